	.target	sm_103a

	.elftype	@"ET_EXEC"


//--------------------- .note.nv.tkinfo           --------------------------
	.section	.note.nv.tkinfo,"",@"SHT_NOTE"
	.sectionflags	@"SHF_NOTE_NV_TKINFO"
	.tkinfo
        /*0018*/ 	.word	0x00000002
        /*0030*/ 	.string	""
        /*0030*/ 	.string	"ptxas"
        /*0030*/ 	.string	"Cuda compilation tools, release 13.0, V13.0.88"
        /*0030*/ 	.string	"Build cuda_13.0.r13.0/compiler.36424714_0"
        /*0030*/ 	.string	"-arch sm_103a -m 64 "



//--------------------- .note.nv.cuinfo           --------------------------
	.section	.note.nv.cuinfo,"",@"SHT_NOTE"
	.sectionflags	@"SHF_NOTE_NV_CUINFO"
        /*0018*/ 	.short	0x0002
        /*001a*/ 	.short	0x0067
        /*001c*/ 	.short	0x0082
	.zero		2


//--------------------- .nv.info                  --------------------------
	.section	.nv.info,"",@"SHT_CUDA_INFO"
	.align	4


	//----- nvinfo : EIATTR_REGCOUNT
	.align		4
        /*0000*/ 	.byte	0x04, 0x2f
        /*0002*/ 	.short	(.L_10 - .L_9)
	.align		4
.L_9:
        /*0004*/ 	.word	index@(_ZN10layer_norm31ln_parallel_residual_fwd_kernelINS_13Kernel_traitsIfffffjLj2560ELj1ELj4ELj1ELj16ENS_18Kernel_traits_baseILj2560EfffffjLj128EEEEELb1ELb1ELb1EEEvNS_9FwdParamsE)
        /*0008*/ 	.word	0x000000fe


	//----- nvinfo : EIATTR_FRAME_SIZE
	.align		4
.L_10:
        /*000c*/ 	.byte	0x04, 0x11
        /*000e*/ 	.short	(.L_12 - .L_11)
	.align		4
.L_11:
        /*0010*/ 	.word	index@(_ZN10layer_norm31ln_parallel_residual_fwd_kernelINS_13Kernel_traitsIfffffjLj2560ELj1ELj4ELj1ELj16ENS_18Kernel_traits_baseILj2560EfffffjLj128EEEEELb1ELb1ELb1EEEvNS_9FwdParamsE)
        /*0014*/ 	.word	0x00000100


	//----- nvinfo : EIATTR_REGCOUNT
	.align		4
.L_12:
        /*0018*/ 	.byte	0x04, 0x2f
        /*001a*/ 	.short	(.L_14 - .L_13)
	.align		4
.L_13:
        /*001c*/ 	.word	index@(_ZN10layer_norm31ln_parallel_residual_fwd_kernelINS_13Kernel_traitsIfffffjLj2560ELj1ELj4ELj1ELj16ENS_18Kernel_traits_baseILj2560EfffffjLj128EEEEELb1ELb1ELb0EEEvNS_9FwdParamsE)
        /*0020*/ 	.word	0x000000ff


	//----- nvinfo : EIATTR_FRAME_SIZE
	.align		4
.L_14:
        /*0024*/ 	.byte	0x04, 0x11
        /*0026*/ 	.short	(.L_16 - .L_15)
	.align		4
.L_15:
        /*0028*/ 	.word	index@(_ZN10layer_norm31ln_parallel_residual_fwd_kernelINS_13Kernel_traitsIfffffjLj2560ELj1ELj4ELj1ELj16ENS_18Kernel_traits_baseILj2560EfffffjLj128EEEEELb1ELb1ELb0EEEvNS_9FwdParamsE)
        /*002c*/ 	.word	0x00000070


	//----- nvinfo : EIATTR_REGCOUNT
	.align		4
.L_16:
        /*0030*/ 	.byte	0x04, 0x2f
        /*0032*/ 	.short	(.L_18 - .L_17)
	.align		4
.L_17:
        /*0034*/ 	.word	index@(_ZN10layer_norm31ln_parallel_residual_fwd_kernelINS_13Kernel_traitsIfffffjLj2560ELj1ELj4ELj1ELj16ENS_18Kernel_traits_baseILj2560EfffffjLj128EEEEELb1ELb0ELb1EEEvNS_9FwdParamsE)
        /*0038*/ 	.word	0x000000ff


	//----- nvinfo : EIATTR_FRAME_SIZE
	.align		4
.L_18:
        /*003c*/ 	.byte	0x04, 0x11
        /*003e*/ 	.short	(.L_20 - .L_19)
	.align		4
.L_19:
        /*0040*/ 	.word	index@(_ZN10layer_norm31ln_parallel_residual_fwd_kernelINS_13Kernel_traitsIfffffjLj2560ELj1ELj4ELj1ELj16ENS_18Kernel_traits_baseILj2560EfffffjLj128EEEEELb1ELb0ELb1EEEvNS_9FwdParamsE)
        /*0044*/ 	.word	0x00000330


	//----- nvinfo : EIATTR_REGCOUNT
	.align		4
.L_20:
        /*0048*/ 	.byte	0x04, 0x2f
        /*004a*/ 	.short	(.L_22 - .L_21)
	.align		4
.L_21:
        /*004c*/ 	.word	index@(_ZN10layer_norm31ln_parallel_residual_fwd_kernelINS_13Kernel_traitsIfffffjLj2560ELj1ELj4ELj1ELj16ENS_18Kernel_traits_baseILj2560EfffffjLj128EEEEELb1ELb0ELb0EEEvNS_9FwdParamsE)
        /*0050*/ 	.word	0x000000ff


	//----- nvinfo : EIATTR_FRAME_SIZE
	.align		4
.L_22:
        /*0054*/ 	.byte	0x04, 0x11
        /*0056*/ 	.short	(.L_24 - .L_23)
	.align		4
.L_23:
        /*0058*/ 	.word	index@(_ZN10layer_norm31ln_parallel_residual_fwd_kernelINS_13Kernel_traitsIfffffjLj2560ELj1ELj4ELj1ELj16ENS_18Kernel_traits_baseILj2560EfffffjLj128EEEEELb1ELb0ELb0EEEvNS_9FwdParamsE)
        /*005c*/ 	.word	0x00000310


	//----- nvinfo : EIATTR_REGCOUNT
	.align		4
.L_24:
        /*0060*/ 	.byte	0x04, 0x2f
        /*0062*/ 	.short	(.L_26 - .L_25)
	.align		4
.L_25:
        /*0064*/ 	.word	index@(_ZN10layer_norm31ln_parallel_residual_fwd_kernelINS_13Kernel_traitsIfffffjLj2560ELj1ELj4ELj1ELj16ENS_18Kernel_traits_baseILj2560EfffffjLj128EEEEELb0ELb1ELb1EEEvNS_9FwdParamsE)
        /*0068*/ 	.word	0x000000ff


	//----- nvinfo : EIATTR_FRAME_SIZE
	.align		4
.L_26:
        /*006c*/ 	.byte	0x04, 0x11
        /*006e*/ 	.short	(.L_28 - .L_27)
	.align		4
.L_27:
        /*0070*/ 	.word	index@(_ZN10layer_norm31ln_parallel_residual_fwd_kernelINS_13Kernel_traitsIfffffjLj2560ELj1ELj4ELj1ELj16ENS_18Kernel_traits_baseILj2560EfffffjLj128EEEEELb0ELb1ELb1EEEvNS_9FwdParamsE)
        /*0074*/ 	.word	0x000000a0


	//----- nvinfo : EIATTR_REGCOUNT
	.align		4
.L_28:
        /*0078*/ 	.byte	0x04, 0x2f
        /*007a*/ 	.short	(.L_30 - .L_29)
	.align		4
.L_29:
        /*007c*/ 	.word	index@(_ZN10layer_norm31ln_parallel_residual_fwd_kernelINS_13Kernel_traitsIfffffjLj2560ELj1ELj4ELj1ELj16ENS_18Kernel_traits_baseILj2560EfffffjLj128EEEEELb0ELb1ELb0EEEvNS_9FwdParamsE)
        /*0080*/ 	.word	0x000000ff


	//----- nvinfo : EIATTR_FRAME_SIZE
	.align		4
.L_30:
        /*0084*/ 	.byte	0x04, 0x11
        /*0086*/ 	.short	(.L_32 - .L_31)
	.align		4
.L_31:
        /*0088*/ 	.word	index@(_ZN10layer_norm31ln_parallel_residual_fwd_kernelINS_13Kernel_traitsIfffffjLj2560ELj1ELj4ELj1ELj16ENS_18Kernel_traits_baseILj2560EfffffjLj128EEEEELb0ELb1ELb0EEEvNS_9FwdParamsE)
        /*008c*/ 	.word	0x00000048


	//----- nvinfo : EIATTR_REGCOUNT
	.align		4
.L_32:
        /*0090*/ 	.byte	0x04, 0x2f
        /*0092*/ 	.short	(.L_34 - .L_33)
	.align		4
.L_33:
        /*0094*/ 	.word	index@(_ZN10layer_norm31ln_parallel_residual_fwd_kernelINS_13Kernel_traitsIfffffjLj2560ELj1ELj4ELj1ELj16ENS_18Kernel_traits_baseILj2560EfffffjLj128EEEEELb0ELb0ELb1EEEvNS_9FwdParamsE)
        /*0098*/ 	.word	0x00000080


	//----- nvinfo : EIATTR_FRAME_SIZE
	.align		4
.L_34:
        /*009c*/ 	.byte	0x04, 0x11
        /*009e*/ 	.short	(.L_36 - .L_35)
	.align		4
.L_35:
        /*00a0*/ 	.word	index@(_ZN10layer_norm31ln_parallel_residual_fwd_kernelINS_13Kernel_traitsIfffffjLj2560ELj1ELj4ELj1ELj16ENS_18Kernel_traits_baseILj2560EfffffjLj128EEEEELb0ELb0ELb1EEEvNS_9FwdParamsE)
        /*00a4*/ 	.word	0x00000510


	//----- nvinfo : EIATTR_REGCOUNT
	.align		4
.L_36:
        /*00a8*/ 	.byte	0x04, 0x2f
        /*00aa*/ 	.short	(.L_38 - .L_37)
	.align		4
.L_37:
        /*00ac*/ 	.word	index@(_ZN10layer_norm31ln_parallel_residual_fwd_kernelINS_13Kernel_traitsIfffffjLj2560ELj1ELj4ELj1ELj16ENS_18Kernel_traits_baseILj2560EfffffjLj128EEEEELb0ELb0ELb0EEEvNS_9FwdParamsE)
        /*00b0*/ 	.word	0x000000ff


	//----- nvinfo : EIATTR_FRAME_SIZE
	.align		4
.L_38:
        /*00b4*/ 	.byte	0x04, 0x11
        /*00b6*/ 	.short	(.L_40 - .L_39)
	.align		4
.L_39:
        /*00b8*/ 	.word	index@(_ZN10layer_norm31ln_parallel_residual_fwd_kernelINS_13Kernel_traitsIfffffjLj2560ELj1ELj4ELj1ELj16ENS_18Kernel_traits_baseILj2560EfffffjLj128EEEEELb0ELb0ELb0EEEvNS_9FwdParamsE)
        /*00bc*/ 	.word	0x000002e0


	//----- nvinfo : EIATTR_REGCOUNT
	.align		4
.L_40:
        /*00c0*/ 	.byte	0x04, 0x2f
        /*00c2*/ 	.short	(.L_42 - .L_41)
	.align		4
.L_41:
        /*00c4*/ 	.word	index@(_ZN10layer_norm31ln_parallel_residual_fwd_kernelINS_13Kernel_traitsI6__halfffffjLj2560ELj1ELj4ELj1ELj16ENS_18Kernel_traits_baseILj2560ES2_ffffjLj128EEEEELb1ELb1ELb1EEEvNS_9FwdParamsE)
        /*00c8*/ 	.word	0x000000ff


	//----- nvinfo : EIATTR_FRAME_SIZE
	.align		4
.L_42:
        /*00cc*/ 	.byte	0x04, 0x11
        /*00ce*/ 	.short	(.L_44 - .L_43)
	.align		4
.L_43:
        /*00d0*/ 	.word	index@(_ZN10layer_norm31ln_parallel_residual_fwd_kernelINS_13Kernel_traitsI6__halfffffjLj2560ELj1ELj4ELj1ELj16ENS_18Kernel_traits_baseILj2560ES2_ffffjLj128EEEEELb1ELb1ELb1EEEvNS_9FwdParamsE)
        /*00d4*/ 	.word	0x00000020


	//----- nvinfo : EIATTR_REGCOUNT
	.align		4
.L_44:
        /*00d8*/ 	.byte	0x04, 0x2f
        /*00da*/ 	.short	(.L_46 - .L_45)
	.align		4
.L_45:
        /*00dc*/ 	.word	index@(_ZN10layer_norm31ln_parallel_residual_fwd_kernelINS_13Kernel_traitsI6__halfffffjLj2560ELj1ELj4ELj1ELj16ENS_18Kernel_traits_baseILj2560ES2_ffffjLj128EEEEELb1ELb1ELb0EEEvNS_9FwdParamsE)
        /*00e0*/ 	.word	0x000000ec


	//----- nvinfo : EIATTR_FRAME_SIZE
	.align		4
.L_46:
        /*00e4*/ 	.byte	0x04, 0x11
        /*00e6*/ 	.short	(.L_48 - .L_47)
	.align		4
.L_47:
        /*00e8*/ 	.word	index@(_ZN10layer_norm31ln_parallel_residual_fwd_kernelINS_13Kernel_traitsI6__halfffffjLj2560ELj1ELj4ELj1ELj16ENS_18Kernel_traits_baseILj2560ES2_ffffjLj128EEEEELb1ELb1ELb0EEEvNS_9FwdParamsE)
        /*00ec*/ 	.word	0x00000000


	//----- nvinfo : EIATTR_REGCOUNT
	.align		4
.L_48:
        /*00f0*/ 	.byte	0x04, 0x2f
        /*00f2*/ 	.short	(.L_50 - .L_49)
	.align		4
.L_49:
        /*00f4*/ 	.word	index@(_ZN10layer_norm31ln_parallel_residual_fwd_kernelINS_13Kernel_traitsI6__halfffffjLj2560ELj1ELj4ELj1ELj16ENS_18Kernel_traits_baseILj2560ES2_ffffjLj128EEEEELb1ELb0ELb1EEEvNS_9FwdParamsE)
        /*00f8*/ 	.word	0x000000ff


	//----- nvinfo : EIATTR_FRAME_SIZE
	.align		4
.L_50:
        /*00fc*/ 	.byte	0x04, 0x11
        /*00fe*/ 	.short	(.L_52 - .L_51)
	.align		4
.L_51:
        /*0100*/ 	.word	index@(_ZN10layer_norm31ln_parallel_residual_fwd_kernelINS_13Kernel_traitsI6__halfffffjLj2560ELj1ELj4ELj1ELj16ENS_18Kernel_traits_baseILj2560ES2_ffffjLj128EEEEELb1ELb0ELb1EEEvNS_9FwdParamsE)
        /*0104*/ 	.word	0x00000160


	//----- nvinfo : EIATTR_REGCOUNT
	.align		4
.L_52:
        /*0108*/ 	.byte	0x04, 0x2f
        /*010a*/ 	.short	(.L_54 - .L_53)
	.align		4
.L_53:
        /*010c*/ 	.word	index@(_ZN10layer_norm31ln_parallel_residual_fwd_kernelINS_13Kernel_traitsI6__halfffffjLj2560ELj1ELj4ELj1ELj16ENS_18Kernel_traits_baseILj2560ES2_ffffjLj128EEEEELb1ELb0ELb0EEEvNS_9FwdParamsE)
        /*0110*/ 	.word	0x000000ff


	//----- nvinfo : EIATTR_FRAME_SIZE
	.align		4
.L_54:
        /*0114*/ 	.byte	0x04, 0x11
        /*0116*/ 	.short	(.L_56 - .L_55)
	.align		4
.L_55:
        /*0118*/ 	.word	index@(_ZN10layer_norm31ln_parallel_residual_fwd_kernelINS_13Kernel_traitsI6__halfffffjLj2560ELj1ELj4ELj1ELj16ENS_18Kernel_traits_baseILj2560ES2_ffffjLj128EEEEELb1ELb0ELb0EEEvNS_9FwdParamsE)
        /*011c*/ 	.word	0x00000110


	//----- nvinfo : EIATTR_REGCOUNT
	.align		4
.L_56:
        /*0120*/ 	.byte	0x04, 0x2f
        /*0122*/ 	.short	(.L_58 - .L_57)
	.align		4
.L_57:
        /*0124*/ 	.word	index@(_ZN10layer_norm31ln_parallel_residual_fwd_kernelINS_13Kernel_traitsI6__halfffffjLj2560ELj1ELj4ELj1ELj16ENS_18Kernel_traits_baseILj2560ES2_ffffjLj128EEEEELb0ELb1ELb1EEEvNS_9FwdParamsE)
        /*0128*/ 	.word	0x000000fe


	//----- nvinfo : EIATTR_FRAME_SIZE
	.align		4
.L_58:
        /*012c*/ 	.byte	0x04, 0x11
        /*012e*/ 	.short	(.L_60 - .L_59)
	.align		4
.L_59:
        /*0130*/ 	.word	index@(_ZN10layer_norm31ln_parallel_residual_fwd_kernelINS_13Kernel_traitsI6__halfffffjLj2560ELj1ELj4ELj1ELj16ENS_18Kernel_traits_baseILj2560ES2_ffffjLj128EEEEELb0ELb1ELb1EEEvNS_9FwdParamsE)
        /*0134*/ 	.word	0x00000000


	//----- nvinfo : EIATTR_REGCOUNT
	.align		4
.L_60:
        /*0138*/ 	.byte	0x04, 0x2f
        /*013a*/ 	.short	(.L_62 - .L_61)
	.align		4
.L_61:
        /*013c*/ 	.word	index@(_ZN10layer_norm31ln_parallel_residual_fwd_kernelINS_13Kernel_traitsI6__halfffffjLj2560ELj1ELj4ELj1ELj16ENS_18Kernel_traits_baseILj2560ES2_ffffjLj128EEEEELb0ELb1ELb0EEEvNS_9FwdParamsE)
        /*0140*/ 	.word	0x000000de


	//----- nvinfo : EIATTR_FRAME_SIZE
	.align		4
.L_62:
        /*0144*/ 	.byte	0x04, 0x11
        /*0146*/ 	.short	(.L_64 - .L_63)
	.align		4
.L_63:
        /*0148*/ 	.word	index@(_ZN10layer_norm31ln_parallel_residual_fwd_kernelINS_13Kernel_traitsI6__halfffffjLj2560ELj1ELj4ELj1ELj16ENS_18Kernel_traits_baseILj2560ES2_ffffjLj128EEEEELb0ELb1ELb0EEEvNS_9FwdParamsE)
        /*014c*/ 	.word	0x00000000


	//----- nvinfo : EIATTR_REGCOUNT
	.align		4
.L_64:
        /*0150*/ 	.byte	0x04, 0x2f
        /*0152*/ 	.short	(.L_66 - .L_65)
	.align		4
.L_65:
        /*0154*/ 	.word	index@(_ZN10layer_norm31ln_parallel_residual_fwd_kernelINS_13Kernel_traitsI6__halfffffjLj2560ELj1ELj4ELj1ELj16ENS_18Kernel_traits_baseILj2560ES2_ffffjLj128EEEEELb0ELb0ELb1EEEvNS_9FwdParamsE)
        /*0158*/ 	.word	0x000000ff


	//----- nvinfo : EIATTR_FRAME_SIZE
	.align		4
.L_66:
        /*015c*/ 	.byte	0x04, 0x11
        /*015e*/ 	.short	(.L_68 - .L_67)
	.align		4
.L_67:
        /*0160*/ 	.word	index@(_ZN10layer_norm31ln_parallel_residual_fwd_kernelINS_13Kernel_traitsI6__halfffffjLj2560ELj1ELj4ELj1ELj16ENS_18Kernel_traits_baseILj2560ES2_ffffjLj128EEEEELb0ELb0ELb1EEEvNS_9FwdParamsE)
        /*0164*/ 	.word	0x00000130


	//----- nvinfo : EIATTR_REGCOUNT
	.align		4
.L_68:
        /*0168*/ 	.byte	0x04, 0x2f
        /*016a*/ 	.short	(.L_70 - .L_69)
	.align		4
.L_69:
        /*016c*/ 	.word	index@(_ZN10layer_norm31ln_parallel_residual_fwd_kernelINS_13Kernel_traitsI6__halfffffjLj2560ELj1ELj4ELj1ELj16ENS_18Kernel_traits_baseILj2560ES2_ffffjLj128EEEEELb0ELb0ELb0EEEvNS_9FwdParamsE)
        /*0170*/ 	.word	0x000000ff


	//----- nvinfo : EIATTR_FRAME_SIZE
	.align		4
.L_70:
        /*0174*/ 	.byte	0x04, 0x11
        /*0176*/ 	.short	(.L_72 - .L_71)
	.align		4
.L_71:
        /*0178*/ 	.word	index@(_ZN10layer_norm31ln_parallel_residual_fwd_kernelINS_13Kernel_traitsI6__halfffffjLj2560ELj1ELj4ELj1ELj16ENS_18Kernel_traits_baseILj2560ES2_ffffjLj128EEEEELb0ELb0ELb0EEEvNS_9FwdParamsE)
        /*017c*/ 	.word	0x000000e8


	//----- nvinfo : EIATTR_REGCOUNT
	.align		4
.L_72:
        /*0180*/ 	.byte	0x04, 0x2f
        /*0182*/ 	.short	(.L_74 - .L_73)
	.align		4
.L_73:
        /*0184*/ 	.word	index@(_ZN10layer_norm31ln_parallel_residual_fwd_kernelINS_13Kernel_traitsIf6__halffS2_fjLj2560ELj1ELj4ELj1ELj16ENS_18Kernel_traits_baseILj2560EfS2_fS2_fjLj128EEEEELb1ELb1ELb1EEEvNS_9FwdParamsE)
        /*0188*/ 	.word	0x000000fe


	//----- nvinfo : EIATTR_FRAME_SIZE
	.align		4
.L_74:
        /*018c*/ 	.byte	0x04, 0x11
        /*018e*/ 	.short	(.L_76 - .L_75)
	.align		4
.L_75:
        /*0190*/ 	.word	index@(_ZN10layer_norm31ln_parallel_residual_fwd_kernelINS_13Kernel_traitsIf6__halffS2_fjLj2560ELj1ELj4ELj1ELj16ENS_18Kernel_traits_baseILj2560EfS2_fS2_fjLj128EEEEELb1ELb1ELb1EEEvNS_9FwdParamsE)
        /*0194*/ 	.word	0x000000e0


	//----- nvinfo : EIATTR_REGCOUNT
	.align		4
.L_76:
        /*0198*/ 	.byte	0x04, 0x2f
        /*019a*/ 	.short	(.L_78 - .L_77)
	.align		4
.L_77:
        /*019c*/ 	.word	index@(_ZN10layer_norm31ln_parallel_residual_fwd_kernelINS_13Kernel_traitsIf6__halffS2_fjLj2560ELj1ELj4ELj1ELj16ENS_18Kernel_traits_baseILj2560EfS2_fS2_fjLj128EEEEELb1ELb1ELb0EEEvNS_9FwdParamsE)
        /*01a0*/ 	.word	0x000000ff


	//----- nvinfo : EIATTR_FRAME_SIZE
	.align		4
.L_78:
        /*01a4*/ 	.byte	0x04, 0x11
        /*01a6*/ 	.short	(.L_80 - .L_79)
	.align		4
.L_79:
        /*01a8*/ 	.word	index@(_ZN10layer_norm31ln_parallel_residual_fwd_kernelINS_13Kernel_traitsIf6__halffS2_fjLj2560ELj1ELj4ELj1ELj16ENS_18Kernel_traits_baseILj2560EfS2_fS2_fjLj128EEEEELb1ELb1ELb0EEEvNS_9FwdParamsE)
        /*01ac*/ 	.word	0x00000090


	//----- nvinfo : EIATTR_REGCOUNT
	.align		4
.L_80:
        /*01b0*/ 	.byte	0x04, 0x2f
        /*01b2*/ 	.short	(.L_82 - .L_81)
	.align		4
.L_81:
        /*01b4*/ 	.word	index@(_ZN10layer_norm31ln_parallel_residual_fwd_kernelINS_13Kernel_traitsIf6__halffS2_fjLj2560ELj1ELj4ELj1ELj16ENS_18Kernel_traits_baseILj2560EfS2_fS2_fjLj128EEEEELb1ELb0ELb1EEEvNS_9FwdParamsE)
        /*01b8*/ 	.word	0x000000ff


	//----- nvinfo : EIATTR_FRAME_SIZE
	.align		4
.L_82:
        /*01bc*/ 	.byte	0x04, 0x11
        /*01be*/ 	.short	(.L_84 - .L_83)
	.align		4
.L_83:
        /*01c0*/ 	.word	index@(_ZN10layer_norm31ln_parallel_residual_fwd_kernelINS_13Kernel_traitsIf6__halffS2_fjLj2560ELj1ELj4ELj1ELj16ENS_18Kernel_traits_baseILj2560EfS2_fS2_fjLj128EEEEELb1ELb0ELb1EEEvNS_9FwdParamsE)
        /*01c4*/ 	.word	0x00000328


	//----- nvinfo : EIATTR_REGCOUNT
	.align		4
.L_84:
        /*01c8*/ 	.byte	0x04, 0x2f
        /*01ca*/ 	.short	(.L_86 - .L_85)
	.align		4
.L_85:
        /*01cc*/ 	.word	index@(_ZN10layer_norm31ln_parallel_residual_fwd_kernelINS_13Kernel_traitsIf6__halffS2_fjLj2560ELj1ELj4ELj1ELj16ENS_18Kernel_traits_baseILj2560EfS2_fS2_fjLj128EEEEELb1ELb0ELb0EEEvNS_9FwdParamsE)
        /*01d0*/ 	.word	0x000000ff


	//----- nvinfo : EIATTR_FRAME_SIZE
	.align		4
.L_86:
        /*01d4*/ 	.byte	0x04, 0x11
        /*01d6*/ 	.short	(.L_88 - .L_87)
	.align		4
.L_87:
        /*01d8*/ 	.word	index@(_ZN10layer_norm31ln_parallel_residual_fwd_kernelINS_13Kernel_traitsIf6__halffS2_fjLj2560ELj1ELj4ELj1ELj16ENS_18Kernel_traits_baseILj2560EfS2_fS2_fjLj128EEEEELb1ELb0ELb0EEEvNS_9FwdParamsE)
        /*01dc*/ 	.word	0x00000340


	//----- nvinfo : EIATTR_REGCOUNT
	.align		4
.L_88:
        /*01e0*/ 	.byte	0x04, 0x2f
        /*01e2*/ 	.short	(.L_90 - .L_89)
	.align		4
.L_89:
        /*01e4*/ 	.word	index@(_ZN10layer_norm31ln_parallel_residual_fwd_kernelINS_13Kernel_traitsIf6__halffS2_fjLj2560ELj1ELj4ELj1ELj16ENS_18Kernel_traits_baseILj2560EfS2_fS2_fjLj128EEEEELb0ELb1ELb1EEEvNS_9FwdParamsE)
        /*01e8*/ 	.word	0x000000ff


	//----- nvinfo : EIATTR_FRAME_SIZE
	.align		4
.L_90:
        /*01ec*/ 	.byte	0x04, 0x11
        /*01ee*/ 	.short	(.L_92 - .L_91)
	.align		4
.L_91:
        /*01f0*/ 	.word	index@(_ZN10layer_norm31ln_parallel_residual_fwd_kernelINS_13Kernel_traitsIf6__halffS2_fjLj2560ELj1ELj4ELj1ELj16ENS_18Kernel_traits_baseILj2560EfS2_fS2_fjLj128EEEEELb0ELb1ELb1EEEvNS_9FwdParamsE)
        /*01f4*/ 	.word	0x00000050


	//----- nvinfo : EIATTR_REGCOUNT
	.align		4
.L_92:
        /*01f8*/ 	.byte	0x04, 0x2f
        /*01fa*/ 	.short	(.L_94 - .L_93)
	.align		4
.L_93:
        /*01fc*/ 	.word	index@(_ZN10layer_norm31ln_parallel_residual_fwd_kernelINS_13Kernel_traitsIf6__halffS2_fjLj2560ELj1ELj4ELj1ELj16ENS_18Kernel_traits_baseILj2560EfS2_fS2_fjLj128EEEEELb0ELb1ELb0EEEvNS_9FwdParamsE)
        /*0200*/ 	.word	0x000000ff


	//----- nvinfo : EIATTR_FRAME_SIZE
	.align		4
.L_94:
        /*0204*/ 	.byte	0x04, 0x11
        /*0206*/ 	.short	(.L_96 - .L_95)
	.align		4
.L_95:
        /*0208*/ 	.word	index@(_ZN10layer_norm31ln_parallel_residual_fwd_kernelINS_13Kernel_traitsIf6__halffS2_fjLj2560ELj1ELj4ELj1ELj16ENS_18Kernel_traits_baseILj2560EfS2_fS2_fjLj128EEEEELb0ELb1ELb0EEEvNS_9FwdParamsE)
        /*020c*/ 	.word	0x00000040


	//----- nvinfo : EIATTR_REGCOUNT
	.align		4
.L_96:
        /*0210*/ 	.byte	0x04, 0x2f
        /*0212*/ 	.short	(.L_98 - .L_97)
	.align		4
.L_97:
        /*0214*/ 	.word	index@(_ZN10layer_norm31ln_parallel_residual_fwd_kernelINS_13Kernel_traitsIf6__halffS2_fjLj2560ELj1ELj4ELj1ELj16ENS_18Kernel_traits_baseILj2560EfS2_fS2_fjLj128EEEEELb0ELb0ELb1EEEvNS_9FwdParamsE)
        /*0218*/ 	.word	0x000000ff


	//----- nvinfo : EIATTR_FRAME_SIZE
	.align		4
.L_98:
        /*021c*/ 	.byte	0x04, 0x11
        /*021e*/ 	.short	(.L_100 - .L_99)
	.align		4
.L_99:
        /*0220*/ 	.word	index@(_ZN10layer_norm31ln_parallel_residual_fwd_kernelINS_13Kernel_traitsIf6__halffS2_fjLj2560ELj1ELj4ELj1ELj16ENS_18Kernel_traits_baseILj2560EfS2_fS2_fjLj128EEEEELb0ELb0ELb1EEEvNS_9FwdParamsE)
        /*0224*/ 	.word	0x000002e0


	//----- nvinfo : EIATTR_REGCOUNT
	.align		4
.L_100:
        /*0228*/ 	.byte	0x04, 0x2f
        /*022a*/ 	.short	(.L_102 - .L_101)
	.align		4
.L_101:
        /*022c*/ 	.word	index@(_ZN10layer_norm31ln_parallel_residual_fwd_kernelINS_13Kernel_traitsIf6__halffS2_fjLj2560ELj1ELj4ELj1ELj16ENS_18Kernel_traits_baseILj2560EfS2_fS2_fjLj128EEEEELb0ELb0ELb0EEEvNS_9FwdParamsE)
        /*0230*/ 	.word	0x000000ff


	//----- nvinfo : EIATTR_FRAME_SIZE
	.align		4
.L_102:
        /*0234*/ 	.byte	0x04, 0x11
        /*0236*/ 	.short	(.L_104 - .L_103)
	.align		4
.L_103:
        /*0238*/ 	.word	index@(_ZN10layer_norm31ln_parallel_residual_fwd_kernelINS_13Kernel_traitsIf6__halffS2_fjLj2560ELj1ELj4ELj1ELj16ENS_18Kernel_traits_baseILj2560EfS2_fS2_fjLj128EEEEELb0ELb0ELb0EEEvNS_9FwdParamsE)
        /*023c*/ 	.word	0x000002e8


	//----- nvinfo : EIATTR_REGCOUNT
	.align		4
.L_104:
        /*0240*/ 	.byte	0x04, 0x2f
        /*0242*/ 	.short	(.L_106 - .L_105)
	.align		4
.L_105:
        /*0244*/ 	.word	index@(_ZN10layer_norm31ln_parallel_residual_fwd_kernelINS_13Kernel_traitsI6__halfS2_fS2_fjLj2560ELj1ELj4ELj1ELj16ENS_18Kernel_traits_baseILj2560ES2_S2_fS2_fjLj128EEEEELb1ELb1ELb1EEEvNS_9FwdParamsE)
        /*0248*/ 	.word	0x000000f8


	//----- nvinfo : EIATTR_FRAME_SIZE
	.align		4
.L_106:
        /*024c*/ 	.byte	0x04, 0x11
        /*024e*/ 	.short	(.L_108 - .L_107)
	.align		4
.L_107:
        /*0250*/ 	.word	index@(_ZN10layer_norm31ln_parallel_residual_fwd_kernelINS_13Kernel_traitsI6__halfS2_fS2_fjLj2560ELj1ELj4ELj1ELj16ENS_18Kernel_traits_baseILj2560ES2_S2_fS2_fjLj128EEEEELb1ELb1ELb1EEEvNS_9FwdParamsE)
        /*0254*/ 	.word	0x00000000


	//----- nvinfo : EIATTR_REGCOUNT
	.align		4
.L_108:
        /*0258*/ 	.byte	0x04, 0x2f
        /*025a*/ 	.short	(.L_110 - .L_109)
	.align		4
.L_109:
        /*025c*/ 	.word	index@(_ZN10layer_norm31ln_parallel_residual_fwd_kernelINS_13Kernel_traitsI6__halfS2_fS2_fjLj2560ELj1ELj4ELj1ELj16ENS_18Kernel_traits_baseILj2560ES2_S2_fS2_fjLj128EEEEELb1ELb1ELb0EEEvNS_9FwdParamsE)
        /*0260*/ 	.word	0x000000e0


	//----- nvinfo : EIATTR_FRAME_SIZE
	.align		4
.L_110:
        /*0264*/ 	.byte	0x04, 0x11
        /*0266*/ 	.short	(.L_112 - .L_111)
	.align		4
.L_111:
        /*0268*/ 	.word	index@(_ZN10layer_norm31ln_parallel_residual_fwd_kernelINS_13Kernel_traitsI6__halfS2_fS2_fjLj2560ELj1ELj4ELj1ELj16ENS_18Kernel_traits_baseILj2560ES2_S2_fS2_fjLj128EEEEELb1ELb1ELb0EEEvNS_9FwdParamsE)
        /*026c*/ 	.word	0x00000000


	//----- nvinfo : EIATTR_REGCOUNT
	.align		4
.L_112:
        /*0270*/ 	.byte	0x04, 0x2f
        /*0272*/ 	.short	(.L_114 - .L_113)
	.align		4
.L_113:
        /*0274*/ 	.word	index@(_ZN10layer_norm31ln_parallel_residual_fwd_kernelINS_13Kernel_traitsI6__halfS2_fS2_fjLj2560ELj1ELj4ELj1ELj16ENS_18Kernel_traits_baseILj2560ES2_S2_fS2_fjLj128EEEEELb1ELb0ELb1EEEvNS_9FwdParamsE)
        /*0278*/ 	.word	0x000000ff


	//----- nvinfo : EIATTR_FRAME_SIZE
	.align		4
.L_114:
        /*027c*/ 	.byte	0x04, 0x11
        /*027e*/ 	.short	(.L_116 - .L_115)
	.align		4
.L_115:
        /*0280*/ 	.word	index@(_ZN10layer_norm31ln_parallel_residual_fwd_kernelINS_13Kernel_traitsI6__halfS2_fS2_fjLj2560ELj1ELj4ELj1ELj16ENS_18Kernel_traits_baseILj2560ES2_S2_fS2_fjLj128EEEEELb1ELb0ELb1EEEvNS_9FwdParamsE)
        /*0284*/ 	.word	0x000000d0


	//----- nvinfo : EIATTR_REGCOUNT
	.align		4
.L_116:
        /*0288*/ 	.byte	0x04, 0x2f
        /*028a*/ 	.short	(.L_118 - .L_117)
	.align		4
.L_117:
        /*028c*/ 	.word	index@(_ZN10layer_norm31ln_parallel_residual_fwd_kernelINS_13Kernel_traitsI6__halfS2_fS2_fjLj2560ELj1ELj4ELj1ELj16ENS_18Kernel_traits_baseILj2560ES2_S2_fS2_fjLj128EEEEELb1ELb0ELb0EEEvNS_9FwdParamsE)
        /*0290*/ 	.word	0x000000ff


	//----- nvinfo : EIATTR_FRAME_SIZE
	.align		4
.L_118:
        /*0294*/ 	.byte	0x04, 0x11
        /*0296*/ 	.short	(.L_120 - .L_119)
	.align		4
.L_119:
        /*0298*/ 	.word	index@(_ZN10layer_norm31ln_parallel_residual_fwd_kernelINS_13Kernel_traitsI6__halfS2_fS2_fjLj2560ELj1ELj4ELj1ELj16ENS_18Kernel_traits_baseILj2560ES2_S2_fS2_fjLj128EEEEELb1ELb0ELb0EEEvNS_9FwdParamsE)
        /*029c*/ 	.word	0x000000a0


	//----- nvinfo : EIATTR_REGCOUNT
	.align		4
.L_120:
        /*02a0*/ 	.byte	0x04, 0x2f
        /*02a2*/ 	.short	(.L_122 - .L_121)
	.align		4
.L_121:
        /*02a4*/ 	.word	index@(_ZN10layer_norm31ln_parallel_residual_fwd_kernelINS_13Kernel_traitsI6__halfS2_fS2_fjLj2560ELj1ELj4ELj1ELj16ENS_18Kernel_traits_baseILj2560ES2_S2_fS2_fjLj128EEEEELb0ELb1ELb1EEEvNS_9FwdParamsE)
        /*02a8*/ 	.word	0x000000ea


	//----- nvinfo : EIATTR_FRAME_SIZE
	.align		4
.L_122:
        /*02ac*/ 	.byte	0x04, 0x11
        /*02ae*/ 	.short	(.L_124 - .L_123)
	.align		4
.L_123:
        /*02b0*/ 	.word	index@(_ZN10layer_norm31ln_parallel_residual_fwd_kernelINS_13Kernel_traitsI6__halfS2_fS2_fjLj2560ELj1ELj4ELj1ELj16ENS_18Kernel_traits_baseILj2560ES2_S2_fS2_fjLj128EEEEELb0ELb1ELb1EEEvNS_9FwdParamsE)
        /*02b4*/ 	.word	0x00000000


	//----- nvinfo : EIATTR_REGCOUNT
	.align		4
.L_124:
        /*02b8*/ 	.byte	0x04, 0x2f
        /*02ba*/ 	.short	(.L_126 - .L_125)
	.align		4
.L_125:
        /*02bc*/ 	.word	index@(_ZN10layer_norm31ln_parallel_residual_fwd_kernelINS_13Kernel_traitsI6__halfS2_fS2_fjLj2560ELj1ELj4ELj1ELj16ENS_18Kernel_traits_baseILj2560ES2_S2_fS2_fjLj128EEEEELb0ELb1ELb0EEEvNS_9FwdParamsE)
        /*02c0*/ 	.word	0x000000ca


	//----- nvinfo : EIATTR_FRAME_SIZE
	.align		4
.L_126:
        /*02c4*/ 	.byte	0x04, 0x11
        /*02c6*/ 	.short	(.L_128 - .L_127)
	.align		4
.L_127:
        /*02c8*/ 	.word	index@(_ZN10layer_norm31ln_parallel_residual_fwd_kernelINS_13Kernel_traitsI6__halfS2_fS2_fjLj2560ELj1ELj4ELj1ELj16ENS_18Kernel_traits_baseILj2560ES2_S2_fS2_fjLj128EEEEELb0ELb1ELb0EEEvNS_9FwdParamsE)
        /*02cc*/ 	.word	0x00000000


	//----- nvinfo : EIATTR_REGCOUNT
	.align		4
.L_128:
        /*02d0*/ 	.byte	0x04, 0x2f
        /*02d2*/ 	.short	(.L_130 - .L_129)
	.align		4
.L_129:
        /*02d4*/ 	.word	index@(_ZN10layer_norm31ln_parallel_residual_fwd_kernelINS_13Kernel_traitsI6__halfS2_fS2_fjLj2560ELj1ELj4ELj1ELj16ENS_18Kernel_traits_baseILj2560ES2_S2_fS2_fjLj128EEEEELb0ELb0ELb1EEEvNS_9FwdParamsE)
        /*02d8*/ 	.word	0x000000ff


	//----- nvinfo : EIATTR_FRAME_SIZE
	.align		4
.L_130:
        /*02dc*/ 	.byte	0x04, 0x11
        /*02de*/ 	.short	(.L_132 - .L_131)
	.align		4
.L_131:
        /*02e0*/ 	.word	index@(_ZN10layer_norm31ln_parallel_residual_fwd_kernelINS_13Kernel_traitsI6__halfS2_fS2_fjLj2560ELj1ELj4ELj1ELj16ENS_18Kernel_traits_baseILj2560ES2_S2_fS2_fjLj128EEEEELb0ELb0ELb1EEEvNS_9FwdParamsE)
        /*02e4*/ 	.word	0x00000078


	//----- nvinfo : EIATTR_REGCOUNT
	.align		4
.L_132:
        /*02e8*/ 	.byte	0x04, 0x2f
        /*02ea*/ 	.short	(.L_134 - .L_133)
	.align		4
.L_133:
        /*02ec*/ 	.word	index@(_ZN10layer_norm31ln_parallel_residual_fwd_kernelINS_13Kernel_traitsI6__halfS2_fS2_fjLj2560ELj1ELj4ELj1ELj16ENS_18Kernel_traits_baseILj2560ES2_S2_fS2_fjLj128EEEEELb0ELb0ELb0EEEvNS_9FwdParamsE)
        /*02f0*/ 	.word	0x000000ff


	//----- nvinfo : EIATTR_FRAME_SIZE
	.align		4
.L_134:
        /*02f4*/ 	.byte	0x04, 0x11
        /*02f6*/ 	.short	(.L_136 - .L_135)
	.align		4
.L_135:
        /*02f8*/ 	.word	index@(_ZN10layer_norm31ln_parallel_residual_fwd_kernelINS_13Kernel_traitsI6__halfS2_fS2_fjLj2560ELj1ELj4ELj1ELj16ENS_18Kernel_traits_baseILj2560ES2_S2_fS2_fjLj128EEEEELb0ELb0ELb0EEEvNS_9FwdParamsE)
        /*02fc*/ 	.word	0x00000060


	//----- nvinfo : EIATTR_REGCOUNT
	.align		4
.L_136:
        /*0300*/ 	.byte	0x04, 0x2f
        /*0302*/ 	.short	(.L_138 - .L_137)
	.align		4
.L_137:
        /*0304*/ 	.word	index@(_ZN10layer_norm31ln_parallel_residual_fwd_kernelINS_13Kernel_traitsIf6__halfS2_S2_fjLj2560ELj1ELj4ELj1ELj16ENS_18Kernel_traits_baseILj2560EfS2_S2_S2_fjLj128EEEEELb1ELb1ELb1EEEvNS_9FwdParamsE)
        /*0308*/ 	.word	0x000000ff


	//----- nvinfo : EIATTR_FRAME_SIZE
	.align		4
.L_138:
        /*030c*/ 	.byte	0x04, 0x11
        /*030e*/ 	.short	(.L_140 - .L_139)
	.align		4
.L_139:
        /*0310*/ 	.word	index@(_ZN10layer_norm31ln_parallel_residual_fwd_kernelINS_13Kernel_traitsIf6__halfS2_S2_fjLj2560ELj1ELj4ELj1ELj16ENS_18Kernel_traits_baseILj2560EfS2_S2_S2_fjLj128EEEEELb1ELb1ELb1EEEvNS_9FwdParamsE)
        /*0314*/ 	.word	0x000000f0


	//----- nvinfo : EIATTR_REGCOUNT
	.align		4
.L_140:
        /*0318*/ 	.byte	0x04, 0x2f
        /*031a*/ 	.short	(.L_142 - .L_141)
	.align		4
.L_141:
        /*031c*/ 	.word	index@(_ZN10layer_norm31ln_parallel_residual_fwd_kernelINS_13Kernel_traitsIf6__halfS2_S2_fjLj2560ELj1ELj4ELj1ELj16ENS_18Kernel_traits_baseILj2560EfS2_S2_S2_fjLj128EEEEELb1ELb1ELb0EEEvNS_9FwdParamsE)
        /*0320*/ 	.word	0x000000fe


	//----- nvinfo : EIATTR_FRAME_SIZE
	.align		4
.L_142:
        /*0324*/ 	.byte	0x04, 0x11
        /*0326*/ 	.short	(.L_144 - .L_143)
	.align		4
.L_143:
        /*0328*/ 	.word	index@(_ZN10layer_norm31ln_parallel_residual_fwd_kernelINS_13Kernel_traitsIf6__halfS2_S2_fjLj2560ELj1ELj4ELj1ELj16ENS_18Kernel_traits_baseILj2560EfS2_S2_S2_fjLj128EEEEELb1ELb1ELb0EEEvNS_9FwdParamsE)
        /*032c*/ 	.word	0x00000090


	//----- nvinfo : EIATTR_REGCOUNT
	.align		4
.L_144:
        /*0330*/ 	.byte	0x04, 0x2f
        /*0332*/ 	.short	(.L_146 - .L_145)
	.align		4
.L_145:
        /*0334*/ 	.word	index@(_ZN10layer_norm31ln_parallel_residual_fwd_kernelINS_13Kernel_traitsIf6__halfS2_S2_fjLj2560ELj1ELj4ELj1ELj16ENS_18Kernel_traits_baseILj2560EfS2_S2_S2_fjLj128EEEEELb1ELb0ELb1EEEvNS_9FwdParamsE)
        /*0338*/ 	.word	0x00000080


	//----- nvinfo : EIATTR_FRAME_SIZE
	.align		4
.L_146:
        /*033c*/ 	.byte	0x04, 0x11
        /*033e*/ 	.short	(.L_148 - .L_147)
	.align		4
.L_147:
        /*0340*/ 	.word	index@(_ZN10layer_norm31ln_parallel_residual_fwd_kernelINS_13Kernel_traitsIf6__halfS2_S2_fjLj2560ELj1ELj4ELj1ELj16ENS_18Kernel_traits_baseILj2560EfS2_S2_S2_fjLj128EEEEELb1ELb0ELb1EEEvNS_9FwdParamsE)
        /*0344*/ 	.word	0x00000548


	//----- nvinfo : EIATTR_REGCOUNT
	.align		4
.L_148:
        /*0348*/ 	.byte	0x04, 0x2f
        /*034a*/ 	.short	(.L_150 - .L_149)
	.align		4
.L_149:
        /*034c*/ 	.word	index@(_ZN10layer_norm31ln_parallel_residual_fwd_kernelINS_13Kernel_traitsIf6__halfS2_S2_fjLj2560ELj1ELj4ELj1ELj16ENS_18Kernel_traits_baseILj2560EfS2_S2_S2_fjLj128EEEEELb1ELb0ELb0EEEvNS_9FwdParamsE)
        /*0350*/ 	.word	0x00000080


	//----- nvinfo : EIATTR_FRAME_SIZE
	.align		4
.L_150:
        /*0354*/ 	.byte	0x04, 0x11
        /*0356*/ 	.short	(.L_152 - .L_151)
	.align		4
.L_151:
        /*0358*/ 	.word	index@(_ZN10layer_norm31ln_parallel_residual_fwd_kernelINS_13Kernel_traitsIf6__halfS2_S2_fjLj2560ELj1ELj4ELj1ELj16ENS_18Kernel_traits_baseILj2560EfS2_S2_S2_fjLj128EEEEELb1ELb0ELb0EEEvNS_9FwdParamsE)
        /*035c*/ 	.word	0x00000528


	//----- nvinfo : EIATTR_REGCOUNT
	.align		4
.L_152:
        /*0360*/ 	.byte	0x04, 0x2f
        /*0362*/ 	.short	(.L_154 - .L_153)
	.align		4
.L_153:
        /*0364*/ 	.word	index@(_ZN10layer_norm31ln_parallel_residual_fwd_kernelINS_13Kernel_traitsIf6__halfS2_S2_fjLj2560ELj1ELj4ELj1ELj16ENS_18Kernel_traits_baseILj2560EfS2_S2_S2_fjLj128EEEEELb0ELb1ELb1EEEvNS_9FwdParamsE)
        /*0368*/ 	.word	0x000000ff


	//----- nvinfo : EIATTR_FRAME_SIZE
	.align		4
.L_154:
        /*036c*/ 	.byte	0x04, 0x11
        /*036e*/ 	.short	(.L_156 - .L_155)
	.align		4
.L_155:
        /*0370*/ 	.word	index@(_ZN10layer_norm31ln_parallel_residual_fwd_kernelINS_13Kernel_traitsIf6__halfS2_S2_fjLj2560ELj1ELj4ELj1ELj16ENS_18Kernel_traits_baseILj2560EfS2_S2_S2_fjLj128EEEEELb0ELb1ELb1EEEvNS_9FwdParamsE)
        /*0374*/ 	.word	0x00000050


	//----- nvinfo : EIATTR_REGCOUNT
	.align		4
.L_156:
        /*0378*/ 	.byte	0x04, 0x2f
        /*037a*/ 	.short	(.L_158 - .L_157)
	.align		4
.L_157:
        /*037c*/ 	.word	index@(_ZN10layer_norm31ln_parallel_residual_fwd_kernelINS_13Kernel_traitsIf6__halfS2_S2_fjLj2560ELj1ELj4ELj1ELj16ENS_18Kernel_traits_baseILj2560EfS2_S2_S2_fjLj128EEEEELb0ELb1ELb0EEEvNS_9FwdParamsE)
        /*0380*/ 	.word	0x000000ff


	//----- nvinfo : EIATTR_FRAME_SIZE
	.align		4
.L_158:
        /*0384*/ 	.byte	0x04, 0x11
        /*0386*/ 	.short	(.L_160 - .L_159)
	.align		4
.L_159:
        /*0388*/ 	.word	index@(_ZN10layer_norm31ln_parallel_residual_fwd_kernelINS_13Kernel_traitsIf6__halfS2_S2_fjLj2560ELj1ELj4ELj1ELj16ENS_18Kernel_traits_baseILj2560EfS2_S2_S2_fjLj128EEEEELb0ELb1ELb0EEEvNS_9FwdParamsE)
        /*038c*/ 	.word	0x00000040


	//----- nvinfo : EIATTR_REGCOUNT
	.align		4
.L_160:
        /*0390*/ 	.byte	0x04, 0x2f
        /*0392*/ 	.short	(.L_162 - .L_161)
	.align		4
.L_161:
        /*0394*/ 	.word	index@(_ZN10layer_norm31ln_parallel_residual_fwd_kernelINS_13Kernel_traitsIf6__halfS2_S2_fjLj2560ELj1ELj4ELj1ELj16ENS_18Kernel_traits_baseILj2560EfS2_S2_S2_fjLj128EEEEELb0ELb0ELb1EEEvNS_9FwdParamsE)
        /*0398*/ 	.word	0x000000ff


	//----- nvinfo : EIATTR_FRAME_SIZE
	.align		4
.L_162:
        /*039c*/ 	.byte	0x04, 0x11
        /*039e*/ 	.short	(.L_164 - .L_163)
	.align		4
.L_163:
        /*03a0*/ 	.word	index@(_ZN10layer_norm31ln_parallel_residual_fwd_kernelINS_13Kernel_traitsIf6__halfS2_S2_fjLj2560ELj1ELj4ELj1ELj16ENS_18Kernel_traits_baseILj2560EfS2_S2_S2_fjLj128EEEEELb0ELb0ELb1EEEvNS_9FwdParamsE)
        /*03a4*/ 	.word	0x000002e0


	//----- nvinfo : EIATTR_REGCOUNT
	.align		4
.L_164:
        /*03a8*/ 	.byte	0x04, 0x2f
        /*03aa*/ 	.short	(.L_166 - .L_165)
	.align		4
.L_165:
        /*03ac*/ 	.word	index@(_ZN10layer_norm31ln_parallel_residual_fwd_kernelINS_13Kernel_traitsIf6__halfS2_S2_fjLj2560ELj1ELj4ELj1ELj16ENS_18Kernel_traits_baseILj2560EfS2_S2_S2_fjLj128EEEEELb0ELb0ELb0EEEvNS_9FwdParamsE)
        /*03b0*/ 	.word	0x000000ff


	//----- nvinfo : EIATTR_FRAME_SIZE
	.align		4
.L_166:
        /*03b4*/ 	.byte	0x04, 0x11
        /*03b6*/ 	.short	(.L_168 - .L_167)
	.align		4
.L_167:
        /*03b8*/ 	.word	index@(_ZN10layer_norm31ln_parallel_residual_fwd_kernelINS_13Kernel_traitsIf6__halfS2_S2_fjLj2560ELj1ELj4ELj1ELj16ENS_18Kernel_traits_baseILj2560EfS2_S2_S2_fjLj128EEEEELb0ELb0ELb0EEEvNS_9FwdParamsE)
        /*03bc*/ 	.word	0x000002f0


	//----- nvinfo : EIATTR_REGCOUNT
	.align		4
.L_168:
        /*03c0*/ 	.byte	0x04, 0x2f
        /*03c2*/ 	.short	(.L_170 - .L_169)
	.align		4
.L_169:
        /*03c4*/ 	.word	index@(_ZN10layer_norm31ln_parallel_residual_fwd_kernelINS_13Kernel_traitsIf13__nv_bfloat16fS2_fjLj2560ELj1ELj4ELj1ELj16ENS_18Kernel_traits_baseILj2560EfS2_fS2_fjLj128EEEEELb1ELb1ELb1EEEvNS_9FwdParamsE)
        /*03c8*/ 	.word	0x000000fe


	//----- nvinfo : EIATTR_FRAME_SIZE
	.align		4
.L_170:
        /*03cc*/ 	.byte	0x04, 0x11
        /*03ce*/ 	.short	(.L_172 - .L_171)
	.align		4
.L_171:
        /*03d0*/ 	.word	index@(_ZN10layer_norm31ln_parallel_residual_fwd_kernelINS_13Kernel_traitsIf13__nv_bfloat16fS2_fjLj2560ELj1ELj4ELj1ELj16ENS_18Kernel_traits_baseILj2560EfS2_fS2_fjLj128EEEEELb1ELb1ELb1EEEvNS_9FwdParamsE)
        /*03d4*/ 	.word	0x000000f0


	//----- nvinfo : EIATTR_REGCOUNT
	.align		4
.L_172:
        /*03d8*/ 	.byte	0x04, 0x2f
        /*03da*/ 	.short	(.L_174 - .L_173)
	.align		4
.L_173:
        /*03dc*/ 	.word	index@(_ZN10layer_norm31ln_parallel_residual_fwd_kernelINS_13Kernel_traitsIf13__nv_bfloat16fS2_fjLj2560ELj1ELj4ELj1ELj16ENS_18Kernel_traits_baseILj2560EfS2_fS2_fjLj128EEEEELb1ELb1ELb0EEEvNS_9FwdParamsE)
        /*03e0*/ 	.word	0x000000ff


	//----- nvinfo : EIATTR_FRAME_SIZE
	.align		4
.L_174:
        /*03e4*/ 	.byte	0x04, 0x11
        /*03e6*/ 	.short	(.L_176 - .L_175)
	.align		4
.L_175:
        /*03e8*/ 	.word	index@(_ZN10layer_norm31ln_parallel_residual_fwd_kernelINS_13Kernel_traitsIf13__nv_bfloat16fS2_fjLj2560ELj1ELj4ELj1ELj16ENS_18Kernel_traits_baseILj2560EfS2_fS2_fjLj128EEEEELb1ELb1ELb0EEEvNS_9FwdParamsE)
        /*03ec*/ 	.word	0x00000090


	//----- nvinfo : EIATTR_REGCOUNT
	.align		4
.L_176:
        /*03f0*/ 	.byte	0x04, 0x2f
        /*03f2*/ 	.short	(.L_178 - .L_177)
	.align		4
.L_177:
        /*03f4*/ 	.word	index@(_ZN10layer_norm31ln_parallel_residual_fwd_kernelINS_13Kernel_traitsIf13__nv_bfloat16fS2_fjLj2560ELj1ELj4ELj1ELj16ENS_18Kernel_traits_baseILj2560EfS2_fS2_fjLj128EEEEELb1ELb0ELb1EEEvNS_9FwdParamsE)
        /*03f8*/ 	.word	0x000000ff


	//----- nvinfo : EIATTR_FRAME_SIZE
	.align		4
.L_178:
        /*03fc*/ 	.byte	0x04, 0x11
        /*03fe*/ 	.short	(.L_180 - .L_179)
	.align		4
.L_179:
        /*0400*/ 	.word	index@(_ZN10layer_norm31ln_parallel_residual_fwd_kernelINS_13Kernel_traitsIf13__nv_bfloat16fS2_fjLj2560ELj1ELj4ELj1ELj16ENS_18Kernel_traits_baseILj2560EfS2_fS2_fjLj128EEEEELb1ELb0ELb1EEEvNS_9FwdParamsE)
        /*0404*/ 	.word	0x00000328


	//----- nvinfo : EIATTR_REGCOUNT
	.align		4
.L_180:
        /*0408*/ 	.byte	0x04, 0x2f
        /*040a*/ 	.short	(.L_182 - .L_181)
	.align		4
.L_181:
        /*040c*/ 	.word	index@(_ZN10layer_norm31ln_parallel_residual_fwd_kernelINS_13Kernel_traitsIf13__nv_bfloat16fS2_fjLj2560ELj1ELj4ELj1ELj16ENS_18Kernel_traits_baseILj2560EfS2_fS2_fjLj128EEEEELb1ELb0ELb0EEEvNS_9FwdParamsE)
        /*0410*/ 	.word	0x000000ff


	//----- nvinfo : EIATTR_FRAME_SIZE
	.align		4
.L_182:
        /*0414*/ 	.byte	0x04, 0x11
        /*0416*/ 	.short	(.L_184 - .L_183)
	.align		4
.L_183:
        /*0418*/ 	.word	index@(_ZN10layer_norm31ln_parallel_residual_fwd_kernelINS_13Kernel_traitsIf13__nv_bfloat16fS2_fjLj2560ELj1ELj4ELj1ELj16ENS_18Kernel_traits_baseILj2560EfS2_fS2_fjLj128EEEEELb1ELb0ELb0EEEvNS_9FwdParamsE)
        /*041c*/ 	.word	0x00000340


	//----- nvinfo : EIATTR_REGCOUNT
	.align		4
.L_184:
        /*0420*/ 	.byte	0x04, 0x2f
        /*0422*/ 	.short	(.L_186 - .L_185)
	.align		4
.L_185:
        /*0424*/ 	.word	index@(_ZN10layer_norm31ln_parallel_residual_fwd_kernelINS_13Kernel_traitsIf13__nv_bfloat16fS2_fjLj2560ELj1ELj4ELj1ELj16ENS_18Kernel_traits_baseILj2560EfS2_fS2_fjLj128EEEEELb0ELb1ELb1EEEvNS_9FwdParamsE)
        /*0428*/ 	.word	0x000000ff


	//----- nvinfo : EIATTR_FRAME_SIZE
	.align		4
.L_186:
        /*042c*/ 	.byte	0x04, 0x11
        /*042e*/ 	.short	(.L_188 - .L_187)
	.align		4
.L_187:
        /*0430*/ 	.word	index@(_ZN10layer_norm31ln_parallel_residual_fwd_kernelINS_13Kernel_traitsIf13__nv_bfloat16fS2_fjLj2560ELj1ELj4ELj1ELj16ENS_18Kernel_traits_baseILj2560EfS2_fS2_fjLj128EEEEELb0ELb1ELb1EEEvNS_9FwdParamsE)
        /*0434*/ 	.word	0x00000050


	//----- nvinfo : EIATTR_REGCOUNT
	.align		4
.L_188:
        /*0438*/ 	.byte	0x04, 0x2f
        /*043a*/ 	.short	(.L_190 - .L_189)
	.align		4
.L_189:
        /*043c*/ 	.word	index@(_ZN10layer_norm31ln_parallel_residual_fwd_kernelINS_13Kernel_traitsIf13__nv_bfloat16fS2_fjLj2560ELj1ELj4ELj1ELj16ENS_18Kernel_traits_baseILj2560EfS2_fS2_fjLj128EEEEELb0ELb1ELb0EEEvNS_9FwdParamsE)
        /*0440*/ 	.word	0x000000ff


	//----- nvinfo : EIATTR_FRAME_SIZE
	.align		4
.L_190:
        /*0444*/ 	.byte	0x04, 0x11
        /*0446*/ 	.short	(.L_192 - .L_191)
	.align		4
.L_191:
        /*0448*/ 	.word	index@(_ZN10layer_norm31ln_parallel_residual_fwd_kernelINS_13Kernel_traitsIf13__nv_bfloat16fS2_fjLj2560ELj1ELj4ELj1ELj16ENS_18Kernel_traits_baseILj2560EfS2_fS2_fjLj128EEEEELb0ELb1ELb0EEEvNS_9FwdParamsE)
        /*044c*/ 	.word	0x00000040


	//----- nvinfo : EIATTR_REGCOUNT
	.align		4
.L_192:
        /*0450*/ 	.byte	0x04, 0x2f
        /*0452*/ 	.short	(.L_194 - .L_193)
	.align		4
.L_193:
        /*0454*/ 	.word	index@(_ZN10layer_norm31ln_parallel_residual_fwd_kernelINS_13Kernel_traitsIf13__nv_bfloat16fS2_fjLj2560ELj1ELj4ELj1ELj16ENS_18Kernel_traits_baseILj2560EfS2_fS2_fjLj128EEEEELb0ELb0ELb1EEEvNS_9FwdParamsE)
        /*0458*/ 	.word	0x000000ff


	//----- nvinfo : EIATTR_FRAME_SIZE
	.align		4
.L_194:
        /*045c*/ 	.byte	0x04, 0x11
        /*045e*/ 	.short	(.L_196 - .L_195)
	.align		4
.L_195:
        /*0460*/ 	.word	index@(_ZN10layer_norm31ln_parallel_residual_fwd_kernelINS_13Kernel_traitsIf13__nv_bfloat16fS2_fjLj2560ELj1ELj4ELj1ELj16ENS_18Kernel_traits_baseILj2560EfS2_fS2_fjLj128EEEEELb0ELb0ELb1EEEvNS_9FwdParamsE)
        /*0464*/ 	.word	0x000002e0


	//----- nvinfo : EIATTR_REGCOUNT
	.align		4
.L_196:
        /*0468*/ 	.byte	0x04, 0x2f
        /*046a*/ 	.short	(.L_198 - .L_197)
	.align		4
.L_197:
        /*046c*/ 	.word	index@(_ZN10layer_norm31ln_parallel_residual_fwd_kernelINS_13Kernel_traitsIf13__nv_bfloat16fS2_fjLj2560ELj1ELj4ELj1ELj16ENS_18Kernel_traits_baseILj2560EfS2_fS2_fjLj128EEEEELb0ELb0ELb0EEEvNS_9FwdParamsE)
        /*0470*/ 	.word	0x000000ff


	//----- nvinfo : EIATTR_FRAME_SIZE
	.align		4
.L_198:
        /*0474*/ 	.byte	0x04, 0x11
        /*0476*/ 	.short	(.L_200 - .L_199)
	.align		4
.L_199:
        /*0478*/ 	.word	index@(_ZN10layer_norm31ln_parallel_residual_fwd_kernelINS_13Kernel_traitsIf13__nv_bfloat16fS2_fjLj2560ELj1ELj4ELj1ELj16ENS_18Kernel_traits_baseILj2560EfS2_fS2_fjLj128EEEEELb0ELb0ELb0EEEvNS_9FwdParamsE)
        /*047c*/ 	.word	0x000002e8


	//----- nvinfo : EIATTR_REGCOUNT
	.align		4
.L_200:
        /*0480*/ 	.byte	0x04, 0x2f
        /*0482*/ 	.short	(.L_202 - .L_201)
	.align		4
.L_201:
        /*0484*/ 	.word	index@(_ZN10layer_norm31ln_parallel_residual_fwd_kernelINS_13Kernel_traitsI13__nv_bfloat16S2_fS2_fjLj2560ELj1ELj4ELj1ELj16ENS_18Kernel_traits_baseILj2560ES2_S2_fS2_fjLj128EEEEELb1ELb1ELb1EEEvNS_9FwdParamsE)
        /*0488*/ 	.word	0x000000ff


	//----- nvinfo : EIATTR_FRAME_SIZE
	.align		4
.L_202:
        /*048c*/ 	.byte	0x04, 0x11
        /*048e*/ 	.short	(.L_204 - .L_203)
	.align		4
.L_203:
        /*0490*/ 	.word	index@(_ZN10layer_norm31ln_parallel_residual_fwd_kernelINS_13Kernel_traitsI13__nv_bfloat16S2_fS2_fjLj2560ELj1ELj4ELj1ELj16ENS_18Kernel_traits_baseILj2560ES2_S2_fS2_fjLj128EEEEELb1ELb1ELb1EEEvNS_9FwdParamsE)
        /*0494*/ 	.word	0x00000028


	//----- nvinfo : EIATTR_REGCOUNT
	.align		4
.L_204:
        /*0498*/ 	.byte	0x04, 0x2f
        /*049a*/ 	.short	(.L_206 - .L_205)
	.align		4
.L_205:
        /*049c*/ 	.word	index@(_ZN10layer_norm31ln_parallel_residual_fwd_kernelINS_13Kernel_traitsI13__nv_bfloat16S2_fS2_fjLj2560ELj1ELj4ELj1ELj16ENS_18Kernel_traits_baseILj2560ES2_S2_fS2_fjLj128EEEEELb1ELb1ELb0EEEvNS_9FwdParamsE)
        /*04a0*/ 	.word	0x000000ff


	//----- nvinfo : EIATTR_FRAME_SIZE
	.align		4
.L_206:
        /*04a4*/ 	.byte	0x04, 0x11
        /*04a6*/ 	.short	(.L_208 - .L_207)
	.align		4
.L_207:
        /*04a8*/ 	.word	index@(_ZN10layer_norm31ln_parallel_residual_fwd_kernelINS_13Kernel_traitsI13__nv_bfloat16S2_fS2_fjLj2560ELj1ELj4ELj1ELj16ENS_18Kernel_traits_baseILj2560ES2_S2_fS2_fjLj128EEEEELb1ELb1ELb0EEEvNS_9FwdParamsE)
        /*04ac*/ 	.word	0x00000090


	//----- nvinfo : EIATTR_REGCOUNT
	.align		4
.L_208:
        /*04b0*/ 	.byte	0x04, 0x2f
        /*04b2*/ 	.short	(.L_210 - .L_209)
	.align		4
.L_209:
        /*04b4*/ 	.word	index@(_ZN10layer_norm31ln_parallel_residual_fwd_kernelINS_13Kernel_traitsI13__nv_bfloat16S2_fS2_fjLj2560ELj1ELj4ELj1ELj16ENS_18Kernel_traits_baseILj2560ES2_S2_fS2_fjLj128EEEEELb1ELb0ELb1EEEvNS_9FwdParamsE)
        /*04b8*/ 	.word	0x000000ff


	//----- nvinfo : EIATTR_FRAME_SIZE
	.align		4
.L_210:
        /*04bc*/ 	.byte	0x04, 0x11
        /*04be*/ 	.short	(.L_212 - .L_211)
	.align		4
.L_211:
        /*04c0*/ 	.word	index@(_ZN10layer_norm31ln_parallel_residual_fwd_kernelINS_13Kernel_traitsI13__nv_bfloat16S2_fS2_fjLj2560ELj1ELj4ELj1ELj16ENS_18Kernel_traits_baseILj2560ES2_S2_fS2_fjLj128EEEEELb1ELb0ELb1EEEvNS_9FwdParamsE)
        /*04c4*/ 	.word	0x00000330


	//----- nvinfo : EIATTR_REGCOUNT
	.align		4
.L_212:
        /*04c8*/ 	.byte	0x04, 0x2f
        /*04ca*/ 	.short	(.L_214 - .L_213)
	.align		4
.L_213:
        /*04cc*/ 	.word	index@(_ZN10layer_norm31ln_parallel_residual_fwd_kernelINS_13Kernel_traitsI13__nv_bfloat16S2_fS2_fjLj2560ELj1ELj4ELj1ELj16ENS_18Kernel_traits_baseILj2560ES2_S2_fS2_fjLj128EEEEELb1ELb0ELb0EEEvNS_9FwdParamsE)
        /*04d0*/ 	.word	0x000000ff


	//----- nvinfo : EIATTR_FRAME_SIZE
	.align		4
.L_214:
        /*04d4*/ 	.byte	0x04, 0x11
        /*04d6*/ 	.short	(.L_216 - .L_215)
	.align		4
.L_215:
        /*04d8*/ 	.word	index@(_ZN10layer_norm31ln_parallel_residual_fwd_kernelINS_13Kernel_traitsI13__nv_bfloat16S2_fS2_fjLj2560ELj1ELj4ELj1ELj16ENS_18Kernel_traits_baseILj2560ES2_S2_fS2_fjLj128EEEEELb1ELb0ELb0EEEvNS_9FwdParamsE)
        /*04dc*/ 	.word	0x00000438


	//----- nvinfo : EIATTR_REGCOUNT
	.align		4
.L_216:
        /*04e0*/ 	.byte	0x04, 0x2f
        /*04e2*/ 	.short	(.L_218 - .L_217)
	.align		4
.L_217:
        /*04e4*/ 	.word	index@(_ZN10layer_norm31ln_parallel_residual_fwd_kernelINS_13Kernel_traitsI13__nv_bfloat16S2_fS2_fjLj2560ELj1ELj4ELj1ELj16ENS_18Kernel_traits_baseILj2560ES2_S2_fS2_fjLj128EEEEELb0ELb1ELb1EEEvNS_9FwdParamsE)
        /*04e8*/ 	.word	0x000000ff


	//----- nvinfo : EIATTR_FRAME_SIZE
	.align		4
.L_218:
        /*04ec*/ 	.byte	0x04, 0x11
        /*04ee*/ 	.short	(.L_220 - .L_219)
	.align		4
.L_219:
        /*04f0*/ 	.word	index@(_ZN10layer_norm31ln_parallel_residual_fwd_kernelINS_13Kernel_traitsI13__nv_bfloat16S2_fS2_fjLj2560ELj1ELj4ELj1ELj16ENS_18Kernel_traits_baseILj2560ES2_S2_fS2_fjLj128EEEEELb0ELb1ELb1EEEvNS_9FwdParamsE)
        /*04f4*/ 	.word	0x00000000


	//----- nvinfo : EIATTR_REGCOUNT
	.align		4
.L_220:
        /*04f8*/ 	.byte	0x04, 0x2f
        /*04fa*/ 	.short	(.L_222 - .L_221)
	.align		4
.L_221:
        /*04fc*/ 	.word	index@(_ZN10layer_norm31ln_parallel_residual_fwd_kernelINS_13Kernel_traitsI13__nv_bfloat16S2_fS2_fjLj2560ELj1ELj4ELj1ELj16ENS_18Kernel_traits_baseILj2560ES2_S2_fS2_fjLj128EEEEELb0ELb1ELb0EEEvNS_9FwdParamsE)
        /*0500*/ 	.word	0x000000ff


	//----- nvinfo : EIATTR_FRAME_SIZE
	.align		4
.L_222:
        /*0504*/ 	.byte	0x04, 0x11
        /*0506*/ 	.short	(.L_224 - .L_223)
	.align		4
.L_223:
        /*0508*/ 	.word	index@(_ZN10layer_norm31ln_parallel_residual_fwd_kernelINS_13Kernel_traitsI13__nv_bfloat16S2_fS2_fjLj2560ELj1ELj4ELj1ELj16ENS_18Kernel_traits_baseILj2560ES2_S2_fS2_fjLj128EEEEELb0ELb1ELb0EEEvNS_9FwdParamsE)
        /*050c*/ 	.word	0x00000040


	//----- nvinfo : EIATTR_REGCOUNT
	.align		4
.L_224:
        /*0510*/ 	.byte	0x04, 0x2f
        /*0512*/ 	.short	(.L_226 - .L_225)
	.align		4
.L_225:
        /*0514*/ 	.word	index@(_ZN10layer_norm31ln_parallel_residual_fwd_kernelINS_13Kernel_traitsI13__nv_bfloat16S2_fS2_fjLj2560ELj1ELj4ELj1ELj16ENS_18Kernel_traits_baseILj2560ES2_S2_fS2_fjLj128EEEEELb0ELb0ELb1EEEvNS_9FwdParamsE)
        /*0518*/ 	.word	0x000000ff


	//----- nvinfo : EIATTR_FRAME_SIZE
	.align		4
.L_226:
        /*051c*/ 	.byte	0x04, 0x11
        /*051e*/ 	.short	(.L_228 - .L_227)
	.align		4
.L_227:
        /*0520*/ 	.word	index@(_ZN10layer_norm31ln_parallel_residual_fwd_kernelINS_13Kernel_traitsI13__nv_bfloat16S2_fS2_fjLj2560ELj1ELj4ELj1ELj16ENS_18Kernel_traits_baseILj2560ES2_S2_fS2_fjLj128EEEEELb0ELb0ELb1EEEvNS_9FwdParamsE)
        /*0524*/ 	.word	0x000003d8


	//----- nvinfo : EIATTR_REGCOUNT
	.align		4
.L_228:
        /*0528*/ 	.byte	0x04, 0x2f
        /*052a*/ 	.short	(.L_230 - .L_229)
	.align		4
.L_229:
        /*052c*/ 	.word	index@(_ZN10layer_norm31ln_parallel_residual_fwd_kernelINS_13Kernel_traitsI13__nv_bfloat16S2_fS2_fjLj2560ELj1ELj4ELj1ELj16ENS_18Kernel_traits_baseILj2560ES2_S2_fS2_fjLj128EEEEELb0ELb0ELb0EEEvNS_9FwdParamsE)
        /*0530*/ 	.word	0x000000ff


	//----- nvinfo : EIATTR_FRAME_SIZE
	.align		4
.L_230:
        /*0534*/ 	.byte	0x04, 0x11
        /*0536*/ 	.short	(.L_232 - .L_231)
	.align		4
.L_231:
        /*0538*/ 	.word	index@(_ZN10layer_norm31ln_parallel_residual_fwd_kernelINS_13Kernel_traitsI13__nv_bfloat16S2_fS2_fjLj2560ELj1ELj4ELj1ELj16ENS_18Kernel_traits_baseILj2560ES2_S2_fS2_fjLj128EEEEELb0ELb0ELb0EEEvNS_9FwdParamsE)
        /*053c*/ 	.word	0x000003f0


	//----- nvinfo : EIATTR_REGCOUNT
	.align		4
.L_232:
        /*0540*/ 	.byte	0x04, 0x2f
        /*0542*/ 	.short	(.L_234 - .L_233)
	.align		4
.L_233:
        /*0544*/ 	.word	index@(_ZN10layer_norm31ln_parallel_residual_fwd_kernelINS_13Kernel_traitsIf13__nv_bfloat16S2_S2_fjLj2560ELj1ELj4ELj1ELj16ENS_18Kernel_traits_baseILj2560EfS2_S2_S2_fjLj128EEEEELb1ELb1ELb1EEEvNS_9FwdParamsE)
        /*0548*/ 	.word	0x000000ff


	//----- nvinfo : EIATTR_FRAME_SIZE
	.align		4
.L_234:
        /*054c*/ 	.byte	0x04, 0x11
        /*054e*/ 	.short	(.L_236 - .L_235)
	.align		4
.L_235:
        /*0550*/ 	.word	index@(_ZN10layer_norm31ln_parallel_residual_fwd_kernelINS_13Kernel_traitsIf13__nv_bfloat16S2_S2_fjLj2560ELj1ELj4ELj1ELj16ENS_18Kernel_traits_baseILj2560EfS2_S2_S2_fjLj128EEEEELb1ELb1ELb1EEEvNS_9FwdParamsE)
        /*0554*/ 	.word	0x000000f0


	//----- nvinfo : EIATTR_REGCOUNT
	.align		4
.L_236:
        /*0558*/ 	.byte	0x04, 0x2f
        /*055a*/ 	.short	(.L_238 - .L_237)
	.align		4
.L_237:
        /*055c*/ 	.word	index@(_ZN10layer_norm31ln_parallel_residual_fwd_kernelINS_13Kernel_traitsIf13__nv_bfloat16S2_S2_fjLj2560ELj1ELj4ELj1ELj16ENS_18Kernel_traits_baseILj2560EfS2_S2_S2_fjLj128EEEEELb1ELb1ELb0EEEvNS_9FwdParamsE)
        /*0560*/ 	.word	0x000000fe


	//----- nvinfo : EIATTR_FRAME_SIZE
	.align		4
.L_238:
        /*0564*/ 	.byte	0x04, 0x11
        /*0566*/ 	.short	(.L_240 - .L_239)
	.align		4
.L_239:
        /*0568*/ 	.word	index@(_ZN10layer_norm31ln_parallel_residual_fwd_kernelINS_13Kernel_traitsIf13__nv_bfloat16S2_S2_fjLj2560ELj1ELj4ELj1ELj16ENS_18Kernel_traits_baseILj2560EfS2_S2_S2_fjLj128EEEEELb1ELb1ELb0EEEvNS_9FwdParamsE)
        /*056c*/ 	.word	0x00000090


	//----- nvinfo : EIATTR_REGCOUNT
	.align		4
.L_240:
        /*0570*/ 	.byte	0x04, 0x2f
        /*0572*/ 	.short	(.L_242 - .L_241)
	.align		4
.L_241:
        /*0574*/ 	.word	index@(_ZN10layer_norm31ln_parallel_residual_fwd_kernelINS_13Kernel_traitsIf13__nv_bfloat16S2_S2_fjLj2560ELj1ELj4ELj1ELj16ENS_18Kernel_traits_baseILj2560EfS2_S2_S2_fjLj128EEEEELb1ELb0ELb1EEEvNS_9FwdParamsE)
        /*0578*/ 	.word	0x00000080


	//----- nvinfo : EIATTR_FRAME_SIZE
	.align		4
.L_242:
        /*057c*/ 	.byte	0x04, 0x11
        /*057e*/ 	.short	(.L_244 - .L_243)
	.align		4
.L_243:
        /*0580*/ 	.word	index@(_ZN10layer_norm31ln_parallel_residual_fwd_kernelINS_13Kernel_traitsIf13__nv_bfloat16S2_S2_fjLj2560ELj1ELj4ELj1ELj16ENS_18Kernel_traits_baseILj2560EfS2_S2_S2_fjLj128EEEEELb1ELb0ELb1EEEvNS_9FwdParamsE)
        /*0584*/ 	.word	0x00000548


	//----- nvinfo : EIATTR_REGCOUNT
	.align		4
.L_244:
        /*0588*/ 	.byte	0x04, 0x2f
        /*058a*/ 	.short	(.L_246 - .L_245)
	.align		4
.L_245:
        /*058c*/ 	.word	index@(_ZN10layer_norm31ln_parallel_residual_fwd_kernelINS_13Kernel_traitsIf13__nv_bfloat16S2_S2_fjLj2560ELj1ELj4ELj1ELj16ENS_18Kernel_traits_baseILj2560EfS2_S2_S2_fjLj128EEEEELb1ELb0ELb0EEEvNS_9FwdParamsE)
        /*0590*/ 	.word	0x00000080


	//----- nvinfo : EIATTR_FRAME_SIZE
	.align		4
.L_246:
        /*0594*/ 	.byte	0x04, 0x11
        /*0596*/ 	.short	(.L_248 - .L_247)
	.align		4
.L_247:
        /*0598*/ 	.word	index@(_ZN10layer_norm31ln_parallel_residual_fwd_kernelINS_13Kernel_traitsIf13__nv_bfloat16S2_S2_fjLj2560ELj1ELj4ELj1ELj16ENS_18Kernel_traits_baseILj2560EfS2_S2_S2_fjLj128EEEEELb1ELb0ELb0EEEvNS_9FwdParamsE)
        /*059c*/ 	.word	0x00000528


	//----- nvinfo : EIATTR_REGCOUNT
	.align		4
.L_248:
        /*05a0*/ 	.byte	0x04, 0x2f
        /*05a2*/ 	.short	(.L_250 - .L_249)
	.align		4
.L_249:
        /*05a4*/ 	.word	index@(_ZN10layer_norm31ln_parallel_residual_fwd_kernelINS_13Kernel_traitsIf13__nv_bfloat16S2_S2_fjLj2560ELj1ELj4ELj1ELj16ENS_18Kernel_traits_baseILj2560EfS2_S2_S2_fjLj128EEEEELb0ELb1ELb1EEEvNS_9FwdParamsE)
        /*05a8*/ 	.word	0x000000ff


	//----- nvinfo : EIATTR_FRAME_SIZE
	.align		4
.L_250:
        /*05ac*/ 	.byte	0x04, 0x11
        /*05ae*/ 	.short	(.L_252 - .L_251)
	.align		4
.L_251:
        /*05b0*/ 	.word	index@(_ZN10layer_norm31ln_parallel_residual_fwd_kernelINS_13Kernel_traitsIf13__nv_bfloat16S2_S2_fjLj2560ELj1ELj4ELj1ELj16ENS_18Kernel_traits_baseILj2560EfS2_S2_S2_fjLj128EEEEELb0ELb1ELb1EEEvNS_9FwdParamsE)
        /*05b4*/ 	.word	0x00000050


	//----- nvinfo : EIATTR_REGCOUNT
	.align		4
.L_252:
        /*05b8*/ 	.byte	0x04, 0x2f
        /*05ba*/ 	.short	(.L_254 - .L_253)
	.align		4
.L_253:
        /*05bc*/ 	.word	index@(_ZN10layer_norm31ln_parallel_residual_fwd_kernelINS_13Kernel_traitsIf13__nv_bfloat16S2_S2_fjLj2560ELj1ELj4ELj1ELj16ENS_18Kernel_traits_baseILj2560EfS2_S2_S2_fjLj128EEEEELb0ELb1ELb0EEEvNS_9FwdParamsE)
        /*05c0*/ 	.word	0x000000ff


	//----- nvinfo : EIATTR_FRAME_SIZE
	.align		4
.L_254:
        /*05c4*/ 	.byte	0x04, 0x11
        /*05c6*/ 	.short	(.L_256 - .L_255)
	.align		4
.L_255:
        /*05c8*/ 	.word	index@(_ZN10layer_norm31ln_parallel_residual_fwd_kernelINS_13Kernel_traitsIf13__nv_bfloat16S2_S2_fjLj2560ELj1ELj4ELj1ELj16ENS_18Kernel_traits_baseILj2560EfS2_S2_S2_fjLj128EEEEELb0ELb1ELb0EEEvNS_9FwdParamsE)
        /*05cc*/ 	.word	0x00000040


	//----- nvinfo : EIATTR_REGCOUNT
	.align		4
.L_256:
        /*05d0*/ 	.byte	0x04, 0x2f
        /*05d2*/ 	.short	(.L_258 - .L_257)
	.align		4
.L_257:
        /*05d4*/ 	.word	index@(_ZN10layer_norm31ln_parallel_residual_fwd_kernelINS_13Kernel_traitsIf13__nv_bfloat16S2_S2_fjLj2560ELj1ELj4ELj1ELj16ENS_18Kernel_traits_baseILj2560EfS2_S2_S2_fjLj128EEEEELb0ELb0ELb1EEEvNS_9FwdParamsE)
        /*05d8*/ 	.word	0x000000ff


	//----- nvinfo : EIATTR_FRAME_SIZE
	.align		4
.L_258:
        /*05dc*/ 	.byte	0x04, 0x11
        /*05de*/ 	.short	(.L_260 - .L_259)
	.align		4
.L_259:
        /*05e0*/ 	.word	index@(_ZN10layer_norm31ln_parallel_residual_fwd_kernelINS_13Kernel_traitsIf13__nv_bfloat16S2_S2_fjLj2560ELj1ELj4ELj1ELj16ENS_18Kernel_traits_baseILj2560EfS2_S2_S2_fjLj128EEEEELb0ELb0ELb1EEEvNS_9FwdParamsE)
        /*05e4*/ 	.word	0x000002e0


	//----- nvinfo : EIATTR_REGCOUNT
	.align		4
.L_260:
        /*05e8*/ 	.byte	0x04, 0x2f
        /*05ea*/ 	.short	(.L_262 - .L_261)
	.align		4
.L_261:
        /*05ec*/ 	.word	index@(_ZN10layer_norm31ln_parallel_residual_fwd_kernelINS_13Kernel_traitsIf13__nv_bfloat16S2_S2_fjLj2560ELj1ELj4ELj1ELj16ENS_18Kernel_traits_baseILj2560EfS2_S2_S2_fjLj128EEEEELb0ELb0ELb0EEEvNS_9FwdParamsE)
        /*05f0*/ 	.word	0x000000ff


	//----- nvinfo : EIATTR_FRAME_SIZE
	.align		4
.L_262:
        /*05f4*/ 	.byte	0x04, 0x11
        /*05f6*/ 	.short	(.L_264 - .L_263)
	.align		4
.L_263:
        /*05f8*/ 	.word	index@(_ZN10layer_norm31ln_parallel_residual_fwd_kernelINS_13Kernel_traitsIf13__nv_bfloat16S2_S2_fjLj2560ELj1ELj4ELj1ELj16ENS_18Kernel_traits_baseILj2560EfS2_S2_S2_fjLj128EEEEELb0ELb0ELb0EEEvNS_9FwdParamsE)
        /*05fc*/ 	.word	0x000002f0


	//----- nvinfo : EIATTR_REGCOUNT
	.align		4
.L_264:
        /*0600*/ 	.byte	0x04, 0x2f
        /*0602*/ 	.short	(.L_266 - .L_265)
	.align		4
.L_265:
        /*0604*/ 	.word	index@(_ZN10layer_norm31ln_parallel_residual_fwd_kernelINS_13Kernel_traitsI6__halfS2_S2_S2_fjLj2560ELj1ELj4ELj1ELj16ENS_18Kernel_traits_baseILj2560ES2_S2_S2_S2_fjLj128EEEEELb1ELb1ELb1EEEvNS_9FwdParamsE)
        /*0608*/ 	.word	0x000000f4


	//----- nvinfo : EIATTR_FRAME_SIZE
	.align		4
.L_266:
        /*060c*/ 	.byte	0x04, 0x11
        /*060e*/ 	.short	(.L_268 - .L_267)
	.align		4
.L_267:
        /*0610*/ 	.word	index@(_ZN10layer_norm31ln_parallel_residual_fwd_kernelINS_13Kernel_traitsI6__halfS2_S2_S2_fjLj2560ELj1ELj4ELj1ELj16ENS_18Kernel_traits_baseILj2560ES2_S2_S2_S2_fjLj128EEEEELb1ELb1ELb1EEEvNS_9FwdParamsE)
        /*0614*/ 	.word	0x00000000


	//----- nvinfo : EIATTR_REGCOUNT
	.align		4
.L_268:
        /*0618*/ 	.byte	0x04, 0x2f
        /*061a*/ 	.short	(.L_270 - .L_269)
	.align		4
.L_269:
        /*061c*/ 	.word	index@(_ZN10layer_norm31ln_parallel_residual_fwd_kernelINS_13Kernel_traitsI6__halfS2_S2_S2_fjLj2560ELj1ELj4ELj1ELj16ENS_18Kernel_traits_baseILj2560ES2_S2_S2_S2_fjLj128EEEEELb1ELb1ELb0EEEvNS_9FwdParamsE)
        /*0620*/ 	.word	0x000000dc


	//----- nvinfo : EIATTR_FRAME_SIZE
	.align		4
.L_270:
        /*0624*/ 	.byte	0x04, 0x11
        /*0626*/ 	.short	(.L_272 - .L_271)
	.align		4
.L_271:
        /*0628*/ 	.word	index@(_ZN10layer_norm31ln_parallel_residual_fwd_kernelINS_13Kernel_traitsI6__halfS2_S2_S2_fjLj2560ELj1ELj4ELj1ELj16ENS_18Kernel_traits_baseILj2560ES2_S2_S2_S2_fjLj128EEEEELb1ELb1ELb0EEEvNS_9FwdParamsE)
        /*062c*/ 	.word	0x00000000


	//----- nvinfo : EIATTR_REGCOUNT
	.align		4
.L_272:
        /*0630*/ 	.byte	0x04, 0x2f
        /*0632*/ 	.short	(.L_274 - .L_273)
	.align		4
.L_273:
        /*0634*/ 	.word	index@(_ZN10layer_norm31ln_parallel_residual_fwd_kernelINS_13Kernel_traitsI6__halfS2_S2_S2_fjLj2560ELj1ELj4ELj1ELj16ENS_18Kernel_traits_baseILj2560ES2_S2_S2_S2_fjLj128EEEEELb1ELb0ELb1EEEvNS_9FwdParamsE)
        /*0638*/ 	.word	0x000000ff


	//----- nvinfo : EIATTR_FRAME_SIZE
	.align		4
.L_274:
        /*063c*/ 	.byte	0x04, 0x11
        /*063e*/ 	.short	(.L_276 - .L_275)
	.align		4
.L_275:
        /*0640*/ 	.word	index@(_ZN10layer_norm31ln_parallel_residual_fwd_kernelINS_13Kernel_traitsI6__halfS2_S2_S2_fjLj2560ELj1ELj4ELj1ELj16ENS_18Kernel_traits_baseILj2560ES2_S2_S2_S2_fjLj128EEEEELb1ELb0ELb1EEEvNS_9FwdParamsE)
        /*0644*/ 	.word	0x000000b0


	//----- nvinfo : EIATTR_REGCOUNT
	.align		4
.L_276:
        /*0648*/ 	.byte	0x04, 0x2f
        /*064a*/ 	.short	(.L_278 - .L_277)
	.align		4
.L_277:
        /*064c*/ 	.word	index@(_ZN10layer_norm31ln_parallel_residual_fwd_kernelINS_13Kernel_traitsI6__halfS2_S2_S2_fjLj2560ELj1ELj4ELj1ELj16ENS_18Kernel_traits_baseILj2560ES2_S2_S2_S2_fjLj128EEEEELb1ELb0ELb0EEEvNS_9FwdParamsE)
        /*0650*/ 	.word	0x000000ff


	//----- nvinfo : EIATTR_FRAME_SIZE
	.align		4
.L_278:
        /*0654*/ 	.byte	0x04, 0x11
        /*0656*/ 	.short	(.L_280 - .L_279)
	.align		4
.L_279:
        /*0658*/ 	.word	index@(_ZN10layer_norm31ln_parallel_residual_fwd_kernelINS_13Kernel_traitsI6__halfS2_S2_S2_fjLj2560ELj1ELj4ELj1ELj16ENS_18Kernel_traits_baseILj2560ES2_S2_S2_S2_fjLj128EEEEELb1ELb0ELb0EEEvNS_9FwdParamsE)
        /*065c*/ 	.word	0x00000090


	//----- nvinfo : EIATTR_REGCOUNT
	.align		4
.L_280:
        /*0660*/ 	.byte	0x04, 0x2f
        /*0662*/ 	.short	(.L_282 - .L_281)
	.align		4
.L_281:
        /*0664*/ 	.word	index@(_ZN10layer_norm31ln_parallel_residual_fwd_kernelINS_13Kernel_traitsI6__halfS2_S2_S2_fjLj2560ELj1ELj4ELj1ELj16ENS_18Kernel_traits_baseILj2560ES2_S2_S2_S2_fjLj128EEEEELb0ELb1ELb1EEEvNS_9FwdParamsE)
        /*0668*/ 	.word	0x000000eb


	//----- nvinfo : EIATTR_FRAME_SIZE
	.align		4
.L_282:
        /*066c*/ 	.byte	0x04, 0x11
        /*066e*/ 	.short	(.L_284 - .L_283)
	.align		4
.L_283:
        /*0670*/ 	.word	index@(_ZN10layer_norm31ln_parallel_residual_fwd_kernelINS_13Kernel_traitsI6__halfS2_S2_S2_fjLj2560ELj1ELj4ELj1ELj16ENS_18Kernel_traits_baseILj2560ES2_S2_S2_S2_fjLj128EEEEELb0ELb1ELb1EEEvNS_9FwdParamsE)
        /*0674*/ 	.word	0x00000000


	//----- nvinfo : EIATTR_REGCOUNT
	.align		4
.L_284:
        /*0678*/ 	.byte	0x04, 0x2f
        /*067a*/ 	.short	(.L_286 - .L_285)
	.align		4
.L_285:
        /*067c*/ 	.word	index@(_ZN10layer_norm31ln_parallel_residual_fwd_kernelINS_13Kernel_traitsI6__halfS2_S2_S2_fjLj2560ELj1ELj4ELj1ELj16ENS_18Kernel_traits_baseILj2560ES2_S2_S2_S2_fjLj128EEEEELb0ELb1ELb0EEEvNS_9FwdParamsE)
        /*0680*/ 	.word	0x000000cd


	//----- nvinfo : EIATTR_FRAME_SIZE
	.align		4
.L_286:
        /*0684*/ 	.byte	0x04, 0x11
        /*0686*/ 	.short	(.L_288 - .L_287)
	.align		4
.L_287:
        /*0688*/ 	.word	index@(_ZN10layer_norm31ln_parallel_residual_fwd_kernelINS_13Kernel_traitsI6__halfS2_S2_S2_fjLj2560ELj1ELj4ELj1ELj16ENS_18Kernel_traits_baseILj2560ES2_S2_S2_S2_fjLj128EEEEELb0ELb1ELb0EEEvNS_9FwdParamsE)
        /*068c*/ 	.word	0x00000000


	//----- nvinfo : EIATTR_REGCOUNT
	.align		4
.L_288:
        /*0690*/ 	.byte	0x04, 0x2f
        /*0692*/ 	.short	(.L_290 - .L_289)
	.align		4
.L_289:
        /*0694*/ 	.word	index@(_ZN10layer_norm31ln_parallel_residual_fwd_kernelINS_13Kernel_traitsI6__halfS2_S2_S2_fjLj2560ELj1ELj4ELj1ELj16ENS_18Kernel_traits_baseILj2560ES2_S2_S2_S2_fjLj128EEEEELb0ELb0ELb1EEEvNS_9FwdParamsE)
        /*0698*/ 	.word	0x000000ff


	//----- nvinfo : EIATTR_FRAME_SIZE
	.align		4
.L_290:
        /*069c*/ 	.byte	0x04, 0x11
        /*069e*/ 	.short	(.L_292 - .L_291)
	.align		4
.L_291:
        /*06a0*/ 	.word	index@(_ZN10layer_norm31ln_parallel_residual_fwd_kernelINS_13Kernel_traitsI6__halfS2_S2_S2_fjLj2560ELj1ELj4ELj1ELj16ENS_18Kernel_traits_baseILj2560ES2_S2_S2_S2_fjLj128EEEEELb0ELb0ELb1EEEvNS_9FwdParamsE)
        /*06a4*/ 	.word	0x00000078


	//----- nvinfo : EIATTR_REGCOUNT
	.align		4
.L_292:
        /*06a8*/ 	.byte	0x04, 0x2f
        /*06aa*/ 	.short	(.L_294 - .L_293)
	.align		4
.L_293:
        /*06ac*/ 	.word	index@(_ZN10layer_norm31ln_parallel_residual_fwd_kernelINS_13Kernel_traitsI6__halfS2_S2_S2_fjLj2560ELj1ELj4ELj1ELj16ENS_18Kernel_traits_baseILj2560ES2_S2_S2_S2_fjLj128EEEEELb0ELb0ELb0EEEvNS_9FwdParamsE)
        /*06b0*/ 	.word	0x000000ff


	//----- nvinfo : EIATTR_FRAME_SIZE
	.align		4
.L_294:
        /*06b4*/ 	.byte	0x04, 0x11
        /*06b6*/ 	.short	(.L_296 - .L_295)
	.align		4
.L_295:
        /*06b8*/ 	.word	index@(_ZN10layer_norm31ln_parallel_residual_fwd_kernelINS_13Kernel_traitsI6__halfS2_S2_S2_fjLj2560ELj1ELj4ELj1ELj16ENS_18Kernel_traits_baseILj2560ES2_S2_S2_S2_fjLj128EEEEELb0ELb0ELb0EEEvNS_9FwdParamsE)
        /*06bc*/ 	.word	0x00000068


	//----- nvinfo : EIATTR_REGCOUNT
	.align		4
.L_296:
        /*06c0*/ 	.byte	0x04, 0x2f
        /*06c2*/ 	.short	(.L_298 - .L_297)
	.align		4
.L_297:
        /*06c4*/ 	.word	index@(_ZN10layer_norm31ln_parallel_residual_fwd_kernelINS_13Kernel_traitsI13__nv_bfloat16S2_S2_S2_fjLj2560ELj1ELj4ELj1ELj16ENS_18Kernel_traits_baseILj2560ES2_S2_S2_S2_fjLj128EEEEELb1ELb1ELb1EEEvNS_9FwdParamsE)
        /*06c8*/ 	.word	0x000000ff


	//----- nvinfo : EIATTR_FRAME_SIZE
	.align		4
.L_298:
        /*06cc*/ 	.byte	0x04, 0x11
        /*06ce*/ 	.short	(.L_300 - .L_299)
	.align		4
.L_299:
        /*06d0*/ 	.word	index@(_ZN10layer_norm31ln_parallel_residual_fwd_kernelINS_13Kernel_traitsI13__nv_bfloat16S2_S2_S2_fjLj2560ELj1ELj4ELj1ELj16ENS_18Kernel_traits_baseILj2560ES2_S2_S2_S2_fjLj128EEEEELb1ELb1ELb1EEEvNS_9FwdParamsE)
        /*06d4*/ 	.word	0x00000038


	//----- nvinfo : EIATTR_REGCOUNT
	.align		4
.L_300:
        /*06d8*/ 	.byte	0x04, 0x2f
        /*06da*/ 	.short	(.L_302 - .L_301)
	.align		4
.L_301:
        /*06dc*/ 	.word	index@(_ZN10layer_norm31ln_parallel_residual_fwd_kernelINS_13Kernel_traitsI13__nv_bfloat16S2_S2_S2_fjLj2560ELj1ELj4ELj1ELj16ENS_18Kernel_traits_baseILj2560ES2_S2_S2_S2_fjLj128EEEEELb1ELb1ELb0EEEvNS_9FwdParamsE)
        /*06e0*/ 	.word	0x000000ff


	//----- nvinfo : EIATTR_FRAME_SIZE
	.align		4
.L_302:
        /*06e4*/ 	.byte	0x04, 0x11
        /*06e6*/ 	.short	(.L_304 - .L_303)
	.align		4
.L_303:
        /*06e8*/ 	.word	index@(_ZN10layer_norm31ln_parallel_residual_fwd_kernelINS_13Kernel_traitsI13__nv_bfloat16S2_S2_S2_fjLj2560ELj1ELj4ELj1ELj16ENS_18Kernel_traits_baseILj2560ES2_S2_S2_S2_fjLj128EEEEELb1ELb1ELb0EEEvNS_9FwdParamsE)
        /*06ec*/ 	.word	0x00000080


	//----- nvinfo : EIATTR_REGCOUNT
	.align		4
.L_304:
        /*06f0*/ 	.byte	0x04, 0x2f
        /*06f2*/ 	.short	(.L_306 - .L_305)
	.align		4
.L_305:
        /*06f4*/ 	.word	index@(_ZN10layer_norm31ln_parallel_residual_fwd_kernelINS_13Kernel_traitsI13__nv_bfloat16S2_S2_S2_fjLj2560ELj1ELj4ELj1ELj16ENS_18Kernel_traits_baseILj2560ES2_S2_S2_S2_fjLj128EEEEELb1ELb0ELb1EEEvNS_9FwdParamsE)
        /*06f8*/ 	.word	0x000000ff


	//----- nvinfo : EIATTR_FRAME_SIZE
	.align		4
.L_306:
        /*06fc*/ 	.byte	0x04, 0x11
        /*06fe*/ 	.short	(.L_308 - .L_307)
	.align		4
.L_307:
        /*0700*/ 	.word	index@(_ZN10layer_norm31ln_parallel_residual_fwd_kernelINS_13Kernel_traitsI13__nv_bfloat16S2_S2_S2_fjLj2560ELj1ELj4ELj1ELj16ENS_18Kernel_traits_baseILj2560ES2_S2_S2_S2_fjLj128EEEEELb1ELb0ELb1EEEvNS_9FwdParamsE)
        /*0704*/ 	.word	0x000002c0


	//----- nvinfo : EIATTR_REGCOUNT
	.align		4
.L_308:
        /*0708*/ 	.byte	0x04, 0x2f
        /*070a*/ 	.short	(.L_310 - .L_309)
	.align		4
.L_309:
        /*070c*/ 	.word	index@(_ZN10layer_norm31ln_parallel_residual_fwd_kernelINS_13Kernel_traitsI13__nv_bfloat16S2_S2_S2_fjLj2560ELj1ELj4ELj1ELj16ENS_18Kernel_traits_baseILj2560ES2_S2_S2_S2_fjLj128EEEEELb1ELb0ELb0EEEvNS_9FwdParamsE)
        /*0710*/ 	.word	0x000000ff


	//----- nvinfo : EIATTR_FRAME_SIZE
	.align		4
.L_310:
        /*0714*/ 	.byte	0x04, 0x11
        /*0716*/ 	.short	(.L_312 - .L_311)
	.align		4
.L_311:
        /*0718*/ 	.word	index@(_ZN10layer_norm31ln_parallel_residual_fwd_kernelINS_13Kernel_traitsI13__nv_bfloat16S2_S2_S2_fjLj2560ELj1ELj4ELj1ELj16ENS_18Kernel_traits_baseILj2560ES2_S2_S2_S2_fjLj128EEEEELb1ELb0ELb0EEEvNS_9FwdParamsE)
        /*071c*/ 	.word	0x00000438


	//----- nvinfo : EIATTR_REGCOUNT
	.align		4
.L_312:
        /*0720*/ 	.byte	0x04, 0x2f
        /*0722*/ 	.short	(.L_314 - .L_313)
	.align		4
.L_313:
        /*0724*/ 	.word	index@(_ZN10layer_norm31ln_parallel_residual_fwd_kernelINS_13Kernel_traitsI13__nv_bfloat16S2_S2_S2_fjLj2560ELj1ELj4ELj1ELj16ENS_18Kernel_traits_baseILj2560ES2_S2_S2_S2_fjLj128EEEEELb0ELb1ELb1EEEvNS_9FwdParamsE)
        /*0728*/ 	.word	0x000000ff


	//----- nvinfo : EIATTR_FRAME_SIZE
	.align		4
.L_314:
        /*072c*/ 	.byte	0x04, 0x11
        /*072e*/ 	.short	(.L_316 - .L_315)
	.align		4
.L_315:
        /*0730*/ 	.word	index@(_ZN10layer_norm31ln_parallel_residual_fwd_kernelINS_13Kernel_traitsI13__nv_bfloat16S2_S2_S2_fjLj2560ELj1ELj4ELj1ELj16ENS_18Kernel_traits_baseILj2560ES2_S2_S2_S2_fjLj128EEEEELb0ELb1ELb1EEEvNS_9FwdParamsE)
        /*0734*/ 	.word	0x00000000


	//----- nvinfo : EIATTR_REGCOUNT
	.align		4
.L_316:
        /*0738*/ 	.byte	0x04, 0x2f
        /*073a*/ 	.short	(.L_318 - .L_317)
	.align		4
.L_317:
        /*073c*/ 	.word	index@(_ZN10layer_norm31ln_parallel_residual_fwd_kernelINS_13Kernel_traitsI13__nv_bfloat16S2_S2_S2_fjLj2560ELj1ELj4ELj1ELj16ENS_18Kernel_traits_baseILj2560ES2_S2_S2_S2_fjLj128EEEEELb0ELb1ELb0EEEvNS_9FwdParamsE)
        /*0740*/ 	.word	0x000000ff


	//----- nvinfo : EIATTR_FRAME_SIZE
	.align		4
.L_318:
        /*0744*/ 	.byte	0x04, 0x11
        /*0746*/ 	.short	(.L_320 - .L_319)
	.align		4
.L_319:
        /*0748*/ 	.word	index@(_ZN10layer_norm31ln_parallel_residual_fwd_kernelINS_13Kernel_traitsI13__nv_bfloat16S2_S2_S2_fjLj2560ELj1ELj4ELj1ELj16ENS_18Kernel_traits_baseILj2560ES2_S2_S2_S2_fjLj128EEEEELb0ELb1ELb0EEEvNS_9FwdParamsE)
        /*074c*/ 	.word	0x00000040


	//----- nvinfo : EIATTR_REGCOUNT
	.align		4
.L_320:
        /*0750*/ 	.byte	0x04, 0x2f
        /*0752*/ 	.short	(.L_322 - .L_321)
	.align		4
.L_321:
        /*0754*/ 	.word	index@(_ZN10layer_norm31ln_parallel_residual_fwd_kernelINS_13Kernel_traitsI13__nv_bfloat16S2_S2_S2_fjLj2560ELj1ELj4ELj1ELj16ENS_18Kernel_traits_baseILj2560ES2_S2_S2_S2_fjLj128EEEEELb0ELb0ELb1EEEvNS_9FwdParamsE)
        /*0758*/ 	.word	0x000000ff


	//----- nvinfo : EIATTR_FRAME_SIZE
	.align		4
.L_322:
        /*075c*/ 	.byte	0x04, 0x11
        /*075e*/ 	.short	(.L_324 - .L_323)
	.align		4
.L_323:
        /*0760*/ 	.word	index@(_ZN10layer_norm31ln_parallel_residual_fwd_kernelINS_13Kernel_traitsI13__nv_bfloat16S2_S2_S2_fjLj2560ELj1ELj4ELj1ELj16ENS_18Kernel_traits_baseILj2560ES2_S2_S2_S2_fjLj128EEEEELb0ELb0ELb1EEEvNS_9FwdParamsE)
        /*0764*/ 	.word	0x000003e8


	//----- nvinfo : EIATTR_REGCOUNT
	.align		4
.L_324:
        /*0768*/ 	.byte	0x04, 0x2f
        /*076a*/ 	.short	(.L_326 - .L_325)
	.align		4
.L_325:
        /*076c*/ 	.word	index@(_ZN10layer_norm31ln_parallel_residual_fwd_kernelINS_13Kernel_traitsI13__nv_bfloat16S2_S2_S2_fjLj2560ELj1ELj4ELj1ELj16ENS_18Kernel_traits_baseILj2560ES2_S2_S2_S2_fjLj128EEEEELb0ELb0ELb0EEEvNS_9FwdParamsE)
        /*0770*/ 	.word	0x000000ff


	//----- nvinfo : EIATTR_FRAME_SIZE
	.align		4
.L_326:
        /*0774*/ 	.byte	0x04, 0x11
        /*0776*/ 	.short	(.L_328 - .L_327)
	.align		4
.L_327:
        /*0778*/ 	.word	index@(_ZN10layer_norm31ln_parallel_residual_fwd_kernelINS_13Kernel_traitsI13__nv_bfloat16S2_S2_S2_fjLj2560ELj1ELj4ELj1ELj16ENS_18Kernel_traits_baseILj2560ES2_S2_S2_S2_fjLj128EEEEELb0ELb0ELb0EEEvNS_9FwdParamsE)
        /*077c*/ 	.word	0x000003f0


	//----- nvinfo : EIATTR_MIN_STACK_SIZE
	.align		4
.L_328:
        /*0780*/ 	.byte	0x04, 0x12
        /*0782*/ 	.short	(.L_330 - .L_329)
	.align		4
.L_329:
        /*0784*/ 	.word	index@(_ZN10layer_norm31ln_parallel_residual_fwd_kernelINS_13Kernel_traitsI13__nv_bfloat16S2_S2_S2_fjLj2560ELj1ELj4ELj1ELj16ENS_18Kernel_traits_baseILj2560ES2_S2_S2_S2_fjLj128EEEEELb0ELb0ELb0EEEvNS_9FwdParamsE)
        /*0788*/ 	.word	0x000003f0


	//----- nvinfo : EIATTR_MIN_STACK_SIZE
	.align		4
.L_330:
        /*078c*/ 	.byte	0x04, 0x12
        /*078e*/ 	.short	(.L_332 - .L_331)
	.align		4
.L_331:
        /*0790*/ 	.word	index@(_ZN10layer_norm31ln_parallel_residual_fwd_kernelINS_13Kernel_traitsI13__nv_bfloat16S2_S2_S2_fjLj2560ELj1ELj4ELj1ELj16ENS_18Kernel_traits_baseILj2560ES2_S2_S2_S2_fjLj128EEEEELb0ELb0ELb1EEEvNS_9FwdParamsE)
        /*0794*/ 	.word	0x000003e8


	//----- nvinfo : EIATTR_MIN_STACK_SIZE
	.align		4
.L_332:
        /*0798*/ 	.byte	0x04, 0x12
        /*079a*/ 	.short	(.L_334 - .L_333)
	.align		4
.L_333:
        /*079c*/ 	.word	index@(_ZN10layer_norm31ln_parallel_residual_fwd_kernelINS_13Kernel_traitsI13__nv_bfloat16S2_S2_S2_fjLj2560ELj1ELj4ELj1ELj16ENS_18Kernel_traits_baseILj2560ES2_S2_S2_S2_fjLj128EEEEELb0ELb1ELb0EEEvNS_9FwdParamsE)
        /*07a0*/ 	.word	0x00000040


	//----- nvinfo : EIATTR_MIN_STACK_SIZE
	.align		4
.L_334:
        /*07a4*/ 	.byte	0x04, 0x12
        /*07a6*/ 	.short	(.L_336 - .L_335)
	.align		4
.L_335:
        /*07a8*/ 	.word	index@(_ZN10layer_norm31ln_parallel_residual_fwd_kernelINS_13Kernel_traitsI13__nv_bfloat16S2_S2_S2_fjLj2560ELj1ELj4ELj1ELj16ENS_18Kernel_traits_baseILj2560ES2_S2_S2_S2_fjLj128EEEEELb0ELb1ELb1EEEvNS_9FwdParamsE)
        /*07ac*/ 	.word	0x00000000


	//----- nvinfo : EIATTR_MIN_STACK_SIZE
	.align		4
.L_336:
        /*07b0*/ 	.byte	0x04, 0x12
        /*07b2*/ 	.short	(.L_338 - .L_337)
	.align		4
.L_337:
        /*07b4*/ 	.word	index@(_ZN10layer_norm31ln_parallel_residual_fwd_kernelINS_13Kernel_traitsI13__nv_bfloat16S2_S2_S2_fjLj2560ELj1ELj4ELj1ELj16ENS_18Kernel_traits_baseILj2560ES2_S2_S2_S2_fjLj128EEEEELb1ELb0ELb0EEEvNS_9FwdParamsE)
        /*07b8*/ 	.word	0x00000438


	//----- nvinfo : EIATTR_MIN_STACK_SIZE
	.align		4
.L_338:
        /*07bc*/ 	.byte	0x04, 0x12
        /*07be*/ 	.short	(.L_340 - .L_339)
	.align		4
.L_339:
        /*07c0*/ 	.word	index@(_ZN10layer_norm31ln_parallel_residual_fwd_kernelINS_13Kernel_traitsI13__nv_bfloat16S2_S2_S2_fjLj2560ELj1ELj4ELj1ELj16ENS_18Kernel_traits_baseILj2560ES2_S2_S2_S2_fjLj128EEEEELb1ELb0ELb1EEEvNS_9FwdParamsE)
        /*07c4*/ 	.word	0x000002c0


	//----- nvinfo : EIATTR_MIN_STACK_SIZE
	.align		4
.L_340:
        /*07c8*/ 	.byte	0x04, 0x12
        /*07ca*/ 	.short	(.L_342 - .L_341)
	.align		4
.L_341:
        /*07cc*/ 	.word	index@(_ZN10layer_norm31ln_parallel_residual_fwd_kernelINS_13Kernel_traitsI13__nv_bfloat16S2_S2_S2_fjLj2560ELj1ELj4ELj1ELj16ENS_18Kernel_traits_baseILj2560ES2_S2_S2_S2_fjLj128EEEEELb1ELb1ELb0EEEvNS_9FwdParamsE)
        /*07d0*/ 	.word	0x00000080


	//----- nvinfo : EIATTR_MIN_STACK_SIZE
	.align		4
.L_342:
        /*07d4*/ 	.byte	0x04, 0x12
        /*07d6*/ 	.short	(.L_344 - .L_343)
	.align		4
.L_343:
        /*07d8*/ 	.word	index@(_ZN10layer_norm31ln_parallel_residual_fwd_kernelINS_13Kernel_traitsI13__nv_bfloat16S2_S2_S2_fjLj2560ELj1ELj4ELj1ELj16ENS_18Kernel_traits_baseILj2560ES2_S2_S2_S2_fjLj128EEEEELb1ELb1ELb1EEEvNS_9FwdParamsE)
        /*07dc*/ 	.word	0x00000038


	//----- nvinfo : EIATTR_MIN_STACK_SIZE
	.align		4
.L_344:
        /*07e0*/ 	.byte	0x04, 0x12
        /*07e2*/ 	.short	(.L_346 - .L_345)
	.align		4
.L_345:
        /*07e4*/ 	.word	index@(_ZN10layer_norm31ln_parallel_residual_fwd_kernelINS_13Kernel_traitsI6__halfS2_S2_S2_fjLj2560ELj1ELj4ELj1ELj16ENS_18Kernel_traits_baseILj2560ES2_S2_S2_S2_fjLj128EEEEELb0ELb0ELb0EEEvNS_9FwdParamsE)
        /*07e8*/ 	.word	0x00000068


	//----- nvinfo : EIATTR_MIN_STACK_SIZE
	.align		4
.L_346:
        /*07ec*/ 	.byte	0x04, 0x12
        /*07ee*/ 	.short	(.L_348 - .L_347)
	.align		4
.L_347:
        /*07f0*/ 	.word	index@(_ZN10layer_norm31ln_parallel_residual_fwd_kernelINS_13Kernel_traitsI6__halfS2_S2_S2_fjLj2560ELj1ELj4ELj1ELj16ENS_18Kernel_traits_baseILj2560ES2_S2_S2_S2_fjLj128EEEEELb0ELb0ELb1EEEvNS_9FwdParamsE)
        /*07f4*/ 	.word	0x00000078


	//----- nvinfo : EIATTR_MIN_STACK_SIZE
	.align		4
.L_348:
        /*07f8*/ 	.byte	0x04, 0x12
        /*07fa*/ 	.short	(.L_350 - .L_349)
	.align		4
.L_349:
        /*07fc*/ 	.word	index@(_ZN10layer_norm31ln_parallel_residual_fwd_kernelINS_13Kernel_traitsI6__halfS2_S2_S2_fjLj2560ELj1ELj4ELj1ELj16ENS_18Kernel_traits_baseILj2560ES2_S2_S2_S2_fjLj128EEEEELb0ELb1ELb0EEEvNS_9FwdParamsE)
        /*0800*/ 	.word	0x00000000


	//----- nvinfo : EIATTR_MIN_STACK_SIZE
	.align		4
.L_350:
        /*0804*/ 	.byte	0x04, 0x12
        /*0806*/ 	.short	(.L_352 - .L_351)
	.align		4
.L_351:
        /*0808*/ 	.word	index@(_ZN10layer_norm31ln_parallel_residual_fwd_kernelINS_13Kernel_traitsI6__halfS2_S2_S2_fjLj2560ELj1ELj4ELj1ELj16ENS_18Kernel_traits_baseILj2560ES2_S2_S2_S2_fjLj128EEEEELb0ELb1ELb1EEEvNS_9FwdParamsE)
        /*080c*/ 	.word	0x00000000


	//----- nvinfo : EIATTR_MIN_STACK_SIZE
	.align		4
.L_352:
        /*0810*/ 	.byte	0x04, 0x12
        /*0812*/ 	.short	(.L_354 - .L_353)
	.align		4
.L_353:
        /*0814*/ 	.word	index@(_ZN10layer_norm31ln_parallel_residual_fwd_kernelINS_13Kernel_traitsI6__halfS2_S2_S2_fjLj2560ELj1ELj4ELj1ELj16ENS_18Kernel_traits_baseILj2560ES2_S2_S2_S2_fjLj128EEEEELb1ELb0ELb0EEEvNS_9FwdParamsE)
        /*0818*/ 	.word	0x00000090


	//----- nvinfo : EIATTR_MIN_STACK_SIZE
	.align		4
.L_354:
        /*081c*/ 	.byte	0x04, 0x12
        /*081e*/ 	.short	(.L_356 - .L_355)
	.align		4
.L_355:
        /*0820*/ 	.word	index@(_ZN10layer_norm31ln_parallel_residual_fwd_kernelINS_13Kernel_traitsI6__halfS2_S2_S2_fjLj2560ELj1ELj4ELj1ELj16ENS_18Kernel_traits_baseILj2560ES2_S2_S2_S2_fjLj128EEEEELb1ELb0ELb1EEEvNS_9FwdParamsE)
        /*0824*/ 	.word	0x000000b0


	//----- nvinfo : EIATTR_MIN_STACK_SIZE
	.align		4
.L_356:
        /*0828*/ 	.byte	0x04, 0x12
        /*082a*/ 	.short	(.L_358 - .L_357)
	.align		4
.L_357:
        /*082c*/ 	.word	index@(_ZN10layer_norm31ln_parallel_residual_fwd_kernelINS_13Kernel_traitsI6__halfS2_S2_S2_fjLj2560ELj1ELj4ELj1ELj16ENS_18Kernel_traits_baseILj2560ES2_S2_S2_S2_fjLj128EEEEELb1ELb1ELb0EEEvNS_9FwdParamsE)
        /*0830*/ 	.word	0x00000000


	//----- nvinfo : EIATTR_MIN_STACK_SIZE
	.align		4
.L_358:
        /*0834*/ 	.byte	0x04, 0x12
        /*0836*/ 	.short	(.L_360 - .L_359)
	.align		4
.L_359:
        /*0838*/ 	.word	index@(_ZN10layer_norm31ln_parallel_residual_fwd_kernelINS_13Kernel_traitsI6__halfS2_S2_S2_fjLj2560ELj1ELj4ELj1ELj16ENS_18Kernel_traits_baseILj2560ES2_S2_S2_S2_fjLj128EEEEELb1ELb1ELb1EEEvNS_9FwdParamsE)
        /*083c*/ 	.word	0x00000000


	//----- nvinfo : EIATTR_MIN_STACK_SIZE
	.align		4
.L_360:
        /*0840*/ 	.byte	0x04, 0x12
        /*0842*/ 	.short	(.L_362 - .L_361)
	.align		4
.L_361:
        /*0844*/ 	.word	index@(_ZN10layer_norm31ln_parallel_residual_fwd_kernelINS_13Kernel_traitsIf13__nv_bfloat16S2_S2_fjLj2560ELj1ELj4ELj1ELj16ENS_18Kernel_traits_baseILj2560EfS2_S2_S2_fjLj128EEEEELb0ELb0ELb0EEEvNS_9FwdParamsE)
        /*0848*/ 	.word	0x000002f0


	//----- nvinfo : EIATTR_MIN_STACK_SIZE
	.align		4
.L_362:
        /*084c*/ 	.byte	0x04, 0x12
        /*084e*/ 	.short	(.L_364 - .L_363)
	.align		4
.L_363:
        /*0850*/ 	.word	index@(_ZN10layer_norm31ln_parallel_residual_fwd_kernelINS_13Kernel_traitsIf13__nv_bfloat16S2_S2_fjLj2560ELj1ELj4ELj1ELj16ENS_18Kernel_traits_baseILj2560EfS2_S2_S2_fjLj128EEEEELb0ELb0ELb1EEEvNS_9FwdParamsE)
        /*0854*/ 	.word	0x000002e0


	//----- nvinfo : EIATTR_MIN_STACK_SIZE
	.align		4
.L_364:
        /*0858*/ 	.byte	0x04, 0x12
        /*085a*/ 	.short	(.L_366 - .L_365)
	.align		4
.L_365:
        /*085c*/ 	.word	index@(_ZN10layer_norm31ln_parallel_residual_fwd_kernelINS_13Kernel_traitsIf13__nv_bfloat16S2_S2_fjLj2560ELj1ELj4ELj1ELj16ENS_18Kernel_traits_baseILj2560EfS2_S2_S2_fjLj128EEEEELb0ELb1ELb0EEEvNS_9FwdParamsE)
        /*0860*/ 	.word	0x00000040


	//----- nvinfo : EIATTR_MIN_STACK_SIZE
	.align		4
.L_366:
        /*0864*/ 	.byte	0x04, 0x12
        /*0866*/ 	.short	(.L_368 - .L_367)
	.align		4
.L_367:
        /*0868*/ 	.word	index@(_ZN10layer_norm31ln_parallel_residual_fwd_kernelINS_13Kernel_traitsIf13__nv_bfloat16S2_S2_fjLj2560ELj1ELj4ELj1ELj16ENS_18Kernel_traits_baseILj2560EfS2_S2_S2_fjLj128EEEEELb0ELb1ELb1EEEvNS_9FwdParamsE)
        /*086c*/ 	.word	0x00000050


	//----- nvinfo : EIATTR_MIN_STACK_SIZE
	.align		4
.L_368:
        /*0870*/ 	.byte	0x04, 0x12
        /*0872*/ 	.short	(.L_370 - .L_369)
	.align		4
.L_369:
        /*0874*/ 	.word	index@(_ZN10layer_norm31ln_parallel_residual_fwd_kernelINS_13Kernel_traitsIf13__nv_bfloat16S2_S2_fjLj2560ELj1ELj4ELj1ELj16ENS_18Kernel_traits_baseILj2560EfS2_S2_S2_fjLj128EEEEELb1ELb0ELb0EEEvNS_9FwdParamsE)
        /*0878*/ 	.word	0x00000528


	//----- nvinfo : EIATTR_MIN_STACK_SIZE
	.align		4
.L_370:
        /*087c*/ 	.byte	0x04, 0x12
        /*087e*/ 	.short	(.L_372 - .L_371)
	.align		4
.L_371:
        /*0880*/ 	.word	index@(_ZN10layer_norm31ln_parallel_residual_fwd_kernelINS_13Kernel_traitsIf13__nv_bfloat16S2_S2_fjLj2560ELj1ELj4ELj1ELj16ENS_18Kernel_traits_baseILj2560EfS2_S2_S2_fjLj128EEEEELb1ELb0ELb1EEEvNS_9FwdParamsE)
        /*0884*/ 	.word	0x00000548


	//----- nvinfo : EIATTR_MIN_STACK_SIZE
	.align		4
.L_372:
        /*0888*/ 	.byte	0x04, 0x12
        /*088a*/ 	.short	(.L_374 - .L_373)
	.align		4
.L_373:
        /*088c*/ 	.word	index@(_ZN10layer_norm31ln_parallel_residual_fwd_kernelINS_13Kernel_traitsIf13__nv_bfloat16S2_S2_fjLj2560ELj1ELj4ELj1ELj16ENS_18Kernel_traits_baseILj2560EfS2_S2_S2_fjLj128EEEEELb1ELb1ELb0EEEvNS_9FwdParamsE)
        /*0890*/ 	.word	0x00000090


	//----- nvinfo : EIATTR_MIN_STACK_SIZE
	.align		4
.L_374:
        /*0894*/ 	.byte	0x04, 0x12
        /*0896*/ 	.short	(.L_376 - .L_375)
	.align		4
.L_375:
        /*0898*/ 	.word	index@(_ZN10layer_norm31ln_parallel_residual_fwd_kernelINS_13Kernel_traitsIf13__nv_bfloat16S2_S2_fjLj2560ELj1ELj4ELj1ELj16ENS_18Kernel_traits_baseILj2560EfS2_S2_S2_fjLj128EEEEELb1ELb1ELb1EEEvNS_9FwdParamsE)
        /*089c*/ 	.word	0x000000f0


	//----- nvinfo : EIATTR_MIN_STACK_SIZE
	.align		4
.L_376:
        /*08a0*/ 	.byte	0x04, 0x12
        /*08a2*/ 	.short	(.L_378 - .L_377)
	.align		4
.L_377:
        /*08a4*/ 	.word	index@(_ZN10layer_norm31ln_parallel_residual_fwd_kernelINS_13Kernel_traitsI13__nv_bfloat16S2_fS2_fjLj2560ELj1ELj4ELj1ELj16ENS_18Kernel_traits_baseILj2560ES2_S2_fS2_fjLj128EEEEELb0ELb0ELb0EEEvNS_9FwdParamsE)
        /*08a8*/ 	.word	0x000003f0


	//----- nvinfo : EIATTR_MIN_STACK_SIZE
	.align		4
.L_378:
        /*08ac*/ 	.byte	0x04, 0x12
        /*08ae*/ 	.short	(.L_380 - .L_379)
	.align		4
.L_379:
        /*08b0*/ 	.word	index@(_ZN10layer_norm31ln_parallel_residual_fwd_kernelINS_13Kernel_traitsI13__nv_bfloat16S2_fS2_fjLj2560ELj1ELj4ELj1ELj16ENS_18Kernel_traits_baseILj2560ES2_S2_fS2_fjLj128EEEEELb0ELb0ELb1EEEvNS_9FwdParamsE)
        /*08b4*/ 	.word	0x000003d8


	//----- nvinfo : EIATTR_MIN_STACK_SIZE
	.align		4
.L_380:
        /*08b8*/ 	.byte	0x04, 0x12
        /*08ba*/ 	.short	(.L_382 - .L_381)
	.align		4
.L_381:
        /*08bc*/ 	.word	index@(_ZN10layer_norm31ln_parallel_residual_fwd_kernelINS_13Kernel_traitsI13__nv_bfloat16S2_fS2_fjLj2560ELj1ELj4ELj1ELj16ENS_18Kernel_traits_baseILj2560ES2_S2_fS2_fjLj128EEEEELb0ELb1ELb0EEEvNS_9FwdParamsE)
        /*08c0*/ 	.word	0x00000040


	//----- nvinfo : EIATTR_MIN_STACK_SIZE
	.align		4
.L_382:
        /*08c4*/ 	.byte	0x04, 0x12
        /*08c6*/ 	.short	(.L_384 - .L_383)
	.align		4
.L_383:
        /*08c8*/ 	.word	index@(_ZN10layer_norm31ln_parallel_residual_fwd_kernelINS_13Kernel_traitsI13__nv_bfloat16S2_fS2_fjLj2560ELj1ELj4ELj1ELj16ENS_18Kernel_traits_baseILj2560ES2_S2_fS2_fjLj128EEEEELb0ELb1ELb1EEEvNS_9FwdParamsE)
        /*08cc*/ 	.word	0x00000000


	//----- nvinfo : EIATTR_MIN_STACK_SIZE
	.align		4
.L_384:
        /*08d0*/ 	.byte	0x04, 0x12
        /*08d2*/ 	.short	(.L_386 - .L_385)
	.align		4
.L_385:
        /*08d4*/ 	.word	index@(_ZN10layer_norm31ln_parallel_residual_fwd_kernelINS_13Kernel_traitsI13__nv_bfloat16S2_fS2_fjLj2560ELj1ELj4ELj1ELj16ENS_18Kernel_traits_baseILj2560ES2_S2_fS2_fjLj128EEEEELb1ELb0ELb0EEEvNS_9FwdParamsE)
        /*08d8*/ 	.word	0x00000438


	//----- nvinfo : EIATTR_MIN_STACK_SIZE
	.align		4
.L_386:
        /*08dc*/ 	.byte	0x04, 0x12
        /*08de*/ 	.short	(.L_388 - .L_387)
	.align		4
.L_387:
        /*08e0*/ 	.word	index@(_ZN10layer_norm31ln_parallel_residual_fwd_kernelINS_13Kernel_traitsI13__nv_bfloat16S2_fS2_fjLj2560ELj1ELj4ELj1ELj16ENS_18Kernel_traits_baseILj2560ES2_S2_fS2_fjLj128EEEEELb1ELb0ELb1EEEvNS_9FwdParamsE)
        /*08e4*/ 	.word	0x00000330


	//----- nvinfo : EIATTR_MIN_STACK_SIZE
	.align		4
.L_388:
        /*08e8*/ 	.byte	0x04, 0x12
        /*08ea*/ 	.short	(.L_390 - .L_389)
	.align		4
.L_389:
        /*08ec*/ 	.word	index@(_ZN10layer_norm31ln_parallel_residual_fwd_kernelINS_13Kernel_traitsI13__nv_bfloat16S2_fS2_fjLj2560ELj1ELj4ELj1ELj16ENS_18Kernel_traits_baseILj2560ES2_S2_fS2_fjLj128EEEEELb1ELb1ELb0EEEvNS_9FwdParamsE)
        /*08f0*/ 	.word	0x00000090


	//----- nvinfo : EIATTR_MIN_STACK_SIZE
	.align		4
.L_390:
        /*08f4*/ 	.byte	0x04, 0x12
        /*08f6*/ 	.short	(.L_392 - .L_391)
	.align		4
.L_391:
        /*08f8*/ 	.word	index@(_ZN10layer_norm31ln_parallel_residual_fwd_kernelINS_13Kernel_traitsI13__nv_bfloat16S2_fS2_fjLj2560ELj1ELj4ELj1ELj16ENS_18Kernel_traits_baseILj2560ES2_S2_fS2_fjLj128EEEEELb1ELb1ELb1EEEvNS_9FwdParamsE)
        /*08fc*/ 	.word	0x00000028


	//----- nvinfo : EIATTR_MIN_STACK_SIZE
	.align		4
.L_392:
        /*0900*/ 	.byte	0x04, 0x12
        /*0902*/ 	.short	(.L_394 - .L_393)
	.align		4
.L_393:
        /*0904*/ 	.word	index@(_ZN10layer_norm31ln_parallel_residual_fwd_kernelINS_13Kernel_traitsIf13__nv_bfloat16fS2_fjLj2560ELj1ELj4ELj1ELj16ENS_18Kernel_traits_baseILj2560EfS2_fS2_fjLj128EEEEELb0ELb0ELb0EEEvNS_9FwdParamsE)
        /*0908*/ 	.word	0x000002e8


	//----- nvinfo : EIATTR_MIN_STACK_SIZE
	.align		4
.L_394:
        /*090c*/ 	.byte	0x04, 0x12
        /*090e*/ 	.short	(.L_396 - .L_395)
	.align		4
.L_395:
        /*0910*/ 	.word	index@(_ZN10layer_norm31ln_parallel_residual_fwd_kernelINS_13Kernel_traitsIf13__nv_bfloat16fS2_fjLj2560ELj1ELj4ELj1ELj16ENS_18Kernel_traits_baseILj2560EfS2_fS2_fjLj128EEEEELb0ELb0ELb1EEEvNS_9FwdParamsE)
        /*0914*/ 	.word	0x000002e0


	//----- nvinfo : EIATTR_MIN_STACK_SIZE
	.align		4
.L_396:
        /*0918*/ 	.byte	0x04, 0x12
        /*091a*/ 	.short	(.L_398 - .L_397)
	.align		4
.L_397:
        /*091c*/ 	.word	index@(_ZN10layer_norm31ln_parallel_residual_fwd_kernelINS_13Kernel_traitsIf13__nv_bfloat16fS2_fjLj2560ELj1ELj4ELj1ELj16ENS_18Kernel_traits_baseILj2560EfS2_fS2_fjLj128EEEEELb0ELb1ELb0EEEvNS_9FwdParamsE)
        /*0920*/ 	.word	0x00000040


	//----- nvinfo : EIATTR_MIN_STACK_SIZE
	.align		4
.L_398:
        /*0924*/ 	.byte	0x04, 0x12
        /*0926*/ 	.short	(.L_400 - .L_399)
	.align		4
.L_399:
        /*0928*/ 	.word	index@(_ZN10layer_norm31ln_parallel_residual_fwd_kernelINS_13Kernel_traitsIf13__nv_bfloat16fS2_fjLj2560ELj1ELj4ELj1ELj16ENS_18Kernel_traits_baseILj2560EfS2_fS2_fjLj128EEEEELb0ELb1ELb1EEEvNS_9FwdParamsE)
        /*092c*/ 	.word	0x00000050


	//----- nvinfo : EIATTR_MIN_STACK_SIZE
	.align		4
.L_400:
        /*0930*/ 	.byte	0x04, 0x12
        /*0932*/ 	.short	(.L_402 - .L_401)
	.align		4
.L_401:
        /*0934*/ 	.word	index@(_ZN10layer_norm31ln_parallel_residual_fwd_kernelINS_13Kernel_traitsIf13__nv_bfloat16fS2_fjLj2560ELj1ELj4ELj1ELj16ENS_18Kernel_traits_baseILj2560EfS2_fS2_fjLj128EEEEELb1ELb0ELb0EEEvNS_9FwdParamsE)
        /*0938*/ 	.word	0x00000340


	//----- nvinfo : EIATTR_MIN_STACK_SIZE
	.align		4
.L_402:
        /*093c*/ 	.byte	0x04, 0x12
        /*093e*/ 	.short	(.L_404 - .L_403)
	.align		4
.L_403:
        /*0940*/ 	.word	index@(_ZN10layer_norm31ln_parallel_residual_fwd_kernelINS_13Kernel_traitsIf13__nv_bfloat16fS2_fjLj2560ELj1ELj4ELj1ELj16ENS_18Kernel_traits_baseILj2560EfS2_fS2_fjLj128EEEEELb1ELb0ELb1EEEvNS_9FwdParamsE)
        /*0944*/ 	.word	0x00000328


	//----- nvinfo : EIATTR_MIN_STACK_SIZE
	.align		4
.L_404:
        /*0948*/ 	.byte	0x04, 0x12
        /*094a*/ 	.short	(.L_406 - .L_405)
	.align		4
.L_405:
        /*094c*/ 	.word	index@(_ZN10layer_norm31ln_parallel_residual_fwd_kernelINS_13Kernel_traitsIf13__nv_bfloat16fS2_fjLj2560ELj1ELj4ELj1ELj16ENS_18Kernel_traits_baseILj2560EfS2_fS2_fjLj128EEEEELb1ELb1ELb0EEEvNS_9FwdParamsE)
        /*0950*/ 	.word	0x00000090


	//----- nvinfo : EIATTR_MIN_STACK_SIZE
	.align		4
.L_406:
        /*0954*/ 	.byte	0x04, 0x12
        /*0956*/ 	.short	(.L_408 - .L_407)
	.align		4
.L_407:
        /*0958*/ 	.word	index@(_ZN10layer_norm31ln_parallel_residual_fwd_kernelINS_13Kernel_traitsIf13__nv_bfloat16fS2_fjLj2560ELj1ELj4ELj1ELj16ENS_18Kernel_traits_baseILj2560EfS2_fS2_fjLj128EEEEELb1ELb1ELb1EEEvNS_9FwdParamsE)
        /*095c*/ 	.word	0x000000f0


	//----- nvinfo : EIATTR_MIN_STACK_SIZE
	.align		4
.L_408:
        /*0960*/ 	.byte	0x04, 0x12
        /*0962*/ 	.short	(.L_410 - .L_409)
	.align		4
.L_409:
        /*0964*/ 	.word	index@(_ZN10layer_norm31ln_parallel_residual_fwd_kernelINS_13Kernel_traitsIf6__halfS2_S2_fjLj2560ELj1ELj4ELj1ELj16ENS_18Kernel_traits_baseILj2560EfS2_S2_S2_fjLj128EEEEELb0ELb0ELb0EEEvNS_9FwdParamsE)
        /*0968*/ 	.word	0x000002f0


	//----- nvinfo : EIATTR_MIN_STACK_SIZE
	.align		4
.L_410:
        /*096c*/ 	.byte	0x04, 0x12
        /*096e*/ 	.short	(.L_412 - .L_411)
	.align		4
.L_411:
        /*0970*/ 	.word	index@(_ZN10layer_norm31ln_parallel_residual_fwd_kernelINS_13Kernel_traitsIf6__halfS2_S2_fjLj2560ELj1ELj4ELj1ELj16ENS_18Kernel_traits_baseILj2560EfS2_S2_S2_fjLj128EEEEELb0ELb0ELb1EEEvNS_9FwdParamsE)
        /*0974*/ 	.word	0x000002e0


	//----- nvinfo : EIATTR_MIN_STACK_SIZE
	.align		4
.L_412:
        /*0978*/ 	.byte	0x04, 0x12
        /*097a*/ 	.short	(.L_414 - .L_413)
	.align		4
.L_413:
        /*097c*/ 	.word	index@(_ZN10layer_norm31ln_parallel_residual_fwd_kernelINS_13Kernel_traitsIf6__halfS2_S2_fjLj2560ELj1ELj4ELj1ELj16ENS_18Kernel_traits_baseILj2560EfS2_S2_S2_fjLj128EEEEELb0ELb1ELb0EEEvNS_9FwdParamsE)
        /*0980*/ 	.word	0x00000040


	//----- nvinfo : EIATTR_MIN_STACK_SIZE
	.align		4
.L_414:
        /*0984*/ 	.byte	0x04, 0x12
        /*0986*/ 	.short	(.L_416 - .L_415)
	.align		4
.L_415:
        /*0988*/ 	.word	index@(_ZN10layer_norm31ln_parallel_residual_fwd_kernelINS_13Kernel_traitsIf6__halfS2_S2_fjLj2560ELj1ELj4ELj1ELj16ENS_18Kernel_traits_baseILj2560EfS2_S2_S2_fjLj128EEEEELb0ELb1ELb1EEEvNS_9FwdParamsE)
        /*098c*/ 	.word	0x00000050


	//----- nvinfo : EIATTR_MIN_STACK_SIZE
	.align		4
.L_416:
        /*0990*/ 	.byte	0x04, 0x12
        /*0992*/ 	.short	(.L_418 - .L_417)
	.align		4
.L_417:
        /*0994*/ 	.word	index@(_ZN10layer_norm31ln_parallel_residual_fwd_kernelINS_13Kernel_traitsIf6__halfS2_S2_fjLj2560ELj1ELj4ELj1ELj16ENS_18Kernel_traits_baseILj2560EfS2_S2_S2_fjLj128EEEEELb1ELb0ELb0EEEvNS_9FwdParamsE)
        /*0998*/ 	.word	0x00000528


	//----- nvinfo : EIATTR_MIN_STACK_SIZE
	.align		4
.L_418:
        /*099c*/ 	.byte	0x04, 0x12
        /*099e*/ 	.short	(.L_420 - .L_419)
	.align		4
.L_419:
        /*09a0*/ 	.word	index@(_ZN10layer_norm31ln_parallel_residual_fwd_kernelINS_13Kernel_traitsIf6__halfS2_S2_fjLj2560ELj1ELj4ELj1ELj16ENS_18Kernel_traits_baseILj2560EfS2_S2_S2_fjLj128EEEEELb1ELb0ELb1EEEvNS_9FwdParamsE)
        /*09a4*/ 	.word	0x00000548


	//----- nvinfo : EIATTR_MIN_STACK_SIZE
	.align		4
.L_420:
        /*09a8*/ 	.byte	0x04, 0x12
        /*09aa*/ 	.short	(.L_422 - .L_421)
	.align		4
.L_421:
        /*09ac*/ 	.word	index@(_ZN10layer_norm31ln_parallel_residual_fwd_kernelINS_13Kernel_traitsIf6__halfS2_S2_fjLj2560ELj1ELj4ELj1ELj16ENS_18Kernel_traits_baseILj2560EfS2_S2_S2_fjLj128EEEEELb1ELb1ELb0EEEvNS_9FwdParamsE)
        /*09b0*/ 	.word	0x00000090


	//----- nvinfo : EIATTR_MIN_STACK_SIZE
	.align		4
.L_422:
        /*09b4*/ 	.byte	0x04, 0x12
        /*09b6*/ 	.short	(.L_424 - .L_423)
	.align		4
.L_423:
        /*09b8*/ 	.word	index@(_ZN10layer_norm31ln_parallel_residual_fwd_kernelINS_13Kernel_traitsIf6__halfS2_S2_fjLj2560ELj1ELj4ELj1ELj16ENS_18Kernel_traits_baseILj2560EfS2_S2_S2_fjLj128EEEEELb1ELb1ELb1EEEvNS_9FwdParamsE)
        /*09bc*/ 	.word	0x000000f0


	//----- nvinfo : EIATTR_MIN_STACK_SIZE
	.align		4
.L_424:
        /*09c0*/ 	.byte	0x04, 0x12
        /*09c2*/ 	.short	(.L_426 - .L_425)
	.align		4
.L_425:
        /*09c4*/ 	.word	index@(_ZN10layer_norm31ln_parallel_residual_fwd_kernelINS_13Kernel_traitsI6__halfS2_fS2_fjLj2560ELj1ELj4ELj1ELj16ENS_18Kernel_traits_baseILj2560ES2_S2_fS2_fjLj128EEEEELb0ELb0ELb0EEEvNS_9FwdParamsE)
        /*09c8*/ 	.word	0x00000060


	//----- nvinfo : EIATTR_MIN_STACK_SIZE
	.align		4
.L_426:
        /*09cc*/ 	.byte	0x04, 0x12
        /*09ce*/ 	.short	(.L_428 - .L_427)
	.align		4
.L_427:
        /*09d0*/ 	.word	index@(_ZN10layer_norm31ln_parallel_residual_fwd_kernelINS_13Kernel_traitsI6__halfS2_fS2_fjLj2560ELj1ELj4ELj1ELj16ENS_18Kernel_traits_baseILj2560ES2_S2_fS2_fjLj128EEEEELb0ELb0ELb1EEEvNS_9FwdParamsE)
        /*09d4*/ 	.word	0x00000078


	//----- nvinfo : EIATTR_MIN_STACK_SIZE
	.align		4
.L_428:
        /*09d8*/ 	.byte	0x04, 0x12
        /*09da*/ 	.short	(.L_430 - .L_429)
	.align		4
.L_429:
        /*09dc*/ 	.word	index@(_ZN10layer_norm31ln_parallel_residual_fwd_kernelINS_13Kernel_traitsI6__halfS2_fS2_fjLj2560ELj1ELj4ELj1ELj16ENS_18Kernel_traits_baseILj2560ES2_S2_fS2_fjLj128EEEEELb0ELb1ELb0EEEvNS_9FwdParamsE)
        /*09e0*/ 	.word	0x00000000


	//----- nvinfo : EIATTR_MIN_STACK_SIZE
	.align		4
.L_430:
        /*09e4*/ 	.byte	0x04, 0x12
        /*09e6*/ 	.short	(.L_432 - .L_431)
	.align		4
.L_431:
        /*09e8*/ 	.word	index@(_ZN10layer_norm31ln_parallel_residual_fwd_kernelINS_13Kernel_traitsI6__halfS2_fS2_fjLj2560ELj1ELj4ELj1ELj16ENS_18Kernel_traits_baseILj2560ES2_S2_fS2_fjLj128EEEEELb0ELb1ELb1EEEvNS_9FwdParamsE)
        /*09ec*/ 	.word	0x00000000


	//----- nvinfo : EIATTR_MIN_STACK_SIZE
	.align		4
.L_432:
        /*09f0*/ 	.byte	0x04, 0x12
        /*09f2*/ 	.short	(.L_434 - .L_433)
	.align		4
.L_433:
        /*09f4*/ 	.word	index@(_ZN10layer_norm31ln_parallel_residual_fwd_kernelINS_13Kernel_traitsI6__halfS2_fS2_fjLj2560ELj1ELj4ELj1ELj16ENS_18Kernel_traits_baseILj2560ES2_S2_fS2_fjLj128EEEEELb1ELb0ELb0EEEvNS_9FwdParamsE)
        /*09f8*/ 	.word	0x000000a0


	//----- nvinfo : EIATTR_MIN_STACK_SIZE
	.align		4
.L_434:
        /*09fc*/ 	.byte	0x04, 0x12
        /*09fe*/ 	.short	(.L_436 - .L_435)
	.align		4
.L_435:
        /*0a00*/ 	.word	index@(_ZN10layer_norm31ln_parallel_residual_fwd_kernelINS_13Kernel_traitsI6__halfS2_fS2_fjLj2560ELj1ELj4ELj1ELj16ENS_18Kernel_traits_baseILj2560ES2_S2_fS2_fjLj128EEEEELb1ELb0ELb1EEEvNS_9FwdParamsE)
        /*0a04*/ 	.word	0x000000d0


	//----- nvinfo : EIATTR_MIN_STACK_SIZE
	.align		4
.L_436:
        /*0a08*/ 	.byte	0x04, 0x12
        /*0a0a*/ 	.short	(.L_438 - .L_437)
	.align		4
.L_437:
        /*0a0c*/ 	.word	index@(_ZN10layer_norm31ln_parallel_residual_fwd_kernelINS_13Kernel_traitsI6__halfS2_fS2_fjLj2560ELj1ELj4ELj1ELj16ENS_18Kernel_traits_baseILj2560ES2_S2_fS2_fjLj128EEEEELb1ELb1ELb0EEEvNS_9FwdParamsE)
        /*0a10*/ 	.word	0x00000000


	//----- nvinfo : EIATTR_MIN_STACK_SIZE
	.align		4
.L_438:
        /*0a14*/ 	.byte	0x04, 0x12
        /*0a16*/ 	.short	(.L_440 - .L_439)
	.align		4
.L_439:
        /*0a18*/ 	.word	index@(_ZN10layer_norm31ln_parallel_residual_fwd_kernelINS_13Kernel_traitsI6__halfS2_fS2_fjLj2560ELj1ELj4ELj1ELj16ENS_18Kernel_traits_baseILj2560ES2_S2_fS2_fjLj128EEEEELb1ELb1ELb1EEEvNS_9FwdParamsE)
        /*0a1c*/ 	.word	0x00000000


	//----- nvinfo : EIATTR_MIN_STACK_SIZE
	.align		4
.L_440:
        /*0a20*/ 	.byte	0x04, 0x12
        /*0a22*/ 	.short	(.L_442 - .L_441)
	.align		4
.L_441:
        /*0a24*/ 	.word	index@(_ZN10layer_norm31ln_parallel_residual_fwd_kernelINS_13Kernel_traitsIf6__halffS2_fjLj2560ELj1ELj4ELj1ELj16ENS_18Kernel_traits_baseILj2560EfS2_fS2_fjLj128EEEEELb0ELb0ELb0EEEvNS_9FwdParamsE)
        /*0a28*/ 	.word	0x000002e8


	//----- nvinfo : EIATTR_MIN_STACK_SIZE
	.align		4
.L_442:
        /*0a2c*/ 	.byte	0x04, 0x12
        /*0a2e*/ 	.short	(.L_444 - .L_443)
	.align		4
.L_443:
        /*0a30*/ 	.word	index@(_ZN10layer_norm31ln_parallel_residual_fwd_kernelINS_13Kernel_traitsIf6__halffS2_fjLj2560ELj1ELj4ELj1ELj16ENS_18Kernel_traits_baseILj2560EfS2_fS2_fjLj128EEEEELb0ELb0ELb1EEEvNS_9FwdParamsE)
        /*0a34*/ 	.word	0x000002e0


	//----- nvinfo : EIATTR_MIN_STACK_SIZE
	.align		4
.L_444:
        /*0a38*/ 	.byte	0x04, 0x12
        /*0a3a*/ 	.short	(.L_446 - .L_445)
	.align		4
.L_445:
        /*0a3c*/ 	.word	index@(_ZN10layer_norm31ln_parallel_residual_fwd_kernelINS_13Kernel_traitsIf6__halffS2_fjLj2560ELj1ELj4ELj1ELj16ENS_18Kernel_traits_baseILj2560EfS2_fS2_fjLj128EEEEELb0ELb1ELb0EEEvNS_9FwdParamsE)
        /*0a40*/ 	.word	0x00000040


	//----- nvinfo : EIATTR_MIN_STACK_SIZE
	.align		4
.L_446:
        /*0a44*/ 	.byte	0x04, 0x12
        /*0a46*/ 	.short	(.L_448 - .L_447)
	.align		4
.L_447:
        /*0a48*/ 	.word	index@(_ZN10layer_norm31ln_parallel_residual_fwd_kernelINS_13Kernel_traitsIf6__halffS2_fjLj2560ELj1ELj4ELj1ELj16ENS_18Kernel_traits_baseILj2560EfS2_fS2_fjLj128EEEEELb0ELb1ELb1EEEvNS_9FwdParamsE)
        /*0a4c*/ 	.word	0x00000050


	//----- nvinfo : EIATTR_MIN_STACK_SIZE
	.align		4
.L_448:
        /*0a50*/ 	.byte	0x04, 0x12
        /*0a52*/ 	.short	(.L_450 - .L_449)
	.align		4
.L_449:
        /*0a54*/ 	.word	index@(_ZN10layer_norm31ln_parallel_residual_fwd_kernelINS_13Kernel_traitsIf6__halffS2_fjLj2560ELj1ELj4ELj1ELj16ENS_18Kernel_traits_baseILj2560EfS2_fS2_fjLj128EEEEELb1ELb0ELb0EEEvNS_9FwdParamsE)
        /*0a58*/ 	.word	0x00000340


	//----- nvinfo : EIATTR_MIN_STACK_SIZE
	.align		4
.L_450:
        /*0a5c*/ 	.byte	0x04, 0x12
        /*0a5e*/ 	.short	(.L_452 - .L_451)
	.align		4
.L_451:
        /*0a60*/ 	.word	index@(_ZN10layer_norm31ln_parallel_residual_fwd_kernelINS_13Kernel_traitsIf6__halffS2_fjLj2560ELj1ELj4ELj1ELj16ENS_18Kernel_traits_baseILj2560EfS2_fS2_fjLj128EEEEELb1ELb0ELb1EEEvNS_9FwdParamsE)
        /*0a64*/ 	.word	0x00000328


	//----- nvinfo : EIATTR_MIN_STACK_SIZE
	.align		4
.L_452:
        /*0a68*/ 	.byte	0x04, 0x12
        /*0a6a*/ 	.short	(.L_454 - .L_453)
	.align		4
.L_453:
        /*0a6c*/ 	.word	index@(_ZN10layer_norm31ln_parallel_residual_fwd_kernelINS_13Kernel_traitsIf6__halffS2_fjLj2560ELj1ELj4ELj1ELj16ENS_18Kernel_traits_baseILj2560EfS2_fS2_fjLj128EEEEELb1ELb1ELb0EEEvNS_9FwdParamsE)
        /*0a70*/ 	.word	0x00000090


	//----- nvinfo : EIATTR_MIN_STACK_SIZE
	.align		4
.L_454:
        /*0a74*/ 	.byte	0x04, 0x12
        /*0a76*/ 	.short	(.L_456 - .L_455)
	.align		4
.L_455:
        /*0a78*/ 	.word	index@(_ZN10layer_norm31ln_parallel_residual_fwd_kernelINS_13Kernel_traitsIf6__halffS2_fjLj2560ELj1ELj4ELj1ELj16ENS_18Kernel_traits_baseILj2560EfS2_fS2_fjLj128EEEEELb1ELb1ELb1EEEvNS_9FwdParamsE)
        /*0a7c*/ 	.word	0x000000e0


	//----- nvinfo : EIATTR_MIN_STACK_SIZE
	.align		4
.L_456:
        /*0a80*/ 	.byte	0x04, 0x12
        /*0a82*/ 	.short	(.L_458 - .L_457)
	.align		4
.L_457:
        /*0a84*/ 	.word	index@(_ZN10layer_norm31ln_parallel_residual_fwd_kernelINS_13Kernel_traitsI6__halfffffjLj2560ELj1ELj4ELj1ELj16ENS_18Kernel_traits_baseILj2560ES2_ffffjLj128EEEEELb0ELb0ELb0EEEvNS_9FwdParamsE)
        /*0a88*/ 	.word	0x000000e8


	//----- nvinfo : EIATTR_MIN_STACK_SIZE
	.align		4
.L_458:
        /*0a8c*/ 	.byte	0x04, 0x12
        /*0a8e*/ 	.short	(.L_460 - .L_459)
	.align		4
.L_459:
        /*0a90*/ 	.word	index@(_ZN10layer_norm31ln_parallel_residual_fwd_kernelINS_13Kernel_traitsI6__halfffffjLj2560ELj1ELj4ELj1ELj16ENS_18Kernel_traits_baseILj2560ES2_ffffjLj128EEEEELb0ELb0ELb1EEEvNS_9FwdParamsE)
        /*0a94*/ 	.word	0x00000130


	//----- nvinfo : EIATTR_MIN_STACK_SIZE
	.align		4
.L_460:
        /*0a98*/ 	.byte	0x04, 0x12
        /*0a9a*/ 	.short	(.L_462 - .L_461)
	.align		4
.L_461:
        /*0a9c*/ 	.word	index@(_ZN10layer_norm31ln_parallel_residual_fwd_kernelINS_13Kernel_traitsI6__halfffffjLj2560ELj1ELj4ELj1ELj16ENS_18Kernel_traits_baseILj2560ES2_ffffjLj128EEEEELb0ELb1ELb0EEEvNS_9FwdParamsE)
        /*0aa0*/ 	.word	0x00000000


	//----- nvinfo : EIATTR_MIN_STACK_SIZE
	.align		4
.L_462:
        /*0aa4*/ 	.byte	0x04, 0x12
        /*0aa6*/ 	.short	(.L_464 - .L_463)
	.align		4
.L_463:
        /*0aa8*/ 	.word	index@(_ZN10layer_norm31ln_parallel_residual_fwd_kernelINS_13Kernel_traitsI6__halfffffjLj2560ELj1ELj4ELj1ELj16ENS_18Kernel_traits_baseILj2560ES2_ffffjLj128EEEEELb0ELb1ELb1EEEvNS_9FwdParamsE)
        /*0aac*/ 	.word	0x00000000


	//----- nvinfo : EIATTR_MIN_STACK_SIZE
	.align		4
.L_464:
        /*0ab0*/ 	.byte	0x04, 0x12
        /*0ab2*/ 	.short	(.L_466 - .L_465)
	.align		4
.L_465:
        /*0ab4*/ 	.word	index@(_ZN10layer_norm31ln_parallel_residual_fwd_kernelINS_13Kernel_traitsI6__halfffffjLj2560ELj1ELj4ELj1ELj16ENS_18Kernel_traits_baseILj2560ES2_ffffjLj128EEEEELb1ELb0ELb0EEEvNS_9FwdParamsE)
        /*0ab8*/ 	.word	0x00000110


	//----- nvinfo : EIATTR_MIN_STACK_SIZE
	.align		4
.L_466:
        /*0abc*/ 	.byte	0x04, 0x12
        /*0abe*/ 	.short	(.L_468 - .L_467)
	.align		4
.L_467:
        /*0ac0*/ 	.word	index@(_ZN10layer_norm31ln_parallel_residual_fwd_kernelINS_13Kernel_traitsI6__halfffffjLj2560ELj1ELj4ELj1ELj16ENS_18Kernel_traits_baseILj2560ES2_ffffjLj128EEEEELb1ELb0ELb1EEEvNS_9FwdParamsE)
        /*0ac4*/ 	.word	0x00000160


	//----- nvinfo : EIATTR_MIN_STACK_SIZE
	.align		4
.L_468:
        /*0ac8*/ 	.byte	0x04, 0x12
        /*0aca*/ 	.short	(.L_470 - .L_469)
	.align		4
.L_469:
        /*0acc*/ 	.word	index@(_ZN10layer_norm31ln_parallel_residual_fwd_kernelINS_13Kernel_traitsI6__halfffffjLj2560ELj1ELj4ELj1ELj16ENS_18Kernel_traits_baseILj2560ES2_ffffjLj128EEEEELb1ELb1ELb0EEEvNS_9FwdParamsE)
        /*0ad0*/ 	.word	0x00000000


	//----- nvinfo : EIATTR_MIN_STACK_SIZE
	.align		4
.L_470:
        /*0ad4*/ 	.byte	0x04, 0x12
        /*0ad6*/ 	.short	(.L_472 - .L_471)
	.align		4
.L_471:
        /*0ad8*/ 	.word	index@(_ZN10layer_norm31ln_parallel_residual_fwd_kernelINS_13Kernel_traitsI6__halfffffjLj2560ELj1ELj4ELj1ELj16ENS_18Kernel_traits_baseILj2560ES2_ffffjLj128EEEEELb1ELb1ELb1EEEvNS_9FwdParamsE)
        /*0adc*/ 	.word	0x00000020


	//----- nvinfo : EIATTR_MIN_STACK_SIZE
	.align		4
.L_472:
        /*0ae0*/ 	.byte	0x04, 0x12
        /*0ae2*/ 	.short	(.L_474 - .L_473)
	.align		4
.L_473:
        /*0ae4*/ 	.word	index@(_ZN10layer_norm31ln_parallel_residual_fwd_kernelINS_13Kernel_traitsIfffffjLj2560ELj1ELj4ELj1ELj16ENS_18Kernel_traits_baseILj2560EfffffjLj128EEEEELb0ELb0ELb0EEEvNS_9FwdParamsE)
        /*0ae8*/ 	.word	0x000002e0


	//----- nvinfo : EIATTR_MIN_STACK_SIZE
	.align		4
.L_474:
        /*0aec*/ 	.byte	0x04, 0x12
        /*0aee*/ 	.short	(.L_476 - .L_475)
	.align		4
.L_475:
        /*0af0*/ 	.word	index@(_ZN10layer_norm31ln_parallel_residual_fwd_kernelINS_13Kernel_traitsIfffffjLj2560ELj1ELj4ELj1ELj16ENS_18Kernel_traits_baseILj2560EfffffjLj128EEEEELb0ELb0ELb1EEEvNS_9FwdParamsE)
        /*0af4*/ 	.word	0x00000510


	//----- nvinfo : EIATTR_MIN_STACK_SIZE
	.align		4
.L_476:
        /*0af8*/ 	.byte	0x04, 0x12
        /*0afa*/ 	.short	(.L_478 - .L_477)
	.align		4
.L_477:
        /*0afc*/ 	.word	index@(_ZN10layer_norm31ln_parallel_residual_fwd_kernelINS_13Kernel_traitsIfffffjLj2560ELj1ELj4ELj1ELj16ENS_18Kernel_traits_baseILj2560EfffffjLj128EEEEELb0ELb1ELb0EEEvNS_9FwdParamsE)
        /*0b00*/ 	.word	0x00000048


	//----- nvinfo : EIATTR_MIN_STACK_SIZE
	.align		4
.L_478:
        /*0b04*/ 	.byte	0x04, 0x12
        /*0b06*/ 	.short	(.L_480 - .L_479)
	.align		4
.L_479:
        /*0b08*/ 	.word	index@(_ZN10layer_norm31ln_parallel_residual_fwd_kernelINS_13Kernel_traitsIfffffjLj2560ELj1ELj4ELj1ELj16ENS_18Kernel_traits_baseILj2560EfffffjLj128EEEEELb0ELb1ELb1EEEvNS_9FwdParamsE)
        /*0b0c*/ 	.word	0x000000a0


	//----- nvinfo : EIATTR_MIN_STACK_SIZE
	.align		4
.L_480:
        /*0b10*/ 	.byte	0x04, 0x12
        /*0b12*/ 	.short	(.L_482 - .L_481)
	.align		4
.L_481:
        /*0b14*/ 	.word	index@(_ZN10layer_norm31ln_parallel_residual_fwd_kernelINS_13Kernel_traitsIfffffjLj2560ELj1ELj4ELj1ELj16ENS_18Kernel_traits_baseILj2560EfffffjLj128EEEEELb1ELb0ELb0EEEvNS_9FwdParamsE)
        /*0b18*/ 	.word	0x00000310


	//----- nvinfo : EIATTR_MIN_STACK_SIZE
	.align		4
.L_482:
        /*0b1c*/ 	.byte	0x04, 0x12
        /*0b1e*/ 	.short	(.L_484 - .L_483)
	.align		4
.L_483:
        /*0b20*/ 	.word	index@(_ZN10layer_norm31ln_parallel_residual_fwd_kernelINS_13Kernel_traitsIfffffjLj2560ELj1ELj4ELj1ELj16ENS_18Kernel_traits_baseILj2560EfffffjLj128EEEEELb1ELb0ELb1EEEvNS_9FwdParamsE)
        /*0b24*/ 	.word	0x00000330


	//----- nvinfo : EIATTR_MIN_STACK_SIZE
	.align		4
.L_484:
        /*0b28*/ 	.byte	0x04, 0x12
        /*0b2a*/ 	.short	(.L_486 - .L_485)
	.align		4
.L_485:
        /*0b2c*/ 	.word	index@(_ZN10layer_norm31ln_parallel_residual_fwd_kernelINS_13Kernel_traitsIfffffjLj2560ELj1ELj4ELj1ELj16ENS_18Kernel_traits_baseILj2560EfffffjLj128EEEEELb1ELb1ELb0EEEvNS_9FwdParamsE)
        /*0b30*/ 	.word	0x00000070


	//----- nvinfo : EIATTR_MIN_STACK_SIZE
	.align		4
.L_486:
        /*0b34*/ 	.byte	0x04, 0x12
        /*0b36*/ 	.short	(.L_488 - .L_487)
	.align		4
.L_487:
        /*0b38*/ 	.word	index@(_ZN10layer_norm31ln_parallel_residual_fwd_kernelINS_13Kernel_traitsIfffffjLj2560ELj1ELj4ELj1ELj16ENS_18Kernel_traits_baseILj2560EfffffjLj128EEEEELb1ELb1ELb1EEEvNS_9FwdParamsE)
        /*0b3c*/ 	.word	0x00000100
.L_488:


//--------------------- .nv.compat                --------------------------
	.section	.nv.compat,"",@"SHT_CUDA_COMPAT_INFO"
	.align	4
        /*0000*/ 	.byte	0x02, 0x09, 0x01, 0x00, 0x02, 0x02, 0x01, 0x00, 0x02, 0x05, 0x05, 0x00, 0x03, 0x07, 0x01, 0x01
        /*0010*/ 	.byte	0x02, 0x03, 0x00, 0x00, 0x02, 0x06, 0x01, 0x00, 0x04, 0x0b, 0x08, 0x00, 0x00, 0x00, 0x00, 0x00
        /*0020*/ 	.byte	0x00, 0x00, 0x00, 0x00


//--------------------- .nv.info._ZN10layer_norm31ln_parallel_residual_fwd_kernelINS_13Kernel_traitsI13__nv_bfloat16S2_S2_S2_fjLj2560ELj1ELj4ELj1ELj16ENS_18Kernel_traits_baseILj2560ES2_S2_S2_S2_fjLj128EEEEELb0ELb0ELb0EEEvNS_9FwdParamsE --------------------------
	.section	.nv.info._ZN10layer_norm31ln_parallel_residual_fwd_kernelINS_13Kernel_traitsI13__nv_bfloat16S2_S2_S2_fjLj2560ELj1ELj4ELj1ELj16ENS_18Kernel_traits_baseILj2560ES2_S2_S2_S2_fjLj128EEEEELb0ELb0ELb0EEEvNS_9FwdParamsE,"",@"SHT_CUDA_INFO"
	.sectionflags	@""
	.align	4


	//----- nvinfo : EIATTR_CUDA_API_VERSION
	.align		4
        /*0000*/ 	.byte	0x04, 0x37
        /*0002*/ 	.short	(.L_490 - .L_489)
.L_489:
        /*0004*/ 	.word	0x00000082


	//----- nvinfo : EIATTR_KPARAM_INFO
	.align		4
.L_490:
        /*0008*/ 	.byte	0x04, 0x17
        /*000a*/ 	.short	(.L_492 - .L_491)
.L_491:
        /*000c*/ 	.word	0x00000000
        /*0010*/ 	.short	0x0000
        /*0012*/ 	.short	0x0000
        /*0014*/ 	.byte	0x00, 0xf0, 0xa1, 0x03


	//----- nvinfo : EIATTR_SPARSE_MMA_MASK
	.align		4
.L_492:
        /*0018*/ 	.byte	0x03, 0x50
        /*001a*/ 	.short	0x0000


	//----- nvinfo : EIATTR_MAXREG_COUNT
	.align		4
        /*001c*/ 	.byte	0x03, 0x1b
        /*001e*/ 	.short	0x00ff


	//----- nvinfo : EIATTR_ANNOTATIONS
	.align		4
        /*0020*/ 	.byte	0x04, 0x55
        /*0022*/ 	.short	(.L_494 - .L_493)


	//   ....[0]....
.L_493:
        /*0024*/ 	.word	0x00000001
        /*0028*/ 	.byte	0x40, 0x01, 0x00, 0x00, 0x01, 0x00, 0x00, 0x00, 0x60, 0x01, 0x00, 0x00, 0x01, 0x00, 0x00, 0x00
        /* <DEDUP_REMOVED lines=316> */
        /*13f8*/ 	.byte	0xd0, 0x0f, 0x01, 0x00, 0x01, 0x00, 0x00, 0x00, 0x50, 0x10, 0x01, 0x00


	//----- nvinfo : EIATTR_MERCURY_ISA_VERSION
	.align		4
.L_494:
        /*1404*/ 	.byte	0x03, 0x5f
        /*1406*/ 	.short	0x0101


	//----- nvinfo : EIATTR_COOP_GROUP_MASK_REGIDS
	.align		4
        /*1408*/ 	.byte	0x04, 0x29
        /*140a*/ 	.short	(.L_496 - .L_495)


	//   ....[0]....
.L_495:
        /*140c*/ 	.word	0xffffffff


	//   ....[1]....
        /*1410*/ 	.word	0xffffffff


	//   ....[2]....
        /*1414*/ 	.word	0xffffffff


	//   ....[3]....
        /*1418*/ 	.word	0xffffffff


	//   ....[4]....
        /*141c*/ 	.word	0xffffffff


	//   ....[5]....
        /*1420*/ 	.word	0xffffffff


	//   ....[6]....
        /*1424*/ 	.word	0xffffffff


	//   ....[7]....
        /*1428*/ 	.word	0xffffffff


	//   ....[8]....
        /*142c*/ 	.word	0xffffffff


	//   ....[9]....
        /*1430*/ 	.word	0xffffffff


	//   ....[10]....
        /*1434*/ 	.word	0x05000064


	//   ....[11]....
        /*1438*/ 	.word	0x05000064


	//   ....[12]....
        /*143c*/ 	.word	0x05000064


	//   ....[13]....
        /*1440*/ 	.word	0x05000064


	//   ....[14]....
        /*1444*/ 	.word	0x05000064


	//   ....[15]....
        /*1448*/ 	.word	0x05000064


	//   ....[16]....
        /*144c*/ 	.word	0x05000064


	//   ....[17]....
        /*1450*/ 	.word	0x05000064


	//   ....[18]....
        /*1454*/ 	.word	0x05000064


	//   ....[19]....
        /*1458*/ 	.word	0x05000064


	//----- nvinfo : EIATTR_COOP_GROUP_INSTR_OFFSETS
	.align		4
.L_496:
        /*145c*/ 	.byte	0x04, 0x28
        /*145e*/ 	.short	(.L_498 - .L_497)


	//   ....[0]....
.L_497:
        /*1460*/ 	.word	0x0000c590


	//   ....[1]....
        /*1464*/ 	.word	0x0000c5d0


	//   ....[2]....
        /*1468*/ 	.word	0x0000c5f0


	//   ....[3]....
        /*146c*/ 	.word	0x0000c610


	//   ....[4]....
        /*1470*/ 	.word	0x0000c630


	//   ....[5]....
        /*1474*/ 	.word	0x0000d0a0


	//   ....[6]....
        /*1478*/ 	.word	0x0000d0c0


	//   ....[7]....
        /*147c*/ 	.word	0x0000d0e0


	//   ....[8]....
        /*1480*/ 	.word	0x0000d100


	//   ....[9]....
        /*1484*/ 	.word	0x0000d120


	//   ....[10]....
        /*1488*/ 	.word	0x000111f0


	//   ....[11]....
        /*148c*/ 	.word	0x00011290


	//   ....[12]....
        /*1490*/ 	.word	0x00011300


	//   ....[13]....
        /*1494*/ 	.word	0x00011370


	//   ....[14]....
        /*1498*/ 	.word	0x000113e0


	//   ....[15]....
        /*149c*/ 	.word	0x00011ec0


	//   ....[16]....
        /*14a0*/ 	.word	0x00011f30


	//   ....[17]....
        /*14a4*/ 	.word	0x00011fa0


	//   ....[18]....
        /*14a8*/ 	.word	0x00012010


	//   ....[19]....
        /*14ac*/ 	.word	0x00012080


	//----- nvinfo : EIATTR_VRC_CTA_INIT_COUNT
	.align		4
.L_498:
        /*14b0*/ 	.byte	0x02, 0x4a
	.zero		1
	.zero		1


	//----- nvinfo : EIATTR_EXIT_INSTR_OFFSETS
	.align		4
        /*14b4*/ 	.byte	0x04, 0x1c
        /*14b6*/ 	.short	(.L_500 - .L_499)


	//   ....[0]....
.L_499:
        /*14b8*/ 	.word	0x00003130


	//   ....[1]....
        /*14bc*/ 	.word	0x00011180


	//----- nvinfo : EIATTR_MAX_THREADS
	.align		4
.L_500:
        /*14c0*/ 	.byte	0x04, 0x05
        /*14c2*/ 	.short	(.L_502 - .L_501)
.L_501:
        /*14c4*/ 	.word	0x00000080
        /*14c8*/ 	.word	0x00000001
        /*14cc*/ 	.word	0x00000001


	//----- nvinfo : EIATTR_CRS_STACK_SIZE
	.align		4
.L_502:
        /*14d0*/ 	.byte	0x04, 0x1e
        /*14d2*/ 	.short	(.L_504 - .L_503)
.L_503:
        /*14d4*/ 	.word	0x00000000


	//----- nvinfo : EIATTR_CBANK_PARAM_SIZE
	.align		4
.L_504:
        /*14d8*/ 	.byte	0x03, 0x19
        /*14da*/ 	.short	0x00e8


	//----- nvinfo : EIATTR_PARAM_CBANK
	.align		4
        /*14dc*/ 	.byte	0x04, 0x0a
        /*14de*/ 	.short	(.L_506 - .L_505)
	.align		4
.L_505:
        /*14e0*/ 	.word	index@(.nv.constant0._ZN10layer_norm31ln_parallel_residual_fwd_kernelINS_13Kernel_traitsI13__nv_bfloat16S2_S2_S2_fjLj2560ELj1ELj4ELj1ELj16ENS_18Kernel_traits_baseILj2560ES2_S2_S2_S2_fjLj128EEEEELb0ELb0ELb0EEEvNS_9FwdParamsE)
        /*14e4*/ 	.short	0x0380
        /*14e6*/ 	.short	0x00e8


	//----- nvinfo : EIATTR_SW_WAR
	.align		4
.L_506:
        /*14e8*/ 	.byte	0x04, 0x36
        /*14ea*/ 	.short	(.L_508 - .L_507)
.L_507:
        /*14ec*/ 	.word	0x00000008
.L_508:


//--------------------- .nv.info._ZN10layer_norm31ln_parallel_residual_fwd_kernelINS_13Kernel_traitsI13__nv_bfloat16S2_S2_S2_fjLj2560ELj1ELj4ELj1ELj16ENS_18Kernel_traits_baseILj2560ES2_S2_S2_S2_fjLj128EEEEELb0ELb0ELb1EEEvNS_9FwdParamsE --------------------------
	.section	.nv.info._ZN10layer_norm31ln_parallel_residual_fwd_kernelINS_13Kernel_traitsI13__nv_bfloat16S2_S2_S2_fjLj2560ELj1ELj4ELj1ELj16ENS_18Kernel_traits_baseILj2560ES2_S2_S2_S2_fjLj128EEEEELb0ELb0ELb1EEEvNS_9FwdParamsE,"",@"SHT_CUDA_INFO"
	.sectionflags	@""
	.align	4


	//----- nvinfo : EIATTR_CUDA_API_VERSION
	.align		4
        /*0000*/ 	.byte	0x04, 0x37
        /*0002*/ 	.short	(.L_510 - .L_509)
.L_509:
        /*0004*/ 	.word	0x00000082


	//----- nvinfo : EIATTR_KPARAM_INFO
	.align		4
.L_510:
        /*0008*/ 	.byte	0x04, 0x17
        /*000a*/ 	.short	(.L_512 - .L_511)
.L_511:
        /*000c*/ 	.word	0x00000000
        /*0010*/ 	.short	0x0000
        /*0012*/ 	.short	0x0000
        /*0014*/ 	.byte	0x00, 0xf0, 0xa1, 0x03


	//----- nvinfo : EIATTR_SPARSE_MMA_MASK
	.align		4
.L_512:
        /*0018*/ 	.byte	0x03, 0x50
        /*001a*/ 	.short	0x0000


	//----- nvinfo : EIATTR_MAXREG_COUNT
	.align		4
        /*001c*/ 	.byte	0x03, 0x1b
        /*001e*/ 	.short	0x00ff


	//----- nvinfo : EIATTR_ANNOTATIONS
	.align		4
        /*0020*/ 	.byte	0x04, 0x55
        /*0022*/ 	.short	(.L_514 - .L_513)


	//   ....[0]....
.L_513:
        /* <DEDUP_REMOVED lines=272> */


	//----- nvinfo : EIATTR_MERCURY_ISA_VERSION
	.align		4
.L_514:
        /*1114*/ 	.byte	0x03, 0x5f
        /*1116*/ 	.short	0x0101


	//----- nvinfo : EIATTR_COOP_GROUP_MASK_REGIDS
	.align		4
        /*1118*/ 	.byte	0x04, 0x29
        /*111a*/ 	.short	(.L_516 - .L_515)


	//   ....[0]....
.L_515:
        /*111c*/ 	.word	0xffffffff


	//   ....[1]....
        /*1120*/ 	.word	0xffffffff


	//   ....[2]....
        /*1124*/ 	.word	0xffffffff


	//   ....[3]....
        /*1128*/ 	.word	0xffffffff


	//   ....[4]....
        /*112c*/ 	.word	0xffffffff


	//   ....[5]....
        /*1130*/ 	.word	0xffffffff


	//   ....[6]....
        /*1134*/ 	.word	0xffffffff


	//   ....[7]....
        /*1138*/ 	.word	0xffffffff


	//   ....[8]....
        /*113c*/ 	.word	0xffffffff


	//   ....[9]....
        /*1140*/ 	.word	0xffffffff


	//   ....[10]....
        /*1144*/ 	.word	0x050000a3


	//   ....[11]....
        /*1148*/ 	.word	0x050000a3


	//   ....[12]....
        /*114c*/ 	.word	0x050000a3


	//   ....[13]....
        /*1150*/ 	.word	0x050000a3


	//   ....[14]....
        /*1154*/ 	.word	0x050000a3


	//   ....[15]....
        /*1158*/ 	.word	0x050000a3


	//   ....[16]....
        /*115c*/ 	.word	0x050000a3


	//   ....[17]....
        /*1160*/ 	.word	0x050000a3


	//   ....[18]....
        /*1164*/ 	.word	0x050000a3


	//   ....[19]....
        /*1168*/ 	.word	0x050000a3


	//----- nvinfo : EIATTR_COOP_GROUP_INSTR_OFFSETS
	.align		4
.L_516:
        /*116c*/ 	.byte	0x04, 0x28
        /*116e*/ 	.short	(.L_518 - .L_517)


	//   ....[0]....
.L_517:
        /*1170*/ 	.word	0x000099d0


	//   ....[1]....
        /*1174*/ 	.word	0x00009a00


	//   ....[2]....
        /*1178*/ 	.word	0x00009a20


	//   ....[3]....
        /*117c*/ 	.word	0x00009a40


	//   ....[4]....
        /*1180*/ 	.word	0x00009a60


	//   ....[5]....
        /*1184*/ 	.word	0x0000a490


	//   ....[6]....
        /*1188*/ 	.word	0x0000a4b0


	//   ....[7]....
        /*118c*/ 	.word	0x0000a4d0


	//   ....[8]....
        /*1190*/ 	.word	0x0000a4f0


	//   ....[9]....
        /*1194*/ 	.word	0x0000a510


	//   ....[10]....
        /*1198*/ 	.word	0x0000e1e0


	//   ....[11]....
        /*119c*/ 	.word	0x0000e280


	//   ....[12]....
        /*11a0*/ 	.word	0x0000e2e0


	//   ....[13]....
        /*11a4*/ 	.word	0x0000e340


	//   ....[14]....
        /*11a8*/ 	.word	0x0000e3a0


	//   ....[15]....
        /*11ac*/ 	.word	0x0000ee20


	//   ....[16]....
        /*11b0*/ 	.word	0x0000ee80


	//   ....[17]....
        /*11b4*/ 	.word	0x0000eee0


	//   ....[18]....
        /*11b8*/ 	.word	0x0000ef40


	//   ....[19]....
        /*11bc*/ 	.word	0x0000efa0


	//----- nvinfo : EIATTR_VRC_CTA_INIT_COUNT
	.align		4
.L_518:
        /*11c0*/ 	.byte	0x02, 0x4a
	.zero		1
	.zero		1


	//----- nvinfo : EIATTR_EXIT_INSTR_OFFSETS
	.align		4
        /*11c4*/ 	.byte	0x04, 0x1c
        /*11c6*/ 	.short	(.L_520 - .L_519)


	//   ....[0]....
.L_519:
        /*11c8*/ 	.word	0x00001260


	//   ....[1]....
        /*11cc*/ 	.word	0x0000e170


	//----- nvinfo : EIATTR_MAX_THREADS
	.align		4
.L_520:
        /*11d0*/ 	.byte	0x04, 0x05
        /*11d2*/ 	.short	(.L_522 - .L_521)
.L_521:
        /*11d4*/ 	.word	0x00000080
        /*11d8*/ 	.word	0x00000001
        /*11dc*/ 	.word	0x00000001


	//----- nvinfo : EIATTR_CRS_STACK_SIZE
	.align		4
.L_522:
        /*11e0*/ 	.byte	0x04, 0x1e
        /*11e2*/ 	.short	(.L_524 - .L_523)
.L_523:
        /*11e4*/ 	.word	0x00000000


	//----- nvinfo : EIATTR_CBANK_PARAM_SIZE
	.align		4
.L_524:
        /*11e8*/ 	.byte	0x03, 0x19
        /*11ea*/ 	.short	0x00e8


	//----- nvinfo : EIATTR_PARAM_CBANK
	.align		4
        /*11ec*/ 	.byte	0x04, 0x0a
        /*11ee*/ 	.short	(.L_526 - .L_525)
	.align		4
.L_525:
        /*11f0*/ 	.word	index@(.nv.constant0._ZN10layer_norm31ln_parallel_residual_fwd_kernelINS_13Kernel_traitsI13__nv_bfloat16S2_S2_S2_fjLj2560ELj1ELj4ELj1ELj16ENS_18Kernel_traits_baseILj2560ES2_S2_S2_S2_fjLj128EEEEELb0ELb0ELb1EEEvNS_9FwdParamsE)
        /*11f4*/ 	.short	0x0380
        /*11f6*/ 	.short	0x00e8


	//----- nvinfo : EIATTR_SW_WAR
	.align		4
.L_526:
        /*11f8*/ 	.byte	0x04, 0x36
        /*11fa*/ 	.short	(.L_528 - .L_527)
.L_527:
        /*11fc*/ 	.word	0x00000008
.L_528:


//--------------------- .nv.info._ZN10layer_norm31ln_parallel_residual_fwd_kernelINS_13Kernel_traitsI13__nv_bfloat16S2_S2_S2_fjLj2560ELj1ELj4ELj1ELj16ENS_18Kernel_traits_baseILj2560ES2_S2_S2_S2_fjLj128EEEEELb0ELb1ELb0EEEvNS_9FwdParamsE --------------------------
	.section	.nv.info._ZN10layer_norm31ln_parallel_residual_fwd_kernelINS_13Kernel_traitsI13__nv_bfloat16S2_S2_S2_fjLj2560ELj1ELj4ELj1ELj16ENS_18Kernel_traits_baseILj2560ES2_S2_S2_S2_fjLj128EEEEELb0ELb1ELb0EEEvNS_9FwdParamsE,"",@"SHT_CUDA_INFO"
	.sectionflags	@""
	.align	4


	//----- nvinfo : EIATTR_CUDA_API_VERSION
	.align		4
        /*0000*/ 	.byte	0x04, 0x37
        /*0002*/ 	.short	(.L_530 - .L_529)
.L_529:
        /*0004*/ 	.word	0x00000082


	//----- nvinfo : EIATTR_KPARAM_INFO
	.align		4
.L_530:
        /*0008*/ 	.byte	0x04, 0x17
        /*000a*/ 	.short	(.L_532 - .L_531)
.L_531:
        /*000c*/ 	.word	0x00000000
        /*0010*/ 	.short	0x0000
        /*0012*/ 	.short	0x0000
        /*0014*/ 	.byte	0x00, 0xf0, 0xa1, 0x03


	//----- nvinfo : EIATTR_SPARSE_MMA_MASK
	.align		4
.L_532:
        /*0018*/ 	.byte	0x03, 0x50
        /*001a*/ 	.short	0x0000


	//----- nvinfo : EIATTR_MAXREG_COUNT
	.align		4
        /*001c*/ 	.byte	0x03, 0x1b
        /*001e*/ 	.short	0x00ff


	//----- nvinfo : EIATTR_ANNOTATIONS
	.align		4
        /*0020*/ 	.byte	0x04, 0x55
        /*0022*/ 	.short	(.L_534 - .L_533)


	//   ....[0]....
.L_533:
        /* <DEDUP_REMOVED lines=17> */


	//----- nvinfo : EIATTR_MERCURY_ISA_VERSION
	.align		4
.L_534:
        /*0124*/ 	.byte	0x03, 0x5f
        /*0126*/ 	.short	0x0101


	//----- nvinfo : EIATTR_COOP_GROUP_MASK_REGIDS
	.align		4
        /*0128*/ 	.byte	0x04, 0x29
        /*012a*/ 	.short	(.L_536 - .L_535)


	//   ....[0]....
.L_535:
        /*012c*/ 	.word	0xffffffff


	//   ....[1]....
        /*0130*/ 	.word	0xffffffff


	//   ....[2]....
        /*0134*/ 	.word	0xffffffff


	//   ....[3]....
        /*0138*/ 	.word	0xffffffff


	//   ....[4]....
        /*013c*/ 	.word	0xffffffff


	//   ....[5]....
        /*0140*/ 	.word	0xffffffff


	//   ....[6]....
        /*0144*/ 	.word	0xffffffff


	//   ....[7]....
        /*0148*/ 	.word	0xffffffff


	//   ....[8]....
        /*014c*/ 	.word	0xffffffff


	//   ....[9]....
        /*0150*/ 	.word	0xffffffff


	//   ....[10]....
        /*0154*/ 	.word	0x05000080


	//   ....[11]....
        /*0158*/ 	.word	0x05000080


	//   ....[12]....
        /*015c*/ 	.word	0x05000080


	//   ....[13]....
        /*0160*/ 	.word	0x05000080


	//   ....[14]....
        /*0164*/ 	.word	0x05000080


	//   ....[15]....
        /*0168*/ 	.word	0x05000080


	//   ....[16]....
        /*016c*/ 	.word	0x05000080


	//   ....[17]....
        /*0170*/ 	.word	0x05000080


	//   ....[18]....
        /*0174*/ 	.word	0x05000080


	//   ....[19]....
        /*0178*/ 	.word	0x05000080


	//----- nvinfo : EIATTR_COOP_GROUP_INSTR_OFFSETS
	.align		4
.L_536:
        /*017c*/ 	.byte	0x04, 0x28
        /*017e*/ 	.short	(.L_538 - .L_537)


	//   ....[0]....
.L_537:
        /*0180*/ 	.word	0x000088d0


	//   ....[1]....
        /*0184*/ 	.word	0x00008910


	//   ....[2]....
        /*0188*/ 	.word	0x00008930


	//   ....[3]....
        /*018c*/ 	.word	0x00008950


	//   ....[4]....
        /*0190*/ 	.word	0x00008970


	//   ....[5]....
        /*0194*/ 	.word	0x000093e0


	//   ....[6]....
        /*0198*/ 	.word	0x00009400


	//   ....[7]....
        /*019c*/ 	.word	0x00009420


	//   ....[8]....
        /*01a0*/ 	.word	0x00009440


	//   ....[9]....
        /*01a4*/ 	.word	0x00009460


	//   ....[10]....
        /*01a8*/ 	.word	0x0000b770


	//   ....[11]....
        /*01ac*/ 	.word	0x0000b810


	//   ....[12]....
        /*01b0*/ 	.word	0x0000b880


	//   ....[13]....
        /*01b4*/ 	.word	0x0000b8f0


	//   ....[14]....
        /*01b8*/ 	.word	0x0000b960


	//   ....[15]....
        /*01bc*/ 	.word	0x0000c440


	//   ....[16]....
        /*01c0*/ 	.word	0x0000c4b0


	//   ....[17]....
        /*01c4*/ 	.word	0x0000c520


	//   ....[18]....
        /*01c8*/ 	.word	0x0000c590


	//   ....[19]....
        /*01cc*/ 	.word	0x0000c600


	//----- nvinfo : EIATTR_VRC_CTA_INIT_COUNT
	.align		4
.L_538:
        /*01d0*/ 	.byte	0x02, 0x4a
	.zero		1
	.zero		1


	//----- nvinfo : EIATTR_EXIT_INSTR_OFFSETS
	.align		4
        /*01d4*/ 	.byte	0x04, 0x1c
        /*01d6*/ 	.short	(.L_540 - .L_539)


	//   ....[0]....
.L_539:
        /*01d8*/ 	.word	0x00000c90


	//   ....[1]....
        /*01dc*/ 	.word	0x0000b700


	//----- nvinfo : EIATTR_MAX_THREADS
	.align		4
.L_540:
        /*01e0*/ 	.byte	0x04, 0x05
        /*01e2*/ 	.short	(.L_542 - .L_541)
.L_541:
        /*01e4*/ 	.word	0x00000080
        /*01e8*/ 	.word	0x00000001
        /*01ec*/ 	.word	0x00000001


	//----- nvinfo : EIATTR_CRS_STACK_SIZE
	.align		4
.L_542:
        /*01f0*/ 	.byte	0x04, 0x1e
        /*01f2*/ 	.short	(.L_544 - .L_543)
.L_543:
        /*01f4*/ 	.word	0x00000000


	//----- nvinfo : EIATTR_CBANK_PARAM_SIZE
	.align		4
.L_544:
        /*01f8*/ 	.byte	0x03, 0x19
        /*01fa*/ 	.short	0x00e8


	//----- nvinfo : EIATTR_PARAM_CBANK
	.align		4
        /*01fc*/ 	.byte	0x04, 0x0a
        /*01fe*/ 	.short	(.L_546 - .L_545)
	.align		4
.L_545:
        /*0200*/ 	.word	index@(.nv.constant0._ZN10layer_norm31ln_parallel_residual_fwd_kernelINS_13Kernel_traitsI13__nv_bfloat16S2_S2_S2_fjLj2560ELj1ELj4ELj1ELj16ENS_18Kernel_traits_baseILj2560ES2_S2_S2_S2_fjLj128EEEEELb0ELb1ELb0EEEvNS_9FwdParamsE)
        /*0204*/ 	.short	0x0380
        /*0206*/ 	.short	0x00e8


	//----- nvinfo : EIATTR_SW_WAR
	.align		4
.L_546:
        /*0208*/ 	.byte	0x04, 0x36
        /*020a*/ 	.short	(.L_548 - .L_547)
.L_547:
        /*020c*/ 	.word	0x00000008
.L_548:


//--------------------- .nv.info._ZN10layer_norm31ln_parallel_residual_fwd_kernelINS_13Kernel_traitsI13__nv_bfloat16S2_S2_S2_fjLj2560ELj1ELj4ELj1ELj16ENS_18Kernel_traits_baseILj2560ES2_S2_S2_S2_fjLj128EEEEELb0ELb1ELb1EEEvNS_9FwdParamsE --------------------------
	.section	.nv.info._ZN10layer_norm31ln_parallel_residual_fwd_kernelINS_13Kernel_traitsI13__nv_bfloat16S2_S2_S2_fjLj2560ELj1ELj4ELj1ELj16ENS_18Kernel_traits_baseILj2560ES2_S2_S2_S2_fjLj128EEEEELb0ELb1ELb1EEEvNS_9FwdParamsE,"",@"SHT_CUDA_INFO"
	.sectionflags	@""
	.align	4


	//----- nvinfo : EIATTR_CUDA_API_VERSION
	.align		4
        /*0000*/ 	.byte	0x04, 0x37
        /*0002*/ 	.short	(.L_550 - .L_549)
.L_549:
        /*0004*/ 	.word	0x00000082


	//----- nvinfo : EIATTR_KPARAM_INFO
	.align		4
.L_550:
        /*0008*/ 	.byte	0x04, 0x17
        /*000a*/ 	.short	(.L_552 - .L_551)
.L_551:
        /*000c*/ 	.word	0x00000000
        /*0010*/ 	.short	0x0000
        /*0012*/ 	.short	0x0000
        /*0014*/ 	.byte	0x00, 0xf0, 0xa1, 0x03


	//----- nvinfo : EIATTR_SPARSE_MMA_MASK
	.align		4
.L_552:
        /*0018*/ 	.byte	0x03, 0x50
        /*001a*/ 	.short	0x0000


	//----- nvinfo : EIATTR_MAXREG_COUNT
	.align		4
        /*001c*/ 	.byte	0x03, 0x1b
        /*001e*/ 	.short	0x00ff


	//----- nvinfo : EIATTR_MERCURY_ISA_VERSION
	.align		4
        /*0020*/ 	.byte	0x03, 0x5f
        /*0022*/ 	.short	0x0101


	//----- nvinfo : EIATTR_COOP_GROUP_MASK_REGIDS
	.align		4
        /*0024*/ 	.byte	0x04, 0x29
        /*0026*/ 	.short	(.L_554 - .L_553)


	//   ....[0]....
.L_553:
        /*0028*/ 	.word	0xffffffff


	//   ....[1]....
        /*002c*/ 	.word	0xffffffff


	//   ....[2]....
        /*0030*/ 	.word	0xffffffff


	//   ....[3]....
        /*0034*/ 	.word	0xffffffff


	//   ....[4]....
        /*0038*/ 	.word	0xffffffff


	//   ....[5]....
        /*003c*/ 	.word	0xffffffff


	//   ....[6]....
        /*0040*/ 	.word	0xffffffff


	//   ....[7]....
        /*0044*/ 	.word	0xffffffff


	//   ....[8]....
        /*0048*/ 	.word	0xffffffff


	//   ....[9]....
        /*004c*/ 	.word	0xffffffff


	//   ....[10]....
        /*0050*/ 	.word	0x05000085


	//   ....[11]....
        /*0054*/ 	.word	0x05000085


	//   ....[12]....
        /*0058*/ 	.word	0x05000085


	//   ....[13]....
        /*005c*/ 	.word	0x05000085


	//   ....[14]....
        /*0060*/ 	.word	0x05000085


	//   ....[15]....
        /*0064*/ 	.word	0x05000085


	//   ....[16]....
        /*0068*/ 	.word	0x05000085


	//   ....[17]....
        /*006c*/ 	.word	0x05000085


	//   ....[18]....
        /*0070*/ 	.word	0x05000085


	//   ....[19]....
        /*0074*/ 	.word	0x05000085


	//----- nvinfo : EIATTR_COOP_GROUP_INSTR_OFFSETS
	.align		4
.L_554:
        /*0078*/ 	.byte	0x04, 0x28
        /*007a*/ 	.short	(.L_556 - .L_555)


	//   ....[0]....
.L_555:
        /*007c*/ 	.word	0x00006fa0


	//   ....[1]....
        /*0080*/ 	.word	0x00006fd0


	//   ....[2]....
        /*0084*/ 	.word	0x00006ff0


	//   ....[3]....
        /*0088*/ 	.word	0x00007010


	//   ....[4]....
        /*008c*/ 	.word	0x00007030


	//   ....[5]....
        /*0090*/ 	.word	0x00007a60


	//   ....[6]....
        /*0094*/ 	.word	0x00007a80


	//   ....[7]....
        /*0098*/ 	.word	0x00007aa0


	//   ....[8]....
        /*009c*/ 	.word	0x00007ac0


	//   ....[9]....
        /*00a0*/ 	.word	0x00007ae0


	//   ....[10]....
        /*00a4*/ 	.word	0x00009aa0


	//   ....[11]....
        /*00a8*/ 	.word	0x00009b40


	//   ....[12]....
        /*00ac*/ 	.word	0x00009b90


	//   ....[13]....
        /*00b0*/ 	.word	0x00009be0


	//   ....[14]....
        /*00b4*/ 	.word	0x00009c40


	//   ....[15]....
        /*00b8*/ 	.word	0x0000a6c0


	//   ....[16]....
        /*00bc*/ 	.word	0x0000a710


	//   ....[17]....
        /*00c0*/ 	.word	0x0000a760


	//   ....[18]....
        /*00c4*/ 	.word	0x0000a7c0


	//   ....[19]....
        /*00c8*/ 	.word	0x0000a820


	//----- nvinfo : EIATTR_VRC_CTA_INIT_COUNT
	.align		4
.L_556:
        /*00cc*/ 	.byte	0x02, 0x4a
	.zero		1
	.zero		1


	//----- nvinfo : EIATTR_EXIT_INSTR_OFFSETS
	.align		4
        /*00d0*/ 	.byte	0x04, 0x1c
        /*00d2*/ 	.short	(.L_558 - .L_557)


	//   ....[0]....
.L_557:
        /*00d4*/ 	.word	0x000004b0


	//   ....[1]....
        /*00d8*/ 	.word	0x00009a30


	//----- nvinfo : EIATTR_MAX_THREADS
	.align		4
.L_558:
        /*00dc*/ 	.byte	0x04, 0x05
        /*00de*/ 	.short	(.L_560 - .L_559)
.L_559:
        /*00e0*/ 	.word	0x00000080
        /*00e4*/ 	.word	0x00000001
        /*00e8*/ 	.word	0x00000001


	//----- nvinfo : EIATTR_CRS_STACK_SIZE
	.align		4
.L_560:
        /*00ec*/ 	.byte	0x04, 0x1e
        /*00ee*/ 	.short	(.L_562 - .L_561)
.L_561:
        /*00f0*/ 	.word	0x00000000


	//----- nvinfo : EIATTR_CBANK_PARAM_SIZE
	.align		4
.L_562:
        /*00f4*/ 	.byte	0x03, 0x19
        /*00f6*/ 	.short	0x00e8


	//----- nvinfo : EIATTR_PARAM_CBANK
	.align		4
        /*00f8*/ 	.byte	0x04, 0x0a
        /*00fa*/ 	.short	(.L_564 - .L_563)
	.align		4
.L_563:
        /*00fc*/ 	.word	index@(.nv.constant0._ZN10layer_norm31ln_parallel_residual_fwd_kernelINS_13Kernel_traitsI13__nv_bfloat16S2_S2_S2_fjLj2560ELj1ELj4ELj1ELj16ENS_18Kernel_traits_baseILj2560ES2_S2_S2_S2_fjLj128EEEEELb0ELb1ELb1EEEvNS_9FwdParamsE)
        /*0100*/ 	.short	0x0380
        /*0102*/ 	.short	0x00e8


	//----- nvinfo : EIATTR_SW_WAR
	.align		4
.L_564:
        /*0104*/ 	.byte	0x04, 0x36
        /*0106*/ 	.short	(.L_566 - .L_565)
.L_565:
        /*0108*/ 	.word	0x00000008
.L_566:


//--------------------- .nv.info._ZN10layer_norm31ln_parallel_residual_fwd_kernelINS_13Kernel_traitsI13__nv_bfloat16S2_S2_S2_fjLj2560ELj1ELj4ELj1ELj16ENS_18Kernel_traits_baseILj2560ES2_S2_S2_S2_fjLj128EEEEELb1ELb0ELb0EEEvNS_9FwdParamsE --------------------------
	.section	.nv.info._ZN10layer_norm31ln_parallel_residual_fwd_kernelINS_13Kernel_traitsI13__nv_bfloat16S2_S2_S2_fjLj2560ELj1ELj4ELj1ELj16ENS_18Kernel_traits_baseILj2560ES2_S2_S2_S2_fjLj128EEEEELb1ELb0ELb0EEEvNS_9FwdParamsE,"",@"SHT_CUDA_INFO"
	.sectionflags	@""
	.align	4


	//----- nvinfo : EIATTR_CUDA_API_VERSION
	.align		4
        /*0000*/ 	.byte	0x04, 0x37
        /*0002*/ 	.short	(.L_568 - .L_567)
.L_567:
        /*0004*/ 	.word	0x00000082


	//----- nvinfo : EIATTR_KPARAM_INFO
	.align		4
.L_568:
        /*0008*/ 	.byte	0x04, 0x17
        /*000a*/ 	.short	(.L_570 - .L_569)
.L_569:
        /*000c*/ 	.word	0x00000000
        /*0010*/ 	.short	0x0000
        /*0012*/ 	.short	0x0000
        /*0014*/ 	.byte	0x00, 0xf0, 0xa1, 0x03


	//----- nvinfo : EIATTR_SPARSE_MMA_MASK
	.align		4
.L_570:
        /*0018*/ 	.byte	0x03, 0x50
        /*001a*/ 	.short	0x0000


	//----- nvinfo : EIATTR_MAXREG_COUNT
	.align		4
        /*001c*/ 	.byte	0x03, 0x1b
        /*001e*/ 	.short	0x00ff


	//----- nvinfo : EIATTR_ANNOTATIONS
	.align		4
        /*0020*/ 	.byte	0x04, 0x55
        /*0022*/ 	.short	(.L_572 - .L_571)


	//   ....[0]....
.L_571:
        /* <DEDUP_REMOVED lines=380> */


	//----- nvinfo : EIATTR_MERCURY_ISA_VERSION
	.align		4
.L_572:
        /*17d4*/ 	.byte	0x03, 0x5f
        /*17d6*/ 	.short	0x0101


	//----- nvinfo : EIATTR_COOP_GROUP_MASK_REGIDS
	.align		4
        /*17d8*/ 	.byte	0x04, 0x29
        /*17da*/ 	.short	(.L_574 - .L_573)


	//   ....[0]....
.L_573:
        /*17dc*/ 	.word	0xffffffff


	//   ....[1]....
        /*17e0*/ 	.word	0xffffffff


	//   ....[2]....
        /*17e4*/ 	.word	0xffffffff


	//   ....[3]....
        /*17e8*/ 	.word	0xffffffff


	//   ....[4]....
        /*17ec*/ 	.word	0xffffffff


	//   ....[5]....
        /*17f0*/ 	.word	0xffffffff


	//   ....[6]....
        /*17f4*/ 	.word	0xffffffff


	//   ....[7]....
        /*17f8*/ 	.word	0xffffffff


	//   ....[8]....
        /*17fc*/ 	.word	0xffffffff


	//   ....[9]....
        /*1800*/ 	.word	0xffffffff


	//   ....[10]....
        /*1804*/ 	.word	0x0500004b


	//   ....[11]....
        /*1808*/ 	.word	0x0500004b


	//   ....[12]....
        /*180c*/ 	.word	0x0500004b


	//   ....[13]....
        /*1810*/ 	.word	0x0500004b


	//   ....[14]....
        /*1814*/ 	.word	0x0500004b


	//   ....[15]....
        /*1818*/ 	.word	0x0500004b


	//   ....[16]....
        /*181c*/ 	.word	0x0500004b


	//   ....[17]....
        /*1820*/ 	.word	0x0500004b


	//   ....[18]....
        /*1824*/ 	.word	0x0500004b


	//   ....[19]....
        /*1828*/ 	.word	0x0500004b


	//----- nvinfo : EIATTR_COOP_GROUP_INSTR_OFFSETS
	.align		4
.L_574:
        /*182c*/ 	.byte	0x04, 0x28
        /*182e*/ 	.short	(.L_576 - .L_575)


	//   ....[0]....
.L_575:
        /*1830*/ 	.word	0x000688c0


	//   ....[1]....
        /*1834*/ 	.word	0x00068900


	//   ....[2]....
        /*1838*/ 	.word	0x00068920


	//   ....[3]....
        /*183c*/ 	.word	0x00068940


	//   ....[4]....
        /*1840*/ 	.word	0x00068960


	//   ....[5]....
        /*1844*/ 	.word	0x000693d0


	//   ....[6]....
        /*1848*/ 	.word	0x000693f0


	//   ....[7]....
        /*184c*/ 	.word	0x00069410


	//   ....[8]....
        /*1850*/ 	.word	0x00069430


	//   ....[9]....
        /*1854*/ 	.word	0x00069450


	//   ....[10]....
        /*1858*/ 	.word	0x0006d620


	//   ....[11]....
        /*185c*/ 	.word	0x0006d6c0


	//   ....[12]....
        /*1860*/ 	.word	0x0006d720


	//   ....[13]....
        /*1864*/ 	.word	0x0006d780


	//   ....[14]....
        /*1868*/ 	.word	0x0006d7e0


	//   ....[15]....
        /*186c*/ 	.word	0x0006e2b0


	//   ....[16]....
        /*1870*/ 	.word	0x0006e310


	//   ....[17]....
        /*1874*/ 	.word	0x0006e370


	//   ....[18]....
        /*1878*/ 	.word	0x0006e3d0


	//   ....[19]....
        /*187c*/ 	.word	0x0006e430


	//----- nvinfo : EIATTR_VRC_CTA_INIT_COUNT
	.align		4
.L_576:
        /*1880*/ 	.byte	0x02, 0x4a
	.zero		1
	.zero		1


	//----- nvinfo : EIATTR_EXIT_INSTR_OFFSETS
	.align		4
        /*1884*/ 	.byte	0x04, 0x1c
        /*1886*/ 	.short	(.L_578 - .L_577)


	//   ....[0]....
.L_577:
        /*1888*/ 	.word	0x00004290


	//   ....[1]....
        /*188c*/ 	.word	0x0006d5b0


	//----- nvinfo : EIATTR_MAX_THREADS
	.align		4
.L_578:
        /*1890*/ 	.byte	0x04, 0x05
        /*1892*/ 	.short	(.L_580 - .L_579)
.L_579:
        /*1894*/ 	.word	0x00000080
        /*1898*/ 	.word	0x00000001
        /*189c*/ 	.word	0x00000001


	//----- nvinfo : EIATTR_CRS_STACK_SIZE
	.align		4
.L_580:
        /*18a0*/ 	.byte	0x04, 0x1e
        /*18a2*/ 	.short	(.L_582 - .L_581)
.L_581:
        /*18a4*/ 	.word	0x00000000


	//----- nvinfo : EIATTR_CBANK_PARAM_SIZE
	.align		4
.L_582:
        /*18a8*/ 	.byte	0x03, 0x19
        /*18aa*/ 	.short	0x00e8


	//----- nvinfo : EIATTR_PARAM_CBANK
	.align		4
        /*18ac*/ 	.byte	0x04, 0x0a
        /*18ae*/ 	.short	(.L_584 - .L_583)
	.align		4
.L_583:
        /*18b0*/ 	.word	index@(.nv.constant0._ZN10layer_norm31ln_parallel_residual_fwd_kernelINS_13Kernel_traitsI13__nv_bfloat16S2_S2_S2_fjLj2560ELj1ELj4ELj1ELj16ENS_18Kernel_traits_baseILj2560ES2_S2_S2_S2_fjLj128EEEEELb1ELb0ELb0EEEvNS_9FwdParamsE)
        /*18b4*/ 	.short	0x0380
        /*18b6*/ 	.short	0x00e8


	//----- nvinfo : EIATTR_SW_WAR
	.align		4
.L_584:
        /*18b8*/ 	.byte	0x04, 0x36
        /*18ba*/ 	.short	(.L_586 - .L_585)
.L_585:
        /*18bc*/ 	.word	0x00000008
.L_586:


//--------------------- .nv.info._ZN10layer_norm31ln_parallel_residual_fwd_kernelINS_13Kernel_traitsI13__nv_bfloat16S2_S2_S2_fjLj2560ELj1ELj4ELj1ELj16ENS_18Kernel_traits_baseILj2560ES2_S2_S2_S2_fjLj128EEEEELb1ELb0ELb1EEEvNS_9FwdParamsE --------------------------
	.section	.nv.info._ZN10layer_norm31ln_parallel_residual_fwd_kernelINS_13Kernel_traitsI13__nv_bfloat16S2_S2_S2_fjLj2560ELj1ELj4ELj1ELj16ENS_18Kernel_traits_baseILj2560ES2_S2_S2_S2_fjLj128EEEEELb1ELb0ELb1EEEvNS_9FwdParamsE,"",@"SHT_CUDA_INFO"
	.sectionflags	@""
	.align	4


	//----- nvinfo : EIATTR_CUDA_API_VERSION
	.align		4
        /*0000*/ 	.byte	0x04, 0x37
        /*0002*/ 	.short	(.L_588 - .L_587)
.L_587:
        /*0004*/ 	.word	0x00000082


	//----- nvinfo : EIATTR_KPARAM_INFO
	.align		4
.L_588:
        /*0008*/ 	.byte	0x04, 0x17
        /*000a*/ 	.short	(.L_590 - .L_589)
.L_589:
        /*000c*/ 	.word	0x00000000
        /*0010*/ 	.short	0x0000
        /*0012*/ 	.short	0x0000
        /*0014*/ 	.byte	0x00, 0xf0, 0xa1, 0x03


	//----- nvinfo : EIATTR_SPARSE_MMA_MASK
	.align		4
.L_590:
        /*0018*/ 	.byte	0x03, 0x50
        /*001a*/ 	.short	0x0000


	//----- nvinfo : EIATTR_MAXREG_COUNT
	.align		4
        /*001c*/ 	.byte	0x03, 0x1b
        /*001e*/ 	.short	0x00ff


	//----- nvinfo : EIATTR_ANNOTATIONS
	.align		4
        /*0020*/ 	.byte	0x04, 0x55
        /*0022*/ 	.short	(.L_592 - .L_591)


	//   ....[0]....
.L_591:
        /* <DEDUP_REMOVED lines=220> */


	//----- nvinfo : EIATTR_MERCURY_ISA_VERSION
	.align		4
.L_592:
        /*0dd4*/ 	.byte	0x03, 0x5f
        /*0dd6*/ 	.short	0x0101


	//----- nvinfo : EIATTR_COOP_GROUP_MASK_REGIDS
	.align		4
        /*0dd8*/ 	.byte	0x04, 0x29
        /*0dda*/ 	.short	(.L_594 - .L_593)


	//   ....[0]....
.L_593:
        /*0ddc*/ 	.word	0xffffffff


	//   ....[1]....
        /*0de0*/ 	.word	0xffffffff


	//   ....[2]....
        /*0de4*/ 	.word	0xffffffff


	//   ....[3]....
        /*0de8*/ 	.word	0xffffffff


	//   ....[4]....
        /*0dec*/ 	.word	0xffffffff


	//   ....[5]....
        /*0df0*/ 	.word	0xffffffff


	//   ....[6]....
        /*0df4*/ 	.word	0xffffffff


	//   ....[7]....
        /*0df8*/ 	.word	0xffffffff


	//   ....[8]....
        /*0dfc*/ 	.word	0xffffffff


	//   ....[9]....
        /*0e00*/ 	.word	0xffffffff


	//   ....[10]....
        /*0e04*/ 	.word	0x0500005c


	//   ....[11]....
        /*0e08*/ 	.word	0x0500005c


	//   ....[12]....
        /*0e0c*/ 	.word	0x0500005c


	//   ....[13]....
        /*0e10*/ 	.word	0x0500005c


	//   ....[14]....
        /*0e14*/ 	.word	0x0500005c


	//   ....[15]....
        /*0e18*/ 	.word	0x0500005c


	//   ....[16]....
        /*0e1c*/ 	.word	0x0500005c


	//   ....[17]....
        /*0e20*/ 	.word	0x0500005c


	//   ....[18]....
        /*0e24*/ 	.word	0x0500005c


	//   ....[19]....
        /*0e28*/ 	.word	0x0500005c


	//----- nvinfo : EIATTR_COOP_GROUP_INSTR_OFFSETS
	.align		4
.L_594:
        /*0e2c*/ 	.byte	0x04, 0x28
        /*0e2e*/ 	.short	(.L_596 - .L_595)


	//   ....[0]....
.L_595:
        /*0e30*/ 	.word	0x00063e30


	//   ....[1]....
        /*0e34*/ 	.word	0x00063e60


	//   ....[2]....
        /*0e38*/ 	.word	0x00063e80


	//   ....[3]....
        /*0e3c*/ 	.word	0x00063ea0


	//   ....[4]....
        /*0e40*/ 	.word	0x00063ec0


	//   ....[5]....
        /*0e44*/ 	.word	0x000648f0


	//   ....[6]....
        /*0e48*/ 	.word	0x00064910


	//   ....[7]....
        /*0e4c*/ 	.word	0x00064930


	//   ....[8]....
        /*0e50*/ 	.word	0x00064950


	//   ....[9]....
        /*0e54*/ 	.word	0x00064970


	//   ....[10]....
        /*0e58*/ 	.word	0x00068750


	//   ....[11]....
        /*0e5c*/ 	.word	0x000687f0


	//   ....[12]....
        /*0e60*/ 	.word	0x00068860


	//   ....[13]....
        /*0e64*/ 	.word	0x000688d0


	//   ....[14]....
        /*0e68*/ 	.word	0x00068940


	//   ....[15]....
        /*0e6c*/ 	.word	0x000693d0


	//   ....[16]....
        /*0e70*/ 	.word	0x00069440


	//   ....[17]....
        /*0e74*/ 	.word	0x000694b0


	//   ....[18]....
        /*0e78*/ 	.word	0x00069520


	//   ....[19]....
        /*0e7c*/ 	.word	0x00069590


	//----- nvinfo : EIATTR_VRC_CTA_INIT_COUNT
	.align		4
.L_596:
        /*0e80*/ 	.byte	0x02, 0x4a
	.zero		1
	.zero		1


	//----- nvinfo : EIATTR_EXIT_INSTR_OFFSETS
	.align		4
        /*0e84*/ 	.byte	0x04, 0x1c
        /*0e86*/ 	.short	(.L_598 - .L_597)


	//   ....[0]....
.L_597:
        /*0e88*/ 	.word	0x00001690


	//   ....[1]....
        /*0e8c*/ 	.word	0x000686e0


	//----- nvinfo : EIATTR_MAX_THREADS
	.align		4
.L_598:
        /*0e90*/ 	.byte	0x04, 0x05
        /*0e92*/ 	.short	(.L_600 - .L_599)
.L_599:
        /*0e94*/ 	.word	0x00000080
        /*0e98*/ 	.word	0x00000001
        /*0e9c*/ 	.word	0x00000001


	//----- nvinfo : EIATTR_CRS_STACK_SIZE
	.align		4
.L_600:
        /*0ea0*/ 	.byte	0x04, 0x1e
        /*0ea2*/ 	.short	(.L_602 - .L_601)
.L_601:
        /*0ea4*/ 	.word	0x00000000


	//----- nvinfo : EIATTR_CBANK_PARAM_SIZE
	.align		4
.L_602:
        /*0ea8*/ 	.byte	0x03, 0x19
        /*0eaa*/ 	.short	0x00e8


	//----- nvinfo : EIATTR_PARAM_CBANK
	.align		4
        /*0eac*/ 	.byte	0x04, 0x0a
        /*0eae*/ 	.short	(.L_604 - .L_603)
	.align		4
.L_603:
        /*0eb0*/ 	.word	index@(.nv.constant0._ZN10layer_norm31ln_parallel_residual_fwd_kernelINS_13Kernel_traitsI13__nv_bfloat16S2_S2_S2_fjLj2560ELj1ELj4ELj1ELj16ENS_18Kernel_traits_baseILj2560ES2_S2_S2_S2_fjLj128EEEEELb1ELb0ELb1EEEvNS_9FwdParamsE)
        /*0eb4*/ 	.short	0x0380
        /*0eb6*/ 	.short	0x00e8


	//----- nvinfo : EIATTR_SW_WAR
	.align		4
.L_604:
        /*0eb8*/ 	.byte	0x04, 0x36
        /*0eba*/ 	.short	(.L_606 - .L_605)
.L_605:
        /*0ebc*/ 	.word	0x00000008
.L_606:


//--------------------- .nv.info._ZN10layer_norm31ln_parallel_residual_fwd_kernelINS_13Kernel_traitsI13__nv_bfloat16S2_S2_S2_fjLj2560ELj1ELj4ELj1ELj16ENS_18Kernel_traits_baseILj2560ES2_S2_S2_S2_fjLj128EEEEELb1ELb1ELb0EEEvNS_9FwdParamsE --------------------------
	.section	.nv.info._ZN10layer_norm31ln_parallel_residual_fwd_kernelINS_13Kernel_traitsI13__nv_bfloat16S2_S2_S2_fjLj2560ELj1ELj4ELj1ELj16ENS_18Kernel_traits_baseILj2560ES2_S2_S2_S2_fjLj128EEEEELb1ELb1ELb0EEEvNS_9FwdParamsE,"",@"SHT_CUDA_INFO"
	.sectionflags	@""
	.align	4


	//----- nvinfo : EIATTR_CUDA_API_VERSION
	.align		4
        /*0000*/ 	.byte	0x04, 0x37
        /*0002*/ 	.short	(.L_608 - .L_607)
.L_607:
        /*0004*/ 	.word	0x00000082


	//----- nvinfo : EIATTR_KPARAM_INFO
	.align		4
.L_608:
        /*0008*/ 	.byte	0x04, 0x17
        /*000a*/ 	.short	(.L_610 - .L_609)
.L_609:
        /*000c*/ 	.word	0x00000000
        /*0010*/ 	.short	0x0000
        /*0012*/ 	.short	0x0000
        /*0014*/ 	.byte	0x00, 0xf0, 0xa1, 0x03


	//----- nvinfo : EIATTR_SPARSE_MMA_MASK
	.align		4
.L_610:
        /*0018*/ 	.byte	0x03, 0x50
        /*001a*/ 	.short	0x0000


	//----- nvinfo : EIATTR_MAXREG_COUNT
	.align		4
        /*001c*/ 	.byte	0x03, 0x1b
        /*001e*/ 	.short	0x00ff


	//----- nvinfo : EIATTR_ANNOTATIONS
	.align		4
        /*0020*/ 	.byte	0x04, 0x55
        /*0022*/ 	.short	(.L_612 - .L_611)


	//   ....[0]....
.L_611:
        /* <DEDUP_REMOVED lines=33> */


	//----- nvinfo : EIATTR_MERCURY_ISA_VERSION
	.align		4
.L_612:
        /*0224*/ 	.byte	0x03, 0x5f
        /*0226*/ 	.short	0x0101


	//----- nvinfo : EIATTR_COOP_GROUP_MASK_REGIDS
	.align		4
        /*0228*/ 	.byte	0x04, 0x29
        /*022a*/ 	.short	(.L_614 - .L_613)


	//   ....[0]....
.L_613:
        /*022c*/ 	.word	0xffffffff


	//   ....[1]....
        /*0230*/ 	.word	0xffffffff


	//   ....[2]....
        /*0234*/ 	.word	0xffffffff


	//   ....[3]....
        /*0238*/ 	.word	0xffffffff


	//   ....[4]....
        /*023c*/ 	.word	0xffffffff


	//   ....[5]....
        /*0240*/ 	.word	0xffffffff


	//   ....[6]....
        /*0244*/ 	.word	0xffffffff


	//   ....[7]....
        /*0248*/ 	.word	0xffffffff


	//   ....[8]....
        /*024c*/ 	.word	0xffffffff


	//   ....[9]....
        /*0250*/ 	.word	0xffffffff


	//   ....[10]....
        /*0254*/ 	.word	0x0500005d


	//   ....[11]....
        /*0258*/ 	.word	0x0500005d


	//   ....[12]....
        /*025c*/ 	.word	0x0500005d


	//   ....[13]....
        /*0260*/ 	.word	0x0500005d


	//   ....[14]....
        /*0264*/ 	.word	0x0500005d


	//   ....[15]....
        /*0268*/ 	.word	0x0500005d


	//   ....[16]....
        /*026c*/ 	.word	0x0500005d


	//   ....[17]....
        /*0270*/ 	.word	0x0500005d


	//   ....[18]....
        /*0274*/ 	.word	0x0500005d


	//   ....[19]....
        /*0278*/ 	.word	0x0500005d


	//----- nvinfo : EIATTR_COOP_GROUP_INSTR_OFFSETS
	.align		4
.L_614:
        /*027c*/ 	.byte	0x04, 0x28
        /*027e*/ 	.short	(.L_616 - .L_615)


	//   ....[0]....
.L_615:
        /*0280*/ 	.word	0x000637a0


	//   ....[1]....
        /*0284*/ 	.word	0x000637d0


	//   ....[2]....
        /*0288*/ 	.word	0x000637f0


	//   ....[3]....
        /*028c*/ 	.word	0x00063810


	//   ....[4]....
        /*0290*/ 	.word	0x00063830


	//   ....[5]....
        /*0294*/ 	.word	0x000642b0


	//   ....[6]....
        /*0298*/ 	.word	0x000642d0


	//   ....[7]....
        /*029c*/ 	.word	0x000642f0


	//   ....[8]....
        /*02a0*/ 	.word	0x00064310


	//   ....[9]....
        /*02a4*/ 	.word	0x00064330


	//   ....[10]....
        /*02a8*/ 	.word	0x00066740


	//   ....[11]....
        /*02ac*/ 	.word	0x000667d0


	//   ....[12]....
        /*02b0*/ 	.word	0x00066840


	//   ....[13]....
        /*02b4*/ 	.word	0x000668b0


	//   ....[14]....
        /*02b8*/ 	.word	0x00066920


	//   ....[15]....
        /*02bc*/ 	.word	0x00067410


	//   ....[16]....
        /*02c0*/ 	.word	0x00067480


	//   ....[17]....
        /*02c4*/ 	.word	0x000674f0


	//   ....[18]....
        /*02c8*/ 	.word	0x00067560


	//   ....[19]....
        /*02cc*/ 	.word	0x000675d0


	//----- nvinfo : EIATTR_VRC_CTA_INIT_COUNT
	.align		4
.L_616:
        /*02d0*/ 	.byte	0x02, 0x4a
	.zero		1
	.zero		1


	//----- nvinfo : EIATTR_EXIT_INSTR_OFFSETS
	.align		4
        /*02d4*/ 	.byte	0x04, 0x1c
        /*02d6*/ 	.short	(.L_618 - .L_617)


	//   ....[0]....
.L_617:
        /*02d8*/ 	.word	0x00000f30


	//   ....[1]....
        /*02dc*/ 	.word	0x000666d0


	//----- nvinfo : EIATTR_MAX_THREADS
	.align		4
.L_618:
        /*02e0*/ 	.byte	0x04, 0x05
        /*02e2*/ 	.short	(.L_620 - .L_619)
.L_619:
        /*02e4*/ 	.word	0x00000080
        /*02e8*/ 	.word	0x00000001
        /*02ec*/ 	.word	0x00000001


	//----- nvinfo : EIATTR_CRS_STACK_SIZE
	.align		4
.L_620:
        /*02f0*/ 	.byte	0x04, 0x1e
        /*02f2*/ 	.short	(.L_622 - .L_621)
.L_621:
        /*02f4*/ 	.word	0x00000000


	//----- nvinfo : EIATTR_CBANK_PARAM_SIZE
	.align		4
.L_622:
        /*02f8*/ 	.byte	0x03, 0x19
        /*02fa*/ 	.short	0x00e8


	//----- nvinfo : EIATTR_PARAM_CBANK
	.align		4
        /*02fc*/ 	.byte	0x04, 0x0a
        /*02fe*/ 	.short	(.L_624 - .L_623)
	.align		4
.L_623:
        /*0300*/ 	.word	index@(.nv.constant0._ZN10layer_norm31ln_parallel_residual_fwd_kernelINS_13Kernel_traitsI13__nv_bfloat16S2_S2_S2_fjLj2560ELj1ELj4ELj1ELj16ENS_18Kernel_traits_baseILj2560ES2_S2_S2_S2_fjLj128EEEEELb1ELb1ELb0EEEvNS_9FwdParamsE)
        /*0304*/ 	.short	0x0380
        /*0306*/ 	.short	0x00e8


	//----- nvinfo : EIATTR_SW_WAR
	.align		4
.L_624:
        /*0308*/ 	.byte	0x04, 0x36
        /*030a*/ 	.short	(.L_626 - .L_625)
.L_625:
        /*030c*/ 	.word	0x00000008
.L_626:


//--------------------- .nv.info._ZN10layer_norm31ln_parallel_residual_fwd_kernelINS_13Kernel_traitsI13__nv_bfloat16S2_S2_S2_fjLj2560ELj1ELj4ELj1ELj16ENS_18Kernel_traits_baseILj2560ES2_S2_S2_S2_fjLj128EEEEELb1ELb1ELb1EEEvNS_9FwdParamsE --------------------------
	.section	.nv.info._ZN10layer_norm31ln_parallel_residual_fwd_kernelINS_13Kernel_traitsI13__nv_bfloat16S2_S2_S2_fjLj2560ELj1ELj4ELj1ELj16ENS_18Kernel_traits_baseILj2560ES2_S2_S2_S2_fjLj128EEEEELb1ELb1ELb1EEEvNS_9FwdParamsE,"",@"SHT_CUDA_INFO"
	.sectionflags	@""
	.align	4


	//----- nvinfo : EIATTR_CUDA_API_VERSION
	.align		4
        /*0000*/ 	.byte	0x04, 0x37
        /*0002*/ 	.short	(.L_628 - .L_627)
.L_627:
        /*0004*/ 	.word	0x00000082


	//----- nvinfo : EIATTR_KPARAM_INFO
	.align		4
.L_628:
        /*0008*/ 	.byte	0x04, 0x17
        /*000a*/ 	.short	(.L_630 - .L_629)
.L_629:
        /*000c*/ 	.word	0x00000000
        /*0010*/ 	.short	0x0000
        /*0012*/ 	.short	0x0000
        /*0014*/ 	.byte	0x00, 0xf0, 0xa1, 0x03


	//----- nvinfo : EIATTR_SPARSE_MMA_MASK
	.align		4
.L_630:
        /*0018*/ 	.byte	0x03, 0x50
        /*001a*/ 	.short	0x0000


	//----- nvinfo : EIATTR_MAXREG_COUNT
	.align		4
        /*001c*/ 	.byte	0x03, 0x1b
        /*001e*/ 	.short	0x00ff


	//----- nvinfo : EIATTR_ANNOTATIONS
	.align		4
        /*0020*/ 	.byte	0x04, 0x55
        /*0022*/ 	.short	(.L_632 - .L_631)


	//   ....[0]....
.L_631:
        /* <DEDUP_REMOVED lines=15> */


	//----- nvinfo : EIATTR_MERCURY_ISA_VERSION
	.align		4
.L_632:
        /*0104*/ 	.byte	0x03, 0x5f
        /*0106*/ 	.short	0x0101


	//----- nvinfo : EIATTR_COOP_GROUP_MASK_REGIDS
	.align		4
        /*0108*/ 	.byte	0x04, 0x29
        /*010a*/ 	.short	(.L_634 - .L_633)


	//   ....[0]....
.L_633:
        /*010c*/ 	.word	0xffffffff


	//   ....[1]....
        /*0110*/ 	.word	0xffffffff


	//   ....[2]....
        /*0114*/ 	.word	0xffffffff


	//   ....[3]....
        /*0118*/ 	.word	0xffffffff


	//   ....[4]....
        /*011c*/ 	.word	0xffffffff


	//   ....[5]....
        /*0120*/ 	.word	0xffffffff


	//   ....[6]....
        /*0124*/ 	.word	0xffffffff


	//   ....[7]....
        /*0128*/ 	.word	0xffffffff


	//   ....[8]....
        /*012c*/ 	.word	0xffffffff


	//   ....[9]....
        /*0130*/ 	.word	0xffffffff


	//   ....[10]....
        /*0134*/ 	.word	0x0500002d


	//   ....[11]....
        /*0138*/ 	.word	0x0500002d


	//   ....[12]....
        /*013c*/ 	.word	0x0500002d


	//   ....[13]....
        /*0140*/ 	.word	0x0500002d


	//   ....[14]....
        /*0144*/ 	.word	0x0500002d


	//   ....[15]....
        /*0148*/ 	.word	0x0500002d


	//   ....[16]....
        /*014c*/ 	.word	0x0500002d


	//   ....[17]....
        /*0150*/ 	.word	0x0500002d


	//   ....[18]....
        /*0154*/ 	.word	0x0500002d


	//   ....[19]....
        /*0158*/ 	.word	0x0500002d


	//----- nvinfo : EIATTR_COOP_GROUP_INSTR_OFFSETS
	.align		4
.L_634:
        /*015c*/ 	.byte	0x04, 0x28
        /*015e*/ 	.short	(.L_636 - .L_635)


	//   ....[0]....
.L_635:
        /*0160*/ 	.word	0x000509d0


	//   ....[1]....
        /*0164*/ 	.word	0x00050a00


	//   ....[2]....
        /*0168*/ 	.word	0x00050a20


	//   ....[3]....
        /*016c*/ 	.word	0x00050a40


	//   ....[4]....
        /*0170*/ 	.word	0x00050a60


	//   ....[5]....
        /*0174*/ 	.word	0x00051490


	//   ....[6]....
        /*0178*/ 	.word	0x000514b0


	//   ....[7]....
        /*017c*/ 	.word	0x000514d0


	//   ....[8]....
        /*0180*/ 	.word	0x000514f0


	//   ....[9]....
        /*0184*/ 	.word	0x00051510


	//   ....[10]....
        /*0188*/ 	.word	0x00053710


	//   ....[11]....
        /*018c*/ 	.word	0x000537c0


	//   ....[12]....
        /*0190*/ 	.word	0x00053830


	//   ....[13]....
        /*0194*/ 	.word	0x000538a0


	//   ....[14]....
        /*0198*/ 	.word	0x00053910


	//   ....[15]....
        /*019c*/ 	.word	0x00054390


	//   ....[16]....
        /*01a0*/ 	.word	0x00054400


	//   ....[17]....
        /*01a4*/ 	.word	0x00054470


	//   ....[18]....
        /*01a8*/ 	.word	0x000544e0


	//   ....[19]....
        /*01ac*/ 	.word	0x00054550


	//----- nvinfo : EIATTR_VRC_CTA_INIT_COUNT
	.align		4
.L_636:
        /*01b0*/ 	.byte	0x02, 0x4a
	.zero		1
	.zero		1


	//----- nvinfo : EIATTR_EXIT_INSTR_OFFSETS
	.align		4
        /*01b4*/ 	.byte	0x04, 0x1c
        /*01b6*/ 	.short	(.L_638 - .L_637)


	//   ....[0]....
.L_637:
        /*01b8*/ 	.word	0x000006e0


	//   ....[1]....
        /*01bc*/ 	.word	0x000536b0


	//----- nvinfo : EIATTR_MAX_THREADS
	.align		4
.L_638:
        /*01c0*/ 	.byte	0x04, 0x05
        /*01c2*/ 	.short	(.L_640 - .L_639)
.L_639:
        /*01c4*/ 	.word	0x00000080
        /*01c8*/ 	.word	0x00000001
        /*01cc*/ 	.word	0x00000001


	//----- nvinfo : EIATTR_CRS_STACK_SIZE
	.align		4
.L_640:
        /*01d0*/ 	.byte	0x04, 0x1e
        /*01d2*/ 	.short	(.L_642 - .L_641)
.L_641:
        /*01d4*/ 	.word	0x00000000


	//----- nvinfo : EIATTR_CBANK_PARAM_SIZE
	.align		4
.L_642:
        /*01d8*/ 	.byte	0x03, 0x19
        /*01da*/ 	.short	0x00e8


	//----- nvinfo : EIATTR_PARAM_CBANK
	.align		4
        /*01dc*/ 	.byte	0x04, 0x0a
        /*01de*/ 	.short	(.L_644 - .L_643)
	.align		4
.L_643:
        /*01e0*/ 	.word	index@(.nv.constant0._ZN10layer_norm31ln_parallel_residual_fwd_kernelINS_13Kernel_traitsI13__nv_bfloat16S2_S2_S2_fjLj2560ELj1ELj4ELj1ELj16ENS_18Kernel_traits_baseILj2560ES2_S2_S2_S2_fjLj128EEEEELb1ELb1ELb1EEEvNS_9FwdParamsE)
        /*01e4*/ 	.short	0x0380
        /*01e6*/ 	.short	0x00e8


	//----- nvinfo : EIATTR_SW_WAR
	.align		4
.L_644:
        /*01e8*/ 	.byte	0x04, 0x36
        /*01ea*/ 	.short	(.L_646 - .L_645)
.L_645:
        /*01ec*/ 	.word	0x00000008
.L_646:


//--------------------- .nv.info._ZN10layer_norm31ln_parallel_residual_fwd_kernelINS_13Kernel_traitsI6__halfS2_S2_S2_fjLj2560ELj1ELj4ELj1ELj16ENS_18Kernel_traits_baseILj2560ES2_S2_S2_S2_fjLj128EEEEELb0ELb0ELb0EEEvNS_9FwdParamsE --------------------------
	.section	.nv.info._ZN10layer_norm31ln_parallel_residual_fwd_kernelINS_13Kernel_traitsI6__halfS2_S2_S2_fjLj2560ELj1ELj4ELj1ELj16ENS_18Kernel_traits_baseILj2560ES2_S2_S2_S2_fjLj128EEEEELb0ELb0ELb0EEEvNS_9FwdParamsE,"",@"SHT_CUDA_INFO"
	.sectionflags	@""
	.align	4


	//----- nvinfo : EIATTR_CUDA_API_VERSION
	.align		4
        /*0000*/ 	.byte	0x04, 0x37
        /*0002*/ 	.short	(.L_648 - .L_647)
.L_647:
        /*0004*/ 	.word	0x00000082


	//----- nvinfo : EIATTR_KPARAM_INFO
	.align		4
.L_648:
        /*0008*/ 	.byte	0x04, 0x17
        /*000a*/ 	.short	(.L_650 - .L_649)
.L_649:
        /*000c*/ 	.word	0x00000000
        /*0010*/ 	.short	0x0000
        /*0012*/ 	.short	0x0000
        /*0014*/ 	.byte	0x00, 0xf0, 0xa1, 0x03


	//----- nvinfo : EIATTR_SPARSE_MMA_MASK
	.align		4
.L_650:
        /*0018*/ 	.byte	0x03, 0x50
        /*001a*/ 	.short	0x0000


	//----- nvinfo : EIATTR_MAXREG_COUNT
	.align		4
        /*001c*/ 	.byte	0x03, 0x1b
        /*001e*/ 	.short	0x00ff


	//----- nvinfo : EIATTR_ANNOTATIONS
	.align		4
        /*0020*/ 	.byte	0x04, 0x55
        /*0022*/ 	.short	(.L_652 - .L_651)


	//   ....[0]....
.L_651:
        /* <DEDUP_REMOVED lines=98> */


	//----- nvinfo : EIATTR_MERCURY_ISA_VERSION
	.align		4
.L_652:
        /*0634*/ 	.byte	0x03, 0x5f
        /*0636*/ 	.short	0x0101


	//----- nvinfo : EIATTR_COOP_GROUP_MASK_REGIDS
	.align		4
        /*0638*/ 	.byte	0x04, 0x29
        /*063a*/ 	.short	(.L_654 - .L_653)


	//   ....[0]....
.L_653:
        /*063c*/ 	.word	0xffffffff


	//   ....[1]....
        /*0640*/ 	.word	0xffffffff


	//   ....[2]....
        /*0644*/ 	.word	0xffffffff


	//   ....[3]....
        /*0648*/ 	.word	0xffffffff


	//   ....[4]....
        /*064c*/ 	.word	0xffffffff


	//   ....[5]....
        /*0650*/ 	.word	0xffffffff


	//   ....[6]....
        /*0654*/ 	.word	0xffffffff


	//   ....[7]....
        /*0658*/ 	.word	0xffffffff


	//   ....[8]....
        /*065c*/ 	.word	0xffffffff


	//   ....[9]....
        /*0660*/ 	.word	0xffffffff


	//   ....[10]....
        /*0664*/ 	.word	0x0500006a


	//   ....[11]....
        /*0668*/ 	.word	0x0500006a


	//   ....[12]....
        /*066c*/ 	.word	0x0500006a


	//   ....[13]....
        /*0670*/ 	.word	0x0500006a


	//   ....[14]....
        /*0674*/ 	.word	0x0500006a


	//   ....[15]....
        /*0678*/ 	.word	0x0500006a


	//   ....[16]....
        /*067c*/ 	.word	0x0500006a


	//   ....[17]....
        /*0680*/ 	.word	0x0500006a


	//   ....[18]....
        /*0684*/ 	.word	0x0500006a


	//   ....[19]....
        /*0688*/ 	.word	0x0500006a


	//----- nvinfo : EIATTR_COOP_GROUP_INSTR_OFFSETS
	.align		4
.L_654:
        /*068c*/ 	.byte	0x04, 0x28
        /*068e*/ 	.short	(.L_656 - .L_655)


	//   ....[0]....
.L_655:
        /*0690*/ 	.word	0x000090f0


	//   ....[1]....
        /*0694*/ 	.word	0x00009130


	//   ....[2]....
        /*0698*/ 	.word	0x00009150


	//   ....[3]....
        /*069c*/ 	.word	0x00009170


	//   ....[4]....
        /*06a0*/ 	.word	0x00009190


	//   ....[5]....
        /*06a4*/ 	.word	0x00009c00


	//   ....[6]....
        /*06a8*/ 	.word	0x00009c20


	//   ....[7]....
        /*06ac*/ 	.word	0x00009c40


	//   ....[8]....
        /*06b0*/ 	.word	0x00009c60


	//   ....[9]....
        /*06b4*/ 	.word	0x00009c80


	//   ....[10]....
        /*06b8*/ 	.word	0x0000d870


	//   ....[11]....
        /*06bc*/ 	.word	0x0000d910


	//   ....[12]....
        /*06c0*/ 	.word	0x0000d970


	//   ....[13]....
        /*06c4*/ 	.word	0x0000d9d0


	//   ....[14]....
        /*06c8*/ 	.word	0x0000da30


	//   ....[15]....
        /*06cc*/ 	.word	0x0000e500


	//   ....[16]....
        /*06d0*/ 	.word	0x0000e560


	//   ....[17]....
        /*06d4*/ 	.word	0x0000e5c0


	//   ....[18]....
        /*06d8*/ 	.word	0x0000e620


	//   ....[19]....
        /*06dc*/ 	.word	0x0000e680


	//----- nvinfo : EIATTR_VRC_CTA_INIT_COUNT
	.align		4
.L_656:
        /*06e0*/ 	.byte	0x02, 0x4a
	.zero		1
	.zero		1


	//----- nvinfo : EIATTR_EXIT_INSTR_OFFSETS
	.align		4
        /*06e4*/ 	.byte	0x04, 0x1c
        /*06e6*/ 	.short	(.L_658 - .L_657)


	//   ....[0]....
.L_657:
        /*06e8*/ 	.word	0x00002e90


	//   ....[1]....
        /*06ec*/ 	.word	0x0000d800


	//----- nvinfo : EIATTR_MAX_THREADS
	.align		4
.L_658:
        /*06f0*/ 	.byte	0x04, 0x05
        /*06f2*/ 	.short	(.L_660 - .L_659)
.L_659:
        /*06f4*/ 	.word	0x00000080
        /*06f8*/ 	.word	0x00000001
        /*06fc*/ 	.word	0x00000001


	//----- nvinfo : EIATTR_CRS_STACK_SIZE
	.align		4
.L_660:
        /*0700*/ 	.byte	0x04, 0x1e
        /*0702*/ 	.short	(.L_662 - .L_661)
.L_661:
        /*0704*/ 	.word	0x00000000


	//----- nvinfo : EIATTR_CBANK_PARAM_SIZE
	.align		4
.L_662:
        /*0708*/ 	.byte	0x03, 0x19
        /*070a*/ 	.short	0x00e8


	//----- nvinfo : EIATTR_PARAM_CBANK
	.align		4
        /*070c*/ 	.byte	0x04, 0x0a
        /*070e*/ 	.short	(.L_664 - .L_663)
	.align		4
.L_663:
        /*0710*/ 	.word	index@(.nv.constant0._ZN10layer_norm31ln_parallel_residual_fwd_kernelINS_13Kernel_traitsI6__halfS2_S2_S2_fjLj2560ELj1ELj4ELj1ELj16ENS_18Kernel_traits_baseILj2560ES2_S2_S2_S2_fjLj128EEEEELb0ELb0ELb0EEEvNS_9FwdParamsE)
        /*0714*/ 	.short	0x0380
        /*0716*/ 	.short	0x00e8


	//----- nvinfo : EIATTR_SW_WAR
	.align		4
.L_664:
        /*0718*/ 	.byte	0x04, 0x36
        /*071a*/ 	.short	(.L_666 - .L_665)
.L_665:
        /*071c*/ 	.word	0x00000008
.L_666:


//--------------------- .nv.info._ZN10layer_norm31ln_parallel_residual_fwd_kernelINS_13Kernel_traitsI6__halfS2_S2_S2_fjLj2560ELj1ELj4ELj1ELj16ENS_18Kernel_traits_baseILj2560ES2_S2_S2_S2_fjLj128EEEEELb0ELb0ELb1EEEvNS_9FwdParamsE --------------------------
	.section	.nv.info._ZN10layer_norm31ln_parallel_residual_fwd_kernelINS_13Kernel_traitsI6__halfS2_S2_S2_fjLj2560ELj1ELj4ELj1ELj16ENS_18Kernel_traits_baseILj2560ES2_S2_S2_S2_fjLj128EEEEELb0ELb0ELb1EEEvNS_9FwdParamsE,"",@"SHT_CUDA_INFO"
	.sectionflags	@""
	.align	4


	//----- nvinfo : EIATTR_CUDA_API_VERSION
	.align		4
        /*0000*/ 	.byte	0x04, 0x37
        /*0002*/ 	.short	(.L_668 - .L_667)
.L_667:
        /*0004*/ 	.word	0x00000082


	//----- nvinfo : EIATTR_KPARAM_INFO
	.align		4
.L_668:
        /*0008*/ 	.byte	0x04, 0x17
        /*000a*/ 	.short	(.L_670 - .L_669)
.L_669:
        /*000c*/ 	.word	0x00000000
        /*0010*/ 	.short	0x0000
        /*0012*/ 	.short	0x0000
        /*0014*/ 	.byte	0x00, 0xf0, 0xa1, 0x03


	//----- nvinfo : EIATTR_SPARSE_MMA_MASK
	.align		4
.L_670:
        /*0018*/ 	.byte	0x03, 0x50
        /*001a*/ 	.short	0x0000


	//----- nvinfo : EIATTR_MAXREG_COUNT
	.align		4
        /*001c*/ 	.byte	0x03, 0x1b
        /*001e*/ 	.short	0x00ff


	//----- nvinfo : EIATTR_ANNOTATIONS
	.align		4
        /*0020*/ 	.byte	0x04, 0x55
        /*0022*/ 	.short	(.L_672 - .L_671)


	//   ....[0]....
.L_671:
        /* <DEDUP_REMOVED lines=36> */


	//----- nvinfo : EIATTR_MERCURY_ISA_VERSION
	.align		4
.L_672:
        /*0254*/ 	.byte	0x03, 0x5f
        /*0256*/ 	.short	0x0101


	//----- nvinfo : EIATTR_COOP_GROUP_MASK_REGIDS
	.align		4
        /*0258*/ 	.byte	0x04, 0x29
        /*025a*/ 	.short	(.L_674 - .L_673)


	//   ....[0]....
.L_673:
        /*025c*/ 	.word	0xffffffff


	//   ....[1]....
        /*0260*/ 	.word	0xffffffff


	//   ....[2]....
        /*0264*/ 	.word	0xffffffff


	//   ....[3]....
        /*0268*/ 	.word	0xffffffff


	//   ....[4]....
        /*026c*/ 	.word	0xffffffff


	//   ....[5]....
        /*0270*/ 	.word	0xffffffff


	//   ....[6]....
        /*0274*/ 	.word	0xffffffff


	//   ....[7]....
        /*0278*/ 	.word	0xffffffff


	//   ....[8]....
        /*027c*/ 	.word	0xffffffff


	//   ....[9]....
        /*0280*/ 	.word	0xffffffff


	//   ....[10]....
        /*0284*/ 	.word	0x050000a8


	//   ....[11]....
        /*0288*/ 	.word	0x050000a8


	//   ....[12]....
        /*028c*/ 	.word	0x050000a8


	//   ....[13]....
        /*0290*/ 	.word	0x050000a8


	//   ....[14]....
        /*0294*/ 	.word	0x050000a8


	//   ....[15]....
        /*0298*/ 	.word	0x050000a8


	//   ....[16]....
        /*029c*/ 	.word	0x050000a8


	//   ....[17]....
        /*02a0*/ 	.word	0x050000a8


	//   ....[18]....
        /*02a4*/ 	.word	0x050000a8


	//   ....[19]....
        /*02a8*/ 	.word	0x050000a8


	//----- nvinfo : EIATTR_COOP_GROUP_INSTR_OFFSETS
	.align		4
.L_674:
        /*02ac*/ 	.byte	0x04, 0x28
        /*02ae*/ 	.short	(.L_676 - .L_675)


	//   ....[0]....
.L_675:
        /*02b0*/ 	.word	0x00006750


	//   ....[1]....
        /*02b4*/ 	.word	0x00006780


	//   ....[2]....
        /*02b8*/ 	.word	0x000067a0


	//   ....[3]....
        /*02bc*/ 	.word	0x000067c0


	//   ....[4]....
        /*02c0*/ 	.word	0x000067e0


	//   ....[5]....
        /*02c4*/ 	.word	0x00007210


	//   ....[6]....
        /*02c8*/ 	.word	0x00007230


	//   ....[7]....
        /*02cc*/ 	.word	0x00007250


	//   ....[8]....
        /*02d0*/ 	.word	0x00007270


	//   ....[9]....
        /*02d4*/ 	.word	0x00007290


	//   ....[10]....
        /*02d8*/ 	.word	0x0000a880


	//   ....[11]....
        /*02dc*/ 	.word	0x0000a920


	//   ....[12]....
        /*02e0*/ 	.word	0x0000a990


	//   ....[13]....
        /*02e4*/ 	.word	0x0000aa00


	//   ....[14]....
        /*02e8*/ 	.word	0x0000aa70


	//   ....[15]....
        /*02ec*/ 	.word	0x0000b4f0


	//   ....[16]....
        /*02f0*/ 	.word	0x0000b550


	//   ....[17]....
        /*02f4*/ 	.word	0x0000b5b0


	//   ....[18]....
        /*02f8*/ 	.word	0x0000b610


	//   ....[19]....
        /*02fc*/ 	.word	0x0000b670


	//----- nvinfo : EIATTR_VRC_CTA_INIT_COUNT
	.align		4
.L_676:
        /*0300*/ 	.byte	0x02, 0x4a
	.zero		1
	.zero		1


	//----- nvinfo : EIATTR_EXIT_INSTR_OFFSETS
	.align		4
        /*0304*/ 	.byte	0x04, 0x1c
        /*0306*/ 	.short	(.L_678 - .L_677)


	//   ....[0]....
.L_677:
        /*0308*/ 	.word	0x00001160


	//   ....[1]....
        /*030c*/ 	.word	0x0000a810


	//----- nvinfo : EIATTR_MAX_THREADS
	.align		4
.L_678:
        /*0310*/ 	.byte	0x04, 0x05
        /*0312*/ 	.short	(.L_680 - .L_679)
.L_679:
        /*0314*/ 	.word	0x00000080
        /*0318*/ 	.word	0x00000001
        /*031c*/ 	.word	0x00000001


	//----- nvinfo : EIATTR_CRS_STACK_SIZE
	.align		4
.L_680:
        /*0320*/ 	.byte	0x04, 0x1e
        /*0322*/ 	.short	(.L_682 - .L_681)
.L_681:
        /*0324*/ 	.word	0x00000000


	//----- nvinfo : EIATTR_CBANK_PARAM_SIZE
	.align		4
.L_682:
        /*0328*/ 	.byte	0x03, 0x19
        /*032a*/ 	.short	0x00e8


	//----- nvinfo : EIATTR_PARAM_CBANK
	.align		4
        /*032c*/ 	.byte	0x04, 0x0a
        /*032e*/ 	.short	(.L_684 - .L_683)
	.align		4
.L_683:
        /*0330*/ 	.word	index@(.nv.constant0._ZN10layer_norm31ln_parallel_residual_fwd_kernelINS_13Kernel_traitsI6__halfS2_S2_S2_fjLj2560ELj1ELj4ELj1ELj16ENS_18Kernel_traits_baseILj2560ES2_S2_S2_S2_fjLj128EEEEELb0ELb0ELb1EEEvNS_9FwdParamsE)
        /*0334*/ 	.short	0x0380
        /*0336*/ 	.short	0x00e8


	//----- nvinfo : EIATTR_SW_WAR
	.align		4
.L_684:
        /*0338*/ 	.byte	0x04, 0x36
        /*033a*/ 	.short	(.L_686 - .L_685)
.L_685:
        /*033c*/ 	.word	0x00000008
.L_686:


//--------------------- .nv.info._ZN10layer_norm31ln_parallel_residual_fwd_kernelINS_13Kernel_traitsI6__halfS2_S2_S2_fjLj2560ELj1ELj4ELj1ELj16ENS_18Kernel_traits_baseILj2560ES2_S2_S2_S2_fjLj128EEEEELb0ELb1ELb0EEEvNS_9FwdParamsE --------------------------
	.section	.nv.info._ZN10layer_norm31ln_parallel_residual_fwd_kernelINS_13Kernel_traitsI6__halfS2_S2_S2_fjLj2560ELj1ELj4ELj1ELj16ENS_18Kernel_traits_baseILj2560ES2_S2_S2_S2_fjLj128EEEEELb0ELb1ELb0EEEvNS_9FwdParamsE,"",@"SHT_CUDA_INFO"
	.sectionflags	@""
	.align	4


	//----- nvinfo : EIATTR_CUDA_API_VERSION
	.align		4
        /*0000*/ 	.byte	0x04, 0x37
        /*0002*/ 	.short	(.L_688 - .L_687)
.L_687:
        /*0004*/ 	.word	0x00000082


	//----- nvinfo : EIATTR_KPARAM_INFO
	.align		4
.L_688:
        /*0008*/ 	.byte	0x04, 0x17
        /*000a*/ 	.short	(.L_690 - .L_689)
.L_689:
        /*000c*/ 	.word	0x00000000
        /*0010*/ 	.short	0x0000
        /*0012*/ 	.short	0x0000
        /*0014*/ 	.byte	0x00, 0xf0, 0xa1, 0x03


	//----- nvinfo : EIATTR_SPARSE_MMA_MASK
	.align		4
.L_690:
        /*0018*/ 	.byte	0x03, 0x50
        /*001a*/ 	.short	0x0000


	//----- nvinfo : EIATTR_MAXREG_COUNT
	.align		4
        /*001c*/ 	.byte	0x03, 0x1b
        /*001e*/ 	.short	0x00ff


	//----- nvinfo : EIATTR_MERCURY_ISA_VERSION
	.align		4
        /*0020*/ 	.byte	0x03, 0x5f
        /*0022*/ 	.short	0x0101


	//----- nvinfo : EIATTR_COOP_GROUP_MASK_REGIDS
	.align		4
        /*0024*/ 	.byte	0x04, 0x29
        /*0026*/ 	.short	(.L_692 - .L_691)


	//   ....[0]....
.L_691:
        /*0028*/ 	.word	0xffffffff


	//   ....[1]....
        /*002c*/ 	.word	0xffffffff


	//   ....[2]....
        /*0030*/ 	.word	0xffffffff


	//   ....[3]....
        /*0034*/ 	.word	0xffffffff


	//   ....[4]....
        /*0038*/ 	.word	0xffffffff


	//   ....[5]....
        /*003c*/ 	.word	0xffffffff


	//   ....[6]....
        /*0040*/ 	.word	0xffffffff


	//   ....[7]....
        /*0044*/ 	.word	0xffffffff


	//   ....[8]....
        /*0048*/ 	.word	0xffffffff


	//   ....[9]....
        /*004c*/ 	.word	0xffffffff


	//   ....[10]....
        /*0050*/ 	.word	0x050000bc


	//   ....[11]....
        /*0054*/ 	.word	0x050000bc


	//   ....[12]....
        /*0058*/ 	.word	0x050000bc


	//   ....[13]....
        /*005c*/ 	.word	0x050000bc


	//   ....[14]....
        /*0060*/ 	.word	0x050000bc


	//   ....[15]....
        /*0064*/ 	.word	0x050000bc


	//   ....[16]....
        /*0068*/ 	.word	0x050000bc


	//   ....[17]....
        /*006c*/ 	.word	0x050000bc


	//   ....[18]....
        /*0070*/ 	.word	0x050000bc


	//   ....[19]....
        /*0074*/ 	.word	0x050000bc


	//----- nvinfo : EIATTR_COOP_GROUP_INSTR_OFFSETS
	.align		4
.L_692:
        /*0078*/ 	.byte	0x04, 0x28
        /*007a*/ 	.short	(.L_694 - .L_693)


	//   ....[0]....
.L_693:
        /*007c*/ 	.word	0x00006ce0


	//   ....[1]....
        /*0080*/ 	.word	0x00006d20


	//   ....[2]....
        /*0084*/ 	.word	0x00006d40


	//   ....[3]....
        /*0088*/ 	.word	0x00006d60


	//   ....[4]....
        /*008c*/ 	.word	0x00006d80


	//   ....[5]....
        /*0090*/ 	.word	0x00007800


	//   ....[6]....
        /*0094*/ 	.word	0x00007820


	//   ....[7]....
        /*0098*/ 	.word	0x00007840


	//   ....[8]....
        /*009c*/ 	.word	0x00007860


	//   ....[9]....
        /*00a0*/ 	.word	0x00007880


	//   ....[10]....
        /*00a4*/ 	.word	0x00009a90


	//   ....[11]....
        /*00a8*/ 	.word	0x00009b40


	//   ....[12]....
        /*00ac*/ 	.word	0x00009bb0


	//   ....[13]....
        /*00b0*/ 	.word	0x00009c20


	//   ....[14]....
        /*00b4*/ 	.word	0x00009c90


	//   ....[15]....
        /*00b8*/ 	.word	0x0000a770


	//   ....[16]....
        /*00bc*/ 	.word	0x0000a7e0


	//   ....[17]....
        /*00c0*/ 	.word	0x0000a850


	//   ....[18]....
        /*00c4*/ 	.word	0x0000a8c0


	//   ....[19]....
        /*00c8*/ 	.word	0x0000a930


	//----- nvinfo : EIATTR_VRC_CTA_INIT_COUNT
	.align		4
.L_694:
        /*00cc*/ 	.byte	0x02, 0x4a
	.zero		1
	.zero		1


	//----- nvinfo : EIATTR_EXIT_INSTR_OFFSETS
	.align		4
        /*00d0*/ 	.byte	0x04, 0x1c
        /*00d2*/ 	.short	(.L_696 - .L_695)


	//   ....[0]....
.L_695:
        /*00d4*/ 	.word	0x00000c80


	//   ....[1]....
        /*00d8*/ 	.word	0x00009a20


	//----- nvinfo : EIATTR_MAX_THREADS
	.align		4
.L_696:
        /*00dc*/ 	.byte	0x04, 0x05
        /*00de*/ 	.short	(.L_698 - .L_697)
.L_697:
        /*00e0*/ 	.word	0x00000080
        /*00e4*/ 	.word	0x00000001
        /*00e8*/ 	.word	0x00000001


	//----- nvinfo : EIATTR_CRS_STACK_SIZE
	.align		4
.L_698:
        /*00ec*/ 	.byte	0x04, 0x1e
        /*00ee*/ 	.short	(.L_700 - .L_699)
.L_699:
        /*00f0*/ 	.word	0x00000000


	//----- nvinfo : EIATTR_CBANK_PARAM_SIZE
	.align		4
.L_700:
        /*00f4*/ 	.byte	0x03, 0x19
        /*00f6*/ 	.short	0x00e8


	//----- nvinfo : EIATTR_PARAM_CBANK
	.align		4
        /*00f8*/ 	.byte	0x04, 0x0a
        /*00fa*/ 	.short	(.L_702 - .L_701)
	.align		4
.L_701:
        /*00fc*/ 	.word	index@(.nv.constant0._ZN10layer_norm31ln_parallel_residual_fwd_kernelINS_13Kernel_traitsI6__halfS2_S2_S2_fjLj2560ELj1ELj4ELj1ELj16ENS_18Kernel_traits_baseILj2560ES2_S2_S2_S2_fjLj128EEEEELb0ELb1ELb0EEEvNS_9FwdParamsE)
        /*0100*/ 	.short	0x0380
        /*0102*/ 	.short	0x00e8


	//----- nvinfo : EIATTR_SW_WAR
	.align		4
.L_702:
        /*0104*/ 	.byte	0x04, 0x36
        /*0106*/ 	.short	(.L_704 - .L_703)
.L_703:
        /*0108*/ 	.word	0x00000008
.L_704:


//--------------------- .nv.info._ZN10layer_norm31ln_parallel_residual_fwd_kernelINS_13Kernel_traitsI6__halfS2_S2_S2_fjLj2560ELj1ELj4ELj1ELj16ENS_18Kernel_traits_baseILj2560ES2_S2_S2_S2_fjLj128EEEEELb0ELb1ELb1EEEvNS_9FwdParamsE --------------------------
	.section	.nv.info._ZN10layer_norm31ln_parallel_residual_fwd_kernelINS_13Kernel_traitsI6__halfS2_S2_S2_fjLj2560ELj1ELj4ELj1ELj16ENS_18Kernel_traits_baseILj2560ES2_S2_S2_S2_fjLj128EEEEELb0ELb1ELb1EEEvNS_9FwdParamsE,"",@"SHT_CUDA_INFO"
	.sectionflags	@""
	.align	4


	//----- nvinfo : EIATTR_CUDA_API_VERSION
	.align		4
        /*0000*/ 	.byte	0x04, 0x37
        /*0002*/ 	.short	(.L_706 - .L_705)
.L_705:
        /*0004*/ 	.word	0x00000082


	//----- nvinfo : EIATTR_KPARAM_INFO
	.align		4
.L_706:
        /*0008*/ 	.byte	0x04, 0x17
        /*000a*/ 	.short	(.L_708 - .L_707)
.L_707:
        /*000c*/ 	.word	0x00000000
        /*0010*/ 	.short	0x0000
        /*0012*/ 	.short	0x0000
        /*0014*/ 	.byte	0x00, 0xf0, 0xa1, 0x03


	//----- nvinfo : EIATTR_SPARSE_MMA_MASK
	.align		4
.L_708:
        /*0018*/ 	.byte	0x03, 0x50
        /*001a*/ 	.short	0x0000


	//----- nvinfo : EIATTR_MAXREG_COUNT
	.align		4
        /*001c*/ 	.byte	0x03, 0x1b
        /*001e*/ 	.short	0x00ff


	//----- nvinfo : EIATTR_MERCURY_ISA_VERSION
	.align		4
        /*0020*/ 	.byte	0x03, 0x5f
        /*0022*/ 	.short	0x0101


	//----- nvinfo : EIATTR_COOP_GROUP_MASK_REGIDS
	.align		4
        /*0024*/ 	.byte	0x04, 0x29
        /*0026*/ 	.short	(.L_710 - .L_709)


	//   ....[0]....
.L_709:
        /*0028*/ 	.word	0xffffffff


	//   ....[1]....
        /*002c*/ 	.word	0xffffffff


	//   ....[2]....
        /*0030*/ 	.word	0xffffffff


	//   ....[3]....
        /*0034*/ 	.word	0xffffffff


	//   ....[4]....
        /*0038*/ 	.word	0xffffffff


	//   ....[5]....
        /*003c*/ 	.word	0xffffffff


	//   ....[6]....
        /*0040*/ 	.word	0xffffffff


	//   ....[7]....
        /*0044*/ 	.word	0xffffffff


	//   ....[8]....
        /*0048*/ 	.word	0xffffffff


	//   ....[9]....
        /*004c*/ 	.word	0xffffffff


	//   ....[10]....
        /*0050*/ 	.word	0x0500006e


	//   ....[11]....
        /*0054*/ 	.word	0x0500006e


	//   ....[12]....
        /*0058*/ 	.word	0x0500006e


	//   ....[13]....
        /*005c*/ 	.word	0x0500006e


	//   ....[14]....
        /*0060*/ 	.word	0x0500006e


	//   ....[15]....
        /*0064*/ 	.word	0x0500006e


	//   ....[16]....
        /*0068*/ 	.word	0x0500006e


	//   ....[17]....
        /*006c*/ 	.word	0x0500006e


	//   ....[18]....
        /*0070*/ 	.word	0x0500006e


	//   ....[19]....
        /*0074*/ 	.word	0x0500006e


	//----- nvinfo : EIATTR_COOP_GROUP_INSTR_OFFSETS
	.align		4
.L_710:
        /*0078*/ 	.byte	0x04, 0x28
        /*007a*/ 	.short	(.L_712 - .L_711)


	//   ....[0]....
.L_711:
        /*007c*/ 	.word	0x00005a20


	//   ....[1]....
        /*0080*/ 	.word	0x00005a40


	//   ....[2]....
        /*0084*/ 	.word	0x00005a60


	//   ....[3]....
        /*0088*/ 	.word	0x00005a90


	//   ....[4]....
        /*008c*/ 	.word	0x00005ab0


	//   ....[5]....
        /*0090*/ 	.word	0x000064e0


	//   ....[6]....
        /*0094*/ 	.word	0x00006500


	//   ....[7]....
        /*0098*/ 	.word	0x00006520


	//   ....[8]....
        /*009c*/ 	.word	0x00006540


	//   ....[9]....
        /*00a0*/ 	.word	0x00006560


	//   ....[10]....
        /*00a4*/ 	.word	0x000083d0


	//   ....[11]....
        /*00a8*/ 	.word	0x00008470


	//   ....[12]....
        /*00ac*/ 	.word	0x000084e0


	//   ....[13]....
        /*00b0*/ 	.word	0x00008560


	//   ....[14]....
        /*00b4*/ 	.word	0x000085d0


	//   ....[15]....
        /*00b8*/ 	.word	0x00009040


	//   ....[16]....
        /*00bc*/ 	.word	0x000090b0


	//   ....[17]....
        /*00c0*/ 	.word	0x00009120


	//   ....[18]....
        /*00c4*/ 	.word	0x00009190


	//   ....[19]....
        /*00c8*/ 	.word	0x00009200


	//----- nvinfo : EIATTR_VRC_CTA_INIT_COUNT
	.align		4
.L_712:
        /*00cc*/ 	.byte	0x02, 0x4a
	.zero		1
	.zero		1


	//----- nvinfo : EIATTR_EXIT_INSTR_OFFSETS
	.align		4
        /*00d0*/ 	.byte	0x04, 0x1c
        /*00d2*/ 	.short	(.L_714 - .L_713)


	//   ....[0]....
.L_713:
        /*00d4*/ 	.word	0x000004b0


	//   ....[1]....
        /*00d8*/ 	.word	0x00008360


	//----- nvinfo : EIATTR_MAX_THREADS
	.align		4
.L_714:
        /*00dc*/ 	.byte	0x04, 0x05
        /*00de*/ 	.short	(.L_716 - .L_715)
.L_715:
        /*00e0*/ 	.word	0x00000080
        /*00e4*/ 	.word	0x00000001
        /*00e8*/ 	.word	0x00000001


	//----- nvinfo : EIATTR_CRS_STACK_SIZE
	.align		4
.L_716:
        /*00ec*/ 	.byte	0x04, 0x1e
        /*00ee*/ 	.short	(.L_718 - .L_717)
.L_717:
        /*00f0*/ 	.word	0x00000000


	//----- nvinfo : EIATTR_CBANK_PARAM_SIZE
	.align		4
.L_718:
        /*00f4*/ 	.byte	0x03, 0x19
        /*00f6*/ 	.short	0x00e8


	//----- nvinfo : EIATTR_PARAM_CBANK
	.align		4
        /*00f8*/ 	.byte	0x04, 0x0a
        /*00fa*/ 	.short	(.L_720 - .L_719)
	.align		4
.L_719:
        /*00fc*/ 	.word	index@(.nv.constant0._ZN10layer_norm31ln_parallel_residual_fwd_kernelINS_13Kernel_traitsI6__halfS2_S2_S2_fjLj2560ELj1ELj4ELj1ELj16ENS_18Kernel_traits_baseILj2560ES2_S2_S2_S2_fjLj128EEEEELb0ELb1ELb1EEEvNS_9FwdParamsE)
        /*0100*/ 	.short	0x0380
        /*0102*/ 	.short	0x00e8


	//----- nvinfo : EIATTR_SW_WAR
	.align		4
.L_720:
        /*0104*/ 	.byte	0x04, 0x36
        /*0106*/ 	.short	(.L_722 - .L_721)
.L_721:
        /*0108*/ 	.word	0x00000008
.L_722:


//--------------------- .nv.info._ZN10layer_norm31ln_parallel_residual_fwd_kernelINS_13Kernel_traitsI6__halfS2_S2_S2_fjLj2560ELj1ELj4ELj1ELj16ENS_18Kernel_traits_baseILj2560ES2_S2_S2_S2_fjLj128EEEEELb1ELb0ELb0EEEvNS_9FwdParamsE --------------------------
	.section	.nv.info._ZN10layer_norm31ln_parallel_residual_fwd_kernelINS_13Kernel_traitsI6__halfS2_S2_S2_fjLj2560ELj1ELj4ELj1ELj16ENS_18Kernel_traits_baseILj2560ES2_S2_S2_S2_fjLj128EEEEELb1ELb0ELb0EEEvNS_9FwdParamsE,"",@"SHT_CUDA_INFO"
	.sectionflags	@""
	.align	4


	//----- nvinfo : EIATTR_CUDA_API_VERSION
	.align		4
        /*0000*/ 	.byte	0x04, 0x37
        /*0002*/ 	.short	(.L_724 - .L_723)
.L_723:
        /*0004*/ 	.word	0x00000082


	//----- nvinfo : EIATTR_KPARAM_INFO
	.align		4
.L_724:
        /*0008*/ 	.byte	0x04, 0x17
        /*000a*/ 	.short	(.L_726 - .L_725)
.L_725:
        /*000c*/ 	.word	0x00000000
        /*0010*/ 	.short	0x0000
        /*0012*/ 	.short	0x0000
        /*0014*/ 	.byte	0x00, 0xf0, 0xa1, 0x03


	//----- nvinfo : EIATTR_SPARSE_MMA_MASK
	.align		4
.L_726:
        /*0018*/ 	.byte	0x03, 0x50
        /*001a*/ 	.short	0x0000


	//----- nvinfo : EIATTR_MAXREG_COUNT
	.align		4
        /*001c*/ 	.byte	0x03, 0x1b
        /*001e*/ 	.short	0x00ff


	//----- nvinfo : EIATTR_ANNOTATIONS
	.align		4
        /*0020*/ 	.byte	0x04, 0x55
        /*0022*/ 	.short	(.L_728 - .L_727)


	//   ....[0]....
.L_727:
        /* <DEDUP_REMOVED lines=118> */


	//----- nvinfo : EIATTR_MERCURY_ISA_VERSION
	.align		4
.L_728:
        /*0774*/ 	.byte	0x03, 0x5f
        /*0776*/ 	.short	0x0101


	//----- nvinfo : EIATTR_COOP_GROUP_MASK_REGIDS
	.align		4
        /*0778*/ 	.byte	0x04, 0x29
        /*077a*/ 	.short	(.L_730 - .L_729)


	//   ....[0]....
.L_729:
        /*077c*/ 	.word	0xffffffff


	//   ....[1]....
        /*0780*/ 	.word	0xffffffff


	//   ....[2]....
        /*0784*/ 	.word	0xffffffff


	//   ....[3]....
        /*0788*/ 	.word	0xffffffff


	//   ....[4]....
        /*078c*/ 	.word	0xffffffff


	//   ....[5]....
        /*0790*/ 	.word	0xffffffff


	//   ....[6]....
        /*0794*/ 	.word	0xffffffff


	//   ....[7]....
        /*0798*/ 	.word	0xffffffff


	//   ....[8]....
        /*079c*/ 	.word	0xffffffff


	//   ....[9]....
        /*07a0*/ 	.word	0xffffffff


	//   ....[10]....
        /*07a4*/ 	.word	0x05000044


	//   ....[11]....
        /*07a8*/ 	.word	0x05000044


	//   ....[12]....
        /*07ac*/ 	.word	0x05000044


	//   ....[13]....
        /*07b0*/ 	.word	0x05000044


	//   ....[14]....
        /*07b4*/ 	.word	0x05000044


	//   ....[15]....
        /*07b8*/ 	.word	0x05000044


	//   ....[16]....
        /*07bc*/ 	.word	0x05000044


	//   ....[17]....
        /*07c0*/ 	.word	0x05000044


	//   ....[18]....
        /*07c4*/ 	.word	0x05000044


	//   ....[19]....
        /*07c8*/ 	.word	0x05000044


	//----- nvinfo : EIATTR_COOP_GROUP_INSTR_OFFSETS
	.align		4
.L_730:
        /*07cc*/ 	.byte	0x04, 0x28
        /*07ce*/ 	.short	(.L_732 - .L_731)


	//   ....[0]....
.L_731:
        /*07d0*/ 	.word	0x000655e0


	//   ....[1]....
        /*07d4*/ 	.word	0x00065620


	//   ....[2]....
        /*07d8*/ 	.word	0x00065640


	//   ....[3]....
        /*07dc*/ 	.word	0x00065660


	//   ....[4]....
        /*07e0*/ 	.word	0x00065680


	//   ....[5]....
        /*07e4*/ 	.word	0x000660f0


	//   ....[6]....
        /*07e8*/ 	.word	0x00066110


	//   ....[7]....
        /*07ec*/ 	.word	0x00066130


	//   ....[8]....
        /*07f0*/ 	.word	0x00066150


	//   ....[9]....
        /*07f4*/ 	.word	0x00066170


	//   ....[10]....
        /*07f8*/ 	.word	0x00069920


	//   ....[11]....
        /*07fc*/ 	.word	0x000699c0


	//   ....[12]....
        /*0800*/ 	.word	0x00069a30


	//   ....[13]....
        /*0804*/ 	.word	0x00069aa0


	//   ....[14]....
        /*0808*/ 	.word	0x00069b10


	//   ....[15]....
        /*080c*/ 	.word	0x0006a5f0


	//   ....[16]....
        /*0810*/ 	.word	0x0006a660


	//   ....[17]....
        /*0814*/ 	.word	0x0006a6d0


	//   ....[18]....
        /*0818*/ 	.word	0x0006a740


	//   ....[19]....
        /*081c*/ 	.word	0x0006a7b0


	//----- nvinfo : EIATTR_VRC_CTA_INIT_COUNT
	.align		4
.L_732:
        /*0820*/ 	.byte	0x02, 0x4a
	.zero		1
	.zero		1


	//----- nvinfo : EIATTR_EXIT_INSTR_OFFSETS
	.align		4
        /*0824*/ 	.byte	0x04, 0x1c
        /*0826*/ 	.short	(.L_734 - .L_733)


	//   ....[0]....
.L_733:
        /*0828*/ 	.word	0x00003c40


	//   ....[1]....
        /*082c*/ 	.word	0x000698b0


	//----- nvinfo : EIATTR_MAX_THREADS
	.align		4
.L_734:
        /*0830*/ 	.byte	0x04, 0x05
        /*0832*/ 	.short	(.L_736 - .L_735)
.L_735:
        /*0834*/ 	.word	0x00000080
        /*0838*/ 	.word	0x00000001
        /*083c*/ 	.word	0x00000001


	//----- nvinfo : EIATTR_CRS_STACK_SIZE
	.align		4
.L_736:
        /*0840*/ 	.byte	0x04, 0x1e
        /*0842*/ 	.short	(.L_738 - .L_737)
.L_737:
        /*0844*/ 	.word	0x00000000


	//----- nvinfo : EIATTR_CBANK_PARAM_SIZE
	.align		4
.L_738:
        /*0848*/ 	.byte	0x03, 0x19
        /*084a*/ 	.short	0x00e8


	//----- nvinfo : EIATTR_PARAM_CBANK
	.align		4
        /*084c*/ 	.byte	0x04, 0x0a
        /*084e*/ 	.short	(.L_740 - .L_739)
	.align		4
.L_739:
        /*0850*/ 	.word	index@(.nv.constant0._ZN10layer_norm31ln_parallel_residual_fwd_kernelINS_13Kernel_traitsI6__halfS2_S2_S2_fjLj2560ELj1ELj4ELj1ELj16ENS_18Kernel_traits_baseILj2560ES2_S2_S2_S2_fjLj128EEEEELb1ELb0ELb0EEEvNS_9FwdParamsE)
        /*0854*/ 	.short	0x0380
        /*0856*/ 	.short	0x00e8


	//----- nvinfo : EIATTR_SW_WAR
	.align		4
.L_740:
        /*0858*/ 	.byte	0x04, 0x36
        /*085a*/ 	.short	(.L_742 - .L_741)
.L_741:
        /*085c*/ 	.word	0x00000008
.L_742:


//--------------------- .nv.info._ZN10layer_norm31ln_parallel_residual_fwd_kernelINS_13Kernel_traitsI6__halfS2_S2_S2_fjLj2560ELj1ELj4ELj1ELj16ENS_18Kernel_traits_baseILj2560ES2_S2_S2_S2_fjLj128EEEEELb1ELb0ELb1EEEvNS_9FwdParamsE --------------------------
	.section	.nv.info._ZN10layer_norm31ln_parallel_residual_fwd_kernelINS_13Kernel_traitsI6__halfS2_S2_S2_fjLj2560ELj1ELj4ELj1ELj16ENS_18Kernel_traits_baseILj2560ES2_S2_S2_S2_fjLj128EEEEELb1ELb0ELb1EEEvNS_9FwdParamsE,"",@"SHT_CUDA_INFO"
	.sectionflags	@""
	.align	4


	//----- nvinfo : EIATTR_CUDA_API_VERSION
	.align		4
        /*0000*/ 	.byte	0x04, 0x37
        /*0002*/ 	.short	(.L_744 - .L_743)
.L_743:
        /*0004*/ 	.word	0x00000082


	//----- nvinfo : EIATTR_KPARAM_INFO
	.align		4
.L_744:
        /*0008*/ 	.byte	0x04, 0x17
        /*000a*/ 	.short	(.L_746 - .L_745)
.L_745:
        /*000c*/ 	.word	0x00000000
        /*0010*/ 	.short	0x0000
        /*0012*/ 	.short	0x0000
        /*0014*/ 	.byte	0x00, 0xf0, 0xa1, 0x03


	//----- nvinfo : EIATTR_SPARSE_MMA_MASK
	.align		4
.L_746:
        /*0018*/ 	.byte	0x03, 0x50
        /*001a*/ 	.short	0x0000


	//----- nvinfo : EIATTR_MAXREG_COUNT
	.align		4
        /*001c*/ 	.byte	0x03, 0x1b
        /*001e*/ 	.short	0x00ff


	//----- nvinfo : EIATTR_ANNOTATIONS
	.align		4
        /*0020*/ 	.byte	0x04, 0x55
        /*0022*/ 	.short	(.L_748 - .L_747)


	//   ....[0]....
.L_747:
        /* <DEDUP_REMOVED lines=67> */


	//----- nvinfo : EIATTR_MERCURY_ISA_VERSION
	.align		4
.L_748:
        /*0444*/ 	.byte	0x03, 0x5f
        /*0446*/ 	.short	0x0101


	//----- nvinfo : EIATTR_COOP_GROUP_MASK_REGIDS
	.align		4
        /*0448*/ 	.byte	0x04, 0x29
        /*044a*/ 	.short	(.L_750 - .L_749)


	//   ....[0]....
.L_749:
        /*044c*/ 	.word	0xffffffff


	//   ....[1]....
        /*0450*/ 	.word	0xffffffff


	//   ....[2]....
        /*0454*/ 	.word	0xffffffff


	//   ....[3]....
        /*0458*/ 	.word	0xffffffff


	//   ....[4]....
        /*045c*/ 	.word	0xffffffff


	//   ....[5]....
        /*0460*/ 	.word	0xffffffff


	//   ....[6]....
        /*0464*/ 	.word	0xffffffff


	//   ....[7]....
        /*0468*/ 	.word	0xffffffff


	//   ....[8]....
        /*046c*/ 	.word	0xffffffff


	//   ....[9]....
        /*0470*/ 	.word	0xffffffff


	//   ....[10]....
        /*0474*/ 	.word	0x0500002f


	//   ....[11]....
        /*0478*/ 	.word	0x0500002f


	//   ....[12]....
        /*047c*/ 	.word	0x0500002f


	//   ....[13]....
        /*0480*/ 	.word	0x0500002f


	//   ....[14]....
        /*0484*/ 	.word	0x0500002f


	//   ....[15]....
        /*0488*/ 	.word	0x0500002f


	//   ....[16]....
        /*048c*/ 	.word	0x0500002f


	//   ....[17]....
        /*0490*/ 	.word	0x0500002f


	//   ....[18]....
        /*0494*/ 	.word	0x0500002f


	//   ....[19]....
        /*0498*/ 	.word	0x0500002f


	//----- nvinfo : EIATTR_COOP_GROUP_INSTR_OFFSETS
	.align		4
.L_750:
        /*049c*/ 	.byte	0x04, 0x28
        /*049e*/ 	.short	(.L_752 - .L_751)


	//   ....[0]....
.L_751:
        /*04a0*/ 	.word	0x00061bc0


	//   ....[1]....
        /*04a4*/ 	.word	0x00061bf0


	//   ....[2]....
        /*04a8*/ 	.word	0x00061c10


	//   ....[3]....
        /*04ac*/ 	.word	0x00061c30


	//   ....[4]....
        /*04b0*/ 	.word	0x00061c50


	//   ....[5]....
        /*04b4*/ 	.word	0x00062680


	//   ....[6]....
        /*04b8*/ 	.word	0x000626a0


	//   ....[7]....
        /*04bc*/ 	.word	0x000626c0


	//   ....[8]....
        /*04c0*/ 	.word	0x000626e0


	//   ....[9]....
        /*04c4*/ 	.word	0x00062700


	//   ....[10]....
        /*04c8*/ 	.word	0x00065b20


	//   ....[11]....
        /*04cc*/ 	.word	0x00065bc0


	//   ....[12]....
        /*04d0*/ 	.word	0x00065c30


	//   ....[13]....
        /*04d4*/ 	.word	0x00065ca0


	//   ....[14]....
        /*04d8*/ 	.word	0x00065d10


	//   ....[15]....
        /*04dc*/ 	.word	0x000667a0


	//   ....[16]....
        /*04e0*/ 	.word	0x00066810


	//   ....[17]....
        /*04e4*/ 	.word	0x00066880


	//   ....[18]....
        /*04e8*/ 	.word	0x000668f0


	//   ....[19]....
        /*04ec*/ 	.word	0x00066960


	//----- nvinfo : EIATTR_VRC_CTA_INIT_COUNT
	.align		4
.L_752:
        /*04f0*/ 	.byte	0x02, 0x4a
	.zero		1
	.zero		1


	//----- nvinfo : EIATTR_EXIT_INSTR_OFFSETS
	.align		4
        /*04f4*/ 	.byte	0x04, 0x1c
        /*04f6*/ 	.short	(.L_754 - .L_753)


	//   ....[0]....
.L_753:
        /*04f8*/ 	.word	0x00001620


	//   ....[1]....
        /*04fc*/ 	.word	0x00065ab0


	//----- nvinfo : EIATTR_MAX_THREADS
	.align		4
.L_754:
        /*0500*/ 	.byte	0x04, 0x05
        /*0502*/ 	.short	(.L_756 - .L_755)
.L_755:
        /*0504*/ 	.word	0x00000080
        /*0508*/ 	.word	0x00000001
        /*050c*/ 	.word	0x00000001


	//----- nvinfo : EIATTR_CRS_STACK_SIZE
	.align		4
.L_756:
        /*0510*/ 	.byte	0x04, 0x1e
        /*0512*/ 	.short	(.L_758 - .L_757)
.L_757:
        /*0514*/ 	.word	0x00000000


	//----- nvinfo : EIATTR_CBANK_PARAM_SIZE
	.align		4
.L_758:
        /*0518*/ 	.byte	0x03, 0x19
        /*051a*/ 	.short	0x00e8


	//----- nvinfo : EIATTR_PARAM_CBANK
	.align		4
        /*051c*/ 	.byte	0x04, 0x0a
        /*051e*/ 	.short	(.L_760 - .L_759)
	.align		4
.L_759:
        /*0520*/ 	.word	index@(.nv.constant0._ZN10layer_norm31ln_parallel_residual_fwd_kernelINS_13Kernel_traitsI6__halfS2_S2_S2_fjLj2560ELj1ELj4ELj1ELj16ENS_18Kernel_traits_baseILj2560ES2_S2_S2_S2_fjLj128EEEEELb1ELb0ELb1EEEvNS_9FwdParamsE)
        /*0524*/ 	.short	0x0380
        /*0526*/ 	.short	0x00e8


	//----- nvinfo : EIATTR_SW_WAR
	.align		4
.L_760:
        /*0528*/ 	.byte	0x04, 0x36
        /*052a*/ 	.short	(.L_762 - .L_761)
.L_761:
        /*052c*/ 	.word	0x00000008
.L_762:


//--------------------- .nv.info._ZN10layer_norm31ln_parallel_residual_fwd_kernelINS_13Kernel_traitsI6__halfS2_S2_S2_fjLj2560ELj1ELj4ELj1ELj16ENS_18Kernel_traits_baseILj2560ES2_S2_S2_S2_fjLj128EEEEELb1ELb1ELb0EEEvNS_9FwdParamsE --------------------------
	.section	.nv.info._ZN10layer_norm31ln_parallel_residual_fwd_kernelINS_13Kernel_traitsI6__halfS2_S2_S2_fjLj2560ELj1ELj4ELj1ELj16ENS_18Kernel_traits_baseILj2560ES2_S2_S2_S2_fjLj128EEEEELb1ELb1ELb0EEEvNS_9FwdParamsE,"",@"SHT_CUDA_INFO"
	.sectionflags	@""
	.align	4


	//----- nvinfo : EIATTR_CUDA_API_VERSION
	.align		4
        /*0000*/ 	.byte	0x04, 0x37
        /*0002*/ 	.short	(.L_764 - .L_763)
.L_763:
        /*0004*/ 	.word	0x00000082


	//----- nvinfo : EIATTR_KPARAM_INFO
	.align		4
.L_764:
        /*0008*/ 	.byte	0x04, 0x17
        /*000a*/ 	.short	(.L_766 - .L_765)
.L_765:
        /*000c*/ 	.word	0x00000000
        /*0010*/ 	.short	0x0000
        /*0012*/ 	.short	0x0000
        /*0014*/ 	.byte	0x00, 0xf0, 0xa1, 0x03


	//----- nvinfo : EIATTR_SPARSE_MMA_MASK
	.align		4
.L_766:
        /*0018*/ 	.byte	0x03, 0x50
        /*001a*/ 	.short	0x0000


	//----- nvinfo : EIATTR_MAXREG_COUNT
	.align		4
        /*001c*/ 	.byte	0x03, 0x1b
        /*001e*/ 	.short	0x00ff


	//----- nvinfo : EIATTR_MERCURY_ISA_VERSION
	.align		4
        /*0020*/ 	.byte	0x03, 0x5f
        /*0022*/ 	.short	0x0101


	//----- nvinfo : EIATTR_COOP_GROUP_MASK_REGIDS
	.align		4
        /*0024*/ 	.byte	0x04, 0x29
        /*0026*/ 	.short	(.L_768 - .L_767)


	//   ....[0]....
.L_767:
        /*0028*/ 	.word	0xffffffff


	//   ....[1]....
        /*002c*/ 	.word	0xffffffff


	//   ....[2]....
        /*0030*/ 	.word	0xffffffff


	//   ....[3]....
        /*0034*/ 	.word	0xffffffff


	//   ....[4]....
        /*0038*/ 	.word	0xffffffff


	//   ....[5]....
        /*003c*/ 	.word	0xffffffff


	//   ....[6]....
        /*0040*/ 	.word	0xffffffff


	//   ....[7]....
        /*0044*/ 	.word	0xffffffff


	//   ....[8]....
        /*0048*/ 	.word	0xffffffff


	//   ....[9]....
        /*004c*/ 	.word	0xffffffff


	//   ....[10]....
        /*0050*/ 	.word	0x050000ca


	//   ....[11]....
        /*0054*/ 	.word	0x050000ca


	//   ....[12]....
        /*0058*/ 	.word	0x050000ca


	//   ....[13]....
        /*005c*/ 	.word	0x050000ca


	//   ....[14]....
        /*0060*/ 	.word	0x050000ca


	//   ....[15]....
        /*0064*/ 	.word	0x050000ca


	//   ....[16]....
        /*0068*/ 	.word	0x050000ca


	//   ....[17]....
        /*006c*/ 	.word	0x050000ca


	//   ....[18]....
        /*0070*/ 	.word	0x050000ca


	//   ....[19]....
        /*0074*/ 	.word	0x050000ca


	//----- nvinfo : EIATTR_COOP_GROUP_INSTR_OFFSETS
	.align		4
.L_768:
        /*0078*/ 	.byte	0x04, 0x28
        /*007a*/ 	.short	(.L_770 - .L_769)


	//   ....[0]....
.L_769:
        /*007c*/ 	.word	0x000624c0


	//   ....[1]....
        /*0080*/ 	.word	0x000624f0


	//   ....[2]....
        /*0084*/ 	.word	0x00062510


	//   ....[3]....
        /*0088*/ 	.word	0x00062530


	//   ....[4]....
        /*008c*/ 	.word	0x00062560


	//   ....[5]....
        /*0090*/ 	.word	0x00062fd0


	//   ....[6]....
        /*0094*/ 	.word	0x00062ff0


	//   ....[7]....
        /*0098*/ 	.word	0x00063010


	//   ....[8]....
        /*009c*/ 	.word	0x00063030


	//   ....[9]....
        /*00a0*/ 	.word	0x00063050


	//   ....[10]....
        /*00a4*/ 	.word	0x00065260


	//   ....[11]....
        /*00a8*/ 	.word	0x00065300


	//   ....[12]....
        /*00ac*/ 	.word	0x00065370


	//   ....[13]....
        /*00b0*/ 	.word	0x000653e0


	//   ....[14]....
        /*00b4*/ 	.word	0x00065460


	//   ....[15]....
        /*00b8*/ 	.word	0x00065f30


	//   ....[16]....
        /*00bc*/ 	.word	0x00065fa0


	//   ....[17]....
        /*00c0*/ 	.word	0x00066010


	//   ....[18]....
        /*00c4*/ 	.word	0x00066080


	//   ....[19]....
        /*00c8*/ 	.word	0x000660f0


	//----- nvinfo : EIATTR_VRC_CTA_INIT_COUNT
	.align		4
.L_770:
        /*00cc*/ 	.byte	0x02, 0x4a
	.zero		1
	.zero		1


	//----- nvinfo : EIATTR_EXIT_INSTR_OFFSETS
	.align		4
        /*00d0*/ 	.byte	0x04, 0x1c
        /*00d2*/ 	.short	(.L_772 - .L_771)


	//   ....[0]....
.L_771:
        /*00d4*/ 	.word	0x00000ef0


	//   ....[1]....
        /*00d8*/ 	.word	0x000651f0


	//----- nvinfo : EIATTR_MAX_THREADS
	.align		4
.L_772:
        /*00dc*/ 	.byte	0x04, 0x05
        /*00de*/ 	.short	(.L_774 - .L_773)
.L_773:
        /*00e0*/ 	.word	0x00000080
        /*00e4*/ 	.word	0x00000001
        /*00e8*/ 	.word	0x00000001


	//----- nvinfo : EIATTR_CRS_STACK_SIZE
	.align		4
.L_774:
        /*00ec*/ 	.byte	0x04, 0x1e
        /*00ee*/ 	.short	(.L_776 - .L_775)
.L_775:
        /*00f0*/ 	.word	0x00000000


	//----- nvinfo : EIATTR_CBANK_PARAM_SIZE
	.align		4
.L_776:
        /*00f4*/ 	.byte	0x03, 0x19
        /*00f6*/ 	.short	0x00e8


	//----- nvinfo : EIATTR_PARAM_CBANK
	.align		4
        /*00f8*/ 	.byte	0x04, 0x0a
        /*00fa*/ 	.short	(.L_778 - .L_777)
	.align		4
.L_777:
        /*00fc*/ 	.word	index@(.nv.constant0._ZN10layer_norm31ln_parallel_residual_fwd_kernelINS_13Kernel_traitsI6__halfS2_S2_S2_fjLj2560ELj1ELj4ELj1ELj16ENS_18Kernel_traits_baseILj2560ES2_S2_S2_S2_fjLj128EEEEELb1ELb1ELb0EEEvNS_9FwdParamsE)
        /*0100*/ 	.short	0x0380
        /*0102*/ 	.short	0x00e8


	//----- nvinfo : EIATTR_SW_WAR
	.align		4
.L_778:
        /*0104*/ 	.byte	0x04, 0x36
        /*0106*/ 	.short	(.L_780 - .L_779)
.L_779:
        /*0108*/ 	.word	0x00000008
.L_780:


//--------------------- .nv.info._ZN10layer_norm31ln_parallel_residual_fwd_kernelINS_13Kernel_traitsI6__halfS2_S2_S2_fjLj2560ELj1ELj4ELj1ELj16ENS_18Kernel_traits_baseILj2560ES2_S2_S2_S2_fjLj128EEEEELb1ELb1ELb1EEEvNS_9FwdParamsE --------------------------
	.section	.nv.info._ZN10layer_norm31ln_parallel_residual_fwd_kernelINS_13Kernel_traitsI6__halfS2_S2_S2_fjLj2560ELj1ELj4ELj1ELj16ENS_18Kernel_traits_baseILj2560ES2_S2_S2_S2_fjLj128EEEEELb1ELb1ELb1EEEvNS_9FwdParamsE,"",@"SHT_CUDA_INFO"
	.sectionflags	@""
	.align	4


	//----- nvinfo : EIATTR_CUDA_API_VERSION
	.align		4
        /*0000*/ 	.byte	0x04, 0x37
        /*0002*/ 	.short	(.L_782 - .L_781)
.L_781:
        /*0004*/ 	.word	0x00000082


	//----- nvinfo : EIATTR_KPARAM_INFO
	.align		4
.L_782:
        /*0008*/ 	.byte	0x04, 0x17
        /*000a*/ 	.short	(.L_784 - .L_783)
.L_783:
        /*000c*/ 	.word	0x00000000
        /*0010*/ 	.short	0x0000
        /*0012*/ 	.short	0x0000
        /*0014*/ 	.byte	0x00, 0xf0, 0xa1, 0x03


	//----- nvinfo : EIATTR_SPARSE_MMA_MASK
	.align		4
.L_784:
        /*0018*/ 	.byte	0x03, 0x50
        /*001a*/ 	.short	0x0000


	//----- nvinfo : EIATTR_MAXREG_COUNT
	.align		4
        /*001c*/ 	.byte	0x03, 0x1b
        /*001e*/ 	.short	0x00ff


	//----- nvinfo : EIATTR_MERCURY_ISA_VERSION
	.align		4
        /*0020*/ 	.byte	0x03, 0x5f
        /*0022*/ 	.short	0x0101


	//----- nvinfo : EIATTR_COOP_GROUP_MASK_REGIDS
	.align		4
        /*0024*/ 	.byte	0x04, 0x29
        /*0026*/ 	.short	(.L_786 - .L_785)


	//   ....[0]....
.L_785:
        /*0028*/ 	.word	0xffffffff


	//   ....[1]....
        /*002c*/ 	.word	0xffffffff


	//   ....[2]....
        /*0030*/ 	.word	0xffffffff


	//   ....[3]....
        /*0034*/ 	.word	0xffffffff


	//   ....[4]....
        /*0038*/ 	.word	0xffffffff


	//   ....[5]....
        /*003c*/ 	.word	0xffffffff


	//   ....[6]....
        /*0040*/ 	.word	0xffffffff


	//   ....[7]....
        /*0044*/ 	.word	0xffffffff


	//   ....[8]....
        /*0048*/ 	.word	0xffffffff


	//   ....[9]....
        /*004c*/ 	.word	0xffffffff


	//   ....[10]....
        /*0050*/ 	.word	0x05000020


	//   ....[11]....
        /*0054*/ 	.word	0x05000020


	//   ....[12]....
        /*0058*/ 	.word	0x05000020


	//   ....[13]....
        /*005c*/ 	.word	0x05000020


	//   ....[14]....
        /*0060*/ 	.word	0x05000020


	//   ....[15]....
        /*0064*/ 	.word	0x05000020


	//   ....[16]....
        /*0068*/ 	.word	0x05000020


	//   ....[17]....
        /*006c*/ 	.word	0x05000020


	//   ....[18]....
        /*0070*/ 	.word	0x05000020


	//   ....[19]....
        /*0074*/ 	.word	0x05000020


	//----- nvinfo : EIATTR_COOP_GROUP_INSTR_OFFSETS
	.align		4
.L_786:
        /*0078*/ 	.byte	0x04, 0x28
        /*007a*/ 	.short	(.L_788 - .L_787)


	//   ....[0]....
.L_787:
        /*007c*/ 	.word	0x0004fea0


	//   ....[1]....
        /*0080*/ 	.word	0x0004fec0


	//   ....[2]....
        /*0084*/ 	.word	0x0004fee0


	//   ....[3]....
        /*0088*/ 	.word	0x0004ff10


	//   ....[4]....
        /*008c*/ 	.word	0x0004ff30


	//   ....[5]....
        /*0090*/ 	.word	0x00050960


	//   ....[6]....
        /*0094*/ 	.word	0x00050980


	//   ....[7]....
        /*0098*/ 	.word	0x000509a0


	//   ....[8]....
        /*009c*/ 	.word	0x000509c0


	//   ....[9]....
        /*00a0*/ 	.word	0x000509e0


	//   ....[10]....
        /*00a4*/ 	.word	0x00052850


	//   ....[11]....
        /*00a8*/ 	.word	0x000528f0


	//   ....[12]....
        /*00ac*/ 	.word	0x00052960


	//   ....[13]....
        /*00b0*/ 	.word	0x000529e0


	//   ....[14]....
        /*00b4*/ 	.word	0x00052a50


	//   ....[15]....
        /*00b8*/ 	.word	0x000534d0


	//   ....[16]....
        /*00bc*/ 	.word	0x00053540


	//   ....[17]....
        /*00c0*/ 	.word	0x000535b0


	//   ....[18]....
        /*00c4*/ 	.word	0x00053620


	//   ....[19]....
        /*00c8*/ 	.word	0x00053690


	//----- nvinfo : EIATTR_VRC_CTA_INIT_COUNT
	.align		4
.L_788:
        /*00cc*/ 	.byte	0x02, 0x4a
	.zero		1
	.zero		1


	//----- nvinfo : EIATTR_EXIT_INSTR_OFFSETS
	.align		4
        /*00d0*/ 	.byte	0x04, 0x1c
        /*00d2*/ 	.short	(.L_790 - .L_789)


	//   ....[0]....
.L_789:
        /*00d4*/ 	.word	0x000006b0


	//   ....[1]....
        /*00d8*/ 	.word	0x000527e0


	//----- nvinfo : EIATTR_MAX_THREADS
	.align		4
.L_790:
        /*00dc*/ 	.byte	0x04, 0x05
        /*00de*/ 	.short	(.L_792 - .L_791)
.L_791:
        /*00e0*/ 	.word	0x00000080
        /*00e4*/ 	.word	0x00000001
        /*00e8*/ 	.word	0x00000001


	//----- nvinfo : EIATTR_CRS_STACK_SIZE
	.align		4
.L_792:
        /*00ec*/ 	.byte	0x04, 0x1e
        /*00ee*/ 	.short	(.L_794 - .L_793)
.L_793:
        /*00f0*/ 	.word	0x00000000


	//----- nvinfo : EIATTR_CBANK_PARAM_SIZE
	.align		4
.L_794:
        /*00f4*/ 	.byte	0x03, 0x19
        /*00f6*/ 	.short	0x00e8


	//----- nvinfo : EIATTR_PARAM_CBANK
	.align		4
        /*00f8*/ 	.byte	0x04, 0x0a
        /*00fa*/ 	.short	(.L_796 - .L_795)
	.align		4
.L_795:
        /*00fc*/ 	.word	index@(.nv.constant0._ZN10layer_norm31ln_parallel_residual_fwd_kernelINS_13Kernel_traitsI6__halfS2_S2_S2_fjLj2560ELj1ELj4ELj1ELj16ENS_18Kernel_traits_baseILj2560ES2_S2_S2_S2_fjLj128EEEEELb1ELb1ELb1EEEvNS_9FwdParamsE)
        /*0100*/ 	.short	0x0380
        /*0102*/ 	.short	0x00e8


	//----- nvinfo : EIATTR_SW_WAR
	.align		4
.L_796:
        /*0104*/ 	.byte	0x04, 0x36
        /*0106*/ 	.short	(.L_798 - .L_797)
.L_797:
        /*0108*/ 	.word	0x00000008
.L_798:


//--------------------- .nv.info._ZN10layer_norm31ln_parallel_residual_fwd_kernelINS_13Kernel_traitsIf13__nv_bfloat16S2_S2_fjLj2560ELj1ELj4ELj1ELj16ENS_18Kernel_traits_baseILj2560EfS2_S2_S2_fjLj128EEEEELb0ELb0ELb0EEEvNS_9FwdParamsE --------------------------
	.section	.nv.info._ZN10layer_norm31ln_parallel_residual_fwd_kernelINS_13Kernel_traitsIf13__nv_bfloat16S2_S2_fjLj2560ELj1ELj4ELj1ELj16ENS_18Kernel_traits_baseILj2560EfS2_S2_S2_fjLj128EEEEELb0ELb0ELb0EEEvNS_9FwdParamsE,"",@"SHT_CUDA_INFO"
	.sectionflags	@""
	.align	4


	//----- nvinfo : EIATTR_CUDA_API_VERSION
	.align		4
        /*0000*/ 	.byte	0x04, 0x37
        /*0002*/ 	.short	(.L_800 - .L_799)
.L_799:
        /*0004*/ 	.word	0x00000082


	//----- nvinfo : EIATTR_KPARAM_INFO
	.align		4
.L_800:
        /*0008*/ 	.byte	0x04, 0x17
        /*000a*/ 	.short	(.L_802 - .L_801)
.L_801:
        /*000c*/ 	.word	0x00000000
        /*0010*/ 	.short	0x0000
        /*0012*/ 	.short	0x0000
        /*0014*/ 	.byte	0x00, 0xf0, 0xa1, 0x03


	//----- nvinfo : EIATTR_SPARSE_MMA_MASK
	.align		4
.L_802:
        /*0018*/ 	.byte	0x03, 0x50
        /*001a*/ 	.short	0x0000


	//----- nvinfo : EIATTR_MAXREG_COUNT
	.align		4
        /*001c*/ 	.byte	0x03, 0x1b
        /*001e*/ 	.short	0x00ff


	//----- nvinfo : EIATTR_ANNOTATIONS
	.align		4
        /*0020*/ 	.byte	0x04, 0x55
        /*0022*/ 	.short	(.L_804 - .L_803)


	//   ....[0]....
.L_803:
        /* <DEDUP_REMOVED lines=549> */


	//----- nvinfo : EIATTR_MERCURY_ISA_VERSION
	.align		4
.L_804:
        /*2264*/ 	.byte	0x03, 0x5f
        /*2266*/ 	.short	0x0101


	//----- nvinfo : EIATTR_COOP_GROUP_MASK_REGIDS
	.align		4
        /*2268*/ 	.byte	0x04, 0x29
        /*226a*/ 	.short	(.L_806 - .L_805)


	//   ....[0]....
.L_805:
        /*226c*/ 	.word	0xffffffff


	//   ....[1]....
        /*2270*/ 	.word	0xffffffff


	//   ....[2]....
        /*2274*/ 	.word	0xffffffff


	//   ....[3]....
        /*2278*/ 	.word	0xffffffff


	//   ....[4]....
        /*227c*/ 	.word	0xffffffff


	//   ....[5]....
        /*2280*/ 	.word	0xffffffff


	//   ....[6]....
        /*2284*/ 	.word	0xffffffff


	//   ....[7]....
        /*2288*/ 	.word	0xffffffff


	//   ....[8]....
        /*228c*/ 	.word	0xffffffff


	//   ....[9]....
        /*2290*/ 	.word	0xffffffff


	//   ....[10]....
        /*2294*/ 	.word	0x05000064


	//   ....[11]....
        /*2298*/ 	.word	0x05000064


	//   ....[12]....
        /*229c*/ 	.word	0x05000064


	//   ....[13]....
        /*22a0*/ 	.word	0x05000064


	//   ....[14]....
        /*22a4*/ 	.word	0x05000064


	//   ....[15]....
        /*22a8*/ 	.word	0x05000064


	//   ....[16]....
        /*22ac*/ 	.word	0x05000064


	//   ....[17]....
        /*22b0*/ 	.word	0x05000064


	//   ....[18]....
        /*22b4*/ 	.word	0x05000064


	//   ....[19]....
        /*22b8*/ 	.word	0x05000064


	//----- nvinfo : EIATTR_COOP_GROUP_INSTR_OFFSETS
	.align		4
.L_806:
        /*22bc*/ 	.byte	0x04, 0x28
        /*22be*/ 	.short	(.L_808 - .L_807)


	//   ....[0]....
.L_807:
        /*22c0*/ 	.word	0x000139e0


	//   ....[1]....
        /*22c4*/ 	.word	0x00013a20


	//   ....[2]....
        /*22c8*/ 	.word	0x00013a40


	//   ....[3]....
        /*22cc*/ 	.word	0x00013a60


	//   ....[4]....
        /*22d0*/ 	.word	0x00013a80


	//   ....[5]....
        /*22d4*/ 	.word	0x000144f0


	//   ....[6]....
        /*22d8*/ 	.word	0x00014510


	//   ....[7]....
        /*22dc*/ 	.word	0x00014530


	//   ....[8]....
        /*22e0*/ 	.word	0x00014550


	//   ....[9]....
        /*22e4*/ 	.word	0x00014570


	//   ....[10]....
        /*22e8*/ 	.word	0x00017320


	//   ....[11]....
        /*22ec*/ 	.word	0x000173c0


	//   ....[12]....
        /*22f0*/ 	.word	0x00017430


	//   ....[13]....
        /*22f4*/ 	.word	0x000174a0


	//   ....[14]....
        /*22f8*/ 	.word	0x00017510


	//   ....[15]....
        /*22fc*/ 	.word	0x00017ff0


	//   ....[16]....
        /*2300*/ 	.word	0x00018060


	//   ....[17]....
        /*2304*/ 	.word	0x000180d0


	//   ....[18]....
        /*2308*/ 	.word	0x00018140


	//   ....[19]....
        /*230c*/ 	.word	0x000181b0


	//----- nvinfo : EIATTR_VRC_CTA_INIT_COUNT
	.align		4
.L_808:
        /*2310*/ 	.byte	0x02, 0x4a
	.zero		1
	.zero		1


	//----- nvinfo : EIATTR_EXIT_INSTR_OFFSETS
	.align		4
        /*2314*/ 	.byte	0x04, 0x1c
        /*2316*/ 	.short	(.L_810 - .L_809)


	//   ....[0]....
.L_809:
        /*2318*/ 	.word	0x0000c3a0


	//   ....[1]....
        /*231c*/ 	.word	0x000172b0


	//----- nvinfo : EIATTR_MAX_THREADS
	.align		4
.L_810:
        /*2320*/ 	.byte	0x04, 0x05
        /*2322*/ 	.short	(.L_812 - .L_811)
.L_811:
        /*2324*/ 	.word	0x00000080
        /*2328*/ 	.word	0x00000001
        /*232c*/ 	.word	0x00000001


	//----- nvinfo : EIATTR_CRS_STACK_SIZE
	.align		4
.L_812:
        /*2330*/ 	.byte	0x04, 0x1e
        /*2332*/ 	.short	(.L_814 - .L_813)
.L_813:
        /*2334*/ 	.word	0x00000000


	//----- nvinfo : EIATTR_CBANK_PARAM_SIZE
	.align		4
.L_814:
        /*2338*/ 	.byte	0x03, 0x19
        /*233a*/ 	.short	0x00e8


	//----- nvinfo : EIATTR_PARAM_CBANK
	.align		4
        /*233c*/ 	.byte	0x04, 0x0a
        /*233e*/ 	.short	(.L_816 - .L_815)
	.align		4
.L_815:
        /*2340*/ 	.word	index@(.nv.constant0._ZN10layer_norm31ln_parallel_residual_fwd_kernelINS_13Kernel_traitsIf13__nv_bfloat16S2_S2_fjLj2560ELj1ELj4ELj1ELj16ENS_18Kernel_traits_baseILj2560EfS2_S2_S2_fjLj128EEEEELb0ELb0ELb0EEEvNS_9FwdParamsE)
        /*2344*/ 	.short	0x0380
        /*2346*/ 	.short	0x00e8


	//----- nvinfo : EIATTR_SW_WAR
	.align		4
.L_816:
        /*2348*/ 	.byte	0x04, 0x36
        /*234a*/ 	.short	(.L_818 - .L_817)
.L_817:
        /*234c*/ 	.word	0x00000008
.L_818:


//--------------------- .nv.info._ZN10layer_norm31ln_parallel_residual_fwd_kernelINS_13Kernel_traitsIf13__nv_bfloat16S2_S2_fjLj2560ELj1ELj4ELj1ELj16ENS_18Kernel_traits_baseILj2560EfS2_S2_S2_fjLj128EEEEELb0ELb0ELb1EEEvNS_9FwdParamsE --------------------------
	.section	.nv.info._ZN10layer_norm31ln_parallel_residual_fwd_kernelINS_13Kernel_traitsIf13__nv_bfloat16S2_S2_fjLj2560ELj1ELj4ELj1ELj16ENS_18Kernel_traits_baseILj2560EfS2_S2_S2_fjLj128EEEEELb0ELb0ELb1EEEvNS_9FwdParamsE,"",@"SHT_CUDA_INFO"
	.sectionflags	@""
	.align	4


	//----- nvinfo : EIATTR_CUDA_API_VERSION
	.align		4
        /*0000*/ 	.byte	0x04, 0x37
        /*0002*/ 	.short	(.L_820 - .L_819)
.L_819:
        /*0004*/ 	.word	0x00000082


	//----- nvinfo : EIATTR_KPARAM_INFO
	.align		4
.L_820:
        /*0008*/ 	.byte	0x04, 0x17
        /*000a*/ 	.short	(.L_822 - .L_821)
.L_821:
        /*000c*/ 	.word	0x00000000
        /*0010*/ 	.short	0x0000
        /*0012*/ 	.short	0x0000
        /*0014*/ 	.byte	0x00, 0xf0, 0xa1, 0x03


	//----- nvinfo : EIATTR_SPARSE_MMA_MASK
	.align		4
.L_822:
        /*0018*/ 	.byte	0x03, 0x50
        /*001a*/ 	.short	0x0000


	//----- nvinfo : EIATTR_MAXREG_COUNT
	.align		4
        /*001c*/ 	.byte	0x03, 0x1b
        /*001e*/ 	.short	0x00ff


	//----- nvinfo : EIATTR_ANNOTATIONS
	.align		4
        /*0020*/ 	.byte	0x04, 0x55
        /*0022*/ 	.short	(.L_824 - .L_823)


	//   ....[0]....
.L_823:
        /* <DEDUP_REMOVED lines=274> */


	//----- nvinfo : EIATTR_MERCURY_ISA_VERSION
	.align		4
.L_824:
        /*1134*/ 	.byte	0x03, 0x5f
        /*1136*/ 	.short	0x0101


	//----- nvinfo : EIATTR_COOP_GROUP_MASK_REGIDS
	.align		4
        /*1138*/ 	.byte	0x04, 0x29
        /*113a*/ 	.short	(.L_826 - .L_825)


	//   ....[0]....
.L_825:
        /*113c*/ 	.word	0xffffffff


	//   ....[1]....
        /*1140*/ 	.word	0xffffffff


	//   ....[2]....
        /*1144*/ 	.word	0xffffffff


	//   ....[3]....
        /*1148*/ 	.word	0xffffffff


	//   ....[4]....
        /*114c*/ 	.word	0xffffffff


	//   ....[5]....
        /*1150*/ 	.word	0xffffffff


	//   ....[6]....
        /*1154*/ 	.word	0xffffffff


	//   ....[7]....
        /*1158*/ 	.word	0xffffffff


	//   ....[8]....
        /*115c*/ 	.word	0xffffffff


	//   ....[9]....
        /*1160*/ 	.word	0xffffffff


	//   ....[10]....
        /*1164*/ 	.word	0x050000a3


	//   ....[11]....
        /*1168*/ 	.word	0x050000a3


	//   ....[12]....
        /*116c*/ 	.word	0x050000a3


	//   ....[13]....
        /*1170*/ 	.word	0x050000a3


	//   ....[14]....
        /*1174*/ 	.word	0x050000a3


	//   ....[15]....
        /*1178*/ 	.word	0x050000a3


	//   ....[16]....
        /*117c*/ 	.word	0x050000a3


	//   ....[17]....
        /*1180*/ 	.word	0x050000a3


	//   ....[18]....
        /*1184*/ 	.word	0x050000a3


	//   ....[19]....
        /*1188*/ 	.word	0x050000a3


	//----- nvinfo : EIATTR_COOP_GROUP_INSTR_OFFSETS
	.align		4
.L_826:
        /*118c*/ 	.byte	0x04, 0x28
        /*118e*/ 	.short	(.L_828 - .L_827)


	//   ....[0]....
.L_827:
        /*1190*/ 	.word	0x000097f0


	//   ....[1]....
        /*1194*/ 	.word	0x00009820


	//   ....[2]....
        /*1198*/ 	.word	0x00009840


	//   ....[3]....
        /*119c*/ 	.word	0x00009860


	//   ....[4]....
        /*11a0*/ 	.word	0x00009880


	//   ....[5]....
        /*11a4*/ 	.word	0x0000a2b0


	//   ....[6]....
        /*11a8*/ 	.word	0x0000a2d0


	//   ....[7]....
        /*11ac*/ 	.word	0x0000a2f0


	//   ....[8]....
        /*11b0*/ 	.word	0x0000a310


	//   ....[9]....
        /*11b4*/ 	.word	0x0000a330


	//   ....[10]....
        /*11b8*/ 	.word	0x0000cc40


	//   ....[11]....
        /*11bc*/ 	.word	0x0000cce0


	//   ....[12]....
        /*11c0*/ 	.word	0x0000cd40


	//   ....[13]....
        /*11c4*/ 	.word	0x0000cda0


	//   ....[14]....
        /*11c8*/ 	.word	0x0000ce00


	//   ....[15]....
        /*11cc*/ 	.word	0x0000d880


	//   ....[16]....
        /*11d0*/ 	.word	0x0000d8e0


	//   ....[17]....
        /*11d4*/ 	.word	0x0000d940


	//   ....[18]....
        /*11d8*/ 	.word	0x0000d9a0


	//   ....[19]....
        /*11dc*/ 	.word	0x0000da00


	//----- nvinfo : EIATTR_VRC_CTA_INIT_COUNT
	.align		4
.L_828:
        /*11e0*/ 	.byte	0x02, 0x4a
	.zero		1
	.zero		1


	//----- nvinfo : EIATTR_EXIT_INSTR_OFFSETS
	.align		4
        /*11e4*/ 	.byte	0x04, 0x1c
        /*11e6*/ 	.short	(.L_830 - .L_829)


	//   ....[0]....
.L_829:
        /*11e8*/ 	.word	0x00002e70


	//   ....[1]....
        /*11ec*/ 	.word	0x0000cbd0


	//----- nvinfo : EIATTR_MAX_THREADS
	.align		4
.L_830:
        /*11f0*/ 	.byte	0x04, 0x05
        /*11f2*/ 	.short	(.L_832 - .L_831)
.L_831:
        /*11f4*/ 	.word	0x00000080
        /*11f8*/ 	.word	0x00000001
        /*11fc*/ 	.word	0x00000001


	//----- nvinfo : EIATTR_CRS_STACK_SIZE
	.align		4
.L_832:
        /*1200*/ 	.byte	0x04, 0x1e
        /*1202*/ 	.short	(.L_834 - .L_833)
.L_833:
        /*1204*/ 	.word	0x00000000


	//----- nvinfo : EIATTR_CBANK_PARAM_SIZE
	.align		4
.L_834:
        /*1208*/ 	.byte	0x03, 0x19
        /*120a*/ 	.short	0x00e8


	//----- nvinfo : EIATTR_PARAM_CBANK
	.align		4
        /*120c*/ 	.byte	0x04, 0x0a
        /*120e*/ 	.short	(.L_836 - .L_835)
	.align		4
.L_835:
        /*1210*/ 	.word	index@(.nv.constant0._ZN10layer_norm31ln_parallel_residual_fwd_kernelINS_13Kernel_traitsIf13__nv_bfloat16S2_S2_fjLj2560ELj1ELj4ELj1ELj16ENS_18Kernel_traits_baseILj2560EfS2_S2_S2_fjLj128EEEEELb0ELb0ELb1EEEvNS_9FwdParamsE)
        /*1214*/ 	.short	0x0380
        /*1216*/ 	.short	0x00e8


	//----- nvinfo : EIATTR_SW_WAR
	.align		4
.L_836:
        /*1218*/ 	.byte	0x04, 0x36
        /*121a*/ 	.short	(.L_838 - .L_837)
.L_837:
        /*121c*/ 	.word	0x00000008
.L_838:


//--------------------- .nv.info._ZN10layer_norm31ln_parallel_residual_fwd_kernelINS_13Kernel_traitsIf13__nv_bfloat16S2_S2_fjLj2560ELj1ELj4ELj1ELj16ENS_18Kernel_traits_baseILj2560EfS2_S2_S2_fjLj128EEEEELb0ELb1ELb0EEEvNS_9FwdParamsE --------------------------
	.section	.nv.info._ZN10layer_norm31ln_parallel_residual_fwd_kernelINS_13Kernel_traitsIf13__nv_bfloat16S2_S2_fjLj2560ELj1ELj4ELj1ELj16ENS_18Kernel_traits_baseILj2560EfS2_S2_S2_fjLj128EEEEELb0ELb1ELb0EEEvNS_9FwdParamsE,"",@"SHT_CUDA_INFO"
	.sectionflags	@""
	.align	4


	//----- nvinfo : EIATTR_CUDA_API_VERSION
	.align		4
        /*0000*/ 	.byte	0x04, 0x37
        /*0002*/ 	.short	(.L_840 - .L_839)
.L_839:
        /*0004*/ 	.word	0x00000082


	//----- nvinfo : EIATTR_KPARAM_INFO
	.align		4
.L_840:
        /*0008*/ 	.byte	0x04, 0x17
        /*000a*/ 	.short	(.L_842 - .L_841)
.L_841:
        /*000c*/ 	.word	0x00000000
        /*0010*/ 	.short	0x0000
        /*0012*/ 	.short	0x0000
        /*0014*/ 	.byte	0x00, 0xf0, 0xa1, 0x03


	//----- nvinfo : EIATTR_SPARSE_MMA_MASK
	.align		4
.L_842:
        /*0018*/ 	.byte	0x03, 0x50
        /*001a*/ 	.short	0x0000


	//----- nvinfo : EIATTR_MAXREG_COUNT
	.align		4
        /*001c*/ 	.byte	0x03, 0x1b
        /*001e*/ 	.short	0x00ff


	//----- nvinfo : EIATTR_ANNOTATIONS
	.align		4
        /*0020*/ 	.byte	0x04, 0x55
        /*0022*/ 	.short	(.L_844 - .L_843)


	//   ....[0]....
.L_843:
        /* <DEDUP_REMOVED lines=29> */


	//----- nvinfo : EIATTR_MERCURY_ISA_VERSION
	.align		4
.L_844:
        /*01e4*/ 	.byte	0x03, 0x5f
        /*01e6*/ 	.short	0x0101


	//----- nvinfo : EIATTR_COOP_GROUP_MASK_REGIDS
	.align		4
        /*01e8*/ 	.byte	0x04, 0x29
        /*01ea*/ 	.short	(.L_846 - .L_845)


	//   ....[0]....
.L_845:
        /*01ec*/ 	.word	0xffffffff


	//   ....[1]....
        /*01f0*/ 	.word	0xffffffff


	//   ....[2]....
        /*01f4*/ 	.word	0xffffffff


	//   ....[3]....
        /*01f8*/ 	.word	0xffffffff


	//   ....[4]....
        /*01fc*/ 	.word	0xffffffff


	//   ....[5]....
        /*0200*/ 	.word	0xffffffff


	//   ....[6]....
        /*0204*/ 	.word	0xffffffff


	//   ....[7]....
        /*0208*/ 	.word	0xffffffff


	//   ....[8]....
        /*020c*/ 	.word	0xffffffff


	//   ....[9]....
        /*0210*/ 	.word	0xffffffff


	//   ....[10]....
        /*0214*/ 	.word	0x0500007c


	//   ....[11]....
        /*0218*/ 	.word	0x0500007c


	//   ....[12]....
        /*021c*/ 	.word	0x0500007c


	//   ....[13]....
        /*0220*/ 	.word	0x0500007c


	//   ....[14]....
        /*0224*/ 	.word	0x0500007c


	//   ....[15]....
        /*0228*/ 	.word	0x0500007c


	//   ....[16]....
        /*022c*/ 	.word	0x0500007c


	//   ....[17]....
        /*0230*/ 	.word	0x0500007c


	//   ....[18]....
        /*0234*/ 	.word	0x0500007c


	//   ....[19]....
        /*0238*/ 	.word	0x0500007c


	//----- nvinfo : EIATTR_COOP_GROUP_INSTR_OFFSETS
	.align		4
.L_846:
        /*023c*/ 	.byte	0x04, 0x28
        /*023e*/ 	.short	(.L_848 - .L_847)


	//   ....[0]....
.L_847:
        /*0240*/ 	.word	0x00008690


	//   ....[1]....
        /*0244*/ 	.word	0x000086d0


	//   ....[2]....
        /*0248*/ 	.word	0x000086f0


	//   ....[3]....
        /*024c*/ 	.word	0x00008710


	//   ....[4]....
        /*0250*/ 	.word	0x00008730


	//   ....[5]....
        /*0254*/ 	.word	0x000091a0


	//   ....[6]....
        /*0258*/ 	.word	0x000091c0


	//   ....[7]....
        /*025c*/ 	.word	0x000091e0


	//   ....[8]....
        /*0260*/ 	.word	0x00009200


	//   ....[9]....
        /*0264*/ 	.word	0x00009220


	//   ....[10]....
        /*0268*/ 	.word	0x0000ab70


	//   ....[11]....
        /*026c*/ 	.word	0x0000ac10


	//   ....[12]....
        /*0270*/ 	.word	0x0000ac80


	//   ....[13]....
        /*0274*/ 	.word	0x0000acf0


	//   ....[14]....
        /*0278*/ 	.word	0x0000ad60


	//   ....[15]....
        /*027c*/ 	.word	0x0000b840


	//   ....[16]....
        /*0280*/ 	.word	0x0000b8b0


	//   ....[17]....
        /*0284*/ 	.word	0x0000b920


	//   ....[18]....
        /*0288*/ 	.word	0x0000b990


	//   ....[19]....
        /*028c*/ 	.word	0x0000ba00


	//----- nvinfo : EIATTR_VRC_CTA_INIT_COUNT
	.align		4
.L_848:
        /*0290*/ 	.byte	0x02, 0x4a
	.zero		1
	.zero		1


	//----- nvinfo : EIATTR_EXIT_INSTR_OFFSETS
	.align		4
        /*0294*/ 	.byte	0x04, 0x1c
        /*0296*/ 	.short	(.L_850 - .L_849)


	//   ....[0]....
.L_849:
        /*0298*/ 	.word	0x00001070


	//   ....[1]....
        /*029c*/ 	.word	0x0000ab00


	//----- nvinfo : EIATTR_MAX_THREADS
	.align		4
.L_850:
        /*02a0*/ 	.byte	0x04, 0x05
        /*02a2*/ 	.short	(.L_852 - .L_851)
.L_851:
        /*02a4*/ 	.word	0x00000080
        /*02a8*/ 	.word	0x00000001
        /*02ac*/ 	.word	0x00000001


	//----- nvinfo : EIATTR_CRS_STACK_SIZE
	.align		4
.L_852:
        /*02b0*/ 	.byte	0x04, 0x1e
        /*02b2*/ 	.short	(.L_854 - .L_853)
.L_853:
        /*02b4*/ 	.word	0x00000000


	//----- nvinfo : EIATTR_CBANK_PARAM_SIZE
	.align		4
.L_854:
        /*02b8*/ 	.byte	0x03, 0x19
        /*02ba*/ 	.short	0x00e8


	//----- nvinfo : EIATTR_PARAM_CBANK
	.align		4
        /*02bc*/ 	.byte	0x04, 0x0a
        /*02be*/ 	.short	(.L_856 - .L_855)
	.align		4
.L_855:
        /*02c0*/ 	.word	index@(.nv.constant0._ZN10layer_norm31ln_parallel_residual_fwd_kernelINS_13Kernel_traitsIf13__nv_bfloat16S2_S2_fjLj2560ELj1ELj4ELj1ELj16ENS_18Kernel_traits_baseILj2560EfS2_S2_S2_fjLj128EEEEELb0ELb1ELb0EEEvNS_9FwdParamsE)
        /*02c4*/ 	.short	0x0380
        /*02c6*/ 	.short	0x00e8


	//----- nvinfo : EIATTR_SW_WAR
	.align		4
.L_856:
        /*02c8*/ 	.byte	0x04, 0x36
        /*02ca*/ 	.short	(.L_858 - .L_857)
.L_857:
        /*02cc*/ 	.word	0x00000008
.L_858:


//--------------------- .nv.info._ZN10layer_norm31ln_parallel_residual_fwd_kernelINS_13Kernel_traitsIf13__nv_bfloat16S2_S2_fjLj2560ELj1ELj4ELj1ELj16ENS_18Kernel_traits_baseILj2560EfS2_S2_S2_fjLj128EEEEELb0ELb1ELb1EEEvNS_9FwdParamsE --------------------------
	.section	.nv.info._ZN10layer_norm31ln_parallel_residual_fwd_kernelINS_13Kernel_traitsIf13__nv_bfloat16S2_S2_fjLj2560ELj1ELj4ELj1ELj16ENS_18Kernel_traits_baseILj2560EfS2_S2_S2_fjLj128EEEEELb0ELb1ELb1EEEvNS_9FwdParamsE,"",@"SHT_CUDA_INFO"
	.sectionflags	@""
	.align	4


	//----- nvinfo : EIATTR_CUDA_API_VERSION
	.align		4
        /*0000*/ 	.byte	0x04, 0x37
        /*0002*/ 	.short	(.L_860 - .L_859)
.L_859:
        /*0004*/ 	.word	0x00000082


	//----- nvinfo : EIATTR_KPARAM_INFO
	.align		4
.L_860:
        /*0008*/ 	.byte	0x04, 0x17
        /*000a*/ 	.short	(.L_862 - .L_861)
.L_861:
        /*000c*/ 	.word	0x00000000
        /*0010*/ 	.short	0x0000
        /*0012*/ 	.short	0x0000
        /*0014*/ 	.byte	0x00, 0xf0, 0xa1, 0x03


	//----- nvinfo : EIATTR_SPARSE_MMA_MASK
	.align		4
.L_862:
        /*0018*/ 	.byte	0x03, 0x50
        /*001a*/ 	.short	0x0000


	//----- nvinfo : EIATTR_MAXREG_COUNT
	.align		4
        /*001c*/ 	.byte	0x03, 0x1b
        /*001e*/ 	.short	0x00ff


	//----- nvinfo : EIATTR_ANNOTATIONS
	.align		4
        /*0020*/ 	.byte	0x04, 0x55
        /*0022*/ 	.short	(.L_864 - .L_863)


	//   ....[0]....
.L_863:
        /* <DEDUP_REMOVED lines=21> */


	//----- nvinfo : EIATTR_MERCURY_ISA_VERSION
	.align		4
.L_864:
        /*0164*/ 	.byte	0x03, 0x5f
        /*0166*/ 	.short	0x0101


	//----- nvinfo : EIATTR_COOP_GROUP_MASK_REGIDS
	.align		4
        /*0168*/ 	.byte	0x04, 0x29
        /*016a*/ 	.short	(.L_866 - .L_865)


	//   ....[0]....
.L_865:
        /*016c*/ 	.word	0xffffffff


	//   ....[1]....
        /*0170*/ 	.word	0xffffffff


	//   ....[2]....
        /*0174*/ 	.word	0xffffffff


	//   ....[3]....
        /*0178*/ 	.word	0xffffffff


	//   ....[4]....
        /*017c*/ 	.word	0xffffffff


	//   ....[5]....
        /*0180*/ 	.word	0xffffffff


	//   ....[6]....
        /*0184*/ 	.word	0xffffffff


	//   ....[7]....
        /*0188*/ 	.word	0xffffffff


	//   ....[8]....
        /*018c*/ 	.word	0xffffffff


	//   ....[9]....
        /*0190*/ 	.word	0xffffffff


	//   ....[10]....
        /*0194*/ 	.word	0x050000b2


	//   ....[11]....
        /*0198*/ 	.word	0x050000b2


	//   ....[12]....
        /*019c*/ 	.word	0x050000b2


	//   ....[13]....
        /*01a0*/ 	.word	0x050000b2


	//   ....[14]....
        /*01a4*/ 	.word	0x050000b2


	//   ....[15]....
        /*01a8*/ 	.word	0x050000b2


	//   ....[16]....
        /*01ac*/ 	.word	0x050000b2


	//   ....[17]....
        /*01b0*/ 	.word	0x050000b2


	//   ....[18]....
        /*01b4*/ 	.word	0x050000b2


	//   ....[19]....
        /*01b8*/ 	.word	0x050000b2


	//----- nvinfo : EIATTR_COOP_GROUP_INSTR_OFFSETS
	.align		4
.L_866:
        /*01bc*/ 	.byte	0x04, 0x28
        /*01be*/ 	.short	(.L_868 - .L_867)


	//   ....[0]....
.L_867:
        /*01c0*/ 	.word	0x00007070


	//   ....[1]....
        /*01c4*/ 	.word	0x000070a0


	//   ....[2]....
        /*01c8*/ 	.word	0x000070c0


	//   ....[3]....
        /*01cc*/ 	.word	0x000070e0


	//   ....[4]....
        /*01d0*/ 	.word	0x00007100


	//   ....[5]....
        /*01d4*/ 	.word	0x00007b30


	//   ....[6]....
        /*01d8*/ 	.word	0x00007b50


	//   ....[7]....
        /*01dc*/ 	.word	0x00007b70


	//   ....[8]....
        /*01e0*/ 	.word	0x00007b90


	//   ....[9]....
        /*01e4*/ 	.word	0x00007bb0


	//   ....[10]....
        /*01e8*/ 	.word	0x00009240


	//   ....[11]....
        /*01ec*/ 	.word	0x000092e0


	//   ....[12]....
        /*01f0*/ 	.word	0x00009340


	//   ....[13]....
        /*01f4*/ 	.word	0x000093a0


	//   ....[14]....
        /*01f8*/ 	.word	0x00009400


	//   ....[15]....
        /*01fc*/ 	.word	0x00009e80


	//   ....[16]....
        /*0200*/ 	.word	0x00009ee0


	//   ....[17]....
        /*0204*/ 	.word	0x00009f40


	//   ....[18]....
        /*0208*/ 	.word	0x00009fa0


	//   ....[19]....
        /*020c*/ 	.word	0x0000a000


	//----- nvinfo : EIATTR_VRC_CTA_INIT_COUNT
	.align		4
.L_868:
        /*0210*/ 	.byte	0x02, 0x4a
	.zero		1
	.zero		1


	//----- nvinfo : EIATTR_EXIT_INSTR_OFFSETS
	.align		4
        /*0214*/ 	.byte	0x04, 0x1c
        /*0216*/ 	.short	(.L_870 - .L_869)


	//   ....[0]....
.L_869:
        /*0218*/ 	.word	0x00000920


	//   ....[1]....
        /*021c*/ 	.word	0x000091d0


	//----- nvinfo : EIATTR_MAX_THREADS
	.align		4
.L_870:
        /*0220*/ 	.byte	0x04, 0x05
        /*0222*/ 	.short	(.L_872 - .L_871)
.L_871:
        /*0224*/ 	.word	0x00000080
        /*0228*/ 	.word	0x00000001
        /*022c*/ 	.word	0x00000001


	//----- nvinfo : EIATTR_CRS_STACK_SIZE
	.align		4
.L_872:
        /*0230*/ 	.byte	0x04, 0x1e
        /*0232*/ 	.short	(.L_874 - .L_873)
.L_873:
        /*0234*/ 	.word	0x00000000


	//----- nvinfo : EIATTR_CBANK_PARAM_SIZE
	.align		4
.L_874:
        /*0238*/ 	.byte	0x03, 0x19
        /*023a*/ 	.short	0x00e8


	//----- nvinfo : EIATTR_PARAM_CBANK
	.align		4
        /*023c*/ 	.byte	0x04, 0x0a
        /*023e*/ 	.short	(.L_876 - .L_875)
	.align		4
.L_875:
        /*0240*/ 	.word	index@(.nv.constant0._ZN10layer_norm31ln_parallel_residual_fwd_kernelINS_13Kernel_traitsIf13__nv_bfloat16S2_S2_fjLj2560ELj1ELj4ELj1ELj16ENS_18Kernel_traits_baseILj2560EfS2_S2_S2_fjLj128EEEEELb0ELb1ELb1EEEvNS_9FwdParamsE)
        /*0244*/ 	.short	0x0380
        /*0246*/ 	.short	0x00e8


	//----- nvinfo : EIATTR_SW_WAR
	.align		4
.L_876:
        /*0248*/ 	.byte	0x04, 0x36
        /*024a*/ 	.short	(.L_878 - .L_877)
.L_877:
        /*024c*/ 	.word	0x00000008
.L_878:


//--------------------- .nv.info._ZN10layer_norm31ln_parallel_residual_fwd_kernelINS_13Kernel_traitsIf13__nv_bfloat16S2_S2_fjLj2560ELj1ELj4ELj1ELj16ENS_18Kernel_traits_baseILj2560EfS2_S2_S2_fjLj128EEEEELb1ELb0ELb0EEEvNS_9FwdParamsE --------------------------
	.section	.nv.info._ZN10layer_norm31ln_parallel_residual_fwd_kernelINS_13Kernel_traitsIf13__nv_bfloat16S2_S2_fjLj2560ELj1ELj4ELj1ELj16ENS_18Kernel_traits_baseILj2560EfS2_S2_S2_fjLj128EEEEELb1ELb0ELb0EEEvNS_9FwdParamsE,"",@"SHT_CUDA_INFO"
	.sectionflags	@""
	.align	4


	//----- nvinfo : EIATTR_CUDA_API_VERSION
	.align		4
        /*0000*/ 	.byte	0x04, 0x37
        /*0002*/ 	.short	(.L_880 - .L_879)
.L_879:
        /*0004*/ 	.word	0x00000082


	//----- nvinfo : EIATTR_KPARAM_INFO
	.align		4
.L_880:
        /*0008*/ 	.byte	0x04, 0x17
        /*000a*/ 	.short	(.L_882 - .L_881)
.L_881:
        /*000c*/ 	.word	0x00000000
        /*0010*/ 	.short	0x0000
        /*0012*/ 	.short	0x0000
        /*0014*/ 	.byte	0x00, 0xf0, 0xa1, 0x03


	//----- nvinfo : EIATTR_SPARSE_MMA_MASK
	.align		4
.L_882:
        /*0018*/ 	.byte	0x03, 0x50
        /*001a*/ 	.short	0x0000


	//----- nvinfo : EIATTR_MAXREG_COUNT
	.align		4
        /*001c*/ 	.byte	0x03, 0x1b
        /*001e*/ 	.short	0x00ff


	//----- nvinfo : EIATTR_ANNOTATIONS
	.align		4
        /*0020*/ 	.byte	0x04, 0x55
        /*0022*/ 	.short	(.L_884 - .L_883)


	//   ....[0]....
.L_883:
        /* <DEDUP_REMOVED lines=1156> */
        /*4858*/ 	.byte	0x70, 0xc4, 0x07, 0x00


	//----- nvinfo : EIATTR_MERCURY_ISA_VERSION
	.align		4
.L_884:
        /*485c*/ 	.byte	0x03, 0x5f
        /*485e*/ 	.short	0x0101


	//----- nvinfo : EIATTR_COOP_GROUP_MASK_REGIDS
	.align		4
        /*4860*/ 	.byte	0x04, 0x29
        /*4862*/ 	.short	(.L_886 - .L_885)


	//   ....[0]....
.L_885:
        /*4864*/ 	.word	0xffffffff


	//   ....[1]....
        /*4868*/ 	.word	0xffffffff


	//   ....[2]....
        /*486c*/ 	.word	0xffffffff


	//   ....[3]....
        /*4870*/ 	.word	0xffffffff


	//   ....[4]....
        /*4874*/ 	.word	0xffffffff


	//   ....[5]....
        /*4878*/ 	.word	0xffffffff


	//   ....[6]....
        /*487c*/ 	.word	0xffffffff


	//   ....[7]....
        /*4880*/ 	.word	0xffffffff


	//   ....[8]....
        /*4884*/ 	.word	0xffffffff


	//   ....[9]....
        /*4888*/ 	.word	0xffffffff


	//   ....[10]....
        /*488c*/ 	.word	0x05000028


	//   ....[11]....
        /*4890*/ 	.word	0x05000028


	//   ....[12]....
        /*4894*/ 	.word	0x05000028


	//   ....[13]....
        /*4898*/ 	.word	0x05000028


	//   ....[14]....
        /*489c*/ 	.word	0x05000028


	//   ....[15]....
        /*48a0*/ 	.word	0x05000028


	//   ....[16]....
        /*48a4*/ 	.word	0x05000028


	//   ....[17]....
        /*48a8*/ 	.word	0x05000028


	//   ....[18]....
        /*48ac*/ 	.word	0x05000028


	//   ....[19]....
        /*48b0*/ 	.word	0x05000028


	//----- nvinfo : EIATTR_COOP_GROUP_INSTR_OFFSETS
	.align		4
.L_886:
        /*48b4*/ 	.byte	0x04, 0x28
        /*48b6*/ 	.short	(.L_888 - .L_887)


	//   ....[0]....
.L_887:
        /*48b8*/ 	.word	0x00077d70


	//   ....[1]....
        /*48bc*/ 	.word	0x00077db0


	//   ....[2]....
        /*48c0*/ 	.word	0x00077dd0


	//   ....[3]....
        /*48c4*/ 	.word	0x00077df0


	//   ....[4]....
        /*48c8*/ 	.word	0x00077e10


	//   ....[5]....
        /*48cc*/ 	.word	0x00078880


	//   ....[6]....
        /*48d0*/ 	.word	0x000788a0


	//   ....[7]....
        /*48d4*/ 	.word	0x000788c0


	//   ....[8]....
        /*48d8*/ 	.word	0x000788e0


	//   ....[9]....
        /*48dc*/ 	.word	0x00078900


	//   ....[10]....
        /*48e0*/ 	.word	0x0007c510


	//   ....[11]....
        /*48e4*/ 	.word	0x0007c5b0


	//   ....[12]....
        /*48e8*/ 	.word	0x0007c620


	//   ....[13]....
        /*48ec*/ 	.word	0x0007c690


	//   ....[14]....
        /*48f0*/ 	.word	0x0007c700


	//   ....[15]....
        /*48f4*/ 	.word	0x0007d1e0


	//   ....[16]....
        /*48f8*/ 	.word	0x0007d250


	//   ....[17]....
        /*48fc*/ 	.word	0x0007d2c0


	//   ....[18]....
        /*4900*/ 	.word	0x0007d330


	//   ....[19]....
        /*4904*/ 	.word	0x0007d3a0


	//----- nvinfo : EIATTR_VRC_CTA_INIT_COUNT
	.align		4
.L_888:
        /*4908*/ 	.byte	0x02, 0x4a
	.zero		1
	.zero		1


	//----- nvinfo : EIATTR_EXIT_INSTR_OFFSETS
	.align		4
        /*490c*/ 	.byte	0x04, 0x1c
        /*490e*/ 	.short	(.L_890 - .L_889)


	//   ....[0]....
.L_889:
        /*4910*/ 	.word	0x00015460


	//   ....[1]....
        /*4914*/ 	.word	0x0007c4a0


	//----- nvinfo : EIATTR_MAX_THREADS
	.align		4
.L_890:
        /*4918*/ 	.byte	0x04, 0x05
        /*491a*/ 	.short	(.L_892 - .L_891)
.L_891:
        /*491c*/ 	.word	0x00000080
        /*4920*/ 	.word	0x00000001
        /*4924*/ 	.word	0x00000001


	//----- nvinfo : EIATTR_CRS_STACK_SIZE
	.align		4
.L_892:
        /*4928*/ 	.byte	0x04, 0x1e
        /*492a*/ 	.short	(.L_894 - .L_893)
.L_893:
        /*492c*/ 	.word	0x00000000


	//----- nvinfo : EIATTR_CBANK_PARAM_SIZE
	.align		4
.L_894:
        /*4930*/ 	.byte	0x03, 0x19
        /*4932*/ 	.short	0x00e8


	//----- nvinfo : EIATTR_PARAM_CBANK
	.align		4
        /*4934*/ 	.byte	0x04, 0x0a
        /*4936*/ 	.short	(.L_896 - .L_895)
	.align		4
.L_895:
        /*4938*/ 	.word	index@(.nv.constant0._ZN10layer_norm31ln_parallel_residual_fwd_kernelINS_13Kernel_traitsIf13__nv_bfloat16S2_S2_fjLj2560ELj1ELj4ELj1ELj16ENS_18Kernel_traits_baseILj2560EfS2_S2_S2_fjLj128EEEEELb1ELb0ELb0EEEvNS_9FwdParamsE)
        /*493c*/ 	.short	0x0380
        /*493e*/ 	.short	0x00e8


	//----- nvinfo : EIATTR_SW_WAR
	.align		4
.L_896:
        /*4940*/ 	.byte	0x04, 0x36
        /*4942*/ 	.short	(.L_898 - .L_897)
.L_897:
        /*4944*/ 	.word	0x00000008
.L_898:


//--------------------- .nv.info._ZN10layer_norm31ln_parallel_residual_fwd_kernelINS_13Kernel_traitsIf13__nv_bfloat16S2_S2_fjLj2560ELj1ELj4ELj1ELj16ENS_18Kernel_traits_baseILj2560EfS2_S2_S2_fjLj128EEEEELb1ELb0ELb1EEEvNS_9FwdParamsE --------------------------
	.section	.nv.info._ZN10layer_norm31ln_parallel_residual_fwd_kernelINS_13Kernel_traitsIf13__nv_bfloat16S2_S2_fjLj2560ELj1ELj4ELj1ELj16ENS_18Kernel_traits_baseILj2560EfS2_S2_S2_fjLj128EEEEELb1ELb0ELb1EEEvNS_9FwdParamsE,"",@"SHT_CUDA_INFO"
	.sectionflags	@""
	.align	4


	//----- nvinfo : EIATTR_CUDA_API_VERSION
	.align		4
        /*0000*/ 	.byte	0x04, 0x37
        /*0002*/ 	.short	(.L_900 - .L_899)
.L_899:
        /*0004*/ 	.word	0x00000082


	//----- nvinfo : EIATTR_KPARAM_INFO
	.align		4
.L_900:
        /*0008*/ 	.byte	0x04, 0x17
        /*000a*/ 	.short	(.L_902 - .L_901)
.L_901:
        /*000c*/ 	.word	0x00000000
        /*0010*/ 	.short	0x0000
        /*0012*/ 	.short	0x0000
        /*0014*/ 	.byte	0x00, 0xf0, 0xa1, 0x03


	//----- nvinfo : EIATTR_SPARSE_MMA_MASK
	.align		4
.L_902:
        /*0018*/ 	.byte	0x03, 0x50
        /*001a*/ 	.short	0x0000


	//----- nvinfo : EIATTR_MAXREG_COUNT
	.align		4
        /*001c*/ 	.byte	0x03, 0x1b
        /*001e*/ 	.short	0x00ff


	//----- nvinfo : EIATTR_ANNOTATIONS
	.align		4
        /*0020*/ 	.byte	0x04, 0x55
        /*0022*/ 	.short	(.L_904 - .L_903)


	//   ....[0]....
.L_903:
        /* <DEDUP_REMOVED lines=537> */


	//----- nvinfo : EIATTR_MERCURY_ISA_VERSION
	.align		4
.L_904:
        /*21a4*/ 	.byte	0x03, 0x5f
        /*21a6*/ 	.short	0x0101


	//----- nvinfo : EIATTR_COOP_GROUP_MASK_REGIDS
	.align		4
        /*21a8*/ 	.byte	0x04, 0x29
        /*21aa*/ 	.short	(.L_906 - .L_905)


	//   ....[0]....
.L_905:
        /*21ac*/ 	.word	0xffffffff


	//   ....[1]....
        /*21b0*/ 	.word	0xffffffff


	//   ....[2]....
        /*21b4*/ 	.word	0xffffffff


	//   ....[3]....
        /*21b8*/ 	.word	0xffffffff


	//   ....[4]....
        /*21bc*/ 	.word	0xffffffff


	//   ....[5]....
        /*21c0*/ 	.word	0xffffffff


	//   ....[6]....
        /*21c4*/ 	.word	0xffffffff


	//   ....[7]....
        /*21c8*/ 	.word	0xffffffff


	//   ....[8]....
        /*21cc*/ 	.word	0xffffffff


	//   ....[9]....
        /*21d0*/ 	.word	0xffffffff


	//   ....[10]....
        /*21d4*/ 	.word	0x05000024


	//   ....[11]....
        /*21d8*/ 	.word	0x05000024


	//   ....[12]....
        /*21dc*/ 	.word	0x05000024


	//   ....[13]....
        /*21e0*/ 	.word	0x05000024


	//   ....[14]....
        /*21e4*/ 	.word	0x05000024


	//   ....[15]....
        /*21e8*/ 	.word	0x05000024


	//   ....[16]....
        /*21ec*/ 	.word	0x05000024


	//   ....[17]....
        /*21f0*/ 	.word	0x05000024


	//   ....[18]....
        /*21f4*/ 	.word	0x05000024


	//   ....[19]....
        /*21f8*/ 	.word	0x05000024


	//----- nvinfo : EIATTR_COOP_GROUP_INSTR_OFFSETS
	.align		4
.L_906:
        /*21fc*/ 	.byte	0x04, 0x28
        /*21fe*/ 	.short	(.L_908 - .L_907)


	//   ....[0]....
.L_907:
        /*2200*/ 	.word	0x00065940


	//   ....[1]....
        /*2204*/ 	.word	0x00065970


	//   ....[2]....
        /*2208*/ 	.word	0x00065990


	//   ....[3]....
        /*220c*/ 	.word	0x000659b0


	//   ....[4]....
        /*2210*/ 	.word	0x000659d0


	//   ....[5]....
        /*2214*/ 	.word	0x00066400


	//   ....[6]....
        /*2218*/ 	.word	0x00066420


	//   ....[7]....
        /*221c*/ 	.word	0x00066440


	//   ....[8]....
        /*2220*/ 	.word	0x00066460


	//   ....[9]....
        /*2224*/ 	.word	0x00066480


	//   ....[10]....
        /*2228*/ 	.word	0x000697a0


	//   ....[11]....
        /*222c*/ 	.word	0x00069840


	//   ....[12]....
        /*2230*/ 	.word	0x000698b0


	//   ....[13]....
        /*2234*/ 	.word	0x00069920


	//   ....[14]....
        /*2238*/ 	.word	0x00069990


	//   ....[15]....
        /*223c*/ 	.word	0x0006a420


	//   ....[16]....
        /*2240*/ 	.word	0x0006a490


	//   ....[17]....
        /*2244*/ 	.word	0x0006a500


	//   ....[18]....
        /*2248*/ 	.word	0x0006a570


	//   ....[19]....
        /*224c*/ 	.word	0x0006a5e0


	//----- nvinfo : EIATTR_VRC_CTA_INIT_COUNT
	.align		4
.L_908:
        /*2250*/ 	.byte	0x02, 0x4a
	.zero		1
	.zero		1


	//----- nvinfo : EIATTR_EXIT_INSTR_OFFSETS
	.align		4
        /*2254*/ 	.byte	0x04, 0x1c
        /*2256*/ 	.short	(.L_910 - .L_909)


	//   ....[0]....
.L_909:
        /*2258*/ 	.word	0x00004120


	//   ....[1]....
        /*225c*/ 	.word	0x00069730


	//----- nvinfo : EIATTR_MAX_THREADS
	.align		4
.L_910:
        /*2260*/ 	.byte	0x04, 0x05
        /*2262*/ 	.short	(.L_912 - .L_911)
.L_911:
        /*2264*/ 	.word	0x00000080
        /*2268*/ 	.word	0x00000001
        /*226c*/ 	.word	0x00000001


	//----- nvinfo : EIATTR_CRS_STACK_SIZE
	.align		4
.L_912:
        /*2270*/ 	.byte	0x04, 0x1e
        /*2272*/ 	.short	(.L_914 - .L_913)
.L_913:
        /*2274*/ 	.word	0x00000000


	//----- nvinfo : EIATTR_CBANK_PARAM_SIZE
	.align		4
.L_914:
        /*2278*/ 	.byte	0x03, 0x19
        /*227a*/ 	.short	0x00e8


	//----- nvinfo : EIATTR_PARAM_CBANK
	.align		4
        /*227c*/ 	.byte	0x04, 0x0a
        /*227e*/ 	.short	(.L_916 - .L_915)
	.align		4
.L_915:
        /*2280*/ 	.word	index@(.nv.constant0._ZN10layer_norm31ln_parallel_residual_fwd_kernelINS_13Kernel_traitsIf13__nv_bfloat16S2_S2_fjLj2560ELj1ELj4ELj1ELj16ENS_18Kernel_traits_baseILj2560EfS2_S2_S2_fjLj128EEEEELb1ELb0ELb1EEEvNS_9FwdParamsE)
        /*2284*/ 	.short	0x0380
        /*2286*/ 	.short	0x00e8


	//----- nvinfo : EIATTR_SW_WAR
	.align		4
.L_916:
        /*2288*/ 	.byte	0x04, 0x36
        /*228a*/ 	.short	(.L_918 - .L_917)
.L_917:
        /*228c*/ 	.word	0x00000008
.L_918:


//--------------------- .nv.info._ZN10layer_norm31ln_parallel_residual_fwd_kernelINS_13Kernel_traitsIf13__nv_bfloat16S2_S2_fjLj2560ELj1ELj4ELj1ELj16ENS_18Kernel_traits_baseILj2560EfS2_S2_S2_fjLj128EEEEELb1ELb1ELb0EEEvNS_9FwdParamsE --------------------------
	.section	.nv.info._ZN10layer_norm31ln_parallel_residual_fwd_kernelINS_13Kernel_traitsIf13__nv_bfloat16S2_S2_fjLj2560ELj1ELj4ELj1ELj16ENS_18Kernel_traits_baseILj2560EfS2_S2_S2_fjLj128EEEEELb1ELb1ELb0EEEvNS_9FwdParamsE,"",@"SHT_CUDA_INFO"
	.sectionflags	@""
	.align	4


	//----- nvinfo : EIATTR_CUDA_API_VERSION
	.align		4
        /*0000*/ 	.byte	0x04, 0x37
        /*0002*/ 	.short	(.L_920 - .L_919)
.L_919:
        /*0004*/ 	.word	0x00000082


	//----- nvinfo : EIATTR_KPARAM_INFO
	.align		4
.L_920:
        /*0008*/ 	.byte	0x04, 0x17
        /*000a*/ 	.short	(.L_922 - .L_921)
.L_921:
        /*000c*/ 	.word	0x00000000
        /*0010*/ 	.short	0x0000
        /*0012*/ 	.short	0x0000
        /*0014*/ 	.byte	0x00, 0xf0, 0xa1, 0x03


	//----- nvinfo : EIATTR_SPARSE_MMA_MASK
	.align		4
.L_922:
        /*0018*/ 	.byte	0x03, 0x50
        /*001a*/ 	.short	0x0000


	//----- nvinfo : EIATTR_MAXREG_COUNT
	.align		4
        /*001c*/ 	.byte	0x03, 0x1b
        /*001e*/ 	.short	0x00ff


	//----- nvinfo : EIATTR_ANNOTATIONS
	.align		4
        /*0020*/ 	.byte	0x04, 0x55
        /*0022*/ 	.short	(.L_924 - .L_923)


	//   ....[0]....
.L_923:
        /* <DEDUP_REMOVED lines=64> */


	//----- nvinfo : EIATTR_MERCURY_ISA_VERSION
	.align		4
.L_924:
        /*0414*/ 	.byte	0x03, 0x5f
        /*0416*/ 	.short	0x0101


	//----- nvinfo : EIATTR_COOP_GROUP_MASK_REGIDS
	.align		4
        /*0418*/ 	.byte	0x04, 0x29
        /*041a*/ 	.short	(.L_926 - .L_925)


	//   ....[0]....
.L_925:
        /*041c*/ 	.word	0xffffffff


	//   ....[1]....
        /*0420*/ 	.word	0xffffffff


	//   ....[2]....
        /*0424*/ 	.word	0xffffffff


	//   ....[3]....
        /*0428*/ 	.word	0xffffffff


	//   ....[4]....
        /*042c*/ 	.word	0xffffffff


	//   ....[5]....
        /*0430*/ 	.word	0xffffffff


	//   ....[6]....
        /*0434*/ 	.word	0xffffffff


	//   ....[7]....
        /*0438*/ 	.word	0xffffffff


	//   ....[8]....
        /*043c*/ 	.word	0xffffffff


	//   ....[9]....
        /*0440*/ 	.word	0xffffffff


	//   ....[10]....
        /*0444*/ 	.word	0x0500005c


	//   ....[11]....
        /*0448*/ 	.word	0x0500005c


	//   ....[12]....
        /*044c*/ 	.word	0x0500005c


	//   ....[13]....
        /*0450*/ 	.word	0x0500005c


	//   ....[14]....
        /*0454*/ 	.word	0x0500005c


	//   ....[15]....
        /*0458*/ 	.word	0x0500005c


	//   ....[16]....
        /*045c*/ 	.word	0x0500005c


	//   ....[17]....
        /*0460*/ 	.word	0x0500005c


	//   ....[18]....
        /*0464*/ 	.word	0x0500005c


	//   ....[19]....
        /*0468*/ 	.word	0x0500005c


	//----- nvinfo : EIATTR_COOP_GROUP_INSTR_OFFSETS
	.align		4
.L_926:
        /*046c*/ 	.byte	0x04, 0x28
        /*046e*/ 	.short	(.L_928 - .L_927)


	//   ....[0]....
.L_927:
        /*0470*/ 	.word	0x00063a20


	//   ....[1]....
        /*0474*/ 	.word	0x00063a60


	//   ....[2]....
        /*0478*/ 	.word	0x00063a80


	//   ....[3]....
        /*047c*/ 	.word	0x00063aa0


	//   ....[4]....
        /*0480*/ 	.word	0x00063ac0


	//   ....[5]....
        /*0484*/ 	.word	0x00064530


	//   ....[6]....
        /*0488*/ 	.word	0x00064550


	//   ....[7]....
        /*048c*/ 	.word	0x00064570


	//   ....[8]....
        /*0490*/ 	.word	0x00064590


	//   ....[9]....
        /*0494*/ 	.word	0x000645b0


	//   ....[10]....
        /*0498*/ 	.word	0x00066000


	//   ....[11]....
        /*049c*/ 	.word	0x000660a0


	//   ....[12]....
        /*04a0*/ 	.word	0x00066110


	//   ....[13]....
        /*04a4*/ 	.word	0x00066180


	//   ....[14]....
        /*04a8*/ 	.word	0x000661f0


	//   ....[15]....
        /*04ac*/ 	.word	0x00066cd0


	//   ....[16]....
        /*04b0*/ 	.word	0x00066d40


	//   ....[17]....
        /*04b4*/ 	.word	0x00066db0


	//   ....[18]....
        /*04b8*/ 	.word	0x00066e20


	//   ....[19]....
        /*04bc*/ 	.word	0x00066e90


	//----- nvinfo : EIATTR_VRC_CTA_INIT_COUNT
	.align		4
.L_928:
        /*04c0*/ 	.byte	0x02, 0x4a
	.zero		1
	.zero		1


	//----- nvinfo : EIATTR_EXIT_INSTR_OFFSETS
	.align		4
        /*04c4*/ 	.byte	0x04, 0x1c
        /*04c6*/ 	.short	(.L_930 - .L_929)


	//   ....[0]....
.L_929:
        /*04c8*/ 	.word	0x000016f0


	//   ....[1]....
        /*04cc*/ 	.word	0x00065f90


	//----- nvinfo : EIATTR_MAX_THREADS
	.align		4
.L_930:
        /*04d0*/ 	.byte	0x04, 0x05
        /*04d2*/ 	.short	(.L_932 - .L_931)
.L_931:
        /*04d4*/ 	.word	0x00000080
        /*04d8*/ 	.word	0x00000001
        /*04dc*/ 	.word	0x00000001


	//----- nvinfo : EIATTR_CRS_STACK_SIZE
	.align		4
.L_932:
        /*04e0*/ 	.byte	0x04, 0x1e
        /*04e2*/ 	.short	(.L_934 - .L_933)
.L_933:
        /*04e4*/ 	.word	0x00000000


	//----- nvinfo : EIATTR_CBANK_PARAM_SIZE
	.align		4
.L_934:
        /*04e8*/ 	.byte	0x03, 0x19
        /*04ea*/ 	.short	0x00e8


	//----- nvinfo : EIATTR_PARAM_CBANK
	.align		4
        /*04ec*/ 	.byte	0x04, 0x0a
        /*04ee*/ 	.short	(.L_936 - .L_935)
	.align		4
.L_935:
        /*04f0*/ 	.word	index@(.nv.constant0._ZN10layer_norm31ln_parallel_residual_fwd_kernelINS_13Kernel_traitsIf13__nv_bfloat16S2_S2_fjLj2560ELj1ELj4ELj1ELj16ENS_18Kernel_traits_baseILj2560EfS2_S2_S2_fjLj128EEEEELb1ELb1ELb0EEEvNS_9FwdParamsE)
        /*04f4*/ 	.short	0x0380
        /*04f6*/ 	.short	0x00e8


	//----- nvinfo : EIATTR_SW_WAR
	.align		4
.L_936:
        /*04f8*/ 	.byte	0x04, 0x36
        /*04fa*/ 	.short	(.L_938 - .L_937)
.L_937:
        /*04fc*/ 	.word	0x00000008
.L_938:


//--------------------- .nv.info._ZN10layer_norm31ln_parallel_residual_fwd_kernelINS_13Kernel_traitsIf13__nv_bfloat16S2_S2_fjLj2560ELj1ELj4ELj1ELj16ENS_18Kernel_traits_baseILj2560EfS2_S2_S2_fjLj128EEEEELb1ELb1ELb1EEEvNS_9FwdParamsE --------------------------
	.section	.nv.info._ZN10layer_norm31ln_parallel_residual_fwd_kernelINS_13Kernel_traitsIf13__nv_bfloat16S2_S2_fjLj2560ELj1ELj4ELj1ELj16ENS_18Kernel_traits_baseILj2560EfS2_S2_S2_fjLj128EEEEELb1ELb1ELb1EEEvNS_9FwdParamsE,"",@"SHT_CUDA_INFO"
	.sectionflags	@""
	.align	4


	//----- nvinfo : EIATTR_CUDA_API_VERSION
	.align		4
        /*0000*/ 	.byte	0x04, 0x37
        /*0002*/ 	.short	(.L_940 - .L_939)
.L_939:
        /*0004*/ 	.word	0x00000082


	//----- nvinfo : EIATTR_KPARAM_INFO
	.align		4
.L_940:
        /*0008*/ 	.byte	0x04, 0x17
        /*000a*/ 	.short	(.L_942 - .L_941)
.L_941:
        /*000c*/ 	.word	0x00000000
        /*0010*/ 	.short	0x0000
        /*0012*/ 	.short	0x0000
        /*0014*/ 	.byte	0x00, 0xf0, 0xa1, 0x03


	//----- nvinfo : EIATTR_SPARSE_MMA_MASK
	.align		4
.L_942:
        /*0018*/ 	.byte	0x03, 0x50
        /*001a*/ 	.short	0x0000


	//----- nvinfo : EIATTR_MAXREG_COUNT
	.align		4
        /*001c*/ 	.byte	0x03, 0x1b
        /*001e*/ 	.short	0x00ff


	//----- nvinfo : EIATTR_ANNOTATIONS
	.align		4
        /*0020*/ 	.byte	0x04, 0x55
        /*0022*/ 	.short	(.L_944 - .L_943)


	//   ....[0]....
.L_943:
        /* <DEDUP_REMOVED lines=61> */


	//----- nvinfo : EIATTR_MERCURY_ISA_VERSION
	.align		4
.L_944:
        /*03e4*/ 	.byte	0x03, 0x5f
        /*03e6*/ 	.short	0x0101


	//----- nvinfo : EIATTR_COOP_GROUP_MASK_REGIDS
	.align		4
        /*03e8*/ 	.byte	0x04, 0x29
        /*03ea*/ 	.short	(.L_946 - .L_945)


	//   ....[0]....
.L_945:
        /*03ec*/ 	.word	0xffffffff


	//   ....[1]....
        /*03f0*/ 	.word	0xffffffff


	//   ....[2]....
        /*03f4*/ 	.word	0xffffffff


	//   ....[3]....
        /*03f8*/ 	.word	0xffffffff


	//   ....[4]....
        /*03fc*/ 	.word	0xffffffff


	//   ....[5]....
        /*0400*/ 	.word	0xffffffff


	//   ....[6]....
        /*0404*/ 	.word	0xffffffff


	//   ....[7]....
        /*0408*/ 	.word	0xffffffff


	//   ....[8]....
        /*040c*/ 	.word	0xffffffff


	//   ....[9]....
        /*0410*/ 	.word	0xffffffff


	//   ....[10]....
        /*0414*/ 	.word	0x05000029


	//   ....[11]....
        /*0418*/ 	.word	0x05000029


	//   ....[12]....
        /*041c*/ 	.word	0x05000029


	//   ....[13]....
        /*0420*/ 	.word	0x05000029


	//   ....[14]....
        /*0424*/ 	.word	0x05000029


	//   ....[15]....
        /*0428*/ 	.word	0x05000029


	//   ....[16]....
        /*042c*/ 	.word	0x05000029


	//   ....[17]....
        /*0430*/ 	.word	0x05000029


	//   ....[18]....
        /*0434*/ 	.word	0x05000029


	//   ....[19]....
        /*0438*/ 	.word	0x05000029


	//----- nvinfo : EIATTR_COOP_GROUP_INSTR_OFFSETS
	.align		4
.L_946:
        /*043c*/ 	.byte	0x04, 0x28
        /*043e*/ 	.short	(.L_948 - .L_947)


	//   ....[0]....
.L_947:
        /*0440*/ 	.word	0x00051570


	//   ....[1]....
        /*0444*/ 	.word	0x000515a0


	//   ....[2]....
        /*0448*/ 	.word	0x000515c0


	//   ....[3]....
        /*044c*/ 	.word	0x000515e0


	//   ....[4]....
        /*0450*/ 	.word	0x00051600


	//   ....[5]....
        /*0454*/ 	.word	0x00052030


	//   ....[6]....
        /*0458*/ 	.word	0x00052050


	//   ....[7]....
        /*045c*/ 	.word	0x00052070


	//   ....[8]....
        /*0460*/ 	.word	0x00052090


	//   ....[9]....
        /*0464*/ 	.word	0x000520b0


	//   ....[10]....
        /*0468*/ 	.word	0x000538e0


	//   ....[11]....
        /*046c*/ 	.word	0x00053980


	//   ....[12]....
        /*0470*/ 	.word	0x000539f0


	//   ....[13]....
        /*0474*/ 	.word	0x00053a60


	//   ....[14]....
        /*0478*/ 	.word	0x00053ad0


	//   ....[15]....
        /*047c*/ 	.word	0x00054560


	//   ....[16]....
        /*0480*/ 	.word	0x000545d0


	//   ....[17]....
        /*0484*/ 	.word	0x00054640


	//   ....[18]....
        /*0488*/ 	.word	0x000546b0


	//   ....[19]....
        /*048c*/ 	.word	0x00054720


	//----- nvinfo : EIATTR_VRC_CTA_INIT_COUNT
	.align		4
.L_948:
        /*0490*/ 	.byte	0x02, 0x4a
	.zero		1
	.zero		1


	//----- nvinfo : EIATTR_EXIT_INSTR_OFFSETS
	.align		4
        /*0494*/ 	.byte	0x04, 0x1c
        /*0496*/ 	.short	(.L_950 - .L_949)


	//   ....[0]....
.L_949:
        /*0498*/ 	.word	0x00000dc0


	//   ....[1]....
        /*049c*/ 	.word	0x00053870


	//----- nvinfo : EIATTR_MAX_THREADS
	.align		4
.L_950:
        /*04a0*/ 	.byte	0x04, 0x05
        /*04a2*/ 	.short	(.L_952 - .L_951)
.L_951:
        /*04a4*/ 	.word	0x00000080
        /*04a8*/ 	.word	0x00000001
        /*04ac*/ 	.word	0x00000001


	//----- nvinfo : EIATTR_CRS_STACK_SIZE
	.align		4
.L_952:
        /*04b0*/ 	.byte	0x04, 0x1e
        /*04b2*/ 	.short	(.L_954 - .L_953)
.L_953:
        /*04b4*/ 	.word	0x00000000


	//----- nvinfo : EIATTR_CBANK_PARAM_SIZE
	.align		4
.L_954:
        /*04b8*/ 	.byte	0x03, 0x19
        /*04ba*/ 	.short	0x00e8


	//----- nvinfo : EIATTR_PARAM_CBANK
	.align		4
        /*04bc*/ 	.byte	0x04, 0x0a
        /*04be*/ 	.short	(.L_956 - .L_955)
	.align		4
.L_955:
        /*04c0*/ 	.word	index@(.nv.constant0._ZN10layer_norm31ln_parallel_residual_fwd_kernelINS_13Kernel_traitsIf13__nv_bfloat16S2_S2_fjLj2560ELj1ELj4ELj1ELj16ENS_18Kernel_traits_baseILj2560EfS2_S2_S2_fjLj128EEEEELb1ELb1ELb1EEEvNS_9FwdParamsE)
        /*04c4*/ 	.short	0x0380
        /*04c6*/ 	.short	0x00e8


	//----- nvinfo : EIATTR_SW_WAR
	.align		4
.L_956:
        /*04c8*/ 	.byte	0x04, 0x36
        /*04ca*/ 	.short	(.L_958 - .L_957)
.L_957:
        /*04cc*/ 	.word	0x00000008
.L_958:


//--------------------- .nv.info._ZN10layer_norm31ln_parallel_residual_fwd_kernelINS_13Kernel_traitsI13__nv_bfloat16S2_fS2_fjLj2560ELj1ELj4ELj1ELj16ENS_18Kernel_traits_baseILj2560ES2_S2_fS2_fjLj128EEEEELb0ELb0ELb0EEEvNS_9FwdParamsE --------------------------
	.section	.nv.info._ZN10layer_norm31ln_parallel_residual_fwd_kernelINS_13Kernel_traitsI13__nv_bfloat16S2_fS2_fjLj2560ELj1ELj4ELj1ELj16ENS_18Kernel_traits_baseILj2560ES2_S2_fS2_fjLj128EEEEELb0ELb0ELb0EEEvNS_9FwdParamsE,"",@"SHT_CUDA_INFO"
	.sectionflags	@""
	.align	4


	//----- nvinfo : EIATTR_CUDA_API_VERSION
	.align		4
        /*0000*/ 	.byte	0x04, 0x37
        /*0002*/ 	.short	(.L_960 - .L_959)
.L_959:
        /*0004*/ 	.word	0x00000082


	//----- nvinfo : EIATTR_KPARAM_INFO
	.align		4
.L_960:
        /*0008*/ 	.byte	0x04, 0x17
        /*000a*/ 	.short	(.L_962 - .L_961)
.L_961:
        /*000c*/ 	.word	0x00000000
        /*0010*/ 	.short	0x0000
        /*0012*/ 	.short	0x0000
        /*0014*/ 	.byte	0x00, 0xf0, 0xa1, 0x03


	//----- nvinfo : EIATTR_SPARSE_MMA_MASK
	.align		4
.L_962:
        /*0018*/ 	.byte	0x03, 0x50
        /*001a*/ 	.short	0x0000


	//----- nvinfo : EIATTR_MAXREG_COUNT
	.align		4
        /*001c*/ 	.byte	0x03, 0x1b
        /*001e*/ 	.short	0x00ff


	//----- nvinfo : EIATTR_ANNOTATIONS
	.align		4
        /*0020*/ 	.byte	0x04, 0x55
        /*0022*/ 	.short	(.L_964 - .L_963)


	//   ....[0]....
.L_963:
        /* <DEDUP_REMOVED lines=326> */


	//----- nvinfo : EIATTR_MERCURY_ISA_VERSION
	.align		4
.L_964:
        /*1474*/ 	.byte	0x03, 0x5f
        /*1476*/ 	.short	0x0101


	//----- nvinfo : EIATTR_COOP_GROUP_MASK_REGIDS
	.align		4
        /*1478*/ 	.byte	0x04, 0x29
        /*147a*/ 	.short	(.L_966 - .L_965)


	//   ....[0]....
.L_965:
        /*147c*/ 	.word	0xffffffff


	//   ....[1]....
        /*1480*/ 	.word	0xffffffff


	//   ....[2]....
        /*1484*/ 	.word	0xffffffff


	//   ....[3]....
        /*1488*/ 	.word	0xffffffff


	//   ....[4]....
        /*148c*/ 	.word	0xffffffff


	//   ....[5]....
        /*1490*/ 	.word	0xffffffff


	//   ....[6]....
        /*1494*/ 	.word	0xffffffff


	//   ....[7]....
        /*1498*/ 	.word	0xffffffff


	//   ....[8]....
        /*149c*/ 	.word	0xffffffff


	//   ....[9]....
        /*14a0*/ 	.word	0xffffffff


	//   ....[10]....
        /*14a4*/ 	.word	0x05000002


	//   ....[11]....
        /*14a8*/ 	.word	0x05000002


	//   ....[12]....
        /*14ac*/ 	.word	0x05000002


	//   ....[13]....
        /*14b0*/ 	.word	0x05000002


	//   ....[14]....
        /*14b4*/ 	.word	0x05000002


	//   ....[15]....
        /*14b8*/ 	.word	0x05000002


	//   ....[16]....
        /*14bc*/ 	.word	0x05000002


	//   ....[17]....
        /*14c0*/ 	.word	0x05000002


	//   ....[18]....
        /*14c4*/ 	.word	0x05000002


	//   ....[19]....
        /*14c8*/ 	.word	0x05000002


	//----- nvinfo : EIATTR_COOP_GROUP_INSTR_OFFSETS
	.align		4
.L_966:
        /*14cc*/ 	.byte	0x04, 0x28
        /*14ce*/ 	.short	(.L_968 - .L_967)


	//   ....[0]....
.L_967:
        /*14d0*/ 	.word	0x0000a990


	//   ....[1]....
        /*14d4*/ 	.word	0x0000a9d0


	//   ....[2]....
        /*14d8*/ 	.word	0x0000a9f0


	//   ....[3]....
        /*14dc*/ 	.word	0x0000aa10


	//   ....[4]....
        /*14e0*/ 	.word	0x0000aa30


	//   ....[5]....
        /*14e4*/ 	.word	0x0000b4a0


	//   ....[6]....
        /*14e8*/ 	.word	0x0000b4c0


	//   ....[7]....
        /*14ec*/ 	.word	0x0000b4e0


	//   ....[8]....
        /*14f0*/ 	.word	0x0000b500


	//   ....[9]....
        /*14f4*/ 	.word	0x0000b520


	//   ....[10]....
        /*14f8*/ 	.word	0x0000f850


	//   ....[11]....
        /*14fc*/ 	.word	0x0000f8f0


	//   ....[12]....
        /*1500*/ 	.word	0x0000f960


	//   ....[13]....
        /*1504*/ 	.word	0x0000f9d0


	//   ....[14]....
        /*1508*/ 	.word	0x0000fa40


	//   ....[15]....
        /*150c*/ 	.word	0x00010520


	//   ....[16]....
        /*1510*/ 	.word	0x00010590


	//   ....[17]....
        /*1514*/ 	.word	0x00010600


	//   ....[18]....
        /*1518*/ 	.word	0x00010670


	//   ....[19]....
        /*151c*/ 	.word	0x000106e0


	//----- nvinfo : EIATTR_VRC_CTA_INIT_COUNT
	.align		4
.L_968:
        /*1520*/ 	.byte	0x02, 0x4a
	.zero		1
	.zero		1


	//----- nvinfo : EIATTR_EXIT_INSTR_OFFSETS
	.align		4
        /*1524*/ 	.byte	0x04, 0x1c
        /*1526*/ 	.short	(.L_970 - .L_969)


	//   ....[0]....
.L_969:
        /*1528*/ 	.word	0x00002fb0


	//   ....[1]....
        /*152c*/ 	.word	0x0000f7e0


	//----- nvinfo : EIATTR_MAX_THREADS
	.align		4
.L_970:
        /*1530*/ 	.byte	0x04, 0x05
        /*1532*/ 	.short	(.L_972 - .L_971)
.L_971:
        /*1534*/ 	.word	0x00000080
        /*1538*/ 	.word	0x00000001
        /*153c*/ 	.word	0x00000001


	//----- nvinfo : EIATTR_CRS_STACK_SIZE
	.align		4
.L_972:
        /*1540*/ 	.byte	0x04, 0x1e
        /*1542*/ 	.short	(.L_974 - .L_973)
.L_973:
        /*1544*/ 	.word	0x00000000


	//----- nvinfo : EIATTR_CBANK_PARAM_SIZE
	.align		4
.L_974:
        /*1548*/ 	.byte	0x03, 0x19
        /*154a*/ 	.short	0x00e8


	//----- nvinfo : EIATTR_PARAM_CBANK
	.align		4
        /*154c*/ 	.byte	0x04, 0x0a
        /*154e*/ 	.short	(.L_976 - .L_975)
	.align		4
.L_975:
        /*1550*/ 	.word	index@(.nv.constant0._ZN10layer_norm31ln_parallel_residual_fwd_kernelINS_13Kernel_traitsI13__nv_bfloat16S2_fS2_fjLj2560ELj1ELj4ELj1ELj16ENS_18Kernel_traits_baseILj2560ES2_S2_fS2_fjLj128EEEEELb0ELb0ELb0EEEvNS_9FwdParamsE)
        /*1554*/ 	.short	0x0380
        /*1556*/ 	.short	0x00e8


	//----- nvinfo : EIATTR_SW_WAR
	.align		4
.L_976:
        /*1558*/ 	.byte	0x04, 0x36
        /*155a*/ 	.short	(.L_978 - .L_977)
.L_977:
        /*155c*/ 	.word	0x00000008
.L_978:


//--------------------- .nv.info._ZN10layer_norm31ln_parallel_residual_fwd_kernelINS_13Kernel_traitsI13__nv_bfloat16S2_fS2_fjLj2560ELj1ELj4ELj1ELj16ENS_18Kernel_traits_baseILj2560ES2_S2_fS2_fjLj128EEEEELb0ELb0ELb1EEEvNS_9FwdParamsE --------------------------
	.section	.nv.info._ZN10layer_norm31ln_parallel_residual_fwd_kernelINS_13Kernel_traitsI13__nv_bfloat16S2_fS2_fjLj2560ELj1ELj4ELj1ELj16ENS_18Kernel_traits_baseILj2560ES2_S2_fS2_fjLj128EEEEELb0ELb0ELb1EEEvNS_9FwdParamsE,"",@"SHT_CUDA_INFO"
	.sectionflags	@""
	.align	4


	//----- nvinfo : EIATTR_CUDA_API_VERSION
	.align		4
        /*0000*/ 	.byte	0x04, 0x37
        /*0002*/ 	.short	(.L_980 - .L_979)
.L_979:
        /*0004*/ 	.word	0x00000082


	//----- nvinfo : EIATTR_KPARAM_INFO
	.align		4
.L_980:
        /*0008*/ 	.byte	0x04, 0x17
        /*000a*/ 	.short	(.L_982 - .L_981)
.L_981:
        /*000c*/ 	.word	0x00000000
        /*0010*/ 	.short	0x0000
        /*0012*/ 	.short	0x0000
        /*0014*/ 	.byte	0x00, 0xf0, 0xa1, 0x03


	//----- nvinfo : EIATTR_SPARSE_MMA_MASK
	.align		4
.L_982:
        /*0018*/ 	.byte	0x03, 0x50
        /*001a*/ 	.short	0x0000


	//----- nvinfo : EIATTR_MAXREG_COUNT
	.align		4
        /*001c*/ 	.byte	0x03, 0x1b
        /*001e*/ 	.short	0x00ff


	//----- nvinfo : EIATTR_ANNOTATIONS
	.align		4
        /*0020*/ 	.byte	0x04, 0x55
        /*0022*/ 	.short	(.L_984 - .L_983)


	//   ....[0]....
.L_983:
        /* <DEDUP_REMOVED lines=268> */


	//----- nvinfo : EIATTR_MERCURY_ISA_VERSION
	.align		4
.L_984:
        /*10d4*/ 	.byte	0x03, 0x5f
        /*10d6*/ 	.short	0x0101


	//----- nvinfo : EIATTR_COOP_GROUP_MASK_REGIDS
	.align		4
        /*10d8*/ 	.byte	0x04, 0x29
        /*10da*/ 	.short	(.L_986 - .L_985)


	//   ....[0]....
.L_985:
        /*10dc*/ 	.word	0xffffffff


	//   ....[1]....
        /*10e0*/ 	.word	0xffffffff


	//   ....[2]....
        /*10e4*/ 	.word	0xffffffff


	//   ....[3]....
        /*10e8*/ 	.word	0xffffffff


	//   ....[4]....
        /*10ec*/ 	.word	0xffffffff


	//   ....[5]....
        /*10f0*/ 	.word	0xffffffff


	//   ....[6]....
        /*10f4*/ 	.word	0xffffffff


	//   ....[7]....
        /*10f8*/ 	.word	0xffffffff


	//   ....[8]....
        /*10fc*/ 	.word	0xffffffff


	//   ....[9]....
        /*1100*/ 	.word	0xffffffff


	//   ....[10]....
        /*1104*/ 	.word	0x050000f2


	//   ....[11]....
        /*1108*/ 	.word	0x050000f2


	//   ....[12]....
        /*110c*/ 	.word	0x050000f2


	//   ....[13]....
        /*1110*/ 	.word	0x050000f2


	//   ....[14]....
        /*1114*/ 	.word	0x050000f2


	//   ....[15]....
        /*1118*/ 	.word	0x050000f2


	//   ....[16]....
        /*111c*/ 	.word	0x050000f2


	//   ....[17]....
        /*1120*/ 	.word	0x050000f2


	//   ....[18]....
        /*1124*/ 	.word	0x050000f2


	//   ....[19]....
        /*1128*/ 	.word	0x050000f2


	//----- nvinfo : EIATTR_COOP_GROUP_INSTR_OFFSETS
	.align		4
.L_986:
        /*112c*/ 	.byte	0x04, 0x28
        /*112e*/ 	.short	(.L_988 - .L_987)


	//   ....[0]....
.L_987:
        /*1130*/ 	.word	0x00008320


	//   ....[1]....
        /*1134*/ 	.word	0x00008350


	//   ....[2]....
        /*1138*/ 	.word	0x00008370


	//   ....[3]....
        /*113c*/ 	.word	0x00008390


	//   ....[4]....
        /*1140*/ 	.word	0x000083b0


	//   ....[5]....
        /*1144*/ 	.word	0x00008de0


	//   ....[6]....
        /*1148*/ 	.word	0x00008e00


	//   ....[7]....
        /*114c*/ 	.word	0x00008e20


	//   ....[8]....
        /*1150*/ 	.word	0x00008e40


	//   ....[9]....
        /*1154*/ 	.word	0x00008e60


	//   ....[10]....
        /*1158*/ 	.word	0x0000cbb0


	//   ....[11]....
        /*115c*/ 	.word	0x0000cc40


	//   ....[12]....
        /*1160*/ 	.word	0x0000ccb0


	//   ....[13]....
        /*1164*/ 	.word	0x0000cd20


	//   ....[14]....
        /*1168*/ 	.word	0x0000cd90


	//   ....[15]....
        /*116c*/ 	.word	0x0000d820


	//   ....[16]....
        /*1170*/ 	.word	0x0000d880


	//   ....[17]....
        /*1174*/ 	.word	0x0000d8e0


	//   ....[18]....
        /*1178*/ 	.word	0x0000d940


	//   ....[19]....
        /*117c*/ 	.word	0x0000d9a0


	//----- nvinfo : EIATTR_VRC_CTA_INIT_COUNT
	.align		4
.L_988:
        /*1180*/ 	.byte	0x02, 0x4a
	.zero		1
	.zero		1


	//----- nvinfo : EIATTR_EXIT_INSTR_OFFSETS
	.align		4
        /*1184*/ 	.byte	0x04, 0x1c
        /*1186*/ 	.short	(.L_990 - .L_989)


	//   ....[0]....
.L_989:
        /*1188*/ 	.word	0x000011a0


	//   ....[1]....
        /*118c*/ 	.word	0x0000cb40


	//----- nvinfo : EIATTR_MAX_THREADS
	.align		4
.L_990:
        /*1190*/ 	.byte	0x04, 0x05
        /*1192*/ 	.short	(.L_992 - .L_991)
.L_991:
        /*1194*/ 	.word	0x00000080
        /*1198*/ 	.word	0x00000001
        /*119c*/ 	.word	0x00000001


	//----- nvinfo : EIATTR_CRS_STACK_SIZE
	.align		4
.L_992:
        /*11a0*/ 	.byte	0x04, 0x1e
        /*11a2*/ 	.short	(.L_994 - .L_993)
.L_993:
        /*11a4*/ 	.word	0x00000000


	//----- nvinfo : EIATTR_CBANK_PARAM_SIZE
	.align		4
.L_994:
        /*11a8*/ 	.byte	0x03, 0x19
        /*11aa*/ 	.short	0x00e8


	//----- nvinfo : EIATTR_PARAM_CBANK
	.align		4
        /*11ac*/ 	.byte	0x04, 0x0a
        /*11ae*/ 	.short	(.L_996 - .L_995)
	.align		4
.L_995:
        /*11b0*/ 	.word	index@(.nv.constant0._ZN10layer_norm31ln_parallel_residual_fwd_kernelINS_13Kernel_traitsI13__nv_bfloat16S2_fS2_fjLj2560ELj1ELj4ELj1ELj16ENS_18Kernel_traits_baseILj2560ES2_S2_fS2_fjLj128EEEEELb0ELb0ELb1EEEvNS_9FwdParamsE)
        /*11b4*/ 	.short	0x0380
        /*11b6*/ 	.short	0x00e8


	//----- nvinfo : EIATTR_SW_WAR
	.align		4
.L_996:
        /*11b8*/ 	.byte	0x04, 0x36
        /*11ba*/ 	.short	(.L_998 - .L_997)
.L_997:
        /*11bc*/ 	.word	0x00000008
.L_998:


//--------------------- .nv.info._ZN10layer_norm31ln_parallel_residual_fwd_kernelINS_13Kernel_traitsI13__nv_bfloat16S2_fS2_fjLj2560ELj1ELj4ELj1ELj16ENS_18Kernel_traits_baseILj2560ES2_S2_fS2_fjLj128EEEEELb0ELb1ELb0EEEvNS_9FwdParamsE --------------------------
	.section	.nv.info._ZN10layer_norm31ln_parallel_residual_fwd_kernelINS_13Kernel_traitsI13__nv_bfloat16S2_fS2_fjLj2560ELj1ELj4ELj1ELj16ENS_18Kernel_traits_baseILj2560ES2_S2_fS2_fjLj128EEEEELb0ELb1ELb0EEEvNS_9FwdParamsE,"",@"SHT_CUDA_INFO"
	.sectionflags	@""
	.align	4


	//----- nvinfo : EIATTR_CUDA_API_VERSION
	.align		4
        /*0000*/ 	.byte	0x04, 0x37
        /*0002*/ 	.short	(.L_1000 - .L_999)
.L_999:
        /*0004*/ 	.word	0x00000082


	//----- nvinfo : EIATTR_KPARAM_INFO
	.align		4
.L_1000:
        /*0008*/ 	.byte	0x04, 0x17
        /*000a*/ 	.short	(.L_1002 - .L_1001)
.L_1001:
        /*000c*/ 	.word	0x00000000
        /*0010*/ 	.short	0x0000
        /*0012*/ 	.short	0x0000
        /*0014*/ 	.byte	0x00, 0xf0, 0xa1, 0x03


	//----- nvinfo : EIATTR_SPARSE_MMA_MASK
	.align		4
.L_1002:
        /*0018*/ 	.byte	0x03, 0x50
        /*001a*/ 	.short	0x0000


	//----- nvinfo : EIATTR_MAXREG_COUNT
	.align		4
        /*001c*/ 	.byte	0x03, 0x1b
        /*001e*/ 	.short	0x00ff


	//----- nvinfo : EIATTR_ANNOTATIONS
	.align		4
        /*0020*/ 	.byte	0x04, 0x55
        /*0022*/ 	.short	(.L_1004 - .L_1003)


	//   ....[0]....
.L_1003:
        /* <DEDUP_REMOVED lines=17> */


	//----- nvinfo : EIATTR_MERCURY_ISA_VERSION
	.align		4
.L_1004:
        /*0124*/ 	.byte	0x03, 0x5f
        /*0126*/ 	.short	0x0101


	//----- nvinfo : EIATTR_COOP_GROUP_MASK_REGIDS
	.align		4
        /*0128*/ 	.byte	0x04, 0x29
        /*012a*/ 	.short	(.L_1006 - .L_1005)


	//   ....[0]....
.L_1005:
        /*012c*/ 	.word	0xffffffff


	//   ....[1]....
        /*0130*/ 	.word	0xffffffff


	//   ....[2]....
        /*0134*/ 	.word	0xffffffff


	//   ....[3]....
        /*0138*/ 	.word	0xffffffff


	//   ....[4]....
        /*013c*/ 	.word	0xffffffff


	//   ....[5]....
        /*0140*/ 	.word	0xffffffff


	//   ....[6]....
        /*0144*/ 	.word	0xffffffff


	//   ....[7]....
        /*0148*/ 	.word	0xffffffff


	//   ....[8]....
        /*014c*/ 	.word	0xffffffff


	//   ....[9]....
        /*0150*/ 	.word	0xffffffff


	//   ....[10]....
        /*0154*/ 	.word	0x050000c0


	//   ....[11]....
        /*0158*/ 	.word	0x050000c0


	//   ....[12]....
        /*015c*/ 	.word	0x050000c0


	//   ....[13]....
        /*0160*/ 	.word	0x050000c0


	//   ....[14]....
        /*0164*/ 	.word	0x050000c0


	//   ....[15]....
        /*0168*/ 	.word	0x050000c0


	//   ....[16]....
        /*016c*/ 	.word	0x050000c0


	//   ....[17]....
        /*0170*/ 	.word	0x050000c0


	//   ....[18]....
        /*0174*/ 	.word	0x050000c0


	//   ....[19]....
        /*0178*/ 	.word	0x050000c0


	//----- nvinfo : EIATTR_COOP_GROUP_INSTR_OFFSETS
	.align		4
.L_1006:
        /*017c*/ 	.byte	0x04, 0x28
        /*017e*/ 	.short	(.L_1008 - .L_1007)


	//   ....[0]....
.L_1007:
        /*0180*/ 	.word	0x00006e70


	//   ....[1]....
        /*0184*/ 	.word	0x00006eb0


	//   ....[2]....
        /*0188*/ 	.word	0x00006ed0


	//   ....[3]....
        /*018c*/ 	.word	0x00006ef0


	//   ....[4]....
        /*0190*/ 	.word	0x00006f10


	//   ....[5]....
        /*0194*/ 	.word	0x00007980


	//   ....[6]....
        /*0198*/ 	.word	0x000079a0


	//   ....[7]....
        /*019c*/ 	.word	0x000079c0


	//   ....[8]....
        /*01a0*/ 	.word	0x000079e0


	//   ....[9]....
        /*01a4*/ 	.word	0x00007a00


	//   ....[10]....
        /*01a8*/ 	.word	0x00009d10


	//   ....[11]....
        /*01ac*/ 	.word	0x00009db0


	//   ....[12]....
        /*01b0*/ 	.word	0x00009e20


	//   ....[13]....
        /*01b4*/ 	.word	0x00009e90


	//   ....[14]....
        /*01b8*/ 	.word	0x00009f00


	//   ....[15]....
        /*01bc*/ 	.word	0x0000a9e0


	//   ....[16]....
        /*01c0*/ 	.word	0x0000aa50


	//   ....[17]....
        /*01c4*/ 	.word	0x0000aac0


	//   ....[18]....
        /*01c8*/ 	.word	0x0000ab30


	//   ....[19]....
        /*01cc*/ 	.word	0x0000aba0


	//----- nvinfo : EIATTR_VRC_CTA_INIT_COUNT
	.align		4
.L_1008:
        /*01d0*/ 	.byte	0x02, 0x4a
	.zero		1
	.zero		1


	//----- nvinfo : EIATTR_EXIT_INSTR_OFFSETS
	.align		4
        /*01d4*/ 	.byte	0x04, 0x1c
        /*01d6*/ 	.short	(.L_1010 - .L_1009)


	//   ....[0]....
.L_1009:
        /*01d8*/ 	.word	0x00000c90


	//   ....[1]....
        /*01dc*/ 	.word	0x00009ca0


	//----- nvinfo : EIATTR_MAX_THREADS
	.align		4
.L_1010:
        /*01e0*/ 	.byte	0x04, 0x05
        /*01e2*/ 	.short	(.L_1012 - .L_1011)
.L_1011:
        /*01e4*/ 	.word	0x00000080
        /*01e8*/ 	.word	0x00000001
        /*01ec*/ 	.word	0x00000001


	//----- nvinfo : EIATTR_CRS_STACK_SIZE
	.align		4
.L_1012:
        /*01f0*/ 	.byte	0x04, 0x1e
        /*01f2*/ 	.short	(.L_1014 - .L_1013)
.L_1013:
        /*01f4*/ 	.word	0x00000000


	//----- nvinfo : EIATTR_CBANK_PARAM_SIZE
	.align		4
.L_1014:
        /*01f8*/ 	.byte	0x03, 0x19
        /*01fa*/ 	.short	0x00e8


	//----- nvinfo : EIATTR_PARAM_CBANK
	.align		4
        /*01fc*/ 	.byte	0x04, 0x0a
        /*01fe*/ 	.short	(.L_1016 - .L_1015)
	.align		4
.L_1015:
        /*0200*/ 	.word	index@(.nv.constant0._ZN10layer_norm31ln_parallel_residual_fwd_kernelINS_13Kernel_traitsI13__nv_bfloat16S2_fS2_fjLj2560ELj1ELj4ELj1ELj16ENS_18Kernel_traits_baseILj2560ES2_S2_fS2_fjLj128EEEEELb0ELb1ELb0EEEvNS_9FwdParamsE)
        /*0204*/ 	.short	0x0380
        /*0206*/ 	.short	0x00e8


	//----- nvinfo : EIATTR_SW_WAR
	.align		4
.L_1016:
        /*0208*/ 	.byte	0x04, 0x36
        /*020a*/ 	.short	(.L_1018 - .L_1017)
.L_1017:
        /*020c*/ 	.word	0x00000008
.L_1018:


//--------------------- .nv.info._ZN10layer_norm31ln_parallel_residual_fwd_kernelINS_13Kernel_traitsI13__nv_bfloat16S2_fS2_fjLj2560ELj1ELj4ELj1ELj16ENS_18Kernel_traits_baseILj2560ES2_S2_fS2_fjLj128EEEEELb0ELb1ELb1EEEvNS_9FwdParamsE --------------------------
	.section	.nv.info._ZN10layer_norm31ln_parallel_residual_fwd_kernelINS_13Kernel_traitsI13__nv_bfloat16S2_fS2_fjLj2560ELj1ELj4ELj1ELj16ENS_18Kernel_traits_baseILj2560ES2_S2_fS2_fjLj128EEEEELb0ELb1ELb1EEEvNS_9FwdParamsE,"",@"SHT_CUDA_INFO"
	.sectionflags	@""
	.align	4


	//----- nvinfo : EIATTR_CUDA_API_VERSION
	.align		4
        /*0000*/ 	.byte	0x04, 0x37
        /*0002*/ 	.short	(.L_1020 - .L_1019)
.L_1019:
        /*0004*/ 	.word	0x00000082


	//----- nvinfo : EIATTR_KPARAM_INFO
	.align		4
.L_1020:
        /*0008*/ 	.byte	0x04, 0x17
        /*000a*/ 	.short	(.L_1022 - .L_1021)
.L_1021:
        /*000c*/ 	.word	0x00000000
        /*0010*/ 	.short	0x0000
        /*0012*/ 	.short	0x0000
        /*0014*/ 	.byte	0x00, 0xf0, 0xa1, 0x03


	//----- nvinfo : EIATTR_SPARSE_MMA_MASK
	.align		4
.L_1022:
        /*0018*/ 	.byte	0x03, 0x50
        /*001a*/ 	.short	0x0000


	//----- nvinfo : EIATTR_MAXREG_COUNT
	.align		4
        /*001c*/ 	.byte	0x03, 0x1b
        /*001e*/ 	.short	0x00ff


	//----- nvinfo : EIATTR_MERCURY_ISA_VERSION
	.align		4
        /*0020*/ 	.byte	0x03, 0x5f
        /*0022*/ 	.short	0x0101


	//----- nvinfo : EIATTR_COOP_GROUP_MASK_REGIDS
	.align		4
        /*0024*/ 	.byte	0x04, 0x29
        /*0026*/ 	.short	(.L_1024 - .L_1023)


	//   ....[0]....
.L_1023:
        /*0028*/ 	.word	0xffffffff


	//   ....[1]....
        /*002c*/ 	.word	0xffffffff


	//   ....[2]....
        /*0030*/ 	.word	0xffffffff


	//   ....[3]....
        /*0034*/ 	.word	0xffffffff


	//   ....[4]....
        /*0038*/ 	.word	0xffffffff


	//   ....[5]....
        /*003c*/ 	.word	0xffffffff


	//   ....[6]....
        /*0040*/ 	.word	0xffffffff


	//   ....[7]....
        /*0044*/ 	.word	0xffffffff


	//   ....[8]....
        /*0048*/ 	.word	0xffffffff


	//   ....[9]....
        /*004c*/ 	.word	0xffffffff


	//   ....[10]....
        /*0050*/ 	.word	0x050000b9


	//   ....[11]....
        /*0054*/ 	.word	0x050000b9


	//   ....[12]....
        /*0058*/ 	.word	0x050000b9


	//   ....[13]....
        /*005c*/ 	.word	0x050000b9


	//   ....[14]....
        /*0060*/ 	.word	0x050000b9


	//   ....[15]....
        /*0064*/ 	.word	0x050000b9


	//   ....[16]....
        /*0068*/ 	.word	0x050000b9


	//   ....[17]....
        /*006c*/ 	.word	0x050000b9


	//   ....[18]....
        /*0070*/ 	.word	0x050000b9


	//   ....[19]....
        /*0074*/ 	.word	0x050000b9


	//----- nvinfo : EIATTR_COOP_GROUP_INSTR_OFFSETS
	.align		4
.L_1024:
        /*0078*/ 	.byte	0x04, 0x28
        /*007a*/ 	.short	(.L_1026 - .L_1025)


	//   ....[0]....
.L_1025:
        /*007c*/ 	.word	0x00005ac0


	//   ....[1]....
        /*0080*/ 	.word	0x00005ae0


	//   ....[2]....
        /*0084*/ 	.word	0x00005b00


	//   ....[3]....
        /*0088*/ 	.word	0x00005b20


	//   ....[4]....
        /*008c*/ 	.word	0x00005b50


	//   ....[5]....
        /*0090*/ 	.word	0x00006580


	//   ....[6]....
        /*0094*/ 	.word	0x000065a0


	//   ....[7]....
        /*0098*/ 	.word	0x000065c0


	//   ....[8]....
        /*009c*/ 	.word	0x000065e0


	//   ....[9]....
        /*00a0*/ 	.word	0x00006600


	//   ....[10]....
        /*00a4*/ 	.word	0x000085b0


	//   ....[11]....
        /*00a8*/ 	.word	0x00008630


	//   ....[12]....
        /*00ac*/ 	.word	0x00008680


	//   ....[13]....
        /*00b0*/ 	.word	0x000086e0


	//   ....[14]....
        /*00b4*/ 	.word	0x00008750


	//   ....[15]....
        /*00b8*/ 	.word	0x000091c0


	//   ....[16]....
        /*00bc*/ 	.word	0x00009210


	//   ....[17]....
        /*00c0*/ 	.word	0x00009260


	//   ....[18]....
        /*00c4*/ 	.word	0x000092b0


	//   ....[19]....
        /*00c8*/ 	.word	0x00009300


	//----- nvinfo : EIATTR_VRC_CTA_INIT_COUNT
	.align		4
.L_1026:
        /*00cc*/ 	.byte	0x02, 0x4a
	.zero		1
	.zero		1


	//----- nvinfo : EIATTR_EXIT_INSTR_OFFSETS
	.align		4
        /*00d0*/ 	.byte	0x04, 0x1c
        /*00d2*/ 	.short	(.L_1028 - .L_1027)


	//   ....[0]....
.L_1027:
        /*00d4*/ 	.word	0x00000470


	//   ....[1]....
        /*00d8*/ 	.word	0x00008540


	//----- nvinfo : EIATTR_MAX_THREADS
	.align		4
.L_1028:
        /*00dc*/ 	.byte	0x04, 0x05
        /*00de*/ 	.short	(.L_1030 - .L_1029)
.L_1029:
        /*00e0*/ 	.word	0x00000080
        /*00e4*/ 	.word	0x00000001
        /*00e8*/ 	.word	0x00000001


	//----- nvinfo : EIATTR_CRS_STACK_SIZE
	.align		4
.L_1030:
        /*00ec*/ 	.byte	0x04, 0x1e
        /*00ee*/ 	.short	(.L_1032 - .L_1031)
.L_1031:
        /*00f0*/ 	.word	0x00000000


	//----- nvinfo : EIATTR_CBANK_PARAM_SIZE
	.align		4
.L_1032:
        /*00f4*/ 	.byte	0x03, 0x19
        /*00f6*/ 	.short	0x00e8


	//----- nvinfo : EIATTR_PARAM_CBANK
	.align		4
        /*00f8*/ 	.byte	0x04, 0x0a
        /*00fa*/ 	.short	(.L_1034 - .L_1033)
	.align		4
.L_1033:
        /*00fc*/ 	.word	index@(.nv.constant0._ZN10layer_norm31ln_parallel_residual_fwd_kernelINS_13Kernel_traitsI13__nv_bfloat16S2_fS2_fjLj2560ELj1ELj4ELj1ELj16ENS_18Kernel_traits_baseILj2560ES2_S2_fS2_fjLj128EEEEELb0ELb1ELb1EEEvNS_9FwdParamsE)
        /*0100*/ 	.short	0x0380
        /*0102*/ 	.short	0x00e8


	//----- nvinfo : EIATTR_SW_WAR
	.align		4
.L_1034:
        /*0104*/ 	.byte	0x04, 0x36
        /*0106*/ 	.short	(.L_1036 - .L_1035)
.L_1035:
        /*0108*/ 	.word	0x00000008
.L_1036:


//--------------------- .nv.info._ZN10layer_norm31ln_parallel_residual_fwd_kernelINS_13Kernel_traitsI13__nv_bfloat16S2_fS2_fjLj2560ELj1ELj4ELj1ELj16ENS_18Kernel_traits_baseILj2560ES2_S2_fS2_fjLj128EEEEELb1ELb0ELb0EEEvNS_9FwdParamsE --------------------------
	.section	.nv.info._ZN10layer_norm31ln_parallel_residual_fwd_kernelINS_13Kernel_traitsI13__nv_bfloat16S2_fS2_fjLj2560ELj1ELj4ELj1ELj16ENS_18Kernel_traits_baseILj2560ES2_S2_fS2_fjLj128EEEEELb1ELb0ELb0EEEvNS_9FwdParamsE,"",@"SHT_CUDA_INFO"
	.sectionflags	@""
	.align	4


	//----- nvinfo : EIATTR_CUDA_API_VERSION
	.align		4
        /*0000*/ 	.byte	0x04, 0x37
        /*0002*/ 	.short	(.L_1038 - .L_1037)
.L_1037:
        /*0004*/ 	.word	0x00000082


	//----- nvinfo : EIATTR_KPARAM_INFO
	.align		4
.L_1038:
        /*0008*/ 	.byte	0x04, 0x17
        /*000a*/ 	.short	(.L_1040 - .L_1039)
.L_1039:
        /*000c*/ 	.word	0x00000000
        /*0010*/ 	.short	0x0000
        /*0012*/ 	.short	0x0000
        /*0014*/ 	.byte	0x00, 0xf0, 0xa1, 0x03


	//----- nvinfo : EIATTR_SPARSE_MMA_MASK
	.align		4
.L_1040:
        /*0018*/ 	.byte	0x03, 0x50
        /*001a*/ 	.short	0x0000


	//----- nvinfo : EIATTR_MAXREG_COUNT
	.align		4
        /*001c*/ 	.byte	0x03, 0x1b
        /*001e*/ 	.short	0x00ff


	//----- nvinfo : EIATTR_ANNOTATIONS
	.align		4
        /*0020*/ 	.byte	0x04, 0x55
        /*0022*/ 	.short	(.L_1042 - .L_1041)


	//   ....[0]....
.L_1041:
        /* <DEDUP_REMOVED lines=391> */


	//----- nvinfo : EIATTR_MERCURY_ISA_VERSION
	.align		4
.L_1042:
        /*1884*/ 	.byte	0x03, 0x5f
        /*1886*/ 	.short	0x0101


	//----- nvinfo : EIATTR_COOP_GROUP_MASK_REGIDS
	.align		4
        /*1888*/ 	.byte	0x04, 0x29
        /*188a*/ 	.short	(.L_1044 - .L_1043)


	//   ....[0]....
.L_1043:
        /*188c*/ 	.word	0xffffffff


	//   ....[1]....
        /*1890*/ 	.word	0xffffffff


	//   ....[2]....
        /*1894*/ 	.word	0xffffffff


	//   ....[3]....
        /*1898*/ 	.word	0xffffffff


	//   ....[4]....
        /*189c*/ 	.word	0xffffffff


	//   ....[5]....
        /*18a0*/ 	.word	0xffffffff


	//   ....[6]....
        /*18a4*/ 	.word	0xffffffff


	//   ....[7]....
        /*18a8*/ 	.word	0xffffffff


	//   ....[8]....
        /*18ac*/ 	.word	0xffffffff


	//   ....[9]....
        /*18b0*/ 	.word	0xffffffff


	//   ....[10]....
        /*18b4*/ 	.word	0x050000b5


	//   ....[11]....
        /*18b8*/ 	.word	0x050000b5


	//   ....[12]....
        /*18bc*/ 	.word	0x050000b5


	//   ....[13]....
        /*18c0*/ 	.word	0x050000b5


	//   ....[14]....
        /*18c4*/ 	.word	0x050000b5


	//   ....[15]....
        /*18c8*/ 	.word	0x050000b5


	//   ....[16]....
        /*18cc*/ 	.word	0x050000b5


	//   ....[17]....
        /*18d0*/ 	.word	0x050000b5


	//   ....[18]....
        /*18d4*/ 	.word	0x050000b5


	//   ....[19]....
        /*18d8*/ 	.word	0x050000b5


	//----- nvinfo : EIATTR_COOP_GROUP_INSTR_OFFSETS
	.align		4
.L_1044:
        /*18dc*/ 	.byte	0x04, 0x28
        /*18de*/ 	.short	(.L_1046 - .L_1045)


	//   ....[0]....
.L_1045:
        /*18e0*/ 	.word	0x00066150


	//   ....[1]....
        /*18e4*/ 	.word	0x00066190


	//   ....[2]....
        /*18e8*/ 	.word	0x000661b0


	//   ....[3]....
        /*18ec*/ 	.word	0x000661d0


	//   ....[4]....
        /*18f0*/ 	.word	0x000661f0


	//   ....[5]....
        /*18f4*/ 	.word	0x00066c60


	//   ....[6]....
        /*18f8*/ 	.word	0x00066c80


	//   ....[7]....
        /*18fc*/ 	.word	0x00066ca0


	//   ....[8]....
        /*1900*/ 	.word	0x00066cc0


	//   ....[9]....
        /*1904*/ 	.word	0x00066ce0


	//   ....[10]....
        /*1908*/ 	.word	0x0006aef0


	//   ....[11]....
        /*190c*/ 	.word	0x0006af90


	//   ....[12]....
        /*1910*/ 	.word	0x0006aff0


	//   ....[13]....
        /*1914*/ 	.word	0x0006b050


	//   ....[14]....
        /*1918*/ 	.word	0x0006b0b0


	//   ....[15]....
        /*191c*/ 	.word	0x0006bb80


	//   ....[16]....
        /*1920*/ 	.word	0x0006bbe0


	//   ....[17]....
        /*1924*/ 	.word	0x0006bc40


	//   ....[18]....
        /*1928*/ 	.word	0x0006bca0


	//   ....[19]....
        /*192c*/ 	.word	0x0006bd00


	//----- nvinfo : EIATTR_VRC_CTA_INIT_COUNT
	.align		4
.L_1046:
        /*1930*/ 	.byte	0x02, 0x4a
	.zero		1
	.zero		1


	//----- nvinfo : EIATTR_EXIT_INSTR_OFFSETS
	.align		4
        /*1934*/ 	.byte	0x04, 0x1c
        /*1936*/ 	.short	(.L_1048 - .L_1047)


	//   ....[0]....
.L_1047:
        /*1938*/ 	.word	0x000041f0


	//   ....[1]....
        /*193c*/ 	.word	0x0006ae80


	//----- nvinfo : EIATTR_MAX_THREADS
	.align		4
.L_1048:
        /*1940*/ 	.byte	0x04, 0x05
        /*1942*/ 	.short	(.L_1050 - .L_1049)
.L_1049:
        /*1944*/ 	.word	0x00000080
        /*1948*/ 	.word	0x00000001
        /*194c*/ 	.word	0x00000001


	//----- nvinfo : EIATTR_CRS_STACK_SIZE
	.align		4
.L_1050:
        /*1950*/ 	.byte	0x04, 0x1e
        /*1952*/ 	.short	(.L_1052 - .L_1051)
.L_1051:
        /*1954*/ 	.word	0x00000000


	//----- nvinfo : EIATTR_CBANK_PARAM_SIZE
	.align		4
.L_1052:
        /*1958*/ 	.byte	0x03, 0x19
        /*195a*/ 	.short	0x00e8


	//----- nvinfo : EIATTR_PARAM_CBANK
	.align		4
        /*195c*/ 	.byte	0x04, 0x0a
        /*195e*/ 	.short	(.L_1054 - .L_1053)
	.align		4
.L_1053:
        /*1960*/ 	.word	index@(.nv.constant0._ZN10layer_norm31ln_parallel_residual_fwd_kernelINS_13Kernel_traitsI13__nv_bfloat16S2_fS2_fjLj2560ELj1ELj4ELj1ELj16ENS_18Kernel_traits_baseILj2560ES2_S2_fS2_fjLj128EEEEELb1ELb0ELb0EEEvNS_9FwdParamsE)
        /*1964*/ 	.short	0x0380
        /*1966*/ 	.short	0x00e8


	//----- nvinfo : EIATTR_SW_WAR
	.align		4
.L_1054:
        /*1968*/ 	.byte	0x04, 0x36
        /*196a*/ 	.short	(.L_1056 - .L_1055)
.L_1055:
        /*196c*/ 	.word	0x00000008
.L_1056:


//--------------------- .nv.info._ZN10layer_norm31ln_parallel_residual_fwd_kernelINS_13Kernel_traitsI13__nv_bfloat16S2_fS2_fjLj2560ELj1ELj4ELj1ELj16ENS_18Kernel_traits_baseILj2560ES2_S2_fS2_fjLj128EEEEELb1ELb0ELb1EEEvNS_9FwdParamsE --------------------------
	.section	.nv.info._ZN10layer_norm31ln_parallel_residual_fwd_kernelINS_13Kernel_traitsI13__nv_bfloat16S2_fS2_fjLj2560ELj1ELj4ELj1ELj16ENS_18Kernel_traits_baseILj2560ES2_S2_fS2_fjLj128EEEEELb1ELb0ELb1EEEvNS_9FwdParamsE,"",@"SHT_CUDA_INFO"
	.sectionflags	@""
	.align	4


	//----- nvinfo : EIATTR_CUDA_API_VERSION
	.align		4
        /*0000*/ 	.byte	0x04, 0x37
        /*0002*/ 	.short	(.L_1058 - .L_1057)
.L_1057:
        /*0004*/ 	.word	0x00000082


	//----- nvinfo : EIATTR_KPARAM_INFO
	.align		4
.L_1058:
        /*0008*/ 	.byte	0x04, 0x17
        /*000a*/ 	.short	(.L_1060 - .L_1059)
.L_1059:
        /*000c*/ 	.word	0x00000000
        /*0010*/ 	.short	0x0000
        /*0012*/ 	.short	0x0000
        /*0014*/ 	.byte	0x00, 0xf0, 0xa1, 0x03


	//----- nvinfo : EIATTR_SPARSE_MMA_MASK
	.align		4
.L_1060:
        /*0018*/ 	.byte	0x03, 0x50
        /*001a*/ 	.short	0x0000


	//----- nvinfo : EIATTR_MAXREG_COUNT
	.align		4
        /*001c*/ 	.byte	0x03, 0x1b
        /*001e*/ 	.short	0x00ff


	//----- nvinfo : EIATTR_ANNOTATIONS
	.align		4
        /*0020*/ 	.byte	0x04, 0x55
        /*0022*/ 	.short	(.L_1062 - .L_1061)


	//   ....[0]....
.L_1061:
        /* <DEDUP_REMOVED lines=244> */


	//----- nvinfo : EIATTR_MERCURY_ISA_VERSION
	.align		4
.L_1062:
        /*0f54*/ 	.byte	0x03, 0x5f
        /*0f56*/ 	.short	0x0101


	//----- nvinfo : EIATTR_COOP_GROUP_MASK_REGIDS
	.align		4
        /*0f58*/ 	.byte	0x04, 0x29
        /*0f5a*/ 	.short	(.L_1064 - .L_1063)


	//   ....[0]....
.L_1063:
        /*0f5c*/ 	.word	0xffffffff


	//   ....[1]....
        /*0f60*/ 	.word	0xffffffff


	//   ....[2]....
        /*0f64*/ 	.word	0xffffffff


	//   ....[3]....
        /*0f68*/ 	.word	0xffffffff


	//   ....[4]....
        /*0f6c*/ 	.word	0xffffffff


	//   ....[5]....
        /*0f70*/ 	.word	0xffffffff


	//   ....[6]....
        /*0f74*/ 	.word	0xffffffff


	//   ....[7]....
        /*0f78*/ 	.word	0xffffffff


	//   ....[8]....
        /*0f7c*/ 	.word	0xffffffff


	//   ....[9]....
        /*0f80*/ 	.word	0xffffffff


	//   ....[10]....
        /*0f84*/ 	.word	0x050000d7


	//   ....[11]....
        /*0f88*/ 	.word	0x050000d7


	//   ....[12]....
        /*0f8c*/ 	.word	0x050000d7


	//   ....[13]....
        /*0f90*/ 	.word	0x050000d7


	//   ....[14]....
        /*0f94*/ 	.word	0x050000d7


	//   ....[15]....
        /*0f98*/ 	.word	0x050000d7


	//   ....[16]....
        /*0f9c*/ 	.word	0x050000d7


	//   ....[17]....
        /*0fa0*/ 	.word	0x050000d7


	//   ....[18]....
        /*0fa4*/ 	.word	0x050000d7


	//   ....[19]....
        /*0fa8*/ 	.word	0x050000d7


	//----- nvinfo : EIATTR_COOP_GROUP_INSTR_OFFSETS
	.align		4
.L_1064:
        /*0fac*/ 	.byte	0x04, 0x28
        /*0fae*/ 	.short	(.L_1066 - .L_1065)


	//   ....[0]....
.L_1065:
        /*0fb0*/ 	.word	0x00061a80


	//   ....[1]....
        /*0fb4*/ 	.word	0x00061ab0


	//   ....[2]....
        /*0fb8*/ 	.word	0x00061ad0


	//   ....[3]....
        /*0fbc*/ 	.word	0x00061af0


	//   ....[4]....
        /*0fc0*/ 	.word	0x00061b10


	//   ....[5]....
        /*0fc4*/ 	.word	0x00062540


	//   ....[6]....
        /*0fc8*/ 	.word	0x00062560


	//   ....[7]....
        /*0fcc*/ 	.word	0x00062580


	//   ....[8]....
        /*0fd0*/ 	.word	0x000625a0


	//   ....[9]....
        /*0fd4*/ 	.word	0x000625c0


	//   ....[10]....
        /*0fd8*/ 	.word	0x00066390


	//   ....[11]....
        /*0fdc*/ 	.word	0x00066430


	//   ....[12]....
        /*0fe0*/ 	.word	0x000664a0


	//   ....[13]....
        /*0fe4*/ 	.word	0x00066510


	//   ....[14]....
        /*0fe8*/ 	.word	0x00066580


	//   ....[15]....
        /*0fec*/ 	.word	0x00067010


	//   ....[16]....
        /*0ff0*/ 	.word	0x00067080


	//   ....[17]....
        /*0ff4*/ 	.word	0x000670f0


	//   ....[18]....
        /*0ff8*/ 	.word	0x00067160


	//   ....[19]....
        /*0ffc*/ 	.word	0x000671d0


	//----- nvinfo : EIATTR_VRC_CTA_INIT_COUNT
	.align		4
.L_1066:
        /*1000*/ 	.byte	0x02, 0x4a
	.zero		1
	.zero		1


	//----- nvinfo : EIATTR_EXIT_INSTR_OFFSETS
	.align		4
        /*1004*/ 	.byte	0x04, 0x1c
        /*1006*/ 	.short	(.L_1068 - .L_1067)


	//   ....[0]....
.L_1067:
        /*1008*/ 	.word	0x00001610


	//   ....[1]....
        /*100c*/ 	.word	0x00066320


	//----- nvinfo : EIATTR_MAX_THREADS
	.align		4
.L_1068:
        /*1010*/ 	.byte	0x04, 0x05
        /*1012*/ 	.short	(.L_1070 - .L_1069)
.L_1069:
        /*1014*/ 	.word	0x00000080
        /*1018*/ 	.word	0x00000001
        /*101c*/ 	.word	0x00000001


	//----- nvinfo : EIATTR_CRS_STACK_SIZE
	.align		4
.L_1070:
        /*1020*/ 	.byte	0x04, 0x1e
        /*1022*/ 	.short	(.L_1072 - .L_1071)
.L_1071:
        /*1024*/ 	.word	0x00000000


	//----- nvinfo : EIATTR_CBANK_PARAM_SIZE
	.align		4
.L_1072:
        /*1028*/ 	.byte	0x03, 0x19
        /*102a*/ 	.short	0x00e8


	//----- nvinfo : EIATTR_PARAM_CBANK
	.align		4
        /*102c*/ 	.byte	0x04, 0x0a
        /*102e*/ 	.short	(.L_1074 - .L_1073)
	.align		4
.L_1073:
        /*1030*/ 	.word	index@(.nv.constant0._ZN10layer_norm31ln_parallel_residual_fwd_kernelINS_13Kernel_traitsI13__nv_bfloat16S2_fS2_fjLj2560ELj1ELj4ELj1ELj16ENS_18Kernel_traits_baseILj2560ES2_S2_fS2_fjLj128EEEEELb1ELb0ELb1EEEvNS_9FwdParamsE)
        /*1034*/ 	.short	0x0380
        /*1036*/ 	.short	0x00e8


	//----- nvinfo : EIATTR_SW_WAR
	.align		4
.L_1074:
        /*1038*/ 	.byte	0x04, 0x36
        /*103a*/ 	.short	(.L_1076 - .L_1075)
.L_1075:
        /*103c*/ 	.word	0x00000008
.L_1076:


//--------------------- .nv.info._ZN10layer_norm31ln_parallel_residual_fwd_kernelINS_13Kernel_traitsI13__nv_bfloat16S2_fS2_fjLj2560ELj1ELj4ELj1ELj16ENS_18Kernel_traits_baseILj2560ES2_S2_fS2_fjLj128EEEEELb1ELb1ELb0EEEvNS_9FwdParamsE --------------------------
	.section	.nv.info._ZN10layer_norm31ln_parallel_residual_fwd_kernelINS_13Kernel_traitsI13__nv_bfloat16S2_fS2_fjLj2560ELj1ELj4ELj1ELj16ENS_18Kernel_traits_baseILj2560ES2_S2_fS2_fjLj128EEEEELb1ELb1ELb0EEEvNS_9FwdParamsE,"",@"SHT_CUDA_INFO"
	.sectionflags	@""
	.align	4


	//----- nvinfo : EIATTR_CUDA_API_VERSION
	.align		4
        /*0000*/ 	.byte	0x04, 0x37
        /*0002*/ 	.short	(.L_1078 - .L_1077)
.L_1077:
        /*0004*/ 	.word	0x00000082


	//----- nvinfo : EIATTR_KPARAM_INFO
	.align		4
.L_1078:
        /*0008*/ 	.byte	0x04, 0x17
        /*000a*/ 	.short	(.L_1080 - .L_1079)
.L_1079:
        /*000c*/ 	.word	0x00000000
        /*0010*/ 	.short	0x0000
        /*0012*/ 	.short	0x0000
        /*0014*/ 	.byte	0x00, 0xf0, 0xa1, 0x03


	//----- nvinfo : EIATTR_SPARSE_MMA_MASK
	.align		4
.L_1080:
        /*0018*/ 	.byte	0x03, 0x50
        /*001a*/ 	.short	0x0000


	//----- nvinfo : EIATTR_MAXREG_COUNT
	.align		4
        /*001c*/ 	.byte	0x03, 0x1b
        /*001e*/ 	.short	0x00ff


	//----- nvinfo : EIATTR_ANNOTATIONS
	.align		4
        /*0020*/ 	.byte	0x04, 0x55
        /*0022*/ 	.short	(.L_1082 - .L_1081)


	//   ....[0]....
.L_1081:
        /* <DEDUP_REMOVED lines=36> */


	//----- nvinfo : EIATTR_MERCURY_ISA_VERSION
	.align		4
.L_1082:
        /*0254*/ 	.byte	0x03, 0x5f
        /*0256*/ 	.short	0x0101


	//----- nvinfo : EIATTR_COOP_GROUP_MASK_REGIDS
	.align		4
        /*0258*/ 	.byte	0x04, 0x29
        /*025a*/ 	.short	(.L_1084 - .L_1083)


	//   ....[0]....
.L_1083:
        /*025c*/ 	.word	0xffffffff


	//   ....[1]....
        /*0260*/ 	.word	0xffffffff


	//   ....[2]....
        /*0264*/ 	.word	0xffffffff


	//   ....[3]....
        /*0268*/ 	.word	0xffffffff


	//   ....[4]....
        /*026c*/ 	.word	0xffffffff


	//   ....[5]....
        /*0270*/ 	.word	0xffffffff


	//   ....[6]....
        /*0274*/ 	.word	0xffffffff


	//   ....[7]....
        /*0278*/ 	.word	0xffffffff


	//   ....[8]....
        /*027c*/ 	.word	0xffffffff


	//   ....[9]....
        /*0280*/ 	.word	0xffffffff


	//   ....[10]....
        /*0284*/ 	.word	0x050000bd


	//   ....[11]....
        /*0288*/ 	.word	0x050000bd


	//   ....[12]....
        /*028c*/ 	.word	0x050000bd


	//   ....[13]....
        /*0290*/ 	.word	0x050000bd


	//   ....[14]....
        /*0294*/ 	.word	0x050000bd


	//   ....[15]....
        /*0298*/ 	.word	0x050000bd


	//   ....[16]....
        /*029c*/ 	.word	0x050000bd


	//   ....[17]....
        /*02a0*/ 	.word	0x050000bd


	//   ....[18]....
        /*02a4*/ 	.word	0x050000bd


	//   ....[19]....
        /*02a8*/ 	.word	0x050000bd


	//----- nvinfo : EIATTR_COOP_GROUP_INSTR_OFFSETS
	.align		4
.L_1084:
        /*02ac*/ 	.byte	0x04, 0x28
        /*02ae*/ 	.short	(.L_1086 - .L_1085)


	//   ....[0]....
.L_1085:
        /*02b0*/ 	.word	0x000613d0


	//   ....[1]....
        /*02b4*/ 	.word	0x00061400


	//   ....[2]....
        /*02b8*/ 	.word	0x00061420


	//   ....[3]....
        /*02bc*/ 	.word	0x00061440


	//   ....[4]....
        /*02c0*/ 	.word	0x00061460


	//   ....[5]....
        /*02c4*/ 	.word	0x00061ee0


	//   ....[6]....
        /*02c8*/ 	.word	0x00061f00


	//   ....[7]....
        /*02cc*/ 	.word	0x00061f20


	//   ....[8]....
        /*02d0*/ 	.word	0x00061f40


	//   ....[9]....
        /*02d4*/ 	.word	0x00061f60


	//   ....[10]....
        /*02d8*/ 	.word	0x000643a0


	//   ....[11]....
        /*02dc*/ 	.word	0x00064430


	//   ....[12]....
        /*02e0*/ 	.word	0x000644a0


	//   ....[13]....
        /*02e4*/ 	.word	0x00064510


	//   ....[14]....
        /*02e8*/ 	.word	0x00064580


	//   ....[15]....
        /*02ec*/ 	.word	0x00065070


	//   ....[16]....
        /*02f0*/ 	.word	0x000650e0


	//   ....[17]....
        /*02f4*/ 	.word	0x00065150


	//   ....[18]....
        /*02f8*/ 	.word	0x000651c0


	//   ....[19]....
        /*02fc*/ 	.word	0x00065230


	//----- nvinfo : EIATTR_VRC_CTA_INIT_COUNT
	.align		4
.L_1086:
        /*0300*/ 	.byte	0x02, 0x4a
	.zero		1
	.zero		1


	//----- nvinfo : EIATTR_EXIT_INSTR_OFFSETS
	.align		4
        /*0304*/ 	.byte	0x04, 0x1c
        /*0306*/ 	.short	(.L_1088 - .L_1087)


	//   ....[0]....
.L_1087:
        /*0308*/ 	.word	0x00000f00


	//   ....[1]....
        /*030c*/ 	.word	0x00064330


	//----- nvinfo : EIATTR_MAX_THREADS
	.align		4
.L_1088:
        /*0310*/ 	.byte	0x04, 0x05
        /*0312*/ 	.short	(.L_1090 - .L_1089)
.L_1089:
        /*0314*/ 	.word	0x00000080
        /*0318*/ 	.word	0x00000001
        /*031c*/ 	.word	0x00000001


	//----- nvinfo : EIATTR_CRS_STACK_SIZE
	.align		4
.L_1090:
        /*0320*/ 	.byte	0x04, 0x1e
        /*0322*/ 	.short	(.L_1092 - .L_1091)
.L_1091:
        /*0324*/ 	.word	0x00000000


	//----- nvinfo : EIATTR_CBANK_PARAM_SIZE
	.align		4
.L_1092:
        /*0328*/ 	.byte	0x03, 0x19
        /*032a*/ 	.short	0x00e8


	//----- nvinfo : EIATTR_PARAM_CBANK
	.align		4
        /*032c*/ 	.byte	0x04, 0x0a
        /*032e*/ 	.short	(.L_1094 - .L_1093)
	.align		4
.L_1093:
        /*0330*/ 	.word	index@(.nv.constant0._ZN10layer_norm31ln_parallel_residual_fwd_kernelINS_13Kernel_traitsI13__nv_bfloat16S2_fS2_fjLj2560ELj1ELj4ELj1ELj16ENS_18Kernel_traits_baseILj2560ES2_S2_fS2_fjLj128EEEEELb1ELb1ELb0EEEvNS_9FwdParamsE)
        /*0334*/ 	.short	0x0380
        /*0336*/ 	.short	0x00e8


	//----- nvinfo : EIATTR_SW_WAR
	.align		4
.L_1094:
        /*0338*/ 	.byte	0x04, 0x36
        /*033a*/ 	.short	(.L_1096 - .L_1095)
.L_1095:
        /*033c*/ 	.word	0x00000008
.L_1096:


//--------------------- .nv.info._ZN10layer_norm31ln_parallel_residual_fwd_kernelINS_13Kernel_traitsI13__nv_bfloat16S2_fS2_fjLj2560ELj1ELj4ELj1ELj16ENS_18Kernel_traits_baseILj2560ES2_S2_fS2_fjLj128EEEEELb1ELb1ELb1EEEvNS_9FwdParamsE --------------------------
	.section	.nv.info._ZN10layer_norm31ln_parallel_residual_fwd_kernelINS_13Kernel_traitsI13__nv_bfloat16S2_fS2_fjLj2560ELj1ELj4ELj1ELj16ENS_18Kernel_traits_baseILj2560ES2_S2_fS2_fjLj128EEEEELb1ELb1ELb1EEEvNS_9FwdParamsE,"",@"SHT_CUDA_INFO"
	.sectionflags	@""
	.align	4


	//----- nvinfo : EIATTR_CUDA_API_VERSION
	.align		4
        /*0000*/ 	.byte	0x04, 0x37
        /*0002*/ 	.short	(.L_1098 - .L_1097)
.L_1097:
        /*0004*/ 	.word	0x00000082


	//----- nvinfo : EIATTR_KPARAM_INFO
	.align		4
.L_1098:
        /*0008*/ 	.byte	0x04, 0x17
        /*000a*/ 	.short	(.L_1100 - .L_1099)
.L_1099:
        /*000c*/ 	.word	0x00000000
        /*0010*/ 	.short	0x0000
        /*0012*/ 	.short	0x0000
        /*0014*/ 	.byte	0x00, 0xf0, 0xa1, 0x03


	//----- nvinfo : EIATTR_SPARSE_MMA_MASK
	.align		4
.L_1100:
        /*0018*/ 	.byte	0x03, 0x50
        /*001a*/ 	.short	0x0000


	//----- nvinfo : EIATTR_MAXREG_COUNT
	.align		4
        /*001c*/ 	.byte	0x03, 0x1b
        /*001e*/ 	.short	0x00ff


	//----- nvinfo : EIATTR_ANNOTATIONS
	.align		4
        /*0020*/ 	.byte	0x04, 0x55
        /*0022*/ 	.short	(.L_1102 - .L_1101)


	//   ....[0]....
.L_1101:
        /* <DEDUP_REMOVED lines=10> */


	//----- nvinfo : EIATTR_MERCURY_ISA_VERSION
	.align		4
.L_1102:
        /*00b4*/ 	.byte	0x03, 0x5f
        /*00b6*/ 	.short	0x0101


	//----- nvinfo : EIATTR_COOP_GROUP_MASK_REGIDS
	.align		4
        /*00b8*/ 	.byte	0x04, 0x29
        /*00ba*/ 	.short	(.L_1104 - .L_1103)


	//   ....[0]....
.L_1103:
        /*00bc*/ 	.word	0xffffffff


	//   ....[1]....
        /*00c0*/ 	.word	0xffffffff


	//   ....[2]....
        /*00c4*/ 	.word	0xffffffff


	//   ....[3]....
        /*00c8*/ 	.word	0xffffffff


	//   ....[4]....
        /*00cc*/ 	.word	0xffffffff


	//   ....[5]....
        /*00d0*/ 	.word	0xffffffff


	//   ....[6]....
        /*00d4*/ 	.word	0xffffffff


	//   ....[7]....
        /*00d8*/ 	.word	0xffffffff


	//   ....[8]....
        /*00dc*/ 	.word	0xffffffff


	//   ....[9]....
        /*00e0*/ 	.word	0xffffffff


	//   ....[10]....
        /*00e4*/ 	.word	0x050000b7


	//   ....[11]....
        /*00e8*/ 	.word	0x050000b7


	//   ....[12]....
        /*00ec*/ 	.word	0x050000b7


	//   ....[13]....
        /*00f0*/ 	.word	0x050000b7


	//   ....[14]....
        /*00f4*/ 	.word	0x050000b7


	//   ....[15]....
        /*00f8*/ 	.word	0x050000b7


	//   ....[16]....
        /*00fc*/ 	.word	0x050000b7


	//   ....[17]....
        /*0100*/ 	.word	0x050000b7


	//   ....[18]....
        /*0104*/ 	.word	0x050000b7


	//   ....[19]....
        /*0108*/ 	.word	0x050000b7


	//----- nvinfo : EIATTR_COOP_GROUP_INSTR_OFFSETS
	.align		4
.L_1104:
        /*010c*/ 	.byte	0x04, 0x28
        /*010e*/ 	.short	(.L_1106 - .L_1105)


	//   ....[0]....
.L_1105:
        /*0110*/ 	.word	0x0004dcc0


	//   ....[1]....
        /*0114*/ 	.word	0x0004dce0


	//   ....[2]....
        /*0118*/ 	.word	0x0004dd00


	//   ....[3]....
        /*011c*/ 	.word	0x0004dd30


	//   ....[4]....
        /*0120*/ 	.word	0x0004dd50


	//   ....[5]....
        /*0124*/ 	.word	0x0004e780


	//   ....[6]....
        /*0128*/ 	.word	0x0004e7a0


	//   ....[7]....
        /*012c*/ 	.word	0x0004e7c0


	//   ....[8]....
        /*0130*/ 	.word	0x0004e7e0


	//   ....[9]....
        /*0134*/ 	.word	0x0004e800


	//   ....[10]....
        /*0138*/ 	.word	0x00050a00


	//   ....[11]....
        /*013c*/ 	.word	0x00050aa0


	//   ....[12]....
        /*0140*/ 	.word	0x00050b10


	//   ....[13]....
        /*0144*/ 	.word	0x00050b90


	//   ....[14]....
        /*0148*/ 	.word	0x00050c00


	//   ....[15]....
        /*014c*/ 	.word	0x00051670


	//   ....[16]....
        /*0150*/ 	.word	0x000516e0


	//   ....[17]....
        /*0154*/ 	.word	0x00051750


	//   ....[18]....
        /*0158*/ 	.word	0x000517c0


	//   ....[19]....
        /*015c*/ 	.word	0x00051830


	//----- nvinfo : EIATTR_VRC_CTA_INIT_COUNT
	.align		4
.L_1106:
        /*0160*/ 	.byte	0x02, 0x4a
	.zero		1
	.zero		1


	//----- nvinfo : EIATTR_EXIT_INSTR_OFFSETS
	.align		4
        /*0164*/ 	.byte	0x04, 0x1c
        /*0166*/ 	.short	(.L_1108 - .L_1107)


	//   ....[0]....
.L_1107:
        /*0168*/ 	.word	0x000006e0


	//   ....[1]....
        /*016c*/ 	.word	0x00050990


	//----- nvinfo : EIATTR_MAX_THREADS
	.align		4
.L_1108:
        /*0170*/ 	.byte	0x04, 0x05
        /*0172*/ 	.short	(.L_1110 - .L_1109)
.L_1109:
        /*0174*/ 	.word	0x00000080
        /*0178*/ 	.word	0x00000001
        /*017c*/ 	.word	0x00000001


	//----- nvinfo : EIATTR_CRS_STACK_SIZE
	.align		4
.L_1110:
        /*0180*/ 	.byte	0x04, 0x1e
        /*0182*/ 	.short	(.L_1112 - .L_1111)
.L_1111:
        /*0184*/ 	.word	0x00000000


	//----- nvinfo : EIATTR_CBANK_PARAM_SIZE
	.align		4
.L_1112:
        /*0188*/ 	.byte	0x03, 0x19
        /*018a*/ 	.short	0x00e8


	//----- nvinfo : EIATTR_PARAM_CBANK
	.align		4
        /*018c*/ 	.byte	0x04, 0x0a
        /*018e*/ 	.short	(.L_1114 - .L_1113)
	.align		4
.L_1113:
        /*0190*/ 	.word	index@(.nv.constant0._ZN10layer_norm31ln_parallel_residual_fwd_kernelINS_13Kernel_traitsI13__nv_bfloat16S2_fS2_fjLj2560ELj1ELj4ELj1ELj16ENS_18Kernel_traits_baseILj2560ES2_S2_fS2_fjLj128EEEEELb1ELb1ELb1EEEvNS_9FwdParamsE)
        /*0194*/ 	.short	0x0380
        /*0196*/ 	.short	0x00e8


	//----- nvinfo : EIATTR_SW_WAR
	.align		4
.L_1114:
        /*0198*/ 	.byte	0x04, 0x36
        /*019a*/ 	.short	(.L_1116 - .L_1115)
.L_1115:
        /*019c*/ 	.word	0x00000008
.L_1116:


//--------------------- .nv.info._ZN10layer_norm31ln_parallel_residual_fwd_kernelINS_13Kernel_traitsIf13__nv_bfloat16fS2_fjLj2560ELj1ELj4ELj1ELj16ENS_18Kernel_traits_baseILj2560EfS2_fS2_fjLj128EEEEELb0ELb0ELb0EEEvNS_9FwdParamsE --------------------------
	.section	.nv.info._ZN10layer_norm31ln_parallel_residual_fwd_kernelINS_13Kernel_traitsIf13__nv_bfloat16fS2_fjLj2560ELj1ELj4ELj1ELj16ENS_18Kernel_traits_baseILj2560EfS2_fS2_fjLj128EEEEELb0ELb0ELb0EEEvNS_9FwdParamsE,"",@"SHT_CUDA_INFO"
	.sectionflags	@""
	.align	4


	//----- nvinfo : EIATTR_CUDA_API_VERSION
	.align		4
        /*0000*/ 	.byte	0x04, 0x37
        /*0002*/ 	.short	(.L_1118 - .L_1117)
.L_1117:
        /*0004*/ 	.word	0x00000082


	//----- nvinfo : EIATTR_KPARAM_INFO
	.align		4
.L_1118:
        /*0008*/ 	.byte	0x04, 0x17
        /*000a*/ 	.short	(.L_1120 - .L_1119)
.L_1119:
        /*000c*/ 	.word	0x00000000
        /*0010*/ 	.short	0x0000
        /*0012*/ 	.short	0x0000
        /*0014*/ 	.byte	0x00, 0xf0, 0xa1, 0x03


	//----- nvinfo : EIATTR_SPARSE_MMA_MASK
	.align		4
.L_1120:
        /*0018*/ 	.byte	0x03, 0x50
        /*001a*/ 	.short	0x0000


	//----- nvinfo : EIATTR_MAXREG_COUNT
	.align		4
        /*001c*/ 	.byte	0x03, 0x1b
        /*001e*/ 	.short	0x00ff


	//----- nvinfo : EIATTR_ANNOTATIONS
	.align		4
        /*0020*/ 	.byte	0x04, 0x55
        /*0022*/ 	.short	(.L_1122 - .L_1121)


	//   ....[0]....
.L_1121:
        /* <DEDUP_REMOVED lines=535> */


	//----- nvinfo : EIATTR_MERCURY_ISA_VERSION
	.align		4
.L_1122:
        /*2184*/ 	.byte	0x03, 0x5f
        /*2186*/ 	.short	0x0101


	//----- nvinfo : EIATTR_COOP_GROUP_MASK_REGIDS
	.align		4
        /*2188*/ 	.byte	0x04, 0x29
        /*218a*/ 	.short	(.L_1124 - .L_1123)


	//   ....[0]....
.L_1123:
        /*218c*/ 	.word	0xffffffff


	//   ....[1]....
        /*2190*/ 	.word	0xffffffff


	//   ....[2]....
        /*2194*/ 	.word	0xffffffff


	//   ....[3]....
        /*2198*/ 	.word	0xffffffff


	//   ....[4]....
        /*219c*/ 	.word	0xffffffff


	//   ....[5]....
        /*21a0*/ 	.word	0xffffffff


	//   ....[6]....
        /*21a4*/ 	.word	0xffffffff


	//   ....[7]....
        /*21a8*/ 	.word	0xffffffff


	//   ....[8]....
        /*21ac*/ 	.word	0xffffffff


	//   ....[9]....
        /*21b0*/ 	.word	0xffffffff


	//   ....[10]....
        /*21b4*/ 	.word	0x05000002


	//   ....[11]....
        /*21b8*/ 	.word	0x05000002


	//   ....[12]....
        /*21bc*/ 	.word	0x05000002


	//   ....[13]....
        /*21c0*/ 	.word	0x05000002


	//   ....[14]....
        /*21c4*/ 	.word	0x05000002


	//   ....[15]....
        /*21c8*/ 	.word	0x05000002


	//   ....[16]....
        /*21cc*/ 	.word	0x05000002


	//   ....[17]....
        /*21d0*/ 	.word	0x05000002


	//   ....[18]....
        /*21d4*/ 	.word	0x05000002


	//   ....[19]....
        /*21d8*/ 	.word	0x05000002


	//----- nvinfo : EIATTR_COOP_GROUP_INSTR_OFFSETS
	.align		4
.L_1124:
        /*21dc*/ 	.byte	0x04, 0x28
        /*21de*/ 	.short	(.L_1126 - .L_1125)


	//   ....[0]....
.L_1125:
        /*21e0*/ 	.word	0x00011f60


	//   ....[1]....
        /*21e4*/ 	.word	0x00011fa0


	//   ....[2]....
        /*21e8*/ 	.word	0x00011fc0


	//   ....[3]....
        /*21ec*/ 	.word	0x00011fe0


	//   ....[4]....
        /*21f0*/ 	.word	0x00012000


	//   ....[5]....
        /*21f4*/ 	.word	0x00012a70


	//   ....[6]....
        /*21f8*/ 	.word	0x00012a90


	//   ....[7]....
        /*21fc*/ 	.word	0x00012ab0


	//   ....[8]....
        /*2200*/ 	.word	0x00012ad0


	//   ....[9]....
        /*2204*/ 	.word	0x00012af0


	//   ....[10]....
        /*2208*/ 	.word	0x00015d20


	//   ....[11]....
        /*220c*/ 	.word	0x00015dc0


	//   ....[12]....
        /*2210*/ 	.word	0x00015e30


	//   ....[13]....
        /*2214*/ 	.word	0x00015ea0


	//   ....[14]....
        /*2218*/ 	.word	0x00015f10


	//   ....[15]....
        /*221c*/ 	.word	0x000169f0


	//   ....[16]....
        /*2220*/ 	.word	0x00016a60


	//   ....[17]....
        /*2224*/ 	.word	0x00016ad0


	//   ....[18]....
        /*2228*/ 	.word	0x00016b40


	//   ....[19]....
        /*222c*/ 	.word	0x00016bb0


	//----- nvinfo : EIATTR_VRC_CTA_INIT_COUNT
	.align		4
.L_1126:
        /*2230*/ 	.byte	0x02, 0x4a
	.zero		1
	.zero		1


	//----- nvinfo : EIATTR_EXIT_INSTR_OFFSETS
	.align		4
        /*2234*/ 	.byte	0x04, 0x1c
        /*2236*/ 	.short	(.L_1128 - .L_1127)


	//   ....[0]....
.L_1127:
        /*2238*/ 	.word	0x0000c380


	//   ....[1]....
        /*223c*/ 	.word	0x00015cb0


	//----- nvinfo : EIATTR_MAX_THREADS
	.align		4
.L_1128:
        /*2240*/ 	.byte	0x04, 0x05
        /*2242*/ 	.short	(.L_1130 - .L_1129)
.L_1129:
        /*2244*/ 	.word	0x00000080
        /*2248*/ 	.word	0x00000001
        /*224c*/ 	.word	0x00000001


	//----- nvinfo : EIATTR_CRS_STACK_SIZE
	.align		4
.L_1130:
        /*2250*/ 	.byte	0x04, 0x1e
        /*2252*/ 	.short	(.L_1132 - .L_1131)
.L_1131:
        /*2254*/ 	.word	0x00000000


	//----- nvinfo : EIATTR_CBANK_PARAM_SIZE
	.align		4
.L_1132:
        /*2258*/ 	.byte	0x03, 0x19
        /*225a*/ 	.short	0x00e8


	//----- nvinfo : EIATTR_PARAM_CBANK
	.align		4
        /*225c*/ 	.byte	0x04, 0x0a
        /*225e*/ 	.short	(.L_1134 - .L_1133)
	.align		4
.L_1133:
        /*2260*/ 	.word	index@(.nv.constant0._ZN10layer_norm31ln_parallel_residual_fwd_kernelINS_13Kernel_traitsIf13__nv_bfloat16fS2_fjLj2560ELj1ELj4ELj1ELj16ENS_18Kernel_traits_baseILj2560EfS2_fS2_fjLj128EEEEELb0ELb0ELb0EEEvNS_9FwdParamsE)
        /*2264*/ 	.short	0x0380
        /*2266*/ 	.short	0x00e8


	//----- nvinfo : EIATTR_SW_WAR
	.align		4
.L_1134:
        /*2268*/ 	.byte	0x04, 0x36
        /*226a*/ 	.short	(.L_1136 - .L_1135)
.L_1135:
        /*226c*/ 	.word	0x00000008
.L_1136:


//--------------------- .nv.info._ZN10layer_norm31ln_parallel_residual_fwd_kernelINS_13Kernel_traitsIf13__nv_bfloat16fS2_fjLj2560ELj1ELj4ELj1ELj16ENS_18Kernel_traits_baseILj2560EfS2_fS2_fjLj128EEEEELb0ELb0ELb1EEEvNS_9FwdParamsE --------------------------
	.section	.nv.info._ZN10layer_norm31ln_parallel_residual_fwd_kernelINS_13Kernel_traitsIf13__nv_bfloat16fS2_fjLj2560ELj1ELj4ELj1ELj16ENS_18Kernel_traits_baseILj2560EfS2_fS2_fjLj128EEEEELb0ELb0ELb1EEEvNS_9FwdParamsE,"",@"SHT_CUDA_INFO"
	.sectionflags	@""
	.align	4


	//----- nvinfo : EIATTR_CUDA_API_VERSION
	.align		4
        /*0000*/ 	.byte	0x04, 0x37
        /*0002*/ 	.short	(.L_1138 - .L_1137)
.L_1137:
        /*0004*/ 	.word	0x00000082


	//----- nvinfo : EIATTR_KPARAM_INFO
	.align		4
.L_1138:
        /*0008*/ 	.byte	0x04, 0x17
        /*000a*/ 	.short	(.L_1140 - .L_1139)
.L_1139:
        /*000c*/ 	.word	0x00000000
        /*0010*/ 	.short	0x0000
        /*0012*/ 	.short	0x0000
        /*0014*/ 	.byte	0x00, 0xf0, 0xa1, 0x03


	//----- nvinfo : EIATTR_SPARSE_MMA_MASK
	.align		4
.L_1140:
        /*0018*/ 	.byte	0x03, 0x50
        /*001a*/ 	.short	0x0000


	//----- nvinfo : EIATTR_MAXREG_COUNT
	.align		4
        /*001c*/ 	.byte	0x03, 0x1b
        /*001e*/ 	.short	0x00ff


	//----- nvinfo : EIATTR_ANNOTATIONS
	.align		4
        /*0020*/ 	.byte	0x04, 0x55
        /*0022*/ 	.short	(.L_1142 - .L_1141)


	//   ....[0]....
.L_1141:
        /* <DEDUP_REMOVED lines=272> */


	//----- nvinfo : EIATTR_MERCURY_ISA_VERSION
	.align		4
.L_1142:
        /*1114*/ 	.byte	0x03, 0x5f
        /*1116*/ 	.short	0x0101


	//----- nvinfo : EIATTR_COOP_GROUP_MASK_REGIDS
	.align		4
        /*1118*/ 	.byte	0x04, 0x29
        /*111a*/ 	.short	(.L_1144 - .L_1143)


	//   ....[0]....
.L_1143:
        /*111c*/ 	.word	0xffffffff


	//   ....[1]....
        /*1120*/ 	.word	0xffffffff


	//   ....[2]....
        /*1124*/ 	.word	0xffffffff


	//   ....[3]....
        /*1128*/ 	.word	0xffffffff


	//   ....[4]....
        /*112c*/ 	.word	0xffffffff


	//   ....[5]....
        /*1130*/ 	.word	0xffffffff


	//   ....[6]....
        /*1134*/ 	.word	0xffffffff


	//   ....[7]....
        /*1138*/ 	.word	0xffffffff


	//   ....[8]....
        /*113c*/ 	.word	0xffffffff


	//   ....[9]....
        /*1140*/ 	.word	0xffffffff


	//   ....[10]....
        /*1144*/ 	.word	0x050000f1


	//   ....[11]....
        /*1148*/ 	.word	0x050000f1


	//   ....[12]....
        /*114c*/ 	.word	0x050000f1


	//   ....[13]....
        /*1150*/ 	.word	0x050000f1


	//   ....[14]....
        /*1154*/ 	.word	0x050000f1


	//   ....[15]....
        /*1158*/ 	.word	0x050000f1


	//   ....[16]....
        /*115c*/ 	.word	0x050000f1


	//   ....[17]....
        /*1160*/ 	.word	0x050000f1


	//   ....[18]....
        /*1164*/ 	.word	0x050000f1


	//   ....[19]....
        /*1168*/ 	.word	0x050000f1


	//----- nvinfo : EIATTR_COOP_GROUP_INSTR_OFFSETS
	.align		4
.L_1144:
        /*116c*/ 	.byte	0x04, 0x28
        /*116e*/ 	.short	(.L_1146 - .L_1145)


	//   ....[0]....
.L_1145:
        /*1170*/ 	.word	0x00008190


	//   ....[1]....
        /*1174*/ 	.word	0x000081c0


	//   ....[2]....
        /*1178*/ 	.word	0x000081e0


	//   ....[3]....
        /*117c*/ 	.word	0x00008200


	//   ....[4]....
        /*1180*/ 	.word	0x00008220


	//   ....[5]....
        /*1184*/ 	.word	0x00008c50


	//   ....[6]....
        /*1188*/ 	.word	0x00008c70


	//   ....[7]....
        /*118c*/ 	.word	0x00008c90


	//   ....[8]....
        /*1190*/ 	.word	0x00008cb0


	//   ....[9]....
        /*1194*/ 	.word	0x00008cd0


	//   ....[10]....
        /*1198*/ 	.word	0x0000b620


	//   ....[11]....
        /*119c*/ 	.word	0x0000b6b0


	//   ....[12]....
        /*11a0*/ 	.word	0x0000b720


	//   ....[13]....
        /*11a4*/ 	.word	0x0000b790


	//   ....[14]....
        /*11a8*/ 	.word	0x0000b800


	//   ....[15]....
        /*11ac*/ 	.word	0x0000c290


	//   ....[16]....
        /*11b0*/ 	.word	0x0000c2f0


	//   ....[17]....
        /*11b4*/ 	.word	0x0000c350


	//   ....[18]....
        /*11b8*/ 	.word	0x0000c3b0


	//   ....[19]....
        /*11bc*/ 	.word	0x0000c410


	//----- nvinfo : EIATTR_VRC_CTA_INIT_COUNT
	.align		4
.L_1146:
        /*11c0*/ 	.byte	0x02, 0x4a
	.zero		1
	.zero		1


	//----- nvinfo : EIATTR_EXIT_INSTR_OFFSETS
	.align		4
        /*11c4*/ 	.byte	0x04, 0x1c
        /*11c6*/ 	.short	(.L_1148 - .L_1147)


	//   ....[0]....
.L_1147:
        /*11c8*/ 	.word	0x00002db0


	//   ....[1]....
        /*11cc*/ 	.word	0x0000b5b0


	//----- nvinfo : EIATTR_MAX_THREADS
	.align		4
.L_1148:
        /*11d0*/ 	.byte	0x04, 0x05
        /*11d2*/ 	.short	(.L_1150 - .L_1149)
.L_1149:
        /*11d4*/ 	.word	0x00000080
        /*11d8*/ 	.word	0x00000001
        /*11dc*/ 	.word	0x00000001


	//----- nvinfo : EIATTR_CRS_STACK_SIZE
	.align		4
.L_1150:
        /*11e0*/ 	.byte	0x04, 0x1e
        /*11e2*/ 	.short	(.L_1152 - .L_1151)
.L_1151:
        /*11e4*/ 	.word	0x00000000


	//----- nvinfo : EIATTR_CBANK_PARAM_SIZE
	.align		4
.L_1152:
        /*11e8*/ 	.byte	0x03, 0x19
        /*11ea*/ 	.short	0x00e8


	//----- nvinfo : EIATTR_PARAM_CBANK
	.align		4
        /*11ec*/ 	.byte	0x04, 0x0a
        /*11ee*/ 	.short	(.L_1154 - .L_1153)
	.align		4
.L_1153:
        /*11f0*/ 	.word	index@(.nv.constant0._ZN10layer_norm31ln_parallel_residual_fwd_kernelINS_13Kernel_traitsIf13__nv_bfloat16fS2_fjLj2560ELj1ELj4ELj1ELj16ENS_18Kernel_traits_baseILj2560EfS2_fS2_fjLj128EEEEELb0ELb0ELb1EEEvNS_9FwdParamsE)
        /*11f4*/ 	.short	0x0380
        /*11f6*/ 	.short	0x00e8


	//----- nvinfo : EIATTR_SW_WAR
	.align		4
.L_1154:
        /*11f8*/ 	.byte	0x04, 0x36
        /*11fa*/ 	.short	(.L_1156 - .L_1155)
.L_1155:
        /*11fc*/ 	.word	0x00000008
.L_1156:


//--------------------- .nv.info._ZN10layer_norm31ln_parallel_residual_fwd_kernelINS_13Kernel_traitsIf13__nv_bfloat16fS2_fjLj2560ELj1ELj4ELj1ELj16ENS_18Kernel_traits_baseILj2560EfS2_fS2_fjLj128EEEEELb0ELb1ELb0EEEvNS_9FwdParamsE --------------------------
	.section	.nv.info._ZN10layer_norm31ln_parallel_residual_fwd_kernelINS_13Kernel_traitsIf13__nv_bfloat16fS2_fjLj2560ELj1ELj4ELj1ELj16ENS_18Kernel_traits_baseILj2560EfS2_fS2_fjLj128EEEEELb0ELb1ELb0EEEvNS_9FwdParamsE,"",@"SHT_CUDA_INFO"
	.sectionflags	@""
	.align	4


	//----- nvinfo : EIATTR_CUDA_API_VERSION
	.align		4
        /*0000*/ 	.byte	0x04, 0x37
        /*0002*/ 	.short	(.L_1158 - .L_1157)
.L_1157:
        /*0004*/ 	.word	0x00000082


	//----- nvinfo : EIATTR_KPARAM_INFO
	.align		4
.L_1158:
        /*0008*/ 	.byte	0x04, 0x17
        /*000a*/ 	.short	(.L_1160 - .L_1159)
.L_1159:
        /*000c*/ 	.word	0x00000000
        /*0010*/ 	.short	0x0000
        /*0012*/ 	.short	0x0000
        /*0014*/ 	.byte	0x00, 0xf0, 0xa1, 0x03


	//----- nvinfo : EIATTR_SPARSE_MMA_MASK
	.align		4
.L_1160:
        /*0018*/ 	.byte	0x03, 0x50
        /*001a*/ 	.short	0x0000


	//----- nvinfo : EIATTR_MAXREG_COUNT
	.align		4
        /*001c*/ 	.byte	0x03, 0x1b
        /*001e*/ 	.short	0x00ff


	//----- nvinfo : EIATTR_ANNOTATIONS
	.align		4
        /*0020*/ 	.byte	0x04, 0x55
        /*0022*/ 	.short	(.L_1162 - .L_1161)


	//   ....[0]....
.L_1161:
        /* <DEDUP_REMOVED lines=26> */


	//----- nvinfo : EIATTR_MERCURY_ISA_VERSION
	.align		4
.L_1162:
        /*01b4*/ 	.byte	0x03, 0x5f
        /*01b6*/ 	.short	0x0101


	//----- nvinfo : EIATTR_COOP_GROUP_MASK_REGIDS
	.align		4
        /*01b8*/ 	.byte	0x04, 0x29
        /*01ba*/ 	.short	(.L_1164 - .L_1163)


	//   ....[0]....
.L_1163:
        /*01bc*/ 	.word	0xffffffff


	//   ....[1]....
        /*01c0*/ 	.word	0xffffffff


	//   ....[2]....
        /*01c4*/ 	.word	0xffffffff


	//   ....[3]....
        /*01c8*/ 	.word	0xffffffff


	//   ....[4]....
        /*01cc*/ 	.word	0xffffffff


	//   ....[5]....
        /*01d0*/ 	.word	0xffffffff


	//   ....[6]....
        /*01d4*/ 	.word	0xffffffff


	//   ....[7]....
        /*01d8*/ 	.word	0xffffffff


	//   ....[8]....
        /*01dc*/ 	.word	0xffffffff


	//   ....[9]....
        /*01e0*/ 	.word	0xffffffff


	//   ....[10]....
        /*01e4*/ 	.word	0x05000002


	//   ....[11]....
        /*01e8*/ 	.word	0x05000002


	//   ....[12]....
        /*01ec*/ 	.word	0x05000002


	//   ....[13]....
        /*01f0*/ 	.word	0x05000002


	//   ....[14]....
        /*01f4*/ 	.word	0x05000002


	//   ....[15]....
        /*01f8*/ 	.word	0x05000002


	//   ....[16]....
        /*01fc*/ 	.word	0x05000002


	//   ....[17]....
        /*0200*/ 	.word	0x05000002


	//   ....[18]....
        /*0204*/ 	.word	0x05000002


	//   ....[19]....
        /*0208*/ 	.word	0x05000002


	//----- nvinfo : EIATTR_COOP_GROUP_INSTR_OFFSETS
	.align		4
.L_1164:
        /*020c*/ 	.byte	0x04, 0x28
        /*020e*/ 	.short	(.L_1166 - .L_1165)


	//   ....[0]....
.L_1165:
        /*0210*/ 	.word	0x00006bb0


	//   ....[1]....
        /*0214*/ 	.word	0x00006bf0


	//   ....[2]....
        /*0218*/ 	.word	0x00006c10


	//   ....[3]....
        /*021c*/ 	.word	0x00006c30


	//   ....[4]....
        /*0220*/ 	.word	0x00006c50


	//   ....[5]....
        /*0224*/ 	.word	0x000076c0


	//   ....[6]....
        /*0228*/ 	.word	0x000076e0


	//   ....[7]....
        /*022c*/ 	.word	0x00007700


	//   ....[8]....
        /*0230*/ 	.word	0x00007720


	//   ....[9]....
        /*0234*/ 	.word	0x00007740


	//   ....[10]....
        /*0238*/ 	.word	0x00009090


	//   ....[11]....
        /*023c*/ 	.word	0x00009130


	//   ....[12]....
        /*0240*/ 	.word	0x000091a0


	//   ....[13]....
        /*0244*/ 	.word	0x00009210


	//   ....[14]....
        /*0248*/ 	.word	0x00009280


	//   ....[15]....
        /*024c*/ 	.word	0x00009d60


	//   ....[16]....
        /*0250*/ 	.word	0x00009dd0


	//   ....[17]....
        /*0254*/ 	.word	0x00009e40


	//   ....[18]....
        /*0258*/ 	.word	0x00009eb0


	//   ....[19]....
        /*025c*/ 	.word	0x00009f20


	//----- nvinfo : EIATTR_VRC_CTA_INIT_COUNT
	.align		4
.L_1166:
        /*0260*/ 	.byte	0x02, 0x4a
	.zero		1
	.zero		1


	//----- nvinfo : EIATTR_EXIT_INSTR_OFFSETS
	.align		4
        /*0264*/ 	.byte	0x04, 0x1c
        /*0266*/ 	.short	(.L_1168 - .L_1167)


	//   ....[0]....
.L_1167:
        /*0268*/ 	.word	0x00001020


	//   ....[1]....
        /*026c*/ 	.word	0x00009020


	//----- nvinfo : EIATTR_MAX_THREADS
	.align		4
.L_1168:
        /*0270*/ 	.byte	0x04, 0x05
        /*0272*/ 	.short	(.L_1170 - .L_1169)
.L_1169:
        /*0274*/ 	.word	0x00000080
        /*0278*/ 	.word	0x00000001
        /*027c*/ 	.word	0x00000001


	//----- nvinfo : EIATTR_CRS_STACK_SIZE
	.align		4
.L_1170:
        /*0280*/ 	.byte	0x04, 0x1e
        /*0282*/ 	.short	(.L_1172 - .L_1171)
.L_1171:
        /*0284*/ 	.word	0x00000000


	//----- nvinfo : EIATTR_CBANK_PARAM_SIZE
	.align		4
.L_1172:
        /*0288*/ 	.byte	0x03, 0x19
        /*028a*/ 	.short	0x00e8


	//----- nvinfo : EIATTR_PARAM_CBANK
	.align		4
        /*028c*/ 	.byte	0x04, 0x0a
        /*028e*/ 	.short	(.L_1174 - .L_1173)
	.align		4
.L_1173:
        /*0290*/ 	.word	index@(.nv.constant0._ZN10layer_norm31ln_parallel_residual_fwd_kernelINS_13Kernel_traitsIf13__nv_bfloat16fS2_fjLj2560ELj1ELj4ELj1ELj16ENS_18Kernel_traits_baseILj2560EfS2_fS2_fjLj128EEEEELb0ELb1ELb0EEEvNS_9FwdParamsE)
        /*0294*/ 	.short	0x0380
        /*0296*/ 	.short	0x00e8


	//----- nvinfo : EIATTR_SW_WAR
	.align		4
.L_1174:
        /*0298*/ 	.byte	0x04, 0x36
        /*029a*/ 	.short	(.L_1176 - .L_1175)
.L_1175:
        /*029c*/ 	.word	0x00000008
.L_1176:


//--------------------- .nv.info._ZN10layer_norm31ln_parallel_residual_fwd_kernelINS_13Kernel_traitsIf13__nv_bfloat16fS2_fjLj2560ELj1ELj4ELj1ELj16ENS_18Kernel_traits_baseILj2560EfS2_fS2_fjLj128EEEEELb0ELb1ELb1EEEvNS_9FwdParamsE --------------------------
	.section	.nv.info._ZN10layer_norm31ln_parallel_residual_fwd_kernelINS_13Kernel_traitsIf13__nv_bfloat16fS2_fjLj2560ELj1ELj4ELj1ELj16ENS_18Kernel_traits_baseILj2560EfS2_fS2_fjLj128EEEEELb0ELb1ELb1EEEvNS_9FwdParamsE,"",@"SHT_CUDA_INFO"
	.sectionflags	@""
	.align	4


	//----- nvinfo : EIATTR_CUDA_API_VERSION
	.align		4
        /*0000*/ 	.byte	0x04, 0x37
        /*0002*/ 	.short	(.L_1178 - .L_1177)
.L_1177:
        /*0004*/ 	.word	0x00000082


	//----- nvinfo : EIATTR_KPARAM_INFO
	.align		4
.L_1178:
        /*0008*/ 	.byte	0x04, 0x17
        /*000a*/ 	.short	(.L_1180 - .L_1179)
.L_1179:
        /*000c*/ 	.word	0x00000000
        /*0010*/ 	.short	0x0000
        /*0012*/ 	.short	0x0000
        /*0014*/ 	.byte	0x00, 0xf0, 0xa1, 0x03


	//----- nvinfo : EIATTR_SPARSE_MMA_MASK
	.align		4
.L_1180:
        /*0018*/ 	.byte	0x03, 0x50
        /*001a*/ 	.short	0x0000


	//----- nvinfo : EIATTR_MAXREG_COUNT
	.align		4
        /*001c*/ 	.byte	0x03, 0x1b
        /*001e*/ 	.short	0x00ff


	//----- nvinfo : EIATTR_ANNOTATIONS
	.align		4
        /*0020*/ 	.byte	0x04, 0x55
        /*0022*/ 	.short	(.L_1182 - .L_1181)


	//   ....[0]....
.L_1181:
        /* <DEDUP_REMOVED lines=20> */


	//----- nvinfo : EIATTR_MERCURY_ISA_VERSION
	.align		4
.L_1182:
        /*0154*/ 	.byte	0x03, 0x5f
        /*0156*/ 	.short	0x0101


	//----- nvinfo : EIATTR_COOP_GROUP_MASK_REGIDS
	.align		4
        /*0158*/ 	.byte	0x04, 0x29
        /*015a*/ 	.short	(.L_1184 - .L_1183)


	//   ....[0]....
.L_1183:
        /*015c*/ 	.word	0xffffffff


	//   ....[1]....
        /*0160*/ 	.word	0xffffffff


	//   ....[2]....
        /*0164*/ 	.word	0xffffffff


	//   ....[3]....
        /*0168*/ 	.word	0xffffffff


	//   ....[4]....
        /*016c*/ 	.word	0xffffffff


	//   ....[5]....
        /*0170*/ 	.word	0xffffffff


	//   ....[6]....
        /*0174*/ 	.word	0xffffffff


	//   ....[7]....
        /*0178*/ 	.word	0xffffffff


	//   ....[8]....
        /*017c*/ 	.word	0xffffffff


	//   ....[9]....
        /*0180*/ 	.word	0xffffffff


	//   ....[10]....
        /*0184*/ 	.word	0x050000f3


	//   ....[11]....
        /*0188*/ 	.word	0x050000f3


	//   ....[12]....
        /*018c*/ 	.word	0x050000f3


	//   ....[13]....
        /*0190*/ 	.word	0x050000f3


	//   ....[14]....
        /*0194*/ 	.word	0x050000f3


	//   ....[15]....
        /*0198*/ 	.word	0x050000f3


	//   ....[16]....
        /*019c*/ 	.word	0x050000f3


	//   ....[17]....
        /*01a0*/ 	.word	0x050000f3


	//   ....[18]....
        /*01a4*/ 	.word	0x050000f3


	//   ....[19]....
        /*01a8*/ 	.word	0x050000f3


	//----- nvinfo : EIATTR_COOP_GROUP_INSTR_OFFSETS
	.align		4
.L_1184:
        /*01ac*/ 	.byte	0x04, 0x28
        /*01ae*/ 	.short	(.L_1186 - .L_1185)


	//   ....[0]....
.L_1185:
        /*01b0*/ 	.word	0x00005b40


	//   ....[1]....
        /*01b4*/ 	.word	0x00005b70


	//   ....[2]....
        /*01b8*/ 	.word	0x00005b90


	//   ....[3]....
        /*01bc*/ 	.word	0x00005bb0


	//   ....[4]....
        /*01c0*/ 	.word	0x00005bd0


	//   ....[5]....
        /*01c4*/ 	.word	0x00006600


	//   ....[6]....
        /*01c8*/ 	.word	0x00006620


	//   ....[7]....
        /*01cc*/ 	.word	0x00006640


	//   ....[8]....
        /*01d0*/ 	.word	0x00006660


	//   ....[9]....
        /*01d4*/ 	.word	0x00006680


	//   ....[10]....
        /*01d8*/ 	.word	0x00007c60


	//   ....[11]....
        /*01dc*/ 	.word	0x00007cf0


	//   ....[12]....
        /*01e0*/ 	.word	0x00007d60


	//   ....[13]....
        /*01e4*/ 	.word	0x00007dd0


	//   ....[14]....
        /*01e8*/ 	.word	0x00007e40


	//   ....[15]....
        /*01ec*/ 	.word	0x000088d0


	//   ....[16]....
        /*01f0*/ 	.word	0x00008930


	//   ....[17]....
        /*01f4*/ 	.word	0x00008990


	//   ....[18]....
        /*01f8*/ 	.word	0x000089f0


	//   ....[19]....
        /*01fc*/ 	.word	0x00008a50


	//----- nvinfo : EIATTR_VRC_CTA_INIT_COUNT
	.align		4
.L_1186:
        /*0200*/ 	.byte	0x02, 0x4a
	.zero		1
	.zero		1


	//----- nvinfo : EIATTR_EXIT_INSTR_OFFSETS
	.align		4
        /*0204*/ 	.byte	0x04, 0x1c
        /*0206*/ 	.short	(.L_1188 - .L_1187)


	//   ....[0]....
.L_1187:
        /*0208*/ 	.word	0x000008a0


	//   ....[1]....
        /*020c*/ 	.word	0x00007bf0


	//----- nvinfo : EIATTR_MAX_THREADS
	.align		4
.L_1188:
        /*0210*/ 	.byte	0x04, 0x05
        /*0212*/ 	.short	(.L_1190 - .L_1189)
.L_1189:
        /*0214*/ 	.word	0x00000080
        /*0218*/ 	.word	0x00000001
        /*021c*/ 	.word	0x00000001


	//----- nvinfo : EIATTR_CRS_STACK_SIZE
	.align		4
.L_1190:
        /*0220*/ 	.byte	0x04, 0x1e
        /*0222*/ 	.short	(.L_1192 - .L_1191)
.L_1191:
        /*0224*/ 	.word	0x00000000


	//----- nvinfo : EIATTR_CBANK_PARAM_SIZE
	.align		4
.L_1192:
        /*0228*/ 	.byte	0x03, 0x19
        /*022a*/ 	.short	0x00e8


	//----- nvinfo : EIATTR_PARAM_CBANK
	.align		4
        /*022c*/ 	.byte	0x04, 0x0a
        /*022e*/ 	.short	(.L_1194 - .L_1193)
	.align		4
.L_1193:
        /*0230*/ 	.word	index@(.nv.constant0._ZN10layer_norm31ln_parallel_residual_fwd_kernelINS_13Kernel_traitsIf13__nv_bfloat16fS2_fjLj2560ELj1ELj4ELj1ELj16ENS_18Kernel_traits_baseILj2560EfS2_fS2_fjLj128EEEEELb0ELb1ELb1EEEvNS_9FwdParamsE)
        /*0234*/ 	.short	0x0380
        /*0236*/ 	.short	0x00e8


	//----- nvinfo : EIATTR_SW_WAR
	.align		4
.L_1194:
        /*0238*/ 	.byte	0x04, 0x36
        /*023a*/ 	.short	(.L_1196 - .L_1195)
.L_1195:
        /*023c*/ 	.word	0x00000008
.L_1196:


//--------------------- .nv.info._ZN10layer_norm31ln_parallel_residual_fwd_kernelINS_13Kernel_traitsIf13__nv_bfloat16fS2_fjLj2560ELj1ELj4ELj1ELj16ENS_18Kernel_traits_baseILj2560EfS2_fS2_fjLj128EEEEELb1ELb0ELb0EEEvNS_9FwdParamsE --------------------------
	.section	.nv.info._ZN10layer_norm31ln_parallel_residual_fwd_kernelINS_13Kernel_traitsIf13__nv_bfloat16fS2_fjLj2560ELj1ELj4ELj1ELj16ENS_18Kernel_traits_baseILj2560EfS2_fS2_fjLj128EEEEELb1ELb0ELb0EEEvNS_9FwdParamsE,"",@"SHT_CUDA_INFO"
	.sectionflags	@""
	.align	4


	//----- nvinfo : EIATTR_CUDA_API_VERSION
	.align		4
        /*0000*/ 	.byte	0x04, 0x37
        /*0002*/ 	.short	(.L_1198 - .L_1197)
.L_1197:
        /*0004*/ 	.word	0x00000082


	//----- nvinfo : EIATTR_KPARAM_INFO
	.align		4
.L_1198:
        /*0008*/ 	.byte	0x04, 0x17
        /*000a*/ 	.short	(.L_1200 - .L_1199)
.L_1199:
        /*000c*/ 	.word	0x00000000
        /*0010*/ 	.short	0x0000
        /*0012*/ 	.short	0x0000
        /*0014*/ 	.byte	0x00, 0xf0, 0xa1, 0x03


	//----- nvinfo : EIATTR_SPARSE_MMA_MASK
	.align		4
.L_1200:
        /*0018*/ 	.byte	0x03, 0x50
        /*001a*/ 	.short	0x0000


	//----- nvinfo : EIATTR_MAXREG_COUNT
	.align		4
        /*001c*/ 	.byte	0x03, 0x1b
        /*001e*/ 	.short	0x00ff


	//----- nvinfo : EIATTR_ANNOTATIONS
	.align		4
        /*0020*/ 	.byte	0x04, 0x55
        /*0022*/ 	.short	(.L_1202 - .L_1201)


	//   ....[0]....
.L_1201:
        /* <DEDUP_REMOVED lines=637> */


	//----- nvinfo : EIATTR_MERCURY_ISA_VERSION
	.align		4
.L_1202:
        /*27e4*/ 	.byte	0x03, 0x5f
        /*27e6*/ 	.short	0x0101


	//----- nvinfo : EIATTR_COOP_GROUP_MASK_REGIDS
	.align		4
        /*27e8*/ 	.byte	0x04, 0x29
        /*27ea*/ 	.short	(.L_1204 - .L_1203)


	//   ....[0]....
.L_1203:
        /*27ec*/ 	.word	0xffffffff


	//   ....[1]....
        /*27f0*/ 	.word	0xffffffff


	//   ....[2]....
        /*27f4*/ 	.word	0xffffffff


	//   ....[3]....
        /*27f8*/ 	.word	0xffffffff


	//   ....[4]....
        /*27fc*/ 	.word	0xffffffff


	//   ....[5]....
        /*2800*/ 	.word	0xffffffff


	//   ....[6]....
        /*2804*/ 	.word	0xffffffff


	//   ....[7]....
        /*2808*/ 	.word	0xffffffff


	//   ....[8]....
        /*280c*/ 	.word	0xffffffff


	//   ....[9]....
        /*2810*/ 	.word	0xffffffff


	//   ....[10]....
        /*2814*/ 	.word	0x050000b5


	//   ....[11]....
        /*2818*/ 	.word	0x050000b5


	//   ....[12]....
        /*281c*/ 	.word	0x050000b5


	//   ....[13]....
        /*2820*/ 	.word	0x050000b5


	//   ....[14]....
        /*2824*/ 	.word	0x050000b5


	//   ....[15]....
        /*2828*/ 	.word	0x050000b5


	//   ....[16]....
        /*282c*/ 	.word	0x050000b5


	//   ....[17]....
        /*2830*/ 	.word	0x050000b5


	//   ....[18]....
        /*2834*/ 	.word	0x050000b5


	//   ....[19]....
        /*2838*/ 	.word	0x050000b5


	//----- nvinfo : EIATTR_COOP_GROUP_INSTR_OFFSETS
	.align		4
.L_1204:
        /*283c*/ 	.byte	0x04, 0x28
        /*283e*/ 	.short	(.L_1206 - .L_1205)


	//   ....[0]....
.L_1205:
        /*2840*/ 	.word	0x0006cd50


	//   ....[1]....
        /*2844*/ 	.word	0x0006cd90


	//   ....[2]....
        /*2848*/ 	.word	0x0006cdb0


	//   ....[3]....
        /*284c*/ 	.word	0x0006cdd0


	//   ....[4]....
        /*2850*/ 	.word	0x0006cdf0


	//   ....[5]....
        /*2854*/ 	.word	0x0006d860


	//   ....[6]....
        /*2858*/ 	.word	0x0006d880


	//   ....[7]....
        /*285c*/ 	.word	0x0006d8a0


	//   ....[8]....
        /*2860*/ 	.word	0x0006d8c0


	//   ....[9]....
        /*2864*/ 	.word	0x0006d8e0


	//   ....[10]....
        /*2868*/ 	.word	0x00070950


	//   ....[11]....
        /*286c*/ 	.word	0x000709f0


	//   ....[12]....
        /*2870*/ 	.word	0x00070a50


	//   ....[13]....
        /*2874*/ 	.word	0x00070ab0


	//   ....[14]....
        /*2878*/ 	.word	0x00070b10


	//   ....[15]....
        /*287c*/ 	.word	0x000715e0


	//   ....[16]....
        /*2880*/ 	.word	0x00071640


	//   ....[17]....
        /*2884*/ 	.word	0x000716a0


	//   ....[18]....
        /*2888*/ 	.word	0x00071700


	//   ....[19]....
        /*288c*/ 	.word	0x00071760


	//----- nvinfo : EIATTR_VRC_CTA_INIT_COUNT
	.align		4
.L_1206:
        /*2890*/ 	.byte	0x02, 0x4a
	.zero		1
	.zero		1


	//----- nvinfo : EIATTR_EXIT_INSTR_OFFSETS
	.align		4
        /*2894*/ 	.byte	0x04, 0x1c
        /*2896*/ 	.short	(.L_1208 - .L_1207)


	//   ....[0]....
.L_1207:
        /*2898*/ 	.word	0x0000cd40


	//   ....[1]....
        /*289c*/ 	.word	0x000708e0


	//----- nvinfo : EIATTR_MAX_THREADS
	.align		4
.L_1208:
        /*28a0*/ 	.byte	0x04, 0x05
        /*28a2*/ 	.short	(.L_1210 - .L_1209)
.L_1209:
        /*28a4*/ 	.word	0x00000080
        /*28a8*/ 	.word	0x00000001
        /*28ac*/ 	.word	0x00000001


	//----- nvinfo : EIATTR_CRS_STACK_SIZE
	.align		4
.L_1210:
        /*28b0*/ 	.byte	0x04, 0x1e
        /*28b2*/ 	.short	(.L_1212 - .L_1211)
.L_1211:
        /*28b4*/ 	.word	0x00000000


	//----- nvinfo : EIATTR_CBANK_PARAM_SIZE
	.align		4
.L_1212:
        /*28b8*/ 	.byte	0x03, 0x19
        /*28ba*/ 	.short	0x00e8


	//----- nvinfo : EIATTR_PARAM_CBANK
	.align		4
        /*28bc*/ 	.byte	0x04, 0x0a
        /*28be*/ 	.short	(.L_1214 - .L_1213)
	.align		4
.L_1213:
        /*28c0*/ 	.word	index@(.nv.constant0._ZN10layer_norm31ln_parallel_residual_fwd_kernelINS_13Kernel_traitsIf13__nv_bfloat16fS2_fjLj2560ELj1ELj4ELj1ELj16ENS_18Kernel_traits_baseILj2560EfS2_fS2_fjLj128EEEEELb1ELb0ELb0EEEvNS_9FwdParamsE)
        /*28c4*/ 	.short	0x0380
        /*28c6*/ 	.short	0x00e8


	//----- nvinfo : EIATTR_SW_WAR
	.align		4
.L_1214:
        /*28c8*/ 	.byte	0x04, 0x36
        /*28ca*/ 	.short	(.L_1216 - .L_1215)
.L_1215:
        /*28cc*/ 	.word	0x00000008
.L_1216:


//--------------------- .nv.info._ZN10layer_norm31ln_parallel_residual_fwd_kernelINS_13Kernel_traitsIf13__nv_bfloat16fS2_fjLj2560ELj1ELj4ELj1ELj16ENS_18Kernel_traits_baseILj2560EfS2_fS2_fjLj128EEEEELb1ELb0ELb1EEEvNS_9FwdParamsE --------------------------
	.section	.nv.info._ZN10layer_norm31ln_parallel_residual_fwd_kernelINS_13Kernel_traitsIf13__nv_bfloat16fS2_fjLj2560ELj1ELj4ELj1ELj16ENS_18Kernel_traits_baseILj2560EfS2_fS2_fjLj128EEEEELb1ELb0ELb1EEEvNS_9FwdParamsE,"",@"SHT_CUDA_INFO"
	.sectionflags	@""
	.align	4


	//----- nvinfo : EIATTR_CUDA_API_VERSION
	.align		4
        /*0000*/ 	.byte	0x04, 0x37
        /*0002*/ 	.short	(.L_1218 - .L_1217)
.L_1217:
        /*0004*/ 	.word	0x00000082


	//----- nvinfo : EIATTR_KPARAM_INFO
	.align		4
.L_1218:
        /*0008*/ 	.byte	0x04, 0x17
        /*000a*/ 	.short	(.L_1220 - .L_1219)
.L_1219:
        /*000c*/ 	.word	0x00000000
        /*0010*/ 	.short	0x0000
        /*0012*/ 	.short	0x0000
        /*0014*/ 	.byte	0x00, 0xf0, 0xa1, 0x03


	//----- nvinfo : EIATTR_SPARSE_MMA_MASK
	.align		4
.L_1220:
        /*0018*/ 	.byte	0x03, 0x50
        /*001a*/ 	.short	0x0000


	//----- nvinfo : EIATTR_MAXREG_COUNT
	.align		4
        /*001c*/ 	.byte	0x03, 0x1b
        /*001e*/ 	.short	0x00ff


	//----- nvinfo : EIATTR_ANNOTATIONS
	.align		4
        /*0020*/ 	.byte	0x04, 0x55
        /*0022*/ 	.short	(.L_1222 - .L_1221)


	//   ....[0]....
.L_1221:
        /* <DEDUP_REMOVED lines=303> */


	//----- nvinfo : EIATTR_MERCURY_ISA_VERSION
	.align		4
.L_1222:
        /*1304*/ 	.byte	0x03, 0x5f
        /*1306*/ 	.short	0x0101


	//----- nvinfo : EIATTR_COOP_GROUP_MASK_REGIDS
	.align		4
        /*1308*/ 	.byte	0x04, 0x29
        /*130a*/ 	.short	(.L_1224 - .L_1223)


	//   ....[0]....
.L_1223:
        /*130c*/ 	.word	0xffffffff


	//   ....[1]....
        /*1310*/ 	.word	0xffffffff


	//   ....[2]....
        /*1314*/ 	.word	0xffffffff


	//   ....[3]....
        /*1318*/ 	.word	0xffffffff


	//   ....[4]....
        /*131c*/ 	.word	0xffffffff


	//   ....[5]....
        /*1320*/ 	.word	0xffffffff


	//   ....[6]....
        /*1324*/ 	.word	0xffffffff


	//   ....[7]....
        /*1328*/ 	.word	0xffffffff


	//   ....[8]....
        /*132c*/ 	.word	0xffffffff


	//   ....[9]....
        /*1330*/ 	.word	0xffffffff


	//   ....[10]....
        /*1334*/ 	.word	0x050000d8


	//   ....[11]....
        /*1338*/ 	.word	0x050000d8


	//   ....[12]....
        /*133c*/ 	.word	0x050000d8


	//   ....[13]....
        /*1340*/ 	.word	0x050000d8


	//   ....[14]....
        /*1344*/ 	.word	0x050000d8


	//   ....[15]....
        /*1348*/ 	.word	0x050000d8


	//   ....[16]....
        /*134c*/ 	.word	0x050000d8


	//   ....[17]....
        /*1350*/ 	.word	0x050000d8


	//   ....[18]....
        /*1354*/ 	.word	0x050000d8


	//   ....[19]....
        /*1358*/ 	.word	0x050000d8


	//----- nvinfo : EIATTR_COOP_GROUP_INSTR_OFFSETS
	.align		4
.L_1224:
        /*135c*/ 	.byte	0x04, 0x28
        /*135e*/ 	.short	(.L_1226 - .L_1225)


	//   ....[0]....
.L_1225:
        /*1360*/ 	.word	0x00062670


	//   ....[1]....
        /*1364*/ 	.word	0x000626a0


	//   ....[2]....
        /*1368*/ 	.word	0x000626c0


	//   ....[3]....
        /*136c*/ 	.word	0x000626e0


	//   ....[4]....
        /*1370*/ 	.word	0x00062700


	//   ....[5]....
        /*1374*/ 	.word	0x00063130


	//   ....[6]....
        /*1378*/ 	.word	0x00063150


	//   ....[7]....
        /*137c*/ 	.word	0x00063170


	//   ....[8]....
        /*1380*/ 	.word	0x00063190


	//   ....[9]....
        /*1384*/ 	.word	0x000631b0


	//   ....[10]....
        /*1388*/ 	.word	0x00065bf0


	//   ....[11]....
        /*138c*/ 	.word	0x00065c90


	//   ....[12]....
        /*1390*/ 	.word	0x00065d00


	//   ....[13]....
        /*1394*/ 	.word	0x00065d70


	//   ....[14]....
        /*1398*/ 	.word	0x00065de0


	//   ....[15]....
        /*139c*/ 	.word	0x00066870


	//   ....[16]....
        /*13a0*/ 	.word	0x000668e0


	//   ....[17]....
        /*13a4*/ 	.word	0x00066950


	//   ....[18]....
        /*13a8*/ 	.word	0x000669c0


	//   ....[19]....
        /*13ac*/ 	.word	0x00066a30


	//----- nvinfo : EIATTR_VRC_CTA_INIT_COUNT
	.align		4
.L_1226:
        /*13b0*/ 	.byte	0x02, 0x4a
	.zero		1
	.zero		1


	//----- nvinfo : EIATTR_EXIT_INSTR_OFFSETS
	.align		4
        /*13b4*/ 	.byte	0x04, 0x1c
        /*13b6*/ 	.short	(.L_1228 - .L_1227)


	//   ....[0]....
.L_1227:
        /*13b8*/ 	.word	0x00003220


	//   ....[1]....
        /*13bc*/ 	.word	0x00065b80


	//----- nvinfo : EIATTR_MAX_THREADS
	.align		4
.L_1228:
        /*13c0*/ 	.byte	0x04, 0x05
        /*13c2*/ 	.short	(.L_1230 - .L_1229)
.L_1229:
        /*13c4*/ 	.word	0x00000080
        /*13c8*/ 	.word	0x00000001
        /*13cc*/ 	.word	0x00000001


	//----- nvinfo : EIATTR_CRS_STACK_SIZE
	.align		4
.L_1230:
        /*13d0*/ 	.byte	0x04, 0x1e
        /*13d2*/ 	.short	(.L_1232 - .L_1231)
.L_1231:
        /*13d4*/ 	.word	0x00000000


	//----- nvinfo : EIATTR_CBANK_PARAM_SIZE
	.align		4
.L_1232:
        /*13d8*/ 	.byte	0x03, 0x19
        /*13da*/ 	.short	0x00e8


	//----- nvinfo : EIATTR_PARAM_CBANK
	.align		4
        /*13dc*/ 	.byte	0x04, 0x0a
        /*13de*/ 	.short	(.L_1234 - .L_1233)
	.align		4
.L_1233:
        /*13e0*/ 	.word	index@(.nv.constant0._ZN10layer_norm31ln_parallel_residual_fwd_kernelINS_13Kernel_traitsIf13__nv_bfloat16fS2_fjLj2560ELj1ELj4ELj1ELj16ENS_18Kernel_traits_baseILj2560EfS2_fS2_fjLj128EEEEELb1ELb0ELb1EEEvNS_9FwdParamsE)
        /*13e4*/ 	.short	0x0380
        /*13e6*/ 	.short	0x00e8


	//----- nvinfo : EIATTR_SW_WAR
	.align		4
.L_1234:
        /*13e8*/ 	.byte	0x04, 0x36
        /*13ea*/ 	.short	(.L_1236 - .L_1235)
.L_1235:
        /*13ec*/ 	.word	0x00000008
.L_1236:


//--------------------- .nv.info._ZN10layer_norm31ln_parallel_residual_fwd_kernelINS_13Kernel_traitsIf13__nv_bfloat16fS2_fjLj2560ELj1ELj4ELj1ELj16ENS_18Kernel_traits_baseILj2560EfS2_fS2_fjLj128EEEEELb1ELb1ELb0EEEvNS_9FwdParamsE --------------------------
	.section	.nv.info._ZN10layer_norm31ln_parallel_residual_fwd_kernelINS_13Kernel_traitsIf13__nv_bfloat16fS2_fjLj2560ELj1ELj4ELj1ELj16ENS_18Kernel_traits_baseILj2560EfS2_fS2_fjLj128EEEEELb1ELb1ELb0EEEvNS_9FwdParamsE,"",@"SHT_CUDA_INFO"
	.sectionflags	@""
	.align	4


	//----- nvinfo : EIATTR_CUDA_API_VERSION
	.align		4
        /*0000*/ 	.byte	0x04, 0x37
        /*0002*/ 	.short	(.L_1238 - .L_1237)
.L_1237:
        /*0004*/ 	.word	0x00000082


	//----- nvinfo : EIATTR_KPARAM_INFO
	.align		4
.L_1238:
        /*0008*/ 	.byte	0x04, 0x17
        /*000a*/ 	.short	(.L_1240 - .L_1239)
.L_1239:
        /*000c*/ 	.word	0x00000000
        /*0010*/ 	.short	0x0000
        /*0012*/ 	.short	0x0000
        /*0014*/ 	.byte	0x00, 0xf0, 0xa1, 0x03


	//----- nvinfo : EIATTR_SPARSE_MMA_MASK
	.align		4
.L_1240:
        /*0018*/ 	.byte	0x03, 0x50
        /*001a*/ 	.short	0x0000


	//----- nvinfo : EIATTR_MAXREG_COUNT
	.align		4
        /*001c*/ 	.byte	0x03, 0x1b
        /*001e*/ 	.short	0x00ff


	//----- nvinfo : EIATTR_ANNOTATIONS
	.align		4
        /*0020*/ 	.byte	0x04, 0x55
        /*0022*/ 	.short	(.L_1242 - .L_1241)


	//   ....[0]....
.L_1241:
        /* <DEDUP_REMOVED lines=64> */


	//----- nvinfo : EIATTR_MERCURY_ISA_VERSION
	.align		4
.L_1242:
        /*0414*/ 	.byte	0x03, 0x5f
        /*0416*/ 	.short	0x0101


	//----- nvinfo : EIATTR_COOP_GROUP_MASK_REGIDS
	.align		4
        /*0418*/ 	.byte	0x04, 0x29
        /*041a*/ 	.short	(.L_1244 - .L_1243)


	//   ....[0]....
.L_1243:
        /*041c*/ 	.word	0xffffffff


	//   ....[1]....
        /*0420*/ 	.word	0xffffffff


	//   ....[2]....
        /*0424*/ 	.word	0xffffffff


	//   ....[3]....
        /*0428*/ 	.word	0xffffffff


	//   ....[4]....
        /*042c*/ 	.word	0xffffffff


	//   ....[5]....
        /*0430*/ 	.word	0xffffffff


	//   ....[6]....
        /*0434*/ 	.word	0xffffffff


	//   ....[7]....
        /*0438*/ 	.word	0xffffffff


	//   ....[8]....
        /*043c*/ 	.word	0xffffffff


	//   ....[9]....
        /*0440*/ 	.word	0xffffffff


	//   ....[10]....
        /*0444*/ 	.word	0x050000bd


	//   ....[11]....
        /*0448*/ 	.word	0x050000bd


	//   ....[12]....
        /*044c*/ 	.word	0x050000bd


	//   ....[13]....
        /*0450*/ 	.word	0x050000bd


	//   ....[14]....
        /*0454*/ 	.word	0x050000bd


	//   ....[15]....
        /*0458*/ 	.word	0x050000bd


	//   ....[16]....
        /*045c*/ 	.word	0x050000bd


	//   ....[17]....
        /*0460*/ 	.word	0x050000bd


	//   ....[18]....
        /*0464*/ 	.word	0x050000bd


	//   ....[19]....
        /*0468*/ 	.word	0x050000bd


	//----- nvinfo : EIATTR_COOP_GROUP_INSTR_OFFSETS
	.align		4
.L_1244:
        /*046c*/ 	.byte	0x04, 0x28
        /*046e*/ 	.short	(.L_1246 - .L_1245)


	//   ....[0]....
.L_1245:
        /*0470*/ 	.word	0x000616c0


	//   ....[1]....
        /*0474*/ 	.word	0x00061700


	//   ....[2]....
        /*0478*/ 	.word	0x00061720


	//   ....[3]....
        /*047c*/ 	.word	0x00061740


	//   ....[4]....
        /*0480*/ 	.word	0x00061760


	//   ....[5]....
        /*0484*/ 	.word	0x000621d0


	//   ....[6]....
        /*0488*/ 	.word	0x000621f0


	//   ....[7]....
        /*048c*/ 	.word	0x00062210


	//   ....[8]....
        /*0490*/ 	.word	0x00062230


	//   ....[9]....
        /*0494*/ 	.word	0x00062250


	//   ....[10]....
        /*0498*/ 	.word	0x00063ca0


	//   ....[11]....
        /*049c*/ 	.word	0x00063d40


	//   ....[12]....
        /*04a0*/ 	.word	0x00063da0


	//   ....[13]....
        /*04a4*/ 	.word	0x00063e00


	//   ....[14]....
        /*04a8*/ 	.word	0x00063e60


	//   ....[15]....
        /*04ac*/ 	.word	0x00064930


	//   ....[16]....
        /*04b0*/ 	.word	0x00064990


	//   ....[17]....
        /*04b4*/ 	.word	0x000649f0


	//   ....[18]....
        /*04b8*/ 	.word	0x00064a50


	//   ....[19]....
        /*04bc*/ 	.word	0x00064ab0


	//----- nvinfo : EIATTR_VRC_CTA_INIT_COUNT
	.align		4
.L_1246:
        /*04c0*/ 	.byte	0x02, 0x4a
	.zero		1
	.zero		1


	//----- nvinfo : EIATTR_EXIT_INSTR_OFFSETS
	.align		4
        /*04c4*/ 	.byte	0x04, 0x1c
        /*04c6*/ 	.short	(.L_1248 - .L_1247)


	//   ....[0]....
.L_1247:
        /*04c8*/ 	.word	0x00001600


	//   ....[1]....
        /*04cc*/ 	.word	0x00063c30


	//----- nvinfo : EIATTR_MAX_THREADS
	.align		4
.L_1248:
        /*04d0*/ 	.byte	0x04, 0x05
        /*04d2*/ 	.short	(.L_1250 - .L_1249)
.L_1249:
        /*04d4*/ 	.word	0x00000080
        /*04d8*/ 	.word	0x00000001
        /*04dc*/ 	.word	0x00000001


	//----- nvinfo : EIATTR_CRS_STACK_SIZE
	.align		4
.L_1250:
        /*04e0*/ 	.byte	0x04, 0x1e
        /*04e2*/ 	.short	(.L_1252 - .L_1251)
.L_1251:
        /*04e4*/ 	.word	0x00000000


	//----- nvinfo : EIATTR_CBANK_PARAM_SIZE
	.align		4
.L_1252:
        /*04e8*/ 	.byte	0x03, 0x19
        /*04ea*/ 	.short	0x00e8


	//----- nvinfo : EIATTR_PARAM_CBANK
	.align		4
        /*04ec*/ 	.byte	0x04, 0x0a
        /*04ee*/ 	.short	(.L_1254 - .L_1253)
	.align		4
.L_1253:
        /*04f0*/ 	.word	index@(.nv.constant0._ZN10layer_norm31ln_parallel_residual_fwd_kernelINS_13Kernel_traitsIf13__nv_bfloat16fS2_fjLj2560ELj1ELj4ELj1ELj16ENS_18Kernel_traits_baseILj2560EfS2_fS2_fjLj128EEEEELb1ELb1ELb0EEEvNS_9FwdParamsE)
        /*04f4*/ 	.short	0x0380
        /*04f6*/ 	.short	0x00e8


	//----- nvinfo : EIATTR_SW_WAR
	.align		4
.L_1254:
        /*04f8*/ 	.byte	0x04, 0x36
        /*04fa*/ 	.short	(.L_1256 - .L_1255)
.L_1255:
        /*04fc*/ 	.word	0x00000008
.L_1256:


//--------------------- .nv.info._ZN10layer_norm31ln_parallel_residual_fwd_kernelINS_13Kernel_traitsIf13__nv_bfloat16fS2_fjLj2560ELj1ELj4ELj1ELj16ENS_18Kernel_traits_baseILj2560EfS2_fS2_fjLj128EEEEELb1ELb1ELb1EEEvNS_9FwdParamsE --------------------------
	.section	.nv.info._ZN10layer_norm31ln_parallel_residual_fwd_kernelINS_13Kernel_traitsIf13__nv_bfloat16fS2_fjLj2560ELj1ELj4ELj1ELj16ENS_18Kernel_traits_baseILj2560EfS2_fS2_fjLj128EEEEELb1ELb1ELb1EEEvNS_9FwdParamsE,"",@"SHT_CUDA_INFO"
	.sectionflags	@""
	.align	4


	//----- nvinfo : EIATTR_CUDA_API_VERSION
	.align		4
        /*0000*/ 	.byte	0x04, 0x37
        /*0002*/ 	.short	(.L_1258 - .L_1257)
.L_1257:
        /*0004*/ 	.word	0x00000082


	//----- nvinfo : EIATTR_KPARAM_INFO
	.align		4
.L_1258:
        /*0008*/ 	.byte	0x04, 0x17
        /*000a*/ 	.short	(.L_1260 - .L_1259)
.L_1259:
        /*000c*/ 	.word	0x00000000
        /*0010*/ 	.short	0x0000
        /*0012*/ 	.short	0x0000
        /*0014*/ 	.byte	0x00, 0xf0, 0xa1, 0x03


	//----- nvinfo : EIATTR_SPARSE_MMA_MASK
	.align		4
.L_1260:
        /*0018*/ 	.byte	0x03, 0x50
        /*001a*/ 	.short	0x0000


	//----- nvinfo : EIATTR_MAXREG_COUNT
	.align		4
        /*001c*/ 	.byte	0x03, 0x1b
        /*001e*/ 	.short	0x00ff


	//----- nvinfo : EIATTR_ANNOTATIONS
	.align		4
        /*0020*/ 	.byte	0x04, 0x55
        /*0022*/ 	.short	(.L_1262 - .L_1261)


	//   ....[0]....
.L_1261:
        /* <DEDUP_REMOVED lines=61> */


	//----- nvinfo : EIATTR_MERCURY_ISA_VERSION
	.align		4
.L_1262:
        /*03e4*/ 	.byte	0x03, 0x5f
        /*03e6*/ 	.short	0x0101


	//----- nvinfo : EIATTR_COOP_GROUP_MASK_REGIDS
	.align		4
        /*03e8*/ 	.byte	0x04, 0x29
        /*03ea*/ 	.short	(.L_1264 - .L_1263)


	//   ....[0]....
.L_1263:
        /*03ec*/ 	.word	0xffffffff


	//   ....[1]....
        /*03f0*/ 	.word	0xffffffff


	//   ....[2]....
        /*03f4*/ 	.word	0xffffffff


	//   ....[3]....
        /*03f8*/ 	.word	0xffffffff


	//   ....[4]....
        /*03fc*/ 	.word	0xffffffff


	//   ....[5]....
        /*0400*/ 	.word	0xffffffff


	//   ....[6]....
        /*0404*/ 	.word	0xffffffff


	//   ....[7]....
        /*0408*/ 	.word	0xffffffff


	//   ....[8]....
        /*040c*/ 	.word	0xffffffff


	//   ....[9]....
        /*0410*/ 	.word	0xffffffff


	//   ....[10]....
        /*0414*/ 	.word	0x05000007


	//   ....[11]....
        /*0418*/ 	.word	0x05000007


	//   ....[12]....
        /*041c*/ 	.word	0x05000007


	//   ....[13]....
        /*0420*/ 	.word	0x05000007


	//   ....[14]....
        /*0424*/ 	.word	0x05000007


	//   ....[15]....
        /*0428*/ 	.word	0x05000007


	//   ....[16]....
        /*042c*/ 	.word	0x05000007


	//   ....[17]....
        /*0430*/ 	.word	0x05000007


	//   ....[18]....
        /*0434*/ 	.word	0x05000007


	//   ....[19]....
        /*0438*/ 	.word	0x05000007


	//----- nvinfo : EIATTR_COOP_GROUP_INSTR_OFFSETS
	.align		4
.L_1264:
        /*043c*/ 	.byte	0x04, 0x28
        /*043e*/ 	.short	(.L_1266 - .L_1265)


	//   ....[0]....
.L_1265:
        /*0440*/ 	.word	0x0004f1d0


	//   ....[1]....
        /*0444*/ 	.word	0x0004f200


	//   ....[2]....
        /*0448*/ 	.word	0x0004f220


	//   ....[3]....
        /*044c*/ 	.word	0x0004f240


	//   ....[4]....
        /*0450*/ 	.word	0x0004f260


	//   ....[5]....
        /*0454*/ 	.word	0x0004fc90


	//   ....[6]....
        /*0458*/ 	.word	0x0004fcb0


	//   ....[7]....
        /*045c*/ 	.word	0x0004fcd0


	//   ....[8]....
        /*0460*/ 	.word	0x0004fcf0


	//   ....[9]....
        /*0464*/ 	.word	0x0004fd10


	//   ....[10]....
        /*0468*/ 	.word	0x00051540


	//   ....[11]....
        /*046c*/ 	.word	0x000515e0


	//   ....[12]....
        /*0470*/ 	.word	0x00051650


	//   ....[13]....
        /*0474*/ 	.word	0x000516c0


	//   ....[14]....
        /*0478*/ 	.word	0x00051730


	//   ....[15]....
        /*047c*/ 	.word	0x000521c0


	//   ....[16]....
        /*0480*/ 	.word	0x00052230


	//   ....[17]....
        /*0484*/ 	.word	0x000522a0


	//   ....[18]....
        /*0488*/ 	.word	0x00052310


	//   ....[19]....
        /*048c*/ 	.word	0x00052380


	//----- nvinfo : EIATTR_VRC_CTA_INIT_COUNT
	.align		4
.L_1266:
        /*0490*/ 	.byte	0x02, 0x4a
	.zero		1
	.zero		1


	//----- nvinfo : EIATTR_EXIT_INSTR_OFFSETS
	.align		4
        /*0494*/ 	.byte	0x04, 0x1c
        /*0496*/ 	.short	(.L_1268 - .L_1267)


	//   ....[0]....
.L_1267:
        /*0498*/ 	.word	0x00000dc0


	//   ....[1]....
        /*049c*/ 	.word	0x000514d0


	//----- nvinfo : EIATTR_MAX_THREADS
	.align		4
.L_1268:
        /*04a0*/ 	.byte	0x04, 0x05
        /*04a2*/ 	.short	(.L_1270 - .L_1269)
.L_1269:
        /*04a4*/ 	.word	0x00000080
        /*04a8*/ 	.word	0x00000001
        /*04ac*/ 	.word	0x00000001


	//----- nvinfo : EIATTR_CRS_STACK_SIZE
	.align		4
.L_1270:
        /*04b0*/ 	.byte	0x04, 0x1e
        /*04b2*/ 	.short	(.L_1272 - .L_1271)
.L_1271:
        /*04b4*/ 	.word	0x00000000


	//----- nvinfo : EIATTR_CBANK_PARAM_SIZE
	.align		4
.L_1272:
        /*04b8*/ 	.byte	0x03, 0x19
        /*04ba*/ 	.short	0x00e8


	//----- nvinfo : EIATTR_PARAM_CBANK
	.align		4
        /*04bc*/ 	.byte	0x04, 0x0a
        /*04be*/ 	.short	(.L_1274 - .L_1273)
	.align		4
.L_1273:
        /*04c0*/ 	.word	index@(.nv.constant0._ZN10layer_norm31ln_parallel_residual_fwd_kernelINS_13Kernel_traitsIf13__nv_bfloat16fS2_fjLj2560ELj1ELj4ELj1ELj16ENS_18Kernel_traits_baseILj2560EfS2_fS2_fjLj128EEEEELb1ELb1ELb1EEEvNS_9FwdParamsE)
        /*04c4*/ 	.short	0x0380
        /*04c6*/ 	.short	0x00e8


	//----- nvinfo : EIATTR_SW_WAR
	.align		4
.L_1274:
        /*04c8*/ 	.byte	0x04, 0x36
        /*04ca*/ 	.short	(.L_1276 - .L_1275)
.L_1275:
        /*04cc*/ 	.word	0x00000008
.L_1276:


//--------------------- .nv.info._ZN10layer_norm31ln_parallel_residual_fwd_kernelINS_13Kernel_traitsIf6__halfS2_S2_fjLj2560ELj1ELj4ELj1ELj16ENS_18Kernel_traits_baseILj2560EfS2_S2_S2_fjLj128EEEEELb0ELb0ELb0EEEvNS_9FwdParamsE --------------------------
	.section	.nv.info._ZN10layer_norm31ln_parallel_residual_fwd_kernelINS_13Kernel_traitsIf6__halfS2_S2_fjLj2560ELj1ELj4ELj1ELj16ENS_18Kernel_traits_baseILj2560EfS2_S2_S2_fjLj128EEEEELb0ELb0ELb0EEEvNS_9FwdParamsE,"",@"SHT_CUDA_INFO"
	.sectionflags	@""
	.align	4


	//----- nvinfo : EIATTR_CUDA_API_VERSION
	.align		4
        /*0000*/ 	.byte	0x04, 0x37
        /*0002*/ 	.short	(.L_1278 - .L_1277)
.L_1277:
        /*0004*/ 	.word	0x00000082


	//----- nvinfo : EIATTR_KPARAM_INFO
	.align		4
.L_1278:
        /*0008*/ 	.byte	0x04, 0x17
        /*000a*/ 	.short	(.L_1280 - .L_1279)
.L_1279:
        /*000c*/ 	.word	0x00000000
        /*0010*/ 	.short	0x0000
        /*0012*/ 	.short	0x0000
        /*0014*/ 	.byte	0x00, 0xf0, 0xa1, 0x03


	//----- nvinfo : EIATTR_SPARSE_MMA_MASK
	.align		4
.L_1280:
        /*0018*/ 	.byte	0x03, 0x50
        /*001a*/ 	.short	0x0000


	//----- nvinfo : EIATTR_MAXREG_COUNT
	.align		4
        /*001c*/ 	.byte	0x03, 0x1b
        /*001e*/ 	.short	0x00ff


	//----- nvinfo : EIATTR_ANNOTATIONS
	.align		4
        /*0020*/ 	.byte	0x04, 0x55
        /*0022*/ 	.short	(.L_1282 - .L_1281)


	//   ....[0]....
.L_1281:
        /* <DEDUP_REMOVED lines=549> */


	//----- nvinfo : EIATTR_MERCURY_ISA_VERSION
	.align		4
.L_1282:
        /*2264*/ 	.byte	0x03, 0x5f
        /*2266*/ 	.short	0x0101


	//----- nvinfo : EIATTR_COOP_GROUP_MASK_REGIDS
	.align		4
        /*2268*/ 	.byte	0x04, 0x29
        /*226a*/ 	.short	(.L_1284 - .L_1283)


	//   ....[0]....
.L_1283:
        /*226c*/ 	.word	0xffffffff


	//   ....[1]....
        /*2270*/ 	.word	0xffffffff


	//   ....[2]....
        /*2274*/ 	.word	0xffffffff


	//   ....[3]....
        /*2278*/ 	.word	0xffffffff


	//   ....[4]....
        /*227c*/ 	.word	0xffffffff


	//   ....[5]....
        /*2280*/ 	.word	0xffffffff


	//   ....[6]....
        /*2284*/ 	.word	0xffffffff


	//   ....[7]....
        /*2288*/ 	.word	0xffffffff


	//   ....[8]....
        /*228c*/ 	.word	0xffffffff


	//   ....[9]....
        /*2290*/ 	.word	0xffffffff


	//   ....[10]....
        /*2294*/ 	.word	0x05000064


	//   ....[11]....
        /*2298*/ 	.word	0x05000064


	//   ....[12]....
        /*229c*/ 	.word	0x05000064


	//   ....[13]....
        /*22a0*/ 	.word	0x05000064


	//   ....[14]....
        /*22a4*/ 	.word	0x05000064


	//   ....[15]....
        /*22a8*/ 	.word	0x05000064


	//   ....[16]....
        /*22ac*/ 	.word	0x05000064


	//   ....[17]....
        /*22b0*/ 	.word	0x05000064


	//   ....[18]....
        /*22b4*/ 	.word	0x05000064


	//   ....[19]....
        /*22b8*/ 	.word	0x05000064


	//----- nvinfo : EIATTR_COOP_GROUP_INSTR_OFFSETS
	.align		4
.L_1284:
        /*22bc*/ 	.byte	0x04, 0x28
        /*22be*/ 	.short	(.L_1286 - .L_1285)


	//   ....[0]....
.L_1285:
        /*22c0*/ 	.word	0x000125d0


	//   ....[1]....
        /*22c4*/ 	.word	0x00012610


	//   ....[2]....
        /*22c8*/ 	.word	0x00012630


	//   ....[3]....
        /*22cc*/ 	.word	0x00012650


	//   ....[4]....
        /*22d0*/ 	.word	0x00012670


	//   ....[5]....
        /*22d4*/ 	.word	0x000130e0


	//   ....[6]....
        /*22d8*/ 	.word	0x00013100


	//   ....[7]....
        /*22dc*/ 	.word	0x00013120


	//   ....[8]....
        /*22e0*/ 	.word	0x00013140


	//   ....[9]....
        /*22e4*/ 	.word	0x00013160


	//   ....[10]....
        /*22e8*/ 	.word	0x00015f10


	//   ....[11]....
        /*22ec*/ 	.word	0x00015fb0


	//   ....[12]....
        /*22f0*/ 	.word	0x00016020


	//   ....[13]....
        /*22f4*/ 	.word	0x00016090


	//   ....[14]....
        /*22f8*/ 	.word	0x00016100


	//   ....[15]....
        /*22fc*/ 	.word	0x00016be0


	//   ....[16]....
        /*2300*/ 	.word	0x00016c50


	//   ....[17]....
        /*2304*/ 	.word	0x00016cc0


	//   ....[18]....
        /*2308*/ 	.word	0x00016d30


	//   ....[19]....
        /*230c*/ 	.word	0x00016da0


	//----- nvinfo : EIATTR_VRC_CTA_INIT_COUNT
	.align		4
.L_1286:
        /*2310*/ 	.byte	0x02, 0x4a
	.zero		1
	.zero		1


	//----- nvinfo : EIATTR_EXIT_INSTR_OFFSETS
	.align		4
        /*2314*/ 	.byte	0x04, 0x1c
        /*2316*/ 	.short	(.L_1288 - .L_1287)


	//   ....[0]....
.L_1287:
        /*2318*/ 	.word	0x0000c390


	//   ....[1]....
        /*231c*/ 	.word	0x00015ea0


	//----- nvinfo : EIATTR_MAX_THREADS
	.align		4
.L_1288:
        /*2320*/ 	.byte	0x04, 0x05
        /*2322*/ 	.short	(.L_1290 - .L_1289)
.L_1289:
        /*2324*/ 	.word	0x00000080
        /*2328*/ 	.word	0x00000001
        /*232c*/ 	.word	0x00000001


	//----- nvinfo : EIATTR_CRS_STACK_SIZE
	.align		4
.L_1290:
        /*2330*/ 	.byte	0x04, 0x1e
        /*2332*/ 	.short	(.L_1292 - .L_1291)
.L_1291:
        /*2334*/ 	.word	0x00000000


	//----- nvinfo : EIATTR_CBANK_PARAM_SIZE
	.align		4
.L_1292:
        /*2338*/ 	.byte	0x03, 0x19
        /*233a*/ 	.short	0x00e8


	//----- nvinfo : EIATTR_PARAM_CBANK
	.align		4
        /*233c*/ 	.byte	0x04, 0x0a
        /*233e*/ 	.short	(.L_1294 - .L_1293)
	.align		4
.L_1293:
        /*2340*/ 	.word	index@(.nv.constant0._ZN10layer_norm31ln_parallel_residual_fwd_kernelINS_13Kernel_traitsIf6__halfS2_S2_fjLj2560ELj1ELj4ELj1ELj16ENS_18Kernel_traits_baseILj2560EfS2_S2_S2_fjLj128EEEEELb0ELb0ELb0EEEvNS_9FwdParamsE)
        /*2344*/ 	.short	0x0380
        /*2346*/ 	.short	0x00e8


	//----- nvinfo : EIATTR_SW_WAR
	.align		4
.L_1294:
        /*2348*/ 	.byte	0x04, 0x36
        /*234a*/ 	.short	(.L_1296 - .L_1295)
.L_1295:
        /*234c*/ 	.word	0x00000008
.L_1296:


//--------------------- .nv.info._ZN10layer_norm31ln_parallel_residual_fwd_kernelINS_13Kernel_traitsIf6__halfS2_S2_fjLj2560ELj1ELj4ELj1ELj16ENS_18Kernel_traits_baseILj2560EfS2_S2_S2_fjLj128EEEEELb0ELb0ELb1EEEvNS_9FwdParamsE --------------------------
	.section	.nv.info._ZN10layer_norm31ln_parallel_residual_fwd_kernelINS_13Kernel_traitsIf6__halfS2_S2_fjLj2560ELj1ELj4ELj1ELj16ENS_18Kernel_traits_baseILj2560EfS2_S2_S2_fjLj128EEEEELb0ELb0ELb1EEEvNS_9FwdParamsE,"",@"SHT_CUDA_INFO"
	.sectionflags	@""
	.align	4


	//----- nvinfo : EIATTR_CUDA_API_VERSION
	.align		4
        /*0000*/ 	.byte	0x04, 0x37
        /*0002*/ 	.short	(.L_1298 - .L_1297)
.L_1297:
        /*0004*/ 	.word	0x00000082


	//----- nvinfo : EIATTR_KPARAM_INFO
	.align		4
.L_1298:
        /*0008*/ 	.byte	0x04, 0x17
        /*000a*/ 	.short	(.L_1300 - .L_1299)
.L_1299:
        /*000c*/ 	.word	0x00000000
        /*0010*/ 	.short	0x0000
        /*0012*/ 	.short	0x0000
        /*0014*/ 	.byte	0x00, 0xf0, 0xa1, 0x03


	//----- nvinfo : EIATTR_SPARSE_MMA_MASK
	.align		4
.L_1300:
        /*0018*/ 	.byte	0x03, 0x50
        /*001a*/ 	.short	0x0000


	//----- nvinfo : EIATTR_MAXREG_COUNT
	.align		4
        /*001c*/ 	.byte	0x03, 0x1b
        /*001e*/ 	.short	0x00ff


	//----- nvinfo : EIATTR_ANNOTATIONS
	.align		4
        /*0020*/ 	.byte	0x04, 0x55
        /*0022*/ 	.short	(.L_1302 - .L_1301)


	//   ....[0]....
.L_1301:
        /* <DEDUP_REMOVED lines=274> */


	//----- nvinfo : EIATTR_MERCURY_ISA_VERSION
	.align		4
.L_1302:
        /*1134*/ 	.byte	0x03, 0x5f
        /*1136*/ 	.short	0x0101


	//----- nvinfo : EIATTR_COOP_GROUP_MASK_REGIDS
	.align		4
        /*1138*/ 	.byte	0x04, 0x29
        /*113a*/ 	.short	(.L_1304 - .L_1303)


	//   ....[0]....
.L_1303:
        /*113c*/ 	.word	0xffffffff


	//   ....[1]....
        /*1140*/ 	.word	0xffffffff


	//   ....[2]....
        /*1144*/ 	.word	0xffffffff


	//   ....[3]....
        /*1148*/ 	.word	0xffffffff


	//   ....[4]....
        /*114c*/ 	.word	0xffffffff


	//   ....[5]....
        /*1150*/ 	.word	0xffffffff


	//   ....[6]....
        /*1154*/ 	.word	0xffffffff


	//   ....[7]....
        /*1158*/ 	.word	0xffffffff


	//   ....[8]....
        /*115c*/ 	.word	0xffffffff


	//   ....[9]....
        /*1160*/ 	.word	0xffffffff


	//   ....[10]....
        /*1164*/ 	.word	0x050000a3


	//   ....[11]....
        /*1168*/ 	.word	0x050000a3


	//   ....[12]....
        /*116c*/ 	.word	0x050000a3


	//   ....[13]....
        /*1170*/ 	.word	0x050000a3


	//   ....[14]....
        /*1174*/ 	.word	0x050000a3


	//   ....[15]....
        /*1178*/ 	.word	0x050000a3


	//   ....[16]....
        /*117c*/ 	.word	0x050000a3


	//   ....[17]....
        /*1180*/ 	.word	0x050000a3


	//   ....[18]....
        /*1184*/ 	.word	0x050000a3


	//   ....[19]....
        /*1188*/ 	.word	0x050000a3


	//----- nvinfo : EIATTR_COOP_GROUP_INSTR_OFFSETS
	.align		4
.L_1304:
        /*118c*/ 	.byte	0x04, 0x28
        /*118e*/ 	.short	(.L_1306 - .L_1305)


	//   ....[0]....
.L_1305:
        /*1190*/ 	.word	0x000083f0


	//   ....[1]....
        /*1194*/ 	.word	0x00008420


	//   ....[2]....
        /*1198*/ 	.word	0x00008440


	//   ....[3]....
        /*119c*/ 	.word	0x00008460


	//   ....[4]....
        /*11a0*/ 	.word	0x00008480


	//   ....[5]....
        /*11a4*/ 	.word	0x00008eb0


	//   ....[6]....
        /*11a8*/ 	.word	0x00008ed0


	//   ....[7]....
        /*11ac*/ 	.word	0x00008ef0


	//   ....[8]....
        /*11b0*/ 	.word	0x00008f10


	//   ....[9]....
        /*11b4*/ 	.word	0x00008f30


	//   ....[10]....
        /*11b8*/ 	.word	0x0000b840


	//   ....[11]....
        /*11bc*/ 	.word	0x0000b8e0


	//   ....[12]....
        /*11c0*/ 	.word	0x0000b940


	//   ....[13]....
        /*11c4*/ 	.word	0x0000b9a0


	//   ....[14]....
        /*11c8*/ 	.word	0x0000ba00


	//   ....[15]....
        /*11cc*/ 	.word	0x0000c480


	//   ....[16]....
        /*11d0*/ 	.word	0x0000c4e0


	//   ....[17]....
        /*11d4*/ 	.word	0x0000c540


	//   ....[18]....
        /*11d8*/ 	.word	0x0000c5a0


	//   ....[19]....
        /*11dc*/ 	.word	0x0000c600


	//----- nvinfo : EIATTR_VRC_CTA_INIT_COUNT
	.align		4
.L_1306:
        /*11e0*/ 	.byte	0x02, 0x4a
	.zero		1
	.zero		1


	//----- nvinfo : EIATTR_EXIT_INSTR_OFFSETS
	.align		4
        /*11e4*/ 	.byte	0x04, 0x1c
        /*11e6*/ 	.short	(.L_1308 - .L_1307)


	//   ....[0]....
.L_1307:
        /*11e8*/ 	.word	0x00002e70


	//   ....[1]....
        /*11ec*/ 	.word	0x0000b7d0


	//----- nvinfo : EIATTR_MAX_THREADS
	.align		4
.L_1308:
        /*11f0*/ 	.byte	0x04, 0x05
        /*11f2*/ 	.short	(.L_1310 - .L_1309)
.L_1309:
        /*11f4*/ 	.word	0x00000080
        /*11f8*/ 	.word	0x00000001
        /*11fc*/ 	.word	0x00000001


	//----- nvinfo : EIATTR_CRS_STACK_SIZE
	.align		4
.L_1310:
        /*1200*/ 	.byte	0x04, 0x1e
        /*1202*/ 	.short	(.L_1312 - .L_1311)
.L_1311:
        /*1204*/ 	.word	0x00000000


	//----- nvinfo : EIATTR_CBANK_PARAM_SIZE
	.align		4
.L_1312:
        /*1208*/ 	.byte	0x03, 0x19
        /*120a*/ 	.short	0x00e8


	//----- nvinfo : EIATTR_PARAM_CBANK
	.align		4
        /*120c*/ 	.byte	0x04, 0x0a
        /*120e*/ 	.short	(.L_1314 - .L_1313)
	.align		4
.L_1313:
        /*1210*/ 	.word	index@(.nv.constant0._ZN10layer_norm31ln_parallel_residual_fwd_kernelINS_13Kernel_traitsIf6__halfS2_S2_fjLj2560ELj1ELj4ELj1ELj16ENS_18Kernel_traits_baseILj2560EfS2_S2_S2_fjLj128EEEEELb0ELb0ELb1EEEvNS_9FwdParamsE)
        /*1214*/ 	.short	0x0380
        /*1216*/ 	.short	0x00e8


	//----- nvinfo : EIATTR_SW_WAR
	.align		4
.L_1314:
        /*1218*/ 	.byte	0x04, 0x36
        /*121a*/ 	.short	(.L_1316 - .L_1315)
.L_1315:
        /*121c*/ 	.word	0x00000008
.L_1316:


//--------------------- .nv.info._ZN10layer_norm31ln_parallel_residual_fwd_kernelINS_13Kernel_traitsIf6__halfS2_S2_fjLj2560ELj1ELj4ELj1ELj16ENS_18Kernel_traits_baseILj2560EfS2_S2_S2_fjLj128EEEEELb0ELb1ELb0EEEvNS_9FwdParamsE --------------------------
	.section	.nv.info._ZN10layer_norm31ln_parallel_residual_fwd_kernelINS_13Kernel_traitsIf6__halfS2_S2_fjLj2560ELj1ELj4ELj1ELj16ENS_18Kernel_traits_baseILj2560EfS2_S2_S2_fjLj128EEEEELb0ELb1ELb0EEEvNS_9FwdParamsE,"",@"SHT_CUDA_INFO"
	.sectionflags	@""
	.align	4


	//----- nvinfo : EIATTR_CUDA_API_VERSION
	.align		4
        /*0000*/ 	.byte	0x04, 0x37
        /*0002*/ 	.short	(.L_1318 - .L_1317)
.L_1317:
        /*0004*/ 	.word	0x00000082


	//----- nvinfo : EIATTR_KPARAM_INFO
	.align		4
.L_1318:
        /*0008*/ 	.byte	0x04, 0x17
        /*000a*/ 	.short	(.L_1320 - .L_1319)
.L_1319:
        /*000c*/ 	.word	0x00000000
        /*0010*/ 	.short	0x0000
        /*0012*/ 	.short	0x0000
        /*0014*/ 	.byte	0x00, 0xf0, 0xa1, 0x03


	//----- nvinfo : EIATTR_SPARSE_MMA_MASK
	.align		4
.L_1320:
        /*0018*/ 	.byte	0x03, 0x50
        /*001a*/ 	.short	0x0000


	//----- nvinfo : EIATTR_MAXREG_COUNT
	.align		4
        /*001c*/ 	.byte	0x03, 0x1b
        /*001e*/ 	.short	0x00ff


	//----- nvinfo : EIATTR_ANNOTATIONS
	.align		4
        /*0020*/ 	.byte	0x04, 0x55
        /*0022*/ 	.short	(.L_1322 - .L_1321)


	//   ....[0]....
.L_1321:
        /* <DEDUP_REMOVED lines=29> */


	//----- nvinfo : EIATTR_MERCURY_ISA_VERSION
	.align		4
.L_1322:
        /*01e4*/ 	.byte	0x03, 0x5f
        /*01e6*/ 	.short	0x0101


	//----- nvinfo : EIATTR_COOP_GROUP_MASK_REGIDS
	.align		4
        /*01e8*/ 	.byte	0x04, 0x29
        /*01ea*/ 	.short	(.L_1324 - .L_1323)


	//   ....[0]....
.L_1323:
        /*01ec*/ 	.word	0xffffffff


	//   ....[1]....
        /*01f0*/ 	.word	0xffffffff


	//   ....[2]....
        /*01f4*/ 	.word	0xffffffff


	//   ....[3]....
        /*01f8*/ 	.word	0xffffffff


	//   ....[4]....
        /*01fc*/ 	.word	0xffffffff


	//   ....[5]....
        /*0200*/ 	.word	0xffffffff


	//   ....[6]....
        /*0204*/ 	.word	0xffffffff


	//   ....[7]....
        /*0208*/ 	.word	0xffffffff


	//   ....[8]....
        /*020c*/ 	.word	0xffffffff


	//   ....[9]....
        /*0210*/ 	.word	0xffffffff


	//   ....[10]....
        /*0214*/ 	.word	0x0500007c


	//   ....[11]....
        /*0218*/ 	.word	0x0500007c


	//   ....[12]....
        /*021c*/ 	.word	0x0500007c


	//   ....[13]....
        /*0220*/ 	.word	0x0500007c


	//   ....[14]....
        /*0224*/ 	.word	0x0500007c


	//   ....[15]....
        /*0228*/ 	.word	0x0500007c


	//   ....[16]....
        /*022c*/ 	.word	0x0500007c


	//   ....[17]....
        /*0230*/ 	.word	0x0500007c


	//   ....[18]....
        /*0234*/ 	.word	0x0500007c


	//   ....[19]....
        /*0238*/ 	.word	0x0500007c


	//----- nvinfo : EIATTR_COOP_GROUP_INSTR_OFFSETS
	.align		4
.L_1324:
        /*023c*/ 	.byte	0x04, 0x28
        /*023e*/ 	.short	(.L_1326 - .L_1325)


	//   ....[0]....
.L_1325:
        /*0240*/ 	.word	0x00007290


	//   ....[1]....
        /*0244*/ 	.word	0x000072d0


	//   ....[2]....
        /*0248*/ 	.word	0x000072f0


	//   ....[3]....
        /*024c*/ 	.word	0x00007310


	//   ....[4]....
        /*0250*/ 	.word	0x00007330


	//   ....[5]....
        /*0254*/ 	.word	0x00007da0


	//   ....[6]....
        /*0258*/ 	.word	0x00007dc0


	//   ....[7]....
        /*025c*/ 	.word	0x00007de0


	//   ....[8]....
        /*0260*/ 	.word	0x00007e00


	//   ....[9]....
        /*0264*/ 	.word	0x00007e20


	//   ....[10]....
        /*0268*/ 	.word	0x00009770


	//   ....[11]....
        /*026c*/ 	.word	0x00009810


	//   ....[12]....
        /*0270*/ 	.word	0x00009880


	//   ....[13]....
        /*0274*/ 	.word	0x000098f0


	//   ....[14]....
        /*0278*/ 	.word	0x00009960


	//   ....[15]....
        /*027c*/ 	.word	0x0000a440


	//   ....[16]....
        /*0280*/ 	.word	0x0000a4b0


	//   ....[17]....
        /*0284*/ 	.word	0x0000a520


	//   ....[18]....
        /*0288*/ 	.word	0x0000a590


	//   ....[19]....
        /*028c*/ 	.word	0x0000a600


	//----- nvinfo : EIATTR_VRC_CTA_INIT_COUNT
	.align		4
.L_1326:
        /*0290*/ 	.byte	0x02, 0x4a
	.zero		1
	.zero		1


	//----- nvinfo : EIATTR_EXIT_INSTR_OFFSETS
	.align		4
        /*0294*/ 	.byte	0x04, 0x1c
        /*0296*/ 	.short	(.L_1328 - .L_1327)


	//   ....[0]....
.L_1327:
        /*0298*/ 	.word	0x00001070


	//   ....[1]....
        /*029c*/ 	.word	0x00009700


	//----- nvinfo : EIATTR_MAX_THREADS
	.align		4
.L_1328:
        /*02a0*/ 	.byte	0x04, 0x05
        /*02a2*/ 	.short	(.L_1330 - .L_1329)
.L_1329:
        /*02a4*/ 	.word	0x00000080
        /*02a8*/ 	.word	0x00000001
        /*02ac*/ 	.word	0x00000001


	//----- nvinfo : EIATTR_CRS_STACK_SIZE
	.align		4
.L_1330:
        /*02b0*/ 	.byte	0x04, 0x1e
        /*02b2*/ 	.short	(.L_1332 - .L_1331)
.L_1331:
        /*02b4*/ 	.word	0x00000000


	//----- nvinfo : EIATTR_CBANK_PARAM_SIZE
	.align		4
.L_1332:
        /*02b8*/ 	.byte	0x03, 0x19
        /*02ba*/ 	.short	0x00e8


	//----- nvinfo : EIATTR_PARAM_CBANK
	.align		4
        /*02bc*/ 	.byte	0x04, 0x0a
        /*02be*/ 	.short	(.L_1334 - .L_1333)
	.align		4
.L_1333:
        /*02c0*/ 	.word	index@(.nv.constant0._ZN10layer_norm31ln_parallel_residual_fwd_kernelINS_13Kernel_traitsIf6__halfS2_S2_fjLj2560ELj1ELj4ELj1ELj16ENS_18Kernel_traits_baseILj2560EfS2_S2_S2_fjLj128EEEEELb0ELb1ELb0EEEvNS_9FwdParamsE)
        /*02c4*/ 	.short	0x0380
        /*02c6*/ 	.short	0x00e8


	//----- nvinfo : EIATTR_SW_WAR
	.align		4
.L_1334:
        /*02c8*/ 	.byte	0x04, 0x36
        /*02ca*/ 	.short	(.L_1336 - .L_1335)
.L_1335:
        /*02cc*/ 	.word	0x00000008
.L_1336:


//--------------------- .nv.info._ZN10layer_norm31ln_parallel_residual_fwd_kernelINS_13Kernel_traitsIf6__halfS2_S2_fjLj2560ELj1ELj4ELj1ELj16ENS_18Kernel_traits_baseILj2560EfS2_S2_S2_fjLj128EEEEELb0ELb1ELb1EEEvNS_9FwdParamsE --------------------------
	.section	.nv.info._ZN10layer_norm31ln_parallel_residual_fwd_kernelINS_13Kernel_traitsIf6__halfS2_S2_fjLj2560ELj1ELj4ELj1ELj16ENS_18Kernel_traits_baseILj2560EfS2_S2_S2_fjLj128EEEEELb0ELb1ELb1EEEvNS_9FwdParamsE,"",@"SHT_CUDA_INFO"
	.sectionflags	@""
	.align	4


	//----- nvinfo : EIATTR_CUDA_API_VERSION
	.align		4
        /*0000*/ 	.byte	0x04, 0x37
        /*0002*/ 	.short	(.L_1338 - .L_1337)
.L_1337:
        /*0004*/ 	.word	0x00000082


	//----- nvinfo : EIATTR_KPARAM_INFO
	.align		4
.L_1338:
        /*0008*/ 	.byte	0x04, 0x17
        /*000a*/ 	.short	(.L_1340 - .L_1339)
.L_1339:
        /*000c*/ 	.word	0x00000000
        /*0010*/ 	.short	0x0000
        /*0012*/ 	.short	0x0000
        /*0014*/ 	.byte	0x00, 0xf0, 0xa1, 0x03


	//----- nvinfo : EIATTR_SPARSE_MMA_MASK
	.align		4
.L_1340:
        /*0018*/ 	.byte	0x03, 0x50
        /*001a*/ 	.short	0x0000


	//----- nvinfo : EIATTR_MAXREG_COUNT
	.align		4
        /*001c*/ 	.byte	0x03, 0x1b
        /*001e*/ 	.short	0x00ff


	//----- nvinfo : EIATTR_ANNOTATIONS
	.align		4
        /*0020*/ 	.byte	0x04, 0x55
        /*0022*/ 	.short	(.L_1342 - .L_1341)


	//   ....[0]....
.L_1341:
        /* <DEDUP_REMOVED lines=21> */


	//----- nvinfo : EIATTR_MERCURY_ISA_VERSION
	.align		4
.L_1342:
        /*0164*/ 	.byte	0x03, 0x5f
        /*0166*/ 	.short	0x0101


	//----- nvinfo : EIATTR_COOP_GROUP_MASK_REGIDS
	.align		4
        /*0168*/ 	.byte	0x04, 0x29
        /*016a*/ 	.short	(.L_1344 - .L_1343)


	//   ....[0]....
.L_1343:
        /*016c*/ 	.word	0xffffffff


	//   ....[1]....
        /*0170*/ 	.word	0xffffffff


	//   ....[2]....
        /*0174*/ 	.word	0xffffffff


	//   ....[3]....
        /*0178*/ 	.word	0xffffffff


	//   ....[4]....
        /*017c*/ 	.word	0xffffffff


	//   ....[5]....
        /*0180*/ 	.word	0xffffffff


	//   ....[6]....
        /*0184*/ 	.word	0xffffffff


	//   ....[7]....
        /*0188*/ 	.word	0xffffffff


	//   ....[8]....
        /*018c*/ 	.word	0xffffffff


	//   ....[9]....
        /*0190*/ 	.word	0xffffffff


	//   ....[10]....
        /*0194*/ 	.word	0x050000b2


	//   ....[11]....
        /*0198*/ 	.word	0x050000b2


	//   ....[12]....
        /*019c*/ 	.word	0x050000b2


	//   ....[13]....
        /*01a0*/ 	.word	0x050000b2


	//   ....[14]....
        /*01a4*/ 	.word	0x050000b2


	//   ....[15]....
        /*01a8*/ 	.word	0x050000b2


	//   ....[16]....
        /*01ac*/ 	.word	0x050000b2


	//   ....[17]....
        /*01b0*/ 	.word	0x050000b2


	//   ....[18]....
        /*01b4*/ 	.word	0x050000b2


	//   ....[19]....
        /*01b8*/ 	.word	0x050000b2


	//----- nvinfo : EIATTR_COOP_GROUP_INSTR_OFFSETS
	.align		4
.L_1344:
        /*01bc*/ 	.byte	0x04, 0x28
        /*01be*/ 	.short	(.L_1346 - .L_1345)


	//   ....[0]....
.L_1345:
        /*01c0*/ 	.word	0x00005eb0


	//   ....[1]....
        /*01c4*/ 	.word	0x00005ee0


	//   ....[2]....
        /*01c8*/ 	.word	0x00005f00


	//   ....[3]....
        /*01cc*/ 	.word	0x00005f20


	//   ....[4]....
        /*01d0*/ 	.word	0x00005f40


	//   ....[5]....
        /*01d4*/ 	.word	0x00006970


	//   ....[6]....
        /*01d8*/ 	.word	0x00006990


	//   ....[7]....
        /*01dc*/ 	.word	0x000069b0


	//   ....[8]....
        /*01e0*/ 	.word	0x000069d0


	//   ....[9]....
        /*01e4*/ 	.word	0x000069f0


	//   ....[10]....
        /*01e8*/ 	.word	0x00008080


	//   ....[11]....
        /*01ec*/ 	.word	0x00008120


	//   ....[12]....
        /*01f0*/ 	.word	0x00008180


	//   ....[13]....
        /*01f4*/ 	.word	0x000081e0


	//   ....[14]....
        /*01f8*/ 	.word	0x00008240


	//   ....[15]....
        /*01fc*/ 	.word	0x00008cc0


	//   ....[16]....
        /*0200*/ 	.word	0x00008d20


	//   ....[17]....
        /*0204*/ 	.word	0x00008d80


	//   ....[18]....
        /*0208*/ 	.word	0x00008de0


	//   ....[19]....
        /*020c*/ 	.word	0x00008e40


	//----- nvinfo : EIATTR_VRC_CTA_INIT_COUNT
	.align		4
.L_1346:
        /*0210*/ 	.byte	0x02, 0x4a
	.zero		1
	.zero		1


	//----- nvinfo : EIATTR_EXIT_INSTR_OFFSETS
	.align		4
        /*0214*/ 	.byte	0x04, 0x1c
        /*0216*/ 	.short	(.L_1348 - .L_1347)


	//   ....[0]....
.L_1347:
        /*0218*/ 	.word	0x00000920


	//   ....[1]....
        /*021c*/ 	.word	0x00008010


	//----- nvinfo : EIATTR_MAX_THREADS
	.align		4
.L_1348:
        /*0220*/ 	.byte	0x04, 0x05
        /*0222*/ 	.short	(.L_1350 - .L_1349)
.L_1349:
        /*0224*/ 	.word	0x00000080
        /*0228*/ 	.word	0x00000001
        /*022c*/ 	.word	0x00000001


	//----- nvinfo : EIATTR_CRS_STACK_SIZE
	.align		4
.L_1350:
        /*0230*/ 	.byte	0x04, 0x1e
        /*0232*/ 	.short	(.L_1352 - .L_1351)
.L_1351:
        /*0234*/ 	.word	0x00000000


	//----- nvinfo : EIATTR_CBANK_PARAM_SIZE
	.align		4
.L_1352:
        /*0238*/ 	.byte	0x03, 0x19
        /*023a*/ 	.short	0x00e8


	//----- nvinfo : EIATTR_PARAM_CBANK
	.align		4
        /*023c*/ 	.byte	0x04, 0x0a
        /*023e*/ 	.short	(.L_1354 - .L_1353)
	.align		4
.L_1353:
        /*0240*/ 	.word	index@(.nv.constant0._ZN10layer_norm31ln_parallel_residual_fwd_kernelINS_13Kernel_traitsIf6__halfS2_S2_fjLj2560ELj1ELj4ELj1ELj16ENS_18Kernel_traits_baseILj2560EfS2_S2_S2_fjLj128EEEEELb0ELb1ELb1EEEvNS_9FwdParamsE)
        /*0244*/ 	.short	0x0380
        /*0246*/ 	.short	0x00e8


	//----- nvinfo : EIATTR_SW_WAR
	.align		4
.L_1354:
        /*0248*/ 	.byte	0x04, 0x36
        /*024a*/ 	.short	(.L_1356 - .L_1355)
.L_1355:
        /*024c*/ 	.word	0x00000008
.L_1356:


//--------------------- .nv.info._ZN10layer_norm31ln_parallel_residual_fwd_kernelINS_13Kernel_traitsIf6__halfS2_S2_fjLj2560ELj1ELj4ELj1ELj16ENS_18Kernel_traits_baseILj2560EfS2_S2_S2_fjLj128EEEEELb1ELb0ELb0EEEvNS_9FwdParamsE --------------------------
	.section	.nv.info._ZN10layer_norm31ln_parallel_residual_fwd_kernelINS_13Kernel_traitsIf6__halfS2_S2_fjLj2560ELj1ELj4ELj1ELj16ENS_18Kernel_traits_baseILj2560EfS2_S2_S2_fjLj128EEEEELb1ELb0ELb0EEEvNS_9FwdParamsE,"",@"SHT_CUDA_INFO"
	.sectionflags	@""
	.align	4


	//----- nvinfo : EIATTR_CUDA_API_VERSION
	.align		4
        /*0000*/ 	.byte	0x04, 0x37
        /*0002*/ 	.short	(.L_1358 - .L_1357)
.L_1357:
        /*0004*/ 	.word	0x00000082


	//----- nvinfo : EIATTR_KPARAM_INFO
	.align		4
.L_1358:
        /*0008*/ 	.byte	0x04, 0x17
        /*000a*/ 	.short	(.L_1360 - .L_1359)
.L_1359:
        /*000c*/ 	.word	0x00000000
        /*0010*/ 	.short	0x0000
        /*0012*/ 	.short	0x0000
        /*0014*/ 	.byte	0x00, 0xf0, 0xa1, 0x03


	//----- nvinfo : EIATTR_SPARSE_MMA_MASK
	.align		4
.L_1360:
        /*0018*/ 	.byte	0x03, 0x50
        /*001a*/ 	.short	0x0000


	//----- nvinfo : EIATTR_MAXREG_COUNT
	.align		4
        /*001c*/ 	.byte	0x03, 0x1b
        /*001e*/ 	.short	0x00ff


	//----- nvinfo : EIATTR_ANNOTATIONS
	.align		4
        /*0020*/ 	.byte	0x04, 0x55
        /*0022*/ 	.short	(.L_1362 - .L_1361)


	//   ....[0]....
.L_1361:
        /* <DEDUP_REMOVED lines=1157> */


	//----- nvinfo : EIATTR_MERCURY_ISA_VERSION
	.align		4
.L_1362:
        /*485c*/ 	.byte	0x03, 0x5f
        /*485e*/ 	.short	0x0101


	//----- nvinfo : EIATTR_COOP_GROUP_MASK_REGIDS
	.align		4
        /*4860*/ 	.byte	0x04, 0x29
        /*4862*/ 	.short	(.L_1364 - .L_1363)


	//   ....[0]....
.L_1363:
        /*4864*/ 	.word	0xffffffff


	//   ....[1]....
        /*4868*/ 	.word	0xffffffff


	//   ....[2]....
        /*486c*/ 	.word	0xffffffff


	//   ....[3]....
        /*4870*/ 	.word	0xffffffff


	//   ....[4]....
        /*4874*/ 	.word	0xffffffff


	//   ....[5]....
        /*4878*/ 	.word	0xffffffff


	//   ....[6]....
        /*487c*/ 	.word	0xffffffff


	//   ....[7]....
        /*4880*/ 	.word	0xffffffff


	//   ....[8]....
        /*4884*/ 	.word	0xffffffff


	//   ....[9]....
        /*4888*/ 	.word	0xffffffff


	//   ....[10]....
        /*488c*/ 	.word	0x05000028


	//   ....[11]....
        /*4890*/ 	.word	0x05000028


	//   ....[12]....
        /*4894*/ 	.word	0x05000028


	//   ....[13]....
        /*4898*/ 	.word	0x05000028


	//   ....[14]....
        /*489c*/ 	.word	0x05000028


	//   ....[15]....
        /*48a0*/ 	.word	0x05000028


	//   ....[16]....
        /*48a4*/ 	.word	0x05000028


	//   ....[17]....
        /*48a8*/ 	.word	0x05000028


	//   ....[18]....
        /*48ac*/ 	.word	0x05000028


	//   ....[19]....
        /*48b0*/ 	.word	0x05000028


	//----- nvinfo : EIATTR_COOP_GROUP_INSTR_OFFSETS
	.align		4
.L_1364:
        /*48b4*/ 	.byte	0x04, 0x28
        /*48b6*/ 	.short	(.L_1366 - .L_1365)


	//   ....[0]....
.L_1365:
        /*48b8*/ 	.word	0x00077310


	//   ....[1]....
        /*48bc*/ 	.word	0x00077350


	//   ....[2]....
        /*48c0*/ 	.word	0x00077370


	//   ....[3]....
        /*48c4*/ 	.word	0x00077390


	//   ....[4]....
        /*48c8*/ 	.word	0x000773b0


	//   ....[5]....
        /*48cc*/ 	.word	0x00077e20


	//   ....[6]....
        /*48d0*/ 	.word	0x00077e40


	//   ....[7]....
        /*48d4*/ 	.word	0x00077e60


	//   ....[8]....
        /*48d8*/ 	.word	0x00077e80


	//   ....[9]....
        /*48dc*/ 	.word	0x00077ea0


	//   ....[10]....
        /*48e0*/ 	.word	0x0007bab0


	//   ....[11]....
        /*48e4*/ 	.word	0x0007bb50


	//   ....[12]....
        /*48e8*/ 	.word	0x0007bbc0


	//   ....[13]....
        /*48ec*/ 	.word	0x0007bc30


	//   ....[14]....
        /*48f0*/ 	.word	0x0007bca0


	//   ....[15]....
        /*48f4*/ 	.word	0x0007c780


	//   ....[16]....
        /*48f8*/ 	.word	0x0007c7f0


	//   ....[17]....
        /*48fc*/ 	.word	0x0007c860


	//   ....[18]....
        /*4900*/ 	.word	0x0007c8d0


	//   ....[19]....
        /*4904*/ 	.word	0x0007c940


	//----- nvinfo : EIATTR_VRC_CTA_INIT_COUNT
	.align		4
.L_1366:
        /*4908*/ 	.byte	0x02, 0x4a
	.zero		1
	.zero		1


	//----- nvinfo : EIATTR_EXIT_INSTR_OFFSETS
	.align		4
        /*490c*/ 	.byte	0x04, 0x1c
        /*490e*/ 	.short	(.L_1368 - .L_1367)


	//   ....[0]....
.L_1367:
        /*4910*/ 	.word	0x00015460


	//   ....[1]....
        /*4914*/ 	.word	0x0007ba40


	//----- nvinfo : EIATTR_MAX_THREADS
	.align		4
.L_1368:
        /*4918*/ 	.byte	0x04, 0x05
        /*491a*/ 	.short	(.L_1370 - .L_1369)
.L_1369:
        /*491c*/ 	.word	0x00000080
        /*4920*/ 	.word	0x00000001
        /*4924*/ 	.word	0x00000001


	//----- nvinfo : EIATTR_CRS_STACK_SIZE
	.align		4
.L_1370:
        /*4928*/ 	.byte	0x04, 0x1e
        /*492a*/ 	.short	(.L_1372 - .L_1371)
.L_1371:
        /*492c*/ 	.word	0x00000000


	//----- nvinfo : EIATTR_CBANK_PARAM_SIZE
	.align		4
.L_1372:
        /*4930*/ 	.byte	0x03, 0x19
        /*4932*/ 	.short	0x00e8


	//----- nvinfo : EIATTR_PARAM_CBANK
	.align		4
        /*4934*/ 	.byte	0x04, 0x0a
        /*4936*/ 	.short	(.L_1374 - .L_1373)
	.align		4
.L_1373:
        /*4938*/ 	.word	index@(.nv.constant0._ZN10layer_norm31ln_parallel_residual_fwd_kernelINS_13Kernel_traitsIf6__halfS2_S2_fjLj2560ELj1ELj4ELj1ELj16ENS_18Kernel_traits_baseILj2560EfS2_S2_S2_fjLj128EEEEELb1ELb0ELb0EEEvNS_9FwdParamsE)
        /*493c*/ 	.short	0x0380
        /*493e*/ 	.short	0x00e8


	//----- nvinfo : EIATTR_SW_WAR
	.align		4
.L_1374:
        /*4940*/ 	.byte	0x04, 0x36
        /*4942*/ 	.short	(.L_1376 - .L_1375)
.L_1375:
        /*4944*/ 	.word	0x00000008
.L_1376:


//--------------------- .nv.info._ZN10layer_norm31ln_parallel_residual_fwd_kernelINS_13Kernel_traitsIf6__halfS2_S2_fjLj2560ELj1ELj4ELj1ELj16ENS_18Kernel_traits_baseILj2560EfS2_S2_S2_fjLj128EEEEELb1ELb0ELb1EEEvNS_9FwdParamsE --------------------------
	.section	.nv.info._ZN10layer_norm31ln_parallel_residual_fwd_kernelINS_13Kernel_traitsIf6__halfS2_S2_fjLj2560ELj1ELj4ELj1ELj16ENS_18Kernel_traits_baseILj2560EfS2_S2_S2_fjLj128EEEEELb1ELb0ELb1EEEvNS_9FwdParamsE,"",@"SHT_CUDA_INFO"
	.sectionflags	@""
	.align	4


	//----- nvinfo : EIATTR_CUDA_API_VERSION
	.align		4
        /*0000*/ 	.byte	0x04, 0x37
        /*0002*/ 	.short	(.L_1378 - .L_1377)
.L_1377:
        /*0004*/ 	.word	0x00000082


	//----- nvinfo : EIATTR_KPARAM_INFO
	.align		4
.L_1378:
        /*0008*/ 	.byte	0x04, 0x17
        /*000a*/ 	.short	(.L_1380 - .L_1379)
.L_1379:
        /*000c*/ 	.word	0x00000000
        /*0010*/ 	.short	0x0000
        /*0012*/ 	.short	0x0000
        /*0014*/ 	.byte	0x00, 0xf0, 0xa1, 0x03


	//----- nvinfo : EIATTR_SPARSE_MMA_MASK
	.align		4
.L_1380:
        /*0018*/ 	.byte	0x03, 0x50
        /*001a*/ 	.short	0x0000


	//----- nvinfo : EIATTR_MAXREG_COUNT
	.align		4
        /*001c*/ 	.byte	0x03, 0x1b
        /*001e*/ 	.short	0x00ff


	//----- nvinfo : EIATTR_ANNOTATIONS
	.align		4
        /*0020*/ 	.byte	0x04, 0x55
        /*0022*/ 	.short	(.L_1382 - .L_1381)


	//   ....[0]....
.L_1381:
        /* <DEDUP_REMOVED lines=537> */


	//----- nvinfo : EIATTR_MERCURY_ISA_VERSION
	.align		4
.L_1382:
        /*21a4*/ 	.byte	0x03, 0x5f
        /*21a6*/ 	.short	0x0101


	//----- nvinfo : EIATTR_COOP_GROUP_MASK_REGIDS
	.align		4
        /*21a8*/ 	.byte	0x04, 0x29
        /*21aa*/ 	.short	(.L_1384 - .L_1383)


	//   ....[0]....
.L_1383:
        /*21ac*/ 	.word	0xffffffff


	//   ....[1]....
        /*21b0*/ 	.word	0xffffffff


	//   ....[2]....
        /*21b4*/ 	.word	0xffffffff


	//   ....[3]....
        /*21b8*/ 	.word	0xffffffff


	//   ....[4]....
        /*21bc*/ 	.word	0xffffffff


	//   ....[5]....
        /*21c0*/ 	.word	0xffffffff


	//   ....[6]....
        /*21c4*/ 	.word	0xffffffff


	//   ....[7]....
        /*21c8*/ 	.word	0xffffffff


	//   ....[8]....
        /*21cc*/ 	.word	0xffffffff


	//   ....[9]....
        /*21d0*/ 	.word	0xffffffff


	//   ....[10]....
        /*21d4*/ 	.word	0x05000024


	//   ....[11]....
        /*21d8*/ 	.word	0x05000024


	//   ....[12]....
        /*21dc*/ 	.word	0x05000024


	//   ....[13]....
        /*21e0*/ 	.word	0x05000024


	//   ....[14]....
        /*21e4*/ 	.word	0x05000024


	//   ....[15]....
        /*21e8*/ 	.word	0x05000024


	//   ....[16]....
        /*21ec*/ 	.word	0x05000024


	//   ....[17]....
        /*21f0*/ 	.word	0x05000024


	//   ....[18]....
        /*21f4*/ 	.word	0x05000024


	//   ....[19]....
        /*21f8*/ 	.word	0x05000024


	//----- nvinfo : EIATTR_COOP_GROUP_INSTR_OFFSETS
	.align		4
.L_1384:
        /*21fc*/ 	.byte	0x04, 0x28
        /*21fe*/ 	.short	(.L_1386 - .L_1385)


	//   ....[0]....
.L_1385:
        /*2200*/ 	.word	0x00064d00


	//   ....[1]....
        /*2204*/ 	.word	0x00064d30


	//   ....[2]....
        /*2208*/ 	.word	0x00064d50


	//   ....[3]....
        /*220c*/ 	.word	0x00064d70


	//   ....[4]....
        /*2210*/ 	.word	0x00064d90


	//   ....[5]....
        /*2214*/ 	.word	0x000657c0


	//   ....[6]....
        /*2218*/ 	.word	0x000657e0


	//   ....[7]....
        /*221c*/ 	.word	0x00065800


	//   ....[8]....
        /*2220*/ 	.word	0x00065820


	//   ....[9]....
        /*2224*/ 	.word	0x00065840


	//   ....[10]....
        /*2228*/ 	.word	0x00068b50


	//   ....[11]....
        /*222c*/ 	.word	0x00068bf0


	//   ....[12]....
        /*2230*/ 	.word	0x00068c60


	//   ....[13]....
        /*2234*/ 	.word	0x00068cd0


	//   ....[14]....
        /*2238*/ 	.word	0x00068d40


	//   ....[15]....
        /*223c*/ 	.word	0x000697d0


	//   ....[16]....
        /*2240*/ 	.word	0x00069840


	//   ....[17]....
        /*2244*/ 	.word	0x000698b0


	//   ....[18]....
        /*2248*/ 	.word	0x00069920


	//   ....[19]....
        /*224c*/ 	.word	0x00069990


	//----- nvinfo : EIATTR_VRC_CTA_INIT_COUNT
	.align		4
.L_1386:
        /*2250*/ 	.byte	0x02, 0x4a
	.zero		1
	.zero		1


	//----- nvinfo : EIATTR_EXIT_INSTR_OFFSETS
	.align		4
        /*2254*/ 	.byte	0x04, 0x1c
        /*2256*/ 	.short	(.L_1388 - .L_1387)


	//   ....[0]....
.L_1387:
        /*2258*/ 	.word	0x00004120


	//   ....[1]....
        /*225c*/ 	.word	0x00068ae0


	//----- nvinfo : EIATTR_MAX_THREADS
	.align		4
.L_1388:
        /*2260*/ 	.byte	0x04, 0x05
        /*2262*/ 	.short	(.L_1390 - .L_1389)
.L_1389:
        /*2264*/ 	.word	0x00000080
        /*2268*/ 	.word	0x00000001
        /*226c*/ 	.word	0x00000001


	//----- nvinfo : EIATTR_CRS_STACK_SIZE
	.align		4
.L_1390:
        /*2270*/ 	.byte	0x04, 0x1e
        /*2272*/ 	.short	(.L_1392 - .L_1391)
.L_1391:
        /*2274*/ 	.word	0x00000000


	//----- nvinfo : EIATTR_CBANK_PARAM_SIZE
	.align		4
.L_1392:
        /*2278*/ 	.byte	0x03, 0x19
        /*227a*/ 	.short	0x00e8


	//----- nvinfo : EIATTR_PARAM_CBANK
	.align		4
        /*227c*/ 	.byte	0x04, 0x0a
        /*227e*/ 	.short	(.L_1394 - .L_1393)
	.align		4
.L_1393:
        /*2280*/ 	.word	index@(.nv.constant0._ZN10layer_norm31ln_parallel_residual_fwd_kernelINS_13Kernel_traitsIf6__halfS2_S2_fjLj2560ELj1ELj4ELj1ELj16ENS_18Kernel_traits_baseILj2560EfS2_S2_S2_fjLj128EEEEELb1ELb0ELb1EEEvNS_9FwdParamsE)
        /*2284*/ 	.short	0x0380
        /*2286*/ 	.short	0x00e8


	//----- nvinfo : EIATTR_SW_WAR
	.align		4
.L_1394:
        /*2288*/ 	.byte	0x04, 0x36
        /*228a*/ 	.short	(.L_1396 - .L_1395)
.L_1395:
        /*228c*/ 	.word	0x00000008
.L_1396:


//--------------------- .nv.info._ZN10layer_norm31ln_parallel_residual_fwd_kernelINS_13Kernel_traitsIf6__halfS2_S2_fjLj2560ELj1ELj4ELj1ELj16ENS_18Kernel_traits_baseILj2560EfS2_S2_S2_fjLj128EEEEELb1ELb1ELb0EEEvNS_9FwdParamsE --------------------------
	.section	.nv.info._ZN10layer_norm31ln_parallel_residual_fwd_kernelINS_13Kernel_traitsIf6__halfS2_S2_fjLj2560ELj1ELj4ELj1ELj16ENS_18Kernel_traits_baseILj2560EfS2_S2_S2_fjLj128EEEEELb1ELb1ELb0EEEvNS_9FwdParamsE,"",@"SHT_CUDA_INFO"
	.sectionflags	@""
	.align	4


	//----- nvinfo : EIATTR_CUDA_API_VERSION
	.align		4
        /*0000*/ 	.byte	0x04, 0x37
        /*0002*/ 	.short	(.L_1398 - .L_1397)
.L_1397:
        /*0004*/ 	.word	0x00000082


	//----- nvinfo : EIATTR_KPARAM_INFO
	.align		4
.L_1398:
        /*0008*/ 	.byte	0x04, 0x17
        /*000a*/ 	.short	(.L_1400 - .L_1399)
.L_1399:
        /*000c*/ 	.word	0x00000000
        /*0010*/ 	.short	0x0000
        /*0012*/ 	.short	0x0000
        /*0014*/ 	.byte	0x00, 0xf0, 0xa1, 0x03


	//----- nvinfo : EIATTR_SPARSE_MMA_MASK
	.align		4
.L_1400:
        /*0018*/ 	.byte	0x03, 0x50
        /*001a*/ 	.short	0x0000


	//----- nvinfo : EIATTR_MAXREG_COUNT
	.align		4
        /*001c*/ 	.byte	0x03, 0x1b
        /*001e*/ 	.short	0x00ff


	//----- nvinfo : EIATTR_ANNOTATIONS
	.align		4
        /*0020*/ 	.byte	0x04, 0x55
        /*0022*/ 	.short	(.L_1402 - .L_1401)


	//   ....[0]....
.L_1401:
        /* <DEDUP_REMOVED lines=64> */


	//----- nvinfo : EIATTR_MERCURY_ISA_VERSION
	.align		4
.L_1402:
        /*0414*/ 	.byte	0x03, 0x5f
        /*0416*/ 	.short	0x0101


	//----- nvinfo : EIATTR_COOP_GROUP_MASK_REGIDS
	.align		4
        /*0418*/ 	.byte	0x04, 0x29
        /*041a*/ 	.short	(.L_1404 - .L_1403)


	//   ....[0]....
.L_1403:
        /*041c*/ 	.word	0xffffffff


	//   ....[1]....
        /*0420*/ 	.word	0xffffffff


	//   ....[2]....
        /*0424*/ 	.word	0xffffffff


	//   ....[3]....
        /*0428*/ 	.word	0xffffffff


	//   ....[4]....
        /*042c*/ 	.word	0xffffffff


	//   ....[5]....
        /*0430*/ 	.word	0xffffffff


	//   ....[6]....
        /*0434*/ 	.word	0xffffffff


	//   ....[7]....
        /*0438*/ 	.word	0xffffffff


	//   ....[8]....
        /*043c*/ 	.word	0xffffffff


	//   ....[9]....
        /*0440*/ 	.word	0xffffffff


	//   ....[10]....
        /*0444*/ 	.word	0x0500005c


	//   ....[11]....
        /*0448*/ 	.word	0x0500005c


	//   ....[12]....
        /*044c*/ 	.word	0x0500005c


	//   ....[13]....
        /*0450*/ 	.word	0x0500005c


	//   ....[14]....
        /*0454*/ 	.word	0x0500005c


	//   ....[15]....
        /*0458*/ 	.word	0x0500005c


	//   ....[16]....
        /*045c*/ 	.word	0x0500005c


	//   ....[17]....
        /*0460*/ 	.word	0x0500005c


	//   ....[18]....
        /*0464*/ 	.word	0x0500005c


	//   ....[19]....
        /*0468*/ 	.word	0x0500005c


	//----- nvinfo : EIATTR_COOP_GROUP_INSTR_OFFSETS
	.align		4
.L_1404:
        /*046c*/ 	.byte	0x04, 0x28
        /*046e*/ 	.short	(.L_1406 - .L_1405)


	//   ....[0]....
.L_1405:
        /*0470*/ 	.word	0x00062e20


	//   ....[1]....
        /*0474*/ 	.word	0x00062e60


	//   ....[2]....
        /*0478*/ 	.word	0x00062e80


	//   ....[3]....
        /*047c*/ 	.word	0x00062ea0


	//   ....[4]....
        /*0480*/ 	.word	0x00062ec0


	//   ....[5]....
        /*0484*/ 	.word	0x00063930


	//   ....[6]....
        /*0488*/ 	.word	0x00063950


	//   ....[7]....
        /*048c*/ 	.word	0x00063970


	//   ....[8]....
        /*0490*/ 	.word	0x00063990


	//   ....[9]....
        /*0494*/ 	.word	0x000639b0


	//   ....[10]....
        /*0498*/ 	.word	0x00065400


	//   ....[11]....
        /*049c*/ 	.word	0x000654a0


	//   ....[12]....
        /*04a0*/ 	.word	0x00065510


	//   ....[13]....
        /*04a4*/ 	.word	0x00065580


	//   ....[14]....
        /*04a8*/ 	.word	0x000655f0


	//   ....[15]....
        /*04ac*/ 	.word	0x000660d0


	//   ....[16]....
        /*04b0*/ 	.word	0x00066140


	//   ....[17]....
        /*04b4*/ 	.word	0x000661b0


	//   ....[18]....
        /*04b8*/ 	.word	0x00066220


	//   ....[19]....
        /*04bc*/ 	.word	0x00066290


	//----- nvinfo : EIATTR_VRC_CTA_INIT_COUNT
	.align		4
.L_1406:
        /*04c0*/ 	.byte	0x02, 0x4a
	.zero		1
	.zero		1


	//----- nvinfo : EIATTR_EXIT_INSTR_OFFSETS
	.align		4
        /*04c4*/ 	.byte	0x04, 0x1c
        /*04c6*/ 	.short	(.L_1408 - .L_1407)


	//   ....[0]....
.L_1407:
        /*04c8*/ 	.word	0x000016f0


	//   ....[1]....
        /*04cc*/ 	.word	0x00065390


	//----- nvinfo : EIATTR_MAX_THREADS
	.align		4
.L_1408:
        /*04d0*/ 	.byte	0x04, 0x05
        /*04d2*/ 	.short	(.L_1410 - .L_1409)
.L_1409:
        /*04d4*/ 	.word	0x00000080
        /*04d8*/ 	.word	0x00000001
        /*04dc*/ 	.word	0x00000001


	//----- nvinfo : EIATTR_CRS_STACK_SIZE
	.align		4
.L_1410:
        /*04e0*/ 	.byte	0x04, 0x1e
        /*04e2*/ 	.short	(.L_1412 - .L_1411)
.L_1411:
        /*04e4*/ 	.word	0x00000000


	//----- nvinfo : EIATTR_CBANK_PARAM_SIZE
	.align		4
.L_1412:
        /*04e8*/ 	.byte	0x03, 0x19
        /*04ea*/ 	.short	0x00e8


	//----- nvinfo : EIATTR_PARAM_CBANK
	.align		4
        /*04ec*/ 	.byte	0x04, 0x0a
        /*04ee*/ 	.short	(.L_1414 - .L_1413)
	.align		4
.L_1413:
        /*04f0*/ 	.word	index@(.nv.constant0._ZN10layer_norm31ln_parallel_residual_fwd_kernelINS_13Kernel_traitsIf6__halfS2_S2_fjLj2560ELj1ELj4ELj1ELj16ENS_18Kernel_traits_baseILj2560EfS2_S2_S2_fjLj128EEEEELb1ELb1ELb0EEEvNS_9FwdParamsE)
        /*04f4*/ 	.short	0x0380
        /*04f6*/ 	.short	0x00e8


	//----- nvinfo : EIATTR_SW_WAR
	.align		4
.L_1414:
        /*04f8*/ 	.byte	0x04, 0x36
        /*04fa*/ 	.short	(.L_1416 - .L_1415)
.L_1415:
        /*04fc*/ 	.word	0x00000008
.L_1416:


//--------------------- .nv.info._ZN10layer_norm31ln_parallel_residual_fwd_kernelINS_13Kernel_traitsIf6__halfS2_S2_fjLj2560ELj1ELj4ELj1ELj16ENS_18Kernel_traits_baseILj2560EfS2_S2_S2_fjLj128EEEEELb1ELb1ELb1EEEvNS_9FwdParamsE --------------------------
	.section	.nv.info._ZN10layer_norm31ln_parallel_residual_fwd_kernelINS_13Kernel_traitsIf6__halfS2_S2_fjLj2560ELj1ELj4ELj1ELj16ENS_18Kernel_traits_baseILj2560EfS2_S2_S2_fjLj128EEEEELb1ELb1ELb1EEEvNS_9FwdParamsE,"",@"SHT_CUDA_INFO"
	.sectionflags	@""
	.align	4


	//----- nvinfo : EIATTR_CUDA_API_VERSION
	.align		4
        /*0000*/ 	.byte	0x04, 0x37
        /*0002*/ 	.short	(.L_1418 - .L_1417)
.L_1417:
        /*0004*/ 	.word	0x00000082


	//----- nvinfo : EIATTR_KPARAM_INFO
	.align		4
.L_1418:
        /*0008*/ 	.byte	0x04, 0x17
        /*000a*/ 	.short	(.L_1420 - .L_1419)
.L_1419:
        /*000c*/ 	.word	0x00000000
        /*0010*/ 	.short	0x0000
        /*0012*/ 	.short	0x0000
        /*0014*/ 	.byte	0x00, 0xf0, 0xa1, 0x03


	//----- nvinfo : EIATTR_SPARSE_MMA_MASK
	.align		4
.L_1420:
        /*0018*/ 	.byte	0x03, 0x50
        /*001a*/ 	.short	0x0000


	//----- nvinfo : EIATTR_MAXREG_COUNT
	.align		4
        /*001c*/ 	.byte	0x03, 0x1b
        /*001e*/ 	.short	0x00ff


	//----- nvinfo : EIATTR_ANNOTATIONS
	.align		4
        /*0020*/ 	.byte	0x04, 0x55
        /*0022*/ 	.short	(.L_1422 - .L_1421)


	//   ....[0]....
.L_1421:
        /* <DEDUP_REMOVED lines=61> */


	//----- nvinfo : EIATTR_MERCURY_ISA_VERSION
	.align		4
.L_1422:
        /*03e4*/ 	.byte	0x03, 0x5f
        /*03e6*/ 	.short	0x0101


	//----- nvinfo : EIATTR_COOP_GROUP_MASK_REGIDS
	.align		4
        /*03e8*/ 	.byte	0x04, 0x29
        /*03ea*/ 	.short	(.L_1424 - .L_1423)


	//   ....[0]....
.L_1423:
        /*03ec*/ 	.word	0xffffffff


	//   ....[1]....
        /*03f0*/ 	.word	0xffffffff


	//   ....[2]....
        /*03f4*/ 	.word	0xffffffff


	//   ....[3]....
        /*03f8*/ 	.word	0xffffffff


	//   ....[4]....
        /*03fc*/ 	.word	0xffffffff


	//   ....[5]....
        /*0400*/ 	.word	0xffffffff


	//   ....[6]....
        /*0404*/ 	.word	0xffffffff


	//   ....[7]....
        /*0408*/ 	.word	0xffffffff


	//   ....[8]....
        /*040c*/ 	.word	0xffffffff


	//   ....[9]....
        /*0410*/ 	.word	0xffffffff


	//   ....[10]....
        /*0414*/ 	.word	0x05000027


	//   ....[11]....
        /*0418*/ 	.word	0x05000027


	//   ....[12]....
        /*041c*/ 	.word	0x05000027


	//   ....[13]....
        /*0420*/ 	.word	0x05000027


	//   ....[14]....
        /*0424*/ 	.word	0x05000027


	//   ....[15]....
        /*0428*/ 	.word	0x05000027


	//   ....[16]....
        /*042c*/ 	.word	0x05000027


	//   ....[17]....
        /*0430*/ 	.word	0x05000027


	//   ....[18]....
        /*0434*/ 	.word	0x05000027


	//   ....[19]....
        /*0438*/ 	.word	0x05000027


	//----- nvinfo : EIATTR_COOP_GROUP_INSTR_OFFSETS
	.align		4
.L_1424:
        /*043c*/ 	.byte	0x04, 0x28
        /*043e*/ 	.short	(.L_1426 - .L_1425)


	//   ....[0]....
.L_1425:
        /*0440*/ 	.word	0x00050950


	//   ....[1]....
        /*0444*/ 	.word	0x00050980


	//   ....[2]....
        /*0448*/ 	.word	0x000509a0


	//   ....[3]....
        /*044c*/ 	.word	0x000509c0


	//   ....[4]....
        /*0450*/ 	.word	0x000509e0


	//   ....[5]....
        /*0454*/ 	.word	0x00051410


	//   ....[6]....
        /*0458*/ 	.word	0x00051430


	//   ....[7]....
        /*045c*/ 	.word	0x00051450


	//   ....[8]....
        /*0460*/ 	.word	0x00051470


	//   ....[9]....
        /*0464*/ 	.word	0x00051490


	//   ....[10]....
        /*0468*/ 	.word	0x00052cc0


	//   ....[11]....
        /*046c*/ 	.word	0x00052d60


	//   ....[12]....
        /*0470*/ 	.word	0x00052dd0


	//   ....[13]....
        /*0474*/ 	.word	0x00052e40


	//   ....[14]....
        /*0478*/ 	.word	0x00052eb0


	//   ....[15]....
        /*047c*/ 	.word	0x00053940


	//   ....[16]....
        /*0480*/ 	.word	0x000539b0


	//   ....[17]....
        /*0484*/ 	.word	0x00053a20


	//   ....[18]....
        /*0488*/ 	.word	0x00053a90


	//   ....[19]....
        /*048c*/ 	.word	0x00053b00


	//----- nvinfo : EIATTR_VRC_CTA_INIT_COUNT
	.align		4
.L_1426:
        /*0490*/ 	.byte	0x02, 0x4a
	.zero		1
	.zero		1


	//----- nvinfo : EIATTR_EXIT_INSTR_OFFSETS
	.align		4
        /*0494*/ 	.byte	0x04, 0x1c
        /*0496*/ 	.short	(.L_1428 - .L_1427)


	//   ....[0]....
.L_1427:
        /*0498*/ 	.word	0x00000dc0


	//   ....[1]....
        /*049c*/ 	.word	0x00052c50


	//----- nvinfo : EIATTR_MAX_THREADS
	.align		4
.L_1428:
        /*04a0*/ 	.byte	0x04, 0x05
        /*04a2*/ 	.short	(.L_1430 - .L_1429)
.L_1429:
        /*04a4*/ 	.word	0x00000080
        /*04a8*/ 	.word	0x00000001
        /*04ac*/ 	.word	0x00000001


	//----- nvinfo : EIATTR_CRS_STACK_SIZE
	.align		4
.L_1430:
        /*04b0*/ 	.byte	0x04, 0x1e
        /*04b2*/ 	.short	(.L_1432 - .L_1431)
.L_1431:
        /*04b4*/ 	.word	0x00000000


	//----- nvinfo : EIATTR_CBANK_PARAM_SIZE
	.align		4
.L_1432:
        /*04b8*/ 	.byte	0x03, 0x19
        /*04ba*/ 	.short	0x00e8


	//----- nvinfo : EIATTR_PARAM_CBANK
	.align		4
        /*04bc*/ 	.byte	0x04, 0x0a
        /*04be*/ 	.short	(.L_1434 - .L_1433)
	.align		4
.L_1433:
        /*04c0*/ 	.word	index@(.nv.constant0._ZN10layer_norm31ln_parallel_residual_fwd_kernelINS_13Kernel_traitsIf6__halfS2_S2_fjLj2560ELj1ELj4ELj1ELj16ENS_18Kernel_traits_baseILj2560EfS2_S2_S2_fjLj128EEEEELb1ELb1ELb1EEEvNS_9FwdParamsE)
        /*04c4*/ 	.short	0x0380
        /*04c6*/ 	.short	0x00e8


	//----- nvinfo : EIATTR_SW_WAR
	.align		4
.L_1434:
        /*04c8*/ 	.byte	0x04, 0x36
        /*04ca*/ 	.short	(.L_1436 - .L_1435)
.L_1435:
        /*04cc*/ 	.word	0x00000008
.L_1436:


//--------------------- .nv.info._ZN10layer_norm31ln_parallel_residual_fwd_kernelINS_13Kernel_traitsI6__halfS2_fS2_fjLj2560ELj1ELj4ELj1ELj16ENS_18Kernel_traits_baseILj2560ES2_S2_fS2_fjLj128EEEEELb0ELb0ELb0EEEvNS_9FwdParamsE --------------------------
	.section	.nv.info._ZN10layer_norm31ln_parallel_residual_fwd_kernelINS_13Kernel_traitsI6__halfS2_fS2_fjLj2560ELj1ELj4ELj1ELj16ENS_18Kernel_traits_baseILj2560ES2_S2_fS2_fjLj128EEEEELb0ELb0ELb0EEEvNS_9FwdParamsE,"",@"SHT_CUDA_INFO"
	.sectionflags	@""
	.align	4


	//----- nvinfo : EIATTR_CUDA_API_VERSION
	.align		4
        /*0000*/ 	.byte	0x04, 0x37
        /*0002*/ 	.short	(.L_1438 - .L_1437)
.L_1437:
        /*0004*/ 	.word	0x00000082


	//----- nvinfo : EIATTR_KPARAM_INFO
	.align		4
.L_1438:
        /*0008*/ 	.byte	0x04, 0x17
        /*000a*/ 	.short	(.L_1440 - .L_1439)
.L_1439:
        /*000c*/ 	.word	0x00000000
        /*0010*/ 	.short	0x0000
        /*0012*/ 	.short	0x0000
        /*0014*/ 	.byte	0x00, 0xf0, 0xa1, 0x03


	//----- nvinfo : EIATTR_SPARSE_MMA_MASK
	.align		4
.L_1440:
        /*0018*/ 	.byte	0x03, 0x50
        /*001a*/ 	.short	0x0000


	//----- nvinfo : EIATTR_MAXREG_COUNT
	.align		4
        /*001c*/ 	.byte	0x03, 0x1b
        /*001e*/ 	.short	0x00ff


	//----- nvinfo : EIATTR_ANNOTATIONS
	.align		4
        /*0020*/ 	.byte	0x04, 0x55
        /*0022*/ 	.short	(.L_1442 - .L_1441)


	//   ....[0]....
.L_1441:
        /* <DEDUP_REMOVED lines=98> */


	//----- nvinfo : EIATTR_MERCURY_ISA_VERSION
	.align		4
.L_1442:
        /*0634*/ 	.byte	0x03, 0x5f
        /*0636*/ 	.short	0x0101


	//----- nvinfo : EIATTR_COOP_GROUP_MASK_REGIDS
	.align		4
        /*0638*/ 	.byte	0x04, 0x29
        /*063a*/ 	.short	(.L_1444 - .L_1443)


	//   ....[0]....
.L_1443:
        /*063c*/ 	.word	0xffffffff


	//   ....[1]....
        /*0640*/ 	.word	0xffffffff


	//   ....[2]....
        /*0644*/ 	.word	0xffffffff


	//   ....[3]....
        /*0648*/ 	.word	0xffffffff


	//   ....[4]....
        /*064c*/ 	.word	0xffffffff


	//   ....[5]....
        /*0650*/ 	.word	0xffffffff


	//   ....[6]....
        /*0654*/ 	.word	0xffffffff


	//   ....[7]....
        /*0658*/ 	.word	0xffffffff


	//   ....[8]....
        /*065c*/ 	.word	0xffffffff


	//   ....[9]....
        /*0660*/ 	.word	0xffffffff


	//   ....[10]....
        /*0664*/ 	.word	0x05000006


	//   ....[11]....
        /*0668*/ 	.word	0x05000006


	//   ....[12]....
        /*066c*/ 	.word	0x05000006


	//   ....[13]....
        /*0670*/ 	.word	0x05000006


	//   ....[14]....
        /*0674*/ 	.word	0x05000006


	//   ....[15]....
        /*0678*/ 	.word	0x05000006


	//   ....[16]....
        /*067c*/ 	.word	0x05000006


	//   ....[17]....
        /*0680*/ 	.word	0x05000006


	//   ....[18]....
        /*0684*/ 	.word	0x05000006


	//   ....[19]....
        /*0688*/ 	.word	0x05000006


	//----- nvinfo : EIATTR_COOP_GROUP_INSTR_OFFSETS
	.align		4
.L_1444:
        /*068c*/ 	.byte	0x04, 0x28
        /*068e*/ 	.short	(.L_1446 - .L_1445)


	//   ....[0]....
.L_1445:
        /*0690*/ 	.word	0x00007b50


	//   ....[1]....
        /*0694*/ 	.word	0x00007b90


	//   ....[2]....
        /*0698*/ 	.word	0x00007bb0


	//   ....[3]....
        /*069c*/ 	.word	0x00007bd0


	//   ....[4]....
        /*06a0*/ 	.word	0x00007bf0


	//   ....[5]....
        /*06a4*/ 	.word	0x00008660


	//   ....[6]....
        /*06a8*/ 	.word	0x00008680


	//   ....[7]....
        /*06ac*/ 	.word	0x000086a0


	//   ....[8]....
        /*06b0*/ 	.word	0x000086c0


	//   ....[9]....
        /*06b4*/ 	.word	0x000086e0


	//   ....[10]....
        /*06b8*/ 	.word	0x0000c340


	//   ....[11]....
        /*06bc*/ 	.word	0x0000c3e0


	//   ....[12]....
        /*06c0*/ 	.word	0x0000c440


	//   ....[13]....
        /*06c4*/ 	.word	0x0000c4a0


	//   ....[14]....
        /*06c8*/ 	.word	0x0000c500


	//   ....[15]....
        /*06cc*/ 	.word	0x0000cfd0


	//   ....[16]....
        /*06d0*/ 	.word	0x0000d030


	//   ....[17]....
        /*06d4*/ 	.word	0x0000d090


	//   ....[18]....
        /*06d8*/ 	.word	0x0000d0f0


	//   ....[19]....
        /*06dc*/ 	.word	0x0000d150


	//----- nvinfo : EIATTR_VRC_CTA_INIT_COUNT
	.align		4
.L_1446:
        /*06e0*/ 	.byte	0x02, 0x4a
	.zero		1
	.zero		1


	//----- nvinfo : EIATTR_EXIT_INSTR_OFFSETS
	.align		4
        /*06e4*/ 	.byte	0x04, 0x1c
        /*06e6*/ 	.short	(.L_1448 - .L_1447)


	//   ....[0]....
.L_1447:
        /*06e8*/ 	.word	0x00002e50


	//   ....[1]....
        /*06ec*/ 	.word	0x0000c2d0


	//----- nvinfo : EIATTR_MAX_THREADS
	.align		4
.L_1448:
        /*06f0*/ 	.byte	0x04, 0x05
        /*06f2*/ 	.short	(.L_1450 - .L_1449)
.L_1449:
        /*06f4*/ 	.word	0x00000080
        /*06f8*/ 	.word	0x00000001
        /*06fc*/ 	.word	0x00000001


	//----- nvinfo : EIATTR_CRS_STACK_SIZE
	.align		4
.L_1450:
        /*0700*/ 	.byte	0x04, 0x1e
        /*0702*/ 	.short	(.L_1452 - .L_1451)
.L_1451:
        /*0704*/ 	.word	0x00000000


	//----- nvinfo : EIATTR_CBANK_PARAM_SIZE
	.align		4
.L_1452:
        /*0708*/ 	.byte	0x03, 0x19
        /*070a*/ 	.short	0x00e8


	//----- nvinfo : EIATTR_PARAM_CBANK
	.align		4
        /*070c*/ 	.byte	0x04, 0x0a
        /*070e*/ 	.short	(.L_1454 - .L_1453)
	.align		4
.L_1453:
        /*0710*/ 	.word	index@(.nv.constant0._ZN10layer_norm31ln_parallel_residual_fwd_kernelINS_13Kernel_traitsI6__halfS2_fS2_fjLj2560ELj1ELj4ELj1ELj16ENS_18Kernel_traits_baseILj2560ES2_S2_fS2_fjLj128EEEEELb0ELb0ELb0EEEvNS_9FwdParamsE)
        /*0714*/ 	.short	0x0380
        /*0716*/ 	.short	0x00e8


	//----- nvinfo : EIATTR_SW_WAR
	.align		4
.L_1454:
        /*0718*/ 	.byte	0x04, 0x36
        /*071a*/ 	.short	(.L_1456 - .L_1455)
.L_1455:
        /*071c*/ 	.word	0x00000008
.L_1456:


//--------------------- .nv.info._ZN10layer_norm31ln_parallel_residual_fwd_kernelINS_13Kernel_traitsI6__halfS2_fS2_fjLj2560ELj1ELj4ELj1ELj16ENS_18Kernel_traits_baseILj2560ES2_S2_fS2_fjLj128EEEEELb0ELb0ELb1EEEvNS_9FwdParamsE --------------------------
	.section	.nv.info._ZN10layer_norm31ln_parallel_residual_fwd_kernelINS_13Kernel_traitsI6__halfS2_fS2_fjLj2560ELj1ELj4ELj1ELj16ENS_18Kernel_traits_baseILj2560ES2_S2_fS2_fjLj128EEEEELb0ELb0ELb1EEEvNS_9FwdParamsE,"",@"SHT_CUDA_INFO"
	.sectionflags	@""
	.align	4


	//----- nvinfo : EIATTR_CUDA_API_VERSION
	.align		4
        /*0000*/ 	.byte	0x04, 0x37
        /*0002*/ 	.short	(.L_1458 - .L_1457)
.L_1457:
        /*0004*/ 	.word	0x00000082


	//----- nvinfo : EIATTR_KPARAM_INFO
	.align		4
.L_1458:
        /*0008*/ 	.byte	0x04, 0x17
        /*000a*/ 	.short	(.L_1460 - .L_1459)
.L_1459:
        /*000c*/ 	.word	0x00000000
        /*0010*/ 	.short	0x0000
        /*0012*/ 	.short	0x0000
        /*0014*/ 	.byte	0x00, 0xf0, 0xa1, 0x03


	//----- nvinfo : EIATTR_SPARSE_MMA_MASK
	.align		4
.L_1460:
        /*0018*/ 	.byte	0x03, 0x50
        /*001a*/ 	.short	0x0000


	//----- nvinfo : EIATTR_MAXREG_COUNT
	.align		4
        /*001c*/ 	.byte	0x03, 0x1b
        /*001e*/ 	.short	0x00ff


	//----- nvinfo : EIATTR_ANNOTATIONS
	.align		4
        /*0020*/ 	.byte	0x04, 0x55
        /*0022*/ 	.short	(.L_1462 - .L_1461)


	//   ....[0]....
.L_1461:
        /* <DEDUP_REMOVED lines=35> */


	//----- nvinfo : EIATTR_MERCURY_ISA_VERSION
	.align		4
.L_1462:
        /*0244*/ 	.byte	0x03, 0x5f
        /*0246*/ 	.short	0x0101


	//----- nvinfo : EIATTR_COOP_GROUP_MASK_REGIDS
	.align		4
        /*0248*/ 	.byte	0x04, 0x29
        /*024a*/ 	.short	(.L_1464 - .L_1463)


	//   ....[0]....
.L_1463:
        /*024c*/ 	.word	0xffffffff


	//   ....[1]....
        /*0250*/ 	.word	0xffffffff


	//   ....[2]....
        /*0254*/ 	.word	0xffffffff


	//   ....[3]....
        /*0258*/ 	.word	0xffffffff


	//   ....[4]....
        /*025c*/ 	.word	0xffffffff


	//   ....[5]....
        /*0260*/ 	.word	0xffffffff


	//   ....[6]....
        /*0264*/ 	.word	0xffffffff


	//   ....[7]....
        /*0268*/ 	.word	0xffffffff


	//   ....[8]....
        /*026c*/ 	.word	0xffffffff


	//   ....[9]....
        /*0270*/ 	.word	0xffffffff


	//   ....[10]....
        /*0274*/ 	.word	0x050000fc


	//   ....[11]....
        /*0278*/ 	.word	0x050000fc


	//   ....[12]....
        /*027c*/ 	.word	0x050000fc


	//   ....[13]....
        /*0280*/ 	.word	0x050000fc


	//   ....[14]....
        /*0284*/ 	.word	0x050000fc


	//   ....[15]....
        /*0288*/ 	.word	0x050000fc


	//   ....[16]....
        /*028c*/ 	.word	0x050000fc


	//   ....[17]....
        /*0290*/ 	.word	0x050000fc


	//   ....[18]....
        /*0294*/ 	.word	0x050000fc


	//   ....[19]....
        /*0298*/ 	.word	0x050000fc


	//----- nvinfo : EIATTR_COOP_GROUP_INSTR_OFFSETS
	.align		4
.L_1464:
        /*029c*/ 	.byte	0x04, 0x28
        /*029e*/ 	.short	(.L_1466 - .L_1465)


	//   ....[0]....
.L_1465:
        /*02a0*/ 	.word	0x00005670


	//   ....[1]....
        /*02a4*/ 	.word	0x000056a0


	//   ....[2]....
        /*02a8*/ 	.word	0x000056c0


	//   ....[3]....
        /*02ac*/ 	.word	0x000056e0


	//   ....[4]....
        /*02b0*/ 	.word	0x00005700


	//   ....[5]....
        /*02b4*/ 	.word	0x00006130


	//   ....[6]....
        /*02b8*/ 	.word	0x00006150


	//   ....[7]....
        /*02bc*/ 	.word	0x00006170


	//   ....[8]....
        /*02c0*/ 	.word	0x00006190


	//   ....[9]....
        /*02c4*/ 	.word	0x000061b0


	//   ....[10]....
        /*02c8*/ 	.word	0x00009700


	//   ....[11]....
        /*02cc*/ 	.word	0x00009790


	//   ....[12]....
        /*02d0*/ 	.word	0x000097e0


	//   ....[13]....
        /*02d4*/ 	.word	0x00009830


	//   ....[14]....
        /*02d8*/ 	.word	0x00009880


	//   ....[15]....
        /*02dc*/ 	.word	0x0000a2e0


	//   ....[16]....
        /*02e0*/ 	.word	0x0000a330


	//   ....[17]....
        /*02e4*/ 	.word	0x0000a380


	//   ....[18]....
        /*02e8*/ 	.word	0x0000a3d0


	//   ....[19]....
        /*02ec*/ 	.word	0x0000a420


	//----- nvinfo : EIATTR_VRC_CTA_INIT_COUNT
	.align		4
.L_1466:
        /*02f0*/ 	.byte	0x02, 0x4a
	.zero		1
	.zero		1


	//----- nvinfo : EIATTR_EXIT_INSTR_OFFSETS
	.align		4
        /*02f4*/ 	.byte	0x04, 0x1c
        /*02f6*/ 	.short	(.L_1468 - .L_1467)


	//   ....[0]....
.L_1467:
        /*02f8*/ 	.word	0x00001120


	//   ....[1]....
        /*02fc*/ 	.word	0x000096a0


	//----- nvinfo : EIATTR_MAX_THREADS
	.align		4
.L_1468:
        /*0300*/ 	.byte	0x04, 0x05
        /*0302*/ 	.short	(.L_1470 - .L_1469)
.L_1469:
        /*0304*/ 	.word	0x00000080
        /*0308*/ 	.word	0x00000001
        /*030c*/ 	.word	0x00000001


	//----- nvinfo : EIATTR_CRS_STACK_SIZE
	.align		4
.L_1470:
        /*0310*/ 	.byte	0x04, 0x1e
        /*0312*/ 	.short	(.L_1472 - .L_1471)
.L_1471:
        /*0314*/ 	.word	0x00000000


	//----- nvinfo : EIATTR_CBANK_PARAM_SIZE
	.align		4
.L_1472:
        /*0318*/ 	.byte	0x03, 0x19
        /*031a*/ 	.short	0x00e8


	//----- nvinfo : EIATTR_PARAM_CBANK
	.align		4
        /*031c*/ 	.byte	0x04, 0x0a
        /*031e*/ 	.short	(.L_1474 - .L_1473)
	.align		4
.L_1473:
        /*0320*/ 	.word	index@(.nv.constant0._ZN10layer_norm31ln_parallel_residual_fwd_kernelINS_13Kernel_traitsI6__halfS2_fS2_fjLj2560ELj1ELj4ELj1ELj16ENS_18Kernel_traits_baseILj2560ES2_S2_fS2_fjLj128EEEEELb0ELb0ELb1EEEvNS_9FwdParamsE)
        /*0324*/ 	.short	0x0380
        /*0326*/ 	.short	0x00e8


	//----- nvinfo : EIATTR_SW_WAR
	.align		4
.L_1474:
        /*0328*/ 	.byte	0x04, 0x36
        /*032a*/ 	.short	(.L_1476 - .L_1475)
.L_1475:
        /*032c*/ 	.word	0x00000008
.L_1476:


//--------------------- .nv.info._ZN10layer_norm31ln_parallel_residual_fwd_kernelINS_13Kernel_traitsI6__halfS2_fS2_fjLj2560ELj1ELj4ELj1ELj16ENS_18Kernel_traits_baseILj2560ES2_S2_fS2_fjLj128EEEEELb0ELb1ELb0EEEvNS_9FwdParamsE --------------------------
	.section	.nv.info._ZN10layer_norm31ln_parallel_residual_fwd_kernelINS_13Kernel_traitsI6__halfS2_fS2_fjLj2560ELj1ELj4ELj1ELj16ENS_18Kernel_traits_baseILj2560ES2_S2_fS2_fjLj128EEEEELb0ELb1ELb0EEEvNS_9FwdParamsE,"",@"SHT_CUDA_INFO"
	.sectionflags	@""
	.align	4


	//----- nvinfo : EIATTR_CUDA_API_VERSION
	.align		4
        /*0000*/ 	.byte	0x04, 0x37
        /*0002*/ 	.short	(.L_1478 - .L_1477)
.L_1477:
        /*0004*/ 	.word	0x00000082


	//----- nvinfo : EIATTR_KPARAM_INFO
	.align		4
.L_1478:
        /*0008*/ 	.byte	0x04, 0x17
        /*000a*/ 	.short	(.L_1480 - .L_1479)
.L_1479:
        /*000c*/ 	.word	0x00000000
        /*0010*/ 	.short	0x0000
        /*0012*/ 	.short	0x0000
        /*0014*/ 	.byte	0x00, 0xf0, 0xa1, 0x03


	//----- nvinfo : EIATTR_SPARSE_MMA_MASK
	.align		4
.L_1480:
        /*0018*/ 	.byte	0x03, 0x50
        /*001a*/ 	.short	0x0000


	//----- nvinfo : EIATTR_MAXREG_COUNT
	.align		4
        /*001c*/ 	.byte	0x03, 0x1b
        /*001e*/ 	.short	0x00ff


	//----- nvinfo : EIATTR_MERCURY_ISA_VERSION
	.align		4
        /*0020*/ 	.byte	0x03, 0x5f
        /*0022*/ 	.short	0x0101


	//----- nvinfo : EIATTR_COOP_GROUP_MASK_REGIDS
	.align		4
        /*0024*/ 	.byte	0x04, 0x29
        /*0026*/ 	.short	(.L_1482 - .L_1481)


	//   ....[0]....
.L_1481:
        /*0028*/ 	.word	0xffffffff


	//   ....[1]....
        /*002c*/ 	.word	0xffffffff


	//   ....[2]....
        /*0030*/ 	.word	0xffffffff


	//   ....[3]....
        /*0034*/ 	.word	0xffffffff


	//   ....[4]....
        /*0038*/ 	.word	0xffffffff


	//   ....[5]....
        /*003c*/ 	.word	0xffffffff


	//   ....[6]....
        /*0040*/ 	.word	0xffffffff


	//   ....[7]....
        /*0044*/ 	.word	0xffffffff


	//   ....[8]....
        /*0048*/ 	.word	0xffffffff


	//   ....[9]....
        /*004c*/ 	.word	0xffffffff


	//   ....[10]....
        /*0050*/ 	.word	0x050000bb


	//   ....[11]....
        /*0054*/ 	.word	0x050000bb


	//   ....[12]....
        /*0058*/ 	.word	0x050000bb


	//   ....[13]....
        /*005c*/ 	.word	0x050000bb


	//   ....[14]....
        /*0060*/ 	.word	0x050000bb


	//   ....[15]....
        /*0064*/ 	.word	0x050000bb


	//   ....[16]....
        /*0068*/ 	.word	0x050000bb


	//   ....[17]....
        /*006c*/ 	.word	0x050000bb


	//   ....[18]....
        /*0070*/ 	.word	0x050000bb


	//   ....[19]....
        /*0074*/ 	.word	0x050000bb


	//----- nvinfo : EIATTR_COOP_GROUP_INSTR_OFFSETS
	.align		4
.L_1482:
        /*0078*/ 	.byte	0x04, 0x28
        /*007a*/ 	.short	(.L_1484 - .L_1483)


	//   ....[0]....
.L_1483:
        /*007c*/ 	.word	0x00005940


	//   ....[1]....
        /*0080*/ 	.word	0x00005970


	//   ....[2]....
        /*0084*/ 	.word	0x00005990


	//   ....[3]....
        /*0088*/ 	.word	0x000059b0


	//   ....[4]....
        /*008c*/ 	.word	0x000059e0


	//   ....[5]....
        /*0090*/ 	.word	0x00006450


	//   ....[6]....
        /*0094*/ 	.word	0x00006470


	//   ....[7]....
        /*0098*/ 	.word	0x00006490


	//   ....[8]....
        /*009c*/ 	.word	0x000064b0


	//   ....[9]....
        /*00a0*/ 	.word	0x000064d0


	//   ....[10]....
        /*00a4*/ 	.word	0x000086e0


	//   ....[11]....
        /*00a8*/ 	.word	0x00008780


	//   ....[12]....
        /*00ac*/ 	.word	0x000087f0


	//   ....[13]....
        /*00b0*/ 	.word	0x00008860


	//   ....[14]....
        /*00b4*/ 	.word	0x000088e0


	//   ....[15]....
        /*00b8*/ 	.word	0x000093b0


	//   ....[16]....
        /*00bc*/ 	.word	0x00009420


	//   ....[17]....
        /*00c0*/ 	.word	0x00009490


	//   ....[18]....
        /*00c4*/ 	.word	0x00009500


	//   ....[19]....
        /*00c8*/ 	.word	0x00009570


	//----- nvinfo : EIATTR_VRC_CTA_INIT_COUNT
	.align		4
.L_1484:
        /*00cc*/ 	.byte	0x02, 0x4a
	.zero		1
	.zero		1


	//----- nvinfo : EIATTR_EXIT_INSTR_OFFSETS
	.align		4
        /*00d0*/ 	.byte	0x04, 0x1c
        /*00d2*/ 	.short	(.L_1486 - .L_1485)


	//   ....[0]....
.L_1485:
        /*00d4*/ 	.word	0x00000cd0


	//   ....[1]....
        /*00d8*/ 	.word	0x00008670


	//----- nvinfo : EIATTR_MAX_THREADS
	.align		4
.L_1486:
        /*00dc*/ 	.byte	0x04, 0x05
        /*00de*/ 	.short	(.L_1488 - .L_1487)
.L_1487:
        /*00e0*/ 	.word	0x00000080
        /*00e4*/ 	.word	0x00000001
        /*00e8*/ 	.word	0x00000001


	//----- nvinfo : EIATTR_CRS_STACK_SIZE
	.align		4
.L_1488:
        /*00ec*/ 	.byte	0x04, 0x1e
        /*00ee*/ 	.short	(.L_1490 - .L_1489)
.L_1489:
        /*00f0*/ 	.word	0x00000000


	//----- nvinfo : EIATTR_CBANK_PARAM_SIZE
	.align		4
.L_1490:
        /*00f4*/ 	.byte	0x03, 0x19
        /*00f6*/ 	.short	0x00e8


	//----- nvinfo : EIATTR_PARAM_CBANK
	.align		4
        /*00f8*/ 	.byte	0x04, 0x0a
        /*00fa*/ 	.short	(.L_1492 - .L_1491)
	.align		4
.L_1491:
        /*00fc*/ 	.word	index@(.nv.constant0._ZN10layer_norm31ln_parallel_residual_fwd_kernelINS_13Kernel_traitsI6__halfS2_fS2_fjLj2560ELj1ELj4ELj1ELj16ENS_18Kernel_traits_baseILj2560ES2_S2_fS2_fjLj128EEEEELb0ELb1ELb0EEEvNS_9FwdParamsE)
        /*0100*/ 	.short	0x0380
        /*0102*/ 	.short	0x00e8


	//----- nvinfo : EIATTR_SW_WAR
	.align		4
.L_1492:
        /*0104*/ 	.byte	0x04, 0x36
        /*0106*/ 	.short	(.L_1494 - .L_1493)
.L_1493:
        /*0108*/ 	.word	0x00000008
.L_1494:


//--------------------- .nv.info._ZN10layer_norm31ln_parallel_residual_fwd_kernelINS_13Kernel_traitsI6__halfS2_fS2_fjLj2560ELj1ELj4ELj1ELj16ENS_18Kernel_traits_baseILj2560ES2_S2_fS2_fjLj128EEEEELb0ELb1ELb1EEEvNS_9FwdParamsE --------------------------
	.section	.nv.info._ZN10layer_norm31ln_parallel_residual_fwd_kernelINS_13Kernel_traitsI6__halfS2_fS2_fjLj2560ELj1ELj4ELj1ELj16ENS_18Kernel_traits_baseILj2560ES2_S2_fS2_fjLj128EEEEELb0ELb1ELb1EEEvNS_9FwdParamsE,"",@"SHT_CUDA_INFO"
	.sectionflags	@""
	.align	4


	//----- nvinfo : EIATTR_CUDA_API_VERSION
	.align		4
        /*0000*/ 	.byte	0x04, 0x37
        /*0002*/ 	.short	(.L_1496 - .L_1495)
.L_1495:
        /*0004*/ 	.word	0x00000082


	//----- nvinfo : EIATTR_KPARAM_INFO
	.align		4
.L_1496:
        /*0008*/ 	.byte	0x04, 0x17
        /*000a*/ 	.short	(.L_1498 - .L_1497)
.L_1497:
        /*000c*/ 	.word	0x00000000
        /*0010*/ 	.short	0x0000
        /*0012*/ 	.short	0x0000
        /*0014*/ 	.byte	0x00, 0xf0, 0xa1, 0x03


	//----- nvinfo : EIATTR_SPARSE_MMA_MASK
	.align		4
.L_1498:
        /*0018*/ 	.byte	0x03, 0x50
        /*001a*/ 	.short	0x0000


	//----- nvinfo : EIATTR_MAXREG_COUNT
	.align		4
        /*001c*/ 	.byte	0x03, 0x1b
        /*001e*/ 	.short	0x00ff


	//----- nvinfo : EIATTR_MERCURY_ISA_VERSION
	.align		4
        /*0020*/ 	.byte	0x03, 0x5f
        /*0022*/ 	.short	0x0101


	//----- nvinfo : EIATTR_COOP_GROUP_MASK_REGIDS
	.align		4
        /*0024*/ 	.byte	0x04, 0x29
        /*0026*/ 	.short	(.L_1500 - .L_1499)


	//   ....[0]....
.L_1499:
        /*0028*/ 	.word	0xffffffff


	//   ....[1]....
        /*002c*/ 	.word	0xffffffff


	//   ....[2]....
        /*0030*/ 	.word	0xffffffff


	//   ....[3]....
        /*0034*/ 	.word	0xffffffff


	//   ....[4]....
        /*0038*/ 	.word	0xffffffff


	//   ....[5]....
        /*003c*/ 	.word	0xffffffff


	//   ....[6]....
        /*0040*/ 	.word	0xffffffff


	//   ....[7]....
        /*0044*/ 	.word	0xffffffff


	//   ....[8]....
        /*0048*/ 	.word	0xffffffff


	//   ....[9]....
        /*004c*/ 	.word	0xffffffff


	//   ....[10]....
        /*0050*/ 	.word	0x050000c2


	//   ....[11]....
        /*0054*/ 	.word	0x050000c2


	//   ....[12]....
        /*0058*/ 	.word	0x050000c2


	//   ....[13]....
        /*005c*/ 	.word	0x050000c2


	//   ....[14]....
        /*0060*/ 	.word	0x050000c2


	//   ....[15]....
        /*0064*/ 	.word	0x050000c2


	//   ....[16]....
        /*0068*/ 	.word	0x050000c2


	//   ....[17]....
        /*006c*/ 	.word	0x050000c2


	//   ....[18]....
        /*0070*/ 	.word	0x050000c2


	//   ....[19]....
        /*0074*/ 	.word	0x050000c2


	//----- nvinfo : EIATTR_COOP_GROUP_INSTR_OFFSETS
	.align		4
.L_1500:
        /*0078*/ 	.byte	0x04, 0x28
        /*007a*/ 	.short	(.L_1502 - .L_1501)


	//   ....[0]....
.L_1501:
        /*007c*/ 	.word	0x00004930


	//   ....[1]....
        /*0080*/ 	.word	0x00004960


	//   ....[2]....
        /*0084*/ 	.word	0x00004980


	//   ....[3]....
        /*0088*/ 	.word	0x000049a0


	//   ....[4]....
        /*008c*/ 	.word	0x000049c0


	//   ....[5]....
        /*0090*/ 	.word	0x000053f0


	//   ....[6]....
        /*0094*/ 	.word	0x00005410


	//   ....[7]....
        /*0098*/ 	.word	0x00005430


	//   ....[8]....
        /*009c*/ 	.word	0x00005450


	//   ....[9]....
        /*00a0*/ 	.word	0x00005470


	//   ....[10]....
        /*00a4*/ 	.word	0x000072e0


	//   ....[11]....
        /*00a8*/ 	.word	0x00007390


	//   ....[12]....
        /*00ac*/ 	.word	0x00007400


	//   ....[13]....
        /*00b0*/ 	.word	0x00007470


	//   ....[14]....
        /*00b4*/ 	.word	0x000074e0


	//   ....[15]....
        /*00b8*/ 	.word	0x00007f50


	//   ....[16]....
        /*00bc*/ 	.word	0x00007fc0


	//   ....[17]....
        /*00c0*/ 	.word	0x00008030


	//   ....[18]....
        /*00c4*/ 	.word	0x000080a0


	//   ....[19]....
        /*00c8*/ 	.word	0x00008110


	//----- nvinfo : EIATTR_VRC_CTA_INIT_COUNT
	.align		4
.L_1502:
        /*00cc*/ 	.byte	0x02, 0x4a
	.zero		1
	.zero		1


	//----- nvinfo : EIATTR_EXIT_INSTR_OFFSETS
	.align		4
        /*00d0*/ 	.byte	0x04, 0x1c
        /*00d2*/ 	.short	(.L_1504 - .L_1503)


	//   ....[0]....
.L_1503:
        /*00d4*/ 	.word	0x00000470


	//   ....[1]....
        /*00d8*/ 	.word	0x00007270


	//----- nvinfo : EIATTR_MAX_THREADS
	.align		4
.L_1504:
        /*00dc*/ 	.byte	0x04, 0x05
        /*00de*/ 	.short	(.L_1506 - .L_1505)
.L_1505:
        /*00e0*/ 	.word	0x00000080
        /*00e4*/ 	.word	0x00000001
        /*00e8*/ 	.word	0x00000001


	//----- nvinfo : EIATTR_CRS_STACK_SIZE
	.align		4
.L_1506:
        /*00ec*/ 	.byte	0x04, 0x1e
        /*00ee*/ 	.short	(.L_1508 - .L_1507)
.L_1507:
        /*00f0*/ 	.word	0x00000000


	//----- nvinfo : EIATTR_CBANK_PARAM_SIZE
	.align		4
.L_1508:
        /*00f4*/ 	.byte	0x03, 0x19
        /*00f6*/ 	.short	0x00e8


	//----- nvinfo : EIATTR_PARAM_CBANK
	.align		4
        /*00f8*/ 	.byte	0x04, 0x0a
        /*00fa*/ 	.short	(.L_1510 - .L_1509)
	.align		4
.L_1509:
        /*00fc*/ 	.word	index@(.nv.constant0._ZN10layer_norm31ln_parallel_residual_fwd_kernelINS_13Kernel_traitsI6__halfS2_fS2_fjLj2560ELj1ELj4ELj1ELj16ENS_18Kernel_traits_baseILj2560ES2_S2_fS2_fjLj128EEEEELb0ELb1ELb1EEEvNS_9FwdParamsE)
        /*0100*/ 	.short	0x0380
        /*0102*/ 	.short	0x00e8


	//----- nvinfo : EIATTR_SW_WAR
	.align		4
.L_1510:
        /*0104*/ 	.byte	0x04, 0x36
        /*0106*/ 	.short	(.L_1512 - .L_1511)
.L_1511:
        /*0108*/ 	.word	0x00000008
.L_1512:


//--------------------- .nv.info._ZN10layer_norm31ln_parallel_residual_fwd_kernelINS_13Kernel_traitsI6__halfS2_fS2_fjLj2560ELj1ELj4ELj1ELj16ENS_18Kernel_traits_baseILj2560ES2_S2_fS2_fjLj128EEEEELb1ELb0ELb0EEEvNS_9FwdParamsE --------------------------
	.section	.nv.info._ZN10layer_norm31ln_parallel_residual_fwd_kernelINS_13Kernel_traitsI6__halfS2_fS2_fjLj2560ELj1ELj4ELj1ELj16ENS_18Kernel_traits_baseILj2560ES2_S2_fS2_fjLj128EEEEELb1ELb0ELb0EEEvNS_9FwdParamsE,"",@"SHT_CUDA_INFO"
	.sectionflags	@""
	.align	4


	//----- nvinfo : EIATTR_CUDA_API_VERSION
	.align		4
        /*0000*/ 	.byte	0x04, 0x37
        /*0002*/ 	.short	(.L_1514 - .L_1513)
.L_1513:
        /*0004*/ 	.word	0x00000082


	//----- nvinfo : EIATTR_KPARAM_INFO
	.align		4
.L_1514:
        /*0008*/ 	.byte	0x04, 0x17
        /*000a*/ 	.short	(.L_1516 - .L_1515)
.L_1515:
        /*000c*/ 	.word	0x00000000
        /*0010*/ 	.short	0x0000
        /*0012*/ 	.short	0x0000
        /*0014*/ 	.byte	0x00, 0xf0, 0xa1, 0x03


	//----- nvinfo : EIATTR_SPARSE_MMA_MASK
	.align		4
.L_1516:
        /*0018*/ 	.byte	0x03, 0x50
        /*001a*/ 	.short	0x0000


	//----- nvinfo : EIATTR_MAXREG_COUNT
	.align		4
        /*001c*/ 	.byte	0x03, 0x1b
        /*001e*/ 	.short	0x00ff


	//----- nvinfo : EIATTR_ANNOTATIONS
	.align		4
        /*0020*/ 	.byte	0x04, 0x55
        /*0022*/ 	.short	(.L_1518 - .L_1517)


	//   ....[0]....
.L_1517:
        /* <DEDUP_REMOVED lines=131> */


	//----- nvinfo : EIATTR_MERCURY_ISA_VERSION
	.align		4
.L_1518:
        /*0844*/ 	.byte	0x03, 0x5f
        /*0846*/ 	.short	0x0101


	//----- nvinfo : EIATTR_COOP_GROUP_MASK_REGIDS
	.align		4
        /*0848*/ 	.byte	0x04, 0x29
        /*084a*/ 	.short	(.L_1520 - .L_1519)


	//   ....[0]....
.L_1519:
        /*084c*/ 	.word	0xffffffff


	//   ....[1]....
        /*0850*/ 	.word	0xffffffff


	//   ....[2]....
        /*0854*/ 	.word	0xffffffff


	//   ....[3]....
        /*0858*/ 	.word	0xffffffff


	//   ....[4]....
        /*085c*/ 	.word	0xffffffff


	//   ....[5]....
        /*0860*/ 	.word	0xffffffff


	//   ....[6]....
        /*0864*/ 	.word	0xffffffff


	//   ....[7]....
        /*0868*/ 	.word	0xffffffff


	//   ....[8]....
        /*086c*/ 	.word	0xffffffff


	//   ....[9]....
        /*0870*/ 	.word	0xffffffff


	//   ....[10]....
        /*0874*/ 	.word	0x05000015


	//   ....[11]....
        /*0878*/ 	.word	0x05000015


	//   ....[12]....
        /*087c*/ 	.word	0x05000015


	//   ....[13]....
        /*0880*/ 	.word	0x05000015


	//   ....[14]....
        /*0884*/ 	.word	0x05000015


	//   ....[15]....
        /*0888*/ 	.word	0x05000015


	//   ....[16]....
        /*088c*/ 	.word	0x05000015


	//   ....[17]....
        /*0890*/ 	.word	0x05000015


	//   ....[18]....
        /*0894*/ 	.word	0x05000015


	//   ....[19]....
        /*0898*/ 	.word	0x05000015


	//----- nvinfo : EIATTR_COOP_GROUP_INSTR_OFFSETS
	.align		4
.L_1520:
        /*089c*/ 	.byte	0x04, 0x28
        /*089e*/ 	.short	(.L_1522 - .L_1521)


	//   ....[0]....
.L_1521:
        /*08a0*/ 	.word	0x00063050


	//   ....[1]....
        /*08a4*/ 	.word	0x00063090


	//   ....[2]....
        /*08a8*/ 	.word	0x000630b0


	//   ....[3]....
        /*08ac*/ 	.word	0x000630d0


	//   ....[4]....
        /*08b0*/ 	.word	0x000630f0


	//   ....[5]....
        /*08b4*/ 	.word	0x00063b60


	//   ....[6]....
        /*08b8*/ 	.word	0x00063b80


	//   ....[7]....
        /*08bc*/ 	.word	0x00063ba0


	//   ....[8]....
        /*08c0*/ 	.word	0x00063bc0


	//   ....[9]....
        /*08c4*/ 	.word	0x00063be0


	//   ....[10]....
        /*08c8*/ 	.word	0x000673d0


	//   ....[11]....
        /*08cc*/ 	.word	0x00067470


	//   ....[12]....
        /*08d0*/ 	.word	0x000674e0


	//   ....[13]....
        /*08d4*/ 	.word	0x00067550


	//   ....[14]....
        /*08d8*/ 	.word	0x000675c0


	//   ....[15]....
        /*08dc*/ 	.word	0x000680a0


	//   ....[16]....
        /*08e0*/ 	.word	0x00068110


	//   ....[17]....
        /*08e4*/ 	.word	0x00068180


	//   ....[18]....
        /*08e8*/ 	.word	0x000681f0


	//   ....[19]....
        /*08ec*/ 	.word	0x00068260


	//----- nvinfo : EIATTR_VRC_CTA_INIT_COUNT
	.align		4
.L_1522:
        /*08f0*/ 	.byte	0x02, 0x4a
	.zero		1
	.zero		1


	//----- nvinfo : EIATTR_EXIT_INSTR_OFFSETS
	.align		4
        /*08f4*/ 	.byte	0x04, 0x1c
        /*08f6*/ 	.short	(.L_1524 - .L_1523)


	//   ....[0]....
.L_1523:
        /*08f8*/ 	.word	0x00003d40


	//   ....[1]....
        /*08fc*/ 	.word	0x00067360


	//----- nvinfo : EIATTR_MAX_THREADS
	.align		4
.L_1524:
        /*0900*/ 	.byte	0x04, 0x05
        /*0902*/ 	.short	(.L_1526 - .L_1525)
.L_1525:
        /*0904*/ 	.word	0x00000080
        /*0908*/ 	.word	0x00000001
        /*090c*/ 	.word	0x00000001


	//----- nvinfo : EIATTR_CRS_STACK_SIZE
	.align		4
.L_1526:
        /*0910*/ 	.byte	0x04, 0x1e
        /*0912*/ 	.short	(.L_1528 - .L_1527)
.L_1527:
        /*0914*/ 	.word	0x00000000


	//----- nvinfo : EIATTR_CBANK_PARAM_SIZE
	.align		4
.L_1528:
        /*0918*/ 	.byte	0x03, 0x19
        /*091a*/ 	.short	0x00e8


	//----- nvinfo : EIATTR_PARAM_CBANK
	.align		4
        /*091c*/ 	.byte	0x04, 0x0a
        /*091e*/ 	.short	(.L_1530 - .L_1529)
	.align		4
.L_1529:
        /*0920*/ 	.word	index@(.nv.constant0._ZN10layer_norm31ln_parallel_residual_fwd_kernelINS_13Kernel_traitsI6__halfS2_fS2_fjLj2560ELj1ELj4ELj1ELj16ENS_18Kernel_traits_baseILj2560ES2_S2_fS2_fjLj128EEEEELb1ELb0ELb0EEEvNS_9FwdParamsE)
        /*0924*/ 	.short	0x0380
        /*0926*/ 	.short	0x00e8


	//----- nvinfo : EIATTR_SW_WAR
	.align		4
.L_1530:
        /*0928*/ 	.byte	0x04, 0x36
        /*092a*/ 	.short	(.L_1532 - .L_1531)
.L_1531:
        /*092c*/ 	.word	0x00000008
.L_1532:


//--------------------- .nv.info._ZN10layer_norm31ln_parallel_residual_fwd_kernelINS_13Kernel_traitsI6__halfS2_fS2_fjLj2560ELj1ELj4ELj1ELj16ENS_18Kernel_traits_baseILj2560ES2_S2_fS2_fjLj128EEEEELb1ELb0ELb1EEEvNS_9FwdParamsE --------------------------
	.section	.nv.info._ZN10layer_norm31ln_parallel_residual_fwd_kernelINS_13Kernel_traitsI6__halfS2_fS2_fjLj2560ELj1ELj4ELj1ELj16ENS_18Kernel_traits_baseILj2560ES2_S2_fS2_fjLj128EEEEELb1ELb0ELb1EEEvNS_9FwdParamsE,"",@"SHT_CUDA_INFO"
	.sectionflags	@""
	.align	4


	//----- nvinfo : EIATTR_CUDA_API_VERSION
	.align		4
        /*0000*/ 	.byte	0x04, 0x37
        /*0002*/ 	.short	(.L_1534 - .L_1533)
.L_1533:
        /*0004*/ 	.word	0x00000082


	//----- nvinfo : EIATTR_KPARAM_INFO
	.align		4
.L_1534:
        /*0008*/ 	.byte	0x04, 0x17
        /*000a*/ 	.short	(.L_1536 - .L_1535)
.L_1535:
        /*000c*/ 	.word	0x00000000
        /*0010*/ 	.short	0x0000
        /*0012*/ 	.short	0x0000
        /*0014*/ 	.byte	0x00, 0xf0, 0xa1, 0x03


	//----- nvinfo : EIATTR_SPARSE_MMA_MASK
	.align		4
.L_1536:
        /*0018*/ 	.byte	0x03, 0x50
        /*001a*/ 	.short	0x0000


	//----- nvinfo : EIATTR_MAXREG_COUNT
	.align		4
        /*001c*/ 	.byte	0x03, 0x1b
        /*001e*/ 	.short	0x00ff


	//----- nvinfo : EIATTR_ANNOTATIONS
	.align		4
        /*0020*/ 	.byte	0x04, 0x55
        /*0022*/ 	.short	(.L_1538 - .L_1537)


	//   ....[0]....
.L_1537:
        /* <DEDUP_REMOVED lines=77> */


	//----- nvinfo : EIATTR_MERCURY_ISA_VERSION
	.align		4
.L_1538:
        /*04e4*/ 	.byte	0x03, 0x5f
        /*04e6*/ 	.short	0x0101


	//----- nvinfo : EIATTR_COOP_GROUP_MASK_REGIDS
	.align		4
        /*04e8*/ 	.byte	0x04, 0x29
        /*04ea*/ 	.short	(.L_1540 - .L_1539)


	//   ....[0]....
.L_1539:
        /*04ec*/ 	.word	0xffffffff


	//   ....[1]....
        /*04f0*/ 	.word	0xffffffff


	//   ....[2]....
        /*04f4*/ 	.word	0xffffffff


	//   ....[3]....
        /*04f8*/ 	.word	0xffffffff


	//   ....[4]....
        /*04fc*/ 	.word	0xffffffff


	//   ....[5]....
        /*0500*/ 	.word	0xffffffff


	//   ....[6]....
        /*0504*/ 	.word	0xffffffff


	//   ....[7]....
        /*0508*/ 	.word	0xffffffff


	//   ....[8]....
        /*050c*/ 	.word	0xffffffff


	//   ....[9]....
        /*0510*/ 	.word	0xffffffff


	//   ....[10]....
        /*0514*/ 	.word	0x050000df


	//   ....[11]....
        /*0518*/ 	.word	0x050000df


	//   ....[12]....
        /*051c*/ 	.word	0x050000df


	//   ....[13]....
        /*0520*/ 	.word	0x050000df


	//   ....[14]....
        /*0524*/ 	.word	0x050000df


	//   ....[15]....
        /*0528*/ 	.word	0x050000df


	//   ....[16]....
        /*052c*/ 	.word	0x050000df


	//   ....[17]....
        /*0530*/ 	.word	0x050000df


	//   ....[18]....
        /*0534*/ 	.word	0x050000df


	//   ....[19]....
        /*0538*/ 	.word	0x050000df


	//----- nvinfo : EIATTR_COOP_GROUP_INSTR_OFFSETS
	.align		4
.L_1540:
        /*053c*/ 	.byte	0x04, 0x28
        /*053e*/ 	.short	(.L_1542 - .L_1541)


	//   ....[0]....
.L_1541:
        /*0540*/ 	.word	0x0005fef0


	//   ....[1]....
        /*0544*/ 	.word	0x0005ff20


	//   ....[2]....
        /*0548*/ 	.word	0x0005ff40


	//   ....[3]....
        /*054c*/ 	.word	0x0005ff60


	//   ....[4]....
        /*0550*/ 	.word	0x0005ff80


	//   ....[5]....
        /*0554*/ 	.word	0x000609b0


	//   ....[6]....
        /*0558*/ 	.word	0x000609d0


	//   ....[7]....
        /*055c*/ 	.word	0x000609f0


	//   ....[8]....
        /*0560*/ 	.word	0x00060a10


	//   ....[9]....
        /*0564*/ 	.word	0x00060a30


	//   ....[10]....
        /*0568*/ 	.word	0x00063f90


	//   ....[11]....
        /*056c*/ 	.word	0x00064030


	//   ....[12]....
        /*0570*/ 	.word	0x000640a0


	//   ....[13]....
        /*0574*/ 	.word	0x00064110


	//   ....[14]....
        /*0578*/ 	.word	0x00064180


	//   ....[15]....
        /*057c*/ 	.word	0x00064c10


	//   ....[16]....
        /*0580*/ 	.word	0x00064c80


	//   ....[17]....
        /*0584*/ 	.word	0x00064cf0


	//   ....[18]....
        /*0588*/ 	.word	0x00064d60


	//   ....[19]....
        /*058c*/ 	.word	0x00064dd0


	//----- nvinfo : EIATTR_VRC_CTA_INIT_COUNT
	.align		4
.L_1542:
        /*0590*/ 	.byte	0x02, 0x4a
	.zero		1
	.zero		1


	//----- nvinfo : EIATTR_EXIT_INSTR_OFFSETS
	.align		4
        /*0594*/ 	.byte	0x04, 0x1c
        /*0596*/ 	.short	(.L_1544 - .L_1543)


	//   ....[0]....
.L_1543:
        /*0598*/ 	.word	0x000016c0


	//   ....[1]....
        /*059c*/ 	.word	0x00063f20


	//----- nvinfo : EIATTR_MAX_THREADS
	.align		4
.L_1544:
        /*05a0*/ 	.byte	0x04, 0x05
        /*05a2*/ 	.short	(.L_1546 - .L_1545)
.L_1545:
        /*05a4*/ 	.word	0x00000080
        /*05a8*/ 	.word	0x00000001
        /*05ac*/ 	.word	0x00000001


	//----- nvinfo : EIATTR_CRS_STACK_SIZE
	.align		4
.L_1546:
        /*05b0*/ 	.byte	0x04, 0x1e
        /*05b2*/ 	.short	(.L_1548 - .L_1547)
.L_1547:
        /*05b4*/ 	.word	0x00000000


	//----- nvinfo : EIATTR_CBANK_PARAM_SIZE
	.align		4
.L_1548:
        /*05b8*/ 	.byte	0x03, 0x19
        /*05ba*/ 	.short	0x00e8


	//----- nvinfo : EIATTR_PARAM_CBANK
	.align		4
        /*05bc*/ 	.byte	0x04, 0x0a
        /*05be*/ 	.short	(.L_1550 - .L_1549)
	.align		4
.L_1549:
        /*05c0*/ 	.word	index@(.nv.constant0._ZN10layer_norm31ln_parallel_residual_fwd_kernelINS_13Kernel_traitsI6__halfS2_fS2_fjLj2560ELj1ELj4ELj1ELj16ENS_18Kernel_traits_baseILj2560ES2_S2_fS2_fjLj128EEEEELb1ELb0ELb1EEEvNS_9FwdParamsE)
        /*05c4*/ 	.short	0x0380
        /*05c6*/ 	.short	0x00e8


	//----- nvinfo : EIATTR_SW_WAR
	.align		4
.L_1550:
        /*05c8*/ 	.byte	0x04, 0x36
        /*05ca*/ 	.short	(.L_1552 - .L_1551)
.L_1551:
        /*05cc*/ 	.word	0x00000008
.L_1552:


//--------------------- .nv.info._ZN10layer_norm31ln_parallel_residual_fwd_kernelINS_13Kernel_traitsI6__halfS2_fS2_fjLj2560ELj1ELj4ELj1ELj16ENS_18Kernel_traits_baseILj2560ES2_S2_fS2_fjLj128EEEEELb1ELb1ELb0EEEvNS_9FwdParamsE --------------------------
	.section	.nv.info._ZN10layer_norm31ln_parallel_residual_fwd_kernelINS_13Kernel_traitsI6__halfS2_fS2_fjLj2560ELj1ELj4ELj1ELj16ENS_18Kernel_traits_baseILj2560ES2_S2_fS2_fjLj128EEEEELb1ELb1ELb0EEEvNS_9FwdParamsE,"",@"SHT_CUDA_INFO"
	.sectionflags	@""
	.align	4


	//----- nvinfo : EIATTR_CUDA_API_VERSION
	.align		4
        /*0000*/ 	.byte	0x04, 0x37
        /*0002*/ 	.short	(.L_1554 - .L_1553)
.L_1553:
        /*0004*/ 	.word	0x00000082


	//----- nvinfo : EIATTR_KPARAM_INFO
	.align		4
.L_1554:
        /*0008*/ 	.byte	0x04, 0x17
        /*000a*/ 	.short	(.L_1556 - .L_1555)
.L_1555:
        /*000c*/ 	.word	0x00000000
        /*0010*/ 	.short	0x0000
        /*0012*/ 	.short	0x0000
        /*0014*/ 	.byte	0x00, 0xf0, 0xa1, 0x03


	//----- nvinfo : EIATTR_SPARSE_MMA_MASK
	.align		4
.L_1556:
        /*0018*/ 	.byte	0x03, 0x50
        /*001a*/ 	.short	0x0000


	//----- nvinfo : EIATTR_MAXREG_COUNT
	.align		4
        /*001c*/ 	.byte	0x03, 0x1b
        /*001e*/ 	.short	0x00ff


	//----- nvinfo : EIATTR_MERCURY_ISA_VERSION
	.align		4
        /*0020*/ 	.byte	0x03, 0x5f
        /*0022*/ 	.short	0x0101


	//----- nvinfo : EIATTR_COOP_GROUP_MASK_REGIDS
	.align		4
        /*0024*/ 	.byte	0x04, 0x29
        /*0026*/ 	.short	(.L_1558 - .L_1557)


	//   ....[0]....
.L_1557:
        /*0028*/ 	.word	0xffffffff


	//   ....[1]....
        /*002c*/ 	.word	0xffffffff


	//   ....[2]....
        /*0030*/ 	.word	0xffffffff


	//   ....[3]....
        /*0034*/ 	.word	0xffffffff


	//   ....[4]....
        /*0038*/ 	.word	0xffffffff


	//   ....[5]....
        /*003c*/ 	.word	0xffffffff


	//   ....[6]....
        /*0040*/ 	.word	0xffffffff


	//   ....[7]....
        /*0044*/ 	.word	0xffffffff


	//   ....[8]....
        /*0048*/ 	.word	0xffffffff


	//   ....[9]....
        /*004c*/ 	.word	0xffffffff


	//   ....[10]....
        /*0050*/ 	.word	0x050000cd


	//   ....[11]....
        /*0054*/ 	.word	0x050000cd


	//   ....[12]....
        /*0058*/ 	.word	0x050000cd


	//   ....[13]....
        /*005c*/ 	.word	0x050000cd


	//   ....[14]....
        /*0060*/ 	.word	0x050000cd


	//   ....[15]....
        /*0064*/ 	.word	0x050000cd


	//   ....[16]....
        /*0068*/ 	.word	0x050000cd


	//   ....[17]....
        /*006c*/ 	.word	0x050000cd


	//   ....[18]....
        /*0070*/ 	.word	0x050000cd


	//   ....[19]....
        /*0074*/ 	.word	0x050000cd


	//----- nvinfo : EIATTR_COOP_GROUP_INSTR_OFFSETS
	.align		4
.L_1558:
        /*0078*/ 	.byte	0x04, 0x28
        /*007a*/ 	.short	(.L_1560 - .L_1559)


	//   ....[0]....
.L_1559:
        /*007c*/ 	.word	0x000600c0


	//   ....[1]....
        /*0080*/ 	.word	0x00060100


	//   ....[2]....
        /*0084*/ 	.word	0x00060120


	//   ....[3]....
        /*0088*/ 	.word	0x00060140


	//   ....[4]....
        /*008c*/ 	.word	0x00060160


	//   ....[5]....
        /*0090*/ 	.word	0x00060bd0


	//   ....[6]....
        /*0094*/ 	.word	0x00060bf0


	//   ....[7]....
        /*0098*/ 	.word	0x00060c10


	//   ....[8]....
        /*009c*/ 	.word	0x00060c30


	//   ....[9]....
        /*00a0*/ 	.word	0x00060c50


	//   ....[10]....
        /*00a4*/ 	.word	0x00062e60


	//   ....[11]....
        /*00a8*/ 	.word	0x00062f10


	//   ....[12]....
        /*00ac*/ 	.word	0x00062f80


	//   ....[13]....
        /*00b0*/ 	.word	0x00062ff0


	//   ....[14]....
        /*00b4*/ 	.word	0x00063060


	//   ....[15]....
        /*00b8*/ 	.word	0x00063b30


	//   ....[16]....
        /*00bc*/ 	.word	0x00063ba0


	//   ....[17]....
        /*00c0*/ 	.word	0x00063c10


	//   ....[18]....
        /*00c4*/ 	.word	0x00063c80


	//   ....[19]....
        /*00c8*/ 	.word	0x00063cf0


	//----- nvinfo : EIATTR_VRC_CTA_INIT_COUNT
	.align		4
.L_1560:
        /*00cc*/ 	.byte	0x02, 0x4a
	.zero		1
	.zero		1


	//----- nvinfo : EIATTR_EXIT_INSTR_OFFSETS
	.align		4
        /*00d0*/ 	.byte	0x04, 0x1c
        /*00d2*/ 	.short	(.L_1562 - .L_1561)


	//   ....[0]....
.L_1561:
        /*00d4*/ 	.word	0x00000f00


	//   ....[1]....
        /*00d8*/ 	.word	0x00062df0


	//----- nvinfo : EIATTR_MAX_THREADS
	.align		4
.L_1562:
        /*00dc*/ 	.byte	0x04, 0x05
        /*00de*/ 	.short	(.L_1564 - .L_1563)
.L_1563:
        /*00e0*/ 	.word	0x00000080
        /*00e4*/ 	.word	0x00000001
        /*00e8*/ 	.word	0x00000001


	//----- nvinfo : EIATTR_CRS_STACK_SIZE
	.align		4
.L_1564:
        /*00ec*/ 	.byte	0x04, 0x1e
        /*00ee*/ 	.short	(.L_1566 - .L_1565)
.L_1565:
        /*00f0*/ 	.word	0x00000000


	//----- nvinfo : EIATTR_CBANK_PARAM_SIZE
	.align		4
.L_1566:
        /*00f4*/ 	.byte	0x03, 0x19
        /*00f6*/ 	.short	0x00e8


	//----- nvinfo : EIATTR_PARAM_CBANK
	.align		4
        /*00f8*/ 	.byte	0x04, 0x0a
        /*00fa*/ 	.short	(.L_1568 - .L_1567)
	.align		4
.L_1567:
        /*00fc*/ 	.word	index@(.nv.constant0._ZN10layer_norm31ln_parallel_residual_fwd_kernelINS_13Kernel_traitsI6__halfS2_fS2_fjLj2560ELj1ELj4ELj1ELj16ENS_18Kernel_traits_baseILj2560ES2_S2_fS2_fjLj128EEEEELb1ELb1ELb0EEEvNS_9FwdParamsE)
        /*0100*/ 	.short	0x0380
        /*0102*/ 	.short	0x00e8


	//----- nvinfo : EIATTR_SW_WAR
	.align		4
.L_1568:
        /*0104*/ 	.byte	0x04, 0x36
        /*0106*/ 	.short	(.L_1570 - .L_1569)
.L_1569:
        /*0108*/ 	.word	0x00000008
.L_1570:


//--------------------- .nv.info._ZN10layer_norm31ln_parallel_residual_fwd_kernelINS_13Kernel_traitsI6__halfS2_fS2_fjLj2560ELj1ELj4ELj1ELj16ENS_18Kernel_traits_baseILj2560ES2_S2_fS2_fjLj128EEEEELb1ELb1ELb1EEEvNS_9FwdParamsE --------------------------
	.section	.nv.info._ZN10layer_norm31ln_parallel_residual_fwd_kernelINS_13Kernel_traitsI6__halfS2_fS2_fjLj2560ELj1ELj4ELj1ELj16ENS_18Kernel_traits_baseILj2560ES2_S2_fS2_fjLj128EEEEELb1ELb1ELb1EEEvNS_9FwdParamsE,"",@"SHT_CUDA_INFO"
	.sectionflags	@""
	.align	4


	//----- nvinfo : EIATTR_CUDA_API_VERSION
	.align		4
        /*0000*/ 	.byte	0x04, 0x37
        /*0002*/ 	.short	(.L_1572 - .L_1571)
.L_1571:
        /*0004*/ 	.word	0x00000082


	//----- nvinfo : EIATTR_KPARAM_INFO
	.align		4
.L_1572:
        /*0008*/ 	.byte	0x04, 0x17
        /*000a*/ 	.short	(.L_1574 - .L_1573)
.L_1573:
        /*000c*/ 	.word	0x00000000
        /*0010*/ 	.short	0x0000
        /*0012*/ 	.short	0x0000
        /*0014*/ 	.byte	0x00, 0xf0, 0xa1, 0x03


	//----- nvinfo : EIATTR_SPARSE_MMA_MASK
	.align		4
.L_1574:
        /*0018*/ 	.byte	0x03, 0x50
        /*001a*/ 	.short	0x0000


	//----- nvinfo : EIATTR_MAXREG_COUNT
	.align		4
        /*001c*/ 	.byte	0x03, 0x1b
        /*001e*/ 	.short	0x00ff


	//----- nvinfo : EIATTR_MERCURY_ISA_VERSION
	.align		4
        /*0020*/ 	.byte	0x03, 0x5f
        /*0022*/ 	.short	0x0101


	//----- nvinfo : EIATTR_COOP_GROUP_MASK_REGIDS
	.align		4
        /*0024*/ 	.byte	0x04, 0x29
        /*0026*/ 	.short	(.L_1576 - .L_1575)


	//   ....[0]....
.L_1575:
        /*0028*/ 	.word	0xffffffff


	//   ....[1]....
        /*002c*/ 	.word	0xffffffff


	//   ....[2]....
        /*0030*/ 	.word	0xffffffff


	//   ....[3]....
        /*0034*/ 	.word	0xffffffff


	//   ....[4]....
        /*0038*/ 	.word	0xffffffff


	//   ....[5]....
        /*003c*/ 	.word	0xffffffff


	//   ....[6]....
        /*0040*/ 	.word	0xffffffff


	//   ....[7]....
        /*0044*/ 	.word	0xffffffff


	//   ....[8]....
        /*0048*/ 	.word	0xffffffff


	//   ....[9]....
        /*004c*/ 	.word	0xffffffff


	//   ....[10]....
        /*0050*/ 	.word	0x050000c9


	//   ....[11]....
        /*0054*/ 	.word	0x050000c9


	//   ....[12]....
        /*0058*/ 	.word	0x050000c9


	//   ....[13]....
        /*005c*/ 	.word	0x050000c9


	//   ....[14]....
        /*0060*/ 	.word	0x050000c9


	//   ....[15]....
        /*0064*/ 	.word	0x050000c9


	//   ....[16]....
        /*0068*/ 	.word	0x050000c9


	//   ....[17]....
        /*006c*/ 	.word	0x050000c9


	//   ....[18]....
        /*0070*/ 	.word	0x050000c9


	//   ....[19]....
        /*0074*/ 	.word	0x050000c9


	//----- nvinfo : EIATTR_COOP_GROUP_INSTR_OFFSETS
	.align		4
.L_1576:
        /*0078*/ 	.byte	0x04, 0x28
        /*007a*/ 	.short	(.L_1578 - .L_1577)


	//   ....[0]....
.L_1577:
        /*007c*/ 	.word	0x0004dcc0


	//   ....[1]....
        /*0080*/ 	.word	0x0004dce0


	//   ....[2]....
        /*0084*/ 	.word	0x0004dd00


	//   ....[3]....
        /*0088*/ 	.word	0x0004dd30


	//   ....[4]....
        /*008c*/ 	.word	0x0004dd50


	//   ....[5]....
        /*0090*/ 	.word	0x0004e780


	//   ....[6]....
        /*0094*/ 	.word	0x0004e7a0


	//   ....[7]....
        /*0098*/ 	.word	0x0004e7c0


	//   ....[8]....
        /*009c*/ 	.word	0x0004e7e0


	//   ....[9]....
        /*00a0*/ 	.word	0x0004e800


	//   ....[10]....
        /*00a4*/ 	.word	0x00050660


	//   ....[11]....
        /*00a8*/ 	.word	0x00050700


	//   ....[12]....
        /*00ac*/ 	.word	0x00050770


	//   ....[13]....
        /*00b0*/ 	.word	0x000507f0


	//   ....[14]....
        /*00b4*/ 	.word	0x00050860


	//   ....[15]....
        /*00b8*/ 	.word	0x000512d0


	//   ....[16]....
        /*00bc*/ 	.word	0x00051340


	//   ....[17]....
        /*00c0*/ 	.word	0x000513b0


	//   ....[18]....
        /*00c4*/ 	.word	0x00051420


	//   ....[19]....
        /*00c8*/ 	.word	0x00051490


	//----- nvinfo : EIATTR_VRC_CTA_INIT_COUNT
	.align		4
.L_1578:
        /*00cc*/ 	.byte	0x02, 0x4a
	.zero		1
	.zero		1


	//----- nvinfo : EIATTR_EXIT_INSTR_OFFSETS
	.align		4
        /*00d0*/ 	.byte	0x04, 0x1c
        /*00d2*/ 	.short	(.L_1580 - .L_1579)


	//   ....[0]....
.L_1579:
        /*00d4*/ 	.word	0x000006b0


	//   ....[1]....
        /*00d8*/ 	.word	0x00050600


	//----- nvinfo : EIATTR_MAX_THREADS
	.align		4
.L_1580:
        /*00dc*/ 	.byte	0x04, 0x05
        /*00de*/ 	.short	(.L_1582 - .L_1581)
.L_1581:
        /*00e0*/ 	.word	0x00000080
        /*00e4*/ 	.word	0x00000001
        /*00e8*/ 	.word	0x00000001


	//----- nvinfo : EIATTR_CRS_STACK_SIZE
	.align		4
.L_1582:
        /*00ec*/ 	.byte	0x04, 0x1e
        /*00ee*/ 	.short	(.L_1584 - .L_1583)
.L_1583:
        /*00f0*/ 	.word	0x00000000


	//----- nvinfo : EIATTR_CBANK_PARAM_SIZE
	.align		4
.L_1584:
        /*00f4*/ 	.byte	0x03, 0x19
        /*00f6*/ 	.short	0x00e8


	//----- nvinfo : EIATTR_PARAM_CBANK
	.align		4
        /*00f8*/ 	.byte	0x04, 0x0a
        /*00fa*/ 	.short	(.L_1586 - .L_1585)
	.align		4
.L_1585:
        /*00fc*/ 	.word	index@(.nv.constant0._ZN10layer_norm31ln_parallel_residual_fwd_kernelINS_13Kernel_traitsI6__halfS2_fS2_fjLj2560ELj1ELj4ELj1ELj16ENS_18Kernel_traits_baseILj2560ES2_S2_fS2_fjLj128EEEEELb1ELb1ELb1EEEvNS_9FwdParamsE)
        /*0100*/ 	.short	0x0380
        /*0102*/ 	.short	0x00e8


	//----- nvinfo : EIATTR_SW_WAR
	.align		4
.L_1586:
        /*0104*/ 	.byte	0x04, 0x36
        /*0106*/ 	.short	(.L_1588 - .L_1587)
.L_1587:
        /*0108*/ 	.word	0x00000008
.L_1588:


//--------------------- .nv.info._ZN10layer_norm31ln_parallel_residual_fwd_kernelINS_13Kernel_traitsIf6__halffS2_fjLj2560ELj1ELj4ELj1ELj16ENS_18Kernel_traits_baseILj2560EfS2_fS2_fjLj128EEEEELb0ELb0ELb0EEEvNS_9FwdParamsE --------------------------
	.section	.nv.info._ZN10layer_norm31ln_parallel_residual_fwd_kernelINS_13Kernel_traitsIf6__halffS2_fjLj2560ELj1ELj4ELj1ELj16ENS_18Kernel_traits_baseILj2560EfS2_fS2_fjLj128EEEEELb0ELb0ELb0EEEvNS_9FwdParamsE,"",@"SHT_CUDA_INFO"
	.sectionflags	@""
	.align	4


	//----- nvinfo : EIATTR_CUDA_API_VERSION
	.align		4
        /*0000*/ 	.byte	0x04, 0x37
        /*0002*/ 	.short	(.L_1590 - .L_1589)
.L_1589:
        /*0004*/ 	.word	0x00000082


	//----- nvinfo : EIATTR_KPARAM_INFO
	.align		4
.L_1590:
        /*0008*/ 	.byte	0x04, 0x17
        /*000a*/ 	.short	(.L_1592 - .L_1591)
.L_1591:
        /*000c*/ 	.word	0x00000000
        /*0010*/ 	.short	0x0000
        /*0012*/ 	.short	0x0000
        /*0014*/ 	.byte	0x00, 0xf0, 0xa1, 0x03


	//----- nvinfo : EIATTR_SPARSE_MMA_MASK
	.align		4
.L_1592:
        /*0018*/ 	.byte	0x03, 0x50
        /*001a*/ 	.short	0x0000


	//----- nvinfo : EIATTR_MAXREG_COUNT
	.align		4
        /*001c*/ 	.byte	0x03, 0x1b
        /*001e*/ 	.short	0x00ff


	//----- nvinfo : EIATTR_ANNOTATIONS
	.align		4
        /*0020*/ 	.byte	0x04, 0x55
        /*0022*/ 	.short	(.L_1594 - .L_1593)


	//   ....[0]....
.L_1593:
        /* <DEDUP_REMOVED lines=535> */


	//----- nvinfo : EIATTR_MERCURY_ISA_VERSION
	.align		4
.L_1594:
        /*2184*/ 	.byte	0x03, 0x5f
        /*2186*/ 	.short	0x0101


	//----- nvinfo : EIATTR_COOP_GROUP_MASK_REGIDS
	.align		4
        /*2188*/ 	.byte	0x04, 0x29
        /*218a*/ 	.short	(.L_1596 - .L_1595)


	//   ....[0]....
.L_1595:
        /*218c*/ 	.word	0xffffffff


	//   ....[1]....
        /*2190*/ 	.word	0xffffffff


	//   ....[2]....
        /*2194*/ 	.word	0xffffffff


	//   ....[3]....
        /*2198*/ 	.word	0xffffffff


	//   ....[4]....
        /*219c*/ 	.word	0xffffffff


	//   ....[5]....
        /*21a0*/ 	.word	0xffffffff


	//   ....[6]....
        /*21a4*/ 	.word	0xffffffff


	//   ....[7]....
        /*21a8*/ 	.word	0xffffffff


	//   ....[8]....
        /*21ac*/ 	.word	0xffffffff


	//   ....[9]....
        /*21b0*/ 	.word	0xffffffff


	//   ....[10]....
        /*21b4*/ 	.word	0x05000002


	//   ....[11]....
        /*21b8*/ 	.word	0x05000002


	//   ....[12]....
        /*21bc*/ 	.word	0x05000002


	//   ....[13]....
        /*21c0*/ 	.word	0x05000002


	//   ....[14]....
        /*21c4*/ 	.word	0x05000002


	//   ....[15]....
        /*21c8*/ 	.word	0x05000002


	//   ....[16]....
        /*21cc*/ 	.word	0x05000002


	//   ....[17]....
        /*21d0*/ 	.word	0x05000002


	//   ....[18]....
        /*21d4*/ 	.word	0x05000002


	//   ....[19]....
        /*21d8*/ 	.word	0x05000002


	//----- nvinfo : EIATTR_COOP_GROUP_INSTR_OFFSETS
	.align		4
.L_1596:
        /*21dc*/ 	.byte	0x04, 0x28
        /*21de*/ 	.short	(.L_1598 - .L_1597)


	//   ....[0]....
.L_1597:
        /*21e0*/ 	.word	0x00011060


	//   ....[1]....
        /*21e4*/ 	.word	0x000110a0


	//   ....[2]....
        /*21e8*/ 	.word	0x000110c0


	//   ....[3]....
        /*21ec*/ 	.word	0x000110e0


	//   ....[4]....
        /*21f0*/ 	.word	0x00011100


	//   ....[5]....
        /*21f4*/ 	.word	0x00011b70


	//   ....[6]....
        /*21f8*/ 	.word	0x00011b90


	//   ....[7]....
        /*21fc*/ 	.word	0x00011bb0


	//   ....[8]....
        /*2200*/ 	.word	0x00011bd0


	//   ....[9]....
        /*2204*/ 	.word	0x00011bf0


	//   ....[10]....
        /*2208*/ 	.word	0x00014e20


	//   ....[11]....
        /*220c*/ 	.word	0x00014ec0


	//   ....[12]....
        /*2210*/ 	.word	0x00014f30


	//   ....[13]....
        /*2214*/ 	.word	0x00014fa0


	//   ....[14]....
        /*2218*/ 	.word	0x00015010


	//   ....[15]....
        /*221c*/ 	.word	0x00015af0


	//   ....[16]....
        /*2220*/ 	.word	0x00015b60


	//   ....[17]....
        /*2224*/ 	.word	0x00015bd0


	//   ....[18]....
        /*2228*/ 	.word	0x00015c40


	//   ....[19]....
        /*222c*/ 	.word	0x00015cb0


	//----- nvinfo : EIATTR_VRC_CTA_INIT_COUNT
	.align		4
.L_1598:
        /*2230*/ 	.byte	0x02, 0x4a
	.zero		1
	.zero		1


	//----- nvinfo : EIATTR_EXIT_INSTR_OFFSETS
	.align		4
        /*2234*/ 	.byte	0x04, 0x1c
        /*2236*/ 	.short	(.L_1600 - .L_1599)


	//   ....[0]....
.L_1599:
        /*2238*/ 	.word	0x0000c380


	//   ....[1]....
        /*223c*/ 	.word	0x00014db0


	//----- nvinfo : EIATTR_MAX_THREADS
	.align		4
.L_1600:
        /*2240*/ 	.byte	0x04, 0x05
        /*2242*/ 	.short	(.L_1602 - .L_1601)
.L_1601:
        /*2244*/ 	.word	0x00000080
        /*2248*/ 	.word	0x00000001
        /*224c*/ 	.word	0x00000001


	//----- nvinfo : EIATTR_CRS_STACK_SIZE
	.align		4
.L_1602:
        /*2250*/ 	.byte	0x04, 0x1e
        /*2252*/ 	.short	(.L_1604 - .L_1603)
.L_1603:
        /*2254*/ 	.word	0x00000000


	//----- nvinfo : EIATTR_CBANK_PARAM_SIZE
	.align		4
.L_1604:
        /*2258*/ 	.byte	0x03, 0x19
        /*225a*/ 	.short	0x00e8


	//----- nvinfo : EIATTR_PARAM_CBANK
	.align		4
        /*225c*/ 	.byte	0x04, 0x0a
        /*225e*/ 	.short	(.L_1606 - .L_1605)
	.align		4
.L_1605:
        /*2260*/ 	.word	index@(.nv.constant0._ZN10layer_norm31ln_parallel_residual_fwd_kernelINS_13Kernel_traitsIf6__halffS2_fjLj2560ELj1ELj4ELj1ELj16ENS_18Kernel_traits_baseILj2560EfS2_fS2_fjLj128EEEEELb0ELb0ELb0EEEvNS_9FwdParamsE)
        /*2264*/ 	.short	0x0380
        /*2266*/ 	.short	0x00e8


	//----- nvinfo : EIATTR_SW_WAR
	.align		4
.L_1606:
        /*2268*/ 	.byte	0x04, 0x36
        /*226a*/ 	.short	(.L_1608 - .L_1607)
.L_1607:
        /*226c*/ 	.word	0x00000008
.L_1608:


//--------------------- .nv.info._ZN10layer_norm31ln_parallel_residual_fwd_kernelINS_13Kernel_traitsIf6__halffS2_fjLj2560ELj1ELj4ELj1ELj16ENS_18Kernel_traits_baseILj2560EfS2_fS2_fjLj128EEEEELb0ELb0ELb1EEEvNS_9FwdParamsE --------------------------
	.section	.nv.info._ZN10layer_norm31ln_parallel_residual_fwd_kernelINS_13Kernel_traitsIf6__halffS2_fjLj2560ELj1ELj4ELj1ELj16ENS_18Kernel_traits_baseILj2560EfS2_fS2_fjLj128EEEEELb0ELb0ELb1EEEvNS_9FwdParamsE,"",@"SHT_CUDA_INFO"
	.sectionflags	@""
	.align	4


	//----- nvinfo : EIATTR_CUDA_API_VERSION
	.align		4
        /*0000*/ 	.byte	0x04, 0x37
        /*0002*/ 	.short	(.L_1610 - .L_1609)
.L_1609:
        /*0004*/ 	.word	0x00000082


	//----- nvinfo : EIATTR_KPARAM_INFO
	.align		4
.L_1610:
        /*0008*/ 	.byte	0x04, 0x17
        /*000a*/ 	.short	(.L_1612 - .L_1611)
.L_1611:
        /*000c*/ 	.word	0x00000000
        /*0010*/ 	.short	0x0000
        /*0012*/ 	.short	0x0000
        /*0014*/ 	.byte	0x00, 0xf0, 0xa1, 0x03


	//----- nvinfo : EIATTR_SPARSE_MMA_MASK
	.align		4
.L_1612:
        /*0018*/ 	.byte	0x03, 0x50
        /*001a*/ 	.short	0x0000


	//----- nvinfo : EIATTR_MAXREG_COUNT
	.align		4
        /*001c*/ 	.byte	0x03, 0x1b
        /*001e*/ 	.short	0x00ff


	//----- nvinfo : EIATTR_ANNOTATIONS
	.align		4
        /*0020*/ 	.byte	0x04, 0x55
        /*0022*/ 	.short	(.L_1614 - .L_1613)


	//   ....[0]....
.L_1613:
        /* <DEDUP_REMOVED lines=272> */


	//----- nvinfo : EIATTR_MERCURY_ISA_VERSION
	.align		4
.L_1614:
        /*1114*/ 	.byte	0x03, 0x5f
        /*1116*/ 	.short	0x0101


	//----- nvinfo : EIATTR_COOP_GROUP_MASK_REGIDS
	.align		4
        /*1118*/ 	.byte	0x04, 0x29
        /*111a*/ 	.short	(.L_1616 - .L_1615)


	//   ....[0]....
.L_1615:
        /*111c*/ 	.word	0xffffffff


	//   ....[1]....
        /*1120*/ 	.word	0xffffffff


	//   ....[2]....
        /*1124*/ 	.word	0xffffffff


	//   ....[3]....
        /*1128*/ 	.word	0xffffffff


	//   ....[4]....
        /*112c*/ 	.word	0xffffffff


	//   ....[5]....
        /*1130*/ 	.word	0xffffffff


	//   ....[6]....
        /*1134*/ 	.word	0xffffffff


	//   ....[7]....
        /*1138*/ 	.word	0xffffffff


	//   ....[8]....
        /*113c*/ 	.word	0xffffffff


	//   ....[9]....
        /*1140*/ 	.word	0xffffffff


	//   ....[10]....
        /*1144*/ 	.word	0x050000f1


	//   ....[11]....
        /*1148*/ 	.word	0x050000f1


	//   ....[12]....
        /*114c*/ 	.word	0x050000f1


	//   ....[13]....
        /*1150*/ 	.word	0x050000f1


	//   ....[14]....
        /*1154*/ 	.word	0x050000f1


	//   ....[15]....
        /*1158*/ 	.word	0x050000f1


	//   ....[16]....
        /*115c*/ 	.word	0x050000f1


	//   ....[17]....
        /*1160*/ 	.word	0x050000f1


	//   ....[18]....
        /*1164*/ 	.word	0x050000f1


	//   ....[19]....
        /*1168*/ 	.word	0x050000f1


	//----- nvinfo : EIATTR_COOP_GROUP_INSTR_OFFSETS
	.align		4
.L_1616:
        /*116c*/ 	.byte	0x04, 0x28
        /*116e*/ 	.short	(.L_1618 - .L_1617)


	//   ....[0]....
.L_1617:
        /*1170*/ 	.word	0x00007290


	//   ....[1]....
        /*1174*/ 	.word	0x000072c0


	//   ....[2]....
        /*1178*/ 	.word	0x000072e0


	//   ....[3]....
        /*117c*/ 	.word	0x00007300


	//   ....[4]....
        /*1180*/ 	.word	0x00007320


	//   ....[5]....
        /*1184*/ 	.word	0x00007d50


	//   ....[6]....
        /*1188*/ 	.word	0x00007d70


	//   ....[7]....
        /*118c*/ 	.word	0x00007d90


	//   ....[8]....
        /*1190*/ 	.word	0x00007db0


	//   ....[9]....
        /*1194*/ 	.word	0x00007dd0


	//   ....[10]....
        /*1198*/ 	.word	0x0000a720


	//   ....[11]....
        /*119c*/ 	.word	0x0000a7b0


	//   ....[12]....
        /*11a0*/ 	.word	0x0000a820


	//   ....[13]....
        /*11a4*/ 	.word	0x0000a890


	//   ....[14]....
        /*11a8*/ 	.word	0x0000a900


	//   ....[15]....
        /*11ac*/ 	.word	0x0000b390


	//   ....[16]....
        /*11b0*/ 	.word	0x0000b3f0


	//   ....[17]....
        /*11b4*/ 	.word	0x0000b450


	//   ....[18]....
        /*11b8*/ 	.word	0x0000b4b0


	//   ....[19]....
        /*11bc*/ 	.word	0x0000b510


	//----- nvinfo : EIATTR_VRC_CTA_INIT_COUNT
	.align		4
.L_1618:
        /*11c0*/ 	.byte	0x02, 0x4a
	.zero		1
	.zero		1


	//----- nvinfo : EIATTR_EXIT_INSTR_OFFSETS
	.align		4
        /*11c4*/ 	.byte	0x04, 0x1c
        /*11c6*/ 	.short	(.L_1620 - .L_1619)


	//   ....[0]....
.L_1619:
        /*11c8*/ 	.word	0x00002db0


	//   ....[1]....
        /*11cc*/ 	.word	0x0000a6b0


	//----- nvinfo : EIATTR_MAX_THREADS
	.align		4
.L_1620:
        /*11d0*/ 	.byte	0x04, 0x05
        /*11d2*/ 	.short	(.L_1622 - .L_1621)
.L_1621:
        /*11d4*/ 	.word	0x00000080
        /*11d8*/ 	.word	0x00000001
        /*11dc*/ 	.word	0x00000001


	//----- nvinfo : EIATTR_CRS_STACK_SIZE
	.align		4
.L_1622:
        /*11e0*/ 	.byte	0x04, 0x1e
        /*11e2*/ 	.short	(.L_1624 - .L_1623)
.L_1623:
        /*11e4*/ 	.word	0x00000000


	//----- nvinfo : EIATTR_CBANK_PARAM_SIZE
	.align		4
.L_1624:
        /*11e8*/ 	.byte	0x03, 0x19
        /*11ea*/ 	.short	0x00e8


	//----- nvinfo : EIATTR_PARAM_CBANK
	.align		4
        /*11ec*/ 	.byte	0x04, 0x0a
        /*11ee*/ 	.short	(.L_1626 - .L_1625)
	.align		4
.L_1625:
        /*11f0*/ 	.word	index@(.nv.constant0._ZN10layer_norm31ln_parallel_residual_fwd_kernelINS_13Kernel_traitsIf6__halffS2_fjLj2560ELj1ELj4ELj1ELj16ENS_18Kernel_traits_baseILj2560EfS2_fS2_fjLj128EEEEELb0ELb0ELb1EEEvNS_9FwdParamsE)
        /*11f4*/ 	.short	0x0380
        /*11f6*/ 	.short	0x00e8


	//----- nvinfo : EIATTR_SW_WAR
	.align		4
.L_1626:
        /*11f8*/ 	.byte	0x04, 0x36
        /*11fa*/ 	.short	(.L_1628 - .L_1627)
.L_1627:
        /*11fc*/ 	.word	0x00000008
.L_1628:


//--------------------- .nv.info._ZN10layer_norm31ln_parallel_residual_fwd_kernelINS_13Kernel_traitsIf6__halffS2_fjLj2560ELj1ELj4ELj1ELj16ENS_18Kernel_traits_baseILj2560EfS2_fS2_fjLj128EEEEELb0ELb1ELb0EEEvNS_9FwdParamsE --------------------------
	.section	.nv.info._ZN10layer_norm31ln_parallel_residual_fwd_kernelINS_13Kernel_traitsIf6__halffS2_fjLj2560ELj1ELj4ELj1ELj16ENS_18Kernel_traits_baseILj2560EfS2_fS2_fjLj128EEEEELb0ELb1ELb0EEEvNS_9FwdParamsE,"",@"SHT_CUDA_INFO"
	.sectionflags	@""
	.align	4


	//----- nvinfo : EIATTR_CUDA_API_VERSION
	.align		4
        /*0000*/ 	.byte	0x04, 0x37
        /*0002*/ 	.short	(.L_1630 - .L_1629)
.L_1629:
        /*0004*/ 	.word	0x00000082


	//----- nvinfo : EIATTR_KPARAM_INFO
	.align		4
.L_1630:
        /*0008*/ 	.byte	0x04, 0x17
        /*000a*/ 	.short	(.L_1632 - .L_1631)
.L_1631:
        /*000c*/ 	.word	0x00000000
        /*0010*/ 	.short	0x0000
        /*0012*/ 	.short	0x0000
        /*0014*/ 	.byte	0x00, 0xf0, 0xa1, 0x03


	//----- nvinfo : EIATTR_SPARSE_MMA_MASK
	.align		4
.L_1632:
        /*0018*/ 	.byte	0x03, 0x50
        /*001a*/ 	.short	0x0000


	//----- nvinfo : EIATTR_MAXREG_COUNT
	.align		4
        /*001c*/ 	.byte	0x03, 0x1b
        /*001e*/ 	.short	0x00ff


	//----- nvinfo : EIATTR_ANNOTATIONS
	.align		4
        /*0020*/ 	.byte	0x04, 0x55
        /*0022*/ 	.short	(.L_1634 - .L_1633)


	//   ....[0]....
.L_1633:
        /* <DEDUP_REMOVED lines=26> */


	//----- nvinfo : EIATTR_MERCURY_ISA_VERSION
	.align		4
.L_1634:
        /*01b4*/ 	.byte	0x03, 0x5f
        /*01b6*/ 	.short	0x0101


	//----- nvinfo : EIATTR_COOP_GROUP_MASK_REGIDS
	.align		4
        /*01b8*/ 	.byte	0x04, 0x29
        /*01ba*/ 	.short	(.L_1636 - .L_1635)


	//   ....[0]....
.L_1635:
        /*01bc*/ 	.word	0xffffffff


	//   ....[1]....
        /*01c0*/ 	.word	0xffffffff


	//   ....[2]....
        /*01c4*/ 	.word	0xffffffff


	//   ....[3]....
        /*01c8*/ 	.word	0xffffffff


	//   ....[4]....
        /*01cc*/ 	.word	0xffffffff


	//   ....[5]....
        /*01d0*/ 	.word	0xffffffff


	//   ....[6]....
        /*01d4*/ 	.word	0xffffffff


	//   ....[7]....
        /*01d8*/ 	.word	0xffffffff


	//   ....[8]....
        /*01dc*/ 	.word	0xffffffff


	//   ....[9]....
        /*01e0*/ 	.word	0xffffffff


	//   ....[10]....
        /*01e4*/ 	.word	0x05000002


	//   ....[11]....
        /*01e8*/ 	.word	0x05000002


	//   ....[12]....
        /*01ec*/ 	.word	0x05000002


	//   ....[13]....
        /*01f0*/ 	.word	0x05000002


	//   ....[14]....
        /*01f4*/ 	.word	0x05000002


	//   ....[15]....
        /*01f8*/ 	.word	0x05000002


	//   ....[16]....
        /*01fc*/ 	.word	0x05000002


	//   ....[17]....
        /*0200*/ 	.word	0x05000002


	//   ....[18]....
        /*0204*/ 	.word	0x05000002


	//   ....[19]....
        /*0208*/ 	.word	0x05000002


	//----- nvinfo : EIATTR_COOP_GROUP_INSTR_OFFSETS
	.align		4
.L_1636:
        /*020c*/ 	.byte	0x04, 0x28
        /*020e*/ 	.short	(.L_1638 - .L_1637)


	//   ....[0]....
.L_1637:
        /*0210*/ 	.word	0x00005cb0


	//   ....[1]....
        /*0214*/ 	.word	0x00005cf0


	//   ....[2]....
        /*0218*/ 	.word	0x00005d10


	//   ....[3]....
        /*021c*/ 	.word	0x00005d30


	//   ....[4]....
        /*0220*/ 	.word	0x00005d50


	//   ....[5]....
        /*0224*/ 	.word	0x000067c0


	//   ....[6]....
        /*0228*/ 	.word	0x000067e0


	//   ....[7]....
        /*022c*/ 	.word	0x00006800


	//   ....[8]....
        /*0230*/ 	.word	0x00006820


	//   ....[9]....
        /*0234*/ 	.word	0x00006840


	//   ....[10]....
        /*0238*/ 	.word	0x00008190


	//   ....[11]....
        /*023c*/ 	.word	0x00008230


	//   ....[12]....
        /*0240*/ 	.word	0x000082a0


	//   ....[13]....
        /*0244*/ 	.word	0x00008310


	//   ....[14]....
        /*0248*/ 	.word	0x00008380


	//   ....[15]....
        /*024c*/ 	.word	0x00008e60


	//   ....[16]....
        /*0250*/ 	.word	0x00008ed0


	//   ....[17]....
        /*0254*/ 	.word	0x00008f40


	//   ....[18]....
        /*0258*/ 	.word	0x00008fb0


	//   ....[19]....
        /*025c*/ 	.word	0x00009020


	//----- nvinfo : EIATTR_VRC_CTA_INIT_COUNT
	.align		4
.L_1638:
        /*0260*/ 	.byte	0x02, 0x4a
	.zero		1
	.zero		1


	//----- nvinfo : EIATTR_EXIT_INSTR_OFFSETS
	.align		4
        /*0264*/ 	.byte	0x04, 0x1c
        /*0266*/ 	.short	(.L_1640 - .L_1639)


	//   ....[0]....
.L_1639:
        /*0268*/ 	.word	0x00001020


	//   ....[1]....
        /*026c*/ 	.word	0x00008120


	//----- nvinfo : EIATTR_MAX_THREADS
	.align		4
.L_1640:
        /*0270*/ 	.byte	0x04, 0x05
        /*0272*/ 	.short	(.L_1642 - .L_1641)
.L_1641:
        /*0274*/ 	.word	0x00000080
        /*0278*/ 	.word	0x00000001
        /*027c*/ 	.word	0x00000001


	//----- nvinfo : EIATTR_CRS_STACK_SIZE
	.align		4
.L_1642:
        /*0280*/ 	.byte	0x04, 0x1e
        /*0282*/ 	.short	(.L_1644 - .L_1643)
.L_1643:
        /*0284*/ 	.word	0x00000000


	//----- nvinfo : EIATTR_CBANK_PARAM_SIZE
	.align		4
.L_1644:
        /*0288*/ 	.byte	0x03, 0x19
        /*028a*/ 	.short	0x00e8


	//----- nvinfo : EIATTR_PARAM_CBANK
	.align		4
        /*028c*/ 	.byte	0x04, 0x0a
        /*028e*/ 	.short	(.L_1646 - .L_1645)
	.align		4
.L_1645:
        /*0290*/ 	.word	index@(.nv.constant0._ZN10layer_norm31ln_parallel_residual_fwd_kernelINS_13Kernel_traitsIf6__halffS2_fjLj2560ELj1ELj4ELj1ELj16ENS_18Kernel_traits_baseILj2560EfS2_fS2_fjLj128EEEEELb0ELb1ELb0EEEvNS_9FwdParamsE)
        /*0294*/ 	.short	0x0380
        /*0296*/ 	.short	0x00e8


	//----- nvinfo : EIATTR_SW_WAR
	.align		4
.L_1646:
        /*0298*/ 	.byte	0x04, 0x36
        /*029a*/ 	.short	(.L_1648 - .L_1647)
.L_1647:
        /*029c*/ 	.word	0x00000008
.L_1648:


//--------------------- .nv.info._ZN10layer_norm31ln_parallel_residual_fwd_kernelINS_13Kernel_traitsIf6__halffS2_fjLj2560ELj1ELj4ELj1ELj16ENS_18Kernel_traits_baseILj2560EfS2_fS2_fjLj128EEEEELb0ELb1ELb1EEEvNS_9FwdParamsE --------------------------
	.section	.nv.info._ZN10layer_norm31ln_parallel_residual_fwd_kernelINS_13Kernel_traitsIf6__halffS2_fjLj2560ELj1ELj4ELj1ELj16ENS_18Kernel_traits_baseILj2560EfS2_fS2_fjLj128EEEEELb0ELb1ELb1EEEvNS_9FwdParamsE,"",@"SHT_CUDA_INFO"
	.sectionflags	@""
	.align	4


	//----- nvinfo : EIATTR_CUDA_API_VERSION
	.align		4
        /*0000*/ 	.byte	0x04, 0x37
        /*0002*/ 	.short	(.L_1650 - .L_1649)
.L_1649:
        /*0004*/ 	.word	0x00000082


	//----- nvinfo : EIATTR_KPARAM_INFO
	.align		4
.L_1650:
        /*0008*/ 	.byte	0x04, 0x17
        /*000a*/ 	.short	(.L_1652 - .L_1651)
.L_1651:
        /*000c*/ 	.word	0x00000000
        /*0010*/ 	.short	0x0000
        /*0012*/ 	.short	0x0000
        /*0014*/ 	.byte	0x00, 0xf0, 0xa1, 0x03


	//----- nvinfo : EIATTR_SPARSE_MMA_MASK
	.align		4
.L_1652:
        /*0018*/ 	.byte	0x03, 0x50
        /*001a*/ 	.short	0x0000


	//----- nvinfo : EIATTR_MAXREG_COUNT
	.align		4
        /*001c*/ 	.byte	0x03, 0x1b
        /*001e*/ 	.short	0x00ff


	//----- nvinfo : EIATTR_ANNOTATIONS
	.align		4
        /*0020*/ 	.byte	0x04, 0x55
        /*0022*/ 	.short	(.L_1654 - .L_1653)


	//   ....[0]....
.L_1653:
        /* <DEDUP_REMOVED lines=20> */


	//----- nvinfo : EIATTR_MERCURY_ISA_VERSION
	.align		4
.L_1654:
        /*0154*/ 	.byte	0x03, 0x5f
        /*0156*/ 	.short	0x0101


	//----- nvinfo : EIATTR_COOP_GROUP_MASK_REGIDS
	.align		4
        /*0158*/ 	.byte	0x04, 0x29
        /*015a*/ 	.short	(.L_1656 - .L_1655)


	//   ....[0]....
.L_1655:
        /*015c*/ 	.word	0xffffffff


	//   ....[1]....
        /*0160*/ 	.word	0xffffffff


	//   ....[2]....
        /*0164*/ 	.word	0xffffffff


	//   ....[3]....
        /*0168*/ 	.word	0xffffffff


	//   ....[4]....
        /*016c*/ 	.word	0xffffffff


	//   ....[5]....
        /*0170*/ 	.word	0xffffffff


	//   ....[6]....
        /*0174*/ 	.word	0xffffffff


	//   ....[7]....
        /*0178*/ 	.word	0xffffffff


	//   ....[8]....
        /*017c*/ 	.word	0xffffffff


	//   ....[9]....
        /*0180*/ 	.word	0xffffffff


	//   ....[10]....
        /*0184*/ 	.word	0x050000f3


	//   ....[11]....
        /*0188*/ 	.word	0x050000f3


	//   ....[12]....
        /*018c*/ 	.word	0x050000f3


	//   ....[13]....
        /*0190*/ 	.word	0x050000f3


	//   ....[14]....
        /*0194*/ 	.word	0x050000f3


	//   ....[15]....
        /*0198*/ 	.word	0x050000f3


	//   ....[16]....
        /*019c*/ 	.word	0x050000f3


	//   ....[17]....
        /*01a0*/ 	.word	0x050000f3


	//   ....[18]....
        /*01a4*/ 	.word	0x050000f3


	//   ....[19]....
        /*01a8*/ 	.word	0x050000f3


	//----- nvinfo : EIATTR_COOP_GROUP_INSTR_OFFSETS
	.align		4
.L_1656:
        /*01ac*/ 	.byte	0x04, 0x28
        /*01ae*/ 	.short	(.L_1658 - .L_1657)


	//   ....[0]....
.L_1657:
        /*01b0*/ 	.word	0x00004d80


	//   ....[1]....
        /*01b4*/ 	.word	0x00004db0


	//   ....[2]....
        /*01b8*/ 	.word	0x00004dd0


	//   ....[3]....
        /*01bc*/ 	.word	0x00004df0


	//   ....[4]....
        /*01c0*/ 	.word	0x00004e10


	//   ....[5]....
        /*01c4*/ 	.word	0x00005840


	//   ....[6]....
        /*01c8*/ 	.word	0x00005860


	//   ....[7]....
        /*01cc*/ 	.word	0x00005880


	//   ....[8]....
        /*01d0*/ 	.word	0x000058a0


	//   ....[9]....
        /*01d4*/ 	.word	0x000058c0


	//   ....[10]....
        /*01d8*/ 	.word	0x00006ea0


	//   ....[11]....
        /*01dc*/ 	.word	0x00006f30


	//   ....[12]....
        /*01e0*/ 	.word	0x00006fa0


	//   ....[13]....
        /*01e4*/ 	.word	0x00007010


	//   ....[14]....
        /*01e8*/ 	.word	0x00007080


	//   ....[15]....
        /*01ec*/ 	.word	0x00007b10


	//   ....[16]....
        /*01f0*/ 	.word	0x00007b70


	//   ....[17]....
        /*01f4*/ 	.word	0x00007bd0


	//   ....[18]....
        /*01f8*/ 	.word	0x00007c30


	//   ....[19]....
        /*01fc*/ 	.word	0x00007c90


	//----- nvinfo : EIATTR_VRC_CTA_INIT_COUNT
	.align		4
.L_1658:
        /*0200*/ 	.byte	0x02, 0x4a
	.zero		1
	.zero		1


	//----- nvinfo : EIATTR_EXIT_INSTR_OFFSETS
	.align		4
        /*0204*/ 	.byte	0x04, 0x1c
        /*0206*/ 	.short	(.L_1660 - .L_1659)


	//   ....[0]....
.L_1659:
        /*0208*/ 	.word	0x000008a0


	//   ....[1]....
        /*020c*/ 	.word	0x00006e30


	//----- nvinfo : EIATTR_MAX_THREADS
	.align		4
.L_1660:
        /*0210*/ 	.byte	0x04, 0x05
        /*0212*/ 	.short	(.L_1662 - .L_1661)
.L_1661:
        /*0214*/ 	.word	0x00000080
        /*0218*/ 	.word	0x00000001
        /*021c*/ 	.word	0x00000001


	//----- nvinfo : EIATTR_CRS_STACK_SIZE
	.align		4
.L_1662:
        /*0220*/ 	.byte	0x04, 0x1e
        /*0222*/ 	.short	(.L_1664 - .L_1663)
.L_1663:
        /*0224*/ 	.word	0x00000000


	//----- nvinfo : EIATTR_CBANK_PARAM_SIZE
	.align		4
.L_1664:
        /*0228*/ 	.byte	0x03, 0x19
        /*022a*/ 	.short	0x00e8


	//----- nvinfo : EIATTR_PARAM_CBANK
	.align		4
        /*022c*/ 	.byte	0x04, 0x0a
        /*022e*/ 	.short	(.L_1666 - .L_1665)
	.align		4
.L_1665:
        /*0230*/ 	.word	index@(.nv.constant0._ZN10layer_norm31ln_parallel_residual_fwd_kernelINS_13Kernel_traitsIf6__halffS2_fjLj2560ELj1ELj4ELj1ELj16ENS_18Kernel_traits_baseILj2560EfS2_fS2_fjLj128EEEEELb0ELb1ELb1EEEvNS_9FwdParamsE)
        /*0234*/ 	.short	0x0380
        /*0236*/ 	.short	0x00e8


	//----- nvinfo : EIATTR_SW_WAR
	.align		4
.L_1666:
        /*0238*/ 	.byte	0x04, 0x36
        /*023a*/ 	.short	(.L_1668 - .L_1667)
.L_1667:
        /*023c*/ 	.word	0x00000008
.L_1668:


//--------------------- .nv.info._ZN10layer_norm31ln_parallel_residual_fwd_kernelINS_13Kernel_traitsIf6__halffS2_fjLj2560ELj1ELj4ELj1ELj16ENS_18Kernel_traits_baseILj2560EfS2_fS2_fjLj128EEEEELb1ELb0ELb0EEEvNS_9FwdParamsE --------------------------
	.section	.nv.info._ZN10layer_norm31ln_parallel_residual_fwd_kernelINS_13Kernel_traitsIf6__halffS2_fjLj2560ELj1ELj4ELj1ELj16ENS_18Kernel_traits_baseILj2560EfS2_fS2_fjLj128EEEEELb1ELb0ELb0EEEvNS_9FwdParamsE,"",@"SHT_CUDA_INFO"
	.sectionflags	@""
	.align	4


	//----- nvinfo : EIATTR_CUDA_API_VERSION
	.align		4
        /*0000*/ 	.byte	0x04, 0x37
        /*0002*/ 	.short	(.L_1670 - .L_1669)
.L_1669:
        /*0004*/ 	.word	0x00000082


	//----- nvinfo : EIATTR_KPARAM_INFO
	.align		4
.L_1670:
        /*0008*/ 	.byte	0x04, 0x17
        /*000a*/ 	.short	(.L_1672 - .L_1671)
.L_1671:
        /*000c*/ 	.word	0x00000000
        /*0010*/ 	.short	0x0000
        /*0012*/ 	.short	0x0000
        /*0014*/ 	.byte	0x00, 0xf0, 0xa1, 0x03


	//----- nvinfo : EIATTR_SPARSE_MMA_MASK
	.align		4
.L_1672:
        /*0018*/ 	.byte	0x03, 0x50
        /*001a*/ 	.short	0x0000


	//----- nvinfo : EIATTR_MAXREG_COUNT
	.align		4
        /*001c*/ 	.byte	0x03, 0x1b
        /*001e*/ 	.short	0x00ff


	//----- nvinfo : EIATTR_ANNOTATIONS
	.align		4
        /*0020*/ 	.byte	0x04, 0x55
        /*0022*/ 	.short	(.L_1674 - .L_1673)


	//   ....[0]....
.L_1673:
        /* <DEDUP_REMOVED lines=637> */


	//----- nvinfo : EIATTR_MERCURY_ISA_VERSION
	.align		4
.L_1674:
        /*27e4*/ 	.byte	0x03, 0x5f
        /*27e6*/ 	.short	0x0101


	//----- nvinfo : EIATTR_COOP_GROUP_MASK_REGIDS
	.align		4
        /*27e8*/ 	.byte	0x04, 0x29
        /*27ea*/ 	.short	(.L_1676 - .L_1675)


	//   ....[0]....
.L_1675:
        /*27ec*/ 	.word	0xffffffff


	//   ....[1]....
        /*27f0*/ 	.word	0xffffffff


	//   ....[2]....
        /*27f4*/ 	.word	0xffffffff


	//   ....[3]....
        /*27f8*/ 	.word	0xffffffff


	//   ....[4]....
        /*27fc*/ 	.word	0xffffffff


	//   ....[5]....
        /*2800*/ 	.word	0xffffffff


	//   ....[6]....
        /*2804*/ 	.word	0xffffffff


	//   ....[7]....
        /*2808*/ 	.word	0xffffffff


	//   ....[8]....
        /*280c*/ 	.word	0xffffffff


	//   ....[9]....
        /*2810*/ 	.word	0xffffffff


	//   ....[10]....
        /*2814*/ 	.word	0x050000b5


	//   ....[11]....
        /*2818*/ 	.word	0x050000b5


	//   ....[12]....
        /*281c*/ 	.word	0x050000b5


	//   ....[13]....
        /*2820*/ 	.word	0x050000b5


	//   ....[14]....
        /*2824*/ 	.word	0x050000b5


	//   ....[15]....
        /*2828*/ 	.word	0x050000b5


	//   ....[16]....
        /*282c*/ 	.word	0x050000b5


	//   ....[17]....
        /*2830*/ 	.word	0x050000b5


	//   ....[18]....
        /*2834*/ 	.word	0x050000b5


	//   ....[19]....
        /*2838*/ 	.word	0x050000b5


	//----- nvinfo : EIATTR_COOP_GROUP_INSTR_OFFSETS
	.align		4
.L_1676:
        /*283c*/ 	.byte	0x04, 0x28
        /*283e*/ 	.short	(.L_1678 - .L_1677)


	//   ....[0]....
.L_1677:
        /*2840*/ 	.word	0x0006c3d0


	//   ....[1]....
        /*2844*/ 	.word	0x0006c410


	//   ....[2]....
        /*2848*/ 	.word	0x0006c430


	//   ....[3]....
        /*284c*/ 	.word	0x0006c450


	//   ....[4]....
        /*2850*/ 	.word	0x0006c470


	//   ....[5]....
        /*2854*/ 	.word	0x0006cee0


	//   ....[6]....
        /*2858*/ 	.word	0x0006cf00


	//   ....[7]....
        /*285c*/ 	.word	0x0006cf20


	//   ....[8]....
        /*2860*/ 	.word	0x0006cf40


	//   ....[9]....
        /*2864*/ 	.word	0x0006cf60


	//   ....[10]....
        /*2868*/ 	.word	0x0006ffd0


	//   ....[11]....
        /*286c*/ 	.word	0x00070070


	//   ....[12]....
        /*2870*/ 	.word	0x000700d0


	//   ....[13]....
        /*2874*/ 	.word	0x00070130


	//   ....[14]....
        /*2878*/ 	.word	0x00070190


	//   ....[15]....
        /*287c*/ 	.word	0x00070c60


	//   ....[16]....
        /*2880*/ 	.word	0x00070cc0


	//   ....[17]....
        /*2884*/ 	.word	0x00070d20


	//   ....[18]....
        /*2888*/ 	.word	0x00070d80


	//   ....[19]....
        /*288c*/ 	.word	0x00070de0


	//----- nvinfo : EIATTR_VRC_CTA_INIT_COUNT
	.align		4
.L_1678:
        /*2890*/ 	.byte	0x02, 0x4a
	.zero		1
	.zero		1


	//----- nvinfo : EIATTR_EXIT_INSTR_OFFSETS
	.align		4
        /*2894*/ 	.byte	0x04, 0x1c
        /*2896*/ 	.short	(.L_1680 - .L_1679)


	//   ....[0]....
.L_1679:
        /*2898*/ 	.word	0x0000cd40


	//   ....[1]....
        /*289c*/ 	.word	0x0006ff60


	//----- nvinfo : EIATTR_MAX_THREADS
	.align		4
.L_1680:
        /*28a0*/ 	.byte	0x04, 0x05
        /*28a2*/ 	.short	(.L_1682 - .L_1681)
.L_1681:
        /*28a4*/ 	.word	0x00000080
        /*28a8*/ 	.word	0x00000001
        /*28ac*/ 	.word	0x00000001


	//----- nvinfo : EIATTR_CRS_STACK_SIZE
	.align		4
.L_1682:
        /*28b0*/ 	.byte	0x04, 0x1e
        /*28b2*/ 	.short	(.L_1684 - .L_1683)
.L_1683:
        /*28b4*/ 	.word	0x00000000


	//----- nvinfo : EIATTR_CBANK_PARAM_SIZE
	.align		4
.L_1684:
        /*28b8*/ 	.byte	0x03, 0x19
        /*28ba*/ 	.short	0x00e8


	//----- nvinfo : EIATTR_PARAM_CBANK
	.align		4
        /*28bc*/ 	.byte	0x04, 0x0a
        /*28be*/ 	.short	(.L_1686 - .L_1685)
	.align		4
.L_1685:
        /*28c0*/ 	.word	index@(.nv.constant0._ZN10layer_norm31ln_parallel_residual_fwd_kernelINS_13Kernel_traitsIf6__halffS2_fjLj2560ELj1ELj4ELj1ELj16ENS_18Kernel_traits_baseILj2560EfS2_fS2_fjLj128EEEEELb1ELb0ELb0EEEvNS_9FwdParamsE)
        /*28c4*/ 	.short	0x0380
        /*28c6*/ 	.short	0x00e8


	//----- nvinfo : EIATTR_SW_WAR
	.align		4
.L_1686:
        /*28c8*/ 	.byte	0x04, 0x36
        /*28ca*/ 	.short	(.L_1688 - .L_1687)
.L_1687:
        /*28cc*/ 	.word	0x00000008
.L_1688:


//--------------------- .nv.info._ZN10layer_norm31ln_parallel_residual_fwd_kernelINS_13Kernel_traitsIf6__halffS2_fjLj2560ELj1ELj4ELj1ELj16ENS_18Kernel_traits_baseILj2560EfS2_fS2_fjLj128EEEEELb1ELb0ELb1EEEvNS_9FwdParamsE --------------------------
	.section	.nv.info._ZN10layer_norm31ln_parallel_residual_fwd_kernelINS_13Kernel_traitsIf6__halffS2_fjLj2560ELj1ELj4ELj1ELj16ENS_18Kernel_traits_baseILj2560EfS2_fS2_fjLj128EEEEELb1ELb0ELb1EEEvNS_9FwdParamsE,"",@"SHT_CUDA_INFO"
	.sectionflags	@""
	.align	4


	//----- nvinfo : EIATTR_CUDA_API_VERSION
	.align		4
        /*0000*/ 	.byte	0x04, 0x37
        /*0002*/ 	.short	(.L_1690 - .L_1689)
.L_1689:
        /*0004*/ 	.word	0x00000082


	//----- nvinfo : EIATTR_KPARAM_INFO
	.align		4
.L_1690:
        /*0008*/ 	.byte	0x04, 0x17
        /*000a*/ 	.short	(.L_1692 - .L_1691)
.L_1691:
        /*000c*/ 	.word	0x00000000
        /*0010*/ 	.short	0x0000
        /*0012*/ 	.short	0x0000
        /*0014*/ 	.byte	0x00, 0xf0, 0xa1, 0x03


	//----- nvinfo : EIATTR_SPARSE_MMA_MASK
	.align		4
.L_1692:
        /*0018*/ 	.byte	0x03, 0x50
        /*001a*/ 	.short	0x0000


	//----- nvinfo : EIATTR_MAXREG_COUNT
	.align		4
        /*001c*/ 	.byte	0x03, 0x1b
        /*001e*/ 	.short	0x00ff


	//----- nvinfo : EIATTR_ANNOTATIONS
	.align		4
        /*0020*/ 	.byte	0x04, 0x55
        /*0022*/ 	.short	(.L_1694 - .L_1693)


	//   ....[0]....
.L_1693:
        /* <DEDUP_REMOVED lines=303> */


	//----- nvinfo : EIATTR_MERCURY_ISA_VERSION
	.align		4
.L_1694:
        /*1304*/ 	.byte	0x03, 0x5f
        /*1306*/ 	.short	0x0101


	//----- nvinfo : EIATTR_COOP_GROUP_MASK_REGIDS
	.align		4
        /*1308*/ 	.byte	0x04, 0x29
        /*130a*/ 	.short	(.L_1696 - .L_1695)


	//   ....[0]....
.L_1695:
        /*130c*/ 	.word	0xffffffff


	//   ....[1]....
        /*1310*/ 	.word	0xffffffff


	//   ....[2]....
        /*1314*/ 	.word	0xffffffff


	//   ....[3]....
        /*1318*/ 	.word	0xffffffff


	//   ....[4]....
        /*131c*/ 	.word	0xffffffff


	//   ....[5]....
        /*1320*/ 	.word	0xffffffff


	//   ....[6]....
        /*1324*/ 	.word	0xffffffff


	//   ....[7]....
        /*1328*/ 	.word	0xffffffff


	//   ....[8]....
        /*132c*/ 	.word	0xffffffff


	//   ....[9]....
        /*1330*/ 	.word	0xffffffff


	//   ....[10]....
        /*1334*/ 	.word	0x050000d8


	//   ....[11]....
        /*1338*/ 	.word	0x050000d8


	//   ....[12]....
        /*133c*/ 	.word	0x050000d8


	//   ....[13]....
        /*1340*/ 	.word	0x050000d8


	//   ....[14]....
        /*1344*/ 	.word	0x050000d8


	//   ....[15]....
        /*1348*/ 	.word	0x050000d8


	//   ....[16]....
        /*134c*/ 	.word	0x050000d8


	//   ....[17]....
        /*1350*/ 	.word	0x050000d8


	//   ....[18]....
        /*1354*/ 	.word	0x050000d8


	//   ....[19]....
        /*1358*/ 	.word	0x050000d8


	//----- nvinfo : EIATTR_COOP_GROUP_INSTR_OFFSETS
	.align		4
.L_1696:
        /*135c*/ 	.byte	0x04, 0x28
        /*135e*/ 	.short	(.L_1698 - .L_1697)


	//   ....[0]....
.L_1697:
        /*1360*/ 	.word	0x00061ef0


	//   ....[1]....
        /*1364*/ 	.word	0x00061f20


	//   ....[2]....
        /*1368*/ 	.word	0x00061f40


	//   ....[3]....
        /*136c*/ 	.word	0x00061f60


	//   ....[4]....
        /*1370*/ 	.word	0x00061f80


	//   ....[5]....
        /*1374*/ 	.word	0x000629b0


	//   ....[6]....
        /*1378*/ 	.word	0x000629d0


	//   ....[7]....
        /*137c*/ 	.word	0x000629f0


	//   ....[8]....
        /*1380*/ 	.word	0x00062a10


	//   ....[9]....
        /*1384*/ 	.word	0x00062a30


	//   ....[10]....
        /*1388*/ 	.word	0x00065470


	//   ....[11]....
        /*138c*/ 	.word	0x00065510


	//   ....[12]....
        /*1390*/ 	.word	0x00065580


	//   ....[13]....
        /*1394*/ 	.word	0x000655f0


	//   ....[14]....
        /*1398*/ 	.word	0x00065660


	//   ....[15]....
        /*139c*/ 	.word	0x000660f0


	//   ....[16]....
        /*13a0*/ 	.word	0x00066160


	//   ....[17]....
        /*13a4*/ 	.word	0x000661d0


	//   ....[18]....
        /*13a8*/ 	.word	0x00066240


	//   ....[19]....
        /*13ac*/ 	.word	0x000662b0


	//----- nvinfo : EIATTR_VRC_CTA_INIT_COUNT
	.align		4
.L_1698:
        /*13b0*/ 	.byte	0x02, 0x4a
	.zero		1
	.zero		1


	//----- nvinfo : EIATTR_EXIT_INSTR_OFFSETS
	.align		4
        /*13b4*/ 	.byte	0x04, 0x1c
        /*13b6*/ 	.short	(.L_1700 - .L_1699)


	//   ....[0]....
.L_1699:
        /*13b8*/ 	.word	0x00003220


	//   ....[1]....
        /*13bc*/ 	.word	0x00065400


	//----- nvinfo : EIATTR_MAX_THREADS
	.align		4
.L_1700:
        /*13c0*/ 	.byte	0x04, 0x05
        /*13c2*/ 	.short	(.L_1702 - .L_1701)
.L_1701:
        /*13c4*/ 	.word	0x00000080
        /*13c8*/ 	.word	0x00000001
        /*13cc*/ 	.word	0x00000001


	//----- nvinfo : EIATTR_CRS_STACK_SIZE
	.align		4
.L_1702:
        /*13d0*/ 	.byte	0x04, 0x1e
        /*13d2*/ 	.short	(.L_1704 - .L_1703)
.L_1703:
        /*13d4*/ 	.word	0x00000000


	//----- nvinfo : EIATTR_CBANK_PARAM_SIZE
	.align		4
.L_1704:
        /*13d8*/ 	.byte	0x03, 0x19
        /*13da*/ 	.short	0x00e8


	//----- nvinfo : EIATTR_PARAM_CBANK
	.align		4
        /*13dc*/ 	.byte	0x04, 0x0a
        /*13de*/ 	.short	(.L_1706 - .L_1705)
	.align		4
.L_1705:
        /*13e0*/ 	.word	index@(.nv.constant0._ZN10layer_norm31ln_parallel_residual_fwd_kernelINS_13Kernel_traitsIf6__halffS2_fjLj2560ELj1ELj4ELj1ELj16ENS_18Kernel_traits_baseILj2560EfS2_fS2_fjLj128EEEEELb1ELb0ELb1EEEvNS_9FwdParamsE)
        /*13e4*/ 	.short	0x0380
        /*13e6*/ 	.short	0x00e8


	//----- nvinfo : EIATTR_SW_WAR
	.align		4
.L_1706:
        /*13e8*/ 	.byte	0x04, 0x36
        /*13ea*/ 	.short	(.L_1708 - .L_1707)
.L_1707:
        /*13ec*/ 	.word	0x00000008
.L_1708:


//--------------------- .nv.info._ZN10layer_norm31ln_parallel_residual_fwd_kernelINS_13Kernel_traitsIf6__halffS2_fjLj2560ELj1ELj4ELj1ELj16ENS_18Kernel_traits_baseILj2560EfS2_fS2_fjLj128EEEEELb1ELb1ELb0EEEvNS_9FwdParamsE --------------------------
	.section	.nv.info._ZN10layer_norm31ln_parallel_residual_fwd_kernelINS_13Kernel_traitsIf6__halffS2_fjLj2560ELj1ELj4ELj1ELj16ENS_18Kernel_traits_baseILj2560EfS2_fS2_fjLj128EEEEELb1ELb1ELb0EEEvNS_9FwdParamsE,"",@"SHT_CUDA_INFO"
	.sectionflags	@""
	.align	4


	//----- nvinfo : EIATTR_CUDA_API_VERSION
	.align		4
        /*0000*/ 	.byte	0x04, 0x37
        /*0002*/ 	.short	(.L_1710 - .L_1709)
.L_1709:
        /*0004*/ 	.word	0x00000082


	//----- nvinfo : EIATTR_KPARAM_INFO
	.align		4
.L_1710:
        /*0008*/ 	.byte	0x04, 0x17
        /*000a*/ 	.short	(.L_1712 - .L_1711)
.L_1711:
        /*000c*/ 	.word	0x00000000
        /*0010*/ 	.short	0x0000
        /*0012*/ 	.short	0x0000
        /*0014*/ 	.byte	0x00, 0xf0, 0xa1, 0x03


	//----- nvinfo : EIATTR_SPARSE_MMA_MASK
	.align		4
.L_1712:
        /*0018*/ 	.byte	0x03, 0x50
        /*001a*/ 	.short	0x0000


	//----- nvinfo : EIATTR_MAXREG_COUNT
	.align		4
        /*001c*/ 	.byte	0x03, 0x1b
        /*001e*/ 	.short	0x00ff


	//----- nvinfo : EIATTR_ANNOTATIONS
	.align		4
        /*0020*/ 	.byte	0x04, 0x55
        /*0022*/ 	.short	(.L_1714 - .L_1713)


	//   ....[0]....
.L_1713:
        /* <DEDUP_REMOVED lines=64> */


	//----- nvinfo : EIATTR_MERCURY_ISA_VERSION
	.align		4
.L_1714:
        /*0414*/ 	.byte	0x03, 0x5f
        /*0416*/ 	.short	0x0101


	//----- nvinfo : EIATTR_COOP_GROUP_MASK_REGIDS
	.align		4
        /*0418*/ 	.byte	0x04, 0x29
        /*041a*/ 	.short	(.L_1716 - .L_1715)


	//   ....[0]....
.L_1715:
        /*041c*/ 	.word	0xffffffff


	//   ....[1]....
        /*0420*/ 	.word	0xffffffff


	//   ....[2]....
        /*0424*/ 	.word	0xffffffff


	//   ....[3]....
        /*0428*/ 	.word	0xffffffff


	//   ....[4]....
        /*042c*/ 	.word	0xffffffff


	//   ....[5]....
        /*0430*/ 	.word	0xffffffff


	//   ....[6]....
        /*0434*/ 	.word	0xffffffff


	//   ....[7]....
        /*0438*/ 	.word	0xffffffff


	//   ....[8]....
        /*043c*/ 	.word	0xffffffff


	//   ....[9]....
        /*0440*/ 	.word	0xffffffff


	//   ....[10]....
        /*0444*/ 	.word	0x050000bd


	//   ....[11]....
        /*0448*/ 	.word	0x050000bd


	//   ....[12]....
        /*044c*/ 	.word	0x050000bd


	//   ....[13]....
        /*0450*/ 	.word	0x050000bd


	//   ....[14]....
        /*0454*/ 	.word	0x050000bd


	//   ....[15]....
        /*0458*/ 	.word	0x050000bd


	//   ....[16]....
        /*045c*/ 	.word	0x050000bd


	//   ....[17]....
        /*0460*/ 	.word	0x050000bd


	//   ....[18]....
        /*0464*/ 	.word	0x050000bd


	//   ....[19]....
        /*0468*/ 	.word	0x050000bd


	//----- nvinfo : EIATTR_COOP_GROUP_INSTR_OFFSETS
	.align		4
.L_1716:
        /*046c*/ 	.byte	0x04, 0x28
        /*046e*/ 	.short	(.L_1718 - .L_1717)


	//   ....[0]....
.L_1717:
        /*0470*/ 	.word	0x00060f40


	//   ....[1]....
        /*0474*/ 	.word	0x00060f80


	//   ....[2]....
        /*0478*/ 	.word	0x00060fa0


	//   ....[3]....
        /*047c*/ 	.word	0x00060fc0


	//   ....[4]....
        /*0480*/ 	.word	0x00060fe0


	//   ....[5]....
        /*0484*/ 	.word	0x00061a50


	//   ....[6]....
        /*0488*/ 	.word	0x00061a70


	//   ....[7]....
        /*048c*/ 	.word	0x00061a90


	//   ....[8]....
        /*0490*/ 	.word	0x00061ab0


	//   ....[9]....
        /*0494*/ 	.word	0x00061ad0


	//   ....[10]....
        /*0498*/ 	.word	0x00063520


	//   ....[11]....
        /*049c*/ 	.word	0x000635c0


	//   ....[12]....
        /*04a0*/ 	.word	0x00063620


	//   ....[13]....
        /*04a4*/ 	.word	0x00063680


	//   ....[14]....
        /*04a8*/ 	.word	0x000636e0


	//   ....[15]....
        /*04ac*/ 	.word	0x000641b0


	//   ....[16]....
        /*04b0*/ 	.word	0x00064210


	//   ....[17]....
        /*04b4*/ 	.word	0x00064270


	//   ....[18]....
        /*04b8*/ 	.word	0x000642d0


	//   ....[19]....
        /*04bc*/ 	.word	0x00064330


	//----- nvinfo : EIATTR_VRC_CTA_INIT_COUNT
	.align		4
.L_1718:
        /*04c0*/ 	.byte	0x02, 0x4a
	.zero		1
	.zero		1


	//----- nvinfo : EIATTR_EXIT_INSTR_OFFSETS
	.align		4
        /*04c4*/ 	.byte	0x04, 0x1c
        /*04c6*/ 	.short	(.L_1720 - .L_1719)


	//   ....[0]....
.L_1719:
        /*04c8*/ 	.word	0x00001600


	//   ....[1]....
        /*04cc*/ 	.word	0x000634b0


	//----- nvinfo : EIATTR_MAX_THREADS
	.align		4
.L_1720:
        /*04d0*/ 	.byte	0x04, 0x05
        /*04d2*/ 	.short	(.L_1722 - .L_1721)
.L_1721:
        /*04d4*/ 	.word	0x00000080
        /*04d8*/ 	.word	0x00000001
        /*04dc*/ 	.word	0x00000001


	//----- nvinfo : EIATTR_CRS_STACK_SIZE
	.align		4
.L_1722:
        /*04e0*/ 	.byte	0x04, 0x1e
        /*04e2*/ 	.short	(.L_1724 - .L_1723)
.L_1723:
        /*04e4*/ 	.word	0x00000000


	//----- nvinfo : EIATTR_CBANK_PARAM_SIZE
	.align		4
.L_1724:
        /*04e8*/ 	.byte	0x03, 0x19
        /*04ea*/ 	.short	0x00e8


	//----- nvinfo : EIATTR_PARAM_CBANK
	.align		4
        /*04ec*/ 	.byte	0x04, 0x0a
        /*04ee*/ 	.short	(.L_1726 - .L_1725)
	.align		4
.L_1725:
        /*04f0*/ 	.word	index@(.nv.constant0._ZN10layer_norm31ln_parallel_residual_fwd_kernelINS_13Kernel_traitsIf6__halffS2_fjLj2560ELj1ELj4ELj1ELj16ENS_18Kernel_traits_baseILj2560EfS2_fS2_fjLj128EEEEELb1ELb1ELb0EEEvNS_9FwdParamsE)
        /*04f4*/ 	.short	0x0380
        /*04f6*/ 	.short	0x00e8


	//----- nvinfo : EIATTR_SW_WAR
	.align		4
.L_1726:
        /*04f8*/ 	.byte	0x04, 0x36
        /*04fa*/ 	.short	(.L_1728 - .L_1727)
.L_1727:
        /*04fc*/ 	.word	0x00000008
.L_1728:


//--------------------- .nv.info._ZN10layer_norm31ln_parallel_residual_fwd_kernelINS_13Kernel_traitsIf6__halffS2_fjLj2560ELj1ELj4ELj1ELj16ENS_18Kernel_traits_baseILj2560EfS2_fS2_fjLj128EEEEELb1ELb1ELb1EEEvNS_9FwdParamsE --------------------------
	.section	.nv.info._ZN10layer_norm31ln_parallel_residual_fwd_kernelINS_13Kernel_traitsIf6__halffS2_fjLj2560ELj1ELj4ELj1ELj16ENS_18Kernel_traits_baseILj2560EfS2_fS2_fjLj128EEEEELb1ELb1ELb1EEEvNS_9FwdParamsE,"",@"SHT_CUDA_INFO"
	.sectionflags	@""
	.align	4


	//----- nvinfo : EIATTR_CUDA_API_VERSION
	.align		4
        /*0000*/ 	.byte	0x04, 0x37
        /*0002*/ 	.short	(.L_1730 - .L_1729)
.L_1729:
        /*0004*/ 	.word	0x00000082


	//----- nvinfo : EIATTR_KPARAM_INFO
	.align		4
.L_1730:
        /*0008*/ 	.byte	0x04, 0x17
        /*000a*/ 	.short	(.L_1732 - .L_1731)
.L_1731:
        /*000c*/ 	.word	0x00000000
        /*0010*/ 	.short	0x0000
        /*0012*/ 	.short	0x0000
        /*0014*/ 	.byte	0x00, 0xf0, 0xa1, 0x03


	//----- nvinfo : EIATTR_SPARSE_MMA_MASK
	.align		4
.L_1732:
        /*0018*/ 	.byte	0x03, 0x50
        /*001a*/ 	.short	0x0000


	//----- nvinfo : EIATTR_MAXREG_COUNT
	.align		4
        /*001c*/ 	.byte	0x03, 0x1b
        /*001e*/ 	.short	0x00ff


	//----- nvinfo : EIATTR_ANNOTATIONS
	.align		4
        /*0020*/ 	.byte	0x04, 0x55
        /*0022*/ 	.short	(.L_1734 - .L_1733)


	//   ....[0]....
.L_1733:
        /* <DEDUP_REMOVED lines=57> */


	//----- nvinfo : EIATTR_MERCURY_ISA_VERSION
	.align		4
.L_1734:
        /*03a4*/ 	.byte	0x03, 0x5f
        /*03a6*/ 	.short	0x0101


	//----- nvinfo : EIATTR_COOP_GROUP_MASK_REGIDS
	.align		4
        /*03a8*/ 	.byte	0x04, 0x29
        /*03aa*/ 	.short	(.L_1736 - .L_1735)


	//   ....[0]....
.L_1735:
        /*03ac*/ 	.word	0xffffffff


	//   ....[1]....
        /*03b0*/ 	.word	0xffffffff


	//   ....[2]....
        /*03b4*/ 	.word	0xffffffff


	//   ....[3]....
        /*03b8*/ 	.word	0xffffffff


	//   ....[4]....
        /*03bc*/ 	.word	0xffffffff


	//   ....[5]....
        /*03c0*/ 	.word	0xffffffff


	//   ....[6]....
        /*03c4*/ 	.word	0xffffffff


	//   ....[7]....
        /*03c8*/ 	.word	0xffffffff


	//   ....[8]....
        /*03cc*/ 	.word	0xffffffff


	//   ....[9]....
        /*03d0*/ 	.word	0xffffffff


	//   ....[10]....
        /*03d4*/ 	.word	0x05000012


	//   ....[11]....
        /*03d8*/ 	.word	0x05000012


	//   ....[12]....
        /*03dc*/ 	.word	0x05000012


	//   ....[13]....
        /*03e0*/ 	.word	0x05000012


	//   ....[14]....
        /*03e4*/ 	.word	0x05000012


	//   ....[15]....
        /*03e8*/ 	.word	0x05000012


	//   ....[16]....
        /*03ec*/ 	.word	0x05000012


	//   ....[17]....
        /*03f0*/ 	.word	0x05000012


	//   ....[18]....
        /*03f4*/ 	.word	0x05000012


	//   ....[19]....
        /*03f8*/ 	.word	0x05000012


	//----- nvinfo : EIATTR_COOP_GROUP_INSTR_OFFSETS
	.align		4
.L_1736:
        /*03fc*/ 	.byte	0x04, 0x28
        /*03fe*/ 	.short	(.L_1738 - .L_1737)


	//   ....[0]....
.L_1737:
        /*0400*/ 	.word	0x0004ea10


	//   ....[1]....
        /*0404*/ 	.word	0x0004ea40


	//   ....[2]....
        /*0408*/ 	.word	0x0004ea60


	//   ....[3]....
        /*040c*/ 	.word	0x0004ea80


	//   ....[4]....
        /*0410*/ 	.word	0x0004eaa0


	//   ....[5]....
        /*0414*/ 	.word	0x0004f4d0


	//   ....[6]....
        /*0418*/ 	.word	0x0004f4f0


	//   ....[7]....
        /*041c*/ 	.word	0x0004f510


	//   ....[8]....
        /*0420*/ 	.word	0x0004f530


	//   ....[9]....
        /*0424*/ 	.word	0x0004f550


	//   ....[10]....
        /*0428*/ 	.word	0x00050d40


	//   ....[11]....
        /*042c*/ 	.word	0x00050de0


	//   ....[12]....
        /*0430*/ 	.word	0x00050e50


	//   ....[13]....
        /*0434*/ 	.word	0x00050ec0


	//   ....[14]....
        /*0438*/ 	.word	0x00050f30


	//   ....[15]....
        /*043c*/ 	.word	0x000519c0


	//   ....[16]....
        /*0440*/ 	.word	0x00051a30


	//   ....[17]....
        /*0444*/ 	.word	0x00051aa0


	//   ....[18]....
        /*0448*/ 	.word	0x00051b10


	//   ....[19]....
        /*044c*/ 	.word	0x00051b80


	//----- nvinfo : EIATTR_VRC_CTA_INIT_COUNT
	.align		4
.L_1738:
        /*0450*/ 	.byte	0x02, 0x4a
	.zero		1
	.zero		1


	//----- nvinfo : EIATTR_EXIT_INSTR_OFFSETS
	.align		4
        /*0454*/ 	.byte	0x04, 0x1c
        /*0456*/ 	.short	(.L_1740 - .L_1739)


	//   ....[0]....
.L_1739:
        /*0458*/ 	.word	0x00000d80


	//   ....[1]....
        /*045c*/ 	.word	0x00050cd0


	//----- nvinfo : EIATTR_MAX_THREADS
	.align		4
.L_1740:
        /*0460*/ 	.byte	0x04, 0x05
        /*0462*/ 	.short	(.L_1742 - .L_1741)
.L_1741:
        /*0464*/ 	.word	0x00000080
        /*0468*/ 	.word	0x00000001
        /*046c*/ 	.word	0x00000001


	//----- nvinfo : EIATTR_CRS_STACK_SIZE
	.align		4
.L_1742:
        /*0470*/ 	.byte	0x04, 0x1e
        /*0472*/ 	.short	(.L_1744 - .L_1743)
.L_1743:
        /*0474*/ 	.word	0x00000000


	//----- nvinfo : EIATTR_CBANK_PARAM_SIZE
	.align		4
.L_1744:
        /*0478*/ 	.byte	0x03, 0x19
        /*047a*/ 	.short	0x00e8


	//----- nvinfo : EIATTR_PARAM_CBANK
	.align		4
        /*047c*/ 	.byte	0x04, 0x0a
        /*047e*/ 	.short	(.L_1746 - .L_1745)
	.align		4
.L_1745:
        /*0480*/ 	.word	index@(.nv.constant0._ZN10layer_norm31ln_parallel_residual_fwd_kernelINS_13Kernel_traitsIf6__halffS2_fjLj2560ELj1ELj4ELj1ELj16ENS_18Kernel_traits_baseILj2560EfS2_fS2_fjLj128EEEEELb1ELb1ELb1EEEvNS_9FwdParamsE)
        /*0484*/ 	.short	0x0380
        /*0486*/ 	.short	0x00e8


	//----- nvinfo : EIATTR_SW_WAR
	.align		4
.L_1746:
        /*0488*/ 	.byte	0x04, 0x36
        /*048a*/ 	.short	(.L_1748 - .L_1747)
.L_1747:
        /*048c*/ 	.word	0x00000008
.L_1748:


//--------------------- .nv.info._ZN10layer_norm31ln_parallel_residual_fwd_kernelINS_13Kernel_traitsI6__halfffffjLj2560ELj1ELj4ELj1ELj16ENS_18Kernel_traits_baseILj2560ES2_ffffjLj128EEEEELb0ELb0ELb0EEEvNS_9FwdParamsE --------------------------
	.section	.nv.info._ZN10layer_norm31ln_parallel_residual_fwd_kernelINS_13Kernel_traitsI6__halfffffjLj2560ELj1ELj4ELj1ELj16ENS_18Kernel_traits_baseILj2560ES2_ffffjLj128EEEEELb0ELb0ELb0EEEvNS_9FwdParamsE,"",@"SHT_CUDA_INFO"
	.sectionflags	@""
	.align	4


	//----- nvinfo : EIATTR_CUDA_API_VERSION
	.align		4
        /*0000*/ 	.byte	0x04, 0x37
        /*0002*/ 	.short	(.L_1750 - .L_1749)
.L_1749:
        /*0004*/ 	.word	0x00000082


	//----- nvinfo : EIATTR_KPARAM_INFO
	.align		4
.L_1750:
        /*0008*/ 	.byte	0x04, 0x17
        /*000a*/ 	.short	(.L_1752 - .L_1751)
.L_1751:
        /*000c*/ 	.word	0x00000000
        /*0010*/ 	.short	0x0000
        /*0012*/ 	.short	0x0000
        /*0014*/ 	.byte	0x00, 0xf0, 0xa1, 0x03


	//----- nvinfo : EIATTR_SPARSE_MMA_MASK
	.align		4
.L_1752:
        /*0018*/ 	.byte	0x03, 0x50
        /*001a*/ 	.short	0x0000


	//----- nvinfo : EIATTR_MAXREG_COUNT
	.align		4
        /*001c*/ 	.byte	0x03, 0x1b
        /*001e*/ 	.short	0x00ff


	//----- nvinfo : EIATTR_ANNOTATIONS
	.align		4
        /*0020*/ 	.byte	0x04, 0x55
        /*0022*/ 	.short	(.L_1754 - .L_1753)


	//   ....[0]....
.L_1753:
        /* <DEDUP_REMOVED lines=115> */


	//----- nvinfo : EIATTR_MERCURY_ISA_VERSION
	.align		4
.L_1754:
        /*0744*/ 	.byte	0x03, 0x5f
        /*0746*/ 	.short	0x0101


	//----- nvinfo : EIATTR_COOP_GROUP_MASK_REGIDS
	.align		4
        /*0748*/ 	.byte	0x04, 0x29
        /*074a*/ 	.short	(.L_1756 - .L_1755)


	//   ....[0]....
.L_1755:
        /*074c*/ 	.word	0xffffffff


	//   ....[1]....
        /*0750*/ 	.word	0xffffffff


	//   ....[2]....
        /*0754*/ 	.word	0xffffffff


	//   ....[3]....
        /*0758*/ 	.word	0xffffffff


	//   ....[4]....
        /*075c*/ 	.word	0xffffffff


	//   ....[5]....
        /*0760*/ 	.word	0xffffffff


	//   ....[6]....
        /*0764*/ 	.word	0xffffffff


	//   ....[7]....
        /*0768*/ 	.word	0xffffffff


	//   ....[8]....
        /*076c*/ 	.word	0xffffffff


	//   ....[9]....
        /*0770*/ 	.word	0xffffffff


	//   ....[10]....
        /*0774*/ 	.word	0x05000048


	//   ....[11]....
        /*0778*/ 	.word	0x05000048


	//   ....[12]....
        /*077c*/ 	.word	0x05000048


	//   ....[13]....
        /*0780*/ 	.word	0x05000048


	//   ....[14]....
        /*0784*/ 	.word	0x05000048


	//   ....[15]....
        /*0788*/ 	.word	0x05000048


	//   ....[16]....
        /*078c*/ 	.word	0x05000048


	//   ....[17]....
        /*0790*/ 	.word	0x05000048


	//   ....[18]....
        /*0794*/ 	.word	0x05000048


	//   ....[19]....
        /*0798*/ 	.word	0x05000048


	//----- nvinfo : EIATTR_COOP_GROUP_INSTR_OFFSETS
	.align		4
.L_1756:
        /*079c*/ 	.byte	0x04, 0x28
        /*079e*/ 	.short	(.L_1758 - .L_1757)


	//   ....[0]....
.L_1757:
        /*07a0*/ 	.word	0x0000b8b0


	//   ....[1]....
        /*07a4*/ 	.word	0x0000b8f0


	//   ....[2]....
        /*07a8*/ 	.word	0x0000b910


	//   ....[3]....
        /*07ac*/ 	.word	0x0000b930


	//   ....[4]....
        /*07b0*/ 	.word	0x0000b950


	//   ....[5]....
        /*07b4*/ 	.word	0x0000c470


	//   ....[6]....
        /*07b8*/ 	.word	0x0000c490


	//   ....[7]....
        /*07bc*/ 	.word	0x0000c4b0


	//   ....[8]....
        /*07c0*/ 	.word	0x0000c4d0


	//   ....[9]....
        /*07c4*/ 	.word	0x0000c4f0


	//   ....[10]....
        /*07c8*/ 	.word	0x00010360


	//   ....[11]....
        /*07cc*/ 	.word	0x00010400


	//   ....[12]....
        /*07d0*/ 	.word	0x00010470


	//   ....[13]....
        /*07d4*/ 	.word	0x000104e0


	//   ....[14]....
        /*07d8*/ 	.word	0x00010550


	//   ....[15]....
        /*07dc*/ 	.word	0x000110e0


	//   ....[16]....
        /*07e0*/ 	.word	0x00011150


	//   ....[17]....
        /*07e4*/ 	.word	0x000111c0


	//   ....[18]....
        /*07e8*/ 	.word	0x00011230


	//   ....[19]....
        /*07ec*/ 	.word	0x000112a0


	//----- nvinfo : EIATTR_VRC_CTA_INIT_COUNT
	.align		4
.L_1758:
        /*07f0*/ 	.byte	0x02, 0x4a
	.zero		1
	.zero		1


	//----- nvinfo : EIATTR_EXIT_INSTR_OFFSETS
	.align		4
        /*07f4*/ 	.byte	0x04, 0x1c
        /*07f6*/ 	.short	(.L_1760 - .L_1759)


	//   ....[0]....
.L_1759:
        /*07f8*/ 	.word	0x000041a0


	//   ....[1]....
        /*07fc*/ 	.word	0x000102f0


	//----- nvinfo : EIATTR_MAX_THREADS
	.align		4
.L_1760:
        /*0800*/ 	.byte	0x04, 0x05
        /*0802*/ 	.short	(.L_1762 - .L_1761)
.L_1761:
        /*0804*/ 	.word	0x00000080
        /*0808*/ 	.word	0x00000001
        /*080c*/ 	.word	0x00000001


	//----- nvinfo : EIATTR_CRS_STACK_SIZE
	.align		4
.L_1762:
        /*0810*/ 	.byte	0x04, 0x1e
        /*0812*/ 	.short	(.L_1764 - .L_1763)
.L_1763:
        /*0814*/ 	.word	0x00000000


	//----- nvinfo : EIATTR_CBANK_PARAM_SIZE
	.align		4
.L_1764:
        /*0818*/ 	.byte	0x03, 0x19
        /*081a*/ 	.short	0x00e8


	//----- nvinfo : EIATTR_PARAM_CBANK
	.align		4
        /*081c*/ 	.byte	0x04, 0x0a
        /*081e*/ 	.short	(.L_1766 - .L_1765)
	.align		4
.L_1765:
        /*0820*/ 	.word	index@(.nv.constant0._ZN10layer_norm31ln_parallel_residual_fwd_kernelINS_13Kernel_traitsI6__halfffffjLj2560ELj1ELj4ELj1ELj16ENS_18Kernel_traits_baseILj2560ES2_ffffjLj128EEEEELb0ELb0ELb0EEEvNS_9FwdParamsE)
        /*0824*/ 	.short	0x0380
        /*0826*/ 	.short	0x00e8


	//----- nvinfo : EIATTR_SW_WAR
	.align		4
.L_1766:
        /*0828*/ 	.byte	0x04, 0x36
        /*082a*/ 	.short	(.L_1768 - .L_1767)
.L_1767:
        /*082c*/ 	.word	0x00000008
.L_1768:


//--------------------- .nv.info._ZN10layer_norm31ln_parallel_residual_fwd_kernelINS_13Kernel_traitsI6__halfffffjLj2560ELj1ELj4ELj1ELj16ENS_18Kernel_traits_baseILj2560ES2_ffffjLj128EEEEELb0ELb0ELb1EEEvNS_9FwdParamsE --------------------------
	.section	.nv.info._ZN10layer_norm31ln_parallel_residual_fwd_kernelINS_13Kernel_traitsI6__halfffffjLj2560ELj1ELj4ELj1ELj16ENS_18Kernel_traits_baseILj2560ES2_ffffjLj128EEEEELb0ELb0ELb1EEEvNS_9FwdParamsE,"",@"SHT_CUDA_INFO"
	.sectionflags	@""
	.align	4


	//----- nvinfo : EIATTR_CUDA_API_VERSION
	.align		4
        /*0000*/ 	.byte	0x04, 0x37
        /*0002*/ 	.short	(.L_1770 - .L_1769)
.L_1769:
        /*0004*/ 	.word	0x00000082


	//----- nvinfo : EIATTR_KPARAM_INFO
	.align		4
.L_1770:
        /*0008*/ 	.byte	0x04, 0x17
        /*000a*/ 	.short	(.L_1772 - .L_1771)
.L_1771:
        /*000c*/ 	.word	0x00000000
        /*0010*/ 	.short	0x0000
        /*0012*/ 	.short	0x0000
        /*0014*/ 	.byte	0x00, 0xf0, 0xa1, 0x03


	//----- nvinfo : EIATTR_SPARSE_MMA_MASK
	.align		4
.L_1772:
        /*0018*/ 	.byte	0x03, 0x50
        /*001a*/ 	.short	0x0000


	//----- nvinfo : EIATTR_MAXREG_COUNT
	.align		4
        /*001c*/ 	.byte	0x03, 0x1b
        /*001e*/ 	.short	0x00ff


	//----- nvinfo : EIATTR_ANNOTATIONS
	.align		4
        /*0020*/ 	.byte	0x04, 0x55
        /*0022*/ 	.short	(.L_1774 - .L_1773)


	//   ....[0]....
.L_1773:
        /* <DEDUP_REMOVED lines=151> */


	//----- nvinfo : EIATTR_MERCURY_ISA_VERSION
	.align		4
.L_1774:
        /*0984*/ 	.byte	0x03, 0x5f
        /*0986*/ 	.short	0x0101


	//----- nvinfo : EIATTR_COOP_GROUP_MASK_REGIDS
	.align		4
        /*0988*/ 	.byte	0x04, 0x29
        /*098a*/ 	.short	(.L_1776 - .L_1775)


	//   ....[0]....
.L_1775:
        /*098c*/ 	.word	0xffffffff


	//   ....[1]....
        /*0990*/ 	.word	0xffffffff


	//   ....[2]....
        /*0994*/ 	.word	0xffffffff


	//   ....[3]....
        /*0998*/ 	.word	0xffffffff


	//   ....[4]....
        /*099c*/ 	.word	0xffffffff


	//   ....[5]....
        /*09a0*/ 	.word	0xffffffff


	//   ....[6]....
        /*09a4*/ 	.word	0xffffffff


	//   ....[7]....
        /*09a8*/ 	.word	0xffffffff


	//   ....[8]....
        /*09ac*/ 	.word	0xffffffff


	//   ....[9]....
        /*09b0*/ 	.word	0xffffffff


	//   ....[10]....
        /*09b4*/ 	.word	0x05000054


	//   ....[11]....
        /*09b8*/ 	.word	0x05000054


	//   ....[12]....
        /*09bc*/ 	.word	0x05000054


	//   ....[13]....
        /*09c0*/ 	.word	0x05000054


	//   ....[14]....
        /*09c4*/ 	.word	0x05000054


	//   ....[15]....
        /*09c8*/ 	.word	0x05000054


	//   ....[16]....
        /*09cc*/ 	.word	0x05000054


	//   ....[17]....
        /*09d0*/ 	.word	0x05000054


	//   ....[18]....
        /*09d4*/ 	.word	0x05000054


	//   ....[19]....
        /*09d8*/ 	.word	0x05000054


	//----- nvinfo : EIATTR_COOP_GROUP_INSTR_OFFSETS
	.align		4
.L_1776:
        /*09dc*/ 	.byte	0x04, 0x28
        /*09de*/ 	.short	(.L_1778 - .L_1777)


	//   ....[0]....
.L_1777:
        /*09e0*/ 	.word	0x000076c0


	//   ....[1]....
        /*09e4*/ 	.word	0x000076f0


	//   ....[2]....
        /*09e8*/ 	.word	0x00007710


	//   ....[3]....
        /*09ec*/ 	.word	0x00007730


	//   ....[4]....
        /*09f0*/ 	.word	0x00007750


	//   ....[5]....
        /*09f4*/ 	.word	0x00008180


	//   ....[6]....
        /*09f8*/ 	.word	0x000081a0


	//   ....[7]....
        /*09fc*/ 	.word	0x000081c0


	//   ....[8]....
        /*0a00*/ 	.word	0x000081e0


	//   ....[9]....
        /*0a04*/ 	.word	0x00008200


	//   ....[10]....
        /*0a08*/ 	.word	0x0000ba20


	//   ....[11]....
        /*0a0c*/ 	.word	0x0000bac0


	//   ....[12]....
        /*0a10*/ 	.word	0x0000bb30


	//   ....[13]....
        /*0a14*/ 	.word	0x0000bba0


	//   ....[14]....
        /*0a18*/ 	.word	0x0000bc10


	//   ....[15]....
        /*0a1c*/ 	.word	0x0000c6a0


	//   ....[16]....
        /*0a20*/ 	.word	0x0000c710


	//   ....[17]....
        /*0a24*/ 	.word	0x0000c780


	//   ....[18]....
        /*0a28*/ 	.word	0x0000c7f0


	//   ....[19]....
        /*0a2c*/ 	.word	0x0000c860


	//----- nvinfo : EIATTR_VRC_CTA_INIT_COUNT
	.align		4
.L_1778:
        /*0a30*/ 	.byte	0x02, 0x4a
	.zero		1
	.zero		1


	//----- nvinfo : EIATTR_EXIT_INSTR_OFFSETS
	.align		4
        /*0a34*/ 	.byte	0x04, 0x1c
        /*0a36*/ 	.short	(.L_1780 - .L_1779)


	//   ....[0]....
.L_1779:
        /*0a38*/ 	.word	0x00001760


	//   ....[1]....
        /*0a3c*/ 	.word	0x0000b9b0


	//----- nvinfo : EIATTR_MAX_THREADS
	.align		4
.L_1780:
        /*0a40*/ 	.byte	0x04, 0x05
        /*0a42*/ 	.short	(.L_1782 - .L_1781)
.L_1781:
        /*0a44*/ 	.word	0x00000080
        /*0a48*/ 	.word	0x00000001
        /*0a4c*/ 	.word	0x00000001


	//----- nvinfo : EIATTR_CRS_STACK_SIZE
	.align		4
.L_1782:
        /*0a50*/ 	.byte	0x04, 0x1e
        /*0a52*/ 	.short	(.L_1784 - .L_1783)
.L_1783:
        /*0a54*/ 	.word	0x00000000


	//----- nvinfo : EIATTR_CBANK_PARAM_SIZE
	.align		4
.L_1784:
        /*0a58*/ 	.byte	0x03, 0x19
        /*0a5a*/ 	.short	0x00e8


	//----- nvinfo : EIATTR_PARAM_CBANK
	.align		4
        /*0a5c*/ 	.byte	0x04, 0x0a
        /*0a5e*/ 	.short	(.L_1786 - .L_1785)
	.align		4
.L_1785:
        /*0a60*/ 	.word	index@(.nv.constant0._ZN10layer_norm31ln_parallel_residual_fwd_kernelINS_13Kernel_traitsI6__halfffffjLj2560ELj1ELj4ELj1ELj16ENS_18Kernel_traits_baseILj2560ES2_ffffjLj128EEEEELb0ELb0ELb1EEEvNS_9FwdParamsE)
        /*0a64*/ 	.short	0x0380
        /*0a66*/ 	.short	0x00e8


	//----- nvinfo : EIATTR_SW_WAR
	.align		4
.L_1786:
        /*0a68*/ 	.byte	0x04, 0x36
        /*0a6a*/ 	.short	(.L_1788 - .L_1787)
.L_1787:
        /*0a6c*/ 	.word	0x00000008
.L_1788:


//--------------------- .nv.info._ZN10layer_norm31ln_parallel_residual_fwd_kernelINS_13Kernel_traitsI6__halfffffjLj2560ELj1ELj4ELj1ELj16ENS_18Kernel_traits_baseILj2560ES2_ffffjLj128EEEEELb0ELb1ELb0EEEvNS_9FwdParamsE --------------------------
	.section	.nv.info._ZN10layer_norm31ln_parallel_residual_fwd_kernelINS_13Kernel_traitsI6__halfffffjLj2560ELj1ELj4ELj1ELj16ENS_18Kernel_traits_baseILj2560ES2_ffffjLj128EEEEELb0ELb1ELb0EEEvNS_9FwdParamsE,"",@"SHT_CUDA_INFO"
	.sectionflags	@""
	.align	4


	//----- nvinfo : EIATTR_CUDA_API_VERSION
	.align		4
        /*0000*/ 	.byte	0x04, 0x37
        /*0002*/ 	.short	(.L_1790 - .L_1789)
.L_1789:
        /*0004*/ 	.word	0x00000082


	//----- nvinfo : EIATTR_KPARAM_INFO
	.align		4
.L_1790:
        /*0008*/ 	.byte	0x04, 0x17
        /*000a*/ 	.short	(.L_1792 - .L_1791)
.L_1791:
        /*000c*/ 	.word	0x00000000
        /*0010*/ 	.short	0x0000
        /*0012*/ 	.short	0x0000
        /*0014*/ 	.byte	0x00, 0xf0, 0xa1, 0x03


	//----- nvinfo : EIATTR_SPARSE_MMA_MASK
	.align		4
.L_1792:
        /*0018*/ 	.byte	0x03, 0x50
        /*001a*/ 	.short	0x0000


	//----- nvinfo : EIATTR_MAXREG_COUNT
	.align		4
        /*001c*/ 	.byte	0x03, 0x1b
        /*001e*/ 	.short	0x00ff


	//----- nvinfo : EIATTR_MERCURY_ISA_VERSION
	.align		4
        /*0020*/ 	.byte	0x03, 0x5f
        /*0022*/ 	.short	0x0101


	//----- nvinfo : EIATTR_COOP_GROUP_MASK_REGIDS
	.align		4
        /*0024*/ 	.byte	0x04, 0x29
        /*0026*/ 	.short	(.L_1794 - .L_1793)


	//   ....[0]....
.L_1793:
        /*0028*/ 	.word	0xffffffff


	//   ....[1]....
        /*002c*/ 	.word	0xffffffff


	//   ....[2]....
        /*0030*/ 	.word	0xffffffff


	//   ....[3]....
        /*0034*/ 	.word	0xffffffff


	//   ....[4]....
        /*0038*/ 	.word	0xffffffff


	//   ....[5]....
        /*003c*/ 	.word	0xffffffff


	//   ....[6]....
        /*0040*/ 	.word	0xffffffff


	//   ....[7]....
        /*0044*/ 	.word	0xffffffff


	//   ....[8]....
        /*0048*/ 	.word	0xffffffff


	//   ....[9]....
        /*004c*/ 	.word	0xffffffff


	//   ....[10]....
        /*0050*/ 	.word	0x050000a5


	//   ....[11]....
        /*0054*/ 	.word	0x050000a5


	//   ....[12]....
        /*0058*/ 	.word	0x050000a5


	//   ....[13]....
        /*005c*/ 	.word	0x050000a5


	//   ....[14]....
        /*0060*/ 	.word	0x050000a5


	//   ....[15]....
        /*0064*/ 	.word	0x050000a5


	//   ....[16]....
        /*0068*/ 	.word	0x050000a5


	//   ....[17]....
        /*006c*/ 	.word	0x050000a5


	//   ....[18]....
        /*0070*/ 	.word	0x050000a5


	//   ....[19]....
        /*0074*/ 	.word	0x050000a5


	//----- nvinfo : EIATTR_COOP_GROUP_INSTR_OFFSETS
	.align		4
.L_1794:
        /*0078*/ 	.byte	0x04, 0x28
        /*007a*/ 	.short	(.L_1796 - .L_1795)


	//   ....[0]....
.L_1795:
        /*007c*/ 	.word	0x00007780


	//   ....[1]....
        /*0080*/ 	.word	0x000077c0


	//   ....[2]....
        /*0084*/ 	.word	0x000077e0


	//   ....[3]....
        /*0088*/ 	.word	0x00007800


	//   ....[4]....
        /*008c*/ 	.word	0x00007820


	//   ....[5]....
        /*0090*/ 	.word	0x00008340


	//   ....[6]....
        /*0094*/ 	.word	0x00008360


	//   ....[7]....
        /*0098*/ 	.word	0x00008380


	//   ....[8]....
        /*009c*/ 	.word	0x000083a0


	//   ....[9]....
        /*00a0*/ 	.word	0x000083c0


	//   ....[10]....
        /*00a4*/ 	.word	0x0000a7c0


	//   ....[11]....
        /*00a8*/ 	.word	0x0000a850


	//   ....[12]....
        /*00ac*/ 	.word	0x0000a8b0


	//   ....[13]....
        /*00b0*/ 	.word	0x0000a910


	//   ....[14]....
        /*00b4*/ 	.word	0x0000a970


	//   ....[15]....
        /*00b8*/ 	.word	0x0000b4f0


	//   ....[16]....
        /*00bc*/ 	.word	0x0000b550


	//   ....[17]....
        /*00c0*/ 	.word	0x0000b5b0


	//   ....[18]....
        /*00c4*/ 	.word	0x0000b610


	//   ....[19]....
        /*00c8*/ 	.word	0x0000b670


	//----- nvinfo : EIATTR_VRC_CTA_INIT_COUNT
	.align		4
.L_1796:
        /*00cc*/ 	.byte	0x02, 0x4a
	.zero		1
	.zero		1


	//----- nvinfo : EIATTR_EXIT_INSTR_OFFSETS
	.align		4
        /*00d0*/ 	.byte	0x04, 0x1c
        /*00d2*/ 	.short	(.L_1798 - .L_1797)


	//   ....[0]....
.L_1797:
        /*00d4*/ 	.word	0x000012e0


	//   ....[1]....
        /*00d8*/ 	.word	0x0000a760


	//----- nvinfo : EIATTR_MAX_THREADS
	.align		4
.L_1798:
        /*00dc*/ 	.byte	0x04, 0x05
        /*00de*/ 	.short	(.L_1800 - .L_1799)
.L_1799:
        /*00e0*/ 	.word	0x00000080
        /*00e4*/ 	.word	0x00000001
        /*00e8*/ 	.word	0x00000001


	//----- nvinfo : EIATTR_CRS_STACK_SIZE
	.align		4
.L_1800:
        /*00ec*/ 	.byte	0x04, 0x1e
        /*00ee*/ 	.short	(.L_1802 - .L_1801)
.L_1801:
        /*00f0*/ 	.word	0x00000000


	//----- nvinfo : EIATTR_CBANK_PARAM_SIZE
	.align		4
.L_1802:
        /*00f4*/ 	.byte	0x03, 0x19
        /*00f6*/ 	.short	0x00e8


	//----- nvinfo : EIATTR_PARAM_CBANK
	.align		4
        /*00f8*/ 	.byte	0x04, 0x0a
        /*00fa*/ 	.short	(.L_1804 - .L_1803)
	.align		4
.L_1803:
        /*00fc*/ 	.word	index@(.nv.constant0._ZN10layer_norm31ln_parallel_residual_fwd_kernelINS_13Kernel_traitsI6__halfffffjLj2560ELj1ELj4ELj1ELj16ENS_18Kernel_traits_baseILj2560ES2_ffffjLj128EEEEELb0ELb1ELb0EEEvNS_9FwdParamsE)
        /*0100*/ 	.short	0x0380
        /*0102*/ 	.short	0x00e8


	//----- nvinfo : EIATTR_SW_WAR
	.align		4
.L_1804:
        /*0104*/ 	.byte	0x04, 0x36
        /*0106*/ 	.short	(.L_1806 - .L_1805)
.L_1805:
        /*0108*/ 	.word	0x00000008
.L_1806:


//--------------------- .nv.info._ZN10layer_norm31ln_parallel_residual_fwd_kernelINS_13Kernel_traitsI6__halfffffjLj2560ELj1ELj4ELj1ELj16ENS_18Kernel_traits_baseILj2560ES2_ffffjLj128EEEEELb0ELb1ELb1EEEvNS_9FwdParamsE --------------------------
	.section	.nv.info._ZN10layer_norm31ln_parallel_residual_fwd_kernelINS_13Kernel_traitsI6__halfffffjLj2560ELj1ELj4ELj1ELj16ENS_18Kernel_traits_baseILj2560ES2_ffffjLj128EEEEELb0ELb1ELb1EEEvNS_9FwdParamsE,"",@"SHT_CUDA_INFO"
	.sectionflags	@""
	.align	4


	//----- nvinfo : EIATTR_CUDA_API_VERSION
	.align		4
        /*0000*/ 	.byte	0x04, 0x37
        /*0002*/ 	.short	(.L_1808 - .L_1807)
.L_1807:
        /*0004*/ 	.word	0x00000082


	//----- nvinfo : EIATTR_KPARAM_INFO
	.align		4
.L_1808:
        /*0008*/ 	.byte	0x04, 0x17
        /*000a*/ 	.short	(.L_1810 - .L_1809)
.L_1809:
        /*000c*/ 	.word	0x00000000
        /*0010*/ 	.short	0x0000
        /*0012*/ 	.short	0x0000
        /*0014*/ 	.byte	0x00, 0xf0, 0xa1, 0x03


	//----- nvinfo : EIATTR_SPARSE_MMA_MASK
	.align		4
.L_1810:
        /*0018*/ 	.byte	0x03, 0x50
        /*001a*/ 	.short	0x0000


	//----- nvinfo : EIATTR_MAXREG_COUNT
	.align		4
        /*001c*/ 	.byte	0x03, 0x1b
        /*001e*/ 	.short	0x00ff


	//----- nvinfo : EIATTR_MERCURY_ISA_VERSION
	.align		4
        /*0020*/ 	.byte	0x03, 0x5f
        /*0022*/ 	.short	0x0101


	//----- nvinfo : EIATTR_COOP_GROUP_MASK_REGIDS
	.align		4
        /*0024*/ 	.byte	0x04, 0x29
        /*0026*/ 	.short	(.L_1812 - .L_1811)


	//   ....[0]....
.L_1811:
        /*0028*/ 	.word	0xffffffff


	//   ....[1]....
        /*002c*/ 	.word	0xffffffff


	//   ....[2]....
        /*0030*/ 	.word	0xffffffff


	//   ....[3]....
        /*0034*/ 	.word	0xffffffff


	//   ....[4]....
        /*0038*/ 	.word	0xffffffff


	//   ....[5]....
        /*003c*/ 	.word	0xffffffff


	//   ....[6]....
        /*0040*/ 	.word	0xffffffff


	//   ....[7]....
        /*0044*/ 	.word	0xffffffff


	//   ....[8]....
        /*0048*/ 	.word	0xffffffff


	//   ....[9]....
        /*004c*/ 	.word	0xffffffff


	//   ....[10]....
        /*0050*/ 	.word	0x05000012


	//   ....[11]....
        /*0054*/ 	.word	0x05000012


	//   ....[12]....
        /*0058*/ 	.word	0x05000012


	//   ....[13]....
        /*005c*/ 	.word	0x05000012


	//   ....[14]....
        /*0060*/ 	.word	0x05000012


	//   ....[15]....
        /*0064*/ 	.word	0x05000012


	//   ....[16]....
        /*0068*/ 	.word	0x05000012


	//   ....[17]....
        /*006c*/ 	.word	0x05000012


	//   ....[18]....
        /*0070*/ 	.word	0x05000012


	//   ....[19]....
        /*0074*/ 	.word	0x05000012


	//----- nvinfo : EIATTR_COOP_GROUP_INSTR_OFFSETS
	.align		4
.L_1812:
        /*0078*/ 	.byte	0x04, 0x28
        /*007a*/ 	.short	(.L_1814 - .L_1813)


	//   ....[0]....
.L_1813:
        /*007c*/ 	.word	0x00005070


	//   ....[1]....
        /*0080*/ 	.word	0x000050a0


	//   ....[2]....
        /*0084*/ 	.word	0x000050c0


	//   ....[3]....
        /*0088*/ 	.word	0x000050e0


	//   ....[4]....
        /*008c*/ 	.word	0x00005100


	//   ....[5]....
        /*0090*/ 	.word	0x00005b30


	//   ....[6]....
        /*0094*/ 	.word	0x00005b50


	//   ....[7]....
        /*0098*/ 	.word	0x00005b70


	//   ....[8]....
        /*009c*/ 	.word	0x00005b90


	//   ....[9]....
        /*00a0*/ 	.word	0x00005bb0


	//   ....[10]....
        /*00a4*/ 	.word	0x00007ac0


	//   ....[11]....
        /*00a8*/ 	.word	0x00007b50


	//   ....[12]....
        /*00ac*/ 	.word	0x00007bb0


	//   ....[13]....
        /*00b0*/ 	.word	0x00007c10


	//   ....[14]....
        /*00b4*/ 	.word	0x00007c70


	//   ....[15]....
        /*00b8*/ 	.word	0x000086f0


	//   ....[16]....
        /*00bc*/ 	.word	0x00008750


	//   ....[17]....
        /*00c0*/ 	.word	0x000087b0


	//   ....[18]....
        /*00c4*/ 	.word	0x00008810


	//   ....[19]....
        /*00c8*/ 	.word	0x00008870


	//----- nvinfo : EIATTR_VRC_CTA_INIT_COUNT
	.align		4
.L_1814:
        /*00cc*/ 	.byte	0x02, 0x4a
	.zero		1
	.zero		1


	//----- nvinfo : EIATTR_EXIT_INSTR_OFFSETS
	.align		4
        /*00d0*/ 	.byte	0x04, 0x1c
        /*00d2*/ 	.short	(.L_1816 - .L_1815)


	//   ....[0]....
.L_1815:
        /*00d4*/ 	.word	0x00000690


	//   ....[1]....
        /*00d8*/ 	.word	0x00007a60


	//----- nvinfo : EIATTR_MAX_THREADS
	.align		4
.L_1816:
        /*00dc*/ 	.byte	0x04, 0x05
        /*00de*/ 	.short	(.L_1818 - .L_1817)
.L_1817:
        /*00e0*/ 	.word	0x00000080
        /*00e4*/ 	.word	0x00000001
        /*00e8*/ 	.word	0x00000001


	//----- nvinfo : EIATTR_CRS_STACK_SIZE
	.align		4
.L_1818:
        /*00ec*/ 	.byte	0x04, 0x1e
        /*00ee*/ 	.short	(.L_1820 - .L_1819)
.L_1819:
        /*00f0*/ 	.word	0x00000000


	//----- nvinfo : EIATTR_CBANK_PARAM_SIZE
	.align		4
.L_1820:
        /*00f4*/ 	.byte	0x03, 0x19
        /*00f6*/ 	.short	0x00e8


	//----- nvinfo : EIATTR_PARAM_CBANK
	.align		4
        /*00f8*/ 	.byte	0x04, 0x0a
        /*00fa*/ 	.short	(.L_1822 - .L_1821)
	.align		4
.L_1821:
        /*00fc*/ 	.word	index@(.nv.constant0._ZN10layer_norm31ln_parallel_residual_fwd_kernelINS_13Kernel_traitsI6__halfffffjLj2560ELj1ELj4ELj1ELj16ENS_18Kernel_traits_baseILj2560ES2_ffffjLj128EEEEELb0ELb1ELb1EEEvNS_9FwdParamsE)
        /*0100*/ 	.short	0x0380
        /*0102*/ 	.short	0x00e8


	//----- nvinfo : EIATTR_SW_WAR
	.align		4
.L_1822:
        /*0104*/ 	.byte	0x04, 0x36
        /*0106*/ 	.short	(.L_1824 - .L_1823)
.L_1823:
        /*0108*/ 	.word	0x00000008
.L_1824:


//--------------------- .nv.info._ZN10layer_norm31ln_parallel_residual_fwd_kernelINS_13Kernel_traitsI6__halfffffjLj2560ELj1ELj4ELj1ELj16ENS_18Kernel_traits_baseILj2560ES2_ffffjLj128EEEEELb1ELb0ELb0EEEvNS_9FwdParamsE --------------------------
	.section	.nv.info._ZN10layer_norm31ln_parallel_residual_fwd_kernelINS_13Kernel_traitsI6__halfffffjLj2560ELj1ELj4ELj1ELj16ENS_18Kernel_traits_baseILj2560ES2_ffffjLj128EEEEELb1ELb0ELb0EEEvNS_9FwdParamsE,"",@"SHT_CUDA_INFO"
	.sectionflags	@""
	.align	4


	//----- nvinfo : EIATTR_CUDA_API_VERSION
	.align		4
        /*0000*/ 	.byte	0x04, 0x37
        /*0002*/ 	.short	(.L_1826 - .L_1825)
.L_1825:
        /*0004*/ 	.word	0x00000082


	//----- nvinfo : EIATTR_KPARAM_INFO
	.align		4
.L_1826:
        /*0008*/ 	.byte	0x04, 0x17
        /*000a*/ 	.short	(.L_1828 - .L_1827)
.L_1827:
        /*000c*/ 	.word	0x00000000
        /*0010*/ 	.short	0x0000
        /*0012*/ 	.short	0x0000
        /*0014*/ 	.byte	0x00, 0xf0, 0xa1, 0x03


	//----- nvinfo : EIATTR_SPARSE_MMA_MASK
	.align		4
.L_1828:
        /*0018*/ 	.byte	0x03, 0x50
        /*001a*/ 	.short	0x0000


	//----- nvinfo : EIATTR_MAXREG_COUNT
	.align		4
        /*001c*/ 	.byte	0x03, 0x1b
        /*001e*/ 	.short	0x00ff


	//----- nvinfo : EIATTR_ANNOTATIONS
	.align		4
        /*0020*/ 	.byte	0x04, 0x55
        /*0022*/ 	.short	(.L_1830 - .L_1829)


	//   ....[0]....
.L_1829:
        /* <DEDUP_REMOVED lines=136> */


	//----- nvinfo : EIATTR_MERCURY_ISA_VERSION
	.align		4
.L_1830:
        /*0894*/ 	.byte	0x03, 0x5f
        /*0896*/ 	.short	0x0101


	//----- nvinfo : EIATTR_COOP_GROUP_MASK_REGIDS
	.align		4
        /*0898*/ 	.byte	0x04, 0x29
        /*089a*/ 	.short	(.L_1832 - .L_1831)


	//   ....[0]....
.L_1831:
        /*089c*/ 	.word	0xffffffff


	//   ....[1]....
        /*08a0*/ 	.word	0xffffffff


	//   ....[2]....
        /*08a4*/ 	.word	0xffffffff


	//   ....[3]....
        /*08a8*/ 	.word	0xffffffff


	//   ....[4]....
        /*08ac*/ 	.word	0xffffffff


	//   ....[5]....
        /*08b0*/ 	.word	0xffffffff


	//   ....[6]....
        /*08b4*/ 	.word	0xffffffff


	//   ....[7]....
        /*08b8*/ 	.word	0xffffffff


	//   ....[8]....
        /*08bc*/ 	.word	0xffffffff


	//   ....[9]....
        /*08c0*/ 	.word	0xffffffff


	//   ....[10]....
        /*08c4*/ 	.word	0x05000013


	//   ....[11]....
        /*08c8*/ 	.word	0x05000013


	//   ....[12]....
        /*08cc*/ 	.word	0x05000013


	//   ....[13]....
        /*08d0*/ 	.word	0x05000013


	//   ....[14]....
        /*08d4*/ 	.word	0x05000013


	//   ....[15]....
        /*08d8*/ 	.word	0x05000013


	//   ....[16]....
        /*08dc*/ 	.word	0x05000013


	//   ....[17]....
        /*08e0*/ 	.word	0x05000013


	//   ....[18]....
        /*08e4*/ 	.word	0x05000013


	//   ....[19]....
        /*08e8*/ 	.word	0x05000013


	//----- nvinfo : EIATTR_COOP_GROUP_INSTR_OFFSETS
	.align		4
.L_1832:
        /*08ec*/ 	.byte	0x04, 0x28
        /*08ee*/ 	.short	(.L_1834 - .L_1833)


	//   ....[0]....
.L_1833:
        /*08f0*/ 	.word	0x00066790


	//   ....[1]....
        /*08f4*/ 	.word	0x000667c0


	//   ....[2]....
        /*08f8*/ 	.word	0x000667e0


	//   ....[3]....
        /*08fc*/ 	.word	0x00066800


	//   ....[4]....
        /*0900*/ 	.word	0x00066820


	//   ....[5]....
        /*0904*/ 	.word	0x00067340


	//   ....[6]....
        /*0908*/ 	.word	0x00067360


	//   ....[7]....
        /*090c*/ 	.word	0x00067380


	//   ....[8]....
        /*0910*/ 	.word	0x000673a0


	//   ....[9]....
        /*0914*/ 	.word	0x000673c0


	//   ....[10]....
        /*0918*/ 	.word	0x0006b380


	//   ....[11]....
        /*091c*/ 	.word	0x0006b410


	//   ....[12]....
        /*0920*/ 	.word	0x0006b480


	//   ....[13]....
        /*0924*/ 	.word	0x0006b4f0


	//   ....[14]....
        /*0928*/ 	.word	0x0006b560


	//   ....[15]....
        /*092c*/ 	.word	0x0006c0f0


	//   ....[16]....
        /*0930*/ 	.word	0x0006c160


	//   ....[17]....
        /*0934*/ 	.word	0x0006c1d0


	//   ....[18]....
        /*0938*/ 	.word	0x0006c240


	//   ....[19]....
        /*093c*/ 	.word	0x0006c2b0


	//----- nvinfo : EIATTR_VRC_CTA_INIT_COUNT
	.align		4
.L_1834:
        /*0940*/ 	.byte	0x02, 0x4a
	.zero		1
	.zero		1


	//----- nvinfo : EIATTR_EXIT_INSTR_OFFSETS
	.align		4
        /*0944*/ 	.byte	0x04, 0x1c
        /*0946*/ 	.short	(.L_1836 - .L_1835)


	//   ....[0]....
.L_1835:
        /*0948*/ 	.word	0x00004310


	//   ....[1]....
        /*094c*/ 	.word	0x0006b310


	//----- nvinfo : EIATTR_MAX_THREADS
	.align		4
.L_1836:
        /*0950*/ 	.byte	0x04, 0x05
        /*0952*/ 	.short	(.L_1838 - .L_1837)
.L_1837:
        /*0954*/ 	.word	0x00000080
        /*0958*/ 	.word	0x00000001
        /*095c*/ 	.word	0x00000001


	//----- nvinfo : EIATTR_CRS_STACK_SIZE
	.align		4
.L_1838:
        /*0960*/ 	.byte	0x04, 0x1e
        /*0962*/ 	.short	(.L_1840 - .L_1839)
.L_1839:
        /*0964*/ 	.word	0x00000000


	//----- nvinfo : EIATTR_CBANK_PARAM_SIZE
	.align		4
.L_1840:
        /*0968*/ 	.byte	0x03, 0x19
        /*096a*/ 	.short	0x00e8


	//----- nvinfo : EIATTR_PARAM_CBANK
	.align		4
        /*096c*/ 	.byte	0x04, 0x0a
        /*096e*/ 	.short	(.L_1842 - .L_1841)
	.align		4
.L_1841:
        /*0970*/ 	.word	index@(.nv.constant0._ZN10layer_norm31ln_parallel_residual_fwd_kernelINS_13Kernel_traitsI6__halfffffjLj2560ELj1ELj4ELj1ELj16ENS_18Kernel_traits_baseILj2560ES2_ffffjLj128EEEEELb1ELb0ELb0EEEvNS_9FwdParamsE)
        /*0974*/ 	.short	0x0380
        /*0976*/ 	.short	0x00e8


	//----- nvinfo : EIATTR_SW_WAR
	.align		4
.L_1842:
        /*0978*/ 	.byte	0x04, 0x36
        /*097a*/ 	.short	(.L_1844 - .L_1843)
.L_1843:
        /*097c*/ 	.word	0x00000008
.L_1844:


//--------------------- .nv.info._ZN10layer_norm31ln_parallel_residual_fwd_kernelINS_13Kernel_traitsI6__halfffffjLj2560ELj1ELj4ELj1ELj16ENS_18Kernel_traits_baseILj2560ES2_ffffjLj128EEEEELb1ELb0ELb1EEEvNS_9FwdParamsE --------------------------
	.section	.nv.info._ZN10layer_norm31ln_parallel_residual_fwd_kernelINS_13Kernel_traitsI6__halfffffjLj2560ELj1ELj4ELj1ELj16ENS_18Kernel_traits_baseILj2560ES2_ffffjLj128EEEEELb1ELb0ELb1EEEvNS_9FwdParamsE,"",@"SHT_CUDA_INFO"
	.sectionflags	@""
	.align	4


	//----- nvinfo : EIATTR_CUDA_API_VERSION
	.align		4
        /*0000*/ 	.byte	0x04, 0x37
        /*0002*/ 	.short	(.L_1846 - .L_1845)
.L_1845:
        /*0004*/ 	.word	0x00000082


	//----- nvinfo : EIATTR_KPARAM_INFO
	.align		4
.L_1846:
        /*0008*/ 	.byte	0x04, 0x17
        /*000a*/ 	.short	(.L_1848 - .L_1847)
.L_1847:
        /*000c*/ 	.word	0x00000000
        /*0010*/ 	.short	0x0000
        /*0012*/ 	.short	0x0000
        /*0014*/ 	.byte	0x00, 0xf0, 0xa1, 0x03


	//----- nvinfo : EIATTR_SPARSE_MMA_MASK
	.align		4
.L_1848:
        /*0018*/ 	.byte	0x03, 0x50
        /*001a*/ 	.short	0x0000


	//----- nvinfo : EIATTR_MAXREG_COUNT
	.align		4
        /*001c*/ 	.byte	0x03, 0x1b
        /*001e*/ 	.short	0x00ff


	//----- nvinfo : EIATTR_ANNOTATIONS
	.align		4
        /*0020*/ 	.byte	0x04, 0x55
        /*0022*/ 	.short	(.L_1850 - .L_1849)


	//   ....[0]....
.L_1849:
        /* <DEDUP_REMOVED lines=176> */


	//----- nvinfo : EIATTR_MERCURY_ISA_VERSION
	.align		4
.L_1850:
        /*0b14*/ 	.byte	0x03, 0x5f
        /*0b16*/ 	.short	0x0101


	//----- nvinfo : EIATTR_COOP_GROUP_MASK_REGIDS
	.align		4
        /*0b18*/ 	.byte	0x04, 0x29
        /*0b1a*/ 	.short	(.L_1852 - .L_1851)


	//   ....[0]....
.L_1851:
        /*0b1c*/ 	.word	0xffffffff


	//   ....[1]....
        /*0b20*/ 	.word	0xffffffff


	//   ....[2]....
        /*0b24*/ 	.word	0xffffffff


	//   ....[3]....
        /*0b28*/ 	.word	0xffffffff


	//   ....[4]....
        /*0b2c*/ 	.word	0xffffffff


	//   ....[5]....
        /*0b30*/ 	.word	0xffffffff


	//   ....[6]....
        /*0b34*/ 	.word	0xffffffff


	//   ....[7]....
        /*0b38*/ 	.word	0xffffffff


	//   ....[8]....
        /*0b3c*/ 	.word	0xffffffff


	//   ....[9]....
        /*0b40*/ 	.word	0xffffffff


	//   ....[10]....
        /*0b44*/ 	.word	0x05000099


	//   ....[11]....
        /*0b48*/ 	.word	0x05000099


	//   ....[12]....
        /*0b4c*/ 	.word	0x05000099


	//   ....[13]....
        /*0b50*/ 	.word	0x05000099


	//   ....[14]....
        /*0b54*/ 	.word	0x05000099


	//   ....[15]....
        /*0b58*/ 	.word	0x05000099


	//   ....[16]....
        /*0b5c*/ 	.word	0x05000099


	//   ....[17]....
        /*0b60*/ 	.word	0x05000099


	//   ....[18]....
        /*0b64*/ 	.word	0x05000099


	//   ....[19]....
        /*0b68*/ 	.word	0x05000099


	//----- nvinfo : EIATTR_COOP_GROUP_INSTR_OFFSETS
	.align		4
.L_1852:
        /*0b6c*/ 	.byte	0x04, 0x28
        /*0b6e*/ 	.short	(.L_1854 - .L_1853)


	//   ....[0]....
.L_1853:
        /*0b70*/ 	.word	0x00061540


	//   ....[1]....
        /*0b74*/ 	.word	0x00061560


	//   ....[2]....
        /*0b78*/ 	.word	0x00061580


	//   ....[3]....
        /*0b7c*/ 	.word	0x000615a0


	//   ....[4]....
        /*0b80*/ 	.word	0x000615c0


	//   ....[5]....
        /*0b84*/ 	.word	0x00062000


	//   ....[6]....
        /*0b88*/ 	.word	0x00062020


	//   ....[7]....
        /*0b8c*/ 	.word	0x00062040


	//   ....[8]....
        /*0b90*/ 	.word	0x00062060


	//   ....[9]....
        /*0b94*/ 	.word	0x00062080


	//   ....[10]....
        /*0b98*/ 	.word	0x00065c30


	//   ....[11]....
        /*0b9c*/ 	.word	0x00065cc0


	//   ....[12]....
        /*0ba0*/ 	.word	0x00065d30


	//   ....[13]....
        /*0ba4*/ 	.word	0x00065da0


	//   ....[14]....
        /*0ba8*/ 	.word	0x00065e10


	//   ....[15]....
        /*0bac*/ 	.word	0x000668b0


	//   ....[16]....
        /*0bb0*/ 	.word	0x00066920


	//   ....[17]....
        /*0bb4*/ 	.word	0x00066990


	//   ....[18]....
        /*0bb8*/ 	.word	0x00066a00


	//   ....[19]....
        /*0bbc*/ 	.word	0x00066a70


	//----- nvinfo : EIATTR_VRC_CTA_INIT_COUNT
	.align		4
.L_1854:
        /*0bc0*/ 	.byte	0x02, 0x4a
	.zero		1
	.zero		1


	//----- nvinfo : EIATTR_EXIT_INSTR_OFFSETS
	.align		4
        /*0bc4*/ 	.byte	0x04, 0x1c
        /*0bc6*/ 	.short	(.L_1856 - .L_1855)


	//   ....[0]....
.L_1855:
        /*0bc8*/ 	.word	0x00001890


	//   ....[1]....
        /*0bcc*/ 	.word	0x00065bc0


	//----- nvinfo : EIATTR_MAX_THREADS
	.align		4
.L_1856:
        /*0bd0*/ 	.byte	0x04, 0x05
        /*0bd2*/ 	.short	(.L_1858 - .L_1857)
.L_1857:
        /*0bd4*/ 	.word	0x00000080
        /*0bd8*/ 	.word	0x00000001
        /*0bdc*/ 	.word	0x00000001


	//----- nvinfo : EIATTR_CRS_STACK_SIZE
	.align		4
.L_1858:
        /*0be0*/ 	.byte	0x04, 0x1e
        /*0be2*/ 	.short	(.L_1860 - .L_1859)
.L_1859:
        /*0be4*/ 	.word	0x00000000


	//----- nvinfo : EIATTR_CBANK_PARAM_SIZE
	.align		4
.L_1860:
        /*0be8*/ 	.byte	0x03, 0x19
        /*0bea*/ 	.short	0x00e8


	//----- nvinfo : EIATTR_PARAM_CBANK
	.align		4
        /*0bec*/ 	.byte	0x04, 0x0a
        /*0bee*/ 	.short	(.L_1862 - .L_1861)
	.align		4
.L_1861:
        /*0bf0*/ 	.word	index@(.nv.constant0._ZN10layer_norm31ln_parallel_residual_fwd_kernelINS_13Kernel_traitsI6__halfffffjLj2560ELj1ELj4ELj1ELj16ENS_18Kernel_traits_baseILj2560ES2_ffffjLj128EEEEELb1ELb0ELb1EEEvNS_9FwdParamsE)
        /*0bf4*/ 	.short	0x0380
        /*0bf6*/ 	.short	0x00e8


	//----- nvinfo : EIATTR_SW_WAR
	.align		4
.L_1862:
        /*0bf8*/ 	.byte	0x04, 0x36
        /*0bfa*/ 	.short	(.L_1864 - .L_1863)
.L_1863:
        /*0bfc*/ 	.word	0x00000008
.L_1864:


//--------------------- .nv.info._ZN10layer_norm31ln_parallel_residual_fwd_kernelINS_13Kernel_traitsI6__halfffffjLj2560ELj1ELj4ELj1ELj16ENS_18Kernel_traits_baseILj2560ES2_ffffjLj128EEEEELb1ELb1ELb0EEEvNS_9FwdParamsE --------------------------
	.section	.nv.info._ZN10layer_norm31ln_parallel_residual_fwd_kernelINS_13Kernel_traitsI6__halfffffjLj2560ELj1ELj4ELj1ELj16ENS_18Kernel_traits_baseILj2560ES2_ffffjLj128EEEEELb1ELb1ELb0EEEvNS_9FwdParamsE,"",@"SHT_CUDA_INFO"
	.sectionflags	@""
	.align	4


	//----- nvinfo : EIATTR_CUDA_API_VERSION
	.align		4
        /*0000*/ 	.byte	0x04, 0x37
        /*0002*/ 	.short	(.L_1866 - .L_1865)
.L_1865:
        /*0004*/ 	.word	0x00000082


	//----- nvinfo : EIATTR_KPARAM_INFO
	.align		4
.L_1866:
        /*0008*/ 	.byte	0x04, 0x17
        /*000a*/ 	.short	(.L_1868 - .L_1867)
.L_1867:
        /*000c*/ 	.word	0x00000000
        /*0010*/ 	.short	0x0000
        /*0012*/ 	.short	0x0000
        /*0014*/ 	.byte	0x00, 0xf0, 0xa1, 0x03


	//----- nvinfo : EIATTR_SPARSE_MMA_MASK
	.align		4
.L_1868:
        /*0018*/ 	.byte	0x03, 0x50
        /*001a*/ 	.short	0x0000


	//----- nvinfo : EIATTR_MAXREG_COUNT
	.align		4
        /*001c*/ 	.byte	0x03, 0x1b
        /*001e*/ 	.short	0x00ff


	//----- nvinfo : EIATTR_MERCURY_ISA_VERSION
	.align		4
        /*0020*/ 	.byte	0x03, 0x5f
        /*0022*/ 	.short	0x0101


	//----- nvinfo : EIATTR_COOP_GROUP_MASK_REGIDS
	.align		4
        /*0024*/ 	.byte	0x04, 0x29
        /*0026*/ 	.short	(.L_1870 - .L_1869)


	//   ....[0]....
.L_1869:
        /*0028*/ 	.word	0xffffffff


	//   ....[1]....
        /*002c*/ 	.word	0xffffffff


	//   ....[2]....
        /*0030*/ 	.word	0xffffffff


	//   ....[3]....
        /*0034*/ 	.word	0xffffffff


	//   ....[4]....
        /*0038*/ 	.word	0xffffffff


	//   ....[5]....
        /*003c*/ 	.word	0xffffffff


	//   ....[6]....
        /*0040*/ 	.word	0xffffffff


	//   ....[7]....
        /*0044*/ 	.word	0xffffffff


	//   ....[8]....
        /*0048*/ 	.word	0xffffffff


	//   ....[9]....
        /*004c*/ 	.word	0xffffffff


	//   ....[10]....
        /*0050*/ 	.word	0x050000a9


	//   ....[11]....
        /*0054*/ 	.word	0x050000a9


	//   ....[12]....
        /*0058*/ 	.word	0x050000a9


	//   ....[13]....
        /*005c*/ 	.word	0x050000a9


	//   ....[14]....
        /*0060*/ 	.word	0x050000a9


	//   ....[15]....
        /*0064*/ 	.word	0x050000a9


	//   ....[16]....
        /*0068*/ 	.word	0x050000a9


	//   ....[17]....
        /*006c*/ 	.word	0x050000a9


	//   ....[18]....
        /*0070*/ 	.word	0x050000a9


	//   ....[19]....
        /*0074*/ 	.word	0x050000a9


	//----- nvinfo : EIATTR_COOP_GROUP_INSTR_OFFSETS
	.align		4
.L_1870:
        /*0078*/ 	.byte	0x04, 0x28
        /*007a*/ 	.short	(.L_1872 - .L_1871)


	//   ....[0]....
.L_1871:
        /*007c*/ 	.word	0x00061540


	//   ....[1]....
        /*0080*/ 	.word	0x00061580


	//   ....[2]....
        /*0084*/ 	.word	0x000615a0


	//   ....[3]....
        /*0088*/ 	.word	0x000615c0


	//   ....[4]....
        /*008c*/ 	.word	0x000615e0


	//   ....[5]....
        /*0090*/ 	.word	0x000620f0


	//   ....[6]....
        /*0094*/ 	.word	0x00062110


	//   ....[7]....
        /*0098*/ 	.word	0x00062130


	//   ....[8]....
        /*009c*/ 	.word	0x00062150


	//   ....[9]....
        /*00a0*/ 	.word	0x00062170


	//   ....[10]....
        /*00a4*/ 	.word	0x00064580


	//   ....[11]....
        /*00a8*/ 	.word	0x00064610


	//   ....[12]....
        /*00ac*/ 	.word	0x00064670


	//   ....[13]....
        /*00b0*/ 	.word	0x000646d0


	//   ....[14]....
        /*00b4*/ 	.word	0x00064730


	//   ....[15]....
        /*00b8*/ 	.word	0x000652a0


	//   ....[16]....
        /*00bc*/ 	.word	0x00065300


	//   ....[17]....
        /*00c0*/ 	.word	0x00065360


	//   ....[18]....
        /*00c4*/ 	.word	0x000653c0


	//   ....[19]....
        /*00c8*/ 	.word	0x00065420


	//----- nvinfo : EIATTR_VRC_CTA_INIT_COUNT
	.align		4
.L_1872:
        /*00cc*/ 	.byte	0x02, 0x4a
	.zero		1
	.zero		1


	//----- nvinfo : EIATTR_EXIT_INSTR_OFFSETS
	.align		4
        /*00d0*/ 	.byte	0x04, 0x1c
        /*00d2*/ 	.short	(.L_1874 - .L_1873)


	//   ....[0]....
.L_1873:
        /*00d4*/ 	.word	0x00001550


	//   ....[1]....
        /*00d8*/ 	.word	0x00064510


	//----- nvinfo : EIATTR_MAX_THREADS
	.align		4
.L_1874:
        /*00dc*/ 	.byte	0x04, 0x05
        /*00de*/ 	.short	(.L_1876 - .L_1875)
.L_1875:
        /*00e0*/ 	.word	0x00000080
        /*00e4*/ 	.word	0x00000001
        /*00e8*/ 	.word	0x00000001


	//----- nvinfo : EIATTR_CRS_STACK_SIZE
	.align		4
.L_1876:
        /*00ec*/ 	.byte	0x04, 0x1e
        /*00ee*/ 	.short	(.L_1878 - .L_1877)
.L_1877:
        /*00f0*/ 	.word	0x00000000


	//----- nvinfo : EIATTR_CBANK_PARAM_SIZE
	.align		4
.L_1878:
        /*00f4*/ 	.byte	0x03, 0x19
        /*00f6*/ 	.short	0x00e8


	//----- nvinfo : EIATTR_PARAM_CBANK
	.align		4
        /*00f8*/ 	.byte	0x04, 0x0a
        /*00fa*/ 	.short	(.L_1880 - .L_1879)
	.align		4
.L_1879:
        /*00fc*/ 	.word	index@(.nv.constant0._ZN10layer_norm31ln_parallel_residual_fwd_kernelINS_13Kernel_traitsI6__halfffffjLj2560ELj1ELj4ELj1ELj16ENS_18Kernel_traits_baseILj2560ES2_ffffjLj128EEEEELb1ELb1ELb0EEEvNS_9FwdParamsE)
        /*0100*/ 	.short	0x0380
        /*0102*/ 	.short	0x00e8


	//----- nvinfo : EIATTR_SW_WAR
	.align		4
.L_1880:
        /*0104*/ 	.byte	0x04, 0x36
        /*0106*/ 	.short	(.L_1882 - .L_1881)
.L_1881:
        /*0108*/ 	.word	0x00000008
.L_1882:


//--------------------- .nv.info._ZN10layer_norm31ln_parallel_residual_fwd_kernelINS_13Kernel_traitsI6__halfffffjLj2560ELj1ELj4ELj1ELj16ENS_18Kernel_traits_baseILj2560ES2_ffffjLj128EEEEELb1ELb1ELb1EEEvNS_9FwdParamsE --------------------------
	.section	.nv.info._ZN10layer_norm31ln_parallel_residual_fwd_kernelINS_13Kernel_traitsI6__halfffffjLj2560ELj1ELj4ELj1ELj16ENS_18Kernel_traits_baseILj2560ES2_ffffjLj128EEEEELb1ELb1ELb1EEEvNS_9FwdParamsE,"",@"SHT_CUDA_INFO"
	.sectionflags	@""
	.align	4


	//----- nvinfo : EIATTR_CUDA_API_VERSION
	.align		4
        /*0000*/ 	.byte	0x04, 0x37
        /*0002*/ 	.short	(.L_1884 - .L_1883)
.L_1883:
        /*0004*/ 	.word	0x00000082


	//----- nvinfo : EIATTR_KPARAM_INFO
	.align		4
.L_1884:
        /*0008*/ 	.byte	0x04, 0x17
        /*000a*/ 	.short	(.L_1886 - .L_1885)
.L_1885:
        /*000c*/ 	.word	0x00000000
        /*0010*/ 	.short	0x0000
        /*0012*/ 	.short	0x0000
        /*0014*/ 	.byte	0x00, 0xf0, 0xa1, 0x03


	//----- nvinfo : EIATTR_SPARSE_MMA_MASK
	.align		4
.L_1886:
        /*0018*/ 	.byte	0x03, 0x50
        /*001a*/ 	.short	0x0000


	//----- nvinfo : EIATTR_MAXREG_COUNT
	.align		4
        /*001c*/ 	.byte	0x03, 0x1b
        /*001e*/ 	.short	0x00ff


	//----- nvinfo : EIATTR_ANNOTATIONS
	.align		4
        /*0020*/ 	.byte	0x04, 0x55
        /*0022*/ 	.short	(.L_1888 - .L_1887)


	//   ....[0]....
.L_1887:
        /* <DEDUP_REMOVED lines=14> */


	//----- nvinfo : EIATTR_MERCURY_ISA_VERSION
	.align		4
.L_1888:
        /*00f4*/ 	.byte	0x03, 0x5f
        /*00f6*/ 	.short	0x0101


	//----- nvinfo : EIATTR_COOP_GROUP_MASK_REGIDS
	.align		4
        /*00f8*/ 	.byte	0x04, 0x29
        /*00fa*/ 	.short	(.L_1890 - .L_1889)


	//   ....[0]....
.L_1889:
        /*00fc*/ 	.word	0xffffffff


	//   ....[1]....
        /*0100*/ 	.word	0xffffffff


	//   ....[2]....
        /*0104*/ 	.word	0xffffffff


	//   ....[3]....
        /*0108*/ 	.word	0xffffffff


	//   ....[4]....
        /*010c*/ 	.word	0xffffffff


	//   ....[5]....
        /*0110*/ 	.word	0xffffffff


	//   ....[6]....
        /*0114*/ 	.word	0xffffffff


	//   ....[7]....
        /*0118*/ 	.word	0xffffffff


	//   ....[8]....
        /*011c*/ 	.word	0xffffffff


	//   ....[9]....
        /*0120*/ 	.word	0xffffffff


	//   ....[10]....
        /*0124*/ 	.word	0x05000016


	//   ....[11]....
        /*0128*/ 	.word	0x05000016


	//   ....[12]....
        /*012c*/ 	.word	0x05000016


	//   ....[13]....
        /*0130*/ 	.word	0x05000016


	//   ....[14]....
        /*0134*/ 	.word	0x05000016


	//   ....[15]....
        /*0138*/ 	.word	0x05000016


	//   ....[16]....
        /*013c*/ 	.word	0x05000016


	//   ....[17]....
        /*0140*/ 	.word	0x05000016


	//   ....[18]....
        /*0144*/ 	.word	0x05000016


	//   ....[19]....
        /*0148*/ 	.word	0x05000016


	//----- nvinfo : EIATTR_COOP_GROUP_INSTR_OFFSETS
	.align		4
.L_1890:
        /*014c*/ 	.byte	0x04, 0x28
        /*014e*/ 	.short	(.L_1892 - .L_1891)


	//   ....[0]....
.L_1891:
        /*0150*/ 	.word	0x0004db00


	//   ....[1]....
        /*0154*/ 	.word	0x0004db30


	//   ....[2]....
        /*0158*/ 	.word	0x0004db50


	//   ....[3]....
        /*015c*/ 	.word	0x0004db70


	//   ....[4]....
        /*0160*/ 	.word	0x0004db90


	//   ....[5]....
        /*0164*/ 	.word	0x0004e5c0


	//   ....[6]....
        /*0168*/ 	.word	0x0004e5e0


	//   ....[7]....
        /*016c*/ 	.word	0x0004e600


	//   ....[8]....
        /*0170*/ 	.word	0x0004e620


	//   ....[9]....
        /*0174*/ 	.word	0x0004e640


	//   ....[10]....
        /*0178*/ 	.word	0x00050650


	//   ....[11]....
        /*017c*/ 	.word	0x000506f0


	//   ....[12]....
        /*0180*/ 	.word	0x00050760


	//   ....[13]....
        /*0184*/ 	.word	0x000507d0


	//   ....[14]....
        /*0188*/ 	.word	0x00050840


	//   ....[15]....
        /*018c*/ 	.word	0x000512d0


	//   ....[16]....
        /*0190*/ 	.word	0x00051340


	//   ....[17]....
        /*0194*/ 	.word	0x000513b0


	//   ....[18]....
        /*0198*/ 	.word	0x00051420


	//   ....[19]....
        /*019c*/ 	.word	0x00051490


	//----- nvinfo : EIATTR_VRC_CTA_INIT_COUNT
	.align		4
.L_1892:
        /*01a0*/ 	.byte	0x02, 0x4a
	.zero		1
	.zero		1


	//----- nvinfo : EIATTR_EXIT_INSTR_OFFSETS
	.align		4
        /*01a4*/ 	.byte	0x04, 0x1c
        /*01a6*/ 	.short	(.L_1894 - .L_1893)


	//   ....[0]....
.L_1893:
        /*01a8*/ 	.word	0x000008c0


	//   ....[1]....
        /*01ac*/ 	.word	0x000505e0


	//----- nvinfo : EIATTR_MAX_THREADS
	.align		4
.L_1894:
        /*01b0*/ 	.byte	0x04, 0x05
        /*01b2*/ 	.short	(.L_1896 - .L_1895)
.L_1895:
        /*01b4*/ 	.word	0x00000080
        /*01b8*/ 	.word	0x00000001
        /*01bc*/ 	.word	0x00000001


	//----- nvinfo : EIATTR_CRS_STACK_SIZE
	.align		4
.L_1896:
        /*01c0*/ 	.byte	0x04, 0x1e
        /*01c2*/ 	.short	(.L_1898 - .L_1897)
.L_1897:
        /*01c4*/ 	.word	0x00000000


	//----- nvinfo : EIATTR_CBANK_PARAM_SIZE
	.align		4
.L_1898:
        /*01c8*/ 	.byte	0x03, 0x19
        /*01ca*/ 	.short	0x00e8


	//----- nvinfo : EIATTR_PARAM_CBANK
	.align		4
        /*01cc*/ 	.byte	0x04, 0x0a
        /*01ce*/ 	.short	(.L_1900 - .L_1899)
	.align		4
.L_1899:
        /*01d0*/ 	.word	index@(.nv.constant0._ZN10layer_norm31ln_parallel_residual_fwd_kernelINS_13Kernel_traitsI6__halfffffjLj2560ELj1ELj4ELj1ELj16ENS_18Kernel_traits_baseILj2560ES2_ffffjLj128EEEEELb1ELb1ELb1EEEvNS_9FwdParamsE)
        /*01d4*/ 	.short	0x0380
        /*01d6*/ 	.short	0x00e8


	//----- nvinfo : EIATTR_SW_WAR
	.align		4
.L_1900:
        /*01d8*/ 	.byte	0x04, 0x36
        /*01da*/ 	.short	(.L_1902 - .L_1901)
.L_1901:
        /*01dc*/ 	.word	0x00000008
.L_1902:


//--------------------- .nv.info._ZN10layer_norm31ln_parallel_residual_fwd_kernelINS_13Kernel_traitsIfffffjLj2560ELj1ELj4ELj1ELj16ENS_18Kernel_traits_baseILj2560EfffffjLj128EEEEELb0ELb0ELb0EEEvNS_9FwdParamsE --------------------------
	.section	.nv.info._ZN10layer_norm31ln_parallel_residual_fwd_kernelINS_13Kernel_traitsIfffffjLj2560ELj1ELj4ELj1ELj16ENS_18Kernel_traits_baseILj2560EfffffjLj128EEEEELb0ELb0ELb0EEEvNS_9FwdParamsE,"",@"SHT_CUDA_INFO"
	.sectionflags	@""
	.align	4


	//----- nvinfo : EIATTR_CUDA_API_VERSION
	.align		4
        /*0000*/ 	.byte	0x04, 0x37
        /*0002*/ 	.short	(.L_1904 - .L_1903)
.L_1903:
        /*0004*/ 	.word	0x00000082


	//----- nvinfo : EIATTR_KPARAM_INFO
	.align		4
.L_1904:
        /*0008*/ 	.byte	0x04, 0x17
        /*000a*/ 	.short	(.L_1906 - .L_1905)
.L_1905:
        /*000c*/ 	.word	0x00000000
        /*0010*/ 	.short	0x0000
        /*0012*/ 	.short	0x0000
        /*0014*/ 	.byte	0x00, 0xf0, 0xa1, 0x03


	//----- nvinfo : EIATTR_SPARSE_MMA_MASK
	.align		4
.L_1906:
        /*0018*/ 	.byte	0x03, 0x50
        /*001a*/ 	.short	0x0000


	//----- nvinfo : EIATTR_MAXREG_COUNT
	.align		4
        /*001c*/ 	.byte	0x03, 0x1b
        /*001e*/ 	.short	0x00ff


	//----- nvinfo : EIATTR_ANNOTATIONS
	.align		4
        /*0020*/ 	.byte	0x04, 0x55
        /*0022*/ 	.short	(.L_1908 - .L_1907)


	//   ....[0]....
.L_1907:
        /* <DEDUP_REMOVED lines=583> */


	//----- nvinfo : EIATTR_MERCURY_ISA_VERSION
	.align		4
.L_1908:
        /*2484*/ 	.byte	0x03, 0x5f
        /*2486*/ 	.short	0x0101


	//----- nvinfo : EIATTR_COOP_GROUP_MASK_REGIDS
	.align		4
        /*2488*/ 	.byte	0x04, 0x29
        /*248a*/ 	.short	(.L_1910 - .L_1909)


	//   ....[0]....
.L_1909:
        /*248c*/ 	.word	0xffffffff


	//   ....[1]....
        /*2490*/ 	.word	0xffffffff


	//   ....[2]....
        /*2494*/ 	.word	0xffffffff


	//   ....[3]....
        /*2498*/ 	.word	0xffffffff


	//   ....[4]....
        /*249c*/ 	.word	0xffffffff


	//   ....[5]....
        /*24a0*/ 	.word	0xffffffff


	//   ....[6]....
        /*24a4*/ 	.word	0xffffffff


	//   ....[7]....
        /*24a8*/ 	.word	0xffffffff


	//   ....[8]....
        /*24ac*/ 	.word	0xffffffff


	//   ....[9]....
        /*24b0*/ 	.word	0xffffffff


	//   ....[10]....
        /*24b4*/ 	.word	0x05000048


	//   ....[11]....
        /*24b8*/ 	.word	0x05000048


	//   ....[12]....
        /*24bc*/ 	.word	0x05000048


	//   ....[13]....
        /*24c0*/ 	.word	0x05000048


	//   ....[14]....
        /*24c4*/ 	.word	0x05000048


	//   ....[15]....
        /*24c8*/ 	.word	0x05000048


	//   ....[16]....
        /*24cc*/ 	.word	0x05000048


	//   ....[17]....
        /*24d0*/ 	.word	0x05000048


	//   ....[18]....
        /*24d4*/ 	.word	0x05000048


	//   ....[19]....
        /*24d8*/ 	.word	0x05000048


	//----- nvinfo : EIATTR_COOP_GROUP_INSTR_OFFSETS
	.align		4
.L_1910:
        /*24dc*/ 	.byte	0x04, 0x28
        /*24de*/ 	.short	(.L_1912 - .L_1911)


	//   ....[0]....
.L_1911:
        /*24e0*/ 	.word	0x00013210


	//   ....[1]....
        /*24e4*/ 	.word	0x00013250


	//   ....[2]....
        /*24e8*/ 	.word	0x00013270


	//   ....[3]....
        /*24ec*/ 	.word	0x00013290


	//   ....[4]....
        /*24f0*/ 	.word	0x000132b0


	//   ....[5]....
        /*24f4*/ 	.word	0x00013dd0


	//   ....[6]....
        /*24f8*/ 	.word	0x00013df0


	//   ....[7]....
        /*24fc*/ 	.word	0x00013e10


	//   ....[8]....
        /*2500*/ 	.word	0x00013e30


	//   ....[9]....
        /*2504*/ 	.word	0x00013e50


	//   ....[10]....
        /*2508*/ 	.word	0x00016ee0


	//   ....[11]....
        /*250c*/ 	.word	0x00016f80


	//   ....[12]....
        /*2510*/ 	.word	0x00016ff0


	//   ....[13]....
        /*2514*/ 	.word	0x00017060


	//   ....[14]....
        /*2518*/ 	.word	0x000170d0


	//   ....[15]....
        /*251c*/ 	.word	0x00017c60


	//   ....[16]....
        /*2520*/ 	.word	0x00017cd0


	//   ....[17]....
        /*2524*/ 	.word	0x00017d40


	//   ....[18]....
        /*2528*/ 	.word	0x00017db0


	//   ....[19]....
        /*252c*/ 	.word	0x00017e20


	//----- nvinfo : EIATTR_VRC_CTA_INIT_COUNT
	.align		4
.L_1912:
        /*2530*/ 	.byte	0x02, 0x4a
	.zero		1
	.zero		1


	//----- nvinfo : EIATTR_EXIT_INSTR_OFFSETS
	.align		4
        /*2534*/ 	.byte	0x04, 0x1c
        /*2536*/ 	.short	(.L_1914 - .L_1913)


	//   ....[0]....
.L_1913:
        /*2538*/ 	.word	0x0000d920


	//   ....[1]....
        /*253c*/ 	.word	0x00016e70


	//----- nvinfo : EIATTR_MAX_THREADS
	.align		4
.L_1914:
        /*2540*/ 	.byte	0x04, 0x05
        /*2542*/ 	.short	(.L_1916 - .L_1915)
.L_1915:
        /*2544*/ 	.word	0x00000080
        /*2548*/ 	.word	0x00000001
        /*254c*/ 	.word	0x00000001


	//----- nvinfo : EIATTR_CRS_STACK_SIZE
	.align		4
.L_1916:
        /*2550*/ 	.byte	0x04, 0x1e
        /*2552*/ 	.short	(.L_1918 - .L_1917)
.L_1917:
        /*2554*/ 	.word	0x00000000


	//----- nvinfo : EIATTR_CBANK_PARAM_SIZE
	.align		4
.L_1918:
        /*2558*/ 	.byte	0x03, 0x19
        /*255a*/ 	.short	0x00e8


	//----- nvinfo : EIATTR_PARAM_CBANK
	.align		4
        /*255c*/ 	.byte	0x04, 0x0a
        /*255e*/ 	.short	(.L_1920 - .L_1919)
	.align		4
.L_1919:
        /*2560*/ 	.word	index@(.nv.constant0._ZN10layer_norm31ln_parallel_residual_fwd_kernelINS_13Kernel_traitsIfffffjLj2560ELj1ELj4ELj1ELj16ENS_18Kernel_traits_baseILj2560EfffffjLj128EEEEELb0ELb0ELb0EEEvNS_9FwdParamsE)
        /*2564*/ 	.short	0x0380
        /*2566*/ 	.short	0x00e8


	//----- nvinfo : EIATTR_SW_WAR
	.align		4
.L_1920:
        /*2568*/ 	.byte	0x04, 0x36
        /*256a*/ 	.short	(.L_1922 - .L_1921)
.L_1921:
        /*256c*/ 	.word	0x00000008
.L_1922:


//--------------------- .nv.info._ZN10layer_norm31ln_parallel_residual_fwd_kernelINS_13Kernel_traitsIfffffjLj2560ELj1ELj4ELj1ELj16ENS_18Kernel_traits_baseILj2560EfffffjLj128EEEEELb0ELb0ELb1EEEvNS_9FwdParamsE --------------------------
	.section	.nv.info._ZN10layer_norm31ln_parallel_residual_fwd_kernelINS_13Kernel_traitsIfffffjLj2560ELj1ELj4ELj1ELj16ENS_18Kernel_traits_baseILj2560EfffffjLj128EEEEELb0ELb0ELb1EEEvNS_9FwdParamsE,"",@"SHT_CUDA_INFO"
	.sectionflags	@""
	.align	4


	//----- nvinfo : EIATTR_CUDA_API_VERSION
	.align		4
        /*0000*/ 	.byte	0x04, 0x37
        /*0002*/ 	.short	(.L_1924 - .L_1923)
.L_1923:
        /*0004*/ 	.word	0x00000082


	//----- nvinfo : EIATTR_KPARAM_INFO
	.align		4
.L_1924:
        /*0008*/ 	.byte	0x04, 0x17
        /*000a*/ 	.short	(.L_1926 - .L_1925)
.L_1925:
        /*000c*/ 	.word	0x00000000
        /*0010*/ 	.short	0x0000
        /*0012*/ 	.short	0x0000
        /*0014*/ 	.byte	0x00, 0xf0, 0xa1, 0x03


	//----- nvinfo : EIATTR_SPARSE_MMA_MASK
	.align		4
.L_1926:
        /*0018*/ 	.byte	0x03, 0x50
        /*001a*/ 	.short	0x0000


	//----- nvinfo : EIATTR_MAXREG_COUNT
	.align		4
        /*001c*/ 	.byte	0x03, 0x1b
        /*001e*/ 	.short	0x00ff


	//----- nvinfo : EIATTR_ANNOTATIONS
	.align		4
        /*0020*/ 	.byte	0x04, 0x55
        /*0022*/ 	.short	(.L_1928 - .L_1927)


	//   ....[0]....
.L_1927:
        /* <DEDUP_REMOVED lines=521> */


	//----- nvinfo : EIATTR_MERCURY_ISA_VERSION
	.align		4
.L_1928:
        /*20a4*/ 	.byte	0x03, 0x5f
        /*20a6*/ 	.short	0x0101


	//----- nvinfo : EIATTR_COOP_GROUP_MASK_REGIDS
	.align		4
        /*20a8*/ 	.byte	0x04, 0x29
        /*20aa*/ 	.short	(.L_1930 - .L_1929)


	//   ....[0]....
.L_1929:
        /*20ac*/ 	.word	0xffffffff


	//   ....[1]....
        /*20b0*/ 	.word	0xffffffff


	//   ....[2]....
        /*20b4*/ 	.word	0xffffffff


	//   ....[3]....
        /*20b8*/ 	.word	0xffffffff


	//   ....[4]....
        /*20bc*/ 	.word	0xffffffff


	//   ....[5]....
        /*20c0*/ 	.word	0xffffffff


	//   ....[6]....
        /*20c4*/ 	.word	0xffffffff


	//   ....[7]....
        /*20c8*/ 	.word	0xffffffff


	//   ....[8]....
        /*20cc*/ 	.word	0xffffffff


	//   ....[9]....
        /*20d0*/ 	.word	0xffffffff


	//   ....[10]....
        /*20d4*/ 	.word	0x05000028


	//   ....[11]....
        /*20d8*/ 	.word	0x05000028


	//   ....[12]....
        /*20dc*/ 	.word	0x05000028


	//   ....[13]....
        /*20e0*/ 	.word	0x05000028


	//   ....[14]....
        /*20e4*/ 	.word	0x05000028


	//   ....[15]....
        /*20e8*/ 	.word	0x05000028


	//   ....[16]....
        /*20ec*/ 	.word	0x05000028


	//   ....[17]....
        /*20f0*/ 	.word	0x05000028


	//   ....[18]....
        /*20f4*/ 	.word	0x05000028


	//   ....[19]....
        /*20f8*/ 	.word	0x05000028


	//----- nvinfo : EIATTR_COOP_GROUP_INSTR_OFFSETS
	.align		4
.L_1930:
        /*20fc*/ 	.byte	0x04, 0x28
        /*20fe*/ 	.short	(.L_1932 - .L_1931)


	//   ....[0]....
.L_1931:
        /*2100*/ 	.word	0x00008120


	//   ....[1]....
        /*2104*/ 	.word	0x00008150


	//   ....[2]....
        /*2108*/ 	.word	0x00008170


	//   ....[3]....
        /*210c*/ 	.word	0x00008190


	//   ....[4]....
        /*2110*/ 	.word	0x000081b0


	//   ....[5]....
        /*2114*/ 	.word	0x00008be0


	//   ....[6]....
        /*2118*/ 	.word	0x00008c00


	//   ....[7]....
        /*211c*/ 	.word	0x00008c20


	//   ....[8]....
        /*2120*/ 	.word	0x00008c40


	//   ....[9]....
        /*2124*/ 	.word	0x00008c60


	//   ....[10]....
        /*2128*/ 	.word	0x0000bbf0


	//   ....[11]....
        /*212c*/ 	.word	0x0000bc90


	//   ....[12]....
        /*2130*/ 	.word	0x0000bd00


	//   ....[13]....
        /*2134*/ 	.word	0x0000bd70


	//   ....[14]....
        /*2138*/ 	.word	0x0000bde0


	//   ....[15]....
        /*213c*/ 	.word	0x0000c870


	//   ....[16]....
        /*2140*/ 	.word	0x0000c8e0


	//   ....[17]....
        /*2144*/ 	.word	0x0000c950


	//   ....[18]....
        /*2148*/ 	.word	0x0000c9c0


	//   ....[19]....
        /*214c*/ 	.word	0x0000ca30


	//----- nvinfo : EIATTR_VRC_CTA_INIT_COUNT
	.align		4
.L_1932:
        /*2150*/ 	.byte	0x02, 0x4a
	.zero		1
	.zero		1


	//----- nvinfo : EIATTR_EXIT_INSTR_OFFSETS
	.align		4
        /*2154*/ 	.byte	0x04, 0x1c
        /*2156*/ 	.short	(.L_1934 - .L_1933)


	//   ....[0]....
.L_1933:
        /*2158*/ 	.word	0x00003f70


	//   ....[1]....
        /*215c*/ 	.word	0x0000bb80


	//----- nvinfo : EIATTR_MAX_THREADS
	.align		4
.L_1934:
        /*2160*/ 	.byte	0x04, 0x05
        /*2162*/ 	.short	(.L_1936 - .L_1935)
.L_1935:
        /*2164*/ 	.word	0x00000080
        /*2168*/ 	.word	0x00000001
        /*216c*/ 	.word	0x00000001


	//----- nvinfo : EIATTR_CRS_STACK_SIZE
	.align		4
.L_1936:
        /*2170*/ 	.byte	0x04, 0x1e
        /*2172*/ 	.short	(.L_1938 - .L_1937)
.L_1937:
        /*2174*/ 	.word	0x00000000


	//----- nvinfo : EIATTR_CBANK_PARAM_SIZE
	.align		4
.L_1938:
        /*2178*/ 	.byte	0x03, 0x19
        /*217a*/ 	.short	0x00e8


	//----- nvinfo : EIATTR_PARAM_CBANK
	.align		4
        /*217c*/ 	.byte	0x04, 0x0a
        /*217e*/ 	.short	(.L_1940 - .L_1939)
	.align		4
.L_1939:
        /*2180*/ 	.word	index@(.nv.constant0._ZN10layer_norm31ln_parallel_residual_fwd_kernelINS_13Kernel_traitsIfffffjLj2560ELj1ELj4ELj1ELj16ENS_18Kernel_traits_baseILj2560EfffffjLj128EEEEELb0ELb0ELb1EEEvNS_9FwdParamsE)
        /*2184*/ 	.short	0x0380
        /*2186*/ 	.short	0x00e8


	//----- nvinfo : EIATTR_SW_WAR
	.align		4
.L_1940:
        /*2188*/ 	.byte	0x04, 0x36
        /*218a*/ 	.short	(.L_1942 - .L_1941)
.L_1941:
        /*218c*/ 	.word	0x00000008
.L_1942:


//--------------------- .nv.info._ZN10layer_norm31ln_parallel_residual_fwd_kernelINS_13Kernel_traitsIfffffjLj2560ELj1ELj4ELj1ELj16ENS_18Kernel_traits_baseILj2560EfffffjLj128EEEEELb0ELb1ELb0EEEvNS_9FwdParamsE --------------------------
	.section	.nv.info._ZN10layer_norm31ln_parallel_residual_fwd_kernelINS_13Kernel_traitsIfffffjLj2560ELj1ELj4ELj1ELj16ENS_18Kernel_traits_baseILj2560EfffffjLj128EEEEELb0ELb1ELb0EEEvNS_9FwdParamsE,"",@"SHT_CUDA_INFO"
	.sectionflags	@""
	.align	4


	//----- nvinfo : EIATTR_CUDA_API_VERSION
	.align		4
        /*0000*/ 	.byte	0x04, 0x37
        /*0002*/ 	.short	(.L_1944 - .L_1943)
.L_1943:
        /*0004*/ 	.word	0x00000082


	//----- nvinfo : EIATTR_KPARAM_INFO
	.align		4
.L_1944:
        /*0008*/ 	.byte	0x04, 0x17
        /*000a*/ 	.short	(.L_1946 - .L_1945)
.L_1945:
        /*000c*/ 	.word	0x00000000
        /*0010*/ 	.short	0x0000
        /*0012*/ 	.short	0x0000
        /*0014*/ 	.byte	0x00, 0xf0, 0xa1, 0x03


	//----- nvinfo : EIATTR_SPARSE_MMA_MASK
	.align		4
.L_1946:
        /*0018*/ 	.byte	0x03, 0x50
        /*001a*/ 	.short	0x0000


	//----- nvinfo : EIATTR_MAXREG_COUNT
	.align		4
        /*001c*/ 	.byte	0x03, 0x1b
        /*001e*/ 	.short	0x00ff


	//----- nvinfo : EIATTR_ANNOTATIONS
	.align		4
        /*0020*/ 	.byte	0x04, 0x55
        /*0022*/ 	.short	(.L_1948 - .L_1947)


	//   ....[0]....
.L_1947:
        /* <DEDUP_REMOVED lines=33> */


	//----- nvinfo : EIATTR_MERCURY_ISA_VERSION
	.align		4
.L_1948:
        /*0224*/ 	.byte	0x03, 0x5f
        /*0226*/ 	.short	0x0101


	//----- nvinfo : EIATTR_COOP_GROUP_MASK_REGIDS
	.align		4
        /*0228*/ 	.byte	0x04, 0x29
        /*022a*/ 	.short	(.L_1950 - .L_1949)


	//   ....[0]....
.L_1949:
        /*022c*/ 	.word	0xffffffff


	//   ....[1]....
        /*0230*/ 	.word	0xffffffff


	//   ....[2]....
        /*0234*/ 	.word	0xffffffff


	//   ....[3]....
        /*0238*/ 	.word	0xffffffff


	//   ....[4]....
        /*023c*/ 	.word	0xffffffff


	//   ....[5]....
        /*0240*/ 	.word	0xffffffff


	//   ....[6]....
        /*0244*/ 	.word	0xffffffff


	//   ....[7]....
        /*0248*/ 	.word	0xffffffff


	//   ....[8]....
        /*024c*/ 	.word	0xffffffff


	//   ....[9]....
        /*0250*/ 	.word	0xffffffff


	//   ....[10]....
        /*0254*/ 	.word	0x05000048


	//   ....[11]....
        /*0258*/ 	.word	0x05000048


	//   ....[12]....
        /*025c*/ 	.word	0x05000048


	//   ....[13]....
        /*0260*/ 	.word	0x05000048


	//   ....[14]....
        /*0264*/ 	.word	0x05000048


	//   ....[15]....
        /*0268*/ 	.word	0x05000048


	//   ....[16]....
        /*026c*/ 	.word	0x05000048


	//   ....[17]....
        /*0270*/ 	.word	0x05000048


	//   ....[18]....
        /*0274*/ 	.word	0x05000048


	//   ....[19]....
        /*0278*/ 	.word	0x05000048


	//----- nvinfo : EIATTR_COOP_GROUP_INSTR_OFFSETS
	.align		4
.L_1950:
        /*027c*/ 	.byte	0x04, 0x28
        /*027e*/ 	.short	(.L_1952 - .L_1951)


	//   ....[0]....
.L_1951:
        /*0280*/ 	.word	0x00006fd0


	//   ....[1]....
        /*0284*/ 	.word	0x00007010


	//   ....[2]....
        /*0288*/ 	.word	0x00007030


	//   ....[3]....
        /*028c*/ 	.word	0x00007050


	//   ....[4]....
        /*0290*/ 	.word	0x00007070


	//   ....[5]....
        /*0294*/ 	.word	0x00007b90


	//   ....[6]....
        /*0298*/ 	.word	0x00007bb0


	//   ....[7]....
        /*029c*/ 	.word	0x00007bd0


	//   ....[8]....
        /*02a0*/ 	.word	0x00007bf0


	//   ....[9]....
        /*02a4*/ 	.word	0x00007c10


	//   ....[10]....
        /*02a8*/ 	.word	0x000098a0


	//   ....[11]....
        /*02ac*/ 	.word	0x00009940


	//   ....[12]....
        /*02b0*/ 	.word	0x000099b0


	//   ....[13]....
        /*02b4*/ 	.word	0x00009a20


	//   ....[14]....
        /*02b8*/ 	.word	0x00009a90


	//   ....[15]....
        /*02bc*/ 	.word	0x0000a620


	//   ....[16]....
        /*02c0*/ 	.word	0x0000a690


	//   ....[17]....
        /*02c4*/ 	.word	0x0000a700


	//   ....[18]....
        /*02c8*/ 	.word	0x0000a770


	//   ....[19]....
        /*02cc*/ 	.word	0x0000a7e0


	//----- nvinfo : EIATTR_VRC_CTA_INIT_COUNT
	.align		4
.L_1952:
        /*02d0*/ 	.byte	0x02, 0x4a
	.zero		1
	.zero		1


	//----- nvinfo : EIATTR_EXIT_INSTR_OFFSETS
	.align		4
        /*02d4*/ 	.byte	0x04, 0x1c
        /*02d6*/ 	.short	(.L_1954 - .L_1953)


	//   ....[0]....
.L_1953:
        /*02d8*/ 	.word	0x000016e0


	//   ....[1]....
        /*02dc*/ 	.word	0x00009830


	//----- nvinfo : EIATTR_MAX_THREADS
	.align		4
.L_1954:
        /*02e0*/ 	.byte	0x04, 0x05
        /*02e2*/ 	.short	(.L_1956 - .L_1955)
.L_1955:
        /*02e4*/ 	.word	0x00000080
        /*02e8*/ 	.word	0x00000001
        /*02ec*/ 	.word	0x00000001


	//----- nvinfo : EIATTR_CRS_STACK_SIZE
	.align		4
.L_1956:
        /*02f0*/ 	.byte	0x04, 0x1e
        /*02f2*/ 	.short	(.L_1958 - .L_1957)
.L_1957:
        /*02f4*/ 	.word	0x00000000


	//----- nvinfo : EIATTR_CBANK_PARAM_SIZE
	.align		4
.L_1958:
        /*02f8*/ 	.byte	0x03, 0x19
        /*02fa*/ 	.short	0x00e8


	//----- nvinfo : EIATTR_PARAM_CBANK
	.align		4
        /*02fc*/ 	.byte	0x04, 0x0a
        /*02fe*/ 	.short	(.L_1960 - .L_1959)
	.align		4
.L_1959:
        /*0300*/ 	.word	index@(.nv.constant0._ZN10layer_norm31ln_parallel_residual_fwd_kernelINS_13Kernel_traitsIfffffjLj2560ELj1ELj4ELj1ELj16ENS_18Kernel_traits_baseILj2560EfffffjLj128EEEEELb0ELb1ELb0EEEvNS_9FwdParamsE)
        /*0304*/ 	.short	0x0380
        /*0306*/ 	.short	0x00e8


	//----- nvinfo : EIATTR_SW_WAR
	.align		4
.L_1960:
        /*0308*/ 	.byte	0x04, 0x36
        /*030a*/ 	.short	(.L_1962 - .L_1961)
.L_1961:
        /*030c*/ 	.word	0x00000008
.L_1962:


//--------------------- .nv.info._ZN10layer_norm31ln_parallel_residual_fwd_kernelINS_13Kernel_traitsIfffffjLj2560ELj1ELj4ELj1ELj16ENS_18Kernel_traits_baseILj2560EfffffjLj128EEEEELb0ELb1ELb1EEEvNS_9FwdParamsE --------------------------
	.section	.nv.info._ZN10layer_norm31ln_parallel_residual_fwd_kernelINS_13Kernel_traitsIfffffjLj2560ELj1ELj4ELj1ELj16ENS_18Kernel_traits_baseILj2560EfffffjLj128EEEEELb0ELb1ELb1EEEvNS_9FwdParamsE,"",@"SHT_CUDA_INFO"
	.sectionflags	@""
	.align	4


	//----- nvinfo : EIATTR_CUDA_API_VERSION
	.align		4
        /*0000*/ 	.byte	0x04, 0x37
        /*0002*/ 	.short	(.L_1964 - .L_1963)
.L_1963:
        /*0004*/ 	.word	0x00000082


	//----- nvinfo : EIATTR_KPARAM_INFO
	.align		4
.L_1964:
        /*0008*/ 	.byte	0x04, 0x17
        /*000a*/ 	.short	(.L_1966 - .L_1965)
.L_1965:
        /*000c*/ 	.word	0x00000000
        /*0010*/ 	.short	0x0000
        /*0012*/ 	.short	0x0000
        /*0014*/ 	.byte	0x00, 0xf0, 0xa1, 0x03


	//----- nvinfo : EIATTR_SPARSE_MMA_MASK
	.align		4
.L_1966:
        /*0018*/ 	.byte	0x03, 0x50
        /*001a*/ 	.short	0x0000


	//----- nvinfo : EIATTR_MAXREG_COUNT
	.align		4
        /*001c*/ 	.byte	0x03, 0x1b
        /*001e*/ 	.short	0x00ff


	//----- nvinfo : EIATTR_ANNOTATIONS
	.align		4
        /*0020*/ 	.byte	0x04, 0x55
        /*0022*/ 	.short	(.L_1968 - .L_1967)


	//   ....[0]....
.L_1967:
        /* <DEDUP_REMOVED lines=41> */


	//----- nvinfo : EIATTR_MERCURY_ISA_VERSION
	.align		4
.L_1968:
        /*02a4*/ 	.byte	0x03, 0x5f
        /*02a6*/ 	.short	0x0101


	//----- nvinfo : EIATTR_COOP_GROUP_MASK_REGIDS
	.align		4
        /*02a8*/ 	.byte	0x04, 0x29
        /*02aa*/ 	.short	(.L_1970 - .L_1969)


	//   ....[0]....
.L_1969:
        /*02ac*/ 	.word	0xffffffff


	//   ....[1]....
        /*02b0*/ 	.word	0xffffffff


	//   ....[2]....
        /*02b4*/ 	.word	0xffffffff


	//   ....[3]....
        /*02b8*/ 	.word	0xffffffff


	//   ....[4]....
        /*02bc*/ 	.word	0xffffffff


	//   ....[5]....
        /*02c0*/ 	.word	0xffffffff


	//   ....[6]....
        /*02c4*/ 	.word	0xffffffff


	//   ....[7]....
        /*02c8*/ 	.word	0xffffffff


	//   ....[8]....
        /*02cc*/ 	.word	0xffffffff


	//   ....[9]....
        /*02d0*/ 	.word	0xffffffff


	//   ....[10]....
        /*02d4*/ 	.word	0x05000080


	//   ....[11]....
        /*02d8*/ 	.word	0x05000080


	//   ....[12]....
        /*02dc*/ 	.word	0x05000080


	//   ....[13]....
        /*02e0*/ 	.word	0x05000080


	//   ....[14]....
        /*02e4*/ 	.word	0x05000080


	//   ....[15]....
        /*02e8*/ 	.word	0x05000080


	//   ....[16]....
        /*02ec*/ 	.word	0x05000080


	//   ....[17]....
        /*02f0*/ 	.word	0x05000080


	//   ....[18]....
        /*02f4*/ 	.word	0x05000080


	//   ....[19]....
        /*02f8*/ 	.word	0x05000080


	//----- nvinfo : EIATTR_COOP_GROUP_INSTR_OFFSETS
	.align		4
.L_1970:
        /*02fc*/ 	.byte	0x04, 0x28
        /*02fe*/ 	.short	(.L_1972 - .L_1971)


	//   ....[0]....
.L_1971:
        /*0300*/ 	.word	0x00004c10


	//   ....[1]....
        /*0304*/ 	.word	0x00004c40


	//   ....[2]....
        /*0308*/ 	.word	0x00004c60


	//   ....[3]....
        /*030c*/ 	.word	0x00004c80


	//   ....[4]....
        /*0310*/ 	.word	0x00004ca0


	//   ....[5]....
        /*0314*/ 	.word	0x000056d0


	//   ....[6]....
        /*0318*/ 	.word	0x000056f0


	//   ....[7]....
        /*031c*/ 	.word	0x00005710


	//   ....[8]....
        /*0320*/ 	.word	0x00005730


	//   ....[9]....
        /*0324*/ 	.word	0x00005750


	//   ....[10]....
        /*0328*/ 	.word	0x00006d10


	//   ....[11]....
        /*032c*/ 	.word	0x00006db0


	//   ....[12]....
        /*0330*/ 	.word	0x00006e20


	//   ....[13]....
        /*0334*/ 	.word	0x00006e90


	//   ....[14]....
        /*0338*/ 	.word	0x00006f00


	//   ....[15]....
        /*033c*/ 	.word	0x00007990


	//   ....[16]....
        /*0340*/ 	.word	0x00007a00


	//   ....[17]....
        /*0344*/ 	.word	0x00007a70


	//   ....[18]....
        /*0348*/ 	.word	0x00007ae0


	//   ....[19]....
        /*034c*/ 	.word	0x00007b50


	//----- nvinfo : EIATTR_VRC_CTA_INIT_COUNT
	.align		4
.L_1972:
        /*0350*/ 	.byte	0x02, 0x4a
	.zero		1
	.zero		1


	//----- nvinfo : EIATTR_EXIT_INSTR_OFFSETS
	.align		4
        /*0354*/ 	.byte	0x04, 0x1c
        /*0356*/ 	.short	(.L_1974 - .L_1973)


	//   ....[0]....
.L_1973:
        /*0358*/ 	.word	0x00000a60


	//   ....[1]....
        /*035c*/ 	.word	0x00006ca0


	//----- nvinfo : EIATTR_MAX_THREADS
	.align		4
.L_1974:
        /*0360*/ 	.byte	0x04, 0x05
        /*0362*/ 	.short	(.L_1976 - .L_1975)
.L_1975:
        /*0364*/ 	.word	0x00000080
        /*0368*/ 	.word	0x00000001
        /*036c*/ 	.word	0x00000001


	//----- nvinfo : EIATTR_CRS_STACK_SIZE
	.align		4
.L_1976:
        /*0370*/ 	.byte	0x04, 0x1e
        /*0372*/ 	.short	(.L_1978 - .L_1977)
.L_1977:
        /*0374*/ 	.word	0x00000000


	//----- nvinfo : EIATTR_CBANK_PARAM_SIZE
	.align		4
.L_1978:
        /*0378*/ 	.byte	0x03, 0x19
        /*037a*/ 	.short	0x00e8


	//----- nvinfo : EIATTR_PARAM_CBANK
	.align		4
        /*037c*/ 	.byte	0x04, 0x0a
        /*037e*/ 	.short	(.L_1980 - .L_1979)
	.align		4
.L_1979:
        /*0380*/ 	.word	index@(.nv.constant0._ZN10layer_norm31ln_parallel_residual_fwd_kernelINS_13Kernel_traitsIfffffjLj2560ELj1ELj4ELj1ELj16ENS_18Kernel_traits_baseILj2560EfffffjLj128EEEEELb0ELb1ELb1EEEvNS_9FwdParamsE)
        /*0384*/ 	.short	0x0380
        /*0386*/ 	.short	0x00e8


	//----- nvinfo : EIATTR_SW_WAR
	.align		4
.L_1980:
        /*0388*/ 	.byte	0x04, 0x36
        /*038a*/ 	.short	(.L_1982 - .L_1981)
.L_1981:
        /*038c*/ 	.word	0x00000008
.L_1982:


//--------------------- .nv.info._ZN10layer_norm31ln_parallel_residual_fwd_kernelINS_13Kernel_traitsIfffffjLj2560ELj1ELj4ELj1ELj16ENS_18Kernel_traits_baseILj2560EfffffjLj128EEEEELb1ELb0ELb0EEEvNS_9FwdParamsE --------------------------
	.section	.nv.info._ZN10layer_norm31ln_parallel_residual_fwd_kernelINS_13Kernel_traitsIfffffjLj2560ELj1ELj4ELj1ELj16ENS_18Kernel_traits_baseILj2560EfffffjLj128EEEEELb1ELb0ELb0EEEvNS_9FwdParamsE,"",@"SHT_CUDA_INFO"
	.sectionflags	@""
	.align	4


	//----- nvinfo : EIATTR_CUDA_API_VERSION
	.align		4
        /*0000*/ 	.byte	0x04, 0x37
        /*0002*/ 	.short	(.L_1984 - .L_1983)
.L_1983:
        /*0004*/ 	.word	0x00000082


	//----- nvinfo : EIATTR_KPARAM_INFO
	.align		4
.L_1984:
        /*0008*/ 	.byte	0x04, 0x17
        /*000a*/ 	.short	(.L_1986 - .L_1985)
.L_1985:
        /*000c*/ 	.word	0x00000000
        /*0010*/ 	.short	0x0000
        /*0012*/ 	.short	0x0000
        /*0014*/ 	.byte	0x00, 0xf0, 0xa1, 0x03


	//----- nvinfo : EIATTR_SPARSE_MMA_MASK
	.align		4
.L_1986:
        /*0018*/ 	.byte	0x03, 0x50
        /*001a*/ 	.short	0x0000


	//----- nvinfo : EIATTR_MAXREG_COUNT
	.align		4
        /*001c*/ 	.byte	0x03, 0x1b
        /*001e*/ 	.short	0x00ff


	//----- nvinfo : EIATTR_ANNOTATIONS
	.align		4
        /*0020*/ 	.byte	0x04, 0x55
        /*0022*/ 	.short	(.L_1988 - .L_1987)


	//   ....[0]....
.L_1987:
        /* <DEDUP_REMOVED lines=639> */


	//----- nvinfo : EIATTR_MERCURY_ISA_VERSION
	.align		4
.L_1988:
        /*2804*/ 	.byte	0x03, 0x5f
        /*2806*/ 	.short	0x0101


	//----- nvinfo : EIATTR_COOP_GROUP_MASK_REGIDS
	.align		4
        /*2808*/ 	.byte	0x04, 0x29
        /*280a*/ 	.short	(.L_1990 - .L_1989)


	//   ....[0]....
.L_1989:
        /*280c*/ 	.word	0xffffffff


	//   ....[1]....
        /*2810*/ 	.word	0xffffffff


	//   ....[2]....
        /*2814*/ 	.word	0xffffffff


	//   ....[3]....
        /*2818*/ 	.word	0xffffffff


	//   ....[4]....
        /*281c*/ 	.word	0xffffffff


	//   ....[5]....
        /*2820*/ 	.word	0xffffffff


	//   ....[6]....
        /*2824*/ 	.word	0xffffffff


	//   ....[7]....
        /*2828*/ 	.word	0xffffffff


	//   ....[8]....
        /*282c*/ 	.word	0xffffffff


	//   ....[9]....
        /*2830*/ 	.word	0xffffffff


	//   ....[10]....
        /*2834*/ 	.word	0x0500000c


	//   ....[11]....
        /*2838*/ 	.word	0x0500000c


	//   ....[12]....
        /*283c*/ 	.word	0x0500000c


	//   ....[13]....
        /*2840*/ 	.word	0x0500000c


	//   ....[14]....
        /*2844*/ 	.word	0x0500000c


	//   ....[15]....
        /*2848*/ 	.word	0x0500000c


	//   ....[16]....
        /*284c*/ 	.word	0x0500000c


	//   ....[17]....
        /*2850*/ 	.word	0x0500000c


	//   ....[18]....
        /*2854*/ 	.word	0x0500000c


	//   ....[19]....
        /*2858*/ 	.word	0x0500000c


	//----- nvinfo : EIATTR_COOP_GROUP_INSTR_OFFSETS
	.align		4
.L_1990:
        /*285c*/ 	.byte	0x04, 0x28
        /*285e*/ 	.short	(.L_1992 - .L_1991)


	//   ....[0]....
.L_1991:
        /*2860*/ 	.word	0x0006e050


	//   ....[1]....
        /*2864*/ 	.word	0x0006e090


	//   ....[2]....
        /*2868*/ 	.word	0x0006e0b0


	//   ....[3]....
        /*286c*/ 	.word	0x0006e0d0


	//   ....[4]....
        /*2870*/ 	.word	0x0006e0f0


	//   ....[5]....
        /*2874*/ 	.word	0x0006ec00


	//   ....[6]....
        /*2878*/ 	.word	0x0006ec20


	//   ....[7]....
        /*287c*/ 	.word	0x0006ec40


	//   ....[8]....
        /*2880*/ 	.word	0x0006ec60


	//   ....[9]....
        /*2884*/ 	.word	0x0006ec80


	//   ....[10]....
        /*2888*/ 	.word	0x00071f30


	//   ....[11]....
        /*288c*/ 	.word	0x00071fd0


	//   ....[12]....
        /*2890*/ 	.word	0x00072040


	//   ....[13]....
        /*2894*/ 	.word	0x000720b0


	//   ....[14]....
        /*2898*/ 	.word	0x00072120


	//   ....[15]....
        /*289c*/ 	.word	0x00072ca0


	//   ....[16]....
        /*28a0*/ 	.word	0x00072d10


	//   ....[17]....
        /*28a4*/ 	.word	0x00072d80


	//   ....[18]....
        /*28a8*/ 	.word	0x00072df0


	//   ....[19]....
        /*28ac*/ 	.word	0x00072e60


	//----- nvinfo : EIATTR_VRC_CTA_INIT_COUNT
	.align		4
.L_1992:
        /*28b0*/ 	.byte	0x02, 0x4a
	.zero		1
	.zero		1


	//----- nvinfo : EIATTR_EXIT_INSTR_OFFSETS
	.align		4
        /*28b4*/ 	.byte	0x04, 0x1c
        /*28b6*/ 	.short	(.L_1994 - .L_1993)


	//   ....[0]....
.L_1993:
        /*28b8*/ 	.word	0x0000e200


	//   ....[1]....
        /*28bc*/ 	.word	0x00071ec0


	//----- nvinfo : EIATTR_MAX_THREADS
	.align		4
.L_1994:
        /*28c0*/ 	.byte	0x04, 0x05
        /*28c2*/ 	.short	(.L_1996 - .L_1995)
.L_1995:
        /*28c4*/ 	.word	0x00000080
        /*28c8*/ 	.word	0x00000001
        /*28cc*/ 	.word	0x00000001


	//----- nvinfo : EIATTR_CRS_STACK_SIZE
	.align		4
.L_1996:
        /*28d0*/ 	.byte	0x04, 0x1e
        /*28d2*/ 	.short	(.L_1998 - .L_1997)
.L_1997:
        /*28d4*/ 	.word	0x00000000


	//----- nvinfo : EIATTR_CBANK_PARAM_SIZE
	.align		4
.L_1998:
        /*28d8*/ 	.byte	0x03, 0x19
        /*28da*/ 	.short	0x00e8


	//----- nvinfo : EIATTR_PARAM_CBANK
	.align		4
        /*28dc*/ 	.byte	0x04, 0x0a
        /*28de*/ 	.short	(.L_2000 - .L_1999)
	.align		4
.L_1999:
        /*28e0*/ 	.word	index@(.nv.constant0._ZN10layer_norm31ln_parallel_residual_fwd_kernelINS_13Kernel_traitsIfffffjLj2560ELj1ELj4ELj1ELj16ENS_18Kernel_traits_baseILj2560EfffffjLj128EEEEELb1ELb0ELb0EEEvNS_9FwdParamsE)
        /*28e4*/ 	.short	0x0380
        /*28e6*/ 	.short	0x00e8


	//----- nvinfo : EIATTR_SW_WAR
	.align		4
.L_2000:
        /*28e8*/ 	.byte	0x04, 0x36
        /*28ea*/ 	.short	(.L_2002 - .L_2001)
.L_2001:
        /*28ec*/ 	.word	0x00000008
.L_2002:


//--------------------- .nv.info._ZN10layer_norm31ln_parallel_residual_fwd_kernelINS_13Kernel_traitsIfffffjLj2560ELj1ELj4ELj1ELj16ENS_18Kernel_traits_baseILj2560EfffffjLj128EEEEELb1ELb0ELb1EEEvNS_9FwdParamsE --------------------------
	.section	.nv.info._ZN10layer_norm31ln_parallel_residual_fwd_kernelINS_13Kernel_traitsIfffffjLj2560ELj1ELj4ELj1ELj16ENS_18Kernel_traits_baseILj2560EfffffjLj128EEEEELb1ELb0ELb1EEEvNS_9FwdParamsE,"",@"SHT_CUDA_INFO"
	.sectionflags	@""
	.align	4


	//----- nvinfo : EIATTR_CUDA_API_VERSION
	.align		4
        /*0000*/ 	.byte	0x04, 0x37
        /*0002*/ 	.short	(.L_2004 - .L_2003)
.L_2003:
        /*0004*/ 	.word	0x00000082


	//----- nvinfo : EIATTR_KPARAM_INFO
	.align		4
.L_2004:
        /*0008*/ 	.byte	0x04, 0x17
        /*000a*/ 	.short	(.L_2006 - .L_2005)
.L_2005:
        /*000c*/ 	.word	0x00000000
        /*0010*/ 	.short	0x0000
        /*0012*/ 	.short	0x0000
        /*0014*/ 	.byte	0x00, 0xf0, 0xa1, 0x03


	//----- nvinfo : EIATTR_SPARSE_MMA_MASK
	.align		4
.L_2006:
        /*0018*/ 	.byte	0x03, 0x50
        /*001a*/ 	.short	0x0000


	//----- nvinfo : EIATTR_MAXREG_COUNT
	.align		4
        /*001c*/ 	.byte	0x03, 0x1b
        /*001e*/ 	.short	0x00ff


	//----- nvinfo : EIATTR_ANNOTATIONS
	.align		4
        /*0020*/ 	.byte	0x04, 0x55
        /*0022*/ 	.short	(.L_2008 - .L_2007)


	//   ....[0]....
.L_2007:
        /* <DEDUP_REMOVED lines=307> */


	//----- nvinfo : EIATTR_MERCURY_ISA_VERSION
	.align		4
.L_2008:
        /*1344*/ 	.byte	0x03, 0x5f
        /*1346*/ 	.short	0x0101


	//----- nvinfo : EIATTR_COOP_GROUP_MASK_REGIDS
	.align		4
        /*1348*/ 	.byte	0x04, 0x29
        /*134a*/ 	.short	(.L_2010 - .L_2009)


	//   ....[0]....
.L_2009:
        /*134c*/ 	.word	0xffffffff


	//   ....[1]....
        /*1350*/ 	.word	0xffffffff


	//   ....[2]....
        /*1354*/ 	.word	0xffffffff


	//   ....[3]....
        /*1358*/ 	.word	0xffffffff


	//   ....[4]....
        /*135c*/ 	.word	0xffffffff


	//   ....[5]....
        /*1360*/ 	.word	0xffffffff


	//   ....[6]....
        /*1364*/ 	.word	0xffffffff


	//   ....[7]....
        /*1368*/ 	.word	0xffffffff


	//   ....[8]....
        /*136c*/ 	.word	0xffffffff


	//   ....[9]....
        /*1370*/ 	.word	0xffffffff


	//   ....[10]....
        /*1374*/ 	.word	0x050000d6


	//   ....[11]....
        /*1378*/ 	.word	0x050000d6


	//   ....[12]....
        /*137c*/ 	.word	0x050000d6


	//   ....[13]....
        /*1380*/ 	.word	0x050000d6


	//   ....[14]....
        /*1384*/ 	.word	0x050000d6


	//   ....[15]....
        /*1388*/ 	.word	0x050000d6


	//   ....[16]....
        /*138c*/ 	.word	0x050000d6


	//   ....[17]....
        /*1390*/ 	.word	0x050000d6


	//   ....[18]....
        /*1394*/ 	.word	0x050000d6


	//   ....[19]....
        /*1398*/ 	.word	0x050000d6


	//----- nvinfo : EIATTR_COOP_GROUP_INSTR_OFFSETS
	.align		4
.L_2010:
        /*139c*/ 	.byte	0x04, 0x28
        /*139e*/ 	.short	(.L_2012 - .L_2011)


	//   ....[0]....
.L_2011:
        /*13a0*/ 	.word	0x00061400


	//   ....[1]....
        /*13a4*/ 	.word	0x00061430


	//   ....[2]....
        /*13a8*/ 	.word	0x00061450


	//   ....[3]....
        /*13ac*/ 	.word	0x00061470


	//   ....[4]....
        /*13b0*/ 	.word	0x00061490


	//   ....[5]....
        /*13b4*/ 	.word	0x00061ec0


	//   ....[6]....
        /*13b8*/ 	.word	0x00061ee0


	//   ....[7]....
        /*13bc*/ 	.word	0x00061f00


	//   ....[8]....
        /*13c0*/ 	.word	0x00061f20


	//   ....[9]....
        /*13c4*/ 	.word	0x00061f40


	//   ....[10]....
        /*13c8*/ 	.word	0x000646c0


	//   ....[11]....
        /*13cc*/ 	.word	0x00064760


	//   ....[12]....
        /*13d0*/ 	.word	0x000647c0


	//   ....[13]....
        /*13d4*/ 	.word	0x00064820


	//   ....[14]....
        /*13d8*/ 	.word	0x00064880


	//   ....[15]....
        /*13dc*/ 	.word	0x00065300


	//   ....[16]....
        /*13e0*/ 	.word	0x00065360


	//   ....[17]....
        /*13e4*/ 	.word	0x000653c0


	//   ....[18]....
        /*13e8*/ 	.word	0x00065420


	//   ....[19]....
        /*13ec*/ 	.word	0x00065480


	//----- nvinfo : EIATTR_VRC_CTA_INIT_COUNT
	.align		4
.L_2012:
        /*13f0*/ 	.byte	0x02, 0x4a
	.zero		1
	.zero		1


	//----- nvinfo : EIATTR_EXIT_INSTR_OFFSETS
	.align		4
        /*13f4*/ 	.byte	0x04, 0x1c
        /*13f6*/ 	.short	(.L_2014 - .L_2013)


	//   ....[0]....
.L_2013:
        /*13f8*/ 	.word	0x000032a0


	//   ....[1]....
        /*13fc*/ 	.word	0x00064650


	//----- nvinfo : EIATTR_MAX_THREADS
	.align		4
.L_2014:
        /*1400*/ 	.byte	0x04, 0x05
        /*1402*/ 	.short	(.L_2016 - .L_2015)
.L_2015:
        /*1404*/ 	.word	0x00000080
        /*1408*/ 	.word	0x00000001
        /*140c*/ 	.word	0x00000001


	//----- nvinfo : EIATTR_CRS_STACK_SIZE
	.align		4
.L_2016:
        /*1410*/ 	.byte	0x04, 0x1e
        /*1412*/ 	.short	(.L_2018 - .L_2017)
.L_2017:
        /*1414*/ 	.word	0x00000000


	//----- nvinfo : EIATTR_CBANK_PARAM_SIZE
	.align		4
.L_2018:
        /*1418*/ 	.byte	0x03, 0x19
        /*141a*/ 	.short	0x00e8


	//----- nvinfo : EIATTR_PARAM_CBANK
	.align		4
        /*141c*/ 	.byte	0x04, 0x0a
        /*141e*/ 	.short	(.L_2020 - .L_2019)
	.align		4
.L_2019:
        /*1420*/ 	.word	index@(.nv.constant0._ZN10layer_norm31ln_parallel_residual_fwd_kernelINS_13Kernel_traitsIfffffjLj2560ELj1ELj4ELj1ELj16ENS_18Kernel_traits_baseILj2560EfffffjLj128EEEEELb1ELb0ELb1EEEvNS_9FwdParamsE)
        /*1424*/ 	.short	0x0380
        /*1426*/ 	.short	0x00e8


	//----- nvinfo : EIATTR_SW_WAR
	.align		4
.L_2020:
        /*1428*/ 	.byte	0x04, 0x36
        /*142a*/ 	.short	(.L_2022 - .L_2021)
.L_2021:
        /*142c*/ 	.word	0x00000008
.L_2022:


//--------------------- .nv.info._ZN10layer_norm31ln_parallel_residual_fwd_kernelINS_13Kernel_traitsIfffffjLj2560ELj1ELj4ELj1ELj16ENS_18Kernel_traits_baseILj2560EfffffjLj128EEEEELb1ELb1ELb0EEEvNS_9FwdParamsE --------------------------
	.section	.nv.info._ZN10layer_norm31ln_parallel_residual_fwd_kernelINS_13Kernel_traitsIfffffjLj2560ELj1ELj4ELj1ELj16ENS_18Kernel_traits_baseILj2560EfffffjLj128EEEEELb1ELb1ELb0EEEvNS_9FwdParamsE,"",@"SHT_CUDA_INFO"
	.sectionflags	@""
	.align	4


	//----- nvinfo : EIATTR_CUDA_API_VERSION
	.align		4
        /*0000*/ 	.byte	0x04, 0x37
        /*0002*/ 	.short	(.L_2024 - .L_2023)
.L_2023:
        /*0004*/ 	.word	0x00000082


	//----- nvinfo : EIATTR_KPARAM_INFO
	.align		4
.L_2024:
        /*0008*/ 	.byte	0x04, 0x17
        /*000a*/ 	.short	(.L_2026 - .L_2025)
.L_2025:
        /*000c*/ 	.word	0x00000000
        /*0010*/ 	.short	0x0000
        /*0012*/ 	.short	0x0000
        /*0014*/ 	.byte	0x00, 0xf0, 0xa1, 0x03


	//----- nvinfo : EIATTR_SPARSE_MMA_MASK
	.align		4
.L_2026:
        /*0018*/ 	.byte	0x03, 0x50
        /*001a*/ 	.short	0x0000


	//----- nvinfo : EIATTR_MAXREG_COUNT
	.align		4
        /*001c*/ 	.byte	0x03, 0x1b
        /*001e*/ 	.short	0x00ff


	//----- nvinfo : EIATTR_ANNOTATIONS
	.align		4
        /*0020*/ 	.byte	0x04, 0x55
        /*0022*/ 	.short	(.L_2028 - .L_2027)


	//   ....[0]....
.L_2027:
        /* <DEDUP_REMOVED lines=50> */


	//----- nvinfo : EIATTR_MERCURY_ISA_VERSION
	.align		4
.L_2028:
        /*0334*/ 	.byte	0x03, 0x5f
        /*0336*/ 	.short	0x0101


	//----- nvinfo : EIATTR_COOP_GROUP_MASK_REGIDS
	.align		4
        /*0338*/ 	.byte	0x04, 0x29
        /*033a*/ 	.short	(.L_2030 - .L_2029)


	//   ....[0]....
.L_2029:
        /*033c*/ 	.word	0xffffffff


	//   ....[1]....
        /*0340*/ 	.word	0xffffffff


	//   ....[2]....
        /*0344*/ 	.word	0xffffffff


	//   ....[3]....
        /*0348*/ 	.word	0xffffffff


	//   ....[4]....
        /*034c*/ 	.word	0xffffffff


	//   ....[5]....
        /*0350*/ 	.word	0xffffffff


	//   ....[6]....
        /*0354*/ 	.word	0xffffffff


	//   ....[7]....
        /*0358*/ 	.word	0xffffffff


	//   ....[8]....
        /*035c*/ 	.word	0xffffffff


	//   ....[9]....
        /*0360*/ 	.word	0xffffffff


	//   ....[10]....
        /*0364*/ 	.word	0x05000012


	//   ....[11]....
        /*0368*/ 	.word	0x05000012


	//   ....[12]....
        /*036c*/ 	.word	0x05000012


	//   ....[13]....
        /*0370*/ 	.word	0x05000012


	//   ....[14]....
        /*0374*/ 	.word	0x05000012


	//   ....[15]....
        /*0378*/ 	.word	0x05000012


	//   ....[16]....
        /*037c*/ 	.word	0x05000012


	//   ....[17]....
        /*0380*/ 	.word	0x05000012


	//   ....[18]....
        /*0384*/ 	.word	0x05000012


	//   ....[19]....
        /*0388*/ 	.word	0x05000012


	//----- nvinfo : EIATTR_COOP_GROUP_INSTR_OFFSETS
	.align		4
.L_2030:
        /*038c*/ 	.byte	0x04, 0x28
        /*038e*/ 	.short	(.L_2032 - .L_2031)


	//   ....[0]....
.L_2031:
        /*0390*/ 	.word	0x00061bd0


	//   ....[1]....
        /*0394*/ 	.word	0x00061c00


	//   ....[2]....
        /*0398*/ 	.word	0x00061c20


	//   ....[3]....
        /*039c*/ 	.word	0x00061c40


	//   ....[4]....
        /*03a0*/ 	.word	0x00061c60


	//   ....[5]....
        /*03a4*/ 	.word	0x00062780


	//   ....[6]....
        /*03a8*/ 	.word	0x000627a0


	//   ....[7]....
        /*03ac*/ 	.word	0x000627c0


	//   ....[8]....
        /*03b0*/ 	.word	0x000627e0


	//   ....[9]....
        /*03b4*/ 	.word	0x00062800


	//   ....[10]....
        /*03b8*/ 	.word	0x00064530


	//   ....[11]....
        /*03bc*/ 	.word	0x000645c0


	//   ....[12]....
        /*03c0*/ 	.word	0x00064630


	//   ....[13]....
        /*03c4*/ 	.word	0x000646a0


	//   ....[14]....
        /*03c8*/ 	.word	0x00064710


	//   ....[15]....
        /*03cc*/ 	.word	0x000652a0


	//   ....[16]....
        /*03d0*/ 	.word	0x00065310


	//   ....[17]....
        /*03d4*/ 	.word	0x00065380


	//   ....[18]....
        /*03d8*/ 	.word	0x000653f0


	//   ....[19]....
        /*03dc*/ 	.word	0x00065460


	//----- nvinfo : EIATTR_VRC_CTA_INIT_COUNT
	.align		4
.L_2032:
        /*03e0*/ 	.byte	0x02, 0x4a
	.zero		1
	.zero		1


	//----- nvinfo : EIATTR_EXIT_INSTR_OFFSETS
	.align		4
        /*03e4*/ 	.byte	0x04, 0x1c
        /*03e6*/ 	.short	(.L_2034 - .L_2033)


	//   ....[0]....
.L_2033:
        /*03e8*/ 	.word	0x00001b00


	//   ....[1]....
        /*03ec*/ 	.word	0x000644c0


	//----- nvinfo : EIATTR_MAX_THREADS
	.align		4
.L_2034:
        /*03f0*/ 	.byte	0x04, 0x05
        /*03f2*/ 	.short	(.L_2036 - .L_2035)
.L_2035:
        /*03f4*/ 	.word	0x00000080
        /*03f8*/ 	.word	0x00000001
        /*03fc*/ 	.word	0x00000001


	//----- nvinfo : EIATTR_CRS_STACK_SIZE
	.align		4
.L_2036:
        /*0400*/ 	.byte	0x04, 0x1e
        /*0402*/ 	.short	(.L_2038 - .L_2037)
.L_2037:
        /*0404*/ 	.word	0x00000000


	//----- nvinfo : EIATTR_CBANK_PARAM_SIZE
	.align		4
.L_2038:
        /*0408*/ 	.byte	0x03, 0x19
        /*040a*/ 	.short	0x00e8


	//----- nvinfo : EIATTR_PARAM_CBANK
	.align		4
        /*040c*/ 	.byte	0x04, 0x0a
        /*040e*/ 	.short	(.L_2040 - .L_2039)
	.align		4
.L_2039:
        /*0410*/ 	.word	index@(.nv.constant0._ZN10layer_norm31ln_parallel_residual_fwd_kernelINS_13Kernel_traitsIfffffjLj2560ELj1ELj4ELj1ELj16ENS_18Kernel_traits_baseILj2560EfffffjLj128EEEEELb1ELb1ELb0EEEvNS_9FwdParamsE)
        /*0414*/ 	.short	0x0380
        /*0416*/ 	.short	0x00e8


	//----- nvinfo : EIATTR_SW_WAR
	.align		4
.L_2040:
        /*0418*/ 	.byte	0x04, 0x36
        /*041a*/ 	.short	(.L_2042 - .L_2041)
.L_2041:
        /*041c*/ 	.word	0x00000008
.L_2042:


//--------------------- .nv.info._ZN10layer_norm31ln_parallel_residual_fwd_kernelINS_13Kernel_traitsIfffffjLj2560ELj1ELj4ELj1ELj16ENS_18Kernel_traits_baseILj2560EfffffjLj128EEEEELb1ELb1ELb1EEEvNS_9FwdParamsE --------------------------
	.section	.nv.info._ZN10layer_norm31ln_parallel_residual_fwd_kernelINS_13Kernel_traitsIfffffjLj2560ELj1ELj4ELj1ELj16ENS_18Kernel_traits_baseILj2560EfffffjLj128EEEEELb1ELb1ELb1EEEvNS_9FwdParamsE,"",@"SHT_CUDA_INFO"
	.sectionflags	@""
	.align	4


	//----- nvinfo : EIATTR_CUDA_API_VERSION
	.align		4
        /*0000*/ 	.byte	0x04, 0x37
        /*0002*/ 	.short	(.L_2044 - .L_2043)
.L_2043:
        /*0004*/ 	.word	0x00000082


	//----- nvinfo : EIATTR_KPARAM_INFO
	.align		4
.L_2044:
        /*0008*/ 	.byte	0x04, 0x17
        /*000a*/ 	.short	(.L_2046 - .L_2045)
.L_2045:
        /*000c*/ 	.word	0x00000000
        /*0010*/ 	.short	0x0000
        /*0012*/ 	.short	0x0000
        /*0014*/ 	.byte	0x00, 0xf0, 0xa1, 0x03


	//----- nvinfo : EIATTR_SPARSE_MMA_MASK
	.align		4
.L_2046:
        /*0018*/ 	.byte	0x03, 0x50
        /*001a*/ 	.short	0x0000


	//----- nvinfo : EIATTR_MAXREG_COUNT
	.align		4
        /*001c*/ 	.byte	0x03, 0x1b
        /*001e*/ 	.short	0x00ff


	//----- nvinfo : EIATTR_ANNOTATIONS
	.align		4
        /*0020*/ 	.byte	0x04, 0x55
        /*0022*/ 	.short	(.L_2048 - .L_2047)


	//   ....[0]....
.L_2047:
        /* <DEDUP_REMOVED lines=65> */


	//----- nvinfo : EIATTR_MERCURY_ISA_VERSION
	.align		4
.L_2048:
        /*0424*/ 	.byte	0x03, 0x5f
        /*0426*/ 	.short	0x0101


	//----- nvinfo : EIATTR_COOP_GROUP_MASK_REGIDS
	.align		4
        /*0428*/ 	.byte	0x04, 0x29
        /*042a*/ 	.short	(.L_2050 - .L_2049)


	//   ....[0]....
.L_2049:
        /*042c*/ 	.word	0xffffffff


	//   ....[1]....
        /*0430*/ 	.word	0xffffffff


	//   ....[2]....
        /*0434*/ 	.word	0xffffffff


	//   ....[3]....
        /*0438*/ 	.word	0xffffffff


	//   ....[4]....
        /*043c*/ 	.word	0xffffffff


	//   ....[5]....
        /*0440*/ 	.word	0xffffffff


	//   ....[6]....
        /*0444*/ 	.word	0xffffffff


	//   ....[7]....
        /*0448*/ 	.word	0xffffffff


	//   ....[8]....
        /*044c*/ 	.word	0xffffffff


	//   ....[9]....
        /*0450*/ 	.word	0xffffffff


	//   ....[10]....
        /*0454*/ 	.word	0x05000017


	//   ....[11]....
        /*0458*/ 	.word	0x05000017


	//   ....[12]....
        /*045c*/ 	.word	0x05000017


	//   ....[13]....
        /*0460*/ 	.word	0x05000017


	//   ....[14]....
        /*0464*/ 	.word	0x05000017


	//   ....[15]....
        /*0468*/ 	.word	0x05000017


	//   ....[16]....
        /*046c*/ 	.word	0x05000017


	//   ....[17]....
        /*0470*/ 	.word	0x05000017


	//   ....[18]....
        /*0474*/ 	.word	0x05000017


	//   ....[19]....
        /*0478*/ 	.word	0x05000017


	//----- nvinfo : EIATTR_COOP_GROUP_INSTR_OFFSETS
	.align		4
.L_2050:
        /*047c*/ 	.byte	0x04, 0x28
        /*047e*/ 	.short	(.L_2052 - .L_2051)


	//   ....[0]....
.L_2051:
        /*0480*/ 	.word	0x0004e270


	//   ....[1]....
        /*0484*/ 	.word	0x0004e2a0


	//   ....[2]....
        /*0488*/ 	.word	0x0004e2c0


	//   ....[3]....
        /*048c*/ 	.word	0x0004e2e0


	//   ....[4]....
        /*0490*/ 	.word	0x0004e300


	//   ....[5]....
        /*0494*/ 	.word	0x0004ed30


	//   ....[6]....
        /*0498*/ 	.word	0x0004ed50


	//   ....[7]....
        /*049c*/ 	.word	0x0004ed70


	//   ....[8]....
        /*04a0*/ 	.word	0x0004ed90


	//   ....[9]....
        /*04a4*/ 	.word	0x0004edb0


	//   ....[10]....
        /*04a8*/ 	.word	0x000504e0


	//   ....[11]....
        /*04ac*/ 	.word	0x00050580


	//   ....[12]....
        /*04b0*/ 	.word	0x000505e0


	//   ....[13]....
        /*04b4*/ 	.word	0x00050640


	//   ....[14]....
        /*04b8*/ 	.word	0x000506a0


	//   ....[15]....
        /*04bc*/ 	.word	0x00051120


	//   ....[16]....
        /*04c0*/ 	.word	0x00051180


	//   ....[17]....
        /*04c4*/ 	.word	0x000511e0


	//   ....[18]....
        /*04c8*/ 	.word	0x00051240


	//   ....[19]....
        /*04cc*/ 	.word	0x000512a0


	//----- nvinfo : EIATTR_VRC_CTA_INIT_COUNT
	.align		4
.L_2052:
        /*04d0*/ 	.byte	0x02, 0x4a
	.zero		1
	.zero		1


	//----- nvinfo : EIATTR_EXIT_INSTR_OFFSETS
	.align		4
        /*04d4*/ 	.byte	0x04, 0x1c
        /*04d6*/ 	.short	(.L_2054 - .L_2053)


	//   ....[0]....
.L_2053:
        /*04d8*/ 	.word	0x00000e00


	//   ....[1]....
        /*04dc*/ 	.word	0x00050470


	//----- nvinfo : EIATTR_MAX_THREADS
	.align		4
.L_2054:
        /*04e0*/ 	.byte	0x04, 0x05
        /*04e2*/ 	.short	(.L_2056 - .L_2055)
.L_2055:
        /*04e4*/ 	.word	0x00000080
        /*04e8*/ 	.word	0x00000001
        /*04ec*/ 	.word	0x00000001


	//----- nvinfo : EIATTR_CRS_STACK_SIZE
	.align		4
.L_2056:
        /*04f0*/ 	.byte	0x04, 0x1e
        /*04f2*/ 	.short	(.L_2058 - .L_2057)
.L_2057:
        /*04f4*/ 	.word	0x00000000


	//----- nvinfo : EIATTR_CBANK_PARAM_SIZE
	.align		4
.L_2058:
        /*04f8*/ 	.byte	0x03, 0x19
        /*04fa*/ 	.short	0x00e8


	//----- nvinfo : EIATTR_PARAM_CBANK
	.align		4
        /*04fc*/ 	.byte	0x04, 0x0a
        /*04fe*/ 	.short	(.L_2060 - .L_2059)
	.align		4
.L_2059:
        /*0500*/ 	.word	index@(.nv.constant0._ZN10layer_norm31ln_parallel_residual_fwd_kernelINS_13Kernel_traitsIfffffjLj2560ELj1ELj4ELj1ELj16ENS_18Kernel_traits_baseILj2560EfffffjLj128EEEEELb1ELb1ELb1EEEvNS_9FwdParamsE)
        /*0504*/ 	.short	0x0380
        /*0506*/ 	.short	0x00e8


	//----- nvinfo : EIATTR_SW_WAR
	.align		4
.L_2060:
        /*0508*/ 	.byte	0x04, 0x36
        /*050a*/ 	.short	(.L_2062 - .L_2061)
.L_2061:
        /*050c*/ 	.word	0x00000008
.L_2062:


//--------------------- .nv.callgraph             --------------------------
	.section	.nv.callgraph,"",@"SHT_CUDA_CALLGRAPH"
	.align	4
	.sectionentsize	8
	.align		4
        /*0000*/ 	.word	0x00000000
	.align		4
        /*0004*/ 	.word	0xffffffff
	.align		4
        /*0008*/ 	.word	0x00000000
	.align		4
        /*000c*/ 	.word	0xfffffffe
	.align		4
        /*0010*/ 	.word	0x00000000
	.align		4
        /*0014*/ 	.word	0xfffffffd
	.align		4
        /*0018*/ 	.word	0x00000000
	.align		4
        /*001c*/ 	.word	0xfffffffc


//--------------------- .nv.constant4             --------------------------
	.section	.nv.constant4,"a",@progbits
	.align	8
	.align		8
.nv.constant4:
        /*0000*/ 	.dword	precalc_xorwow_matrix
	.align		8
        /*0008*/ 	.dword	precalc_xorwow_offset_matrix
	.align		8
        /*0010*/ 	.dword	mrg32k3aM1
	.align		8
        /*0018*/ 	.dword	mrg32k3aM2
	.align		8
        /*0020*/ 	.dword	mrg32k3aM1SubSeq
	.align		8
        /*0028*/ 	.dword	mrg32k3aM2SubSeq
	.align		8
        /*0030*/ 	.dword	mrg32k3aM1Seq
	.align		8
        /*0038*/ 	.dword	mrg32k3aM2Seq


//--------------------- .nv.constant3             --------------------------
	.section	.nv.constant3,"a",@progbits
	.align	8
.nv.constant3:
	.type		__cr_lgamma_table,@object
	.size		__cr_lgamma_table,(.L_8 - __cr_lgamma_table)
__cr_lgamma_table:
        /*0000*/ 	.byte	0x00, 0x00, 0x00, 0x00, 0x00, 0x00, 0x00, 0x00, 0x00, 0x00, 0x00, 0x00, 0x00, 0x00, 0x00, 0x00
        /*0010*/ 	.byte	0xef, 0x39, 0xfa, 0xfe, 0x42, 0x2e, 0xe6, 0x3f, 0x02, 0x20, 0x2a, 0xfa, 0x0b, 0xab, 0xfc, 0x3f
        /*0020*/ 	.byte	0xf9, 0x2c, 0x92, 0x7c, 0xa7, 0x6c, 0x09, 0x40, 0xc9, 0x79, 0x44, 0x3c, 0x64, 0x26, 0x13, 0x40
        /*0030*/ 	.byte	0xca, 0x01, 0xcf, 0x3a, 0x27, 0x51, 0x1a, 0x40, 0x30, 0xcc, 0x2d, 0xf3, 0xe1, 0x0c, 0x21, 0x40
        /*0040*/ 	.byte	0x0d, 0xb7, 0xfc, 0x82, 0x8e, 0x35, 0x25, 0x40
.L_8:


//--------------------- .text._ZN10layer_norm31ln_parallel_residual_fwd_kernelINS_13Kernel_traitsI13__nv_bfloat16S2_S2_S2_fjLj2560ELj1ELj4ELj1ELj16ENS_18Kernel_traits_baseILj2560ES2_S2_S2_S2_fjLj128EEEEELb0ELb0ELb0EEEvNS_9FwdParamsE --------------------------
	.section	.text._ZN10layer_norm31ln_parallel_residual_fwd_kernelINS_13Kernel_traitsI13__nv_bfloat16S2_S2_S2_fjLj2560ELj1ELj4ELj1ELj16ENS_18Kernel_traits_baseILj2560ES2_S2_S2_S2_fjLj128EEEEELb0ELb0ELb0EEEvNS_9FwdParamsE,"ax",@progbits
	.align	128
        .global         _ZN10layer_norm31ln_parallel_residual_fwd_kernelINS_13Kernel_traitsI13__nv_bfloat16S2_S2_S2_fjLj2560ELj1ELj4ELj1ELj16ENS_18Kernel_traits_baseILj2560ES2_S2_S2_S2_fjLj128EEEEELb0ELb0ELb0EEEvNS_9FwdParamsE
        .type           _ZN10layer_norm31ln_parallel_residual_fwd_kernelINS_13Kernel_traitsI13__nv_bfloat16S2_S2_S2_fjLj2560ELj1ELj4ELj1ELj16ENS_18Kernel_traits_baseILj2560ES2_S2_S2_S2_fjLj128EEEEELb0ELb0ELb0EEEvNS_9FwdParamsE,@function
        .size           _ZN10layer_norm31ln_parallel_residual_fwd_kernelINS_13Kernel_traitsI13__nv_bfloat16S2_S2_S2_fjLj2560ELj1ELj4ELj1ELj16ENS_18Kernel_traits_baseILj2560ES2_S2_S2_S2_fjLj128EEEEELb0ELb0ELb0EEEvNS_9FwdParamsE,(.L_x_54428 - _ZN10layer_norm31ln_parallel_residual_fwd_kernelINS_13Kernel_traitsI13__nv_bfloat16S2_S2_S2_fjLj2560ELj1ELj4ELj1ELj16ENS_18Kernel_traits_baseILj2560ES2_S2_S2_S2_fjLj128EEEEELb0ELb0ELb0EEEvNS_9FwdParamsE)
        .other          _ZN10layer_norm31ln_parallel_residual_fwd_kernelINS_13Kernel_traitsI13__nv_bfloat16S2_S2_S2_fjLj2560ELj1ELj4ELj1ELj16ENS_18Kernel_traits_baseILj2560ES2_S2_S2_S2_fjLj128EEEEELb0ELb0ELb0EEEvNS_9FwdParamsE,@"STO_CUDA_ENTRY STV_DEFAULT"
_ZN10layer_norm31ln_parallel_residual_fwd_kernelINS_13Kernel_traitsI13__nv_bfloat16S2_S2_S2_fjLj2560ELj1ELj4ELj1ELj16ENS_18Kernel_traits_baseILj2560ES2_S2_S2_S2_fjLj128EEEEELb0ELb0ELb0EEEvNS_9FwdParamsE:
.text._ZN10layer_norm31ln_parallel_residual_fwd_kernelINS_13Kernel_traitsI13__nv_bfloat16S2_S2_S2_fjLj2560ELj1ELj4ELj1ELj16ENS_18Kernel_traits_baseILj2560ES2_S2_S2_S2_fjLj128EEEEELb0ELb0ELb0EEEvNS_9FwdParamsE:
[----:B------:R-:W0:Y:S01]  /*0000*/  LDC R1, c[0x0][0x37c] ;  /* 0x0000df00ff017b82 */ /* 0x000e220000000800 */
[----:B------:R-:W1:Y:S07]  /*0010*/  S2R R2, SR_TID.X ;  /* 0x0000000000027919 */ /* 0x000e6e0000002100 */
[----:B------:R-:W2:Y:S01]  /*0020*/  LDC R3, c[0x0][0x388] ;  /* 0x0000e200ff037b82 */ /* 0x000ea20000000800 */
[----:B------:R-:W3:Y:S01]  /*0030*/  LDCU.64 UR4, c[0x0][0x438] ;  /* 0x00008700ff0477ac */ /* 0x000ee20008000a00 */
[----:B------:R-:W-:Y:S01]  /*0040*/  BSSY.RECONVERGENT B0, `(.L_x_0) ;  /* 0x0000308000007945 */ /* 0x000fe20003800200 */
[----:B0-----:R-:W-:Y:S01]  /*0050*/  IADD3 R1, PT, PT, R1, -0x3f0, RZ ;  /* 0xfffffc1001017810 */ /* 0x001fe20007ffe0ff */
[----:B------:R-:W0:Y:S01]  /*0060*/  LDCU.64 UR6, c[0x0][0x358] ;  /* 0x00006b00ff0677ac */ /* 0x000e220008000a00 */
[----:B---3--:R-:W-:-:S04]  /*0070*/  UISETP.NE.U32.AND UP0, UPT, UR4, URZ, UPT ;  /* 0x000000ff0400728c */ /* 0x008fc8000bf05070 */
[----:B------:R-:W-:Y:S01]  /*0080*/  UISETP.NE.AND.EX UP0, UPT, UR5, URZ, UPT, UP0 ;  /* 0x000000ff0500728c */ /* 0x000fe2000bf05300 */
[----:B--2---:R-:W-:-:S04]  /*0090*/  SHF.R.S32.HI R0, RZ, 0x1f, R3 ;  /* 0x0000001fff007819 */ /* 0x004fc80000011403 */
[----:B------:R-:W-:Y:S02]  /*00a0*/  LEA.HI R0, R0, R3, RZ, 0x3 ;  /* 0x0000000300007211 */ /* 0x000fe400078f18ff */
[C---:B-1----:R-:W-:Y:S02]  /*00b0*/  LOP3.LUT R3, R2.reuse, 0x1f, RZ, 0xc, !PT ;  /* 0x0000001f02037812 */ /* 0x042fe400078e0cff */
[----:B------:R-:W-:Y:S02]  /*00c0*/  LOP3.LUT R4, R2, 0x1f, RZ, 0xc0, !PT ;  /* 0x0000001f02047812 */ /* 0x000fe400078ec0ff */
[----:B------:R-:W-:-:S03]  /*00d0*/  LEA.HI.SX32 R0, R0, R3, 0x1d ;  /* 0x0000000300007211 */ /* 0x000fc600078feaff */
[----:B------:R-:W-:Y:S01]  /*00e0*/  IMAD.MOV.U32 R3, RZ, RZ, R4 ;  /* 0x000000ffff037224 */ /* 0x000fe200078e0004 */
[----:B0-----:R-:W-:Y:S06]  /*00f0*/  BRA.U UP0, `(.L_x_1) ;  /* 0x0000001900107547 */ /* 0x001fec000b800000 */
[----:B------:R-:W0:Y:S02]  /*0100*/  LDCU.64 UR4, c[0x0][0x440] ;  /* 0x00008800ff0477ac */ /* 0x000e240008000a00 */
[----:B0-----:R-:W-:-:S04]  /*0110*/  UISETP.NE.U32.AND UP0, UPT, UR4, URZ, UPT ;  /* 0x000000ff0400728c */ /* 0x001fc8000bf05070 */
[----:B------:R-:W-:-:S09]  /*0120*/  UISETP.NE.AND.EX UP0, UPT, UR5, URZ, UPT, UP0 ;  /* 0x000000ff0500728c */ /* 0x000fd2000bf05300 */
[----:B------:R-:W-:Y:S05]  /*0130*/  BRA.U UP0, `(.L_x_2) ;  /* 0x0000000900f87547 */ /* 0x000fea000b800000 */
[----:B------:R-:W2:Y:S01]  /*0140*/  LDL.64 R24, [R1+0x50] ;  /* 0x0000500001187983 */ /* 0x000ea20000100a00 */
[----:B------:R-:W0:Y:S03]  /*0150*/  LDC.64 R4, c[0x0][0x3d0] ;  /* 0x0000f400ff047b82 */ /* 0x000e260000000a00 */
[----:B------:R-:W2:Y:S04]  /*0160*/  LDL.64 R26, [R1+0x58] ;  /* 0x00005800011a7983 */ /* 0x000ea80000100a00 */
[----:B------:R-:W3:Y:S01]  /*0170*/  LDL.64 R28, [R1+0x30] ;  /* 0x00003000011c7983 */ /* 0x000ee20000100a00 */
[----:B------:R-:W1:Y:S03]  /*0180*/  LDC.64 R6, c[0x0][0x3d8] ;  /* 0x0000f600ff067b82 */ /* 0x000e660000000a00 */
[----:B------:R-:W3:Y:S04]  /*0190*/  LDL.64 R30, [R1+0x38] ;  /* 0x00003800011e7983 */ /* 0x000ee80000100a00 */
[----:B------:R-:W4:Y:S01]  /*01a0*/  LDL.64 R32, [R1+0x20] ;  /* 0x0000200001207983 */ /* 0x000f220000100a00 */
[----:B------:R-:W1:Y:S03]  /*01b0*/  LDC.64 R8, c[0x0][0x3d0] ;  /* 0x0000f400ff087b82 */ /* 0x000e660000000a00 */
[----:B------:R-:W4:Y:S01]  /*01c0*/  LDL.64 R34, [R1+0x28] ;  /* 0x0000280001227983 */ /* 0x000f220000100a00 */
[----:B------:R-:W-:-:S02]  /*01d0*/  ISETP.GE.U32.AND P5, PT, R0, 0x20, PT ;  /* 0x000000200000780c */ /* 0x000fc40003fa6070 */
[C---:B------:R-:W-:Y:S01]  /*01e0*/  ISETP.GE.U32.AND P1, PT, R0.reuse, 0x40, PT ;  /* 0x000000400000780c */ /* 0x040fe20003f26070 */
[----:B------:R-:W4:Y:S01]  /*01f0*/  LDL.64 R40, [R1] ;  /* 0x0000000001287983 */ /* 0x000f220000100a00 */
[----:B------:R-:W1:Y:S01]  /*0200*/  LDC.64 R10, c[0x0][0x3d8] ;  /* 0x0000f600ff0a7b82 */ /* 0x000e620000000a00 */
[C---:B------:R-:W-:Y:S02]  /*0210*/  ISETP.GE.U32.AND P6, PT, R0.reuse, 0x60, PT ;  /* 0x000000600000780c */ /* 0x040fe40003fc6070 */
[----:B------:R-:W4:Y:S01]  /*0220*/  LDL.64 R42, [R1+0x8] ;  /* 0x00000800012a7983 */ /* 0x000f220000100a00 */
[----:B------:R-:W-:-:S03]  /*0230*/  ISETP.GE.U32.AND P4, PT, R0, 0x80, PT ;  /* 0x000000800000780c */ /* 0x000fc60003f86070 */
[----:B------:R-:W4:Y:S01]  /*0240*/  LDL.64 R44, [R1+0x10] ;  /* 0x00001000012c7983 */ /* 0x000f220000100a00 */
[----:B------:R-:W1:Y:S01]  /*0250*/  LDC.64 R14, c[0x0][0x3d8] ;  /* 0x0000f600ff0e7b82 */ /* 0x000e620000000a00 */
[C---:B0-----:R-:W-:Y:S02]  /*0260*/  @P5 IMAD.WIDE.U32 R4, R3.reuse, 0x10, R4 ;  /* 0x0000001003045825 */ /* 0x041fe400078e0004 */
[----:B------:R-:W4:Y:S02]  /*0270*/  LDL.64 R46, [R1+0x18] ;  /* 0x00001800012e7983 */ /* 0x000f240000100a00 */
[C---:B-1----:R-:W-:Y:S01]  /*0280*/  @P5 IMAD.WIDE.U32 R6, R3.reuse, 0x10, R6 ;  /* 0x0000001003065825 */ /* 0x042fe200078e0006 */
[----:B------:R-:W-:Y:S01]  /*0290*/  @P5 LOP3.LUT R3, R3, 0x20, RZ, 0xfc, !PT ;  /* 0x0000002003035812 */ /* 0x000fe200078efcff */
[----:B------:R-:W4:Y:S01]  /*02a0*/  LDL.64 R36, [R1+0x40] ;  /* 0x0000400001247983 */ /* 0x000f220000100a00 */
[----:B------:R-:W0:Y:S03]  /*02b0*/  LDC.64 R12, c[0x0][0x3d0] ;  /* 0x0000f400ff0c7b82 */ /* 0x000e260000000a00 */
[C---:B------:R-:W-:Y:S01]  /*02c0*/  @P1 IMAD.WIDE.U32 R8, R3.reuse, 0x10, R8 ;  /* 0x0000001003081825 */ /* 0x040fe200078e0008 */
[----:B------:R-:W4:Y:S03]  /*02d0*/  LDL.64 R38, [R1+0x48] ;  /* 0x0000480001267983 */ /* 0x000f260000100a00 */
[C---:B------:R-:W-:Y:S01]  /*02e0*/  @P1 IMAD.WIDE.U32 R10, R3.reuse, 0x10, R10 ;  /* 0x00000010030a1825 */ /* 0x040fe200078e000a */
[----:B------:R-:W-:Y:S01]  /*02f0*/  @P1 IADD3 R3, PT, PT, R3, 0x20, RZ ;  /* 0x0000002003031810 */ /* 0x000fe20007ffe0ff */
[----:B------:R-:W1:Y:S04]  /*0300*/  LDC.64 R16, c[0x0][0x3d0] ;  /* 0x0000f400ff107b82 */ /* 0x000e680000000a00 */
[----:B------:R-:W-:-:S04]  /*0310*/  @P6 IMAD.WIDE.U32 R14, R3, 0x10, R14 ;  /* 0x00000010030e6825 */ /* 0x000fc800078e000e */
[----:B------:R-:W1:Y:S01]  /*0320*/  LDC.64 R18, c[0x0][0x3d8] ;  /* 0x0000f600ff127b82 */ /* 0x000e620000000a00 */
[----:B0-----:R-:W-:-:S07]  /*0330*/  @P6 IMAD.WIDE.U32 R12, R3, 0x10, R12 ;  /* 0x00000010030c6825 */ /* 0x001fce00078e000c */
[----:B------:R-:W0:Y:S08]  /*0340*/  LDC.64 R20, c[0x0][0x3d0] ;  /* 0x0000f400ff147b82 */ /* 0x000e300000000a00 */
[----:B------:R-:W0:Y:S01]  /*0350*/  LDC.64 R22, c[0x0][0x3d8] ;  /* 0x0000f600ff167b82 */ /* 0x000e220000000a00 */
[----:B--2---:R2:W2:Y:S04]  /*0360*/  @P5 LDG.E.128 R24, desc[UR6][R4.64] ;  /* 0x0000000604185981 */ /* 0x0044a8000c1e1d00 */
[----:B---3--:R3:W3:Y:S04]  /*0370*/  @P1 LDG.E.128 R28, desc[UR6][R8.64] ;  /* 0x00000006081c1981 */ /* 0x0086e8000c1e1d00 */
[----:B----4-:R-:W4:Y:S04]  /*0380*/  @P1 LDG.E.128 R32, desc[UR6][R10.64] ;  /* 0x000000060a201981 */ /* 0x010f28000c1e1d00 */
[----:B------:R-:W4:Y:S01]  /*0390*/  @P6 LDG.E.128 R40, desc[UR6][R14.64] ;  /* 0x000000060e286981 */ /* 0x000f22000c1e1d00 */
[C---:B------:R-:W-:Y:S01]  /*03a0*/  ISETP.GE.U32.AND P0, PT, R0.reuse, 0xa0, PT ;  /* 0x000000a00000780c */ /* 0x040fe20003f06070 */
[----:B------:R-:W-:Y:S01]  /*03b0*/  @P6 VIADD R3, R3, 0x20 ;  /* 0x0000002003036836 */ /* 0x000fe20000000000 */
[----:B--2---:R-:W2:Y:S01]  /*03c0*/  LDC.64 R4, c[0x0][0x3d0] ;  /* 0x0000f400ff047b82 */ /* 0x004ea20000000a00 */
[----:B------:R-:W2:Y:S01]  /*03d0*/  @P6 LDG.E.128 R44, desc[UR6][R12.64] ;  /* 0x000000060c2c6981 */ /* 0x000ea2000c1e1d00 */
[C---:B------:R-:W-:Y:S01]  /*03e0*/  ISETP.GE.U32.AND P3, PT, R0.reuse, 0xc0, PT ;  /* 0x000000c00000780c */ /* 0x040fe20003f66070 */
[----:B-1----:R-:W-:Y:S01]  /*03f0*/  @P4 IMAD.WIDE.U32 R16, R3, 0x10, R16 ;  /* 0x0000001003104825 */ /* 0x002fe200078e0010 */
[----:B------:R-:W-:-:S04]  /*0400*/  ISETP.GE.U32.AND P2, PT, R0, 0xe0, PT ;  /* 0x000000e00000780c */ /* 0x000fc80003f46070 */
[----:B---3--:R-:W1:Y:S01]  /*0410*/  LDC.64 R8, c[0x0][0x3d0] ;  /* 0x0000f400ff087b82 */ /* 0x008e620000000a00 */
[C---:B------:R-:W-:Y:S01]  /*0420*/  @P4 IMAD.WIDE.U32 R18, R3.reuse, 0x10, R18 ;  /* 0x0000001003124825 */ /* 0x040fe200078e0012 */
[----:B------:R-:W-:Y:S01]  /*0430*/  @P4 IADD3 R3, PT, PT, R3, 0x20, RZ ;  /* 0x0000002003034810 */ /* 0x000fe20007ffe0ff */
[----:B------:R3:W5:Y:S01]  /*0440*/  @P4 LDG.E.128 R240, desc[UR6][R16.64] ;  /* 0x0000000610f04981 */ /* 0x000762000c1e1d00 */
[----:B------:R-:W-:-:S03]  /*0450*/  @P1 MOV R147, RZ ;  /* 0x000000ff00931202 */ /* 0x000fc60000000f00 */
[C---:B0-----:R-:W-:Y:S01]  /*0460*/  @P0 IMAD.WIDE.U32 R20, R3.reuse, 0x10, R20 ;  /* 0x0000001003140825 */ /* 0x041fe200078e0014 */
[----:B------:R-:W3:Y:S03]  /*0470*/  @P5 LDG.E.128 R36, desc[UR6][R6.64] ;  /* 0x0000000606245981 */ /* 0x000ee6000c1e1d00 */
[C---:B------:R-:W-:Y:S01]  /*0480*/  @P0 IMAD.WIDE.U32 R22, R3.reuse, 0x10, R22 ;  /* 0x0000001003160825 */ /* 0x040fe200078e0016 */
[----:B------:R-:W-:Y:S01]  /*0490*/  @P6 MOV R151, RZ ;  /* 0x000000ff00976202 */ /* 0x000fe20000000f00 */
[----:B------:R0:W5:Y:S02]  /*04a0*/  @P0 LDG.E.128 R232, desc[UR6][R20.64] ;  /* 0x0000000614e80981 */ /* 0x000164000c1e1d00 */
[----:B------:R-:W-:Y:S02]  /*04b0*/  @P0 VIADD R3, R3, 0x20 ;  /* 0x0000002003030836 */ /* 0x000fe40000000000 */
[----:B------:R0:W5:Y:S01]  /*04c0*/  @P0 LDG.E.128 R228, desc[UR6][R22.64] ;  /* 0x0000000616e40981 */ /* 0x000162000c1e1d00 */
[----:B------:R-:W-:-:S03]  /*04d0*/  @P4 IMAD.MOV.U32 R155, RZ, RZ, RZ ;  /* 0x000000ffff9b4224 */ /* 0x000fc600078e00ff */
[----:B------:R0:W5:Y:S04]  /*04e0*/  @P4 LDG.E.128 R236, desc[UR6][R18.64] ;  /* 0x0000000612ec4981 */ /* 0x000168000c1e1d00 */
[----:B------:R0:W-:Y:S04]  /*04f0*/  @P5 STL.64 [R1+0x50], R24 ;  /* 0x0000501801005387 */ /* 0x0001e80000100a00 */
[----:B------:R1:W-:Y:S04]  /*0500*/  @P5 STL.64 [R1+0x58], R26 ;  /* 0x0000581a01005387 */ /* 0x0003e80000100a00 */
[----:B------:R4:W-:Y:S01]  /*0510*/  @P1 STL.64 [R1+0x30], R28 ;  /* 0x0000301c01001387 */ /* 0x0009e20000100a00 */
[----:B0-----:R-:W0:Y:S03]  /*0520*/  LDC.64 R24, c[0x0][0x3d0] ;  /* 0x0000f400ff187b82 */ /* 0x001e260000000a00 */
[----:B------:R4:W-:Y:S05]  /*0530*/  @P1 STL.64 [R1+0x38], R30 ;  /* 0x0000381e01001387 */ /* 0x0009ea0000100a00 */
[----:B-1----:R-:W1:Y:S01]  /*0540*/  LDC.64 R26, c[0x0][0x3d8] ;  /* 0x0000f600ff1a7b82 */ /* 0x002e620000000a00 */
[----:B----4-:R4:W-:Y:S07]  /*0550*/  @P1 STL.64 [R1+0x20], R32 ;  /* 0x0000202001001387 */ /* 0x0109ee0000100a00 */
[----:B------:R-:W3:Y:S08]  /*0560*/  LDC.64 R28, c[0x0][0x3d0] ;  /* 0x0000f400ff1c7b82 */ /* 0x000ef00000000a00 */
[----:B------:R-:W3:Y:S01]  /*0570*/  LDC.64 R30, c[0x0][0x3d8] ;  /* 0x0000f600ff1e7b82 */ /* 0x000ee20000000a00 */
[----:B------:R2:W-:Y:S07]  /*0580*/  @P1 STL.64 [R1+0x28], R34 ;  /* 0x0000282201001387 */ /* 0x0005ee0000100a00 */
[----:B----4-:R-:W4:Y:S01]  /*0590*/  LDC.64 R32, c[0x0][0x3d8] ;  /* 0x0000f600ff207b82 */ /* 0x010f220000000a00 */
[----:B------:R-:W-:-:S07]  /*05a0*/  ISETP.GE.U32.AND P1, PT, R0, 0x100, PT ;  /* 0x000001000000780c */ /* 0x000fce0003f26070 */
[----:B--2---:R-:W2:Y:S01]  /*05b0*/  LDC.64 R34, c[0x0][0x3d8] ;  /* 0x0000f600ff227b82 */ /* 0x004ea20000000a00 */
[----:B------:R1:W-:Y:S01]  /*05c0*/  @P6 STL.64 [R1], R40 ;  /* 0x0000002801006387 */ /* 0x0003e20000100a00 */
[----:B0-----:R-:W-:-:S03]  /*05d0*/  @P3 IMAD.WIDE.U32 R24, R3, 0x10, R24 ;  /* 0x0000001003183825 */ /* 0x001fc600078e0018 */
[----:B------:R0:W-:Y:S01]  /*05e0*/  @P6 STL.64 [R1+0x8], R42 ;  /* 0x0000082a01006387 */ /* 0x0001e20000100a00 */
[----:B-1----:R-:W-:-:S03]  /*05f0*/  @P3 IMAD.WIDE.U32 R26, R3, 0x10, R26 ;  /* 0x00000010031a3825 */ /* 0x002fc600078e001a */
[----:B------:R0:W-:Y:S01]  /*0600*/  @P6 STL.64 [R1+0x10], R44 ;  /* 0x0000102c01006387 */ /* 0x0001e20000100a00 */
[----:B------:R-:W-:-:S03]  /*0610*/  @P3 VIADD R3, R3, 0x20 ;  /* 0x0000002003033836 */ /* 0x000fc60000000000 */
[----:B------:R0:W-:Y:S01]  /*0620*/  @P6 STL.64 [R1+0x18], R46 ;  /* 0x0000182e01006387 */ /* 0x0001e20000100a00 */
[----:B------:R-:W-:Y:S01]  /*0630*/  ISETP.GE.U32.AND P6, PT, R0, 0x120, PT ;  /* 0x000001200000780c */ /* 0x000fe20003fc6070 */
[C---:B---3--:R-:W-:Y:S02]  /*0640*/  @P2 IMAD.WIDE.U32 R28, R3.reuse, 0x10, R28 ;  /* 0x00000010031c2825 */ /* 0x048fe400078e001c */
[----:B------:R0:W5:Y:S02]  /*0650*/  @P3 LDG.E.128 R224, desc[UR6][R24.64] ;  /* 0x0000000618e03981 */ /* 0x000164000c1e1d00 */
[C---:B------:R-:W-:Y:S02]  /*0660*/  @P2 IMAD.WIDE.U32 R30, R3.reuse, 0x10, R30 ;  /* 0x00000010031e2825 */ /* 0x040fe400078e001e */
[----:B------:R0:W5:Y:S02]  /*0670*/  @P3 LDG.E.128 R220, desc[UR6][R26.64] ;  /* 0x000000061adc3981 */ /* 0x000164000c1e1d00 */
[----:B------:R-:W-:-:S02]  /*0680*/  @P2 VIADD R3, R3, 0x20 ;  /* 0x0000002003032836 */ /* 0x000fc40000000000 */
[----:B------:R0:W5:Y:S02]  /*0690*/  @P2 LDG.E.128 R216, desc[UR6][R28.64] ;  /* 0x000000061cd82981 */ /* 0x000164000c1e1d00 */
[C---:B------:R-:W-:Y:S02]  /*06a0*/  @P1 IMAD.WIDE.U32 R4, R3.reuse, 0x10, R4 ;  /* 0x0000001003041825 */ /* 0x040fe400078e0004 */
[----:B------:R0:W5:Y:S02]  /*06b0*/  @P2 LDG.E.128 R212, desc[UR6][R30.64] ;  /* 0x000000061ed42981 */ /* 0x000164000c1e1d00 */
[C---:B----4-:R-:W-:Y:S01]  /*06c0*/  @P1 IMAD.WIDE.U32 R32, R3.reuse, 0x10, R32 ;  /* 0x0000001003201825 */ /* 0x050fe200078e0020 */
[----:B------:R-:W-:Y:S01]  /*06d0*/  @P1 IADD3 R3, PT, PT, R3, 0x20, RZ ;  /* 0x0000002003031810 */ /* 0x000fe20007ffe0ff */
[----:B------:R0:W5:Y:S04]  /*06e0*/  @P1 LDG.E.128 R208, desc[UR6][R4.64] ;  /* 0x0000000604d01981 */ /* 0x000168000c1e1d00 */
[C---:B------:R-:W-:Y:S01]  /*06f0*/  @P6 IMAD.WIDE.U32 R8, R3.reuse, 0x10, R8 ;  /* 0x0000001003086825 */ /* 0x040fe200078e0008 */
[----:B------:R0:W5:Y:S03]  /*0700*/  @P1 LDG.E.128 R204, desc[UR6][R32.64] ;  /* 0x0000000620cc1981 */ /* 0x000166000c1e1d00 */
[----:B--2---:R-:W-:Y:S01]  /*0710*/  @P6 IMAD.WIDE.U32 R34, R3, 0x10, R34 ;  /* 0x0000001003226825 */ /* 0x004fe200078e0022 */
[----:B------:R0:W5:Y:S04]  /*0720*/  @P6 LDG.E.128 R200, desc[UR6][R8.64] ;  /* 0x0000000608c86981 */ /* 0x000168000c1e1d00 */
[----:B------:R0:W5:Y:S04]  /*0730*/  @P6 LDG.E.128 R196, desc[UR6][R34.64] ;  /* 0x0000000622c46981 */ /* 0x000168000c1e1d00 */
[----:B------:R0:W-:Y:S04]  /*0740*/  @P5 STL.64 [R1+0x40], R36 ;  /* 0x0000402401005387 */ /* 0x0001e80000100a00 */
[----:B------:R0:W-:Y:S01]  /*0750*/  @P5 STL.64 [R1+0x48], R38 ;  /* 0x0000482601005387 */ /* 0x0001e20000100a00 */
[----:B------:R-:W-:Y:S01]  /*0760*/  ISETP.GE.U32.AND P4, PT, R0, 0x140, PT ;  /* 0x000001400000780c */ /* 0x000fe20003f86070 */
[----:B------:R-:W-:-:S02]  /*0770*/  HFMA2 R174, -RZ, RZ, 0, 0 ;  /* 0x00000000ffae7431 */ /* 0x000fc400000001ff */
[----:B------:R-:W-:Y:S02]  /*0780*/  HFMA2 R158, -RZ, RZ, 0, 0 ;  /* 0x00000000ff9e7431 */ /* 0x000fe400000001ff */
[----:B------:R-:W-:Y:S01]  /*0790*/  HFMA2 R142, -RZ, RZ, 0, 0 ;  /* 0x00000000ff8e7431 */ /* 0x000fe200000001ff */
[----:B------:R-:W-:Y:S01]  /*07a0*/  CS2R R172, SRZ ;  /* 0x0000000000ac7805 */ /* 0x000fe2000001ff00 */
[----:B------:R-:W-:Y:S01]  /*07b0*/  IMAD.MOV.U32 R170, RZ, RZ, RZ ;  /* 0x000000ffffaa7224 */ /* 0x000fe200078e00ff */
[----:B------:R-:W-:Y:S02]  /*07c0*/  CS2R R168, SRZ ;  /* 0x0000000000a87805 */ /* 0x000fe4000001ff00 */
[----:B------:R-:W-:Y:S02]  /*07d0*/  MOV R166, RZ ;  /* 0x000000ff00a67202 */ /* 0x000fe40000000f00 */
[----:B------:R-:W-:Y:S01]  /*07e0*/  CS2R R164, SRZ ;  /* 0x0000000000a47805 */ /* 0x000fe2000001ff00 */
[----:B------:R-:W-:Y:S01]  /*07f0*/  IMAD.MOV.U32 R162, RZ, RZ, RZ ;  /* 0x000000ffffa27224 */ /* 0x000fe200078e00ff */
[----:B------:R-:W-:-:S02]  /*0800*/  CS2R R160, SRZ ;  /* 0x0000000000a07805 */ /* 0x000fc4000001ff00 */
[----:B------:R-:W-:Y:S01]  /*0810*/  CS2R R156, SRZ ;  /* 0x00000000009c7805 */ /* 0x000fe2000001ff00 */
[----:B------:R-:W-:Y:S01]  /*0820*/  IMAD.MOV.U32 R154, RZ, RZ, RZ ;  /* 0x000000ffff9a7224 */ /* 0x000fe200078e00ff */
[----:B------:R-:W-:Y:S02]  /*0830*/  CS2R R152, SRZ ;  /* 0x0000000000987805 */ /* 0x000fe4000001ff00 */
[----:B------:R-:W-:Y:S02]  /*0840*/  MOV R150, RZ ;  /* 0x000000ff00967202 */ /* 0x000fe40000000f00 */
[----:B------:R-:W-:Y:S01]  /*0850*/  CS2R R148, SRZ ;  /* 0x0000000000947805 */ /* 0x000fe2000001ff00 */
[----:B------:R-:W-:Y:S01]  /*0860*/  IMAD.MOV.U32 R146, RZ, RZ, RZ ;  /* 0x000000ffff927224 */ /* 0x000fe200078e00ff */
[----:B------:R-:W-:Y:S02]  /*0870*/  CS2R R144, SRZ ;  /* 0x0000000000907805 */ /* 0x000fe4000001ff00 */
[----:B------:R-:W-:-:S02]  /*0880*/  CS2R R140, SRZ ;  /* 0x00000000008c7805 */ /* 0x000fc4000001ff00 */
[----:B------:R-:W-:Y:S02]  /*0890*/  CS2R R98, SRZ ;  /* 0x0000000000627805 */ /* 0x000fe4000001ff00 */
[----:B------:R-:W-:Y:S02]  /*08a0*/  CS2R R96, SRZ ;  /* 0x0000000000607805 */ /* 0x000fe4000001ff00 */
[----:B------:R-:W-:Y:S02]  /*08b0*/  CS2R R94, SRZ ;  /* 0x00000000005e7805 */ /* 0x000fe4000001ff00 */
[----:B------:R-:W-:Y:S02]  /*08c0*/  CS2R R92, SRZ ;  /* 0x00000000005c7805 */ /* 0x000fe4000001ff00 */
        /* <DEDUP_REMOVED lines=13> */
[----:B------:R-:W-:Y:S01]  /*09a0*/  CS2R R64, SRZ ;  /* 0x0000000000407805 */ /* 0x000fe2000001ff00 */
[----:B------:R-:W-:Y:S01]  /*09b0*/  @P5 IMAD.MOV.U32 R143, RZ, RZ, RZ ;  /* 0x000000ffff8f5224 */ /* 0x000fe200078e00ff */
[----:B------:R-:W-:Y:S01]  /*09c0*/  @P0 MOV R159, RZ ;  /* 0x000000ff009f0202 */ /* 0x000fe20000000f00 */
[----:B------:R-:W-:Y:S01]  /*09d0*/  @P3 IMAD.MOV.U32 R163, RZ, RZ, RZ ;  /* 0x000000ffffa33224 */ /* 0x000fe200078e00ff */
[----:B------:R-:W-:Y:S01]  /*09e0*/  @P2 MOV R167, RZ ;  /* 0x000000ff00a72202 */ /* 0x000fe20000000f00 */
[----:B------:R-:W-:Y:S01]  /*09f0*/  @P1 IMAD.MOV.U32 R171, RZ, RZ, RZ ;  /* 0x000000ffffab1224 */ /* 0x000fe200078e00ff */
[----:B------:R-:W-:Y:S01]  /*0a00*/  @P6 MOV R175, RZ ;  /* 0x000000ff00af6202 */ /* 0x000fe20000000f00 */
[----:B------:R-:W-:Y:S01]  /*0a10*/  @P6 VIADD R3, R3, 0x20 ;  /* 0x0000002003036836 */ /* 0x000fe20000000000 */
[----:B0-----:R-:W-:Y:S06]  /*0a20*/  @!P4 BRA `(.L_x_3) ;  /* 0x0000002400a4c947 */ /* 0x001fec0003800000 */
[----:B------:R-:W0:Y:S08]  /*0a30*/  LDC.64 R188, c[0x0][0x3d8] ;  /* 0x0000f600ffbc7b82 */ /* 0x000e300000000a00 */
[----:B------:R-:W1:Y:S01]  /*0a40*/  LDC.64 R192, c[0x0][0x3d0] ;  /* 0x0000f400ffc07b82 */ /* 0x000e620000000a00 */
[----:B0-----:R-:W-:-:S06]  /*0a50*/  IMAD.WIDE.U32 R188, R3, 0x10, R188 ;  /* 0x0000001003bc7825 */ /* 0x001fcc00078e00bc */
[----:B------:R-:W5:Y:S01]  /*0a60*/  LDG.E.128 R188, desc[UR6][R188.64] ;  /* 0x00000006bcbc7981 */ /* 0x000f62000c1e1d00 */
[----:B-1----:R-:W-:-:S06]  /*0a70*/  IMAD.WIDE.U32 R192, R3, 0x10, R192 ;  /* 0x0000001003c07825 */ /* 0x002fcc00078e00c0 */
[----:B------:R-:W5:Y:S01]  /*0a80*/  LDG.E.128 R192, desc[UR6][R192.64] ;  /* 0x00000006c0c07981 */ /* 0x000f62000c1e1d00 */
[----:B------:R-:W-:Y:S02]  /*0a90*/  CS2R R182, SRZ ;  /* 0x0000000000b67805 */ /* 0x000fe4000001ff00 */
[----:B------:R-:W-:Y:S02]  /*0aa0*/  CS2R R180, SRZ ;  /* 0x0000000000b47805 */ /* 0x000fe4000001ff00 */
[----:B------:R-:W-:Y:S02]  /*0ab0*/  MOV R174, RZ ;  /* 0x000000ff00ae7202 */ /* 0x000fe40000000f00 */
[----:B------:R-:W-:Y:S01]  /*0ac0*/  CS2R R172, SRZ ;  /* 0x0000000000ac7805 */ /* 0x000fe2000001ff00 */
[----:B------:R-:W-:Y:S01]  /*0ad0*/  IMAD.MOV.U32 R170, RZ, RZ, RZ ;  /* 0x000000ffffaa7224 */ /* 0x000fe200078e00ff */
[----:B------:R-:W-:Y:S02]  /*0ae0*/  CS2R R168, SRZ ;  /* 0x0000000000a87805 */ /* 0x000fe4000001ff00 */
[----:B------:R-:W-:-:S02]  /*0af0*/  MOV R166, RZ ;  /* 0x000000ff00a67202 */ /* 0x000fc40000000f00 */
[----:B------:R-:W-:Y:S01]  /*0b00*/  CS2R R164, SRZ ;  /* 0x0000000000a47805 */ /* 0x000fe2000001ff00 */
[----:B------:R-:W-:Y:S01]  /*0b10*/  IMAD.MOV.U32 R162, RZ, RZ, RZ ;  /* 0x000000ffffa27224 */ /* 0x000fe200078e00ff */
        /* <DEDUP_REMOVED lines=31> */
[----:B------:R-:W-:Y:S06]  /*0d10*/  BRA `(.L_x_3) ;  /* 0x0000002000e87947 */ /* 0x000fec0003800000 */
.L_x_2:
[----:B------:R-:W2:Y:S04]  /*0d20*/  LDL R24, [R1+0x20] ;  /* 0x0000200001187983 */ /* 0x000ea80000100800 */
[----:B------:R-:W2:Y:S04]  /*0d30*/  LDL R25, [R1+0x24] ;  /* 0x0000240001197983 */ /* 0x000ea80000100800 */
[----:B------:R-:W2:Y:S04]  /*0d40*/  LDL R26, [R1+0x28] ;  /* 0x00002800011a7983 */ /* 0x000ea80000100800 */
[----:B------:R-:W2:Y:S04]  /*0d50*/  LDL R27, [R1+0x2c] ;  /* 0x00002c00011b7983 */ /* 0x000ea80000100800 */
[----:B------:R-:W3:Y:S04]  /*0d60*/  LDL R36, [R1+0x30] ;  /* 0x0000300001247983 */ /* 0x000ee80000100800 */
[----:B------:R-:W3:Y:S04]  /*0d70*/  LDL R37, [R1+0x34] ;  /* 0x0000340001257983 */ /* 0x000ee80000100800 */
[----:B------:R-:W3:Y:S04]  /*0d80*/  LDL R38, [R1+0x38] ;  /* 0x0000380001267983 */ /* 0x000ee80000100800 */
[----:B------:R-:W3:Y:S04]  /*0d90*/  LDL R39, [R1+0x3c] ;  /* 0x00003c0001277983 */ /* 0x000ee80000100800 */
[----:B------:R-:W4:Y:S04]  /*0da0*/  LDL R44, [R1+0x50] ;  /* 0x00005000012c7983 */ /* 0x000f280000100800 */
[----:B------:R-:W4:Y:S04]  /*0db0*/  LDL R45, [R1+0x54] ;  /* 0x00005400012d7983 */ /* 0x000f280000100800 */
[----:B------:R-:W4:Y:S04]  /*0dc0*/  LDL R46, [R1+0x58] ;  /* 0x00005800012e7983 */ /* 0x000f280000100800 */
[----:B------:R-:W4:Y:S04]  /*0dd0*/  LDL R47, [R1+0x5c] ;  /* 0x00005c00012f7983 */ /* 0x000f280000100800 */
[----:B------:R-:W3:Y:S04]  /*0de0*/  LDL R28, [R1] ;  /* 0x00000000011c7983 */ /* 0x000ee80000100800 */
[----:B------:R-:W3:Y:S04]  /*0df0*/  LDL R29, [R1+0x4] ;  /* 0x00000400011d7983 */ /* 0x000ee80000100800 */
        /* <DEDUP_REMOVED lines=9> */
[----:B------:R-:W3:Y:S01]  /*0e90*/  LDL R35, [R1+0x1c] ;  /* 0x00001c0001237983 */ /* 0x000ee20000100800 */
[C---:B------:R-:W-:Y:S01]  /*0ea0*/  ISETP.GE.U32.AND P5, PT, R0.reuse, 0x20, PT ;  /* 0x000000200000780c */ /* 0x040fe20003fa6070 */
[----:B------:R-:W0:Y:S01]  /*0eb0*/  LDC.64 R6, c[0x0][0x3d0] ;  /* 0x0000f400ff067b82 */ /* 0x000e220000000a00 */
[----:B------:R-:W-:-:S07]  /*0ec0*/  ISETP.GE.U32.AND P1, PT, R0, 0x40, PT ;  /* 0x000000400000780c */ /* 0x000fce0003f26070 */
[----:B------:R-:W1:Y:S08]  /*0ed0*/  LDC.64 R8, c[0x0][0x3d8] ;  /* 0x0000f600ff087b82 */ /* 0x000e700000000a00 */
[----:B------:R-:W1:Y:S08]  /*0ee0*/  @P5 LDC.64 R4, c[0x0][0x440] ;  /* 0x00011000ff045b82 */ /* 0x000e700000000a00 */
[----:B------:R-:W1:Y:S08]  /*0ef0*/  LDC.64 R12, c[0x0][0x3d8] ;  /* 0x0000f600ff0c7b82 */ /* 0x000e700000000a00 */
[----:B------:R-:W1:Y:S08]  /*0f00*/  LDC.64 R10, c[0x0][0x3d0] ;  /* 0x0000f400ff0a7b82 */ /* 0x000e700000000a00 */
[----:B------:R-:W1:Y:S08]  /*0f10*/  @P1 LDC.64 R14, c[0x0][0x440] ;  /* 0x00011000ff0e1b82 */ /* 0x000e700000000a00 */
[----:B------:R-:W1:Y:S01]  /*0f20*/  LDC.64 R18, c[0x0][0x3d8] ;  /* 0x0000f600ff127b82 */ /* 0x000e620000000a00 */
[----:B0-----:R-:W-:-:S07]  /*0f30*/  @P5 IMAD.WIDE.U32 R6, R3, 0x10, R6 ;  /* 0x0000001003065825 */ /* 0x001fce00078e0006 */
[----:B------:R-:W0:Y:S01]  /*0f40*/  LDC.64 R16, c[0x0][0x3d0] ;  /* 0x0000f400ff107b82 */ /* 0x000e220000000a00 */
[----:B-1----:R-:W-:Y:S01]  /*0f50*/  @P5 IMAD.WIDE.U32 R8, R3, 0x10, R8 ;  /* 0x0000001003085825 */ /* 0x002fe200078e0008 */
[----:B------:R-:W-:-:S03]  /*0f60*/  ISETP.GE.U32.AND P6, PT, R0, 0x60, PT ;  /* 0x000000600000780c */ /* 0x000fc60003fc6070 */
[C---:B------:R-:W-:Y:S01]  /*0f70*/  @P5 IMAD.WIDE.U32 R4, R3.reuse, 0x10, R4 ;  /* 0x0000001003045825 */ /* 0x040fe200078e0004 */
[----:B------:R-:W-:Y:S02]  /*0f80*/  @P5 LOP3.LUT R3, R3, 0x20, RZ, 0xfc, !PT ;  /* 0x0000002003035812 */ /* 0x000fe400078efcff */
[C---:B------:R-:W-:Y:S01]  /*0f90*/  ISETP.GE.U32.AND P4, PT, R0.reuse, 0x80, PT ;  /* 0x000000800000780c */ /* 0x040fe20003f86070 */
[----:B------:R-:W1:Y:S01]  /*0fa0*/  LDC.64 R22, c[0x0][0x3d8] ;  /* 0x0000f600ff167b82 */ /* 0x000e620000000a00 */
[C---:B------:R-:W-:Y:S01]  /*0fb0*/  ISETP.GE.U32.AND P0, PT, R0.reuse, 0xa0, PT ;  /* 0x000000a00000780c */ /* 0x040fe20003f06070 */
[C---:B------:R-:W-:Y:S01]  /*0fc0*/  @P1 IMAD.WIDE.U32 R12, R3.reuse, 0x10, R12 ;  /* 0x00000010030c1825 */ /* 0x040fe200078e000c */
[----:B------:R-:W-:Y:S01]  /*0fd0*/  ISETP.GE.U32.AND P3, PT, R0, 0xc0, PT ;  /* 0x000000c00000780c */ /* 0x000fe20003f66070 */
[----:B------:R-:W5:Y:S02]  /*0fe0*/  @P5 LD.E.128 R64, desc[UR6][R4.64] ;  /* 0x0000000604405980 */ /* 0x000f64000c101d00 */
[----:B------:R-:W-:-:S02]  /*0ff0*/  @P1 IMAD.WIDE.U32 R10, R3, 0x10, R10 ;  /* 0x00000010030a1825 */ /* 0x000fc400078e000a */
[----:B------:R-:W1:Y:S02]  /*1000*/  @P6 LDC.64 R20, c[0x0][0x440] ;  /* 0x00011000ff146b82 */ /* 0x000e640000000a00 */
[----:B------:R-:W-:-:S04]  /*1010*/  @P1 IMAD.WIDE.U32 R14, R3, 0x10, R14 ;  /* 0x00000010030e1825 */ /* 0x000fc800078e000e */
[----:B------:R-:W-:Y:S01]  /*1020*/  @P1 VIADD R3, R3, 0x20 ;  /* 0x0000002003031836 */ /* 0x000fe20000000000 */
[----:B------:R-:W-:Y:S01]  /*1030*/  ISETP.GE.U32.AND P2, PT, R0, 0xe0, PT ;  /* 0x000000e00000780c */ /* 0x000fe20003f46070 */
[----:B------:R-:W5:Y:S02]  /*1040*/  @P1 LD.E.128 R68, desc[UR6][R14.64] ;  /* 0x000000060e441980 */ /* 0x000f64000c101d00 */
[----:B------:R-:W-:-:S04]  /*1050*/  @P6 IMAD.WIDE.U32 R18, R3, 0x10, R18 ;  /* 0x0000001003126825 */ /* 0x000fc800078e0012 */
[C---:B0-----:R-:W-:Y:S01]  /*1060*/  @P6 IMAD.WIDE.U32 R16, R3.reuse, 0x10, R16 ;  /* 0x0000001003106825 */ /* 0x041fe200078e0010 */
[----:B----4-:R0:W4:Y:S04]  /*1070*/  @P5 LDG.E.128 R44, desc[UR6][R6.64] ;  /* 0x00000006062c5981 */ /* 0x010128000c1e1d00 */
[----:B--2---:R-:W2:Y:S04]  /*1080*/  @P1 LDG.E.128 R24, desc[UR6][R12.64] ;  /* 0x000000060c181981 */ /* 0x004ea8000c1e1d00 */
[----:B---3--:R3:W4:Y:S04]  /*1090*/  @P1 LDG.E.128 R36, desc[UR6][R10.64] ;  /* 0x000000060a241981 */ /* 0x008728000c1e1d00 */
[----:B------:R3:W4:Y:S01]  /*10a0*/  @P5 LDG.E.128 R40, desc[UR6][R8.64] ;  /* 0x0000000608285981 */ /* 0x000722000c1e1d00 */
[----:B0-----:R-:W0:Y:S03]  /*10b0*/  LDC.64 R6, c[0x0][0x3d0] ;  /* 0x0000f400ff067b82 */ /* 0x001e260000000a00 */
[----:B------:R-:W4:Y:S01]  /*10c0*/  @P6 LDG.E.128 R28, desc[UR6][R18.64] ;  /* 0x00000006121c6981 */ /* 0x000f22000c1e1d00 */
[----:B-1----:R-:W-:Y:S01]  /*10d0*/  @P6 IMAD.WIDE.U32 R20, R3, 0x10, R20 ;  /* 0x0000001003146825 */ /* 0x002fe200078e0014 */
[----:B------:R-:W-:-:S03]  /*10e0*/  @P1 MOV R147, RZ ;  /* 0x000000ff00931202 */ /* 0x000fc60000000f00 */
[----:B---3--:R-:W1:Y:S01]  /*10f0*/  LDC.64 R10, c[0x0][0x3d8] ;  /* 0x0000f600ff0a7b82 */ /* 0x008e620000000a00 */
[----:B------:R-:W5:Y:S04]  /*1100*/  @P6 LD.E.128 R72, desc[UR6][R20.64] ;  /* 0x0000000614486980 */ /* 0x000f68000c101d00 */
[----:B------:R3:W4:Y:S03]  /*1110*/  @P6 LDG.E.128 R32, desc[UR6][R16.64] ;  /* 0x0000000610206981 */ /* 0x000726000c1e1d00 */
[----:B------:R-:W1:Y:S08]  /*1120*/  LDC.64 R8, c[0x0][0x3d0] ;  /* 0x0000f400ff087b82 */ /* 0x000e700000000a00 */
[----:B------:R-:W1:Y:S01]  /*1130*/  @P0 LDC.64 R12, c[0x0][0x440] ;  /* 0x00011000ff0c0b82 */ /* 0x000e620000000a00 */
[----:B------:R-:W-:Y:S01]  /*1140*/  @P6 VIADD R3, R3, 0x20 ;  /* 0x0000002003036836 */ /* 0x000fe20000000000 */
[----:B------:R-:W-:-:S06]  /*1150*/  @P6 MOV R151, RZ ;  /* 0x000000ff00976202 */ /* 0x000fcc0000000f00 */
[----:B------:R-:W1:Y:S08]  /*1160*/  LDC.64 R14, c[0x0][0x3d0] ;  /* 0x0000f400ff0e7b82 */ /* 0x000e700000000a00 */
[----:B---3--:R-:W3:Y:S08]  /*1170*/  LDC.64 R16, c[0x0][0x3d8] ;  /* 0x0000f600ff107b82 */ /* 0x008ef00000000a00 */
[----:B------:R-:W3:Y:S08]  /*1180*/  LDC.64 R18, c[0x0][0x3d8] ;  /* 0x0000f600ff127b82 */ /* 0x000ef00000000a00 */
[----:B------:R-:W3:Y:S01]  /*1190*/  @P2 LDC.64 R20, c[0x0][0x440] ;  /* 0x00011000ff142b82 */ /* 0x000ee20000000a00 */
[----:B0-----:R-:W-:-:S04]  /*11a0*/  @P4 IMAD.WIDE.U32 R6, R3, 0x10, R6 ;  /* 0x0000001003064825 */ /* 0x001fc800078e0006 */
[----:B------:R-:W-:Y:S01]  /*11b0*/  @P4 IMAD.WIDE.U32 R22, R3, 0x10, R22 ;  /* 0x0000001003164825 */ /* 0x000fe200078e0016 */
[----:B------:R0:W5:Y:S01]  /*11c0*/  @P4 LDG.E.128 R240, desc[UR6][R6.64] ;  /* 0x0000000606f04981 */ /* 0x000162000c1e1d00 */
[----:B------:R-:W-:-:S03]  /*11d0*/  @P4 MOV R155, RZ ;  /* 0x000000ff009b4202 */ /* 0x000fc60000000f00 */
[----:B------:R0:W5:Y:S04]  /*11e0*/  @P4 LDG.E.128 R236, desc[UR6][R22.64] ;  /* 0x0000000616ec4981 */ /* 0x000168000c1e1d00 */
[----:B--2---:R2:W-:Y:S04]  /*11f0*/  @P1 STL.64 [R1+0x20], R24 ;  /* 0x0000201801001387 */ /* 0x0045e80000100a00 */
[----:B------:R0:W-:Y:S04]  /*1200*/  @P1 STL.64 [R1+0x28], R26 ;  /* 0x0000281a01001387 */ /* 0x0001e80000100a00 */
[----:B----4-:R4:W-:Y:S01]  /*1210*/  @P1 STL.64 [R1+0x30], R36 ;  /* 0x0000302401001387 */ /* 0x0109e20000100a00 */
[----:B--2---:R-:W2:Y:S03]  /*1220*/  @P4 LDC.64 R24, c[0x0][0x440] ;  /* 0x00011000ff184b82 */ /* 0x004ea60000000a00 */
[----:B------:R1:W-:Y:S01]  /*1230*/  @P1 STL.64 [R1+0x38], R38 ;  /* 0x0000382601001387 */ /* 0x0003e20000100a00 */
[----:B------:R-:W-:-:S03]  /*1240*/  ISETP.GE.U32.AND P1, PT, R0, 0x100, PT ;  /* 0x000001000000780c */ /* 0x000fc60003f26070 */
[----:B------:R-:W-:Y:S01]  /*1250*/  @P5 STL.64 [R1+0x50], R44 ;  /* 0x0000502c01005387 */ /* 0x000fe20000100a00 */
[----:B0-----:R-:W0:Y:S03]  /*1260*/  @P3 LDC.64 R26, c[0x0][0x440] ;  /* 0x00011000ff1a3b82 */ /* 0x001e260000000a00 */
[----:B------:R-:W-:Y:S05]  /*1270*/  @P5 STL.64 [R1+0x58], R46 ;  /* 0x0000582e01005387 */ /* 0x000fea0000100a00 */
[----:B----4-:R-:W4:Y:S01]  /*1280*/  LDC.64 R36, c[0x0][0x3d0] ;  /* 0x0000f400ff247b82 */ /* 0x010f220000000a00 */
[----:B------:R3:W-:Y:S04]  /*1290*/  @P6 STL.64 [R1], R28 ;  /* 0x0000001c01006387 */ /* 0x0007e80000100a00 */
[----:B------:R3:W-:Y:S01]  /*12a0*/  @P6 STL.64 [R1+0x8], R30 ;  /* 0x0000081e01006387 */ /* 0x0007e20000100a00 */
[----:B--2---:R-:W-:-:S02]  /*12b0*/  @P4 IMAD.WIDE.U32 R24, R3, 0x10, R24 ;  /* 0x0000001003184825 */ /* 0x004fc400078e0018 */
[----:B-1----:R-:W1:Y:S01]  /*12c0*/  LDC.64 R38, c[0x0][0x3d8] ;  /* 0x0000f600ff267b82 */ /* 0x002e620000000a00 */
[----:B------:R-:W-:Y:S04]  /*12d0*/  @P5 STL.64 [R1+0x40], R40 ;  /* 0x0000402801005387 */ /* 0x000fe80000100a00 */
[----:B------:R-:W-:Y:S03]  /*12e0*/  @P5 STL.64 [R1+0x48], R42 ;  /* 0x0000482a01005387 */ /* 0x000fe60000100a00 */
[----:B---3--:R-:W2:Y:S01]  /*12f0*/  LDC.64 R28, c[0x0][0x3d0] ;  /* 0x0000f400ff1c7b82 */ /* 0x008ea20000000a00 */
[----:B------:R3:W-:Y:S04]  /*1300*/  @P6 STL.64 [R1+0x10], R32 ;  /* 0x0000102001006387 */ /* 0x0007e80000100a00 */
[----:B------:R0:W-:Y:S01]  /*1310*/  @P6 STL.64 [R1+0x18], R34 ;  /* 0x0000182201006387 */ /* 0x0001e20000100a00 */
[----:B------:R-:W-:-:S02]  /*1320*/  ISETP.GE.U32.AND P6, PT, R0, 0x120, PT ;  /* 0x000001200000780c */ /* 0x000fc40003fc6070 */
[----:B------:R-:W4:Y:S01]  /*1330*/  LDC.64 R30, c[0x0][0x3d0] ;  /* 0x0000f400ff1e7b82 */ /* 0x000f220000000a00 */
[----:B------:R-:W-:Y:S01]  /*1340*/  @P4 VIADD R3, R3, 0x20 ;  /* 0x0000002003034836 */ /* 0x000fe20000000000 */
[----:B------:R0:W5:Y:S06]  /*1350*/  @P4 LD.E.128 R76, desc[UR6][R24.64] ;  /* 0x00000006184c4980 */ /* 0x00016c000c101d00 */
[----:B---3--:R-:W3:Y:S01]  /*1360*/  LDC.64 R32, c[0x0][0x3d8] ;  /* 0x0000f600ff207b82 */ /* 0x008ee20000000a00 */
[----:B------:R-:W-:-:S07]  /*1370*/  @P0 IMAD.WIDE.U32 R8, R3, 0x10, R8 ;  /* 0x0000001003080825 */ /* 0x000fce00078e0008 */
[----:B0-----:R-:W0:Y:S01]  /*1380*/  @P1 LDC.64 R34, c[0x0][0x440] ;  /* 0x00011000ff221b82 */ /* 0x001e220000000a00 */
[C---:B------:R-:W-:Y:S01]  /*1390*/  @P0 IMAD.WIDE.U32 R10, R3.reuse, 0x10, R10 ;  /* 0x00000010030a0825 */ /* 0x040fe200078e000a */
[----:B------:R0:W5:Y:S03]  /*13a0*/  @P0 LDG.E.128 R232, desc[UR6][R8.64] ;  /* 0x0000000608e80981 */ /* 0x000166000c1e1d00 */
[----:B------:R-:W-:-:S03]  /*13b0*/  @P0 IMAD.WIDE.U32 R12, R3, 0x10, R12 ;  /* 0x00000010030c0825 */ /* 0x000fc600078e000c */
[----:B------:R-:W1:Y:S01]  /*13c0*/  @P6 LDC.64 R4, c[0x0][0x440] ;  /* 0x00011000ff046b82 */ /* 0x000e620000000a00 */
[----:B------:R-:W-:Y:S01]  /*13d0*/  @P0 IADD3 R3, PT, PT, R3, 0x20, RZ ;  /* 0x0000002003030810 */ /* 0x000fe20007ffe0ff */
[----:B------:R0:W5:Y:S04]  /*13e0*/  @P0 LDG.E.128 R228, desc[UR6][R10.64] ;  /* 0x000000060ae40981 */ /* 0x000168000c1e1d00 */
[C---:B------:R-:W-:Y:S01]  /*13f0*/  @P3 IMAD.WIDE.U32 R14, R3.reuse, 0x10, R14 ;  /* 0x00000010030e3825 */ /* 0x040fe200078e000e */
[----:B------:R0:W5:Y:S03]  /*1400*/  @P0 LD.E.128 R80, desc[UR6][R12.64] ;  /* 0x000000060c500980 */ /* 0x000166000c101d00 */
[C---:B------:R-:W-:Y:S01]  /*1410*/  @P3 IMAD.WIDE.U32 R16, R3.reuse, 0x10, R16 ;  /* 0x0000001003103825 */ /* 0x040fe200078e0010 */
[----:B------:R0:W5:Y:S03]  /*1420*/  @P3 LDG.E.128 R224, desc[UR6][R14.64] ;  /* 0x000000060ee03981 */ /* 0x000166000c1e1d00 */
[C---:B------:R-:W-:Y:S01]  /*1430*/  @P3 IMAD.WIDE.U32 R26, R3.reuse, 0x10, R26 ;  /* 0x00000010031a3825 */ /* 0x040fe200078e001a */
[----:B------:R0:W5:Y:S03]  /*1440*/  @P3 LDG.E.128 R220, desc[UR6][R16.64] ;  /* 0x0000000610dc3981 */ /* 0x000166000c1e1d00 */
[----:B------:R-:W-:Y:S01]  /*1450*/  @P3 VIADD R3, R3, 0x20 ;  /* 0x0000002003033836 */ /* 0x000fe20000000000 */
[----:B------:R0:W5:Y:S03]  /*1460*/  @P3 LD.E.128 R84, desc[UR6][R26.64] ;  /* 0x000000061a543980 */ /* 0x000166000c101d00 */
[----:B--2---:R-:W-:-:S04]  /*1470*/  @P2 IMAD.WIDE.U32 R28, R3, 0x10, R28 ;  /* 0x00000010031c2825 */ /* 0x004fc800078e001c */
[C---:B------:R-:W-:Y:S01]  /*1480*/  @P2 IMAD.WIDE.U32 R18, R3.reuse, 0x10, R18 ;  /* 0x0000001003122825 */ /* 0x040fe200078e0012 */
[----:B------:R2:W5:Y:S03]  /*1490*/  @P2 LDG.E.128 R216, desc[UR6][R28.64] ;  /* 0x000000061cd82981 */ /* 0x000566000c1e1d00 */
[C---:B------:R-:W-:Y:S01]  /*14a0*/  @P2 IMAD.WIDE.U32 R20, R3.reuse, 0x10, R20 ;  /* 0x0000001003142825 */ /* 0x040fe200078e0014 */
[----:B------:R-:W-:Y:S01]  /*14b0*/  @P2 IADD3 R3, PT, PT, R3, 0x20, RZ ;  /* 0x0000002003032810 */ /* 0x000fe20007ffe0ff */
[----:B------:R2:W5:Y:S04]  /*14c0*/  @P2 LDG.E.128 R212, desc[UR6][R18.64] ;  /* 0x0000000612d42981 */ /* 0x000568000c1e1d00 */
[C---:B----4-:R-:W-:Y:S01]  /*14d0*/  @P1 IMAD.WIDE.U32 R30, R3.reuse, 0x10, R30 ;  /* 0x00000010031e1825 */ /* 0x050fe200078e001e */
[----:B------:R2:W5:Y:S03]  /*14e0*/  @P2 LD.E.128 R88, desc[UR6][R20.64] ;  /* 0x0000000614582980 */ /* 0x000566000c101d00 */
[C---:B---3--:R-:W-:Y:S01]  /*14f0*/  @P1 IMAD.WIDE.U32 R32, R3.reuse, 0x10, R32 ;  /* 0x0000001003201825 */ /* 0x048fe200078e0020 */
[----:B------:R2:W5:Y:S03]  /*1500*/  @P1 LDG.E.128 R208, desc[UR6][R30.64] ;  /* 0x000000061ed01981 */ /* 0x000566000c1e1d00 */
[C---:B0-----:R-:W-:Y:S01]  /*1510*/  @P1 IMAD.WIDE.U32 R34, R3.reuse, 0x10, R34 ;  /* 0x0000001003221825 */ /* 0x041fe200078e0022 */
[----:B------:R2:W5:Y:S03]  /*1520*/  @P1 LDG.E.128 R204, desc[UR6][R32.64] ;  /* 0x0000000620cc1981 */ /* 0x000566000c1e1d00 */
[----:B------:R-:W-:Y:S01]  /*1530*/  @P1 VIADD R3, R3, 0x20 ;  /* 0x0000002003031836 */ /* 0x000fe20000000000 */
[----:B------:R2:W5:Y:S03]  /*1540*/  @P1 LD.E.128 R92, desc[UR6][R34.64] ;  /* 0x00000006225c1980 */ /* 0x000566000c101d00 */
[----:B------:R-:W-:-:S04]  /*1550*/  @P6 IMAD.WIDE.U32 R36, R3, 0x10, R36 ;  /* 0x0000001003246825 */ /* 0x000fc800078e0024 */
[C---:B-1----:R-:W-:Y:S01]  /*1560*/  @P6 IMAD.WIDE.U32 R38, R3.reuse, 0x10, R38 ;  /* 0x0000001003266825 */ /* 0x042fe200078e0026 */
[----:B------:R2:W5:Y:S03]  /*1570*/  @P6 LDG.E.128 R200, desc[UR6][R36.64] ;  /* 0x0000000624c86981 */ /* 0x000566000c1e1d00 */
[----:B------:R-:W-:Y:S01]  /*1580*/  @P6 IMAD.WIDE.U32 R4, R3, 0x10, R4 ;  /* 0x0000001003046825 */ /* 0x000fe200078e0004 */
[----:B------:R2:W5:Y:S04]  /*1590*/  @P6 LDG.E.128 R196, desc[UR6][R38.64] ;  /* 0x0000000626c46981 */ /* 0x000568000c1e1d00 */
[----:B------:R2:W5:Y:S01]  /*15a0*/  @P6 LD.E.128 R96, desc[UR6][R4.64] ;  /* 0x0000000604606980 */ /* 0x000562000c101d00 */
[----:B------:R-:W-:Y:S01]  /*15b0*/  ISETP.GE.U32.AND P4, PT, R0, 0x140, PT ;  /* 0x000001400000780c */ /* 0x000fe20003f86070 */
[----:B------:R-:W-:-:S02]  /*15c0*/  HFMA2 R170, -RZ, RZ, 0, 0 ;  /* 0x00000000ffaa7431 */ /* 0x000fc400000001ff */
[----:B------:R-:W-:Y:S02]  /*15d0*/  HFMA2 R154, -RZ, RZ, 0, 0 ;  /* 0x00000000ff9a7431 */ /* 0x000fe400000001ff */
[----:B------:R-:W-:Y:S01]  /*15e0*/  IMAD.MOV.U32 R174, RZ, RZ, RZ ;  /* 0x000000ffffae7224 */ /* 0x000fe200078e00ff */
[----:B------:R-:W-:Y:S02]  /*15f0*/  CS2R R172, SRZ ;  /* 0x0000000000ac7805 */ /* 0x000fe4000001ff00 */
        /* <DEDUP_REMOVED lines=14> */
[----:B------:R-:W-:Y:S01]  /*16e0*/  @P5 MOV R143, RZ ;  /* 0x000000ff008f5202 */ /* 0x000fe20000000f00 */
[----:B------:R-:W-:Y:S01]  /*16f0*/  @P0 IMAD.MOV.U32 R159, RZ, RZ, RZ ;  /* 0x000000ffff9f0224 */ /* 0x000fe200078e00ff */
[----:B------:R-:W-:Y:S01]  /*1700*/  @P3 MOV R163, RZ ;  /* 0x000000ff00a33202 */ /* 0x000fe20000000f00 */
[----:B------:R-:W-:Y:S01]  /*1710*/  @P2 IMAD.MOV.U32 R167, RZ, RZ, RZ ;  /* 0x000000ffffa72224 */ /* 0x000fe200078e00ff */
[----:B------:R-:W-:Y:S01]  /*1720*/  @P1 MOV R171, RZ ;  /* 0x000000ff00ab1202 */ /* 0x000fe20000000f00 */
[----:B------:R-:W-:Y:S01]  /*1730*/  @P6 IMAD.MOV.U32 R175, RZ, RZ, RZ ;  /* 0x000000ffffaf6224 */ /* 0x000fe200078e00ff */
[----:B------:R-:W-:Y:S01]  /*1740*/  @P6 IADD3 R3, PT, PT, R3, 0x20, RZ ;  /* 0x0000002003036810 */ /* 0x000fe20007ffe0ff */
[----:B--2---:R-:W-:Y:S06]  /*1750*/  @!P4 BRA `(.L_x_3) ;  /* 0x000000180058c947 */ /* 0x004fec0003800000 */
[----:B------:R-:W0:Y:S08]  /*1760*/  LDC.64 R176, c[0x0][0x440] ;  /* 0x00011000ffb07b82 */ /* 0x000e300000000a00 */
[----:B------:R-:W1:Y:S08]  /*1770*/  LDC.64 R192, c[0x0][0x3d0] ;  /* 0x0000f400ffc07b82 */ /* 0x000e700000000a00 */
[----:B------:R-:W2:Y:S01]  /*1780*/  LDC.64 R188, c[0x0][0x3d8] ;  /* 0x0000f600ffbc7b82 */ /* 0x000ea20000000a00 */
[----:B0-----:R-:W-:-:S06]  /*1790*/  IMAD.WIDE.U32 R176, R3, 0x10, R176 ;  /* 0x0000001003b07825 */ /* 0x001fcc00078e00b0 */
[----:B------:R-:W5:Y:S01]  /*17a0*/  LD.E.128 R176, desc[UR6][R176.64] ;  /* 0x00000006b0b07980 */ /* 0x000f62000c101d00 */
[----:B-1----:R-:W-:-:S06]  /*17b0*/  IMAD.WIDE.U32 R192, R3, 0x10, R192 ;  /* 0x0000001003c07825 */ /* 0x002fcc00078e00c0 */
[----:B------:R-:W5:Y:S01]  /*17c0*/  LDG.E.128 R192, desc[UR6][R192.64] ;  /* 0x00000006c0c07981 */ /* 0x000f62000c1e1d00 */
[----:B--2---:R-:W-:-:S06]  /*17d0*/  IMAD.WIDE.U32 R188, R3, 0x10, R188 ;  /* 0x0000001003bc7825 */ /* 0x004fcc00078e00bc */
[----:B------:R-:W5:Y:S01]  /*17e0*/  LDG.E.128 R188, desc[UR6][R188.64] ;  /* 0x00000006bcbc7981 */ /* 0x000f62000c1e1d00 */
        /* <DEDUP_REMOVED lines=8> */
[----:B------:R-:W-:Y:S02]  /*1870*/  MOV R162, RZ ;  /* 0x000000ff00a27202 */ /* 0x000fe40000000f00 */
        /* <DEDUP_REMOVED lines=10> */
[----:B------:R-:W-:Y:S01]  /*1920*/  CS2R R140, SRZ ;  /* 0x00000000008c7805 */ /* 0x000fe2000001ff00 */
[----:B------:R-:W-:Y:S06]  /*1930*/  BRA `(.L_x_3) ;  /* 0x0000001400e07947 */ /* 0x000fec0003800000 */
.L_x_1:
[----:B------:R-:W0:Y:S02]  /*1940*/  LDCU.64 UR4, c[0x0][0x440] ;  /* 0x00008800ff0477ac */ /* 0x000e240008000a00 */
[----:B0-----:R-:W-:-:S04]  /*1950*/  UISETP.NE.U32.AND UP0, UPT, UR4, URZ, UPT ;  /* 0x000000ff0400728c */ /* 0x001fc8000bf05070 */
[----:B------:R-:W-:-:S09]  /*1960*/  UISETP.NE.AND.EX UP0, UPT, UR5, URZ, UPT, UP0 ;  /* 0x000000ff0500728c */ /* 0x000fd2000bf05300 */
[----:B------:R-:W-:Y:S05]  /*1970*/  BRA.U !UP0, `(.L_x_4) ;  /* 0x0000000908c47547 */ /* 0x000fea000b800000 */
        /* <DEDUP_REMOVED lines=12> */
[----:B------:R-:W4:Y:S04]  /*1a40*/  LDL R48, [R1+0x30] ;  /* 0x0000300001307983 */ /* 0x000f280000100800 */
[----:B------:R-:W4:Y:S04]  /*1a50*/  LDL R49, [R1+0x34] ;  /* 0x0000340001317983 */ /* 0x000f280000100800 */
[----:B------:R-:W4:Y:S04]  /*1a60*/  LDL R50, [R1+0x38] ;  /* 0x0000380001327983 */ /* 0x000f280000100800 */
[----:B------:R-:W4:Y:S04]  /*1a70*/  LDL R51, [R1+0x3c] ;  /* 0x00003c0001337983 */ /* 0x000f280000100800 */
[----:B------:R-:W4:Y:S04]  /*1a80*/  LDL R36, [R1] ;  /* 0x0000000001247983 */ /* 0x000f280000100800 */
[----:B------:R-:W4:Y:S04]  /*1a90*/  LDL R37, [R1+0x4] ;  /* 0x0000040001257983 */ /* 0x000f280000100800 */
[----:B------:R-:W4:Y:S04]  /*1aa0*/  LDL R38, [R1+0x8] ;  /* 0x0000080001267983 */ /* 0x000f280000100800 */
[----:B------:R-:W4:Y:S04]  /*1ab0*/  LDL R39, [R1+0xc] ;  /* 0x00000c0001277983 */ /* 0x000f280000100800 */
[----:B------:R-:W4:Y:S04]  /*1ac0*/  LDL R40, [R1+0x10] ;  /* 0x0000100001287983 */ /* 0x000f280000100800 */
[----:B------:R-:W4:Y:S04]  /*1ad0*/  LDL R41, [R1+0x14] ;  /* 0x0000140001297983 */ /* 0x000f280000100800 */
[----:B------:R-:W4:Y:S04]  /*1ae0*/  LDL R42, [R1+0x18] ;  /* 0x00001800012a7983 */ /* 0x000f280000100800 */
[----:B------:R-:W4:Y:S01]  /*1af0*/  LDL R43, [R1+0x1c] ;  /* 0x00001c00012b7983 */ /* 0x000f220000100800 */
[C---:B------:R-:W-:Y:S01]  /*1b00*/  ISETP.GE.U32.AND P5, PT, R0.reuse, 0x20, PT ;  /* 0x000000200000780c */ /* 0x040fe20003fa6070 */
[----:B------:R-:W0:Y:S01]  /*1b10*/  LDC.64 R6, c[0x0][0x3d0] ;  /* 0x0000f400ff067b82 */ /* 0x000e220000000a00 */
[----:B------:R-:W-:-:S07]  /*1b20*/  ISETP.GE.U32.AND P2, PT, R0, 0x40, PT ;  /* 0x000000400000780c */ /* 0x000fce0003f46070 */
[----:B------:R-:W1:Y:S08]  /*1b30*/  LDC.64 R8, c[0x0][0x3d8] ;  /* 0x0000f600ff087b82 */ /* 0x000e700000000a00 */
[----:B------:R-:W1:Y:S08]  /*1b40*/  @P5 LDC.64 R4, c[0x0][0x438] ;  /* 0x00010e00ff045b82 */ /* 0x000e700000000a00 */
[----:B------:R-:W1:Y:S08]  /*1b50*/  @P5 LDC.64 R10, c[0x0][0x440] ;  /* 0x00011000ff0a5b82 */ /* 0x000e700000000a00 */
[----:B------:R-:W1:Y:S08]  /*1b60*/  LDC.64 R16, c[0x0][0x3d8] ;  /* 0x0000f600ff107b82 */ /* 0x000e700000000a00 */
[----:B------:R-:W1:Y:S01]  /*1b70*/  LDC.64 R12, c[0x0][0x3d0] ;  /* 0x0000f400ff0c7b82 */ /* 0x000e620000000a00 */
[----:B0-----:R-:W-:-:S07]  /*1b80*/  @P5 IMAD.WIDE.U32 R6, R3, 0x10, R6 ;  /* 0x0000001003065825 */ /* 0x001fce00078e0006 */
[----:B------:R-:W0:Y:S01]  /*1b90*/  @P2 LDC.64 R14, c[0x0][0x438] ;  /* 0x00010e00ff0e2b82 */ /* 0x000e220000000a00 */
[----:B-1----:R-:W-:-:S07]  /*1ba0*/  @P5 IMAD.WIDE.U32 R4, R3, 0x10, R4 ;  /* 0x0000001003045825 */ /* 0x002fce00078e0004 */
[----:B------:R-:W1:Y:S01]  /*1bb0*/  @P2 LDC.64 R18, c[0x0][0x440] ;  /* 0x00011000ff122b82 */ /* 0x000e620000000a00 */
[----:B------:R-:W-:-:S07]  /*1bc0*/  @P5 IMAD.WIDE.U32 R8, R3, 0x10, R8 ;  /* 0x0000001003085825 */ /* 0x000fce00078e0008 */
[----:B------:R-:W1:Y:S01]  /*1bd0*/  LDC.64 R24, c[0x0][0x3d8] ;  /* 0x0000f600ff187b82 */ /* 0x000e620000000a00 */
[C---:B------:R-:W-:Y:S01]  /*1be0*/  @P5 IMAD.WIDE.U32 R10, R3.reuse, 0x10, R10 ;  /* 0x00000010030a5825 */ /* 0x040fe200078e000a */
[----:B------:R-:W-:Y:S01]  /*1bf0*/  @P5 LOP3.LUT R3, R3, 0x20, RZ, 0xfc, !PT ;  /* 0x0000002003035812 */ /* 0x000fe200078efcff */
[----:B------:R0:W5:Y:S05]  /*1c00*/  @P5 LD.E.128 R140, desc[UR6][R4.64] ;  /* 0x00000006048c5980 */ /* 0x00016a000c101d00 */
[----:B------:R-:W1:Y:S01]  /*1c10*/  LDC.64 R20, c[0x0][0x3d0] ;  /* 0x0000f400ff147b82 */ /* 0x000e620000000a00 */
[C---:B------:R-:W-:Y:S01]  /*1c20*/  @P2 IMAD.WIDE.U32 R16, R3.reuse, 0x10, R16 ;  /* 0x0000001003102825 */ /* 0x040fe200078e0010 */
[C---:B------:R-:W-:Y:S01]  /*1c30*/  ISETP.GE.U32.AND P3, PT, R0.reuse, 0x60, PT ;  /* 0x000000600000780c */ /* 0x040fe20003f66070 */
[----:B------:R1:W5:Y:S02]  /*1c40*/  @P5 LD.E.128 R64, desc[UR6][R10.64] ;  /* 0x000000060a405980 */ /* 0x000364000c101d00 */
[----:B------:R-:W-:Y:S01]  /*1c50*/  @P2 IMAD.WIDE.U32 R12, R3, 0x10, R12 ;  /* 0x00000010030c2825 */ /* 0x000fe200078e000c */
[----:B------:R-:W-:-:S02]  /*1c60*/  ISETP.GE.U32.AND P0, PT, R0, 0x80, PT ;  /* 0x000000800000780c */ /* 0x000fc40003f06070 */
[----:B------:R-:W-:Y:S01]  /*1c70*/  ISETP.GE.U32.AND P1, PT, R0, 0xa0, PT ;  /* 0x000000a00000780c */ /* 0x000fe20003f26070 */
[C---:B0-----:R-:W-:Y:S01]  /*1c80*/  @P2 IMAD.WIDE.U32 R14, R3.reuse, 0x10, R14 ;  /* 0x00000010030e2825 */ /* 0x041fe200078e000e */
[----:B------:R-:W0:Y:S03]  /*1c90*/  LDC.64 R4, c[0x0][0x3d0] ;  /* 0x0000f400ff047b82 */ /* 0x000e260000000a00 */
[C---:B-1----:R-:W-:Y:S01]  /*1ca0*/  @P2 IMAD.WIDE.U32 R18, R3.reuse, 0x10, R18 ;  /* 0x0000001003122825 */ /* 0x042fe200078e0012 */
[----:B------:R-:W-:Y:S01]  /*1cb0*/  @P2 IADD3 R3, PT, PT, R3, 0x20, RZ ;  /* 0x0000002003032810 */ /* 0x000fe20007ffe0ff */
[----:B------:R-:W5:Y:S03]  /*1cc0*/  @P2 LD.E.128 R144, desc[UR6][R14.64] ;  /* 0x000000060e902980 */ /* 0x000f66000c101d00 */
[----:B------:R-:W1:Y:S01]  /*1cd0*/  @P3 LDC.64 R22, c[0x0][0x438] ;  /* 0x00010e00ff163b82 */ /* 0x000e620000000a00 */
[C---:B------:R-:W-:Y:S01]  /*1ce0*/  @P3 IMAD.WIDE.U32 R24, R3.reuse, 0x10, R24 ;  /* 0x0000001003183825 */ /* 0x040fe200078e0018 */
[----:B------:R-:W5:Y:S03]  /*1cf0*/  @P2 LD.E.128 R68, desc[UR6][R18.64] ;  /* 0x0000000612442980 */ /* 0x000f66000c101d00 */
[----:B------:R-:W-:-:S03]  /*1d00*/  @P3 IMAD.WIDE.U32 R20, R3, 0x10, R20 ;  /* 0x0000001003143825 */ /* 0x000fc600078e0014 */
[----:B------:R-:W0:Y:S01]  /*1d10*/  @P3 LDC.64 R26, c[0x0][0x440] ;  /* 0x00011000ff1a3b82 */ /* 0x000e220000000a00 */
[C---:B------:R-:W-:Y:S02]  /*1d20*/  ISETP.GE.U32.AND P4, PT, R0.reuse, 0xe0, PT ;  /* 0x000000e00000780c */ /* 0x040fe40003f86070 */
[----:B------:R-:W-:-:S05]  /*1d30*/  ISETP.GE.U32.AND P6, PT, R0, 0x100, PT ;  /* 0x000001000000780c */ /* 0x000fca0003fc6070 */
[----:B------:R-:W0:Y:S01]  /*1d40*/  @P1 LDC.64 R10, c[0x0][0x440] ;  /* 0x00011000ff0a1b82 */ /* 0x000e220000000a00 */
[----:B--2---:R2:W4:Y:S07]  /*1d50*/  @P5 LDG.E.128 R28, desc[UR6][R8.64] ;  /* 0x00000006081c5981 */ /* 0x00452e000c1e1d00 */
[----:B--2---:R-:W2:Y:S01]  /*1d60*/  LDC.64 R8, c[0x0][0x3d8] ;  /* 0x0000f600ff087b82 */ /* 0x004ea20000000a00 */
[----:B---3--:R3:W2:Y:S07]  /*1d70*/  @P5 LDG.E.128 R32, desc[UR6][R6.64] ;  /* 0x0000000606205981 */ /* 0x0086ae000c1e1d00 */
[----:B---3--:R-:W3:Y:S01]  /*1d80*/  @P1 LDC.64 R6, c[0x0][0x438] ;  /* 0x00010e00ff061b82 */ /* 0x008ee20000000a00 */
[----:B----4-:R-:W4:Y:S04]  /*1d90*/  @P2 LDG.E.128 R44, desc[UR6][R16.64] ;  /* 0x00000006102c2981 */ /* 0x010f28000c1e1d00 */
[----:B------:R0:W3:Y:S04]  /*1da0*/  @P2 LDG.E.128 R48, desc[UR6][R12.64] ;  /* 0x000000060c302981 */ /* 0x0000e8000c1e1d00 */
[----:B------:R-:W3:Y:S04]  /*1db0*/  @P3 LDG.E.128 R36, desc[UR6][R24.64] ;  /* 0x0000000618243981 */ /* 0x000ee8000c1e1d00 */
[----:B------:R0:W3:Y:S01]  /*1dc0*/  @P3 LDG.E.128 R40, desc[UR6][R20.64] ;  /* 0x0000000614283981 */ /* 0x0000e2000c1e1d00 */
[C---:B-1----:R-:W-:Y:S01]  /*1dd0*/  @P3 IMAD.WIDE.U32 R22, R3.reuse, 0x10, R22 ;  /* 0x0000001003163825 */ /* 0x042fe200078e0016 */
[----:B0-----:R-:W0:Y:S03]  /*1de0*/  LDC.64 R12, c[0x0][0x3d0] ;  /* 0x0000f400ff0c7b82 */ /* 0x001e260000000a00 */
[C---:B------:R-:W-:Y:S01]  /*1df0*/  @P3 IMAD.WIDE.U32 R26, R3.reuse, 0x10, R26 ;  /* 0x00000010031a3825 */ /* 0x040fe200078e001a */
[----:B------:R1:W5:Y:S03]  /*1e00*/  @P3 LD.E.128 R148, desc[UR6][R22.64] ;  /* 0x0000000616943980 */ /* 0x000366000c101d00 */
[----:B------:R-:W-:Y:S01]  /*1e10*/  @P3 VIADD R3, R3, 0x20 ;  /* 0x0000002003033836 */ /* 0x000fe20000000000 */
[----:B------:R-:W0:Y:S01]  /*1e20*/  LDC.64 R16, c[0x0][0x3d8] ;  /* 0x0000f600ff107b82 */ /* 0x000e220000000a00 */
[----:B------:R1:W5:Y:S07]  /*1e30*/  @P3 LD.E.128 R72, desc[UR6][R26.64] ;  /* 0x000000061a483980 */ /* 0x00036e000c101d00 */
[----:B------:R-:W0:Y:S08]  /*1e40*/  LDC.64 R20, c[0x0][0x3d0] ;  /* 0x0000f400ff147b82 */ /* 0x000e300000000a00 */
[----:B------:R-:W0:Y:S08]  /*1e50*/  LDC.64 R24, c[0x0][0x3d8] ;  /* 0x0000f600ff187b82 */ /* 0x000e300000000a00 */
[----:B-1----:R-:W1:Y:S08]  /*1e60*/  @P4 LDC.64 R22, c[0x0][0x438] ;  /* 0x00010e00ff164b82 */ /* 0x002e700000000a00 */
[----:B------:R-:W1:Y:S01]  /*1e70*/  @P4 LDC.64 R26, c[0x0][0x440] ;  /* 0x00011000ff1a4b82 */ /* 0x000e620000000a00 */
[----:B------:R0:W-:Y:S04]  /*1e80*/  @P5 STL.64 [R1+0x40], R28 ;  /* 0x0000401c01005387 */ /* 0x0001e80000100a00 */
[----:B------:R1:W-:Y:S03]  /*1e90*/  @P5 STL.64 [R1+0x48], R30 ;  /* 0x0000481e01005387 */ /* 0x0003e60000100a00 */
[----:B0-----:R-:W0:Y:S01]  /*1ea0*/  LDC.64 R28, c[0x0][0x3d0] ;  /* 0x0000f400ff1c7b82 */ /* 0x001e220000000a00 */
[----:B--2---:R2:W-:Y:S04]  /*1eb0*/  @P5 STL.64 [R1+0x50], R32 ;  /* 0x0000502001005387 */ /* 0x0045e80000100a00 */
[----:B------:R4:W-:Y:S03]  /*1ec0*/  @P5 STL.64 [R1+0x58], R34 ;  /* 0x0000582201005387 */ /* 0x0009e60000100a00 */
[----:B-1----:R-:W1:Y:S08]  /*1ed0*/  @P0 LDC.64 R30, c[0x0][0x438] ;  /* 0x00010e00ff1e0b82 */ /* 0x002e700000000a00 */
[----:B--2---:R-:W2:Y:S01]  /*1ee0*/  LDC.64 R32, c[0x0][0x3d8] ;  /* 0x0000f600ff207b82 */ /* 0x004ea20000000a00 */
[----:B----4-:R-:W-:Y:S07]  /*1ef0*/  @P2 STL.64 [R1+0x20], R44 ;  /* 0x0000202c01002387 */ /* 0x010fee0000100a00 */
[----:B------:R-:W4:Y:S01]  /*1f00*/  @P0 LDC.64 R34, c[0x0][0x440] ;  /* 0x00011000ff220b82 */ /* 0x000f220000000a00 */
[----:B------:R-:W-:Y:S04]  /*1f10*/  @P2 STL.64 [R1+0x28], R46 ;  /* 0x0000282e01002387 */ /* 0x000fe80000100a00 */
[----:B---3--:R-:W-:Y:S04]  /*1f20*/  @P2 STL.64 [R1+0x30], R48 ;  /* 0x0000303001002387 */ /* 0x008fe80000100a00 */
[----:B------:R-:W-:Y:S01]  /*1f30*/  @P2 STL.64 [R1+0x38], R50 ;  /* 0x0000383201002387 */ /* 0x000fe20000100a00 */
[----:B------:R-:W-:Y:S01]  /*1f40*/  ISETP.GE.U32.AND P2, PT, R0, 0xc0, PT ;  /* 0x000000c00000780c */ /* 0x000fe20003f46070 */
[----:B0-----:R-:W-:-:S04]  /*1f50*/  @P0 IMAD.WIDE.U32 R28, R3, 0x10, R28 ;  /* 0x00000010031c0825 */ /* 0x001fc800078e001c */
[C---:B-1----:R-:W-:Y:S01]  /*1f60*/  @P0 IMAD.WIDE.U32 R30, R3.reuse, 0x10, R30 ;  /* 0x00000010031e0825 */ /* 0x042fe200078e001e */
[----:B------:R0:W5:Y:S03]  /*1f70*/  @P0 LDG.E.128 R240, desc[UR6][R28.64] ;  /* 0x000000061cf00981 */ /* 0x000166000c1e1d00 */
[C---:B--2---:R-:W-:Y:S01]  /*1f80*/  @P0 IMAD.WIDE.U32 R32, R3.reuse, 0x10, R32 ;  /* 0x0000001003200825 */ /* 0x044fe200078e0020 */
[----:B------:R1:W5:Y:S03]  /*1f90*/  @P0 LD.E.128 R152, desc[UR6][R30.64] ;  /* 0x000000061e980980 */ /* 0x000366000c101d00 */
[----:B------:R-:W2:Y:S01]  /*1fa0*/  @P2 LDC.64 R14, c[0x0][0x438] ;  /* 0x00010e00ff0e2b82 */ /* 0x000ea20000000a00 */
[----:B------:R3:W-:Y:S04]  /*1fb0*/  @P3 STL.64 [R1], R36 ;  /* 0x0000002401003387 */ /* 0x0007e80000100a00 */
[----:B------:R1:W-:Y:S03]  /*1fc0*/  @P3 STL.64 [R1+0x8], R38 ;  /* 0x0000082601003387 */ /* 0x0003e60000100a00 */
[----:B------:R-:W2:Y:S01]  /*1fd0*/  @P2 LDC.64 R18, c[0x0][0x440] ;  /* 0x00011000ff122b82 */ /* 0x000ea20000000a00 */
[C---:B----4-:R-:W-:Y:S01]  /*1fe0*/  @P0 IMAD.WIDE.U32 R34, R3.reuse, 0x10, R34 ;  /* 0x0000001003220825 */ /* 0x050fe200078e0022 */
[----:B------:R-:W-:Y:S01]  /*1ff0*/  @P0 IADD3 R3, PT, PT, R3, 0x20, RZ ;  /* 0x0000002003030810 */ /* 0x000fe20007ffe0ff */
[----:B------:R4:W5:Y:S04]  /*2000*/  @P0 LDG.E.128 R236, desc[UR6][R32.64] ;  /* 0x0000000620ec0981 */ /* 0x000968000c1e1d00 */
[----:B------:R2:W-:Y:S01]  /*2010*/  @P3 STL.64 [R1+0x10], R40 ;  /* 0x0000102801003387 */ /* 0x0005e20000100a00 */
[----:B0-----:R-:W0:Y:S03]  /*2020*/  LDC.64 R28, c[0x0][0x3d0] ;  /* 0x0000f400ff1c7b82 */ /* 0x001e260000000a00 */
[----:B------:R0:W-:Y:S01]  /*2030*/  @P3 STL.64 [R1+0x18], R42 ;  /* 0x0000182a01003387 */ /* 0x0001e20000100a00 */
[----:B------:R-:W-:Y:S01]  /*2040*/  ISETP.GE.U32.AND P3, PT, R0, 0x120, PT ;  /* 0x000001200000780c */ /* 0x000fe20003f66070 */
[----:B------:R-:W-:-:S02]  /*2050*/  @P1 IMAD.WIDE.U32 R4, R3, 0x10, R4 ;  /* 0x0000001003041825 */ /* 0x000fc400078e0004 */
[----:B------:R3:W5:Y:S01]  /*2060*/  @P0 LD.E.128 R76, desc[UR6][R34.64] ;  /* 0x00000006224c0980 */ /* 0x000762000c101d00 */
[----:B-1----:R-:W1:Y:S01]  /*2070*/  @P6 LDC.64 R30, c[0x0][0x438] ;  /* 0x00010e00ff1e6b82 */ /* 0x002e620000000a00 */
[C---:B------:R-:W-:Y:S02]  /*2080*/  @P1 IMAD.WIDE.U32 R6, R3.reuse, 0x10, R6 ;  /* 0x0000001003061825 */ /* 0x040fe400078e0006 */
[----:B------:R3:W5:Y:S02]  /*2090*/  @P1 LDG.E.128 R232, desc[UR6][R4.64] ;  /* 0x0000000604e81981 */ /* 0x000764000c1e1d00 */
[C---:B------:R-:W-:Y:S02]  /*20a0*/  @P1 IMAD.WIDE.U32 R8, R3.reuse, 0x10, R8 ;  /* 0x0000001003081825 */ /* 0x040fe400078e0008 */
[----:B------:R2:W5:Y:S01]  /*20b0*/  @P1 LD.E.128 R156, desc[UR6][R6.64] ;  /* 0x00000006069c1980 */ /* 0x000562000c101d00 */
[----:B----4-:R-:W4:Y:S03]  /*20c0*/  LDC.64 R32, c[0x0][0x3d8] ;  /* 0x0000f600ff207b82 */ /* 0x010f260000000a00 */
[----:B------:R2:W5:Y:S05]  /*20d0*/  @P1 LDG.E.128 R228, desc[UR6][R8.64] ;  /* 0x0000000608e41981 */ /* 0x00056a000c1e1d00 */
[----:B---3--:R-:W3:Y:S01]  /*20e0*/  @P6 LDC.64 R34, c[0x0][0x440] ;  /* 0x00011000ff226b82 */ /* 0x008ee20000000a00 */
[----:B------:R-:W-:-:S04]  /*20f0*/  @P1 IMAD.WIDE.U32 R10, R3, 0x10, R10 ;  /* 0x00000010030a1825 */ /* 0x000fc800078e000a */
[----:B------:R-:W-:Y:S01]  /*2100*/  @P1 VIADD R3, R3, 0x20 ;  /* 0x0000002003031836 */ /* 0x000fe20000000000 */
[----:B------:R0:W5:Y:S02]  /*2110*/  @P1 LD.E.128 R80, desc[UR6][R10.64] ;  /* 0x000000060a501980 */ /* 0x000164000c101d00 */
[----:B------:R-:W3:Y:S01]  /*2120*/  LDC.64 R36, c[0x0][0x3d0] ;  /* 0x0000f400ff247b82 */ /* 0x000ee20000000a00 */
[----:B------:R-:W-:-:S07]  /*2130*/  @P2 IMAD.WIDE.U32 R12, R3, 0x10, R12 ;  /* 0x00000010030c2825 */ /* 0x000fce00078e000c */
[----:B------:R-:W3:Y:S01]  /*2140*/  @P3 LDC.64 R4, c[0x0][0x438] ;  /* 0x00010e00ff043b82 */ /* 0x000ee20000000a00 */
[C---:B--2---:R-:W-:Y:S01]  /*2150*/  @P2 IMAD.WIDE.U32 R14, R3.reuse, 0x10, R14 ;  /* 0x00000010030e2825 */ /* 0x044fe200078e000e */
[----:B------:R2:W5:Y:S06]  /*2160*/  @P2 LDG.E.128 R224, desc[UR6][R12.64] ;  /* 0x000000060ce02981 */ /* 0x00056c000c1e1d00 */
[----:B------:R-:W2:Y:S01]  /*2170*/  LDC.64 R6, c[0x0][0x3d8] ;  /* 0x0000f600ff067b82 */ /* 0x000ea20000000a00 */
[C---:B------:R-:W-:Y:S01]  /*2180*/  @P2 IMAD.WIDE.U32 R16, R3.reuse, 0x10, R16 ;  /* 0x0000001003102825 */ /* 0x040fe200078e0010 */
[----:B------:R0:W5:Y:S06]  /*2190*/  @P2 LD.E.128 R160, desc[UR6][R14.64] ;  /* 0x000000060ea02980 */ /* 0x00016c000c101d00 */
[----:B------:R-:W2:Y:S01]  /*21a0*/  @P3 LDC.64 R8, c[0x0][0x440] ;  /* 0x00011000ff083b82 */ /* 0x000ea20000000a00 */
[C---:B------:R-:W-:Y:S01]  /*21b0*/  @P2 IMAD.WIDE.U32 R18, R3.reuse, 0x10, R18 ;  /* 0x0000001003122825 */ /* 0x040fe200078e0012 */
[----:B------:R-:W-:Y:S01]  /*21c0*/  @P2 IADD3 R3, PT, PT, R3, 0x20, RZ ;  /* 0x0000002003032810 */ /* 0x000fe20007ffe0ff */
[----:B------:R0:W5:Y:S04]  /*21d0*/  @P2 LDG.E.128 R220, desc[UR6][R16.64] ;  /* 0x0000000610dc2981 */ /* 0x000168000c1e1d00 */
[C---:B------:R-:W-:Y:S01]  /*21e0*/  @P4 IMAD.WIDE.U32 R20, R3.reuse, 0x10, R20 ;  /* 0x0000001003144825 */ /* 0x040fe200078e0014 */
[----:B------:R0:W5:Y:S03]  /*21f0*/  @P2 LD.E.128 R84, desc[UR6][R18.64] ;  /* 0x0000000612542980 */ /* 0x000166000c101d00 */
[C---:B------:R-:W-:Y:S01]  /*2200*/  @P4 IMAD.WIDE.U32 R22, R3.reuse, 0x10, R22 ;  /* 0x0000001003164825 */ /* 0x040fe200078e0016 */
[----:B------:R0:W5:Y:S03]  /*2210*/  @P4 LDG.E.128 R216, desc[UR6][R20.64] ;  /* 0x0000000614d84981 */ /* 0x000166000c1e1d00 */
[C---:B------:R-:W-:Y:S01]  /*2220*/  @P4 IMAD.WIDE.U32 R24, R3.reuse, 0x10, R24 ;  /* 0x0000001003184825 */ /* 0x040fe200078e0018 */
[----:B------:R0:W5:Y:S03]  /*2230*/  @P4 LD.E.128 R164, desc[UR6][R22.64] ;  /* 0x0000000616a44980 */ /* 0x000166000c101d00 */
[C---:B------:R-:W-:Y:S01]  /*2240*/  @P4 IMAD.WIDE.U32 R26, R3.reuse, 0x10, R26 ;  /* 0x00000010031a4825 */ /* 0x040fe200078e001a */
[----:B------:R1:W5:Y:S03]  /*2250*/  @P4 LDG.E.128 R212, desc[UR6][R24.64] ;  /* 0x0000000618d44981 */ /* 0x000366000c1e1d00 */
[----:B------:R-:W-:Y:S01]  /*2260*/  @P4 VIADD R3, R3, 0x20 ;  /* 0x0000002003034836 */ /* 0x000fe20000000000 */
[----:B------:R2:W5:Y:S03]  /*2270*/  @P4 LD.E.128 R88, desc[UR6][R26.64] ;  /* 0x000000061a584980 */ /* 0x000566000c101d00 */
[----:B0-----:R-:W-:-:S04]  /*2280*/  @P6 IMAD.WIDE.U32 R28, R3, 0x10, R28 ;  /* 0x00000010031c6825 */ /* 0x001fc800078e001c */
[C---:B-1----:R-:W-:Y:S01]  /*2290*/  @P6 IMAD.WIDE.U32 R30, R3.reuse, 0x10, R30 ;  /* 0x00000010031e6825 */ /* 0x042fe200078e001e */
[----:B------:R0:W5:Y:S03]  /*22a0*/  @P6 LDG.E.128 R208, desc[UR6][R28.64] ;  /* 0x000000061cd06981 */ /* 0x000166000c1e1d00 */
[C---:B----4-:R-:W-:Y:S01]  /*22b0*/  @P6 IMAD.WIDE.U32 R32, R3.reuse, 0x10, R32 ;  /* 0x0000001003206825 */ /* 0x050fe200078e0020 */
[----:B------:R0:W5:Y:S03]  /*22c0*/  @P6 LD.E.128 R168, desc[UR6][R30.64] ;  /* 0x000000061ea86980 */ /* 0x000166000c101d00 */
[C---:B---3--:R-:W-:Y:S01]  /*22d0*/  @P6 IMAD.WIDE.U32 R34, R3.reuse, 0x10, R34 ;  /* 0x0000001003226825 */ /* 0x048fe200078e0022 */
[----:B------:R-:W-:Y:S01]  /*22e0*/  @P6 IADD3 R3, PT, PT, R3, 0x20, RZ ;  /* 0x0000002003036810 */ /* 0x000fe20007ffe0ff */
[----:B------:R0:W5:Y:S04]  /*22f0*/  @P6 LDG.E.128 R204, desc[UR6][R32.64] ;  /* 0x0000000620cc6981 */ /* 0x000168000c1e1d00 */
[C---:B------:R-:W-:Y:S01]  /*2300*/  @P3 IMAD.WIDE.U32 R36, R3.reuse, 0x10, R36 ;  /* 0x0000001003243825 */ /* 0x040fe200078e0024 */
[----:B------:R0:W5:Y:S03]  /*2310*/  @P6 LD.E.128 R92, desc[UR6][R34.64] ;  /* 0x00000006225c6980 */ /* 0x000166000c101d00 */
[C---:B------:R-:W-:Y:S01]  /*2320*/  @P3 IMAD.WIDE.U32 R4, R3.reuse, 0x10, R4 ;  /* 0x0000001003043825 */ /* 0x040fe200078e0004 */
[----:B------:R0:W5:Y:S03]  /*2330*/  @P3 LDG.E.128 R200, desc[UR6][R36.64] ;  /* 0x0000000624c83981 */ /* 0x000166000c1e1d00 */
[C---:B--2---:R-:W-:Y:S01]  /*2340*/  @P3 IMAD.WIDE.U32 R6, R3.reuse, 0x10, R6 ;  /* 0x0000001003063825 */ /* 0x044fe200078e0006 */
[----:B------:R0:W5:Y:S03]  /*2350*/  @P3 LD.E.128 R172, desc[UR6][R4.64] ;  /* 0x0000000604ac3980 */ /* 0x000166000c101d00 */
[C---:B------:R-:W-:Y:S01]  /*2360*/  @P3 IMAD.WIDE.U32 R8, R3.reuse, 0x10, R8 ;  /* 0x0000001003083825 */ /* 0x040fe200078e0008 */
[----:B------:R0:W5:Y:S04]  /*2370*/  @P3 LDG.E.128 R196, desc[UR6][R6.64] ;  /* 0x0000000606c43981 */ /* 0x000168000c1e1d00 */
[----:B------:R0:W5:Y:S01]  /*2380*/  @P3 LD.E.128 R96, desc[UR6][R8.64] ;  /* 0x0000000608603980 */ /* 0x000162000c101d00 */
[----:B------:R-:W-:Y:S01]  /*2390*/  ISETP.GE.U32.AND P0, PT, R0, 0x140, PT ;  /* 0x000001400000780c */ /* 0x000fe20003f06070 */
[----:B------:R-:W-:-:S12]  /*23a0*/  @P3 VIADD R3, R3, 0x20 ;  /* 0x0000002003033836 */ /* 0x000fd80000000000 */
[----:B0-----:R-:W-:Y:S05]  /*23b0*/  @!P0 BRA `(.L_x_3) ;  /* 0x0000000c00408947 */ /* 0x001fea0003800000 */
[----:B------:R-:W0:Y:S08]  /*23c0*/  LDC.64 R176, c[0x0][0x440] ;  /* 0x00011000ffb07b82 */ /* 0x000e300000000a00 */
[----:B------:R-:W1:Y:S08]  /*23d0*/  LDC.64 R192, c[0x0][0x3d0] ;  /* 0x0000f400ffc07b82 */ /* 0x000e700000000a00 */
[----:B------:R-:W2:Y:S08]  /*23e0*/  LDC.64 R180, c[0x0][0x438] ;  /* 0x00010e00ffb47b82 */ /* 0x000eb00000000a00 */
[----:B------:R-:W3:Y:S01]  /*23f0*/  LDC.64 R188, c[0x0][0x3d8] ;  /* 0x0000f600ffbc7b82 */ /* 0x000ee20000000a00 */
[----:B0-----:R-:W-:-:S06]  /*2400*/  IMAD.WIDE.U32 R176, R3, 0x10, R176 ;  /* 0x0000001003b07825 */ /* 0x001fcc00078e00b0 */
[----:B------:R-:W5:Y:S01]  /*2410*/  LD.E.128 R176, desc[UR6][R176.64] ;  /* 0x00000006b0b07980 */ /* 0x000f62000c101d00 */
[----:B-1----:R-:W-:-:S06]  /*2420*/  IMAD.WIDE.U32 R192, R3, 0x10, R192 ;  /* 0x0000001003c07825 */ /* 0x002fcc00078e00c0 */
[----:B------:R-:W5:Y:S01]  /*2430*/  LDG.E.128 R192, desc[UR6][R192.64] ;  /* 0x00000006c0c07981 */ /* 0x000f62000c1e1d00 */
[----:B--2---:R-:W-:-:S06]  /*2440*/  IMAD.WIDE.U32 R180, R3, 0x10, R180 ;  /* 0x0000001003b47825 */ /* 0x004fcc00078e00b4 */
[----:B------:R-:W5:Y:S01]  /*2450*/  LD.E.128 R180, desc[UR6][R180.64] ;  /* 0x00000006b4b47980 */ /* 0x000f62000c101d00 */
[----:B---3--:R-:W-:-:S06]  /*2460*/  IMAD.WIDE.U32 R188, R3, 0x10, R188 ;  /* 0x0000001003bc7825 */ /* 0x008fcc00078e00bc */
[----:B------:R-:W5:Y:S01]  /*2470*/  LDG.E.128 R188, desc[UR6][R188.64] ;  /* 0x00000006bcbc7981 */ /* 0x000f62000c1e1d00 */
[----:B------:R-:W-:Y:S05]  /*2480*/  BRA `(.L_x_3) ;  /* 0x0000000c000c7947 */ /* 0x000fea0003800000 */
.L_x_4:
        /* <DEDUP_REMOVED lines=19> */
[----:B------:R-:W4:Y:S04]  /*25c0*/  LDL R39, [R1+0x1c] ;  /* 0x00001c0001277983 */ /* 0x000f280000100800 */
[----:B------:R-:W2:Y:S04]  /*25d0*/  LDL R23, [R1+0x48] ;  /* 0x0000480001177983 */ /* 0x000ea80000100800 */
        /* <DEDUP_REMOVED lines=8> */
[----:B------:R-:W1:Y:S08]  /*2660*/  LDC.64 R14, c[0x0][0x3d8] ;  /* 0x0000f600ff0e7b82 */ /* 0x000e700000000a00 */
[----:B------:R-:W1:Y:S08]  /*2670*/  LDC.64 R10, c[0x0][0x3d0] ;  /* 0x0000f400ff0a7b82 */ /* 0x000e700000000a00 */
[----:B------:R-:W1:Y:S01]  /*2680*/  @P1 LDC.64 R12, c[0x0][0x438] ;  /* 0x00010e00ff0c1b82 */ /* 0x000e620000000a00 */
[----:B0-----:R-:W-:-:S07]  /*2690*/  @P5 IMAD.WIDE.U32 R4, R3, 0x10, R4 ;  /* 0x0000001003045825 */ /* 0x001fce00078e0004 */
[----:B------:R-:W0:Y:S01]  /*26a0*/  LDC.64 R20, c[0x0][0x3d8] ;  /* 0x0000f600ff147b82 */ /* 0x000e220000000a00 */
[----:B-1----:R-:W-:-:S07]  /*26b0*/  @P5 IMAD.WIDE.U32 R8, R3, 0x10, R8 ;  /* 0x0000001003085825 */ /* 0x002fce00078e0008 */
[----:B------:R-:W1:Y:S01]  /*26c0*/  LDC.64 R16, c[0x0][0x3d0] ;  /* 0x0000f400ff107b82 */ /* 0x000e620000000a00 */
[C---:B------:R-:W-:Y:S01]  /*26d0*/  @P5 IMAD.WIDE.U32 R6, R3.reuse, 0x10, R6 ;  /* 0x0000001003065825 */ /* 0x040fe200078e0006 */
[----:B------:R-:W-:Y:S02]  /*26e0*/  @P5 LOP3.LUT R3, R3, 0x20, RZ, 0xfc, !PT ;  /* 0x0000002003035812 */ /* 0x000fe400078efcff */
[C---:B------:R-:W-:Y:S02]  /*26f0*/  ISETP.GE.U32.AND P6, PT, R0.reuse, 0x60, PT ;  /* 0x000000600000780c */ /* 0x040fe40003fc6070 */
[C---:B------:R-:W-:Y:S01]  /*2700*/  ISETP.GE.U32.AND P4, PT, R0.reuse, 0x80, PT ;  /* 0x000000800000780c */ /* 0x040fe20003f86070 */
[C---:B------:R-:W-:Y:S01]  /*2710*/  @P1 IMAD.WIDE.U32 R14, R3.reuse, 0x10, R14 ;  /* 0x00000010030e1825 */ /* 0x040fe200078e000e */
[----:B------:R-:W-:Y:S01]  /*2720*/  ISETP.GE.U32.AND P0, PT, R0, 0xa0, PT ;  /* 0x000000a00000780c */ /* 0x000fe20003f06070 */
[----:B------:R1:W5:Y:S02]  /*2730*/  @P5 LD.E.128 R140, desc[UR6][R6.64] ;  /* 0x00000006068c5980 */ /* 0x000364000c101d00 */
[----:B------:R-:W-:-:S04]  /*2740*/  @P1 IMAD.WIDE.U32 R10, R3, 0x10, R10 ;  /* 0x00000010030a1825 */ /* 0x000fc800078e000a */
[C---:B------:R-:W-:Y:S01]  /*2750*/  @P1 IMAD.WIDE.U32 R12, R3.reuse, 0x10, R12 ;  /* 0x00000010030c1825 */ /* 0x040fe200078e000c */
[----:B------:R-:W-:Y:S01]  /*2760*/  @P1 IADD3 R3, PT, PT, R3, 0x20, RZ ;  /* 0x0000002003031810 */ /* 0x000fe20007ffe0ff */
[----:B------:R-:W4:Y:S01]  /*2770*/  @P6 LDC.64 R18, c[0x0][0x438] ;  /* 0x00010e00ff126b82 */ /* 0x000f220000000a00 */
[C---:B------:R-:W-:Y:S02]  /*2780*/  ISETP.GE.U32.AND P3, PT, R0.reuse, 0xc0, PT ;  /* 0x000000c00000780c */ /* 0x040fe40003f66070 */
[----:B------:R-:W-:Y:S01]  /*2790*/  ISETP.GE.U32.AND P2, PT, R0, 0xe0, PT ;  /* 0x000000e00000780c */ /* 0x000fe20003f46070 */
[C---:B0-----:R-:W-:Y:S01]  /*27a0*/  @P6 IMAD.WIDE.U32 R20, R3.reuse, 0x10, R20 ;  /* 0x0000001003146825 */ /* 0x041fe200078e0014 */
[----:B------:R0:W5:Y:S03]  /*27b0*/  @P1 LD.E.128 R144, desc[UR6][R12.64] ;  /* 0x000000060c901980 */ /* 0x000166000c101d00 */
[C---:B-1----:R-:W-:Y:S01]  /*27c0*/  @P6 IMAD.WIDE.U32 R16, R3.reuse, 0x10, R16 ;  /* 0x0000001003106825 */ /* 0x042fe200078e0010 */
[----:B------:R-:W1:Y:S03]  /*27d0*/  LDC.64 R6, c[0x0][0x3d0] ;  /* 0x0000f400ff067b82 */ /* 0x000e660000000a00 */
[----:B--2---:R-:W-:Y:S01]  /*27e0*/  IMAD.MOV.U32 R34, RZ, RZ, R23 ;  /* 0x000000ffff227224 */ /* 0x004fe200078e0017 */
[----:B------:R-:W2:Y:S04]  /*27f0*/  @P1 LDG.E.128 R24, desc[UR6][R14.64] ;  /* 0x000000060e181981 */ /* 0x000ea8000c1e1d00 */
[----:B0-----:R-:W0:Y:S01]  /*2800*/  LDC.64 R12, c[0x0][0x3d8] ;  /* 0x0000f600ff0c7b82 */ /* 0x001e220000000a00 */
[----:B---3--:R-:W3:Y:S04]  /*2810*/  @P1 LDG.E.128 R40, desc[UR6][R10.64] ;  /* 0x000000060a281981 */ /* 0x008ee8000c1e1d00 */
[----:B----4-:R4:W3:Y:S01]  /*2820*/  @P5 LDG.E.128 R44, desc[UR6][R4.64] ;  /* 0x00000006042c5981 */ /* 0x0108e2000c1e1d00 */
[----:B------:R-:W-:Y:S01]  /*2830*/  MOV R35, R22 ;  /* 0x0000001600237202 */ /* 0x000fe20000000f00 */
[----:B------:R-:W-:Y:S01]  /*2840*/  @P1 IMAD.MOV.U32 R71, RZ, RZ, RZ ;  /* 0x000000ffff471224 */ /* 0x000fe200078e00ff */
[----:B------:R-:W1:Y:S01]  /*2850*/  @P4 LDC.64 R22, c[0x0][0x438] ;  /* 0x00010e00ff164b82 */ /* 0x000e620000000a00 */
[----:B------:R-:W3:Y:S04]  /*2860*/  @P6 LDG.E.128 R28, desc[UR6][R20.64] ;  /* 0x00000006141c6981 */ /* 0x000ee8000c1e1d00 */
[----:B------:R4:W3:Y:S03]  /*2870*/  @P6 LDG.E.128 R36, desc[UR6][R16.64] ;  /* 0x0000000610246981 */ /* 0x0008e6000c1e1d00 */
[----:B----4-:R-:W4:Y:S01]  /*2880*/  LDC.64 R4, c[0x0][0x3d0] ;  /* 0x0000f400ff047b82 */ /* 0x010f220000000a00 */
[----:B------:R-:W3:Y:S01]  /*2890*/  @P5 LDG.E.128 R32, desc[UR6][R8.64] ;  /* 0x0000000608205981 */ /* 0x000ee2000c1e1d00 */
[----:B------:R-:W-:-:S06]  /*28a0*/  @P6 IMAD.WIDE.U32 R18, R3, 0x10, R18 ;  /* 0x0000001003126825 */ /* 0x000fcc00078e0012 */
[----:B------:R-:W0:Y:S01]  /*28b0*/  @P0 LDC.64 R10, c[0x0][0x438] ;  /* 0x00010e00ff0a0b82 */ /* 0x000e220000000a00 */
[----:B------:R4:W5:Y:S01]  /*28c0*/  @P6 LD.E.128 R148, desc[UR6][R18.64] ;  /* 0x0000000612946980 */ /* 0x000962000c101d00 */
[----:B------:R-:W-:Y:S01]  /*28d0*/  @P6 IADD3 R3, PT, PT, R3, 0x20, RZ ;  /* 0x0000002003036810 */ /* 0x000fe20007ffe0ff */
[----:B------:R-:W-:-:S05]  /*28e0*/  @P6 IMAD.MOV.U32 R75, RZ, RZ, RZ ;  /* 0x000000ffff4b6224 */ /* 0x000fca00078e00ff */
[----:B------:R-:W0:Y:S08]  /*28f0*/  LDC.64 R14, c[0x0][0x3d0] ;  /* 0x0000f400ff0e7b82 */ /* 0x000e300000000a00 */
[----:B------:R-:W0:Y:S01]  /*2900*/  @P3 LDC.64 R16, c[0x0][0x438] ;  /* 0x00010e00ff103b82 */ /* 0x000e220000000a00 */
[----:B----4-:R-:W-:-:S07]  /*2910*/  @P4 IMAD.WIDE.U32 R4, R3, 0x10, R4 ;  /* 0x0000001003044825 */ /* 0x010fce00078e0004 */
[----:B------:R-:W4:Y:S01]  /*2920*/  @P2 LDC.64 R18, c[0x0][0x438] ;  /* 0x00010e00ff122b82 */ /* 0x000f220000000a00 */
[----:B-1----:R-:W-:Y:S01]  /*2930*/  @P4 IMAD.WIDE.U32 R22, R3, 0x10, R22 ;  /* 0x0000001003164825 */ /* 0x002fe200078e0016 */
[----:B------:R1:W5:Y:S03]  /*2940*/  @P4 LDG.E.128 R240, desc[UR6][R4.64] ;  /* 0x0000000604f04981 */ /* 0x000366000c1e1d00 */
[----:B------:R-:W-:Y:S01]  /*2950*/  @P4 IMAD.MOV.U32 R79, RZ, RZ, RZ ;  /* 0x000000ffff4f4224 */ /* 0x000fe200078e00ff */
[----:B------:R1:W5:Y:S02]  /*2960*/  @P4 LD.E.128 R152, desc[UR6][R22.64] ;  /* 0x0000000616984980 */ /* 0x000364000c101d00 */
[----:B------:R-:W1:Y:S02]  /*2970*/  LDC.64 R20, c[0x0][0x3d0] ;  /* 0x0000f400ff147b82 */ /* 0x000e640000000a00 */
[----:B--2---:R2:W-:Y:S04]  /*2980*/  @P1 STL.64 [R1+0x20], R24 ;  /* 0x0000201801001387 */ /* 0x0045e80000100a00 */
[----:B------:R0:W-:Y:S02]  /*2990*/  @P1 STL.64 [R1+0x28], R26 ;  /* 0x0000281a01001387 */ /* 0x0001e40000100a00 */
[----:B--2---:R-:W2:Y:S02]  /*29a0*/  LDC.64 R24, c[0x0][0x3d8] ;  /* 0x0000f600ff187b82 */ /* 0x004ea40000000a00 */
[----:B---3--:R-:W-:Y:S04]  /*29b0*/  @P1 STL.64 [R1+0x30], R40 ;  /* 0x0000302801001387 */ /* 0x008fe80000100a00 */
[----:B------:R-:W-:Y:S02]  /*29c0*/  @P5 STL.64 [R1+0x50], R44 ;  /* 0x0000502c01005387 */ /* 0x000fe40000100a00 */
[----:B0-----:R-:W0:Y:S02]  /*29d0*/  LDC.64 R26, c[0x0][0x3d8] ;  /* 0x0000f600ff1a7b82 */ /* 0x001e240000000a00 */
[----:B------:R-:W-:Y:S04]  /*29e0*/  @P5 STL.64 [R1+0x58], R46 ;  /* 0x0000582e01005387 */ /* 0x000fe80000100a00 */
[----:B------:R-:W-:Y:S01]  /*29f0*/  @P1 STL.64 [R1+0x38], R42 ;  /* 0x0000382a01001387 */ /* 0x000fe20000100a00 */
[----:B------:R-:W-:-:S03]  /*2a00*/  ISETP.GE.U32.AND P1, PT, R0, 0x100, PT ;  /* 0x000001000000780c */ /* 0x000fc60003f26070 */
[----:B------:R3:W-:Y:S04]  /*2a10*/  @P6 STL.64 [R1], R28 ;  /* 0x0000001c01006387 */ /* 0x0007e80000100a00 */
[----:B------:R4:W-:Y:S04]  /*2a20*/  @P6 STL.64 [R1+0x8], R30 ;  /* 0x0000081e01006387 */ /* 0x0009e80000100a00 */
[----:B------:R-:W-:Y:S04]  /*2a30*/  @P6 STL.64 [R1+0x10], R36 ;  /* 0x0000102401006387 */ /* 0x000fe80000100a00 */
[----:B------:R-:W-:Y:S01]  /*2a40*/  @P6 STL.64 [R1+0x18], R38 ;  /* 0x0000182601006387 */ /* 0x000fe20000100a00 */
[----:B------:R-:W-:Y:S01]  /*2a50*/  ISETP.GE.U32.AND P6, PT, R0, 0x120, PT ;  /* 0x000001200000780c */ /* 0x000fe20003fc6070 */
[----:B---3--:R-:W3:Y:S02]  /*2a60*/  LDC.64 R28, c[0x0][0x3d0] ;  /* 0x0000f400ff1c7b82 */ /* 0x008ee40000000a00 */
[----:B------:R1:W-:Y:S06]  /*2a70*/  @P5 STL.64 [R1+0x40], R32 ;  /* 0x0000402001005387 */ /* 0x0003ec0000100a00 */
[----:B----4-:R-:W4:Y:S01]  /*2a80*/  LDC.64 R30, c[0x0][0x3d8] ;  /* 0x0000f600ff1e7b82 */ /* 0x010f220000000a00 */
[----:B------:R0:W-:Y:S01]  /*2a90*/  @P5 STL.64 [R1+0x48], R34 ;  /* 0x0000482201005387 */ /* 0x0001e20000100a00 */
[C---:B--2---:R-:W-:Y:S01]  /*2aa0*/  @P4 IMAD.WIDE.U32 R24, R3.reuse, 0x10, R24 ;  /* 0x0000001003184825 */ /* 0x044fe200078e0018 */
[----:B------:R-:W-:-:S04]  /*2ab0*/  @P4 IADD3 R3, PT, PT, R3, 0x20, RZ ;  /* 0x0000002003034810 */ /* 0x000fc80007ffe0ff */
[----:B------:R2:W5:Y:S01]  /*2ac0*/  @P4 LDG.E.128 R236, desc[UR6][R24.64] ;  /* 0x0000000618ec4981 */ /* 0x000562000c1e1d00 */
[----:B-1----:R-:W1:Y:S08]  /*2ad0*/  @P1 LDC.64 R32, c[0x0][0x438] ;  /* 0x00010e00ff201b82 */ /* 0x002e700000000a00 */
[----:B0-----:R-:W0:Y:S01]  /*2ae0*/  LDC.64 R34, c[0x0][0x3d8] ;  /* 0x0000f600ff227b82 */ /* 0x001e220000000a00 */
[----:B------:R-:W-:-:S04]  /*2af0*/  @P0 IMAD.WIDE.U32 R6, R3, 0x10, R6 ;  /* 0x0000001003060825 */ /* 0x000fc800078e0006 */
[C---:B------:R-:W-:Y:S01]  /*2b00*/  @P0 IMAD.WIDE.U32 R10, R3.reuse, 0x10, R10 ;  /* 0x00000010030a0825 */ /* 0x040fe200078e000a */
[----:B------:R2:W5:Y:S02]  /*2b10*/  @P0 LDG.E.128 R232, desc[UR6][R6.64] ;  /* 0x0000000606e80981 */ /* 0x000564000c1e1d00 */
[----:B------:R-:W2:Y:S01]  /*2b20*/  LDC.64 R36, c[0x0][0x3d0] ;  /* 0x0000f400ff247b82 */ /* 0x000ea20000000a00 */
[C---:B------:R-:W-:Y:S01]  /*2b30*/  @P0 IMAD.WIDE.U32 R12, R3.reuse, 0x10, R12 ;  /* 0x00000010030c0825 */ /* 0x040fe200078e000c */
[----:B------:R0:W5:Y:S03]  /*2b40*/  @P0 LD.E.128 R156, desc[UR6][R10.64] ;  /* 0x000000060a9c0980 */ /* 0x000166000c101d00 */
[----:B------:R-:W-:Y:S01]  /*2b50*/  @P0 VIADD R3, R3, 0x20 ;  /* 0x0000002003030836 */ /* 0x000fe20000000000 */
[----:B------:R0:W5:Y:S02]  /*2b60*/  @P0 LDG.E.128 R228, desc[UR6][R12.64] ;  /* 0x000000060ce40981 */ /* 0x000164000c1e1d00 */
[----:B------:R-:W2:Y:S01]  /*2b70*/  LDC.64 R38, c[0x0][0x3d8] ;  /* 0x0000f600ff267b82 */ /* 0x000ea20000000a00 */
[----:B------:R-:W-:-:S07]  /*2b80*/  @P3 IMAD.WIDE.U32 R14, R3, 0x10, R14 ;  /* 0x00000010030e3825 */ /* 0x000fce00078e000e */
[----:B------:R-:W2:Y:S01]  /*2b90*/  @P6 LDC.64 R8, c[0x0][0x438] ;  /* 0x00010e00ff086b82 */ /* 0x000ea20000000a00 */
[C---:B------:R-:W-:Y:S01]  /*2ba0*/  @P3 IMAD.WIDE.U32 R16, R3.reuse, 0x10, R16 ;  /* 0x0000001003103825 */ /* 0x040fe200078e0010 */
[----:B------:R0:W5:Y:S03]  /*2bb0*/  @P3 LDG.E.128 R224, desc[UR6][R14.64] ;  /* 0x000000060ee03981 */ /* 0x000166000c1e1d00 */
[C---:B------:R-:W-:Y:S01]  /*2bc0*/  @P3 IMAD.WIDE.U32 R26, R3.reuse, 0x10, R26 ;  /* 0x00000010031a3825 */ /* 0x040fe200078e001a */
[----:B------:R-:W-:Y:S01]  /*2bd0*/  @P3 IADD3 R3, PT, PT, R3, 0x20, RZ ;  /* 0x0000002003033810 */ /* 0x000fe20007ffe0ff */
[----:B------:R0:W5:Y:S04]  /*2be0*/  @P3 LD.E.128 R160, desc[UR6][R16.64] ;  /* 0x0000000610a03980 */ /* 0x000168000c101d00 */
[C---:B---3--:R-:W-:Y:S01]  /*2bf0*/  @P2 IMAD.WIDE.U32 R28, R3.reuse, 0x10, R28 ;  /* 0x00000010031c2825 */ /* 0x048fe200078e001c */
[----:B------:R3:W5:Y:S03]  /*2c00*/  @P3 LDG.E.128 R220, desc[UR6][R26.64] ;  /* 0x000000061adc3981 */ /* 0x000766000c1e1d00 */
[C---:B------:R-:W-:Y:S01]  /*2c10*/  @P2 IMAD.WIDE.U32 R18, R3.reuse, 0x10, R18 ;  /* 0x0000001003122825 */ /* 0x040fe200078e0012 */
[----:B------:R3:W5:Y:S03]  /*2c20*/  @P2 LDG.E.128 R216, desc[UR6][R28.64] ;  /* 0x000000061cd82981 */ /* 0x000766000c1e1d00 */
[C---:B----4-:R-:W-:Y:S01]  /*2c30*/  @P2 IMAD.WIDE.U32 R30, R3.reuse, 0x10, R30 ;  /* 0x00000010031e2825 */ /* 0x050fe200078e001e */
[----:B------:R3:W5:Y:S03]  /*2c40*/  @P2 LD.E.128 R164, desc[UR6][R18.64] ;  /* 0x0000000612a42980 */ /* 0x000766000c101d00 */
[----:B------:R-:W-:Y:S01]  /*2c50*/  @P2 VIADD R3, R3, 0x20 ;  /* 0x0000002003032836 */ /* 0x000fe20000000000 */
[----:B------:R3:W5:Y:S03]  /*2c60*/  @P2 LDG.E.128 R212, desc[UR6][R30.64] ;  /* 0x000000061ed42981 */ /* 0x000766000c1e1d00 */
[----:B------:R-:W-:-:S04]  /*2c70*/  @P1 IMAD.WIDE.U32 R20, R3, 0x10, R20 ;  /* 0x0000001003141825 */ /* 0x000fc800078e0014 */
[C---:B-1----:R-:W-:Y:S01]  /*2c80*/  @P1 IMAD.WIDE.U32 R32, R3.reuse, 0x10, R32 ;  /* 0x0000001003201825 */ /* 0x042fe200078e0020 */
[----:B------:R3:W5:Y:S03]  /*2c90*/  @P1 LDG.E.128 R208, desc[UR6][R20.64] ;  /* 0x0000000614d01981 */ /* 0x000766000c1e1d00 */
[C---:B0-----:R-:W-:Y:S01]  /*2ca0*/  @P1 IMAD.WIDE.U32 R34, R3.reuse, 0x10, R34 ;  /* 0x0000001003221825 */ /* 0x041fe200078e0022 */
[----:B------:R-:W-:Y:S01]  /*2cb0*/  @P1 IADD3 R3, PT, PT, R3, 0x20, RZ ;  /* 0x0000002003031810 */ /* 0x000fe20007ffe0ff */
[----:B------:R3:W5:Y:S04]  /*2cc0*/  @P1 LD.E.128 R168, desc[UR6][R32.64] ;  /* 0x0000000620a81980 */ /* 0x000768000c101d00 */
[C---:B--2---:R-:W-:Y:S01]  /*2cd0*/  @P6 IMAD.WIDE.U32 R36, R3.reuse, 0x10, R36 ;  /* 0x0000001003246825 */ /* 0x044fe200078e0024 */
[----:B------:R3:W5:Y:S03]  /*2ce0*/  @P1 LDG.E.128 R204, desc[UR6][R34.64] ;  /* 0x0000000622cc1981 */ /* 0x000766000c1e1d00 */
[C---:B------:R-:W-:Y:S01]  /*2cf0*/  @P6 IMAD.WIDE.U32 R8, R3.reuse, 0x10, R8 ;  /* 0x0000001003086825 */ /* 0x040fe200078e0008 */
[----:B------:R3:W5:Y:S03]  /*2d00*/  @P6 LDG.E.128 R200, desc[UR6][R36.64] ;  /* 0x0000000624c86981 */ /* 0x000766000c1e1d00 */
[----:B------:R-:W-:Y:S01]  /*2d10*/  @P6 IMAD.WIDE.U32 R38, R3, 0x10, R38 ;  /* 0x0000001003266825 */ /* 0x000fe200078e0026 */
[----:B------:R3:W5:Y:S04]  /*2d20*/  @P6 LD.E.128 R172, desc[UR6][R8.64] ;  /* 0x0000000608ac6980 */ /* 0x000768000c101d00 */
[----:B------:R3:W5:Y:S01]  /*2d30*/  @P6 LDG.E.128 R196, desc[UR6][R38.64] ;  /* 0x0000000626c46981 */ /* 0x000762000c1e1d00 */
        /* <DEDUP_REMOVED lines=26> */
[----:B---3--:R-:W-:Y:S06]  /*2ee0*/  @!P4 BRA `(.L_x_3) ;  /* 0x000000000074c947 */ /* 0x008fec0003800000 */
[----:B------:R-:W0:Y:S08]  /*2ef0*/  LDC.64 R188, c[0x0][0x3d8] ;  /* 0x0000f600ffbc7b82 */ /* 0x000e300000000a00 */
[----:B------:R-:W1:Y:S08]  /*2f00*/  LDC.64 R192, c[0x0][0x3d0] ;  /* 0x0000f400ffc07b82 */ /* 0x000e700000000a00 */
[----:B------:R-:W2:Y:S01]  /*2f10*/  LDC.64 R180, c[0x0][0x438] ;  /* 0x00010e00ffb47b82 */ /* 0x000ea20000000a00 */
[----:B0-----:R-:W-:-:S06]  /*2f20*/  IMAD.WIDE.U32 R188, R3, 0x10, R188 ;  /* 0x0000001003bc7825 */ /* 0x001fcc00078e00bc */
[----:B------:R-:W5:Y:S01]  /*2f30*/  LDG.E.128 R188, desc[UR6][R188.64] ;  /* 0x00000006bcbc7981 */ /* 0x000f62000c1e1d00 */
[----:B-1----:R-:W-:-:S06]  /*2f40*/  IMAD.WIDE.U32 R192, R3, 0x10, R192 ;  /* 0x0000001003c07825 */ /* 0x002fcc00078e00c0 */
[----:B------:R-:W5:Y:S01]  /*2f50*/  LDG.E.128 R192, desc[UR6][R192.64] ;  /* 0x00000006c0c07981 */ /* 0x000f62000c1e1d00 */
[----:B--2---:R-:W-:-:S06]  /*2f60*/  IMAD.WIDE.U32 R180, R3, 0x10, R180 ;  /* 0x0000001003b47825 */ /* 0x004fcc00078e00b4 */
[----:B------:R-:W5:Y:S01]  /*2f70*/  LD.E.128 R180, desc[UR6][R180.64] ;  /* 0x00000006b4b47980 */ /* 0x000f62000c101d00 */
        /* <DEDUP_REMOVED lines=19> */
[----:B------:R-:W-:-:S07]  /*30b0*/  CS2R R64, SRZ ;  /* 0x0000000000407805 */ /* 0x000fce000001ff00 */
.L_x_3:
[----:B------:R-:W-:Y:S05]  /*30c0*/  BSYNC.RECONVERGENT B0 ;  /* 0x0000000000007941 */ /* 0x000fea0003800200 */
.L_x_0:
[----:B------:R-:W0:Y:S01]  /*30d0*/  S2UR UR4, SR_CTAID.X ;  /* 0x00000000000479c3 */ /* 0x000e220000002500 */
[----:B------:R-:W1:Y:S01]  /*30e0*/  LDCU UR5, c[0x0][0x384] ;  /* 0x00007080ff0577ac */ /* 0x000e620008000800 */
[----:B------:R-:W-:Y:S01]  /*30f0*/  SHF.R.U32.HI R2, RZ, 0x5, R2 ;  /* 0x00000005ff027819 */ /* 0x000fe20000011602 */
[----:B0-----:R-:W-:-:S06]  /*3100*/  USHF.L.U32 UR4, UR4, 0x2, URZ ;  /* 0x0000000204047899 */ /* 0x001fcc00080006ff */
[----:B------:R-:W-:-:S04]  /*3110*/  LOP3.LUT R186, R2, UR4, RZ, 0xfc, !PT ;  /* 0x0000000402ba7c12 */ /* 0x000fc8000f8efcff */
[----:B-1----:R-:W-:-:S13]  /*3120*/  ISETP.GE.AND P0, PT, R186, UR5, PT ;  /* 0x00000005ba007c0c */ /* 0x002fda000bf06270 */
[----:B------:R-:W-:Y:S05]  /*3130*/  @P0 EXIT ;  /* 0x000000000000094d */ /* 0x000fea0003800000 */
[----:B------:R0:W-:Y:S01]  /*3140*/  STL [R1+0x3ec], R104 ;  /* 0x0003ec6801007387 */ /* 0x0001e20000100800 */
[----:B-----5:R-:W-:Y:S01]  /*3150*/  PRMT R250, R162, 0x7632, R250 ;  /* 0x00007632a2fa7816 */ /* 0x020fe200000000fa */
[----:B------:R-:W1:Y:S02]  /*3160*/  LDCU.64 UR4, c[0x0][0x3a0] ;  /* 0x00007400ff0477ac */ /* 0x000e640008000a00 */
[----:B------:R2:W-:Y:S01]  /*3170*/  STL [R1+0x3e8], R151 ;  /* 0x0003e89701007387 */ /* 0x0005e20000100800 */
[----:B------:R-:W-:Y:S01]  /*3180*/  PRMT R249, R226, 0x7632, R249 ;  /* 0x00007632e2f97816 */ /* 0x000fe200000000f9 */
[----:B------:R-:W1:Y:S02]  /*3190*/  LDCU.64 UR8, c[0x0][0x398] ;  /* 0x00007300ff0877ac */ /* 0x000e640008000a00 */
[----:B------:R-:W3:Y:S01]  /*31a0*/  LDL R103, [R1+0x1c] ;  /* 0x00001c0001677983 */ /* 0x000ee20000100800 */
[----:B------:R-:W-:Y:S01]  /*31b0*/  PRMT R248, R85, 0x7632, R248 ;  /* 0x0000763255f87816 */ /* 0x000fe200000000f8 */
[----:B------:R-:W4:Y:S02]  /*31c0*/  LDCU UR10, c[0x0][0x388] ;  /* 0x00007100ff0a77ac */ /* 0x000f240008000800 */
[----:B------:R-:W4:Y:S01]  /*31d0*/  LDL R40, [R1+0x28] ;  /* 0x0000280001287983 */ /* 0x000f220000100800 */
[----:B------:R-:W-:Y:S01]  /*31e0*/  PRMT R247, R221, 0x7632, R247 ;  /* 0x00007632ddf77816 */ /* 0x000fe200000000f7 */
[----:B------:R-:W0:Y:S02]  /*31f0*/  LDCU.64 UR12, c[0x0][0x398] ;  /* 0x00007300ff0c77ac */ /* 0x000e240008000a00 */
[----:B------:R2:W-:Y:S01]  /*3200*/  STL [R1+0x3e4], R102 ;  /* 0x0003e46601007387 */ /* 0x0005e20000100800 */
[----:B------:R-:W-:Y:S01]  /*3210*/  PRMT R246, R161, 0x7632, R246 ;  /* 0x00007632a1f67816 */ /* 0x000fe200000000f6 */
[----:B------:R-:W0:Y:S02]  /*3220*/  LDCU.64 UR14, c[0x0][0x3a0] ;  /* 0x00007400ff0e77ac */ /* 0x000e240008000a00 */
[----:B------:R-:W4:Y:S04]  /*3230*/  LDL R100, [R1+0x8] ;  /* 0x0000080001647983 */ /* 0x000f280000100800 */
[----:B------:R-:W4:Y:S04]  /*3240*/  LDL R37, [R1+0x38] ;  /* 0x0000380001257983 */ /* 0x000f280000100800 */
[----:B------:R2:W-:Y:S04]  /*3250*/  STL [R1+0x3e0], R101 ;  /* 0x0003e06501007387 */ /* 0x0005e80000100800 */
[----:B------:R-:W4:Y:S04]  /*3260*/  LDL R61, [R1+0x18] ;  /* 0x00001800013d7983 */ /* 0x000f280000100800 */
[----:B------:R-:W4:Y:S04]  /*3270*/  LDL R34, [R1+0x24] ;  /* 0x0000240001227983 */ /* 0x000f280000100800 */
[----:B------:R2:W-:Y:S04]  /*3280*/  STL [R1+0x3dc], R74 ;  /* 0x0003dc4a01007387 */ /* 0x0005e80000100800 */
[----:B------:R-:W4:Y:S04]  /*3290*/  LDL R31, [R1+0x34] ;  /* 0x00003400011f7983 */ /* 0x000f280000100800 */
[----:B------:R-:W4:Y:S04]  /*32a0*/  LDL R58, [R1+0x4] ;  /* 0x00000400013a7983 */ /* 0x000f280000100800 */
[----:B------:R-:W4:Y:S04]  /*32b0*/  LDL R28, [R1+0x20] ;  /* 0x00002000011c7983 */ /* 0x000f280000100800 */
[----:B------:R3:W-:Y:S04]  /*32c0*/  STL [R1+0x3d8], R63 ;  /* 0x0003d83f01007387 */ /* 0x0007e80000100800 */
        /* <DEDUP_REMOVED lines=8> */
[----:B------:R3:W-:Y:S04]  /*3350*/  STL [R1+0x3d4], R62 ;  /* 0x0003d43e01007387 */ /* 0x0007e80000100800 */
[----:B------:R-:W4:Y:S04]  /*3360*/  LDL R19, [R1+0x5c] ;  /* 0x00005c0001137983 */ /* 0x000f280000100800 */
[----:B------:R-:W4:Y:S04]  /*3370*/  LDL R52, [R1] ;  /* 0x0000000001347983 */ /* 0x000f280000100800 */
[----:B------:R-:W4:Y:S04]  /*3380*/  LDL R106, [R1+0xc] ;  /* 0x00000c00016a7983 */ /* 0x000f280000100800 */
[----:B------:R-:W4:Y:S04]  /*3390*/  LDL R16, [R1+0x48] ;  /* 0x0000480001107983 */ /* 0x000f280000100800 */
[----:B------:R-:W4:Y:S04]  /*33a0*/  LDL R10, [R1+0x44] ;  /* 0x00004400010a7983 */ /* 0x000f280000100800 */
[----:B------:R-:W4:Y:S04]  /*33b0*/  LDL R49, [R1+0x10] ;  /* 0x0000100001317983 */ /* 0x000f280000100800 */
[----:B------:R-:W4:Y:S01]  /*33c0*/  LDL R13, [R1+0x58] ;  /* 0x00005800010d7983 */ /* 0x000f220000100800 */
[----:B0-----:R-:W-:Y:S01]  /*33d0*/  PRMT R104, R179, 0x7632, R104 ;  /* 0x00007632b3687816 */ /* 0x001fe20000000068 */
[----:B-1----:R-:W-:-:S02]  /*33e0*/  ULOP3.LUT UP0, URZ, UR4, UR8, URZ, 0xfc, !UPT ;  /* 0x0000000804ff7292 */ /* 0x002fc4000f80fcff */
[----:B------:R-:W-:Y:S01]  /*33f0*/  STL [R1+0x3d0], R150 ;  /* 0x0003d09601007387 */ /* 0x000fe20000100800 */
[----:B--2---:R-:W-:Y:S01]  /*3400*/  PRMT R151, R191, 0x7632, R151 ;  /* 0x00007632bf977816 */ /* 0x004fe20000000097 */
[----:B------:R-:W-:Y:S02]  /*3410*/  ULOP3.LUT UP0, URZ, UR5, UR9, URZ, 0xfc, UP0 ;  /* 0x0000000905ff7292 */ /* 0x000fe4000800fcff */
[----:B------:R-:W-:Y:S01]  /*3420*/  STL [R1+0x3cc], R60 ;  /* 0x0003cc3c01007387 */ /* 0x000fe20000100800 */
[----:B------:R-:W-:Y:S01]  /*3430*/  PRMT R102, R183, 0x7632, R102 ;  /* 0x00007632b7667816 */ /* 0x000fe20000000066 */
[----:B------:R-:W0:Y:S02]  /*3440*/  LDCU.U8 UR8, c[0x0][0x410] ;  /* 0x00008200ff0877ac */ /* 0x000e240008000000 */
[----:B------:R-:W-:Y:S01]  /*3450*/  STL [R1+0x3c8], R59 ;  /* 0x0003c83b01007387 */ /* 0x000fe20000100800 */
[----:B------:R-:W-:Y:S01]  /*3460*/  PRMT R101, R195, 0x7632, R101 ;  /* 0x00007632c3657816 */ /* 0x000fe20000000065 */
[----:B------:R-:W1:Y:S02]  /*3470*/  LDCU UR9, c[0x0][0x448] ;  /* 0x00008900ff0977ac */ /* 0x000e640008000800 */
[----:B------:R-:W-:Y:S04]  /*3480*/  STL [R1+0x3c4], R73 ;  /* 0x0003c44901007387 */ /* 0x000fe80000100800 */
        /* <DEDUP_REMOVED lines=58> */
[----:B------:R-:W-:Y:S01]  /*3830*/  STL [R1+0x2d8], R0 ;  /* 0x0002d80001007387 */ /* 0x000fe20000100800 */
[----:B------:R-:W-:-:S03]  /*3840*/  PRMT R74, R178, 0x7632, R74 ;  /* 0x00007632b24a7816 */ /* 0x000fc6000000004a */
[----:B------:R2:W-:Y:S01]  /*3850*/  STL.S16 [R1+0x2d4], R104 ;  /* 0x0002d46801007387 */ /* 0x0005e20000100600 */
[----:B---3--:R-:W-:Y:S02]  /*3860*/  PRMT R63, R190, 0x7632, R63 ;  /* 0x00007632be3f7816 */ /* 0x008fe4000000003f */
[----:B------:R-:W-:Y:S01]  /*3870*/  PRMT R62, R182, 0x7632, R62 ;  /* 0x00007632b63e7816 */ /* 0x000fe2000000003e */
[----:B--2---:R-:W2:Y:S04]  /*3880*/  LDL.LU R104, [R1+0x3ec] ;  /* 0x0003ec0001687983 */ /* 0x004ea80000300800 */
[----:B------:R3:W-:Y:S01]  /*3890*/  STL.S16 [R1+0x2d0], R151 ;  /* 0x0002d09701007387 */ /* 0x0007e20000100600 */
[----:B------:R-:W-:-:S03]  /*38a0*/  PRMT R150, R194, 0x7632, R150 ;  /* 0x00007632c2967816 */ /* 0x000fc60000000096 */
[----:B---3--:R-:W2:Y:S04]  /*38b0*/  LDL.LU R151, [R1+0x3e8] ;  /* 0x0003e80001977983 */ /* 0x008ea80000300800 */
[----:B------:R3:W-:Y:S01]  /*38c0*/  STL.S16 [R1+0x2cc], R102 ;  /* 0x0002cc6601007387 */ /* 0x0007e20000100600 */
[----:B------:R-:W-:-:S03]  /*38d0*/  PRMT R60, R177, 0x7632, R60 ;  /* 0x00007632b13c7816 */ /* 0x000fc6000000003c */
[----:B---3--:R-:W3:Y:S04]  /*38e0*/  LDL.LU R102, [R1+0x3e4] ;  /* 0x0003e40001667983 */ /* 0x008ee80000300800 */
[----:B------:R0:W-:Y:S01]  /*38f0*/  STL.S16 [R1+0x2c8], R101 ;  /* 0x0002c86501007387 */ /* 0x0001e20000100600 */
[----:B------:R-:W-:-:S03]  /*3900*/  PRMT R59, R189, 0x7632, R59 ;  /* 0x00007632bd3b7816 */ /* 0x000fc6000000003b */
[----:B0-----:R-:W3:Y:S04]  /*3910*/  LDL.LU R101, [R1+0x3e0] ;  /* 0x0003e00001657983 */ /* 0x001ee80000300800 */
        /* <DEDUP_REMOVED lines=168> */
[----:B------:R0:W-:Y:S04]  /*43a0*/  STL.S16 [R1+0x1e4], R8 ;  /* 0x0001e40801007387 */ /* 0x0001e80000100600 */
        /* <DEDUP_REMOVED lines=10> */
[----:B0-----:R-:W3:Y:S01]  /*4450*/  LDL.LU R2, [R1+0x2e8] ;  /* 0x0002e80001027983 */ /* 0x001ee20000300800 */
[----:B------:R-:W-:-:S02]  /*4460*/  PRMT R252, R163, 0x7632, R252 ;  /* 0x00007632a3fc7816 */ /* 0x000fc400000000fc */
[----:B------:R-:W-:Y:S02]  /*4470*/  PRMT R140, R227, 0x7632, R140 ;  /* 0x00007632e38c7816 */ /* 0x000fe4000000008c */
[----:B------:R-:W-:Y:S01]  /*4480*/  PRMT R251, R86, 0x7632, R251 ;  /* 0x0000763256fb7816 */ /* 0x000fe200000000fb */
[----:B------:R0:W-:Y:S04]  /*4490*/  STL.S16 [R1+0x1cc], R252 ;  /* 0x0001ccfc01007387 */ /* 0x0001e80000100600 */
[----:B0-----:R-:W3:Y:S04]  /*44a0*/  LDL.LU R252, [R1+0x2e4] ;  /* 0x0002e40001fc7983 */ /* 0x001ee80000300800 */
[----:B------:R0:W-:Y:S04]  /*44b0*/  STL.S16 [R1+0x1c8], R140 ;  /* 0x0001c88c01007387 */ /* 0x0001e80000100600 */
[----:B0-----:R-:W3:Y:S04]  /*44c0*/  LDL.LU R140, [R1+0x2e0] ;  /* 0x0002e000018c7983 */ /* 0x001ee80000300800 */
[----:B------:R0:W-:Y:S04]  /*44d0*/  STL.S16 [R1+0x1c4], R251 ;  /* 0x0001c4fb01007387 */ /* 0x0001e80000100600 */
[----:B0-----:R-:W3:Y:S01]  /*44e0*/  LDL.LU R251, [R1+0x2dc] ;  /* 0x0002dc0001fb7983 */ /* 0x001ee20000300800 */
[----:B------:R-:W-:-:S02]  /*44f0*/  PRMT R0, R222, 0x7632, R0 ;  /* 0x00007632de007816 */ /* 0x000fc40000000000 */
[----:B------:R-:W-:-:S03]  /*4500*/  PRMT R245, R225, 0x7632, R245 ;  /* 0x00007632e1f57816 */ /* 0x000fc600000000f5 */
[----:B------:R0:W-:Y:S01]  /*4510*/  STL.S16 [R1+0x1c0], R0 ;  /* 0x0001c00001007387 */ /* 0x0001e20000100600 */
[----:B------:R-:W-:Y:S02]  /*4520*/  PRMT R244, R84, 0x7632, R244 ;  /* 0x0000763254f47816 */ /* 0x000fe400000000f4 */
[----:B------:R-:W-:Y:S02]  /*4530*/  PRMT R187, R220, 0x7632, R187 ;  /* 0x00007632dcbb7816 */ /* 0x000fe400000000bb */
[----:B------:R-:W-:Y:S01]  /*4540*/  PRMT R185, R160, 0x7632, R185 ;  /* 0x00007632a0b97816 */ /* 0x000fe200000000b9 */
[----:B0-----:R0:W5:Y:S01]  /*4550*/  LDL.LU R0, [R1+0x2d8] ;  /* 0x0002d80001007983 */ /* 0x0011620000300800 */
[----:B------:R-:W-:Y:S02]  /*4560*/  PRMT R184, R224, 0x7632, R184 ;  /* 0x00007632e0b87816 */ /* 0x000fe400000000b8 */
[----:B------:R-:W-:Y:S01]  /*4570*/  PRMT R139, R83, 0x7632, R139 ;  /* 0x00007632538b7816 */ /* 0x000fe2000000008b */
[----:B------:R0:W-:Y:S01]  /*4580*/  STL.S16 [R1+0x1bc], R250 ;  /* 0x0001bcfa01007387 */ /* 0x0001e20000100600 */
[----:B------:R-:W-:-:S02]  /*4590*/  PRMT R138, R231, 0x7632, R138 ;  /* 0x00007632e78a7816 */ /* 0x000fc4000000008a */
[----:B------:R-:W-:Y:S01]  /*45a0*/  PRMT R137, R159, 0x7632, R137 ;  /* 0x000076329f897816 */ /* 0x000fe20000000089 */
[----:B------:R0:W-:Y:S01]  /*45b0*/  STL.S16 [R1+0x1b8], R249 ;  /* 0x0001b8f901007387 */ /* 0x0001e20000100600 */
[----:B------:R-:W-:Y:S02]  /*45c0*/  PRMT R136, R235, 0x7632, R136 ;  /* 0x00007632eb887816 */ /* 0x000fe40000000088 */
[----:B------:R-:W-:Y:S01]  /*45d0*/  PRMT R135, R82, 0x7632, R135 ;  /* 0x0000763252877816 */ /* 0x000fe20000000087 */
[----:B------:R0:W-:Y:S01]  /*45e0*/  STL.S16 [R1+0x1b4], R248 ;  /* 0x0001b4f801007387 */ /* 0x0001e20000100600 */
        /* <DEDUP_REMOVED lines=42> */
[----:B----4-:R-:W-:Y:S02]  /*4890*/  PRMT R105, R106, 0x7632, R105 ;  /* 0x000076326a697816 */ /* 0x010fe40000000069 */
[----:B--2---:R-:W-:Y:S01]  /*48a0*/  PRMT R104, R151, 0x7632, R104 ;  /* 0x0000763297687816 */ /* 0x004fe20000000068 */
[----:B------:R0:W-:Y:S01]  /*48b0*/  STL.S16 [R1+0x178], R132 ;  /* 0x0001788401007387 */ /* 0x0001e20000100600 */
[----:B---3--:R-:W-:Y:S02]  /*48c0*/  PRMT R102, R103, 0x7632, R102 ;  /* 0x0000763267667816 */ /* 0x008fe40000000066 */
        /* <DEDUP_REMOVED lines=55> */
[----:B------:R0:W-:Y:S04]  /*4c40*/  STL.S16 [R1+0x12c], R113 ;  /* 0x00012c7101007387 */ /* 0x0001e80000100600 */
[----:B------:R0:W-:Y:S04]  /*4c50*/  STL.S16 [R1+0x128], R112 ;  /* 0x0001287001007387 */ /* 0x0001e80000100600 */
[----:B------:R0:W-:Y:S01]  /*4c60*/  STL.S16 [R1+0x124], R111 ;  /* 0x0001246f01007387 */ /* 0x0001e20000100600 */
[----:B------:R-:W-:-:S03]  /*4c70*/  PRMT R9, R10, 0x7632, R9 ;  /* 0x000076320a097816 */ /* 0x000fc60000000009 */
[----:B------:R0:W-:Y:S04]  /*4c80*/  STL.S16 [R1+0x120], R110 ;  /* 0x0001206e01007387 */ /* 0x0001e80000100600 */
[----:B------:R0:W-:Y:S04]  /*4c90*/  STL.S16 [R1+0x11c], R109 ;  /* 0x00011c6d01007387 */ /* 0x0001e80000100600 */
[----:B------:R0:W-:Y:S04]  /*4ca0*/  STL.S16 [R1+0x118], R108 ;  /* 0x0001186c01007387 */ /* 0x0001e80000100600 */
[----:B------:R0:W-:Y:S04]  /*4cb0*/  STL.S16 [R1+0x114], R107 ;  /* 0x0001146b01007387 */ /* 0x0001e80000100600 */
[----:B------:R0:W-:Y:S04]  /*4cc0*/  STL.S16 [R1+0x110], R105 ;  /* 0x0001106901007387 */ /* 0x0001e80000100600 */
[----:B------:R0:W-:Y:S04]  /*4cd0*/  STL.S16 [R1+0x10c], R104 ;  /* 0x00010c6801007387 */ /* 0x0001e80000100600 */
[----:B------:R0:W-:Y:S01]  /*4ce0*/  STL.S16 [R1+0x108], R102 ;  /* 0x0001086601007387 */ /* 0x0001e20000100600 */
[----:B------:R-:W-:-:S03]  /*4cf0*/  PRMT R8, R141, 0x7632, R8 ;  /* 0x000076328d087816 */ /* 0x000fc60000000008 */
        /* <DEDUP_REMOVED lines=46> */
[----:B-1----:R0:W-:Y:S02]  /*4fe0*/  STL.S16 [R1+0x60], R2 ;  /* 0x0000600201007387 */ /* 0x0021e40000100600 */
.L_x_86:
[----:B0-----:R-:W0:Y:S01]  /*4ff0*/  S2R R101, SR_TID.X ;  /* 0x0000000000657919 */ /* 0x001e220000002100 */
[----:B------:R-:W-:Y:S01]  /*5000*/  IMAD R2, R186, UR10, RZ ;  /* 0x0000000aba027c24 */ /* 0x000fe2000f8e02ff */
[----:B------:R-:W-:Y:S04]  /*5010*/  BSSY.RECONVERGENT B0, `(.L_x_5) ;  /* 0x00000ad000007945 */ /* 0x000fe80003800200 */
[----:B------:R-:W-:-:S04]  /*5020*/  SHF.R.S32.HI R100, RZ, 0x1f, R2 ;  /* 0x0000001fff647819 */ /* 0x000fc80000011402 */
[----:B------:R-:W-:Y:S02]  /*5030*/  LEA.HI R2, R100, R2, RZ, 0x3 ;  /* 0x0000000264027211 */ /* 0x000fe400078f18ff */
[----:B0-----:R-:W-:-:S04]  /*5040*/  LOP3.LUT R101, R101, 0x1f, RZ, 0xc0, !PT ;  /* 0x0000001f65657812 */ /* 0x001fc800078ec0ff */
[----:B------:R-:W-:-:S05]  /*5050*/  LEA.HI.SX32 R2, R2, R101, 0x1d ;  /* 0x0000006502027211 */ /* 0x000fca00078feaff */
[----:B------:R-:W-:Y:S01]  /*5060*/  IMAD.MOV.U32 R104, RZ, RZ, R2 ;  /* 0x000000ffff687224 */ /* 0x000fe200078e0002 */
[----:B------:R-:W-:Y:S06]  /*5070*/  @!P5 BRA `(.L_x_6) ;  /* 0x000000080098d947 */ /* 0x000fec0003800000 */
[----:B------:R-:W-:Y:S01]  /*5080*/  ISETP.NE.U32.AND P0, PT, RZ, UR12, PT ;  /* 0x0000000cff007c0c */ /* 0x000fe2000bf05070 */
[----:B------:R-:W0:Y:S01]  /*5090*/  LDC.64 R44, c[0x0][0x390] ;  /* 0x0000e400ff2c7b82 */ /* 0x000e220000000a00 */
[----:B------:R-:W-:Y:S02]  /*50a0*/  ISETP.NE.U32.AND P1, PT, RZ, UR14, PT ;  /* 0x0000000eff007c0c */ /* 0x000fe4000bf25070 */
[----:B------:R-:W-:Y:S02]  /*50b0*/  ISETP.NE.AND.EX P0, PT, RZ, UR13, PT, P0 ;  /* 0x0000000dff007c0c */ /* 0x000fe4000bf05300 */
[----:B------:R-:W-:-:S11]  /*50c0*/  ISETP.NE.AND.EX P1, PT, RZ, UR15, PT, P1 ;  /* 0x0000000fff007c0c */ /* 0x000fd6000bf25310 */
[----:B------:R-:W1:Y:S02]  /*50d0*/  @P0 LDC.64 R4, c[0x0][0x398] ;  /* 0x0000e600ff040b82 */ /* 0x000e640000000a00 */
[----:B-1----:R-:W-:-:S05]  /*50e0*/  @P0 IMAD.WIDE.U32 R4, R2, 0x10, R4 ;  /* 0x0000001002040825 */ /* 0x002fca00078e0004 */
[----:B------:R1:W5:Y:S02]  /*50f0*/  @P0 LDG.E.128 R60, desc[UR6][R4.64] ;  /* 0x00000006043c0981 */ /* 0x000364000c1e1d00 */
[----:B-1----:R-:W1:Y:S02]  /*5100*/  @P1 LDC.64 R4, c[0x0][0x3a0] ;  /* 0x0000e800ff041b82 */ /* 0x002e640000000a00 */
[----:B-1----:R-:W-:-:S05]  /*5110*/  @P1 IMAD.WIDE.U32 R4, R2, 0x10, R4 ;  /* 0x0000001002041825 */ /* 0x002fca00078e0004 */
[----:B------:R0:W5:Y:S02]  /*5120*/  @P1 LDG.E.128 R56, desc[UR6][R4.64] ;  /* 0x0000000604381981 */ /* 0x000164000c1e1d00 */
[----:B0-----:R-:W-:-:S05]  /*5130*/  IMAD.WIDE.U32 R4, R2, 0x10, R44 ;  /* 0x0000001002047825 */ /* 0x001fca00078e002c */
[----:B------:R0:W5:Y:S01]  /*5140*/  LDG.E.128 R100, desc[UR6][R4.64] ;  /* 0x0000000604647981 */ /* 0x000162000c1e1d00 */
[----:B------:R-:W-:Y:S05]  /*5150*/  @!P0 BRA `(.L_x_7) ;  /* 0x00000004007c8947 */ /* 0x000fea0003800000 */
[----:B------:R-:W-:Y:S05]  /*5160*/  @!P1 BRA `(.L_x_8) ;  /* 0x0000000000e49947 */ /* 0x000fea0003800000 */
[----:B-----5:R-:W-:Y:S01]  /*5170*/  PRMT R3, R100, 0x7632, R3 ;  /* 0x0000763264037816 */ /* 0x020fe20000000003 */
[----:B------:R-:W-:Y:S01]  /*5180*/  IMAD.U32 R54, R63, 0x10000, RZ ;  /* 0x000100003f367824 */ /* 0x000fe200078e00ff */
[----:B------:R-:W-:Y:S02]  /*5190*/  PRMT R6, R60, 0x7632, R6 ;  /* 0x000076323c067816 */ /* 0x000fe40000000006 */
[----:B------:R-:W-:Y:S02]  /*51a0*/  SHF.L.U32 R3, R3, 0x10, RZ ;  /* 0x0000001003037819 */ /* 0x000fe400000006ff */
[----:B0-----:R-:W-:Y:S01]  /*51b0*/  PRMT R4, R101, 0x7632, R4 ;  /* 0x0000763265047816 */ /* 0x001fe20000000004 */
[----:B------:R-:W-:Y:S01]  /*51c0*/  IMAD.U32 R6, R6, 0x10000, RZ ;  /* 0x0001000006067824 */ /* 0x000fe200078e00ff */
[----:B------:R-:W-:Y:S02]  /*51d0*/  PRMT R5, R61, 0x7632, R5 ;  /* 0x000076323d057816 */ /* 0x000fe40000000005 */
[----:B------:R-:W-:Y:S01]  /*51e0*/  SHF.L.U32 R4, R4, 0x10, RZ ;  /* 0x0000001004047819 */ /* 0x000fe200000006ff */
[--C-:B------:R-:W-:Y:S01]  /*51f0*/  FADD.FTZ R3, R3, R6.reuse ;  /* 0x0000000603037221 */ /* 0x100fe20000010000 */
[----:B------:R-:W-:Y:S01]  /*5200*/  PRMT R6, R103, 0x7632, R6 ;  /* 0x0000763267067816 */ /* 0x000fe20000000006 */
[----:B------:R-:W-:Y:S01]  /*5210*/  IMAD.U32 R5, R5, 0x10000, RZ ;  /* 0x0001000005057824 */ /* 0x000fe200078e00ff */
[----:B------:R-:W-:-:S02]  /*5220*/  PRMT R45, R63, 0x7632, R45 ;  /* 0x000076323f2d7816 */ /* 0x000fc4000000002d */
[----:B------:R-:W-:Y:S01]  /*5230*/  SHF.L.U32 R6, R6, 0x10, RZ ;  /* 0x0000001006067819 */ /* 0x000fe200000006ff */
[--C-:B------:R-:W-:Y:S01]  /*5240*/  FADD.FTZ R4, R4, R5.reuse ;  /* 0x0000000504047221 */ /* 0x100fe20000010000 */
[----:B------:R-:W-:Y:S01]  /*5250*/  PRMT R52, R102, 0x7632, R52 ;  /* 0x0000763266347816 */ /* 0x000fe20000000034 */
[----:B------:R-:W-:Y:S01]  /*5260*/  IMAD.U32 R45, R45, 0x10000, RZ ;  /* 0x000100002d2d7824 */ /* 0x000fe200078e00ff */
[----:B------:R-:W-:Y:S02]  /*5270*/  PRMT R5, R62, 0x7632, R5 ;  /* 0x000076323e057816 */ /* 0x000fe40000000005 */
[----:B------:R-:W-:Y:S01]  /*5280*/  PRMT R44, R56, 0x7632, R44 ;  /* 0x00007632382c7816 */ /* 0x000fe2000000002c */
[----:B------:R-:W-:Y:S01]  /*5290*/  FADD.FTZ R6, R6, R45 ;  /* 0x0000002d06067221 */ /* 0x000fe20000010000 */
[----:B------:R-:W-:Y:S01]  /*52a0*/  SHF.L.U32 R52, R52, 0x10, RZ ;  /* 0x0000001034347819 */ /* 0x000fe200000006ff */
[----:B------:R-:W-:Y:S01]  /*52b0*/  IMAD.U32 R5, R5, 0x10000, RZ ;  /* 0x0001000005057824 */ /* 0x000fe200078e00ff */
[----:B------:R-:W-:-:S02]  /*52c0*/  SHF.L.U32 R44, R44, 0x10, RZ ;  /* 0x000000102c2c7819 */ /* 0x000fc400000006ff */
[----:B------:R-:W-:Y:S01]  /*52d0*/  PRMT R45, R58, 0x7632, R45 ;  /* 0x000076323a2d7816 */ /* 0x000fe2000000002d */
[----:B------:R-:W-:Y:S01]  /*52e0*/  FADD.FTZ R5, R52, R5 ;  /* 0x0000000534057221 */ /* 0x000fe20000010000 */
[----:B------:R-:W-:Y:S01]  /*52f0*/  PRMT R52, R57, 0x7632, R52 ;  /* 0x0000763239347816 */ /* 0x000fe20000000034 */
[--C-:B------:R-:W-:Y:S01]  /*5300*/  FADD.FTZ R3, R3, R44.reuse ;  /* 0x0000002c03037221 */ /* 0x100fe20000010000 */
[----:B------:R-:W-:Y:S02]  /*5310*/  SHF.L.U32 R45, R45, 0x10, RZ ;  /* 0x000000102d2d7819 */ /* 0x000fe400000006ff */
[----:B------:R-:W-:Y:S01]  /*5320*/  PRMT R44, R59, 0x7632, R44 ;  /* 0x000076323b2c7816 */ /* 0x000fe2000000002c */
[----:B------:R-:W-:Y:S01]  /*5330*/  IMAD.U32 R52, R52, 0x10000, RZ ;  /* 0x0001000034347824 */ /* 0x000fe200078e00ff */
[----:B------:R-:W-:Y:S01]  /*5340*/  SHF.L.U32 R53, R60, 0x10, RZ ;  /* 0x000000103c357819 */ /* 0x000fe200000006ff */
[----:B------:R-:W-:Y:S01]  /*5350*/  FADD.FTZ R5, R5, R45 ;  /* 0x0000002d05057221 */ /* 0x000fe20000010000 */
[----:B------:R-:W-:Y:S01]  /*5360*/  SHF.L.U32 R45, R100, 0x10, RZ ;  /* 0x00000010642d7819 */ /* 0x000fe200000006ff */
[----:B------:R-:W-:-:S02]  /*5370*/  IMAD.U32 R44, R44, 0x10000, RZ ;  /* 0x000100002c2c7824 */ /* 0x000fc400078e00ff */
[----:B------:R-:W-:Y:S01]  /*5380*/  FADD.FTZ R4, R4, R52 ;  /* 0x0000003404047221 */ /* 0x000fe20000010000 */
[----:B------:R-:W-:Y:S01]  /*5390*/  IMAD.U32 R52, R61, 0x10000, RZ ;  /* 0x000100003d347824 */ /* 0x000fe200078e00ff */
[----:B------:R-:W-:Y:S01]  /*53a0*/  SHF.L.U32 R55, R62, 0x10, RZ ;  /* 0x000000103e377819 */ /* 0x000fe200000006ff */
[----:B------:R-:W-:Y:S01]  /*53b0*/  FADD.FTZ R6, R6, R44 ;  /* 0x0000002c06067221 */ /* 0x000fe20000010000 */
[----:B------:R-:W-:Y:S02]  /*53c0*/  IMAD.U32 R44, R101, 0x10000, RZ ;  /* 0x00010000652c7824 */ /* 0x000fe400078e00ff */
[----:B------:R-:W-:Y:S01]  /*53d0*/  FADD.FTZ R45, R45, R53 ;  /* 0x000000352d2d7221 */ /* 0x000fe20000010000 */
[----:B------:R-:W-:Y:S02]  /*53e0*/  IMAD.U32 R53, R103, 0x10000, RZ ;  /* 0x0001000067357824 */ /* 0x000fe400078e00ff */
[----:B------:R-:W-:Y:S01]  /*53f0*/  FADD.FTZ R52, R44, R52 ;  /* 0x000000342c347221 */ /* 0x000fe20000010000 */
[----:B------:R-:W-:Y:S01]  /*5400*/  SHF.L.U32 R44, R102, 0x10, RZ ;  /* 0x00000010662c7819 */ /* 0x000fe200000006ff */
[----:B------:R-:W-:Y:S01]  /*5410*/  FADD.FTZ R53, R53, R54 ;  /* 0x0000003635357221 */ /* 0x000fe20000010000 */
[----:B------:R-:W-:-:S03]  /*5420*/  IMAD.U32 R54, R59, 0x10000, RZ ;  /* 0x000100003b367824 */ /* 0x000fc600078e00ff */
[----:B------:R-:W-:Y:S01]  /*5430*/  FADD.FTZ R44, R44, R55 ;  /* 0x000000372c2c7221 */ /* 0x000fe20000010000 */
[----:B------:R-:W-:Y:S01]  /*5440*/  FADD.FTZ R120, R53, R54 ;  /* 0x0000003635787221 */ /* 0x000fe20000010000 */
[----:B------:R-:W-:Y:S01]  /*5450*/  SHF.L.U32 R55, R58, 0x10, RZ ;  /* 0x000000103a377819 */ /* 0x000fe200000006ff */
[----:B------:R-:W-:Y:S01]  /*5460*/  IMAD.U32 R53, R56, 0x10000, RZ ;  /* 0x0001000038357824 */ /* 0x000fe200078e00ff */
[----:B------:R-:W-:-:S03]  /*5470*/  SHF.L.U32 R54, R57, 0x10, RZ ;  /* 0x0000001039367819 */ /* 0x000fc600000006ff */
[----:B------:R-:W-:Y:S01]  /*5480*/  FADD.FTZ R44, R44, R55 ;  /* 0x000000372c2c7221 */ /* 0x000fe20000010000 */
[----:B------:R-:W-:Y:S01]  /*5490*/  FADD.FTZ R45, R45, R53 ;  /* 0x000000352d2d7221 */ /* 0x000fe20000010000 */
[----:B------:R-:W-:Y:S01]  /*54a0*/  FADD.FTZ R121, R52, R54 ;  /* 0x0000003634797221 */ /* 0x000fe20000010000 */
[----:B------:R-:W-:Y:S02]  /*54b0*/  F2FP.BF16.F32.PACK_AB R55, R6, R120 ;  /* 0x000000780637723e */ /* 0x000fe400000010ff */
[----:B------:R-:W-:Y:S02]  /*54c0*/  F2FP.BF16.F32.PACK_AB R54, R5, R44 ;  /* 0x0000002c0536723e */ /* 0x000fe400000010ff */
[----:B------:R-:W-:Y:S02]  /*54d0*/  F2FP.BF16.F32.PACK_AB R53, R4, R121 ;  /* 0x000000790435723e */ /* 0x000fe400000010ff */
[----:B------:R-:W-:Y:S01]  /*54e0*/  F2FP.BF16.F32.PACK_AB R52, R3, R45 ;  /* 0x0000002d0334723e */ /* 0x000fe200000010ff */
[----:B------:R-:W-:Y:S06]  /*54f0*/  BRA `(.L_x_9) ;  /* 0x00000004005c7947 */ /* 0x000fec0003800000 */
.L_x_8:
[----:B0----5:R-:W-:Y:S02]  /*5500*/  PRMT R4, R100, 0x7632, R4 ;  /* 0x0000763264047816 */ /* 0x021fe40000000004 */
[----:B------:R-:W-:Y:S02]  /*5510*/  PRMT R3, R60, 0x7632, R3 ;  /* 0x000076323c037816 */ /* 0x000fe40000000003 */
[----:B------:R-:W-:Y:S02]  /*5520*/  SHF.L.U32 R4, R4, 0x10, RZ ;  /* 0x0000001004047819 */ /* 0x000fe400000006ff */
[----:B------:R-:W-:Y:S01]  /*5530*/  PRMT R52, R101, 0x7632, R52 ;  /* 0x0000763265347816 */ /* 0x000fe20000000034 */
[----:B------:R-:W-:Y:S01]  /*5540*/  IMAD.U32 R3, R3, 0x10000, RZ ;  /* 0x0001000003037824 */ /* 0x000fe200078e00ff */
[----:B------:R-:W-:Y:S02]  /*5550*/  PRMT R5, R102, 0x7632, R5 ;  /* 0x0000763266057816 */ /* 0x000fe40000000005 */
[----:B------:R-:W-:Y:S01]  /*5560*/  PRMT R45, R62, 0x7632, R45 ;  /* 0x000076323e2d7816 */ /* 0x000fe2000000002d */
[----:B------:R-:W-:Y:S01]  /*5570*/  FADD.FTZ R3, R4, R3 ;  /* 0x0000000304037221 */ /* 0x000fe20000010000 */
[----:B------:R-:W-:-:S02]  /*5580*/  PRMT R4, R61, 0x7632, R4 ;  /* 0x000076323d047816 */ /* 0x000fc40000000004 */
[----:B------:R-:W-:Y:S01]  /*5590*/  PRMT R6, R103, 0x7632, R6 ;  /* 0x0000763267067816 */ /* 0x000fe20000000006 */
[----:B------:R-:W-:Y:S01]  /*55a0*/  IMAD.U32 R45, R45, 0x10000, RZ ;  /* 0x000100002d2d7824 */ /* 0x000fe200078e00ff */
[----:B------:R-:W-:Y:S01]  /*55b0*/  PRMT R44, R63, 0x7632, R44 ;  /* 0x000076323f2c7816 */ /* 0x000fe2000000002c */
[----:B------:R-:W-:Y:S01]  /*55c0*/  IMAD.U32 R4, R4, 0x10000, RZ ;  /* 0x0001000004047824 */ /* 0x000fe200078e00ff */
[----:B------:R-:W-:Y:S02]  /*55d0*/  SHF.L.U32 R52, R52, 0x10, RZ ;  /* 0x0000001034347819 */ /* 0x000fe400000006ff */
[----:B------:R-:W-:Y:S01]  /*55e0*/  SHF.L.U32 R5, R5, 0x10, RZ ;  /* 0x0000001005057819 */ /* 0x000fe200000006ff */
[----:B------:R-:W-:Y:S01]  /*55f0*/  IMAD.U32 R44, R44, 0x10000, RZ ;  /* 0x000100002c2c7824 */ /* 0x000fe200078e00ff */
[----:B------:R-:W-:Y:S01]  /*5600*/  SHF.L.U32 R6, R6, 0x10, RZ ;  /* 0x0000001006067819 */ /* 0x000fe200000006ff */
[----:B------:R-:W-:Y:S01]  /*5610*/  FADD.FTZ R4, R52, R4 ;  /* 0x0000000434047221 */ /* 0x000fe20000010000 */
[----:B------:R-:W-:Y:S01]  /*5620*/  SHF.L.U32 R53, R62, 0x10, RZ ;  /* 0x000000103e357819 */ /* 0x000fe200000006ff */
[----:B------:R-:W-:Y:S01]  /*5630*/  FADD.FTZ R5, R5, R45 ;  /* 0x0000002d05057221 */ /* 0x000fe20000010000 */
[----:B------:R-:W-:-:S02]  /*5640*/  IMAD.U32 R45, R103, 0x10000, RZ ;  /* 0x00010000672d7824 */ /* 0x000fc400078e00ff */
[----:B------:R-:W-:Y:S01]  /*5650*/  FADD.FTZ R6, R6, R44 ;  /* 0x0000002c06067221 */ /* 0x000fe20000010000 */
[----:B------:R-:W-:Y:S01]  /*5660*/  SHF.L.U32 R44, R102, 0x10, RZ ;  /* 0x00000010662c7819 */ /* 0x000fe200000006ff */
[----:B------:R-:W-:Y:S01]  /*5670*/  IMAD.U32 R52, R63, 0x10000, RZ ;  /* 0x000100003f347824 */ /* 0x000fe200078e00ff */
[----:B------:R-:W-:-:S03]  /*5680*/  SHF.L.U32 R54, R61, 0x10, RZ ;  /* 0x000000103d367819 */ /* 0x000fc600000006ff */
[----:B------:R-:W-:Y:S01]  /*5690*/  FADD.FTZ R120, R45, R52 ;  /* 0x000000342d787221 */ /* 0x000fe20000010000 */
[----:B------:R-:W-:Y:S01]  /*56a0*/  FADD.FTZ R44, R44, R53 ;  /* 0x000000352c2c7221 */ /* 0x000fe20000010000 */
[----:B------:R-:W-:Y:S01]  /*56b0*/  SHF.L.U32 R45, R100, 0x10, RZ ;  /* 0x00000010642d7819 */ /* 0x000fe200000006ff */
[----:B------:R-:W-:Y:S02]  /*56c0*/  IMAD.U32 R53, R101, 0x10000, RZ ;  /* 0x0001000065357824 */ /* 0x000fe400078e00ff */
[----:B------:R-:W-:Y:S01]  /*56d0*/  IMAD.U32 R52, R60, 0x10000, RZ ;  /* 0x000100003c347824 */ /* 0x000fe200078e00ff */
[----:B------:R-:W-:Y:S01]  /*56e0*/  F2FP.BF16.F32.PACK_AB R55, R6, R120 ;  /* 0x000000780637723e */ /* 0x000fe200000010ff */
[----:B------:R-:W-:Y:S01]  /*56f0*/  FADD.FTZ R121, R53, R54 ;  /* 0x0000003635797221 */ /* 0x000fe20000010000 */
[----:B------:R-:W-:Y:S01]  /*5700*/  F2FP.BF16.F32.PACK_AB R54, R5, R44 ;  /* 0x0000002c0536723e */ /* 0x000fe200000010ff */
[----:B------:R-:W-:-:S03]  /*5710*/  FADD.FTZ R45, R45, R52 ;  /* 0x000000342d2d7221 */ /* 0x000fc60000010000 */
[----:B------:R-:W-:Y:S02]  /*5720*/  F2FP.BF16.F32.PACK_AB R53, R4, R121 ;  /* 0x000000790435723e */ /* 0x000fe400000010ff */
[----:B------:R-:W-:Y:S01]  /*5730*/  F2FP.BF16.F32.PACK_AB R52, R3, R45 ;  /* 0x0000002d0334723e */ /* 0x000fe200000010ff */
[----:B------:R-:W-:Y:S06]  /*5740*/  BRA `(.L_x_9) ;  /* 0x0000000000c87947 */ /* 0x000fec0003800000 */
.L_x_7:
[----:B------:R-:W-:Y:S05]  /*5750*/  @!P1 BRA `(.L_x_10) ;  /* 0x0000000000949947 */ /* 0x000fea0003800000 */
        /* <DEDUP_REMOVED lines=37> */
.L_x_10:
[C---:B0----5:R-:W-:Y:S01]  /*59b0*/  PRMT R4, R101.reuse, 0x7632, R4 ;  /* 0x0000763265047816 */ /* 0x061fe20000000004 */
[----:B------:R-:W-:Y:S01]  /*59c0*/  IMAD.U32 R121, R101, 0x10000, RZ ;  /* 0x0001000065797824 */ /* 0x000fe200078e00ff */
[C---:B------:R-:W-:Y:S01]  /*59d0*/  PRMT R6, R103.reuse, 0x7632, R6 ;  /* 0x0000763267067816 */ /* 0x040fe20000000006 */
[----:B------:R-:W-:Y:S01]  /*59e0*/  IMAD.U32 R120, R103, 0x10000, RZ ;  /* 0x0001000067787824 */ /* 0x000fe200078e00ff */
[----:B------:R-:W-:Y:S01]  /*59f0*/  PRMT R3, R100, 0x7632, R3 ;  /* 0x0000763264037816 */ /* 0x000fe20000000003 */
[----:B------:R-:W-:Y:S01]  /*5a00*/  IMAD.U32 R4, R4, 0x10000, RZ ;  /* 0x0001000004047824 */ /* 0x000fe200078e00ff */
[----:B------:R-:W-:Y:S01]  /*5a10*/  PRMT R5, R102, 0x7632, R5 ;  /* 0x0000763266057816 */ /* 0x000fe20000000005 */
[----:B------:R-:W-:Y:S01]  /*5a20*/  IMAD.U32 R6, R6, 0x10000, RZ ;  /* 0x0001000006067824 */ /* 0x000fe200078e00ff */
[----:B------:R-:W-:Y:S02]  /*5a30*/  SHF.L.U32 R45, R100, 0x10, RZ ;  /* 0x00000010642d7819 */ /* 0x000fe400000006ff */
[----:B------:R-:W-:-:S02]  /*5a40*/  SHF.L.U32 R44, R102, 0x10, RZ ;  /* 0x00000010662c7819 */ /* 0x000fc400000006ff */
[----:B------:R-:W-:Y:S02]  /*5a50*/  SHF.L.U32 R3, R3, 0x10, RZ ;  /* 0x0000001003037819 */ /* 0x000fe400000006ff */
[----:B------:R-:W-:-:S07]  /*5a60*/  SHF.L.U32 R5, R5, 0x10, RZ ;  /* 0x0000001005057819 */ /* 0x000fce00000006ff */
.L_x_9:
[----:B------:R-:W0:Y:S01]  /*5a70*/  @UP0 LDCU.64 UR4, c[0x0][0x3a8] ;  /* 0x00007500ff0407ac */ /* 0x000e220008000a00 */
[----:B------:R-:W-:Y:S01]  /*5a80*/  PLOP3.LUT P0, PT, PT, PT, UP0, 0x80, 0x8 ;  /* 0x000000000008781c */ /* 0x000fe20003f0f008 */
[----:B------:R-:W-:Y:S01]  /*5a90*/  HFMA2 R100, -RZ, RZ, 0, 9.5367431640625e-07 ;  /* 0x00000010ff647431 */ /* 0x000fe200000001ff */
[----:B------:R-:W-:Y:S01]  /*5aa0*/  PLOP3.LUT P1, PT, PT, PT, UP0, 0x80, 0x8 ;  /* 0x000000000008781c */ /* 0x000fe20003f2f008 */
[----:B------:R-:W-:-:S10]  /*5ab0*/  VIADD R104, R2, 0x20 ;  /* 0x0000002002687836 */ /* 0x000fd40000000000 */
[----:B0-----:R-:W-:-:S05]  /*5ac0*/  @P0 IMAD.WIDE.U32 R100, R2, R100, UR4 ;  /* 0x0000000402640e25 */ /* 0x001fca000f8e0064 */
[----:B------:R0:W-:Y:S02]  /*5ad0*/  @P1 STG.E.128 desc[UR6][R100.64], R52 ;  /* 0x0000003464001986 */ /* 0x0001e4000c101d06 */
.L_x_6:
[----:B------:R-:W-:Y:S05]  /*5ae0*/  BSYNC.RECONVERGENT B0 ;  /* 0x0000000000007941 */ /* 0x000fea0003800200 */
.L_x_5:
[----:B-----5:R-:W-:Y:S01]  /*5af0*/  ISETP.GE.U32.AND P0, PT, R0, 0x40, PT ;  /* 0x000000400000780c */ /* 0x020fe20003f06070 */
[----:B------:R-:W-:Y:S01]  /*5b00*/  BSSY.RECONVERGENT B0, `(.L_x_11) ;  /* 0x00000b0000007945 */ /* 0x000fe20003800200 */
[----:B------:R-:W-:-:S11]  /*5b10*/  LOP3.LUT R11, R11, 0xfffffbff, RZ, 0xc0, !PT ;  /* 0xfffffbff0b0b7812 */ /* 0x000fd600078ec0ff */
[----:B------:R-:W-:Y:S01]  /*5b20*/  @P0 LOP3.LUT R11, R11, 0x400, RZ, 0xfc, !PT ;  /* 0x000004000b0b0812 */ /* 0x000fe200078efcff */
[----:B------:R-:W-:Y:S06]  /*5b30*/  @!P0 BRA `(.L_x_12) ;  /* 0x0000000800b08947 */ /* 0x000fec0003800000 */
[----:B------:R-:W-:Y:S01]  /*5b40*/  ISETP.NE.U32.AND P0, PT, RZ, UR12, PT ;  /* 0x0000000cff007c0c */ /* 0x000fe2000bf05070 */
[----:B------:R-:W1:Y:S01]  /*5b50*/  LDC.64 R46, c[0x0][0x390] ;  /* 0x0000e400ff2e7b82 */ /* 0x000e620000000a00 */
[----:B------:R-:W-:Y:S02]  /*5b60*/  ISETP.NE.U32.AND P1, PT, RZ, UR14, PT ;  /* 0x0000000eff007c0c */ /* 0x000fe4000bf25070 */
[----:B------:R-:W-:Y:S02]  /*5b70*/  ISETP.NE.AND.EX P0, PT, RZ, UR13, PT, P0 ;  /* 0x0000000dff007c0c */ /* 0x000fe4000bf05300 */
[----:B------:R-:W-:-:S11]  /*5b80*/  ISETP.NE.AND.EX P1, PT, RZ, UR15, PT, P1 ;  /* 0x0000000fff007c0c */ /* 0x000fd6000bf25310 */
[----:B------:R-:W2:Y:S02]  /*5b90*/  @P0 LDC.64 R8, c[0x0][0x398] ;  /* 0x0000e600ff080b82 */ /* 0x000ea40000000a00 */
[----:B--2---:R-:W-:-:S05]  /*5ba0*/  @P0 IMAD.WIDE.U32 R8, R104, 0x10, R8 ;  /* 0x0000001068080825 */ /* 0x004fca00078e0008 */
[----:B------:R2:W5:Y:S02]  /*5bb0*/  @P0 LDG.E.128 R60, desc[UR6][R8.64] ;  /* 0x00000006083c0981 */ /* 0x000564000c1e1d00 */
[----:B--2---:R-:W2:Y:S02]  /*5bc0*/  @P1 LDC.64 R8, c[0x0][0x3a0] ;  /* 0x0000e800ff081b82 */ /* 0x004ea40000000a00 */
[----:B--2---:R-:W-:-:S05]  /*5bd0*/  @P1 IMAD.WIDE.U32 R8, R104, 0x10, R8 ;  /* 0x0000001068081825 */ /* 0x004fca00078e0008 */
[----:B------:R1:W5:Y:S02]  /*5be0*/  @P1 LDG.E.128 R56, desc[UR6][R8.64] ;  /* 0x0000000608381981 */ /* 0x000364000c1e1d00 */
[----:B-1----:R-:W-:-:S05]  /*5bf0*/  IMAD.WIDE.U32 R8, R104, 0x10, R46 ;  /* 0x0000001068087825 */ /* 0x002fca00078e002e */
[----:B0-----:R0:W5:Y:S01]  /*5c00*/  LDG.E.128 R100, desc[UR6][R8.64] ;  /* 0x0000000608647981 */ /* 0x001162000c1e1d00 */
[----:B------:R-:W-:-:S04]  /*5c10*/  UISETP.NE.U32.AND UP1, UPT, UR12, URZ, UPT ;  /* 0x000000ff0c00728c */ /* 0x000fc8000bf25070 */
[----:B------:R-:W-:-:S09]  /*5c20*/  UISETP.NE.AND.EX UP1, UPT, UR13, URZ, UPT, UP1 ;  /* 0x000000ff0d00728c */ /* 0x000fd2000bf25310 */
[----:B0-----:R-:W-:Y:S05]  /*5c30*/  BRA.U UP1, `(.L_x_13) ;  /* 0x0000000101d47547 */ /* 0x001fea000b800000 */
[----:B------:R-:W-:-:S04]  /*5c40*/  UISETP.NE.U32.AND UP1, UPT, UR14, URZ, UPT ;  /* 0x000000ff0e00728c */ /* 0x000fc8000bf25070 */
[----:B------:R-:W-:-:S09]  /*5c50*/  UISETP.NE.AND.EX UP1, UPT, UR15, URZ, UPT, UP1 ;  /* 0x000000ff0f00728c */ /* 0x000fd2000bf25310 */
[----:B------:R-:W-:Y:S05]  /*5c60*/  BRA.U UP1, `(.L_x_14) ;  /* 0x0000000101347547 */ /* 0x000fea000b800000 */
[C---:B-----5:R-:W-:Y:S01]  /*5c70*/  PRMT R8, R101.reuse, 0x7632, R8 ;  /* 0x0000763265087816 */ /* 0x060fe20000000008 */
        /* <DEDUP_REMOVED lines=10> */
[----:B------:R-:W-:Y:S01]  /*5d20*/  SHF.L.U32 R9, R9, 0x10, RZ ;  /* 0x0000001009097819 */ /* 0x000fe200000006ff */
[----:B------:R-:W-:Y:S06]  /*5d30*/  BRA `(.L_x_15) ;  /* 0x0000000800147947 */ /* 0x000fec0003800000 */
.L_x_14:
[----:B-----5:R-:W-:Y:S02]  /*5d40*/  PRMT R8, R100, 0x7632, R8 ;  /* 0x0000763264087816 */ /* 0x020fe40000000008 */
[----:B------:R-:W-:Y:S02]  /*5d50*/  PRMT R7, R56, 0x7632, R7 ;  /* 0x0000763238077816 */ /* 0x000fe40000000007 */
[----:B------:R-:W-:Y:S02]  /*5d60*/  SHF.L.U32 R8, R8, 0x10, RZ ;  /* 0x0000001008087819 */ /* 0x000fe400000006ff */
[----:B------:R-:W-:Y:S01]  /*5d70*/  PRMT R10, R101, 0x7632, R10 ;  /* 0x00007632650a7816 */ /* 0x000fe2000000000a */
[----:B------:R-:W-:Y:S01]  /*5d80*/  IMAD.U32 R7, R7, 0x10000, RZ ;  /* 0x0001000007077824 */ /* 0x000fe200078e00ff */
[----:B------:R-:W-:Y:S02]  /*5d90*/  PRMT R9, R102, 0x7632, R9 ;  /* 0x0000763266097816 */ /* 0x000fe40000000009 */
[----:B------:R-:W-:Y:S01]  /*5da0*/  SHF.L.U32 R52, R10, 0x10, RZ ;  /* 0x000000100a347819 */ /* 0x000fe200000006ff */
[----:B------:R-:W-:Y:S01]  /*5db0*/  FADD.FTZ R7, R8, R7 ;  /* 0x0000000708077221 */ /* 0x000fe20000010000 */
[----:B------:R-:W-:-:S02]  /*5dc0*/  PRMT R8, R57, 0x7632, R8 ;  /* 0x0000763239087816 */ /* 0x000fc40000000008 */
[----:B------:R-:W-:Y:S02]  /*5dd0*/  PRMT R47, R58, 0x7632, R47 ;  /* 0x000076323a2f7816 */ /* 0x000fe4000000002f */
[----:B------:R-:W-:Y:S01]  /*5de0*/  PRMT R10, R103, 0x7632, R10 ;  /* 0x00007632670a7816 */ /* 0x000fe2000000000a */
[----:B------:R-:W-:Y:S01]  /*5df0*/  IMAD.U32 R8, R8, 0x10000, RZ ;  /* 0x0001000008087824 */ /* 0x000fe200078e00ff */
[----:B------:R-:W-:Y:S01]  /*5e00*/  PRMT R46, R59, 0x7632, R46 ;  /* 0x000076323b2e7816 */ /* 0x000fe2000000002e */
[----:B------:R-:W-:Y:S01]  /*5e10*/  IMAD.U32 R47, R47, 0x10000, RZ ;  /* 0x000100002f2f7824 */ /* 0x000fe200078e00ff */
[----:B------:R-:W-:Y:S01]  /*5e20*/  SHF.L.U32 R9, R9, 0x10, RZ ;  /* 0x0000001009097819 */ /* 0x000fe200000006ff */
[----:B------:R-:W-:Y:S01]  /*5e30*/  FADD.FTZ R8, R52, R8 ;  /* 0x0000000834087221 */ /* 0x000fe20000010000 */
[----:B------:R-:W-:Y:S01]  /*5e40*/  SHF.L.U32 R10, R10, 0x10, RZ ;  /* 0x000000100a0a7819 */ /* 0x000fe200000006ff */
[----:B------:R-:W-:Y:S01]  /*5e50*/  IMAD.U32 R46, R46, 0x10000, RZ ;  /* 0x000100002e2e7824 */ /* 0x000fe200078e00ff */
[----:B------:R-:W-:Y:S01]  /*5e60*/  SHF.L.U32 R53, R58, 0x10, RZ ;  /* 0x000000103a357819 */ /* 0x000fe200000006ff */
[----:B------:R-:W-:Y:S01]  /*5e70*/  FADD.FTZ R9, R9, R47 ;  /* 0x0000002f09097221 */ /* 0x000fe20000010000 */
[----:B------:R-:W-:Y:S01]  /*5e80*/  SHF.L.U32 R47, R102, 0x10, RZ ;  /* 0x00000010662f7819 */ /* 0x000fe200000006ff */
[----:B------:R-:W-:Y:S01]  /*5e90*/  FADD.FTZ R10, R10, R46 ;  /* 0x0000002e0a0a7221 */ /* 0x000fe20000010000 */
[----:B------:R-:W-:Y:S01]  /*5ea0*/  IMAD.U32 R46, R103, 0x10000, RZ ;  /* 0x00010000672e7824 */ /* 0x000fe200078e00ff */
[----:B------:R-:W-:Y:S01]  /*5eb0*/  SHF.L.U32 R54, R57, 0x10, RZ ;  /* 0x0000001039367819 */ /* 0x000fe200000006ff */
[----:B------:R-:W-:-:S02]  /*5ec0*/  IMAD.U32 R52, R59, 0x10000, RZ ;  /* 0x000100003b347824 */ /* 0x000fc400078e00ff */
[----:B------:R-:W-:Y:S01]  /*5ed0*/  FADD.FTZ R47, R53, R47 ;  /* 0x0000002f352f7221 */ /* 0x000fe20000010000 */
[----:B------:R-:W-:Y:S02]  /*5ee0*/  IMAD.U32 R53, R101, 0x10000, RZ ;  /* 0x0001000065357824 */ /* 0x000fe400078e00ff */
[----:B------:R-:W-:Y:S01]  /*5ef0*/  FADD.FTZ R123, R52, R46 ;  /* 0x0000002e347b7221 */ /* 0x000fe20000010000 */
[----:B------:R-:W-:Y:S01]  /*5f00*/  SHF.L.U32 R46, R100, 0x10, RZ ;  /* 0x00000010642e7819 */ /* 0x000fe200000006ff */
[----:B------:R-:W-:Y:S02]  /*5f10*/  IMAD.U32 R52, R56, 0x10000, RZ ;  /* 0x0001000038347824 */ /* 0x000fe400078e00ff */
[----:B------:R-:W-:Y:S01]  /*5f20*/  FADD.FTZ R122, R54, R53 ;  /* 0x00000035367a7221 */ /* 0x000fe20000010000 */
[----:B------:R-:W-:Y:S01]  /*5f30*/  F2FP.BF16.F32.PACK_AB R54, R9, R47 ;  /* 0x0000002f0936723e */ /* 0x000fe200000010ff */
[----:B------:R-:W-:Y:S01]  /*5f40*/  FADD.FTZ R46, R52, R46 ;  /* 0x0000002e342e7221 */ /* 0x000fe20000010000 */
[----:B------:R-:W-:-:S02]  /*5f50*/  F2FP.BF16.F32.PACK_AB R55, R10, R123 ;  /* 0x0000007b0a37723e */ /* 0x000fc400000010ff */
[----:B------:R-:W-:Y:S02]  /*5f60*/  F2FP.BF16.F32.PACK_AB R53, R8, R122 ;  /* 0x0000007a0835723e */ /* 0x000fe400000010ff */
[----:B------:R-:W-:Y:S01]  /*5f70*/  F2FP.BF16.F32.PACK_AB R52, R7, R46 ;  /* 0x0000002e0734723e */ /* 0x000fe200000010ff */
[----:B------:R-:W-:Y:S06]  /*5f80*/  BRA `(.L_x_15) ;  /* 0x0000000400807947 */ /* 0x000fec0003800000 */
.L_x_13:
[----:B------:R-:W-:-:S04]  /*5f90*/  UISETP.NE.U32.AND UP1, UPT, UR14, URZ, UPT ;  /* 0x000000ff0e00728c */ /* 0x000fc8000bf25070 */
[----:B------:R-:W-:-:S09]  /*5fa0*/  UISETP.NE.AND.EX UP1, UPT, UR15, URZ, UPT, UP1 ;  /* 0x000000ff0f00728c */ /* 0x000fd2000bf25310 */
[----:B------:R-:W-:Y:S05]  /*5fb0*/  BRA.U UP1, `(.L_x_16) ;  /* 0x0000000101947547 */ /* 0x000fea000b800000 */
        /* <DEDUP_REMOVED lines=37> */
.L_x_16:
[----:B-----5:R-:W-:Y:S01]  /*6210*/  PRMT R7, R100, 0x7632, R7 ;  /* 0x0000763264077816 */ /* 0x020fe20000000007 */
[----:B------:R-:W-:Y:S01]  /*6220*/  IMAD.U32 R54, R63, 0x10000, RZ ;  /* 0x000100003f367824 */ /* 0x000fe200078e00ff */
[----:B------:R-:W-:Y:S02]  /*6230*/  PRMT R10, R60, 0x7632, R10 ;  /* 0x000076323c0a7816 */ /* 0x000fe4000000000a */
[----:B------:R-:W-:Y:S02]  /*6240*/  SHF.L.U32 R7, R7, 0x10, RZ ;  /* 0x0000001007077819 */ /* 0x000fe400000006ff */
[----:B------:R-:W-:Y:S01]  /*6250*/  PRMT R8, R101, 0x7632, R8 ;  /* 0x0000763265087816 */ /* 0x000fe20000000008 */
        /* <DEDUP_REMOVED lines=9> */
[----:B------:R-:W-:Y:S02]  /*62f0*/  SHF.L.U32 R46, R46, 0x10, RZ ;  /* 0x000000102e2e7819 */ /* 0x000fe400000006ff */
[----:B------:R-:W-:Y:S02]  /*6300*/  PRMT R9, R62, 0x7632, R9 ;  /* 0x000076323e097816 */ /* 0x000fe40000000009 */
[----:B------:R-:W-:Y:S01]  /*6310*/  PRMT R10, R103, 0x7632, R10 ;  /* 0x00007632670a7816 */ /* 0x000fe2000000000a */
[----:B------:R-:W-:Y:S01]  /*6320*/  FADD.FTZ R7, R7, R46 ;  /* 0x0000002e07077221 */ /* 0x000fe20000010000 */
[----:B------:R-:W-:Y:S01]  /*6330*/  PRMT R47, R63, 0x7632, R47 ;  /* 0x000076323f2f7816 */ /* 0x000fe2000000002f */
[----:B------:R-:W-:Y:S01]  /*6340*/  IMAD.U32 R9, R9, 0x10000, RZ ;  /* 0x0001000009097824 */ /* 0x000fe200078e00ff */
[----:B------:R-:W-:-:S02]  /*6350*/  SHF.L.U32 R10, R10, 0x10, RZ ;  /* 0x000000100a0a7819 */ /* 0x000fc400000006ff */
[----:B------:R-:W-:Y:S01]  /*6360*/  PRMT R46, R59, 0x7632, R46 ;  /* 0x000076323b2e7816 */ /* 0x000fe2000000002e */
[----:B------:R-:W-:Y:S02]  /*6370*/  IMAD.U32 R47, R47, 0x10000, RZ ;  /* 0x000100002f2f7824 */ /* 0x000fe400078e00ff */
[----:B------:R-:W-:Y:S01]  /*6380*/  FADD.FTZ R9, R52, R9 ;  /* 0x0000000934097221 */ /* 0x000fe20000010000 */
[----:B------:R-:W-:Y:S01]  /*6390*/  PRMT R52, R57, 0x7632, R52 ;  /* 0x0000763239347816 */ /* 0x000fe20000000034 */
[--C-:B------:R-:W-:Y:S01]  /*63a0*/  FADD.FTZ R10, R10, R47.reuse ;  /* 0x0000002f0a0a7221 */ /* 0x100fe20000010000 */
[----:B------:R-:W-:Y:S01]  /*63b0*/  PRMT R47, R58, 0x7632, R47 ;  /* 0x000076323a2f7816 */ /* 0x000fe2000000002f */
[----:B------:R-:W-:Y:S01]  /*63c0*/  IMAD.U32 R46, R46, 0x10000, RZ ;  /* 0x000100002e2e7824 */ /* 0x000fe200078e00ff */
        /* <DEDUP_REMOVED lines=8> */
[----:B------:R-:W-:Y:S02]  /*6450*/  IMAD.U32 R47, R101, 0x10000, RZ ;  /* 0x00010000652f7824 */ /* 0x000fe400078e00ff */
[----:B------:R-:W-:Y:S01]  /*6460*/  FADD.FTZ R46, R53, R46 ;  /* 0x0000002e352e7221 */ /* 0x000fe20000010000 */
[----:B------:R-:W-:Y:S01]  /*6470*/  IMAD.U32 R53, R103, 0x10000, RZ ;  /* 0x0001000067357824 */ /* 0x000fe200078e00ff */
[----:B------:R-:W-:Y:S01]  /*6480*/  SHF.L.U32 R55, R62, 0x10, RZ ;  /* 0x000000103e377819 */ /* 0x000fe200000006ff */
        /* <DEDUP_REMOVED lines=15> */
[----:B------:R-:W-:-:S07]  /*6580*/  F2FP.BF16.F32.PACK_AB R52, R7, R46 ;  /* 0x0000002e0734723e */ /* 0x000fce00000010ff */
.L_x_15:
[----:B------:R-:W0:Y:S01]  /*6590*/  @UP0 LDCU.64 UR4, c[0x0][0x3a8] ;  /* 0x00007500ff0407ac */ /* 0x000e220008000a00 */
[----:B------:R-:W-:Y:S02]  /*65a0*/  PLOP3.LUT P0, PT, PT, PT, UP0, 0x80, 0x8 ;  /* 0x000000000008781c */ /* 0x000fe40003f0f008 */
[----:B------:R-:W-:Y:S02]  /*65b0*/  PLOP3.LUT P1, PT, PT, PT, UP0, 0x80, 0x8 ;  /* 0x000000000008781c */ /* 0x000fe40003f2f008 */
[----:B------:R-:W-:-:S09]  /*65c0*/  MOV R100, 0x10 ;  /* 0x0000001000647802 */ /* 0x000fd20000000f00 */
[----:B0-----:R-:W-:-:S04]  /*65d0*/  @P0 IMAD.WIDE.U32 R100, R104, R100, UR4 ;  /* 0x0000000468640e25 */ /* 0x001fc8000f8e0064 */
[----:B------:R-:W-:Y:S01]  /*65e0*/  VIADD R104, R104, 0x20 ;  /* 0x0000002068687836 */ /* 0x000fe20000000000 */
[----:B------:R1:W-:Y:S06]  /*65f0*/  @P1 STG.E.128 desc[UR6][R100.64], R52 ;  /* 0x0000003464001986 */ /* 0x0003ec000c101d06 */
.L_x_12:
[----:B------:R-:W-:Y:S05]  /*6600*/  BSYNC.RECONVERGENT B0 ;  /* 0x0000000000007941 */ /* 0x000fea0003800200 */
.L_x_11:
[----:B------:R-:W-:Y:S01]  /*6610*/  ISETP.GE.U32.AND P0, PT, R0, 0x60, PT ;  /* 0x000000600000780c */ /* 0x000fe20003f06070 */
[----:B------:R-:W-:Y:S01]  /*6620*/  BSSY.RECONVERGENT B0, `(.L_x_17) ;  /* 0x00000b0000007945 */ /* 0x000fe20003800200 */
[----:B------:R-:W-:-:S11]  /*6630*/  LOP3.LUT R11, R11, 0xfffff7ff, RZ, 0xc0, !PT ;  /* 0xfffff7ff0b0b7812 */ /* 0x000fd600078ec0ff */
[----:B------:R-:W-:Y:S01]  /*6640*/  @P0 LOP3.LUT R11, R11, 0x800, RZ, 0xfc, !PT ;  /* 0x000008000b0b0812 */ /* 0x000fe200078efcff */
[----:B------:R-:W-:Y:S06]  /*6650*/  @!P0 BRA `(.L_x_18) ;  /* 0x0000000800b08947 */ /* 0x000fec0003800000 */
[----:B------:R-:W-:Y:S01]  /*6660*/  ISETP.NE.U32.AND P0, PT, RZ, UR12, PT ;  /* 0x0000000cff007c0c */ /* 0x000fe2000bf05070 */
[----:B------:R-:W2:Y:S01]  /*6670*/  LDC.64 R14, c[0x0][0x390] ;  /* 0x0000e400ff0e7b82 */ /* 0x000ea20000000a00 */
[----:B------:R-:W-:Y:S02]  /*6680*/  ISETP.NE.U32.AND P1, PT, RZ, UR14, PT ;  /* 0x0000000eff007c0c */ /* 0x000fe4000bf25070 */
[----:B------:R-:W-:Y:S02]  /*6690*/  ISETP.NE.AND.EX P0, PT, RZ, UR13, PT, P0 ;  /* 0x0000000dff007c0c */ /* 0x000fe4000bf05300 */
[----:B------:R-:W-:-:S11]  /*66a0*/  ISETP.NE.AND.EX P1, PT, RZ, UR15, PT, P1 ;  /* 0x0000000fff007c0c */ /* 0x000fd6000bf25310 */
[----:B------:R-:W3:Y:S02]  /*66b0*/  @P0 LDC.64 R12, c[0x0][0x398] ;  /* 0x0000e600ff0c0b82 */ /* 0x000ee40000000a00 */
[----:B---3--:R-:W-:-:S05]  /*66c0*/  @P0 IMAD.WIDE.U32 R12, R104, 0x10, R12 ;  /* 0x00000010680c0825 */ /* 0x008fca00078e000c */
[----:B------:R3:W5:Y:S02]  /*66d0*/  @P0 LDG.E.128 R60, desc[UR6][R12.64] ;  /* 0x000000060c3c0981 */ /* 0x000764000c1e1d00 */
[----:B---3--:R-:W3:Y:S02]  /*66e0*/  @P1 LDC.64 R12, c[0x0][0x3a0] ;  /* 0x0000e800ff0c1b82 */ /* 0x008ee40000000a00 */
[----:B---3--:R-:W-:-:S05]  /*66f0*/  @P1 IMAD.WIDE.U32 R12, R104, 0x10, R12 ;  /* 0x00000010680c1825 */ /* 0x008fca00078e000c */
[----:B------:R2:W5:Y:S02]  /*6700*/  @P1 LDG.E.128 R56, desc[UR6][R12.64] ;  /* 0x000000060c381981 */ /* 0x000564000c1e1d00 */
[----:B--2---:R-:W-:-:S05]  /*6710*/  IMAD.WIDE.U32 R12, R104, 0x10, R14 ;  /* 0x00000010680c7825 */ /* 0x004fca00078e000e */
[----:B01----:R0:W5:Y:S01]  /*6720*/  LDG.E.128 R100, desc[UR6][R12.64] ;  /* 0x000000060c647981 */ /* 0x003162000c1e1d00 */
        /* <DEDUP_REMOVED lines=19> */
.L_x_20:
        /* <DEDUP_REMOVED lines=37> */
.L_x_19:
        /* <DEDUP_REMOVED lines=40> */
.L_x_22:
[----:B-----5:R-:W-:Y:S01]  /*6d30*/  PRMT R12, R100, 0x7632, R12 ;  /* 0x00007632640c7816 */ /* 0x020fe2000000000c */
[----:B------:R-:W-:Y:S01]  /*6d40*/  IMAD.U32 R54, R63, 0x10000, RZ ;  /* 0x000100003f367824 */ /* 0x000fe200078e00ff */
[----:B------:R-:W-:Y:S02]  /*6d50*/  PRMT R15, R60, 0x7632, R15 ;  /* 0x000076323c0f7816 */ /* 0x000fe4000000000f */
[----:B------:R-:W-:Y:S02]  /*6d60*/  SHF.L.U32 R12, R12, 0x10, RZ ;  /* 0x000000100c0c7819 */ /* 0x000fe400000006ff */
[----:B------:R-:W-:Y:S01]  /*6d70*/  PRMT R13, R101, 0x7632, R13 ;  /* 0x00007632650d7816 */ /* 0x000fe2000000000d */
[----:B------:R-:W-:Y:S01]  /*6d80*/  IMAD.U32 R15, R15, 0x10000, RZ ;  /* 0x000100000f0f7824 */ /* 0x000fe200078e00ff */
[----:B------:R-:W-:Y:S02]  /*6d90*/  PRMT R14, R61, 0x7632, R14 ;  /* 0x000076323d0e7816 */ /* 0x000fe4000000000e */
[----:B------:R-:W-:Y:S01]  /*6da0*/  PRMT R48, R56, 0x7632, R48 ;  /* 0x0000763238307816 */ /* 0x000fe20000000030 */
[--C-:B------:R-:W-:Y:S01]  /*6db0*/  FADD.FTZ R12, R12, R15.reuse ;  /* 0x0000000f0c0c7221 */ /* 0x100fe20000010000 */
[----:B------:R-:W-:Y:S01]  /*6dc0*/  SHF.L.U32 R13, R13, 0x10, RZ ;  /* 0x000000100d0d7819 */ /* 0x000fe200000006ff */
[----:B------:R-:W-:Y:S01]  /*6dd0*/  IMAD.U32 R14, R14, 0x10000, RZ ;  /* 0x000100000e0e7824 */ /* 0x000fe200078e00ff */
[----:B------:R-:W-:-:S02]  /*6de0*/  PRMT R15, R102, 0x7632, R15 ;  /* 0x00007632660f7816 */ /* 0x000fc4000000000f */
[----:B------:R-:W-:Y:S01]  /*6df0*/  SHF.L.U32 R48, R48, 0x10, RZ ;  /* 0x0000001030307819 */ /* 0x000fe200000006ff */
[----:B------:R-:W-:Y:S01]  /*6e00*/  FADD.FTZ R13, R13, R14 ;  /* 0x0000000e0d0d7221 */ /* 0x000fe20000010000 */
[----:B------:R-:W-:Y:S02]  /*6e10*/  SHF.L.U32 R52, R15, 0x10, RZ ;  /* 0x000000100f347819 */ /* 0x000fe400000006ff */
[----:B------:R-:W-:Y:S01]  /*6e20*/  PRMT R15, R103, 0x7632, R15 ;  /* 0x00007632670f7816 */ /* 0x000fe2000000000f */
[----:B------:R-:W-:Y:S01]  /*6e30*/  FADD.FTZ R12, R12, R48 ;  /* 0x000000300c0c7221 */ /* 0x000fe20000010000 */
[----:B------:R-:W-:Y:S02]  /*6e40*/  PRMT R49, R63, 0x7632, R49 ;  /* 0x000076323f317816 */ /* 0x000fe40000000031 */
[----:B------:R-:W-:Y:S02]  /*6e50*/  PRMT R14, R62, 0x7632, R14 ;  /* 0x000076323e0e7816 */ /* 0x000fe4000000000e */
[----:B------:R-:W-:Y:S01]  /*6e60*/  SHF.L.U32 R15, R15, 0x10, RZ ;  /* 0x000000100f0f7819 */ /* 0x000fe200000006ff */
[----:B------:R-:W-:Y:S01]  /*6e70*/  IMAD.U32 R49, R49, 0x10000, RZ ;  /* 0x0001000031317824 */ /* 0x000fe200078e00ff */
[----:B------:R-:W-:Y:S01]  /*6e80*/  PRMT R48, R59, 0x7632, R48 ;  /* 0x000076323b307816 */ /* 0x000fe20000000030 */
[----:B------:R-:W-:Y:S01]  /*6e90*/  IMAD.U32 R14, R14, 0x10000, RZ ;  /* 0x000100000e0e7824 */ /* 0x000fe200078e00ff */
[----:B------:R-:W-:Y:S01]  /*6ea0*/  SHF.L.U32 R53, R60, 0x10, RZ ;  /* 0x000000103c357819 */ /* 0x000fe200000006ff */
[--C-:B------:R-:W-:Y:S01]  /*6eb0*/  FADD.FTZ R15, R15, R49.reuse ;  /* 0x000000310f0f7221 */ /* 0x100fe20000010000 */
[----:B------:R-:W-:Y:S01]  /*6ec0*/  PRMT R49, R58, 0x7632, R49 ;  /* 0x000076323a317816 */ /* 0x000fe20000000031 */
[----:B------:R-:W-:-:S02]  /*6ed0*/  IMAD.U32 R48, R48, 0x10000, RZ ;  /* 0x0001000030307824 */ /* 0x000fc400078e00ff */
[----:B------:R-:W-:Y:S01]  /*6ee0*/  FADD.FTZ R14, R52, R14 ;  /* 0x0000000e340e7221 */ /* 0x000fe20000010000 */
[----:B------:R-:W-:Y:S01]  /*6ef0*/  PRMT R52, R57, 0x7632, R52 ;  /* 0x0000763239347816 */ /* 0x000fe20000000034 */
[----:B------:R-:W-:Y:S01]  /*6f00*/  FADD.FTZ R15, R15, R48 ;  /* 0x000000300f0f7221 */ /* 0x000fe20000010000 */
[----:B------:R-:W-:-:S03]  /*6f10*/  SHF.L.U32 R48, R100, 0x10, RZ ;  /* 0x0000001064307819 */ /* 0x000fc600000006ff */
[----:B------:R-:W-:Y:S01]  /*6f20*/  IMAD.U32 R52, R52, 0x10000, RZ ;  /* 0x0001000034347824 */ /* 0x000fe200078e00ff */
[----:B------:R-:W-:Y:S01]  /*6f30*/  SHF.L.U32 R49, R49, 0x10, RZ ;  /* 0x0000001031317819 */ /* 0x000fe200000006ff */
[----:B------:R-:W-:Y:S02]  /*6f40*/  FADD.FTZ R48, R53, R48 ;  /* 0x0000003035307221 */ /* 0x000fe40000010000 */
[----:B------:R-:W-:Y:S01]  /*6f50*/  FADD.FTZ R13, R13, R52 ;  /* 0x000000340d0d7221 */ /* 0x000fe20000010000 */
        /* <DEDUP_REMOVED lines=21> */
.L_x_21:
[----:B------:R-:W0:Y:S01]  /*70b0*/  @UP0 LDCU.64 UR4, c[0x0][0x3a8] ;  /* 0x00007500ff0407ac */ /* 0x000e220008000a00 */
[----:B------:R-:W-:Y:S01]  /*70c0*/  PLOP3.LUT P0, PT, PT, PT, UP0, 0x80, 0x8 ;  /* 0x000000000008781c */ /* 0x000fe20003f0f008 */
[----:B------:R-:W-:Y:S01]  /*70d0*/  HFMA2 R100, -RZ, RZ, 0, 9.5367431640625e-07 ;  /* 0x00000010ff647431 */ /* 0x000fe200000001ff */
[----:B------:R-:W-:-:S11]  /*70e0*/  PLOP3.LUT P1, PT, PT, PT, UP0, 0x80, 0x8 ;  /* 0x000000000008781c */ /* 0x000fd60003f2f008 */
[----:B0-----:R-:W-:-:S04]  /*70f0*/  @P0 IMAD.WIDE.U32 R100, R104, R100, UR4 ;  /* 0x0000000468640e25 */ /* 0x001fc8000f8e0064 */
[----:B------:R-:W-:Y:S01]  /*7100*/  VIADD R104, R104, 0x20 ;  /* 0x0000002068687836 */ /* 0x000fe20000000000 */
[----:B------:R2:W-:Y:S06]  /*7110*/  @P1 STG.E.128 desc[UR6][R100.64], R52 ;  /* 0x0000003464001986 */ /* 0x0005ec000c101d06 */
.L_x_18:
[----:B------:R-:W-:Y:S05]  /*7120*/  BSYNC.RECONVERGENT B0 ;  /* 0x0000000000007941 */ /* 0x000fea0003800200 */
.L_x_17:
[----:B------:R-:W-:Y:S01]  /*7130*/  ISETP.GE.U32.AND P0, PT, R0, 0x80, PT ;  /* 0x000000800000780c */ /* 0x000fe20003f06070 */
[----:B------:R-:W-:Y:S01]  /*7140*/  BSSY.RECONVERGENT B0, `(.L_x_23) ;  /* 0x00000b0000007945 */ /* 0x000fe20003800200 */
[----:B------:R-:W-:-:S11]  /*7150*/  LOP3.LUT R11, R11, 0xffffefff, RZ, 0xc0, !PT ;  /* 0xffffefff0b0b7812 */ /* 0x000fd600078ec0ff */
[----:B------:R-:W-:Y:S01]  /*7160*/  @P0 LOP3.LUT R11, R11, 0x1000, RZ, 0xfc, !PT ;  /* 0x000010000b0b0812 */ /* 0x000fe200078efcff */
[----:B------:R-:W-:Y:S06]  /*7170*/  @!P0 BRA `(.L_x_24) ;  /* 0x0000000800b08947 */ /* 0x000fec0003800000 */
[----:B------:R-:W-:Y:S01]  /*7180*/  ISETP.NE.U32.AND P0, PT, RZ, UR12, PT ;  /* 0x0000000cff007c0c */ /* 0x000fe2000bf05070 */
[----:B------:R-:W3:Y:S01]  /*7190*/  LDC.64 R18, c[0x0][0x390] ;  /* 0x0000e400ff127b82 */ /* 0x000ee20000000a00 */
[----:B------:R-:W-:Y:S02]  /*71a0*/  ISETP.NE.U32.AND P1, PT, RZ, UR14, PT ;  /* 0x0000000eff007c0c */ /* 0x000fe4000bf25070 */
[----:B------:R-:W-:Y:S02]  /*71b0*/  ISETP.NE.AND.EX P0, PT, RZ, UR13, PT, P0 ;  /* 0x0000000dff007c0c */ /* 0x000fe4000bf05300 */
[----:B------:R-:W-:-:S11]  /*71c0*/  ISETP.NE.AND.EX P1, PT, RZ, UR15, PT, P1 ;  /* 0x0000000fff007c0c */ /* 0x000fd6000bf25310 */
[----:B------:R-:W4:Y:S02]  /*71d0*/  @P0 LDC.64 R16, c[0x0][0x398] ;  /* 0x0000e600ff100b82 */ /* 0x000f240000000a00 */
[----:B----4-:R-:W-:-:S05]  /*71e0*/  @P0 IMAD.WIDE.U32 R16, R104, 0x10, R16 ;  /* 0x0000001068100825 */ /* 0x010fca00078e0010 */
[----:B------:R4:W5:Y:S02]  /*71f0*/  @P0 LDG.E.128 R60, desc[UR6][R16.64] ;  /* 0x00000006103c0981 */ /* 0x000964000c1e1d00 */
[----:B----4-:R-:W4:Y:S02]  /*7200*/  @P1 LDC.64 R16, c[0x0][0x3a0] ;  /* 0x0000e800ff101b82 */ /* 0x010f240000000a00 */
[----:B----4-:R-:W-:-:S05]  /*7210*/  @P1 IMAD.WIDE.U32 R16, R104, 0x10, R16 ;  /* 0x0000001068101825 */ /* 0x010fca00078e0010 */
[----:B------:R3:W5:Y:S02]  /*7220*/  @P1 LDG.E.128 R56, desc[UR6][R16.64] ;  /* 0x0000000610381981 */ /* 0x000764000c1e1d00 */
[----:B---3--:R-:W-:-:S05]  /*7230*/  IMAD.WIDE.U32 R16, R104, 0x10, R18 ;  /* 0x0000001068107825 */ /* 0x008fca00078e0012 */
[----:B012---:R0:W5:Y:S01]  /*7240*/  LDG.E.128 R100, desc[UR6][R16.64] ;  /* 0x0000000610647981 */ /* 0x007162000c1e1d00 */
[----:B------:R-:W-:-:S04]  /*7250*/  UISETP.NE.U32.AND UP1, UPT, UR12, URZ, UPT ;  /* 0x000000ff0c00728c */ /* 0x000fc8000bf25070 */
[----:B------:R-:W-:-:S09]  /*7260*/  UISETP.NE.AND.EX UP1, UPT, UR13, URZ, UPT, UP1 ;  /* 0x000000ff0d00728c */ /* 0x000fd2000bf25310 */
[----:B0-----:R-:W-:Y:S05]  /*7270*/  BRA.U UP1, `(.L_x_25) ;  /* 0x0000000101d47547 */ /* 0x001fea000b800000 */
[----:B------:R-:W-:-:S04]  /*7280*/  UISETP.NE.U32.AND UP1, UPT, UR14, URZ, UPT ;  /* 0x000000ff0e00728c */ /* 0x000fc8000bf25070 */
[----:B------:R-:W-:-:S09]  /*7290*/  UISETP.NE.AND.EX UP1, UPT, UR15, URZ, UPT, UP1 ;  /* 0x000000ff0f00728c */ /* 0x000fd2000bf25310 */
[----:B------:R-:W-:Y:S05]  /*72a0*/  BRA.U UP1, `(.L_x_26) ;  /* 0x0000000101347547 */ /* 0x000fea000b800000 */
[----:B-----5:R-:W-:Y:S01]  /*72b0*/  PRMT R17, R101, 0x7632, R17 ;  /* 0x0000763265117816 */ /* 0x020fe20000000011 */
[----:B------:R-:W-:Y:S01]  /*72c0*/  IMAD.U32 R51, R102, 0x10000, RZ ;  /* 0x0001000066337824 */ /* 0x000fe200078e00ff */
[----:B------:R-:W-:Y:S02]  /*72d0*/  PRMT R16, R100, 0x7632, R16 ;  /* 0x0000763264107816 */ /* 0x000fe40000000010 */
[----:B------:R-:W-:Y:S01]  /*72e0*/  PRMT R18, R102, 0x7632, R18 ;  /* 0x0000763266127816 */ /* 0x000fe20000000012 */
[----:B------:R-:W-:Y:S01]  /*72f0*/  IMAD.U32 R17, R17, 0x10000, RZ ;  /* 0x0001000011117824 */ /* 0x000fe200078e00ff */
[----:B------:R-:W-:Y:S02]  /*7300*/  PRMT R19, R103, 0x7632, R19 ;  /* 0x0000763267137816 */ /* 0x000fe40000000013 */
[----:B------:R-:W-:Y:S02]  /*7310*/  SHF.L.U32 R50, R100, 0x10, RZ ;  /* 0x0000001064327819 */ /* 0x000fe400000006ff */
[----:B------:R-:W-:-:S02]  /*7320*/  SHF.L.U32 R126, R101, 0x10, RZ ;  /* 0x00000010657e7819 */ /* 0x000fc400000006ff */
[----:B------:R-:W-:Y:S02]  /*7330*/  SHF.L.U32 R127, R103, 0x10, RZ ;  /* 0x00000010677f7819 */ /* 0x000fe400000006ff */
[----:B------:R-:W-:Y:S02]  /*7340*/  SHF.L.U32 R16, R16, 0x10, RZ ;  /* 0x0000001010107819 */ /* 0x000fe400000006ff */
[----:B------:R-:W-:Y:S02]  /*7350*/  SHF.L.U32 R18, R18, 0x10, RZ ;  /* 0x0000001012127819 */ /* 0x000fe400000006ff */
[----:B------:R-:W-:Y:S01]  /*7360*/  SHF.L.U32 R19, R19, 0x10, RZ ;  /* 0x0000001013137819 */ /* 0x000fe200000006ff */
[----:B------:R-:W-:Y:S06]  /*7370*/  BRA `(.L_x_27) ;  /* 0x0000000800147947 */ /* 0x000fec0003800000 */
.L_x_26:
[----:B-----5:R-:W-:Y:S02]  /*7380*/  PRMT R17, R100, 0x7632, R17 ;  /* 0x0000763264117816 */ /* 0x020fe40000000011 */
[----:B------:R-:W-:Y:S02]  /*7390*/  PRMT R16, R56, 0x7632, R16 ;  /* 0x0000763238107816 */ /* 0x000fe40000000010 */
[----:B------:R-:W-:Y:S01]  /*73a0*/  PRMT R19, R101, 0x7632, R19 ;  /* 0x0000763265137816 */ /* 0x000fe20000000013 */
[----:B------:R-:W-:Y:S01]  /*73b0*/  IMAD.U32 R17, R17, 0x10000, RZ ;  /* 0x0001000011117824 */ /* 0x000fe200078e00ff */
[----:B------:R-:W-:Y:S02]  /*73c0*/  SHF.L.U32 R16, R16, 0x10, RZ ;  /* 0x0000001010107819 */ /* 0x000fe400000006ff */
[----:B------:R-:W-:Y:S02]  /*73d0*/  PRMT R18, R102, 0x7632, R18 ;  /* 0x0000763266127816 */ /* 0x000fe40000000012 */
[----:B------:R-:W-:Y:S01]  /*73e0*/  PRMT R51, R58, 0x7632, R51 ;  /* 0x000076323a337816 */ /* 0x000fe20000000033 */
[----:B------:R-:W-:Y:S01]  /*73f0*/  FADD.FTZ R16, R17, R16 ;  /* 0x0000001011107221 */ /* 0x000fe20000010000 */
[----:B------:R-:W-:-:S02]  /*7400*/  PRMT R17, R57, 0x7632, R17 ;  /* 0x0000763239117816 */ /* 0x000fc40000000011 */
[----:B------:R-:W-:Y:S02]  /*7410*/  SHF.L.U32 R52, R19, 0x10, RZ ;  /* 0x0000001013347819 */ /* 0x000fe400000006ff */
[----:B------:R-:W-:Y:S01]  /*7420*/  PRMT R19, R103, 0x7632, R19 ;  /* 0x0000763267137816 */ /* 0x000fe20000000013 */
[----:B------:R-:W-:Y:S01]  /*7430*/  IMAD.U32 R17, R17, 0x10000, RZ ;  /* 0x0001000011117824 */ /* 0x000fe200078e00ff */
[----:B------:R-:W-:Y:S02]  /*7440*/  PRMT R50, R59, 0x7632, R50 ;  /* 0x000076323b327816 */ /* 0x000fe40000000032 */
[----:B------:R-:W-:Y:S01]  /*7450*/  SHF.L.U32 R18, R18, 0x10, RZ ;  /* 0x0000001012127819 */ /* 0x000fe200000006ff */
[----:B------:R-:W-:Y:S01]  /*7460*/  IMAD.U32 R19, R19, 0x10000, RZ ;  /* 0x0001000013137824 */ /* 0x000fe200078e00ff */
[----:B------:R-:W-:Y:S01]  /*7470*/  SHF.L.U32 R51, R51, 0x10, RZ ;  /* 0x0000001033337819 */ /* 0x000fe200000006ff */
[----:B------:R-:W-:Y:S01]  /*7480*/  FADD.FTZ R17, R52, R17 ;  /* 0x0000001134117221 */ /* 0x000fe20000010000 */
[----:B------:R-:W-:-:S02]  /*7490*/  SHF.L.U32 R50, R50, 0x10, RZ ;  /* 0x0000001032327819 */ /* 0x000fc400000006ff */
[----:B------:R-:W-:Y:S01]  /*74a0*/  SHF.L.U32 R53, R58, 0x10, RZ ;  /* 0x000000103a357819 */ /* 0x000fe200000006ff */
        /* <DEDUP_REMOVED lines=9> */
[----:B------:R-:W-:-:S02]  /*7540*/  IMAD.U32 R50, R100, 0x10000, RZ ;  /* 0x0001000064327824 */ /* 0x000fc400078e00ff */
[----:B------:R-:W-:Y:S02]  /*7550*/  IMAD.U32 R52, R56, 0x10000, RZ ;  /* 0x0001000038347824 */ /* 0x000fe400078e00ff */
[----:B------:R-:W-:Y:S01]  /*7560*/  FADD.FTZ R126, R54, R53 ;  /* 0x00000035367e7221 */ /* 0x000fe20000010000 */
[----:B------:R-:W-:Y:S01]  /*7570*/  F2FP.BF16.F32.PACK_AB R55, R19, R127 ;  /* 0x0000007f1337723e */ /* 0x000fe200000010ff */
[----:B------:R-:W-:Y:S01]  /*7580*/  FADD.FTZ R50, R52, R50 ;  /* 0x0000003234327221 */ /* 0x000fe20000010000 */
[----:B------:R-:W-:Y:S02]  /*7590*/  F2FP.BF16.F32.PACK_AB R54, R18, R51 ;  /* 0x000000331236723e */ /* 0x000fe400000010ff */
[----:B------:R-:W-:Y:S02]  /*75a0*/  F2FP.BF16.F32.PACK_AB R53, R17, R126 ;  /* 0x0000007e1135723e */ /* 0x000fe400000010ff */
[----:B------:R-:W-:Y:S01]  /*75b0*/  F2FP.BF16.F32.PACK_AB R52, R16, R50 ;  /* 0x000000321034723e */ /* 0x000fe200000010ff */
[----:B------:R-:W-:Y:S06]  /*75c0*/  BRA `(.L_x_27) ;  /* 0x0000000400807947 */ /* 0x000fec0003800000 */
.L_x_25:
[----:B------:R-:W-:-:S04]  /*75d0*/  UISETP.NE.U32.AND UP1, UPT, UR14, URZ, UPT ;  /* 0x000000ff0e00728c */ /* 0x000fc8000bf25070 */
[----:B------:R-:W-:-:S09]  /*75e0*/  UISETP.NE.AND.EX UP1, UPT, UR15, URZ, UPT, UP1 ;  /* 0x000000ff0f00728c */ /* 0x000fd2000bf25310 */
[----:B------:R-:W-:Y:S05]  /*75f0*/  BRA.U UP1, `(.L_x_28) ;  /* 0x0000000101947547 */ /* 0x000fea000b800000 */
[----:B-----5:R-:W-:Y:S01]  /*7600*/  PRMT R17, R100, 0x7632, R17 ;  /* 0x0000763264117816 */ /* 0x020fe20000000011 */
[----:B------:R-:W-:Y:S01]  /*7610*/  IMAD.U32 R54, R61, 0x10000, RZ ;  /* 0x000100003d367824 */ /* 0x000fe200078e00ff */
[----:B------:R-:W-:Y:S02]  /*7620*/  PRMT R16, R60, 0x7632, R16 ;  /* 0x000076323c107816 */ /* 0x000fe40000000010 */
[----:B------:R-:W-:Y:S02]  /*7630*/  PRMT R19, R101, 0x7632, R19 ;  /* 0x0000763265137816 */ /* 0x000fe40000000013 */
[----:B------:R-:W-:Y:S02]  /*7640*/  SHF.L.U32 R17, R17, 0x10, RZ ;  /* 0x0000001011117819 */ /* 0x000fe400000006ff */
[----:B------:R-:W-:Y:S01]  /*7650*/  SHF.L.U32 R16, R16, 0x10, RZ ;  /* 0x0000001010107819 */ /* 0x000fe200000006ff */
[----:B------:R-:W-:Y:S01]  /*7660*/  IMAD.U32 R52, R19, 0x10000, RZ ;  /* 0x0001000013347824 */ /* 0x000fe200078e00ff */
[----:B------:R-:W-:-:S02]  /*7670*/  PRMT R19, R103, 0x7632, R19 ;  /* 0x0000763267137816 */ /* 0x000fc40000000013 */
[----:B------:R-:W-:Y:S01]  /*7680*/  PRMT R50, R63, 0x7632, R50 ;  /* 0x000076323f327816 */ /* 0x000fe20000000032 */
[----:B------:R-:W-:Y:S01]  /*7690*/  FADD.FTZ R16, R17, R16 ;  /* 0x0000001011107221 */ /* 0x000fe20000010000 */
[----:B------:R-:W-:Y:S02]  /*76a0*/  PRMT R17, R61, 0x7632, R17 ;  /* 0x000076323d117816 */ /* 0x000fe40000000011 */
[----:B------:R-:W-:Y:S02]  /*76b0*/  PRMT R18, R102, 0x7632, R18 ;  /* 0x0000763266127816 */ /* 0x000fe40000000012 */
[----:B------:R-:W-:Y:S02]  /*76c0*/  PRMT R51, R62, 0x7632, R51 ;  /* 0x000076323e337816 */ /* 0x000fe40000000033 */
[----:B------:R-:W-:Y:S02]  /*76d0*/  SHF.L.U32 R19, R19, 0x10, RZ ;  /* 0x0000001013137819 */ /* 0x000fe400000006ff */
[----:B------:R-:W-:Y:S01]  /*76e0*/  SHF.L.U32 R50, R50, 0x10, RZ ;  /* 0x0000001032327819 */ /* 0x000fe200000006ff */
[----:B------:R-:W-:Y:S01]  /*76f0*/  IMAD.U32 R51, R51, 0x10000, RZ ;  /* 0x0001000033337824 */ /* 0x000fe200078e00ff */
[----:B------:R-:W-:-:S02]  /*7700*/  SHF.L.U32 R17, R17, 0x10, RZ ;  /* 0x0000001011117819 */ /* 0x000fc400000006ff */
[----:B------:R-:W-:Y:S01]  /*7710*/  SHF.L.U32 R18, R18, 0x10, RZ ;  /* 0x0000001012127819 */ /* 0x000fe200000006ff */
[----:B------:R-:W-:Y:S01]  /*7720*/  FADD.FTZ R19, R19, R50 ;  /* 0x0000003213137221 */ /* 0x000fe20000010000 */
[----:B------:R-:W-:Y:S01]  /*7730*/  SHF.L.U32 R50, R103, 0x10, RZ ;  /* 0x0000001067327819 */ /* 0x000fe200000006ff */
[----:B------:R-:W-:Y:S01]  /*7740*/  FADD.FTZ R17, R52, R17 ;  /* 0x0000001134117221 */ /* 0x000fe20000010000 */
[----:B------:R-:W-:Y:S01]  /*7750*/  SHF.L.U32 R53, R62, 0x10, RZ ;  /* 0x000000103e357819 */ /* 0x000fe200000006ff */
[----:B------:R-:W-:Y:S01]  /*7760*/  FADD.FTZ R18, R18, R51 ;  /* 0x0000003312127221 */ /* 0x000fe20000010000 */
[----:B------:R-:W-:Y:S02]  /*7770*/  IMAD.U32 R51, R102, 0x10000, RZ ;  /* 0x0001000066337824 */ /* 0x000fe400078e00ff */
[----:B------:R-:W-:Y:S02]  /*7780*/  IMAD.U32 R52, R63, 0x10000, RZ ;  /* 0x000100003f347824 */ /* 0x000fe400078e00ff */
[----:B------:R-:W-:Y:S01]  /*7790*/  FADD.FTZ R51, R53, R51 ;  /* 0x0000003335337221 */ /* 0x000fe20000010000 */
[----:B------:R-:W-:Y:S01]  /*77a0*/  SHF.L.U32 R53, R101, 0x10, RZ ;  /* 0x0000001065357819 */ /* 0x000fe200000006ff */
[----:B------:R-:W-:Y:S01]  /*77b0*/  FADD.FTZ R127, R52, R50 ;  /* 0x00000032347f7221 */ /* 0x000fe20000010000 */
[----:B------:R-:W-:-:S02]  /*77c0*/  SHF.L.U32 R50, R100, 0x10, RZ ;  /* 0x0000001064327819 */ /* 0x000fc400000006ff */
[----:B------:R-:W-:Y:S01]  /*77d0*/  SHF.L.U32 R52, R60, 0x10, RZ ;  /* 0x000000103c347819 */ /* 0x000fe200000006ff */
[----:B------:R-:W-:Y:S01]  /*77e0*/  FADD.FTZ R126, R54, R53 ;  /* 0x00000035367e7221 */ /* 0x000fe20000010000 */
[----:B------:R-:W-:Y:S02]  /*77f0*/  F2FP.BF16.F32.PACK_AB R55, R19, R127 ;  /* 0x0000007f1337723e */ /* 0x000fe400000010ff */
[----:B------:R-:W-:Y:S01]  /*7800*/  F2FP.BF16.F32.PACK_AB R54, R18, R51 ;  /* 0x000000331236723e */ /* 0x000fe200000010ff */
[----:B------:R-:W-:Y:S01]  /*7810*/  FADD.FTZ R50, R52, R50 ;  /* 0x0000003234327221 */ /* 0x000fe20000010000 */
[----:B------:R-:W-:-:S04]  /*7820*/  F2FP.BF16.F32.PACK_AB R53, R17, R126 ;  /* 0x0000007e1135723e */ /* 0x000fc800000010ff */
[----:B------:R-:W-:Y:S01]  /*7830*/  F2FP.BF16.F32.PACK_AB R52, R16, R50 ;  /* 0x000000321034723e */ /* 0x000fe200000010ff */
[----:B------:R-:W-:Y:S06]  /*7840*/  BRA `(.L_x_27) ;  /* 0x0000000000e07947 */ /* 0x000fec0003800000 */
.L_x_28:
        /* <DEDUP_REMOVED lines=9> */
[----:B------:R-:W-:-:S02]  /*78e0*/  PRMT R19, R102, 0x7632, R19 ;  /* 0x0000763266137816 */ /* 0x000fc40000000013 */
[----:B------:R-:W-:Y:S02]  /*78f0*/  SHF.L.U32 R17, R17, 0x10, RZ ;  /* 0x0000001011117819 */ /* 0x000fe400000006ff */
[----:B------:R-:W-:Y:S01]  /*7900*/  SHF.L.U32 R18, R18, 0x10, RZ ;  /* 0x0000001012127819 */ /* 0x000fe200000006ff */
[----:B------:R-:W-:Y:S01]  /*7910*/  IMAD.U32 R52, R19, 0x10000, RZ ;  /* 0x0001000013347824 */ /* 0x000fe200078e00ff */
[----:B------:R-:W-:Y:S02]  /*7920*/  SHF.L.U32 R50, R50, 0x10, RZ ;  /* 0x0000001032327819 */ /* 0x000fe400000006ff */
[----:B------:R-:W-:Y:S01]  /*7930*/  PRMT R19, R103, 0x7632, R19 ;  /* 0x0000763267137816 */ /* 0x000fe20000000013 */
[----:B------:R-:W-:Y:S01]  /*7940*/  FADD.FTZ R17, R17, R18 ;  /* 0x0000001211117221 */ /* 0x000fe20000010000 */
[----:B------:R-:W-:Y:S01]  /*7950*/  PRMT R51, R63, 0x7632, R51 ;  /* 0x000076323f337816 */ /* 0x000fe20000000033 */
[----:B------:R-:W-:Y:S01]  /*7960*/  FADD.FTZ R16, R16, R50 ;  /* 0x0000003210107221 */ /* 0x000fe20000010000 */
[----:B------:R-:W-:-:S02]  /*7970*/  PRMT R18, R62, 0x7632, R18 ;  /* 0x000076323e127816 */ /* 0x000fc40000000012 */
[----:B------:R-:W-:Y:S01]  /*7980*/  SHF.L.U32 R19, R19, 0x10, RZ ;  /* 0x0000001013137819 */ /* 0x000fe200000006ff */
[----:B------:R-:W-:Y:S01]  /*7990*/  IMAD.U32 R51, R51, 0x10000, RZ ;  /* 0x0001000033337824 */ /* 0x000fe200078e00ff */
[----:B------:R-:W-:Y:S02]  /*79a0*/  PRMT R50, R59, 0x7632, R50 ;  /* 0x000076323b327816 */ /* 0x000fe40000000032 */
[----:B------:R-:W-:Y:S01]  /*79b0*/  SHF.L.U32 R18, R18, 0x10, RZ ;  /* 0x0000001012127819 */ /* 0x000fe200000006ff */
[--C-:B------:R-:W-:Y:S01]  /*79c0*/  FADD.FTZ R19, R19, R51.reuse ;  /* 0x0000003313137221 */ /* 0x100fe20000010000 */
[----:B------:R-:W-:Y:S02]  /*79d0*/  SHF.L.U32 R50, R50, 0x10, RZ ;  /* 0x0000001032327819 */ /* 0x000fe400000006ff */
[----:B------:R-:W-:Y:S01]  /*79e0*/  PRMT R51, R58, 0x7632, R51 ;  /* 0x000076323a337816 */ /* 0x000fe20000000033 */
[----:B------:R-:W-:Y:S01]  /*79f0*/  FADD.FTZ R18, R52, R18 ;  /* 0x0000001234127221 */ /* 0x000fe20000010000 */
[----:B------:R-:W-:Y:S01]  /*7a00*/  PRMT R52, R57, 0x7632, R52 ;  /* 0x0000763239347816 */ /* 0x000fe20000000034 */
[----:B------:R-:W-:Y:S01]  /*7a10*/  FADD.FTZ R19, R19, R50 ;  /* 0x0000003213137221 */ /* 0x000fe20000010000 */
[----:B------:R-:W-:Y:S01]  /*7a20*/  SHF.L.U32 R50, R100, 0x10, RZ ;  /* 0x0000001064327819 */ /* 0x000fe200000006ff */
[----:B------:R-:W-:Y:S01]  /*7a30*/  IMAD.U32 R51, R51, 0x10000, RZ ;  /* 0x0001000033337824 */ /* 0x000fe200078e00ff */
[----:B------:R-:W-:-:S02]  /*7a40*/  SHF.L.U32 R53, R60, 0x10, RZ ;  /* 0x000000103c357819 */ /* 0x000fc400000006ff */
[----:B------:R-:W-:Y:S01]  /*7a50*/  SHF.L.U32 R52, R52, 0x10, RZ ;  /* 0x0000001034347819 */ /* 0x000fe200000006ff */
[----:B------:R-:W-:Y:S01]  /*7a60*/  FADD.FTZ R18, R18, R51 ;  /* 0x0000003312127221 */ /* 0x000fe20000010000 */
[----:B------:R-:W-:Y:S02]  /*7a70*/  IMAD.U32 R51, R101, 0x10000, RZ ;  /* 0x0001000065337824 */ /* 0x000fe400078e00ff */
[----:B------:R-:W-:Y:S01]  /*7a80*/  FADD.FTZ R50, R53, R50 ;  /* 0x0000003235327221 */ /* 0x000fe20000010000 */
[----:B------:R-:W-:Y:S01]  /*7a90*/  SHF.L.U32 R53, R103, 0x10, RZ ;  /* 0x0000001067357819 */ /* 0x000fe200000006ff */
[----:B------:R-:W-:Y:S01]  /*7aa0*/  FADD.FTZ R17, R17, R52 ;  /* 0x0000003411117221 */ /* 0x000fe20000010000 */
[----:B------:R-:W-:Y:S02]  /*7ab0*/  SHF.L.U32 R52, R61, 0x10, RZ ;  /* 0x000000103d347819 */ /* 0x000fe400000006ff */
        /* <DEDUP_REMOVED lines=17> */
.L_x_27:
[----:B------:R-:W0:Y:S01]  /*7bd0*/  @UP0 LDCU.64 UR4, c[0x0][0x3a8] ;  /* 0x00007500ff0407ac */ /* 0x000e220008000a00 */
[----:B------:R-:W-:Y:S02]  /*7be0*/  PLOP3.LUT P0, PT, PT, PT, UP0, 0x80, 0x8 ;  /* 0x000000000008781c */ /* 0x000fe40003f0f008 */
[----:B------:R-:W-:Y:S02]  /*7bf0*/  PLOP3.LUT P1, PT, PT, PT, UP0, 0x80, 0x8 ;  /* 0x000000000008781c */ /* 0x000fe40003f2f008 */
[----:B------:R-:W-:-:S09]  /*7c00*/  MOV R100, 0x10 ;  /* 0x0000001000647802 */ /* 0x000fd20000000f00 */
[----:B0-----:R-:W-:-:S04]  /*7c10*/  @P0 IMAD.WIDE.U32 R100, R104, R100, UR4 ;  /* 0x0000000468640e25 */ /* 0x001fc8000f8e0064 */
[----:B------:R-:W-:Y:S01]  /*7c20*/  VIADD R104, R104, 0x20 ;  /* 0x0000002068687836 */ /* 0x000fe20000000000 */
[----:B------:R3:W-:Y:S06]  /*7c30*/  @P1 STG.E.128 desc[UR6][R100.64], R52 ;  /* 0x0000003464001986 */ /* 0x0007ec000c101d06 */
.L_x_24:
[----:B------:R-:W-:Y:S05]  /*7c40*/  BSYNC.RECONVERGENT B0 ;  /* 0x0000000000007941 */ /* 0x000fea0003800200 */
.L_x_23:
[----:B------:R-:W-:Y:S01]  /*7c50*/  ISETP.GE.U32.AND P0, PT, R0, 0xa0, PT ;  /* 0x000000a00000780c */ /* 0x000fe20003f06070 */
[----:B------:R-:W-:Y:S01]  /*7c60*/  BSSY.RECONVERGENT B0, `(.L_x_29) ;  /* 0x00000b0000007945 */ /* 0x000fe20003800200 */
[----:B------:R-:W-:-:S11]  /*7c70*/  LOP3.LUT R11, R11, 0xffffdfff, RZ, 0xc0, !PT ;  /* 0xffffdfff0b0b7812 */ /* 0x000fd600078ec0ff */
[----:B------:R-:W-:Y:S01]  /*7c80*/  @P0 LOP3.LUT R11, R11, 0x2000, RZ, 0xfc, !PT ;  /* 0x000020000b0b0812 */ /* 0x000fe200078efcff */
[----:B------:R-:W-:Y:S06]  /*7c90*/  @!P0 BRA `(.L_x_30) ;  /* 0x0000000800b08947 */ /* 0x000fec0003800000 */
[----:B------:R-:W-:Y:S01]  /*7ca0*/  ISETP.NE.U32.AND P0, PT, RZ, UR12, PT ;  /* 0x0000000cff007c0c */ /* 0x000fe2000bf05070 */
[----:B------:R-:W4:Y:S01]  /*7cb0*/  LDC.64 R22, c[0x0][0x390] ;  /* 0x0000e400ff167b82 */ /* 0x000f220000000a00 */
[----:B------:R-:W-:Y:S02]  /*7cc0*/  ISETP.NE.U32.AND P1, PT, RZ, UR14, PT ;  /* 0x0000000eff007c0c */ /* 0x000fe4000bf25070 */
[----:B------:R-:W-:Y:S02]  /*7cd0*/  ISETP.NE.AND.EX P0, PT, RZ, UR13, PT, P0 ;  /* 0x0000000dff007c0c */ /* 0x000fe4000bf05300 */
[----:B------:R-:W-:-:S11]  /*7ce0*/  ISETP.NE.AND.EX P1, PT, RZ, UR15, PT, P1 ;  /* 0x0000000fff007c0c */ /* 0x000fd6000bf25310 */
[----:B------:R-:W0:Y:S02]  /*7cf0*/  @P0 LDC.64 R20, c[0x0][0x398] ;  /* 0x0000e600ff140b82 */ /* 0x000e240000000a00 */
[----:B0-----:R-:W-:-:S05]  /*7d00*/  @P0 IMAD.WIDE.U32 R20, R104, 0x10, R20 ;  /* 0x0000001068140825 */ /* 0x001fca00078e0014 */
[----:B------:R0:W5:Y:S02]  /*7d10*/  @P0 LDG.E.128 R60, desc[UR6][R20.64] ;  /* 0x00000006143c0981 */ /* 0x000164000c1e1d00 */
[----:B0-----:R-:W0:Y:S02]  /*7d20*/  @P1 LDC.64 R20, c[0x0][0x3a0] ;  /* 0x0000e800ff141b82 */ /* 0x001e240000000a00 */
[----:B0-----:R-:W-:-:S05]  /*7d30*/  @P1 IMAD.WIDE.U32 R20, R104, 0x10, R20 ;  /* 0x0000001068141825 */ /* 0x001fca00078e0014 */
[----:B------:R4:W5:Y:S02]  /*7d40*/  @P1 LDG.E.128 R56, desc[UR6][R20.64] ;  /* 0x0000000614381981 */ /* 0x000964000c1e1d00 */
[----:B----4-:R-:W-:-:S05]  /*7d50*/  IMAD.WIDE.U32 R20, R104, 0x10, R22 ;  /* 0x0000001068147825 */ /* 0x010fca00078e0016 */
[----:B-123--:R0:W5:Y:S01]  /*7d60*/  LDG.E.128 R100, desc[UR6][R20.64] ;  /* 0x0000000614647981 */ /* 0x00e162000c1e1d00 */
        /* <DEDUP_REMOVED lines=19> */
.L_x_32:
[----:B-----5:R-:W-:Y:S02]  /*7ea0*/  PRMT R21, R100, 0x7632, R21 ;  /* 0x0000763264157816 */ /* 0x020fe40000000015 */
[----:B------:R-:W-:Y:S02]  /*7eb0*/  PRMT R20, R56, 0x7632, R20 ;  /* 0x0000763238147816 */ /* 0x000fe40000000014 */
[----:B------:R-:W-:Y:S01]  /*7ec0*/  PRMT R23, R101, 0x7632, R23 ;  /* 0x0000763265177816 */ /* 0x000fe20000000017 */
[----:B------:R-:W-:Y:S01]  /*7ed0*/  IMAD.U32 R21, R21, 0x10000, RZ ;  /* 0x0001000015157824 */ /* 0x000fe200078e00ff */
[----:B------:R-:W-:Y:S02]  /*7ee0*/  SHF.L.U32 R20, R20, 0x10, RZ ;  /* 0x0000001014147819 */ /* 0x000fe400000006ff */
[----:B------:R-:W-:Y:S02]  /*7ef0*/  SHF.L.U32 R54, R23, 0x10, RZ ;  /* 0x0000001017367819 */ /* 0x000fe400000006ff */
[----:B------:R-:W-:Y:S01]  /*7f00*/  PRMT R23, R103, 0x7632, R23 ;  /* 0x0000763267177816 */ /* 0x000fe20000000017 */
[----:B------:R-:W-:Y:S01]  /*7f10*/  FADD.FTZ R20, R21, R20 ;  /* 0x0000001415147221 */ /* 0x000fe20000010000 */
[----:B------:R-:W-:-:S02]  /*7f20*/  PRMT R21, R57, 0x7632, R21 ;  /* 0x0000763239157816 */ /* 0x000fc40000000015 */
[----:B------:R-:W-:Y:S01]  /*7f30*/  PRMT R52, R59, 0x7632, R52 ;  /* 0x000076323b347816 */ /* 0x000fe20000000034 */
[----:B------:R-:W-:Y:S01]  /*7f40*/  IMAD.U32 R23, R23, 0x10000, RZ ;  /* 0x0001000017177824 */ /* 0x000fe200078e00ff */
[----:B------:R-:W-:Y:S01]  /*7f50*/  PRMT R22, R102, 0x7632, R22 ;  /* 0x0000763266167816 */ /* 0x000fe20000000016 */
[----:B------:R-:W-:Y:S01]  /*7f60*/  IMAD.U32 R21, R21, 0x10000, RZ ;  /* 0x0001000015157824 */ /* 0x000fe200078e00ff */
[----:B------:R-:W-:Y:S02]  /*7f70*/  PRMT R53, R58, 0x7632, R53 ;  /* 0x000076323a357816 */ /* 0x000fe40000000035 */
[----:B------:R-:W-:Y:S01]  /*7f80*/  SHF.L.U32 R52, R52, 0x10, RZ ;  /* 0x0000001034347819 */ /* 0x000fe200000006ff */
[----:B------:R-:W-:Y:S01]  /*7f90*/  FADD.FTZ R21, R54, R21 ;  /* 0x0000001536157221 */ /* 0x000fe20000010000 */
[----:B------:R-:W-:Y:S02]  /*7fa0*/  SHF.L.U32 R22, R22, 0x10, RZ ;  /* 0x0000001016167819 */ /* 0x000fe400000006ff */
[----:B------:R-:W-:Y:S01]  /*7fb0*/  SHF.L.U32 R53, R53, 0x10, RZ ;  /* 0x0000001035357819 */ /* 0x000fe200000006ff */
[----:B------:R-:W-:Y:S01]  /*7fc0*/  FADD.FTZ R23, R23, R52 ;  /* 0x0000003417177221 */ /* 0x000fe20000010000 */
[----:B------:R-:W-:-:S02]  /*7fd0*/  SHF.L.U32 R52, R102, 0x10, RZ ;  /* 0x0000001066347819 */ /* 0x000fc400000006ff */
[----:B------:R-:W-:Y:S01]  /*7fe0*/  SHF.L.U32 R55, R58, 0x10, RZ ;  /* 0x000000103a377819 */ /* 0x000fe200000006ff */
[----:B------:R-:W-:Y:S01]  /*7ff0*/  FADD.FTZ R22, R22, R53 ;  /* 0x0000003516167221 */ /* 0x000fe20000010000 */
[----:B------:R-:W-:Y:S01]  /*8000*/  SHF.L.U32 R54, R59, 0x10, RZ ;  /* 0x000000103b367819 */ /* 0x000fe200000006ff */
[----:B------:R-:W-:Y:S02]  /*8010*/  IMAD.U32 R53, R103, 0x10000, RZ ;  /* 0x0001000067357824 */ /* 0x000fe400078e00ff */
[----:B------:R-:W-:Y:S01]  /*8020*/  FADD.FTZ R109, R55, R52 ;  /* 0x00000034376d7221 */ /* 0x000fe20000010000 */
[----:B------:R-:W-:Y:S01]  /*8030*/  SHF.L.U32 R55, R57, 0x10, RZ ;  /* 0x0000001039377819 */ /* 0x000fe200000006ff */
[----:B------:R-:W-:Y:S01]  /*8040*/  FADD.FTZ R129, R54, R53 ;  /* 0x0000003536817221 */ /* 0x000fe20000010000 */
[----:B------:R-:W-:Y:S01]  /*8050*/  SHF.L.U32 R54, R101, 0x10, RZ ;  /* 0x0000001065367819 */ /* 0x000fe200000006ff */
[----:B------:R-:W-:Y:S02]  /*8060*/  IMAD.U32 R52, R100, 0x10000, RZ ;  /* 0x0001000064347824 */ /* 0x000fe400078e00ff */
[----:B------:R-:W-:-:S02]  /*8070*/  IMAD.U32 R53, R56, 0x10000, RZ ;  /* 0x0001000038357824 */ /* 0x000fc400078e00ff */
[----:B------:R-:W-:Y:S01]  /*8080*/  FADD.FTZ R128, R55, R54 ;  /* 0x0000003637807221 */ /* 0x000fe20000010000 */
[----:B------:R-:W-:Y:S01]  /*8090*/  F2FP.BF16.F32.PACK_AB R55, R23, R129 ;  /* 0x000000811737723e */ /* 0x000fe200000010ff */
[----:B------:R-:W-:Y:S01]  /*80a0*/  FADD.FTZ R108, R53, R52 ;  /* 0x00000034356c7221 */ /* 0x000fe20000010000 */
[----:B------:R-:W-:Y:S02]  /*80b0*/  F2FP.BF16.F32.PACK_AB R54, R22, R109 ;  /* 0x0000006d1636723e */ /* 0x000fe400000010ff */
[----:B------:R-:W-:Y:S02]  /*80c0*/  F2FP.BF16.F32.PACK_AB R53, R21, R128 ;  /* 0x000000801535723e */ /* 0x000fe400000010ff */
[----:B------:R-:W-:Y:S01]  /*80d0*/  F2FP.BF16.F32.PACK_AB R52, R20, R108 ;  /* 0x0000006c1434723e */ /* 0x000fe200000010ff */
[----:B------:R-:W-:Y:S06]  /*80e0*/  BRA `(.L_x_33) ;  /* 0x0000000400807947 */ /* 0x000fec0003800000 */
.L_x_31:
[----:B------:R-:W-:-:S04]  /*80f0*/  UISETP.NE.U32.AND UP1, UPT, UR14, URZ, UPT ;  /* 0x000000ff0e00728c */ /* 0x000fc8000bf25070 */
[----:B------:R-:W-:-:S09]  /*8100*/  UISETP.NE.AND.EX UP1, UPT, UR15, URZ, UPT, UP1 ;  /* 0x000000ff0f00728c */ /* 0x000fd2000bf25310 */
[----:B------:R-:W-:Y:S05]  /*8110*/  BRA.U UP1, `(.L_x_34) ;  /* 0x0000000101947547 */ /* 0x000fea000b800000 */
[----:B-----5:R-:W-:Y:S02]  /*8120*/  PRMT R21, R100, 0x7632, R21 ;  /* 0x0000763264157816 */ /* 0x020fe40000000015 */
[----:B------:R-:W-:Y:S02]  /*8130*/  PRMT R20, R60, 0x7632, R20 ;  /* 0x000076323c147816 */ /* 0x000fe40000000014 */
[----:B------:R-:W-:Y:S02]  /*8140*/  SHF.L.U32 R21, R21, 0x10, RZ ;  /* 0x0000001015157819 */ /* 0x000fe400000006ff */
[----:B------:R-:W-:Y:S02]  /*8150*/  SHF.L.U32 R20, R20, 0x10, RZ ;  /* 0x0000001014147819 */ /* 0x000fe400000006ff */
[----:B------:R-:W-:Y:S02]  /*8160*/  PRMT R23, R101, 0x7632, R23 ;  /* 0x0000763265177816 */ /* 0x000fe40000000017 */
[----:B------:R-:W-:Y:S01]  /*8170*/  PRMT R22, R102, 0x7632, R22 ;  /* 0x0000763266167816 */ /* 0x000fe20000000016 */
[----:B------:R-:W-:Y:S01]  /*8180*/  FADD.FTZ R20, R21, R20 ;  /* 0x0000001415147221 */ /* 0x000fe20000010000 */
[----:B------:R-:W-:Y:S01]  /*8190*/  PRMT R53, R62, 0x7632, R53 ;  /* 0x000076323e357816 */ /* 0x000fe20000000035 */
[----:B------:R-:W-:Y:S01]  /*81a0*/  IMAD.U32 R54, R23, 0x10000, RZ ;  /* 0x0001000017367824 */ /* 0x000fe200078e00ff */
[----:B------:R-:W-:-:S02]  /*81b0*/  PRMT R21, R61, 0x7632, R21 ;  /* 0x000076323d157816 */ /* 0x000fc40000000015 */
[----:B------:R-:W-:Y:S01]  /*81c0*/  PRMT R23, R103, 0x7632, R23 ;  /* 0x0000763267177816 */ /* 0x000fe20000000017 */
[----:B------:R-:W-:Y:S01]  /*81d0*/  IMAD.U32 R53, R53, 0x10000, RZ ;  /* 0x0001000035357824 */ /* 0x000fe200078e00ff */
[----:B------:R-:W-:Y:S02]  /*81e0*/  PRMT R52, R63, 0x7632, R52 ;  /* 0x000076323f347816 */ /* 0x000fe40000000034 */
[----:B------:R-:W-:Y:S02]  /*81f0*/  SHF.L.U32 R22, R22, 0x10, RZ ;  /* 0x0000001016167819 */ /* 0x000fe400000006ff */
[----:B------:R-:W-:Y:S02]  /*8200*/  SHF.L.U32 R21, R21, 0x10, RZ ;  /* 0x0000001015157819 */ /* 0x000fe400000006ff */
        /* <DEDUP_REMOVED lines=8> */
[----:B------:R-:W-:-:S02]  /*8290*/  IMAD.U32 R52, R102, 0x10000, RZ ;  /* 0x0001000066347824 */ /* 0x000fc400078e00ff */
[----:B------:R-:W-:Y:S01]  /*82a0*/  FADD.FTZ R129, R54, R53 ;  /* 0x0000003536817221 */ /* 0x000fe20000010000 */
[----:B------:R-:W-:Y:S01]  /*82b0*/  SHF.L.U32 R54, R101, 0x10, RZ ;  /* 0x0000001065367819 */ /* 0x000fe200000006ff */
[----:B------:R-:W-:Y:S01]  /*82c0*/  FADD.FTZ R109, R55, R52 ;  /* 0x00000034376d7221 */ /* 0x000fe20000010000 */
[----:B------:R-:W-:Y:S01]  /*82d0*/  SHF.L.U32 R52, R100, 0x10, RZ ;  /* 0x0000001064347819 */ /* 0x000fe200000006ff */
[----:B------:R-:W-:Y:S01]  /*82e0*/  IMAD.U32 R55, R61, 0x10000, RZ ;  /* 0x000100003d377824 */ /* 0x000fe200078e00ff */
[----:B------:R-:W-:-:S03]  /*82f0*/  SHF.L.U32 R53, R60, 0x10, RZ ;  /* 0x000000103c357819 */ /* 0x000fc600000006ff */
[----:B------:R-:W-:Y:S01]  /*8300*/  FADD.FTZ R128, R55, R54 ;  /* 0x0000003637807221 */ /* 0x000fe20000010000 */
[----:B------:R-:W-:Y:S01]  /*8310*/  F2FP.BF16.F32.PACK_AB R55, R23, R129 ;  /* 0x000000811737723e */ /* 0x000fe200000010ff */
[----:B------:R-:W-:Y:S01]  /*8320*/  FADD.FTZ R108, R53, R52 ;  /* 0x00000034356c7221 */ /* 0x000fe20000010000 */
[----:B------:R-:W-:Y:S02]  /*8330*/  F2FP.BF16.F32.PACK_AB R54, R22, R109 ;  /* 0x0000006d1636723e */ /* 0x000fe400000010ff */
[----:B------:R-:W-:Y:S02]  /*8340*/  F2FP.BF16.F32.PACK_AB R53, R21, R128 ;  /* 0x000000801535723e */ /* 0x000fe400000010ff */
[----:B------:R-:W-:Y:S01]  /*8350*/  F2FP.BF16.F32.PACK_AB R52, R20, R108 ;  /* 0x0000006c1434723e */ /* 0x000fe200000010ff */
[----:B------:R-:W-:Y:S06]  /*8360*/  BRA `(.L_x_33) ;  /* 0x0000000000e07947 */ /* 0x000fec0003800000 */
.L_x_34:
        /* <DEDUP_REMOVED lines=8> */
[----:B------:R-:W-:-:S02]  /*83f0*/  SHF.L.U32 R22, R22, 0x10, RZ ;  /* 0x0000001016167819 */ /* 0x000fc400000006ff */
[----:B------:R-:W-:Y:S02]  /*8400*/  PRMT R23, R102, 0x7632, R23 ;  /* 0x0000763266177816 */ /* 0x000fe40000000017 */
[----:B------:R-:W-:Y:S01]  /*8410*/  PRMT R52, R56, 0x7632, R52 ;  /* 0x0000763238347816 */ /* 0x000fe20000000034 */
[--C-:B------:R-:W-:Y:S01]  /*8420*/  FADD.FTZ R21, R21, R22.reuse ;  /* 0x0000001615157221 */ /* 0x100fe20000010000 */
[----:B------:R-:W-:Y:S01]  /*8430*/  PRMT R22, R62, 0x7632, R22 ;  /* 0x000076323e167816 */ /* 0x000fe20000000016 */
[----:B------:R-:W-:Y:S01]  /*8440*/  IMAD.U32 R54, R23, 0x10000, RZ ;  /* 0x0001000017367824 */ /* 0x000fe200078e00ff */
[----:B------:R-:W-:Y:S02]  /*8450*/  PRMT R23, R103, 0x7632, R23 ;  /* 0x0000763267177816 */ /* 0x000fe40000000017 */
[----:B------:R-:W-:Y:S02]  /*8460*/  PRMT R53, R63, 0x7632, R53 ;  /* 0x000076323f357816 */ /* 0x000fe40000000035 */
[----:B------:R-:W-:-:S02]  /*8470*/  SHF.L.U32 R22, R22, 0x10, RZ ;  /* 0x0000001016167819 */ /* 0x000fc400000006ff */
[----:B------:R-:W-:Y:S01]  /*8480*/  SHF.L.U32 R52, R52, 0x10, RZ ;  /* 0x0000001034347819 */ /* 0x000fe200000006ff */
[----:B------:R-:W-:Y:S01]  /*8490*/  IMAD.U32 R53, R53, 0x10000, RZ ;  /* 0x0001000035357824 */ /* 0x000fe200078e00ff */
[----:B------:R-:W-:Y:S01]  /*84a0*/  SHF.L.U32 R23, R23, 0x10, RZ ;  /* 0x0000001017177819 */ /* 0x000fe200000006ff */
[----:B------:R-:W-:Y:S01]  /*84b0*/  FADD.FTZ R22, R54, R22 ;  /* 0x0000001636167221 */ /* 0x000fe20000010000 */
[----:B------:R-:W-:Y:S01]  /*84c0*/  PRMT R54, R57, 0x7632, R54 ;  /* 0x0000763239367816 */ /* 0x000fe20000000036 */
[--C-:B------:R-:W-:Y:S01]  /*84d0*/  FADD.FTZ R20, R20, R52.reuse ;  /* 0x0000003414147221 */ /* 0x100fe20000010000 */
[----:B------:R-:W-:Y:S01]  /*84e0*/  PRMT R52, R59, 0x7632, R52 ;  /* 0x000076323b347816 */ /* 0x000fe20000000034 */
[--C-:B------:R-:W-:Y:S01]  /*84f0*/  FADD.FTZ R23, R23, R53.reuse ;  /* 0x0000003517177221 */ /* 0x100fe20000010000 */
[----:B------:R-:W-:Y:S02]  /*8500*/  PRMT R53, R58, 0x7632, R53 ;  /* 0x000076323a357816 */ /* 0x000fe40000000035 */
[----:B------:R-:W-:-:S02]  /*8510*/  SHF.L.U32 R54, R54, 0x10, RZ ;  /* 0x0000001036367819 */ /* 0x000fc400000006ff */
[----:B------:R-:W-:Y:S01]  /*8520*/  SHF.L.U32 R52, R52, 0x10, RZ ;  /* 0x0000001034347819 */ /* 0x000fe200000006ff */
[----:B------:R-:W-:Y:S01]  /*8530*/  IMAD.U32 R53, R53, 0x10000, RZ ;  /* 0x0001000035357824 */ /* 0x000fe200078e00ff */
[----:B------:R-:W-:Y:S01]  /*8540*/  SHF.L.U32 R55, R60, 0x10, RZ ;  /* 0x000000103c377819 */ /* 0x000fe200000006ff */
[----:B------:R-:W-:Y:S01]  /*8550*/  FADD.FTZ R21, R21, R54 ;  /* 0x0000003615157221 */ /* 0x000fe20000010000 */
[----:B------:R-:W-:Y:S01]  /*8560*/  SHF.L.U32 R54, R61, 0x10, RZ ;  /* 0x000000103d367819 */ /* 0x000fe200000006ff */
[----:B------:R-:W-:Y:S01]  /*8570*/  FADD.FTZ R23, R23, R52 ;  /* 0x0000003417177221 */ /* 0x000fe20000010000 */
[----:B------:R-:W-:Y:S01]  /*8580*/  FADD.FTZ R22, R22, R53 ;  /* 0x0000003516167221 */ /* 0x000fe20000010000 */
[----:B------:R-:W-:Y:S01]  /*8590*/  SHF.L.U32 R52, R100, 0x10, RZ ;  /* 0x0000001064347819 */ /* 0x000fe200000006ff */
[----:B------:R-:W-:Y:S01]  /*85a0*/  IMAD.U32 R53, R101, 0x10000, RZ ;  /* 0x0001000065357824 */ /* 0x000fe200078e00ff */
[----:B------:R-:W-:Y:S01]  /*85b0*/  SHF.L.U32 R101, R62, 0x10, RZ ;  /* 0x000000103e657819 */ /* 0x000fe200000006ff */
[----:B------:R-:W-:-:S02]  /*85c0*/  IMAD.U32 R100, R63, 0x10000, RZ ;  /* 0x000100003f647824 */ /* 0x000fc400078e00ff */
[----:B------:R-:W-:Y:S01]  /*85d0*/  FADD.FTZ R52, R55, R52 ;  /* 0x0000003437347221 */ /* 0x000fe20000010000 */
[----:B------:R-:W-:Y:S01]  /*85e0*/  FADD.FTZ R53, R54, R53 ;  /* 0x0000003536357221 */ /* 0x000fe20000010000 */
[----:B------:R-:W-:Y:S01]  /*85f0*/  IMAD.U32 R54, R102, 0x10000, RZ ;  /* 0x0001000066367824 */ /* 0x000fe200078e00ff */
[----:B------:R-:W-:-:S03]  /*8600*/  SHF.L.U32 R55, R103, 0x10, RZ ;  /* 0x0000001067377819 */ /* 0x000fc600000006ff */
[----:B------:R-:W-:Y:S01]  /*8610*/  FADD.FTZ R54, R101, R54 ;  /* 0x0000003665367221 */ /* 0x000fe20000010000 */
[----:B------:R-:W-:Y:S01]  /*8620*/  SHF.L.U32 R101, R58, 0x10, RZ ;  /* 0x000000103a657819 */ /* 0x000fe200000006ff */
[----:B------:R-:W-:Y:S01]  /*8630*/  FADD.FTZ R55, R100, R55 ;  /* 0x0000003764377221 */ /* 0x000fe20000010000 */
[----:B------:R-:W-:-:S03]  /*8640*/  SHF.L.U32 R100, R59, 0x10, RZ ;  /* 0x000000103b647819 */ /* 0x000fc600000006ff */
[----:B------:R-:W-:Y:S01]  /*8650*/  FADD.FTZ R109, R101, R54 ;  /* 0x00000036656d7221 */ /* 0x000fe20000010000 */
[----:B------:R-:W-:Y:S01]  /*8660*/  SHF.L.U32 R54, R56, 0x10, RZ ;  /* 0x0000001038367819 */ /* 0x000fe200000006ff */
[----:B------:R-:W-:Y:S01]  /*8670*/  FADD.FTZ R129, R100, R55 ;  /* 0x0000003764817221 */ /* 0x000fe20000010000 */
[----:B------:R-:W-:-:S03]  /*8680*/  IMAD.U32 R55, R57, 0x10000, RZ ;  /* 0x0001000039377824 */ /* 0x000fc600078e00ff */
[----:B------:R-:W-:Y:S01]  /*8690*/  FADD.FTZ R108, R54, R52 ;  /* 0x00000034366c7221 */ /* 0x000fe20000010000 */
[----:B------:R-:W-:Y:S01]  /*86a0*/  FADD.FTZ R128, R55, R53 ;  /* 0x0000003537807221 */ /* 0x000fe20000010000 */
[----:B------:R-:W-:Y:S02]  /*86b0*/  F2FP.BF16.F32.PACK_AB R55, R23, R129 ;  /* 0x000000811737723e */ /* 0x000fe400000010ff */
[----:B------:R-:W-:Y:S02]  /*86c0*/  F2FP.BF16.F32.PACK_AB R54, R22, R109 ;  /* 0x0000006d1636723e */ /* 0x000fe400000010ff */
[----:B------:R-:W-:Y:S02]  /*86d0*/  F2FP.BF16.F32.PACK_AB R53, R21, R128 ;  /* 0x000000801535723e */ /* 0x000fe400000010ff */
[----:B------:R-:W-:-:S07]  /*86e0*/  F2FP.BF16.F32.PACK_AB R52, R20, R108 ;  /* 0x0000006c1434723e */ /* 0x000fce00000010ff */
.L_x_33:
[----:B------:R-:W0:Y:S01]  /*86f0*/  @UP0 LDCU.64 UR4, c[0x0][0x3a8] ;  /* 0x00007500ff0407ac */ /* 0x000e220008000a00 */
[----:B------:R-:W-:Y:S01]  /*8700*/  PLOP3.LUT P0, PT, PT, PT, UP0, 0x80, 0x8 ;  /* 0x000000000008781c */ /* 0x000fe20003f0f008 */
[----:B------:R-:W-:Y:S01]  /*8710*/  HFMA2 R100, -RZ, RZ, 0, 9.5367431640625e-07 ;  /* 0x00000010ff647431 */ /* 0x000fe200000001ff */
[----:B------:R-:W-:-:S11]  /*8720*/  PLOP3.LUT P1, PT, PT, PT, UP0, 0x80, 0x8 ;  /* 0x000000000008781c */ /* 0x000fd60003f2f008 */
[----:B0-----:R-:W-:-:S04]  /*8730*/  @P0 IMAD.WIDE.U32 R100, R104, R100, UR4 ;  /* 0x0000000468640e25 */ /* 0x001fc8000f8e0064 */
[----:B------:R-:W-:Y:S01]  /*8740*/  VIADD R104, R104, 0x20 ;  /* 0x0000002068687836 */ /* 0x000fe20000000000 */
[----:B------:R4:W-:Y:S06]  /*8750*/  @P1 STG.E.128 desc[UR6][R100.64], R52 ;  /* 0x0000003464001986 */ /* 0x0009ec000c101d06 */
.L_x_30:
[----:B------:R-:W-:Y:S05]  /*8760*/  BSYNC.RECONVERGENT B0 ;  /* 0x0000000000007941 */ /* 0x000fea0003800200 */
.L_x_29:
[----:B------:R-:W-:Y:S01]  /*8770*/  ISETP.GE.U32.AND P0, PT, R0, 0xc0, PT ;  /* 0x000000c00000780c */ /* 0x000fe20003f06070 */
[----:B------:R-:W-:Y:S01]  /*8780*/  BSSY.RECONVERGENT B0, `(.L_x_35) ;  /* 0x00000b0000007945 */ /* 0x000fe20003800200 */
[----:B------:R-:W-:-:S11]  /*8790*/  LOP3.LUT R11, R11, 0xfffffeff, RZ, 0xc0, !PT ;  /* 0xfffffeff0b0b7812 */ /* 0x000fd600078ec0ff */
[----:B------:R-:W-:Y:S01]  /*87a0*/  @P0 LOP3.LUT R11, R11, 0x100, RZ, 0xfc, !PT ;  /* 0x000001000b0b0812 */ /* 0x000fe200078efcff */
        /* <DEDUP_REMOVED lines=13> */
[----:B--234-:R0:W5:Y:S01]  /*8880*/  LDG.E.128 R100, desc[UR6][R24.64] ;  /* 0x0000000618647981 */ /* 0x01c162000c1e1d00 */
        /* <DEDUP_REMOVED lines=19> */
.L_x_38:
        /* <DEDUP_REMOVED lines=37> */
.L_x_37:
        /* <DEDUP_REMOVED lines=40> */
.L_x_40:
        /* <DEDUP_REMOVED lines=56> */
.L_x_39:
[----:B------:R-:W0:Y:S01]  /*9210*/  @UP0 LDCU.64 UR4, c[0x0][0x3a8] ;  /* 0x00007500ff0407ac */ /* 0x000e220008000a00 */
[----:B------:R-:W-:Y:S02]  /*9220*/  PLOP3.LUT P0, PT, PT, PT, UP0, 0x80, 0x8 ;  /* 0x000000000008781c */ /* 0x000fe40003f0f008 */
[----:B------:R-:W-:Y:S02]  /*9230*/  PLOP3.LUT P1, PT, PT, PT, UP0, 0x80, 0x8 ;  /* 0x000000000008781c */ /* 0x000fe40003f2f008 */
[----:B------:R-:W-:-:S09]  /*9240*/  MOV R100, 0x10 ;  /* 0x0000001000647802 */ /* 0x000fd20000000f00 */
[----:B0-----:R-:W-:-:S04]  /*9250*/  @P0 IMAD.WIDE.U32 R100, R104, R100, UR4 ;  /* 0x0000000468640e25 */ /* 0x001fc8000f8e0064 */
[----:B------:R-:W-:Y:S01]  /*9260*/  VIADD R104, R104, 0x20 ;  /* 0x0000002068687836 */ /* 0x000fe20000000000 */
[----:B------:R0:W-:Y:S06]  /*9270*/  @P1 STG.E.128 desc[UR6][R100.64], R52 ;  /* 0x0000003464001986 */ /* 0x0001ec000c101d06 */
.L_x_36:
[----:B------:R-:W-:Y:S05]  /*9280*/  BSYNC.RECONVERGENT B0 ;  /* 0x0000000000007941 */ /* 0x000fea0003800200 */
.L_x_35:
[----:B------:R-:W-:Y:S01]  /*9290*/  ISETP.GE.U32.AND P0, PT, R0, 0xe0, PT ;  /* 0x000000e00000780c */ /* 0x000fe20003f06070 */
[----:B------:R-:W-:Y:S01]  /*92a0*/  BSSY.RECONVERGENT B0, `(.L_x_41) ;  /* 0x00000b0000007945 */ /* 0x000fe20003800200 */
[----:B------:R-:W-:-:S11]  /*92b0*/  LOP3.LUT R11, R11, 0xffffff7f, RZ, 0xc0, !PT ;  /* 0xffffff7f0b0b7812 */ /* 0x000fd600078ec0ff */
[----:B------:R-:W-:Y:S01]  /*92c0*/  @P0 LOP3.LUT R11, R11, 0x80, RZ, 0xfc, !PT ;  /* 0x000000800b0b0812 */ /* 0x000fe200078efcff */
[----:B------:R-:W-:Y:S06]  /*92d0*/  @!P0 BRA `(.L_x_42) ;  /* 0x0000000800b08947 */ /* 0x000fec0003800000 */
[----:B------:R-:W-:Y:S01]  /*92e0*/  ISETP.NE.U32.AND P0, PT, RZ, UR12, PT ;  /* 0x0000000cff007c0c */ /* 0x000fe2000bf05070 */
[----:B------:R-:W0:Y:S03]  /*92f0*/  LDC.64 R30, c[0x0][0x390] ;  /* 0x0000e400ff1e7b82 */ /* 0x000e260000000a00 */
[----:B------:R-:W-:-:S13]  /*9300*/  ISETP.NE.AND.EX P0, PT, RZ, UR13, PT, P0 ;  /* 0x0000000dff007c0c */ /* 0x000fda000bf05300 */
[----:B------:R-:W1:Y:S02]  /*9310*/  @P0 LDC.64 R28, c[0x0][0x398] ;  /* 0x0000e600ff1c0b82 */ /* 0x000e640000000a00 */
[----:B-1----:R-:W-:-:S05]  /*9320*/  @P0 IMAD.WIDE.U32 R28, R104, 0x10, R28 ;  /* 0x00000010681c0825 */ /* 0x002fca00078e001c */
[----:B------:R1:W5:Y:S01]  /*9330*/  @P0 LDG.E.128 R60, desc[UR6][R28.64] ;  /* 0x000000061c3c0981 */ /* 0x000362000c1e1d00 */
[----:B------:R-:W-:-:S04]  /*9340*/  ISETP.NE.U32.AND P0, PT, RZ, UR14, PT ;  /* 0x0000000eff007c0c */ /* 0x000fc8000bf05070 */
[----:B------:R-:W-:-:S13]  /*9350*/  ISETP.NE.AND.EX P0, PT, RZ, UR15, PT, P0 ;  /* 0x0000000fff007c0c */ /* 0x000fda000bf05300 */
        /* <DEDUP_REMOVED lines=24> */
.L_x_44:
        /* <DEDUP_REMOVED lines=37> */
.L_x_43:
        /* <DEDUP_REMOVED lines=40> */
.L_x_46:
        /* <DEDUP_REMOVED lines=56> */
.L_x_45:
[----:B------:R-:W0:Y:S01]  /*9d30*/  @UP0 LDCU.64 UR4, c[0x0][0x3a8] ;  /* 0x00007500ff0407ac */ /* 0x000e220008000a00 */
[----:B------:R-:W-:Y:S01]  /*9d40*/  PLOP3.LUT P0, PT, PT, PT, UP0, 0x80, 0x8 ;  /* 0x000000000008781c */ /* 0x000fe20003f0f008 */
[----:B------:R-:W-:-:S12]  /*9d50*/  HFMA2 R100, -RZ, RZ, 0, 9.5367431640625e-07 ;  /* 0x00000010ff647431 */ /* 0x000fd800000001ff */
[----:B0-----:R-:W-:Y:S01]  /*9d60*/  @P0 IMAD.WIDE.U32 R100, R104, R100, UR4 ;  /* 0x0000000468640e25 */ /* 0x001fe2000f8e0064 */
[----:B------:R-:W-:-:S03]  /*9d70*/  PLOP3.LUT P0, PT, PT, PT, UP0, 0x80, 0x8 ;  /* 0x000000000008781c */ /* 0x000fc60003f0f008 */
[----:B------:R-:W-:-:S10]  /*9d80*/  VIADD R104, R104, 0x20 ;  /* 0x0000002068687836 */ /* 0x000fd40000000000 */
[----:B------:R0:W-:Y:S02]  /*9d90*/  @P0 STG.E.128 desc[UR6][R100.64], R52 ;  /* 0x0000003464000986 */ /* 0x0001e4000c101d06 */
.L_x_42:
[----:B------:R-:W-:Y:S05]  /*9da0*/  BSYNC.RECONVERGENT B0 ;  /* 0x0000000000007941 */ /* 0x000fea0003800200 */
.L_x_41:
[----:B------:R-:W-:Y:S01]  /*9db0*/  ISETP.GE.U32.AND P0, PT, R0, 0x100, PT ;  /* 0x000001000000780c */ /* 0x000fe20003f06070 */
[----:B------:R-:W-:Y:S01]  /*9dc0*/  BSSY.RECONVERGENT B0, `(.L_x_47) ;  /* 0x00000b0000007945 */ /* 0x000fe20003800200 */
[----:B------:R-:W-:-:S11]  /*9dd0*/  LOP3.LUT R11, R11, 0xffffffbf, RZ, 0xc0, !PT ;  /* 0xffffffbf0b0b7812 */ /* 0x000fd600078ec0ff */
[----:B------:R-:W-:Y:S01]  /*9de0*/  @P0 LOP3.LUT R11, R11, 0x40, RZ, 0xfc, !PT ;  /* 0x000000400b0b0812 */ /* 0x000fe200078efcff */
[----:B------:R-:W-:Y:S06]  /*9df0*/  @!P0 BRA `(.L_x_48) ;  /* 0x0000000800b08947 */ /* 0x000fec0003800000 */
[----:B------:R-:W-:-:S04]  /*9e00*/  ISETP.NE.U32.AND P0, PT, RZ, UR12, PT ;  /* 0x0000000cff007c0c */ /* 0x000fc8000bf05070 */
[----:B------:R-:W-:-:S13]  /*9e10*/  ISETP.NE.AND.EX P0, PT, RZ, UR13, PT, P0 ;  /* 0x0000000dff007c0c */ /* 0x000fda000bf05300 */
[----:B------:R-:W0:Y:S02]  /*9e20*/  @P0 LDC.64 R32, c[0x0][0x398] ;  /* 0x0000e600ff200b82 */ /* 0x000e240000000a00 */
[----:B0-----:R-:W-:-:S05]  /*9e30*/  @P0 IMAD.WIDE.U32 R32, R104, 0x10, R32 ;  /* 0x0000001068200825 */ /* 0x001fca00078e0020 */
[----:B------:R0:W5:Y:S01]  /*9e40*/  @P0 LDG.E.128 R60, desc[UR6][R32.64] ;  /* 0x00000006203c0981 */ /* 0x000162000c1e1d00 */
[----:B------:R-:W-:-:S04]  /*9e50*/  ISETP.NE.U32.AND P0, PT, RZ, UR14, PT ;  /* 0x0000000eff007c0c */ /* 0x000fc8000bf05070 */
[----:B------:R-:W-:-:S13]  /*9e60*/  ISETP.NE.AND.EX P0, PT, RZ, UR15, PT, P0 ;  /* 0x0000000fff007c0c */ /* 0x000fda000bf05300 */
[----:B0-----:R-:W0:Y:S02]  /*9e70*/  @P0 LDC.64 R32, c[0x0][0x3a0] ;  /* 0x0000e800ff200b82 */ /* 0x001e240000000a00 */
[----:B0-----:R-:W-:-:S05]  /*9e80*/  @P0 IMAD.WIDE.U32 R32, R104, 0x10, R32 ;  /* 0x0000001068200825 */ /* 0x001fca00078e0020 */
[----:B------:R0:W5:Y:S02]  /*9e90*/  @P0 LDG.E.128 R56, desc[UR6][R32.64] ;  /* 0x0000000620380981 */ /* 0x000164000c1e1d00 */
[----:B0-----:R-:W0:Y:S02]  /*9ea0*/  LDC.64 R32, c[0x0][0x390] ;  /* 0x0000e400ff207b82 */ /* 0x001e240000000a00 */
[----:B0-----:R-:W-:-:S05]  /*9eb0*/  IMAD.WIDE.U32 R32, R104, 0x10, R32 ;  /* 0x0000001068207825 */ /* 0x001fca00078e0020 */
[----:B-1234-:R0:W5:Y:S01]  /*9ec0*/  LDG.E.128 R100, desc[UR6][R32.64] ;  /* 0x0000000620647981 */ /* 0x01e162000c1e1d00 */
        /* <DEDUP_REMOVED lines=19> */
.L_x_50:
        /* <DEDUP_REMOVED lines=37> */
.L_x_49:
        /* <DEDUP_REMOVED lines=40> */
.L_x_52:
        /* <DEDUP_REMOVED lines=56> */
.L_x_51:
[----:B------:R-:W0:Y:S01]  /*a850*/  @UP0 LDCU.64 UR4, c[0x0][0x3a8] ;  /* 0x00007500ff0407ac */ /* 0x000e220008000a00 */
[----:B------:R-:W-:Y:S02]  /*a860*/  PLOP3.LUT P0, PT, PT, PT, UP0, 0x80, 0x8 ;  /* 0x000000000008781c */ /* 0x000fe40003f0f008 */
[----:B------:R-:W-:-:S11]  /*a870*/  MOV R100, 0x10 ;  /* 0x0000001000647802 */ /* 0x000fd60000000f00 */
[----:B0-----:R-:W-:Y:S01]  /*a880*/  @P0 IMAD.WIDE.U32 R100, R104, R100, UR4 ;  /* 0x0000000468640e25 */ /* 0x001fe2000f8e0064 */
[----:B------:R-:W-:-:S03]  /*a890*/  PLOP3.LUT P0, PT, PT, PT, UP0, 0x80, 0x8 ;  /* 0x000000000008781c */ /* 0x000fc60003f0f008 */
[----:B------:R-:W-:-:S10]  /*a8a0*/  VIADD R104, R104, 0x20 ;  /* 0x0000002068687836 */ /* 0x000fd40000000000 */
[----:B------:R0:W-:Y:S02]  /*a8b0*/  @P0 STG.E.128 desc[UR6][R100.64], R52 ;  /* 0x0000003464000986 */ /* 0x0001e4000c101d06 */
.L_x_48:
[----:B------:R-:W-:Y:S05]  /*a8c0*/  BSYNC.RECONVERGENT B0 ;  /* 0x0000000000007941 */ /* 0x000fea0003800200 */
.L_x_47:
        /* <DEDUP_REMOVED lines=37> */
.L_x_56:
        /* <DEDUP_REMOVED lines=37> */
.L_x_55:
        /* <DEDUP_REMOVED lines=40> */
.L_x_58:
        /* <DEDUP_REMOVED lines=56> */
.L_x_57:
[----:B------:R-:W0:Y:S01]  /*b370*/  @UP0 LDCU.64 UR4, c[0x0][0x3a8] ;  /* 0x00007500ff0407ac */ /* 0x000e220008000a00 */
[----:B------:R-:W-:Y:S01]  /*b380*/  PLOP3.LUT P0, PT, PT, PT, UP0, 0x80, 0x8 ;  /* 0x000000000008781c */ /* 0x000fe20003f0f008 */
[----:B------:R-:W-:-:S12]  /*b390*/  HFMA2 R100, -RZ, RZ, 0, 9.5367431640625e-07 ;  /* 0x00000010ff647431 */ /* 0x000fd800000001ff */
[----:B0-----:R-:W-:Y:S01]  /*b3a0*/  @P0 IMAD.WIDE.U32 R100, R104, R100, UR4 ;  /* 0x0000000468640e25 */ /* 0x001fe2000f8e0064 */
[----:B------:R-:W-:-:S03]  /*b3b0*/  PLOP3.LUT P0, PT, PT, PT, UP0, 0x80, 0x8 ;  /* 0x000000000008781c */ /* 0x000fc60003f0f008 */
[----:B------:R-:W-:-:S10]  /*b3c0*/  VIADD R104, R104, 0x20 ;  /* 0x0000002068687836 */ /* 0x000fd40000000000 */
[----:B------:R0:W-:Y:S02]  /*b3d0*/  @P0 STG.E.128 desc[UR6][R100.64], R52 ;  /* 0x0000003464000986 */ /* 0x0001e4000c101d06 */
.L_x_54:
[----:B------:R-:W-:Y:S05]  /*b3e0*/  BSYNC.RECONVERGENT B0 ;  /* 0x0000000000007941 */ /* 0x000fea0003800200 */
.L_x_53:
        /* <DEDUP_REMOVED lines=37> */
.L_x_62:
        /* <DEDUP_REMOVED lines=37> */
.L_x_61:
        /* <DEDUP_REMOVED lines=40> */
.L_x_64:
        /* <DEDUP_REMOVED lines=56> */
.L_x_63:
[----:B------:R-:W0:Y:S01]  /*be90*/  @UP0 LDCU.64 UR4, c[0x0][0x3a8] ;  /* 0x00007500ff0407ac */ /* 0x000e220008000a00 */
[----:B------:R-:W-:Y:S02]  /*bea0*/  PLOP3.LUT P0, PT, PT, PT, UP0, 0x80, 0x8 ;  /* 0x000000000008781c */ /* 0x000fe40003f0f008 */
[----:B------:R-:W-:-:S11]  /*beb0*/  MOV R100, 0x10 ;  /* 0x0000001000647802 */ /* 0x000fd60000000f00 */
[----:B0-----:R-:W-:Y:S01]  /*bec0*/  @P0 IMAD.WIDE.U32 R100, R104, R100, UR4 ;  /* 0x0000000468640e25 */ /* 0x001fe2000f8e0064 */
[----:B------:R-:W-:-:S13]  /*bed0*/  PLOP3.LUT P0, PT, PT, PT, UP0, 0x80, 0x8 ;  /* 0x000000000008781c */ /* 0x000fda0003f0f008 */
[----:B------:R0:W-:Y:S02]  /*bee0*/  @P0 STG.E.128 desc[UR6][R100.64], R52 ;  /* 0x0000003464000986 */ /* 0x0001e4000c101d06 */
.L_x_60:
[----:B------:R-:W-:Y:S05]  /*bef0*/  BSYNC.RECONVERGENT B0 ;  /* 0x0000000000007941 */ /* 0x000fea0003800200 */
.L_x_59:
[----:B01234-:R-:W-:Y:S01]  /*bf00*/  FADD.FTZ R100, RZ, R45 ;  /* 0x0000002dff647221 */ /* 0x01ffe20000010000 */
[C---:B------:R-:W-:Y:S01]  /*bf10*/  ISETP.GE.U32.AND P5, PT, R0.reuse, 0x20, PT ;  /* 0x000000200000780c */ /* 0x040fe20003fa6070 */
[----:B------:R-:W0:Y:S01]  /*bf20*/  S2R R107, SR_TID.X ;  /* 0x00000000006b7919 */ /* 0x000e220000002100 */
[C---:B------:R-:W-:Y:S01]  /*bf30*/  ISETP.GT.U32.AND P4, PT, R0.reuse, 0x3f, PT ;  /* 0x0000003f0000780c */ /* 0x040fe20003f84070 */
[----:B------:R-:W-:Y:S01]  /*bf40*/  FADD.FTZ R100, R3, R100 ;  /* 0x0000006403647221 */ /* 0x000fe20000010000 */
[C---:B------:R-:W-:Y:S01]  /*bf50*/  ISETP.GT.U32.AND P3, PT, R0.reuse, 0x5f, PT ;  /* 0x0000005f0000780c */ /* 0x040fe20003f64070 */
[----:B------:R-:W-:Y:S01]  /*bf60*/  UMOV UR4, 0xffffffff ;  /* 0xffffffff00047882 */ /* 0x000fe20000000000 */
[C---:B------:R-:W-:Y:S01]  /*bf70*/  ISETP.GT.U32.AND P2, PT, R0.reuse, 0x7f, PT ;  /* 0x0000007f0000780c */ /* 0x040fe20003f44070 */
[----:B------:R-:W-:Y:S01]  /*bf80*/  FADD.FTZ R100, R121, R100 ;  /* 0x0000006479647221 */ /* 0x000fe20000010000 */
[C---:B------:R-:W-:Y:S02]  /*bf90*/  ISETP.GT.U32.AND P1, PT, R0.reuse, 0x9f, PT ;  /* 0x0000009f0000780c */ /* 0x040fe40003f24070 */
[----:B------:R-:W-:Y:S01]  /*bfa0*/  ISETP.GT.U32.AND P0, PT, R0, 0xbf, PT ;  /* 0x000000bf0000780c */ /* 0x000fe20003f04070 */
[----:B------:R-:W-:Y:S01]  /*bfb0*/  FADD.FTZ R100, R4, R100 ;  /* 0x0000006404647221 */ /* 0x000fe20000010000 */
[----:B------:R-:W-:-:S02]  /*bfc0*/  ISETP.GT.U32.AND P6, PT, R0, 0xdf, PT ;  /* 0x000000df0000780c */ /* 0x000fc40003fc4070 */
[----:B------:R-:W-:Y:S01]  /*bfd0*/  LOP3.LUT R11, R11, 0xfffffffe, RZ, 0xc0, !PT ;  /* 0xfffffffe0b0b7812 */ /* 0x000fe200078ec0ff */
[----:B------:R-:W-:-:S04]  /*bfe0*/  FADD.FTZ R100, R44, R100 ;  /* 0x000000642c647221 */ /* 0x000fc80000010000 */
[----:B------:R-:W-:-:S04]  /*bff0*/  FADD.FTZ R100, R5, R100 ;  /* 0x0000006405647221 */ /* 0x000fc80000010000 */
[----:B------:R-:W-:Y:S02]  /*c000*/  FADD.FTZ R100, R120, R100 ;  /* 0x0000006478647221 */ /* 0x000fe40000010000 */
[----:B------:R-:W-:Y:S02]  /*c010*/  @P6 LOP3.LUT R11, R11, 0x1, RZ, 0xfc, !PT ;  /* 0x000000010b0b6812 */ /* 0x000fe400078efcff */
[----:B------:R-:W-:Y:S02]  /*c020*/  FADD.FTZ R100, R6, R100 ;  /* 0x0000006406647221 */ /* 0x000fe40000010000 */
[----:B------:R-:W-:-:S03]  /*c030*/  LOP3.LUT R11, R11, 0xfffffffd, RZ, 0xc0, !PT ;  /* 0xfffffffd0b0b7812 */ /* 0x000fc600078ec0ff */
[----:B------:R-:W-:-:S05]  /*c040*/  FSEL R103, R100, RZ, P5 ;  /* 0x000000ff64677208 */ /* 0x000fca0002800000 */
[----:B------:R-:W-:-:S04]  /*c050*/  FADD.FTZ R100, R46, R103 ;  /* 0x000000672e647221 */ /* 0x000fc80000010000 */
[----:B------:R-:W-:-:S04]  /*c060*/  FADD.FTZ R100, R7, R100 ;  /* 0x0000006407647221 */ /* 0x000fc80000010000 */
[----:B------:R-:W-:-:S04]  /*c070*/  FADD.FTZ R100, R122, R100 ;  /* 0x000000647a647221 */ /* 0x000fc80000010000 */
[----:B------:R-:W-:-:S04]  /*c080*/  FADD.FTZ R100, R8, R100 ;  /* 0x0000006408647221 */ /* 0x000fc80000010000 */
[----:B------:R-:W-:-:S04]  /*c090*/  FADD.FTZ R100, R47, R100 ;  /* 0x000000642f647221 */ /* 0x000fc80000010000 */
[----:B------:R-:W-:-:S04]  /*c0a0*/  FADD.FTZ R100, R9, R100 ;  /* 0x0000006409647221 */ /* 0x000fc80000010000 */
[----:B------:R-:W-:-:S04]  /*c0b0*/  FADD.FTZ R100, R123, R100 ;  /* 0x000000647b647221 */ /* 0x000fc80000010000 */
[----:B------:R-:W-:-:S04]  /*c0c0*/  @P4 FADD.FTZ R103, R10, R100 ;  /* 0x000000640a674221 */ /* 0x000fc80000010000 */
        /* <DEDUP_REMOVED lines=39> */
[----:B------:R-:W-:Y:S01]  /*c340*/  @P6 FADD.FTZ R103, R31, R100 ;  /* 0x000000641f676221 */ /* 0x000fe20000010000 */
[----:B------:R-:W-:-:S03]  /*c350*/  ISETP.GT.U32.AND P6, PT, R0, 0xff, PT ;  /* 0x000000ff0000780c */ /* 0x000fc60003fc4070 */
[----:B------:R-:W-:-:S04]  /*c360*/  FADD.FTZ R100, R114, R103 ;  /* 0x0000006772647221 */ /* 0x000fc80000010000 */
[----:B------:R-:W-:-:S04]  /*c370*/  FADD.FTZ R100, R32, R100 ;  /* 0x0000006420647221 */ /* 0x000fc80000010000 */
[----:B------:R-:W-:Y:S02]  /*c380*/  FADD.FTZ R100, R134, R100 ;  /* 0x0000006486647221 */ /* 0x000fe40000010000 */
[----:B------:R-:W-:Y:S02]  /*c390*/  @P6 LOP3.LUT R11, R11, 0x2, RZ, 0xfc, !PT ;  /* 0x000000020b0b6812 */ /* 0x000fe400078efcff */
[----:B------:R-:W-:Y:S02]  /*c3a0*/  FADD.FTZ R100, R33, R100 ;  /* 0x0000006421647221 */ /* 0x000fe40000010000 */
[----:B------:R-:W-:Y:S02]  /*c3b0*/  LOP3.LUT R11, R11, 0xfffffffb, RZ, 0xc0, !PT ;  /* 0xfffffffb0b0b7812 */ /* 0x000fe400078ec0ff */
        /* <DEDUP_REMOVED lines=26> */
[----:B0-----:R-:W-:-:S13]  /*c560*/  LOP3.LUT P6, RZ, R107, 0x1f, RZ, 0xc0, !PT ;  /* 0x0000001f6bff7812 */ /* 0x001fda00078cc0ff */
[----:B------:R-:W-:Y:S01]  /*c570*/  @P6 LOP3.LUT R11, R11, 0x200, RZ, 0xfc, !PT ;  /* 0x000002000b0b6812 */ /* 0x000fe200078efcff */
[----:B------:R-:W-:Y:S06]  /*c580*/  BRA.DIV UR4, `(.L_x_65) ;  /* 0x0000004e04007947 */ /* 0x000fec000b800000 */
[----:B------:R-:W0:Y:S01]  /*c590*/  SHFL.BFLY PT, R100, R103, 0x1, 0x1f ;  /* 0x0c201f0067647f89 */ /* 0x000e2200000e0000 */
[----:B------:R-:W1:Y:S01]  /*c5a0*/  LDC R106, c[0x0][0x400] ;  /* 0x00010000ff6a7b82 */ /* 0x000e620000000800 */
[----:B------:R-:W-:Y:S01]  /*c5b0*/  ISETP.GT.U32.AND P6, PT, R0, 0xdf, PT ;  /* 0x000000df0000780c */ /* 0x000fe20003fc4070 */
[----:B0-----:R-:W-:-:S05]  /*c5c0*/  FADD.FTZ R103, R103, R100 ;  /* 0x0000006467677221 */ /* 0x001fca0000010000 */
[----:B------:R-:W0:Y:S02]  /*c5d0*/  SHFL.BFLY PT, R100, R103, 0x2, 0x1f ;  /* 0x0c401f0067647f89 */ /* 0x000e2400000e0000 */
[----:B0-----:R-:W-:-:S05]  /*c5e0*/  FADD.FTZ R103, R103, R100 ;  /* 0x0000006467677221 */ /* 0x001fca0000010000 */
[----:B------:R-:W0:Y:S02]  /*c5f0*/  SHFL.BFLY PT, R100, R103, 0x4, 0x1f ;  /* 0x0c801f0067647f89 */ /* 0x000e2400000e0000 */
[----:B0-----:R-:W-:-:S05]  /*c600*/  FADD.FTZ R103, R103, R100 ;  /* 0x0000006467677221 */ /* 0x001fca0000010000 */
[----:B------:R-:W0:Y:S02]  /*c610*/  SHFL.BFLY PT, R100, R103, 0x8, 0x1f ;  /* 0x0d001f0067647f89 */ /* 0x000e2400000e0000 */
[----:B0-----:R-:W-:-:S05]  /*c620*/  FADD.FTZ R103, R103, R100 ;  /* 0x0000006467677221 */ /* 0x001fca0000010000 */
[----:B------:R-:W0:Y:S02]  /*c630*/  SHFL.BFLY PT, R100, R103, 0x10, 0x1f ;  /* 0x0e001f0067647f89 */ /* 0x000e2400000e0000 */
[----:B0-----:R-:W-:-:S04]  /*c640*/  FADD.FTZ R103, R103, R100 ;  /* 0x0000006467677221 */ /* 0x001fc80000010000 */
[----:B-1----:R-:W-:-:S04]  /*c650*/  FMUL.FTZ R103, R103, R106 ;  /* 0x0000006a67677220 */ /* 0x002fc80000410000 */
[--C-:B------:R-:W-:Y:S01]  /*c660*/  FADD.FTZ R100, R45, -R103.reuse ;  /* 0x800000672d647221 */ /* 0x100fe20000010000 */
[----:B------:R-:W-:-:S03]  /*c670*/  FADD.FTZ R101, R3, -R103 ;  /* 0x8000006703657221 */ /* 0x000fc60000010000 */
[----:B------:R-:W-:-:S04]  /*c680*/  FFMA.FTZ R100, R100, R100, RZ ;  /* 0x0000006464647223 */ /* 0x000fc800000100ff */
[----:B------:R-:W-:Y:S01]  /*c690*/  FFMA.FTZ R100, R101, R101, R100 ;  /* 0x0000006565647223 */ /* 0x000fe20000010064 */
[----:B------:R-:W-:-:S04]  /*c6a0*/  FADD.FTZ R101, R121, -R103 ;  /* 0x8000006779657221 */ /* 0x000fc80000010000 */
        /* <DEDUP_REMOVED lines=12> */
[----:B------:R-:W-:Y:S01]  /*c770*/  FSEL R104, R100, RZ, P5 ;  /* 0x000000ff64687208 */ /* 0x000fe20002800000 */
[----:B------:R-:W-:-:S04]  /*c780*/  FADD.FTZ R100, R46, -R103 ;  /* 0x800000672e647221 */ /* 0x000fc80000010000 */
[----:B------:R-:W-:-:S04]  /*c790*/  FFMA.FTZ R100, R100, R100, R104 ;  /* 0x0000006464647223 */ /* 0x000fc80000010068 */
        /* <DEDUP_REMOVED lines=12> */
[----:B------:R-:W-:Y:S01]  /*c860*/  @P4 FFMA.FTZ R104, R101, R101, R100 ;  /* 0x0000006565684223 */ /* 0x000fe20000010064 */
[--C-:B------:R-:W-:Y:S01]  /*c870*/  FADD.FTZ R100, R48, -R103.reuse ;  /* 0x8000006730647221 */ /* 0x100fe20000010000 */
[----:B------:R-:W-:-:S03]  /*c880*/  FADD.FTZ R101, R12, -R103 ;  /* 0x800000670c657221 */ /* 0x000fc60000010000 */
        /* <DEDUP_REMOVED lines=79> */
[----:B------:R-:W-:Y:S01]  /*cd80*/  FADD.FTZ R101, R32, -R103 ;  /* 0x8000006720657221 */ /* 0x000fe20000010000 */
[----:B------:R-:W-:Y:S02]  /*cd90*/  ISETP.GT.U32.AND P6, PT, R0, 0xff, PT ;  /* 0x000000ff0000780c */ /* 0x000fe40003fc4070 */
        /* <DEDUP_REMOVED lines=47> */
[----:B------:R-:W-:-:S05]  /*d090*/  @P6 FFMA.FTZ R104, R101, R101, R100 ;  /* 0x0000006565686223 */ /* 0x000fca0000010064 */
[----:B------:R-:W0:Y:S02]  /*d0a0*/  SHFL.BFLY PT, R100, R104, 0x1, 0x1f ;  /* 0x0c201f0068647f89 */ /* 0x000e2400000e0000 */
[----:B0-----:R-:W-:-:S05]  /*d0b0*/  FADD.FTZ R104, R104, R100 ;  /* 0x0000006468687221 */ /* 0x001fca0000010000 */
[----:B------:R-:W0:Y:S02]  /*d0c0*/  SHFL.BFLY PT, R100, R104, 0x2, 0x1f ;  /* 0x0c401f0068647f89 */ /* 0x000e2400000e0000 */
[----:B0-----:R-:W-:-:S05]  /*d0d0*/  FADD.FTZ R104, R104, R100 ;  /* 0x0000006468687221 */ /* 0x001fca0000010000 */
[----:B------:R-:W0:Y:S02]  /*d0e0*/  SHFL.BFLY PT, R100, R104, 0x4, 0x1f ;  /* 0x0c801f0068647f89 */ /* 0x000e2400000e0000 */
[----:B0-----:R-:W-:-:S05]  /*d0f0*/  FADD.FTZ R104, R104, R100 ;  /* 0x0000006468687221 */ /* 0x001fca0000010000 */
[----:B------:R-:W0:Y:S02]  /*d100*/  SHFL.BFLY PT, R100, R104, 0x8, 0x1f ;  /* 0x0d001f0068647f89 */ /* 0x000e2400000e0000 */
[----:B0-----:R-:W-:-:S05]  /*d110*/  FADD.FTZ R104, R104, R100 ;  /* 0x0000006468687221 */ /* 0x001fca0000010000 */
[----:B------:R0:W1:Y:S02]  /*d120*/  SHFL.BFLY PT, R100, R104, 0x10, 0x1f ;  /* 0x0e001f0068647f89 */ /* 0x00006400000e0000 */
.L_x_98:
[----:B------:R-:W-:Y:S01]  /*d130*/  LOP3.LUT P1, RZ, R107, 0x1f, RZ, 0xc0, !PT ;  /* 0x0000001f6bff7812 */ /* 0x000fe2000782c0ff */
[----:B-1----:R-:W-:Y:S01]  /*d140*/  FADD.FTZ R100, R104, R100 ;  /* 0x0000006468647221 */ /* 0x002fe20000010000 */
[----:B------:R-:W-:Y:S01]  /*d150*/  ISETP.NE.AND P0, PT, RZ, UR8, PT ;  /* 0x00000008ff007c0c */ /* 0x000fe2000bf05270 */
[----:B------:R-:W-:Y:S02]  /*d160*/  BSSY.RECONVERGENT B0, `(.L_x_66) ;  /* 0x0000073000007945 */ /* 0x000fe40003800200 */
[----:B------:R-:W-:Y:S01]  /*d170*/  FFMA.FTZ R102, R100, R106, UR9 ;  /* 0x0000000964667e23 */ /* 0x000fe2000801006a */
[----:B------:R-:W-:-:S07]  /*d180*/  FSEL R185, R103, RZ, !P0 ;  /* 0x000000ff67b97208 */ /* 0x000fce0004000000 */
[----:B------:R-:W1:Y:S02]  /*d190*/  @!P1 LDC.64 R100, c[0x0][0x3c0] ;  /* 0x0000f000ff649b82 */ /* 0x000e640000000a00 */
[----:B-1----:R-:W-:-:S05]  /*d1a0*/  @!P1 IMAD.WIDE R100, R186, 0x4, R100 ;  /* 0x00000004ba649825 */ /* 0x002fca00078e0264 */
[----:B------:R1:W-:Y:S02]  /*d1b0*/  @!P1 STG.E desc[UR6][R100.64], R103 ;  /* 0x0000006764009986 */ /* 0x0003e4000c101906 */
[----:B-1----:R-:W-:-:S05]  /*d1c0*/  FMUL.FTZ R100, R103, R103 ;  /* 0x0000006767647220 */ /* 0x002fca0000410000 */
[----:B------:R-:W-:-:S05]  /*d1d0*/  FSEL R100, R100, RZ, P0 ;  /* 0x000000ff64647208 */ /* 0x000fca0000000000 */
[----:B------:R-:W-:Y:S02]  /*d1e0*/  FADD.FTZ R102, R102, R100 ;  /* 0x0000006466667221 */ /* 0x000fe40000010000 */
[----:B------:R-:W1:Y:S02]  /*d1f0*/  @!P1 LDC.64 R100, c[0x0][0x3c8] ;  /* 0x0000f200ff649b82 */ /* 0x000e640000000a00 */
[----:B------:R-:W2:Y:S01]  /*d200*/  MUFU.RSQ R184, R102 ;  /* 0x0000006600b87308 */ /* 0x000ea20000001400 */
[----:B-1----:R-:W-:-:S05]  /*d210*/  @!P1 IMAD.WIDE R100, R186, 0x4, R100 ;  /* 0x00000004ba649825 */ /* 0x002fca00078e0264 */
[----:B--2---:R1:W-:Y:S01]  /*d220*/  @!P1 STG.E desc[UR6][R100.64], R184 ;  /* 0x000000b864009986 */ /* 0x0043e2000c101906 */
[----:B------:R-:W-:Y:S05]  /*d230*/  @!P5 BRA `(.L_x_67) ;  /* 0x000000040094d947 */ /* 0x000fea0003800000 */
[----:B------:R-:W2:Y:S04]  /*d240*/  LDL R105, [R1+0x4c] ;  /* 0x00004c0001697983 */ /* 0x000ea80000100800 */
[----:B------:R-:W3:Y:S04]  /*d250*/  LDL R244, [R1+0x5c] ;  /* 0x00005c0001f47983 */ /* 0x000ee80000100800 */
[----:B------:R-:W4:Y:S04]  /*d260*/  LDL R247, [R1+0x88] ;  /* 0x0000880001f77983 */ /* 0x000f280000100800 */
[----:B------:R-:W5:Y:S04]  /*d270*/  LDL R187, [R1+0x94] ;  /* 0x0000940001bb7983 */ /* 0x000f680000100800 */
[----:B------:R-:W5:Y:S04]  /*d280*/  LDL R246, [R1+0x8c] ;  /* 0x00008c0001f67983 */ /* 0x000f680000100800 */
[----:B------:R-:W5:Y:S01]  /*d290*/  LDL R245, [R1+0x90] ;  /* 0x0000900001f57983 */ /* 0x000f620000100800 */
[----:B-1----:R-:W-:Y:S01]  /*d2a0*/  FADD.FTZ R100, R120, -R185 ;  /* 0x800000b978647221 */ /* 0x002fe20000010000 */
[----:B0-----:R-:W-:-:S02]  /*d2b0*/  SHF.L.U32 R104, R143, 0x10, RZ ;  /* 0x000000108f687819 */ /* 0x001fc400000006ff */
[----:B------:R-:W5:Y:S01]  /*d2c0*/  LDL R106, [R1+0x48] ;  /* 0x00004800016a7983 */ /* 0x000f620000100800 */
[----:B------:R-:W-:Y:S01]  /*d2d0*/  FMUL.FTZ R100, R184, R100 ;  /* 0x00000064b8647220 */ /* 0x000fe20000410000 */
[----:B------:R-:W-:Y:S02]  /*d2e0*/  IMAD.U32 R102, R67, 0x10000, RZ ;  /* 0x0001000043667824 */ /* 0x000fe400078e00ff */
[----:B------:R-:W5:Y:S04]  /*d2f0*/  LDL R249, [R1+0x78] ;  /* 0x0000780001f97983 */ /* 0x000f680000100800 */
[----:B------:R-:W5:Y:S01]  /*d300*/  LDL R250, [R1+0x44] ;  /* 0x0000440001fa7983 */ /* 0x000f620000100800 */
[----:B--2---:R-:W-:-:S03]  /*d310*/  SHF.L.U32 R101, R105, 0x10, RZ ;  /* 0x0000001069657819 */ /* 0x004fc600000006ff */
[----:B------:R-:W2:Y:S01]  /*d320*/  LDL R105, [R1+0x58] ;  /* 0x0000580001697983 */ /* 0x000ea20000100800 */
[----:B---3--:R-:W-:Y:S02]  /*d330*/  IMAD.U32 R103, R244, 0x10000, RZ ;  /* 0x00010000f4677824 */ /* 0x008fe400078e00ff */
[C---:B------:R-:W-:Y:S02]  /*d340*/  FFMA.FTZ R248, R100.reuse, R101, R102 ;  /* 0x0000006564f87223 */ /* 0x040fe40000010066 */
[----:B------:R-:W-:Y:S01]  /*d350*/  FFMA.FTZ R244, R100, R103, R104 ;  /* 0x0000006764f47223 */ /* 0x000fe20000010068 */
[----:B----4-:R-:W-:Y:S02]  /*d360*/  SHF.L.U32 R103, R247, 0x10, RZ ;  /* 0x00000010f7677819 */ /* 0x010fe400000006ff */
[----:B------:R-:W3:Y:S01]  /*d370*/  LDL R247, [R1+0x80] ;  /* 0x0000800001f77983 */ /* 0x000ee20000100800 */
[----:B-----5:R-:W-:-:S03]  /*d380*/  SHF.L.U32 R102, R187, 0x10, RZ ;  /* 0x00000010bb667819 */ /* 0x020fc600000006ff */
[----:B------:R-:W4:Y:S01]  /*d390*/  LDL R187, [R1+0x7c] ;  /* 0x00007c0001bb7983 */ /* 0x000f220000100800 */
[----:B------:R-:W-:-:S03]  /*d3a0*/  SHF.L.U32 R104, R246, 0x10, RZ ;  /* 0x00000010f6687819 */ /* 0x000fc600000006ff */
[----:B------:R-:W5:Y:S01]  /*d3b0*/  LDL R246, [R1+0x84] ;  /* 0x0000840001f67983 */ /* 0x000f620000100800 */
[----:B------:R-:W-:-:S03]  /*d3c0*/  IMAD.U32 R101, R245, 0x10000, RZ ;  /* 0x00010000f5657824 */ /* 0x000fc600078e00ff */
[----:B------:R-:W5:Y:S01]  /*d3d0*/  LDL R245, [R1+0x54] ;  /* 0x0000540001f57983 */ /* 0x000f620000100800 */
[----:B------:R-:W-:-:S04]  /*d3e0*/  FADD.FTZ R100, R6, -R185 ;  /* 0x800000b906647221 */ /* 0x000fc80000010000 */
[----:B------:R-:W-:-:S04]  /*d3f0*/  FMUL.FTZ R100, R184, R100 ;  /* 0x00000064b8647220 */ /* 0x000fc80000410000 */
[C---:B------:R-:W-:Y:S01]  /*d400*/  FFMA.FTZ R103, R100.reuse, R103, R104 ;  /* 0x0000006764677223 */ /* 0x040fe20000010068 */
[----:B------:R-:W-:Y:S01]  /*d410*/  FFMA.FTZ R107, R100, R101, R102 ;  /* 0x00000065646b7223 */ /* 0x000fe20000010066 */
[----:B------:R-:W-:Y:S01]  /*d420*/  FADD.FTZ R100, R44, -R185 ;  /* 0x800000b92c647221 */ /* 0x000fe20000010000 */
[----:B------:R-:W-:Y:S01]  /*d430*/  SHF.L.U32 R101, R106, 0x10, RZ ;  /* 0x000000106a657819 */ /* 0x000fe200000006ff */
[----:B------:R-:W-:Y:S01]  /*d440*/  IMAD.U32 R104, R142, 0x10000, RZ ;  /* 0x000100008e687824 */ /* 0x000fe200078e00ff */
[----:B------:R-:W-:Y:S01]  /*d450*/  SHF.L.U32 R102, R66, 0x10, RZ ;  /* 0x0000001042667819 */ /* 0x000fe200000006ff */
[----:B------:R-:W-:-:S04]  /*d460*/  FMUL.FTZ R100, R184, R100 ;  /* 0x00000064b8647220 */ /* 0x000fc80000410000 */
[----:B------:R-:W-:Y:S01]  /*d470*/  FFMA.FTZ R106, R100, R101, R102 ;  /* 0x00000065646a7223 */ /* 0x000fe20000010066 */
[----:B------:R-:W-:Y:S02]  /*d480*/  IMAD.U32 R102, R249, 0x10000, RZ ;  /* 0x00010000f9667824 */ /* 0x000fe400078e00ff */
[----:B------:R-:W5:Y:S01]  /*d490*/  LDL R249, [R1+0x50] ;  /* 0x0000500001f97983 */ /* 0x000f620000100800 */
[----:B--2---:R-:W-:-:S05]  /*d4a0*/  SHF.L.U32 R105, R105, 0x10, RZ ;  /* 0x0000001069697819 */ /* 0x004fca00000006ff */
[----:B------:R-:W-:Y:S01]  /*d4b0*/  FFMA.FTZ R105, R100, R105, R104 ;  /* 0x0000006964697223 */ /* 0x000fe20000010068 */
[----:B------:R-:W-:Y:S01]  /*d4c0*/  FADD.FTZ R100, R5, -R185 ;  /* 0x800000b905647221 */ /* 0x000fe20000010000 */
[----:B---3--:R-:W-:-:S03]  /*d4d0*/  SHF.L.U32 R101, R247, 0x10, RZ ;  /* 0x00000010f7657819 */ /* 0x008fc600000006ff */
[----:B------:R-:W-:Y:S01]  /*d4e0*/  FMUL.FTZ R100, R184, R100 ;  /* 0x00000064b8647220 */ /* 0x000fe20000410000 */
[----:B----4-:R-:W-:Y:S01]  /*d4f0*/  SHF.L.U32 R187, R187, 0x10, RZ ;  /* 0x00000010bbbb7819 */ /* 0x010fe200000006ff */
[----:B-----5:R-:W-:-:S04]  /*d500*/  IMAD.U32 R104, R246, 0x10000, RZ ;  /* 0x00010000f6687824 */ /* 0x020fc800078e00ff */
[C---:B------:R-:W-:Y:S01]  /*d510*/  FFMA.FTZ R102, R100.reuse, R102, R187 ;  /* 0x0000006664667223 */ /* 0x040fe200000100bb */
[----:B------:R-:W2:Y:S01]  /*d520*/  LDL R246, [R1+0x74] ;  /* 0x0000740001f67983 */ /* 0x000ea20000100800 */
[----:B------:R-:W-:Y:S01]  /*d530*/  FFMA.FTZ R247, R100, R101, R104 ;  /* 0x0000006564f77223 */ /* 0x000fe20000010068 */
[----:B------:R-:W-:Y:S01]  /*d540*/  FADD.FTZ R100, R121, -R185 ;  /* 0x800000b979647221 */ /* 0x000fe20000010000 */
[----:B------:R-:W-:Y:S01]  /*d550*/  SHF.L.U32 R104, R245, 0x10, RZ ;  /* 0x00000010f5687819 */ /* 0x000fe200000006ff */
[----:B------:R-:W-:Y:S01]  /*d560*/  IMAD.U32 R101, R250, 0x10000, RZ ;  /* 0x00010000fa657824 */ /* 0x000fe200078e00ff */
[----:B------:R-:W-:Y:S01]  /*d570*/  SHF.L.U32 R245, R141, 0x10, RZ ;  /* 0x000000108df57819 */ /* 0x000fe200000006ff */
[----:B------:R-:W-:Y:S01]  /*d580*/  FMUL.FTZ R100, R184, R100 ;  /* 0x00000064b8647220 */ /* 0x000fe20000410000 */
[----:B------:R-:W-:Y:S01]  /*d590*/  SHF.L.U32 R187, R65, 0x10, RZ ;  /* 0x0000001041bb7819 */ /* 0x000fe200000006ff */
[----:B------:R-:W3:Y:S02]  /*d5a0*/  LDL R250, [R1+0x40] ;  /* 0x0000400001fa7983 */ /* 0x000ee40000100800 */
[----:B------:R-:W-:-:S02]  /*d5b0*/  FFMA.FTZ R104, R100, R104, R245 ;  /* 0x0000006864687223 */ /* 0x000fc400000100f5 */
[----:B------:R-:W-:Y:S02]  /*d5c0*/  FFMA.FTZ R245, R100, R101, R187 ;  /* 0x0000006564f57223 */ /* 0x000fe400000100bb */
[----:B------:R-:W4:Y:S04]  /*d5d0*/  LDL R101, [R1+0x68] ;  /* 0x0000680001657983 */ /* 0x000f280000100800 */
[----:B------:R-:W5:Y:S01]  /*d5e0*/  LDL R187, [R1+0x6c] ;  /* 0x00006c0001bb7983 */ /* 0x000f620000100800 */
[----:B------:R-:W-:-:S04]  /*d5f0*/  FADD.FTZ R100, R4, -R185 ;  /* 0x800000b904647221 */ /* 0x000fc80000010000 */
[----:B------:R-:W-:Y:S01]  /*d600*/  FMUL.FTZ R100, R184, R100 ;  /* 0x00000064b8647220 */ /* 0x000fe20000410000 */
[----:B----4-:R-:W-:Y:S01]  /*d610*/  SHF.L.U32 R101, R101, 0x10, RZ ;  /* 0x0000001065657819 */ /* 0x010fe200000006ff */
[----:B-----5:R-:W-:-:S04]  /*d620*/  IMAD.U32 R187, R187, 0x10000, RZ ;  /* 0x00010000bbbb7824 */ /* 0x020fc800078e00ff */
[----:B------:R-:W-:Y:S02]  /*d630*/  FFMA.FTZ R101, R100, R101, R187 ;  /* 0x0000006564657223 */ /* 0x000fe400000100bb */
[----:B------:R-:W4:Y:S01]  /*d640*/  LDL R187, [R1+0x70] ;  /* 0x0000700001bb7983 */ /* 0x000f220000100800 */
[----:B--2---:R-:W-:Y:S02]  /*d650*/  SHF.L.U32 R246, R246, 0x10, RZ ;  /* 0x00000010f6f67819 */ /* 0x004fe400000006ff */
[----:B----4-:R-:W-:-:S05]  /*d660*/  SHF.L.U32 R187, R187, 0x10, RZ ;  /* 0x00000010bbbb7819 */ /* 0x010fca00000006ff */
[----:B------:R-:W-:Y:S01]  /*d670*/  FFMA.FTZ R246, R100, R187, R246 ;  /* 0x000000bb64f67223 */ /* 0x000fe200000100f6 */
[----:B------:R-:W-:-:S04]  /*d680*/  FADD.FTZ R100, R45, -R185 ;  /* 0x800000b92d647221 */ /* 0x000fc80000010000 */
[----:B------:R-:W-:Y:S01]  /*d690*/  FMUL.FTZ R187, R184, R100 ;  /* 0x00000064b8bb7220 */ /* 0x000fe20000410000 */
[----:B------:R-:W-:Y:S01]  /*d6a0*/  IMAD.U32 R100, R249, 0x10000, RZ ;  /* 0x00010000f9647824 */ /* 0x000fe200078e00ff */
[----:B------:R-:W-:-:S05]  /*d6b0*/  SHF.L.U32 R249, R140, 0x10, RZ ;  /* 0x000000108cf97819 */ /* 0x000fca00000006ff */
[----:B------:R-:W-:Y:S01]  /*d6c0*/  FFMA.FTZ R100, R187, R100, R249 ;  /* 0x00000064bb647223 */ /* 0x000fe200000100f9 */
[----:B---3--:R-:W-:Y:S01]  /*d6d0*/  SHF.L.U32 R249, R250, 0x10, RZ ;  /* 0x00000010faf97819 */ /* 0x008fe200000006ff */
[----:B------:R-:W-:-:S04]  /*d6e0*/  IMAD.U32 R250, R64, 0x10000, RZ ;  /* 0x0001000040fa7824 */ /* 0x000fc800078e00ff */
[----:B------:R-:W-:Y:S02]  /*d6f0*/  FFMA.FTZ R187, R187, R249, R250 ;  /* 0x000000f9bbbb7223 */ /* 0x000fe400000100fa */
[----:B------:R-:W2:Y:S04]  /*d700*/  LDL R249, [R1+0x60] ;  /* 0x0000600001f97983 */ /* 0x000ea80000100800 */
[----:B------:R-:W3:Y:S01]  /*d710*/  LDL R250, [R1+0x64] ;  /* 0x0000640001fa7983 */ /* 0x000ee20000100800 */
[----:B------:R-:W-:Y:S01]  /*d720*/  F2FP.BF16.F32.PACK_AB R102, R102, R105 ;  /* 0x000000696666723e */ /* 0x000fe200000010ff */
[----:B------:R-:W-:Y:S01]  /*d730*/  FADD.FTZ R105, R3, -R185 ;  /* 0x800000b903697221 */ /* 0x000fe20000010000 */
[----:B------:R-:W-:Y:S02]  /*d740*/  F2FP.BF16.F32.PACK_AB R103, R103, R244 ;  /* 0x000000f46767723e */ /* 0x000fe400000010ff */
[----:B------:R-:W-:Y:S01]  /*d750*/  F2FP.BF16.F32.PACK_AB R101, R101, R104 ;  /* 0x000000686565723e */ /* 0x000fe200000010ff */
[----:B------:R-:W-:Y:S01]  /*d760*/  FMUL.FTZ R105, R184, R105 ;  /* 0x00000069b8697220 */ /* 0x000fe20000410000 */
[----:B------:R-:W-:-:S02]  /*d770*/  SHF.L.U32 R104, R251, 0x10, RZ ;  /* 0x00000010fb687819 */ /* 0x000fc400000006ff */
[----:B------:R-:W-:-:S05]  /*d780*/  SHF.L.U32 R244, R252, 0x10, RZ ;  /* 0x00000010fcf47819 */ /* 0x000fca00000006ff */
[----:B------:R-:W-:-:S05]  /*d790*/  FFMA.FTZ R104, R105, R104, R244 ;  /* 0x0000006869687223 */ /* 0x000fca00000100f4 */
[----:B------:R-:W-:Y:S02]  /*d7a0*/  F2FP.BF16.F32.PACK_AB R100, R104, R100 ;  /* 0x000000646864723e */ /* 0x000fe400000010ff */
[----:B------:R-:W-:Y:S02]  /*d7b0*/  F2FP.BF16.F32.PACK_AB R107, R107, R248 ;  /* 0x000000f86b6b723e */ /* 0x000fe400000010ff */
[----:B------:R-:W-:Y:S01]  /*d7c0*/  F2FP.BF16.F32.PACK_AB R106, R247, R106 ;  /* 0x0000006af76a723e */ /* 0x000fe200000010ff */
[----:B--2---:R-:W-:Y:S01]  /*d7d0*/  IMAD.U32 R244, R249, 0x10000, RZ ;  /* 0x00010000f9f47824 */ /* 0x004fe200078e00ff */
[----:B---3--:R-:W-:-:S05]  /*d7e0*/  SHF.L.U32 R249, R250, 0x10, RZ ;  /* 0x00000010faf97819 */ /* 0x008fca00000006ff */
[----:B------:R-:W-:Y:S02]  /*d7f0*/  FFMA.FTZ R244, R105, R244, R249 ;  /* 0x000000f469f47223 */ /* 0x000fe400000100f9 */
[----:B------:R-:W0:Y:S02]  /*d800*/  LDC.64 R104, c[0x0][0x428] ;  /* 0x00010a00ff687b82 */ /* 0x000e240000000a00 */
[----:B0-----:R-:W-:-:S05]  /*d810*/  IMAD.WIDE.U32 R104, R2, 0x10, R104 ;  /* 0x0000001002687825 */ /* 0x001fca00078e0068 */
[----:B------:R0:W-:Y:S02]  /*d820*/  STG.E.128 desc[UR6][R104.64], R100 ;  /* 0x0000006468007986 */ /* 0x0001e4000c101d06 */
[----:B0-----:R-:W0:Y:S01]  /*d830*/  LDC.64 R100, c[0x0][0x430] ;  /* 0x00010c00ff647b82 */ /* 0x001e220000000a00 */
[----:B------:R-:W-:Y:S02]  /*d840*/  F2FP.BF16.F32.PACK_AB R105, R246, R245 ;  /* 0x000000f5f669723e */ /* 0x000fe400000010ff */
[----:B------:R-:W-:Y:S01]  /*d850*/  F2FP.BF16.F32.PACK_AB R104, R244, R187 ;  /* 0x000000bbf468723e */ /* 0x000fe200000010ff */
[----:B0-----:R-:W-:-:S05]  /*d860*/  IMAD.WIDE.U32 R100, R2, 0x10, R100 ;  /* 0x0000001002647825 */ /* 0x001fca00078e0064 */
[----:B------:R2:W-:Y:S01]  /*d870*/  STG.E.128 desc[UR6][R100.64], R104 ;  /* 0x0000006864007986 */ /* 0x0005e2000c101d06 */
[----:B------:R-:W-:-:S07]  /*d880*/  IADD3 R2, PT, PT, R2, 0x20, RZ ;  /* 0x0000002002027810 */ /* 0x000fce0007ffe0ff */
.L_x_67:
[----:B------:R-:W-:Y:S05]  /*d890*/  BSYNC.RECONVERGENT B0 ;  /* 0x0000000000007941 */ /* 0x000fea0003800200 */
.L_x_66:
[----:B------:R-:W-:Y:S01]  /*d8a0*/  ISETP.GE.U32.AND P0, PT, R0, 0x40, PT ;  /* 0x000000400000780c */ /* 0x000fe20003f06070 */
[----:B------:R-:W-:-:S12]  /*d8b0*/  BSSY.RECONVERGENT B0, `(.L_x_68) ;  /* 0x0000069000007945 */ /* 0x000fd80003800200 */
[----:B------:R-:W-:Y:S05]  /*d8c0*/  @!P0 BRA `(.L_x_69) ;  /* 0x00000004009c8947 */ /* 0x000fea0003800000 */
[----:B------:R-:W3:Y:S04]  /*d8d0*/  LDL R102, [R1+0x3c] ;  /* 0x00003c0001667983 */ /* 0x000ee80000100800 */
[----:B-12---:R-:W2:Y:S04]  /*d8e0*/  LDL R101, [R1+0x2c] ;  /* 0x00002c0001657983 */ /* 0x006ea80000100800 */
[----:B------:R-:W4:Y:S04]  /*d8f0*/  LDL R187, [R1+0xd0] ;  /* 0x0000d00001bb7983 */ /* 0x000f280000100800 */
[----:B------:R-:W5:Y:S04]  /*d900*/  LDL R246, [R1+0xc8] ;  /* 0x0000c80001f67983 */ /* 0x000f680000100800 */
[----:B------:R-:W5:Y:S04]  /*d910*/  LDL R245, [R1+0xcc] ;  /* 0x0000cc0001f57983 */ /* 0x000f680000100800 */
[----:B------:R-:W5:Y:S01]  /*d920*/  LDL R107, [R1+0xd4] ;  /* 0x0000d400016b7983 */ /* 0x000f620000100800 */
[----:B------:R-:W-:-:S03]  /*d930*/  FADD.FTZ R100, R123, -R185 ;  /* 0x800000b97b647221 */ /* 0x000fc60000010000 */
[----:B------:R-:W5:Y:S01]  /*d940*/  LDL R105, [R1+0x38] ;  /* 0x0000380001697983 */ /* 0x000f620000100800 */
[----:B------:R-:W-:-:S03]  /*d950*/  FMUL.FTZ R100, R184, R100 ;  /* 0x00000064b8647220 */ /* 0x000fc60000410000 */
[----:B------:R-:W5:Y:S01]  /*d960*/  LDL R106, [R1+0x28] ;  /* 0x00002800016a7983 */ /* 0x000f620000100800 */
[----:B0-----:R-:W-:-:S03]  /*d970*/  SHF.L.U32 R104, R147, 0x10, RZ ;  /* 0x0000001093687819 */ /* 0x001fc600000006ff */
[----:B------:R-:W5:Y:S04]  /*d980*/  LDL R247, [R1+0xc0] ;  /* 0x0000c00001f77983 */ /* 0x000f680000100800 */
[----:B------:R-:W5:Y:S04]  /*d990*/  LDL R249, [R1+0xb8] ;  /* 0x0000b80001f97983 */ /* 0x000f680000100800 */
[----:B------:R-:W5:Y:S01]  /*d9a0*/  LDL R250, [R1+0x24] ;  /* 0x0000240001fa7983 */ /* 0x000f620000100800 */
[----:B---3--:R-:W-:Y:S02]  /*d9b0*/  IMAD.U32 R103, R102, 0x10000, RZ ;  /* 0x0001000066677824 */ /* 0x008fe400078e00ff */
[----:B------:R-:W-:Y:S01]  /*d9c0*/  IMAD.U32 R102, R71, 0x10000, RZ ;  /* 0x0001000047667824 */ /* 0x000fe200078e00ff */
[----:B--2---:R-:W-:Y:S01]  /*d9d0*/  SHF.L.U32 R101, R101, 0x10, RZ ;  /* 0x0000001065657819 */ /* 0x004fe200000006ff */
[----:B------:R-:W-:-:S04]  /*d9e0*/  FFMA.FTZ R244, R100, R103, R104 ;  /* 0x0000006764f47223 */ /* 0x000fc80000010068 */
[----:B------:R-:W-:Y:S01]  /*d9f0*/  FFMA.FTZ R248, R100, R101, R102 ;  /* 0x0000006564f87223 */ /* 0x000fe20000010066 */
[----:B----4-:R-:W-:Y:S01]  /*da00*/  IMAD.U32 R101, R187, 0x10000, RZ ;  /* 0x00010000bb657824 */ /* 0x010fe200078e00ff */
[----:B-----5:R-:W-:Y:S01]  /*da10*/  SHF.L.U32 R103, R246, 0x10, RZ ;  /* 0x00000010f6677819 */ /* 0x020fe200000006ff */
[----:B------:R-:W2:Y:S04]  /*da20*/  LDL R187, [R1+0xbc] ;  /* 0x0000bc0001bb7983 */ /* 0x000ea80000100800 */
[----:B------:R-:W3:Y:S01]  /*da30*/  LDL R246, [R1+0xc4] ;  /* 0x0000c40001f67983 */ /* 0x000ee20000100800 */
[----:B------:R-:W-:-:S03]  /*da40*/  SHF.L.U32 R104, R245, 0x10, RZ ;  /* 0x00000010f5687819 */ /* 0x000fc600000006ff */
[----:B------:R-:W4:Y:S01]  /*da50*/  LDL R245, [R1+0x34] ;  /* 0x0000340001f57983 */ /* 0x000f220000100800 */
[----:B------:R-:W-:Y:S01]  /*da60*/  FADD.FTZ R100, R10, -R185 ;  /* 0x800000b90a647221 */ /* 0x000fe20000010000 */
[----:B------:R-:W-:-:S03]  /*da70*/  SHF.L.U32 R102, R107, 0x10, RZ ;  /* 0x000000106b667819 */ /* 0x000fc600000006ff */
[----:B------:R-:W-:-:S04]  /*da80*/  FMUL.FTZ R100, R184, R100 ;  /* 0x00000064b8647220 */ /* 0x000fc80000410000 */
[C---:B------:R-:W-:Y:S01]  /*da90*/  FFMA.FTZ R103, R100.reuse, R103, R104 ;  /* 0x0000006764677223 */ /* 0x040fe20000010068 */
[----:B------:R-:W-:Y:S01]  /*daa0*/  FFMA.FTZ R107, R100, R101, R102 ;  /* 0x00000065646b7223 */ /* 0x000fe20000010066 */
[----:B------:R-:W-:Y:S01]  /*dab0*/  FADD.FTZ R100, R47, -R185 ;  /* 0x800000b92f647221 */ /* 0x000fe20000010000 */
[----:B------:R-:W-:Y:S01]  /*dac0*/  SHF.L.U32 R105, R105, 0x10, RZ ;  /* 0x0000001069697819 */ /* 0x000fe200000006ff */
[----:B------:R-:W-:Y:S01]  /*dad0*/  IMAD.U32 R104, R146, 0x10000, RZ ;  /* 0x0001000092687824 */ /* 0x000fe200078e00ff */
[----:B------:R-:W-:Y:S01]  /*dae0*/  SHF.L.U32 R101, R106, 0x10, RZ ;  /* 0x000000106a657819 */ /* 0x000fe200000006ff */
[----:B------:R-:W-:Y:S01]  /*daf0*/  FMUL.FTZ R100, R184, R100 ;  /* 0x00000064b8647220 */ /* 0x000fe20000410000 */
[----:B------:R-:W-:-:S03]  /*db00*/  SHF.L.U32 R102, R70, 0x10, RZ ;  /* 0x0000001046667819 */ /* 0x000fc600000006ff */
[C---:B------:R-:W-:Y:S02]  /*db10*/  FFMA.FTZ R105, R100.reuse, R105, R104 ;  /* 0x0000006964697223 */ /* 0x040fe40000010068 */
[----:B------:R-:W-:Y:S01]  /*db20*/  FFMA.FTZ R106, R100, R101, R102 ;  /* 0x00000065646a7223 */ /* 0x000fe20000010066 */
[----:B------:R-:W-:Y:S01]  /*db30*/  FADD.FTZ R100, R9, -R185 ;  /* 0x800000b909647221 */ /* 0x000fe20000010000 */
[----:B------:R-:W-:Y:S01]  /*db40*/  SHF.L.U32 R101, R247, 0x10, RZ ;  /* 0x00000010f7657819 */ /* 0x000fe200000006ff */
[----:B------:R-:W-:Y:S02]  /*db50*/  IMAD.U32 R102, R249, 0x10000, RZ ;  /* 0x00010000f9667824 */ /* 0x000fe400078e00ff */
[----:B------:R-:W-:Y:S01]  /*db60*/  FMUL.FTZ R100, R184, R100 ;  /* 0x00000064b8647220 */ /* 0x000fe20000410000 */
[----:B------:R-:W5:Y:S01]  /*db70*/  LDL R249, [R1+0x30] ;  /* 0x0000300001f97983 */ /* 0x000f620000100800 */
[----:B--2---:R-:W-:Y:S01]  /*db80*/  SHF.L.U32 R187, R187, 0x10, RZ ;  /* 0x00000010bbbb7819 */ /* 0x004fe200000006ff */
[----:B---3--:R-:W-:-:S04]  /*db90*/  IMAD.U32 R104, R246, 0x10000, RZ ;  /* 0x00010000f6687824 */ /* 0x008fc800078e00ff */
[C---:B------:R-:W-:Y:S01]  /*dba0*/  FFMA.FTZ R102, R100.reuse, R102, R187 ;  /* 0x0000006664667223 */ /* 0x040fe200000100bb */
[----:B------:R-:W2:Y:S01]  /*dbb0*/  LDL R246, [R1+0xb4] ;  /* 0x0000b40001f67983 */ /* 0x000ea20000100800 */
[----:B------:R-:W-:Y:S01]  /*dbc0*/  FFMA.FTZ R247, R100, R101, R104 ;  /* 0x0000006564f77223 */ /* 0x000fe20000010068 */
[----:B------:R-:W-:Y:S01]  /*dbd0*/  FADD.FTZ R100, R122, -R185 ;  /* 0x800000b97a647221 */ /* 0x000fe20000010000 */
[----:B----4-:R-:W-:Y:S01]  /*dbe0*/  SHF.L.U32 R104, R245, 0x10, RZ ;  /* 0x00000010f5687819 */ /* 0x010fe200000006ff */
        /* <DEDUP_REMOVED lines=16> */
[----:B------:R-:W-:Y:S02]  /*dcf0*/  F2FP.BF16.F32.PACK_AB R103, R103, R244 ;  /* 0x000000f46767723e */ /* 0x000fe400000010ff */
[----:B------:R-:W-:Y:S01]  /*dd00*/  F2FP.BF16.F32.PACK_AB R101, R101, R104 ;  /* 0x000000686565723e */ /* 0x000fe200000010ff */
[----:B------:R-:W2:Y:S04]  /*dd10*/  LDL R244, [R1+0x9c] ;  /* 0x00009c0001f47983 */ /* 0x000ea80000100800 */
[----:B------:R-:W5:Y:S01]  /*dd20*/  LDL R104, [R1+0x98] ;  /* 0x0000980001687983 */ /* 0x000f620000100800 */
        /* <DEDUP_REMOVED lines=10> */
[----:B------:R-:W3:Y:S04]  /*ddd0*/  LDL R249, [R1+0xa0] ;  /* 0x0000a00001f97983 */ /* 0x000ee80000100800 */
[----:B------:R-:W4:Y:S01]  /*dde0*/  LDL R250, [R1+0xa4] ;  /* 0x0000a40001fa7983 */ /* 0x000f220000100800 */
[----:B------:R-:W-:Y:S01]  /*ddf0*/  F2FP.BF16.F32.PACK_AB R102, R102, R105 ;  /* 0x000000696666723e */ /* 0x000fe200000010ff */
[----:B------:R-:W-:Y:S01]  /*de00*/  FADD.FTZ R105, R7, -R185 ;  /* 0x800000b907697221 */ /* 0x000fe20000010000 */
[----:B-----5:R-:W-:Y:S02]  /*de10*/  SHF.L.U32 R104, R104, 0x10, RZ ;  /* 0x0000001068687819 */ /* 0x020fe400000006ff */
[----:B--2---:R-:W-:Y:S01]  /*de20*/  SHF.L.U32 R244, R244, 0x10, RZ ;  /* 0x00000010f4f47819 */ /* 0x004fe200000006ff */
[----:B------:R-:W-:-:S04]  /*de30*/  FMUL.FTZ R105, R184, R105 ;  /* 0x00000069b8697220 */ /* 0x000fc80000410000 */
[----:B------:R-:W-:-:S05]  /*de40*/  FFMA.FTZ R104, R105, R104, R244 ;  /* 0x0000006869687223 */ /* 0x000fca00000100f4 */
[----:B------:R-:W-:Y:S02]  /*de50*/  F2FP.BF16.F32.PACK_AB R100, R104, R100 ;  /* 0x000000646864723e */ /* 0x000fe400000010ff */
[----:B------:R-:W-:Y:S02]  /*de60*/  F2FP.BF16.F32.PACK_AB R107, R107, R248 ;  /* 0x000000f86b6b723e */ /* 0x000fe400000010ff */
[----:B------:R-:W-:Y:S01]  /*de70*/  F2FP.BF16.F32.PACK_AB R106, R247, R106 ;  /* 0x0000006af76a723e */ /* 0x000fe200000010ff */
[----:B---3--:R-:W-:Y:S01]  /*de80*/  IMAD.U32 R244, R249, 0x10000, RZ ;  /* 0x00010000f9f47824 */ /* 0x008fe200078e00ff */
[----:B----4-:R-:W-:-:S05]  /*de90*/  SHF.L.U32 R249, R250, 0x10, RZ ;  /* 0x00000010faf97819 */ /* 0x010fca00000006ff */
        /* <DEDUP_REMOVED lines=10> */
.L_x_69:
[----:B------:R-:W-:Y:S05]  /*df40*/  BSYNC.RECONVERGENT B0 ;  /* 0x0000000000007941 */ /* 0x000fea0003800200 */
.L_x_68:
[----:B------:R-:W-:Y:S01]  /*df50*/  ISETP.GE.U32.AND P0, PT, R0, 0x60, PT ;  /* 0x000000600000780c */ /* 0x000fe20003f06070 */
[----:B------:R-:W-:-:S12]  /*df60*/  BSSY.RECONVERGENT B0, `(.L_x_70) ;  /* 0x0000069000007945 */ /* 0x000fd80003800200 */
[----:B------:R-:W-:Y:S05]  /*df70*/  @!P0 BRA `(.L_x_71) ;  /* 0x00000004009c8947 */ /* 0x000fea0003800000 */
[----:B------:R-:W4:Y:S04]  /*df80*/  LDL R102, [R1+0x1c] ;  /* 0x00001c0001667983 */ /* 0x000f280000100800 */
[----:B-123--:R-:W2:Y:S04]  /*df90*/  LDL R101, [R1+0xc] ;  /* 0x00000c0001657983 */ /* 0x00eea80000100800 */
[----:B------:R-:W3:Y:S04]  /*dfa0*/  LDL R187, [R1+0x110] ;  /* 0x0001100001bb7983 */ /* 0x000ee80000100800 */
        /* <DEDUP_REMOVED lines=11> */
[----:B----4-:R-:W-:Y:S02]  /*e060*/  IMAD.U32 R103, R102, 0x10000, RZ ;  /* 0x0001000066677824 */ /* 0x010fe400078e00ff */
[----:B------:R-:W-:Y:S01]  /*e070*/  IMAD.U32 R102, R75, 0x10000, RZ ;  /* 0x000100004b667824 */ /* 0x000fe200078e00ff */
[----:B--2---:R-:W-:Y:S01]  /*e080*/  SHF.L.U32 R101, R101, 0x10, RZ ;  /* 0x0000001065657819 */ /* 0x004fe200000006ff */
[----:B------:R-:W-:-:S04]  /*e090*/  FFMA.FTZ R244, R100, R103, R104 ;  /* 0x0000006764f47223 */ /* 0x000fc80000010068 */
[----:B------:R-:W-:Y:S01]  /*e0a0*/  FFMA.FTZ R248, R100, R101, R102 ;  /* 0x0000006564f87223 */ /* 0x000fe20000010066 */
[----:B---3--:R-:W-:Y:S01]  /*e0b0*/  IMAD.U32 R101, R187, 0x10000, RZ ;  /* 0x00010000bb657824 */ /* 0x008fe200078e00ff */
        /* <DEDUP_REMOVED lines=34> */
[----:B------:R-:W3:Y:S02]  /*e2e0*/  LDL R250, [R1] ;  /* 0x0000000001fa7983 */ /* 0x000ee40000100800 */
        /* <DEDUP_REMOVED lines=48> */
.L_x_71:
[----:B------:R-:W-:Y:S05]  /*e5f0*/  BSYNC.RECONVERGENT B0 ;  /* 0x0000000000007941 */ /* 0x000fea0003800200 */
.L_x_70:
[----:B------:R-:W-:Y:S01]  /*e600*/  ISETP.GE.U32.AND P0, PT, R0, 0x80, PT ;  /* 0x000000800000780c */ /* 0x000fe20003f06070 */
[----:B------:R-:W-:-:S12]  /*e610*/  BSSY.RECONVERGENT B0, `(.L_x_72) ;  /* 0x0000061000007945 */ /* 0x000fd80003800200 */
[----:B------:R-:W-:Y:S05]  /*e620*/  @!P0 BRA `(.L_x_73) ;  /* 0x00000004007c8947 */ /* 0x000fea0003800000 */
[----:B------:R-:W5:Y:S04]  /*e630*/  LDL R187, [R1+0x148] ;  /* 0x0001480001bb7983 */ /* 0x000f680000100800 */
[----:B--234-:R-:W2:Y:S04]  /*e640*/  LDL R107, [R1+0x14c] ;  /* 0x00014c00016b7983 */ /* 0x01cea80000100800 */
[----:B------:R-:W3:Y:S04]  /*e650*/  LDL R105, [R1+0x154] ;  /* 0x0001540001697983 */ /* 0x000ee80000100800 */
[----:B------:R-:W4:Y:S01]  /*e660*/  LDL R106, [R1+0x150] ;  /* 0x00015000016a7983 */ /* 0x000f220000100800 */
[----:B-1----:R-:W-:Y:S01]  /*e670*/  FADD.FTZ R100, R127, -R185 ;  /* 0x800000b97f647221 */ /* 0x002fe20000010000 */
[----:B0-----:R-:W-:Y:S01]  /*e680*/  SHF.L.U32 R104, R155, 0x10, RZ ;  /* 0x000000109b687819 */ /* 0x001fe200000006ff */
[----:B------:R-:W-:Y:S01]  /*e690*/  IMAD.U32 R103, R243, 0x10000, RZ ;  /* 0x00010000f3677824 */ /* 0x000fe200078e00ff */
[----:B------:R-:W4:Y:S01]  /*e6a0*/  LDL R246, [R1+0x140] ;  /* 0x0001400001f67983 */ /* 0x000f220000100800 */
[----:B------:R-:W-:-:S03]  /*e6b0*/  FMUL.FTZ R100, R184, R100 ;  /* 0x00000064b8647220 */ /* 0x000fc60000410000 */
[----:B------:R-:W4:Y:S01]  /*e6c0*/  LDL R247, [R1+0x138] ;  /* 0x0001380001f77983 */ /* 0x000f220000100800 */
[----:B------:R-:W-:-:S03]  /*e6d0*/  FFMA.FTZ R244, R100, R103, R104 ;  /* 0x0000006764f47223 */ /* 0x000fc60000010068 */
[----:B------:R-:W4:Y:S01]  /*e6e0*/  LDL R245, [R1+0x144] ;  /* 0x0001440001f57983 */ /* 0x000f220000100800 */
[----:B------:R-:W-:Y:S01]  /*e6f0*/  SHF.L.U32 R101, R239, 0x10, RZ ;  /* 0x00000010ef657819 */ /* 0x000fe200000006ff */
[----:B------:R-:W-:Y:S02]  /*e700*/  IMAD.U32 R102, R79, 0x10000, RZ ;  /* 0x000100004f667824 */ /* 0x000fe400078e00ff */
[----:B------:R-:W4:Y:S04]  /*e710*/  LDL R250, [R1+0x12c] ;  /* 0x00012c0001fa7983 */ /* 0x000f280000100800 */
[----:B------:R-:W4:Y:S01]  /*e720*/  LDL R249, [R1+0x130] ;  /* 0x0001300001f97983 */ /* 0x000f220000100800 */
[----:B-----5:R-:W-:-:S03]  /*e730*/  SHF.L.U32 R103, R187, 0x10, RZ ;  /* 0x00000010bb677819 */ /* 0x020fc600000006ff */
[----:B------:R-:W5:Y:S01]  /*e740*/  LDL R187, [R1+0x13c] ;  /* 0x00013c0001bb7983 */ /* 0x000f620000100800 */
[----:B------:R-:W-:Y:S01]  /*e750*/  FFMA.FTZ R248, R100, R101, R102 ;  /* 0x0000006564f87223 */ /* 0x000fe20000010066 */
[----:B------:R-:W-:Y:S01]  /*e760*/  FADD.FTZ R100, R19, -R185 ;  /* 0x800000b913647221 */ /* 0x000fe20000010000 */
[----:B--2---:R-:W-:Y:S02]  /*e770*/  SHF.L.U32 R104, R107, 0x10, RZ ;  /* 0x000000106b687819 */ /* 0x004fe400000006ff */
[----:B---3--:R-:W-:Y:S01]  /*e780*/  SHF.L.U32 R102, R105, 0x10, RZ ;  /* 0x0000001069667819 */ /* 0x008fe200000006ff */
[----:B------:R-:W-:Y:S01]  /*e790*/  FMUL.FTZ R100, R184, R100 ;  /* 0x00000064b8647220 */ /* 0x000fe20000410000 */
[----:B----4-:R-:W-:-:S03]  /*e7a0*/  IMAD.U32 R101, R106, 0x10000, RZ ;  /* 0x000100006a657824 */ /* 0x010fc600078e00ff */
        /* <DEDUP_REMOVED lines=12> */
[----:B------:R-:W-:Y:S01]  /*e870*/  IMAD.U32 R102, R247, 0x10000, RZ ;  /* 0x00010000f7667824 */ /* 0x000fe200078e00ff */
[----:B------:R-:W2:Y:S01]  /*e880*/  LDL R246, [R1+0x134] ;  /* 0x0001340001f67983 */ /* 0x000ea20000100800 */
[----:B------:R-:W-:Y:S01]  /*e890*/  FMUL.FTZ R100, R184, R100 ;  /* 0x00000064b8647220 */ /* 0x000fe20000410000 */
[----:B------:R-:W-:-:S04]  /*e8a0*/  IMAD.U32 R104, R245, 0x10000, RZ ;  /* 0x00010000f5687824 */ /* 0x000fc800078e00ff */
[----:B------:R-:W-:Y:S01]  /*e8b0*/  FFMA.FTZ R247, R100, R101, R104 ;  /* 0x0000006564f77223 */ /* 0x000fe20000010068 */
[----:B------:R-:W-:Y:S02]  /*e8c0*/  SHF.L.U32 R104, R241, 0x10, RZ ;  /* 0x00000010f1687819 */ /* 0x000fe400000006ff */
[----:B------:R-:W-:Y:S01]  /*e8d0*/  SHF.L.U32 R245, R153, 0x10, RZ ;  /* 0x0000001099f57819 */ /* 0x000fe200000006ff */
[----:B------:R-:W-:Y:S01]  /*e8e0*/  IMAD.U32 R101, R237, 0x10000, RZ ;  /* 0x00010000ed657824 */ /* 0x000fe200078e00ff */
[----:B-----5:R-:W-:-:S05]  /*e8f0*/  SHF.L.U32 R187, R187, 0x10, RZ ;  /* 0x00000010bbbb7819 */ /* 0x020fca00000006ff */
[----:B------:R-:W-:Y:S01]  /*e900*/  FFMA.FTZ R102, R100, R102, R187 ;  /* 0x0000006664667223 */ /* 0x000fe200000100bb */
[----:B------:R-:W-:Y:S01]  /*e910*/  FADD.FTZ R100, R126, -R185 ;  /* 0x800000b97e647221 */ /* 0x000fe20000010000 */
[----:B------:R-:W-:-:S03]  /*e920*/  SHF.L.U32 R187, R77, 0x10, RZ ;  /* 0x000000104dbb7819 */ /* 0x000fc600000006ff */
[----:B------:R-:W-:-:S04]  /*e930*/  FMUL.FTZ R100, R184, R100 ;  /* 0x00000064b8647220 */ /* 0x000fc80000410000 */
[C---:B------:R-:W-:Y:S01]  /*e940*/  FFMA.FTZ R104, R100.reuse, R104, R245 ;  /* 0x0000006864687223 */ /* 0x040fe200000100f5 */
[----:B------:R-:W-:Y:S02]  /*e950*/  FFMA.FTZ R245, R100, R101, R187 ;  /* 0x0000006564f57223 */ /* 0x000fe400000100bb */
[----:B------:R-:W3:Y:S01]  /*e960*/  LDL R187, [R1+0x128] ;  /* 0x0001280001bb7983 */ /* 0x000ee20000100800 */
[----:B------:R-:W-:-:S04]  /*e970*/  FADD.FTZ R100, R17, -R185 ;  /* 0x800000b911647221 */ /* 0x000fc80000010000 */
[----:B------:R-:W-:Y:S01]  /*e980*/  FMUL.FTZ R100, R184, R100 ;  /* 0x00000064b8647220 */ /* 0x000fe20000410000 */
[----:B--2---:R-:W-:Y:S02]  /*e990*/  SHF.L.U32 R246, R246, 0x10, RZ ;  /* 0x00000010f6f67819 */ /* 0x004fe400000006ff */
[----:B------:R-:W-:Y:S02]  /*e9a0*/  F2FP.BF16.F32.PACK_AB R103, R103, R244 ;  /* 0x000000f46767723e */ /* 0x000fe400000010ff */
[----:B------:R-:W2:Y:S01]  /*e9b0*/  LDL R244, [R1+0x11c] ;  /* 0x00011c0001f47983 */ /* 0x000ea20000100800 */
[----:B---3--:R-:W-:Y:S01]  /*e9c0*/  SHF.L.U32 R101, R187, 0x10, RZ ;  /* 0x00000010bb657819 */ /* 0x008fe200000006ff */
[----:B------:R-:W-:-:S04]  /*e9d0*/  IMAD.U32 R187, R250, 0x10000, RZ ;  /* 0x00010000fabb7824 */ /* 0x000fc800078e00ff */
[----:B------:R-:W-:Y:S01]  /*e9e0*/  FFMA.FTZ R101, R100, R101, R187 ;  /* 0x0000006564657223 */ /* 0x000fe200000100bb */
[----:B------:R-:W-:-:S05]  /*e9f0*/  SHF.L.U32 R187, R249, 0x10, RZ ;  /* 0x00000010f9bb7819 */ /* 0x000fca00000006ff */
[----:B------:R-:W-:Y:S01]  /*ea00*/  FFMA.FTZ R246, R100, R187, R246 ;  /* 0x000000bb64f67223 */ /* 0x000fe200000100f6 */
[----:B------:R-:W-:Y:S01]  /*ea10*/  FADD.FTZ R100, R50, -R185 ;  /* 0x800000b932647221 */ /* 0x000fe20000010000 */
[----:B------:R-:W-:-:S03]  /*ea20*/  SHF.L.U32 R249, R152, 0x10, RZ ;  /* 0x0000001098f97819 */ /* 0x000fc600000006ff */
[----:B------:R-:W-:Y:S01]  /*ea30*/  FMUL.FTZ R187, R184, R100 ;  /* 0x00000064b8bb7220 */ /* 0x000fe20000410000 */
[----:B------:R-:W-:Y:S01]  /*ea40*/  IMAD.U32 R100, R240, 0x10000, RZ ;  /* 0x00010000f0647824 */ /* 0x000fe200078e00ff */
[----:B------:R-:W-:Y:S01]  /*ea50*/  F2FP.BF16.F32.PACK_AB R101, R101, R104 ;  /* 0x000000686565723e */ /* 0x000fe200000010ff */
[----:B------:R-:W-:Y:S01]  /*ea60*/  IMAD.U32 R250, R76, 0x10000, RZ ;  /* 0x000100004cfa7824 */ /* 0x000fe200078e00ff */
[----:B------:R-:W3:Y:S01]  /*ea70*/  LDL R104, [R1+0x118] ;  /* 0x0001180001687983 */ /* 0x000ee20000100800 */
[----:B------:R-:W-:Y:S01]  /*ea80*/  FFMA.FTZ R100, R187, R100, R249 ;  /* 0x00000064bb647223 */ /* 0x000fe200000100f9 */
[----:B------:R-:W-:-:S05]  /*ea90*/  SHF.L.U32 R249, R236, 0x10, RZ ;  /* 0x00000010ecf97819 */ /* 0x000fca00000006ff */
[----:B------:R-:W-:Y:S02]  /*eaa0*/  FFMA.FTZ R187, R187, R249, R250 ;  /* 0x000000f9bbbb7223 */ /* 0x000fe400000100fa */
[----:B------:R-:W4:Y:S04]  /*eab0*/  LDL R249, [R1+0x120] ;  /* 0x0001200001f97983 */ /* 0x000f280000100800 */
[----:B------:R-:W5:Y:S01]  /*eac0*/  LDL R250, [R1+0x124] ;  /* 0x0001240001fa7983 */ /* 0x000f620000100800 */
[----:B------:R-:W-:Y:S01]  /*ead0*/  F2FP.BF16.F32.PACK_AB R102, R102, R105 ;  /* 0x000000696666723e */ /* 0x000fe200000010ff */
[----:B------:R-:W-:Y:S01]  /*eae0*/  FADD.FTZ R105, R16, -R185 ;  /* 0x800000b910697221 */ /* 0x000fe20000010000 */
[----:B--2---:R-:W-:-:S03]  /*eaf0*/  SHF.L.U32 R244, R244, 0x10, RZ ;  /* 0x00000010f4f47819 */ /* 0x004fc600000006ff */
[----:B------:R-:W-:Y:S01]  /*eb00*/  FMUL.FTZ R105, R184, R105 ;  /* 0x00000069b8697220 */ /* 0x000fe20000410000 */
[----:B------:R-:W-:Y:S02]  /*eb10*/  F2FP.BF16.F32.PACK_AB R107, R107, R248 ;  /* 0x000000f86b6b723e */ /* 0x000fe400000010ff */
[----:B------:R-:W-:Y:S02]  /*eb20*/  F2FP.BF16.F32.PACK_AB R106, R247, R106 ;  /* 0x0000006af76a723e */ /* 0x000fe400000010ff */
[----:B---3--:R-:W-:-:S05]  /*eb30*/  SHF.L.U32 R104, R104, 0x10, RZ ;  /* 0x0000001068687819 */ /* 0x008fca00000006ff */
[----:B------:R-:W-:Y:S01]  /*eb40*/  FFMA.FTZ R104, R105, R104, R244 ;  /* 0x0000006869687223 */ /* 0x000fe200000100f4 */
[----:B----4-:R-:W-:Y:S01]  /*eb50*/  IMAD.U32 R244, R249, 0x10000, RZ ;  /* 0x00010000f9f47824 */ /* 0x010fe200078e00ff */
[----:B-----5:R-:W-:-:S03]  /*eb60*/  SHF.L.U32 R249, R250, 0x10, RZ ;  /* 0x00000010faf97819 */ /* 0x020fc600000006ff */
[----:B------:R-:W-:Y:S02]  /*eb70*/  F2FP.BF16.F32.PACK_AB R100, R104, R100 ;  /* 0x000000646864723e */ /* 0x000fe400000010ff */
        /* <DEDUP_REMOVED lines=10> */
.L_x_73:
[----:B------:R-:W-:Y:S05]  /*ec20*/  BSYNC.RECONVERGENT B0 ;  /* 0x0000000000007941 */ /* 0x000fea0003800200 */
.L_x_72:
[----:B------:R-:W-:Y:S01]  /*ec30*/  ISETP.GE.U32.AND P0, PT, R0, 0xa0, PT ;  /* 0x000000a00000780c */ /* 0x000fe20003f06070 */
[----:B------:R-:W-:-:S12]  /*ec40*/  BSSY.RECONVERGENT B0, `(.L_x_74) ;  /* 0x0000061000007945 */ /* 0x000fd80003800200 */
[----:B------:R-:W-:Y:S05]  /*ec50*/  @!P0 BRA `(.L_x_75) ;  /* 0x00000004007c8947 */ /* 0x000fea0003800000 */
[----:B------:R-:W5:Y:S04]  /*ec60*/  LDL R187, [R1+0x188] ;  /* 0x0001880001bb7983 */ /* 0x000f680000100800 */
[----:B0-234-:R-:W2:Y:S04]  /*ec70*/  LDL R107, [R1+0x18c] ;  /* 0x00018c00016b7983 */ /* 0x01dea80000100800 */
[----:B------:R-:W3:Y:S04]  /*ec80*/  LDL R105, [R1+0x194] ;  /* 0x0001940001697983 */ /* 0x000ee80000100800 */
[----:B------:R-:W4:Y:S01]  /*ec90*/  LDL R106, [R1+0x190] ;  /* 0x00019000016a7983 */ /* 0x000f220000100800 */
[----:B-1----:R-:W-:Y:S01]  /*eca0*/  FADD.FTZ R100, R129, -R185 ;  /* 0x800000b981647221 */ /* 0x002fe20000010000 */
[----:B------:R-:W-:Y:S01]  /*ecb0*/  SHF.L.U32 R104, R159, 0x10, RZ ;  /* 0x000000109f687819 */ /* 0x000fe200000006ff */
        /* <DEDUP_REMOVED lines=89> */
.L_x_75:
[----:B------:R-:W-:Y:S05]  /*f250*/  BSYNC.RECONVERGENT B0 ;  /* 0x0000000000007941 */ /* 0x000fea0003800200 */
.L_x_74:
        /* <DEDUP_REMOVED lines=98> */
.L_x_77:
[----:B------:R-:W-:Y:S05]  /*f880*/  BSYNC.RECONVERGENT B0 ;  /* 0x0000000000007941 */ /* 0x000fea0003800200 */
.L_x_76:
        /* <DEDUP_REMOVED lines=98> */
.L_x_79:
[----:B------:R-:W-:Y:S05]  /*feb0*/  BSYNC.RECONVERGENT B0 ;  /* 0x0000000000007941 */ /* 0x000fea0003800200 */
.L_x_78:
        /* <DEDUP_REMOVED lines=98> */
.L_x_81:
[----:B------:R-:W-:Y:S05]  /*104e0*/  BSYNC.RECONVERGENT B0 ;  /* 0x0000000000007941 */ /* 0x000fea0003800200 */
.L_x_80:
        /* <DEDUP_REMOVED lines=98> */
.L_x_83:
[----:B------:R-:W-:Y:S05]  /*10b10*/  BSYNC.RECONVERGENT B0 ;  /* 0x0000000000007941 */ /* 0x000fea0003800200 */
.L_x_82:
[----:B------:R-:W-:Y:S01]  /*10b20*/  ISETP.GE.U32.AND P0, PT, R0, 0x140, PT ;  /* 0x000001400000780c */ /* 0x000fe20003f06070 */
[----:B------:R-:W-:-:S12]  /*10b30*/  BSSY.RECONVERGENT B0, `(.L_x_84) ;  /* 0x0000060000007945 */ /* 0x000fd80003800200 */
[----:B------:R-:W-:Y:S05]  /*10b40*/  @!P0 BRA `(.L_x_85) ;  /* 0x0000000400788947 */ /* 0x000fea0003800000 */
[----:B0-234-:R-:W2:Y:S04]  /*10b50*/  LDL R107, [R1+0x298] ;  /* 0x00029800016b7983 */ /* 0x01dea80000100800 */
[----:B------:R-:W3:Y:S04]  /*10b60*/  LDL R105, [R1+0x29c] ;  /* 0x00029c0001697983 */ /* 0x000ee80000100800 */
[----:B------:R-:W4:Y:S04]  /*10b70*/  LDL R106, [R1+0x2a4] ;  /* 0x0002a400016a7983 */ /* 0x000f280000100800 */
[----:B------:R-:W5:Y:S01]  /*10b80*/  LDL R244, [R1+0x2a0] ;  /* 0x0002a00001f47983 */ /* 0x000f620000100800 */
[----:B-1----:R-:W-:Y:S01]  /*10b90*/  FADD.FTZ R100, R118, -R185 ;  /* 0x800000b976647221 */ /* 0x002fe20000010000 */
[----:B------:R-:W-:Y:S01]  /*10ba0*/  SHF.L.U32 R104, R180, 0x10, RZ ;  /* 0x00000010b4687819 */ /* 0x000fe200000006ff */
[----:B------:R-:W-:Y:S01]  /*10bb0*/  IMAD.U32 R103, R192, 0x10000, RZ ;  /* 0x00010000c0677824 */ /* 0x000fe200078e00ff */
[----:B------:R-:W-:Y:S01]  /*10bc0*/  SHF.L.U32 R101, R188, 0x10, RZ ;  /* 0x00000010bc657819 */ /* 0x000fe200000006ff */
[----:B------:R-:W-:Y:S01]  /*10bd0*/  FMUL.FTZ R100, R184, R100 ;  /* 0x00000064b8647220 */ /* 0x000fe20000410000 */
[----:B------:R-:W-:Y:S01]  /*10be0*/  IMAD.U32 R102, R176, 0x10000, RZ ;  /* 0x00010000b0667824 */ /* 0x000fe200078e00ff */
[----:B------:R-:W5:Y:S02]  /*10bf0*/  LDL R247, [R1+0x2b0] ;  /* 0x0002b00001f77983 */ /* 0x000f640000100800 */
[C---:B------:R-:W-:Y:S01]  /*10c00*/  FFMA.FTZ R104, R100.reuse, R103, R104 ;  /* 0x0000006764687223 */ /* 0x040fe20000010068 */
[----:B------:R-:W-:Y:S01]  /*10c10*/  FFMA.FTZ R187, R100, R101, R102 ;  /* 0x0000006564bb7223 */ /* 0x000fe20000010066 */
[----:B------:R-:W5:Y:S04]  /*10c20*/  LDL R248, [R1+0x2a8] ;  /* 0x0002a80001f87983 */ /* 0x000f680000100800 */
[----:B------:R-:W5:Y:S04]  /*10c30*/  LDL R246, [R1+0x2b4] ;  /* 0x0002b40001f67983 */ /* 0x000f680000100800 */
[----:B------:R-:W5:Y:S04]  /*10c40*/  LDL R250, [R1+0x2c4] ;  /* 0x0002c40001fa7983 */ /* 0x000f680000100800 */
[----:B------:R-:W5:Y:S01]  /*10c50*/  LDL R249, [R1+0x2bc] ;  /* 0x0002bc0001f97983 */ /* 0x000f620000100800 */
[----:B--2---:R-:W-:-:S03]  /*10c60*/  SHF.L.U32 R100, R107, 0x10, RZ ;  /* 0x000000106b647819 */ /* 0x004fc600000006ff */
[----:B------:R-:W2:Y:S01]  /*10c70*/  LDL R107, [R1+0x2ac] ;  /* 0x0002ac00016b7983 */ /* 0x000ea20000100800 */
[----:B------:R-:W-:Y:S01]  /*10c80*/  FADD.FTZ R101, R40, -R185 ;  /* 0x800000b928657221 */ /* 0x000fe20000010000 */
[----:B---3--:R-:W-:-:S03]  /*10c90*/  SHF.L.U32 R105, R105, 0x10, RZ ;  /* 0x0000001069697819 */ /* 0x008fc600000006ff */
[----:B------:R-:W-:Y:S01]  /*10ca0*/  FMUL.FTZ R101, R184, R101 ;  /* 0x00000065b8657220 */ /* 0x000fe20000410000 */
[----:B----4-:R-:W-:Y:S01]  /*10cb0*/  SHF.L.U32 R103, R106, 0x10, RZ ;  /* 0x000000106a677819 */ /* 0x010fe200000006ff */
[----:B-----5:R-:W-:Y:S02]  /*10cc0*/  IMAD.U32 R102, R244, 0x10000, RZ ;  /* 0x00010000f4667824 */ /* 0x020fe400078e00ff */
[C---:B------:R-:W-:Y:S02]  /*10cd0*/  FFMA.FTZ R100, R101.reuse, R100, R105 ;  /* 0x0000006465647223 */ /* 0x040fe40000010069 */
[----:B------:R-:W-:Y:S01]  /*10ce0*/  FFMA.FTZ R244, R101, R102, R103 ;  /* 0x0000006665f47223 */ /* 0x000fe20000010067 */
[----:B------:R-:W-:Y:S01]  /*10cf0*/  FADD.FTZ R101, R138, -R185 ;  /* 0x800000b98a657221 */ /* 0x000fe20000010000 */
[----:B------:R-:W-:Y:S02]  /*10d00*/  SHF.L.U32 R102, R189, 0x10, RZ ;  /* 0x00000010bd667819 */ /* 0x000fe400000006ff */
[----:B------:R-:W-:Y:S01]  /*10d10*/  SHF.L.U32 R103, R177, 0x10, RZ ;  /* 0x00000010b1677819 */ /* 0x000fe200000006ff */
[----:B------:R-:W-:Y:S01]  /*10d20*/  FMUL.FTZ R101, R184, R101 ;  /* 0x00000065b8657220 */ /* 0x000fe20000410000 */
[----:B------:R-:W-:Y:S01]  /*10d30*/  SHF.L.U32 R105, R193, 0x10, RZ ;  /* 0x00000010c1697819 */ /* 0x000fe200000006ff */
[----:B------:R-:W-:-:S02]  /*10d40*/  IMAD.U32 R106, R181, 0x10000, RZ ;  /* 0x00010000b56a7824 */ /* 0x000fc400078e00ff */
[----:B------:R-:W-:Y:S01]  /*10d50*/  FFMA.FTZ R245, R101, R102, R103 ;  /* 0x0000006665f57223 */ /* 0x000fe20000010067 */
[----:B------:R-:W-:Y:S01]  /*10d60*/  FADD.FTZ R102, R41, -R185 ;  /* 0x800000b929667221 */ /* 0x000fe20000010000 */
[----:B------:R-:W-:Y:S01]  /*10d70*/  FFMA.FTZ R105, R101, R105, R106 ;  /* 0x0000006965697223 */ /* 0x000fe2000001006a */
[----:B------:R-:W-:Y:S01]  /*10d80*/  SHF.L.U32 R103, R247, 0x10, RZ ;  /* 0x00000010f7677819 */ /* 0x000fe200000006ff */
[----:B------:R-:W-:Y:S02]  /*10d90*/  IMAD.U32 R101, R248, 0x10000, RZ ;  /* 0x00010000f8657824 */ /* 0x000fe400078e00ff */
[----:B------:R-:W-:Y:S01]  /*10da0*/  FMUL.FTZ R102, R184, R102 ;  /* 0x00000066b8667220 */ /* 0x000fe20000410000 */
[----:B------:R-:W-:-:S04]  /*10db0*/  IMAD.U32 R106, R246, 0x10000, RZ ;  /* 0x00010000f66a7824 */ /* 0x000fc800078e00ff */
[----:B------:R-:W-:Y:S01]  /*10dc0*/  FFMA.FTZ R246, R102, R103, R106 ;  /* 0x0000006766f67223 */ /* 0x000fe2000001006a */
[----:B------:R-:W-:Y:S02]  /*10dd0*/  SHF.L.U32 R247, R182, 0x10, RZ ;  /* 0x00000010b6f77819 */ /* 0x000fe400000006ff */
[----:B--2---:R-:W-:-:S05]  /*10de0*/  SHF.L.U32 R107, R107, 0x10, RZ ;  /* 0x000000106b6b7819 */ /* 0x004fca00000006ff */
[----:B------:R-:W-:Y:S01]  /*10df0*/  FFMA.FTZ R101, R102, R101, R107 ;  /* 0x0000006566657223 */ /* 0x000fe2000001006b */
[----:B------:R-:W-:Y:S01]  /*10e00*/  FADD.FTZ R102, R119, -R185 ;  /* 0x800000b977667221 */ /* 0x000fe20000010000 */
[----:B------:R-:W-:-:S03]  /*10e10*/  SHF.L.U32 R107, R194, 0x10, RZ ;  /* 0x00000010c26b7819 */ /* 0x000fc600000006ff */
[----:B------:R-:W-:-:S04]  /*10e20*/  FMUL.FTZ R102, R184, R102 ;  /* 0x00000066b8667220 */ /* 0x000fc80000410000 */
[----:B------:R-:W-:Y:S02]  /*10e30*/  FFMA.FTZ R248, R102, R107, R247 ;  /* 0x0000006b66f87223 */ /* 0x000fe400000100f7 */
[----:B------:R-:W2:Y:S04]  /*10e40*/  LDL R107, [R1+0x2b8] ;  /* 0x0002b800016b7983 */ /* 0x000ea80000100800 */
[----:B------:R-:W3:Y:S01]  /*10e50*/  LDL R247, [R1+0x2c0] ;  /* 0x0002c00001f77983 */ /* 0x000ee20000100800 */
[----:B------:R-:W-:Y:S01]  /*10e60*/  SHF.L.U32 R106, R178, 0x10, RZ ;  /* 0x00000010b26a7819 */ /* 0x000fe200000006ff */
[----:B------:R-:W-:-:S04]  /*10e70*/  IMAD.U32 R103, R190, 0x10000, RZ ;  /* 0x00010000be677824 */ /* 0x000fc800078e00ff */
[----:B------:R-:W-:Y:S01]  /*10e80*/  FFMA.FTZ R106, R102, R103, R106 ;  /* 0x00000067666a7223 */ /* 0x000fe2000001006a */
[----:B------:R-:W-:Y:S01]  /*10e90*/  FADD.FTZ R103, R42, -R185 ;  /* 0x800000b92a677221 */ /* 0x000fe20000010000 */
[----:B------:R-:W-:-:S03]  /*10ea0*/  IMAD.U32 R249, R249, 0x10000, RZ ;  /* 0x00010000f9f97824 */ /* 0x000fc600078e00ff */
[----:B------:R-:W-:Y:S01]  /*10eb0*/  FMUL.FTZ R103, R184, R103 ;  /* 0x00000067b8677220 */ /* 0x000fe20000410000 */
[----:B--2---:R-:W-:Y:S02]  /*10ec0*/  SHF.L.U32 R102, R107, 0x10, RZ ;  /* 0x000000106b667819 */ /* 0x004fe400000006ff */
[----:B---3--:R-:W-:Y:S02]  /*10ed0*/  SHF.L.U32 R107, R247, 0x10, RZ ;  /* 0x00000010f76b7819 */ /* 0x008fe400000006ff */
[----:B------:R-:W-:Y:S01]  /*10ee0*/  SHF.L.U32 R247, R250, 0x10, RZ ;  /* 0x00000010faf77819 */ /* 0x000fe200000006ff */
[----:B------:R-:W-:-:S04]  /*10ef0*/  FFMA.FTZ R102, R103, R102, R249 ;  /* 0x0000006667667223 */ /* 0x000fc800000100f9 */
[----:B------:R-:W-:Y:S01]  /*10f00*/  FFMA.FTZ R247, R103, R107, R247 ;  /* 0x0000006b67f77223 */ /* 0x000fe200000100f7 */
[----:B------:R-:W-:Y:S01]  /*10f10*/  FADD.FTZ R103, R139, -R185 ;  /* 0x800000b98b677221 */ /* 0x000fe20000010000 */
[----:B------:R-:W-:-:S03]  /*10f20*/  SHF.L.U32 R249, R183, 0x10, RZ ;  /* 0x00000010b7f97819 */ /* 0x000fc600000006ff */
[C---:B------:R-:W-:Y:S01]  /*10f30*/  FMUL.FTZ R107, R184.reuse, R103 ;  /* 0x00000067b86b7220 */ /* 0x040fe20000410000 */
[----:B------:R-:W-:Y:S02]  /*10f40*/  IMAD.U32 R103, R195, 0x10000, RZ ;  /* 0x00010000c3677824 */ /* 0x000fe400078e00ff */
[----:B------:R-:W-:Y:S01]  /*10f50*/  FADD.FTZ R185, R43, -R185 ;  /* 0x800000b92bb97221 */ /* 0x000fe20000010000 */
[----:B------:R-:W-:Y:S02]  /*10f60*/  IMAD.U32 R250, R179, 0x10000, RZ ;  /* 0x00010000b3fa7824 */ /* 0x000fe400078e00ff */
[----:B------:R-:W-:Y:S01]  /*10f70*/  FFMA.FTZ R103, R107, R103, R249 ;  /* 0x000000676b677223 */ /* 0x000fe200000100f9 */
[----:B------:R-:W-:Y:S01]  /*10f80*/  SHF.L.U32 R249, R191, 0x10, RZ ;  /* 0x00000010bff97819 */ /* 0x000fe200000006ff */
[----:B------:R-:W-:Y:S02]  /*10f90*/  FMUL.FTZ R184, R184, R185 ;  /* 0x000000b9b8b87220 */ /* 0x000fe40000410000 */
[----:B------:R-:W2:Y:S02]  /*10fa0*/  LDL R185, [R1+0x2c8] ;  /* 0x0002c80001b97983 */ /* 0x000ea40000100800 */
[----:B------:R-:W-:-:S02]  /*10fb0*/  FFMA.FTZ R107, R107, R249, R250 ;  /* 0x000000f96b6b7223 */ /* 0x000fc400000100fa */
[----:B------:R-:W3:Y:S04]  /*10fc0*/  LDL R249, [R1+0x2cc] ;  /* 0x0002cc0001f97983 */ /* 0x000ee80000100800 */
[----:B------:R-:W4:Y:S01]  /*10fd0*/  LDL R250, [R1+0x2d4] ;  /* 0x0002d40001fa7983 */ /* 0x000f220000100800 */
[----:B------:R-:W-:Y:S02]  /*10fe0*/  F2FP.BF16.F32.PACK_AB R101, R101, R105 ;  /* 0x000000696565723e */ /* 0x000fe400000010ff */
[----:B------:R-:W-:Y:S02]  /*10ff0*/  F2FP.BF16.F32.PACK_AB R100, R100, R104 ;  /* 0x000000686464723e */ /* 0x000fe400000010ff */
[----:B------:R-:W0:Y:S01]  /*11000*/  LDC.64 R104, c[0x0][0x428] ;  /* 0x00010a00ff687b82 */ /* 0x000e220000000a00 */
[----:B------:R-:W-:-:S02]  /*11010*/  F2FP.BF16.F32.PACK_AB R102, R102, R248 ;  /* 0x000000f86666723e */ /* 0x000fc400000010ff */
[----:B--2---:R-:W-:Y:S02]  /*11020*/  SHF.L.U32 R185, R185, 0x10, RZ ;  /* 0x00000010b9b97819 */ /* 0x004fe400000006ff */
[----:B---3--:R-:W-:-:S05]  /*11030*/  SHF.L.U32 R249, R249, 0x10, RZ ;  /* 0x00000010f9f97819 */ /* 0x008fca00000006ff */
[----:B------:R-:W-:Y:S02]  /*11040*/  FFMA.FTZ R185, R184, R185, R249 ;  /* 0x000000b9b8b97223 */ /* 0x000fe400000100f9 */
[----:B------:R-:W2:Y:S01]  /*11050*/  LDL R249, [R1+0x2d0] ;  /* 0x0002d00001f97983 */ /* 0x000ea20000100800 */
[----:B0-----:R-:W-:Y:S02]  /*11060*/  IMAD.WIDE.U32 R104, R2, 0x10, R104 ;  /* 0x0000001002687825 */ /* 0x001fe400078e0068 */
[----:B------:R-:W-:-:S05]  /*11070*/  F2FP.BF16.F32.PACK_AB R103, R185, R103 ;  /* 0x00000067b967723e */ /* 0x000fca00000010ff */
[----:B------:R0:W-:Y:S02]  /*11080*/  STG.E.128 desc[UR6][R104.64], R100 ;  /* 0x0000006468007986 */ /* 0x0001e4000c101d06 */
[----:B0-----:R-:W0:Y:S01]  /*11090*/  LDC.64 R102, c[0x0][0x430] ;  /* 0x00010c00ff667b82 */ /* 0x001e220000000a00 */
[----:B----4-:R-:W-:Y:S02]  /*110a0*/  SHF.L.U32 R101, R250, 0x10, RZ ;  /* 0x00000010fa657819 */ /* 0x010fe400000006ff */
[----:B------:R-:W-:Y:S02]  /*110b0*/  F2FP.BF16.F32.PACK_AB R106, R247, R106 ;  /* 0x0000006af76a723e */ /* 0x000fe400000010ff */
[----:B------:R-:W-:Y:S02]  /*110c0*/  F2FP.BF16.F32.PACK_AB R105, R246, R245 ;  /* 0x000000f5f669723e */ /* 0x000fe400000010ff */
[----:B------:R-:W-:Y:S01]  /*110d0*/  F2FP.BF16.F32.PACK_AB R104, R244, R187 ;  /* 0x000000bbf468723e */ /* 0x000fe200000010ff */
[----:B--2---:R-:W-:-:S04]  /*110e0*/  IMAD.U32 R100, R249, 0x10000, RZ ;  /* 0x00010000f9647824 */ /* 0x004fc800078e00ff */
[----:B------:R-:W-:-:S05]  /*110f0*/  FFMA.FTZ R100, R184, R100, R101 ;  /* 0x00000064b8647223 */ /* 0x000fca0000010065 */
[----:B------:R-:W-:Y:S01]  /*11100*/  F2FP.BF16.F32.PACK_AB R107, R100, R107 ;  /* 0x0000006b646b723e */ /* 0x000fe200000010ff */
[----:B0-----:R-:W-:-:S05]  /*11110*/  IMAD.WIDE.U32 R100, R2, 0x10, R102 ;  /* 0x0000001002647825 */ /* 0x001fca00078e0066 */
[----:B------:R0:W-:Y:S02]  /*11120*/  STG.E.128 desc[UR6][R100.64], R104 ;  /* 0x0000006864007986 */ /* 0x0001e4000c101d06 */
.L_x_85:
[----:B------:R-:W-:Y:S05]  /*11130*/  BSYNC.RECONVERGENT B0 ;  /* 0x0000000000007941 */ /* 0x000fea0003800200 */
.L_x_84:
[----:B01234-:R-:W0:Y:S02]  /*11140*/  LDC.64 R100, c[0x0][0x380] ;  /* 0x0000e000ff647b82 */ /* 0x01fe240000000a00 */
[----:B0-----:R-:W-:-:S04]  /*11150*/  LEA R186, R100, R186, 0x2 ;  /* 0x000000ba64ba7211 */ /* 0x001fc800078e10ff */
[----:B------:R-:W-:-:S13]  /*11160*/  ISETP.GE.AND P0, PT, R186, R101, PT ;  /* 0x00000065ba00720c */ /* 0x000fda0003f06270 */
[----:B------:R-:W-:Y:S05]  /*11170*/  @!P0 BRA `(.L_x_86) ;  /* 0xffffff3c009c8947 */ /* 0x000fea000383ffff */
[----:B------:R-:W-:Y:S05]  /*11180*/  EXIT ;  /* 0x000000000000794d */ /* 0x000fea0003800000 */
.L_x_65:
[----:B------:R-:W-:Y:S01]  /*11190*/  HFMA2 R102, -RZ, RZ, 0, 5.9604644775390625e-08 ;  /* 0x00000001ff667431 */ /* 0x000fe200000001ff */
[----:B------:R-:W-:Y:S01]  /*111a0*/  BSSY B0, `(.L_x_87) ;  /* 0x0000007000007945 */ /* 0x000fe20003800000 */
[----:B------:R-:W-:Y:S01]  /*111b0*/  IMAD.MOV.U32 R105, RZ, RZ, R103 ;  /* 0x000000ffff697224 */ /* 0x000fe200078e0067 */
[----:B------:R-:W-:Y:S01]  /*111c0*/  MOV R101, 0x1f ;  /* 0x0000001f00657802 */ /* 0x000fe20000000f00 */
[----:B------:R-:W-:-:S07]  /*111d0*/  IMAD.MOV.U32 R100, RZ, RZ, -0x1 ;  /* 0xffffffffff647424 */ /* 0x000fce00078e00ff */
[----:B------:R-:W-:Y:S05]  /*111e0*/  WARPSYNC.COLLECTIVE R100, `(.L_x_88) ;  /* 0x0000000064087348 */ /* 0x000fea0003c00000 */
[----:B------:R0:W1:Y:S02]  /*111f0*/  SHFL.BFLY P6, R100, R105, R102, R101 ;  /* 0x0c00006669647389 */ /* 0x00006400000c0065 */
[----:B01----:R-:W-:Y:S05]  /*11200*/  ENDCOLLECTIVE ;  /* 0x000000000000791b */ /* 0x003fea0003800000 */
.L_x_88:
[----:B------:R-:W-:Y:S05]  /*11210*/  BSYNC B0 ;  /* 0x0000000000007941 */ /* 0x000fea0003800000 */
.L_x_87:
[----:B------:R-:W-:Y:S01]  /*11220*/  FADD.FTZ R103, R103, R100 ;  /* 0x0000006467677221 */ /* 0x000fe20000010000 */
[----:B------:R-:W-:Y:S01]  /*11230*/  MOV R100, 0xffffffff ;  /* 0xffffffff00647802 */ /* 0x000fe20000000f00 */
[----:B------:R-:W-:Y:S02]  /*11240*/  HFMA2 R102, -RZ, RZ, 0, 1.1920928955078125e-07 ;  /* 0x00000002ff667431 */ /* 0x000fe400000001ff */
[----:B------:R-:W-:Y:S01]  /*11250*/  IMAD.MOV.U32 R101, RZ, RZ, 0x1f ;  /* 0x0000001fff657424 */ /* 0x000fe200078e00ff */
[----:B------:R-:W0:Y:S01]  /*11260*/  LDC R106, c[0x0][0x400] ;  /* 0x00010000ff6a7b82 */ /* 0x000e220000000800 */
[----:B------:R-:W-:-:S07]  /*11270*/  MOV R105, R103 ;  /* 0x0000006700697202 */ /* 0x000fce0000000f00 */
[----:B0-----:R-:W-:Y:S05]  /*11280*/  WARPSYNC.COLLECTIVE R100, `(.L_x_89) ;  /* 0x0000000064087348 */ /* 0x001fea0003c00000 */
[----:B------:R1:W2:Y:S02]  /*11290*/  SHFL.BFLY P6, R100, R105, R102, R101 ;  /* 0x0c00006669647389 */ /* 0x0002a400000c0065 */
[----:B012---:R-:W-:Y:S05]  /*112a0*/  ENDCOLLECTIVE ;  /* 0x000000000000791b */ /* 0x007fea0003800000 */
.L_x_89:
[----:B------:R-:W-:Y:S02]  /*112b0*/  IMAD.MOV.U32 R102, RZ, RZ, 0x4 ;  /* 0x00000004ff667424 */ /* 0x000fe400078e00ff */
[----:B------:R-:W-:Y:S01]  /*112c0*/  FADD.FTZ R103, R103, R100 ;  /* 0x0000006467677221 */ /* 0x000fe20000010000 */
[----:B------:R-:W-:-:S04]  /*112d0*/  MOV R100, 0xffffffff ;  /* 0xffffffff00647802 */ /* 0x000fc80000000f00 */
[----:B------:R-:W-:-:S07]  /*112e0*/  MOV R105, R103 ;  /* 0x0000006700697202 */ /* 0x000fce0000000f00 */
[----:B------:R-:W-:Y:S05]  /*112f0*/  WARPSYNC.COLLECTIVE R100, `(.L_x_90) ;  /* 0x0000000064087348 */ /* 0x000fea0003c00000 */
[----:B------:R0:W1:Y:S02]  /*11300*/  SHFL.BFLY P6, R100, R105, R102, R101 ;  /* 0x0c00006669647389 */ /* 0x00006400000c0065 */
[----:B01----:R-:W-:Y:S05]  /*11310*/  ENDCOLLECTIVE ;  /* 0x000000000000791b */ /* 0x003fea0003800000 */
.L_x_90:
[----:B------:R-:W-:Y:S02]  /*11320*/  IMAD.MOV.U32 R102, RZ, RZ, 0x8 ;  /* 0x00000008ff667424 */ /* 0x000fe400078e00ff */
[----:B------:R-:W-:Y:S01]  /*11330*/  FADD.FTZ R103, R103, R100 ;  /* 0x0000006467677221 */ /* 0x000fe20000010000 */
[----:B------:R-:W-:-:S04]  /*11340*/  MOV R100, 0xffffffff ;  /* 0xffffffff00647802 */ /* 0x000fc80000000f00 */
[----:B------:R-:W-:-:S07]  /*11350*/  MOV R105, R103 ;  /* 0x0000006700697202 */ /* 0x000fce0000000f00 */
[----:B------:R-:W-:Y:S05]  /*11360*/  WARPSYNC.COLLECTIVE R100, `(.L_x_91) ;  /* 0x0000000064087348 */ /* 0x000fea0003c00000 */
[----:B------:R0:W1:Y:S02]  /*11370*/  SHFL.BFLY P6, R100, R105, R102, R101 ;  /* 0x0c00006669647389 */ /* 0x00006400000c0065 */
[----:B01----:R-:W-:Y:S05]  /*11380*/  ENDCOLLECTIVE ;  /* 0x000000000000791b */ /* 0x003fea0003800000 */
.L_x_91:
[----:B------:R-:W-:Y:S02]  /*11390*/  IMAD.MOV.U32 R102, RZ, RZ, 0x10 ;  /* 0x00000010ff667424 */ /* 0x000fe400078e00ff */
[----:B------:R-:W-:Y:S01]  /*113a0*/  FADD.FTZ R103, R103, R100 ;  /* 0x0000006467677221 */ /* 0x000fe20000010000 */
[----:B------:R-:W-:-:S04]  /*113b0*/  MOV R100, 0xffffffff ;  /* 0xffffffff00647802 */ /* 0x000fc80000000f00 */
[----:B------:R-:W-:-:S07]  /*113c0*/  MOV R105, R103 ;  /* 0x0000006700697202 */ /* 0x000fce0000000f00 */
[----:B------:R-:W-:Y:S05]  /*113d0*/  WARPSYNC.COLLECTIVE R100, `(.L_x_92) ;  /* 0x0000000064087348 */ /* 0x000fea0003c00000 */
[----:B------:R0:W1:Y:S02]  /*113e0*/  SHFL.BFLY P6, R100, R105, R102, R101 ;  /* 0x0c00006669647389 */ /* 0x00006400000c0065 */
[----:B01----:R-:W-:Y:S05]  /*113f0*/  ENDCOLLECTIVE ;  /* 0x000000000000791b */ /* 0x003fea0003800000 */
.L_x_92:
[----:B------:R-:W-:Y:S02]  /*11400*/  IMAD.MOV.U32 R102, RZ, RZ, 0x1 ;  /* 0x00000001ff667424 */ /* 0x000fe400078e00ff */
[----:B------:R-:W-:Y:S01]  /*11410*/  FADD.FTZ R103, R103, R100 ;  /* 0x0000006467677221 */ /* 0x000fe20000010000 */
[----:B------:R-:W-:-:S03]  /*11420*/  ISETP.GT.U32.AND P6, PT, R0, 0xdf, PT ;  /* 0x000000df0000780c */ /* 0x000fc60003fc4070 */
[----:B------:R-:W-:-:S04]  /*11430*/  FMUL.FTZ R103, R103, R106 ;  /* 0x0000006a67677220 */ /* 0x000fc80000410000 */
        /* <DEDUP_REMOVED lines=164> */
[----:B------:R-:W-:Y:S01]  /*11e80*/  MOV R100, 0xffffffff ;  /* 0xffffffff00647802 */ /* 0x000fe20000000f00 */
[----:B------:R-:W-:-:S03]  /*11e90*/  HFMA2 R101, -RZ, RZ, 0, 1.847743988037109375e-06 ;  /* 0x0000001fff657431 */ /* 0x000fc600000001ff */
[----:B------:R-:W-:-:S07]  /*11ea0*/  MOV R105, R104 ;  /* 0x0000006800697202 */ /* 0x000fce0000000f00 */
[----:B------:R-:W-:Y:S05]  /*11eb0*/  WARPSYNC.COLLECTIVE R100, `(.L_x_93) ;  /* 0x0000000064087348 */ /* 0x000fea0003c00000 */
[----:B------:R0:W1:Y:S02]  /*11ec0*/  SHFL.BFLY P6, R100, R105, R102, R101 ;  /* 0x0c00006669647389 */ /* 0x00006400000c0065 */
[----:B01----:R-:W-:Y:S05]  /*11ed0*/  ENDCOLLECTIVE ;  /* 0x000000000000791b */ /* 0x003fea0003800000 */
.L_x_93:
[----:B------:R-:W-:Y:S02]  /*11ee0*/  HFMA2 R102, -RZ, RZ, 0, 1.1920928955078125e-07 ;  /* 0x00000002ff667431 */ /* 0x000fe400000001ff */
[----:B------:R-:W-:Y:S01]  /*11ef0*/  FADD.FTZ R104, R104, R100 ;  /* 0x0000006468687221 */ /* 0x000fe20000010000 */
[----:B------:R-:W-:-:S03]  /*11f00*/  MOV R100, 0xffffffff ;  /* 0xffffffff00647802 */ /* 0x000fc60000000f00 */
[----:B------:R-:W-:-:S07]  /*11f10*/  IMAD.MOV.U32 R105, RZ, RZ, R104 ;  /* 0x000000ffff697224 */ /* 0x000fce00078e0068 */
[----:B------:R-:W-:Y:S05]  /*11f20*/  WARPSYNC.COLLECTIVE R100, `(.L_x_94) ;  /* 0x0000000064087348 */ /* 0x000fea0003c00000 */
[----:B------:R0:W1:Y:S02]  /*11f30*/  SHFL.BFLY P6, R100, R105, R102, R101 ;  /* 0x0c00006669647389 */ /* 0x00006400000c0065 */
[----:B01----:R-:W-:Y:S05]  /*11f40*/  ENDCOLLECTIVE ;  /* 0x000000000000791b */ /* 0x003fea0003800000 */
.L_x_94:
[----:B------:R-:W-:Y:S02]  /*11f50*/  HFMA2 R102, -RZ, RZ, 0, 2.384185791015625e-07 ;  /* 0x00000004ff667431 */ /* 0x000fe400000001ff */
[----:B------:R-:W-:Y:S01]  /*11f60*/  FADD.FTZ R104, R104, R100 ;  /* 0x0000006468687221 */ /* 0x000fe20000010000 */
[----:B------:R-:W-:-:S03]  /*11f70*/  MOV R100, 0xffffffff ;  /* 0xffffffff00647802 */ /* 0x000fc60000000f00 */
[----:B------:R-:W-:-:S07]  /*11f80*/  IMAD.MOV.U32 R105, RZ, RZ, R104 ;  /* 0x000000ffff697224 */ /* 0x000fce00078e0068 */
[----:B------:R-:W-:Y:S05]  /*11f90*/  WARPSYNC.COLLECTIVE R100, `(.L_x_95) ;  /* 0x0000000064087348 */ /* 0x000fea0003c00000 */
[----:B------:R0:W1:Y:S02]  /*11fa0*/  SHFL.BFLY P6, R100, R105, R102, R101 ;  /* 0x0c00006669647389 */ /* 0x00006400000c0065 */
[----:B01----:R-:W-:Y:S05]  /*11fb0*/  ENDCOLLECTIVE ;  /* 0x000000000000791b */ /* 0x003fea0003800000 */
.L_x_95:
[----:B------:R-:W-:Y:S02]  /*11fc0*/  HFMA2 R102, -RZ, RZ, 0, 4.76837158203125e-07 ;  /* 0x00000008ff667431 */ /* 0x000fe400000001ff */
[----:B------:R-:W-:Y:S01]  /*11fd0*/  FADD.FTZ R104, R104, R100 ;  /* 0x0000006468687221 */ /* 0x000fe20000010000 */
[----:B------:R-:W-:-:S03]  /*11fe0*/  MOV R100, 0xffffffff ;  /* 0xffffffff00647802 */ /* 0x000fc60000000f00 */
[----:B------:R-:W-:-:S07]  /*11ff0*/  IMAD.MOV.U32 R105, RZ, RZ, R104 ;  /* 0x000000ffff697224 */ /* 0x000fce00078e0068 */
[----:B------:R-:W-:Y:S05]  /*12000*/  WARPSYNC.COLLECTIVE R100, `(.L_x_96) ;  /* 0x0000000064087348 */ /* 0x000fea0003c00000 */
[----:B------:R0:W1:Y:S02]  /*12010*/  SHFL.BFLY P6, R100, R105, R102, R101 ;  /* 0x0c00006669647389 */ /* 0x00006400000c0065 */
[----:B01----:R-:W-:Y:S05]  /*12020*/  ENDCOLLECTIVE ;  /* 0x000000000000791b */ /* 0x003fea0003800000 */
.L_x_96:
[----:B------:R-:W-:Y:S02]  /*12030*/  HFMA2 R102, -RZ, RZ, 0, 9.5367431640625e-07 ;  /* 0x00000010ff667431 */ /* 0x000fe400000001ff */
[----:B------:R-:W-:Y:S01]  /*12040*/  FADD.FTZ R104, R104, R100 ;  /* 0x0000006468687221 */ /* 0x000fe20000010000 */
[----:B------:R-:W-:-:S03]  /*12050*/  MOV R100, 0xffffffff ;  /* 0xffffffff00647802 */ /* 0x000fc60000000f00 */
[----:B------:R-:W-:-:S07]  /*12060*/  IMAD.MOV.U32 R105, RZ, RZ, R104 ;  /* 0x000000ffff697224 */ /* 0x000fce00078e0068 */
[----:B------:R-:W-:Y:S05]  /*12070*/  WARPSYNC.COLLECTIVE R100, `(.L_x_97) ;  /* 0x0000000064087348 */ /* 0x000fea0003c00000 */
[----:B------:R0:W1:Y:S02]  /*12080*/  SHFL.BFLY P6, R100, R105, R102, R101 ;  /* 0x0c00006669647389 */ /* 0x00006400000c0065 */
[----:B01----:R-:W-:Y:S05]  /*12090*/  ENDCOLLECTIVE ;  /* 0x000000000000791b */ /* 0x003fea0003800000 */
.L_x_97:
[----:B------:R-:W-:Y:S05]  /*120a0*/  BRA `(.L_x_98) ;  /* 0xffffffb000207947 */ /* 0x000fea000383ffff */
.L_x_99:
[----:B------:R-:W-:-:S00]  /*120b0*/  BRA `(.L_x_99) ;  /* 0xfffffffc00fc7947 */ /* 0x000fc0000383ffff */
[----:B------:R-:W-:-:S00]  /*120c0*/  NOP ;  /* 0x0000000000007918 */ /* 0x000fc00000000000 */
        /* <DEDUP_REMOVED lines=11> */
.L_x_54428:


//--------------------- .text._ZN10layer_norm31ln_parallel_residual_fwd_kernelINS_13Kernel_traitsI13__nv_bfloat16S2_S2_S2_fjLj2560ELj1ELj4ELj1ELj16ENS_18Kernel_traits_baseILj2560ES2_S2_S2_S2_fjLj128EEEEELb0ELb0ELb1EEEvNS_9FwdParamsE --------------------------
	.section	.text._ZN10layer_norm31ln_parallel_residual_fwd_kernelINS_13Kernel_traitsI13__nv_bfloat16S2_S2_S2_fjLj2560ELj1ELj4ELj1ELj16ENS_18Kernel_traits_baseILj2560ES2_S2_S2_S2_fjLj128EEEEELb0ELb0ELb1EEEvNS_9FwdParamsE,"ax",@progbits
	.align	128
        .global         _ZN10layer_norm31ln_parallel_residual_fwd_kernelINS_13Kernel_traitsI13__nv_bfloat16S2_S2_S2_fjLj2560ELj1ELj4ELj1ELj16ENS_18Kernel_traits_baseILj2560ES2_S2_S2_S2_fjLj128EEEEELb0ELb0ELb1EEEvNS_9FwdParamsE
        .type           _ZN10layer_norm31ln_parallel_residual_fwd_kernelINS_13Kernel_traitsI13__nv_bfloat16S2_S2_S2_fjLj2560ELj1ELj4ELj1ELj16ENS_18Kernel_traits_baseILj2560ES2_S2_S2_S2_fjLj128EEEEELb0ELb0ELb1EEEvNS_9FwdParamsE,@function
        .size           _ZN10layer_norm31ln_parallel_residual_fwd_kernelINS_13Kernel_traitsI13__nv_bfloat16S2_S2_S2_fjLj2560ELj1ELj4ELj1ELj16ENS_18Kernel_traits_baseILj2560ES2_S2_S2_S2_fjLj128EEEEELb0ELb0ELb1EEEvNS_9FwdParamsE,(.L_x_54429 - _ZN10layer_norm31ln_parallel_residual_fwd_kernelINS_13Kernel_traitsI13__nv_bfloat16S2_S2_S2_fjLj2560ELj1ELj4ELj1ELj16ENS_18Kernel_traits_baseILj2560ES2_S2_S2_S2_fjLj128EEEEELb0ELb0ELb1EEEvNS_9FwdParamsE)
        .other          _ZN10layer_norm31ln_parallel_residual_fwd_kernelINS_13Kernel_traitsI13__nv_bfloat16S2_S2_S2_fjLj2560ELj1ELj4ELj1ELj16ENS_18Kernel_traits_baseILj2560ES2_S2_S2_S2_fjLj128EEEEELb0ELb0ELb1EEEvNS_9FwdParamsE,@"STO_CUDA_ENTRY STV_DEFAULT"
_ZN10layer_norm31ln_parallel_residual_fwd_kernelINS_13Kernel_traitsI13__nv_bfloat16S2_S2_S2_fjLj2560ELj1ELj4ELj1ELj16ENS_18Kernel_traits_baseILj2560ES2_S2_S2_S2_fjLj128EEEEELb0ELb0ELb1EEEvNS_9FwdParamsE:
.text._ZN10layer_norm31ln_parallel_residual_fwd_kernelINS_13Kernel_traitsI13__nv_bfloat16S2_S2_S2_fjLj2560ELj1ELj4ELj1ELj16ENS_18Kernel_traits_baseILj2560ES2_S2_S2_S2_fjLj128EEEEELb0ELb0ELb1EEEvNS_9FwdParamsE:
[----:B------:R-:W0:Y:S01]  /*0000*/  LDC R1, c[0x0][0x37c] ;  /* 0x0000df00ff017b82 */ /* 0x000e220000000800 */
[----:B------:R-:W1:Y:S01]  /*0010*/  LDCU.64 UR8, c[0x0][0x438] ;  /* 0x00008700ff0877ac */ /* 0x000e620008000a00 */
[----:B------:R-:W2:Y:S06]  /*0020*/  S2R R0, SR_TID.X ;  /* 0x0000000000007919 */ /* 0x000eac0000002100 */
[----:B------:R-:W3:Y:S01]  /*0030*/  LDC.64 R10, c[0x0][0x398] ;  /* 0x0000e600ff0a7b82 */ /* 0x000ee20000000a00 */
[----:B0-----:R-:W-:Y:S01]  /*0040*/  IADD3 R1, PT, PT, R1, -0x3e8, RZ ;  /* 0xfffffc1801017810 */ /* 0x001fe20007ffe0ff */
[----:B------:R-:W3:Y:S01]  /*0050*/  LDCU.64 UR4, c[0x0][0x3a0] ;  /* 0x00007400ff0477ac */ /* 0x000ee20008000a00 */
[----:B------:R-:W0:Y:S01]  /*0060*/  LDCU.64 UR6, c[0x0][0x358] ;  /* 0x00006b00ff0677ac */ /* 0x000e220008000a00 */
[----:B-1----:R-:W-:-:S04]  /*0070*/  UISETP.NE.U32.AND UP0, UPT, UR8, URZ, UPT ;  /* 0x000000ff0800728c */ /* 0x002fc8000bf05070 */
[----:B------:R-:W-:Y:S01]  /*0080*/  UISETP.NE.AND.EX UP0, UPT, UR9, URZ, UPT, UP0 ;  /* 0x000000ff0900728c */ /* 0x000fe2000bf05300 */
[----:B---3--:R-:W-:-:S04]  /*0090*/  LOP3.LUT P0, RZ, R10, UR4, RZ, 0xfc, !PT ;  /* 0x000000040aff7c12 */ /* 0x008fc8000f80fcff */
[----:B------:R-:W-:Y:S02]  /*00a0*/  LOP3.LUT P0, RZ, R11, UR5, RZ, 0xfc, P0 ;  /* 0x000000050bff7c12 */ /* 0x000fe4000800fcff */
[----:B--2---:R-:W-:Y:S02]  /*00b0*/  LOP3.LUT R12, R0, 0x1f, RZ, 0xc0, !PT ;  /* 0x0000001f000c7812 */ /* 0x004fe400078ec0ff */
[----:B0-----:R-:W-:Y:S09]  /*00c0*/  BRA.U UP0, `(.L_x_100) ;  /* 0x0000000900487547 */ /* 0x001ff2000b800000 */
[----:B------:R-:W0:Y:S02]  /*00d0*/  LDCU.64 UR4, c[0x0][0x440] ;  /* 0x00008800ff0477ac */ /* 0x000e240008000a00 */
[----:B0-----:R-:W-:-:S04]  /*00e0*/  UISETP.NE.U32.AND UP0, UPT, UR4, URZ, UPT ;  /* 0x000000ff0400728c */ /* 0x001fc8000bf05070 */
[----:B------:R-:W-:-:S09]  /*00f0*/  UISETP.NE.AND.EX UP0, UPT, UR5, URZ, UPT, UP0 ;  /* 0x000000ff0500728c */ /* 0x000fd2000bf05300 */
[----:B------:R-:W-:Y:S05]  /*0100*/  BRA.U UP0, `(.L_x_101) ;  /* 0x00000005002c7547 */ /* 0x000fea000b800000 */
[----:B------:R-:W0:Y:S08]  /*0110*/  LDC.64 R2, c[0x0][0x3d0] ;  /* 0x0000f400ff027b82 */ /* 0x000e300000000a00 */
[----:B------:R-:W1:Y:S01]  /*0120*/  LDC.64 R4, c[0x0][0x3d8] ;  /* 0x0000f600ff047b82 */ /* 0x000e620000000a00 */
[----:B0-----:R-:W-:-:S05]  /*0130*/  IMAD.WIDE.U32 R2, R12, 0x10, R2 ;  /* 0x000000100c027825 */ /* 0x001fca00078e0002 */
[----:B------:R-:W2:Y:S01]  /*0140*/  LDG.E.128 R28, desc[UR6][R2.64] ;  /* 0x00000006021c7981 */ /* 0x000ea2000c1e1d00 */
[----:B-1----:R-:W-:-:S03]  /*0150*/  IMAD.WIDE.U32 R4, R12, 0x10, R4 ;  /* 0x000000100c047825 */ /* 0x002fc600078e0004 */
[----:B------:R-:W3:Y:S04]  /*0160*/  LDG.E.128 R24, desc[UR6][R2.64+0x200] ;  /* 0x0002000602187981 */ /* 0x000ee8000c1e1d00 */
[----:B------:R-:W4:Y:S04]  /*0170*/  LDG.E.128 R20, desc[UR6][R2.64+0x400] ;  /* 0x0004000602147981 */ /* 0x000f28000c1e1d00 */
[----:B------:R-:W4:Y:S04]  /*0180*/  LDG.E.128 R16, desc[UR6][R4.64] ;  /* 0x0000000604107981 */ /* 0x000f28000c1e1d00 */
[----:B------:R-:W4:Y:S04]  /*0190*/  LDG.E.128 R12, desc[UR6][R4.64+0x200] ;  /* 0x00020006040c7981 */ /* 0x000f28000c1e1d00 */
[----:B------:R0:W5:Y:S04]  /*01a0*/  LDG.E.128 R244, desc[UR6][R2.64+0x600] ;  /* 0x0006000602f47981 */ /* 0x000168000c1e1d00 */
        /* <DEDUP_REMOVED lines=13> */
[----:B------:R0:W5:Y:S01]  /*0280*/  LDG.E.128 R124, desc[UR6][R4.64+0x1200] ;  /* 0x00120006047c7981 */ /* 0x000162000c1e1d00 */
        /* <DEDUP_REMOVED lines=39> */
[----:B------:R-:W-:Y:S01]  /*0500*/  CS2R R44, SRZ ;  /* 0x00000000002c7805 */ /* 0x000fe2000001ff00 */
[----:B--2---:R0:W-:Y:S04]  /*0510*/  STL.64 [R1+0x48], R28 ;  /* 0x0000481c01007387 */ /* 0x0041e80000100a00 */
[----:B------:R0:W-:Y:S04]  /*0520*/  STL.64 [R1+0x50], R30 ;  /* 0x0000501e01007387 */ /* 0x0001e80000100a00 */
[----:B---3--:R0:W-:Y:S04]  /*0530*/  STL.64 [R1+0x28], R24 ;  /* 0x0000281801007387 */ /* 0x0081e80000100a00 */
[----:B------:R0:W-:Y:S04]  /*0540*/  STL.64 [R1+0x30], R26 ;  /* 0x0000301a01007387 */ /* 0x0001e80000100a00 */
[----:B----4-:R0:W-:Y:S04]  /*0550*/  STL.64 [R1], R20 ;  /* 0x0000001401007387 */ /* 0x0101e80000100a00 */
[----:B------:R0:W-:Y:S04]  /*0560*/  STL.64 [R1+0x8], R22 ;  /* 0x0000081601007387 */ /* 0x0001e80000100a00 */
[----:B------:R0:W-:Y:S04]  /*0570*/  STL.64 [R1+0x38], R16 ;  /* 0x0000381001007387 */ /* 0x0001e80000100a00 */
[----:B------:R0:W-:Y:S04]  /*0580*/  STL.64 [R1+0x40], R18 ;  /* 0x0000401201007387 */ /* 0x0001e80000100a00 */
[----:B------:R0:W-:Y:S04]  /*0590*/  STL.64 [R1+0x18], R12 ;  /* 0x0000180c01007387 */ /* 0x0001e80000100a00 */
[----:B------:R0:W-:Y:S01]  /*05a0*/  STL.64 [R1+0x20], R14 ;  /* 0x0000200e01007387 */ /* 0x0001e20000100a00 */
[----:B------:R-:W-:Y:S05]  /*05b0*/  BRA `(.L_x_102) ;  /* 0x0000000c00107947 */ /* 0x000fea0003800000 */
.L_x_101:
[----:B------:R-:W0:Y:S08]  /*05c0*/  LDC.64 R4, c[0x0][0x3d0] ;  /* 0x0000f400ff047b82 */ /* 0x000e300000000a00 */
[----:B------:R-:W1:Y:S08]  /*05d0*/  LDC.64 R6, c[0x0][0x3d8] ;  /* 0x0000f600ff067b82 */ /* 0x000e700000000a00 */
[----:B------:R-:W2:Y:S01]  /*05e0*/  LDC.64 R2, c[0x0][0x440] ;  /* 0x00011000ff027b82 */ /* 0x000ea20000000a00 */
[----:B0-----:R-:W-:-:S05]  /*05f0*/  IMAD.WIDE.U32 R4, R12, 0x10, R4 ;  /* 0x000000100c047825 */ /* 0x001fca00078e0004 */
[----:B------:R-:W3:Y:S01]  /*0600*/  LDG.E.128 R28, desc[UR6][R4.64] ;  /* 0x00000006041c7981 */ /* 0x000ee2000c1e1d00 */
[----:B-1----:R-:W-:-:S03]  /*0610*/  IMAD.WIDE.U32 R6, R12, 0x10, R6 ;  /* 0x000000100c067825 */ /* 0x002fc600078e0006 */
[----:B------:R-:W4:Y:S04]  /*0620*/  LDG.E.128 R24, desc[UR6][R4.64+0x200] ;  /* 0x0002000604187981 */ /* 0x000f28000c1e1d00 */
[----:B------:R-:W4:Y:S01]  /*0630*/  LDG.E.128 R20, desc[UR6][R4.64+0x400] ;  /* 0x0004000604147981 */ /* 0x000f22000c1e1d00 */
[----:B--2---:R-:W-:-:S03]  /*0640*/  IMAD.WIDE.U32 R2, R12, 0x10, R2 ;  /* 0x000000100c027825 */ /* 0x004fc600078e0002 */
[----:B------:R-:W2:Y:S04]  /*0650*/  LDG.E.128 R16, desc[UR6][R6.64] ;  /* 0x0000000606107981 */ /* 0x000ea8000c1e1d00 */
[----:B------:R-:W2:Y:S04]  /*0660*/  LDG.E.128 R12, desc[UR6][R6.64+0x200] ;  /* 0x00020006060c7981 */ /* 0x000ea8000c1e1d00 */
        /* <DEDUP_REMOVED lines=44> */
[----:B------:R-:W-:Y:S01]  /*0930*/  CS2R R84, SRZ ;  /* 0x0000000000547805 */ /* 0x000fe2000001ff00 */
[----:B---3--:R1:W-:Y:S04]  /*0940*/  STL.64 [R1+0x48], R28 ;  /* 0x0000481c01007387 */ /* 0x0083e80000100a00 */
[----:B------:R1:W-:Y:S04]  /*0950*/  STL.64 [R1+0x50], R30 ;  /* 0x0000501e01007387 */ /* 0x0003e80000100a00 */
[----:B----4-:R1:W-:Y:S04]  /*0960*/  STL.64 [R1+0x28], R24 ;  /* 0x0000281801007387 */ /* 0x0103e80000100a00 */
[----:B------:R1:W-:Y:S04]  /*0970*/  STL.64 [R1+0x30], R26 ;  /* 0x0000301a01007387 */ /* 0x0003e80000100a00 */
[----:B------:R1:W-:Y:S04]  /*0980*/  STL.64 [R1], R20 ;  /* 0x0000001401007387 */ /* 0x0003e80000100a00 */
[----:B------:R1:W-:Y:S04]  /*0990*/  STL.64 [R1+0x8], R22 ;  /* 0x0000081601007387 */ /* 0x0003e80000100a00 */
[----:B--2---:R1:W-:Y:S04]  /*09a0*/  STL.64 [R1+0x38], R16 ;  /* 0x0000381001007387 */ /* 0x0043e80000100a00 */
[----:B------:R1:W-:Y:S04]  /*09b0*/  STL.64 [R1+0x40], R18 ;  /* 0x0000401201007387 */ /* 0x0003e80000100a00 */
[----:B------:R1:W-:Y:S04]  /*09c0*/  STL.64 [R1+0x18], R12 ;  /* 0x0000180c01007387 */ /* 0x0003e80000100a00 */
[----:B------:R1:W-:Y:S01]  /*09d0*/  STL.64 [R1+0x20], R14 ;  /* 0x0000200e01007387 */ /* 0x0003e20000100a00 */
[----:B------:R-:W-:Y:S05]  /*09e0*/  BRA `(.L_x_102) ;  /* 0x0000000800047947 */ /* 0x000fea0003800000 */
.L_x_100:
[----:B------:R-:W0:Y:S02]  /*09f0*/  LDCU.64 UR4, c[0x0][0x440] ;  /* 0x00008800ff0477ac */ /* 0x000e240008000a00 */
[----:B0-----:R-:W-:-:S04]  /*0a00*/  UISETP.NE.U32.AND UP0, UPT, UR4, URZ, UPT ;  /* 0x000000ff0400728c */ /* 0x001fc8000bf05070 */
[----:B------:R-:W-:-:S09]  /*0a10*/  UISETP.NE.AND.EX UP0, UPT, UR5, URZ, UPT, UP0 ;  /* 0x000000ff0500728c */ /* 0x000fd2000bf05300 */
[----:B------:R-:W-:Y:S05]  /*0a20*/  BRA.U !UP0, `(.L_x_103) ;  /* 0x0000000108ec7547 */ /* 0x000fea000b800000 */
[----:B------:R-:W0:Y:S08]  /*0a30*/  LDC.64 R4, c[0x0][0x3d0] ;  /* 0x0000f400ff047b82 */ /* 0x000e300000000a00 */
[----:B------:R-:W1:Y:S08]  /*0a40*/  LDC.64 R6, c[0x0][0x3d8] ;  /* 0x0000f600ff067b82 */ /* 0x000e700000000a00 */
[----:B------:R-:W2:Y:S08]  /*0a50*/  LDC.64 R2, c[0x0][0x438] ;  /* 0x00010e00ff027b82 */ /* 0x000eb00000000a00 */
[----:B------:R-:W3:Y:S01]  /*0a60*/  LDC.64 R8, c[0x0][0x440] ;  /* 0x00011000ff087b82 */ /* 0x000ee20000000a00 */
[----:B0-----:R-:W-:-:S05]  /*0a70*/  IMAD.WIDE.U32 R4, R12, 0x10, R4 ;  /* 0x000000100c047825 */ /* 0x001fca00078e0004 */
[----:B------:R-:W4:Y:S01]  /*0a80*/  LDG.E.128 R28, desc[UR6][R4.64] ;  /* 0x00000006041c7981 */ /* 0x000f22000c1e1d00 */
[----:B-1----:R-:W-:-:S03]  /*0a90*/  IMAD.WIDE.U32 R6, R12, 0x10, R6 ;  /* 0x000000100c067825 */ /* 0x002fc600078e0006 */
[----:B------:R-:W4:Y:S04]  /*0aa0*/  LDG.E.128 R24, desc[UR6][R4.64+0x200] ;  /* 0x0002000604187981 */ /* 0x000f28000c1e1d00 */
[----:B------:R-:W4:Y:S01]  /*0ab0*/  LDG.E.128 R20, desc[UR6][R4.64+0x400] ;  /* 0x0004000604147981 */ /* 0x000f22000c1e1d00 */
[----:B--2---:R-:W-:-:S03]  /*0ac0*/  IMAD.WIDE.U32 R2, R12, 0x10, R2 ;  /* 0x000000100c027825 */ /* 0x004fc600078e0002 */
[----:B------:R-:W2:Y:S04]  /*0ad0*/  LDG.E.128 R16, desc[UR6][R6.64] ;  /* 0x0000000606107981 */ /* 0x000ea8000c1e1d00 */
[----:B------:R0:W5:Y:S01]  /*0ae0*/  LDG.E.128 R244, desc[UR6][R4.64+0x600] ;  /* 0x0006000604f47981 */ /* 0x000162000c1e1d00 */
[----:B---3--:R-:W-:-:S03]  /*0af0*/  IMAD.WIDE.U32 R8, R12, 0x10, R8 ;  /* 0x000000100c087825 */ /* 0x008fc600078e0008 */
[----:B------:R-:W3:Y:S04]  /*0b00*/  LDG.E.128 R12, desc[UR6][R6.64+0x200] ;  /* 0x00020006060c7981 */ /* 0x000ee8000c1e1d00 */
        /* <DEDUP_REMOVED lines=34> */
[----:B----4-:R0:W-:Y:S04]  /*0d30*/  STL.64 [R1+0x48], R28 ;  /* 0x0000481c01007387 */ /* 0x0101e80000100a00 */
[----:B------:R0:W-:Y:S04]  /*0d40*/  STL.64 [R1+0x50], R30 ;  /* 0x0000501e01007387 */ /* 0x0001e80000100a00 */
[----:B------:R0:W-:Y:S04]  /*0d50*/  STL.64 [R1+0x28], R24 ;  /* 0x0000281801007387 */ /* 0x0001e80000100a00 */
[----:B------:R0:W-:Y:S04]  /*0d60*/  STL.64 [R1+0x30], R26 ;  /* 0x0000301a01007387 */ /* 0x0001e80000100a00 */
[----:B------:R0:W-:Y:S04]  /*0d70*/  STL.64 [R1], R20 ;  /* 0x0000001401007387 */ /* 0x0001e80000100a00 */
[----:B------:R0:W-:Y:S04]  /*0d80*/  STL.64 [R1+0x8], R22 ;  /* 0x0000081601007387 */ /* 0x0001e80000100a00 */
[----:B---3--:R0:W-:Y:S04]  /*0d90*/  STL.64 [R1+0x18], R12 ;  /* 0x0000180c01007387 */ /* 0x0081e80000100a00 */
[----:B------:R0:W-:Y:S04]  /*0da0*/  STL.64 [R1+0x20], R14 ;  /* 0x0000200e01007387 */ /* 0x0001e80000100a00 */
[----:B--2---:R0:W-:Y:S04]  /*0db0*/  STL.64 [R1+0x38], R16 ;  /* 0x0000381001007387 */ /* 0x0041e80000100a00 */
[----:B------:R0:W-:Y:S01]  /*0dc0*/  STL.64 [R1+0x40], R18 ;  /* 0x0000401201007387 */ /* 0x0001e20000100a00 */
[----:B------:R-:W-:Y:S05]  /*0dd0*/  BRA `(.L_x_102) ;  /* 0x0000000400087947 */ /* 0x000fea0003800000 */
.L_x_103:
        /* <DEDUP_REMOVED lines=65> */
[----:B------:R0:W-:Y:S02]  /*11f0*/  STL.64 [R1+0x20], R14 ;  /* 0x0000200e01007387 */ /* 0x0001e40000100a00 */
.L_x_102:
[----:B------:R-:W2:Y:S01]  /*1200*/  S2UR UR4, SR_CTAID.X ;  /* 0x00000000000479c3 */ /* 0x000ea20000002500 */
[----:B------:R-:W3:Y:S01]  /*1210*/  LDCU UR5, c[0x0][0x384] ;  /* 0x00007080ff0577ac */ /* 0x000ee20008000800 */
[----:B------:R-:W-:Y:S01]  /*1220*/  SHF.R.U32.HI R0, RZ, 0x5, R0 ;  /* 0x00000005ff007819 */ /* 0x000fe20000011600 */
[----:B--2---:R-:W-:-:S06]  /*1230*/  USHF.L.U32 UR4, UR4, 0x2, URZ ;  /* 0x0000000204047899 */ /* 0x004fcc00080006ff */
[----:B01----:R-:W-:-:S04]  /*1240*/  LOP3.LUT R3, R0, UR4, RZ, 0xfc, !PT ;  /* 0x0000000400037c12 */ /* 0x003fc8000f8efcff */
[----:B---3--:R-:W-:-:S13]  /*1250*/  ISETP.GE.AND P1, PT, R3, UR5, PT ;  /* 0x0000000503007c0c */ /* 0x008fda000bf26270 */
[----:B------:R-:W-:Y:S05]  /*1260*/  @P1 EXIT ;  /* 0x000000000000194d */ /* 0x000fea0003800000 */
[----:B-----5:R0:W-:Y:S01]  /*1270*/  STL [R1+0x3e4], R95 ;  /* 0x0003e45f01007387 */ /* 0x0201e20000100800 */
[----:B------:R-:W-:Y:S01]  /*1280*/  PRMT R252, R142, 0x7632, R252 ;  /* 0x000076328efc7816 */ /* 0x000fe200000000fc */
[----:B------:R-:W1:Y:S02]  /*1290*/  LDCU UR4, c[0x0][0x388] ;  /* 0x00007100ff0477ac */ /* 0x000e640008000800 */
[----:B------:R2:W-:Y:S01]  /*12a0*/  STL [R1+0x3e0], R181 ;  /* 0x0003e0b501007387 */ /* 0x0005e20000100800 */
[----:B------:R-:W-:Y:S01]  /*12b0*/  PRMT R227, R106, 0x7632, R227 ;  /* 0x000076326ae37816 */ /* 0x000fe200000000e3 */
[----:B------:R-:W3:Y:S02]  /*12c0*/  LDCU.U8 UR5, c[0x0][0x410] ;  /* 0x00008200ff0577ac */ /* 0x000ee40008000000 */
[----:B------:R4:W-:Y:S01]  /*12d0*/  STL [R1+0x3dc], R180 ;  /* 0x0003dcb401007387 */ /* 0x0009e20000100800 */
[----:B------:R-:W-:Y:S01]  /*12e0*/  PRMT R226, R230, 0x7632, R226 ;  /* 0x00007632e6e27816 */ /* 0x000fe200000000e2 */
[----:B------:R-:W0:Y:S02]  /*12f0*/  LDCU UR8, c[0x0][0x448] ;  /* 0x00008900ff0877ac */ /* 0x000e240008000800 */
[----:B------:R1:W-:Y:S01]  /*1300*/  STL [R1+0x3d8], R54 ;  /* 0x0003d83601007387 */ /* 0x0003e20000100800 */
[----:B------:R-:W-:Y:S01]  /*1310*/  PRMT R225, R65, 0x7632, R225 ;  /* 0x0000763241e17816 */ /* 0x000fe200000000e1 */
[----:B------:R-:W0:Y:S02]  /*1320*/  LDCU.64 UR10, c[0x0][0x3a0] ;  /* 0x00007400ff0a77ac */ /* 0x000e240008000a00 */
[----:B------:R3:W-:Y:S01]  /*1330*/  STL [R1+0x3d4], R179 ;  /* 0x0003d4b301007387 */ /* 0x0007e20000100800 */
[----:B------:R-:W-:Y:S01]  /*1340*/  PRMT R224, R141, 0x7632, R224 ;  /* 0x000076328de07816 */ /* 0x000fe200000000e0 */
[----:B------:R-:W0:Y:S02]  /*1350*/  LDCU.64 UR12, c[0x0][0x398] ;  /* 0x00007300ff0c77ac */ /* 0x000e240008000a00 */
[----:B------:R-:W3:Y:S04]  /*1360*/  LDL R182, [R1+0xc] ;  /* 0x00000c0001b67983 */ /* 0x000ee80000100800 */
[----:B------:R-:W3:Y:S04]  /*1370*/  LDL R42, [R1+0x20] ;  /* 0x00002000012a7983 */ /* 0x000ee80000100800 */
[----:B------:R3:W-:Y:S04]  /*1380*/  STL [R1+0x3d0], R250 ;  /* 0x0003d0fa01007387 */ /* 0x0007e80000100800 */
[----:B------:R3:W-:Y:S04]  /*1390*/  STL [R1+0x3cc], R178 ;  /* 0x0003ccb201007387 */ /* 0x0007e80000100800 */
[----:B------:R-:W3:Y:S04]  /*13a0*/  LDL R39, [R1+0x30] ;  /* 0x0000300001277983 */ /* 0x000ee80000100800 */
[----:B------:R3:W-:Y:S04]  /*13b0*/  STL [R1+0x3c8], R94 ;  /* 0x0003c85e01007387 */ /* 0x0007e80000100800 */
[----:B------:R-:W3:Y:S04]  /*13c0*/  LDL R177, [R1+0x8] ;  /* 0x0000080001b17983 */ /* 0x000ee80000100800 */
[----:B------:R-:W3:Y:S04]  /*13d0*/  LDL R36, [R1+0x1c] ;  /* 0x00001c0001247983 */ /* 0x000ee80000100800 */
[----:B------:R3:W-:Y:S04]  /*13e0*/  STL [R1+0x3c4], R176 ;  /* 0x0003c4b001007387 */ /* 0x0007e80000100800 */
[----:B------:R-:W3:Y:S04]  /*13f0*/  LDL R33, [R1+0x2c] ;  /* 0x00002c0001217983 */ /* 0x000ee80000100800 */
[----:B------:R3:W-:Y:S04]  /*1400*/  STL [R1+0x3c0], R175 ;  /* 0x0003c0af01007387 */ /* 0x0007e80000100800 */
[----:B------:R-:W3:Y:S04]  /*1410*/  LDL R30, [R1+0x18] ;  /* 0x00001800011e7983 */ /* 0x000ee80000100800 */
[----:B------:R3:W-:Y:S04]  /*1420*/  STL [R1+0x3bc], R53 ;  /* 0x0003bc3501007387 */ /* 0x0007e80000100800 */
        /* <DEDUP_REMOVED lines=8> */
[----:B------:R-:W3:Y:S04]  /*14b0*/  LDL R167, [R1] ;  /* 0x0000000001a77983 */ /* 0x000ee80000100800 */
[----:B------:R-:W3:Y:S04]  /*14c0*/  LDL R15, [R1+0x50] ;  /* 0x00005000010f7983 */ /* 0x000ee80000100800 */
[----:B------:R-:W3:Y:S04]  /*14d0*/  LDL R24, [R1+0x44] ;  /* 0x0000440001187983 */ /* 0x000ee80000100800 */
[----:B------:R-:W3:Y:S04]  /*14e0*/  LDL R18, [R1+0x40] ;  /* 0x0000400001127983 */ /* 0x000ee80000100800 */
[----:B------:R-:W3:Y:S01]  /*14f0*/  LDL R21, [R1+0x54] ;  /* 0x0000540001157983 */ /* 0x000ee20000100800 */
[----:B0-----:R-:W-:-:S02]  /*1500*/  PRMT R95, R83, 0x7632, R95 ;  /* 0x00007632535f7816 */ /* 0x001fc4000000005f */
[----:B------:R-:W-:Y:S01]  /*1510*/  ISETP.NE.U32.AND P1, PT, R10, RZ, PT ;  /* 0x000000ff0a00720c */ /* 0x000fe20003f25070 */
[----:B------:R-:W-:Y:S01]  /*1520*/  STL [R1+0x3b8], R174 ;  /* 0x0003b8ae01007387 */ /* 0x000fe20000100800 */
[----:B--2---:R-:W-:Y:S02]  /*1530*/  PRMT R181, R127, 0x7632, R181 ;  /* 0x000076327fb57816 */ /* 0x004fe400000000b5 */
[----:B----4-:R-:W-:Y:S01]  /*1540*/  PRMT R180, R123, 0x7632, R180 ;  /* 0x000076327bb47816 */ /* 0x010fe200000000b4 */
[----:B------:R-:W-:Y:S01]  /*1550*/  STL [R1+0x3b4], R249 ;  /* 0x0003b4f901007387 */ /* 0x000fe20000100800 */
[----:B-1----:R-:W-:Y:S02]  /*1560*/  PRMT R54, R147, 0x7632, R54 ;  /* 0x0000763293367816 */ /* 0x002fe40000000036 */
[----:B---3--:R-:W-:Y:S01]  /*1570*/  PRMT R179, R82, 0x7632, R179 ;  /* 0x0000763252b37816 */ /* 0x008fe200000000b3 */
[----:B------:R-:W-:Y:S01]  /*1580*/  STL [R1+0x3b0], R173 ;  /* 0x0003b0ad01007387 */ /* 0x000fe20000100800 */
[----:B------:R-:W-:-:S02]  /*1590*/  PRMT R250, R126, 0x7632, R250 ;  /* 0x000076327efa7816 */ /* 0x000fc400000000fa */
[----:B------:R-:W-:Y:S01]  /*15a0*/  PRMT R178, R122, 0x7632, R178 ;  /* 0x000076327ab27816 */ /* 0x000fe200000000b2 */
[----:B------:R-:W-:Y:S01]  /*15b0*/  STL [R1+0x3ac], R93 ;  /* 0x0003ac5d01007387 */ /* 0x000fe20000100800 */
[----:B------:R-:W-:Y:S02]  /*15c0*/  PRMT R94, R146, 0x7632, R94 ;  /* 0x00007632925e7816 */ /* 0x000fe4000000005e */
[----:B------:R-:W-:Y:S01]  /*15d0*/  PRMT R176, R81, 0x7632, R176 ;  /* 0x0000763251b07816 */ /* 0x000fe200000000b0 */
[----:B------:R-:W-:Y:S01]  /*15e0*/  STL [R1+0x3a8], R171 ;  /* 0x0003a8ab01007387 */ /* 0x000fe20000100800 */
[----:B------:R-:W-:Y:S02]  /*15f0*/  PRMT R175, R125, 0x7632, R175 ;  /* 0x000076327daf7816 */ /* 0x000fe400000000af */
[----:B------:R-:W-:Y:S01]  /*1600*/  PRMT R53, R121, 0x7632, R53 ;  /* 0x0000763279357816 */ /* 0x000fe20000000035 */
        /* <DEDUP_REMOVED lines=61> */
[----:B------:R-:W-:-:S03]  /*19e0*/  ISETP.NE.AND.EX P1, PT, R11, RZ, PT, P1 ;  /* 0x000000ff0b00720c */ /* 0x000fc60003f25310 */
        /* <DEDUP_REMOVED lines=32> */
[----:B------:R0:W-:Y:S04]  /*1bf0*/  STL.S16 [R1+0x2d0], R95 ;  /* 0x0002d05f01007387 */ /* 0x0001e80000100600 */
[----:B0-----:R-:W2:Y:S04]  /*1c00*/  LDL.LU R95, [R1+0x3e4] ;  /* 0x0003e400015f7983 */ /* 0x001ea80000300800 */
[----:B------:R0:W-:Y:S04]  /*1c10*/  STL.S16 [R1+0x2cc], R181 ;  /* 0x0002ccb501007387 */ /* 0x0001e80000100600 */
[----:B0-----:R-:W3:Y:S04]  /*1c20*/  LDL.LU R181, [R1+0x3e0] ;  /* 0x0003e00001b57983 */ /* 0x001ee80000300800 */
[----:B------:R0:W-:Y:S04]  /*1c30*/  STL.S16 [R1+0x2c8], R180 ;  /* 0x0002c8b401007387 */ /* 0x0001e80000100600 */
[----:B0-----:R-:W4:Y:S04]  /*1c40*/  LDL.LU R180, [R1+0x3dc] ;  /* 0x0003dc0001b47983 */ /* 0x001f280000300800 */
[----:B------:R0:W-:Y:S04]  /*1c50*/  STL.S16 [R1+0x2c4], R54 ;  /* 0x0002c43601007387 */ /* 0x0001e80000100600 */
[----:B0-----:R-:W4:Y:S04]  /*1c60*/  LDL.LU R54, [R1+0x3d8] ;  /* 0x0003d80001367983 */ /* 0x001f280000300800 */
[----:B------:R0:W-:Y:S01]  /*1c70*/  STL.S16 [R1+0x2c0], R179 ;  /* 0x0002c0b301007387 */ /* 0x0001e20000100600 */
[----:B------:R-:W-:-:S03]  /*1c80*/  PRMT R174, R145, 0x7632, R174 ;  /* 0x0000763291ae7816 */ /* 0x000fc600000000ae */
        /* <DEDUP_REMOVED lines=172> */
[----:B------:R0:W-:Y:S04]  /*2750*/  STL.S16 [R1+0x1d8], R8 ;  /* 0x0001d80801007387 */ /* 0x0001e80000100600 */
        /* <DEDUP_REMOVED lines=12> */
[----:B0-----:R-:W4:Y:S01]  /*2820*/  LDL.LU R0, [R1+0x2d4] ;  /* 0x0002d40001007983 */ /* 0x001f220000300800 */
[----:B--2---:R-:W-:-:S02]  /*2830*/  PRMT R183, R95, 0x7632, R183 ;  /* 0x000076325fb77816 */ /* 0x004fc400000000b7 */
[----:B---3--:R-:W-:Y:S01]  /*2840*/  PRMT R181, R182, 0x7632, R181 ;  /* 0x00007632b6b57816 */ /* 0x008fe200000000b5 */
[----:B------:R0:W-:Y:S01]  /*2850*/  STL.S16 [R1+0x1bc], R252 ;  /* 0x0001bcfc01007387 */ /* 0x0001e20000100600 */
[----:B----4-:R-:W-:Y:S02]  /*2860*/  PRMT R180, R54, 0x7632, R180 ;  /* 0x0000763236b47816 */ /* 0x010fe400000000b4 */
        /* <DEDUP_REMOVED lines=132> */
[----:B------:R0:W-:Y:S02]  /*30b0*/  STL.S16 [R1+0x58], R4 ;  /* 0x0000580401007387 */ /* 0x0001e40000100600 */
.L_x_145:
[----:B------:R-:W-:Y:S01]  /*30c0*/  ISETP.NE.U32.AND P2, PT, RZ, UR10, PT ;  /* 0x0000000aff007c0c */ /* 0x000fe2000bf45070 */
[----:B-1----:R-:W1:Y:S01]  /*30d0*/  S2R R9, SR_TID.X ;  /* 0x0000000000097919 */ /* 0x002e620000002100 */
[----:B0-----:R-:W-:Y:S01]  /*30e0*/  IMAD R213, R3, UR4, RZ ;  /* 0x0000000403d57c24 */ /* 0x001fe2000f8e02ff */
[----:B------:R-:W0:Y:S01]  /*30f0*/  @P1 LDC.64 R6, c[0x0][0x398] ;  /* 0x0000e600ff061b82 */ /* 0x000e220000000a00 */
[----:B------:R-:W-:-:S03]  /*3100*/  ISETP.NE.AND.EX P2, PT, RZ, UR11, PT, P2 ;  /* 0x0000000bff007c0c */ /* 0x000fc6000bf45320 */
[----:B------:R-:W-:-:S04]  /*3110*/  SHF.R.S32.HI R0, RZ, 0x1f, R213 ;  /* 0x0000001fff007819 */ /* 0x000fc800000114d5 */
[----:B------:R-:W2:Y:S01]  /*3120*/  LDC.64 R180, c[0x0][0x390] ;  /* 0x0000e400ffb47b82 */ /* 0x000ea20000000a00 */
[----:B------:R-:W-:-:S07]  /*3130*/  LEA.HI R213, R0, R213, RZ, 0x3 ;  /* 0x000000d500d57211 */ /* 0x000fce00078f18ff */
[----:B------:R-:W3:Y:S01]  /*3140*/  @P2 LDC.64 R4, c[0x0][0x3a0] ;  /* 0x0000e800ff042b82 */ /* 0x000ee20000000a00 */
[----:B-1----:R-:W-:-:S04]  /*3150*/  LOP3.LUT R9, R9, 0x1f, RZ, 0xc0, !PT ;  /* 0x0000001f09097812 */ /* 0x002fc800078ec0ff */
[----:B------:R-:W-:-:S05]  /*3160*/  LEA.HI.SX32 R213, R213, R9, 0x1d ;  /* 0x00000009d5d57211 */ /* 0x000fca00078feaff */
[----:B0-----:R-:W-:-:S04]  /*3170*/  @P1 IMAD.WIDE.U32 R6, R213, 0x10, R6 ;  /* 0x00000010d5061825 */ /* 0x001fc800078e0006 */
[C---:B---3--:R-:W-:Y:S01]  /*3180*/  @P2 IMAD.WIDE.U32 R4, R213.reuse, 0x10, R4 ;  /* 0x00000010d5042825 */ /* 0x048fe200078e0004 */
[----:B-----5:R-:W5:Y:S04]  /*3190*/  @P1 LDG.E.128 R40, desc[UR6][R6.64] ;  /* 0x0000000606281981 */ /* 0x020f68000c1e1d00 */
[----:B------:R2:W5:Y:S02]  /*31a0*/  @P2 LDG.E.128 R36, desc[UR6][R4.64] ;  /* 0x0000000604242981 */ /* 0x000564000c1e1d00 */
[----:B--2---:R-:W-:-:S06]  /*31b0*/  IMAD.WIDE.U32 R4, R213, 0x10, R180 ;  /* 0x00000010d5047825 */ /* 0x004fcc00078e00b4 */
[----:B------:R-:W5:Y:S01]  /*31c0*/  LDG.E.128 R4, desc[UR6][R4.64] ;  /* 0x0000000604047981 */ /* 0x000f62000c1e1d00 */
[----:B------:R-:W-:-:S04]  /*31d0*/  UISETP.NE.U32.AND UP0, UPT, UR12, URZ, UPT ;  /* 0x000000ff0c00728c */ /* 0x000fc8000bf05070 */
[----:B------:R-:W-:-:S06]  /*31e0*/  UISETP.NE.AND.EX UP0, UPT, UR13, URZ, UPT, UP0 ;  /* 0x000000ff0d00728c */ /* 0x000fcc000bf05300 */
[----:B------:R-:W-:-:S13]  /*31f0*/  PLOP3.LUT P1, PT, PT, PT, UP0, 0x80, 0x8 ;  /* 0x000000000008781c */ /* 0x000fda0003f2f008 */
[----:B------:R-:W-:Y:S05]  /*3200*/  @!P1 BRA `(.L_x_104) ;  /* 0x00000004007c9947 */ /* 0x000fea0003800000 */
[----:B------:R-:W-:Y:S05]  /*3210*/  @!P2 BRA `(.L_x_105) ;  /* 0x0000000000e4a947 */ /* 0x000fea0003800000 */
        /* <DEDUP_REMOVED lines=10> */
[----:B------:R-:W-:Y:S01]  /*32c0*/  PRMT R2, R42, 0x7632, R2 ;  /* 0x000076322a027816 */ /* 0x000fe20000000002 */
[----:B------:R-:W-:Y:S01]  /*32d0*/  IMAD.U32 R166, R166, 0x10000, RZ ;  /* 0x00010000a6a67824 */ /* 0x000fe200078e00ff */
[----:B------:R-:W-:Y:S02]  /*32e0*/  SHF.L.U32 R0, R0, 0x10, RZ ;  /* 0x0000001000007819 */ /* 0x000fe400000006ff */
[----:B------:R-:W-:Y:S02]  /*32f0*/  SHF.L.U32 R8, R8, 0x10, RZ ;  /* 0x0000001008087819 */ /* 0x000fe400000006ff */
[----:B------:R-:W-:Y:S01]  /*3300*/  SHF.L.U32 R165, R165, 0x10, RZ ;  /* 0x00000010a5a57819 */ /* 0x000fe200000006ff */
[--C-:B------:R-:W-:Y:S01]  /*3310*/  FADD.FTZ R164, R164, R0.reuse ;  /* 0x00000000a4a47221 */ /* 0x100fe20000010000 */
[----:B------:R-:W-:Y:S02]  /*3320*/  SHF.L.U32 R2, R2, 0x10, RZ ;  /* 0x0000001002027819 */ /* 0x000fe400000006ff */
[----:B------:R-:W-:Y:S01]  /*3330*/  PRMT R0, R37, 0x7632, R0 ;  /* 0x0000763225007816 */ /* 0x000fe20000000000 */
[----:B------:R-:W-:Y:S01]  /*3340*/  FADD.FTZ R165, R8, R165 ;  /* 0x000000a508a57221 */ /* 0x000fe20000010000 */
[----:B------:R-:W-:Y:S01]  /*3350*/  PRMT R167, R7, 0x7632, R167 ;  /* 0x0000763207a77816 */ /* 0x000fe200000000a7 */
[----:B------:R-:W-:Y:S01]  /*3360*/  FADD.FTZ R166, R166, R2 ;  /* 0x00000002a6a67221 */ /* 0x000fe20000010000 */
[----:B------:R-:W-:-:S02]  /*3370*/  SHF.L.U32 R0, R0, 0x10, RZ ;  /* 0x0000001000007819 */ /* 0x000fc400000006ff */
[----:B------:R-:W-:Y:S01]  /*3380*/  PRMT R2, R43, 0x7632, R2 ;  /* 0x000076322b027816 */ /* 0x000fe20000000002 */
[----:B------:R-:W-:Y:S01]  /*3390*/  IMAD.U32 R167, R167, 0x10000, RZ ;  /* 0x00010000a7a77824 */ /* 0x000fe200078e00ff */
[----:B------:R-:W-:Y:S01]  /*33a0*/  SHF.L.U32 R225, R4, 0x10, RZ ;  /* 0x0000001004e17819 */ /* 0x000fe200000006ff */
[--C-:B------:R-:W-:Y:S01]  /*33b0*/  FADD.FTZ R165, R165, R0.reuse ;  /* 0x00000000a5a57221 */ /* 0x100fe20000010000 */
[----:B------:R-:W-:Y:S02]  /*33c0*/  SHF.L.U32 R2, R2, 0x10, RZ ;  /* 0x0000001002027819 */ /* 0x000fe400000006ff */
[----:B------:R-:W-:Y:S02]  /*33d0*/  PRMT R0, R39, 0x7632, R0 ;  /* 0x0000763227007816 */ /* 0x000fe40000000000 */
[----:B------:R-:W-:Y:S01]  /*33e0*/  SHF.L.U32 R222, R5, 0x10, RZ ;  /* 0x0000001005de7819 */ /* 0x000fe200000006ff */
[----:B------:R-:W-:Y:S01]  /*33f0*/  FADD.FTZ R167, R167, R2 ;  /* 0x00000002a7a77221 */ /* 0x000fe20000010000 */
[----:B------:R-:W-:-:S02]  /*3400*/  SHF.L.U32 R0, R0, 0x10, RZ ;  /* 0x0000001000007819 */ /* 0x000fc400000006ff */
[----:B------:R-:W-:Y:S02]  /*3410*/  SHF.L.U32 R224, R7, 0x10, RZ ;  /* 0x0000001007e07819 */ /* 0x000fe400000006ff */
[----:B------:R-:W-:Y:S01]  /*3420*/  PRMT R2, R38, 0x7632, R2 ;  /* 0x0000763226027816 */ /* 0x000fe20000000002 */
[----:B------:R-:W-:Y:S01]  /*3430*/  FADD.FTZ R167, R167, R0 ;  /* 0x00000000a7a77221 */ /* 0x000fe20000010000 */
[----:B------:R-:W-:-:S03]  /*3440*/  IMAD.U32 R0, R40, 0x10000, RZ ;  /* 0x0001000028007824 */ /* 0x000fc600078e00ff */
[----:B------:R-:W-:Y:S02]  /*3450*/  IMAD.U32 R2, R2, 0x10000, RZ ;  /* 0x0001000002027824 */ /* 0x000fe400078e00ff */
[----:B------:R-:W-:Y:S01]  /*3460*/  FADD.FTZ R225, R225, R0 ;  /* 0x00000000e1e17221 */ /* 0x000fe20000010000 */
[----:B------:R-:W-:Y:S01]  /*3470*/  SHF.L.U32 R0, R41, 0x10, RZ ;  /* 0x0000001029007819 */ /* 0x000fe200000006ff */
[----:B------:R-:W-:-:S04]  /*3480*/  FADD.FTZ R166, R166, R2 ;  /* 0x00000002a6a67221 */ /* 0x000fc80000010000 */
[----:B------:R-:W-:Y:S01]  /*3490*/  FADD.FTZ R222, R222, R0 ;  /* 0x00000000dede7221 */ /* 0x000fe20000010000 */
[----:B------:R-:W-:-:S05]  /*34a0*/  SHF.L.U32 R0, R42, 0x10, RZ ;  /* 0x000000102a007819 */ /* 0x000fca00000006ff */
[----:B------:R-:W-:Y:S01]  /*34b0*/  FADD.FTZ R223, R223, R0 ;  /* 0x00000000dfdf7221 */ /* 0x000fe20000010000 */
[----:B------:R-:W-:-:S04]  /*34c0*/  IMAD.U32 R0, R43, 0x10000, RZ ;  /* 0x000100002b007824 */ /* 0x000fc800078e00ff */
[----:B------:R-:W-:Y:S01]  /*34d0*/  FADD.FTZ R224, R224, R0 ;  /* 0x00000000e0e07221 */ /* 0x000fe20000010000 */
[----:B------:R-:W-:-:S05]  /*34e0*/  SHF.L.U32 R0, R37, 0x10, RZ ;  /* 0x0000001025007819 */ /* 0x000fca00000006ff */
[----:B------:R-:W-:Y:S01]  /*34f0*/  FADD.FTZ R222, R222, R0 ;  /* 0x00000000dede7221 */ /* 0x000fe20000010000 */
[----:B------:R-:W-:-:S04]  /*3500*/  SHF.L.U32 R0, R38, 0x10, RZ ;  /* 0x0000001026007819 */ /* 0x000fc800000006ff */
[----:B------:R-:W-:Y:S01]  /*3510*/  F2FP.BF16.F32.PACK_AB R33, R165, R222 ;  /* 0x000000dea521723e */ /* 0x000fe200000010ff */
[----:B------:R-:W-:Y:S01]  /*3520*/  FADD.FTZ R223, R223, R0 ;  /* 0x00000000dfdf7221 */ /* 0x000fe20000010000 */
[----:B------:R-:W-:-:S04]  /*3530*/  IMAD.U32 R0, R39, 0x10000, RZ ;  /* 0x0001000027007824 */ /* 0x000fc800078e00ff */
[----:B------:R-:W-:Y:S01]  /*3540*/  FADD.FTZ R224, R224, R0 ;  /* 0x00000000e0e07221 */ /* 0x000fe20000010000 */
[----:B------:R-:W-:Y:S02]  /*3550*/  SHF.L.U32 R0, R36, 0x10, RZ ;  /* 0x0000001024007819 */ /* 0x000fe400000006ff */
[----:B------:R-:W-:Y:S02]  /*3560*/  F2FP.BF16.F32.PACK_AB R34, R166, R223 ;  /* 0x000000dfa622723e */ /* 0x000fe400000010ff */
[----:B------:R-:W-:Y:S01]  /*3570*/  F2FP.BF16.F32.PACK_AB R35, R167, R224 ;  /* 0x000000e0a723723e */ /* 0x000fe200000010ff */
[----:B------:R-:W-:-:S05]  /*3580*/  FADD.FTZ R225, R225, R0 ;  /* 0x00000000e1e17221 */ /* 0x000fca0000010000 */
[----:B------:R-:W-:Y:S01]  /*3590*/  F2FP.BF16.F32.PACK_AB R32, R164, R225 ;  /* 0x000000e1a420723e */ /* 0x000fe200000010ff */
[----:B------:R-:W-:Y:S06]  /*35a0*/  BRA `(.L_x_106) ;  /* 0x00000004005c7947 */ /* 0x000fec0003800000 */
.L_x_105:
[----:B-----5:R-:W-:Y:S01]  /*35b0*/  PRMT R164, R4, 0x7632, R164 ;  /* 0x0000763204a47816 */ /* 0x020fe200000000a4 */
[----:B------:R-:W-:Y:S01]  /*35c0*/  IMAD.U32 R224, R43, 0x10000, RZ ;  /* 0x000100002be07824 */ /* 0x000fe200078e00ff */
[----:B------:R-:W-:Y:S02]  /*35d0*/  PRMT R2, R40, 0x7632, R2 ;  /* 0x0000763228027816 */ /* 0x000fe40000000002 */
[----:B------:R-:W-:Y:S02]  /*35e0*/  PRMT R165, R5, 0x7632, R165 ;  /* 0x0000763205a57816 */ /* 0x000fe400000000a5 */
[----:B------:R-:W-:Y:S01]  /*35f0*/  PRMT R0, R41, 0x7632, R0 ;  /* 0x0000763229007816 */ /* 0x000fe20000000000 */
[----:B------:R-:W-:Y:S01]  /*3600*/  IMAD.U32 R2, R2, 0x10000, RZ ;  /* 0x0001000002027824 */ /* 0x000fe200078e00ff */
[----:B------:R-:W-:Y:S02]  /*3610*/  SHF.L.U32 R164, R164, 0x10, RZ ;  /* 0x00000010a4a47819 */ /* 0x000fe400000006ff */
[----:B------:R-:W-:-:S02]  /*3620*/  SHF.L.U32 R165, R165, 0x10, RZ ;  /* 0x00000010a5a57819 */ /* 0x000fc400000006ff */
[----:B------:R-:W-:Y:S01]  /*3630*/  SHF.L.U32 R0, R0, 0x10, RZ ;  /* 0x0000001000007819 */ /* 0x000fe200000006ff */
[----:B------:R-:W-:Y:S01]  /*3640*/  FADD.FTZ R164, R164, R2 ;  /* 0x00000002a4a47221 */ /* 0x000fe20000010000 */
[C---:B------:R-:W-:Y:S01]  /*3650*/  PRMT R166, R6.reuse, 0x7632, R166 ;  /* 0x0000763206a67816 */ /* 0x040fe200000000a6 */
[----:B------:R-:W-:Y:S01]  /*3660*/  IMAD.U32 R6, R6, 0x10000, RZ ;  /* 0x0001000006067824 */ /* 0x000fe200078e00ff */
[----:B------:R-:W-:Y:S01]  /*3670*/  PRMT R2, R42, 0x7632, R2 ;  /* 0x000076322a027816 */ /* 0x000fe20000000002 */
[--C-:B------:R-:W-:Y:S01]  /*3680*/  FADD.FTZ R165, R165, R0.reuse ;  /* 0x00000000a5a57221 */ /* 0x100fe20000010000 */
[----:B------:R-:W-:Y:S01]  /*3690*/  PRMT R167, R7, 0x7632, R167 ;  /* 0x0000763207a77816 */ /* 0x000fe200000000a7 */
[----:B------:R-:W-:Y:S01]  /*36a0*/  IMAD.U32 R166, R166, 0x10000, RZ ;  /* 0x00010000a6a67824 */ /* 0x000fe200078e00ff */
        /* <DEDUP_REMOVED lines=13> */
[----:B------:R-:W-:Y:S01]  /*3780*/  SHF.L.U32 R225, R40, 0x10, RZ ;  /* 0x0000001028e17819 */ /* 0x000fe200000006ff */
[----:B------:R-:W-:Y:S01]  /*3790*/  FADD.FTZ R224, R7, R224 ;  /* 0x000000e007e07221 */ /* 0x000fe20000010000 */
[----:B------:R-:W-:-:S02]  /*37a0*/  F2FP.BF16.F32.PACK_AB R33, R165, R222 ;  /* 0x000000dea521723e */ /* 0x000fc400000010ff */
[----:B------:R-:W-:Y:S01]  /*37b0*/  F2FP.BF16.F32.PACK_AB R34, R166, R223 ;  /* 0x000000dfa622723e */ /* 0x000fe200000010ff */
[----:B------:R-:W-:Y:S01]  /*37c0*/  FADD.FTZ R225, R4, R225 ;  /* 0x000000e104e17221 */ /* 0x000fe20000010000 */
[----:B------:R-:W-:-:S04]  /*37d0*/  F2FP.BF16.F32.PACK_AB R35, R167, R224 ;  /* 0x000000e0a723723e */ /* 0x000fc800000010ff */
[----:B------:R-:W-:Y:S01]  /*37e0*/  F2FP.BF16.F32.PACK_AB R32, R164, R225 ;  /* 0x000000e1a420723e */ /* 0x000fe200000010ff */
[----:B------:R-:W-:Y:S06]  /*37f0*/  BRA `(.L_x_106) ;  /* 0x0000000000c87947 */ /* 0x000fec0003800000 */
.L_x_104:
[----:B------:R-:W-:Y:S05]  /*3800*/  @!P2 BRA `(.L_x_107) ;  /* 0x000000000094a947 */ /* 0x000fea0003800000 */
[----:B-----5:R-:W-:Y:S01]  /*3810*/  PRMT R164, R4, 0x7632, R164 ;  /* 0x0000763204a47816 */ /* 0x020fe200000000a4 */
[----:B------:R-:W-:Y:S01]  /*3820*/  IMAD.U32 R222, R37, 0x10000, RZ ;  /* 0x0001000025de7824 */ /* 0x000fe200078e00ff */
[C---:B------:R-:W-:Y:S01]  /*3830*/  PRMT R2, R36.reuse, 0x7632, R2 ;  /* 0x0000763224027816 */ /* 0x040fe20000000002 */
[----:B------:R-:W-:Y:S01]  /*3840*/  IMAD.U32 R225, R36, 0x10000, RZ ;  /* 0x0001000024e17824 */ /* 0x000fe200078e00ff */
[----:B------:R-:W-:Y:S01]  /*3850*/  PRMT R165, R5, 0x7632, R165 ;  /* 0x0000763205a57816 */ /* 0x000fe200000000a5 */
[----:B------:R-:W-:Y:S01]  /*3860*/  IMAD.U32 R164, R164, 0x10000, RZ ;  /* 0x00010000a4a47824 */ /* 0x000fe200078e00ff */
[----:B------:R-:W-:Y:S02]  /*3870*/  PRMT R0, R37, 0x7632, R0 ;  /* 0x0000763225007816 */ /* 0x000fe40000000000 */
[----:B------:R-:W-:Y:S02]  /*3880*/  SHF.L.U32 R2, R2, 0x10, RZ ;  /* 0x0000001002027819 */ /* 0x000fe400000006ff */
[----:B------:R-:W-:Y:S01]  /*3890*/  SHF.L.U32 R165, R165, 0x10, RZ ;  /* 0x00000010a5a57819 */ /* 0x000fe200000006ff */
[----:B------:R-:W-:Y:S01]  /*38a0*/  IMAD.U32 R0, R0, 0x10000, RZ ;  /* 0x0001000000007824 */ /* 0x000fe200078e00ff */
[----:B------:R-:W-:Y:S01]  /*38b0*/  PRMT R166, R6, 0x7632, R166 ;  /* 0x0000763206a67816 */ /* 0x000fe200000000a6 */
[--C-:B------:R-:W-:Y:S01]  /*38c0*/  FADD.FTZ R164, R164, R2.reuse ;  /* 0x00000002a4a47221 */ /* 0x100fe20000010000 */
[----:B------:R-:W-:Y:S01]  /*38d0*/  PRMT R2, R38, 0x7632, R2 ;  /* 0x0000763226027816 */ /* 0x000fe20000000002 */
[--C-:B------:R-:W-:Y:S01]  /*38e0*/  FADD.FTZ R165, R165, R0.reuse ;  /* 0x00000000a5a57221 */ /* 0x100fe20000010000 */
[C---:B------:R-:W-:Y:S01]  /*38f0*/  PRMT R167, R7.reuse, 0x7632, R167 ;  /* 0x0000763207a77816 */ /* 0x040fe200000000a7 */
[----:B------:R-:W-:Y:S01]  /*3900*/  IMAD.U32 R7, R7, 0x10000, RZ ;  /* 0x0001000007077824 */ /* 0x000fe200078e00ff */
[----:B------:R-:W-:-:S02]  /*3910*/  PRMT R0, R39, 0x7632, R0 ;  /* 0x0000763227007816 */ /* 0x000fc40000000000 */
[----:B------:R-:W-:Y:S01]  /*3920*/  SHF.L.U32 R166, R166, 0x10, RZ ;  /* 0x00000010a6a67819 */ /* 0x000fe200000006ff */
[----:B------:R-:W-:Y:S01]  /*3930*/  IMAD.U32 R167, R167, 0x10000, RZ ;  /* 0x00010000a7a77824 */ /* 0x000fe200078e00ff */
[----:B------:R-:W-:Y:S02]  /*3940*/  SHF.L.U32 R2, R2, 0x10, RZ ;  /* 0x0000001002027819 */ /* 0x000fe400000006ff */
[----:B------:R-:W-:Y:S02]  /*3950*/  SHF.L.U32 R0, R0, 0x10, RZ ;  /* 0x0000001000007819 */ /* 0x000fe400000006ff */
[----:B------:R-:W-:Y:S01]  /*3960*/  SHF.L.U32 R5, R5, 0x10, RZ ;  /* 0x0000001005057819 */ /* 0x000fe200000006ff */
[----:B------:R-:W-:Y:S01]  /*3970*/  FADD.FTZ R166, R166, R2 ;  /* 0x00000002a6a67221 */ /* 0x000fe20000010000 */
[----:B------:R-:W-:Y:S01]  /*3980*/  SHF.L.U32 R6, R6, 0x10, RZ ;  /* 0x0000001006067819 */ /* 0x000fe200000006ff */
[----:B------:R-:W-:Y:S01]  /*3990*/  FADD.FTZ R167, R167, R0 ;  /* 0x00000000a7a77221 */ /* 0x000fe20000010000 */
[----:B------:R-:W-:Y:S01]  /*39a0*/  SHF.L.U32 R223, R38, 0x10, RZ ;  /* 0x0000001026df7819 */ /* 0x000fe200000006ff */
[----:B------:R-:W-:Y:S01]  /*39b0*/  FADD.FTZ R222, R5, R222 ;  /* 0x000000de05de7221 */ /* 0x000fe20000010000 */
[----:B------:R-:W-:-:S02]  /*39c0*/  SHF.L.U32 R224, R39, 0x10, RZ ;  /* 0x0000001027e07819 */ /* 0x000fc400000006ff */
[----:B------:R-:W-:Y:S01]  /*39d0*/  SHF.L.U32 R4, R4, 0x10, RZ ;  /* 0x0000001004047819 */ /* 0x000fe200000006ff */
[----:B------:R-:W-:Y:S01]  /*39e0*/  FADD.FTZ R223, R6, R223 ;  /* 0x000000df06df7221 */ /* 0x000fe20000010000 */
[----:B------:R-:W-:Y:S01]  /*39f0*/  F2FP.BF16.F32.PACK_AB R33, R165, R222 ;  /* 0x000000dea521723e */ /* 0x000fe200000010ff */
[----:B------:R-:W-:Y:S02]  /*3a00*/  FADD.FTZ R224, R7, R224 ;  /* 0x000000e007e07221 */ /* 0x000fe40000010000 */
[----:B------:R-:W-:Y:S01]  /*3a10*/  FADD.FTZ R225, R4, R225 ;  /* 0x000000e104e17221 */ /* 0x000fe20000010000 */
[----:B------:R-:W-:Y:S02]  /*3a20*/  F2FP.BF16.F32.PACK_AB R34, R166, R223 ;  /* 0x000000dfa622723e */ /* 0x000fe400000010ff */
[----:B------:R-:W-:Y:S02]  /*3a30*/  F2FP.BF16.F32.PACK_AB R35, R167, R224 ;  /* 0x000000e0a723723e */ /* 0x000fe400000010ff */
[----:B------:R-:W-:Y:S01]  /*3a40*/  F2FP.BF16.F32.PACK_AB R32, R164, R225 ;  /* 0x000000e1a420723e */ /* 0x000fe200000010ff */
[----:B------:R-:W-:Y:S06]  /*3a50*/  BRA `(.L_x_106) ;  /* 0x0000000000307947 */ /* 0x000fec0003800000 */
.L_x_107:
        /* <DEDUP_REMOVED lines=11> */
[----:B------:R-:W-:-:S07]  /*3b10*/  SHF.L.U32 R167, R167, 0x10, RZ ;  /* 0x00000010a7a77819 */ /* 0x000fce00000006ff */
.L_x_106:
[----:B------:R-:W0:Y:S01]  /*3b20*/  @P0 LDC.64 R4, c[0x0][0x3a8] ;  /* 0x0000ea00ff040b82 */ /* 0x000e220000000a00 */
[----:B------:R-:W-:-:S07]  /*3b30*/  VIADD R204, R213, 0x20 ;  /* 0x00000020d5cc7836 */ /* 0x000fce0000000000 */
[----:B------:R-:W1:Y:S01]  /*3b40*/  @P1 LDC.64 R6, c[0x0][0x398] ;  /* 0x0000e600ff061b82 */ /* 0x000e620000000a00 */
[----:B0-----:R-:W-:-:S05]  /*3b50*/  @P0 IMAD.WIDE.U32 R4, R213, 0x10, R4 ;  /* 0x00000010d5040825 */ /* 0x001fca00078e0004 */
[----:B------:R0:W-:Y:S01]  /*3b60*/  @P0 STG.E.128 desc[UR6][R4.64], R32 ;  /* 0x0000002004000986 */ /* 0x0001e2000c101d06 */
[----:B-1----:R-:W-:-:S05]  /*3b70*/  @P1 IMAD.WIDE.U32 R6, R204, 0x10, R6 ;  /* 0x00000010cc061825 */ /* 0x002fca00078e0006 */
[----:B------:R-:W5:Y:S01]  /*3b80*/  @P1 LDG.E.128 R40, desc[UR6][R6.64] ;  /* 0x0000000606281981 */ /* 0x000f62000c1e1d00 */
[----:B0-----:R-:W0:Y:S02]  /*3b90*/  @P2 LDC.64 R4, c[0x0][0x3a0] ;  /* 0x0000e800ff042b82 */ /* 0x001e240000000a00 */
[----:B0-----:R-:W-:-:S05]  /*3ba0*/  @P2 IMAD.WIDE.U32 R4, R204, 0x10, R4 ;  /* 0x00000010cc042825 */ /* 0x001fca00078e0004 */
[----:B------:R0:W5:Y:S02]  /*3bb0*/  @P2 LDG.E.128 R36, desc[UR6][R4.64] ;  /* 0x0000000604242981 */ /* 0x000164000c1e1d00 */
[----:B0-----:R-:W-:-:S06]  /*3bc0*/  IMAD.WIDE.U32 R4, R204, 0x10, R180 ;  /* 0x00000010cc047825 */ /* 0x001fcc00078e00b4 */
[----:B------:R-:W5:Y:S01]  /*3bd0*/  LDG.E.128 R4, desc[UR6][R4.64] ;  /* 0x0000000604047981 */ /* 0x000f62000c1e1d00 */
[----:B------:R-:W-:-:S04]  /*3be0*/  UISETP.NE.U32.AND UP0, UPT, UR12, URZ, UPT ;  /* 0x000000ff0c00728c */ /* 0x000fc8000bf05070 */
[----:B------:R-:W-:-:S09]  /*3bf0*/  UISETP.NE.AND.EX UP0, UPT, UR13, URZ, UPT, UP0 ;  /* 0x000000ff0d00728c */ /* 0x000fd2000bf05300 */
[----:B------:R-:W-:Y:S05]  /*3c00*/  BRA.U UP0, `(.L_x_108) ;  /* 0x0000000100d47547 */ /* 0x000fea000b800000 */
        /* <DEDUP_REMOVED lines=16> */
.L_x_109:
        /* <DEDUP_REMOVED lines=37> */
.L_x_108:
[----:B------:R-:W-:-:S04]  /*3f60*/  UISETP.NE.U32.AND UP1, UPT, UR10, URZ, UPT ;  /* 0x000000ff0a00728c */ /* 0x000fc8000bf25070 */
[----:B------:R-:W-:-:S09]  /*3f70*/  UISETP.NE.AND.EX UP1, UPT, UR11, URZ, UPT, UP1 ;  /* 0x000000ff0b00728c */ /* 0x000fd2000bf25310 */
[----:B------:R-:W-:Y:S05]  /*3f80*/  BRA.U UP1, `(.L_x_111) ;  /* 0x0000000101947547 */ /* 0x000fea000b800000 */
[----:B-----5:R-:W-:Y:S01]  /*3f90*/  PRMT R218, R4, 0x7632, R218 ;  /* 0x0000763204da7816 */ /* 0x020fe200000000da */
[----:B------:R-:W-:Y:S01]  /*3fa0*/  IMAD.U32 R216, R42, 0x10000, RZ ;  /* 0x000100002ad87824 */ /* 0x000fe200078e00ff */
[----:B------:R-:W-:Y:S01]  /*3fb0*/  PRMT R2, R40, 0x7632, R2 ;  /* 0x0000763228027816 */ /* 0x000fe20000000002 */
[----:B------:R-:W-:Y:S01]  /*3fc0*/  IMAD.U32 R4, R4, 0x10000, RZ ;  /* 0x0001000004047824 */ /* 0x000fe200078e00ff */
[C---:B------:R-:W-:Y:S01]  /*3fd0*/  PRMT R219, R5.reuse, 0x7632, R219 ;  /* 0x0000763205db7816 */ /* 0x040fe200000000db */
[----:B------:R-:W-:Y:S01]  /*3fe0*/  IMAD.U32 R5, R5, 0x10000, RZ ;  /* 0x0001000005057824 */ /* 0x000fe200078e00ff */
[----:B------:R-:W-:Y:S02]  /*3ff0*/  PRMT R0, R41, 0x7632, R0 ;  /* 0x0000763229007816 */ /* 0x000fe40000000000 */
[----:B------:R-:W-:Y:S01]  /*4000*/  SHF.L.U32 R218, R218, 0x10, RZ ;  /* 0x00000010dada7819 */ /* 0x000fe200000006ff */
[----:B------:R-:W-:Y:S01]  /*4010*/  IMAD.U32 R219, R219, 0x10000, RZ ;  /* 0x00010000dbdb7824 */ /* 0x000fe200078e00ff */
[----:B------:R-:W-:-:S02]  /*4020*/  SHF.L.U32 R2, R2, 0x10, RZ ;  /* 0x0000001002027819 */ /* 0x000fc400000006ff */
[----:B------:R-:W-:Y:S02]  /*4030*/  SHF.L.U32 R0, R0, 0x10, RZ ;  /* 0x0000001000007819 */ /* 0x000fe400000006ff */
[----:B------:R-:W-:Y:S01]  /*4040*/  PRMT R220, R6, 0x7632, R220 ;  /* 0x0000763206dc7816 */ /* 0x000fe200000000dc */
[--C-:B------:R-:W-:Y:S01]  /*4050*/  FADD.FTZ R218, R218, R2.reuse ;  /* 0x00000002dada7221 */ /* 0x100fe20000010000 */
[----:B------:R-:W-:Y:S01]  /*4060*/  PRMT R2, R42, 0x7632, R2 ;  /* 0x000076322a027816 */ /* 0x000fe20000000002 */
[--C-:B------:R-:W-:Y:S01]  /*4070*/  FADD.FTZ R219, R219, R0.reuse ;  /* 0x00000000dbdb7221 */ /* 0x100fe20000010000 */
[----:B------:R-:W-:Y:S02]  /*4080*/  PRMT R221, R7, 0x7632, R221 ;  /* 0x0000763207dd7816 */ /* 0x000fe400000000dd */
[----:B------:R-:W-:Y:S01]  /*4090*/  PRMT R0, R43, 0x7632, R0 ;  /* 0x000076322b007816 */ /* 0x000fe20000000000 */
[----:B------:R-:W-:Y:S01]  /*40a0*/  IMAD.U32 R2, R2, 0x10000, RZ ;  /* 0x0001000002027824 */ /* 0x000fe200078e00ff */
[----:B------:R-:W-:-:S02]  /*40b0*/  SHF.L.U32 R220, R220, 0x10, RZ ;  /* 0x00000010dcdc7819 */ /* 0x000fc400000006ff */
[----:B------:R-:W-:Y:S02]  /*40c0*/  SHF.L.U32 R221, R221, 0x10, RZ ;  /* 0x00000010dddd7819 */ /* 0x000fe400000006ff */
        /* <DEDUP_REMOVED lines=10> */
[----:B------:R-:W-:Y:S01]  /*4170*/  F2FP.BF16.F32.PACK_AB R33, R219, R215 ;  /* 0x000000d7db21723e */ /* 0x000fe200000010ff */
[----:B------:R-:W-:Y:S01]  /*4180*/  FADD.FTZ R217, R217, R7 ;  /* 0x00000007d9d97221 */ /* 0x000fe20000010000 */
[----:B------:R-:W-:Y:S01]  /*4190*/  F2FP.BF16.F32.PACK_AB R34, R220, R216 ;  /* 0x000000d8dc22723e */ /* 0x000fe200000010ff */
[----:B------:R-:W-:-:S03]  /*41a0*/  FADD.FTZ R214, R214, R4 ;  /* 0x00000004d6d67221 */ /* 0x000fc60000010000 */
[----:B------:R-:W-:Y:S02]  /*41b0*/  F2FP.BF16.F32.PACK_AB R35, R221, R217 ;  /* 0x000000d9dd23723e */ /* 0x000fe400000010ff */
[----:B------:R-:W-:Y:S01]  /*41c0*/  F2FP.BF16.F32.PACK_AB R32, R218, R214 ;  /* 0x000000d6da20723e */ /* 0x000fe200000010ff */
[----:B------:R-:W-:Y:S06]  /*41d0*/  BRA `(.L_x_110) ;  /* 0x0000000000e07947 */ /* 0x000fec0003800000 */
.L_x_111:
        /* <DEDUP_REMOVED lines=55> */
[----:B------:R-:W-:-:S07]  /*4550*/  F2FP.BF16.F32.PACK_AB R32, R218, R214 ;  /* 0x000000d6da20723e */ /* 0x000fce00000010ff */
.L_x_110:
[----:B------:R-:W0:Y:S01]  /*4560*/  @P0 LDC.64 R4, c[0x0][0x3a8] ;  /* 0x0000ea00ff040b82 */ /* 0x000e220000000a00 */
[----:B------:R-:W-:-:S07]  /*4570*/  IADD3 R193, PT, PT, R213, 0x40, RZ ;  /* 0x00000040d5c17810 */ /* 0x000fce0007ffe0ff */
        /* <DEDUP_REMOVED lines=10> */
[----:B------:R-:W-:Y:S05]  /*4620*/  BRA.U UP0, `(.L_x_112) ;  /* 0x0000000100cc7547 */ /* 0x000fea000b800000 */
[----:B------:R-:W-:Y:S05]  /*4630*/  BRA.U UP1, `(.L_x_113) ;  /* 0x0000000101347547 */ /* 0x000fea000b800000 */
[----:B-----5:R-:W-:Y:S01]  /*4640*/  PRMT R211, R6, 0x7632, R211 ;  /* 0x0000763206d37816 */ /* 0x020fe200000000d3 */
[C---:B------:R-:W-:Y:S01]  /*4650*/  IMAD.U32 R205, R4.reuse, 0x10000, RZ ;  /* 0x0001000004cd7824 */ /* 0x040fe200078e00ff */
[----:B------:R-:W-:Y:S01]  /*4660*/  PRMT R209, R4, 0x7632, R209 ;  /* 0x0000763204d17816 */ /* 0x000fe200000000d1 */
[----:B------:R-:W-:Y:S01]  /*4670*/  IMAD.U32 R208, R7, 0x10000, RZ ;  /* 0x0001000007d07824 */ /* 0x000fe200078e00ff */
[----:B------:R-:W-:Y:S01]  /*4680*/  PRMT R210, R5, 0x7632, R210 ;  /* 0x0000763205d27816 */ /* 0x000fe200000000d2 */
[----:B------:R-:W-:Y:S01]  /*4690*/  IMAD.U32 R211, R211, 0x10000, RZ ;  /* 0x00010000d3d37824 */ /* 0x000fe200078e00ff */
[----:B------:R-:W-:Y:S02]  /*46a0*/  PRMT R212, R7, 0x7632, R212 ;  /* 0x0000763207d47816 */ /* 0x000fe400000000d4 */
[----:B------:R-:W-:Y:S02]  /*46b0*/  SHF.L.U32 R206, R5, 0x10, RZ ;  /* 0x0000001005ce7819 */ /* 0x000fe400000006ff */
[----:B------:R-:W-:-:S02]  /*46c0*/  SHF.L.U32 R207, R6, 0x10, RZ ;  /* 0x0000001006cf7819 */ /* 0x000fc400000006ff */
[----:B------:R-:W-:Y:S02]  /*46d0*/  SHF.L.U32 R209, R209, 0x10, RZ ;  /* 0x00000010d1d17819 */ /* 0x000fe400000006ff */
[----:B------:R-:W-:Y:S02]  /*46e0*/  SHF.L.U32 R210, R210, 0x10, RZ ;  /* 0x00000010d2d27819 */ /* 0x000fe400000006ff */
[----:B------:R-:W-:Y:S01]  /*46f0*/  SHF.L.U32 R212, R212, 0x10, RZ ;  /* 0x00000010d4d47819 */ /* 0x000fe200000006ff */
[----:B------:R-:W-:Y:S06]  /*4700*/  BRA `(.L_x_114) ;  /* 0x00000008000c7947 */ /* 0x000fec0003800000 */
.L_x_113:
        /* <DEDUP_REMOVED lines=9> */
[--C-:B------:R-:W-:Y:S01]  /*47a0*/  FADD.FTZ R209, R209, R2.reuse ;  /* 0x00000002d1d17221 */ /* 0x100fe20000010000 */
[C---:B------:R-:W-:Y:S01]  /*47b0*/  PRMT R211, R6.reuse, 0x7632, R211 ;  /* 0x0000763206d37816 */ /* 0x040fe200000000d3 */
[----:B------:R-:W-:Y:S01]  /*47c0*/  IMAD.U32 R6, R6, 0x10000, RZ ;  /* 0x0001000006067824 */ /* 0x000fe200078e00ff */
[----:B------:R-:W-:Y:S01]  /*47d0*/  PRMT R2, R38, 0x7632, R2 ;  /* 0x0000763226027816 */ /* 0x000fe20000000002 */
[----:B------:R-:W-:Y:S01]  /*47e0*/  FADD.FTZ R210, R210, R0 ;  /* 0x00000000d2d27221 */ /* 0x000fe20000010000 */
        /* <DEDUP_REMOVED lines=23> */
.L_x_112:
[----:B------:R-:W-:Y:S05]  /*4960*/  BRA.U UP1, `(.L_x_115) ;  /* 0x0000000101947547 */ /* 0x000fea000b800000 */
        /* <DEDUP_REMOVED lines=13> */
[----:B------:R-:W-:Y:S01]  /*4a40*/  FADD.FTZ R210, R210, R0 ;  /* 0x00000000d2d27221 */ /* 0x000fe20000010000 */
        /* <DEDUP_REMOVED lines=23> */
.L_x_115:
[----:B-----5:R-:W-:Y:S01]  /*4bc0*/  PRMT R209, R4, 0x7632, R209 ;  /* 0x0000763204d17816 */ /* 0x020fe200000000d1 */
[----:B------:R-:W-:Y:S01]  /*4bd0*/  IMAD.U32 R206, R5, 0x10000, RZ ;  /* 0x0001000005ce7824 */ /* 0x000fe200078e00ff */
[----:B------:R-:W-:Y:S02]  /*4be0*/  PRMT R0, R40, 0x7632, R0 ;  /* 0x0000763228007816 */ /* 0x000fe40000000000 */
[----:B------:R-:W-:Y:S02]  /*4bf0*/  SHF.L.U32 R209, R209, 0x10, RZ ;  /* 0x00000010d1d17819 */ /* 0x000fe400000006ff */
[----:B------:R-:W-:Y:S02]  /*4c00*/  SHF.L.U32 R0, R0, 0x10, RZ ;  /* 0x0000001000007819 */ /* 0x000fe400000006ff */
[----:B------:R-:W-:Y:S02]  /*4c10*/  PRMT R8, R5, 0x7632, R8 ;  /* 0x0000763205087816 */ /* 0x000fe40000000008 */
[----:B------:R-:W-:Y:S01]  /*4c20*/  PRMT R210, R41, 0x7632, R210 ;  /* 0x0000763229d27816 */ /* 0x000fe200000000d2 */
[--C-:B------:R-:W-:Y:S01]  /*4c30*/  FADD.FTZ R209, R209, R0.reuse ;  /* 0x00000000d1d17221 */ /* 0x100fe20000010000 */
[----:B------:R-:W-:Y:S01]  /*4c40*/  PRMT R0, R36, 0x7632, R0 ;  /* 0x0000763224007816 */ /* 0x000fe20000000000 */
[----:B------:R-:W-:Y:S01]  /*4c50*/  IMAD.U32 R8, R8, 0x10000, RZ ;  /* 0x0001000008087824 */ /* 0x000fe200078e00ff */
[----:B------:R-:W-:-:S02]  /*4c60*/  PRMT R211, R6, 0x7632, R211 ;  /* 0x0000763206d37816 */ /* 0x000fc400000000d3 */
[----:B------:R-:W-:Y:S02]  /*4c70*/  SHF.L.U32 R0, R0, 0x10, RZ ;  /* 0x0000001000007819 */ /* 0x000fe400000006ff */
[----:B------:R-:W-:Y:S02]  /*4c80*/  PRMT R2, R42, 0x7632, R2 ;  /* 0x000076322a027816 */ /* 0x000fe40000000002 */
[----:B------:R-:W-:Y:S01]  /*4c90*/  SHF.L.U32 R210, R210, 0x10, RZ ;  /* 0x00000010d2d27819 */ /* 0x000fe200000006ff */
[--C-:B------:R-:W-:Y:S01]  /*4ca0*/  FADD.FTZ R209, R209, R0.reuse ;  /* 0x00000000d1d17221 */ /* 0x100fe20000010000 */
[----:B------:R-:W-:Y:S01]  /*4cb0*/  SHF.L.U32 R211, R211, 0x10, RZ ;  /* 0x00000010d3d37819 */ /* 0x000fe200000006ff */
[----:B------:R-:W-:Y:S01]  /*4cc0*/  IMAD.U32 R2, R2, 0x10000, RZ ;  /* 0x0001000002027824 */ /* 0x000fe200078e00ff */
[----:B------:R-:W-:Y:S01]  /*4cd0*/  PRMT R0, R37, 0x7632, R0 ;  /* 0x0000763225007816 */ /* 0x000fe20000000000 */
[----:B------:R-:W-:Y:S01]  /*4ce0*/  FADD.FTZ R210, R8, R210 ;  /* 0x000000d208d27221 */ /* 0x000fe20000010000 */
[----:B------:R-:W-:Y:S01]  /*4cf0*/  PRMT R212, R7, 0x7632, R212 ;  /* 0x0000763207d47816 */ /* 0x000fe200000000d4 */
[----:B------:R-:W-:Y:S01]  /*4d00*/  FADD.FTZ R211, R211, R2 ;  /* 0x00000002d3d37221 */ /* 0x000fe20000010000 */
[----:B------:R-:W-:-:S02]  /*4d10*/  SHF.L.U32 R0, R0, 0x10, RZ ;  /* 0x0000001000007819 */ /* 0x000fc400000006ff */
[----:B------:R-:W-:Y:S02]  /*4d20*/  PRMT R2, R43, 0x7632, R2 ;  /* 0x000076322b027816 */ /* 0x000fe40000000002 */
[----:B------:R-:W-:Y:S01]  /*4d30*/  SHF.L.U32 R212, R212, 0x10, RZ ;  /* 0x00000010d4d47819 */ /* 0x000fe200000006ff */
[--C-:B------:R-:W-:Y:S01]  /*4d40*/  FADD.FTZ R210, R210, R0.reuse ;  /* 0x00000000d2d27221 */ /* 0x100fe20000010000 */
[----:B------:R-:W-:Y:S01]  /*4d50*/  PRMT R0, R39, 0x7632, R0 ;  /* 0x0000763227007816 */ /* 0x000fe20000000000 */
[----:B------:R-:W-:Y:S01]  /*4d60*/  IMAD.U32 R2, R2, 0x10000, RZ ;  /* 0x0001000002027824 */ /* 0x000fe200078e00ff */
[----:B------:R-:W-:Y:S02]  /*4d70*/  SHF.L.U32 R205, R4, 0x10, RZ ;  /* 0x0000001004cd7819 */ /* 0x000fe400000006ff */
[----:B------:R-:W-:Y:S01]  /*4d80*/  SHF.L.U32 R207, R6, 0x10, RZ ;  /* 0x0000001006cf7819 */ /* 0x000fe200000006ff */
[----:B------:R-:W-:Y:S01]  /*4d90*/  FADD.FTZ R212, R212, R2 ;  /* 0x00000002d4d47221 */ /* 0x000fe20000010000 */
[----:B------:R-:W-:Y:S01]  /*4da0*/  IMAD.U32 R0, R0, 0x10000, RZ ;  /* 0x0001000000007824 */ /* 0x000fe200078e00ff */
[----:B------:R-:W-:-:S02]  /*4db0*/  SHF.L.U32 R208, R7, 0x10, RZ ;  /* 0x0000001007d07819 */ /* 0x000fc400000006ff */
[----:B------:R-:W-:Y:S01]  /*4dc0*/  PRMT R2, R38, 0x7632, R2 ;  /* 0x0000763226027816 */ /* 0x000fe20000000002 */
[----:B------:R-:W-:Y:S01]  /*4dd0*/  FADD.FTZ R212, R212, R0 ;  /* 0x00000000d4d47221 */ /* 0x000fe20000010000 */
[----:B------:R-:W-:Y:S02]  /*4de0*/  SHF.L.U32 R0, R40, 0x10, RZ ;  /* 0x0000001028007819 */ /* 0x000fe400000006ff */
[----:B------:R-:W-:-:S03]  /*4df0*/  SHF.L.U32 R2, R2, 0x10, RZ ;  /* 0x0000001002027819 */ /* 0x000fc600000006ff */
[----:B------:R-:W-:Y:S01]  /*4e00*/  FADD.FTZ R205, R0, R205 ;  /* 0x000000cd00cd7221 */ /* 0x000fe20000010000 */
[----:B------:R-:W-:Y:S01]  /*4e10*/  SHF.L.U32 R0, R41, 0x10, RZ ;  /* 0x0000001029007819 */ /* 0x000fe200000006ff */
[----:B------:R-:W-:-:S04]  /*4e20*/  FADD.FTZ R211, R211, R2 ;  /* 0x00000002d3d37221 */ /* 0x000fc80000010000 */
[----:B------:R-:W-:Y:S01]  /*4e30*/  FADD.FTZ R206, R0, R206 ;  /* 0x000000ce00ce7221 */ /* 0x000fe20000010000 */
[----:B------:R-:W-:-:S04]  /*4e40*/  IMAD.U32 R0, R42, 0x10000, RZ ;  /* 0x000100002a007824 */ /* 0x000fc800078e00ff */
[----:B------:R-:W-:Y:S01]  /*4e50*/  FADD.FTZ R207, R0, R207 ;  /* 0x000000cf00cf7221 */ /* 0x000fe20000010000 */
[----:B------:R-:W-:-:S05]  /*4e60*/  SHF.L.U32 R0, R43, 0x10, RZ ;  /* 0x000000102b007819 */ /* 0x000fca00000006ff */
[----:B------:R-:W-:Y:S01]  /*4e70*/  FADD.FTZ R208, R0, R208 ;  /* 0x000000d000d07221 */ /* 0x000fe20000010000 */
[----:B------:R-:W-:-:S04]  /*4e80*/  IMAD.U32 R0, R37, 0x10000, RZ ;  /* 0x0001000025007824 */ /* 0x000fc800078e00ff */
[----:B------:R-:W-:Y:S01]  /*4e90*/  FADD.FTZ R206, R0, R206 ;  /* 0x000000ce00ce7221 */ /* 0x000fe20000010000 */
[----:B------:R-:W-:-:S04]  /*4ea0*/  SHF.L.U32 R0, R38, 0x10, RZ ;  /* 0x0000001026007819 */ /* 0x000fc800000006ff */
[----:B------:R-:W-:Y:S01]  /*4eb0*/  F2FP.BF16.F32.PACK_AB R33, R210, R206 ;  /* 0x000000ced221723e */ /* 0x000fe200000010ff */
[----:B------:R-:W-:Y:S01]  /*4ec0*/  FADD.FTZ R207, R0, R207 ;  /* 0x000000cf00cf7221 */ /* 0x000fe20000010000 */
[----:B------:R-:W-:-:S04]  /*4ed0*/  SHF.L.U32 R0, R39, 0x10, RZ ;  /* 0x0000001027007819 */ /* 0x000fc800000006ff */
[----:B------:R-:W-:Y:S01]  /*4ee0*/  F2FP.BF16.F32.PACK_AB R34, R211, R207 ;  /* 0x000000cfd322723e */ /* 0x000fe200000010ff */
[----:B------:R-:W-:Y:S01]  /*4ef0*/  FADD.FTZ R208, R0, R208 ;  /* 0x000000d000d07221 */ /* 0x000fe20000010000 */
[----:B------:R-:W-:-:S04]  /*4f00*/  IMAD.U32 R0, R36, 0x10000, RZ ;  /* 0x0001000024007824 */ /* 0x000fc800078e00ff */
[----:B------:R-:W-:Y:S01]  /*4f10*/  FADD.FTZ R205, R0, R205 ;  /* 0x000000cd00cd7221 */ /* 0x000fe20000010000 */
[----:B------:R-:W-:-:S04]  /*4f20*/  F2FP.BF16.F32.PACK_AB R35, R212, R208 ;  /* 0x000000d0d423723e */ /* 0x000fc800000010ff */
[----:B------:R-:W-:-:S07]  /*4f30*/  F2FP.BF16.F32.PACK_AB R32, R209, R205 ;  /* 0x000000cdd120723e */ /* 0x000fce00000010ff */
.L_x_114:
        /* <DEDUP_REMOVED lines=15> */
[----:B------:R-:W-:Y:S01]  /*5030*/  IMAD.U32 R195, R5, 0x10000, RZ ;  /* 0x0001000005c37824 */ /* 0x000fe200078e00ff */
[----:B------:R-:W-:Y:S02]  /*5040*/  PRMT R201, R7, 0x7632, R201 ;  /* 0x0000763207c97816 */ /* 0x000fe400000000c9 */
[----:B------:R-:W-:Y:S01]  /*5050*/  PRMT R199, R5, 0x7632, R199 ;  /* 0x0000763205c77816 */ /* 0x000fe200000000c7 */
[----:B------:R-:W-:Y:S01]  /*5060*/  IMAD.U32 R198, R198, 0x10000, RZ ;  /* 0x00010000c6c67824 */ /* 0x000fe200078e00ff */
[----:B------:R-:W-:Y:S01]  /*5070*/  PRMT R200, R6, 0x7632, R200 ;  /* 0x0000763206c87816 */ /* 0x000fe200000000c8 */
[----:B------:R-:W-:Y:S01]  /*5080*/  IMAD.U32 R201, R201, 0x10000, RZ ;  /* 0x00010000c9c97824 */ /* 0x000fe200078e00ff */
[----:B------:R-:W-:Y:S02]  /*5090*/  SHF.L.U32 R194, R4, 0x10, RZ ;  /* 0x0000001004c27819 */ /* 0x000fe400000006ff */
[----:B------:R-:W-:-:S02]  /*50a0*/  SHF.L.U32 R196, R6, 0x10, RZ ;  /* 0x0000001006c47819 */ /* 0x000fc400000006ff */
[----:B------:R-:W-:Y:S02]  /*50b0*/  SHF.L.U32 R197, R7, 0x10, RZ ;  /* 0x0000001007c57819 */ /* 0x000fe400000006ff */
[----:B------:R-:W-:Y:S02]  /*50c0*/  SHF.L.U32 R199, R199, 0x10, RZ ;  /* 0x00000010c7c77819 */ /* 0x000fe400000006ff */
[----:B------:R-:W-:Y:S01]  /*50d0*/  SHF.L.U32 R200, R200, 0x10, RZ ;  /* 0x00000010c8c87819 */ /* 0x000fe200000006ff */
[----:B------:R-:W-:Y:S06]  /*50e0*/  BRA `(.L_x_118) ;  /* 0x00000008000c7947 */ /* 0x000fec0003800000 */
.L_x_117:
        /* <DEDUP_REMOVED lines=37> */
.L_x_116:
[----:B------:R-:W-:Y:S05]  /*5340*/  BRA.U UP1, `(.L_x_119) ;  /* 0x0000000101947547 */ /* 0x000fea000b800000 */
        /* <DEDUP_REMOVED lines=37> */
.L_x_119:
[C---:B-----5:R-:W-:Y:S01]  /*55a0*/  PRMT R198, R4.reuse, 0x7632, R198 ;  /* 0x0000763204c67816 */ /* 0x060fe200000000c6 */
[----:B------:R-:W-:Y:S01]  /*55b0*/  IMAD.U32 R194, R4, 0x10000, RZ ;  /* 0x0001000004c27824 */ /* 0x000fe200078e00ff */
[----:B------:R-:W-:Y:S01]  /*55c0*/  PRMT R0, R40, 0x7632, R0 ;  /* 0x0000763228007816 */ /* 0x000fe20000000000 */
[----:B------:R-:W-:Y:S01]  /*55d0*/  IMAD.U32 R197, R7, 0x10000, RZ ;  /* 0x0001000007c57824 */ /* 0x000fe200078e00ff */
[----:B------:R-:W-:Y:S01]  /*55e0*/  PRMT R9, R5, 0x7632, R9 ;  /* 0x0000763205097816 */ /* 0x000fe20000000009 */
[----:B------:R-:W-:Y:S01]  /*55f0*/  IMAD.U32 R198, R198, 0x10000, RZ ;  /* 0x00010000c6c67824 */ /* 0x000fe200078e00ff */
[----:B------:R-:W-:Y:S02]  /*5600*/  SHF.L.U32 R0, R0, 0x10, RZ ;  /* 0x0000001000007819 */ /* 0x000fe400000006ff */
[----:B------:R-:W-:Y:S02]  /*5610*/  PRMT R199, R41, 0x7632, R199 ;  /* 0x0000763229c77816 */ /* 0x000fe400000000c7 */
[----:B------:R-:W-:Y:S01]  /*5620*/  PRMT R200, R6, 0x7632, R200 ;  /* 0x0000763206c87816 */ /* 0x000fe200000000c8 */
[--C-:B------:R-:W-:Y:S01]  /*5630*/  FADD.FTZ R198, R198, R0.reuse ;  /* 0x00000000c6c67221 */ /* 0x100fe20000010000 */
[----:B------:R-:W-:Y:S01]  /*5640*/  PRMT R0, R36, 0x7632, R0 ;  /* 0x0000763224007816 */ /* 0x000fe20000000000 */
[----:B------:R-:W-:Y:S01]  /*5650*/  IMAD.U32 R199, R199, 0x10000, RZ ;  /* 0x00010000c7c77824 */ /* 0x000fe200078e00ff */
[----:B------:R-:W-:-:S02]  /*5660*/  PRMT R2, R42, 0x7632, R2 ;  /* 0x000076322a027816 */ /* 0x000fc40000000002 */
[----:B------:R-:W-:Y:S01]  /*5670*/  SHF.L.U32 R9, R9, 0x10, RZ ;  /* 0x0000001009097819 */ /* 0x000fe200000006ff */
[----:B------:R-:W-:Y:S01]  /*5680*/  IMAD.U32 R0, R0, 0x10000, RZ ;  /* 0x0001000000007824 */ /* 0x000fe200078e00ff */
[----:B------:R-:W-:Y:S02]  /*5690*/  SHF.L.U32 R200, R200, 0x10, RZ ;  /* 0x00000010c8c87819 */ /* 0x000fe400000006ff */
[----:B------:R-:W-:Y:S01]  /*56a0*/  SHF.L.U32 R2, R2, 0x10, RZ ;  /* 0x0000001002027819 */ /* 0x000fe200000006ff */
[--C-:B------:R-:W-:Y:S01]  /*56b0*/  FADD.FTZ R198, R198, R0.reuse ;  /* 0x00000000c6c67221 */ /* 0x100fe20000010000 */
[----:B------:R-:W-:Y:S01]  /*56c0*/  PRMT R0, R37, 0x7632, R0 ;  /* 0x0000763225007816 */ /* 0x000fe20000000000 */
[----:B------:R-:W-:Y:S01]  /*56d0*/  FADD.FTZ R199, R9, R199 ;  /* 0x000000c709c77221 */ /* 0x000fe20000010000 */
[----:B------:R-:W-:Y:S01]  /*56e0*/  PRMT R201, R7, 0x7632, R201 ;  /* 0x0000763207c97816 */ /* 0x000fe200000000c9 */
[--C-:B------:R-:W-:Y:S01]  /*56f0*/  FADD.FTZ R200, R200, R2.reuse ;  /* 0x00000002c8c87221 */ /* 0x100fe20000010000 */
[----:B------:R-:W-:Y:S01]  /*5700*/  PRMT R2, R43, 0x7632, R2 ;  /* 0x000076322b027816 */ /* 0x000fe20000000002 */
[----:B------:R-:W-:Y:S01]  /*5710*/  IMAD.U32 R0, R0, 0x10000, RZ ;  /* 0x0001000000007824 */ /* 0x000fe200078e00ff */
[----:B------:R-:W-:-:S02]  /*5720*/  SHF.L.U32 R201, R201, 0x10, RZ ;  /* 0x00000010c9c97819 */ /* 0x000fc400000006ff */
[----:B------:R-:W-:Y:S01]  /*5730*/  SHF.L.U32 R2, R2, 0x10, RZ ;  /* 0x0000001002027819 */ /* 0x000fe200000006ff */
[--C-:B------:R-:W-:Y:S01]  /*5740*/  FADD.FTZ R199, R199, R0.reuse ;  /* 0x00000000c7c77221 */ /* 0x100fe20000010000 */
[----:B------:R-:W-:Y:S02]  /*5750*/  PRMT R0, R39, 0x7632, R0 ;  /* 0x0000763227007816 */ /* 0x000fe40000000000 */
[----:B------:R-:W-:Y:S01]  /*5760*/  SHF.L.U32 R195, R5, 0x10, RZ ;  /* 0x0000001005c37819 */ /* 0x000fe200000006ff */
[--C-:B------:R-:W-:Y:S01]  /*5770*/  FADD.FTZ R201, R201, R2.reuse ;  /* 0x00000002c9c97221 */ /* 0x100fe20000010000 */
[----:B------:R-:W-:Y:S02]  /*5780*/  SHF.L.U32 R0, R0, 0x10, RZ ;  /* 0x0000001000007819 */ /* 0x000fe400000006ff */
[----:B------:R-:W-:Y:S02]  /*5790*/  SHF.L.U32 R196, R6, 0x10, RZ ;  /* 0x0000001006c47819 */ /* 0x000fe400000006ff */
[----:B------:R-:W-:Y:S01]  /*57a0*/  PRMT R2, R38, 0x7632, R2 ;  /* 0x0000763226027816 */ /* 0x000fe20000000002 */
[----:B------:R-:W-:Y:S01]  /*57b0*/  FADD.FTZ R201, R201, R0 ;  /* 0x00000000c9c97221 */ /* 0x000fe20000010000 */
[----:B------:R-:W-:-:S02]  /*57c0*/  SHF.L.U32 R0, R40, 0x10, RZ ;  /* 0x0000001028007819 */ /* 0x000fc400000006ff */
[----:B------:R-:W-:-:S03]  /*57d0*/  SHF.L.U32 R2, R2, 0x10, RZ ;  /* 0x0000001002027819 */ /* 0x000fc600000006ff */
[----:B------:R-:W-:Y:S01]  /*57e0*/  FADD.FTZ R194, R0, R194 ;  /* 0x000000c200c27221 */ /* 0x000fe20000010000 */
[----:B------:R-:W-:Y:S02]  /*57f0*/  IMAD.U32 R0, R41, 0x10000, RZ ;  /* 0x0001000029007824 */ /* 0x000fe400078e00ff */
[----:B------:R-:W-:Y:S02]  /*5800*/  FADD.FTZ R200, R200, R2 ;  /* 0x00000002c8c87221 */ /* 0x000fe40000010000 */
[----:B------:R-:W-:Y:S01]  /*5810*/  FADD.FTZ R195, R0, R195 ;  /* 0x000000c300c37221 */ /* 0x000fe20000010000 */
[----:B------:R-:W-:-:S05]  /*5820*/  SHF.L.U32 R0, R42, 0x10, RZ ;  /* 0x000000102a007819 */ /* 0x000fca00000006ff */
[----:B------:R-:W-:Y:S01]  /*5830*/  FADD.FTZ R196, R0, R196 ;  /* 0x000000c400c47221 */ /* 0x000fe20000010000 */
[----:B------:R-:W-:-:S05]  /*5840*/  SHF.L.U32 R0, R43, 0x10, RZ ;  /* 0x000000102b007819 */ /* 0x000fca00000006ff */
[----:B------:R-:W-:Y:S01]  /*5850*/  FADD.FTZ R197, R0, R197 ;  /* 0x000000c500c57221 */ /* 0x000fe20000010000 */
[----:B------:R-:W-:-:S05]  /*5860*/  SHF.L.U32 R0, R37, 0x10, RZ ;  /* 0x0000001025007819 */ /* 0x000fca00000006ff */
[----:B------:R-:W-:Y:S01]  /*5870*/  FADD.FTZ R195, R0, R195 ;  /* 0x000000c300c37221 */ /* 0x000fe20000010000 */
[----:B------:R-:W-:-:S04]  /*5880*/  IMAD.U32 R0, R38, 0x10000, RZ ;  /* 0x0001000026007824 */ /* 0x000fc800078e00ff */
[----:B------:R-:W-:Y:S01]  /*5890*/  FADD.FTZ R196, R0, R196 ;  /* 0x000000c400c47221 */ /* 0x000fe20000010000 */
[----:B------:R-:W-:Y:S02]  /*58a0*/  SHF.L.U32 R0, R39, 0x10, RZ ;  /* 0x0000001027007819 */ /* 0x000fe400000006ff */
[----:B------:R-:W-:Y:S02]  /*58b0*/  F2FP.BF16.F32.PACK_AB R33, R199, R195 ;  /* 0x000000c3c721723e */ /* 0x000fe400000010ff */
[----:B------:R-:W-:Y:S01]  /*58c0*/  F2FP.BF16.F32.PACK_AB R34, R200, R196 ;  /* 0x000000c4c822723e */ /* 0x000fe200000010ff */
[----:B------:R-:W-:Y:S01]  /*58d0*/  FADD.FTZ R197, R0, R197 ;  /* 0x000000c500c57221 */ /* 0x000fe20000010000 */
[----:B------:R-:W-:-:S04]  /*58e0*/  SHF.L.U32 R0, R36, 0x10, RZ ;  /* 0x0000001024007819 */ /* 0x000fc800000006ff */
[----:B------:R-:W-:Y:S01]  /*58f0*/  F2FP.BF16.F32.PACK_AB R35, R201, R197 ;  /* 0x000000c5c923723e */ /* 0x000fe200000010ff */
[----:B------:R-:W-:-:S05]  /*5900*/  FADD.FTZ R194, R0, R194 ;  /* 0x000000c200c27221 */ /* 0x000fca0000010000 */
[----:B------:R-:W-:-:S07]  /*5910*/  F2FP.BF16.F32.PACK_AB R32, R198, R194 ;  /* 0x000000c2c620723e */ /* 0x000fce00000010ff */
.L_x_118:
        /* <DEDUP_REMOVED lines=27> */
.L_x_121:
[C---:B-----5:R-:W-:Y:S01]  /*5ad0*/  PRMT R190, R4.reuse, 0x7632, R190 ;  /* 0x0000763204be7816 */ /* 0x060fe200000000be */
[----:B------:R-:W-:Y:S01]  /*5ae0*/  IMAD.U32 R4, R4, 0x10000, RZ ;  /* 0x0001000004047824 */ /* 0x000fe200078e00ff */
[C---:B------:R-:W-:Y:S01]  /*5af0*/  PRMT R0, R36.reuse, 0x7632, R0 ;  /* 0x0000763224007816 */ /* 0x040fe20000000000 */
[----:B------:R-:W-:Y:S01]  /*5b00*/  IMAD.U32 R187, R36, 0x10000, RZ ;  /* 0x0001000024bb7824 */ /* 0x000fe200078e00ff */
[----:B------:R-:W-:Y:S01]  /*5b10*/  PRMT R192, R6, 0x7632, R192 ;  /* 0x0000763206c07816 */ /* 0x000fe200000000c0 */
[----:B------:R-:W-:Y:S01]  /*5b20*/  IMAD.U32 R190, R190, 0x10000, RZ ;  /* 0x00010000bebe7824 */ /* 0x000fe200078e00ff */
[----:B------:R-:W-:Y:S01]  /*5b30*/  SHF.L.U32 R0, R0, 0x10, RZ ;  /* 0x0000001000007819 */ /* 0x000fe200000006ff */
[----:B------:R-:W-:Y:S01]  /*5b40*/  FADD.FTZ R187, R187, R4 ;  /* 0x00000004bbbb7221 */ /* 0x000fe20000010000 */
[----:B------:R-:W-:Y:S02]  /*5b50*/  PRMT R9, R38, 0x7632, R9 ;  /* 0x0000763226097816 */ /* 0x000fe40000000009 */
[----:B------:R-:W-:Y:S01]  /*5b60*/  SHF.L.U32 R192, R192, 0x10, RZ ;  /* 0x00000010c0c07819 */ /* 0x000fe200000006ff */
[----:B------:R-:W-:Y:S01]  /*5b70*/  FADD.FTZ R190, R190, R0 ;  /* 0x00000000bebe7221 */ /* 0x000fe20000010000 */
[----:B------:R-:W-:-:S02]  /*5b80*/  SHF.L.U32 R9, R9, 0x10, RZ ;  /* 0x0000001009097819 */ /* 0x000fc400000006ff */
[----:B------:R-:W-:Y:S02]  /*5b90*/  PRMT R11, R5, 0x7632, R11 ;  /* 0x00007632050b7816 */ /* 0x000fe4000000000b */
[----:B------:R-:W-:Y:S01]  /*5ba0*/  PRMT R191, R37, 0x7632, R191 ;  /* 0x0000763225bf7816 */ /* 0x000fe200000000bf */
[----:B------:R-:W-:Y:S01]  /*5bb0*/  FADD.FTZ R192, R192, R9 ;  /* 0x00000009c0c07221 */ /* 0x000fe20000010000 */
[C---:B------:R-:W-:Y:S01]  /*5bc0*/  PRMT R10, R7.reuse, 0x7632, R10 ;  /* 0x00007632070a7816 */ /* 0x040fe2000000000a */
[----:B------:R-:W-:Y:S01]  /*5bd0*/  IMAD.U32 R7, R7, 0x10000, RZ ;  /* 0x0001000007077824 */ /* 0x000fe200078e00ff */
[----:B------:R-:W-:Y:S01]  /*5be0*/  PRMT R0, R39, 0x7632, R0 ;  /* 0x0000763227007816 */ /* 0x000fe20000000000 */
[----:B------:R-:W-:Y:S01]  /*5bf0*/  IMAD.U32 R191, R191, 0x10000, RZ ;  /* 0x00010000bfbf7824 */ /* 0x000fe200078e00ff */
[----:B------:R-:W-:Y:S01]  /*5c00*/  SHF.L.U32 R11, R11, 0x10, RZ ;  /* 0x000000100b0b7819 */ /* 0x000fe200000006ff */
[----:B------:R-:W-:Y:S01]  /*5c10*/  IMAD.U32 R10, R10, 0x10000, RZ ;  /* 0x000100000a0a7824 */ /* 0x000fe200078e00ff */
[----:B------:R-:W-:-:S02]  /*5c20*/  SHF.L.U32 R0, R0, 0x10, RZ ;  /* 0x0000001000007819 */ /* 0x000fc400000006ff */
        /* <DEDUP_REMOVED lines=15> */
.L_x_120:
[----:B------:R-:W-:Y:S05]  /*5d20*/  BRA.U UP1, `(.L_x_123) ;  /* 0x0000000101947547 */ /* 0x000fea000b800000 */
[----:B-----5:R-:W-:Y:S01]  /*5d30*/  PRMT R190, R4, 0x7632, R190 ;  /* 0x0000763204be7816 */ /* 0x020fe200000000be */
[----:B------:R-:W-:Y:S01]  /*5d40*/  IMAD.U32 R188, R41, 0x10000, RZ ;  /* 0x0001000029bc7824 */ /* 0x000fe200078e00ff */
[----:B------:R-:W-:Y:S02]  /*5d50*/  PRMT R0, R40, 0x7632, R0 ;  /* 0x0000763228007816 */ /* 0x000fe40000000000 */
[----:B------:R-:W-:Y:S02]  /*5d60*/  SHF.L.U32 R190, R190, 0x10, RZ ;  /* 0x00000010bebe7819 */ /* 0x000fe400000006ff */
[----:B------:R-:W-:Y:S02]  /*5d70*/  SHF.L.U32 R0, R0, 0x10, RZ ;  /* 0x0000001000007819 */ /* 0x000fe400000006ff */
[C---:B------:R-:W-:Y:S01]  /*5d80*/  PRMT R192, R6.reuse, 0x7632, R192 ;  /* 0x0000763206c07816 */ /* 0x040fe200000000c0 */
[----:B------:R-:W-:Y:S01]  /*5d90*/  IMAD.U32 R6, R6, 0x10000, RZ ;  /* 0x0001000006067824 */ /* 0x000fe200078e00ff */
[----:B------:R-:W-:Y:S01]  /*5da0*/  PRMT R9, R42, 0x7632, R9 ;  /* 0x000076322a097816 */ /* 0x000fe20000000009 */
[----:B------:R-:W-:Y:S01]  /*5db0*/  FADD.FTZ R190, R190, R0 ;  /* 0x00000000bebe7221 */ /* 0x000fe20000010000 */
[----:B------:R-:W-:-:S02]  /*5dc0*/  SHF.L.U32 R192, R192, 0x10, RZ ;  /* 0x00000010c0c07819 */ /* 0x000fc400000006ff */
[----:B------:R-:W-:Y:S01]  /*5dd0*/  PRMT R11, R5, 0x7632, R11 ;  /* 0x00007632050b7816 */ /* 0x000fe2000000000b */
[----:B------:R-:W-:Y:S01]  /*5de0*/  IMAD.U32 R9, R9, 0x10000, RZ ;  /* 0x0001000009097824 */ /* 0x000fe200078e00ff */
[----:B------:R-:W-:Y:S02]  /*5df0*/  PRMT R191, R41, 0x7632, R191 ;  /* 0x0000763229bf7816 */ /* 0x000fe400000000bf */
[----:B------:R-:W-:Y:S01]  /*5e00*/  PRMT R10, R7, 0x7632, R10 ;  /* 0x00007632070a7816 */ /* 0x000fe2000000000a */
[----:B------:R-:W-:Y:S01]  /*5e10*/  FADD.FTZ R192, R192, R9 ;  /* 0x00000009c0c07221 */ /* 0x000fe20000010000 */
[----:B------:R-:W-:Y:S01]  /*5e20*/  PRMT R0, R43, 0x7632, R0 ;  /* 0x000076322b007816 */ /* 0x000fe20000000000 */
[----:B------:R-:W-:Y:S01]  /*5e30*/  IMAD.U32 R11, R11, 0x10000, RZ ;  /* 0x000100000b0b7824 */ /* 0x000fe200078e00ff */
[----:B------:R-:W-:Y:S01]  /*5e40*/  SHF.L.U32 R191, R191, 0x10, RZ ;  /* 0x00000010bfbf7819 */ /* 0x000fe200000006ff */
[----:B------:R-:W-:Y:S01]  /*5e50*/  IMAD.U32 R9, R43, 0x10000, RZ ;  /* 0x000100002b097824 */ /* 0x000fe200078e00ff */
[----:B------:R-:W-:-:S02]  /*5e60*/  SHF.L.U32 R10, R10, 0x10, RZ ;  /* 0x000000100a0a7819 */ /* 0x000fc400000006ff */
        /* <DEDUP_REMOVED lines=17> */
.L_x_123:
[C---:B-----5:R-:W-:Y:S01]  /*5f80*/  PRMT R191, R5.reuse, 0x7632, R191 ;  /* 0x0000763205bf7816 */ /* 0x060fe200000000bf */
[----:B------:R-:W-:Y:S01]  /*5f90*/  IMAD.U32 R188, R5, 0x10000, RZ ;  /* 0x0001000005bc7824 */ /* 0x000fe200078e00ff */
[----:B------:R-:W-:Y:S02]  /*5fa0*/  PRMT R0, R41, 0x7632, R0 ;  /* 0x0000763229007816 */ /* 0x000fe40000000000 */
[----:B------:R-:W-:Y:S02]  /*5fb0*/  SHF.L.U32 R191, R191, 0x10, RZ ;  /* 0x00000010bfbf7819 */ /* 0x000fe400000006ff */
[----:B------:R-:W-:Y:S02]  /*5fc0*/  SHF.L.U32 R0, R0, 0x10, RZ ;  /* 0x0000001000007819 */ /* 0x000fe400000006ff */
[----:B------:R-:W-:Y:S02]  /*5fd0*/  PRMT R190, R4, 0x7632, R190 ;  /* 0x0000763204be7816 */ /* 0x000fe400000000be */
[----:B------:R-:W-:Y:S01]  /*5fe0*/  PRMT R9, R40, 0x7632, R9 ;  /* 0x0000763228097816 */ /* 0x000fe20000000009 */
[----:B------:R-:W-:Y:S01]  /*5ff0*/  FADD.FTZ R191, R191, R0 ;  /* 0x00000000bfbf7221 */ /* 0x000fe20000010000 */
[----:B------:R-:W-:-:S02]  /*6000*/  SHF.L.U32 R190, R190, 0x10, RZ ;  /* 0x00000010bebe7819 */ /* 0x000fc400000006ff */
[----:B------:R-:W-:Y:S01]  /*6010*/  PRMT R0, R36, 0x7632, R0 ;  /* 0x0000763224007816 */ /* 0x000fe20000000000 */
[----:B------:R-:W-:Y:S01]  /*6020*/  IMAD.U32 R9, R9, 0x10000, RZ ;  /* 0x0001000009097824 */ /* 0x000fe200078e00ff */
[----:B------:R-:W-:Y:S02]  /*6030*/  PRMT R10, R7, 0x7632, R10 ;  /* 0x00007632070a7816 */ /* 0x000fe4000000000a */
[----:B------:R-:W-:Y:S01]  /*6040*/  SHF.L.U32 R0, R0, 0x10, RZ ;  /* 0x0000001000007819 */ /* 0x000fe200000006ff */
[--C-:B------:R-:W-:Y:S01]  /*6050*/  FADD.FTZ R190, R190, R9.reuse ;  /* 0x00000009bebe7221 */ /* 0x100fe20000010000 */
[----:B------:R-:W-:Y:S02]  /*6060*/  PRMT R9, R43, 0x7632, R9 ;  /* 0x000076322b097816 */ /* 0x000fe40000000009 */
[----:B------:R-:W-:Y:S01]  /*6070*/  SHF.L.U32 R10, R10, 0x10, RZ ;  /* 0x000000100a0a7819 */ /* 0x000fe200000006ff */
[--C-:B------:R-:W-:Y:S01]  /*6080*/  FADD.FTZ R190, R190, R0.reuse ;  /* 0x00000000bebe7221 */ /* 0x100fe20000010000 */
[----:B------:R-:W-:Y:S01]  /*6090*/  PRMT R0, R39, 0x7632, R0 ;  /* 0x0000763227007816 */ /* 0x000fe20000000000 */
[----:B------:R-:W-:Y:S01]  /*60a0*/  IMAD.U32 R9, R9, 0x10000, RZ ;  /* 0x0001000009097824 */ /* 0x000fe200078e00ff */
[C---:B------:R-:W-:Y:S01]  /*60b0*/  PRMT R11, R6.reuse, 0x7632, R11 ;  /* 0x00007632060b7816 */ /* 0x040fe2000000000b */
[----:B------:R-:W-:Y:S01]  /*60c0*/  IMAD.U32 R6, R6, 0x10000, RZ ;  /* 0x0001000006067824 */ /* 0x000fe200078e00ff */
[----:B------:R-:W-:Y:S01]  /*60d0*/  SHF.L.U32 R0, R0, 0x10, RZ ;  /* 0x0000001000007819 */ /* 0x000fe200000006ff */
[--C-:B------:R-:W-:Y:S01]  /*60e0*/  FADD.FTZ R10, R10, R9.reuse ;  /* 0x000000090a0a7221 */ /* 0x100fe20000010000 */
[----:B------:R-:W-:Y:S01]  /*60f0*/  PRMT R192, R42, 0x7632, R192 ;  /* 0x000076322ac07816 */ /* 0x000fe200000000c0 */
[----:B------:R-:W-:Y:S01]  /*6100*/  IMAD.U32 R11, R11, 0x10000, RZ ;  /* 0x000100000b0b7824 */ /* 0x000fe200078e00ff */
[----:B------:R-:W-:Y:S01]  /*6110*/  PRMT R9, R38, 0x7632, R9 ;  /* 0x0000763226097816 */ /* 0x000fe20000000009 */
[----:B------:R-:W-:Y:S01]  /*6120*/  FADD.FTZ R10, R10, R0 ;  /* 0x000000000a0a7221 */ /* 0x000fe20000010000 */
[----:B------:R-:W-:-:S02]  /*6130*/  SHF.L.U32 R192, R192, 0x10, RZ ;  /* 0x00000010c0c07819 */ /* 0x000fc400000006ff */
[----:B------:R-:W-:Y:S01]  /*6140*/  SHF.L.U32 R0, R41, 0x10, RZ ;  /* 0x0000001029007819 */ /* 0x000fe200000006ff */
[----:B------:R-:W-:Y:S01]  /*6150*/  IMAD.U32 R9, R9, 0x10000, RZ ;  /* 0x0001000009097824 */ /* 0x000fe200078e00ff */
[----:B------:R-:W-:Y:S01]  /*6160*/  SHF.L.U32 R187, R4, 0x10, RZ ;  /* 0x0000001004bb7819 */ /* 0x000fe200000006ff */
[----:B------:R-:W-:Y:S01]  /*6170*/  FADD.FTZ R192, R11, R192 ;  /* 0x000000c00bc07221 */ /* 0x000fe20000010000 */
[----:B------:R-:W-:Y:S01]  /*6180*/  SHF.L.U32 R4, R40, 0x10, RZ ;  /* 0x0000001028047819 */ /* 0x000fe200000006ff */
[----:B------:R-:W-:Y:S01]  /*6190*/  FADD.FTZ R188, R0, R188 ;  /* 0x000000bc00bc7221 */ /* 0x000fe20000010000 */
[----:B------:R-:W-:Y:S01]  /*61a0*/  SHF.L.U32 R7, R7, 0x10, RZ ;  /* 0x0000001007077819 */ /* 0x000fe200000006ff */
[----:B------:R-:W-:Y:S02]  /*61b0*/  IMAD.U32 R0, R43, 0x10000, RZ ;  /* 0x000100002b007824 */ /* 0x000fe400078e00ff */
[----:B------:R-:W-:Y:S01]  /*61c0*/  FADD.FTZ R192, R192, R9 ;  /* 0x00000009c0c07221 */ /* 0x000fe20000010000 */
[----:B------:R-:W-:Y:S01]  /*61d0*/  FADD.FTZ R187, R4, R187 ;  /* 0x000000bb04bb7221 */ /* 0x000fe20000010000 */
[----:B------:R-:W-:Y:S01]  /*61e0*/  SHF.L.U32 R9, R39, 0x10, RZ ;  /* 0x0000001027097819 */ /* 0x000fe200000006ff */
[----:B------:R-:W-:Y:S01]  /*61f0*/  FADD.FTZ R0, R0, R7 ;  /* 0x0000000700007221 */ /* 0x000fe20000010000 */
[----:B------:R-:W-:-:S02]  /*6200*/  SHF.L.U32 R4, R42, 0x10, RZ ;  /* 0x000000102a047819 */ /* 0x000fc400000006ff */
[----:B------:R-:W-:Y:S01]  /*6210*/  PRMT R11, R37, 0x7632, R11 ;  /* 0x00007632250b7816 */ /* 0x000fe2000000000b */
[----:B------:R-:W-:Y:S01]  /*6220*/  FADD.FTZ R9, R9, R0 ;  /* 0x0000000009097221 */ /* 0x000fe20000010000 */
[----:B------:R-:W-:Y:S01]  /*6230*/  SHF.L.U32 R189, R38, 0x10, RZ ;  /* 0x0000001026bd7819 */ /* 0x000fe200000006ff */
[----:B------:R-:W-:Y:S01]  /*6240*/  FADD.FTZ R6, R4, R6 ;  /* 0x0000000604067221 */ /* 0x000fe20000010000 */
[----:B------:R-:W-:Y:S01]  /*6250*/  SHF.L.U32 R11, R11, 0x10, RZ ;  /* 0x000000100b0b7819 */ /* 0x000fe200000006ff */
[----:B------:R-:W-:Y:S01]  /*6260*/  IMAD.U32 R4, R37, 0x10000, RZ ;  /* 0x0001000025047824 */ /* 0x000fe200078e00ff */
[----:B------:R-:W-:Y:S01]  /*6270*/  SHF.L.U32 R0, R36, 0x10, RZ ;  /* 0x0000001024007819 */ /* 0x000fe200000006ff */
[----:B------:R-:W-:Y:S01]  /*6280*/  FADD.FTZ R189, R189, R6 ;  /* 0x00000006bdbd7221 */ /* 0x000fe20000010000 */
[----:B------:R-:W-:Y:S01]  /*6290*/  F2FP.BF16.F32.PACK_AB R35, R10, R9 ;  /* 0x000000090a23723e */ /* 0x000fe200000010ff */
[----:B------:R-:W-:Y:S01]  /*62a0*/  FADD.FTZ R191, R191, R11 ;  /* 0x0000000bbfbf7221 */ /* 0x000fe20000010000 */
[----:B------:R-:W-:Y:S01]  /*62b0*/  FADD.FTZ R188, R4, R188 ;  /* 0x000000bc04bc7221 */ /* 0x000fe20000010000 */
[----:B------:R-:W-:Y:S01]  /*62c0*/  FADD.FTZ R187, R0, R187 ;  /* 0x000000bb00bb7221 */ /* 0x000fe20000010000 */
[----:B------:R-:W-:-:S03]  /*62d0*/  F2FP.BF16.F32.PACK_AB R34, R192, R189 ;  /* 0x000000bdc022723e */ /* 0x000fc600000010ff */
[----:B------:R-:W-:Y:S02]  /*62e0*/  F2FP.BF16.F32.PACK_AB R33, R191, R188 ;  /* 0x000000bcbf21723e */ /* 0x000fe400000010ff */
[----:B------:R-:W-:-:S07]  /*62f0*/  F2FP.BF16.F32.PACK_AB R32, R190, R187 ;  /* 0x000000bbbe20723e */ /* 0x000fce00000010ff */
.L_x_122:
[----:B------:R-:W0:Y:S01]  /*6300*/  @P0 LDC.64 R4, c[0x0][0x3a8] ;  /* 0x0000ea00ff040b82 */ /* 0x000e220000000a00 */
[----:B------:R-:W-:-:S07]  /*6310*/  IADD3 R0, PT, PT, R213, 0xa0, RZ ;  /* 0x000000a0d5007810 */ /* 0x000fce0007ffe0ff */
[----:B------:R-:W1:Y:S01]  /*6320*/  @P2 LDC.64 R6, c[0x0][0x3a0] ;  /* 0x0000e800ff062b82 */ /* 0x000e620000000a00 */
[----:B0-----:R-:W-:-:S05]  /*6330*/  @P0 IMAD.WIDE.U32 R4, R2, 0x10, R4 ;  /* 0x0000001002040825 */ /* 0x001fca00078e0004 */
[----:B------:R0:W-:Y:S02]  /*6340*/  @P0 STG.E.128 desc[UR6][R4.64], R32 ;  /* 0x0000002004000986 */ /* 0x0001e4000c101d06 */
[----:B0-----:R-:W0:Y:S02]  /*6350*/  @P1 LDC.64 R4, c[0x0][0x398] ;  /* 0x0000e600ff041b82 */ /* 0x001e240000000a00 */
[----:B0-----:R-:W-:-:S05]  /*6360*/  @P1 IMAD.WIDE.U32 R4, R0, 0x10, R4 ;  /* 0x0000001000041825 */ /* 0x001fca00078e0004 */
[----:B------:R1:W5:Y:S02]  /*6370*/  @P1 LDG.E.128 R40, desc[UR6][R4.64] ;  /* 0x0000000604281981 */ /* 0x000364000c1e1d00 */
[----:B-1----:R-:W-:-:S05]  /*6380*/  @P2 IMAD.WIDE.U32 R4, R0, 0x10, R6 ;  /* 0x0000001000042825 */ /* 0x002fca00078e0006 */
[----:B------:R0:W5:Y:S02]  /*6390*/  @P2 LDG.E.128 R36, desc[UR6][R4.64] ;  /* 0x0000000604242981 */ /* 0x000164000c1e1d00 */
[----:B0-----:R-:W-:-:S05]  /*63a0*/  IMAD.WIDE.U32 R4, R0, 0x10, R180 ;  /* 0x0000001000047825 */ /* 0x001fca00078e00b4 */
[----:B------:R0:W5:Y:S01]  /*63b0*/  LDG.E.128 R16, desc[UR6][R4.64] ;  /* 0x0000000604107981 */ /* 0x000162000c1e1d00 */
        /* <DEDUP_REMOVED lines=8> */
[----:B0-----:R-:W-:Y:S02]  /*6440*/  PRMT R4, R19, 0x7632, R4 ;  /* 0x0000763213047816 */ /* 0x001fe40000000004 */
[----:B------:R-:W-:Y:S02]  /*6450*/  SHF.L.U32 R27, R17, 0x10, RZ ;  /* 0x00000010111b7819 */ /* 0x000fe400000006ff */
[----:B------:R-:W-:-:S02]  /*6460*/  SHF.L.U32 R23, R18, 0x10, RZ ;  /* 0x0000001012177819 */ /* 0x000fc400000006ff */
[----:B------:R-:W-:Y:S02]  /*6470*/  SHF.L.U32 R11, R11, 0x10, RZ ;  /* 0x000000100b0b7819 */ /* 0x000fe400000006ff */
[----:B------:R-:W-:Y:S02]  /*6480*/  SHF.L.U32 R12, R12, 0x10, RZ ;  /* 0x000000100c0c7819 */ /* 0x000fe400000006ff */
[----:B------:R-:W-:Y:S01]  /*6490*/  SHF.L.U32 R4, R4, 0x10, RZ ;  /* 0x0000001004047819 */ /* 0x000fe200000006ff */
[----:B------:R-:W-:Y:S06]  /*64a0*/  BRA `(.L_x_126) ;  /* 0x00000008000c7947 */ /* 0x000fec0003800000 */
.L_x_125:
[----:B-----5:R-:W-:Y:S01]  /*64b0*/  PRMT R11, R16, 0x7632, R11 ;  /* 0x00007632100b7816 */ /* 0x020fe2000000000b */
[----:B------:R-:W-:Y:S01]  /*64c0*/  IMAD.U32 R23, R38, 0x10000, RZ ;  /* 0x0001000026177824 */ /* 0x000fe200078e00ff */
[----:B0-----:R-:W-:Y:S02]  /*64d0*/  PRMT R4, R36, 0x7632, R4 ;  /* 0x0000763224047816 */ /* 0x001fe40000000004 */
[----:B------:R-:W-:Y:S02]  /*64e0*/  SHF.L.U32 R11, R11, 0x10, RZ ;  /* 0x000000100b0b7819 */ /* 0x000fe400000006ff */
[----:B------:R-:W-:Y:S01]  /*64f0*/  PRMT R7, R17, 0x7632, R7 ;  /* 0x0000763211077816 */ /* 0x000fe20000000007 */
[----:B------:R-:W-:Y:S01]  /*6500*/  IMAD.U32 R4, R4, 0x10000, RZ ;  /* 0x0001000004047824 */ /* 0x000fe200078e00ff */
[----:B------:R-:W-:Y:S01]  /*6510*/  PRMT R12, R37, 0x7632, R12 ;  /* 0x00007632250c7816 */ /* 0x000fe2000000000c */
[----:B------:R-:W-:Y:S01]  /*6520*/  IMAD.U32 R17, R17, 0x10000, RZ ;  /* 0x0001000011117824 */ /* 0x000fe200078e00ff */
[----:B------:R-:W-:Y:S01]  /*6530*/  PRMT R5, R39, 0x7632, R5 ;  /* 0x0000763227057816 */ /* 0x000fe20000000005 */
[--C-:B------:R-:W-:Y:S01]  /*6540*/  FADD.FTZ R11, R11, R4.reuse ;  /* 0x000000040b0b7221 */ /* 0x100fe20000010000 */
[----:B------:R-:W-:-:S02]  /*6550*/  PRMT R4, R19, 0x7632, R4 ;  /* 0x0000763213047816 */ /* 0x000fc40000000004 */
[----:B------:R-:W-:Y:S01]  /*6560*/  SHF.L.U32 R7, R7, 0x10, RZ ;  /* 0x0000001007077819 */ /* 0x000fe200000006ff */
[----:B------:R-:W-:Y:S01]  /*6570*/  IMAD.U32 R5, R5, 0x10000, RZ ;  /* 0x0001000005057824 */ /* 0x000fe200078e00ff */
[----:B------:R-:W-:Y:S02]  /*6580*/  SHF.L.U32 R12, R12, 0x10, RZ ;  /* 0x000000100c0c7819 */ /* 0x000fe400000006ff */
        /* <DEDUP_REMOVED lines=15> */
[----:B------:R-:W-:Y:S02]  /*6680*/  SHF.L.U32 R22, R36, 0x10, RZ ;  /* 0x0000001024167819 */ /* 0x000fe400000006ff */
[----:B------:R-:W-:Y:S01]  /*6690*/  F2FP.BF16.F32.PACK_AB R34, R13, R23 ;  /* 0x000000170d22723e */ /* 0x000fe200000010ff */
[----:B------:R-:W-:Y:S01]  /*66a0*/  FADD.FTZ R27, R27, R17 ;  /* 0x000000111b1b7221 */ /* 0x000fe20000010000 */
[----:B------:R-:W-:Y:S01]  /*66b0*/  F2FP.BF16.F32.PACK_AB R35, R4, R7 ;  /* 0x000000070423723e */ /* 0x000fe200000010ff */
[----:B------:R-:W-:-:S03]  /*66c0*/  FADD.FTZ R22, R22, R16 ;  /* 0x0000001016167221 */ /* 0x000fc60000010000 */
[----:B------:R-:W-:Y:S02]  /*66d0*/  F2FP.BF16.F32.PACK_AB R33, R12, R27 ;  /* 0x0000001b0c21723e */ /* 0x000fe400000010ff */
[----:B------:R-:W-:Y:S01]  /*66e0*/  F2FP.BF16.F32.PACK_AB R32, R11, R22 ;  /* 0x000000160b20723e */ /* 0x000fe200000010ff */
[----:B------:R-:W-:Y:S06]  /*66f0*/  BRA `(.L_x_126) ;  /* 0x0000000400787947 */ /* 0x000fec0003800000 */
.L_x_124:
[----:B------:R-:W-:Y:S05]  /*6700*/  BRA.U UP1, `(.L_x_127) ;  /* 0x0000000101947547 */ /* 0x000fea000b800000 */
[C---:B-----5:R-:W-:Y:S01]  /*6710*/  PRMT R11, R16.reuse, 0x7632, R11 ;  /* 0x00007632100b7816 */ /* 0x060fe2000000000b */
[----:B------:R-:W-:Y:S01]  /*6720*/  IMAD.U32 R16, R16, 0x10000, RZ ;  /* 0x0001000010107824 */ /* 0x000fe200078e00ff */
[C---:B0-----:R-:W-:Y:S01]  /*6730*/  PRMT R4, R40.reuse, 0x7632, R4 ;  /* 0x0000763228047816 */ /* 0x041fe20000000004 */
[----:B------:R-:W-:Y:S01]  /*6740*/  IMAD.U32 R22, R40, 0x10000, RZ ;  /* 0x0001000028167824 */ /* 0x000fe200078e00ff */
[----:B------:R-:W-:Y:S01]  /*6750*/  PRMT R5, R43, 0x7632, R5 ;  /* 0x000076322b057816 */ /* 0x000fe20000000005 */
[----:B------:R-:W-:Y:S01]  /*6760*/  IMAD.U32 R11, R11, 0x10000, RZ ;  /* 0x000100000b0b7824 */ /* 0x000fe200078e00ff */
[----:B------:R-:W-:Y:S01]  /*6770*/  SHF.L.U32 R4, R4, 0x10, RZ ;  /* 0x0000001004047819 */ /* 0x000fe200000006ff */
[----:B------:R-:W-:Y:S01]  /*6780*/  FADD.FTZ R22, R22, R16 ;  /* 0x0000001016167221 */ /* 0x000fe20000010000 */
[----:B------:R-:W-:Y:S02]  /*6790*/  PRMT R7, R17, 0x7632, R7 ;  /* 0x0000763211077816 */ /* 0x000fe40000000007 */
[----:B------:R-:W-:Y:S01]  /*67a0*/  PRMT R12, R41, 0x7632, R12 ;  /* 0x00007632290c7816 */ /* 0x000fe2000000000c */
[--C-:B------:R-:W-:Y:S01]  /*67b0*/  FADD.FTZ R11, R11, R4.reuse ;  /* 0x000000040b0b7221 */ /* 0x100fe20000010000 */
[----:B------:R-:W-:-:S02]  /*67c0*/  PRMT R4, R19, 0x7632, R4 ;  /* 0x0000763213047816 */ /* 0x000fc40000000004 */
[----:B------:R-:W-:Y:S01]  /*67d0*/  SHF.L.U32 R5, R5, 0x10, RZ ;  /* 0x0000001005057819 */ /* 0x000fe200000006ff */
[----:B------:R-:W-:Y:S01]  /*67e0*/  IMAD.U32 R12, R12, 0x10000, RZ ;  /* 0x000100000c0c7824 */ /* 0x000fe200078e00ff */
[----:B------:R-:W-:Y:S01]  /*67f0*/  SHF.L.U32 R7, R7, 0x10, RZ ;  /* 0x0000001007077819 */ /* 0x000fe200000006ff */
[----:B------:R-:W-:Y:S01]  /*6800*/  IMAD.U32 R4, R4, 0x10000, RZ ;  /* 0x0001000004047824 */ /* 0x000fe200078e00ff */
[----:B------:R-:W-:Y:S02]  /*6810*/  PRMT R13, R18, 0x7632, R13 ;  /* 0x00007632120d7816 */ /* 0x000fe4000000000d */
[----:B------:R-:W-:Y:S01]  /*6820*/  PRMT R6, R42, 0x7632, R6 ;  /* 0x000076322a067816 */ /* 0x000fe20000000006 */
[----:B------:R-:W-:Y:S01]  /*6830*/  FADD.FTZ R4, R4, R5 ;  /* 0x0000000504047221 */ /* 0x000fe20000010000 */
[----:B------:R-:W-:Y:S01]  /*6840*/  SHF.L.U32 R13, R13, 0x10, RZ ;  /* 0x000000100d0d7819 */ /* 0x000fe200000006ff */
[----:B------:R-:W-:Y:S01]  /*6850*/  FADD.FTZ R12, R7, R12 ;  /* 0x0000000c070c7221 */ /* 0x000fe20000010000 */
        /* <DEDUP_REMOVED lines=16> */
.L_x_127:
[----:B-----5:R-:W-:Y:S01]  /*6960*/  PRMT R11, R16, 0x7632, R11 ;  /* 0x00007632100b7816 */ /* 0x020fe2000000000b */
[----:B------:R-:W-:Y:S01]  /*6970*/  IMAD.U32 R23, R38, 0x10000, RZ ;  /* 0x0001000026177824 */ /* 0x000fe200078e00ff */
[----:B0-----:R-:W-:Y:S02]  /*6980*/  PRMT R5, R40, 0x7632, R5 ;  /* 0x0000763228057816 */ /* 0x001fe40000000005 */
[----:B------:R-:W-:Y:S02]  /*6990*/  SHF.L.U32 R11, R11, 0x10, RZ ;  /* 0x000000100b0b7819 */ /* 0x000fe400000006ff */
[----:B------:R-:W-:Y:S02]  /*69a0*/  PRMT R12, R17, 0x7632, R12 ;  /* 0x00007632110c7816 */ /* 0x000fe4000000000c */
[----:B------:R-:W-:Y:S02]  /*69b0*/  PRMT R4, R41, 0x7632, R4 ;  /* 0x0000763229047816 */ /* 0x000fe40000000004 */
[----:B------:R-:W-:Y:S01]  /*69c0*/  SHF.L.U32 R5, R5, 0x10, RZ ;  /* 0x0000001005057819 */ /* 0x000fe200000006ff */
[----:B------:R-:W-:Y:S01]  /*69d0*/  IMAD.U32 R12, R12, 0x10000, RZ ;  /* 0x000100000c0c7824 */ /* 0x000fe200078e00ff */
[----:B------:R-:W-:-:S02]  /*69e0*/  SHF.L.U32 R4, R4, 0x10, RZ ;  /* 0x0000001004047819 */ /* 0x000fc400000006ff */
[----:B------:R-:W-:Y:S01]  /*69f0*/  PRMT R6, R43, 0x7632, R6 ;  /* 0x000076322b067816 */ /* 0x000fe20000000006 */
[--C-:B------:R-:W-:Y:S01]  /*6a00*/  FADD.FTZ R11, R11, R5.reuse ;  /* 0x000000050b0b7221 */ /* 0x100fe20000010000 */
[----:B------:R-:W-:Y:S01]  /*6a10*/  PRMT R5, R36, 0x7632, R5 ;  /* 0x0000763224057816 */ /* 0x000fe20000000005 */
[--C-:B------:R-:W-:Y:S01]  /*6a20*/  FADD.FTZ R12, R12, R4.reuse ;  /* 0x000000040c0c7221 */ /* 0x100fe20000010000 */
[C---:B------:R-:W-:Y:S01]  /*6a30*/  PRMT R4, R19.reuse, 0x7632, R4 ;  /* 0x0000763213047816 */ /* 0x040fe20000000004 */
[----:B------:R-:W-:Y:S01]  /*6a40*/  IMAD.U32 R19, R19, 0x10000, RZ ;  /* 0x0001000013137824 */ /* 0x000fe200078e00ff */
        /* <DEDUP_REMOVED lines=10> */
[----:B------:R-:W-:Y:S01]  /*6af0*/  PRMT R6, R38, 0x7632, R6 ;  /* 0x0000763226067816 */ /* 0x000fe20000000006 */
[----:B------:R-:W-:Y:S01]  /*6b00*/  IMAD.U32 R5, R5, 0x10000, RZ ;  /* 0x0001000005057824 */ /* 0x000fe200078e00ff */
[----:B------:R-:W-:Y:S01]  /*6b10*/  SHF.L.U32 R27, R17, 0x10, RZ ;  /* 0x00000010111b7819 */ /* 0x000fe200000006ff */
[----:B------:R-:W-:Y:S01]  /*6b20*/  FADD.FTZ R13, R7, R13 ;  /* 0x0000000d070d7221 */ /* 0x000fe20000010000 */
[----:B------:R-:W-:Y:S01]  /*6b30*/  SHF.L.U32 R6, R6, 0x10, RZ ;  /* 0x0000001006067819 */ /* 0x000fe200000006ff */
[----:B------:R-:W-:Y:S01]  /*6b40*/  FADD.FTZ R4, R4, R5 ;  /* 0x0000000504047221 */ /* 0x000fe20000010000 */
[----:B------:R-:W-:Y:S02]  /*6b50*/  PRMT R7, R37, 0x7632, R7 ;  /* 0x0000763225077816 */ /* 0x000fe40000000007 */
        /* <DEDUP_REMOVED lines=8> */
[----:B------:R-:W-:Y:S01]  /*6be0*/  SHF.L.U32 R18, R18, 0x10, RZ ;  /* 0x0000001012127819 */ /* 0x000fe200000006ff */
[----:B------:R-:W-:Y:S01]  /*6bf0*/  FADD.FTZ R12, R12, R7 ;  /* 0x000000070c0c7221 */ /* 0x000fe20000010000 */
[----:B------:R-:W-:Y:S01]  /*6c00*/  SHF.L.U32 R6, R42, 0x10, RZ ;  /* 0x000000102a067819 */ /* 0x000fe200000006ff */
[----:B------:R-:W-:Y:S01]  /*6c10*/  FADD.FTZ R5, R5, R19 ;  /* 0x0000001305057221 */ /* 0x000fe20000010000 */
[----:B------:R-:W-:-:S03]  /*6c20*/  SHF.L.U32 R7, R39, 0x10, RZ ;  /* 0x0000001027077819 */ /* 0x000fc600000006ff */
[----:B------:R-:W-:Y:S01]  /*6c30*/  FADD.FTZ R18, R6, R18 ;  /* 0x0000001206127221 */ /* 0x000fe20000010000 */
[----:B------:R-:W-:Y:S01]  /*6c40*/  SHF.L.U32 R6, R37, 0x10, RZ ;  /* 0x0000001025067819 */ /* 0x000fe200000006ff */
[----:B------:R-:W-:Y:S01]  /*6c50*/  FADD.FTZ R7, R7, R5 ;  /* 0x0000000507077221 */ /* 0x000fe20000010000 */
[----:B------:R-:W-:Y:S02]  /*6c60*/  IMAD.U32 R5, R36, 0x10000, RZ ;  /* 0x0001000024057824 */ /* 0x000fe400078e00ff */
[----:B------:R-:W-:Y:S01]  /*6c70*/  FADD.FTZ R23, R23, R18 ;  /* 0x0000001217177221 */ /* 0x000fe20000010000 */
[----:B------:R-:W-:Y:S01]  /*6c80*/  FADD.FTZ R27, R6, R27 ;  /* 0x0000001b061b7221 */ /* 0x000fe20000010000 */
[----:B------:R-:W-:Y:S01]  /*6c90*/  FADD.FTZ R22, R5, R22 ;  /* 0x0000001605167221 */ /* 0x000fe20000010000 */
[----:B------:R-:W-:Y:S02]  /*6ca0*/  F2FP.BF16.F32.PACK_AB R35, R4, R7 ;  /* 0x000000070423723e */ /* 0x000fe400000010ff */
[----:B------:R-:W-:-:S02]  /*6cb0*/  F2FP.BF16.F32.PACK_AB R34, R13, R23 ;  /* 0x000000170d22723e */ /* 0x000fc400000010ff */
[----:B------:R-:W-:Y:S02]  /*6cc0*/  F2FP.BF16.F32.PACK_AB R33, R12, R27 ;  /* 0x0000001b0c21723e */ /* 0x000fe400000010ff */
[----:B------:R-:W-:-:S07]  /*6cd0*/  F2FP.BF16.F32.PACK_AB R32, R11, R22 ;  /* 0x000000160b20723e */ /* 0x000fce00000010ff */
.L_x_126:
        /* <DEDUP_REMOVED lines=14> */
[----:B0----5:R-:W-:Y:S01]  /*6dc0*/  PRMT R14, R160, 0x7632, R14 ;  /* 0x00007632a00e7816 */ /* 0x021fe2000000000e */
        /* <DEDUP_REMOVED lines=12> */
.L_x_129:
[----:B0----5:R-:W-:Y:S01]  /*6e90*/  PRMT R14, R160, 0x7632, R14 ;  /* 0x00007632a00e7816 */ /* 0x021fe2000000000e */
[----:B------:R-:W-:Y:S01]  /*6ea0*/  IMAD.U32 R25, R162, 0x10000, RZ ;  /* 0x00010000a2197824 */ /* 0x000fe200078e00ff */
[----:B------:R-:W-:Y:S02]  /*6eb0*/  PRMT R6, R36, 0x7632, R6 ;  /* 0x0000763224067816 */ /* 0x000fe40000000006 */
[----:B------:R-:W-:Y:S02]  /*6ec0*/  SHF.L.U32 R14, R14, 0x10, RZ ;  /* 0x000000100e0e7819 */ /* 0x000fe400000006ff */
[----:B------:R-:W-:Y:S02]  /*6ed0*/  SHF.L.U32 R6, R6, 0x10, RZ ;  /* 0x0000001006067819 */ /* 0x000fe400000006ff */
        /* <DEDUP_REMOVED lines=9> */
[----:B------:R-:W-:Y:S01]  /*6f70*/  FADD.FTZ R16, R16, R18 ;  /* 0x0000001210107221 */ /* 0x000fe20000010000 */
[----:B------:R-:W-:Y:S02]  /*6f80*/  SHF.L.U32 R29, R163, 0x10, RZ ;  /* 0x00000010a31d7819 */ /* 0x000fe400000006ff */
[----:B------:R-:W-:Y:S01]  /*6f90*/  SHF.L.U32 R18, R38, 0x10, RZ ;  /* 0x0000001026127819 */ /* 0x000fe200000006ff */
[----:B------:R-:W-:Y:S01]  /*6fa0*/  FADD.FTZ R6, R6, R17 ;  /* 0x0000001106067221 */ /* 0x000fe20000010000 */
[----:B------:R-:W-:Y:S01]  /*6fb0*/  IMAD.U32 R17, R39, 0x10000, RZ ;  /* 0x0001000027117824 */ /* 0x000fe200078e00ff */
[----:B------:R-:W-:-:S02]  /*6fc0*/  PRMT R19, R161, 0x7632, R19 ;  /* 0x00007632a1137816 */ /* 0x000fc40000000013 */
[----:B------:R-:W-:Y:S01]  /*6fd0*/  PRMT R15, R37, 0x7632, R15 ;  /* 0x00007632250f7816 */ /* 0x000fe2000000000f */
[----:B------:R-:W-:Y:S01]  /*6fe0*/  FADD.FTZ R29, R17, R29 ;  /* 0x0000001d111d7221 */ /* 0x000fe20000010000 */
[----:B------:R-:W-:Y:S01]  /*6ff0*/  FADD.FTZ R25, R18, R25 ;  /* 0x0000001912197221 */ /* 0x000fe20000010000 */
[----:B------:R-:W-:Y:S01]  /*7000*/  SHF.L.U32 R24, R160, 0x10, RZ ;  /* 0x00000010a0187819 */ /* 0x000fe200000006ff */
[----:B------:R-:W-:Y:S01]  /*7010*/  IMAD.U32 R19, R19, 0x10000, RZ ;  /* 0x0001000013137824 */ /* 0x000fe200078e00ff */
[----:B------:R-:W-:Y:S01]  /*7020*/  SHF.L.U32 R15, R15, 0x10, RZ ;  /* 0x000000100f0f7819 */ /* 0x000fe200000006ff */
[----:B------:R-:W-:Y:S01]  /*7030*/  IMAD.U32 R18, R37, 0x10000, RZ ;  /* 0x0001000025127824 */ /* 0x000fe200078e00ff */
[----:B------:R-:W-:Y:S02]  /*7040*/  SHF.L.U32 R28, R161, 0x10, RZ ;  /* 0x00000010a11c7819 */ /* 0x000fe400000006ff */
[----:B------:R-:W-:Y:S01]  /*7050*/  SHF.L.U32 R17, R36, 0x10, RZ ;  /* 0x0000001024117819 */ /* 0x000fe200000006ff */
[----:B------:R-:W-:Y:S01]  /*7060*/  FADD.FTZ R15, R19, R15 ;  /* 0x0000000f130f7221 */ /* 0x000fe20000010000 */
[----:B------:R-:W-:Y:S01]  /*7070*/  F2FP.BF16.F32.PACK_AB R35, R6, R29 ;  /* 0x0000001d0623723e */ /* 0x000fe200000010ff */
[----:B------:R-:W-:Y:S01]  /*7080*/  FADD.FTZ R28, R18, R28 ;  /* 0x0000001c121c7221 */ /* 0x000fe20000010000 */
[----:B------:R-:W-:Y:S01]  /*7090*/  F2FP.BF16.F32.PACK_AB R34, R16, R25 ;  /* 0x000000191022723e */ /* 0x000fe200000010ff */
[----:B------:R-:W-:-:S03]  /*70a0*/  FADD.FTZ R24, R17, R24 ;  /* 0x0000001811187221 */ /* 0x000fc60000010000 */
[----:B------:R-:W-:Y:S02]  /*70b0*/  F2FP.BF16.F32.PACK_AB R33, R15, R28 ;  /* 0x0000001c0f21723e */ /* 0x000fe400000010ff */
[----:B------:R-:W-:Y:S01]  /*70c0*/  F2FP.BF16.F32.PACK_AB R32, R14, R24 ;  /* 0x000000180e20723e */ /* 0x000fe200000010ff */
[----:B------:R-:W-:Y:S06]  /*70d0*/  BRA `(.L_x_130) ;  /* 0x0000000400787947 */ /* 0x000fec0003800000 */
.L_x_128:
[----:B------:R-:W-:Y:S05]  /*70e0*/  BRA.U UP1, `(.L_x_131) ;  /* 0x0000000101947547 */ /* 0x000fea000b800000 */
[----:B0----5:R-:W-:Y:S01]  /*70f0*/  PRMT R14, R160, 0x7632, R14 ;  /* 0x00007632a00e7816 */ /* 0x021fe2000000000e */
        /* <DEDUP_REMOVED lines=18> */
[----:B------:R-:W-:Y:S01]  /*7220*/  IMAD.U32 R18, R42, 0x10000, RZ ;  /* 0x000100002a127824 */ /* 0x000fe200078e00ff */
[----:B------:R-:W-:Y:S02]  /*7230*/  PRMT R19, R161, 0x7632, R19 ;  /* 0x00007632a1137816 */ /* 0x000fe40000000013 */
[----:B------:R-:W-:Y:S01]  /*7240*/  PRMT R15, R41, 0x7632, R15 ;  /* 0x00007632290f7816 */ /* 0x000fe2000000000f */
[----:B------:R-:W-:Y:S01]  /*7250*/  FADD.FTZ R25, R18, R25 ;  /* 0x0000001912197221 */ /* 0x000fe20000010000 */
[----:B------:R-:W-:Y:S01]  /*7260*/  FADD.FTZ R29, R17, R29 ;  /* 0x0000001d111d7221 */ /* 0x000fe20000010000 */
[----:B------:R-:W-:-:S02]  /*7270*/  SHF.L.U32 R19, R19, 0x10, RZ ;  /* 0x0000001013137819 */ /* 0x000fc400000006ff */
[----:B------:R-:W-:Y:S02]  /*7280*/  SHF.L.U32 R15, R15, 0x10, RZ ;  /* 0x000000100f0f7819 */ /* 0x000fe400000006ff */
        /* <DEDUP_REMOVED lines=11> */
.L_x_131:
[----:B0----5:R-:W-:Y:S01]  /*7340*/  PRMT R15, R161, 0x7632, R15 ;  /* 0x00007632a10f7816 */ /* 0x021fe2000000000f */
[C---:B------:R-:W-:Y:S01]  /*7350*/  IMAD.U32 R24, R160.reuse, 0x10000, RZ ;  /* 0x00010000a0187824 */ /* 0x040fe200078e00ff */
[----:B------:R-:W-:Y:S01]  /*7360*/  PRMT R6, R41, 0x7632, R6 ;  /* 0x0000763229067816 */ /* 0x000fe20000000006 */
[----:B------:R-:W-:Y:S01]  /*7370*/  IMAD.U32 R29, R39, 0x10000, RZ ;  /* 0x00010000271d7824 */ /* 0x000fe200078e00ff */
[----:B------:R-:W-:Y:S02]  /*7380*/  PRMT R14, R160, 0x7632, R14 ;  /* 0x00007632a00e7816 */ /* 0x000fe4000000000e */
[----:B------:R-:W-:Y:S01]  /*7390*/  PRMT R16, R40, 0x7632, R16 ;  /* 0x0000763228107816 */ /* 0x000fe20000000010 */
[----:B------:R-:W-:Y:S01]  /*73a0*/  IMAD.U32 R6, R6, 0x10000, RZ ;  /* 0x0001000006067824 */ /* 0x000fe200078e00ff */
[----:B------:R-:W-:Y:S01]  /*73b0*/  SHF.L.U32 R15, R15, 0x10, RZ ;  /* 0x000000100f0f7819 */ /* 0x000fe200000006ff */
[----:B------:R-:W-:Y:S01]  /*73c0*/  IMAD.U32 R14, R14, 0x10000, RZ ;  /* 0x000100000e0e7824 */ /* 0x000fe200078e00ff */
[----:B------:R-:W-:-:S02]  /*73d0*/  SHF.L.U32 R16, R16, 0x10, RZ ;  /* 0x0000001010107819 */ /* 0x000fc400000006ff */
[----:B------:R-:W-:Y:S01]  /*73e0*/  PRMT R17, R36, 0x7632, R17 ;  /* 0x0000763224117816 */ /* 0x000fe20000000011 */
[--C-:B------:R-:W-:Y:S01]  /*73f0*/  FADD.FTZ R15, R15, R6.reuse ;  /* 0x000000060f0f7221 */ /* 0x100fe20000010000 */
[----:B------:R-:W-:Y:S01]  /*7400*/  PRMT R6, R163, 0x7632, R6 ;  /* 0x00007632a3067816 */ /* 0x000fe20000000006 */
[----:B------:R-:W-:Y:S01]  /*7410*/  FADD.FTZ R14, R14, R16 ;  /* 0x000000100e0e7221 */ /* 0x000fe20000010000 */
[----:B------:R-:W-:Y:S02]  /*7420*/  PRMT R18, R43, 0x7632, R18 ;  /* 0x000076322b127816 */ /* 0x000fe40000000012 */
[----:B------:R-:W-:Y:S01]  /*7430*/  SHF.L.U32 R17, R17, 0x10, RZ ;  /* 0x0000001011117819 */ /* 0x000fe200000006ff */
[----:B------:R-:W-:Y:S01]  /*7440*/  IMAD.U32 R6, R6, 0x10000, RZ ;  /* 0x0001000006067824 */ /* 0x000fe200078e00ff */
[----:B------:R-:W-:Y:S02]  /*7450*/  SHF.L.U32 R18, R18, 0x10, RZ ;  /* 0x0000001012127819 */ /* 0x000fe400000006ff */
[----:B------:R-:W-:Y:S01]  /*7460*/  PRMT R19, R162, 0x7632, R19 ;  /* 0x00007632a2137816 */ /* 0x000fe20000000013 */
[--C-:B------:R-:W-:Y:S01]  /*7470*/  FADD.FTZ R14, R14, R17.reuse ;  /* 0x000000110e0e7221 */ /* 0x100fe20000010000 */
[----:B------:R-:W-:Y:S01]  /*7480*/  PRMT R16, R42, 0x7632, R16 ;  /* 0x000076322a107816 */ /* 0x000fe20000000010 */
[----:B------:R-:W-:Y:S01]  /*7490*/  FADD.FTZ R6, R6, R18 ;  /* 0x0000001206067221 */ /* 0x000fe20000010000 */
[----:B------:R-:W-:-:S02]  /*74a0*/  PRMT R17, R39, 0x7632, R17 ;  /* 0x0000763227117816 */ /* 0x000fc40000000011 */
[----:B------:R-:W-:Y:S02]  /*74b0*/  SHF.L.U32 R19, R19, 0x10, RZ ;  /* 0x0000001013137819 */ /* 0x000fe400000006ff */
[----:B------:R-:W-:Y:S02]  /*74c0*/  SHF.L.U32 R16, R16, 0x10, RZ ;  /* 0x0000001010107819 */ /* 0x000fe400000006ff */
[----:B------:R-:W-:Y:S02]  /*74d0*/  PRMT R18, R38, 0x7632, R18 ;  /* 0x0000763226127816 */ /* 0x000fe40000000012 */
[----:B------:R-:W-:Y:S01]  /*74e0*/  SHF.L.U32 R17, R17, 0x10, RZ ;  /* 0x0000001011117819 */ /* 0x000fe200000006ff */
[----:B------:R-:W-:Y:S01]  /*74f0*/  FADD.FTZ R16, R19, R16 ;  /* 0x0000001013107221 */ /* 0x000fe20000010000 */
[----:B------:R-:W-:Y:S02]  /*7500*/  SHF.L.U32 R18, R18, 0x10, RZ ;  /* 0x0000001012127819 */ /* 0x000fe400000006ff */
[----:B------:R-:W-:Y:S01]  /*7510*/  SHF.L.U32 R28, R161, 0x10, RZ ;  /* 0x00000010a11c7819 */ /* 0x000fe200000006ff */
[----:B------:R-:W-:Y:S01]  /*7520*/  FADD.FTZ R6, R6, R17 ;  /* 0x0000001106067221 */ /* 0x000fe20000010000 */
[----:B------:R-:W-:-:S02]  /*7530*/  IMAD.U32 R17, R41, 0x10000, RZ ;  /* 0x0001000029117824 */ /* 0x000fc400078e00ff */
[----:B------:R-:W-:Y:S01]  /*7540*/  FADD.FTZ R16, R16, R18 ;  /* 0x0000001210107221 */ /* 0x000fe20000010000 */
[----:B------:R-:W-:Y:S01]  /*7550*/  SHF.L.U32 R18, R40, 0x10, RZ ;  /* 0x0000001028127819 */ /* 0x000fe200000006ff */
[----:B------:R-:W-:Y:S01]  /*7560*/  FADD.FTZ R28, R17, R28 ;  /* 0x0000001c111c7221 */ /* 0x000fe20000010000 */
[----:B------:R-:W-:Y:S02]  /*7570*/  SHF.L.U32 R163, R163, 0x10, RZ ;  /* 0x00000010a3a37819 */ /* 0x000fe400000006ff */
[----:B------:R-:W-:Y:S01]  /*7580*/  SHF.L.U32 R17, R43, 0x10, RZ ;  /* 0x000000102b117819 */ /* 0x000fe200000006ff */
[----:B------:R-:W-:Y:S01]  /*7590*/  FADD.FTZ R24, R18, R24 ;  /* 0x0000001812187221 */ /* 0x000fe20000010000 */
[----:B------:R-:W-:Y:S01]  /*75a0*/  SHF.L.U32 R162, R162, 0x10, RZ ;  /* 0x00000010a2a27819 */ /* 0x000fe200000006ff */
[----:B------:R-:W-:Y:S01]  /*75b0*/  IMAD.U32 R18, R42, 0x10000, RZ ;  /* 0x000100002a127824 */ /* 0x000fe200078e00ff */
[----:B------:R-:W-:Y:S01]  /*75c0*/  PRMT R19, R37, 0x7632, R19 ;  /* 0x0000763225137816 */ /* 0x000fe20000000013 */
[----:B------:R-:W-:Y:S01]  /*75d0*/  FADD.FTZ R17, R17, R163 ;  /* 0x000000a311117221 */ /* 0x000fe20000010000 */
[----:B------:R-:W-:Y:S01]  /*75e0*/  SHF.L.U32 R25, R38, 0x10, RZ ;  /* 0x0000001026197819 */ /* 0x000fe200000006ff */
[----:B------:R-:W-:Y:S01]  /*75f0*/  FADD.FTZ R162, R18, R162 ;  /* 0x000000a212a27221 */ /* 0x000fe20000010000 */
[----:B------:R-:W-:Y:S01]  /*7600*/  SHF.L.U32 R18, R37, 0x10, RZ ;  /* 0x0000001025127819 */ /* 0x000fe200000006ff */
[----:B------:R-:W-:Y:S01]  /*7610*/  FADD.FTZ R29, R29, R17 ;  /* 0x000000111d1d7221 */ /* 0x000fe20000010000 */
[----:B------:R-:W-:Y:S01]  /*7620*/  SHF.L.U32 R17, R36, 0x10, RZ ;  /* 0x0000001024117819 */ /* 0x000fe200000006ff */
[----:B------:R-:W-:-:S02]  /*7630*/  IMAD.U32 R19, R19, 0x10000, RZ ;  /* 0x0001000013137824 */ /* 0x000fc400078e00ff */
[----:B------:R-:W-:Y:S01]  /*7640*/  FADD.FTZ R25, R25, R162 ;  /* 0x000000a219197221 */ /* 0x000fe20000010000 */
[----:B------:R-:W-:Y:S01]  /*7650*/  FADD.FTZ R28, R18, R28 ;  /* 0x0000001c121c7221 */ /* 0x000fe20000010000 */
[----:B------:R-:W-:Y:S01]  /*7660*/  F2FP.BF16.F32.PACK_AB R35, R6, R29 ;  /* 0x0000001d0623723e */ /* 0x000fe200000010ff */
[----:B------:R-:W-:Y:S01]  /*7670*/  FADD.FTZ R15, R15, R19 ;  /* 0x000000130f0f7221 */ /* 0x000fe20000010000 */
[----:B------:R-:W-:Y:S01]  /*7680*/  FADD.FTZ R24, R17, R24 ;  /* 0x0000001811187221 */ /* 0x000fe20000010000 */
[----:B------:R-:W-:-:S03]  /*7690*/  F2FP.BF16.F32.PACK_AB R34, R16, R25 ;  /* 0x000000191022723e */ /* 0x000fc600000010ff */
[----:B------:R-:W-:Y:S02]  /*76a0*/  F2FP.BF16.F32.PACK_AB R33, R15, R28 ;  /* 0x0000001c0f21723e */ /* 0x000fe400000010ff */
[----:B------:R-:W-:-:S07]  /*76b0*/  F2FP.BF16.F32.PACK_AB R32, R14, R24 ;  /* 0x000000180e20723e */ /* 0x000fce00000010ff */
.L_x_130:
[----:B------:R-:W0:Y:S01]  /*76c0*/  @P0 LDC.64 R18, c[0x0][0x3a8] ;  /* 0x0000ea00ff120b82 */ /* 0x000e220000000a00 */
[----:B------:R-:W-:-:S07]  /*76d0*/  VIADD R17, R213, 0xe0 ;  /* 0x000000e0d5117836 */ /* 0x000fce0000000000 */
        /* <DEDUP_REMOVED lines=25> */
.L_x_133:
[----:B0----5:R-:W-:Y:S01]  /*7870*/  PRMT R19, R160, 0x7632, R19 ;  /* 0x00007632a0137816 */ /* 0x021fe20000000013 */
[C---:B------:R-:W-:Y:S01]  /*7880*/  IMAD.U32 R32, R36.reuse, 0x10000, RZ ;  /* 0x0001000024207824 */ /* 0x040fe200078e00ff */
[----:B------:R-:W-:Y:S02]  /*7890*/  PRMT R18, R36, 0x7632, R18 ;  /* 0x0000763224127816 */ /* 0x000fe40000000012 */
[----:B------:R-:W-:Y:S01]  /*78a0*/  PRMT R20, R162, 0x7632, R20 ;  /* 0x00007632a2147816 */ /* 0x000fe20000000014 */
[----:B------:R-:W-:Y:S01]  /*78b0*/  IMAD.U32 R19, R19, 0x10000, RZ ;  /* 0x0001000013137824 */ /* 0x000fe200078e00ff */
[----:B------:R-:W-:Y:S02]  /*78c0*/  SHF.L.U32 R18, R18, 0x10, RZ ;  /* 0x0000001012127819 */ /* 0x000fe400000006ff */
        /* <DEDUP_REMOVED lines=8> */
[----:B------:R-:W-:Y:S02]  /*7950*/  SHF.L.U32 R26, R26, 0x10, RZ ;  /* 0x000000101a1a7819 */ /* 0x000fe400000006ff */
[----:B------:R-:W-:Y:S01]  /*7960*/  PRMT R31, R161, 0x7632, R31 ;  /* 0x00007632a11f7816 */ /* 0x000fe2000000001f */
[----:B------:R-:W-:Y:S01]  /*7970*/  FADD.FTZ R20, R20, R30 ;  /* 0x0000001e14147221 */ /* 0x000fe20000010000 */
[----:B------:R-:W-:Y:S01]  /*7980*/  PRMT R19, R37, 0x7632, R19 ;  /* 0x0000763225137816 */ /* 0x000fe20000000013 */
[----:B------:R-:W-:Y:S01]  /*7990*/  FADD.FTZ R21, R21, R26 ;  /* 0x0000001a15157221 */ /* 0x000fe20000010000 */
        /* <DEDUP_REMOVED lines=9> */
[----:B------:R-:W-:Y:S02]  /*7a30*/  IMAD.U32 R26, R160, 0x10000, RZ ;  /* 0x00010000a01a7824 */ /* 0x000fe400078e00ff */
[----:B------:R-:W-:Y:S01]  /*7a40*/  FADD.FTZ R168, R168, R163 ;  /* 0x000000a3a8a87221 */ /* 0x000fe20000010000 */
[----:B------:R-:W-:Y:S01]  /*7a50*/  F2FP.BF16.F32.PACK_AB R34, R20, R30 ;  /* 0x0000001e1422723e */ /* 0x000fe200000010ff */
[----:B------:R-:W-:Y:S01]  /*7a60*/  FADD.FTZ R31, R33, R31 ;  /* 0x0000001f211f7221 */ /* 0x000fe20000010000 */
[----:B------:R-:W-:-:S02]  /*7a70*/  FADD.FTZ R26, R32, R26 ;  /* 0x0000001a201a7221 */ /* 0x000fc40000010000 */
[----:B------:R-:W-:Y:S02]  /*7a80*/  F2FP.BF16.F32.PACK_AB R35, R21, R168 ;  /* 0x000000a81523723e */ /* 0x000fe400000010ff */
[----:B------:R-:W-:Y:S02]  /*7a90*/  F2FP.BF16.F32.PACK_AB R33, R19, R31 ;  /* 0x0000001f1321723e */ /* 0x000fe400000010ff */
[----:B------:R-:W-:Y:S01]  /*7aa0*/  F2FP.BF16.F32.PACK_AB R32, R18, R26 ;  /* 0x0000001a1220723e */ /* 0x000fe200000010ff */
[----:B------:R-:W-:Y:S06]  /*7ab0*/  BRA `(.L_x_134) ;  /* 0x0000000400787947 */ /* 0x000fec0003800000 */
.L_x_132:
[----:B------:R-:W-:Y:S05]  /*7ac0*/  BRA.U UP1, `(.L_x_135) ;  /* 0x0000000101947547 */ /* 0x000fea000b800000 */
[----:B0----5:R-:W-:Y:S01]  /*7ad0*/  PRMT R19, R160, 0x7632, R19 ;  /* 0x00007632a0137816 */ /* 0x021fe20000000013 */
[----:B------:R-:W-:Y:S01]  /*7ae0*/  IMAD.U32 R168, R43, 0x10000, RZ ;  /* 0x000100002ba87824 */ /* 0x000fe200078e00ff */
[----:B------:R-:W-:Y:S01]  /*7af0*/  PRMT R18, R40, 0x7632, R18 ;  /* 0x0000763228127816 */ /* 0x000fe20000000012 */
[----:B------:R-:W-:Y:S01]  /*7b00*/  IMAD.U32 R33, R41, 0x10000, RZ ;  /* 0x0001000029217824 */ /* 0x000fe200078e00ff */
[----:B------:R-:W-:Y:S02]  /*7b10*/  SHF.L.U32 R19, R19, 0x10, RZ ;  /* 0x0000001013137819 */ /* 0x000fe400000006ff */
[----:B------:R-:W-:Y:S02]  /*7b20*/  SHF.L.U32 R18, R18, 0x10, RZ ;  /* 0x0000001012127819 */ /* 0x000fe400000006ff */
[----:B------:R-:W-:Y:S02]  /*7b30*/  PRMT R21, R163, 0x7632, R21 ;  /* 0x00007632a3157816 */ /* 0x000fe40000000015 */
[----:B------:R-:W-:Y:S01]  /*7b40*/  PRMT R26, R43, 0x7632, R26 ;  /* 0x000076322b1a7816 */ /* 0x000fe2000000001a */
[----:B------:R-:W-:Y:S01]  /*7b50*/  FADD.FTZ R18, R19, R18 ;  /* 0x0000001213127221 */ /* 0x000fe20000010000 */
[----:B------:R-:W-:-:S02]  /*7b60*/  PRMT R20, R162, 0x7632, R20 ;  /* 0x00007632a2147816 */ /* 0x000fc40000000014 */
[----:B------:R-:W-:Y:S02]  /*7b70*/  PRMT R30, R42, 0x7632, R30 ;  /* 0x000076322a1e7816 */ /* 0x000fe4000000001e */
        /* <DEDUP_REMOVED lines=8> */
[----:B------:R-:W-:Y:S01]  /*7c00*/  SHF.L.U32 R26, R42, 0x10, RZ ;  /* 0x000000102a1a7819 */ /* 0x000fe200000006ff */
[----:B------:R-:W-:Y:S01]  /*7c10*/  IMAD.U32 R31, R31, 0x10000, RZ ;  /* 0x000100001f1f7824 */ /* 0x000fe200078e00ff */
[----:B------:R-:W-:Y:S01]  /*7c20*/  SHF.L.U32 R19, R19, 0x10, RZ ;  /* 0x0000001013137819 */ /* 0x000fe200000006ff */
[----:B------:R-:W-:Y:S01]  /*7c30*/  IMAD.U32 R30, R162, 0x10000, RZ ;  /* 0x00010000a21e7824 */ /* 0x000fe200078e00ff */
[----:B------:R-:W-:-:S02]  /*7c40*/  SHF.L.U32 R163, R163, 0x10, RZ ;  /* 0x00000010a3a37819 */ /* 0x000fc400000006ff */
[----:B------:R-:W-:Y:S01]  /*7c50*/  SHF.L.U32 R32, R40, 0x10, RZ ;  /* 0x0000001028207819 */ /* 0x000fe200000006ff */
[----:B------:R-:W-:Y:S01]  /*7c60*/  FADD.FTZ R19, R31, R19 ;  /* 0x000000131f137221 */ /* 0x000fe20000010000 */
[----:B------:R-:W-:Y:S01]  /*7c70*/  FADD.FTZ R30, R26, R30 ;  /* 0x0000001e1a1e7221 */ /* 0x000fe20000010000 */
        /* <DEDUP_REMOVED lines=10> */
.L_x_135:
[----:B0----5:R-:W-:Y:S01]  /*7d20*/  PRMT R18, R160, 0x7632, R18 ;  /* 0x00007632a0127816 */ /* 0x021fe20000000012 */
        /* <DEDUP_REMOVED lines=9> */
[----:B------:R-:W-:Y:S02]  /*7dc0*/  PRMT R26, R36, 0x7632, R26 ;  /* 0x00007632241a7816 */ /* 0x000fe4000000001a */
[----:B------:R-:W-:Y:S01]  /*7dd0*/  PRMT R21, R163, 0x7632, R21 ;  /* 0x00007632a3157816 */ /* 0x000fe20000000015 */
[----:B------:R-:W-:Y:S01]  /*7de0*/  FADD.FTZ R19, R19, R20 ;  /* 0x0000001413137221 */ /* 0x000fe20000010000 */
[----:B------:R-:W-:Y:S02]  /*7df0*/  PRMT R30, R43, 0x7632, R30 ;  /* 0x000076322b1e7816 */ /* 0x000fe4000000001e */
        /* <DEDUP_REMOVED lines=8> */
[--C-:B------:R-:W-:Y:S01]  /*7e80*/  FADD.FTZ R18, R18, R26.reuse ;  /* 0x0000001a12127221 */ /* 0x100fe20000010000 */
[----:B------:R-:W-:Y:S01]  /*7e90*/  PRMT R26, R39, 0x7632, R26 ;  /* 0x00007632271a7816 */ /* 0x000fe2000000001a */
[--C-:B------:R-:W-:Y:S01]  /*7ea0*/  FADD.FTZ R21, R21, R30.reuse ;  /* 0x0000001e15157221 */ /* 0x100fe20000010000 */
[----:B------:R-:W-:Y:S01]  /*7eb0*/  PRMT R30, R38, 0x7632, R30 ;  /* 0x00007632261e7816 */ /* 0x000fe2000000001e */
[----:B------:R-:W-:Y:S01]  /*7ec0*/  FADD.FTZ R20, R31, R20 ;  /* 0x000000141f147221 */ /* 0x000fe20000010000 */
[----:B------:R-:W-:Y:S02]  /*7ed0*/  PRMT R31, R37, 0x7632, R31 ;  /* 0x00007632251f7816 */ /* 0x000fe4000000001f */
        /* <DEDUP_REMOVED lines=15> */
[----:B------:R-:W-:-:S02]  /*7fd0*/  SHF.L.U32 R168, R39, 0x10, RZ ;  /* 0x0000001027a87819 */ /* 0x000fc400000006ff */
[----:B------:R-:W-:Y:S01]  /*7fe0*/  FADD.FTZ R162, R32, R162 ;  /* 0x000000a220a27221 */ /* 0x000fe20000010000 */
[----:B------:R-:W-:Y:S01]  /*7ff0*/  FADD.FTZ R163, R30, R163 ;  /* 0x000000a31ea37221 */ /* 0x000fe20000010000 */
[----:B------:R-:W-:Y:S01]  /*8000*/  SHF.L.U32 R30, R38, 0x10, RZ ;  /* 0x00000010261e7819 */ /* 0x000fe200000006ff */
[----:B------:R-:W-:Y:S01]  /*8010*/  FADD.FTZ R31, R33, R31 ;  /* 0x0000001f211f7221 */ /* 0x000fe20000010000 */
[----:B------:R-:W-:Y:S01]  /*8020*/  SHF.L.U32 R32, R36, 0x10, RZ ;  /* 0x0000001024207819 */ /* 0x000fe200000006ff */
[----:B------:R-:W-:Y:S02]  /*8030*/  FADD.FTZ R168, R168, R163 ;  /* 0x000000a3a8a87221 */ /* 0x000fe40000010000 */
[----:B------:R-:W-:Y:S01]  /*8040*/  FADD.FTZ R30, R30, R162 ;  /* 0x000000a21e1e7221 */ /* 0x000fe20000010000 */
[----:B------:R-:W-:Y:S01]  /*8050*/  F2FP.BF16.F32.PACK_AB R33, R19, R31 ;  /* 0x0000001f1321723e */ /* 0x000fe200000010ff */
[----:B------:R-:W-:Y:S01]  /*8060*/  FADD.FTZ R26, R32, R26 ;  /* 0x0000001a201a7221 */ /* 0x000fe20000010000 */
[----:B------:R-:W-:-:S02]  /*8070*/  F2FP.BF16.F32.PACK_AB R35, R21, R168 ;  /* 0x000000a81523723e */ /* 0x000fc400000010ff */
[----:B------:R-:W-:Y:S02]  /*8080*/  F2FP.BF16.F32.PACK_AB R34, R20, R30 ;  /* 0x0000001e1422723e */ /* 0x000fe400000010ff */
[----:B------:R-:W-:-:S07]  /*8090*/  F2FP.BF16.F32.PACK_AB R32, R18, R26 ;  /* 0x0000001a1220723e */ /* 0x000fce00000010ff */
.L_x_134:
        /* <DEDUP_REMOVED lines=10> */
[----:B0-----:R-:W-:-:S06]  /*8140*/  IMAD.WIDE.U32 R160, R169, 0x10, R180 ;  /* 0x00000010a9a07825 */ /* 0x001fcc00078e00b4 */
[----:B------:R-:W5:Y:S01]  /*8150*/  LDG.E.128 R160, desc[UR6][R160.64] ;  /* 0x00000006a0a07981 */ /* 0x000f62000c1e1d00 */
[----:B------:R-:W-:Y:S05]  /*8160*/  BRA.U UP0, `(.L_x_136) ;  /* 0x0000000100cc7547 */ /* 0x000fea000b800000 */
[----:B------:R-:W-:Y:S05]  /*8170*/  BRA.U UP1, `(.L_x_137) ;  /* 0x0000000101347547 */ /* 0x000fea000b800000 */
[C---:B-----5:R-:W-:Y:S01]  /*8180*/  PRMT R170, R160.reuse, 0x7632, R170 ;  /* 0x00007632a0aa7816 */ /* 0x060fe200000000aa */
[----:B------:R-:W-:Y:S01]  /*8190*/  IMAD.U32 R174, R160, 0x10000, RZ ;  /* 0x00010000a0ae7824 */ /* 0x000fe200078e00ff */
[----:B------:R-:W-:Y:S01]  /*81a0*/  PRMT R160, R161, 0x7632, R160 ;  /* 0x00007632a1a07816 */ /* 0x000fe200000000a0 */
[----:B------:R-:W-:Y:S01]  /*81b0*/  IMAD.U32 R177, R163, 0x10000, RZ ;  /* 0x00010000a3b17824 */ /* 0x000fe200078e00ff */
[----:B------:R-:W-:Y:S02]  /*81c0*/  SHF.L.U32 R176, R161, 0x10, RZ ;  /* 0x00000010a1b07819 */ /* 0x000fe400000006ff */
[C---:B------:R-:W-:Y:S02]  /*81d0*/  PRMT R161, R162.reuse, 0x7632, R161 ;  /* 0x00007632a2a17816 */ /* 0x040fe400000000a1 */
[----:B------:R-:W-:Y:S02]  /*81e0*/  SHF.L.U32 R175, R162, 0x10, RZ ;  /* 0x00000010a2af7819 */ /* 0x000fe400000006ff */
[----:B------:R-:W-:Y:S01]  /*81f0*/  PRMT R162, R163, 0x7632, R162 ;  /* 0x00007632a3a27816 */ /* 0x000fe200000000a2 */
[----:B------:R-:W-:Y:S01]  /*8200*/  IMAD.U32 R172, R161, 0x10000, RZ ;  /* 0x00010000a1ac7824 */ /* 0x000fe200078e00ff */
[----:B------:R-:W-:-:S02]  /*8210*/  SHF.L.U32 R170, R170, 0x10, RZ ;  /* 0x00000010aaaa7819 */ /* 0x000fc400000006ff */
[----:B------:R-:W-:Y:S02]  /*8220*/  SHF.L.U32 R171, R160, 0x10, RZ ;  /* 0x00000010a0ab7819 */ /* 0x000fe400000006ff */
[----:B------:R-:W-:Y:S01]  /*8230*/  SHF.L.U32 R173, R162, 0x10, RZ ;  /* 0x00000010a2ad7819 */ /* 0x000fe200000006ff */
[----:B------:R-:W-:Y:S06]  /*8240*/  BRA `(.L_x_138) ;  /* 0x00000008000c7947 */ /* 0x000fec0003800000 */
.L_x_137:
[----:B-----5:R-:W-:Y:S01]  /*8250*/  PRMT R170, R160, 0x7632, R170 ;  /* 0x00007632a0aa7816 */ /* 0x020fe200000000aa */
[----:B------:R-:W-:Y:S01]  /*8260*/  IMAD.U32 R175, R38, 0x10000, RZ ;  /* 0x0001000026af7824 */ /* 0x000fe200078e00ff */
[----:B------:R-:W-:Y:S02]  /*8270*/  PRMT R32, R36, 0x7632, R32 ;  /* 0x0000763224207816 */ /* 0x000fe40000000020 */
[----:B------:R-:W-:Y:S02]  /*8280*/  SHF.L.U32 R170, R170, 0x10, RZ ;  /* 0x00000010aaaa7819 */ /* 0x000fe400000006ff */
[----:B------:R-:W-:Y:S01]  /*8290*/  PRMT R171, R161, 0x7632, R171 ;  /* 0x00007632a1ab7816 */ /* 0x000fe200000000ab */
[----:B------:R-:W-:Y:S01]  /*82a0*/  IMAD.U32 R32, R32, 0x10000, RZ ;  /* 0x0001000020207824 */ /* 0x000fe200078e00ff */
[----:B------:R-:W-:Y:S01]  /*82b0*/  PRMT R172, R37, 0x7632, R172 ;  /* 0x0000763225ac7816 */ /* 0x000fe200000000ac */
[----:B------:R-:W-:Y:S01]  /*82c0*/  IMAD.U32 R161, R161, 0x10000, RZ ;  /* 0x00010000a1a17824 */ /* 0x000fe200078e00ff */
[----:B------:R-:W-:Y:S01]  /*82d0*/  PRMT R34, R162, 0x7632, R34 ;  /* 0x00007632a2227816 */ /* 0x000fe20000000022 */
[----:B------:R-:W-:Y:S01]  /*82e0*/  FADD.FTZ R170, R170, R32 ;  /* 0x00000020aaaa7221 */ /* 0x000fe20000010000 */
[----:B------:R-:W-:-:S02]  /*82f0*/  PRMT R35, R38, 0x7632, R35 ;  /* 0x0000763226237816 */ /* 0x000fc40000000023 */
[----:B------:R-:W-:Y:S01]  /*8300*/  PRMT R32, R163, 0x7632, R32 ;  /* 0x00007632a3207816 */ /* 0x000fe20000000020 */
[----:B------:R-:W-:Y:S01]  /*8310*/  IMAD.U32 R34, R34, 0x10000, RZ ;  /* 0x0001000022227824 */ /* 0x000fe200078e00ff */
[----:B------:R-:W-:Y:S02]  /*8320*/  PRMT R33, R39, 0x7632, R33 ;  /* 0x0000763227217816 */ /* 0x000fe40000000021 */
[----:B------:R-:W-:Y:S02]  /*8330*/  SHF.L.U32 R171, R171, 0x10, RZ ;  /* 0x00000010abab7819 */ /* 0x000fe400000006ff */
[----:B------:R-:W-:Y:S01]  /*8340*/  SHF.L.U32 R172, R172, 0x10, RZ ;  /* 0x00000010acac7819 */ /* 0x000fe200000006ff */
[----:B------:R-:W-:Y:S01]  /*8350*/  IMAD.U32 R33, R33, 0x10000, RZ ;  /* 0x0001000021217824 */ /* 0x000fe200078e00ff */
[----:B------:R-:W-:Y:S02]  /*8360*/  SHF.L.U32 R35, R35, 0x10, RZ ;  /* 0x0000001023237819 */ /* 0x000fe400000006ff */
        /* <DEDUP_REMOVED lines=19> */
.L_x_136:
[----:B------:R-:W-:Y:S05]  /*84a0*/  BRA.U UP1, `(.L_x_139) ;  /* 0x0000000101947547 */ /* 0x000fea000b800000 */
        /* <DEDUP_REMOVED lines=11> */
[----:B------:R-:W-:Y:S01]  /*8560*/  PRMT R35, R42, 0x7632, R35 ;  /* 0x000076322a237816 */ /* 0x000fe20000000023 */
[----:B------:R-:W-:Y:S01]  /*8570*/  IMAD.U32 R172, R172, 0x10000, RZ ;  /* 0x00010000acac7824 */ /* 0x000fe200078e00ff */
[C---:B------:R-:W-:Y:S01]  /*8580*/  PRMT R32, R163.reuse, 0x7632, R32 ;  /* 0x00007632a3207816 */ /* 0x040fe20000000020 */
[----:B------:R-:W-:Y:S01]  /*8590*/  IMAD.U32 R163, R163, 0x10000, RZ ;  /* 0x00010000a3a37824 */ /* 0x000fe200078e00ff */
[----:B------:R-:W-:-:S02]  /*85a0*/  PRMT R33, R43, 0x7632, R33 ;  /* 0x000076322b217816 */ /* 0x000fc40000000021 */
[----:B------:R-:W-:Y:S01]  /*85b0*/  SHF.L.U32 R171, R171, 0x10, RZ ;  /* 0x00000010abab7819 */ /* 0x000fe200000006ff */
[----:B------:R-:W-:Y:S01]  /*85c0*/  IMAD.U32 R32, R32, 0x10000, RZ ;  /* 0x0001000020207824 */ /* 0x000fe200078e00ff */
        /* <DEDUP_REMOVED lines=8> */
[----:B------:R-:W-:-:S02]  /*8650*/  SHF.L.U32 R177, R43, 0x10, RZ ;  /* 0x000000102bb17819 */ /* 0x000fc400000006ff */
        /* <DEDUP_REMOVED lines=10> */
.L_x_139:
[----:B-----5:R-:W-:Y:S01]  /*8700*/  PRMT R35, R160, 0x7632, R35 ;  /* 0x00007632a0237816 */ /* 0x020fe20000000023 */
[----:B------:R-:W-:Y:S01]  /*8710*/  IMAD.U32 R175, R38, 0x10000, RZ ;  /* 0x0001000026af7824 */ /* 0x000fe200078e00ff */
[----:B------:R-:W-:Y:S02]  /*8720*/  PRMT R33, R40, 0x7632, R33 ;  /* 0x0000763228217816 */ /* 0x000fe40000000021 */
[----:B------:R-:W-:Y:S02]  /*8730*/  PRMT R34, R161, 0x7632, R34 ;  /* 0x00007632a1227816 */ /* 0x000fe40000000022 */
        /* <DEDUP_REMOVED lines=8> */
[----:B------:R-:W-:Y:S01]  /*87c0*/  FADD.FTZ R34, R34, R32 ;  /* 0x0000002022227221 */ /* 0x000fe20000010000 */
[----:B------:R-:W-:Y:S01]  /*87d0*/  PRMT R172, R42, 0x7632, R172 ;  /* 0x000076322aac7816 */ /* 0x000fe200000000ac */
[----:B------:R-:W-:Y:S01]  /*87e0*/  IMAD.U32 R170, R170, 0x10000, RZ ;  /* 0x00010000aaaa7824 */ /* 0x000fe200078e00ff */
[C---:B------:R-:W-:Y:S01]  /*87f0*/  PRMT R32, R163.reuse, 0x7632, R32 ;  /* 0x00007632a3207816 */ /* 0x040fe20000000020 */
[----:B------:R-:W-:Y:S01]  /*8800*/  IMAD.U32 R163, R163, 0x10000, RZ ;  /* 0x00010000a3a37824 */ /* 0x000fe200078e00ff */
[----:B------:R-:W-:Y:S01]  /*8810*/  PRMT R171, R43, 0x7632, R171 ;  /* 0x000076322bab7816 */ /* 0x000fe200000000ab */
[----:B------:R-:W-:Y:S01]  /*8820*/  IMAD.U32 R172, R172, 0x10000, RZ ;  /* 0x00010000acac7824 */ /* 0x000fe200078e00ff */
[----:B------:R-:W-:Y:S01]  /*8830*/  SHF.L.U32 R33, R33, 0x10, RZ ;  /* 0x0000001021217819 */ /* 0x000fe200000006ff */
[----:B------:R-:W-:Y:S01]  /*8840*/  FADD.FTZ R170, R35, R170 ;  /* 0x000000aa23aa7221 */ /* 0x000fe20000010000 */
[----:B------:R-:W-:-:S02]  /*8850*/  SHF.L.U32 R32, R32, 0x10, RZ ;  /* 0x0000001020207819 */ /* 0x000fc400000006ff */
[----:B------:R-:W-:Y:S01]  /*8860*/  SHF.L.U32 R171, R171, 0x10, RZ ;  /* 0x00000010abab7819 */ /* 0x000fe200000006ff */
[--C-:B------:R-:W-:Y:S01]  /*8870*/  FADD.FTZ R33, R33, R172.reuse ;  /* 0x000000ac21217221 */ /* 0x100fe20000010000 */
[----:B------:R-:W-:Y:S02]  /*8880*/  PRMT R35, R39, 0x7632, R35 ;  /* 0x0000763227237816 */ /* 0x000fe40000000023 */
[----:B------:R-:W-:Y:S01]  /*8890*/  PRMT R172, R38, 0x7632, R172 ;  /* 0x0000763226ac7816 */ /* 0x000fe200000000ac */
[----:B------:R-:W-:Y:S01]  /*88a0*/  FADD.FTZ R32, R32, R171 ;  /* 0x000000ab20207221 */ /* 0x000fe20000010000 */
[----:B------:R-:W-:Y:S01]  /*88b0*/  SHF.L.U32 R176, R161, 0x10, RZ ;  /* 0x00000010a1b07819 */ /* 0x000fe200000006ff */
[----:B------:R-:W-:Y:S01]  /*88c0*/  IMAD.U32 R35, R35, 0x10000, RZ ;  /* 0x0001000023237824 */ /* 0x000fe200078e00ff */
[----:B------:R-:W-:Y:S02]  /*88d0*/  SHF.L.U32 R172, R172, 0x10, RZ ;  /* 0x00000010acac7819 */ /* 0x000fe400000006ff */
[----:B------:R-:W-:Y:S01]  /*88e0*/  SHF.L.U32 R174, R160, 0x10, RZ ;  /* 0x00000010a0ae7819 */ /* 0x000fe200000006ff */
[----:B------:R-:W-:Y:S01]  /*88f0*/  FADD.FTZ R173, R32, R35 ;  /* 0x0000002320ad7221 */ /* 0x000fe20000010000 */
[----:B------:R-:W-:Y:S01]  /*8900*/  SHF.L.U32 R32, R41, 0x10, RZ ;  /* 0x0000001029207819 */ /* 0x000fe200000006ff */
[----:B------:R-:W-:Y:S01]  /*8910*/  FADD.FTZ R172, R33, R172 ;  /* 0x000000ac21ac7221 */ /* 0x000fe20000010000 */
[----:B------:R-:W-:Y:S01]  /*8920*/  IMAD.U32 R33, R40, 0x10000, RZ ;  /* 0x0001000028217824 */ /* 0x000fe200078e00ff */
[----:B------:R-:W-:-:S02]  /*8930*/  SHF.L.U32 R162, R162, 0x10, RZ ;  /* 0x00000010a2a27819 */ /* 0x000fc400000006ff */
[----:B------:R-:W-:Y:S01]  /*8940*/  FADD.FTZ R176, R32, R176 ;  /* 0x000000b020b07221 */ /* 0x000fe20000010000 */
[----:B------:R-:W-:Y:S01]  /*8950*/  SHF.L.U32 R32, R43, 0x10, RZ ;  /* 0x000000102b207819 */ /* 0x000fe200000006ff */
[----:B------:R-:W-:Y:S01]  /*8960*/  FADD.FTZ R174, R33, R174 ;  /* 0x000000ae21ae7221 */ /* 0x000fe20000010000 */
[----:B------:R-:W-:Y:S02]  /*8970*/  SHF.L.U32 R33, R42, 0x10, RZ ;  /* 0x000000102a217819 */ /* 0x000fe400000006ff */
[----:B------:R-:W-:Y:S01]  /*8980*/  SHF.L.U32 R177, R39, 0x10, RZ ;  /* 0x0000001027b17819 */ /* 0x000fe200000006ff */
[----:B------:R-:W-:Y:S01]  /*8990*/  FADD.FTZ R32, R32, R163 ;  /* 0x000000a320207221 */ /* 0x000fe20000010000 */
[----:B------:R-:W-:Y:S01]  /*89a0*/  PRMT R171, R37, 0x7632, R171 ;  /* 0x0000763225ab7816 */ /* 0x000fe200000000ab */
        /* <DEDUP_REMOVED lines=13> */
.L_x_138:
[----:B------:R-:W0:Y:S01]  /*8a80*/  @P0 LDC.64 R160, c[0x0][0x3a8] ;  /* 0x0000ea00ffa00b82 */ /* 0x000e220000000a00 */
[----:B------:R-:W-:Y:S01]  /*8a90*/  IADD3 R178, PT, PT, R213, 0x120, RZ ;  /* 0x00000120d5b27810 */ /* 0x000fe20007ffe0ff */
[----:B0-----:R-:W-:-:S05]  /*8aa0*/  @P0 IMAD.WIDE.U32 R160, R169, 0x10, R160 ;  /* 0x00000010a9a00825 */ /* 0x001fca00078e00a0 */
[----:B------:R0:W-:Y:S02]  /*8ab0*/  @P0 STG.E.128 desc[UR6][R160.64], R32 ;  /* 0x00000020a0000986 */ /* 0x0001e4000c101d06 */
[----:B0-----:R-:W0:Y:S02]  /*8ac0*/  @P1 LDC.64 R160, c[0x0][0x398] ;  /* 0x0000e600ffa01b82 */ /* 0x001e240000000a00 */
[----:B0-----:R-:W-:-:S05]  /*8ad0*/  @P1 IMAD.WIDE.U32 R160, R178, 0x10, R160 ;  /* 0x00000010b2a01825 */ /* 0x001fca00078e00a0 */
[----:B------:R0:W5:Y:S02]  /*8ae0*/  @P1 LDG.E.128 R40, desc[UR6][R160.64] ;  /* 0x00000006a0281981 */ /* 0x000164000c1e1d00 */
[----:B0-----:R-:W0:Y:S02]  /*8af0*/  @P2 LDC.64 R160, c[0x0][0x3a0] ;  /* 0x0000e800ffa02b82 */ /* 0x001e240000000a00 */
[----:B0-----:R-:W-:-:S05]  /*8b00*/  @P2 IMAD.WIDE.U32 R160, R178, 0x10, R160 ;  /* 0x00000010b2a02825 */ /* 0x001fca00078e00a0 */
[----:B------:R0:W5:Y:S02]  /*8b10*/  @P2 LDG.E.128 R36, desc[UR6][R160.64] ;  /* 0x00000006a0242981 */ /* 0x000164000c1e1d00 */
[----:B0-----:R-:W-:-:S06]  /*8b20*/  IMAD.WIDE.U32 R160, R178, 0x10, R180 ;  /* 0x00000010b2a07825 */ /* 0x001fcc00078e00b4 */
[----:B------:R-:W5:Y:S01]  /*8b30*/  LDG.E.128 R160, desc[UR6][R160.64] ;  /* 0x00000006a0a07981 */ /* 0x000f62000c1e1d00 */
[----:B------:R-:W-:Y:S05]  /*8b40*/  BRA.U UP0, `(.L_x_140) ;  /* 0x0000000100cc7547 */ /* 0x000fea000b800000 */
[----:B------:R-:W-:Y:S05]  /*8b50*/  BRA.U UP1, `(.L_x_141) ;  /* 0x0000000101347547 */ /* 0x000fea000b800000 */
[C---:B-----5:R-:W-:Y:S01]  /*8b60*/  PRMT R179, R160.reuse, 0x7632, R179 ;  /* 0x00007632a0b37816 */ /* 0x060fe200000000b3 */
[C---:B------:R-:W-:Y:S01]  /*8b70*/  IMAD.U32 R185, R161.reuse, 0x10000, RZ ;  /* 0x00010000a1b97824 */ /* 0x040fe200078e00ff */
[----:B------:R-:W-:Y:S02]  /*8b80*/  SHF.L.U32 R183, R160, 0x10, RZ ;  /* 0x00000010a0b77819 */ /* 0x000fe400000006ff */
[----:B------:R-:W-:Y:S01]  /*8b90*/  PRMT R160, R161, 0x7632, R160 ;  /* 0x00007632a1a07816 */ /* 0x000fe200000000a0 */
[----:B------:R-:W-:Y:S01]  /*8ba0*/  IMAD.U32 R179, R179, 0x10000, RZ ;  /* 0x00010000b3b37824 */ /* 0x000fe200078e00ff */
[C---:B------:R-:W-:Y:S02]  /*8bb0*/  PRMT R161, R162.reuse, 0x7632, R161 ;  /* 0x00007632a2a17816 */ /* 0x040fe400000000a1 */
[----:B------:R-:W-:Y:S02]  /*8bc0*/  SHF.L.U32 R184, R162, 0x10, RZ ;  /* 0x00000010a2b87819 */ /* 0x000fe400000006ff */
[----:B------:R-:W-:-:S02]  /*8bd0*/  PRMT R162, R163, 0x7632, R162 ;  /* 0x00007632a3a27816 */ /* 0x000fc400000000a2 */
[----:B------:R-:W-:Y:S02]  /*8be0*/  SHF.L.U32 R186, R163, 0x10, RZ ;  /* 0x00000010a3ba7819 */ /* 0x000fe400000006ff */
[----:B------:R-:W-:Y:S01]  /*8bf0*/  SHF.L.U32 R180, R160, 0x10, RZ ;  /* 0x00000010a0b47819 */ /* 0x000fe200000006ff */
[----:B------:R-:W-:Y:S01]  /*8c00*/  IMAD.U32 R182, R162, 0x10000, RZ ;  /* 0x00010000a2b67824 */ /* 0x000fe200078e00ff */
[----:B------:R-:W-:Y:S01]  /*8c10*/  SHF.L.U32 R181, R161, 0x10, RZ ;  /* 0x00000010a1b57819 */ /* 0x000fe200000006ff */
[----:B------:R-:W-:Y:S06]  /*8c20*/  BRA `(.L_x_142) ;  /* 0x00000008000c7947 */ /* 0x000fec0003800000 */
.L_x_141:
[----:B-----5:R-:W-:Y:S02]  /*8c30*/  PRMT R33, R160, 0x7632, R33 ;  /* 0x00007632a0217816 */ /* 0x020fe40000000021 */
[----:B------:R-:W-:Y:S02]  /*8c40*/  PRMT R32, R36, 0x7632, R32 ;  /* 0x0000763224207816 */ /* 0x000fe40000000020 */
[----:B------:R-:W-:Y:S02]  /*8c50*/  SHF.L.U32 R33, R33, 0x10, RZ ;  /* 0x0000001021217819 */ /* 0x000fe400000006ff */
[----:B------:R-:W-:Y:S02]  /*8c60*/  SHF.L.U32 R32, R32, 0x10, RZ ;  /* 0x0000001020207819 */ /* 0x000fe400000006ff */
[----:B------:R-:W-:Y:S02]  /*8c70*/  PRMT R34, R162, 0x7632, R34 ;  /* 0x00007632a2227816 */ /* 0x000fe40000000022 */
[----:B------:R-:W-:Y:S01]  /*8c80*/  PRMT R35, R38, 0x7632, R35 ;  /* 0x0000763226237816 */ /* 0x000fe20000000023 */
[----:B------:R-:W-:Y:S01]  /*8c90*/  FADD.FTZ R179, R33, R32 ;  /* 0x0000002021b37221 */ /* 0x000fe20000010000 */
[----:B------:R-:W-:-:S02]  /*8ca0*/  PRMT R33, R161, 0x7632, R33 ;  /* 0x00007632a1217816 */ /* 0x000fc40000000021 */
[----:B------:R-:W-:Y:S01]  /*8cb0*/  PRMT R32, R37, 0x7632, R32 ;  /* 0x0000763225207816 */ /* 0x000fe20000000020 */
[----:B------:R-:W-:Y:S01]  /*8cc0*/  IMAD.U32 R35, R35, 0x10000, RZ ;  /* 0x0001000023237824 */ /* 0x000fe200078e00ff */
[----:B------:R-:W-:Y:S01]  /*8cd0*/  SHF.L.U32 R34, R34, 0x10, RZ ;  /* 0x0000001022227819 */ /* 0x000fe200000006ff */
[----:B------:R-:W-:Y:S01]  /*8ce0*/  IMAD.U32 R180, R33, 0x10000, RZ ;  /* 0x0001000021b47824 */ /* 0x000fe200078e00ff */
[----:B------:R-:W-:Y:S02]  /*8cf0*/  SHF.L.U32 R181, R32, 0x10, RZ ;  /* 0x0000001020b57819 */ /* 0x000fe400000006ff */
[----:B------:R-:W-:Y:S02]  /*8d00*/  PRMT R32, R163, 0x7632, R32 ;  /* 0x00007632a3207816 */ /* 0x000fe40000000020 */
[----:B------:R-:W-:Y:S01]  /*8d10*/  PRMT R33, R39, 0x7632, R33 ;  /* 0x0000763227217816 */ /* 0x000fe20000000021 */
[----:B------:R-:W-:Y:S01]  /*8d20*/  FADD.FTZ R180, R180, R181 ;  /* 0x000000b5b4b47221 */ /* 0x000fe20000010000 */
[----:B------:R-:W-:Y:S01]  /*8d30*/  SHF.L.U32 R32, R32, 0x10, RZ ;  /* 0x0000001020207819 */ /* 0x000fe200000006ff */
[----:B------:R-:W-:Y:S01]  /*8d40*/  FADD.FTZ R181, R34, R35 ;  /* 0x0000002322b57221 */ /* 0x000fe20000010000 */
[----:B------:R-:W-:Y:S01]  /*8d50*/  SHF.L.U32 R33, R33, 0x10, RZ ;  /* 0x0000001021217819 */ /* 0x000fe200000006ff */
[----:B------:R-:W-:Y:S01]  /*8d60*/  IMAD.U32 R34, R39, 0x10000, RZ ;  /* 0x0001000027227824 */ /* 0x000fe200078e00ff */
[----:B------:R-:W-:-:S03]  /*8d70*/  SHF.L.U32 R35, R38, 0x10, RZ ;  /* 0x0000001026237819 */ /* 0x000fc600000006ff */
[----:B------:R-:W-:Y:S01]  /*8d80*/  FADD.FTZ R182, R32, R33 ;  /* 0x0000002120b67221 */ /* 0x000fe20000010000 */
[----:B------:R-:W-:Y:S01]  /*8d90*/  SHF.L.U32 R33, R163, 0x10, RZ ;  /* 0x00000010a3217819 */ /* 0x000fe200000006ff */
[----:B------:R-:W-:-:S04]  /*8da0*/  IMAD.U32 R32, R162, 0x10000, RZ ;  /* 0x00010000a2207824 */ /* 0x000fc800078e00ff */
[----:B------:R-:W-:Y:S01]  /*8db0*/  FADD.FTZ R184, R35, R32 ;  /* 0x0000002023b87221 */ /* 0x000fe20000010000 */
[----:B------:R-:W-:Y:S01]  /*8dc0*/  FADD.FTZ R186, R34, R33 ;  /* 0x0000002122ba7221 */ /* 0x000fe20000010000 */
[----:B------:R-:W-:Y:S01]  /*8dd0*/  SHF.L.U32 R32, R160, 0x10, RZ ;  /* 0x00000010a0207819 */ /* 0x000fe200000006ff */
[----:B------:R-:W-:Y:S01]  /*8de0*/  IMAD.U32 R35, R37, 0x10000, RZ ;  /* 0x0001000025237824 */ /* 0x000fe200078e00ff */
[----:B------:R-:W-:Y:S02]  /*8df0*/  SHF.L.U32 R34, R161, 0x10, RZ ;  /* 0x00000010a1227819 */ /* 0x000fe400000006ff */
        /* <DEDUP_REMOVED lines=8> */
.L_x_140:
[----:B------:R-:W-:Y:S05]  /*8e80*/  BRA.U UP1, `(.L_x_143) ;  /* 0x0000000101947547 */ /* 0x000fea000b800000 */
[----:B-----5:R-:W-:Y:S02]  /*8e90*/  PRMT R33, R160, 0x7632, R33 ;  /* 0x00007632a0217816 */ /* 0x020fe40000000021 */
[----:B------:R-:W-:Y:S02]  /*8ea0*/  PRMT R32, R40, 0x7632, R32 ;  /* 0x0000763228207816 */ /* 0x000fe40000000020 */
[----:B------:R-:W-:Y:S02]  /*8eb0*/  SHF.L.U32 R33, R33, 0x10, RZ ;  /* 0x0000001021217819 */ /* 0x000fe400000006ff */
[----:B------:R-:W-:Y:S01]  /*8ec0*/  PRMT R34, R162, 0x7632, R34 ;  /* 0x00007632a2227816 */ /* 0x000fe20000000022 */
[----:B------:R-:W-:Y:S01]  /*8ed0*/  IMAD.U32 R32, R32, 0x10000, RZ ;  /* 0x0001000020207824 */ /* 0x000fe200078e00ff */
[----:B------:R-:W-:-:S03]  /*8ee0*/  PRMT R35, R42, 0x7632, R35 ;  /* 0x000076322a237816 */ /* 0x000fc60000000023 */
[--C-:B------:R-:W-:Y:S01]  /*8ef0*/  FADD.FTZ R179, R33, R32.reuse ;  /* 0x0000002021b37221 */ /* 0x100fe20000010000 */
[----:B------:R-:W-:Y:S01]  /*8f00*/  PRMT R33, R161, 0x7632, R33 ;  /* 0x00007632a1217816 */ /* 0x000fe20000000021 */
        /* <DEDUP_REMOVED lines=8> */
[----:B------:R-:W-:Y:S01]  /*8f90*/  SHF.L.U32 R32, R32, 0x10, RZ ;  /* 0x0000001020207819 */ /* 0x000fe200000006ff */
[----:B------:R-:W-:Y:S02]  /*8fa0*/  IMAD.U32 R33, R33, 0x10000, RZ ;  /* 0x0001000021217824 */ /* 0x000fe400078e00ff */
        /* <DEDUP_REMOVED lines=19> */
.L_x_143:
[----:B-----5:R-:W-:Y:S02]  /*90e0*/  PRMT R34, R161, 0x7632, R34 ;  /* 0x00007632a1227816 */ /* 0x020fe40000000022 */
[----:B------:R-:W-:Y:S02]  /*90f0*/  PRMT R32, R41, 0x7632, R32 ;  /* 0x0000763229207816 */ /* 0x000fe40000000020 */
        /* <DEDUP_REMOVED lines=9> */
[--C-:B------:R-:W-:Y:S01]  /*9190*/  FADD.FTZ R35, R35, R33.reuse ;  /* 0x0000002123237221 */ /* 0x100fe20000010000 */
[----:B------:R-:W-:Y:S02]  /*91a0*/  PRMT R33, R42, 0x7632, R33 ;  /* 0x000076322a217816 */ /* 0x000fe40000000021 */
[----:B------:R-:W-:Y:S02]  /*91b0*/  SHF.L.U32 R181, R32, 0x10, RZ ;  /* 0x0000001020b57819 */ /* 0x000fe400000006ff */
[----:B------:R-:W-:Y:S02]  /*91c0*/  PRMT R32, R163, 0x7632, R32 ;  /* 0x00007632a3207816 */ /* 0x000fe40000000020 */
[----:B------:R-:W-:-:S02]  /*91d0*/  PRMT R179, R36, 0x7632, R179 ;  /* 0x0000763224b37816 */ /* 0x000fc400000000b3 */
[----:B------:R-:W-:Y:S01]  /*91e0*/  SHF.L.U32 R33, R33, 0x10, RZ ;  /* 0x0000001021217819 */ /* 0x000fe200000006ff */
[----:B------:R-:W-:Y:S01]  /*91f0*/  IMAD.U32 R32, R32, 0x10000, RZ ;  /* 0x0001000020207824 */ /* 0x000fe200078e00ff */
[----:B------:R-:W-:Y:S02]  /*9200*/  SHF.L.U32 R180, R180, 0x10, RZ ;  /* 0x00000010b4b47819 */ /* 0x000fe400000006ff */
[----:B------:R-:W-:Y:S01]  /*9210*/  SHF.L.U32 R179, R179, 0x10, RZ ;  /* 0x00000010b3b37819 */ /* 0x000fe200000006ff */
[----:B------:R-:W-:Y:S01]  /*9220*/  FADD.FTZ R33, R181, R33 ;  /* 0x00000021b5217221 */ /* 0x000fe20000010000 */
[----:B------:R-:W-:Y:S01]  /*9230*/  PRMT R181, R38, 0x7632, R181 ;  /* 0x0000763226b57816 */ /* 0x000fe200000000b5 */
[--C-:B------:R-:W-:Y:S01]  /*9240*/  FADD.FTZ R32, R32, R180.reuse ;  /* 0x000000b420207221 */ /* 0x100fe20000010000 */
[----:B------:R-:W-:Y:S01]  /*9250*/  PRMT R180, R37, 0x7632, R180 ;  /* 0x0000763225b47816 */ /* 0x000fe200000000b4 */
[----:B------:R-:W-:Y:S01]  /*9260*/  FADD.FTZ R179, R35, R179 ;  /* 0x000000b323b37221 */ /* 0x000fe20000010000 */
[----:B------:R-:W-:-:S02]  /*9270*/  PRMT R35, R39, 0x7632, R35 ;  /* 0x0000763227237816 */ /* 0x000fc40000000023 */
[----:B------:R-:W-:Y:S01]  /*9280*/  SHF.L.U32 R181, R181, 0x10, RZ ;  /* 0x00000010b5b57819 */ /* 0x000fe200000006ff */
[----:B------:R-:W-:Y:S01]  /*9290*/  IMAD.U32 R180, R180, 0x10000, RZ ;  /* 0x00010000b4b47824 */ /* 0x000fe200078e00ff */
[----:B------:R-:W-:-:S03]  /*92a0*/  SHF.L.U32 R35, R35, 0x10, RZ ;  /* 0x0000001023237819 */ /* 0x000fc600000006ff */
[----:B------:R-:W-:Y:S01]  /*92b0*/  FADD.FTZ R181, R33, R181 ;  /* 0x000000b521b57221 */ /* 0x000fe20000010000 */
[----:B------:R-:W-:Y:S01]  /*92c0*/  FADD.FTZ R180, R34, R180 ;  /* 0x000000b422b47221 */ /* 0x000fe20000010000 */
[----:B------:R-:W-:Y:S01]  /*92d0*/  FADD.FTZ R182, R32, R35 ;  /* 0x0000002320b67221 */ /* 0x000fe20000010000 */
[----:B------:R-:W-:Y:S01]  /*92e0*/  SHF.L.U32 R33, R161, 0x10, RZ ;  /* 0x00000010a1217819 */ /* 0x000fe200000006ff */
[----:B------:R-:W-:Y:S01]  /*92f0*/  IMAD.U32 R34, R41, 0x10000, RZ ;  /* 0x0001000029227824 */ /* 0x000fe200078e00ff */
[----:B------:R-:W-:Y:S01]  /*9300*/  SHF.L.U32 R35, R40, 0x10, RZ ;  /* 0x0000001028237819 */ /* 0x000fe200000006ff */
[----:B------:R-:W-:Y:S01]  /*9310*/  IMAD.U32 R32, R160, 0x10000, RZ ;  /* 0x00010000a0207824 */ /* 0x000fe200078e00ff */
[----:B------:R-:W-:Y:S01]  /*9320*/  SHF.L.U32 R160, R43, 0x10, RZ ;  /* 0x000000102ba07819 */ /* 0x000fe200000006ff */
[----:B------:R-:W-:Y:S01]  /*9330*/  FADD.FTZ R33, R34, R33 ;  /* 0x0000002122217221 */ /* 0x000fe20000010000 */
[----:B------:R-:W-:Y:S01]  /*9340*/  SHF.L.U32 R34, R162, 0x10, RZ ;  /* 0x00000010a2227819 */ /* 0x000fe200000006ff */
[----:B------:R-:W-:Y:S01]  /*9350*/  FADD.FTZ R32, R35, R32 ;  /* 0x0000002023207221 */ /* 0x000fe20000010000 */
[----:B------:R-:W-:Y:S01]  /*9360*/  SHF.L.U32 R35, R163, 0x10, RZ ;  /* 0x00000010a3237819 */ /* 0x000fe200000006ff */
[----:B------:R-:W-:-:S04]  /*9370*/  IMAD.U32 R161, R42, 0x10000, RZ ;  /* 0x000100002aa17824 */ /* 0x000fc800078e00ff */
[----:B------:R-:W-:Y:S01]  /*9380*/  FADD.FTZ R34, R161, R34 ;  /* 0x00000022a1227221 */ /* 0x000fe20000010000 */
[----:B------:R-:W-:Y:S01]  /*9390*/  FADD.FTZ R35, R160, R35 ;  /* 0x00000023a0237221 */ /* 0x000fe20000010000 */
[----:B------:R-:W-:Y:S01]  /*93a0*/  SHF.L.U32 R161, R38, 0x10, RZ ;  /* 0x0000001026a17819 */ /* 0x000fe200000006ff */
[----:B------:R-:W-:-:S04]  /*93b0*/  IMAD.U32 R160, R39, 0x10000, RZ ;  /* 0x0001000027a07824 */ /* 0x000fc800078e00ff */
[----:B------:R-:W-:Y:S01]  /*93c0*/  FADD.FTZ R184, R161, R34 ;  /* 0x00000022a1b87221 */ /* 0x000fe20000010000 */
[----:B------:R-:W-:Y:S01]  /*93d0*/  FADD.FTZ R186, R160, R35 ;  /* 0x00000023a0ba7221 */ /* 0x000fe20000010000 */
[----:B------:R-:W-:Y:S02]  /*93e0*/  SHF.L.U32 R35, R37, 0x10, RZ ;  /* 0x0000001025237819 */ /* 0x000fe400000006ff */
[----:B------:R-:W-:-:S03]  /*93f0*/  SHF.L.U32 R34, R36, 0x10, RZ ;  /* 0x0000001024227819 */ /* 0x000fc600000006ff */
[----:B------:R-:W-:Y:S01]  /*9400*/  FADD.FTZ R185, R35, R33 ;  /* 0x0000002123b97221 */ /* 0x000fe20000010000 */
[----:B------:R-:W-:Y:S01]  /*9410*/  F2FP.BF16.F32.PACK_AB R35, R182, R186 ;  /* 0x000000bab623723e */ /* 0x000fe200000010ff */
[----:B------:R-:W-:Y:S01]  /*9420*/  FADD.FTZ R183, R34, R32 ;  /* 0x0000002022b77221 */ /* 0x000fe20000010000 */
[----:B------:R-:W-:Y:S02]  /*9430*/  F2FP.BF16.F32.PACK_AB R34, R181, R184 ;  /* 0x000000b8b522723e */ /* 0x000fe400000010ff */
[----:B------:R-:W-:Y:S02]  /*9440*/  F2FP.BF16.F32.PACK_AB R33, R180, R185 ;  /* 0x000000b9b421723e */ /* 0x000fe400000010ff */
[----:B------:R-:W-:-:S07]  /*9450*/  F2FP.BF16.F32.PACK_AB R32, R179, R183 ;  /* 0x000000b7b320723e */ /* 0x000fce00000010ff */
.L_x_142:
[----:B------:R-:W0:Y:S01]  /*9460*/  @P0 LDC.64 R160, c[0x0][0x3a8] ;  /* 0x0000ea00ffa00b82 */ /* 0x000e220000000a00 */
[----:B------:R-:W1:Y:S01]  /*9470*/  S2R R162, SR_TID.X ;  /* 0x0000000000a27919 */ /* 0x000e620000002100 */
[----:B------:R-:W-:Y:S01]  /*9480*/  UMOV UR9, 0xffffffff ;  /* 0xffffffff00097882 */ /* 0x000fe20000000000 */
[----:B0-----:R-:W-:-:S05]  /*9490*/  @P0 IMAD.WIDE.U32 R160, R178, 0x10, R160 ;  /* 0x00000010b2a00825 */ /* 0x001fca00078e00a0 */
[----:B------:R0:W-:Y:S01]  /*94a0*/  @P0 STG.E.128 desc[UR6][R160.64], R32 ;  /* 0x00000020a0000986 */ /* 0x0001e2000c101d06 */
[----:B-1----:R-:W-:Y:S01]  /*94b0*/  LOP3.LUT P2, RZ, R162, 0x1f, RZ, 0xc0, !PT ;  /* 0x0000001fa2ff7812 */ /* 0x002fe2000784c0ff */
[----:B0-----:R-:W-:-:S04]  /*94c0*/  FADD.FTZ R160, RZ, R225 ;  /* 0x000000e1ffa07221 */ /* 0x001fc80000010000 */
[----:B------:R-:W-:-:S04]  /*94d0*/  FADD.FTZ R160, R160, R164 ;  /* 0x000000a4a0a07221 */ /* 0x000fc80000010000 */
        /* <DEDUP_REMOVED lines=77> */
[----:B------:R-:W-:Y:S01]  /*99b0*/  FADD.FTZ R161, R160, R182 ;  /* 0x000000b6a0a17221 */ /* 0x000fe20000010000 */
[----:B------:R-:W-:Y:S06]  /*99c0*/  BRA.DIV UR9, `(.L_x_144) ;  /* 0x0000004609ec7947 */ /* 0x000fec000b800000 */
[----:B------:R-:W0:Y:S01]  /*99d0*/  SHFL.BFLY PT, R160, R161, 0x1, 0x1f ;  /* 0x0c201f00a1a07f89 */ /* 0x000e2200000e0000 */
[----:B------:R-:W1:Y:S01]  /*99e0*/  LDC R226, c[0x0][0x400] ;  /* 0x00010000ffe27b82 */ /* 0x000e620000000800 */
        /* <DEDUP_REMOVED lines=10> */
[C---:B------:R-:W-:Y:S01]  /*9a90*/  FADD.FTZ R160, -R161.reuse, R225 ;  /* 0x000000e1a1a07221 */ /* 0x040fe20000010100 */
[----:B------:R-:W-:-:S03]  /*9aa0*/  FADD.FTZ R162, -R161, R164 ;  /* 0x000000a4a1a27221 */ /* 0x000fc60000010100 */
[----:B------:R-:W-:-:S04]  /*9ab0*/  FFMA.FTZ R160, R160, R160, RZ ;  /* 0x000000a0a0a07223 */ /* 0x000fc800000100ff */
[----:B------:R-:W-:Y:S01]  /*9ac0*/  FFMA.FTZ R160, R162, R162, R160 ;  /* 0x000000a2a2a07223 */ /* 0x000fe200000100a0 */
[----:B------:R-:W-:-:S04]  /*9ad0*/  FADD.FTZ R162, -R161, R222 ;  /* 0x000000dea1a27221 */ /* 0x000fc80000010100 */
        /* <DEDUP_REMOVED lines=154> */
[----:B------:R-:W-:-:S05]  /*a480*/  FFMA.FTZ R202, R162, R162, R160 ;  /* 0x000000a2a2ca7223 */ /* 0x000fca00000100a0 */
        /* <DEDUP_REMOVED lines=9> */
.L_x_157:
[----:B------:R2:W-:Y:S04]  /*a520*/  STL [R1+0x2d8], R33 ;  /* 0x0002d82101007387 */ /* 0x0005e80000100800 */
[----:B--2---:R-:W2:Y:S04]  /*a530*/  LDL R33, [R1+0x38] ;  /* 0x0000380001217983 */ /* 0x004ea80000100800 */
[----:B------:R3:W-:Y:S01]  /*a540*/  STL [R1+0x2d4], R32 ;  /* 0x0002d42001007387 */ /* 0x0007e20000100800 */
[----:B------:R-:W-:Y:S01]  /*a550*/  FMUL.FTZ R162, R161, R161 ;  /* 0x000000a1a1a27220 */ /* 0x000fe20000410000 */
[----:B------:R-:W-:Y:S01]  /*a560*/  ISETP.NE.AND P3, PT, RZ, UR5, PT ;  /* 0x00000005ff007c0c */ /* 0x000fe2000bf65270 */
[----:B-1----:R-:W-:Y:S01]  /*a570*/  FADD.FTZ R160, R202, R160 ;  /* 0x000000a0caa07221 */ /* 0x002fe20000010000 */
[----:B------:R-:W4:Y:S04]  /*a580*/  LDL R252, [R1+0x60] ;  /* 0x0000600001fc7983 */ /* 0x000f280000100800 */
[----:B---3--:R-:W3:Y:S01]  /*a590*/  LDL R32, [R1+0x48] ;  /* 0x0000480001207983 */ /* 0x008ee20000100800 */
[----:B------:R-:W-:Y:S01]  /*a5a0*/  FSEL R162, R162, RZ, P3 ;  /* 0x000000ffa2a27208 */ /* 0x000fe20001800000 */
[----:B------:R-:W-:-:S02]  /*a5b0*/  FFMA.FTZ R160, R160, R226, UR8 ;  /* 0x00000008a0a07e23 */ /* 0x000fc400080100e2 */
[----:B------:R-:W1:Y:S02]  /*a5c0*/  @!P2 LDC.64 R226, c[0x0][0x3c8] ;  /* 0x0000f200ffe2ab82 */ /* 0x000e640000000a00 */
[----:B------:R-:W-:-:S04]  /*a5d0*/  FADD.FTZ R160, R160, R162 ;  /* 0x000000a2a0a07221 */ /* 0x000fc80000010000 */
[----:B0-----:R0:W1:Y:S02]  /*a5e0*/  MUFU.RSQ R202, R160 ;  /* 0x000000a000ca7308 */ /* 0x0010640000001400 */
[----:B------:R-:W1:Y:S01]  /*a5f0*/  @!P2 LDC.64 R162, c[0x0][0x3c0] ;  /* 0x0000f000ffa2ab82 */ /* 0x000e620000000a00 */
[----:B------:R-:W-:-:S05]  /*a600*/  FSEL R203, R161, RZ, !P3 ;  /* 0x000000ffa1cb7208 */ /* 0x000fca0005800000 */
[----:B0-----:R-:W-:Y:S01]  /*a610*/  FADD.FTZ R160, -R203, R225 ;  /* 0x000000e1cba07221 */ /* 0x001fe20000010100 */
[----:B-1----:R-:W-:-:S04]  /*a620*/  @!P2 IMAD.WIDE R162, R3, 0x4, R162 ;  /* 0x0000000403a2a825 */ /* 0x002fc800078e02a2 */
[----:B------:R-:W-:Y:S01]  /*a630*/  FMUL.FTZ R160, R202, R160 ;  /* 0x000000a0caa07220 */ /* 0x000fe20000410000 */
[----:B------:R0:W-:Y:S02]  /*a640*/  @!P2 STG.E desc[UR6][R162.64], R161 ;  /* 0x000000a1a200a986 */ /* 0x0001e4000c101906 */
[----:B0-----:R-:W-:Y:S01]  /*a650*/  @!P2 IMAD.WIDE R162, R3, 0x4, R226 ;  /* 0x0000000403a2a825 */ /* 0x001fe200078e02e2 */
[----:B------:R-:W-:Y:S01]  /*a660*/  SHF.L.U32 R161, R84, 0x10, RZ ;  /* 0x0000001054a17819 */ /* 0x000fe200000006ff */
[----:B------:R-:W4:Y:S04]  /*a670*/  LDL R226, [R1+0x5c] ;  /* 0x00005c0001e27983 */ /* 0x000f280000100800 */
[----:B------:R2:W-:Y:S04]  /*a680*/  @!P2 STG.E desc[UR6][R162.64], R202 ;  /* 0x000000caa200a986 */ /* 0x0005e8000c101906 */
[----:B------:R-:W4:Y:S01]  /*a690*/  LDL R227, [R1+0x3c] ;  /* 0x00003c0001e37983 */ /* 0x000f220000100800 */
[----:B--2---:R-:W-:Y:S01]  /*a6a0*/  SHF.L.U32 R162, R33, 0x10, RZ ;  /* 0x0000001021a27819 */ /* 0x004fe200000006ff */
[----:B---3--:R-:W-:-:S04]  /*a6b0*/  IMAD.U32 R225, R32, 0x10000, RZ ;  /* 0x0001000020e17824 */ /* 0x008fc800078e00ff */
[----:B------:R-:W-:Y:S02]  /*a6c0*/  FFMA.FTZ R33, R160, R225, R161 ;  /* 0x000000e1a0217223 */ /* 0x000fe400000100a1 */
[----:B------:R-:W2:Y:S04]  /*a6d0*/  LDL R225, [R1+0x10] ;  /* 0x0000100001e17983 */ /* 0x000ea80000100800 */
[----:B------:R-:W3:Y:S01]  /*a6e0*/  LDL R161, [R1+0x58] ;  /* 0x0000580001a17983 */ /* 0x000ee20000100800 */
[----:B------:R-:W-:-:S04]  /*a6f0*/  IMAD.U32 R163, R44, 0x10000, RZ ;  /* 0x000100002ca37824 */ /* 0x000fc800078e00ff */
[----:B------:R-:W-:Y:S01]  /*a700*/  FFMA.FTZ R32, R160, R162, R163 ;  /* 0x000000a2a0207223 */ /* 0x000fe200000100a3 */
[----:B------:R-:W-:-:S04]  /*a710*/  FADD.FTZ R160, -R203, R164 ;  /* 0x000000a4cba07221 */ /* 0x000fc80000010100 */
[----:B------:R-:W-:Y:S01]  /*a720*/  FMUL.FTZ R160, R202, R160 ;  /* 0x000000a0caa07220 */ /* 0x000fe20000410000 */
[----:B--2---:R-:W-:Y:S02]  /*a730*/  SHF.L.U32 R163, R225, 0x10, RZ ;  /* 0x00000010e1a37819 */ /* 0x004fe400000006ff */
[----:B----4-:R-:W-:Y:S01]  /*a740*/  SHF.L.U32 R162, R252, 0x10, RZ ;  /* 0x00000010fca27819 */ /* 0x010fe200000006ff */
[----:B------:R-:W2:Y:S01]  /*a750*/  LDL R225, [R1+0x40] ;  /* 0x0000400001e17983 */ /* 0x000ea20000100800 */
[----:B---3--:R-:W-:-:S05]  /*a760*/  SHF.L.U32 R164, R161, 0x10, RZ ;  /* 0x00000010a1a47819 */ /* 0x008fca00000006ff */
[----:B------:R-:W-:Y:S02]  /*a770*/  FFMA.FTZ R164, R160, R163, R164 ;  /* 0x000000a3a0a47223 */ /* 0x000fe400000100a4 */
[----:B------:R-:W3:Y:S01]  /*a780*/  LDL R163, [R1+0x4c] ;  /* 0x00004c0001a37983 */ /* 0x000ee20000100800 */
[----:B------:R-:W-:-:S03]  /*a790*/  IMAD.U32 R161, R226, 0x10000, RZ ;  /* 0x00010000e2a17824 */ /* 0x000fc600078e00ff */
[----:B------:R-:W4:Y:S01]  /*a7a0*/  LDL R226, [R1+0x70] ;  /* 0x0000700001e27983 */ /* 0x000f220000100800 */
[----:B------:R-:W-:Y:S01]  /*a7b0*/  FFMA.FTZ R252, R160, R161, R162 ;  /* 0x000000a1a0fc7223 */ /* 0x000fe200000100a2 */
[----:B------:R-:W-:Y:S01]  /*a7c0*/  FADD.FTZ R160, -R203, R222 ;  /* 0x000000decba07221 */ /* 0x000fe20000010100 */
[----:B------:R-:W-:Y:S01]  /*a7d0*/  IMAD.U32 R222, R85, 0x10000, RZ ;  /* 0x0001000055de7824 */ /* 0x000fe200078e00ff */
[----:B------:R-:W-:Y:S02]  /*a7e0*/  SHF.L.U32 R162, R227, 0x10, RZ ;  /* 0x00000010e3a27819 */ /* 0x000fe400000006ff */
[----:B------:R-:W-:Y:S01]  /*a7f0*/  FMUL.FTZ R160, R202, R160 ;  /* 0x000000a0caa07220 */ /* 0x000fe20000410000 */
[----:B---3--:R-:W-:Y:S02]  /*a800*/  SHF.L.U32 R161, R163, 0x10, RZ ;  /* 0x00000010a3a17819 */ /* 0x008fe400000006ff */
[----:B------:R-:W-:-:S03]  /*a810*/  SHF.L.U32 R163, R45, 0x10, RZ ;  /* 0x000000102da37819 */ /* 0x000fc600000006ff */
[C---:B------:R-:W-:Y:S02]  /*a820*/  FFMA.FTZ R161, R160.reuse, R161, R222 ;  /* 0x000000a1a0a17223 */ /* 0x040fe400000100de */
[----:B------:R-:W3:Y:S01]  /*a830*/  LDL R222, [R1+0x68] ;  /* 0x0000680001de7983 */ /* 0x000ee20000100800 */
[----:B------:R-:W-:-:S03]  /*a840*/  FFMA.FTZ R227, R160, R162, R163 ;  /* 0x000000a2a0e37223 */ /* 0x000fc600000100a3 */
[----:B------:R-:W2:Y:S01]  /*a850*/  LDL R160, [R1+0x64] ;  /* 0x0000640001a07983 */ /* 0x000ea20000100800 */
[----:B------:R-:W-:-:S03]  /*a860*/  FADD.FTZ R162, -R203, R165 ;  /* 0x000000a5cba27221 */ /* 0x000fc60000010100 */
[----:B------:R-:W4:Y:S01]  /*a870*/  LDL R163, [R1+0x6c] ;  /* 0x00006c0001a37983 */ /* 0x000f220000100800 */
[----:B------:R-:W-:Y:S01]  /*a880*/  FMUL.FTZ R162, R202, R162 ;  /* 0x000000a2caa27220 */ /* 0x000fe20000410000 */
[----:B---3--:R-:W-:Y:S01]  /*a890*/  SHF.L.U32 R222, R222, 0x10, RZ ;  /* 0x00000010dede7819 */ /* 0x008fe200000006ff */
[----:B--2---:R-:W-:-:S04]  /*a8a0*/  IMAD.U32 R160, R160, 0x10000, RZ ;  /* 0x00010000a0a07824 */ /* 0x004fc800078e00ff */
[----:B------:R-:W-:Y:S02]  /*a8b0*/  FFMA.FTZ R160, R162, R160, R222 ;  /* 0x000000a0a2a07223 */ /* 0x000fe400000100de */
[----:B------:R-:W2:Y:S01]  /*a8c0*/  LDL R222, [R1+0x50] ;  /* 0x0000500001de7983 */ /* 0x000ea20000100800 */
[----:B----4-:R-:W-:Y:S01]  /*a8d0*/  SHF.L.U32 R163, R163, 0x10, RZ ;  /* 0x00000010a3a37819 */ /* 0x010fe200000006ff */
[----:B------:R-:W-:-:S04]  /*a8e0*/  IMAD.U32 R165, R226, 0x10000, RZ ;  /* 0x00010000e2a57824 */ /* 0x000fc800078e00ff */
[----:B------:R-:W-:Y:S01]  /*a8f0*/  FFMA.FTZ R226, R162, R163, R165 ;  /* 0x000000a3a2e27223 */ /* 0x000fe200000100a5 */
[----:B------:R-:W-:Y:S01]  /*a900*/  FADD.FTZ R163, -R203, R223 ;  /* 0x000000dfcba37221 */ /* 0x000fe20000010100 */
[----:B------:R-:W-:Y:S01]  /*a910*/  SHF.L.U32 R223, R86, 0x10, RZ ;  /* 0x0000001056df7819 */ /* 0x000fe200000006ff */
[----:B------:R-:W-:Y:S02]  /*a920*/  IMAD.U32 R165, R225, 0x10000, RZ ;  /* 0x00010000e1a57824 */ /* 0x000fe400078e00ff */
[----:B------:R-:W-:Y:S01]  /*a930*/  FMUL.FTZ R163, R202, R163 ;  /* 0x000000a3caa37220 */ /* 0x000fe20000410000 */
[----:B--2---:R-:W-:Y:S02]  /*a940*/  SHF.L.U32 R162, R222, 0x10, RZ ;  /* 0x00000010dea27819 */ /* 0x004fe400000006ff */
[----:B------:R-:W-:-:S03]  /*a950*/  SHF.L.U32 R222, R46, 0x10, RZ ;  /* 0x000000102ede7819 */ /* 0x000fc600000006ff */
[C---:B------:R-:W-:Y:S02]  /*a960*/  FFMA.FTZ R162, R163.reuse, R162, R223 ;  /* 0x000000a2a3a27223 */ /* 0x040fe400000100df */
[----:B------:R-:W-:Y:S01]  /*a970*/  FFMA.FTZ R225, R163, R165, R222 ;  /* 0x000000a5a3e17223 */ /* 0x000fe200000100de */
[----:B------:R-:W2:Y:S04]  /*a980*/  LDL R223, [R1+0x78] ;  /* 0x0000780001df7983 */ /* 0x000ea80000100800 */
[----:B------:R-:W3:Y:S01]  /*a990*/  LDL R165, [R1+0x74] ;  /* 0x0000740001a57983 */ /* 0x000ee20000100800 */
[----:B------:R-:W-:-:S03]  /*a9a0*/  FADD.FTZ R163, -R203, R166 ;  /* 0x000000a6cba37221 */ /* 0x000fc60000010100 */
[----:B------:R-:W4:Y:S04]  /*a9b0*/  LDL R222, [R1+0x80] ;  /* 0x0000800001de7983 */ /* 0x000f280000100800 */
[----:B------:R-:W4:Y:S01]  /*a9c0*/  LDL R166, [R1+0x7c] ;  /* 0x00007c0001a67983 */ /* 0x000f220000100800 */
[----:B------:R-:W-:Y:S01]  /*a9d0*/  FMUL.FTZ R163, R202, R163 ;  /* 0x000000a3caa37220 */ /* 0x000fe20000410000 */
[----:B--2---:R-:W-:Y:S01]  /*a9e0*/  IMAD.U32 R223, R223, 0x10000, RZ ;  /* 0x00010000dfdf7824 */ /* 0x004fe200078e00ff */
[----:B---3--:R-:W-:Y:S02]  /*a9f0*/  SHF.L.U32 R165, R165, 0x10, RZ ;  /* 0x00000010a5a57819 */ /* 0x008fe400000006ff */
[----:B----4-:R-:W-:-:S03]  /*aa00*/  SHF.L.U32 R222, R222, 0x10, RZ ;  /* 0x00000010dede7819 */ /* 0x010fc600000006ff */
[----:B------:R-:W-:Y:S02]  /*aa10*/  FFMA.FTZ R165, R163, R165, R223 ;  /* 0x000000a5a3a57223 */ /* 0x000fe400000100df */
[----:B------:R-:W2:Y:S01]  /*aa20*/  LDL R223, [R1+0x54] ;  /* 0x0000540001df7983 */ /* 0x000ea20000100800 */
[----:B------:R-:W-:-:S05]  /*aa30*/  SHF.L.U32 R166, R166, 0x10, RZ ;  /* 0x00000010a6a67819 */ /* 0x000fca00000006ff */
[----:B------:R-:W-:Y:S01]  /*aa40*/  FFMA.FTZ R166, R163, R166, R222 ;  /* 0x000000a6a3a67223 */ /* 0x000fe200000100de */
[----:B------:R-:W-:Y:S02]  /*aa50*/  FADD.FTZ R163, -R203, R224 ;  /* 0x000000e0cba37221 */ /* 0x000fe40000010100 */
[----:B------:R-:W3:Y:S02]  /*aa60*/  LDL R224, [R1+0x44] ;  /* 0x0000440001e07983 */ /* 0x000ee40000100800 */
[----:B------:R-:W-:Y:S01]  /*aa70*/  FMUL.FTZ R222, R202, R163 ;  /* 0x000000a3cade7220 */ /* 0x000fe20000410000 */
[----:B--2---:R-:W-:Y:S01]  /*aa80*/  IMAD.U32 R163, R223, 0x10000, RZ ;  /* 0x00010000dfa37824 */ /* 0x004fe200078e00ff */
[----:B------:R-:W-:-:S05]  /*aa90*/  SHF.L.U32 R223, R87, 0x10, RZ ;  /* 0x0000001057df7819 */ /* 0x000fca00000006ff */
[----:B------:R-:W-:Y:S01]  /*aaa0*/  FFMA.FTZ R163, R222, R163, R223 ;  /* 0x000000a3dea37223 */ /* 0x000fe200000100df */
[----:B---3--:R-:W-:Y:S01]  /*aab0*/  SHF.L.U32 R223, R224, 0x10, RZ ;  /* 0x00000010e0df7819 */ /* 0x008fe200000006ff */
[----:B------:R-:W-:-:S04]  /*aac0*/  IMAD.U32 R224, R47, 0x10000, RZ ;  /* 0x000100002fe07824 */ /* 0x000fc800078e00ff */
[----:B------:R-:W-:Y:S02]  /*aad0*/  FFMA.FTZ R222, R222, R223, R224 ;  /* 0x000000dfdede7223 */ /* 0x000fe400000100e0 */
[----:B------:R-:W2:Y:S04]  /*aae0*/  LDL R223, [R1+0x84] ;  /* 0x0000840001df7983 */ /* 0x000ea80000100800 */
[----:B------:R-:W3:Y:S01]  /*aaf0*/  LDL R224, [R1+0x88] ;  /* 0x0000880001e07983 */ /* 0x000ee20000100800 */
[----:B------:R-:W-:-:S04]  /*ab00*/  FADD.FTZ R167, -R203, R167 ;  /* 0x000000a7cba77221 */ /* 0x000fc80000010100 */
[----:B------:R-:W-:Y:S01]  /*ab10*/  FMUL.FTZ R167, R202, R167 ;  /* 0x000000a7caa77220 */ /* 0x000fe20000410000 */
[----:B------:R-:W-:Y:S02]  /*ab20*/  F2FP.BF16.F32.PACK_AB R161, R160, R161 ;  /* 0x000000a1a0a1723e */ /* 0x000fe400000010ff */
[----:B------:R-:W-:Y:S02]  /*ab30*/  F2FP.BF16.F32.PACK_AB R162, R165, R162 ;  /* 0x000000a2a5a2723e */ /* 0x000fe400000010ff */
[----:B------:R-:W-:Y:S02]  /*ab40*/  F2FP.BF16.F32.PACK_AB R160, R164, R33 ;  /* 0x00000021a4a0723e */ /* 0x000fe400000010ff */
[----:B------:R-:W0:Y:S01]  /*ab50*/  LDC.64 R164, c[0x0][0x428] ;  /* 0x00010a00ffa47b82 */ /* 0x000e220000000a00 */
[----:B--2---:R-:W-:Y:S02]  /*ab60*/  SHF.L.U32 R223, R223, 0x10, RZ ;  /* 0x00000010dfdf7819 */ /* 0x004fe400000006ff */
[----:B---3--:R-:W-:-:S05]  /*ab70*/  SHF.L.U32 R224, R224, 0x10, RZ ;  /* 0x00000010e0e07819 */ /* 0x008fca00000006ff */
[----:B------:R-:W-:Y:S02]  /*ab80*/  FFMA.FTZ R223, R167, R223, R224 ;  /* 0x000000dfa7df7223 */ /* 0x000fe400000100e0 */
[----:B------:R-:W2:Y:S03]  /*ab90*/  LDL R224, [R1+0x90] ;  /* 0x0000900001e07983 */ /* 0x000ea60000100800 */
[----:B------:R-:W-:Y:S02]  /*aba0*/  F2FP.BF16.F32.PACK_AB R163, R223, R163 ;  /* 0x000000a3dfa3723e */ /* 0x000fe400000010ff */
[----:B------:R-:W3:Y:S01]  /*abb0*/  LDL R223, [R1+0x8c] ;  /* 0x00008c0001df7983 */ /* 0x000ee20000100800 */
[----:B0-----:R-:W-:-:S03]  /*abc0*/  IMAD.WIDE.U32 R164, R213, 0x10, R164 ;  /* 0x00000010d5a47825 */ /* 0x001fc600078e00a4 */
[----:B------:R1:W5:Y:S04]  /*abd0*/  LDL.LU R33, [R1+0x2d8] ;  /* 0x0002d80001217983 */ /* 0x0003680000300800 */
[----:B------:R0:W-:Y:S04]  /*abe0*/  STG.E.128 desc[UR6][R164.64], R160 ;  /* 0x000000a0a4007986 */ /* 0x0001e8000c101d06 */
[----:B0-----:R-:W4:Y:S04]  /*abf0*/  LDL R163, [R1+0x28] ;  /* 0x0000280001a37983 */ /* 0x001f280000100800 */
[----:B------:R-:W4:Y:S01]  /*ac00*/  LDL R162, [R1+0x2c] ;  /* 0x00002c0001a27983 */ /* 0x000f220000100800 */
[----:B------:R-:W-:-:S02]  /*ac10*/  F2FP.BF16.F32.PACK_AB R164, R252, R32 ;  /* 0x00000020fca4723e */ /* 0x000fc400000010ff */
[----:B------:R-:W-:Y:S02]  /*ac20*/  F2FP.BF16.F32.PACK_AB R165, R226, R227 ;  /* 0x000000e3e2a5723e */ /* 0x000fe400000010ff */
[----:B--2---:R-:W-:Y:S01]  /*ac30*/  SHF.L.U32 R161, R224, 0x10, RZ ;  /* 0x00000010e0a17819 */ /* 0x004fe200000006ff */
[----:B---3--:R-:W-:Y:S02]  /*ac40*/  IMAD.U32 R160, R223, 0x10000, RZ ;  /* 0x00010000dfa07824 */ /* 0x008fe400078e00ff */
[----:B------:R-:W2:Y:S02]  /*ac50*/  LDL R223, [R1+0xb8] ;  /* 0x0000b80001df7983 */ /* 0x000ea40000100800 */
[----:B------:R-:W-:-:S05]  /*ac60*/  FFMA.FTZ R160, R167, R160, R161 ;  /* 0x000000a0a7a07223 */ /* 0x000fca00000100a1 */
[----:B------:R-:W-:Y:S02]  /*ac70*/  F2FP.BF16.F32.PACK_AB R167, R160, R222 ;  /* 0x000000dea0a7723e */ /* 0x000fe400000010ff */
[----:B------:R-:W3:Y:S04]  /*ac80*/  LDL R222, [R1+0xb4] ;  /* 0x0000b40001de7983 */ /* 0x000ee80000100800 */
[----:B------:R1:W5:Y:S04]  /*ac90*/  LDL.LU R32, [R1+0x2d4] ;  /* 0x0002d40001207983 */ /* 0x0003680000300800 */
[----:B------:R-:W3:Y:S01]  /*aca0*/  LDL R226, [R1+0x30] ;  /* 0x0000300001e27983 */ /* 0x000ee20000100800 */
[----:B------:R-:W-:-:S02]  /*acb0*/  F2FP.BF16.F32.PACK_AB R166, R166, R225 ;  /* 0x000000e1a6a6723e */ /* 0x000fc400000010ff */
[----:B------:R-:W0:Y:S01]  /*acc0*/  LDC.64 R224, c[0x0][0x430] ;  /* 0x00010c00ffe07b82 */ /* 0x000e220000000a00 */
[----:B------:R-:W3:Y:S04]  /*acd0*/  LDL R252, [R1+0xc8] ;  /* 0x0000c80001fc7983 */ /* 0x000ee80000100800 */
[----:B------:R-:W3:Y:S01]  /*ace0*/  LDL R227, [R1+0x94] ;  /* 0x0000940001e37983 */ /* 0x000ee20000100800 */
[----:B0-----:R-:W-:-:S05]  /*acf0*/  IMAD.WIDE.U32 R160, R213, 0x10, R224 ;  /* 0x00000010d5a07825 */ /* 0x001fca00078e00e0 */
[----:B------:R0:W-:Y:S02]  /*ad00*/  STG.E.128 desc[UR6][R160.64], R164 ;  /* 0x000000a4a0007986 */ /* 0x0001e4000c101d06 */
[C---:B0-----:R-:W-:Y:S01]  /*ad10*/  FADD.FTZ R160, -R203.reuse, R214 ;  /* 0x000000d6cba07221 */ /* 0x041fe20000010100 */
[----:B------:R-:W-:-:S03]  /*ad20*/  FADD.FTZ R161, -R203, R215 ;  /* 0x000000d7cba17221 */ /* 0x000fc60000010100 */
[----:B------:R-:W-:Y:S01]  /*ad30*/  FMUL.FTZ R167, R202, R160 ;  /* 0x000000a0caa77220 */ /* 0x000fe20000410000 */
[----:B----4-:R-:W-:Y:S01]  /*ad40*/  SHF.L.U32 R160, R163, 0x10, RZ ;  /* 0x00000010a3a07819 */ /* 0x010fe200000006ff */
[----:B------:R-:W-:Y:S01]  /*ad50*/  FADD.FTZ R163, -R203, R216 ;  /* 0x000000d8cba37221 */ /* 0x000fe20000010100 */
[----:B------:R-:W-:Y:S01]  /*ad60*/  IMAD.U32 R164, R88, 0x10000, RZ ;  /* 0x0001000058a47824 */ /* 0x000fe200078e00ff */
[----:B------:R-:W4:Y:S01]  /*ad70*/  LDL R216, [R1+0x34] ;  /* 0x0000340001d87983 */ /* 0x000f220000100800 */
[----:B------:R-:W-:Y:S01]  /*ad80*/  FMUL.FTZ R166, R202, R161 ;  /* 0x000000a1caa67220 */ /* 0x000fe20000410000 */
[----:B------:R-:W-:Y:S01]  /*ad90*/  SHF.L.U32 R161, R162, 0x10, RZ ;  /* 0x00000010a2a17819 */ /* 0x000fe200000006ff */
[----:B------:R-:W-:Y:S01]  /*ada0*/  FFMA.FTZ R160, R167, R160, R164 ;  /* 0x000000a0a7a07223 */ /* 0x000fe200000100a4 */
[----:B------:R-:W-:Y:S01]  /*adb0*/  FADD.FTZ R164, -R203, R220 ;  /* 0x000000dccba47221 */ /* 0x000fe20000010100 */
[----:B------:R-:W-:Y:S01]  /*adc0*/  SHF.L.U32 R162, R89, 0x10, RZ ;  /* 0x0000001059a27819 */ /* 0x000fe200000006ff */
[----:B------:R-:W4:Y:S04]  /*add0*/  LDL R220, [R1+0xc4] ;  /* 0x0000c40001dc7983 */ /* 0x000f280000100800 */
[----:B------:R-:W-:Y:S01]  /*ade0*/  FFMA.FTZ R161, R166, R161, R162 ;  /* 0x000000a1a6a17223 */ /* 0x000fe200000100a2 */
[----:B------:R-:W-:Y:S01]  /*adf0*/  FADD.FTZ R165, -R203, R217 ;  /* 0x000000d9cba57221 */ /* 0x000fe20000010100 */
[----:B------:R-:W-:Y:S01]  /*ae00*/  FMUL.FTZ R215, R202, R164 ;  /* 0x000000a4cad77220 */ /* 0x000fe20000410000 */
[----:B--2---:R-:W-:-:S02]  /*ae10*/  IMAD.U32 R217, R223, 0x10000, RZ ;  /* 0x00010000dfd97824 */ /* 0x004fc400078e00ff */
[----:B------:R-:W2:Y:S01]  /*ae20*/  LDL R223, [R1+0x98] ;  /* 0x0000980001df7983 */ /* 0x000ea20000100800 */
[----:B---3--:R-:W-:-:S03]  /*ae30*/  IMAD.U32 R162, R226, 0x10000, RZ ;  /* 0x00010000e2a27824 */ /* 0x008fc600078e00ff */
[----:B------:R-:W3:Y:S01]  /*ae40*/  LDL R226, [R1+0xa4] ;  /* 0x0000a40001e27983 */ /* 0x000ee20000100800 */
[----:B------:R-:W-:-:S03]  /*ae50*/  SHF.L.U32 R164, R222, 0x10, RZ ;  /* 0x00000010dea47819 */ /* 0x000fc600000006ff */
[----:B------:R-:W3:Y:S01]  /*ae60*/  LDL R222, [R1+0xa8] ;  /* 0x0000a80001de7983 */ /* 0x000ee20000100800 */
[----:B------:R-:W-:Y:S01]  /*ae70*/  FMUL.FTZ R213, R202, R163 ;  /* 0x000000a3cad57220 */ /* 0x000fe20000410000 */
[----:B------:R-:W-:Y:S01]  /*ae80*/  SHF.L.U32 R163, R90, 0x10, RZ ;  /* 0x000000105aa37819 */ /* 0x000fe200000006ff */
[----:B------:R-:W-:Y:S01]  /*ae90*/  FMUL.FTZ R214, R202, R165 ;  /* 0x000000a5cad67220 */ /* 0x000fe20000410000 */
[----:B------:R-:W-:-:S03]  /*aea0*/  SHF.L.U32 R165, R91, 0x10, RZ ;  /* 0x000000105ba57819 */ /* 0x000fc600000006ff */
[----:B------:R-:W-:Y:S01]  /*aeb0*/  FFMA.FTZ R162, R213, R162, R163 ;  /* 0x000000a2d5a27223 */ /* 0x000fe200000100a3 */
[----:B------:R-:W-:Y:S01]  /*aec0*/  FFMA.FTZ R164, R215, R164, R217 ;  /* 0x000000a4d7a47223 */ /* 0x000fe200000100d9 */
[----:B------:R-:W-:Y:S01]  /*aed0*/  SHF.L.U32 R217, R252, 0x10, RZ ;  /* 0x00000010fcd97819 */ /* 0x000fe200000006ff */
[C---:B------:R-:W-:Y:S01]  /*aee0*/  FADD.FTZ R218, -R203.reuse, R218 ;  /* 0x000000dacbda7221 */ /* 0x040fe20000010100 */
[C---:B------:R-:W-:Y:S01]  /*aef0*/  FADD.FTZ R219, -R203.reuse, R219 ;  /* 0x000000dbcbdb7221 */ /* 0x040fe20000010100 */
[----:B------:R-:W3:Y:S01]  /*af00*/  LDL R252, [R1+0xcc] ;  /* 0x0000cc0001fc7983 */ /* 0x000ee20000100800 */
[----:B------:R-:W-:Y:S02]  /*af10*/  F2FP.BF16.F32.PACK_AB R162, R164, R162 ;  /* 0x000000a2a4a2723e */ /* 0x000fe400000010ff */
[----:B----4-:R-:W-:Y:S01]  /*af20*/  SHF.L.U32 R163, R216, 0x10, RZ ;  /* 0x00000010d8a37819 */ /* 0x010fe200000006ff */
[----:B------:R-:W-:-:S04]  /*af30*/  FADD.FTZ R216, -R203, R221 ;  /* 0x000000ddcbd87221 */ /* 0x000fc80000010100 */
[----:B------:R-:W-:Y:S01]  /*af40*/  FFMA.FTZ R163, R214, R163, R165 ;  /* 0x000000a3d6a37223 */ /* 0x000fe200000100a5 */
[----:B------:R-:W-:Y:S01]  /*af50*/  FMUL.FTZ R216, R202, R216 ;  /* 0x000000d8cad87220 */ /* 0x000fe20000410000 */
[----:B------:R-:W-:-:S04]  /*af60*/  IMAD.U32 R165, R220, 0x10000, RZ ;  /* 0x00010000dca57824 */ /* 0x000fc800078e00ff */
[----:B------:R-:W-:Y:S01]  /*af70*/  FFMA.FTZ R220, R216, R165, R217 ;  /* 0x000000a5d8dc7223 */ /* 0x000fe200000100d9 */
[C---:B------:R-:W-:Y:S01]  /*af80*/  FMUL.FTZ R217, R202.reuse, R218 ;  /* 0x000000dacad97220 */ /* 0x040fe20000410000 */
[----:B------:R-:W-:Y:S01]  /*af90*/  FMUL.FTZ R218, R202, R219 ;  /* 0x000000dbcada7220 */ /* 0x000fe20000410000 */
[----:B------:R-:W-:Y:S02]  /*afa0*/  SHF.L.U32 R165, R227, 0x10, RZ ;  /* 0x00000010e3a57819 */ /* 0x000fe400000006ff */
[----:B------:R-:W-:Y:S02]  /*afb0*/  F2FP.BF16.F32.PACK_AB R163, R220, R163 ;  /* 0x000000a3dca3723e */ /* 0x000fe400000010ff */
[----:B------:R-:W4:Y:S01]  /*afc0*/  LDL R220, [R1+0xac] ;  /* 0x0000ac0001dc7983 */ /* 0x000f220000100800 */
[----:B--2---:R-:W-:-:S03]  /*afd0*/  SHF.L.U32 R221, R223, 0x10, RZ ;  /* 0x00000010dfdd7819 */ /* 0x004fc600000006ff */
[----:B------:R-:W2:Y:S01]  /*afe0*/  LDL R223, [R1+0xd0] ;  /* 0x0000d00001df7983 */ /* 0x000ea20000100800 */
[----:B---3--:R-:W-:Y:S02]  /*aff0*/  IMAD.U32 R219, R226, 0x10000, RZ ;  /* 0x00010000e2db7824 */ /* 0x008fe400078e00ff */
[----:B------:R-:W0:Y:S01]  /*b000*/  LDC.64 R226, c[0x0][0x428] ;  /* 0x00010a00ffe27b82 */ /* 0x000e220000000a00 */
[----:B------:R-:W-:Y:S01]  /*b010*/  SHF.L.U32 R222, R222, 0x10, RZ ;  /* 0x00000010dede7819 */ /* 0x000fe200000006ff */
[----:B------:R-:W-:Y:S02]  /*b020*/  FFMA.FTZ R165, R217, R165, R221 ;  /* 0x000000a5d9a57223 */ /* 0x000fe400000100dd */
[----:B------:R-:W3:Y:S02]  /*b030*/  LDL R221, [R1+0xc0] ;  /* 0x0000c00001dd7983 */ /* 0x000ee40000100800 */
[----:B------:R-:W-:Y:S01]  /*b040*/  FFMA.FTZ R219, R218, R219, R222 ;  /* 0x000000dbdadb7223 */ /* 0x000fe200000100de */
[----:B------:R-:W-:Y:S01]  /*b050*/  F2FP.BF16.F32.PACK_AB R160, R165, R160 ;  /* 0x000000a0a5a0723e */ /* 0x000fe200000010ff */
[----:B------:R-:W2:Y:S03]  /*b060*/  LDL R222, [R1+0x24] ;  /* 0x0000240001de7983 */ /* 0x000ea60000100800 */
[----:B------:R-:W-:-:S02]  /*b070*/  F2FP.BF16.F32.PACK_AB R161, R219, R161 ;  /* 0x000000a1dba1723e */ /* 0x000fc400000010ff */
[----:B------:R-:W3:Y:S01]  /*b080*/  LDL R219, [R1+0xb0] ;  /* 0x0000b00001db7983 */ /* 0x000ee20000100800 */
[----:B0-----:R-:W-:-:S05]  /*b090*/  IMAD.WIDE.U32 R164, R204, 0x10, R226 ;  /* 0x00000010cca47825 */ /* 0x001fca00078e00e2 */
[----:B------:R0:W-:Y:S04]  /*b0a0*/  STG.E.128 desc[UR6][R164.64], R160 ;  /* 0x000000a0a4007986 */ /* 0x0001e8000c101d06 */
[----:B0-----:R-:W4:Y:S04]  /*b0b0*/  LDL R163, [R1+0x18] ;  /* 0x0000180001a37983 */ /* 0x001f280000100800 */
[----:B------:R-:W2:Y:S01]  /*b0c0*/  LDL R164, [R1+0x1c] ;  /* 0x00001c0001a47983 */ /* 0x000ea20000100800 */
[----:B------:R-:W-:-:S03]  /*b0d0*/  SHF.L.U32 R161, R48, 0x10, RZ ;  /* 0x0000001030a17819 */ /* 0x000fc600000006ff */
[----:B------:R-:W3:Y:S01]  /*b0e0*/  LDL R165, [R1+0xbc] ;  /* 0x0000bc0001a57983 */ /* 0x000ee20000100800 */
[----:B------:R-:W-:Y:S02]  /*b0f0*/  IMAD.U32 R162, R49, 0x10000, RZ ;  /* 0x0001000031a27824 */ /* 0x000fe400078e00ff */
[----:B----4-:R-:W-:-:S04]  /*b100*/  IMAD.U32 R160, R163, 0x10000, RZ ;  /* 0x00010000a3a07824 */ /* 0x010fc800078e00ff */
[----:B------:R-:W-:Y:S02]  /*b110*/  FFMA.FTZ R160, R167, R160, R161 ;  /* 0x000000a0a7a07223 */ /* 0x000fe400000100a1 */
[----:B------:R-:W4:Y:S01]  /*b120*/  LDL R167, [R1+0x20] ;  /* 0x0000200001a77983 */ /* 0x000f220000100800 */
[----:B--2---:R-:W-:-:S05]  /*b130*/  SHF.L.U32 R161, R164, 0x10, RZ ;  /* 0x00000010a4a17819 */ /* 0x004fca00000006ff */
[----:B------:R-:W-:Y:S01]  /*b140*/  FFMA.FTZ R161, R166, R161, R162 ;  /* 0x000000a1a6a17223 */ /* 0x000fe200000100a2 */
[----:B------:R-:W-:Y:S02]  /*b150*/  SHF.L.U32 R162, R220, 0x10, RZ ;  /* 0x00000010dca27819 */ /* 0x000fe400000006ff */
[----:B------:R-:W2:Y:S01]  /*b160*/  LDL R220, [R1+0x9c] ;  /* 0x00009c0001dc7983 */ /* 0x000ea20000100800 */
[----:B---3--:R-:W-:-:S03]  /*b170*/  SHF.L.U32 R163, R219, 0x10, RZ ;  /* 0x00000010dba37819 */ /* 0x008fc600000006ff */
[----:B------:R-:W3:Y:S02]  /*b180*/  LDL R219, [R1+0xa0] ;  /* 0x0000a00001db7983 */ /* 0x000ee40000100800 */
[----:B------:R-:W-:Y:S01]  /*b190*/  FFMA.FTZ R164, R218, R162, R163 ;  /* 0x000000a2daa47223 */ /* 0x000fe200000100a3 */
[----:B------:R-:W-:Y:S01]  /*b1a0*/  SHF.L.U32 R163, R50, 0x10, RZ ;  /* 0x0000001032a37819 */ /* 0x000fe200000006ff */
[----:B------:R-:W3:Y:S01]  /*b1b0*/  LDL R218, [R1+0x108] ;  /* 0x0001080001da7983 */ /* 0x000ee20000100800 */
[----:B------:R-:W-:Y:S01]  /*b1c0*/  SHF.L.U32 R166, R51, 0x10, RZ ;  /* 0x0000001033a67819 */ /* 0x000fe200000006ff */
[----:B----4-:R-:W-:-:S04]  /*b1d0*/  IMAD.U32 R162, R167, 0x10000, RZ ;  /* 0x00010000a7a27824 */ /* 0x010fc800078e00ff */
[----:B------:R-:W-:Y:S01]  /*b1e0*/  FFMA.FTZ R162, R213, R162, R163 ;  /* 0x000000a2d5a27223 */ /* 0x000fe200000100a3 */
[----:B------:R-:W-:Y:S01]  /*b1f0*/  SHF.L.U32 R163, R165, 0x10, RZ ;  /* 0x00000010a5a37819 */ /* 0x000fe200000006ff */
[----:B------:R-:W-:Y:S01]  /*b200*/  IMAD.U32 R165, R221, 0x10000, RZ ;  /* 0x00010000dda57824 */ /* 0x000fe200078e00ff */
[----:B------:R-:W-:Y:S01]  /*b210*/  SHF.L.U32 R167, R223, 0x10, RZ ;  /* 0x00000010dfa77819 */ /* 0x000fe200000006ff */
[----:B------:R-:W4:Y:S02]  /*b220*/  LDL R221, [R1+0x8] ;  /* 0x0000080001dd7983 */ /* 0x000f240000100800 */
[----:B------:R-:W-:Y:S01]  /*b230*/  FFMA.FTZ R165, R215, R163, R165 ;  /* 0x000000a3d7a57223 */ /* 0x000fe200000100a5 */
[----:B------:R-:W-:Y:S01]  /*b240*/  SHF.L.U32 R163, R222, 0x10, RZ ;  /* 0x00000010dea37819 */ /* 0x000fe200000006ff */
[----:B------:R-:W4:Y:S04]  /*b250*/  LDL R223, [R1] ;  /* 0x0000000001df7983 */ /* 0x000f280000100800 */
[----:B------:R-:W4:Y:S01]  /*b260*/  LDL R222, [R1+0x4] ;  /* 0x0000040001de7983 */ /* 0x000f220000100800 */
[----:B------:R-:W-:-:S03]  /*b270*/  FFMA.FTZ R163, R214, R163, R166 ;  /* 0x000000a3d6a37223 */ /* 0x000fc600000100a6 */
[----:B------:R-:W4:Y:S04]  /*b280*/  LDL R214, [R1+0xc] ;  /* 0x00000c0001d67983 */ /* 0x000f280000100800 */
[----:B------:R-:W4:Y:S01]  /*b290*/  LDL R215, [R1+0xf4] ;  /* 0x0000f40001d77983 */ /* 0x000f220000100800 */
[----:B------:R-:W-:-:S04]  /*b2a0*/  IMAD.U32 R166, R252, 0x10000, RZ ;  /* 0x00010000fca67824 */ /* 0x000fc800078e00ff */
[----:B------:R-:W-:Y:S01]  /*b2b0*/  FFMA.FTZ R167, R216, R166, R167 ;  /* 0x000000a6d8a77223 */ /* 0x000fe200000100a7 */
[----:B--2---:R-:W-:Y:S01]  /*b2c0*/  SHF.L.U32 R166, R220, 0x10, RZ ;  /* 0x00000010dca67819 */ /* 0x004fe200000006ff */
[----:B---3--:R-:W-:Y:S01]  /*b2d0*/  IMAD.U32 R213, R219, 0x10000, RZ ;  /* 0x00010000dbd57824 */ /* 0x008fe200078e00ff */
[----:B------:R-:W2:Y:S04]  /*b2e0*/  LDL R220, [R1+0xf8] ;  /* 0x0000f80001dc7983 */ /* 0x000ea80000100800 */
[----:B------:R-:W3:Y:S04]  /*b2f0*/  LDL R219, [R1+0x104] ;  /* 0x0001040001db7983 */ /* 0x000ee80000100800 */
[----:B------:R-:W3:Y:S01]  /*b300*/  LDL R216, [R1+0xd4] ;  /* 0x0000d40001d87983 */ /* 0x000ee20000100800 */
[----:B------:R-:W-:Y:S01]  /*b310*/  FFMA.FTZ R166, R217, R166, R213 ;  /* 0x000000a6d9a67223 */ /* 0x000fe200000100d5 */
[----:B------:R-:W-:-:S02]  /*b320*/  F2FP.BF16.F32.PACK_AB R162, R165, R162 ;  /* 0x000000a2a5a2723e */ /* 0x000fc400000010ff */
[----:B------:R-:W-:Y:S01]  /*b330*/  F2FP.BF16.F32.PACK_AB R161, R164, R161 ;  /* 0x000000a1a4a1723e */ /* 0x000fe200000010ff */
[----:B------:R-:W-:Y:S01]  /*b340*/  IMAD.WIDE.U32 R164, R204, 0x10, R224 ;  /* 0x00000010cca47825 */ /* 0x000fe200078e00e0 */
[----:B------:R-:W-:Y:S01]  /*b350*/  F2FP.BF16.F32.PACK_AB R163, R167, R163 ;  /* 0x000000a3a7a3723e */ /* 0x000fe200000010ff */
[----:B------:R-:W3:Y:S01]  /*b360*/  LDL R213, [R1+0xe8] ;  /* 0x0000e80001d57983 */ /* 0x000ee20000100800 */
[----:B------:R-:W-:Y:S01]  /*b370*/  F2FP.BF16.F32.PACK_AB R160, R166, R160 ;  /* 0x000000a0a6a0723e */ /* 0x000fe200000010ff */
[C---:B------:R-:W-:Y:S01]  /*b380*/  FADD.FTZ R166, -R203.reuse, R206 ;  /* 0x000000cecba67221 */ /* 0x040fe20000010100 */
[C---:B------:R-:W-:Y:S01]  /*b390*/  FADD.FTZ R167, -R203.reuse, R205 ;  /* 0x000000cdcba77221 */ /* 0x040fe20000010100 */
[----:B------:R-:W3:Y:S02]  /*b3a0*/  LDL R217, [R1+0x10c] ;  /* 0x00010c0001d97983 */ /* 0x000ee40000100800 */
[C---:B------:R-:W-:Y:S02]  /*b3b0*/  FMUL.FTZ R166, R202.reuse, R166 ;  /* 0x000000a6caa67220 */ /* 0x040fe40000410000 */
[----:B------:R0:W-:Y:S01]  /*b3c0*/  STG.E.128 desc[UR6][R164.64], R160 ;  /* 0x000000a0a4007986 */ /* 0x0001e2000c101d06 */
[----:B------:R-:W-:Y:S01]  /*b3d0*/  FMUL.FTZ R167, R202, R167 ;  /* 0x000000a7caa77220 */ /* 0x000fe20000410000 */
[----:B------:R-:W-:-:S04]  /*b3e0*/  FADD.FTZ R204, -R203, R207 ;  /* 0x000000cfcbcc7221 */ /* 0x000fc80000010100 */
[----:B------:R-:W-:Y:S01]  /*b3f0*/  FMUL.FTZ R204, R202, R204 ;  /* 0x000000cccacc7220 */ /* 0x000fe20000410000 */
[----:B0-----:R-:W-:Y:S02]  /*b400*/  SHF.L.U32 R162, R93, 0x10, RZ ;  /* 0x000000105da27819 */ /* 0x001fe400000006ff */
[----:B------:R-:W-:Y:S01]  /*b410*/  SHF.L.U32 R163, R92, 0x10, RZ ;  /* 0x000000105ca37819 */ /* 0x000fe200000006ff */
[----:B------:R-:W-:-:S04]  /*b420*/  FADD.FTZ R164, -R203, R211 ;  /* 0x000000d3cba47221 */ /* 0x000fc80000010100 */
[----:B------:R-:W-:Y:S01]  /*b430*/  FMUL.FTZ R206, R202, R164 ;  /* 0x000000a4cace7220 */ /* 0x000fe20000410000 */
[----:B------:R-:W-:-:S04]  /*b440*/  FADD.FTZ R165, -R203, R208 ;  /* 0x000000d0cba57221 */ /* 0x000fc80000010100 */
[----:B------:R-:W-:Y:S01]  /*b450*/  FMUL.FTZ R205, R202, R165 ;  /* 0x000000a5cacd7220 */ /* 0x000fe20000410000 */
[----:B------:R-:W-:Y:S01]  /*b460*/  SHF.L.U32 R165, R95, 0x10, RZ ;  /* 0x000000105fa57819 */ /* 0x000fe200000006ff */
[----:B------:R-:W-:Y:S02]  /*b470*/  IMAD.U32 R211, R218, 0x10000, RZ ;  /* 0x00010000dad37824 */ /* 0x000fe400078e00ff */
[----:B------:R-:W3:Y:S01]  /*b480*/  LDL R218, [R1+0x100] ;  /* 0x0001000001da7983 */ /* 0x000ee20000100800 */
[----:B------:R-:W-:-:S04]  /*b490*/  FADD.FTZ R207, -R203, R212 ;  /* 0x000000d4cbcf7221 */ /* 0x000fc80000010100 */
[----:B------:R-:W-:Y:S01]  /*b4a0*/  FMUL.FTZ R207, R202, R207 ;  /* 0x000000cfcacf7220 */ /* 0x000fe20000410000 */
[----:B----4-:R-:W-:Y:S01]  /*b4b0*/  SHF.L.U32 R160, R223, 0x10, RZ ;  /* 0x00000010dfa07819 */ /* 0x010fe200000006ff */
[----:B------:R-:W-:-:S04]  /*b4c0*/  IMAD.U32 R161, R222, 0x10000, RZ ;  /* 0x00010000dea17824 */ /* 0x000fc800078e00ff */
[----:B------:R-:W-:Y:S01]  /*b4d0*/  FFMA.FTZ R160, R167, R160, R163 ;  /* 0x000000a0a7a07223 */ /* 0x000fe200000100a3 */
[----:B------:R-:W-:Y:S02]  /*b4e0*/  IMAD.U32 R163, R94, 0x10000, RZ ;  /* 0x000100005ea37824 */ /* 0x000fe400078e00ff */
[----:B------:R-:W-:Y:S01]  /*b4f0*/  FFMA.FTZ R161, R166, R161, R162 ;  /* 0x000000a1a6a17223 */ /* 0x000fe200000100a2 */
[----:B------:R-:W-:Y:S02]  /*b500*/  SHF.L.U32 R162, R221, 0x10, RZ ;  /* 0x00000010dda27819 */ /* 0x000fe400000006ff */
[----:B------:R-:W4:Y:S01]  /*b510*/  LDL R221, [R1+0xec] ;  /* 0x0000ec0001dd7983 */ /* 0x000f220000100800 */
[----:B------:R-:W-:Y:S02]  /*b520*/  SHF.L.U32 R164, R215, 0x10, RZ ;  /* 0x00000010d7a47819 */ /* 0x000fe400000006ff */
[----:B------:R-:W-:Y:S01]  /*b530*/  FFMA.FTZ R162, R204, R162, R163 ;  /* 0x000000a2cca27223 */ /* 0x000fe200000100a3 */
[----:B------:R-:W-:Y:S01]  /*b540*/  IMAD.U32 R163, R214, 0x10000, RZ ;  /* 0x00010000d6a37824 */ /* 0x000fe200078e00ff */
[----:B------:R-:W4:Y:S04]  /*b550*/  LDL R215, [R1+0xe4] ;  /* 0x0000e40001d77983 */ /* 0x000f280000100800 */
[----:B------:R-:W4:Y:S01]  /*b560*/  LDL R214, [R1+0xd8] ;  /* 0x0000d80001d67983 */ /* 0x000f220000100800 */
[----:B--2---:R-:W-:-:S03]  /*b570*/  SHF.L.U32 R208, R220, 0x10, RZ ;  /* 0x00000010dcd07819 */ /* 0x004fc600000006ff */
[----:B------:R-:W2:Y:S01]  /*b580*/  LDL R220, [R1+0xf0] ;  /* 0x0000f00001dc7983 */ /* 0x000ea20000100800 */
[----:B------:R-:W-:Y:S01]  /*b590*/  FFMA.FTZ R163, R205, R163, R165 ;  /* 0x000000a3cda37223 */ /* 0x000fe200000100a5 */
[----:B---3--:R-:W-:Y:S02]  /*b5a0*/  SHF.L.U32 R165, R219, 0x10, RZ ;  /* 0x00000010dba57819 */ /* 0x008fe400000006ff */
[----:B------:R-:W3:Y:S03]  /*b5b0*/  LDL R219, [R1+0xfc] ;  /* 0x0000fc0001db7983 */ /* 0x000ee60000100800 */
[----:B------:R-:W-:Y:S01]  /*b5c0*/  FFMA.FTZ R211, R207, R165, R211 ;  /* 0x000000a5cfd37223 */ /* 0x000fe200000100d3 */
[----:B------:R-:W-:Y:S02]  /*b5d0*/  SHF.L.U32 R165, R216, 0x10, RZ ;  /* 0x00000010d8a57819 */ /* 0x000fe400000006ff */
[----:B------:R-:W3:Y:S01]  /*b5e0*/  LDL R216, [R1+0x110] ;  /* 0x0001100001d87983 */ /* 0x000ee20000100800 */
[----:B------:R-:W-:Y:S01]  /*b5f0*/  FFMA.FTZ R164, R206, R164, R208 ;  /* 0x000000a4cea47223 */ /* 0x000fe200000100d0 */
[C---:B------:R-:W-:Y:S01]  /*b600*/  FADD.FTZ R208, -R203.reuse, R209 ;  /* 0x000000d1cbd07221 */ /* 0x040fe20000010100 */
[----:B------:R-:W-:Y:S01]  /*b610*/  FADD.FTZ R209, -R203, R210 ;  /* 0x000000d2cbd17221 */ /* 0x000fe20000010100 */
[----:B------:R-:W-:-:S02]  /*b620*/  IMAD.U32 R213, R213, 0x10000, RZ ;  /* 0x00010000d5d57824 */ /* 0x000fc400078e00ff */
[C---:B------:R-:W-:Y:S01]  /*b630*/  FMUL.FTZ R208, R202.reuse, R208 ;  /* 0x000000d0cad07220 */ /* 0x040fe20000410000 */
[----:B------:R-:W-:Y:S01]  /*b640*/  FMUL.FTZ R209, R202, R209 ;  /* 0x000000d1cad17220 */ /* 0x000fe20000410000 */
[----:B------:R-:W-:Y:S02]  /*b650*/  F2FP.BF16.F32.PACK_AB R162, R164, R162 ;  /* 0x000000a2a4a2723e */ /* 0x000fe400000010ff */
[----:B------:R-:W-:Y:S02]  /*b660*/  F2FP.BF16.F32.PACK_AB R163, R211, R163 ;  /* 0x000000a3d3a3723e */ /* 0x000fe400000010ff */
[----:B------:R-:W3:Y:S01]  /*b670*/  LDL R211, [R1+0x148] ;  /* 0x0001480001d37983 */ /* 0x000ee20000100800 */
[----:B----4-:R-:W-:-:S03]  /*b680*/  SHF.L.U32 R210, R215, 0x10, RZ ;  /* 0x00000010d7d27819 */ /* 0x010fc600000006ff */
[----:B------:R-:W4:Y:S01]  /*b690*/  LDL R215, [R1+0xdc] ;  /* 0x0000dc0001d77983 */ /* 0x000f220000100800 */
[----:B------:R-:W-:Y:S01]  /*b6a0*/  SHF.L.U32 R212, R214, 0x10, RZ ;  /* 0x00000010d6d47819 */ /* 0x000fe200000006ff */
[----:B------:R-:W-:Y:S02]  /*b6b0*/  FFMA.FTZ R210, R209, R210, R213 ;  /* 0x000000d2d1d27223 */ /* 0x000fe400000100d5 */
[----:B------:R-:W4:Y:S02]  /*b6c0*/  LDL R214, [R1+0xe0] ;  /* 0x0000e00001d67983 */ /* 0x000f240000100800 */
[----:B------:R-:W-:Y:S01]  /*b6d0*/  FFMA.FTZ R165, R208, R165, R212 ;  /* 0x000000a5d0a57223 */ /* 0x000fe200000100d4 */
[----:B------:R-:W-:Y:S01]  /*b6e0*/  F2FP.BF16.F32.PACK_AB R161, R210, R161 ;  /* 0x000000a1d2a1723e */ /* 0x000fe200000010ff */
[----:B------:R-:W4:Y:S03]  /*b6f0*/  LDL R212, [R1+0x144] ;  /* 0x0001440001d47983 */ /* 0x000f260000100800 */
[----:B------:R-:W-:Y:S01]  /*b700*/  F2FP.BF16.F32.PACK_AB R160, R165, R160 ;  /* 0x000000a0a5a0723e */ /* 0x000fe200000010ff */
[----:B------:R-:W-:Y:S01]  /*b710*/  IMAD.WIDE.U32 R164, R193, 0x10, R226 ;  /* 0x00000010c1a47825 */ /* 0x000fe200078e00e2 */
[----:B------:R-:W4:Y:S04]  /*b720*/  LDL R213, [R1+0x134] ;  /* 0x0001340001d57983 */ /* 0x000f280000100800 */
[----:B------:R0:W-:Y:S04]  /*b730*/  STG.E.128 desc[UR6][R164.64], R160 ;  /* 0x000000a0a4007986 */ /* 0x0001e8000c101d06 */
[----:B------:R-:W4:Y:S01]  /*b740*/  LDL R210, [R1+0x114] ;  /* 0x0001140001d27983 */ /* 0x000f220000100800 */
[----:B0-----:R-:W-:Y:S01]  /*b750*/  SHF.L.U32 R160, R248, 0x10, RZ ;  /* 0x00000010f8a07819 */ /* 0x001fe200000006ff */
[----:B------:R-:W-:Y:S01]  /*b760*/  IMAD.U32 R161, R52, 0x10000, RZ ;  /* 0x0001000034a17824 */ /* 0x000fe200078e00ff */
[----:B------:R-:W-:-:S03]  /*b770*/  SHF.L.U32 R162, R53, 0x10, RZ ;  /* 0x0000001035a27819 */ /* 0x000fc600000006ff */
[----:B------:R-:W-:Y:S01]  /*b780*/  FFMA.FTZ R160, R167, R160, R161 ;  /* 0x000000a0a7a07223 */ /* 0x000fe200000100a1 */
[----:B------:R-:W-:Y:S02]  /*b790*/  SHF.L.U32 R161, R249, 0x10, RZ ;  /* 0x00000010f9a17819 */ /* 0x000fe400000006ff */
[----:B--2---:R-:W-:-:S03]  /*b7a0*/  SHF.L.U32 R163, R220, 0x10, RZ ;  /* 0x00000010dca37819 */ /* 0x004fc600000006ff */
[----:B------:R-:W-:Y:S01]  /*b7b0*/  FFMA.FTZ R161, R166, R161, R162 ;  /* 0x000000a1a6a17223 */ /* 0x000fe200000100a2 */
[----:B------:R-:W-:-:S04]  /*b7c0*/  IMAD.U32 R162, R221, 0x10000, RZ ;  /* 0x00010000dda27824 */ /* 0x000fc800078e00ff */
[----:B------:R-:W-:Y:S01]  /*b7d0*/  FFMA.FTZ R209, R209, R162, R163 ;  /* 0x000000a2d1d17223 */ /* 0x000fe200000100a3 */
[----:B------:R-:W-:Y:S01]  /*b7e0*/  SHF.L.U32 R162, R250, 0x10, RZ ;  /* 0x00000010faa27819 */ /* 0x000fe200000006ff */
[----:B------:R-:W-:Y:S01]  /*b7f0*/  IMAD.U32 R163, R54, 0x10000, RZ ;  /* 0x0001000036a37824 */ /* 0x000fe200078e00ff */
[----:B------:R-:W-:-:S03]  /*b800*/  SHF.L.U32 R164, R218, 0x10, RZ ;  /* 0x00000010daa47819 */ /* 0x000fc600000006ff */
[----:B------:R-:W-:Y:S01]  /*b810*/  FFMA.FTZ R162, R204, R162, R163 ;  /* 0x000000a2cca27223 */ /* 0x000fe200000100a3 */
[----:B---3--:R-:W-:Y:S02]  /*b820*/  SHF.L.U32 R163, R219, 0x10, RZ ;  /* 0x00000010dba37819 */ /* 0x008fe400000006ff */
[----:B------:R-:W-:Y:S01]  /*b830*/  SHF.L.U32 R165, R55, 0x10, RZ ;  /* 0x0000001037a57819 */ /* 0x000fe200000006ff */
[----:B------:R-:W-:Y:S01]  /*b840*/  IMAD.U32 R166, R216, 0x10000, RZ ;  /* 0x00010000d8a67824 */ /* 0x000fe200078e00ff */
[----:B------:R-:W2:Y:S01]  /*b850*/  LDL R204, [R1+0x128] ;  /* 0x0001280001cc7983 */ /* 0x000ea20000100800 */
[----:B------:R-:W-:Y:S01]  /*b860*/  FFMA.FTZ R164, R206, R163, R164 ;  /* 0x000000a3cea47223 */ /* 0x000fe200000100a4 */
[----:B------:R-:W-:Y:S02]  /*b870*/  IMAD.U32 R163, R251, 0x10000, RZ ;  /* 0x00010000fba37824 */ /* 0x000fe400078e00ff */
[----:B------:R-:W3:Y:S02]  /*b880*/  LDL R206, [R1+0x124] ;  /* 0x0001240001ce7983 */ /* 0x000ee40000100800 */
[----:B------:R-:W-:Y:S01]  /*b890*/  FFMA.FTZ R163, R205, R163, R165 ;  /* 0x000000a3cda37223 */ /* 0x000fe200000100a5 */
[----:B------:R-:W-:Y:S01]  /*b8a0*/  SHF.L.U32 R165, R217, 0x10, RZ ;  /* 0x00000010d9a57819 */ /* 0x000fe200000006ff */
[----:B------:R-:W2:Y:S04]  /*b8b0*/  LDL R205, [R1+0x118] ;  /* 0x0001180001cd7983 */ /* 0x000ea80000100800 */
[----:B------:R-:W-:-:S02]  /*b8c0*/  FFMA.FTZ R165, R207, R165, R166 ;  /* 0x000000a5cfa57223 */ /* 0x000fc400000100a6 */
[----:B------:R-:W3:Y:S01]  /*b8d0*/  LDL R207, [R1+0x138] ;  /* 0x0001380001cf7983 */ /* 0x000ee20000100800 */
[----:B------:R-:W-:Y:S02]  /*b8e0*/  F2FP.BF16.F32.PACK_AB R162, R164, R162 ;  /* 0x000000a2a4a2723e */ /* 0x000fe400000010ff */
[----:B------:R-:W-:Y:S01]  /*b8f0*/  F2FP.BF16.F32.PACK_AB R163, R165, R163 ;  /* 0x000000a3a5a3723e */ /* 0x000fe200000010ff */
[----:B------:R-:W-:Y:S01]  /*b900*/  IMAD.WIDE.U32 R164, R193, 0x10, R224 ;  /* 0x00000010c1a47825 */ /* 0x000fe200078e00e0 */
[----:B------:R-:W-:-:S03]  /*b910*/  F2FP.BF16.F32.PACK_AB R161, R209, R161 ;  /* 0x000000a1d1a1723e */ /* 0x000fc600000010ff */
[C---:B------:R-:W-:Y:S01]  /*b920*/  FADD.FTZ R193, -R203.reuse, R197 ;  /* 0x000000c5cbc17221 */ /* 0x040fe20000010100 */
[C---:B------:R-:W-:Y:S01]  /*b930*/  FADD.FTZ R194, -R203.reuse, R194 ;  /* 0x000000c2cbc27221 */ /* 0x040fe20000010100 */
[C---:B------:R-:W-:Y:S01]  /*b940*/  FADD.FTZ R198, -R203.reuse, R198 ;  /* 0x000000c6cbc67221 */ /* 0x040fe20000010100 */
[----:B------:R-:W2:Y:S01]  /*b950*/  LDL R209, [R1+0x140] ;  /* 0x0001400001d17983 */ /* 0x000ea20000100800 */
[----:B------:R-:W-:Y:S01]  /*b960*/  FMUL.FTZ R193, R202, R193 ;  /* 0x000000c1cac17220 */ /* 0x000fe20000410000 */
[----:B------:R-:W-:Y:S01]  /*b970*/  FADD.FTZ R197, -R203, R201 ;  /* 0x000000c9cbc57221 */ /* 0x000fe20000010100 */
[----:B----4-:R-:W-:Y:S02]  /*b980*/  SHF.L.U32 R166, R215, 0x10, RZ ;  /* 0x00000010d7a67819 */ /* 0x010fe400000006ff */
[----:B------:R-:W-:-:S05]  /*b990*/  SHF.L.U32 R167, R214, 0x10, RZ ;  /* 0x00000010d6a77819 */ /* 0x000fca00000006ff */
[----:B------:R-:W-:Y:S01]  /*b9a0*/  FFMA.FTZ R208, R208, R166, R167 ;  /* 0x000000a6d0d07223 */ /* 0x000fe200000100a7 */
[----:B------:R-:W-:-:S04]  /*b9b0*/  FADD.FTZ R166, -R203, R195 ;  /* 0x000000c3cba67221 */ /* 0x000fc80000010100 */
[----:B------:R-:W-:Y:S01]  /*b9c0*/  F2FP.BF16.F32.PACK_AB R160, R208, R160 ;  /* 0x000000a0d0a0723e */ /* 0x000fe200000010ff */
[C---:B------:R-:W-:Y:S01]  /*b9d0*/  FADD.FTZ R167, -R203.reuse, R196 ;  /* 0x000000c4cba77221 */ /* 0x040fe20000010100 */
[C---:B------:R-:W-:Y:S01]  /*b9e0*/  FMUL.FTZ R166, R202.reuse, R166 ;  /* 0x000000a6caa67220 */ /* 0x040fe20000410000 */
[----:B------:R-:W4:Y:S04]  /*b9f0*/  LDL R208, [R1+0x11c] ;  /* 0x00011c0001d07983 */ /* 0x000f280000100800 */
[----:B------:R0:W-:Y:S01]  /*ba00*/  STG.E.128 desc[UR6][R164.64], R160 ;  /* 0x000000a0a4007986 */ /* 0x0001e2000c101d06 */
[C---:B------:R-:W-:Y:S01]  /*ba10*/  FMUL.FTZ R167, R202.reuse, R167 ;  /* 0x000000a7caa77220 */ /* 0x040fe20000410000 */
[----:B------:R-:W-:Y:S01]  /*ba20*/  FMUL.FTZ R195, R202, R194 ;  /* 0x000000c2cac37220 */ /* 0x000fe20000410000 */
[----:B------:R-:W-:Y:S01]  /*ba30*/  FADD.FTZ R194, -R203, R200 ;  /* 0x000000c8cbc27221 */ /* 0x000fe20000010100 */
[----:B------:R-:W-:-:S02]  /*ba40*/  SHF.L.U32 R200, R212, 0x10, RZ ;  /* 0x00000010d4c87819 */ /* 0x000fc400000006ff */
[----:B------:R-:W4:Y:S01]  /*ba50*/  LDL R212, [R1+0x12c] ;  /* 0x00012c0001d47983 */ /* 0x000f220000100800 */
[----:B0-----:R-:W-:Y:S01]  /*ba60*/  SHF.L.U32 R161, R245, 0x10, RZ ;  /* 0x00000010f5a17819 */ /* 0x001fe200000006ff */
[----:B------:R-:W-:Y:S01]  /*ba70*/  IMAD.U32 R162, R97, 0x10000, RZ ;  /* 0x0001000061a27824 */ /* 0x000fe200078e00ff */
[----:B------:R-:W-:Y:S02]  /*ba80*/  SHF.L.U32 R163, R246, 0x10, RZ ;  /* 0x00000010f6a37819 */ /* 0x000fe400000006ff */
[----:B------:R-:W-:Y:S01]  /*ba90*/  SHF.L.U32 R165, R98, 0x10, RZ ;  /* 0x0000001062a57819 */ /* 0x000fe200000006ff */
[----:B------:R-:W-:-:S04]  /*baa0*/  FFMA.FTZ R161, R166, R161, R162 ;  /* 0x000000a1a6a17223 */ /* 0x000fc800000100a2 */
[----:B------:R-:W-:Y:S01]  /*bab0*/  FFMA.FTZ R162, R167, R163, R165 ;  /* 0x000000a3a7a27223 */ /* 0x000fe200000100a5 */
[----:B------:R-:W-:Y:S01]  /*bac0*/  SHF.L.U32 R163, R247, 0x10, RZ ;  /* 0x00000010f7a37819 */ /* 0x000fe200000006ff */
[----:B------:R-:W-:Y:S01]  /*bad0*/  IMAD.U32 R165, R99, 0x10000, RZ ;  /* 0x0001000063a57824 */ /* 0x000fe200078e00ff */
[----:B------:R-:W-:-:S03]  /*bae0*/  SHF.L.U32 R160, R96, 0x10, RZ ;  /* 0x0000001060a07819 */ /* 0x000fc600000006ff */
[----:B------:R-:W-:Y:S01]  /*baf0*/  FFMA.FTZ R163, R193, R163, R165 ;  /* 0x000000a3c1a37223 */ /* 0x000fe200000100a5 */
[----:B------:R-:W-:Y:S01]  /*bb00*/  SHF.L.U32 R165, R211, 0x10, RZ ;  /* 0x00000010d3a57819 */ /* 0x000fe200000006ff */
[----:B------:R-:W-:Y:S01]  /*bb10*/  IMAD.U32 R164, R244, 0x10000, RZ ;  /* 0x00010000f4a47824 */ /* 0x000fe200078e00ff */
[----:B------:R-:W4:Y:S01]  /*bb20*/  LDL R211, [R1+0x130] ;  /* 0x0001300001d37983 */ /* 0x000f220000100800 */
[----:B------:R-:W-:Y:S01]  /*bb30*/  FMUL.FTZ R194, R202, R194 ;  /* 0x000000c2cac27220 */ /* 0x000fe20000410000 */
[----:B---3--:R-:W-:Y:S02]  /*bb40*/  SHF.L.U32 R196, R207, 0x10, RZ ;  /* 0x00000010cfc47819 */ /* 0x008fe400000006ff */
[----:B------:R-:W3:Y:S01]  /*bb50*/  LDL R207, [R1+0x120] ;  /* 0x0001200001cf7983 */ /* 0x000ee20000100800 */
[----:B------:R-:W-:Y:S01]  /*bb60*/  FFMA.FTZ R160, R195, R164, R160 ;  /* 0x000000a4c3a07223 */ /* 0x000fe200000100a0 */
[----:B--2---:R-:W-:Y:S02]  /*bb70*/  IMAD.U32 R201, R205, 0x10000, RZ ;  /* 0x00010000cdc97824 */ /* 0x004fe400078e00ff */
[----:B------:R-:W-:Y:S01]  /*bb80*/  IMAD.U32 R164, R213, 0x10000, RZ ;  /* 0x00010000d5a47824 */ /* 0x000fe200078e00ff */
[----:B------:R-:W2:Y:S03]  /*bb90*/  LDL R205, [R1+0x150] ;  /* 0x0001500001cd7983 */ /* 0x000ea60000100800 */
[----:B------:R-:W-:Y:S01]  /*bba0*/  FFMA.FTZ R164, R194, R164, R196 ;  /* 0x000000a4c2a47223 */ /* 0x000fe200000100c4 */
[----:B------:R-:W-:Y:S01]  /*bbb0*/  FADD.FTZ R196, -R203, R199 ;  /* 0x000000c7cbc47221 */ /* 0x000fe20000010100 */
[----:B------:R-:W-:-:S02]  /*bbc0*/  SHF.L.U32 R199, R206, 0x10, RZ ;  /* 0x00000010cec77819 */ /* 0x000fc400000006ff */
[----:B------:R-:W2:Y:S01]  /*bbd0*/  LDL R206, [R1+0x14c] ;  /* 0x00014c0001ce7983 */ /* 0x000ea20000100800 */
[C---:B------:R-:W-:Y:S01]  /*bbe0*/  FMUL.FTZ R197, R202.reuse, R197 ;  /* 0x000000c5cac57220 */ /* 0x040fe20000410000 */
[----:B------:R-:W-:Y:S01]  /*bbf0*/  FMUL.FTZ R198, R202, R198 ;  /* 0x000000c6cac67220 */ /* 0x000fe20000410000 */
[----:B------:R-:W-:Y:S02]  /*bc00*/  SHF.L.U32 R204, R204, 0x10, RZ ;  /* 0x00000010cccc7819 */ /* 0x000fe400000006ff */
[----:B------:R-:W-:Y:S01]  /*bc10*/  FFMA.FTZ R200, R197, R200, R165 ;  /* 0x000000c8c5c87223 */ /* 0x000fe200000100a5 */
[----:B------:R-:W-:Y:S02]  /*bc20*/  IMAD.U32 R165, R210, 0x10000, RZ ;  /* 0x00010000d2a57824 */ /* 0x000fe400078e00ff */
[----:B------:R-:W-:Y:S01]  /*bc30*/  FMUL.FTZ R196, R202, R196 ;  /* 0x000000c4cac47220 */ /* 0x000fe20000410000 */
[----:B------:R-:W-:Y:S01]  /*bc40*/  F2FP.BF16.F32.PACK_AB R162, R164, R162 ;  /* 0x000000a2a4a2723e */ /* 0x000fe200000010ff */
[----:B------:R-:W2:Y:S01]  /*bc50*/  LDL R210, [R1+0x13c] ;  /* 0x00013c0001d27983 */ /* 0x000ea20000100800 */
[----:B------:R-:W-:Y:S01]  /*bc60*/  FFMA.FTZ R165, R198, R165, R201 ;  /* 0x000000a5c6a57223 */ /* 0x000fe200000100c9 */
[----:B------:R-:W-:Y:S01]  /*bc70*/  FFMA.FTZ R199, R196, R199, R204 ;  /* 0x000000c7c4c77223 */ /* 0x000fe200000100cc */
[----:B------:R-:W-:Y:S01]  /*bc80*/  F2FP.BF16.F32.PACK_AB R163, R200, R163 ;  /* 0x000000a3c8a3723e */ /* 0x000fe200000010ff */
[----:B------:R-:W2:Y:S02]  /*bc90*/  LDL R204, [R1+0x15c] ;  /* 0x00015c0001cc7983 */ /* 0x000ea40000100800 */
[----:B------:R-:W-:Y:S01]  /*bca0*/  F2FP.BF16.F32.PACK_AB R160, R165, R160 ;  /* 0x000000a0a5a0723e */ /* 0x000fe200000010ff */
[----:B------:R-:W-:Y:S01]  /*bcb0*/  IMAD.WIDE.U32 R164, R8, 0x10, R226 ;  /* 0x0000001008a47825 */ /* 0x000fe200078e00e2 */
[----:B------:R-:W-:Y:S01]  /*bcc0*/  F2FP.BF16.F32.PACK_AB R161, R199, R161 ;  /* 0x000000a1c7a1723e */ /* 0x000fe200000010ff */
[----:B------:R-:W2:Y:S04]  /*bcd0*/  LDL R200, [R1+0x164] ;  /* 0x0001640001c87983 */ /* 0x000ea80000100800 */
[----:B------:R0:W-:Y:S04]  /*bce0*/  STG.E.128 desc[UR6][R164.64], R160 ;  /* 0x000000a0a4007986 */ /* 0x0001e8000c101d06 */
[----:B------:R-:W2:Y:S04]  /*bcf0*/  LDL R199, [R1+0x160] ;  /* 0x0001600001c77983 */ /* 0x000ea80000100800 */
[----:B------:R-:W2:Y:S01]  /*bd00*/  LDL R201, [R1+0x170] ;  /* 0x0001700001c97983 */ /* 0x000ea20000100800 */
[----:B0-----:R-:W-:-:S02]  /*bd10*/  SHF.L.U32 R160, R240, 0x10, RZ ;  /* 0x00000010f0a07819 */ /* 0x001fc400000006ff */
[----:B------:R-:W-:-:S05]  /*bd20*/  SHF.L.U32 R162, R56, 0x10, RZ ;  /* 0x0000001038a27819 */ /* 0x000fca00000006ff */
[----:B------:R-:W-:Y:S01]  /*bd30*/  FFMA.FTZ R160, R195, R160, R162 ;  /* 0x000000a0c3a07223 */ /* 0x000fe200000100a2 */
[----:B----4-:R-:W-:Y:S02]  /*bd40*/  IMAD.U32 R165, R208, 0x10000, RZ ;  /* 0x00010000d0a57824 */ /* 0x010fe400078e00ff */
[----:B------:R-:W4:Y:S01]  /*bd50*/  LDL R208, [R1+0x154] ;  /* 0x0001540001d07983 */ /* 0x000f220000100800 */
[----:B------:R-:W-:Y:S02]  /*bd60*/  SHF.L.U32 R164, R212, 0x10, RZ ;  /* 0x00000010d4a47819 */ /* 0x000fe400000006ff */
[----:B------:R-:W-:Y:S02]  /*bd70*/  SHF.L.U32 R195, R211, 0x10, RZ ;  /* 0x00000010d3c37819 */ /* 0x000fe400000006ff */
[----:B---3--:R-:W-:Y:S01]  /*bd80*/  SHF.L.U32 R161, R207, 0x10, RZ ;  /* 0x00000010cfa17819 */ /* 0x008fe200000006ff */
[----:B------:R-:W-:Y:S01]  /*bd90*/  IMAD.U32 R162, R242, 0x10000, RZ ;  /* 0x00010000f2a27824 */ /* 0x000fe200078e00ff */
[----:B------:R-:W3:Y:S03]  /*bda0*/  LDL R207, [R1+0x158] ;  /* 0x0001580001cf7983 */ /* 0x000ee60000100800 */
[----:B------:R-:W-:Y:S01]  /*bdb0*/  FFMA.FTZ R165, R198, R165, R161 ;  /* 0x000000a5c6a57223 */ /* 0x000fe200000100a1 */
[----:B------:R-:W-:Y:S01]  /*bdc0*/  SHF.L.U32 R161, R241, 0x10, RZ ;  /* 0x00000010f1a17819 */ /* 0x000fe200000006ff */
[----:B------:R-:W-:Y:S01]  /*bdd0*/  IMAD.U32 R198, R57, 0x10000, RZ ;  /* 0x0001000039c67824 */ /* 0x000fe200078e00ff */
[----:B------:R-:W-:Y:S01]  /*bde0*/  SHF.L.U32 R163, R58, 0x10, RZ ;  /* 0x000000103aa37819 */ /* 0x000fe200000006ff */
[----:B------:R-:W3:Y:S02]  /*bdf0*/  LDL R211, [R1+0x188] ;  /* 0x0001880001d37983 */ /* 0x000ee40000100800 */
[----:B------:R-:W-:Y:S01]  /*be00*/  FFMA.FTZ R161, R166, R161, R198 ;  /* 0x000000a1a6a17223 */ /* 0x000fe200000100c6 */
[----:B------:R-:W-:Y:S01]  /*be10*/  FFMA.FTZ R166, R196, R164, R195 ;  /* 0x000000a4c4a67223 */ /* 0x000fe200000100c3 */
[----:B--2---:R-:W-:Y:S01]  /*be20*/  SHF.L.U32 R195, R205, 0x10, RZ ;  /* 0x00000010cdc37819 */ /* 0x004fe200000006ff */
[----:B------:R-:W2:Y:S04]  /*be30*/  LDL R212, [R1+0x184] ;  /* 0x0001840001d47983 */ /* 0x000ea80000100800 */
[----:B------:R-:W2:Y:S01]  /*be40*/  LDL R205, [R1+0x16c] ;  /* 0x00016c0001cd7983 */ /* 0x000ea20000100800 */
[----:B------:R-:W-:-:S03]  /*be50*/  IMAD.U32 R164, R206, 0x10000, RZ ;  /* 0x00010000cea47824 */ /* 0x000fc600078e00ff */
[----:B------:R-:W2:Y:S01]  /*be60*/  LDL R206, [R1+0x168] ;  /* 0x0001680001ce7983 */ /* 0x000ea20000100800 */
[----:B------:R-:W-:Y:S01]  /*be70*/  FFMA.FTZ R167, R167, R162, R163 ;  /* 0x000000a2a7a77223 */ /* 0x000fe200000100a3 */
[----:B------:R-:W-:Y:S02]  /*be80*/  SHF.L.U32 R163, R243, 0x10, RZ ;  /* 0x00000010f3a37819 */ /* 0x000fe400000006ff */
[----:B------:R-:W-:Y:S01]  /*be90*/  SHF.L.U32 R196, R59, 0x10, RZ ;  /* 0x000000103bc47819 */ /* 0x000fe200000006ff */
[----:B------:R-:W-:Y:S01]  /*bea0*/  IMAD.U32 R198, R209, 0x10000, RZ ;  /* 0x00010000d1c67824 */ /* 0x000fe200078e00ff */
[----:B------:R-:W-:Y:S01]  /*beb0*/  SHF.L.U32 R162, R210, 0x10, RZ ;  /* 0x00000010d2a27819 */ /* 0x000fe200000006ff */
[----:B------:R-:W-:Y:S02]  /*bec0*/  FFMA.FTZ R197, R197, R164, R195 ;  /* 0x000000a4c5c57223 */ /* 0x000fe400000100c3 */
[----:B------:R-:W-:Y:S01]  /*bed0*/  FFMA.FTZ R163, R193, R163, R196 ;  /* 0x000000a3c1a37223 */ /* 0x000fe200000100c4 */
[C---:B------:R-:W-:Y:S01]  /*bee0*/  FADD.FTZ R196, -R203.reuse, R187 ;  /* 0x000000bbcbc47221 */ /* 0x040fe20000010100 */
[----:B------:R-:W-:Y:S01]  /*bef0*/  FADD.FTZ R193, -R203, R190 ;  /* 0x000000becbc17221 */ /* 0x000fe20000010100 */
[----:B------:R-:W-:Y:S01]  /*bf00*/  FFMA.FTZ R162, R194, R162, R198 ;  /* 0x000000a2c2a27223 */ /* 0x000fe200000100c6 */
[----:B------:R-:W-:Y:S01]  /*bf10*/  SHF.L.U32 R195, R236, 0x10, RZ ;  /* 0x00000010ecc37819 */ /* 0x000fe200000006ff */
[----:B------:R-:W-:Y:S01]  /*bf20*/  IMAD.U32 R198, R100, 0x10000, RZ ;  /* 0x0001000064c67824 */ /* 0x000fe200078e00ff */
[----:B------:R-:W-:Y:S01]  /*bf30*/  SHF.L.U32 R164, R232, 0x10, RZ ;  /* 0x00000010e8a47819 */ /* 0x000fe200000006ff */
[----:B------:R-:W-:Y:S01]  /*bf40*/  FMUL.FTZ R190, R202, R196 ;  /* 0x000000c4cabe7220 */ /* 0x000fe20000410000 */
[----:B------:R-:W-:Y:S01]  /*bf50*/  SHF.L.U32 R187, R60, 0x10, RZ ;  /* 0x000000103cbb7819 */ /* 0x000fe200000006ff */
[----:B------:R-:W-:Y:S01]  /*bf60*/  FMUL.FTZ R193, R202, R193 ;  /* 0x000000c1cac17220 */ /* 0x000fe20000410000 */
[----:B------:R-:W2:Y:S01]  /*bf70*/  LDL R209, [R1+0x174] ;  /* 0x0001740001d17983 */ /* 0x000ea20000100800 */
[----:B------:R-:W-:-:S02]  /*bf80*/  FFMA.FTZ R198, R190, R195, R198 ;  /* 0x000000c3bec67223 */ /* 0x000fc400000100c6 */
[----:B------:R-:W-:Y:S01]  /*bf90*/  FFMA.FTZ R190, R190, R164, R187 ;  /* 0x000000a4bebe7223 */ /* 0x000fe200000100bb */
[----:B------:R-:W-:Y:S02]  /*bfa0*/  IMAD.U32 R195, R199, 0x10000, RZ ;  /* 0x00010000c7c37824 */ /* 0x000fe400078e00ff */
[----:B------:R-:W-:Y:S01]  /*bfb0*/  FADD.FTZ R187, -R203, R188 ;  /* 0x000000bccbbb7221 */ /* 0x000fe20000010100 */
[----:B------:R-:W-:Y:S01]  /*bfc0*/  SHF.L.U32 R199, R237, 0x10, RZ ;  /* 0x00000010edc77819 */ /* 0x000fe200000006ff */
[----:B------:R-:W2:Y:S01]  /*bfd0*/  LDL R210, [R1+0x194] ;  /* 0x0001940001d27983 */ /* 0x000ea20000100800 */
[----:B------:R-:W-:Y:S01]  /*bfe0*/  SHF.L.U32 R188, R101, 0x10, RZ ;  /* 0x0000001065bc7819 */ /* 0x000fe200000006ff */
[----:B------:R-:W-:-:S04]  /*bff0*/  FMUL.FTZ R187, R202, R187 ;  /* 0x000000bbcabb7220 */ /* 0x000fc80000410000 */
[----:B------:R-:W-:Y:S01]  /*c000*/  FFMA.FTZ R199, R187, R199, R188 ;  /* 0x000000c7bbc77223 */ /* 0x000fe200000100bc */
[----:B----4-:R-:W-:Y:S02]  /*c010*/  IMAD.U32 R194, R208, 0x10000, RZ ;  /* 0x00010000d0c27824 */ /* 0x010fe400078e00ff */
[----:B------:R-:W4:Y:S01]  /*c020*/  LDL R208, [R1+0x178] ;  /* 0x0001780001d07983 */ /* 0x000f220000100800 */
[----:B---3--:R-:W-:-:S03]  /*c030*/  SHF.L.U32 R196, R207, 0x10, RZ ;  /* 0x00000010cfc47819 */ /* 0x008fc600000006ff */
[----:B------:R-:W3:Y:S02]  /*c040*/  LDL R207, [R1+0x17c] ;  /* 0x00017c0001cf7983 */ /* 0x000ee40000100800 */
[C---:B------:R-:W-:Y:S01]  /*c050*/  FFMA.FTZ R164, R193.reuse, R194, R196 ;  /* 0x000000c2c1a47223 */ /* 0x040fe200000100c4 */
[----:B------:R-:W-:Y:S02]  /*c060*/  SHF.L.U32 R194, R204, 0x10, RZ ;  /* 0x00000010ccc27819 */ /* 0x000fe400000006ff */
[----:B------:R-:W3:Y:S03]  /*c070*/  LDL R204, [R1+0x180] ;  /* 0x0001800001cc7983 */ /* 0x000ee60000100800 */
[----:B------:R-:W-:Y:S01]  /*c080*/  FFMA.FTZ R193, R193, R194, R195 ;  /* 0x000000c2c1c17223 */ /* 0x000fe200000100c3 */
[----:B------:R-:W-:Y:S01]  /*c090*/  FADD.FTZ R194, -R203, R191 ;  /* 0x000000bfcbc27221 */ /* 0x000fe20000010100 */
[----:B------:R-:W-:Y:S01]  /*c0a0*/  SHF.L.U32 R195, R61, 0x10, RZ ;  /* 0x000000103dc37819 */ /* 0x000fe200000006ff */
[----:B------:R-:W-:-:S04]  /*c0b0*/  IMAD.U32 R191, R233, 0x10000, RZ ;  /* 0x00010000e9bf7824 */ /* 0x000fc800078e00ff */
[----:B------:R-:W-:Y:S01]  /*c0c0*/  FFMA.FTZ R191, R187, R191, R195 ;  /* 0x000000bfbbbf7223 */ /* 0x000fe200000100c3 */
[----:B--2---:R-:W-:Y:S02]  /*c0d0*/  SHF.L.U32 R187, R205, 0x10, RZ ;  /* 0x00000010cdbb7819 */ /* 0x004fe400000006ff */
[----:B------:R-:W2:Y:S01]  /*c0e0*/  LDL R205, [R1+0x190] ;  /* 0x0001900001cd7983 */ /* 0x000ea20000100800 */
[----:B------:R-:W-:-:S03]  /*c0f0*/  IMAD.U32 R188, R206, 0x10000, RZ ;  /* 0x00010000cebc7824 */ /* 0x000fc600078e00ff */
[----:B------:R-:W2:Y:S01]  /*c100*/  LDL R206, [R1+0x18c] ;  /* 0x00018c0001ce7983 */ /* 0x000ea20000100800 */
[----:B------:R-:W-:Y:S01]  /*c110*/  SHF.L.U32 R200, R200, 0x10, RZ ;  /* 0x00000010c8c87819 */ /* 0x000fe200000006ff */
[----:B------:R-:W-:Y:S01]  /*c120*/  FMUL.FTZ R194, R202, R194 ;  /* 0x000000c2cac27220 */ /* 0x000fe20000410000 */
[----:B------:R-:W-:-:S03]  /*c130*/  FADD.FTZ R195, -R203, R189 ;  /* 0x000000bdcbc37221 */ /* 0x000fc60000010100 */
[----:B------:R-:W-:Y:S01]  /*c140*/  FFMA.FTZ R200, R194, R200, R188 ;  /* 0x000000c8c2c87223 */ /* 0x000fe200000100bc */
[----:B------:R-:W-:Y:S01]  /*c150*/  SHF.L.U32 R188, R201, 0x10, RZ ;  /* 0x00000010c9bc7819 */ /* 0x000fe200000006ff */
[----:B------:R-:W-:Y:S01]  /*c160*/  IMAD.U32 R196, R238, 0x10000, RZ ;  /* 0x00010000eec47824 */ /* 0x000fe200078e00ff */
[----:B------:R-:W-:Y:S01]  /*c170*/  SHF.L.U32 R201, R102, 0x10, RZ ;  /* 0x0000001066c97819 */ /* 0x000fe200000006ff */
[----:B------:R-:W-:Y:S01]  /*c180*/  FMUL.FTZ R195, R202, R195 ;  /* 0x000000c3cac37220 */ /* 0x000fe20000410000 */
[----:B------:R-:W-:-:S03]  /*c190*/  FADD.FTZ R189, -R203, R192 ;  /* 0x000000c0cbbd7221 */ /* 0x000fc60000010100 */
[----:B------:R-:W-:Y:S01]  /*c1a0*/  FFMA.FTZ R192, R195, R196, R201 ;  /* 0x000000c4c3c07223 */ /* 0x000fe200000100c9 */
[----:B------:R-:W-:Y:S02]  /*c1b0*/  SHF.L.U32 R201, R209, 0x10, RZ ;  /* 0x00000010d1c97819 */ /* 0x000fe400000006ff */
[----:B------:R-:W2:Y:S01]  /*c1c0*/  LDL R209, [R1+0x198] ;  /* 0x0001980001d17983 */ /* 0x000ea20000100800 */
[----:B------:R-:W-:Y:S01]  /*c1d0*/  F2FP.BF16.F32.PACK_AB R160, R165, R160 ;  /* 0x000000a0a5a0723e */ /* 0x000fe200000010ff */
[----:B------:R-:W-:Y:S01]  /*c1e0*/  FADD.FTZ R165, -R203, R9 ;  /* 0x00000009cba57221 */ /* 0x000fe20000010100 */
[----:B------:R-:W-:Y:S01]  /*c1f0*/  FFMA.FTZ R194, R194, R187, R188 ;  /* 0x000000bbc2c27223 */ /* 0x000fe200000100bc */
[----:B------:R-:W-:Y:S01]  /*c200*/  F2FP.BF16.F32.PACK_AB R163, R197, R163 ;  /* 0x000000a3c5a3723e */ /* 0x000fe200000010ff */
[----:B------:R-:W-:Y:S01]  /*c210*/  IMAD.WIDE.U32 R8, R8, 0x10, R224 ;  /* 0x0000001008087825 */ /* 0x000fe200078e00e0 */
[----:B------:R-:W-:Y:S02]  /*c220*/  F2FP.BF16.F32.PACK_AB R162, R162, R167 ;  /* 0x000000a7a2a2723e */ /* 0x000fe400000010ff */
[----:B------:R-:W-:Y:S01]  /*c230*/  F2FP.BF16.F32.PACK_AB R161, R166, R161 ;  /* 0x000000a1a6a1723e */ /* 0x000fe200000010ff */
[----:B------:R-:W-:Y:S01]  /*c240*/  IMAD.U32 R188, R62, 0x10000, RZ ;  /* 0x000100003ebc7824 */ /* 0x000fe200078e00ff */
[----:B------:R-:W-:-:S03]  /*c250*/  SHF.L.U32 R187, R234, 0x10, RZ ;  /* 0x00000010eabb7819 */ /* 0x000fc600000006ff */
[----:B------:R0:W-:Y:S02]  /*c260*/  STG.E.128 desc[UR6][R8.64], R160 ;  /* 0x000000a008007986 */ /* 0x0001e4000c101d06 */
[----:B------:R-:W-:Y:S01]  /*c270*/  FFMA.FTZ R195, R195, R187, R188 ;  /* 0x000000bbc3c37223 */ /* 0x000fe200000100bc */
[C---:B------:R-:W-:Y:S01]  /*c280*/  FMUL.FTZ R189, R202.reuse, R189 ;  /* 0x000000bdcabd7220 */ /* 0x040fe20000410000 */
[----:B------:R-:W-:Y:S01]  /*c290*/  SHF.L.U32 R197, R235, 0x10, RZ ;  /* 0x00000010ebc57819 */ /* 0x000fe200000006ff */
[----:B------:R-:W-:Y:S01]  /*c2a0*/  IMAD.U32 R167, R103, 0x10000, RZ ;  /* 0x0001000067a77824 */ /* 0x000fe200078e00ff */
[----:B------:R-:W-:Y:S01]  /*c2b0*/  SHF.L.U32 R166, R63, 0x10, RZ ;  /* 0x000000103fa67819 */ /* 0x000fe200000006ff */
[----:B------:R-:W-:Y:S01]  /*c2c0*/  FMUL.FTZ R165, R202, R165 ;  /* 0x000000a5caa57220 */ /* 0x000fe20000410000 */
[----:B0-----:R-:W-:Y:S01]  /*c2d0*/  FADD.FTZ R163, -R203, R10 ;  /* 0x0000000acba37221 */ /* 0x001fe20000010100 */
[----:B------:R-:W-:Y:S01]  /*c2e0*/  SHF.L.U32 R8, R211, 0x10, RZ ;  /* 0x00000010d3087819 */ /* 0x000fe200000006ff */
[----:B------:R-:W-:-:S02]  /*c2f0*/  IMAD.U32 R162, R212, 0x10000, RZ ;  /* 0x00010000d4a27824 */ /* 0x000fc400078e00ff */
[----:B------:R-:W-:Y:S01]  /*c300*/  FADD.FTZ R10, -R203, R22 ;  /* 0x00000016cb0a7221 */ /* 0x000fe20000010100 */
[----:B------:R-:W-:Y:S01]  /*c310*/  FMUL.FTZ R163, R202, R163 ;  /* 0x000000a3caa37220 */ /* 0x000fe20000410000 */
[----:B------:R-:W-:Y:S01]  /*c320*/  FFMA.FTZ R197, R165, R197, R166 ;  /* 0x000000c5a5c57223 */ /* 0x000fe200000100a6 */
[----:B------:R-:W-:Y:S01]  /*c330*/  SHF.L.U32 R161, R104, 0x10, RZ ;  /* 0x0000001068a17819 */ /* 0x000fe200000006ff */
[----:B------:R-:W-:Y:S02]  /*c340*/  IMAD.U32 R219, R140, 0x10000, RZ ;  /* 0x000100008cdb7824 */ /* 0x000fe400078e00ff */
[----:B------:R-:W-:Y:S01]  /*c350*/  FFMA.FTZ R8, R163, R162, R8 ;  /* 0x000000a2a3087223 */ /* 0x000fe20000010008 */
[----:B------:R-:W-:Y:S01]  /*c360*/  FMUL.FTZ R10, R202, R10 ;  /* 0x0000000aca0a7220 */ /* 0x000fe20000410000 */
[----:B------:R-:W2:Y:S01]  /*c370*/  LDL R162, [R1+0x1bc] ;  /* 0x0001bc0001a27983 */ /* 0x000ea20000100800 */
[----:B----4-:R-:W-:Y:S01]  /*c380*/  SHF.L.U32 R188, R208, 0x10, RZ ;  /* 0x00000010d0bc7819 */ /* 0x010fe200000006ff */
[----:B------:R-:W-:-:S02]  /*c390*/  FADD.FTZ R215, -R203, R27 ;  /* 0x0000001bcbd77221 */ /* 0x000fc40000010100 */
[----:B------:R-:W4:Y:S02]  /*c3a0*/  LDL R208, [R1+0x19c] ;  /* 0x00019c0001d07983 */ /* 0x000f240000100800 */
[----:B------:R-:W-:Y:S01]  /*c3b0*/  FFMA.FTZ R201, R189, R201, R188 ;  /* 0x000000c9bdc97223 */ /* 0x000fe200000100bc */
[----:B------:R-:W-:Y:S01]  /*c3c0*/  FADD.FTZ R214, -R203, R12 ;  /* 0x0000000ccbd67221 */ /* 0x000fe20000010100 */
[----:B------:R-:W4:Y:S01]  /*c3d0*/  LDL R188, [R1+0x1b0] ;  /* 0x0001b00001bc7983 */ /* 0x000f220000100800 */
[----:B---3--:R-:W-:-:S03]  /*c3e0*/  IMAD.U32 R196, R207, 0x10000, RZ ;  /* 0x00010000cfc47824 */ /* 0x008fc600078e00ff */
[----:B------:R-:W3:Y:S04]  /*c3f0*/  LDL R211, [R1+0x1c4] ;  /* 0x0001c40001d37983 */ /* 0x000ee80000100800 */
[----:B------:R-:W3:Y:S01]  /*c400*/  LDL R207, [R1+0x1a0] ;  /* 0x0001a00001cf7983 */ /* 0x000ee20000100800 */
[----:B------:R-:W-:-:S05]  /*c410*/  SHF.L.U32 R187, R204, 0x10, RZ ;  /* 0x00000010ccbb7819 */ /* 0x000fca00000006ff */
[----:B------:R-:W-:Y:S02]  /*c420*/  FFMA.FTZ R196, R189, R196, R187 ;  /* 0x000000c4bdc47223 */ /* 0x000fe400000100bb */
[----:B------:R-:W3:Y:S01]  /*c430*/  LDL R187, [R1+0x1a4] ;  /* 0x0001a40001bb7983 */ /* 0x000ee20000100800 */
[----:B--2---:R-:W-:Y:S01]  /*c440*/  IMAD.U32 R9, R205, 0x10000, RZ ;  /* 0x00010000cd097824 */ /* 0x004fe200078e00ff */
[----:B------:R-:W-:Y:S02]  /*c450*/  SHF.L.U32 R160, R206, 0x10, RZ ;  /* 0x00000010cea07819 */ /* 0x000fe400000006ff */
[----:B------:R-:W2:Y:S04]  /*c460*/  LDL R205, [R1+0x1ac] ;  /* 0x0001ac0001cd7983 */ /* 0x000ea80000100800 */
[----:B------:R-:W2:Y:S01]  /*c470*/  LDL R206, [R1+0x1a8] ;  /* 0x0001a80001ce7983 */ /* 0x000ea20000100800 */
[----:B------:R-:W-:Y:S01]  /*c480*/  SHF.L.U32 R204, R239, 0x10, RZ ;  /* 0x00000010efcc7819 */ /* 0x000fe200000006ff */
[----:B------:R-:W-:-:S02]  /*c490*/  FFMA.FTZ R160, R163, R160, R9 ;  /* 0x000000a0a3a07223 */ /* 0x000fc40000010009 */
[----:B------:R-:W2:Y:S02]  /*c4a0*/  LDL R163, [R1+0x1b8] ;  /* 0x0001b80001a37983 */ /* 0x000ea40000100800 */
[----:B------:R-:W-:Y:S01]  /*c4b0*/  FFMA.FTZ R204, R165, R204, R167 ;  /* 0x000000cca5cc7223 */ /* 0x000fe200000100a7 */
[----:B------:R-:W-:Y:S01]  /*c4c0*/  SHF.L.U32 R165, R228, 0x10, RZ ;  /* 0x00000010e4a57819 */ /* 0x000fe200000006ff */
[----:B------:R-:W2:Y:S04]  /*c4d0*/  LDL R189, [R1+0x1b4] ;  /* 0x0001b40001bd7983 */ /* 0x000ea80000100800 */
[----:B------:R-:W-:Y:S02]  /*c4e0*/  FFMA.FTZ R165, R10, R165, R161 ;  /* 0x000000a50aa57223 */ /* 0x000fe400000100a1 */
[----:B------:R-:W2:Y:S01]  /*c4f0*/  LDL R161, [R1+0x1c0] ;  /* 0x0001c00001a17983 */ /* 0x000ea20000100800 */
[----:B------:R-:W-:-:S05]  /*c500*/  SHF.L.U32 R22, R64, 0x10, RZ ;  /* 0x0000001040167819 */ /* 0x000fca00000006ff */
[----:B------:R-:W-:Y:S01]  /*c510*/  FFMA.FTZ R219, R10, R219, R22 ;  /* 0x000000db0adb7223 */ /* 0x000fe20000010016 */
[----:B------:R-:W-:Y:S01]  /*c520*/  FADD.FTZ R22, -R203, R11 ;  /* 0x0000000bcb167221 */ /* 0x000fe20000010100 */
[----:B------:R-:W-:Y:S01]  /*c530*/  SHF.L.U32 R10, R210, 0x10, RZ ;  /* 0x00000010d20a7819 */ /* 0x000fe200000006ff */
[----:B------:R-:W-:Y:S01]  /*c540*/  IMAD.U32 R166, R209, 0x10000, RZ ;  /* 0x00010000d1a67824 */ /* 0x000fe200078e00ff */
[----:B------:R-:W-:Y:S01]  /*c550*/  SHF.L.U32 R11, R105, 0x10, RZ ;  /* 0x00000010690b7819 */ /* 0x000fe200000006ff */
[C---:B------:R-:W-:Y:S01]  /*c560*/  FMUL.FTZ R22, R202.reuse, R22 ;  /* 0x00000016ca167220 */ /* 0x040fe20000410000 */
[----:B------:R-:W-:Y:S02]  /*c570*/  IMAD.U32 R167, R229, 0x10000, RZ ;  /* 0x00010000e5a77824 */ /* 0x000fe400078e00ff */
[C---:B------:R-:W-:Y:S01]  /*c580*/  FMUL.FTZ R215, R202.reuse, R215 ;  /* 0x000000d7cad77220 */ /* 0x040fe20000410000 */
[----:B------:R-:W-:Y:S01]  /*c590*/  FMUL.FTZ R214, R202, R214 ;  /* 0x000000d6cad67220 */ /* 0x000fe20000410000 */
[----:B------:R-:W-:Y:S01]  /*c5a0*/  FFMA.FTZ R166, R22, R10, R166 ;  /* 0x0000000a16a67223 */ /* 0x000fe200000100a6 */
[----:B------:R-:W-:Y:S01]  /*c5b0*/  SHF.L.U32 R10, R141, 0x10, RZ ;  /* 0x000000108d0a7819 */ /* 0x000fe200000006ff */
[----:B------:R-:W-:Y:S01]  /*c5c0*/  FFMA.FTZ R167, R215, R167, R11 ;  /* 0x000000a7d7a77223 */ /* 0x000fe2000001000b */
[----:B------:R-:W-:-:S02]  /*c5d0*/  IMAD.U32 R11, R65, 0x10000, RZ ;  /* 0x00010000410b7824 */ /* 0x000fc400078e00ff */
[----:B------:R-:W-:Y:S01]  /*c5e0*/  FADD.FTZ R12, -R203, R23 ;  /* 0x00000017cb0c7221 */ /* 0x000fe20000010100 */
[----:B------:R-:W2:Y:S01]  /*c5f0*/  LDL R209, [R1+0x1cc] ;  /* 0x0001cc0001d17983 */ /* 0x000ea20000100800 */
[----:B------:R-:W-:Y:S02]  /*c600*/  FFMA.FTZ R215, R215, R10, R11 ;  /* 0x0000000ad7d77223 */ /* 0x000fe4000001000b */
[----:B------:R-:W-:Y:S01]  /*c610*/  FMUL.FTZ R12, R202, R12 ;  /* 0x0000000cca0c7220 */ /* 0x000fe20000410000 */
[----:B------:R-:W2:Y:S01]  /*c620*/  LDL R210, [R1+0x1c8] ;  /* 0x0001c80001d27983 */ /* 0x000ea20000100800 */
[----:B------:R-:W-:-:S04]  /*c630*/  FADD.FTZ R13, -R203, R13 ;  /* 0x0000000dcb0d7221 */ /* 0x000fc80000010100 */
[----:B------:R-:W-:Y:S01]  /*c640*/  FMUL.FTZ R13, R202, R13 ;  /* 0x0000000dca0d7220 */ /* 0x000fe20000410000 */
[----:B----4-:R-:W-:Y:S02]  /*c650*/  SHF.L.U32 R218, R208, 0x10, RZ ;  /* 0x00000010d0da7819 */ /* 0x010fe400000006ff */
[----:B------:R-:W4:Y:S01]  /*c660*/  LDL R208, [R1+0x1d4] ;  /* 0x0001d40001d07983 */ /* 0x000f220000100800 */
[----:B------:R-:W-:Y:S02]  /*c670*/  SHF.L.U32 R11, R188, 0x10, RZ ;  /* 0x00000010bc0b7819 */ /* 0x000fe400000006ff */
[----:B------:R-:W-:Y:S02]  /*c680*/  SHF.L.U32 R188, R230, 0x10, RZ ;  /* 0x00000010e6bc7819 */ /* 0x000fe400000006ff */
[----:B---3--:R-:W-:Y:S02]  /*c690*/  SHF.L.U32 R9, R207, 0x10, RZ ;  /* 0x00000010cf097819 */ /* 0x008fe400000006ff */
[----:B------:R-:W3:Y:S03]  /*c6a0*/  LDL R207, [R1+0x1d8] ;  /* 0x0001d80001cf7983 */ /* 0x000ee60000100800 */
[----:B------:R-:W-:Y:S01]  /*c6b0*/  FFMA.FTZ R218, R22, R218, R9 ;  /* 0x000000da16da7223 */ /* 0x000fe20000010009 */
[----:B------:R-:W-:Y:S01]  /*c6c0*/  SHF.L.U32 R187, R187, 0x10, RZ ;  /* 0x00000010bbbb7819 */ /* 0x000fe200000006ff */
[----:B--2---:R-:W-:-:S02]  /*c6d0*/  IMAD.U32 R10, R205, 0x10000, RZ ;  /* 0x00010000cd0a7824 */ /* 0x004fc400078e00ff */
[----:B------:R-:W2:Y:S01]  /*c6e0*/  LDL R205, [R1+0x1d0] ;  /* 0x0001d00001cd7983 */ /* 0x000ea20000100800 */
[----:B------:R-:W-:-:S03]  /*c6f0*/  SHF.L.U32 R9, R206, 0x10, RZ ;  /* 0x00000010ce097819 */ /* 0x000fc600000006ff */
[----:B------:R-:W3:Y:S02]  /*c700*/  LDL R206, [R1+0x1dc] ;  /* 0x0001dc0001ce7983 */ /* 0x000ee40000100800 */
[----:B------:R-:W-:Y:S01]  /*c710*/  FFMA.FTZ R187, R214, R187, R9 ;  /* 0x000000bbd6bb7223 */ /* 0x000fe20000010009 */
[----:B------:R-:W-:Y:S02]  /*c720*/  IMAD.U32 R9, R106, 0x10000, RZ ;  /* 0x000100006a097824 */ /* 0x000fe400078e00ff */
[----:B------:R-:W-:Y:S01]  /*c730*/  FFMA.FTZ R214, R214, R10, R11 ;  /* 0x0000000ad6d67223 */ /* 0x000fe2000001000b */
[----:B------:R-:W-:Y:S01]  /*c740*/  SHF.L.U32 R11, R163, 0x10, RZ ;  /* 0x00000010a30b7819 */ /* 0x000fe200000006ff */
[----:B------:R-:W-:Y:S01]  /*c750*/  FFMA.FTZ R188, R12, R188, R9 ;  /* 0x000000bc0cbc7223 */ /* 0x000fe20000010009 */
[----:B------:R-:W3:Y:S01]  /*c760*/  LDL R163, [R1+0x1e0] ;  /* 0x0001e00001a37983 */ /* 0x000ee20000100800 */
[----:B------:R-:W-:Y:S02]  /*c770*/  SHF.L.U32 R9, R142, 0x10, RZ ;  /* 0x000000108e097819 */ /* 0x000fe400000006ff */
[----:B------:R-:W-:Y:S01]  /*c780*/  SHF.L.U32 R10, R66, 0x10, RZ ;  /* 0x00000010420a7819 */ /* 0x000fe200000006ff */
[----:B------:R-:W-:-:S04]  /*c790*/  IMAD.U32 R189, R189, 0x10000, RZ ;  /* 0x00010000bdbd7824 */ /* 0x000fc800078e00ff */
[----:B------:R-:W-:Y:S01]  /*c7a0*/  FFMA.FTZ R12, R12, R9, R10 ;  /* 0x000000090c0c7223 */ /* 0x000fe2000001000a */
[----:B------:R-:W-:Y:S01]  /*c7b0*/  SHF.L.U32 R9, R162, 0x10, RZ ;  /* 0x00000010a2097819 */ /* 0x000fe200000006ff */
[----:B------:R-:W-:Y:S02]  /*c7c0*/  IMAD.U32 R10, R161, 0x10000, RZ ;  /* 0x00010000a10a7824 */ /* 0x000fe400078e00ff */
[C---:B------:R-:W-:Y:S02]  /*c7d0*/  FFMA.FTZ R189, R13.reuse, R189, R11 ;  /* 0x000000bd0dbd7223 */ /* 0x040fe4000001000b */
[----:B------:R-:W-:Y:S01]  /*c7e0*/  FFMA.FTZ R13, R13, R9, R10 ;  /* 0x000000090d0d7223 */ /* 0x000fe2000001000a */
[----:B------:R-:W-:Y:S02]  /*c7f0*/  F2FP.BF16.F32.PACK_AB R9, R200, R199 ;  /* 0x000000c7c809723e */ /* 0x000fe400000010ff */
[----:B------:R-:W3:Y:S01]  /*c800*/  LDL R200, [R1+0x1ec] ;  /* 0x0001ec0001c87983 */ /* 0x000ee20000100800 */
[----:B------:R-:W-:-:S02]  /*c810*/  F2FP.BF16.F32.PACK_AB R11, R8, R204 ;  /* 0x000000cc080b723e */ /* 0x000fc400000010ff */
[----:B------:R-:W-:Y:S01]  /*c820*/  F2FP.BF16.F32.PACK_AB R8, R164, R198 ;  /* 0x000000c6a408723e */ /* 0x000fe200000010ff */
[----:B------:R-:W-:Y:S01]  /*c830*/  IMAD.WIDE.U32 R22, R2, 0x10, R226 ;  /* 0x0000001002167825 */ /* 0x000fe200078e00e2 */
[----:B------:R-:W3:Y:S01]  /*c840*/  LDL R198, [R1+0x1f0] ;  /* 0x0001f00001c67983 */ /* 0x000ee20000100800 */
[----:B------:R-:W-:-:S03]  /*c850*/  F2FP.BF16.F32.PACK_AB R10, R201, R192 ;  /* 0x000000c0c90a723e */ /* 0x000fc600000010ff */
[----:B------:R-:W3:Y:S04]  /*c860*/  LDL R204, [R1+0x1e8] ;  /* 0x0001e80001cc7983 */ /* 0x000ee80000100800 */
[----:B------:R0:W-:Y:S01]  /*c870*/  STG.E.128 desc[UR6][R22.64], R8 ;  /* 0x0000000816007986 */ /* 0x0001e2000c101d06 */
[----:B------:R-:W-:Y:S01]  /*c880*/  FADD.FTZ R161, -R203, R7 ;  /* 0x00000007cba17221 */ /* 0x000fe20000010100 */
[----:B------:R-:W-:Y:S01]  /*c890*/  SHF.L.U32 R27, R67, 0x10, RZ ;  /* 0x00000010431b7819 */ /* 0x000fe200000006ff */
[----:B------:R-:W-:Y:S01]  /*c8a0*/  IMAD.U32 R7, R143, 0x10000, RZ ;  /* 0x000100008f077824 */ /* 0x000fe200078e00ff */
[----:B------:R-:W-:Y:S01]  /*c8b0*/  SHF.L.U32 R162, R107, 0x10, RZ ;  /* 0x000000106ba27819 */ /* 0x000fe200000006ff */
[----:B------:R-:W-:Y:S01]  /*c8c0*/  FMUL.FTZ R161, R202, R161 ;  /* 0x000000a1caa17220 */ /* 0x000fe20000410000 */
[----:B------:R-:W-:Y:S01]  /*c8d0*/  SHF.L.U32 R192, R231, 0x10, RZ ;  /* 0x00000010e7c07819 */ /* 0x000fe200000006ff */
[----:B------:R-:W-:Y:S01]  /*c8e0*/  IMAD.U32 R201, R136, 0x10000, RZ ;  /* 0x0001000088c97824 */ /* 0x000fe200078e00ff */
[----:B------:R-:W-:Y:S01]  /*c8f0*/  SHF.L.U32 R199, R210, 0x10, RZ ;  /* 0x00000010d2c77819 */ /* 0x000fe200000006ff */
[----:B------:R-:W-:Y:S01]  /*c900*/  FFMA.FTZ R7, R161, R7, R27 ;  /* 0x00000007a1077223 */ /* 0x000fe2000001001b */
[C---:B------:R-:W-:Y:S01]  /*c910*/  FADD.FTZ R27, -R203.reuse, R14 ;  /* 0x0000000ecb1b7221 */ /* 0x040fe20000010100 */
[----:B------:R-:W3:Y:S01]  /*c920*/  LDL R164, [R1+0x1fc] ;  /* 0x0001fc0001a47983 */ /* 0x000ee20000100800 */
[C---:B0-----:R-:W-:Y:S01]  /*c930*/  FADD.FTZ R10, -R203.reuse, R4 ;  /* 0x00000004cb0a7221 */ /* 0x041fe20000010100 */
[----:B------:R-:W-:Y:S01]  /*c940*/  FADD.FTZ R11, -R203, R24 ;  /* 0x00000018cb0b7221 */ /* 0x000fe20000010100 */
[----:B------:R-:W-:Y:S01]  /*c950*/  IMAD.U32 R22, R209, 0x10000, RZ ;  /* 0x00010000d1167824 */ /* 0x000fe200078e00ff */
[----:B------:R-:W-:Y:S01]  /*c960*/  SHF.L.U32 R8, R156, 0x10, RZ ;  /* 0x000000109c087819 */ /* 0x000fe200000006ff */
[----:B------:R-:W-:Y:S01]  /*c970*/  FMUL.FTZ R24, R202, R10 ;  /* 0x0000000aca187220 */ /* 0x000fe20000410000 */
[----:B------:R-:W-:Y:S01]  /*c980*/  SHF.L.U32 R4, R108, 0x10, RZ ;  /* 0x000000106c047819 */ /* 0x000fe200000006ff */
[----:B------:R-:W-:Y:S01]  /*c990*/  FMUL.FTZ R10, R202, R11 ;  /* 0x0000000bca0a7220 */ /* 0x000fe20000410000 */
[----:B------:R-:W-:Y:S01]  /*c9a0*/  SHF.L.U32 R23, R211, 0x10, RZ ;  /* 0x00000010d3177819 */ /* 0x000fe200000006ff */
[----:B------:R-:W-:Y:S01]  /*c9b0*/  FFMA.FTZ R192, R161, R192, R162 ;  /* 0x000000c0a1c07223 */ /* 0x000fe200000100a2 */
[----:B------:R-:W-:Y:S01]  /*c9c0*/  SHF.L.U32 R11, R68, 0x10, RZ ;  /* 0x00000010440b7819 */ /* 0x000fe200000006ff */
[----:B------:R-:W-:Y:S01]  /*c9d0*/  FFMA.FTZ R4, R10, R8, R4 ;  /* 0x000000080a047223 */ /* 0x000fe20000010004 */
[----:B------:R-:W-:Y:S01]  /*c9e0*/  FMUL.FTZ R27, R202, R27 ;  /* 0x0000001bca1b7220 */ /* 0x000fe20000410000 */
[----:B------:R-:W-:Y:S01]  /*c9f0*/  FFMA.FTZ R199, R24, R23, R199 ;  /* 0x0000001718c77223 */ /* 0x000fe200000100c7 */
[----:B------:R-:W3:Y:S01]  /*ca00*/  LDL R161, [R1+0x1f8] ;  /* 0x0001f80001a17983 */ /* 0x000ee20000100800 */
[----:B------:R-:W-:Y:S01]  /*ca10*/  FFMA.FTZ R201, R10, R201, R11 ;  /* 0x000000c90ac97223 */ /* 0x000fe2000001000b */
[----:B------:R-:W-:-:S02]  /*ca20*/  SHF.L.U32 R11, R109, 0x10, RZ ;  /* 0x000000106d0b7819 */ /* 0x000fc400000006ff */
[----:B------:R-:W3:Y:S04]  /*ca30*/  LDL R162, [R1+0x200] ;  /* 0x0002000001a27983 */ /* 0x000ee80000100800 */
[----:B------:R-:W3:Y:S01]  /*ca40*/  LDL R209, [R1+0x204] ;  /* 0x0002040001d17983 */ /* 0x000ee20000100800 */
[----:B----4-:R-:W-:-:S03]  /*ca50*/  SHF.L.U32 R10, R208, 0x10, RZ ;  /* 0x00000010d00a7819 */ /* 0x010fc600000006ff */
[----:B------:R-:W4:Y:S01]  /*ca60*/  LDL R208, [R1+0x208] ;  /* 0x0002080001d07983 */ /* 0x000f220000100800 */
[----:B--2---:R-:W-:-:S03]  /*ca70*/  SHF.L.U32 R9, R205, 0x10, RZ ;  /* 0x00000010cd097819 */ /* 0x004fc600000006ff */
[----:B------:R-:W2:Y:S02]  /*ca80*/  LDL R205, [R1+0x1e4] ;  /* 0x0001e40001cd7983 */ /* 0x000ea40000100800 */
[----:B------:R-:W-:Y:S01]  /*ca90*/  FFMA.FTZ R22, R24, R22, R9 ;  /* 0x0000001618167223 */ /* 0x000fe20000010009 */
[----:B------:R-:W-:Y:S01]  /*caa0*/  FADD.FTZ R9, -R203, R28 ;  /* 0x0000001ccb097221 */ /* 0x000fe20000010100 */
[----:B---3--:R-:W-:Y:S01]  /*cab0*/  IMAD.U32 R8, R206, 0x10000, RZ ;  /* 0x00010000ce087824 */ /* 0x008fe200078e00ff */
[----:B------:R-:W-:Y:S01]  /*cac0*/  SHF.L.U32 R24, R157, 0x10, RZ ;  /* 0x000000109d187819 */ /* 0x000fe200000006ff */
[----:B------:R-:W3:Y:S01]  /*cad0*/  LDL R206, [R1+0x214] ;  /* 0x0002140001ce7983 */ /* 0x000ee20000100800 */
[----:B------:R-:W-:Y:S01]  /*cae0*/  FMUL.FTZ R9, R202, R9 ;  /* 0x00000009ca097220 */ /* 0x000fe20000410000 */
[----:B------:R-:W-:Y:S02]  /*caf0*/  SHF.L.U32 R14, R163, 0x10, RZ ;  /* 0x00000010a30e7819 */ /* 0x000fe400000006ff */
[----:B------:R-:W4:Y:S01]  /*cb00*/  LDL R163, [R1+0x1f4] ;  /* 0x0001f40001a37983 */ /* 0x000f220000100800 */
[----:B------:R-:W-:-:S02]  /*cb10*/  FFMA.FTZ R24, R9, R24, R11 ;  /* 0x0000001809187223 */ /* 0x000fc4000001000b */
[----:B------:R-:W-:Y:S01]  /*cb20*/  FFMA.FTZ R14, R27, R8, R14 ;  /* 0x000000081b0e7223 */ /* 0x000fe2000001000e */
[----:B------:R-:W-:Y:S01]  /*cb30*/  FADD.FTZ R8, -R203, R15 ;  /* 0x0000000fcb087221 */ /* 0x000fe20000010100 */
[----:B------:R-:W-:Y:S01]  /*cb40*/  SHF.L.U32 R15, R69, 0x10, RZ ;  /* 0x00000010450f7819 */ /* 0x000fe200000006ff */
[----:B------:R-:W-:-:S04]  /*cb50*/  IMAD.U32 R11, R137, 0x10000, RZ ;  /* 0x00010000890b7824 */ /* 0x000fc800078e00ff */
[----:B------:R-:W-:Y:S01]  /*cb60*/  FFMA.FTZ R15, R9, R11, R15 ;  /* 0x0000000b090f7223 */ /* 0x000fe2000001000f */
[----:B------:R-:W-:Y:S01]  /*cb70*/  FADD.FTZ R9, -R203, R25 ;  /* 0x00000019cb097221 */ /* 0x000fe20000010100 */
[----:B------:R-:W-:Y:S02]  /*cb80*/  IMAD.U32 R25, R200, 0x10000, RZ ;  /* 0x00010000c8197824 */ /* 0x000fe400078e00ff */
[----:B------:R-:W3:Y:S01]  /*cb90*/  LDL R200, [R1+0x210] ;  /* 0x0002100001c87983 */ /* 0x000ee20000100800 */
[----:B------:R-:W-:Y:S02]  /*cba0*/  SHF.L.U32 R23, R207, 0x10, RZ ;  /* 0x00000010cf177819 */ /* 0x000fe400000006ff */
[----:B------:R-:W-:Y:S01]  /*cbb0*/  SHF.L.U32 R11, R198, 0x10, RZ ;  /* 0x00000010c60b7819 */ /* 0x000fe200000006ff */
[----:B------:R-:W3:Y:S04]  /*cbc0*/  LDL R207, [R1+0x20c] ;  /* 0x00020c0001cf7983 */ /* 0x000ee80000100800 */
[----:B------:R-:W3:Y:S01]  /*cbd0*/  LDL R198, [R1+0x220] ;  /* 0x0002200001c67983 */ /* 0x000ee20000100800 */
[----:B------:R-:W-:Y:S01]  /*cbe0*/  FFMA.FTZ R23, R27, R10, R23 ;  /* 0x0000000a1b177223 */ /* 0x000fe20000010017 */
[----:B------:R-:W-:Y:S01]  /*cbf0*/  SHF.L.U32 R10, R204, 0x10, RZ ;  /* 0x00000010cc0a7819 */ /* 0x000fe200000006ff */
[----:B------:R-:W-:Y:S01]  /*cc00*/  FMUL.FTZ R8, R202, R8 ;  /* 0x00000008ca087220 */ /* 0x000fe20000410000 */
[----:B------:R-:W-:Y:S01]  /*cc10*/  SHF.L.U32 R28, R158, 0x10, RZ ;  /* 0x000000109e1c7819 */ /* 0x000fe200000006ff */
[----:B------:R-:W-:Y:S01]  /*cc20*/  FMUL.FTZ R9, R202, R9 ;  /* 0x00000009ca097220 */ /* 0x000fe20000410000 */
[----:B------:R-:W3:Y:S01]  /*cc30*/  LDL R204, [R1+0x21c] ;  /* 0x00021c0001cc7983 */ /* 0x000ee20000100800 */
[----:B------:R-:W-:Y:S01]  /*cc40*/  FFMA.FTZ R25, R8, R25, R11 ;  /* 0x0000001908197223 */ /* 0x000fe2000001000b */
[----:B------:R-:W-:-:S02]  /*cc50*/  SHF.L.U32 R11, R70, 0x10, RZ ;  /* 0x00000010460b7819 */ /* 0x000fc400000006ff */
[----:B------:R-:W-:Y:S02]  /*cc60*/  SHF.L.U32 R161, R161, 0x10, RZ ;  /* 0x00000010a1a17819 */ /* 0x000fe400000006ff */
[----:B--2---:R-:W-:Y:S02]  /*cc70*/  SHF.L.U32 R27, R205, 0x10, RZ ;  /* 0x00000010cd1b7819 */ /* 0x004fe400000006ff */
[----:B------:R-:W2:Y:S03]  /*cc80*/  LDL R205, [R1+0x218] ;  /* 0x0002180001cd7983 */ /* 0x000ea60000100800 */
[----:B------:R-:W-:Y:S01]  /*cc90*/  FFMA.FTZ R27, R8, R27, R10 ;  /* 0x0000001b081b7223 */ /* 0x000fe2000001000a */
[----:B------:R-:W-:Y:S01]  /*cca0*/  SHF.L.U32 R10, R110, 0x10, RZ ;  /* 0x000000106e0a7819 */ /* 0x000fe200000006ff */
[----:B------:R-:W-:-:S04]  /*ccb0*/  FADD.FTZ R8, -R203, R16 ;  /* 0x00000010cb087221 */ /* 0x000fc80000010100 */
[----:B------:R-:W-:Y:S01]  /*ccc0*/  FFMA.FTZ R28, R9, R28, R10 ;  /* 0x0000001c091c7223 */ /* 0x000fe2000001000a */
[----:B------:R-:W-:Y:S01]  /*ccd0*/  IMAD.U32 R10, R138, 0x10000, RZ ;  /* 0x000100008a0a7824 */ /* 0x000fe200078e00ff */
[----:B----4-:R-:W-:Y:S01]  /*cce0*/  SHF.L.U32 R163, R163, 0x10, RZ ;  /* 0x00000010a3a37819 */ /* 0x010fe200000006ff */
[----:B------:R-:W-:Y:S02]  /*ccf0*/  FMUL.FTZ R8, R202, R8 ;  /* 0x00000008ca087220 */ /* 0x000fe40000410000 */
[----:B------:R-:W-:Y:S01]  /*cd00*/  FFMA.FTZ R16, R9, R10, R11 ;  /* 0x0000000a09107223 */ /* 0x000fe2000001000b */
[----:B------:R-:W-:Y:S01]  /*cd10*/  SHF.L.U32 R10, R162, 0x10, RZ ;  /* 0x00000010a20a7819 */ /* 0x000fe200000006ff */
[----:B------:R-:W-:Y:S02]  /*cd20*/  IMAD.U32 R9, R164, 0x10000, RZ ;  /* 0x00010000a4097824 */ /* 0x000fe400078e00ff */
[----:B------:R-:W-:Y:S01]  /*cd30*/  FADD.FTZ R11, -R203, R29 ;  /* 0x0000001dcb0b7221 */ /* 0x000fe20000010100 */
[C---:B------:R-:W-:Y:S01]  /*cd40*/  FFMA.FTZ R163, R8.reuse, R163, R161 ;  /* 0x000000a308a37223 */ /* 0x040fe200000100a1 */
[----:B------:R-:W-:Y:S01]  /*cd50*/  SHF.L.U32 R164, R159, 0x10, RZ ;  /* 0x000000109fa47819 */ /* 0x000fe200000006ff */
[----:B------:R-:W-:Y:S01]  /*cd60*/  FFMA.FTZ R29, R8, R9, R10 ;  /* 0x00000009081d7223 */ /* 0x000fe2000001000a */
[----:B------:R-:W-:Y:S01]  /*cd70*/  SHF.L.U32 R9, R111, 0x10, RZ ;  /* 0x000000106f097819 */ /* 0x000fe200000006ff */
[----:B------:R-:W-:Y:S01]  /*cd80*/  FMUL.FTZ R11, R202, R11 ;  /* 0x0000000bca0b7220 */ /* 0x000fe20000410000 */
[----:B------:R-:W-:Y:S01]  /*cd90*/  SHF.L.U32 R8, R71, 0x10, RZ ;  /* 0x0000001047087819 */ /* 0x000fe200000006ff */
[----:B------:R-:W-:-:S02]  /*cda0*/  IMAD.U32 R162, R139, 0x10000, RZ ;  /* 0x000100008ba27824 */ /* 0x000fc400078e00ff */
[C---:B------:R-:W-:Y:S01]  /*cdb0*/  FFMA.FTZ R164, R11.reuse, R164, R9 ;  /* 0x000000a40ba47223 */ /* 0x040fe20000010009 */
[----:B------:R-:W-:Y:S01]  /*cdc0*/  F2FP.BF16.F32.PACK_AB R9, R194, R191 ;  /* 0x000000bfc209723e */ /* 0x000fe200000010ff */
[----:B------:R-:W-:Y:S01]  /*cdd0*/  FFMA.FTZ R162, R11, R162, R8 ;  /* 0x000000a20ba27223 */ /* 0x000fe20000010008 */
[----:B------:R-:W-:Y:S01]  /*cde0*/  F2FP.BF16.F32.PACK_AB R8, R193, R190 ;  /* 0x000000bec108723e */ /* 0x000fe200000010ff */
[----:B------:R-:W-:Y:S01]  /*cdf0*/  FADD.FTZ R191, -R203, R6 ;  /* 0x00000006cbbf7221 */ /* 0x000fe20000010100 */
[----:B------:R-:W-:Y:S02]  /*ce00*/  F2FP.BF16.F32.PACK_AB R11, R160, R197 ;  /* 0x000000c5a00b723e */ /* 0x000fe400000010ff */
[----:B---3--:R-:W-:Y:S01]  /*ce10*/  SHF.L.U32 R193, R200, 0x10, RZ ;  /* 0x00000010c8c17819 */ /* 0x008fe200000006ff */
[----:B------:R-:W3:Y:S01]  /*ce20*/  LDL R197, [R1+0x228] ;  /* 0x0002280001c57983 */ /* 0x000ee20000100800 */
[----:B------:R-:W-:Y:S01]  /*ce30*/  F2FP.BF16.F32.PACK_AB R10, R196, R195 ;  /* 0x000000c3c40a723e */ /* 0x000fe200000010ff */
[----:B------:R-:W-:-:S02]  /*ce40*/  IMAD.WIDE.U32 R160, R2, 0x10, R224 ;  /* 0x0000001002a07825 */ /* 0x000fc400078e00e0 */
[----:B------:R-:W4:Y:S01]  /*ce50*/  LDL R200, [R1+0x224] ;  /* 0x0002240001c87983 */ /* 0x000f220000100800 */
[----:B------:R-:W-:Y:S01]  /*ce60*/  SHF.L.U32 R6, R209, 0x10, RZ ;  /* 0x00000010d1067819 */ /* 0x000fe200000006ff */
[----:B------:R-:W-:Y:S01]  /*ce70*/  FMUL.FTZ R191, R202, R191 ;  /* 0x000000bfcabf7220 */ /* 0x000fe20000410000 */
[----:B------:R-:W-:Y:S01]  /*ce80*/  SHF.L.U32 R194, R208, 0x10, RZ ;  /* 0x00000010d0c27819 */ /* 0x000fe200000006ff */
[----:B------:R-:W4:Y:S04]  /*ce90*/  LDL R195, [R1+0x230] ;  /* 0x0002300001c37983 */ /* 0x000f280000100800 */
[----:B------:R-:W4:Y:S01]  /*cea0*/  LDL R196, [R1+0x22c] ;  /* 0x00022c0001c47983 */ /* 0x000f220000100800 */
[----:B------:R-:W-:Y:S01]  /*ceb0*/  FFMA.FTZ R6, R191, R6, R194 ;  /* 0x00000006bf067223 */ /* 0x000fe200000100c2 */
[----:B------:R-:W-:-:S02]  /*cec0*/  IMAD.U32 R190, R207, 0x10000, RZ ;  /* 0x00010000cfbe7824 */ /* 0x000fc400078e00ff */
[----:B------:R0:W-:Y:S04]  /*ced0*/  STG.E.128 desc[UR6][R160.64], R8 ;  /* 0x00000008a0007986 */ /* 0x0001e8000c101d06 */
[----:B------:R-:W4:Y:S01]  /*cee0*/  LDL R194, [R1+0x238] ;  /* 0x0002380001c27983 */ /* 0x000f220000100800 */
[----:B------:R-:W-:-:S03]  /*cef0*/  FFMA.FTZ R2, R191, R190, R193 ;  /* 0x000000bebf027223 */ /* 0x000fc600000100c1 */
[----:B------:R-:W4:Y:S04]  /*cf00*/  LDL R191, [R1+0x240] ;  /* 0x0002400001bf7983 */ /* 0x000f280000100800 */
[----:B------:R-:W4:Y:S01]  /*cf10*/  LDL R193, [R1+0x23c] ;  /* 0x00023c0001c17983 */ /* 0x000f220000100800 */
[----:B0-----:R-:W-:-:S03]  /*cf20*/  SHF.L.U32 R11, R198, 0x10, RZ ;  /* 0x00000010c60b7819 */ /* 0x001fc600000006ff */
[----:B------:R-:W4:Y:S01]  /*cf30*/  LDL R198, [R1+0x234] ;  /* 0x0002340001c67983 */ /* 0x000f220000100800 */
[C---:B------:R-:W-:Y:S01]  /*cf40*/  FADD.FTZ R190, -R203.reuse, R26 ;  /* 0x0000001acbbe7221 */ /* 0x040fe20000010100 */
[----:B------:R-:W-:Y:S01]  /*cf50*/  SHF.L.U32 R161, R152, 0x10, RZ ;  /* 0x0000001098a17819 */ /* 0x000fe200000006ff */
[----:B------:R-:W-:Y:S01]  /*cf60*/  FADD.FTZ R10, -R203, R18 ;  /* 0x00000012cb0a7221 */ /* 0x000fe20000010100 */
[----:B------:R-:W-:Y:S01]  /*cf70*/  SHF.L.U32 R160, R112, 0x10, RZ ;  /* 0x0000001070a07819 */ /* 0x000fe200000006ff */
[----:B------:R-:W-:Y:S01]  /*cf80*/  FMUL.FTZ R190, R202, R190 ;  /* 0x000000becabe7220 */ /* 0x000fe20000410000 */
[----:B------:R-:W-:Y:S01]  /*cf90*/  SHF.L.U32 R8, R206, 0x10, RZ ;  /* 0x00000010ce087819 */ /* 0x000fe200000006ff */
[----:B------:R-:W-:Y:S01]  /*cfa0*/  IMAD.U32 R216, R204, 0x10000, RZ ;  /* 0x00010000ccd87824 */ /* 0x000fe200078e00ff */
[----:B------:R-:W-:Y:S01]  /*cfb0*/  SHF.L.U32 R9, R72, 0x10, RZ ;  /* 0x0000001048097819 */ /* 0x000fe200000006ff */
[----:B------:R-:W-:Y:S01]  /*cfc0*/  FMUL.FTZ R10, R202, R10 ;  /* 0x0000000aca0a7220 */ /* 0x000fe20000410000 */
[----:B------:R-:W-:-:S02]  /*cfd0*/  IMAD.U32 R217, R132, 0x10000, RZ ;  /* 0x0001000084d97824 */ /* 0x000fc400078e00ff */
[----:B------:R-:W-:Y:S01]  /*cfe0*/  FFMA.FTZ R26, R190, R161, R160 ;  /* 0x000000a1be1a7223 */ /* 0x000fe200000100a0 */
[----:B------:R-:W-:Y:S01]  /*cff0*/  FADD.FTZ R160, -R203, R31 ;  /* 0x0000001fcba07221 */ /* 0x000fe20000010100 */
[----:B------:R-:W-:Y:S01]  /*d000*/  FFMA.FTZ R216, R10, R216, R11 ;  /* 0x000000d80ad87223 */ /* 0x000fe2000001000b */
[----:B------:R-:W-:Y:S01]  /*d010*/  FFMA.FTZ R217, R190, R217, R9 ;  /* 0x000000d9bed97223 */ /* 0x000fe20000010009 */
[----:B------:R-:W-:Y:S01]  /*d020*/  SHF.L.U32 R9, R73, 0x10, RZ ;  /* 0x0000001049097819 */ /* 0x000fe200000006ff */
[----:B------:R-:W-:Y:S01]  /*d030*/  FMUL.FTZ R160, R202, R160 ;  /* 0x000000a0caa07220 */ /* 0x000fe20000410000 */
[----:B------:R-:W-:Y:S02]  /*d040*/  IMAD.U32 R213, R133, 0x10000, RZ ;  /* 0x0001000085d57824 */ /* 0x000fe400078e00ff */
[C---:B------:R-:W-:Y:S01]  /*d050*/  FADD.FTZ R212, -R203.reuse, R19 ;  /* 0x00000013cbd47221 */ /* 0x040fe20000010100 */
[C---:B------:R-:W-:Y:S01]  /*d060*/  FADD.FTZ R211, -R203.reuse, R30 ;  /* 0x0000001ecbd37221 */ /* 0x040fe20000010100 */
[C---:B------:R-:W-:Y:S01]  /*d070*/  FADD.FTZ R208, -R203.reuse, R20 ;  /* 0x00000014cbd07221 */ /* 0x040fe20000010100 */
[----:B------:R-:W-:Y:S01]  /*d080*/  FFMA.FTZ R213, R160, R213, R9 ;  /* 0x000000d5a0d57223 */ /* 0x000fe20000010009 */
[C---:B------:R-:W-:Y:S01]  /*d090*/  FMUL.FTZ R212, R202.reuse, R212 ;  /* 0x000000d4cad47220 */ /* 0x040fe20000410000 */
[C---:B------:R-:W-:Y:S01]  /*d0a0*/  FMUL.FTZ R211, R202.reuse, R211 ;  /* 0x000000d3cad37220 */ /* 0x040fe20000410000 */
[----:B------:R-:W-:Y:S01]  /*d0b0*/  FMUL.FTZ R208, R202, R208 ;  /* 0x000000d0cad07220 */ /* 0x000fe20000410000 */
[----:B------:R-:W4:Y:S01]  /*d0c0*/  LDL R161, [R1+0x250] ;  /* 0x0002500001a17983 */ /* 0x000f220000100800 */
[----:B------:R-:W-:-:S03]  /*d0d0*/  FADD.FTZ R207, -R203, R168 ;  /* 0x000000a8cbcf7221 */ /* 0x000fc60000010100 */
[----:B------:R-:W4:Y:S01]  /*d0e0*/  LDL R190, [R1+0x260] ;  /* 0x0002600001be7983 */ /* 0x000f220000100800 */
[----:B------:R-:W-:-:S03]  /*d0f0*/  FMUL.FTZ R207, R202, R207 ;  /* 0x000000cfcacf7220 */ /* 0x000fc60000410000 */
[----:B------:R-:W4:Y:S01]  /*d100*/  LDL R168, [R1+0x26c] ;  /* 0x00026c0001a87983 */ /* 0x000f220000100800 */
[----:B--2---:R-:W-:-:S05]  /*d110*/  SHF.L.U32 R18, R205, 0x10, RZ ;  /* 0x00000010cd127819 */ /* 0x004fca00000006ff */
[----:B------:R-:W-:Y:S01]  /*d120*/  FFMA.FTZ R18, R10, R8, R18 ;  /* 0x000000080a127223 */ /* 0x000fe20000010012 */
[----:B------:R-:W-:Y:S02]  /*d130*/  SHF.L.U32 R10, R153, 0x10, RZ ;  /* 0x00000010990a7819 */ /* 0x000fe400000006ff */
[----:B------:R-:W-:-:S05]  /*d140*/  SHF.L.U32 R8, R113, 0x10, RZ ;  /* 0x0000001071087819 */ /* 0x000fca00000006ff */
[----:B------:R-:W-:Y:S01]  /*d150*/  FFMA.FTZ R31, R160, R10, R8 ;  /* 0x0000000aa01f7223 */ /* 0x000fe20000010008 */
[----:B------:R-:W-:Y:S02]  /*d160*/  SHF.L.U32 R160, R154, 0x10, RZ ;  /* 0x000000109aa07819 */ /* 0x000fe400000006ff */
[----:B------:R-:W-:-:S05]  /*d170*/  SHF.L.U32 R8, R114, 0x10, RZ ;  /* 0x0000001072087819 */ /* 0x000fca00000006ff */
[----:B------:R-:W-:Y:S01]  /*d180*/  FFMA.FTZ R160, R211, R160, R8 ;  /* 0x000000a0d3a07223 */ /* 0x000fe20000010008 */
[----:B---3--:R-:W-:Y:S02]  /*d190*/  SHF.L.U32 R11, R197, 0x10, RZ ;  /* 0x00000010c50b7819 */ /* 0x008fe400000006ff */
[----:B------:R-:W2:Y:S01]  /*d1a0*/  LDL R197, [R1+0x244] ;  /* 0x0002440001c57983 */ /* 0x000ea20000100800 */
[----:B----4-:R-:W-:Y:S02]  /*d1b0*/  SHF.L.U32 R19, R200, 0x10, RZ ;  /* 0x00000010c8137819 */ /* 0x010fe400000006ff */
[----:B------:R-:W-:-:S03]  /*d1c0*/  SHF.L.U32 R10, R195, 0x10, RZ ;  /* 0x00000010c30a7819 */ /* 0x000fc600000006ff */
[----:B------:R-:W-:Y:S01]  /*d1d0*/  FFMA.FTZ R19, R212, R19, R11 ;  /* 0x00000013d4137223 */ /* 0x000fe2000001000b */
[----:B------:R-:W3:Y:S01]  /*d1e0*/  LDL R195, [R1+0x24c] ;  /* 0x00024c0001c37983 */ /* 0x000ee20000100800 */
[----:B------:R-:W-:-:S03]  /*d1f0*/  IMAD.U32 R9, R196, 0x10000, RZ ;  /* 0x00010000c4097824 */ /* 0x000fc600078e00ff */
[----:B------:R-:W4:Y:S01]  /*d200*/  LDL R196, [R1+0x248] ;  /* 0x0002480001c47983 */ /* 0x000f220000100800 */
[----:B------:R-:W-:Y:S01]  /*d210*/  FFMA.FTZ R212, R212, R9, R10 ;  /* 0x00000009d4d47223 */ /* 0x000fe2000001000a */
[----:B------:R-:W-:Y:S01]  /*d220*/  SHF.L.U32 R10, R74, 0x10, RZ ;  /* 0x000000104a0a7819 */ /* 0x000fe200000006ff */
[----:B------:R-:W-:Y:S01]  /*d230*/  IMAD.U32 R9, R134, 0x10000, RZ ;  /* 0x0001000086097824 */ /* 0x000fe200078e00ff */
[----:B------:R-:W-:-:S03]  /*d240*/  SHF.L.U32 R8, R194, 0x10, RZ ;  /* 0x00000010c2087819 */ /* 0x000fc600000006ff */
[----:B------:R-:W-:Y:S01]  /*d250*/  FFMA.FTZ R211, R211, R9, R10 ;  /* 0x00000009d3d37223 */ /* 0x000fe2000001000a */
[----:B------:R-:W4:Y:S01]  /*d260*/  LDL R194, [R1+0x254] ;  /* 0x0002540001c27983 */ /* 0x000f220000100800 */
[----:B------:R-:W-:Y:S02]  /*d270*/  SHF.L.U32 R9, R191, 0x10, RZ ;  /* 0x00000010bf097819 */ /* 0x000fe400000006ff */
[----:B------:R-:W-:Y:S01]  /*d280*/  SHF.L.U32 R10, R115, 0x10, RZ ;  /* 0x00000010730a7819 */ /* 0x000fe200000006ff */
[----:B------:R-:W4:Y:S01]  /*d290*/  LDL R191, [R1+0x25c] ;  /* 0x00025c0001bf7983 */ /* 0x000f220000100800 */
[----:B------:R-:W-:-:S05]  /*d2a0*/  SHF.L.U32 R30, R198, 0x10, RZ ;  /* 0x00000010c61e7819 */ /* 0x000fca00000006ff */
[C---:B------:R-:W-:Y:S01]  /*d2b0*/  FFMA.FTZ R30, R208.reuse, R30, R8 ;  /* 0x0000001ed01e7223 */ /* 0x040fe20000010008 */
[----:B------:R-:W-:Y:S01]  /*d2c0*/  IMAD.U32 R8, R193, 0x10000, RZ ;  /* 0x00010000c1087824 */ /* 0x000fe200078e00ff */
[----:B------:R-:W-:Y:S01]  /*d2d0*/  SHF.L.U32 R198, R155, 0x10, RZ ;  /* 0x000000109bc67819 */ /* 0x000fe200000006ff */
[----:B------:R-:W4:Y:S02]  /*d2e0*/  LDL R193, [R1+0x258] ;  /* 0x0002580001c17983 */ /* 0x000f240000100800 */
[----:B------:R-:W-:Y:S01]  /*d2f0*/  FFMA.FTZ R208, R208, R8, R9 ;  /* 0x00000008d0d07223 */ /* 0x000fe20000010009 */
[----:B------:R-:W-:Y:S01]  /*d300*/  SHF.L.U32 R9, R75, 0x10, RZ ;  /* 0x000000104b097819 */ /* 0x000fe200000006ff */
[----:B------:R-:W-:Y:S02]  /*d310*/  IMAD.U32 R8, R135, 0x10000, RZ ;  /* 0x0001000087087824 */ /* 0x000fe400078e00ff */
[----:B------:R-:W-:Y:S01]  /*d320*/  FFMA.FTZ R198, R207, R198, R10 ;  /* 0x000000c6cfc67223 */ /* 0x000fe2000001000a */
[----:B------:R-:W-:Y:S01]  /*d330*/  F2FP.BF16.F32.PACK_AB R10, R189, R188 ;  /* 0x000000bcbd0a723e */ /* 0x000fe200000010ff */
[----:B------:R-:W-:Y:S01]  /*d340*/  FFMA.FTZ R207, R207, R8, R9 ;  /* 0x00000008cfcf7223 */ /* 0x000fe20000010009 */
[----:B------:R-:W-:Y:S01]  /*d350*/  F2FP.BF16.F32.PACK_AB R9, R187, R167 ;  /* 0x000000a7bb09723e */ /* 0x000fe200000010ff */
[----:B------:R-:W4:Y:S04]  /*d360*/  LDL R188, [R1+0x264] ;  /* 0x0002640001bc7983 */ /* 0x000f280000100800 */
[----:B------:R-:W4:Y:S04]  /*d370*/  LDL R187, [R1+0x268] ;  /* 0x0002680001bb7983 */ /* 0x000f280000100800 */
[----:B------:R-:W4:Y:S01]  /*d380*/  LDL R167, [R1+0x270] ;  /* 0x0002700001a77983 */ /* 0x000f220000100800 */
[----:B------:R-:W-:Y:S01]  /*d390*/  F2FP.BF16.F32.PACK_AB R8, R166, R165 ;  /* 0x000000a5a608723e */ /* 0x000fe200000010ff */
[----:B------:R-:W-:Y:S01]  /*d3a0*/  FADD.FTZ R165, -R203, R21 ;  /* 0x00000015cba57221 */ /* 0x000fe20000010100 */
[----:B------:R-:W-:Y:S01]  /*d3b0*/  F2FP.BF16.F32.PACK_AB R11, R199, R192 ;  /* 0x000000c0c70b723e */ /* 0x000fe200000010ff */
[----:B------:R-:W-:Y:S01]  /*d3c0*/  IMAD.WIDE.U32 R20, R0, 0x10, R226 ;  /* 0x0000001000147825 */ /* 0x000fe200078e00e2 */
[----:B------:R-:W4:Y:S03]  /*d3d0*/  LDL R189, [R1+0x278] ;  /* 0x0002780001bd7983 */ /* 0x000f260000100800 */
[----:B------:R-:W-:Y:S01]  /*d3e0*/  FMUL.FTZ R165, R202, R165 ;  /* 0x000000a5caa57220 */ /* 0x000fe20000410000 */
[----:B------:R0:W-:Y:S01]  /*d3f0*/  STG.E.128 desc[UR6][R20.64], R8 ;  /* 0x0000000814007986 */ /* 0x0001e2000c101d06 */
[----:B------:R-:W-:-:S02]  /*d400*/  SHF.L.U32 R161, R161, 0x10, RZ ;  /* 0x00000010a1a17819 */ /* 0x000fc400000006ff */
[----:B------:R-:W-:Y:S01]  /*d410*/  SHF.L.U32 R200, R116, 0x10, RZ ;  /* 0x0000001074c87819 */ /* 0x000fe200000006ff */
[----:B------:R-:W-:Y:S02]  /*d420*/  IMAD.U32 R210, R128, 0x10000, RZ ;  /* 0x0001000080d27824 */ /* 0x000fe400078e00ff */
[----:B------:R-:W-:Y:S01]  /*d430*/  FADD.FTZ R177, -R203, R177 ;  /* 0x000000b1cbb17221 */ /* 0x000fe20000010100 */
[----:B------:R-:W-:Y:S01]  /*d440*/  IMAD.U32 R204, R129, 0x10000, RZ ;  /* 0x0001000081cc7824 */ /* 0x000fe200078e00ff */
[----:B------:R-:W4:Y:S01]  /*d450*/  LDL R192, [R1+0x2a4] ;  /* 0x0002a40001c07983 */ /* 0x000f220000100800 */
[----:B0-----:R-:W-:-:S03]  /*d460*/  FADD.FTZ R9, -R203, R170 ;  /* 0x000000aacb097221 */ /* 0x001fc60000010100 */
[----:B------:R-:W4:Y:S01]  /*d470*/  LDL R170, [R1+0x274] ;  /* 0x0002740001aa7983 */ /* 0x000f220000100800 */
[----:B------:R-:W-:Y:S01]  /*d480*/  FADD.FTZ R21, -R203, R174 ;  /* 0x000000aecb157221 */ /* 0x000fe20000010100 */
[----:B------:R-:W-:Y:S01]  /*d490*/  SHF.L.U32 R20, R148, 0x10, RZ ;  /* 0x0000001094147819 */ /* 0x000fe200000006ff */
[----:B------:R-:W-:Y:S01]  /*d4a0*/  FMUL.FTZ R9, R202, R9 ;  /* 0x00000009ca097220 */ /* 0x000fe20000410000 */
[----:B------:R-:W-:Y:S01]  /*d4b0*/  SHF.L.U32 R10, R190, 0x10, RZ ;  /* 0x00000010be0a7819 */ /* 0x000fe200000006ff */
[----:B------:R-:W-:Y:S01]  /*d4c0*/  FMUL.FTZ R21, R202, R21 ;  /* 0x00000015ca157220 */ /* 0x000fe20000410000 */
[----:B------:R-:W4:Y:S03]  /*d4d0*/  LDL R174, [R1+0x28c] ;  /* 0x00028c0001ae7983 */ /* 0x000f260000100800 */
[----:B------:R-:W-:Y:S01]  /*d4e0*/  FFMA.FTZ R200, R21, R20, R200 ;  /* 0x0000001415c87223 */ /* 0x000fe200000100c8 */
[----:B--2---:R-:W-:Y:S01]  /*d4f0*/  SHF.L.U32 R199, R197, 0x10, RZ ;  /* 0x00000010c5c77819 */ /* 0x004fe200000006ff */
[----:B---3--:R-:W-:Y:S01]  /*d500*/  IMAD.U32 R205, R195, 0x10000, RZ ;  /* 0x00010000c3cd7824 */ /* 0x008fe200078e00ff */
[----:B----4-:R-:W-:-:S03]  /*d510*/  SHF.L.U32 R166, R196, 0x10, RZ ;  /* 0x00000010c4a67819 */ /* 0x010fc600000006ff */
[C---:B------:R-:W-:Y:S02]  /*d520*/  FFMA.FTZ R205, R165.reuse, R205, R161 ;  /* 0x000000cda5cd7223 */ /* 0x040fe400000100a1 */
[----:B------:R-:W-:Y:S02]  /*d530*/  FFMA.FTZ R199, R165, R199, R166 ;  /* 0x000000c7a5c77223 */ /* 0x000fe400000100a6 */
[----:B------:R-:W2:Y:S01]  /*d540*/  LDL R166, [R1+0x27c] ;  /* 0x00027c0001a67983 */ /* 0x000ea20000100800 */
[----:B------:R-:W-:-:S03]  /*d550*/  FADD.FTZ R161, -R203, R171 ;  /* 0x000000abcba17221 */ /* 0x000fc60000010100 */
[----:B------:R-:W3:Y:S01]  /*d560*/  LDL R165, [R1+0x280] ;  /* 0x0002800001a57983 */ /* 0x000ee20000100800 */
[----:B------:R-:W-:Y:S02]  /*d570*/  IMAD.U32 R209, R191, 0x10000, RZ ;  /* 0x00010000bfd17824 */ /* 0x000fe400078e00ff */
[----:B------:R-:W-:Y:S02]  /*d580*/  FMUL.FTZ R161, R202, R161 ;  /* 0x000000a1caa17220 */ /* 0x000fe40000410000 */
[----:B------:R-:W-:Y:S01]  /*d590*/  FFMA.FTZ R209, R9, R209, R10 ;  /* 0x000000d109d17223 */ /* 0x000fe2000001000a */
[----:B------:R-:W-:Y:S02]  /*d5a0*/  SHF.L.U32 R20, R188, 0x10, RZ ;  /* 0x00000010bc147819 */ /* 0x000fe400000006ff */
[----:B------:R-:W-:Y:S01]  /*d5b0*/  SHF.L.U32 R197, R194, 0x10, RZ ;  /* 0x00000010c2c57819 */ /* 0x000fe200000006ff */
[----:B------:R-:W4:Y:S01]  /*d5c0*/  LDL R188, [R1+0x284] ;  /* 0x0002840001bc7983 */ /* 0x000f220000100800 */
[----:B------:R-:W-:-:S03]  /*d5d0*/  SHF.L.U32 R10, R187, 0x10, RZ ;  /* 0x00000010bb0a7819 */ /* 0x000fc600000006ff */
[----:B------:R-:W4:Y:S02]  /*d5e0*/  LDL R187, [R1+0x288] ;  /* 0x0002880001bb7983 */ /* 0x000f240000100800 */
[----:B------:R-:W-:Y:S01]  /*d5f0*/  FFMA.FTZ R20, R161, R20, R10 ;  /* 0x00000014a1147223 */ /* 0x000fe2000001000a */
[----:B------:R-:W-:Y:S02]  /*d600*/  SHF.L.U32 R10, R167, 0x10, RZ ;  /* 0x00000010a70a7819 */ /* 0x000fe400000006ff */
[----:B------:R-:W4:Y:S01]  /*d610*/  LDL R167, [R1+0x290] ;  /* 0x0002900001a77983 */ /* 0x000f220000100800 */
[----:B------:R-:W-:Y:S02]  /*d620*/  SHF.L.U32 R11, R193, 0x10, RZ ;  /* 0x00000010c10b7819 */ /* 0x000fe400000006ff */
[----:B------:R-:W-:-:S03]  /*d630*/  SHF.L.U32 R8, R76, 0x10, RZ ;  /* 0x000000104c087819 */ /* 0x000fc600000006ff */
[----:B------:R-:W-:Y:S01]  /*d640*/  FFMA.FTZ R197, R9, R197, R11 ;  /* 0x000000c509c57223 */ /* 0x000fe2000001000b */
[----:B------:R-:W-:Y:S01]  /*d650*/  FADD.FTZ R11, -R203, R176 ;  /* 0x000000b0cb0b7221 */ /* 0x000fe20000010100 */
[----:B------:R-:W-:Y:S01]  /*d660*/  FFMA.FTZ R210, R21, R210, R8 ;  /* 0x000000d215d27223 */ /* 0x000fe20000010008 */
[----:B------:R-:W-:Y:S02]  /*d670*/  SHF.L.U32 R9, R149, 0x10, RZ ;  /* 0x0000001095097819 */ /* 0x000fe400000006ff */
[----:B------:R-:W-:Y:S01]  /*d680*/  SHF.L.U32 R21, R117, 0x10, RZ ;  /* 0x0000001075157819 */ /* 0x000fe200000006ff */
[----:B------:R-:W-:Y:S01]  /*d690*/  FMUL.FTZ R11, R202, R11 ;  /* 0x0000000bca0b7220 */ /* 0x000fe20000410000 */
[----:B------:R-:W-:-:S03]  /*d6a0*/  SHF.L.U32 R8, R77, 0x10, RZ ;  /* 0x000000104d087819 */ /* 0x000fc600000006ff */
[----:B------:R-:W-:Y:S01]  /*d6b0*/  FFMA.FTZ R21, R11, R9, R21 ;  /* 0x000000090b157223 */ /* 0x000fe20000010015 */
[----:B------:R-:W-:Y:S02]  /*d6c0*/  IMAD.U32 R9, R168, 0x10000, RZ ;  /* 0x00010000a8097824 */ /* 0x000fe400078e00ff */
[----:B------:R-:W-:Y:S01]  /*d6d0*/  FADD.FTZ R168, -R203, R175 ;  /* 0x000000afcba87221 */ /* 0x000fe20000010100 */
[----:B------:R-:W-:Y:S01]  /*d6e0*/  FFMA.FTZ R204, R11, R204, R8 ;  /* 0x000000cc0bcc7223 */ /* 0x000fe20000010008 */
[----:B------:R-:W-:Y:S01]  /*d6f0*/  SHF.L.U32 R171, R150, 0x10, RZ ;  /* 0x0000001096ab7819 */ /* 0x000fe200000006ff */
[----:B------:R-:W-:Y:S01]  /*d700*/  FADD.FTZ R176, -R203, R172 ;  /* 0x000000accbb07221 */ /* 0x000fe20000010100 */
[----:B------:R-:W-:Y:S01]  /*d710*/  SHF.L.U32 R8, R118, 0x10, RZ ;  /* 0x0000001076087819 */ /* 0x000fe200000006ff */
[----:B------:R-:W-:Y:S01]  /*d720*/  FMUL.FTZ R168, R202, R168 ;  /* 0x000000a8caa87220 */ /* 0x000fe20000410000 */
[----:B------:R-:W-:Y:S01]  /*d730*/  SHF.L.U32 R170, R170, 0x10, RZ ;  /* 0x00000010aaaa7819 */ /* 0x000fe200000006ff */
[----:B------:R-:W-:-:S02]  /*d740*/  FFMA.FTZ R161, R161, R9, R10 ;  /* 0x00000009a1a17223 */ /* 0x000fc4000001000a */
[----:B------:R-:W-:Y:S01]  /*d750*/  FFMA.FTZ R171, R168, R171, R8 ;  /* 0x000000aba8ab7223 */ /* 0x000fe20000010008 */
[----:B------:R-:W-:Y:S01]  /*d760*/  SHF.L.U32 R8, R189, 0x10, RZ ;  /* 0x00000010bd087819 */ /* 0x000fe200000006ff */
[----:B------:R-:W-:Y:S01]  /*d770*/  FMUL.FTZ R176, R202, R176 ;  /* 0x000000b0cab07220 */ /* 0x000fe20000410000 */
[----:B------:R-:W-:Y:S01]  /*d780*/  SHF.L.U32 R10, R78, 0x10, RZ ;  /* 0x000000104e0a7819 */ /* 0x000fe200000006ff */
[----:B------:R-:W-:Y:S01]  /*d790*/  IMAD.U32 R9, R130, 0x10000, RZ ;  /* 0x0001000082097824 */ /* 0x000fe200078e00ff */
[----:B------:R-:W4:Y:S01]  /*d7a0*/  LDL R175, [R1+0x294] ;  /* 0x0002940001af7983 */ /* 0x000f220000100800 */
[----:B------:R-:W-:Y:S02]  /*d7b0*/  FFMA.FTZ R170, R176, R170, R8 ;  /* 0x000000aab0aa7223 */ /* 0x000fe40000010008 */
[----:B------:R-:W-:Y:S01]  /*d7c0*/  FFMA.FTZ R168, R168, R9, R10 ;  /* 0x00000009a8a87223 */ /* 0x000fe2000001000a */
[----:B------:R-:W4:Y:S01]  /*d7d0*/  LDL R11, [R1+0x2a0] ;  /* 0x0002a000010b7983 */ /* 0x000f220000100800 */
[----:B------:R-:W-:Y:S01]  /*d7e0*/  SHF.L.U32 R189, R151, 0x10, RZ ;  /* 0x0000001097bd7819 */ /* 0x000fe200000006ff */
[----:B------:R-:W-:Y:S01]  /*d7f0*/  FMUL.FTZ R177, R202, R177 ;  /* 0x000000b1cab17220 */ /* 0x000fe20000410000 */
[----:B------:R-:W-:Y:S01]  /*d800*/  SHF.L.U32 R10, R119, 0x10, RZ ;  /* 0x00000010770a7819 */ /* 0x000fe200000006ff */
[----:B------:R-:W4:Y:S04]  /*d810*/  LDL R172, [R1+0x2ac] ;  /* 0x0002ac0001ac7983 */ /* 0x000f280000100800 */
[----:B------:R-:W-:Y:S01]  /*d820*/  FFMA.FTZ R189, R177, R189, R10 ;  /* 0x000000bdb1bd7223 */ /* 0x000fe2000001000a */
[----:B--2---:R-:W-:-:S02]  /*d830*/  IMAD.U32 R8, R166, 0x10000, RZ ;  /* 0x00010000a6087824 */ /* 0x004fc400078e00ff */
[----:B------:R-:W2:Y:S01]  /*d840*/  LDL R166, [R1+0x298] ;  /* 0x0002980001a67983 */ /* 0x000ea20000100800 */
[----:B---3--:R-:W-:-:S03]  /*d850*/  SHF.L.U32 R9, R165, 0x10, RZ ;  /* 0x00000010a5097819 */ /* 0x008fc600000006ff */
[----:B------:R-:W3:Y:S02]  /*d860*/  LDL R165, [R1+0x29c] ;  /* 0x00029c0001a57983 */ /* 0x000ee40000100800 */
[----:B------:R-:W-:Y:S01]  /*d870*/  FFMA.FTZ R176, R176, R8, R9 ;  /* 0x00000008b0b07223 */ /* 0x000fe20000010009 */
[----:B------:R-:W-:Y:S01]  /*d880*/  SHF.L.U32 R9, R79, 0x10, RZ ;  /* 0x000000104f097819 */ /* 0x000fe200000006ff */
[----:B------:R-:W-:-:S04]  /*d890*/  IMAD.U32 R8, R131, 0x10000, RZ ;  /* 0x0001000083087824 */ /* 0x000fc800078e00ff */
[----:B------:R-:W-:Y:S01]  /*d8a0*/  FFMA.FTZ R177, R177, R8, R9 ;  /* 0x00000008b1b17223 */ /* 0x000fe20000010009 */
[----:B----4-:R-:W-:Y:S01]  /*d8b0*/  SHF.L.U32 R9, R187, 0x10, RZ ;  /* 0x00000010bb097819 */ /* 0x010fe200000006ff */
[----:B------:R-:W-:Y:S02]  /*d8c0*/  IMAD.U32 R187, R174, 0x10000, RZ ;  /* 0x00010000aebb7824 */ /* 0x000fe400078e00ff */
[----:B------:R-:W4:Y:S01]  /*d8d0*/  LDL R174, [R1+0x2a8] ;  /* 0x0002a80001ae7983 */ /* 0x000f220000100800 */
[----:B------:R-:W-:-:S03]  /*d8e0*/  SHF.L.U32 R8, R167, 0x10, RZ ;  /* 0x00000010a7087819 */ /* 0x000fc600000006ff */
[----:B------:R-:W4:Y:S01]  /*d8f0*/  LDL R167, [R1+0x2b0] ;  /* 0x0002b00001a77983 */ /* 0x000f220000100800 */
[C---:B------:R-:W-:Y:S01]  /*d900*/  FADD.FTZ R173, -R203.reuse, R173 ;  /* 0x000000adcbad7221 */ /* 0x040fe20000010100 */
[----:B------:R-:W-:Y:S01]  /*d910*/  SHF.L.U32 R188, R188, 0x10, RZ ;  /* 0x00000010bcbc7819 */ /* 0x000fe200000006ff */
[----:B------:R-:W-:Y:S02]  /*d920*/  FADD.FTZ R206, -R203, R183 ;  /* 0x000000b7cbce7221 */ /* 0x000fe40000010100 */
[----:B------:R-:W-:Y:S01]  /*d930*/  FMUL.FTZ R173, R202, R173 ;  /* 0x000000adcaad7220 */ /* 0x000fe20000410000 */
[----:B------:R-:W-:Y:S01]  /*d940*/  SHF.L.U32 R183, R144, 0x10, RZ ;  /* 0x0000001090b77819 */ /* 0x000fe200000006ff */
[----:B------:R-:W-:Y:S01]  /*d950*/  FMUL.FTZ R206, R202, R206 ;  /* 0x000000cecace7220 */ /* 0x000fe20000410000 */
[----:B------:R-:W-:Y:S01]  /*d960*/  SHF.L.U32 R10, R120, 0x10, RZ ;  /* 0x00000010780a7819 */ /* 0x000fe200000006ff */
[C---:B------:R-:W-:Y:S01]  /*d970*/  FFMA.FTZ R188, R173.reuse, R188, R9 ;  /* 0x000000bcadbc7223 */ /* 0x040fe20000010009 */
[----:B------:R-:W-:Y:S01]  /*d980*/  FFMA.FTZ R187, R173, R187, R8 ;  /* 0x000000bbadbb7223 */ /* 0x000fe20000010008 */
[----:B------:R-:W-:Y:S01]  /*d990*/  SHF.L.U32 R9, R80, 0x10, RZ ;  /* 0x0000001050097819 */ /* 0x000fe200000006ff */
[----:B------:R-:W-:-:S02]  /*d9a0*/  IMAD.U32 R8, R124, 0x10000, RZ ;  /* 0x000100007c087824 */ /* 0x000fc400078e00ff */
[C---:B------:R-:W-:Y:S01]  /*d9b0*/  FFMA.FTZ R183, R206.reuse, R183, R10 ;  /* 0x000000b7ceb77223 */ /* 0x040fe2000001000a */
[C---:B------:R-:W-:Y:S01]  /*d9c0*/  FADD.FTZ R179, -R203.reuse, R179 ;  /* 0x000000b3cbb37221 */ /* 0x040fe20000010100 */
[----:B------:R-:W-:Y:S01]  /*d9d0*/  FADD.FTZ R185, -R203, R185 ;  /* 0x000000b9cbb97221 */ /* 0x000fe20000010100 */
[----:B------:R-:W-:Y:S01]  /*d9e0*/  FFMA.FTZ R206, R206, R8, R9 ;  /* 0x00000008cece7223 */ /* 0x000fe20000010009 */
[----:B------:R-:W-:Y:S01]  /*d9f0*/  SHF.L.U32 R191, R145, 0x10, RZ ;  /* 0x0000001091bf7819 */ /* 0x000fe200000006ff */
[C---:B------:R-:W-:Y:S01]  /*da00*/  FMUL.FTZ R179, R202.reuse, R179 ;  /* 0x000000b3cab37220 */ /* 0x040fe20000410000 */
[----:B------:R-:W-:Y:S01]  /*da10*/  FMUL.FTZ R185, R202, R185 ;  /* 0x000000b9cab97220 */ /* 0x000fe20000410000 */
[----:B------:R-:W4:Y:S01]  /*da20*/  LDL R173, [R1+0x2c8] ;  /* 0x0002c80001ad7983 */ /* 0x000f220000100800 */
[----:B------:R-:W-:-:S03]  /*da30*/  SHF.L.U32 R190, R175, 0x10, RZ ;  /* 0x00000010afbe7819 */ /* 0x000fc600000006ff */
[----:B------:R-:W4:Y:S01]  /*da40*/  LDL R175, [R1+0x2bc] ;  /* 0x0002bc0001af7983 */ /* 0x000f220000100800 */
[----:B------:R-:W-:-:S03]  /*da50*/  SHF.L.U32 R9, R11, 0x10, RZ ;  /* 0x000000100b097819 */ /* 0x000fc600000006ff */
[----:B------:R-:W4:Y:S01]  /*da60*/  LDL R11, [R1+0x2b4] ;  /* 0x0002b400010b7983 */ /* 0x000f220000100800 */
[----:B--2---:R-:W-:-:S03]  /*da70*/  SHF.L.U32 R10, R166, 0x10, RZ ;  /* 0x00000010a60a7819 */ /* 0x004fc600000006ff */
[----:B------:R-:W2:Y:S01]  /*da80*/  LDL R166, [R1+0x2c0] ;  /* 0x0002c00001a67983 */ /* 0x000ea20000100800 */
[----:B---3--:R-:W-:-:S03]  /*da90*/  IMAD.U32 R8, R165, 0x10000, RZ ;  /* 0x00010000a5087824 */ /* 0x008fc600078e00ff */
[----:B------:R-:W3:Y:S01]  /*daa0*/  LDL R165, [R1+0x2b8] ;  /* 0x0002b80001a57983 */ /* 0x000ee20000100800 */
[C---:B------:R-:W-:Y:S01]  /*dab0*/  FFMA.FTZ R190, R179.reuse, R190, R10 ;  /* 0x000000beb3be7223 */ /* 0x040fe2000001000a */
[----:B------:R-:W-:Y:S01]  /*dac0*/  FFMA.FTZ R179, R179, R8, R9 ;  /* 0x00000008b3b37223 */ /* 0x000fe20000010009 */
[----:B------:R-:W-:Y:S01]  /*dad0*/  SHF.L.U32 R10, R121, 0x10, RZ ;  /* 0x00000010790a7819 */ /* 0x000fe200000006ff */
[----:B------:R-:W-:Y:S01]  /*dae0*/  IMAD.U32 R8, R125, 0x10000, RZ ;  /* 0x000100007d087824 */ /* 0x000fe200078e00ff */
[----:B------:R-:W-:-:S03]  /*daf0*/  SHF.L.U32 R9, R81, 0x10, RZ ;  /* 0x0000001051097819 */ /* 0x000fc600000006ff */
[C---:B------:R-:W-:Y:S02]  /*db00*/  FFMA.FTZ R191, R185.reuse, R191, R10 ;  /* 0x000000bfb9bf7223 */ /* 0x040fe4000001000a */
[----:B------:R-:W-:Y:S01]  /*db10*/  FFMA.FTZ R185, R185, R8, R9 ;  /* 0x00000008b9b97223 */ /* 0x000fe20000010009 */
[----:B------:R-:W-:Y:S02]  /*db20*/  IMAD.U32 R8, R172, 0x10000, RZ ;  /* 0x00010000ac087824 */ /* 0x000fe400078e00ff */
[----:B------:R-:W3:Y:S01]  /*db30*/  LDL R172, [R1+0x2cc] ;  /* 0x0002cc0001ac7983 */ /* 0x000ee20000100800 */
[----:B----4-:R-:W-:-:S03]  /*db40*/  SHF.L.U32 R10, R174, 0x10, RZ ;  /* 0x00000010ae0a7819 */ /* 0x010fc600000006ff */
        /* <DEDUP_REMOVED lines=8> */
[----:B------:R-:W-:Y:S02]  /*dbd0*/  FMUL.FTZ R184, R202, R184 ;  /* 0x000000b8cab87220 */ /* 0x000fe40000410000 */
[C---:B------:R-:W-:Y:S01]  /*dbe0*/  FFMA.FTZ R192, R180.reuse, R192, R10 ;  /* 0x000000c0b4c07223 */ /* 0x040fe2000001000a */
[----:B------:R-:W-:Y:S01]  /*dbf0*/  FFMA.FTZ R180, R180, R8, R9 ;  /* 0x00000008b4b47223 */ /* 0x000fe20000010009 */
[----:B------:R-:W-:Y:S01]  /*dc00*/  SHF.L.U32 R10, R122, 0x10, RZ ;  /* 0x000000107a0a7819 */ /* 0x000fe200000006ff */
[----:B------:R-:W-:Y:S01]  /*dc10*/  IMAD.U32 R8, R126, 0x10000, RZ ;  /* 0x000100007e087824 */ /* 0x000fe200078e00ff */
[----:B------:R-:W-:-:S03]  /*dc20*/  SHF.L.U32 R9, R82, 0x10, RZ ;  /* 0x0000001052097819 */ /* 0x000fc600000006ff */
[C---:B------:R-:W-:Y:S02]  /*dc30*/  FFMA.FTZ R193, R184.reuse, R193, R10 ;  /* 0x000000c1b8c17223 */ /* 0x040fe4000001000a */
[----:B------:R-:W-:Y:S01]  /*dc40*/  FFMA.FTZ R184, R184, R8, R9 ;  /* 0x00000008b8b87223 */ /* 0x000fe20000010009 */
[----:B------:R-:W-:-:S04]  /*dc50*/  FADD.FTZ R8, -R203, R181 ;  /* 0x000000b5cb087221 */ /* 0x000fc80000010100 */
[----:B------:R-:W-:Y:S01]  /*dc60*/  FMUL.FTZ R8, R202, R8 ;  /* 0x00000008ca087220 */ /* 0x000fe20000410000 */
[----:B------:R-:W-:Y:S01]  /*dc70*/  IMAD.U32 R9, R175, 0x10000, RZ ;  /* 0x00010000af097824 */ /* 0x000fe200078e00ff */
[----:B------:R-:W-:Y:S02]  /*dc80*/  SHF.L.U32 R11, R11, 0x10, RZ ;  /* 0x000000100b0b7819 */ /* 0x000fe400000006ff */
[----:B------:R-:W-:Y:S02]  /*dc90*/  F2FP.BF16.F32.PACK_AB R175, R2, R162 ;  /* 0x000000a202af723e */ /* 0x000fe400000010ff */
[----:B------:R-:W-:Y:S02]  /*dca0*/  F2FP.BF16.F32.PACK_AB R21, R20, R21 ;  /* 0x000000151415723e */ /* 0x000fe400000010ff */
[----:B------:R-:W-:Y:S02]  /*dcb0*/  F2FP.BF16.F32.PACK_AB R20, R197, R200 ;  /* 0x000000c8c514723e */ /* 0x000fe400000010ff */
[----:B------:R-:W-:-:S02]  /*dcc0*/  F2FP.BF16.F32.PACK_AB R162, R176, R168 ;  /* 0x000000a8b0a2723e */ /* 0x000fc400000010ff */
[----:B------:R-:W-:Y:S02]  /*dcd0*/  F2FP.BF16.F32.PACK_AB R161, R161, R204 ;  /* 0x000000cca1a1723e */ /* 0x000fe400000010ff */
[----:B------:R-:W-:Y:S02]  /*dce0*/  F2FP.BF16.F32.PACK_AB R185, R180, R185 ;  /* 0x000000b9b4b9723e */ /* 0x000fe400000010ff */
[----:B--2---:R-:W-:Y:S02]  /*dcf0*/  SHF.L.U32 R10, R166, 0x10, RZ ;  /* 0x00000010a60a7819 */ /* 0x004fe400000006ff */
[----:B---3--:R-:W-:-:S03]  /*dd00*/  SHF.L.U32 R165, R165, 0x10, RZ ;  /* 0x00000010a5a57819 */ /* 0x008fc600000006ff */
[C---:B------:R-:W-:Y:S01]  /*dd10*/  FFMA.FTZ R181, R8.reuse, R9, R10 ;  /* 0x0000000908b57223 */ /* 0x040fe2000001000a */
[----:B------:R-:W-:Y:S01]  /*dd20*/  FADD.FTZ R9, -R203, R186 ;  /* 0x000000bacb097221 */ /* 0x000fe20000010100 */
[----:B------:R-:W-:Y:S01]  /*dd30*/  SHF.L.U32 R166, R123, 0x10, RZ ;  /* 0x000000107ba67819 */ /* 0x000fe200000006ff */
[----:B------:R-:W-:Y:S01]  /*dd40*/  FFMA.FTZ R194, R8, R11, R165 ;  /* 0x0000000b08c27223 */ /* 0x000fe200000100a5 */
[----:B------:R-:W-:Y:S01]  /*dd50*/  SHF.L.U32 R11, R83, 0x10, RZ ;  /* 0x00000010530b7819 */ /* 0x000fe200000006ff */
[C---:B------:R-:W-:Y:S01]  /*dd60*/  FMUL.FTZ R9, R202.reuse, R9 ;  /* 0x00000009ca097220 */ /* 0x040fe20000410000 */
[----:B------:R-:W-:Y:S01]  /*dd70*/  SHF.L.U32 R165, R147, 0x10, RZ ;  /* 0x0000001093a57819 */ /* 0x000fe200000006ff */
[----:B------:R-:W-:Y:S02]  /*dd80*/  IMAD.U32 R10, R127, 0x10000, RZ ;  /* 0x000100007f0a7824 */ /* 0x000fe400078e00ff */
[----:B------:R-:W-:Y:S02]  /*dd90*/  FADD.FTZ R8, -R203, R182 ;  /* 0x000000b6cb087221 */ /* 0x000fe40000010100 */
[C---:B------:R-:W-:Y:S01]  /*dda0*/  FFMA.FTZ R182, R9.reuse, R10, R11 ;  /* 0x0000000a09b67223 */ /* 0x040fe2000001000b */
[----:B------:R-:W-:Y:S01]  /*ddb0*/  FFMA.FTZ R186, R9, R165, R166 ;  /* 0x000000a509ba7223 */ /* 0x000fe200000100a6 */
[----:B------:R-:W-:Y:S01]  /*ddc0*/  FMUL.FTZ R8, R202, R8 ;  /* 0x00000008ca087220 */ /* 0x000fe20000410000 */
[----:B------:R-:W-:Y:S01]  /*ddd0*/  IMAD.U32 R9, R172, 0x10000, RZ ;  /* 0x00010000ac097824 */ /* 0x000fe200078e00ff */
[----:B------:R-:W-:-:S02]  /*dde0*/  SHF.L.U32 R165, R173, 0x10, RZ ;  /* 0x00000010ada57819 */ /* 0x000fc400000006ff */
[----:B------:R-:W-:Y:S02]  /*ddf0*/  F2FP.BF16.F32.PACK_AB R172, R14, R201 ;  /* 0x000000c90eac723e */ /* 0x000fe400000010ff */
[----:B------:R-:W-:Y:S02]  /*de00*/  F2FP.BF16.F32.PACK_AB R14, R30, R160 ;  /* 0x000000a01e0e723e */ /* 0x000fe400000010ff */
[----:B------:R-:W-:Y:S02]  /*de10*/  F2FP.BF16.F32.PACK_AB R166, R163, R28 ;  /* 0x0000001ca3a6723e */ /* 0x000fe400000010ff */
[----:B------:R-:W-:Y:S02]  /*de20*/  F2FP.BF16.F32.PACK_AB R173, R25, R15 ;  /* 0x0000000f19ad723e */ /* 0x000fe400000010ff */
[----:B------:R-:W-:Y:S02]  /*de30*/  F2FP.BF16.F32.PACK_AB R15, R199, R198 ;  /* 0x000000c6c70f723e */ /* 0x000fe400000010ff */
[----:B----4-:R-:W-:-:S02]  /*de40*/  SHF.L.U32 R11, R174, 0x10, RZ ;  /* 0x00000010ae0b7819 */ /* 0x010fc400000006ff */
[----:B------:R-:W-:-:S03]  /*de50*/  SHF.L.U32 R10, R167, 0x10, RZ ;  /* 0x00000010a70a7819 */ /* 0x000fc600000006ff */
[----:B------:R-:W-:Y:S01]  /*de60*/  FFMA.FTZ R196, R8, R11, R165 ;  /* 0x0000000b08c47223 */ /* 0x000fe200000100a5 */
[----:B------:R-:W-:Y:S01]  /*de70*/  F2FP.BF16.F32.PACK_AB R167, R6, R164 ;  /* 0x000000a406a7723e */ /* 0x000fe200000010ff */
[----:B------:R-:W-:Y:S01]  /*de80*/  FFMA.FTZ R195, R8, R9, R10 ;  /* 0x0000000908c37223 */ /* 0x000fe2000001000a */
[----:B------:R-:W-:Y:S02]  /*de90*/  F2FP.BF16.F32.PACK_AB R10, R13, R12 ;  /* 0x0000000c0d0a723e */ /* 0x000fe400000010ff */
[----:B------:R-:W-:Y:S01]  /*dea0*/  F2FP.BF16.F32.PACK_AB R13, R19, R31 ;  /* 0x0000001f130d723e */ /* 0x000fe200000010ff */
[----:B------:R-:W-:Y:S01]  /*deb0*/  IMAD.WIDE.U32 R30, R0, 0x10, R224 ;  /* 0x00000010001e7825 */ /* 0x000fe200078e00e0 */
[----:B------:R-:W-:Y:S02]  /*dec0*/  F2FP.BF16.F32.PACK_AB R11, R22, R7 ;  /* 0x00000007160b723e */ /* 0x000fe400000010ff */
[----:B------:R-:W-:Y:S02]  /*ded0*/  F2FP.BF16.F32.PACK_AB R9, R214, R215 ;  /* 0x000000d7d609723e */ /* 0x000fe400000010ff */
[----:B------:R-:W-:-:S02]  /*dee0*/  F2FP.BF16.F32.PACK_AB R8, R218, R219 ;  /* 0x000000dbda08723e */ /* 0x000fc400000010ff */
[----:B------:R-:W-:Y:S01]  /*def0*/  F2FP.BF16.F32.PACK_AB R164, R23, R4 ;  /* 0x0000000417a4723e */ /* 0x000fe200000010ff */
[----:B------:R-:W-:Y:S01]  /*df00*/  IMAD.WIDE.U32 R22, R5, 0x10, R226 ;  /* 0x0000001005167825 */ /* 0x000fe200078e00e2 */
[----:B------:R-:W-:Y:S02]  /*df10*/  F2FP.BF16.F32.PACK_AB R165, R27, R24 ;  /* 0x000000181ba5723e */ /* 0x000fe400000010ff */
[----:B------:R-:W-:Y:S01]  /*df20*/  F2FP.BF16.F32.PACK_AB R174, R29, R16 ;  /* 0x000000101dae723e */ /* 0x000fe200000010ff */
[----:B------:R-:W-:Y:S01]  /*df30*/  IMAD.WIDE.U32 R4, R5, 0x10, R224 ;  /* 0x0000001005047825 */ /* 0x000fe200078e00e0 */
[----:B------:R-:W-:Y:S01]  /*df40*/  F2FP.BF16.F32.PACK_AB R12, R18, R26 ;  /* 0x0000001a120c723e */ /* 0x000fe200000010ff */
[----:B------:R-:W-:Y:S02]  /*df50*/  STG.E.128 desc[UR6][R30.64], R8 ;  /* 0x000000081e007986 */ /* 0x000fe4000c101d06 */
[C---:B------:R-:W-:Y:S02]  /*df60*/  IMAD.WIDE.U32 R6, R17.reuse, 0x10, R226 ;  /* 0x0000001011067825 */ /* 0x040fe400078e00e2 */
[----:B------:R-:W-:Y:S04]  /*df70*/  STG.E.128 desc[UR6][R22.64], R164 ;  /* 0x000000a416007986 */ /* 0x000fe8000c101d06 */
[----:B------:R-:W-:Y:S04]  /*df80*/  STG.E.128 desc[UR6][R4.64], R172 ;  /* 0x000000ac04007986 */ /* 0x000fe8000c101d06 */
[----:B------:R0:W-:Y:S01]  /*df90*/  STG.E.128 desc[UR6][R6.64], R12 ;  /* 0x0000000c06007986 */ /* 0x0001e2000c101d06 */
[----:B------:R-:W-:Y:S01]  /*dfa0*/  IMAD.WIDE.U32 R16, R17, 0x10, R224 ;  /* 0x0000001011107825 */ /* 0x000fe200078e00e0 */
[----:B------:R-:W-:Y:S01]  /*dfb0*/  F2FP.BF16.F32.PACK_AB R163, R187, R177 ;  /* 0x000000b1bba3723e */ /* 0x000fe200000010ff */
[----:B0-----:R-:W0:Y:S01]  /*dfc0*/  LDC.64 R12, c[0x0][0x380] ;  /* 0x0000e000ff0c7b82 */ /* 0x001e220000000a00 */
[----:B------:R-:W-:Y:S01]  /*dfd0*/  F2FP.BF16.F32.PACK_AB R7, R205, R207 ;  /* 0x000000cfcd07723e */ /* 0x000fe200000010ff */
[----:B------:R-:W-:Y:S01]  /*dfe0*/  IMAD.WIDE.U32 R18, R169, 0x10, R226 ;  /* 0x00000010a9127825 */ /* 0x000fe200078e00e2 */
[----:B------:R-:W-:-:S02]  /*dff0*/  F2FP.BF16.F32.PACK_AB R6, R208, R211 ;  /* 0x000000d3d006723e */ /* 0x000fc400000010ff */
[----:B------:R-:W-:Y:S02]  /*e000*/  F2FP.BF16.F32.PACK_AB R5, R212, R213 ;  /* 0x000000d5d405723e */ /* 0x000fe400000010ff */
[----:B------:R-:W-:Y:S01]  /*e010*/  F2FP.BF16.F32.PACK_AB R4, R216, R217 ;  /* 0x000000d9d804723e */ /* 0x000fe200000010ff */
[----:B------:R-:W-:Y:S01]  /*e020*/  IMAD.WIDE.U32 R26, R169, 0x10, R224 ;  /* 0x00000010a91a7825 */ /* 0x000fe200078e00e0 */
[----:B------:R-:W-:Y:S02]  /*e030*/  F2FP.BF16.F32.PACK_AB R23, R188, R189 ;  /* 0x000000bdbc17723e */ /* 0x000fe400000010ff */
[----:B------:R-:W-:Y:S01]  /*e040*/  F2FP.BF16.F32.PACK_AB R22, R170, R171 ;  /* 0x000000abaa16723e */ /* 0x000fe200000010ff */
[----:B------:R-:W-:Y:S01]  /*e050*/  IMAD.WIDE.U32 R24, R178, 0x10, R226 ;  /* 0x00000010b2187825 */ /* 0x000fe200078e00e2 */
[----:B------:R-:W-:Y:S02]  /*e060*/  F2FP.BF16.F32.PACK_AB R160, R209, R210 ;  /* 0x000000d2d1a0723e */ /* 0x000fe400000010ff */
[----:B------:R-:W-:Y:S01]  /*e070*/  F2FP.BF16.F32.PACK_AB R11, R196, R186 ;  /* 0x000000bac40b723e */ /* 0x000fe200000010ff */
[----:B------:R-:W-:Y:S01]  /*e080*/  IMAD.WIDE.U32 R28, R178, 0x10, R224 ;  /* 0x00000010b21c7825 */ /* 0x000fe200078e00e0 */
[----:B------:R-:W-:-:S02]  /*e090*/  F2FP.BF16.F32.PACK_AB R10, R194, R193 ;  /* 0x000000c1c20a723e */ /* 0x000fc400000010ff */
[----:B------:R-:W-:Y:S02]  /*e0a0*/  F2FP.BF16.F32.PACK_AB R9, R192, R191 ;  /* 0x000000bfc009723e */ /* 0x000fe400000010ff */
[----:B------:R-:W-:Y:S02]  /*e0b0*/  F2FP.BF16.F32.PACK_AB R8, R190, R183 ;  /* 0x000000b7be08723e */ /* 0x000fe400000010ff */
[----:B------:R-:W-:Y:S01]  /*e0c0*/  F2FP.BF16.F32.PACK_AB R186, R181, R184 ;  /* 0x000000b8b5ba723e */ /* 0x000fe200000010ff */
[----:B------:R1:W-:Y:S01]  /*e0d0*/  STG.E.128 desc[UR6][R16.64], R4 ;  /* 0x0000000410007986 */ /* 0x0003e2000c101d06 */
[----:B------:R-:W-:Y:S02]  /*e0e0*/  F2FP.BF16.F32.PACK_AB R187, R195, R182 ;  /* 0x000000b6c3bb723e */ /* 0x000fe400000010ff */
[----:B------:R-:W-:Y:S01]  /*e0f0*/  F2FP.BF16.F32.PACK_AB R184, R179, R206 ;  /* 0x000000ceb3b8723e */ /* 0x000fe200000010ff */
[----:B------:R1:W-:Y:S01]  /*e100*/  STG.E.128 desc[UR6][R18.64], R20 ;  /* 0x0000001412007986 */ /* 0x0003e2000c101d06 */
[----:B0-----:R-:W-:-:S03]  /*e110*/  LEA R3, R12, R3, 0x2 ;  /* 0x000000030c037211 */ /* 0x001fc600078e10ff */
[----:B------:R1:W-:Y:S04]  /*e120*/  STG.E.128 desc[UR6][R26.64], R160 ;  /* 0x000000a01a007986 */ /* 0x0003e8000c101d06 */
[----:B------:R1:W-:Y:S04]  /*e130*/  STG.E.128 desc[UR6][R24.64], R8 ;  /* 0x0000000818007986 */ /* 0x0003e8000c101d06 */
[----:B------:R1:W-:Y:S01]  /*e140*/  STG.E.128 desc[UR6][R28.64], R184 ;  /* 0x000000b81c007986 */ /* 0x0003e2000c101d06 */
[----:B------:R-:W-:-:S13]  /*e150*/  ISETP.GE.AND P2, PT, R3, R13, PT ;  /* 0x0000000d0300720c */ /* 0x000fda0003f46270 */
[----:B------:R-:W-:Y:S05]  /*e160*/  @!P2 BRA `(.L_x_145) ;  /* 0xffffff4c00d4a947 */ /* 0x000fea000383ffff */
[----:B------:R-:W-:Y:S05]  /*e170*/  EXIT ;  /* 0x000000000000794d */ /* 0x000fea0003800000 */
.L_x_144:
[----:B------:R-:W-:Y:S01]  /*e180*/  HFMA2 R162, -RZ, RZ, 0, 1.847743988037109375e-06 ;  /* 0x0000001fffa27431 */ /* 0x000fe200000001ff */
[----:B------:R-:W-:Y:S01]  /*e190*/  BSSY B0, `(.L_x_146) ;  /* 0x0000007000007945 */ /* 0x000fe20003800000 */
[----:B------:R-:W-:Y:S01]  /*e1a0*/  MOV R203, R161 ;  /* 0x000000a100cb7202 */ /* 0x000fe20000000f00 */
[----:B------:R-:W-:Y:S01]  /*e1b0*/  IMAD.MOV.U32 R160, RZ, RZ, 0x1 ;  /* 0x00000001ffa07424 */ /* 0x000fe200078e00ff */
[----:B------:R-:W-:-:S07]  /*e1c0*/  MOV R163, 0xffffffff ;  /* 0xffffffff00a37802 */ /* 0x000fce0000000f00 */
[----:B------:R-:W-:Y:S05]  /*e1d0*/  WARPSYNC.COLLECTIVE R163, `(.L_x_147) ;  /* 0x00000000a3087348 */ /* 0x000fea0003c00000 */
[----:B------:R0:W1:Y:S02]  /*e1e0*/  SHFL.BFLY P3, R160, R203, R160, R162 ;  /* 0x0c0000a0cba07389 */ /* 0x00006400000600a2 */
[----:B01----:R-:W-:Y:S05]  /*e1f0*/  ENDCOLLECTIVE ;  /* 0x000000000000791b */ /* 0x003fea0003800000 */
.L_x_147:
[----:B------:R-:W-:Y:S05]  /*e200*/  BSYNC B0 ;  /* 0x0000000000007941 */ /* 0x000fea0003800000 */
.L_x_146:
[----:B------:R-:W-:Y:S01]  /*e210*/  FADD.FTZ R161, R161, R160 ;  /* 0x000000a0a1a17221 */ /* 0x000fe20000010000 */
[----:B------:R-:W-:Y:S02]  /*e220*/  IMAD.MOV.U32 R160, RZ, RZ, 0x2 ;  /* 0x00000002ffa07424 */ /* 0x000fe400078e00ff */
[----:B------:R-:W-:Y:S01]  /*e230*/  HFMA2 R162, -RZ, RZ, 0, 1.847743988037109375e-06 ;  /* 0x0000001fffa27431 */ /* 0x000fe200000001ff */
[----:B------:R-:W-:Y:S01]  /*e240*/  MOV R163, 0xffffffff ;  /* 0xffffffff00a37802 */ /* 0x000fe20000000f00 */
[----:B------:R-:W0:Y:S01]  /*e250*/  LDC R226, c[0x0][0x400] ;  /* 0x00010000ffe27b82 */ /* 0x000e220000000800 */
[----:B------:R-:W-:-:S07]  /*e260*/  MOV R203, R161 ;  /* 0x000000a100cb7202 */ /* 0x000fce0000000f00 */
[----:B0-----:R-:W-:Y:S05]  /*e270*/  WARPSYNC.COLLECTIVE R163, `(.L_x_148) ;  /* 0x00000000a3087348 */ /* 0x001fea0003c00000 */
[----:B------:R1:W2:Y:S02]  /*e280*/  SHFL.BFLY P3, R160, R203, R160, R162 ;  /* 0x0c0000a0cba07389 */ /* 0x0002a400000600a2 */
[----:B012---:R-:W-:Y:S05]  /*e290*/  ENDCOLLECTIVE ;  /* 0x000000000000791b */ /* 0x007fea0003800000 */
.L_x_148:
[----:B------:R-:W-:Y:S01]  /*e2a0*/  FADD.FTZ R161, R161, R160 ;  /* 0x000000a0a1a17221 */ /* 0x000fe20000010000 */
[----:B------:R-:W-:-:S04]  /*e2b0*/  IMAD.MOV.U32 R160, RZ, RZ, 0x4 ;  /* 0x00000004ffa07424 */ /* 0x000fc800078e00ff */
[----:B------:R-:W-:-:S07]  /*e2c0*/  MOV R203, R161 ;  /* 0x000000a100cb7202 */ /* 0x000fce0000000f00 */
[----:B------:R-:W-:Y:S05]  /*e2d0*/  WARPSYNC.COLLECTIVE R163, `(.L_x_149) ;  /* 0x00000000a3087348 */ /* 0x000fea0003c00000 */
[----:B------:R0:W1:Y:S02]  /*e2e0*/  SHFL.BFLY P3, R160, R203, R160, R162 ;  /* 0x0c0000a0cba07389 */ /* 0x00006400000600a2 */
[----:B01----:R-:W-:Y:S05]  /*e2f0*/  ENDCOLLECTIVE ;  /* 0x000000000000791b */ /* 0x003fea0003800000 */
.L_x_149:
[----:B------:R-:W-:Y:S01]  /*e300*/  FADD.FTZ R161, R161, R160 ;  /* 0x000000a0a1a17221 */ /* 0x000fe20000010000 */
[----:B------:R-:W-:-:S04]  /*e310*/  HFMA2 R160, -RZ, RZ, 0, 4.76837158203125e-07 ;  /* 0x00000008ffa07431 */ /* 0x000fc800000001ff */
[----:B------:R-:W-:-:S07]  /*e320*/  MOV R203, R161 ;  /* 0x000000a100cb7202 */ /* 0x000fce0000000f00 */
[----:B------:R-:W-:Y:S05]  /*e330*/  WARPSYNC.COLLECTIVE R163, `(.L_x_150) ;  /* 0x00000000a3087348 */ /* 0x000fea0003c00000 */
[----:B------:R0:W1:Y:S02]  /*e340*/  SHFL.BFLY P3, R160, R203, R160, R162 ;  /* 0x0c0000a0cba07389 */ /* 0x00006400000600a2 */
[----:B01----:R-:W-:Y:S05]  /*e350*/  ENDCOLLECTIVE ;  /* 0x000000000000791b */ /* 0x003fea0003800000 */
.L_x_150:
[----:B------:R-:W-:Y:S01]  /*e360*/  FADD.FTZ R161, R161, R160 ;  /* 0x000000a0a1a17221 */ /* 0x000fe20000010000 */
[----:B------:R-:W-:-:S04]  /*e370*/  IMAD.MOV.U32 R160, RZ, RZ, 0x10 ;  /* 0x00000010ffa07424 */ /* 0x000fc800078e00ff */
[----:B------:R-:W-:-:S07]  /*e380*/  MOV R203, R161 ;  /* 0x000000a100cb7202 */ /* 0x000fce0000000f00 */
[----:B------:R-:W-:Y:S05]  /*e390*/  WARPSYNC.COLLECTIVE R163, `(.L_x_151) ;  /* 0x00000000a3087348 */ /* 0x000fea0003c00000 */
[----:B------:R0:W1:Y:S02]  /*e3a0*/  SHFL.BFLY P3, R160, R203, R160, R162 ;  /* 0x0c0000a0cba07389 */ /* 0x00006400000600a2 */
[----:B01----:R-:W-:Y:S05]  /*e3b0*/  ENDCOLLECTIVE ;  /* 0x000000000000791b */ /* 0x003fea0003800000 */
.L_x_151:
[----:B------:R-:W-:-:S04]  /*e3c0*/  FADD.FTZ R161, R161, R160 ;  /* 0x000000a0a1a17221 */ /* 0x000fc80000010000 */
[----:B------:R-:W-:-:S04]  /*e3d0*/  FMUL.FTZ R161, R161, R226 ;  /* 0x000000e2a1a17220 */ /* 0x000fc80000410000 */
        /* <DEDUP_REMOVED lines=160> */
[----:B------:R-:W-:Y:S01]  /*ede0*/  HFMA2 R160, -RZ, RZ, 0, 5.9604644775390625e-08 ;  /* 0x00000001ffa07431 */ /* 0x000fe200000001ff */
[----:B------:R-:W-:-:S03]  /*edf0*/  MOV R162, 0x1f ;  /* 0x0000001f00a27802 */ /* 0x000fc60000000f00 */
[----:B------:R-:W-:-:S07]  /*ee00*/  MOV R203, R202 ;  /* 0x000000ca00cb7202 */ /* 0x000fce0000000f00 */
[----:B------:R-:W-:Y:S05]  /*ee10*/  WARPSYNC.COLLECTIVE R163, `(.L_x_152) ;  /* 0x00000000a3087348 */ /* 0x000fea0003c00000 */
[----:B------:R0:W1:Y:S02]  /*ee20*/  SHFL.BFLY P3, R160, R203, R160, R162 ;  /* 0x0c0000a0cba07389 */ /* 0x00006400000600a2 */
[----:B01----:R-:W-:Y:S05]  /*ee30*/  ENDCOLLECTIVE ;  /* 0x000000000000791b */ /* 0x003fea0003800000 */
.L_x_152:
[----:B------:R-:W-:Y:S01]  /*ee40*/  FADD.FTZ R202, R202, R160 ;  /* 0x000000a0caca7221 */ /* 0x000fe20000010000 */
[----:B------:R-:W-:-:S03]  /*ee50*/  HFMA2 R160, -RZ, RZ, 0, 1.1920928955078125e-07 ;  /* 0x00000002ffa07431 */ /* 0x000fc600000001ff */
[----:B------:R-:W-:-:S07]  /*ee60*/  IMAD.MOV.U32 R203, RZ, RZ, R202 ;  /* 0x000000ffffcb7224 */ /* 0x000fce00078e00ca */
[----:B------:R-:W-:Y:S05]  /*ee70*/  WARPSYNC.COLLECTIVE R163, `(.L_x_153) ;  /* 0x00000000a3087348 */ /* 0x000fea0003c00000 */
[----:B------:R0:W1:Y:S02]  /*ee80*/  SHFL.BFLY P3, R160, R203, R160, R162 ;  /* 0x0c0000a0cba07389 */ /* 0x00006400000600a2 */
[----:B01----:R-:W-:Y:S05]  /*ee90*/  ENDCOLLECTIVE ;  /* 0x000000000000791b */ /* 0x003fea0003800000 */
.L_x_153:
[----:B------:R-:W-:Y:S01]  /*eea0*/  FADD.FTZ R202, R202, R160 ;  /* 0x000000a0caca7221 */ /* 0x000fe20000010000 */
[----:B------:R-:W-:-:S04]  /*eeb0*/  HFMA2 R160, -RZ, RZ, 0, 2.384185791015625e-07 ;  /* 0x00000004ffa07431 */ /* 0x000fc800000001ff */
[----:B------:R-:W-:-:S07]  /*eec0*/  MOV R203, R202 ;  /* 0x000000ca00cb7202 */ /* 0x000fce0000000f00 */
[----:B------:R-:W-:Y:S05]  /*eed0*/  WARPSYNC.COLLECTIVE R163, `(.L_x_154) ;  /* 0x00000000a3087348 */ /* 0x000fea0003c00000 */
[----:B------:R0:W1:Y:S02]  /*eee0*/  SHFL.BFLY P3, R160, R203, R160, R162 ;  /* 0x0c0000a0cba07389 */ /* 0x00006400000600a2 */
[----:B01----:R-:W-:Y:S05]  /*eef0*/  ENDCOLLECTIVE ;  /* 0x000000000000791b */ /* 0x003fea0003800000 */
.L_x_154:
[----:B------:R-:W-:Y:S01]  /*ef00*/  FADD.FTZ R202, R202, R160 ;  /* 0x000000a0caca7221 */ /* 0x000fe20000010000 */
[----:B------:R-:W-:-:S03]  /*ef10*/  MOV R160, 0x8 ;  /* 0x0000000800a07802 */ /* 0x000fc60000000f00 */
[----:B------:R-:W-:-:S07]  /*ef20*/  IMAD.MOV.U32 R203, RZ, RZ, R202 ;  /* 0x000000ffffcb7224 */ /* 0x000fce00078e00ca */
[----:B------:R-:W-:Y:S05]  /*ef30*/  WARPSYNC.COLLECTIVE R163, `(.L_x_155) ;  /* 0x00000000a3087348 */ /* 0x000fea0003c00000 */
[----:B------:R0:W1:Y:S02]  /*ef40*/  SHFL.BFLY P3, R160, R203, R160, R162 ;  /* 0x0c0000a0cba07389 */ /* 0x00006400000600a2 */
[----:B01----:R-:W-:Y:S05]  /*ef50*/  ENDCOLLECTIVE ;  /* 0x000000000000791b */ /* 0x003fea0003800000 */
.L_x_155:
[----:B------:R-:W-:Y:S01]  /*ef60*/  FADD.FTZ R202, R202, R160 ;  /* 0x000000a0caca7221 */ /* 0x000fe20000010000 */
[----:B------:R-:W-:-:S04]  /*ef70*/  HFMA2 R160, -RZ, RZ, 0, 9.5367431640625e-07 ;  /* 0x00000010ffa07431 */ /* 0x000fc800000001ff */
[----:B------:R-:W-:-:S07]  /*ef80*/  MOV R203, R202 ;  /* 0x000000ca00cb7202 */ /* 0x000fce0000000f00 */
[----:B------:R-:W-:Y:S05]  /*ef90*/  WARPSYNC.COLLECTIVE R163, `(.L_x_156) ;  /* 0x00000000a3087348 */ /* 0x000fea0003c00000 */
[----:B------:R0:W1:Y:S02]  /*efa0*/  SHFL.BFLY P3, R160, R203, R160, R162 ;  /* 0x0c0000a0cba07389 */ /* 0x00006400000600a2 */
[----:B01----:R-:W-:Y:S05]  /*efb0*/  ENDCOLLECTIVE ;  /* 0x000000000000791b */ /* 0x003fea0003800000 */
.L_x_156:
[----:B------:R-:W-:Y:S05]  /*efc0*/  BRA `(.L_x_157) ;  /* 0xffffffb400547947 */ /* 0x000fea000383ffff */
.L_x_158:
        /* <DEDUP_REMOVED lines=11> */
.L_x_54429:


//--------------------- .text._ZN10layer_norm31ln_parallel_residual_fwd_kernelINS_13Kernel_traitsI13__nv_bfloat16S2_S2_S2_fjLj2560ELj1ELj4ELj1ELj16ENS_18Kernel_traits_baseILj2560ES2_S2_S2_S2_fjLj128EEEEELb0ELb1ELb0EEEvNS_9FwdParamsE --------------------------
	.section	.text._ZN10layer_norm31ln_parallel_residual_fwd_kernelINS_13Kernel_traitsI13__nv_bfloat16S2_S2_S2_fjLj2560ELj1ELj4ELj1ELj16ENS_18Kernel_traits_baseILj2560ES2_S2_S2_S2_fjLj128EEEEELb0ELb1ELb0EEEvNS_9FwdParamsE,"ax",@progbits
	.align	128
        .global         _ZN10layer_norm31ln_parallel_residual_fwd_kernelINS_13Kernel_traitsI13__nv_bfloat16S2_S2_S2_fjLj2560ELj1ELj4ELj1ELj16ENS_18Kernel_traits_baseILj2560ES2_S2_S2_S2_fjLj128EEEEELb0ELb1ELb0EEEvNS_9FwdParamsE
        .type           _ZN10layer_norm31ln_parallel_residual_fwd_kernelINS_13Kernel_traitsI13__nv_bfloat16S2_S2_S2_fjLj2560ELj1ELj4ELj1ELj16ENS_18Kernel_traits_baseILj2560ES2_S2_S2_S2_fjLj128EEEEELb0ELb1ELb0EEEvNS_9FwdParamsE,@function
        .size           _ZN10layer_norm31ln_parallel_residual_fwd_kernelINS_13Kernel_traitsI13__nv_bfloat16S2_S2_S2_fjLj2560ELj1ELj4ELj1ELj16ENS_18Kernel_traits_baseILj2560ES2_S2_S2_S2_fjLj128EEEEELb0ELb1ELb0EEEvNS_9FwdParamsE,(.L_x_54430 - _ZN10layer_norm31ln_parallel_residual_fwd_kernelINS_13Kernel_traitsI13__nv_bfloat16S2_S2_S2_fjLj2560ELj1ELj4ELj1ELj16ENS_18Kernel_traits_baseILj2560ES2_S2_S2_S2_fjLj128EEEEELb0ELb1ELb0EEEvNS_9FwdParamsE)
        .other          _ZN10layer_norm31ln_parallel_residual_fwd_kernelINS_13Kernel_traitsI13__nv_bfloat16S2_S2_S2_fjLj2560ELj1ELj4ELj1ELj16ENS_18Kernel_traits_baseILj2560ES2_S2_S2_S2_fjLj128EEEEELb0ELb1ELb0EEEvNS_9FwdParamsE,@"STO_CUDA_ENTRY STV_DEFAULT"
_ZN10layer_norm31ln_parallel_residual_fwd_kernelINS_13Kernel_traitsI13__nv_bfloat16S2_S2_S2_fjLj2560ELj1ELj4ELj1ELj16ENS_18Kernel_traits_baseILj2560ES2_S2_S2_S2_fjLj128EEEEELb0ELb1ELb0EEEvNS_9FwdParamsE:
.text._ZN10layer_norm31ln_parallel_residual_fwd_kernelINS_13Kernel_traitsI13__nv_bfloat16S2_S2_S2_fjLj2560ELj1ELj4ELj1ELj16ENS_18Kernel_traits_baseILj2560ES2_S2_S2_S2_fjLj128EEEEELb0ELb1ELb0EEEvNS_9FwdParamsE:
[----:B------:R-:W0:Y:S01]  /*0000*/  LDC R1, c[0x0][0x37c] ;  /* 0x0000df00ff017b82 */ /* 0x000e220000000800 */
[----:B------:R-:W1:Y:S07]  /*0010*/  S2R R2, SR_TID.X ;  /* 0x0000000000027919 */ /* 0x000e6e0000002100 */
[----:B------:R-:W2:Y:S01]  /*0020*/  LDC R3, c[0x0][0x388] ;  /* 0x0000e200ff037b82 */ /* 0x000ea20000000800 */
[----:B------:R-:W3:Y:S01]  /*0030*/  LDCU.64 UR8, c[0x0][0x438] ;  /* 0x00008700ff0877ac */ /* 0x000ee20008000a00 */
[----:B------:R-:W-:Y:S01]  /*0040*/  BSSY.RECONVERGENT B0, `(.L_x_159) ;  /* 0x00000c2000007945 */ /* 0x000fe20003800200 */
[----:B0-----:R-:W-:Y:S01]  /*0050*/  IADD3 R1, PT, PT, R1, -0x40, RZ ;  /* 0xffffffc001017810 */ /* 0x001fe20007ffe0ff */
[----:B------:R-:W0:Y:S04]  /*0060*/  LDCU.64 UR6, c[0x0][0x358] ;  /* 0x00006b00ff0677ac */ /* 0x000e280008000a00 */
[----:B------:R-:W4:Y:S01]  /*0070*/  S2UR UR4, SR_CTAID.X ;  /* 0x00000000000479c3 */ /* 0x000f220000002500 */
[----:B---3--:R-:W-:-:S04]  /*0080*/  UISETP.NE.U32.AND UP0, UPT, UR8, URZ, UPT ;  /* 0x000000ff0800728c */ /* 0x008fc8000bf05070 */
[----:B------:R-:W-:Y:S01]  /*0090*/  UISETP.NE.AND.EX UP0, UPT, UR9, URZ, UPT, UP0 ;  /* 0x000000ff0900728c */ /* 0x000fe2000bf05300 */
[----:B--2---:R-:W-:-:S04]  /*00a0*/  SHF.R.S32.HI R0, RZ, 0x1f, R3 ;  /* 0x0000001fff007819 */ /* 0x004fc80000011403 */
[----:B------:R-:W-:Y:S02]  /*00b0*/  LEA.HI R0, R0, R3, RZ, 0x3 ;  /* 0x0000000300007211 */ /* 0x000fe400078f18ff */
[C---:B-1----:R-:W-:Y:S01]  /*00c0*/  LOP3.LUT R3, R2.reuse, 0x1f, RZ, 0xc, !PT ;  /* 0x0000001f02037812 */ /* 0x042fe200078e0cff */
[----:B----4-:R-:W-:Y:S01]  /*00d0*/  USHF.L.U32 UR4, UR4, 0x2, URZ ;  /* 0x0000000204047899 */ /* 0x010fe200080006ff */
[----:B------:R-:W-:Y:S02]  /*00e0*/  SHF.R.U32.HI R29, RZ, 0x5, R2 ;  /* 0x00000005ff1d7819 */ /* 0x000fe40000011602 */
[----:B------:R-:W-:Y:S02]  /*00f0*/  LOP3.LUT R4, R2, 0x1f, RZ, 0xc0, !PT ;  /* 0x0000001f02047812 */ /* 0x000fe400078ec0ff */
[----:B------:R-:W-:Y:S02]  /*0100*/  LEA.HI.SX32 R30, R0, R3, 0x1d ;  /* 0x00000003001e7211 */ /* 0x000fe400078feaff */
[----:B------:R-:W-:-:S02]  /*0110*/  LOP3.LUT R29, R29, UR4, RZ, 0xfc, !PT ;  /* 0x000000041d1d7c12 */ /* 0x000fc4000f8efcff */
[----:B------:R-:W-:Y:S01]  /*0120*/  MOV R31, R4 ;  /* 0x00000004001f7202 */ /* 0x000fe20000000f00 */
[----:B0-----:R-:W-:Y:S06]  /*0130*/  BRA.U !UP0, `(.L_x_160) ;  /* 0x0000000508447547 */ /* 0x001fec000b800000 */
[C---:B------:R-:W-:Y:S02]  /*0140*/  ISETP.GE.U32.AND P5, PT, R30.reuse, 0x20, PT ;  /* 0x000000201e00780c */ /* 0x040fe40003fa6070 */
[C---:B------:R-:W-:Y:S02]  /*0150*/  ISETP.GE.U32.AND P0, PT, R30.reuse, 0x40, PT ;  /* 0x000000401e00780c */ /* 0x040fe40003f06070 */
[C---:B------:R-:W-:Y:S02]  /*0160*/  ISETP.GE.U32.AND P6, PT, R30.reuse, 0x60, PT ;  /* 0x000000601e00780c */ /* 0x040fe40003fc6070 */
[C---:B------:R-:W-:Y:S02]  /*0170*/  ISETP.GE.U32.AND P4, PT, R30.reuse, 0x80, PT ;  /* 0x000000801e00780c */ /* 0x040fe40003f86070 */
[C---:B------:R-:W-:Y:S02]  /*0180*/  ISETP.GE.U32.AND P3, PT, R30.reuse, 0xa0, PT ;  /* 0x000000a01e00780c */ /* 0x040fe40003f66070 */
[----:B------:R-:W-:-:S03]  /*0190*/  ISETP.GE.U32.AND P2, PT, R30, 0xc0, PT ;  /* 0x000000c01e00780c */ /* 0x000fc60003f46070 */
[----:B------:R-:W0:Y:S08]  /*01a0*/  @P5 LDC.64 R2, c[0x0][0x3d0] ;  /* 0x0000f400ff025b82 */ /* 0x000e300000000a00 */
[----:B------:R-:W1:Y:S08]  /*01b0*/  @P5 LDC.64 R4, c[0x0][0x438] ;  /* 0x00010e00ff045b82 */ /* 0x000e700000000a00 */
[----:B------:R-:W2:Y:S08]  /*01c0*/  @P0 LDC.64 R6, c[0x0][0x3d0] ;  /* 0x0000f400ff060b82 */ /* 0x000eb00000000a00 */
[----:B------:R-:W3:Y:S01]  /*01d0*/  @P0 LDC.64 R8, c[0x0][0x438] ;  /* 0x00010e00ff080b82 */ /* 0x000ee20000000a00 */
[----:B0-----:R-:W-:Y:S01]  /*01e0*/  @P5 IMAD.WIDE.U32 R2, R31, 0x10, R2 ;  /* 0x000000101f025825 */ /* 0x001fe200078e0002 */
[----:B------:R-:W-:-:S04]  /*01f0*/  ISETP.GE.U32.AND P1, PT, R30, 0xe0, PT ;  /* 0x000000e01e00780c */ /* 0x000fc80003f26070 */
[----:B------:R-:W5:Y:S02]  /*0200*/  @P5 LDG.E.128 R180, desc[UR6][R2.64] ;  /* 0x0000000602b45981 */ /* 0x000f64000c1e1d00 */
[----:B------:R-:W0:Y:S01]  /*0210*/  @P6 LDC.64 R10, c[0x0][0x3d0] ;  /* 0x0000f400ff0a6b82 */ /* 0x000e220000000a00 */
[C---:B-1----:R-:W-:Y:S01]  /*0220*/  @P5 IMAD.WIDE.U32 R4, R31.reuse, 0x10, R4 ;  /* 0x000000101f045825 */ /* 0x042fe200078e0004 */
[----:B------:R-:W-:-:S04]  /*0230*/  @P5 LOP3.LUT R31, R31, 0x20, RZ, 0xfc, !PT ;  /* 0x000000201f1f5812 */ /* 0x000fc800078efcff */
[----:B------:R-:W5:Y:S02]  /*0240*/  @P5 LD.E.128 R108, desc[UR6][R4.64] ;  /* 0x00000006046c5980 */ /* 0x000f64000c101d00 */
[----:B------:R-:W1:Y:S01]  /*0250*/  @P6 LDC.64 R12, c[0x0][0x438] ;  /* 0x00010e00ff0c6b82 */ /* 0x000e620000000a00 */
[----:B--2---:R-:W-:-:S05]  /*0260*/  @P0 IMAD.WIDE.U32 R6, R31, 0x10, R6 ;  /* 0x000000101f060825 */ /* 0x004fca00078e0006 */
[----:B------:R2:W5:Y:S02]  /*0270*/  @P0 LDG.E.128 R124, desc[UR6][R6.64] ;  /* 0x00000006067c0981 */ /* 0x000564000c1e1d00 */
[----:B------:R-:W4:Y:S01]  /*0280*/  @P4 LDC.64 R14, c[0x0][0x3d0] ;  /* 0x0000f400ff0e4b82 */ /* 0x000f220000000a00 */
[----:B---3--:R-:W-:-:S07]  /*0290*/  @P0 IMAD.WIDE.U32 R8, R31, 0x10, R8 ;  /* 0x000000101f080825 */ /* 0x008fce00078e0008 */
[----:B------:R-:W3:Y:S01]  /*02a0*/  @P4 LDC.64 R16, c[0x0][0x438] ;  /* 0x00010e00ff104b82 */ /* 0x000ee20000000a00 */
[----:B------:R-:W-:Y:S01]  /*02b0*/  @P0 VIADD R31, R31, 0x20 ;  /* 0x000000201f1f0836 */ /* 0x000fe20000000000 */
[----:B------:R3:W5:Y:S01]  /*02c0*/  @P0 LD.E.128 R120, desc[UR6][R8.64] ;  /* 0x0000000608780980 */ /* 0x000762000c101d00 */
[----:B------:R-:W-:Y:S02]  /*02d0*/  ISETP.GE.U32.AND P0, PT, R30, 0x100, PT ;  /* 0x000001001e00780c */ /* 0x000fe40003f06070 */
[----:B0-----:R-:W-:-:S03]  /*02e0*/  @P6 IMAD.WIDE.U32 R10, R31, 0x10, R10 ;  /* 0x000000101f0a6825 */ /* 0x001fc600078e000a */
[----:B------:R-:W0:Y:S01]  /*02f0*/  @P3 LDC.64 R18, c[0x0][0x3d0] ;  /* 0x0000f400ff123b82 */ /* 0x000e220000000a00 */
[C---:B-1----:R-:W-:Y:S01]  /*0300*/  @P6 IMAD.WIDE.U32 R12, R31.reuse, 0x10, R12 ;  /* 0x000000101f0c6825 */ /* 0x042fe200078e000c */
[----:B------:R1:W5:Y:S06]  /*0310*/  @P6 LDG.E.128 R116, desc[UR6][R10.64] ;  /* 0x000000060a746981 */ /* 0x00036c000c1e1d00 */
[----:B------:R-:W1:Y:S01]  /*0320*/  @P3 LDC.64 R20, c[0x0][0x438] ;  /* 0x00010e00ff143b82 */ /* 0x000e620000000a00 */
[----:B------:R1:W5:Y:S01]  /*0330*/  @P6 LD.E.128 R112, desc[UR6][R12.64] ;  /* 0x000000060c706980 */ /* 0x000362000c101d00 */
[----:B------:R-:W-:-:S02]  /*0340*/  @P6 IADD3 R31, PT, PT, R31, 0x20, RZ ;  /* 0x000000201f1f6810 */ /* 0x000fc40007ffe0ff */
[----:B------:R-:W-:-:S04]  /*0350*/  ISETP.GE.U32.AND P6, PT, R30, 0x120, PT ;  /* 0x000001201e00780c */ /* 0x000fc80003fc6070 */
[----:B------:R-:W1:Y:S08]  /*0360*/  @P2 LDC.64 R22, c[0x0][0x3d0] ;  /* 0x0000f400ff162b82 */ /* 0x000e700000000a00 */
[----:B------:R-:W1:Y:S01]  /*0370*/  @P2 LDC.64 R24, c[0x0][0x438] ;  /* 0x00010e00ff182b82 */ /* 0x000e620000000a00 */
[----:B----4-:R-:W-:-:S07]  /*0380*/  @P4 IMAD.WIDE.U32 R14, R31, 0x10, R14 ;  /* 0x000000101f0e4825 */ /* 0x010fce00078e000e */
[----:B--2---:R-:W2:Y:S01]  /*0390*/  @P1 LDC.64 R6, c[0x0][0x3d0] ;  /* 0x0000f400ff061b82 */ /* 0x004ea20000000a00 */
[----:B---3--:R-:W-:-:S07]  /*03a0*/  @P4 IMAD.WIDE.U32 R16, R31, 0x10, R16 ;  /* 0x000000101f104825 */ /* 0x008fce00078e0010 */
[----:B------:R-:W3:Y:S01]  /*03b0*/  @P1 LDC.64 R8, c[0x0][0x438] ;  /* 0x00010e00ff081b82 */ /* 0x000ee20000000a00 */
[----:B------:R-:W-:Y:S01]  /*03c0*/  @P4 IADD3 R31, PT, PT, R31, 0x20, RZ ;  /* 0x000000201f1f4810 */ /* 0x000fe20007ffe0ff */
[----:B------:R4:W5:Y:S06]  /*03d0*/  @P4 LDG.E.128 R104, desc[UR6][R14.64] ;  /* 0x000000060e684981 */ /* 0x00096c000c1e1d00 */
[----:B------:R-:W4:Y:S01]  /*03e0*/  @P0 LDC.64 R26, c[0x0][0x3d0] ;  /* 0x0000f400ff1a0b82 */ /* 0x000f220000000a00 */
[C---:B0-----:R-:W-:Y:S01]  /*03f0*/  @P3 IMAD.WIDE.U32 R18, R31.reuse, 0x10, R18 ;  /* 0x000000101f123825 */ /* 0x041fe200078e0012 */
[----:B------:R0:W5:Y:S06]  /*0400*/  @P4 LD.E.128 R100, desc[UR6][R16.64] ;  /* 0x0000000610644980 */ /* 0x00016c000c101d00 */
[----:B------:R-:W0:Y:S01]  /*0410*/  @P0 LDC.64 R32, c[0x0][0x438] ;  /* 0x00010e00ff200b82 */ /* 0x000e220000000a00 */
[C---:B-1----:R-:W-:Y:S01]  /*0420*/  @P3 IMAD.WIDE.U32 R20, R31.reuse, 0x10, R20 ;  /* 0x000000101f143825 */ /* 0x042fe200078e0014 */
[----:B------:R1:W5:Y:S03]  /*0430*/  @P3 LDG.E.128 R96, desc[UR6][R18.64] ;  /* 0x0000000612603981 */ /* 0x000366000c1e1d00 */
[----:B------:R-:W-:Y:S01]  /*0440*/  @P3 VIADD R31, R31, 0x20 ;  /* 0x000000201f1f3836 */ /* 0x000fe20000000000 */
[----:B------:R1:W5:Y:S02]  /*0450*/  @P3 LD.E.128 R92, desc[UR6][R20.64] ;  /* 0x00000006145c3980 */ /* 0x000364000c101d00 */
[----:B------:R-:W1:Y:S01]  /*0460*/  @P6 LDC.64 R10, c[0x0][0x3d0] ;  /* 0x0000f400ff0a6b82 */ /* 0x000e620000000a00 */
[----:B------:R-:W-:-:S07]  /*0470*/  @P2 IMAD.WIDE.U32 R22, R31, 0x10, R22 ;  /* 0x000000101f162825 */ /* 0x000fce00078e0016 */
[----:B------:R-:W1:Y:S01]  /*0480*/  @P6 LDC.64 R12, c[0x0][0x438] ;  /* 0x00010e00ff0c6b82 */ /* 0x000e620000000a00 */
[C---:B------:R-:W-:Y:S01]  /*0490*/  @P2 IMAD.WIDE.U32 R24, R31.reuse, 0x10, R24 ;  /* 0x000000101f182825 */ /* 0x040fe200078e0018 */
[----:B------:R-:W-:Y:S01]  /*04a0*/  @P2 IADD3 R31, PT, PT, R31, 0x20, RZ ;  /* 0x000000201f1f2810 */ /* 0x000fe20007ffe0ff */
[----:B------:R0:W5:Y:S04]  /*04b0*/  @P2 LDG.E.128 R88, desc[UR6][R22.64] ;  /* 0x0000000616582981 */ /* 0x000168000c1e1d00 */
[C---:B--2---:R-:W-:Y:S01]  /*04c0*/  @P1 IMAD.WIDE.U32 R6, R31.reuse, 0x10, R6 ;  /* 0x000000101f061825 */ /* 0x044fe200078e0006 */
[----:B------:R2:W5:Y:S03]  /*04d0*/  @P2 LD.E.128 R84, desc[UR6][R24.64] ;  /* 0x0000000618542980 */ /* 0x000566000c101d00 */
[C---:B---3--:R-:W-:Y:S01]  /*04e0*/  @P1 IMAD.WIDE.U32 R8, R31.reuse, 0x10, R8 ;  /* 0x000000101f081825 */ /* 0x048fe200078e0008 */
[----:B------:R-:W-:Y:S01]  /*04f0*/  @P1 IADD3 R31, PT, PT, R31, 0x20, RZ ;  /* 0x000000201f1f1810 */ /* 0x000fe20007ffe0ff */
[----:B------:R2:W5:Y:S04]  /*0500*/  @P1 LDG.E.128 R80, desc[UR6][R6.64] ;  /* 0x0000000606501981 */ /* 0x000568000c1e1d00 */
[C---:B----4-:R-:W-:Y:S01]  /*0510*/  @P0 IMAD.WIDE.U32 R26, R31.reuse, 0x10, R26 ;  /* 0x000000101f1a0825 */ /* 0x050fe200078e001a */
[----:B------:R2:W5:Y:S03]  /*0520*/  @P1 LD.E.128 R76, desc[UR6][R8.64] ;  /* 0x00000006084c1980 */ /* 0x000566000c101d00 */
[C---:B0-----:R-:W-:Y:S01]  /*0530*/  @P0 IMAD.WIDE.U32 R32, R31.reuse, 0x10, R32 ;  /* 0x000000101f200825 */ /* 0x041fe200078e0020 */
[----:B------:R2:W5:Y:S03]  /*0540*/  @P0 LDG.E.128 R72, desc[UR6][R26.64] ;  /* 0x000000061a480981 */ /* 0x000566000c1e1d00 */
[----:B------:R-:W-:Y:S01]  /*0550*/  @P0 VIADD R31, R31, 0x20 ;  /* 0x000000201f1f0836 */ /* 0x000fe20000000000 */
[----:B------:R2:W5:Y:S03]  /*0560*/  @P0 LD.E.128 R68, desc[UR6][R32.64] ;  /* 0x0000000620440980 */ /* 0x000566000c101d00 */
[----:B-1----:R-:W-:-:S04]  /*0570*/  @P6 IMAD.WIDE.U32 R10, R31, 0x10, R10 ;  /* 0x000000101f0a6825 */ /* 0x002fc800078e000a */
[C---:B------:R-:W-:Y:S01]  /*0580*/  @P6 IMAD.WIDE.U32 R12, R31.reuse, 0x10, R12 ;  /* 0x000000101f0c6825 */ /* 0x040fe200078e000c */
[----:B------:R2:W5:Y:S04]  /*0590*/  @P6 LDG.E.128 R64, desc[UR6][R10.64] ;  /* 0x000000060a406981 */ /* 0x000568000c1e1d00 */
[----:B------:R2:W5:Y:S01]  /*05a0*/  @P6 LD.E.128 R60, desc[UR6][R12.64] ;  /* 0x000000060c3c6980 */ /* 0x000562000c101d00 */
[----:B------:R-:W-:Y:S02]  /*05b0*/  ISETP.GE.U32.AND P0, PT, R30, 0x140, PT ;  /* 0x000001401e00780c */ /* 0x000fe40003f06070 */
[----:B------:R-:W-:-:S11]  /*05c0*/  @P6 IADD3 R31, PT, PT, R31, 0x20, RZ ;  /* 0x000000201f1f6810 */ /* 0x000fd60007ffe0ff */
[----:B--2---:R-:W-:Y:S05]  /*05d0*/  @!P0 BRA `(.L_x_161) ;  /* 0x0000000400a08947 */ /* 0x004fea0003800000 */
[----:B------:R-:W0:Y:S08]  /*05e0*/  LDC.64 R56, c[0x0][0x3d0] ;  /* 0x0000f400ff387b82 */ /* 0x000e300000000a00 */
[----:B------:R-:W1:Y:S01]  /*05f0*/  LDC.64 R52, c[0x0][0x438] ;  /* 0x00010e00ff347b82 */ /* 0x000e620000000a00 */
[----:B0-----:R-:W-:-:S06]  /*0600*/  IMAD.WIDE.U32 R56, R31, 0x10, R56 ;  /* 0x000000101f387825 */ /* 0x001fcc00078e0038 */
[----:B------:R-:W5:Y:S01]  /*0610*/  LDG.E.128 R56, desc[UR6][R56.64] ;  /* 0x0000000638387981 */ /* 0x000f62000c1e1d00 */
[----:B-1----:R-:W-:-:S06]  /*0620*/  IMAD.WIDE.U32 R52, R31, 0x10, R52 ;  /* 0x000000101f347825 */ /* 0x002fcc00078e0034 */
[----:B------:R-:W5:Y:S01]  /*0630*/  LD.E.128 R52, desc[UR6][R52.64] ;  /* 0x0000000634347980 */ /* 0x000f62000c101d00 */
[----:B------:R-:W-:Y:S05]  /*0640*/  BRA `(.L_x_161) ;  /* 0x0000000400847947 */ /* 0x000fea0003800000 */
.L_x_160:
[C---:B------:R-:W-:Y:S02]  /*0650*/  ISETP.GE.U32.AND P5, PT, R30.reuse, 0x20, PT ;  /* 0x000000201e00780c */ /* 0x040fe40003fa6070 */
[C---:B------:R-:W-:Y:S02]  /*0660*/  ISETP.GE.U32.AND P1, PT, R30.reuse, 0x40, PT ;  /* 0x000000401e00780c */ /* 0x040fe40003f26070 */
[C---:B------:R-:W-:Y:S02]  /*0670*/  ISETP.GE.U32.AND P6, PT, R30.reuse, 0x60, PT ;  /* 0x000000601e00780c */ /* 0x040fe40003fc6070 */
[C---:B------:R-:W-:Y:S02]  /*0680*/  ISETP.GE.U32.AND P4, PT, R30.reuse, 0x80, PT ;  /* 0x000000801e00780c */ /* 0x040fe40003f86070 */
[C---:B------:R-:W-:Y:S02]  /*0690*/  ISETP.GE.U32.AND P0, PT, R30.reuse, 0xa0, PT ;  /* 0x000000a01e00780c */ /* 0x040fe40003f06070 */
[----:B------:R-:W-:-:S02]  /*06a0*/  ISETP.GE.U32.AND P3, PT, R30, 0xc0, PT ;  /* 0x000000c01e00780c */ /* 0x000fc40003f66070 */
[----:B------:R-:W-:Y:S01]  /*06b0*/  ISETP.GE.U32.AND P2, PT, R30, 0xe0, PT ;  /* 0x000000e01e00780c */ /* 0x000fe20003f46070 */
[----:B------:R-:W0:Y:S08]  /*06c0*/  @P5 LDC.64 R2, c[0x0][0x3d0] ;  /* 0x0000f400ff025b82 */ /* 0x000e300000000a00 */
[----:B------:R-:W1:Y:S08]  /*06d0*/  @P1 LDC.64 R4, c[0x0][0x3d0] ;  /* 0x0000f400ff041b82 */ /* 0x000e700000000a00 */
[----:B------:R-:W2:Y:S01]  /*06e0*/  @P6 LDC.64 R6, c[0x0][0x3d0] ;  /* 0x0000f400ff066b82 */ /* 0x000ea20000000a00 */
[C---:B0-----:R-:W-:Y:S01]  /*06f0*/  @P5 IMAD.WIDE.U32 R2, R31.reuse, 0x10, R2 ;  /* 0x000000101f025825 */ /* 0x041fe200078e0002 */
[----:B------:R-:W-:-:S06]  /*0700*/  @P5 LOP3.LUT R31, R31, 0x20, RZ, 0xfc, !PT ;  /* 0x000000201f1f5812 */ /* 0x000fcc00078efcff */
[----:B------:R-:W0:Y:S01]  /*0710*/  @P4 LDC.64 R8, c[0x0][0x3d0] ;  /* 0x0000f400ff084b82 */ /* 0x000e220000000a00 */
[----:B------:R-:W-:Y:S01]  /*0720*/  @P1 IMAD.MOV.U32 R123, RZ, RZ, RZ ;  /* 0x000000ffff7b1224 */ /* 0x000fe200078e00ff */
[----:B------:R-:W-:Y:S01]  /*0730*/  @P6 MOV R115, RZ ;  /* 0x000000ff00736202 */ /* 0x000fe20000000f00 */
[----:B------:R-:W5:Y:S01]  /*0740*/  @P5 LDG.E.128 R180, desc[UR6][R2.64] ;  /* 0x0000000602b45981 */ /* 0x000f62000c1e1d00 */
[C---:B-1----:R-:W-:Y:S01]  /*0750*/  @P1 IMAD.WIDE.U32 R4, R31.reuse, 0x10, R4 ;  /* 0x000000101f041825 */ /* 0x042fe200078e0004 */
[----:B------:R-:W-:-:S03]  /*0760*/  @P1 IADD3 R31, PT, PT, R31, 0x20, RZ ;  /* 0x000000201f1f1810 */ /* 0x000fc60007ffe0ff */
[----:B------:R-:W1:Y:S01]  /*0770*/  @P0 LDC.64 R10, c[0x0][0x3d0] ;  /* 0x0000f400ff0a0b82 */ /* 0x000e620000000a00 */
[----:B------:R3:W5:Y:S01]  /*0780*/  @P1 LDG.E.128 R124, desc[UR6][R4.64] ;  /* 0x00000006047c1981 */ /* 0x000762000c1e1d00 */
[----:B------:R-:W-:Y:S01]  /*0790*/  ISETP.GE.U32.AND P1, PT, R30, 0x100, PT ;  /* 0x000001001e00780c */ /* 0x000fe20003f26070 */
[----:B--2---:R-:W-:-:S05]  /*07a0*/  @P6 IMAD.WIDE.U32 R6, R31, 0x10, R6 ;  /* 0x000000101f066825 */ /* 0x004fca00078e0006 */
[----:B------:R-:W2:Y:S01]  /*07b0*/  @P3 LDC.64 R12, c[0x0][0x3d0] ;  /* 0x0000f400ff0c3b82 */ /* 0x000ea20000000a00 */
[----:B------:R-:W-:Y:S01]  /*07c0*/  @P6 IADD3 R31, PT, PT, R31, 0x20, RZ ;  /* 0x000000201f1f6810 */ /* 0x000fe20007ffe0ff */
[----:B------:R4:W5:Y:S01]  /*07d0*/  @P6 LDG.E.128 R116, desc[UR6][R6.64] ;  /* 0x0000000606746981 */ /* 0x000962000c1e1d00 */
[----:B------:R-:W-:-:S05]  /*07e0*/  ISETP.GE.U32.AND P6, PT, R30, 0x120, PT ;  /* 0x000001201e00780c */ /* 0x000fca0003fc6070 */
[----:B------:R-:W4:Y:S01]  /*07f0*/  @P2 LDC.64 R14, c[0x0][0x3d0] ;  /* 0x0000f400ff0e2b82 */ /* 0x000f220000000a00 */
[----:B0-----:R-:W-:-:S04]  /*0800*/  @P4 IMAD.WIDE.U32 R8, R31, 0x10, R8 ;  /* 0x000000101f084825 */ /* 0x001fc800078e0008 */
[----:B------:R-:W-:Y:S01]  /*0810*/  @P4 VIADD R31, R31, 0x20 ;  /* 0x000000201f1f4836 */ /* 0x000fe20000000000 */
[----:B------:R0:W5:Y:S02]  /*0820*/  @P4 LDG.E.128 R104, desc[UR6][R8.64] ;  /* 0x0000000608684981 */ /* 0x000164000c1e1d00 */
[----:B------:R-:W0:Y:S01]  /*0830*/  @P1 LDC.64 R16, c[0x0][0x3d0] ;  /* 0x0000f400ff101b82 */ /* 0x000e220000000a00 */
[C---:B-1----:R-:W-:Y:S01]  /*0840*/  @P0 IMAD.WIDE.U32 R10, R31.reuse, 0x10, R10 ;  /* 0x000000101f0a0825 */ /* 0x042fe200078e000a */
[----:B------:R-:W-:-:S04]  /*0850*/  @P0 IADD3 R31, PT, PT, R31, 0x20, RZ ;  /* 0x000000201f1f0810 */ /* 0x000fc80007ffe0ff */
[----:B------:R1:W5:Y:S02]  /*0860*/  @P0 LDG.E.128 R96, desc[UR6][R10.64] ;  /* 0x000000060a600981 */ /* 0x000364000c1e1d00 */
[----:B---3--:R-:W3:Y:S01]  /*0870*/  @P6 LDC.64 R4, c[0x0][0x3d0] ;  /* 0x0000f400ff046b82 */ /* 0x008ee20000000a00 */
[C---:B--2---:R-:W-:Y:S01]  /*0880*/  @P3 IMAD.WIDE.U32 R12, R31.reuse, 0x10, R12 ;  /* 0x000000101f0c3825 */ /* 0x044fe200078e000c */
[----:B------:R-:W-:-:S04]  /*0890*/  @P3 IADD3 R31, PT, PT, R31, 0x20, RZ ;  /* 0x000000201f1f3810 */ /* 0x000fc80007ffe0ff */
[----:B------:R1:W5:Y:S01]  /*08a0*/  @P3 LDG.E.128 R88, desc[UR6][R12.64] ;  /* 0x000000060c583981 */ /* 0x000362000c1e1d00 */
[----:B----4-:R-:W-:-:S04]  /*08b0*/  @P2 IMAD.WIDE.U32 R14, R31, 0x10, R14 ;  /* 0x000000101f0e2825 */ /* 0x010fc800078e000e */
[----:B------:R-:W-:Y:S01]  /*08c0*/  @P2 VIADD R31, R31, 0x20 ;  /* 0x000000201f1f2836 */ /* 0x000fe20000000000 */
[----:B------:R1:W5:Y:S03]  /*08d0*/  @P2 LDG.E.128 R80, desc[UR6][R14.64] ;  /* 0x000000060e502981 */ /* 0x000366000c1e1d00 */
[C---:B0-----:R-:W-:Y:S01]  /*08e0*/  @P1 IMAD.WIDE.U32 R16, R31.reuse, 0x10, R16 ;  /* 0x000000101f101825 */ /* 0x041fe200078e0010 */
[----:B------:R-:W-:-:S04]  /*08f0*/  @P1 IADD3 R31, PT, PT, R31, 0x20, RZ ;  /* 0x000000201f1f1810 */ /* 0x000fc80007ffe0ff */
[----:B------:R1:W5:Y:S01]  /*0900*/  @P1 LDG.E.128 R72, desc[UR6][R16.64] ;  /* 0x0000000610481981 */ /* 0x000362000c1e1d00 */
[----:B---3--:R-:W-:-:S05]  /*0910*/  @P6 IMAD.WIDE.U32 R4, R31, 0x10, R4 ;  /* 0x000000101f046825 */ /* 0x008fca00078e0004 */
[----:B------:R1:W5:Y:S01]  /*0920*/  @P6 LDG.E.128 R64, desc[UR6][R4.64] ;  /* 0x0000000604406981 */ /* 0x000362000c1e1d00 */
[----:B------:R-:W-:Y:S02]  /*0930*/  @P4 MOV R103, RZ ;  /* 0x000000ff00674202 */ /* 0x000fe40000000f00 */
[----:B------:R-:W-:Y:S01]  /*0940*/  ISETP.GE.U32.AND P4, PT, R30, 0x140, PT ;  /* 0x000001401e00780c */ /* 0x000fe20003f86070 */
[----:B------:R-:W-:Y:S02]  /*0950*/  HFMA2 R70, -RZ, RZ, 0, 0 ;  /* 0x00000000ff467431 */ /* 0x000fe400000001ff */
[----:B------:R-:W-:Y:S02]  /*0960*/  HFMA2 R94, -RZ, RZ, 0, 0 ;  /* 0x00000000ff5e7431 */ /* 0x000fe400000001ff */
[----:B------:R-:W-:Y:S02]  /*0970*/  HFMA2 R122, -RZ, RZ, 0, 0 ;  /* 0x00000000ff7a7431 */ /* 0x000fe400000001ff */
[----:B------:R-:W-:Y:S01]  /*0980*/  IMAD.MOV.U32 R62, RZ, RZ, RZ ;  /* 0x000000ffff3e7224 */ /* 0x000fe200078e00ff */
[----:B------:R-:W-:-:S02]  /*0990*/  CS2R R60, SRZ ;  /* 0x00000000003c7805 */ /* 0x000fc4000001ff00 */
[----:B------:R-:W-:Y:S02]  /*09a0*/  CS2R R68, SRZ ;  /* 0x0000000000447805 */ /* 0x000fe4000001ff00 */
[----:B------:R-:W-:Y:S02]  /*09b0*/  MOV R78, RZ ;  /* 0x000000ff004e7202 */ /* 0x000fe40000000f00 */
[----:B------:R-:W-:Y:S01]  /*09c0*/  CS2R R76, SRZ ;  /* 0x00000000004c7805 */ /* 0x000fe2000001ff00 */
[----:B------:R-:W-:Y:S01]  /*09d0*/  IMAD.MOV.U32 R86, RZ, RZ, RZ ;  /* 0x000000ffff567224 */ /* 0x000fe200078e00ff */
[----:B------:R-:W-:Y:S02]  /*09e0*/  CS2R R84, SRZ ;  /* 0x0000000000547805 */ /* 0x000fe4000001ff00 */
[----:B------:R-:W-:Y:S02]  /*09f0*/  CS2R R92, SRZ ;  /* 0x00000000005c7805 */ /* 0x000fe4000001ff00 */
[----:B------:R-:W-:-:S02]  /*0a00*/  MOV R102, RZ ;  /* 0x000000ff00667202 */ /* 0x000fc40000000f00 */
[----:B------:R-:W-:Y:S01]  /*0a10*/  CS2R R100, SRZ ;  /* 0x0000000000647805 */ /* 0x000fe2000001ff00 */
[----:B------:R-:W-:Y:S01]  /*0a20*/  IMAD.MOV.U32 R114, RZ, RZ, RZ ;  /* 0x000000ffff727224 */ /* 0x000fe200078e00ff */
[----:B------:R-:W-:Y:S02]  /*0a30*/  CS2R R112, SRZ ;  /* 0x0000000000707805 */ /* 0x000fe4000001ff00 */
[----:B------:R-:W-:Y:S02]  /*0a40*/  CS2R R120, SRZ ;  /* 0x0000000000787805 */ /* 0x000fe4000001ff00 */
[----:B------:R-:W-:Y:S02]  /*0a50*/  MOV R110, RZ ;  /* 0x000000ff006e7202 */ /* 0x000fe40000000f00 */
[----:B------:R-:W-:Y:S01]  /*0a60*/  CS2R R108, SRZ ;  /* 0x00000000006c7805 */ /* 0x000fe2000001ff00 */
[----:B------:R-:W-:Y:S01]  /*0a70*/  @P5 IMAD.MOV.U32 R111, RZ, RZ, RZ ;  /* 0x000000ffff6f5224 */ /* 0x000fe200078e00ff */
[----:B------:R-:W-:Y:S01]  /*0a80*/  @P0 MOV R95, RZ ;  /* 0x000000ff005f0202 */ /* 0x000fe20000000f00 */
[----:B------:R-:W-:Y:S01]  /*0a90*/  @P2 IMAD.MOV.U32 R79, RZ, RZ, RZ ;  /* 0x000000ffff4f2224 */ /* 0x000fe200078e00ff */
[----:B------:R-:W-:Y:S01]  /*0aa0*/  @P3 MOV R87, RZ ;  /* 0x000000ff00573202 */ /* 0x000fe20000000f00 */
[----:B------:R-:W-:Y:S01]  /*0ab0*/  @P6 VIADD R31, R31, 0x20 ;  /* 0x000000201f1f6836 */ /* 0x000fe20000000000 */
[----:B------:R-:W-:-:S02]  /*0ac0*/  @P1 MOV R71, RZ ;  /* 0x000000ff00471202 */ /* 0x000fc40000000f00 */
[----:B------:R-:W-:Y:S01]  /*0ad0*/  @P6 MOV R63, RZ ;  /* 0x000000ff003f6202 */ /* 0x000fe20000000f00 */
[----:B-1----:R-:W-:Y:S06]  /*0ae0*/  @!P4 BRA `(.L_x_161) ;  /* 0x00000000005cc947 */ /* 0x002fec0003800000 */
[----:B------:R-:W0:Y:S02]  /*0af0*/  LDC.64 R56, c[0x0][0x3d0] ;  /* 0x0000f400ff387b82 */ /* 0x000e240000000a00 */
[----:B0-----:R-:W-:-:S06]  /*0b00*/  IMAD.WIDE.U32 R56, R31, 0x10, R56 ;  /* 0x000000101f387825 */ /* 0x001fcc00078e0038 */
[----:B------:R-:W5:Y:S01]  /*0b10*/  LDG.E.128 R56, desc[UR6][R56.64] ;  /* 0x0000000638387981 */ /* 0x000f62000c1e1d00 */
[----:B------:R-:W-:Y:S02]  /*0b20*/  CS2R R54, SRZ ;  /* 0x0000000000367805 */ /* 0x000fe4000001ff00 */
[----:B------:R-:W-:Y:S02]  /*0b30*/  CS2R R52, SRZ ;  /* 0x0000000000347805 */ /* 0x000fe4000001ff00 */
[----:B------:R-:W-:Y:S02]  /*0b40*/  MOV R62, RZ ;  /* 0x000000ff003e7202 */ /* 0x000fe40000000f00 */
[----:B------:R-:W-:Y:S02]  /*0b50*/  CS2R R60, SRZ ;  /* 0x00000000003c7805 */ /* 0x000fe4000001ff00 */
[----:B------:R-:W-:Y:S02]  /*0b60*/  MOV R70, RZ ;  /* 0x000000ff00467202 */ /* 0x000fe40000000f00 */
[----:B------:R-:W-:Y:S01]  /*0b70*/  CS2R R68, SRZ ;  /* 0x0000000000447805 */ /* 0x000fe2000001ff00 */
[----:B------:R-:W-:Y:S01]  /*0b80*/  IMAD.MOV.U32 R78, RZ, RZ, RZ ;  /* 0x000000ffff4e7224 */ /* 0x000fe200078e00ff */
[----:B------:R-:W-:-:S02]  /*0b90*/  CS2R R76, SRZ ;  /* 0x00000000004c7805 */ /* 0x000fc4000001ff00 */
[----:B------:R-:W-:Y:S02]  /*0ba0*/  MOV R86, RZ ;  /* 0x000000ff00567202 */ /* 0x000fe40000000f00 */
[----:B------:R-:W-:Y:S02]  /*0bb0*/  CS2R R84, SRZ ;  /* 0x0000000000547805 */ /* 0x000fe4000001ff00 */
[----:B------:R-:W-:Y:S02]  /*0bc0*/  MOV R94, RZ ;  /* 0x000000ff005e7202 */ /* 0x000fe40000000f00 */
[----:B------:R-:W-:Y:S01]  /*0bd0*/  CS2R R92, SRZ ;  /* 0x00000000005c7805 */ /* 0x000fe2000001ff00 */
[----:B------:R-:W-:Y:S01]  /*0be0*/  IMAD.MOV.U32 R102, RZ, RZ, RZ ;  /* 0x000000ffff667224 */ /* 0x000fe200078e00ff */
[----:B------:R-:W-:Y:S02]  /*0bf0*/  CS2R R100, SRZ ;  /* 0x0000000000647805 */ /* 0x000fe4000001ff00 */
[----:B------:R-:W-:-:S02]  /*0c00*/  MOV R114, RZ ;  /* 0x000000ff00727202 */ /* 0x000fc40000000f00 */
[----:B------:R-:W-:Y:S02]  /*0c10*/  CS2R R112, SRZ ;  /* 0x0000000000707805 */ /* 0x000fe4000001ff00 */
[----:B------:R-:W-:Y:S02]  /*0c20*/  MOV R122, RZ ;  /* 0x000000ff007a7202 */ /* 0x000fe40000000f00 */
[----:B------:R-:W-:Y:S01]  /*0c30*/  CS2R R120, SRZ ;  /* 0x0000000000787805 */ /* 0x000fe2000001ff00 */
[----:B------:R-:W-:Y:S01]  /*0c40*/  IMAD.MOV.U32 R110, RZ, RZ, RZ ;  /* 0x000000ffff6e7224 */ /* 0x000fe200078e00ff */
[----:B------:R-:W-:-:S07]  /*0c50*/  CS2R R108, SRZ ;  /* 0x00000000006c7805 */ /* 0x000fce000001ff00 */
.L_x_161:
[----:B------:R-:W-:Y:S05]  /*0c60*/  BSYNC.RECONVERGENT B0 ;  /* 0x0000000000007941 */ /* 0x000fea0003800200 */
.L_x_159:
[----:B------:R-:W0:Y:S02]  /*0c70*/  LDCU UR4, c[0x0][0x384] ;  /* 0x00007080ff0477ac */ /* 0x000e240008000800 */
[----:B0-----:R-:W-:-:S13]  /*0c80*/  ISETP.GE.AND P0, PT, R29, UR4, PT ;  /* 0x000000041d007c0c */ /* 0x001fda000bf06270 */
[----:B------:R-:W-:Y:S05]  /*0c90*/  @P0 EXIT ;  /* 0x000000000000094d */ /* 0x000fea0003800000 */
[----:B-----5:R-:W-:Y:S01]  /*0ca0*/  PRMT R16, R55, 0x7632, R16 ;  /* 0x0000763237107816 */ /* 0x020fe20000000010 */
[----:B------:R-:W0:Y:S01]  /*0cb0*/  LDCU.64 UR4, c[0x0][0x3a0] ;  /* 0x00007400ff0477ac */ /* 0x000e220008000a00 */
[----:B------:R-:W-:Y:S02]  /*0cc0*/  PRMT R15, R59, 0x7632, R15 ;  /* 0x000076323b0f7816 */ /* 0x000fe4000000000f */
[----:B------:R-:W-:Y:S01]  /*0cd0*/  PRMT R14, R54, 0x7632, R14 ;  /* 0x00007632360e7816 */ /* 0x000fe2000000000e */
[----:B------:R1:W-:Y:S01]  /*0ce0*/  STL.S16 [R1+0x3c], R16 ;  /* 0x00003c1001007387 */ /* 0x0003e20000100600 */
[----:B------:R-:W-:Y:S01]  /*0cf0*/  PRMT R13, R58, 0x7632, R13 ;  /* 0x000076323a0d7816 */ /* 0x000fe2000000000d */
[----:B------:R-:W0:Y:S01]  /*0d00*/  LDCU.64 UR8, c[0x0][0x398] ;  /* 0x00007300ff0877ac */ /* 0x000e220008000a00 */
[----:B------:R-:W-:Y:S01]  /*0d10*/  PRMT R12, R53, 0x7632, R12 ;  /* 0x00007632350c7816 */ /* 0x000fe2000000000c */
[----:B------:R1:W-:Y:S01]  /*0d20*/  STL.S16 [R1+0x38], R15 ;  /* 0x0000380f01007387 */ /* 0x0003e20000100600 */
[----:B------:R-:W-:Y:S01]  /*0d30*/  PRMT R11, R57, 0x7632, R11 ;  /* 0x00007632390b7816 */ /* 0x000fe2000000000b */
[----:B------:R-:W2:Y:S01]  /*0d40*/  LDCU UR10, c[0x0][0x388] ;  /* 0x00007100ff0a77ac */ /* 0x000ea20008000800 */
[----:B------:R-:W-:Y:S01]  /*0d50*/  PRMT R10, R52, 0x7632, R10 ;  /* 0x00007632340a7816 */ /* 0x000fe2000000000a */
[----:B------:R1:W-:Y:S01]  /*0d60*/  STL.S16 [R1+0x34], R14 ;  /* 0x0000340e01007387 */ /* 0x0003e20000100600 */
[----:B------:R-:W-:Y:S01]  /*0d70*/  PRMT R9, R56, 0x7632, R9 ;  /* 0x0000763238097816 */ /* 0x000fe20000000009 */
[----:B------:R-:W3:Y:S01]  /*0d80*/  LDCU.64 UR12, c[0x0][0x398] ;  /* 0x00007300ff0c77ac */ /* 0x000ee20008000a00 */
[----:B------:R-:W-:Y:S01]  /*0d90*/  PRMT R8, R63, 0x7632, R8 ;  /* 0x000076323f087816 */ /* 0x000fe20000000008 */
[----:B------:R1:W-:Y:S01]  /*0da0*/  STL.S16 [R1+0x30], R13 ;  /* 0x0000300d01007387 */ /* 0x0003e20000100600 */
[----:B------:R-:W-:Y:S01]  /*0db0*/  PRMT R7, R67, 0x7632, R7 ;  /* 0x0000763243077816 */ /* 0x000fe20000000007 */
[----:B------:R-:W4:Y:S01]  /*0dc0*/  LDCU.64 UR14, c[0x0][0x3a0] ;  /* 0x00007400ff0e77ac */ /* 0x000f220008000a00 */
[----:B------:R-:W-:Y:S01]  /*0dd0*/  PRMT R6, R62, 0x7632, R6 ;  /* 0x000076323e067816 */ /* 0x000fe20000000006 */
[----:B------:R1:W-:Y:S01]  /*0de0*/  STL.S16 [R1+0x2c], R12 ;  /* 0x00002c0c01007387 */ /* 0x0003e20000100600 */
[----:B------:R-:W-:-:S02]  /*0df0*/  PRMT R5, R66, 0x7632, R5 ;  /* 0x0000763242057816 */ /* 0x000fc40000000005 */
[----:B------:R-:W-:Y:S01]  /*0e00*/  PRMT R4, R61, 0x7632, R4 ;  /* 0x000076323d047816 */ /* 0x000fe20000000004 */
[----:B------:R1:W-:Y:S01]  /*0e10*/  STL.S16 [R1+0x28], R11 ;  /* 0x0000280b01007387 */ /* 0x0003e20000100600 */
[----:B------:R-:W-:Y:S01]  /*0e20*/  PRMT R3, R65, 0x7632, R3 ;  /* 0x0000763241037816 */ /* 0x000fe20000000003 */
[----:B0-----:R-:W-:Y:S01]  /*0e30*/  ULOP3.LUT UP0, URZ, UR4, UR8, URZ, 0xfc, !UPT ;  /* 0x0000000804ff7292 */ /* 0x001fe2000f80fcff */
[----:B------:R-:W-:Y:S01]  /*0e40*/  PRMT R2, R60, 0x7632, R2 ;  /* 0x000076323c027816 */ /* 0x000fe20000000002 */
[----:B------:R1:W-:Y:S01]  /*0e50*/  STL.S16 [R1+0x24], R10 ;  /* 0x0000240a01007387 */ /* 0x0003e20000100600 */
[----:B------:R-:W-:Y:S01]  /*0e60*/  PRMT R0, R64, 0x7632, R0 ;  /* 0x0000763240007816 */ /* 0x000fe20000000000 */
[----:B------:R-:W-:Y:S01]  /*0e70*/  ULOP3.LUT UP0, URZ, UR5, UR9, URZ, 0xfc, UP0 ;  /* 0x0000000905ff7292 */ /* 0x000fe2000800fcff */
[----:B------:R-:W-:Y:S01]  /*0e80*/  PRMT R248, R71, 0x7632, R248 ;  /* 0x0000763247f87816 */ /* 0x000fe200000000f8 */
[----:B------:R1:W-:Y:S01]  /*0e90*/  STL.S16 [R1+0x20], R9 ;  /* 0x0000200901007387 */ /* 0x0003e20000100600 */
[----:B------:R-:W-:Y:S01]  /*0ea0*/  PRMT R247, R75, 0x7632, R247 ;  /* 0x000076324bf77816 */ /* 0x000fe200000000f7 */
[----:B------:R-:W0:Y:S01]  /*0eb0*/  LDCU.U8 UR8, c[0x0][0x410] ;  /* 0x00008200ff0877ac */ /* 0x000e220008000000 */
[----:B------:R-:W-:Y:S01]  /*0ec0*/  PRMT R246, R70, 0x7632, R246 ;  /* 0x0000763246f67816 */ /* 0x000fe200000000f6 */
[----:B------:R1:W-:Y:S01]  /*0ed0*/  STL.S16 [R1+0x1c], R8 ;  /* 0x00001c0801007387 */ /* 0x0003e20000100600 */
[----:B------:R-:W-:Y:S01]  /*0ee0*/  PRMT R245, R74, 0x7632, R245 ;  /* 0x000076324af57816 */ /* 0x000fe200000000f5 */
[----:B------:R-:W0:Y:S01]  /*0ef0*/  LDCU UR9, c[0x0][0x448] ;  /* 0x00008900ff0977ac */ /* 0x000e220008000800 */
        /* <DEDUP_REMOVED lines=19> */
[----:B------:R1:W-:Y:S01]  /*1030*/  STL.S16 [R1], R0 ;  /* 0x0000000001007387 */ /* 0x0003e20000100600 */
[----:B------:R-:W-:-:S02]  /*1040*/  PRMT R231, R91, 0x7632, R231 ;  /* 0x000076325be77816 */ /* 0x000fc400000000e7 */
[----:B------:R-:W-:Y:S02]  /*1050*/  PRMT R230, R86, 0x7632, R230 ;  /* 0x0000763256e67816 */ /* 0x000fe400000000e6 */
[----:B------:R-:W-:Y:S02]  /*1060*/  PRMT R229, R90, 0x7632, R229 ;  /* 0x000076325ae57816 */ /* 0x000fe400000000e5 */
[----:B------:R-:W-:Y:S02]  /*1070*/  PRMT R228, R85, 0x7632, R228 ;  /* 0x0000763255e47816 */ /* 0x000fe400000000e4 */
[----:B------:R-:W-:Y:S02]  /*1080*/  PRMT R227, R89, 0x7632, R227 ;  /* 0x0000763259e37816 */ /* 0x000fe400000000e3 */
[----:B------:R-:W-:Y:S02]  /*1090*/  PRMT R226, R84, 0x7632, R226 ;  /* 0x0000763254e27816 */ /* 0x000fe400000000e2 */
        /* <DEDUP_REMOVED lines=40> */
[----:B01234-:R-:W-:-:S07]  /*1320*/  PRMT R177, R180, 0x7632, R177 ;  /* 0x00007632b4b17816 */ /* 0x01ffce00000000b1 */
.L_x_243:
[----:B------:R-:W0:Y:S01]  /*1330*/  S2R R129, SR_TID.X ;  /* 0x0000000000817919 */ /* 0x000e220000002100 */
[----:B------:R-:W-:Y:S01]  /*1340*/  IMAD R39, R29, UR10, RZ ;  /* 0x0000000a1d277c24 */ /* 0x000fe2000f8e02ff */
[----:B------:R-:W-:Y:S04]  /*1350*/  BSSY.RECONVERGENT B0, `(.L_x_162) ;  /* 0x00000ad000007945 */ /* 0x000fe80003800200 */
[----:B------:R-:W-:-:S04]  /*1360*/  SHF.R.S32.HI R128, RZ, 0x1f, R39 ;  /* 0x0000001fff807819 */ /* 0x000fc80000011427 */
[----:B------:R-:W-:Y:S02]  /*1370*/  LEA.HI R39, R128, R39, RZ, 0x3 ;  /* 0x0000002780277211 */ /* 0x000fe400078f18ff */
[----:B0-----:R-:W-:-:S04]  /*1380*/  LOP3.LUT R129, R129, 0x1f, RZ, 0xc0, !PT ;  /* 0x0000001f81817812 */ /* 0x001fc800078ec0ff */
[----:B------:R-:W-:-:S04]  /*1390*/  LEA.HI.SX32 R39, R39, R129, 0x1d ;  /* 0x0000008127277211 */ /* 0x000fc800078feaff */
[----:B------:R-:W-:Y:S01]  /*13a0*/  MOV R178, R39 ;  /* 0x0000002700b27202 */ /* 0x000fe20000000f00 */
        /* <DEDUP_REMOVED lines=9> */
[----:B-1----:R-:W1:Y:S01]  /*1440*/  @P1 LDC.64 R26, c[0x0][0x3a0] ;  /* 0x0000e800ff1a1b82 */ /* 0x002e620000000a00 */
[----:B0-----:R-:W-:-:S06]  /*1450*/  IMAD.WIDE.U32 R128, R39, 0x10, R128 ;  /* 0x0000001027807825 */ /* 0x001fcc00078e0080 */
[----:B------:R-:W5:Y:S01]  /*1460*/  LDG.E.128 R128, desc[UR6][R128.64] ;  /* 0x0000000680807981 */ /* 0x000f62000c1e1d00 */
[----:B-1----:R-:W-:-:S05]  /*1470*/  @P1 IMAD.WIDE.U32 R26, R39, 0x10, R26 ;  /* 0x00000010271a1825 */ /* 0x002fca00078e001a */
[----:B------:R0:W5:Y:S01]  /*1480*/  @P1 LDG.E.128 R44, desc[UR6][R26.64] ;  /* 0x000000061a2c1981 */ /* 0x000162000c1e1d00 */
        /* <DEDUP_REMOVED lines=15> */
[----:B------:R-:W-:Y:S02]  /*1580*/  SHF.L.U32 R40, R40, 0x10, RZ ;  /* 0x0000001028287819 */ /* 0x000fe400000006ff */
[----:B------:R-:W-:Y:S02]  /*1590*/  PRMT R26, R130, 0x7632, R26 ;  /* 0x00007632821a7816 */ /* 0x000fe4000000001a */
[----:B------:R-:W-:Y:S01]  /*15a0*/  SHF.L.U32 R41, R41, 0x10, RZ ;  /* 0x0000001029297819 */ /* 0x000fe200000006ff */
[--C-:B------:R-:W-:Y:S01]  /*15b0*/  FADD.FTZ R28, R28, R40.reuse ;  /* 0x000000281c1c7221 */ /* 0x100fe20000010000 */
[----:B------:R-:W-:Y:S01]  /*15c0*/  PRMT R40, R46, 0x7632, R40 ;  /* 0x000076322e287816 */ /* 0x000fe20000000028 */
[----:B------:R-:W-:Y:S01]  /*15d0*/  IMAD.U32 R26, R26, 0x10000, RZ ;  /* 0x000100001a1a7824 */ /* 0x000fe200078e00ff */
[----:B------:R-:W-:-:S02]  /*15e0*/  SHF.L.U32 R136, R128, 0x10, RZ ;  /* 0x0000001080887819 */ /* 0x000fc400000006ff */
[----:B------:R-:W-:Y:S01]  /*15f0*/  SHF.L.U32 R40, R40, 0x10, RZ ;  /* 0x0000001028287819 */ /* 0x000fe200000006ff */
[--C-:B------:R-:W-:Y:S01]  /*1600*/  FADD.FTZ R26, R26, R41.reuse ;  /* 0x000000291a1a7221 */ /* 0x100fe20000010000 */
[----:B------:R-:W-:Y:S02]  /*1610*/  SHF.L.U32 R137, R129, 0x10, RZ ;  /* 0x0000001081897819 */ /* 0x000fe400000006ff */
[----:B------:R-:W-:Y:S01]  /*1620*/  PRMT R41, R45, 0x7632, R41 ;  /* 0x000076322d297816 */ /* 0x000fe20000000029 */
[----:B------:R-:W-:Y:S01]  /*1630*/  FADD.FTZ R26, R26, R40 ;  /* 0x000000281a1a7221 */ /* 0x000fe20000010000 */
[----:B------:R-:W-:Y:S01]  /*1640*/  IMAD.U32 R40, R48, 0x10000, RZ ;  /* 0x0001000030287824 */ /* 0x000fe200078e00ff */
[----:B------:R-:W-:Y:S02]  /*1650*/  SHF.L.U32 R148, R47, 0x10, RZ ;  /* 0x000000102f947819 */ /* 0x000fe400000006ff */
[----:B------:R-:W-:Y:S02]  /*1660*/  IMAD.U32 R41, R41, 0x10000, RZ ;  /* 0x0001000029297824 */ /* 0x000fe400078e00ff */
[----:B------:R-:W-:Y:S01]  /*1670*/  FADD.FTZ R136, R136, R40 ;  /* 0x0000002888887221 */ /* 0x000fe20000010000 */
[----:B------:R-:W-:Y:S01]  /*1680*/  SHF.L.U32 R40, R49, 0x10, RZ ;  /* 0x0000001031287819 */ /* 0x000fe200000006ff */
[----:B------:R-:W-:Y:S01]  /*1690*/  FADD.FTZ R27, R27, R41 ;  /* 0x000000291b1b7221 */ /* 0x000fe20000010000 */
[----:B------:R-:W-:-:S03]  /*16a0*/  IMAD.U32 R41, R51, 0x10000, RZ ;  /* 0x0001000033297824 */ /* 0x000fc600078e00ff */
[----:B------:R-:W-:Y:S01]  /*16b0*/  FADD.FTZ R137, R137, R40 ;  /* 0x0000002889897221 */ /* 0x000fe20000010000 */
[----:B------:R-:W-:-:S05]  /*16c0*/  SHF.L.U32 R40, R50, 0x10, RZ ;  /* 0x0000001032287819 */ /* 0x000fca00000006ff */
        /* <DEDUP_REMOVED lines=9> */
[--C-:B------:R-:W-:Y:S01]  /*1760*/  FADD.FTZ R40, R40, R41.reuse ;  /* 0x0000002928287221 */ /* 0x100fe20000010000 */
[----:B------:R-:W-:-:S03]  /*1770*/  PRMT R41, R131, 0x7632, R41 ;  /* 0x0000763283297816 */ /* 0x000fc60000000029 */
[----:B------:R-:W-:Y:S01]  /*1780*/  FADD.FTZ R148, R40, R148 ;  /* 0x0000009428947221 */ /* 0x000fe20000010000 */
[----:B------:R-:W-:Y:S02]  /*1790*/  PRMT R40, R51, 0x7632, R40 ;  /* 0x0000763233287816 */ /* 0x000fe40000000028 */
[----:B------:R-:W-:-:S03]  /*17a0*/  SHF.L.U32 R41, R41, 0x10, RZ ;  /* 0x0000001029297819 */ /* 0x000fc600000006ff */
[----:B------:R-:W-:-:S04]  /*17b0*/  IMAD.U32 R40, R40, 0x10000, RZ ;  /* 0x0001000028287824 */ /* 0x000fc800078e00ff */
[----:B------:R-:W-:Y:S01]  /*17c0*/  FADD.FTZ R40, R41, R40 ;  /* 0x0000002829287221 */ /* 0x000fe20000010000 */
[----:B------:R-:W-:-:S04]  /*17d0*/  PRMT R41, R47, 0x7632, R41 ;  /* 0x000076322f297816 */ /* 0x000fc80000000029 */
[----:B------:R-:W-:-:S05]  /*17e0*/  SHF.L.U32 R41, R41, 0x10, RZ ;  /* 0x0000001029297819 */ /* 0x000fca00000006ff */
[----:B------:R-:W-:Y:S01]  /*17f0*/  FADD.FTZ R167, R40, R41 ;  /* 0x0000002928a77221 */ /* 0x000fe20000010000 */
[----:B------:R-:W-:Y:S02]  /*1800*/  F2FP.BF16.F32.PACK_AB R41, R27, R137 ;  /* 0x000000891b29723e */ /* 0x000fe400000010ff */
[----:B------:R-:W-:Y:S02]  /*1810*/  F2FP.BF16.F32.PACK_AB R40, R28, R136 ;  /* 0x000000881c28723e */ /* 0x000fe400000010ff */
[----:B------:R-:W-:Y:S01]  /*1820*/  F2FP.BF16.F32.PACK_AB R43, R167, R148 ;  /* 0x00000094a72b723e */ /* 0x000fe200000010ff */
[----:B------:R-:W-:Y:S06]  /*1830*/  BRA `(.L_x_166) ;  /* 0x00000004005c7947 */ /* 0x000fec0003800000 */
.L_x_165:
[----:B0----5:R-:W-:Y:S01]  /*1840*/  PRMT R27, R128, 0x7632, R27 ;  /* 0x00007632801b7816 */ /* 0x021fe2000000001b */
[C---:B------:R-:W-:Y:S01]  /*1850*/  IMAD.U32 R136, R48.reuse, 0x10000, RZ ;  /* 0x0001000030887824 */ /* 0x040fe200078e00ff */
[----:B------:R-:W-:Y:S02]  /*1860*/  PRMT R26, R48, 0x7632, R26 ;  /* 0x00007632301a7816 */ /* 0x000fe4000000001a */
[----:B------:R-:W-:Y:S02]  /*1870*/  SHF.L.U32 R27, R27, 0x10, RZ ;  /* 0x000000101b1b7819 */ /* 0x000fe400000006ff */
[----:B------:R-:W-:Y:S01]  /*1880*/  PRMT R40, R50, 0x7632, R40 ;  /* 0x0000763232287816 */ /* 0x000fe20000000028 */
[----:B------:R-:W-:Y:S01]  /*1890*/  IMAD.U32 R26, R26, 0x10000, RZ ;  /* 0x000100001a1a7824 */ /* 0x000fe200078e00ff */
[----:B------:R-:W-:Y:S02]  /*18a0*/  SHF.L.U32 R148, R131, 0x10, RZ ;  /* 0x0000001083947819 */ /* 0x000fe400000006ff */
[----:B------:R-:W-:Y:S01]  /*18b0*/  SHF.L.U32 R40, R40, 0x10, RZ ;  /* 0x0000001028287819 */ /* 0x000fe200000006ff */
[--C-:B------:R-:W-:Y:S01]  /*18c0*/  FADD.FTZ R28, R27, R26.reuse ;  /* 0x0000001a1b1c7221 */ /* 0x100fe20000010000 */
[C---:B------:R-:W-:Y:S01]  /*18d0*/  PRMT R26, R130.reuse, 0x7632, R26 ;  /* 0x00007632821a7816 */ /* 0x040fe2000000001a */
[----:B------:R-:W-:Y:S01]  /*18e0*/  IMAD.U32 R130, R130, 0x10000, RZ ;  /* 0x0001000082827824 */ /* 0x000fe200078e00ff */
[----:B------:R-:W-:-:S02]  /*18f0*/  PRMT R27, R129, 0x7632, R27 ;  /* 0x00007632811b7816 */ /* 0x000fc4000000001b */
[----:B------:R-:W-:Y:S01]  /*1900*/  PRMT R41, R49, 0x7632, R41 ;  /* 0x0000763231297816 */ /* 0x000fe20000000029 */
[----:B------:R-:W-:Y:S01]  /*1910*/  IMAD.U32 R26, R26, 0x10000, RZ ;  /* 0x000100001a1a7824 */ /* 0x000fe200078e00ff */
[----:B------:R-:W-:Y:S02]  /*1920*/  PRMT R167, R131, 0x7632, R167 ;  /* 0x0000763283a77816 */ /* 0x000fe400000000a7 */
[----:B------:R-:W-:Y:S01]  /*1930*/  SHF.L.U32 R27, R27, 0x10, RZ ;  /* 0x000000101b1b7819 */ /* 0x000fe200000006ff */
[----:B------:R-:W-:Y:S01]  /*1940*/  FADD.FTZ R26, R26, R40 ;  /* 0x000000281a1a7221 */ /* 0x000fe20000010000 */
[----:B------:R-:W-:Y:S01]  /*1950*/  IMAD.U32 R40, R51, 0x10000, RZ ;  /* 0x0001000033287824 */ /* 0x000fe200078e00ff */
[----:B------:R-:W-:Y:S02]  /*1960*/  SHF.L.U32 R41, R41, 0x10, RZ ;  /* 0x0000001029297819 */ /* 0x000fe400000006ff */
[----:B------:R-:W-:Y:S01]  /*1970*/  SHF.L.U32 R128, R128, 0x10, RZ ;  /* 0x0000001080807819 */ /* 0x000fe200000006ff */
[--C-:B------:R-:W-:Y:S01]  /*1980*/  FADD.FTZ R148, R148, R40.reuse ;  /* 0x0000002894947221 */ /* 0x100fe20000010000 */
[----:B------:R-:W-:Y:S01]  /*1990*/  PRMT R40, R51, 0x7632, R40 ;  /* 0x0000763233287816 */ /* 0x000fe20000000028 */
[----:B------:R-:W-:Y:S01]  /*19a0*/  FADD.FTZ R27, R27, R41 ;  /* 0x000000291b1b7221 */ /* 0x000fe20000010000 */
[----:B------:R-:W-:Y:S01]  /*19b0*/  SHF.L.U32 R129, R129, 0x10, RZ ;  /* 0x0000001081817819 */ /* 0x000fe200000006ff */
[----:B------:R-:W-:Y:S01]  /*19c0*/  FADD.FTZ R136, R128, R136 ;  /* 0x0000008880887221 */ /* 0x000fe20000010000 */
[----:B------:R-:W-:-:S02]  /*19d0*/  SHF.L.U32 R137, R49, 0x10, RZ ;  /* 0x0000001031897819 */ /* 0x000fc400000006ff */
[----:B------:R-:W-:Y:S02]  /*19e0*/  SHF.L.U32 R147, R50, 0x10, RZ ;  /* 0x0000001032937819 */ /* 0x000fe400000006ff */
[----:B------:R-:W-:Y:S01]  /*19f0*/  SHF.L.U32 R167, R167, 0x10, RZ ;  /* 0x00000010a7a77819 */ /* 0x000fe200000006ff */
[----:B------:R-:W-:Y:S01]  /*1a00*/  FADD.FTZ R137, R129, R137 ;  /* 0x0000008981897221 */ /* 0x000fe20000010000 */
[----:B------:R-:W-:Y:S01]  /*1a10*/  SHF.L.U32 R40, R40, 0x10, RZ ;  /* 0x0000001028287819 */ /* 0x000fe200000006ff */
[----:B------:R-:W-:-:S03]  /*1a20*/  FADD.FTZ R147, R130, R147 ;  /* 0x0000009382937221 */ /* 0x000fc60000010000 */
[----:B------:R-:W-:Y:S01]  /*1a30*/  F2FP.BF16.F32.PACK_AB R41, R27, R137 ;  /* 0x000000891b29723e */ /* 0x000fe200000010ff */
[----:B------:R-:W-:Y:S01]  /*1a40*/  FADD.FTZ R167, R167, R40 ;  /* 0x00000028a7a77221 */ /* 0x000fe20000010000 */
[----:B------:R-:W-:Y:S02]  /*1a50*/  F2FP.BF16.F32.PACK_AB R42, R26, R147 ;  /* 0x000000931a2a723e */ /* 0x000fe400000010ff */
[----:B------:R-:W-:Y:S02]  /*1a60*/  F2FP.BF16.F32.PACK_AB R40, R28, R136 ;  /* 0x000000881c28723e */ /* 0x000fe400000010ff */
[----:B------:R-:W-:Y:S01]  /*1a70*/  F2FP.BF16.F32.PACK_AB R43, R167, R148 ;  /* 0x00000094a72b723e */ /* 0x000fe200000010ff */
[----:B------:R-:W-:Y:S06]  /*1a80*/  BRA `(.L_x_166) ;  /* 0x0000000000c87947 */ /* 0x000fec0003800000 */
.L_x_164:
[----:B------:R-:W-:Y:S05]  /*1a90*/  @!P1 BRA `(.L_x_167) ;  /* 0x0000000000949947 */ /* 0x000fea0003800000 */
[----:B0----5:R-:W-:Y:S01]  /*1aa0*/  PRMT R27, R128, 0x7632, R27 ;  /* 0x00007632801b7816 */ /* 0x021fe2000000001b */
[----:B------:R-:W-:Y:S01]  /*1ab0*/  IMAD.U32 R148, R131, 0x10000, RZ ;  /* 0x0001000083947824 */ /* 0x000fe200078e00ff */
[----:B------:R-:W-:Y:S01]  /*1ac0*/  PRMT R26, R44, 0x7632, R26 ;  /* 0x000076322c1a7816 */ /* 0x000fe2000000001a */
[----:B------:R-:W-:Y:S01]  /*1ad0*/  IMAD.U32 R128, R128, 0x10000, RZ ;  /* 0x0001000080807824 */ /* 0x000fe200078e00ff */
[----:B------:R-:W-:Y:S01]  /*1ae0*/  PRMT R40, R46, 0x7632, R40 ;  /* 0x000076322e287816 */ /* 0x000fe20000000028 */
[----:B------:R-:W-:Y:S01]  /*1af0*/  IMAD.U32 R27, R27, 0x10000, RZ ;  /* 0x000100001b1b7824 */ /* 0x000fe200078e00ff */
[----:B------:R-:W-:Y:S01]  /*1b00*/  SHF.L.U32 R26, R26, 0x10, RZ ;  /* 0x000000101a1a7819 */ /* 0x000fe200000006ff */
[C---:B------:R-:W-:Y:S01]  /*1b10*/  IMAD.U32 R137, R45.reuse, 0x10000, RZ ;  /* 0x000100002d897824 */ /* 0x040fe200078e00ff */
[----:B------:R-:W-:Y:S02]  /*1b20*/  SHF.L.U32 R40, R40, 0x10, RZ ;  /* 0x0000001028287819 */ /* 0x000fe400000006ff */
[----:B------:R-:W-:Y:S01]  /*1b30*/  PRMT R41, R45, 0x7632, R41 ;  /* 0x000076322d297816 */ /* 0x000fe20000000029 */
[--C-:B------:R-:W-:Y:S01]  /*1b40*/  FADD.FTZ R28, R27, R26.reuse ;  /* 0x0000001a1b1c7221 */ /* 0x100fe20000010000 */
[----:B------:R-:W-:-:S02]  /*1b50*/  PRMT R26, R130, 0x7632, R26 ;  /* 0x00007632821a7816 */ /* 0x000fc4000000001a */
[----:B------:R-:W-:Y:S01]  /*1b60*/  PRMT R27, R129, 0x7632, R27 ;  /* 0x00007632811b7816 */ /* 0x000fe2000000001b */
[----:B------:R-:W-:Y:S01]  /*1b70*/  IMAD.U32 R41, R41, 0x10000, RZ ;  /* 0x0001000029297824 */ /* 0x000fe200078e00ff */
[----:B------:R-:W-:Y:S02]  /*1b80*/  SHF.L.U32 R26, R26, 0x10, RZ ;  /* 0x000000101a1a7819 */ /* 0x000fe400000006ff */
[----:B------:R-:W-:Y:S02]  /*1b90*/  PRMT R167, R131, 0x7632, R167 ;  /* 0x0000763283a77816 */ /* 0x000fe400000000a7 */
[----:B------:R-:W-:Y:S01]  /*1ba0*/  SHF.L.U32 R27, R27, 0x10, RZ ;  /* 0x000000101b1b7819 */ /* 0x000fe200000006ff */
[----:B------:R-:W-:Y:S01]  /*1bb0*/  FADD.FTZ R26, R26, R40 ;  /* 0x000000281a1a7221 */ /* 0x000fe20000010000 */
[----:B------:R-:W-:Y:S02]  /*1bc0*/  SHF.L.U32 R40, R47, 0x10, RZ ;  /* 0x000000102f287819 */ /* 0x000fe400000006ff */
[----:B------:R-:W-:Y:S01]  /*1bd0*/  SHF.L.U32 R136, R44, 0x10, RZ ;  /* 0x000000102c887819 */ /* 0x000fe200000006ff */
[----:B------:R-:W-:Y:S01]  /*1be0*/  FADD.FTZ R27, R27, R41 ;  /* 0x000000291b1b7221 */ /* 0x000fe20000010000 */
[----:B------:R-:W-:Y:S01]  /*1bf0*/  SHF.L.U32 R129, R129, 0x10, RZ ;  /* 0x0000001081817819 */ /* 0x000fe200000006ff */
[--C-:B------:R-:W-:Y:S01]  /*1c00*/  FADD.FTZ R148, R148, R40.reuse ;  /* 0x0000002894947221 */ /* 0x100fe20000010000 */
[----:B------:R-:W-:Y:S01]  /*1c10*/  PRMT R40, R47, 0x7632, R40 ;  /* 0x000076322f287816 */ /* 0x000fe20000000028 */
[----:B------:R-:W-:Y:S01]  /*1c20*/  FADD.FTZ R136, R128, R136 ;  /* 0x0000008880887221 */ /* 0x000fe20000010000 */
[----:B------:R-:W-:Y:S01]  /*1c30*/  SHF.L.U32 R130, R130, 0x10, RZ ;  /* 0x0000001082827819 */ /* 0x000fe200000006ff */
[----:B------:R-:W-:Y:S01]  /*1c40*/  FADD.FTZ R137, R129, R137 ;  /* 0x0000008981897221 */ /* 0x000fe20000010000 */
[----:B------:R-:W-:Y:S01]  /*1c50*/  SHF.L.U32 R147, R46, 0x10, RZ ;  /* 0x000000102e937819 */ /* 0x000fe200000006ff */
[----:B------:R-:W-:Y:S01]  /*1c60*/  IMAD.U32 R40, R40, 0x10000, RZ ;  /* 0x0001000028287824 */ /* 0x000fe200078e00ff */
[----:B------:R-:W-:-:S02]  /*1c70*/  SHF.L.U32 R167, R167, 0x10, RZ ;  /* 0x00000010a7a77819 */ /* 0x000fc400000006ff */
[----:B------:R-:W-:Y:S01]  /*1c80*/  F2FP.BF16.F32.PACK_AB R41, R27, R137 ;  /* 0x000000891b29723e */ /* 0x000fe200000010ff */
[----:B------:R-:W-:Y:S02]  /*1c90*/  FADD.FTZ R147, R130, R147 ;  /* 0x0000009382937221 */ /* 0x000fe40000010000 */
[----:B------:R-:W-:Y:S01]  /*1ca0*/  FADD.FTZ R167, R167, R40 ;  /* 0x00000028a7a77221 */ /* 0x000fe20000010000 */
[----:B------:R-:W-:Y:S02]  /*1cb0*/  F2FP.BF16.F32.PACK_AB R40, R28, R136 ;  /* 0x000000881c28723e */ /* 0x000fe400000010ff */
[----:B------:R-:W-:Y:S02]  /*1cc0*/  F2FP.BF16.F32.PACK_AB R42, R26, R147 ;  /* 0x000000931a2a723e */ /* 0x000fe400000010ff */
[----:B------:R-:W-:Y:S01]  /*1cd0*/  F2FP.BF16.F32.PACK_AB R43, R167, R148 ;  /* 0x00000094a72b723e */ /* 0x000fe200000010ff */
[----:B------:R-:W-:Y:S06]  /*1ce0*/  BRA `(.L_x_166) ;  /* 0x0000000000307947 */ /* 0x000fec0003800000 */
.L_x_167:
        /* <DEDUP_REMOVED lines=12> */
.L_x_166:
[----:B------:R-:W0:Y:S01]  /*1db0*/  @UP0 LDCU.64 UR4, c[0x0][0x3a8] ;  /* 0x00007500ff0407ac */ /* 0x000e220008000a00 */
[----:B------:R-:W-:Y:S01]  /*1dc0*/  PLOP3.LUT P0, PT, PT, PT, UP0, 0x80, 0x8 ;  /* 0x000000000008781c */ /* 0x000fe20003f0f008 */
[----:B------:R-:W-:Y:S01]  /*1dd0*/  IMAD.MOV.U32 R128, RZ, RZ, 0x10 ;  /* 0x00000010ff807424 */ /* 0x000fe200078e00ff */
[----:B------:R-:W-:Y:S02]  /*1de0*/  PLOP3.LUT P1, PT, PT, PT, UP0, 0x80, 0x8 ;  /* 0x000000000008781c */ /* 0x000fe40003f2f008 */
[----:B------:R-:W-:-:S09]  /*1df0*/  IADD3 R178, PT, PT, R39, 0x20, RZ ;  /* 0x0000002027b27810 */ /* 0x000fd20007ffe0ff */
[----:B0-----:R-:W-:-:S05]  /*1e00*/  @P0 IMAD.WIDE.U32 R128, R39, R128, UR4 ;  /* 0x0000000427800e25 */ /* 0x001fca000f8e0080 */
[----:B------:R0:W-:Y:S02]  /*1e10*/  @P1 STG.E.128 desc[UR6][R128.64], R40 ;  /* 0x0000002880001986 */ /* 0x0001e4000c101d06 */
.L_x_163:
[----:B------:R-:W-:Y:S05]  /*1e20*/  BSYNC.RECONVERGENT B0 ;  /* 0x0000000000007941 */ /* 0x000fea0003800200 */
.L_x_162:
[----:B------:R-:W-:Y:S01]  /*1e30*/  ISETP.GE.U32.AND P0, PT, R30, 0x40, PT ;  /* 0x000000401e00780c */ /* 0x000fe20003f06070 */
[----:B------:R-:W-:Y:S01]  /*1e40*/  BSSY.RECONVERGENT B0, `(.L_x_168) ;  /* 0x00000b0000007945 */ /* 0x000fe20003800200 */
[----:B------:R-:W-:-:S11]  /*1e50*/  LOP3.LUT R22, R22, 0xfffffbff, RZ, 0xc0, !PT ;  /* 0xfffffbff16167812 */ /* 0x000fd600078ec0ff */
[----:B------:R-:W-:Y:S01]  /*1e60*/  @P0 LOP3.LUT R22, R22, 0x400, RZ, 0xfc, !PT ;  /* 0x0000040016160812 */ /* 0x000fe200078efcff */
[----:B------:R-:W-:Y:S06]  /*1e70*/  @!P0 BRA `(.L_x_169) ;  /* 0x0000000800b08947 */ /* 0x000fec0003800000 */
[----:B------:R-:W-:Y:S01]  /*1e80*/  ISETP.NE.U32.AND P0, PT, RZ, UR12, PT ;  /* 0x0000000cff007c0c */ /* 0x000fe2000bf05070 */
[----:B0-----:R-:W0:Y:S01]  /*1e90*/  LDC.64 R128, c[0x0][0x390] ;  /* 0x0000e400ff807b82 */ /* 0x001e220000000a00 */
        /* <DEDUP_REMOVED lines=30> */
.L_x_171:
[----:B-----5:R-:W-:Y:S01]  /*2080*/  PRMT R23, R44, 0x7632, R23 ;  /* 0x000076322c177816 */ /* 0x020fe20000000017 */
[C---:B------:R-:W-:Y:S01]  /*2090*/  IMAD.U32 R149, R46.reuse, 0x10000, RZ ;  /* 0x000100002e957824 */ /* 0x040fe200078e00ff */
[----:B------:R-:W-:Y:S02]  /*20a0*/  PRMT R40, R46, 0x7632, R40 ;  /* 0x000076322e287816 */ /* 0x000fe40000000028 */
[----:B------:R-:W-:Y:S02]  /*20b0*/  SHF.L.U32 R24, R23, 0x10, RZ ;  /* 0x0000001017187819 */ /* 0x000fe400000006ff */
[----:B------:R-:W-:Y:S01]  /*20c0*/  PRMT R23, R130, 0x7632, R23 ;  /* 0x0000763282177816 */ /* 0x000fe20000000017 */
[----:B------:R-:W-:Y:S01]  /*20d0*/  IMAD.U32 R40, R40, 0x10000, RZ ;  /* 0x0001000028287824 */ /* 0x000fe200078e00ff */
[----:B------:R-:W-:Y:S02]  /*20e0*/  PRMT R25, R128, 0x7632, R25 ;  /* 0x0000763280197816 */ /* 0x000fe40000000019 */
[----:B------:R-:W-:-:S02]  /*20f0*/  SHF.L.U32 R23, R23, 0x10, RZ ;  /* 0x0000001017177819 */ /* 0x000fc400000006ff */
[----:B------:R-:W-:Y:S02]  /*2100*/  SHF.L.U32 R25, R25, 0x10, RZ ;  /* 0x0000001019197819 */ /* 0x000fe400000006ff */
[----:B------:R-:W-:Y:S01]  /*2110*/  SHF.L.U32 R150, R131, 0x10, RZ ;  /* 0x0000001083967819 */ /* 0x000fe200000006ff */
[----:B------:R-:W-:Y:S01]  /*2120*/  FADD.FTZ R23, R23, R40 ;  /* 0x0000002817177221 */ /* 0x000fe20000010000 */
        /* <DEDUP_REMOVED lines=18> */
[----:B------:R-:W-:-:S02]  /*2250*/  FADD.FTZ R138, R138, R129 ;  /* 0x000000818a8a7221 */ /* 0x000fc40000010000 */
[----:B------:R-:W-:Y:S02]  /*2260*/  FADD.FTZ R149, R149, R130 ;  /* 0x0000008295957221 */ /* 0x000fe40000010000 */
[----:B------:R-:W-:Y:S01]  /*2270*/  FADD.FTZ R168, R168, R40 ;  /* 0x00000028a8a87221 */ /* 0x000fe20000010000 */
[----:B------:R-:W-:Y:S02]  /*2280*/  F2FP.BF16.F32.PACK_AB R41, R24, R138 ;  /* 0x0000008a1829723e */ /* 0x000fe400000010ff */
[----:B------:R-:W-:Y:S02]  /*2290*/  F2FP.BF16.F32.PACK_AB R42, R23, R149 ;  /* 0x00000095172a723e */ /* 0x000fe400000010ff */
[----:B------:R-:W-:Y:S02]  /*22a0*/  F2FP.BF16.F32.PACK_AB R43, R168, R150 ;  /* 0x00000096a82b723e */ /* 0x000fe400000010ff */
[----:B------:R-:W-:Y:S01]  /*22b0*/  F2FP.BF16.F32.PACK_AB R40, R25, R135 ;  /* 0x000000871928723e */ /* 0x000fe200000010ff */
[----:B------:R-:W-:Y:S06]  /*22c0*/  BRA `(.L_x_172) ;  /* 0x0000000400807947 */ /* 0x000fec0003800000 */
.L_x_170:
[----:B------:R-:W-:-:S04]  /*22d0*/  UISETP.NE.U32.AND UP1, UPT, UR14, URZ, UPT ;  /* 0x000000ff0e00728c */ /* 0x000fc8000bf25070 */
[----:B------:R-:W-:-:S09]  /*22e0*/  UISETP.NE.AND.EX UP1, UPT, UR15, URZ, UPT, UP1 ;  /* 0x000000ff0f00728c */ /* 0x000fd2000bf25310 */
[----:B------:R-:W-:Y:S05]  /*22f0*/  BRA.U UP1, `(.L_x_173) ;  /* 0x0000000101947547 */ /* 0x000fea000b800000 */
[C---:B-----5:R-:W-:Y:S01]  /*2300*/  PRMT R23, R48.reuse, 0x7632, R23 ;  /* 0x0000763230177816 */ /* 0x060fe20000000017 */
[----:B------:R-:W-:Y:S01]  /*2310*/  IMAD.U32 R135, R48, 0x10000, RZ ;  /* 0x0001000030877824 */ /* 0x000fe200078e00ff */
[----:B------:R-:W-:Y:S02]  /*2320*/  PRMT R40, R50, 0x7632, R40 ;  /* 0x0000763232287816 */ /* 0x000fe40000000028 */
[----:B------:R-:W-:Y:S01]  /*2330*/  PRMT R25, R128, 0x7632, R25 ;  /* 0x0000763280197816 */ /* 0x000fe20000000019 */
[----:B------:R-:W-:Y:S01]  /*2340*/  IMAD.U32 R24, R23, 0x10000, RZ ;  /* 0x0001000017187824 */ /* 0x000fe200078e00ff */
[C---:B------:R-:W-:Y:S01]  /*2350*/  PRMT R23, R130.reuse, 0x7632, R23 ;  /* 0x0000763282177816 */ /* 0x040fe20000000017 */
[----:B------:R-:W-:Y:S01]  /*2360*/  IMAD.U32 R130, R130, 0x10000, RZ ;  /* 0x0001000082827824 */ /* 0x000fe200078e00ff */
[----:B------:R-:W-:Y:S02]  /*2370*/  SHF.L.U32 R40, R40, 0x10, RZ ;  /* 0x0000001028287819 */ /* 0x000fe400000006ff */
[----:B------:R-:W-:Y:S01]  /*2380*/  SHF.L.U32 R25, R25, 0x10, RZ ;  /* 0x0000001019197819 */ /* 0x000fe200000006ff */
[----:B------:R-:W-:Y:S01]  /*2390*/  IMAD.U32 R23, R23, 0x10000, RZ ;  /* 0x0001000017177824 */ /* 0x000fe200078e00ff */
[----:B------:R-:W-:-:S02]  /*23a0*/  SHF.L.U32 R150, R131, 0x10, RZ ;  /* 0x0000001083967819 */ /* 0x000fc400000006ff */
[----:B------:R-:W-:Y:S01]  /*23b0*/  PRMT R41, R49, 0x7632, R41 ;  /* 0x0000763231297816 */ /* 0x000fe20000000029 */
[----:B------:R-:W-:Y:S01]  /*23c0*/  FADD.FTZ R23, R23, R40 ;  /* 0x0000002817177221 */ /* 0x000fe20000010000 */
[----:B------:R-:W-:Y:S02]  /*23d0*/  IMAD.U32 R40, R51, 0x10000, RZ ;  /* 0x0001000033287824 */ /* 0x000fe400078e00ff */
[--C-:B------:R-:W-:Y:S01]  /*23e0*/  FADD.FTZ R25, R25, R24.reuse ;  /* 0x0000001819197221 */ /* 0x100fe20000010000 */
[----:B------:R-:W-:Y:S01]  /*23f0*/  PRMT R24, R129, 0x7632, R24 ;  /* 0x0000763281187816 */ /* 0x000fe20000000018 */
[----:B------:R-:W-:Y:S01]  /*2400*/  FADD.FTZ R150, R40, R150 ;  /* 0x0000009628967221 */ /* 0x000fe20000010000 */
[----:B------:R-:W-:Y:S02]  /*2410*/  PRMT R168, R131, 0x7632, R168 ;  /* 0x0000763283a87816 */ /* 0x000fe400000000a8 */
[----:B------:R-:W-:Y:S02]  /*2420*/  PRMT R40, R51, 0x7632, R40 ;  /* 0x0000763233287816 */ /* 0x000fe40000000028 */
[----:B------:R-:W-:-:S02]  /*2430*/  SHF.L.U32 R24, R24, 0x10, RZ ;  /* 0x0000001018187819 */ /* 0x000fc400000006ff */
[----:B------:R-:W-:Y:S02]  /*2440*/  SHF.L.U32 R41, R41, 0x10, RZ ;  /* 0x0000001029297819 */ /* 0x000fe400000006ff */
[----:B------:R-:W-:Y:S02]  /*2450*/  SHF.L.U32 R128, R128, 0x10, RZ ;  /* 0x0000001080807819 */ /* 0x000fe400000006ff */
        /* <DEDUP_REMOVED lines=15> */
.L_x_173:
[C---:B-----5:R-:W-:Y:S01]  /*2550*/  PRMT R25, R128.reuse, 0x7632, R25 ;  /* 0x0000763280197816 */ /* 0x060fe20000000019 */
[----:B------:R-:W-:Y:S01]  /*2560*/  IMAD.U32 R135, R128, 0x10000, RZ ;  /* 0x0001000080877824 */ /* 0x000fe200078e00ff */
[----:B------:R-:W-:Y:S02]  /*2570*/  PRMT R40, R48, 0x7632, R40 ;  /* 0x0000763230287816 */ /* 0x000fe40000000028 */
[----:B------:R-:W-:Y:S01]  /*2580*/  PRMT R24, R129, 0x7632, R24 ;  /* 0x0000763281187816 */ /* 0x000fe20000000018 */
[----:B------:R-:W-:Y:S01]  /*2590*/  IMAD.U32 R25, R25, 0x10000, RZ ;  /* 0x0001000019197824 */ /* 0x000fe200078e00ff */
[----:B------:R-:W-:Y:S02]  /*25a0*/  SHF.L.U32 R40, R40, 0x10, RZ ;  /* 0x0000001028287819 */ /* 0x000fe400000006ff */
        /* <DEDUP_REMOVED lines=8> */
[----:B------:R-:W-:Y:S01]  /*2630*/  IMAD.U32 R40, R40, 0x10000, RZ ;  /* 0x0001000028287824 */ /* 0x000fe200078e00ff */
[----:B------:R-:W-:Y:S02]  /*2640*/  PRMT R23, R130, 0x7632, R23 ;  /* 0x0000763282177816 */ /* 0x000fe40000000017 */
[----:B------:R-:W-:Y:S01]  /*2650*/  SHF.L.U32 R41, R41, 0x10, RZ ;  /* 0x0000001029297819 */ /* 0x000fe200000006ff */
[--C-:B------:R-:W-:Y:S01]  /*2660*/  FADD.FTZ R25, R25, R40.reuse ;  /* 0x0000002819197221 */ /* 0x100fe20000010000 */
[----:B------:R-:W-:Y:S02]  /*2670*/  SHF.L.U32 R23, R23, 0x10, RZ ;  /* 0x0000001017177819 */ /* 0x000fe400000006ff */
[----:B------:R-:W-:Y:S02]  /*2680*/  PRMT R40, R46, 0x7632, R40 ;  /* 0x000076322e287816 */ /* 0x000fe40000000028 */
[----:B------:R-:W-:Y:S01]  /*2690*/  SHF.L.U32 R149, R130, 0x10, RZ ;  /* 0x0000001082957819 */ /* 0x000fe200000006ff */
[----:B------:R-:W-:Y:S01]  /*26a0*/  FADD.FTZ R23, R23, R41 ;  /* 0x0000002917177221 */ /* 0x000fe20000010000 */
[----:B------:R-:W-:-:S02]  /*26b0*/  SHF.L.U32 R40, R40, 0x10, RZ ;  /* 0x0000001028287819 */ /* 0x000fc400000006ff */
[----:B------:R-:W-:Y:S02]  /*26c0*/  PRMT R41, R45, 0x7632, R41 ;  /* 0x000076322d297816 */ /* 0x000fe40000000029 */
[----:B------:R-:W-:Y:S01]  /*26d0*/  SHF.L.U32 R150, R47, 0x10, RZ ;  /* 0x000000102f967819 */ /* 0x000fe200000006ff */
[----:B------:R-:W-:Y:S01]  /*26e0*/  FADD.FTZ R23, R23, R40 ;  /* 0x0000002817177221 */ /* 0x000fe20000010000 */
[----:B------:R-:W-:Y:S02]  /*26f0*/  SHF.L.U32 R40, R48, 0x10, RZ ;  /* 0x0000001030287819 */ /* 0x000fe400000006ff */
[----:B------:R-:W-:-:S03]  /*2700*/  SHF.L.U32 R41, R41, 0x10, RZ ;  /* 0x0000001029297819 */ /* 0x000fc600000006ff */
[----:B------:R-:W-:Y:S01]  /*2710*/  FADD.FTZ R135, R40, R135 ;  /* 0x0000008728877221 */ /* 0x000fe20000010000 */
[----:B------:R-:W-:Y:S02]  /*2720*/  IMAD.U32 R40, R49, 0x10000, RZ ;  /* 0x0001000031287824 */ /* 0x000fe400078e00ff */
[----:B------:R-:W-:Y:S01]  /*2730*/  FADD.FTZ R24, R24, R41 ;  /* 0x0000002918187221 */ /* 0x000fe20000010000 */
[----:B------:R-:W-:Y:S01]  /*2740*/  SHF.L.U32 R41, R51, 0x10, RZ ;  /* 0x0000001033297819 */ /* 0x000fe200000006ff */
[----:B------:R-:W-:Y:S01]  /*2750*/  FADD.FTZ R138, R40, R138 ;  /* 0x0000008a288a7221 */ /* 0x000fe20000010000 */
[----:B------:R-:W-:-:S05]  /*2760*/  SHF.L.U32 R40, R50, 0x10, RZ ;  /* 0x0000001032287819 */ /* 0x000fca00000006ff */
[----:B------:R-:W-:Y:S01]  /*2770*/  FADD.FTZ R149, R40, R149 ;  /* 0x0000009528957221 */ /* 0x000fe20000010000 */
[----:B------:R-:W-:-:S04]  /*2780*/  IMAD.U32 R40, R44, 0x10000, RZ ;  /* 0x000100002c287824 */ /* 0x000fc800078e00ff */
[----:B------:R-:W-:Y:S01]  /*2790*/  FADD.FTZ R135, R40, R135 ;  /* 0x0000008728877221 */ /* 0x000fe20000010000 */
[----:B------:R-:W-:-:S05]  /*27a0*/  SHF.L.U32 R40, R45, 0x10, RZ ;  /* 0x000000102d287819 */ /* 0x000fca00000006ff */
[----:B------:R-:W-:Y:S01]  /*27b0*/  FADD.FTZ R138, R40, R138 ;  /* 0x0000008a288a7221 */ /* 0x000fe20000010000 */
[----:B------:R-:W-:-:S05]  /*27c0*/  SHF.L.U32 R40, R46, 0x10, RZ ;  /* 0x000000102e287819 */ /* 0x000fca00000006ff */
[----:B------:R-:W-:Y:S01]  /*27d0*/  FADD.FTZ R149, R40, R149 ;  /* 0x0000009528957221 */ /* 0x000fe20000010000 */
[----:B------:R-:W-:-:S04]  /*27e0*/  IMAD.U32 R40, R131, 0x10000, RZ ;  /* 0x0001000083287824 */ /* 0x000fc800078e00ff */
[----:B------:R-:W-:Y:S01]  /*27f0*/  FADD.FTZ R40, R41, R40 ;  /* 0x0000002829287221 */ /* 0x000fe20000010000 */
[----:B------:R-:W-:Y:S02]  /*2800*/  PRMT R41, R131, 0x7632, R41 ;  /* 0x0000763283297816 */ /* 0x000fe40000000029 */
[----:B------:R-:W-:Y:S01]  /*2810*/  F2FP.BF16.F32.PACK_AB R42, R23, R149 ;  /* 0x00000095172a723e */ /* 0x000fe200000010ff */
[--C-:B------:R-:W-:Y:S01]  /*2820*/  FADD.FTZ R150, R150, R40.reuse ;  /* 0x0000002896967221 */ /* 0x100fe20000010000 */
[----:B------:R-:W-:Y:S01]  /*2830*/  PRMT R40, R51, 0x7632, R40 ;  /* 0x0000763233287816 */ /* 0x000fe20000000028 */
[----:B------:R-:W-:-:S03]  /*2840*/  IMAD.U32 R41, R41, 0x10000, RZ ;  /* 0x0001000029297824 */ /* 0x000fc600078e00ff */
[----:B------:R-:W-:-:S05]  /*2850*/  SHF.L.U32 R40, R40, 0x10, RZ ;  /* 0x0000001028287819 */ /* 0x000fca00000006ff */
[----:B------:R-:W-:Y:S01]  /*2860*/  FADD.FTZ R40, R41, R40 ;  /* 0x0000002829287221 */ /* 0x000fe20000010000 */
[----:B------:R-:W-:-:S04]  /*2870*/  PRMT R41, R47, 0x7632, R41 ;  /* 0x000076322f297816 */ /* 0x000fc80000000029 */
[----:B------:R-:W-:-:S05]  /*2880*/  SHF.L.U32 R41, R41, 0x10, RZ ;  /* 0x0000001029297819 */ /* 0x000fca00000006ff */
[----:B------:R-:W-:Y:S01]  /*2890*/  FADD.FTZ R168, R40, R41 ;  /* 0x0000002928a87221 */ /* 0x000fe20000010000 */
[----:B------:R-:W-:Y:S02]  /*28a0*/  F2FP.BF16.F32.PACK_AB R41, R24, R138 ;  /* 0x0000008a1829723e */ /* 0x000fe400000010ff */
[----:B------:R-:W-:Y:S02]  /*28b0*/  F2FP.BF16.F32.PACK_AB R40, R25, R135 ;  /* 0x000000871928723e */ /* 0x000fe400000010ff */
[----:B------:R-:W-:-:S07]  /*28c0*/  F2FP.BF16.F32.PACK_AB R43, R168, R150 ;  /* 0x00000096a82b723e */ /* 0x000fce00000010ff */
.L_x_172:
[----:B------:R-:W0:Y:S01]  /*28d0*/  @UP0 LDCU.64 UR4, c[0x0][0x3a8] ;  /* 0x00007500ff0407ac */ /* 0x000e220008000a00 */
[----:B------:R-:W-:Y:S01]  /*28e0*/  PLOP3.LUT P0, PT, PT, PT, UP0, 0x80, 0x8 ;  /* 0x000000000008781c */ /* 0x000fe20003f0f008 */
[----:B------:R-:W-:Y:S01]  /*28f0*/  IMAD.MOV.U32 R128, RZ, RZ, 0x10 ;  /* 0x00000010ff807424 */ /* 0x000fe200078e00ff */
[----:B------:R-:W-:-:S11]  /*2900*/  PLOP3.LUT P1, PT, PT, PT, UP0, 0x80, 0x8 ;  /* 0x000000000008781c */ /* 0x000fd60003f2f008 */
[C---:B0-----:R-:W-:Y:S01]  /*2910*/  @P0 IMAD.WIDE.U32 R128, R178.reuse, R128, UR4 ;  /* 0x00000004b2800e25 */ /* 0x041fe2000f8e0080 */
[----:B------:R-:W-:-:S04]  /*2920*/  IADD3 R178, PT, PT, R178, 0x20, RZ ;  /* 0x00000020b2b27810 */ /* 0x000fc80007ffe0ff */
[----:B------:R1:W-:Y:S03]  /*2930*/  @P1 STG.E.128 desc[UR6][R128.64], R40 ;  /* 0x0000002880001986 */ /* 0x0003e6000c101d06 */
.L_x_169:
[----:B------:R-:W-:Y:S05]  /*2940*/  BSYNC.RECONVERGENT B0 ;  /* 0x0000000000007941 */ /* 0x000fea0003800200 */
.L_x_168:
[----:B------:R-:W-:Y:S01]  /*2950*/  ISETP.GE.U32.AND P0, PT, R30, 0x60, PT ;  /* 0x000000601e00780c */ /* 0x000fe20003f06070 */
[----:B------:R-:W-:Y:S01]  /*2960*/  BSSY.RECONVERGENT B0, `(.L_x_174) ;  /* 0x00000b0000007945 */ /* 0x000fe20003800200 */
[----:B------:R-:W-:-:S11]  /*2970*/  LOP3.LUT R22, R22, 0xfffff7ff, RZ, 0xc0, !PT ;  /* 0xfffff7ff16167812 */ /* 0x000fd600078ec0ff */
[----:B------:R-:W-:Y:S01]  /*2980*/  @P0 LOP3.LUT R22, R22, 0x800, RZ, 0xfc, !PT ;  /* 0x0000080016160812 */ /* 0x000fe200078efcff */
[----:B------:R-:W-:Y:S06]  /*2990*/  @!P0 BRA `(.L_x_175) ;  /* 0x0000000800b08947 */ /* 0x000fec0003800000 */
[----:B------:R-:W-:Y:S01]  /*29a0*/  ISETP.NE.U32.AND P0, PT, RZ, UR12, PT ;  /* 0x0000000cff007c0c */ /* 0x000fe2000bf05070 */
[----:B01----:R-:W0:Y:S01]  /*29b0*/  LDC.64 R128, c[0x0][0x390] ;  /* 0x0000e400ff807b82 */ /* 0x003e220000000a00 */
        /* <DEDUP_REMOVED lines=30> */
.L_x_177:
        /* <DEDUP_REMOVED lines=37> */
.L_x_176:
        /* <DEDUP_REMOVED lines=40> */
.L_x_179:
        /* <DEDUP_REMOVED lines=56> */
.L_x_178:
[----:B------:R-:W0:Y:S01]  /*33f0*/  @UP0 LDCU.64 UR4, c[0x0][0x3a8] ;  /* 0x00007500ff0407ac */ /* 0x000e220008000a00 */
[----:B------:R-:W-:Y:S01]  /*3400*/  PLOP3.LUT P0, PT, PT, PT, UP0, 0x80, 0x8 ;  /* 0x000000000008781c */ /* 0x000fe20003f0f008 */
[----:B------:R-:W-:Y:S01]  /*3410*/  IMAD.MOV.U32 R128, RZ, RZ, 0x10 ;  /* 0x00000010ff807424 */ /* 0x000fe200078e00ff */
[----:B------:R-:W-:-:S11]  /*3420*/  PLOP3.LUT P1, PT, PT, PT, UP0, 0x80, 0x8 ;  /* 0x000000000008781c */ /* 0x000fd60003f2f008 */
[C---:B0-----:R-:W-:Y:S01]  /*3430*/  @P0 IMAD.WIDE.U32 R128, R178.reuse, R128, UR4 ;  /* 0x00000004b2800e25 */ /* 0x041fe2000f8e0080 */
[----:B------:R-:W-:-:S04]  /*3440*/  IADD3 R178, PT, PT, R178, 0x20, RZ ;  /* 0x00000020b2b27810 */ /* 0x000fc80007ffe0ff */
[----:B------:R2:W-:Y:S03]  /*3450*/  @P1 STG.E.128 desc[UR6][R128.64], R40 ;  /* 0x0000002880001986 */ /* 0x0005e6000c101d06 */
.L_x_175:
[----:B------:R-:W-:Y:S05]  /*3460*/  BSYNC.RECONVERGENT B0 ;  /* 0x0000000000007941 */ /* 0x000fea0003800200 */
.L_x_174:
[----:B------:R-:W-:Y:S01]  /*3470*/  ISETP.GE.U32.AND P0, PT, R30, 0x80, PT ;  /* 0x000000801e00780c */ /* 0x000fe20003f06070 */
[----:B------:R-:W-:Y:S01]  /*3480*/  BSSY.RECONVERGENT B0, `(.L_x_180) ;  /* 0x00000b0000007945 */ /* 0x000fe20003800200 */
[----:B------:R-:W-:-:S11]  /*3490*/  LOP3.LUT R22, R22, 0xffffefff, RZ, 0xc0, !PT ;  /* 0xffffefff16167812 */ /* 0x000fd600078ec0ff */
[----:B------:R-:W-:Y:S01]  /*34a0*/  @P0 LOP3.LUT R22, R22, 0x1000, RZ, 0xfc, !PT ;  /* 0x0000100016160812 */ /* 0x000fe200078efcff */
[----:B------:R-:W-:Y:S06]  /*34b0*/  @!P0 BRA `(.L_x_181) ;  /* 0x0000000800b08947 */ /* 0x000fec0003800000 */
[----:B------:R-:W-:Y:S01]  /*34c0*/  ISETP.NE.U32.AND P0, PT, RZ, UR12, PT ;  /* 0x0000000cff007c0c */ /* 0x000fe2000bf05070 */
[----:B012---:R-:W0:Y:S01]  /*34d0*/  LDC.64 R128, c[0x0][0x390] ;  /* 0x0000e400ff807b82 */ /* 0x007e220000000a00 */
        /* <DEDUP_REMOVED lines=30> */
.L_x_183:
        /* <DEDUP_REMOVED lines=37> */
.L_x_182:
        /* <DEDUP_REMOVED lines=40> */
.L_x_185:
        /* <DEDUP_REMOVED lines=56> */
.L_x_184:
[----:B------:R-:W0:Y:S01]  /*3f10*/  @UP0 LDCU.64 UR4, c[0x0][0x3a8] ;  /* 0x00007500ff0407ac */ /* 0x000e220008000a00 */
[----:B------:R-:W-:Y:S01]  /*3f20*/  PLOP3.LUT P0, PT, PT, PT, UP0, 0x80, 0x8 ;  /* 0x000000000008781c */ /* 0x000fe20003f0f008 */
[----:B------:R-:W-:Y:S01]  /*3f30*/  IMAD.MOV.U32 R128, RZ, RZ, 0x10 ;  /* 0x00000010ff807424 */ /* 0x000fe200078e00ff */
[----:B------:R-:W-:-:S11]  /*3f40*/  PLOP3.LUT P1, PT, PT, PT, UP0, 0x80, 0x8 ;  /* 0x000000000008781c */ /* 0x000fd60003f2f008 */
[C---:B0-----:R-:W-:Y:S01]  /*3f50*/  @P0 IMAD.WIDE.U32 R128, R178.reuse, R128, UR4 ;  /* 0x00000004b2800e25 */ /* 0x041fe2000f8e0080 */
[----:B------:R-:W-:-:S04]  /*3f60*/  IADD3 R178, PT, PT, R178, 0x20, RZ ;  /* 0x00000020b2b27810 */ /* 0x000fc80007ffe0ff */
[----:B------:R3:W-:Y:S03]  /*3f70*/  @P1 STG.E.128 desc[UR6][R128.64], R40 ;  /* 0x0000002880001986 */ /* 0x0007e6000c101d06 */
.L_x_181:
[----:B------:R-:W-:Y:S05]  /*3f80*/  BSYNC.RECONVERGENT B0 ;  /* 0x0000000000007941 */ /* 0x000fea0003800200 */
.L_x_180:
[----:B------:R-:W-:Y:S01]  /*3f90*/  ISETP.GE.U32.AND P0, PT, R30, 0xa0, PT ;  /* 0x000000a01e00780c */ /* 0x000fe20003f06070 */
[----:B------:R-:W-:Y:S01]  /*3fa0*/  BSSY.RECONVERGENT B0, `(.L_x_186) ;  /* 0x00000b0000007945 */ /* 0x000fe20003800200 */
[----:B------:R-:W-:-:S11]  /*3fb0*/  LOP3.LUT R22, R22, 0xffffdfff, RZ, 0xc0, !PT ;  /* 0xffffdfff16167812 */ /* 0x000fd600078ec0ff */
[----:B------:R-:W-:Y:S01]  /*3fc0*/  @P0 LOP3.LUT R22, R22, 0x2000, RZ, 0xfc, !PT ;  /* 0x0000200016160812 */ /* 0x000fe200078efcff */
[----:B------:R-:W-:Y:S06]  /*3fd0*/  @!P0 BRA `(.L_x_187) ;  /* 0x0000000800b08947 */ /* 0x000fec0003800000 */
[----:B------:R-:W-:Y:S01]  /*3fe0*/  ISETP.NE.U32.AND P0, PT, RZ, UR12, PT ;  /* 0x0000000cff007c0c */ /* 0x000fe2000bf05070 */
[----:B0123--:R-:W0:Y:S01]  /*3ff0*/  LDC.64 R128, c[0x0][0x390] ;  /* 0x0000e400ff807b82 */ /* 0x00fe220000000a00 */
        /* <DEDUP_REMOVED lines=30> */
.L_x_189:
        /* <DEDUP_REMOVED lines=37> */
.L_x_188:
        /* <DEDUP_REMOVED lines=40> */
.L_x_191:
        /* <DEDUP_REMOVED lines=56> */
.L_x_190:
[----:B------:R-:W0:Y:S01]  /*4a30*/  @UP0 LDCU.64 UR4, c[0x0][0x3a8] ;  /* 0x00007500ff0407ac */ /* 0x000e220008000a00 */
[----:B------:R-:W-:Y:S01]  /*4a40*/  PLOP3.LUT P0, PT, PT, PT, UP0, 0x80, 0x8 ;  /* 0x000000000008781c */ /* 0x000fe20003f0f008 */
[----:B------:R-:W-:Y:S01]  /*4a50*/  IMAD.MOV.U32 R128, RZ, RZ, 0x10 ;  /* 0x00000010ff807424 */ /* 0x000fe200078e00ff */
[----:B------:R-:W-:-:S11]  /*4a60*/  PLOP3.LUT P1, PT, PT, PT, UP0, 0x80, 0x8 ;  /* 0x000000000008781c */ /* 0x000fd60003f2f008 */
[C---:B0-----:R-:W-:Y:S01]  /*4a70*/  @P0 IMAD.WIDE.U32 R128, R178.reuse, R128, UR4 ;  /* 0x00000004b2800e25 */ /* 0x041fe2000f8e0080 */
[----:B------:R-:W-:-:S04]  /*4a80*/  IADD3 R178, PT, PT, R178, 0x20, RZ ;  /* 0x00000020b2b27810 */ /* 0x000fc80007ffe0ff */
[----:B------:R4:W-:Y:S03]  /*4a90*/  @P1 STG.E.128 desc[UR6][R128.64], R40 ;  /* 0x0000002880001986 */ /* 0x0009e6000c101d06 */
.L_x_187:
[----:B------:R-:W-:Y:S05]  /*4aa0*/  BSYNC.RECONVERGENT B0 ;  /* 0x0000000000007941 */ /* 0x000fea0003800200 */
.L_x_186:
[----:B------:R-:W-:Y:S01]  /*4ab0*/  ISETP.GE.U32.AND P0, PT, R30, 0xc0, PT ;  /* 0x000000c01e00780c */ /* 0x000fe20003f06070 */
[----:B------:R-:W-:Y:S01]  /*4ac0*/  BSSY.RECONVERGENT B0, `(.L_x_192) ;  /* 0x00000b0000007945 */ /* 0x000fe20003800200 */
[----:B------:R-:W-:-:S11]  /*4ad0*/  LOP3.LUT R22, R22, 0xfffffeff, RZ, 0xc0, !PT ;  /* 0xfffffeff16167812 */ /* 0x000fd600078ec0ff */
[----:B------:R-:W-:Y:S01]  /*4ae0*/  @P0 LOP3.LUT R22, R22, 0x100, RZ, 0xfc, !PT ;  /* 0x0000010016160812 */ /* 0x000fe200078efcff */
[----:B------:R-:W-:Y:S06]  /*4af0*/  @!P0 BRA `(.L_x_193) ;  /* 0x0000000800b08947 */ /* 0x000fec0003800000 */
[----:B------:R-:W-:Y:S01]  /*4b00*/  ISETP.NE.U32.AND P0, PT, RZ, UR12, PT ;  /* 0x0000000cff007c0c */ /* 0x000fe2000bf05070 */
[----:B01234-:R-:W0:Y:S01]  /*4b10*/  LDC.64 R128, c[0x0][0x390] ;  /* 0x0000e400ff807b82 */ /* 0x01fe220000000a00 */
        /* <DEDUP_REMOVED lines=30> */
.L_x_195:
        /* <DEDUP_REMOVED lines=8> */
[C---:B------:R-:W-:Y:S01]  /*4d80*/  PRMT R11, R129.reuse, 0x7632, R11 ;  /* 0x00007632810b7816 */ /* 0x040fe2000000000b */
[----:B------:R-:W-:Y:S01]  /*4d90*/  IMAD.U32 R129, R129, 0x10000, RZ ;  /* 0x0001000081817824 */ /* 0x000fe200078e00ff */
[----:B------:R-:W-:-:S02]  /*4da0*/  PRMT R38, R46, 0x7632, R38 ;  /* 0x000076322e267816 */ /* 0x000fc40000000026 */
        /* <DEDUP_REMOVED lines=8> */
[----:B------:R-:W-:Y:S02]  /*4e30*/  SHF.L.U32 R38, R128, 0x10, RZ ;  /* 0x0000001080267819 */ /* 0x000fe400000006ff */
[----:B------:R-:W-:-:S02]  /*4e40*/  PRMT R172, R131, 0x7632, R172 ;  /* 0x0000763283ac7816 */ /* 0x000fc400000000ac */
[----:B------:R-:W-:Y:S01]  /*4e50*/  SHF.L.U32 R142, R45, 0x10, RZ ;  /* 0x000000102d8e7819 */ /* 0x000fe200000006ff */
[----:B------:R-:W-:Y:S01]  /*4e60*/  FADD.FTZ R38, R40, R38 ;  /* 0x0000002628267221 */ /* 0x000fe20000010000 */
[C---:B------:R-:W-:Y:S01]  /*4e70*/  SHF.L.U32 R40, R47.reuse, 0x10, RZ ;  /* 0x000000102f287819 */ /* 0x040fe200000006ff */
[----:B------:R-:W-:Y:S01]  /*4e80*/  IMAD.U32 R172, R172, 0x10000, RZ ;  /* 0x00010000acac7824 */ /* 0x000fe200078e00ff */
[----:B------:R-:W-:Y:S01]  /*4e90*/  SHF.L.U32 R130, R130, 0x10, RZ ;  /* 0x0000001082827819 */ /* 0x000fe200000006ff */
[----:B------:R-:W-:Y:S02]  /*4ea0*/  FADD.FTZ R142, R142, R129 ;  /* 0x000000818e8e7221 */ /* 0x000fe40000010000 */
[----:B------:R-:W-:Y:S01]  /*4eb0*/  FADD.FTZ R158, R40, R158 ;  /* 0x0000009e289e7221 */ /* 0x000fe20000010000 */
[----:B------:R-:W-:Y:S01]  /*4ec0*/  PRMT R40, R47, 0x7632, R40 ;  /* 0x000076322f287816 */ /* 0x000fe20000000028 */
[----:B------:R-:W-:Y:S01]  /*4ed0*/  FADD.FTZ R157, R157, R130 ;  /* 0x000000829d9d7221 */ /* 0x000fe20000010000 */
[----:B------:R-:W-:-:S02]  /*4ee0*/  F2FP.BF16.F32.PACK_AB R41, R11, R142 ;  /* 0x0000008e0b29723e */ /* 0x000fc400000010ff */
[----:B------:R-:W-:Y:S02]  /*4ef0*/  SHF.L.U32 R40, R40, 0x10, RZ ;  /* 0x0000001028287819 */ /* 0x000fe400000006ff */
[----:B------:R-:W-:-:S03]  /*4f00*/  F2FP.BF16.F32.PACK_AB R42, R10, R157 ;  /* 0x0000009d0a2a723e */ /* 0x000fc600000010ff */
[----:B------:R-:W-:Y:S01]  /*4f10*/  FADD.FTZ R172, R172, R40 ;  /* 0x00000028acac7221 */ /* 0x000fe20000010000 */
[----:B------:R-:W-:-:S04]  /*4f20*/  F2FP.BF16.F32.PACK_AB R40, R12, R38 ;  /* 0x000000260c28723e */ /* 0x000fc800000010ff */
[----:B------:R-:W-:Y:S01]  /*4f30*/  F2FP.BF16.F32.PACK_AB R43, R172, R158 ;  /* 0x0000009eac2b723e */ /* 0x000fe200000010ff */
[----:B------:R-:W-:Y:S06]  /*4f40*/  BRA `(.L_x_196) ;  /* 0x0000000400807947 */ /* 0x000fec0003800000 */
.L_x_194:
        /* <DEDUP_REMOVED lines=8> */
[C---:B------:R-:W-:Y:S01]  /*4fd0*/  PRMT R10, R130.reuse, 0x7632, R10 ;  /* 0x00007632820a7816 */ /* 0x040fe2000000000a */
[----:B------:R-:W-:Y:S01]  /*4fe0*/  IMAD.U32 R130, R130, 0x10000, RZ ;  /* 0x0001000082827824 */ /* 0x000fe200078e00ff */
[----:B------:R-:W-:Y:S01]  /*4ff0*/  PRMT R40, R49, 0x7632, R40 ;  /* 0x0000763231287816 */ /* 0x000fe20000000028 */
[--C-:B------:R-:W-:Y:S01]  /*5000*/  FADD.FTZ R12, R12, R11.reuse ;  /* 0x0000000b0c0c7221 */ /* 0x100fe20000010000 */
        /* <DEDUP_REMOVED lines=9> */
[----:B------:R-:W-:Y:S01]  /*50a0*/  IMAD.U32 R40, R48, 0x10000, RZ ;  /* 0x0001000030287824 */ /* 0x000fe200078e00ff */
[----:B------:R-:W-:Y:S02]  /*50b0*/  PRMT R172, R131, 0x7632, R172 ;  /* 0x0000763283ac7816 */ /* 0x000fe400000000ac */
[----:B------:R-:W-:Y:S01]  /*50c0*/  SHF.L.U32 R129, R129, 0x10, RZ ;  /* 0x0000001081817819 */ /* 0x000fe200000006ff */
[----:B------:R-:W-:Y:S01]  /*50d0*/  FADD.FTZ R38, R40, R38 ;  /* 0x0000002628267221 */ /* 0x000fe20000010000 */
[----:B------:R-:W-:Y:S01]  /*50e0*/  IMAD.U32 R40, R51, 0x10000, RZ ;  /* 0x0001000033287824 */ /* 0x000fe200078e00ff */
[----:B------:R-:W-:-:S02]  /*50f0*/  SHF.L.U32 R142, R49, 0x10, RZ ;  /* 0x00000010318e7819 */ /* 0x000fc400000006ff */
[----:B------:R-:W-:Y:S01]  /*5100*/  SHF.L.U32 R157, R50, 0x10, RZ ;  /* 0x00000010329d7819 */ /* 0x000fe200000006ff */
[----:B------:R-:W-:Y:S01]  /*5110*/  FADD.FTZ R158, R40, R158 ;  /* 0x0000009e289e7221 */ /* 0x000fe20000010000 */
[----:B------:R-:W-:Y:S01]  /*5120*/  PRMT R40, R51, 0x7632, R40 ;  /* 0x0000763233287816 */ /* 0x000fe20000000028 */
[----:B------:R-:W-:Y:S01]  /*5130*/  FADD.FTZ R142, R142, R129 ;  /* 0x000000818e8e7221 */ /* 0x000fe20000010000 */
[----:B------:R-:W-:Y:S01]  /*5140*/  SHF.L.U32 R172, R172, 0x10, RZ ;  /* 0x00000010acac7819 */ /* 0x000fe200000006ff */
[----:B------:R-:W-:Y:S01]  /*5150*/  FADD.FTZ R157, R157, R130 ;  /* 0x000000829d9d7221 */ /* 0x000fe20000010000 */
[----:B------:R-:W-:Y:S02]  /*5160*/  SHF.L.U32 R40, R40, 0x10, RZ ;  /* 0x0000001028287819 */ /* 0x000fe400000006ff */
[----:B------:R-:W-:Y:S02]  /*5170*/  F2FP.BF16.F32.PACK_AB R41, R11, R142 ;  /* 0x0000008e0b29723e */ /* 0x000fe400000010ff */
[----:B------:R-:W-:Y:S01]  /*5180*/  F2FP.BF16.F32.PACK_AB R42, R10, R157 ;  /* 0x0000009d0a2a723e */ /* 0x000fe200000010ff */
[----:B------:R-:W-:Y:S01]  /*5190*/  FADD.FTZ R172, R172, R40 ;  /* 0x00000028acac7221 */ /* 0x000fe20000010000 */
[----:B------:R-:W-:-:S04]  /*51a0*/  F2FP.BF16.F32.PACK_AB R40, R12, R38 ;  /* 0x000000260c28723e */ /* 0x000fc800000010ff */
[----:B------:R-:W-:Y:S01]  /*51b0*/  F2FP.BF16.F32.PACK_AB R43, R172, R158 ;  /* 0x0000009eac2b723e */ /* 0x000fe200000010ff */
[----:B------:R-:W-:Y:S06]  /*51c0*/  BRA `(.L_x_196) ;  /* 0x0000000000e07947 */ /* 0x000fec0003800000 */
.L_x_197:
        /* <DEDUP_REMOVED lines=14> */
[----:B------:R-:W-:Y:S01]  /*52b0*/  SHF.L.U32 R40, R40, 0x10, RZ ;  /* 0x0000001028287819 */ /* 0x000fe200000006ff */
[----:B------:R-:W-:Y:S01]  /*52c0*/  IMAD.U32 R38, R38, 0x10000, RZ ;  /* 0x0001000026267824 */ /* 0x000fe200078e00ff */
[----:B------:R-:W-:-:S02]  /*52d0*/  SHF.L.U32 R142, R129, 0x10, RZ ;  /* 0x00000010818e7819 */ /* 0x000fc400000006ff */
[----:B------:R-:W-:Y:S01]  /*52e0*/  SHF.L.U32 R157, R130, 0x10, RZ ;  /* 0x00000010829d7819 */ /* 0x000fe200000006ff */
[----:B------:R-:W-:Y:S01]  /*52f0*/  FADD.FTZ R10, R10, R40 ;  /* 0x000000280a0a7221 */ /* 0x000fe20000010000 */
[----:B------:R-:W-:Y:S01]  /*5300*/  FADD.FTZ R12, R12, R38 ;  /* 0x000000260c0c7221 */ /* 0x000fe20000010000 */
[----:B------:R-:W-:Y:S02]  /*5310*/  PRMT R40, R45, 0x7632, R40 ;  /* 0x000076322d287816 */ /* 0x000fe40000000028 */
[----:B------:R-:W-:Y:S02]  /*5320*/  PRMT R38, R46, 0x7632, R38 ;  /* 0x000076322e267816 */ /* 0x000fe40000000026 */
[----:B------:R-:W-:Y:S02]  /*5330*/  SHF.L.U32 R40, R40, 0x10, RZ ;  /* 0x0000001028287819 */ /* 0x000fe400000006ff */
[----:B------:R-:W-:Y:S02]  /*5340*/  SHF.L.U32 R38, R38, 0x10, RZ ;  /* 0x0000001026267819 */ /* 0x000fe400000006ff */
[----:B------:R-:W-:Y:S01]  /*5350*/  SHF.L.U32 R41, R51, 0x10, RZ ;  /* 0x0000001033297819 */ /* 0x000fe200000006ff */
[----:B------:R-:W-:Y:S01]  /*5360*/  FADD.FTZ R11, R11, R40 ;  /* 0x000000280b0b7221 */ /* 0x000fe20000010000 */
[----:B------:R-:W-:Y:S01]  /*5370*/  SHF.L.U32 R40, R48, 0x10, RZ ;  /* 0x0000001030287819 */ /* 0x000fe200000006ff */
[----:B------:R-:W-:Y:S01]  /*5380*/  FADD.FTZ R10, R10, R38 ;  /* 0x000000260a0a7221 */ /* 0x000fe20000010000 */
[----:B------:R-:W-:Y:S01]  /*5390*/  IMAD.U32 R38, R128, 0x10000, RZ ;  /* 0x0001000080267824 */ /* 0x000fe200078e00ff */
[----:B------:R-:W-:-:S03]  /*53a0*/  SHF.L.U32 R158, R47, 0x10, RZ ;  /* 0x000000102f9e7819 */ /* 0x000fc600000006ff */
[----:B------:R-:W-:Y:S01]  /*53b0*/  FADD.FTZ R38, R40, R38 ;  /* 0x0000002628267221 */ /* 0x000fe20000010000 */
[----:B------:R-:W-:-:S04]  /*53c0*/  IMAD.U32 R40, R49, 0x10000, RZ ;  /* 0x0001000031287824 */ /* 0x000fc800078e00ff */
        /* <DEDUP_REMOVED lines=24> */
.L_x_196:
[----:B------:R-:W0:Y:S01]  /*5550*/  @UP0 LDCU.64 UR4, c[0x0][0x3a8] ;  /* 0x00007500ff0407ac */ /* 0x000e220008000a00 */
[----:B------:R-:W-:Y:S01]  /*5560*/  PLOP3.LUT P0, PT, PT, PT, UP0, 0x80, 0x8 ;  /* 0x000000000008781c */ /* 0x000fe20003f0f008 */
[----:B------:R-:W-:Y:S01]  /*5570*/  IMAD.MOV.U32 R128, RZ, RZ, 0x10 ;  /* 0x00000010ff807424 */ /* 0x000fe200078e00ff */
[----:B------:R-:W-:-:S11]  /*5580*/  PLOP3.LUT P1, PT, PT, PT, UP0, 0x80, 0x8 ;  /* 0x000000000008781c */ /* 0x000fd60003f2f008 */
[C---:B0-----:R-:W-:Y:S01]  /*5590*/  @P0 IMAD.WIDE.U32 R128, R178.reuse, R128, UR4 ;  /* 0x00000004b2800e25 */ /* 0x041fe2000f8e0080 */
[----:B------:R-:W-:-:S04]  /*55a0*/  IADD3 R178, PT, PT, R178, 0x20, RZ ;  /* 0x00000020b2b27810 */ /* 0x000fc80007ffe0ff */
[----:B------:R0:W-:Y:S03]  /*55b0*/  @P1 STG.E.128 desc[UR6][R128.64], R40 ;  /* 0x0000002880001986 */ /* 0x0001e6000c101d06 */
.L_x_193:
[----:B------:R-:W-:Y:S05]  /*55c0*/  BSYNC.RECONVERGENT B0 ;  /* 0x0000000000007941 */ /* 0x000fea0003800200 */
.L_x_192:
[----:B------:R-:W-:Y:S01]  /*55d0*/  ISETP.GE.U32.AND P0, PT, R30, 0xe0, PT ;  /* 0x000000e01e00780c */ /* 0x000fe20003f06070 */
[----:B------:R-:W-:Y:S01]  /*55e0*/  BSSY.RECONVERGENT B0, `(.L_x_198) ;  /* 0x00000b0000007945 */ /* 0x000fe20003800200 */
[----:B------:R-:W-:-:S11]  /*55f0*/  LOP3.LUT R22, R22, 0xffffff7f, RZ, 0xc0, !PT ;  /* 0xffffff7f16167812 */ /* 0x000fd600078ec0ff */
[----:B------:R-:W-:Y:S01]  /*5600*/  @P0 LOP3.LUT R22, R22, 0x80, RZ, 0xfc, !PT ;  /* 0x0000008016160812 */ /* 0x000fe200078efcff */
[----:B------:R-:W-:Y:S06]  /*5610*/  @!P0 BRA `(.L_x_199) ;  /* 0x0000000800b08947 */ /* 0x000fec0003800000 */
[----:B------:R-:W-:Y:S01]  /*5620*/  ISETP.NE.U32.AND P0, PT, RZ, UR12, PT ;  /* 0x0000000cff007c0c */ /* 0x000fe2000bf05070 */
[----:B01234-:R-:W0:Y:S03]  /*5630*/  LDC.64 R128, c[0x0][0x390] ;  /* 0x0000e400ff807b82 */ /* 0x01fe260000000a00 */
[----:B------:R-:W-:-:S13]  /*5640*/  ISETP.NE.AND.EX P0, PT, RZ, UR13, PT, P0 ;  /* 0x0000000dff007c0c */ /* 0x000fda000bf05300 */
[----:B------:R-:W1:Y:S02]  /*5650*/  @P0 LDC.64 R8, c[0x0][0x398] ;  /* 0x0000e600ff080b82 */ /* 0x000e640000000a00 */
[----:B-1----:R-:W-:-:S05]  /*5660*/  @P0 IMAD.WIDE.U32 R8, R178, 0x10, R8 ;  /* 0x00000010b2080825 */ /* 0x002fca00078e0008 */
[----:B------:R1:W5:Y:S01]  /*5670*/  @P0 LDG.E.128 R48, desc[UR6][R8.64] ;  /* 0x0000000608300981 */ /* 0x000362000c1e1d00 */
[----:B------:R-:W-:-:S04]  /*5680*/  ISETP.NE.U32.AND P0, PT, RZ, UR14, PT ;  /* 0x0000000eff007c0c */ /* 0x000fc8000bf05070 */
[----:B------:R-:W-:-:S13]  /*5690*/  ISETP.NE.AND.EX P0, PT, RZ, UR15, PT, P0 ;  /* 0x0000000fff007c0c */ /* 0x000fda000bf05300 */
        /* <DEDUP_REMOVED lines=24> */
.L_x_201:
        /* <DEDUP_REMOVED lines=23> */
[----:B------:R-:W-:Y:S01]  /*5990*/  SHF.L.U32 R40, R47, 0x10, RZ ;  /* 0x000000102f287819 */ /* 0x000fe200000006ff */
        /* <DEDUP_REMOVED lines=13> */
.L_x_200:
        /* <DEDUP_REMOVED lines=19> */
[C---:B------:R-:W-:Y:S01]  /*5ba0*/  SHF.L.U32 R160, R131.reuse, 0x10, RZ ;  /* 0x0000001083a07819 */ /* 0x040fe200000006ff */
        /* <DEDUP_REMOVED lines=20> */
.L_x_203:
        /* <DEDUP_REMOVED lines=18> */
[--C-:B------:R-:W-:Y:S01]  /*5e10*/  FADD.FTZ R7, R7, R40.reuse ;  /* 0x0000002807077221 */ /* 0x100fe20000010000 */
[--C-:B------:R-:W-:Y:S01]  /*5e20*/  FADD.FTZ R9, R9, R37.reuse ;  /* 0x0000002509097221 */ /* 0x100fe20000010000 */
        /* <DEDUP_REMOVED lines=36> */
.L_x_202:
[----:B------:R-:W0:Y:S01]  /*6070*/  @UP0 LDCU.64 UR4, c[0x0][0x3a8] ;  /* 0x00007500ff0407ac */ /* 0x000e220008000a00 */
[----:B------:R-:W-:Y:S01]  /*6080*/  PLOP3.LUT P0, PT, PT, PT, UP0, 0x80, 0x8 ;  /* 0x000000000008781c */ /* 0x000fe20003f0f008 */
[----:B------:R-:W-:-:S12]  /*6090*/  IMAD.MOV.U32 R128, RZ, RZ, 0x10 ;  /* 0x00000010ff807424 */ /* 0x000fd800078e00ff */
[C---:B0-----:R-:W-:Y:S01]  /*60a0*/  @P0 IMAD.WIDE.U32 R128, R178.reuse, R128, UR4 ;  /* 0x00000004b2800e25 */ /* 0x041fe2000f8e0080 */
[----:B------:R-:W-:Y:S02]  /*60b0*/  PLOP3.LUT P0, PT, PT, PT, UP0, 0x80, 0x8 ;  /* 0x000000000008781c */ /* 0x000fe40003f0f008 */
[----:B------:R-:W-:-:S11]  /*60c0*/  IADD3 R178, PT, PT, R178, 0x20, RZ ;  /* 0x00000020b2b27810 */ /* 0x000fd60007ffe0ff */
[----:B------:R0:W-:Y:S02]  /*60d0*/  @P0 STG.E.128 desc[UR6][R128.64], R40 ;  /* 0x0000002880000986 */ /* 0x0001e4000c101d06 */
.L_x_199:
[----:B------:R-:W-:Y:S05]  /*60e0*/  BSYNC.RECONVERGENT B0 ;  /* 0x0000000000007941 */ /* 0x000fea0003800200 */
.L_x_198:
        /* <DEDUP_REMOVED lines=37> */
.L_x_207:
        /* <DEDUP_REMOVED lines=37> */
.L_x_206:
        /* <DEDUP_REMOVED lines=40> */
.L_x_209:
        /* <DEDUP_REMOVED lines=56> */
.L_x_208:
[----:B------:R-:W0:Y:S01]  /*6b90*/  @UP0 LDCU.64 UR4, c[0x0][0x3a8] ;  /* 0x00007500ff0407ac */ /* 0x000e220008000a00 */
[----:B------:R-:W-:Y:S01]  /*6ba0*/  PLOP3.LUT P0, PT, PT, PT, UP0, 0x80, 0x8 ;  /* 0x000000000008781c */ /* 0x000fe20003f0f008 */
[----:B------:R-:W-:-:S12]  /*6bb0*/  IMAD.MOV.U32 R128, RZ, RZ, 0x10 ;  /* 0x00000010ff807424 */ /* 0x000fd800078e00ff */
[C---:B0-----:R-:W-:Y:S01]  /*6bc0*/  @P0 IMAD.WIDE.U32 R128, R178.reuse, R128, UR4 ;  /* 0x00000004b2800e25 */ /* 0x041fe2000f8e0080 */
[----:B------:R-:W-:Y:S02]  /*6bd0*/  PLOP3.LUT P0, PT, PT, PT, UP0, 0x80, 0x8 ;  /* 0x000000000008781c */ /* 0x000fe40003f0f008 */
[----:B------:R-:W-:-:S11]  /*6be0*/  IADD3 R178, PT, PT, R178, 0x20, RZ ;  /* 0x00000020b2b27810 */ /* 0x000fd60007ffe0ff */
[----:B------:R0:W-:Y:S02]  /*6bf0*/  @P0 STG.E.128 desc[UR6][R128.64], R40 ;  /* 0x0000002880000986 */ /* 0x0001e4000c101d06 */
.L_x_205:
[----:B------:R-:W-:Y:S05]  /*6c00*/  BSYNC.RECONVERGENT B0 ;  /* 0x0000000000007941 */ /* 0x000fea0003800200 */
.L_x_204:
        /* <DEDUP_REMOVED lines=37> */
.L_x_213:
        /* <DEDUP_REMOVED lines=8> */
[--C-:B------:R-:W-:Y:S01]  /*6ee0*/  FADD.FTZ R3, R3, R0.reuse ;  /* 0x0000000003037221 */ /* 0x100fe20000010000 */
[----:B------:R-:W-:Y:S01]  /*6ef0*/  PRMT R0, R130, 0x7632, R0 ;  /* 0x0000763282007816 */ /* 0x000fe20000000000 */
[----:B------:R-:W-:Y:S01]  /*6f00*/  IMAD.U32 R2, R2, 0x10000, RZ ;  /* 0x0001000002027824 */ /* 0x000fe200078e00ff */
[----:B------:R-:W-:-:S02]  /*6f10*/  PRMT R35, R46, 0x7632, R35 ;  /* 0x000076322e237816 */ /* 0x000fc40000000023 */
[----:B------:R-:W-:Y:S02]  /*6f20*/  SHF.L.U32 R40, R40, 0x10, RZ ;  /* 0x0000001028287819 */ /* 0x000fe400000006ff */
[----:B------:R-:W-:Y:S01]  /*6f30*/  SHF.L.U32 R0, R0, 0x10, RZ ;  /* 0x0000001000007819 */ /* 0x000fe200000006ff */
[----:B------:R-:W-:Y:S01]  /*6f40*/  IMAD.U32 R35, R35, 0x10000, RZ ;  /* 0x0001000023237824 */ /* 0x000fe200078e00ff */
[C---:B------:R-:W-:Y:S01]  /*6f50*/  SHF.L.U32 R164, R131.reuse, 0x10, RZ ;  /* 0x0000001083a47819 */ /* 0x040fe200000006ff */
        /* <DEDUP_REMOVED lines=21> */
.L_x_212:
        /* <DEDUP_REMOVED lines=9> */
[----:B------:R-:W-:Y:S01]  /*7140*/  PRMT R40, R49, 0x7632, R40 ;  /* 0x0000763231287816 */ /* 0x000fe20000000028 */
[--C-:B------:R-:W-:Y:S01]  /*7150*/  FADD.FTZ R3, R3, R0.reuse ;  /* 0x0000000003037221 */ /* 0x100fe20000010000 */
[C---:B------:R-:W-:Y:S01]  /*7160*/  PRMT R0, R130.reuse, 0x7632, R0 ;  /* 0x0000763282007816 */ /* 0x040fe20000000000 */
[----:B------:R-:W-:Y:S01]  /*7170*/  IMAD.U32 R130, R130, 0x10000, RZ ;  /* 0x0001000082827824 */ /* 0x000fe200078e00ff */
[----:B------:R-:W-:-:S02]  /*7180*/  SHF.L.U32 R35, R35, 0x10, RZ ;  /* 0x0000001023237819 */ /* 0x000fc400000006ff */
[----:B------:R-:W-:Y:S01]  /*7190*/  SHF.L.U32 R2, R2, 0x10, RZ ;  /* 0x0000001002027819 */ /* 0x000fe200000006ff */
[----:B------:R-:W-:Y:S01]  /*71a0*/  IMAD.U32 R0, R0, 0x10000, RZ ;  /* 0x0001000000007824 */ /* 0x000fe200078e00ff */
[----:B------:R-:W-:Y:S02]  /*71b0*/  SHF.L.U32 R40, R40, 0x10, RZ ;  /* 0x0000001028287819 */ /* 0x000fe400000006ff */
[C---:B------:R-:W-:Y:S01]  /*71c0*/  SHF.L.U32 R164, R131.reuse, 0x10, RZ ;  /* 0x0000001083a47819 */ /* 0x040fe200000006ff */
[----:B------:R-:W-:Y:S01]  /*71d0*/  FADD.FTZ R0, R0, R35 ;  /* 0x0000002300007221 */ /* 0x000fe20000010000 */
        /* <DEDUP_REMOVED lines=21> */
.L_x_215:
        /* <DEDUP_REMOVED lines=56> */
.L_x_214:
[----:B------:R-:W0:Y:S01]  /*76b0*/  @UP0 LDCU.64 UR4, c[0x0][0x3a8] ;  /* 0x00007500ff0407ac */ /* 0x000e220008000a00 */
[----:B------:R-:W-:Y:S01]  /*76c0*/  PLOP3.LUT P0, PT, PT, PT, UP0, 0x80, 0x8 ;  /* 0x000000000008781c */ /* 0x000fe20003f0f008 */
[----:B------:R-:W-:-:S12]  /*76d0*/  IMAD.MOV.U32 R128, RZ, RZ, 0x10 ;  /* 0x00000010ff807424 */ /* 0x000fd800078e00ff */
[C---:B0-----:R-:W-:Y:S01]  /*76e0*/  @P0 IMAD.WIDE.U32 R128, R178.reuse, R128, UR4 ;  /* 0x00000004b2800e25 */ /* 0x041fe2000f8e0080 */
[----:B------:R-:W-:Y:S02]  /*76f0*/  PLOP3.LUT P0, PT, PT, PT, UP0, 0x80, 0x8 ;  /* 0x000000000008781c */ /* 0x000fe40003f0f008 */
[----:B------:R-:W-:-:S11]  /*7700*/  IADD3 R178, PT, PT, R178, 0x20, RZ ;  /* 0x00000020b2b27810 */ /* 0x000fd60007ffe0ff */
[----:B------:R0:W-:Y:S02]  /*7710*/  @P0 STG.E.128 desc[UR6][R128.64], R40 ;  /* 0x0000002880000986 */ /* 0x0001e4000c101d06 */
.L_x_211:
[----:B------:R-:W-:Y:S05]  /*7720*/  BSYNC.RECONVERGENT B0 ;  /* 0x0000000000007941 */ /* 0x000fea0003800200 */
.L_x_210:
        /* <DEDUP_REMOVED lines=37> */
.L_x_219:
        /* <DEDUP_REMOVED lines=37> */
.L_x_218:
        /* <DEDUP_REMOVED lines=8> */
[----:B------:R-:W-:Y:S01]  /*7c50*/  PRMT R34, R50, 0x7632, R34 ;  /* 0x0000763232227816 */ /* 0x000fe20000000022 */
        /* <DEDUP_REMOVED lines=31> */
.L_x_221:
        /* <DEDUP_REMOVED lines=56> */
.L_x_220:
[----:B------:R-:W0:Y:S01]  /*81d0*/  @UP0 LDCU.64 UR4, c[0x0][0x3a8] ;  /* 0x00007500ff0407ac */ /* 0x000e220008000a00 */
[----:B------:R-:W-:Y:S01]  /*81e0*/  PLOP3.LUT P0, PT, PT, PT, UP0, 0x80, 0x8 ;  /* 0x000000000008781c */ /* 0x000fe20003f0f008 */
[----:B------:R-:W-:-:S12]  /*81f0*/  IMAD.MOV.U32 R128, RZ, RZ, 0x10 ;  /* 0x00000010ff807424 */ /* 0x000fd800078e00ff */
[----:B0-----:R-:W-:Y:S01]  /*8200*/  @P0 IMAD.WIDE.U32 R128, R178, R128, UR4 ;  /* 0x00000004b2800e25 */ /* 0x001fe2000f8e0080 */
[----:B------:R-:W-:-:S13]  /*8210*/  PLOP3.LUT P0, PT, PT, PT, UP0, 0x80, 0x8 ;  /* 0x000000000008781c */ /* 0x000fda0003f0f008 */
[----:B------:R0:W-:Y:S02]  /*8220*/  @P0 STG.E.128 desc[UR6][R128.64], R40 ;  /* 0x0000002880000986 */ /* 0x0001e4000c101d06 */
.L_x_217:
[----:B------:R-:W-:Y:S05]  /*8230*/  BSYNC.RECONVERGENT B0 ;  /* 0x0000000000007941 */ /* 0x000fea0003800200 */
.L_x_216:
[----:B01234-:R-:W-:Y:S01]  /*8240*/  FADD.FTZ R128, RZ, R136 ;  /* 0x00000088ff807221 */ /* 0x01ffe20000010000 */
[C---:B------:R-:W-:Y:S01]  /*8250*/  ISETP.GE.U32.AND P5, PT, R30.reuse, 0x20, PT ;  /* 0x000000201e00780c */ /* 0x040fe20003fa6070 */
[----:B------:R-:W0:Y:S01]  /*8260*/  S2R R204, SR_TID.X ;  /* 0x0000000000cc7919 */ /* 0x000e220000002100 */
[----:B------:R-:W-:Y:S01]  /*8270*/  ISETP.GT.U32.AND P4, PT, R30, 0x3f, PT ;  /* 0x0000003f1e00780c */ /* 0x000fe20003f84070 */
[----:B------:R-:W-:Y:S01]  /*8280*/  FADD.FTZ R128, R28, R128 ;  /* 0x000000801c807221 */ /* 0x000fe20000010000 */
[C---:B------:R-:W-:Y:S01]  /*8290*/  ISETP.GT.U32.AND P3, PT, R30.reuse, 0x5f, PT ;  /* 0x0000005f1e00780c */ /* 0x040fe20003f64070 */
[----:B------:R-:W-:Y:S01]  /*82a0*/  UMOV UR4, 0xffffffff ;  /* 0xffffffff00047882 */ /* 0x000fe20000000000 */
[C---:B------:R-:W-:Y:S01]  /*82b0*/  ISETP.GT.U32.AND P2, PT, R30.reuse, 0x7f, PT ;  /* 0x0000007f1e00780c */ /* 0x040fe20003f44070 */
[----:B------:R-:W-:Y:S01]  /*82c0*/  FADD.FTZ R128, R137, R128 ;  /* 0x0000008089807221 */ /* 0x000fe20000010000 */
[C---:B------:R-:W-:Y:S02]  /*82d0*/  ISETP.GT.U32.AND P1, PT, R30.reuse, 0x9f, PT ;  /* 0x0000009f1e00780c */ /* 0x040fe40003f24070 */
[C---:B------:R-:W-:Y:S01]  /*82e0*/  ISETP.GT.U32.AND P0, PT, R30.reuse, 0xbf, PT ;  /* 0x000000bf1e00780c */ /* 0x040fe20003f04070 */
        /* <DEDUP_REMOVED lines=280> */
.L_x_255:
        /* <DEDUP_REMOVED lines=17> */
[--C-:B0-----:R-:W-:Y:S01]  /*9580*/  FADD.FTZ R178, R136, -R204.reuse ;  /* 0x800000cc88b27221 */ /* 0x101fe20000010000 */
[----:B-1----:R-:W-:Y:S01]  /*9590*/  SHF.L.U32 R128, R180, 0x10, RZ ;  /* 0x00000010b4807819 */ /* 0x002fe200000006ff */
[--C-:B------:R-:W-:Y:S01]  /*95a0*/  FADD.FTZ R179, R137, -R204.reuse ;  /* 0x800000cc89b37221 */ /* 0x100fe20000010000 */
[----:B------:R-:W-:Y:S01]  /*95b0*/  SHF.L.U32 R129, R108, 0x10, RZ ;  /* 0x000000106c817819 */ /* 0x000fe200000006ff */
[----:B------:R-:W-:Y:S01]  /*95c0*/  FMUL.FTZ R178, R200, R178 ;  /* 0x000000b2c8b27220 */ /* 0x000fe20000410000 */
[----:B------:R-:W-:Y:S01]  /*95d0*/  SHF.L.U32 R130, R184, 0x10, RZ ;  /* 0x00000010b8827819 */ /* 0x000fe200000006ff */
[----:B------:R-:W-:Y:S01]  /*95e0*/  FMUL.FTZ R179, R200, R179 ;  /* 0x000000b3c8b37220 */ /* 0x000fe20000410000 */
[----:B------:R-:W-:Y:S01]  /*95f0*/  SHF.L.U32 R131, R186, 0x10, RZ ;  /* 0x00000010ba837819 */ /* 0x000fe200000006ff */
[----:B------:R-:W-:Y:S01]  /*9600*/  FFMA.FTZ R178, R178, R128, R129 ;  /* 0x00000080b2b27223 */ /* 0x000fe20000010081 */
[----:B------:R-:W-:Y:S01]  /*9610*/  FADD.FTZ R128, R28, -R204 ;  /* 0x800000cc1c807221 */ /* 0x000fe20000010000 */
[----:B------:R-:W-:-:S02]  /*9620*/  IMAD.U32 R129, R177, 0x10000, RZ ;  /* 0x00010000b1817824 */ /* 0x000fc400078e00ff */
[----:B------:R-:W-:Y:S01]  /*9630*/  FADD.FTZ R249, R147, -R204 ;  /* 0x800000cc93f97221 */ /* 0x000fe20000010000 */
[----:B------:R-:W-:Y:S02]  /*9640*/  IMAD.U32 R250, R188, 0x10000, RZ ;  /* 0x00010000bcfa7824 */ /* 0x000fe400078e00ff */
[C---:B------:R-:W-:Y:S01]  /*9650*/  FMUL.FTZ R128, R200.reuse, R128 ;  /* 0x00000080c8807220 */ /* 0x040fe20000410000 */
[----:B------:R-:W-:Y:S01]  /*9660*/  SHF.L.U32 R251, R111, 0x10, RZ ;  /* 0x000000106ffb7819 */ /* 0x000fe200000006ff */
[----:B------:R-:W-:Y:S01]  /*9670*/  FMUL.FTZ R249, R200, R249 ;  /* 0x000000f9c8f97220 */ /* 0x000fe20000410000 */
[----:B------:R-:W-:Y:S01]  /*9680*/  SHF.L.U32 R252, R190, 0x10, RZ ;  /* 0x00000010befc7819 */ /* 0x000fe200000006ff */
[----:B------:R-:W-:Y:S01]  /*9690*/  FFMA.FTZ R128, R128, R129, R130 ;  /* 0x0000008180807223 */ /* 0x000fe20000010082 */
[----:B------:R-:W-:Y:S01]  /*96a0*/  SHF.L.U32 R129, R181, 0x10, RZ ;  /* 0x00000010b5817819 */ /* 0x000fe200000006ff */
[----:B------:R-:W-:-:S03]  /*96b0*/  IMAD.U32 R130, R109, 0x10000, RZ ;  /* 0x000100006d827824 */ /* 0x000fc600078e00ff */
[----:B------:R-:W-:Y:S01]  /*96c0*/  F2FP.BF16.F32.PACK_AB R128, R128, R178 ;  /* 0x000000b28080723e */ /* 0x000fe200000010ff */
[----:B------:R-:W-:Y:S01]  /*96d0*/  FFMA.FTZ R179, R179, R129, R130 ;  /* 0x00000081b3b37223 */ /* 0x000fe20000010082 */
[----:B------:R-:W-:Y:S01]  /*96e0*/  FADD.FTZ R129, R27, -R204 ;  /* 0x800000cc1b817221 */ /* 0x000fe20000010000 */
[----:B------:R-:W-:-:S03]  /*96f0*/  SHF.L.U32 R130, R185, 0x10, RZ ;  /* 0x00000010b9827819 */ /* 0x000fc600000006ff */
[----:B------:R-:W-:-:S04]  /*9700*/  FMUL.FTZ R129, R200, R129 ;  /* 0x00000081c8817220 */ /* 0x000fc80000410000 */
        /* <DEDUP_REMOVED lines=9> */
[----:B------:R-:W-:Y:S01]  /*97a0*/  FADD.FTZ R131, R148, -R204 ;  /* 0x800000cc94837221 */ /* 0x000fe20000010000 */
[----:B------:R-:W-:-:S03]  /*97b0*/  SHF.L.U32 R250, R183, 0x10, RZ ;  /* 0x00000010b7fa7819 */ /* 0x000fc600000006ff */
[----:B------:R-:W-:Y:S01]  /*97c0*/  FMUL.FTZ R131, R200, R131 ;  /* 0x00000083c8837220 */ /* 0x000fe20000410000 */
[----:B------:R-:W-:-:S03]  /*97d0*/  F2FP.BF16.F32.PACK_AB R130, R130, R249 ;  /* 0x000000f98282723e */ /* 0x000fc600000010ff */
[----:B------:R-:W-:Y:S01]  /*97e0*/  FFMA.FTZ R131, R131, R250, R251 ;  /* 0x000000fa83837223 */ /* 0x000fe200000100fb */
[----:B------:R-:W-:Y:S01]  /*97f0*/  FADD.FTZ R250, R167, -R204 ;  /* 0x800000cca7fa7221 */ /* 0x000fe20000010000 */
[----:B------:R-:W-:-:S03]  /*9800*/  IMAD.U32 R251, R189, 0x10000, RZ ;  /* 0x00010000bdfb7824 */ /* 0x000fc600078e00ff */
[----:B------:R-:W-:-:S04]  /*9810*/  FMUL.FTZ R250, R200, R250 ;  /* 0x000000fac8fa7220 */ /* 0x000fc80000410000 */
[----:B------:R-:W-:-:S05]  /*9820*/  FFMA.FTZ R250, R250, R251, R252 ;  /* 0x000000fbfafa7223 */ /* 0x000fca00000100fc */
[----:B------:R-:W-:Y:S02]  /*9830*/  F2FP.BF16.F32.PACK_AB R131, R250, R131 ;  /* 0x00000083fa83723e */ /* 0x000fe400000010ff */
[----:B------:R-:W0:Y:S02]  /*9840*/  LDC.64 R250, c[0x0][0x428] ;  /* 0x00010a00fffa7b82 */ /* 0x000e240000000a00 */
[C---:B0-----:R-:W-:Y:S01]  /*9850*/  IMAD.WIDE.U32 R178, R39.reuse, 0x10, R250 ;  /* 0x0000001027b27825 */ /* 0x041fe200078e00fa */
[----:B------:R-:W-:-:S04]  /*9860*/  IADD3 R39, PT, PT, R39, 0x20, RZ ;  /* 0x0000002027277810 */ /* 0x000fc80007ffe0ff */
[----:B------:R2:W-:Y:S03]  /*9870*/  STG.E.128 desc[UR6][R178.64], R128 ;  /* 0x00000080b2007986 */ /* 0x0005e6000c101d06 */
.L_x_224:
[----:B------:R-:W-:Y:S05]  /*9880*/  BSYNC.RECONVERGENT B0 ;  /* 0x0000000000007941 */ /* 0x000fea0003800200 */
.L_x_223:
[----:B------:R-:W-:Y:S01]  /*9890*/  ISETP.GE.U32.AND P0, PT, R30, 0x40, PT ;  /* 0x000000401e00780c */ /* 0x000fe20003f06070 */
[----:B------:R-:W-:-:S12]  /*98a0*/  BSSY.RECONVERGENT B0, `(.L_x_225) ;  /* 0x0000032000007945 */ /* 0x000fd80003800200 */
[----:B------:R-:W-:Y:S05]  /*98b0*/  @!P0 BRA `(.L_x_226) ;  /* 0x0000000000c08947 */ /* 0x000fea0003800000 */
[--C-:B0-2---:R-:W-:Y:S01]  /*98c0*/  FADD.FTZ R178, R135, -R204.reuse ;  /* 0x800000cc87b27221 */ /* 0x105fe20000010000 */
[----:B-1----:R-:W-:Y:S01]  /*98d0*/  SHF.L.U32 R129, R120, 0x10, RZ ;  /* 0x0000001078817819 */ /* 0x002fe200000006ff */
[----:B------:R-:W-:Y:S02]  /*98e0*/  IMAD.U32 R128, R124, 0x10000, RZ ;  /* 0x000100007c807824 */ /* 0x000fe400078e00ff */
[--C-:B------:R-:W-:Y:S01]  /*98f0*/  FADD.FTZ R179, R138, -R204.reuse ;  /* 0x800000cc8ab37221 */ /* 0x100fe20000010000 */
[----:B------:R-:W-:Y:S01]  /*9900*/  FMUL.FTZ R178, R200, R178 ;  /* 0x000000b2c8b27220 */ /* 0x000fe20000410000 */
[----:B------:R-:W-:Y:S01]  /*9910*/  IMAD.U32 R130, R192, 0x10000, RZ ;  /* 0x00010000c0827824 */ /* 0x000fe200078e00ff */
[----:B------:R-:W-:Y:S01]  /*9920*/  SHF.L.U32 R131, R194, 0x10, RZ ;  /* 0x00000010c2837819 */ /* 0x000fe200000006ff */
[----:B------:R-:W-:Y:S01]  /*9930*/  FMUL.FTZ R179, R200, R179 ;  /* 0x000000b3c8b37220 */ /* 0x000fe20000410000 */
[----:B------:R-:W-:Y:S01]  /*9940*/  FFMA.FTZ R178, R178, R128, R129 ;  /* 0x00000080b2b27223 */ /* 0x000fe20000010081 */
[--C-:B------:R-:W-:Y:S01]  /*9950*/  FADD.FTZ R128, R25, -R204.reuse ;  /* 0x800000cc19807221 */ /* 0x100fe20000010000 */
[----:B------:R-:W-:Y:S01]  /*9960*/  SHF.L.U32 R129, R191, 0x10, RZ ;  /* 0x00000010bf817819 */ /* 0x000fe200000006ff */
[----:B------:R-:W-:Y:S01]  /*9970*/  FADD.FTZ R249, R149, -R204 ;  /* 0x800000cc95f97221 */ /* 0x000fe20000010000 */
[----:B------:R-:W-:Y:S01]  /*9980*/  SHF.L.U32 R250, R196, 0x10, RZ ;  /* 0x00000010c4fa7819 */ /* 0x000fe200000006ff */
[C---:B------:R-:W-:Y:S01]  /*9990*/  FMUL.FTZ R128, R200.reuse, R128 ;  /* 0x00000080c8807220 */ /* 0x040fe20000410000 */
[----:B------:R-:W-:Y:S01]  /*99a0*/  SHF.L.U32 R251, R123, 0x10, RZ ;  /* 0x000000107bfb7819 */ /* 0x000fe200000006ff */
[----:B------:R-:W-:Y:S01]  /*99b0*/  FMUL.FTZ R249, R200, R249 ;  /* 0x000000f9c8f97220 */ /* 0x000fe20000410000 */
[----:B------:R-:W-:-:S02]  /*99c0*/  IMAD.U32 R252, R198, 0x10000, RZ ;  /* 0x00010000c6fc7824 */ /* 0x000fc400078e00ff */
[----:B------:R-:W-:Y:S01]  /*99d0*/  FFMA.FTZ R128, R128, R129, R130 ;  /* 0x0000008180807223 */ /* 0x000fe20000010082 */
[----:B------:R-:W-:Y:S02]  /*99e0*/  SHF.L.U32 R129, R125, 0x10, RZ ;  /* 0x000000107d817819 */ /* 0x000fe400000006ff */
[----:B------:R-:W-:Y:S02]  /*99f0*/  SHF.L.U32 R130, R121, 0x10, RZ ;  /* 0x0000001079827819 */ /* 0x000fe400000006ff */
[----:B------:R-:W-:-:S03]  /*9a00*/  F2FP.BF16.F32.PACK_AB R128, R128, R178 ;  /* 0x000000b28080723e */ /* 0x000fc600000010ff */
[----:B------:R-:W-:Y:S01]  /*9a10*/  FFMA.FTZ R179, R179, R129, R130 ;  /* 0x00000081b3b37223 */ /* 0x000fe20000010082 */
[----:B------:R-:W-:Y:S01]  /*9a20*/  FADD.FTZ R129, R24, -R204 ;  /* 0x800000cc18817221 */ /* 0x000fe20000010000 */
[----:B------:R-:W-:-:S03]  /*9a30*/  IMAD.U32 R130, R193, 0x10000, RZ ;  /* 0x00010000c1827824 */ /* 0x000fc600078e00ff */
        /* <DEDUP_REMOVED lines=11> */
[----:B------:R-:W-:-:S03]  /*9af0*/  IMAD.U32 R250, R127, 0x10000, RZ ;  /* 0x000100007ffa7824 */ /* 0x000fc600078e00ff */
[----:B------:R-:W-:Y:S01]  /*9b00*/  FMUL.FTZ R131, R200, R131 ;  /* 0x00000083c8837220 */ /* 0x000fe20000410000 */
[----:B------:R-:W-:-:S03]  /*9b10*/  F2FP.BF16.F32.PACK_AB R130, R130, R249 ;  /* 0x000000f98282723e */ /* 0x000fc600000010ff */
[----:B------:R-:W-:Y:S01]  /*9b20*/  FFMA.FTZ R131, R131, R250, R251 ;  /* 0x000000fa83837223 */ /* 0x000fe200000100fb */
[----:B------:R-:W-:Y:S01]  /*9b30*/  FADD.FTZ R250, R168, -R204 ;  /* 0x800000cca8fa7221 */ /* 0x000fe20000010000 */
[----:B------:R-:W-:-:S03]  /*9b40*/  SHF.L.U32 R251, R197, 0x10, RZ ;  /* 0x00000010c5fb7819 */ /* 0x000fc600000006ff */
[----:B------:R-:W-:-:S04]  /*9b50*/  FMUL.FTZ R250, R200, R250 ;  /* 0x000000fac8fa7220 */ /* 0x000fc80000410000 */
[----:B------:R-:W-:-:S05]  /*9b60*/  FFMA.FTZ R250, R250, R251, R252 ;  /* 0x000000fbfafa7223 */ /* 0x000fca00000100fc */
[----:B------:R-:W-:Y:S02]  /*9b70*/  F2FP.BF16.F32.PACK_AB R131, R250, R131 ;  /* 0x00000083fa83723e */ /* 0x000fe400000010ff */
[----:B------:R-:W0:Y:S02]  /*9b80*/  LDC.64 R250, c[0x0][0x428] ;  /* 0x00010a00fffa7b82 */ /* 0x000e240000000a00 */
[C---:B0-----:R-:W-:Y:S01]  /*9b90*/  IMAD.WIDE.U32 R178, R39.reuse, 0x10, R250 ;  /* 0x0000001027b27825 */ /* 0x041fe200078e00fa */
[----:B------:R-:W-:-:S04]  /*9ba0*/  IADD3 R39, PT, PT, R39, 0x20, RZ ;  /* 0x0000002027277810 */ /* 0x000fc80007ffe0ff */
[----:B------:R3:W-:Y:S03]  /*9bb0*/  STG.E.128 desc[UR6][R178.64], R128 ;  /* 0x00000080b2007986 */ /* 0x0007e6000c101d06 */
.L_x_226:
[----:B------:R-:W-:Y:S05]  /*9bc0*/  BSYNC.RECONVERGENT B0 ;  /* 0x0000000000007941 */ /* 0x000fea0003800200 */
.L_x_225:
[----:B------:R-:W-:Y:S01]  /*9bd0*/  ISETP.GE.U32.AND P0, PT, R30, 0x60, PT ;  /* 0x000000601e00780c */ /* 0x000fe20003f06070 */
[----:B------:R-:W-:-:S12]  /*9be0*/  BSSY.RECONVERGENT B0, `(.L_x_227) ;  /* 0x0000032000007945 */ /* 0x000fd80003800200 */
[----:B------:R-:W-:Y:S05]  /*9bf0*/  @!P0 BRA `(.L_x_228) ;  /* 0x0000000000c08947 */ /* 0x000fea0003800000 */
[--C-:B0-23--:R-:W-:Y:S01]  /*9c00*/  FADD.FTZ R178, R134, -R204.reuse ;  /* 0x800000cc86b27221 */ /* 0x10dfe20000010000 */
[----:B-1----:R-:W-:Y:S01]  /*9c10*/  SHF.L.U32 R128, R116, 0x10, RZ ;  /* 0x0000001074807819 */ /* 0x002fe200000006ff */
[----:B------:R-:W-:Y:S01]  /*9c20*/  IMAD.U32 R129, R112, 0x10000, RZ ;  /* 0x0001000070817824 */ /* 0x000fe200078e00ff */
[----:B------:R-:W-:Y:S01]  /*9c30*/  SHF.L.U32 R130, R201, 0x10, RZ ;  /* 0x00000010c9827819 */ /* 0x000fe200000006ff */
[----:B------:R-:W-:Y:S01]  /*9c40*/  FMUL.FTZ R178, R200, R178 ;  /* 0x000000b2c8b27220 */ /* 0x000fe20000410000 */
[--C-:B------:R-:W-:Y:S01]  /*9c50*/  FADD.FTZ R179, R139, -R204.reuse ;  /* 0x800000cc8bb37221 */ /* 0x100fe20000010000 */
[----:B------:R-:W-:Y:S02]  /*9c60*/  IMAD.U32 R131, R203, 0x10000, RZ ;  /* 0x00010000cb837824 */ /* 0x000fe400078e00ff */
[--C-:B------:R-:W-:Y:S01]  /*9c70*/  FADD.FTZ R249, R151, -R204.reuse ;  /* 0x800000cc97f97221 */ /* 0x100fe20000010000 */
[----:B------:R-:W-:Y:S01]  /*9c80*/  FFMA.FTZ R178, R178, R128, R129 ;  /* 0x00000080b2b27223 */ /* 0x000fe20000010081 */
[----:B------:R-:W-:Y:S01]  /*9c90*/  FADD.FTZ R128, R21, -R204 ;  /* 0x800000cc15807221 */ /* 0x000fe20000010000 */
[----:B------:R-:W-:Y:S01]  /*9ca0*/  SHF.L.U32 R129, R199, 0x10, RZ ;  /* 0x00000010c7817819 */ /* 0x000fe200000006ff */
[C---:B------:R-:W-:Y:S01]  /*9cb0*/  FMUL.FTZ R179, R200.reuse, R179 ;  /* 0x000000b3c8b37220 */ /* 0x040fe20000410000 */
[C---:B------:R-:W-:Y:S01]  /*9cc0*/  FMUL.FTZ R249, R200.reuse, R249 ;  /* 0x000000f9c8f97220 */ /* 0x040fe20000410000 */
[----:B------:R-:W-:Y:S01]  /*9cd0*/  FMUL.FTZ R128, R200, R128 ;  /* 0x00000080c8807220 */ /* 0x000fe20000410000 */
[----:B------:R-:W-:Y:S01]  /*9ce0*/  SHF.L.U32 R250, R206, 0x10, RZ ;  /* 0x00000010cefa7819 */ /* 0x000fe200000006ff */
[----:B------:R-:W-:Y:S01]  /*9cf0*/  IMAD.U32 R251, R115, 0x10000, RZ ;  /* 0x0001000073fb7824 */ /* 0x000fe200078e00ff */
        /* <DEDUP_REMOVED lines=29> */
[----:B0-----:R-:W-:-:S04]  /*9ed0*/  IMAD.WIDE.U32 R178, R39, 0x10, R250 ;  /* 0x0000001027b27825 */ /* 0x001fc800078e00fa */
[----:B------:R-:W-:Y:S01]  /*9ee0*/  VIADD R39, R39, 0x20 ;  /* 0x0000002027277836 */ /* 0x000fe20000000000 */
[----:B------:R4:W-:Y:S06]  /*9ef0*/  STG.E.128 desc[UR6][R178.64], R128 ;  /* 0x00000080b2007986 */ /* 0x0009ec000c101d06 */
.L_x_228:
[----:B------:R-:W-:Y:S05]  /*9f00*/  BSYNC.RECONVERGENT B0 ;  /* 0x0000000000007941 */ /* 0x000fea0003800200 */
.L_x_227:
[----:B------:R-:W-:Y:S01]  /*9f10*/  ISETP.GE.U32.AND P0, PT, R30, 0x80, PT ;  /* 0x000000801e00780c */ /* 0x000fe20003f06070 */
[----:B------:R-:W-:-:S12]  /*9f20*/  BSSY.RECONVERGENT B0, `(.L_x_229) ;  /* 0x0000032000007945 */ /* 0x000fd80003800200 */
[----:B------:R-:W-:Y:S05]  /*9f30*/  @!P0 BRA `(.L_x_230) ;  /* 0x0000000000c08947 */ /* 0x000fea0003800000 */
[--C-:B0-234-:R-:W-:Y:S01]  /*9f40*/  FADD.FTZ R178, R133, -R204.reuse ;  /* 0x800000cc85b27221 */ /* 0x11dfe20000010000 */
        /* <DEDUP_REMOVED lines=47> */
.L_x_230:
[----:B------:R-:W-:Y:S05]  /*a240*/  BSYNC.RECONVERGENT B0 ;  /* 0x0000000000007941 */ /* 0x000fea0003800200 */
.L_x_229:
[----:B------:R-:W-:Y:S01]  /*a250*/  ISETP.GE.U32.AND P0, PT, R30, 0xa0, PT ;  /* 0x000000a01e00780c */ /* 0x000fe20003f06070 */
[----:B------:R-:W-:-:S12]  /*a260*/  BSSY.RECONVERGENT B0, `(.L_x_231) ;  /* 0x0000032000007945 */ /* 0x000fd80003800200 */
[----:B------:R-:W-:Y:S05]  /*a270*/  @!P0 BRA `(.L_x_232) ;  /* 0x0000000000c08947 */ /* 0x000fea0003800000 */
[--C-:B0-234-:R-:W-:Y:S01]  /*a280*/  FADD.FTZ R178, R132, -R204.reuse ;  /* 0x800000cc84b27221 */ /* 0x11dfe20000010000 */
        /* <DEDUP_REMOVED lines=47> */
.L_x_232:
[----:B------:R-:W-:Y:S05]  /*a580*/  BSYNC.RECONVERGENT B0 ;  /* 0x0000000000007941 */ /* 0x000fea0003800200 */
.L_x_231:
[----:B------:R-:W-:Y:S01]  /*a590*/  ISETP.GE.U32.AND P0, PT, R30, 0xc0, PT ;  /* 0x000000c01e00780c */ /* 0x000fe20003f06070 */
[----:B------:R-:W-:-:S12]  /*a5a0*/  BSSY.RECONVERGENT B0, `(.L_x_233) ;  /* 0x0000032000007945 */ /* 0x000fd80003800200 */
[----:B------:R-:W-:Y:S05]  /*a5b0*/  @!P0 BRA `(.L_x_234) ;  /* 0x0000000000c08947 */ /* 0x000fea0003800000 */
[--C-:B0-234-:R-:W-:Y:S01]  /*a5c0*/  FADD.FTZ R178, R38, -R204.reuse ;  /* 0x800000cc26b27221 */ /* 0x11dfe20000010000 */
        /* <DEDUP_REMOVED lines=47> */
.L_x_234:
[----:B------:R-:W-:Y:S05]  /*a8c0*/  BSYNC.RECONVERGENT B0 ;  /* 0x0000000000007941 */ /* 0x000fea0003800200 */
.L_x_233:
        /* <DEDUP_REMOVED lines=15> */
[----:B------:R-:W-:Y:S01]  /*a9c0*/  SHF.L.U32 R250, R238, 0x10, RZ ;  /* 0x00000010eefa7819 */ /* 0x000fe200000006ff */
[C---:B------:R-:W-:Y:S01]  /*a9d0*/  FMUL.FTZ R128, R200.reuse, R128 ;  /* 0x00000080c8807220 */ /* 0x040fe20000410000 */
[----:B------:R-:W-:Y:S02]  /*a9e0*/  IMAD.U32 R251, R79, 0x10000, RZ ;  /* 0x000100004ffb7824 */ /* 0x000fe400078e00ff */
        /* <DEDUP_REMOVED lines=33> */
.L_x_236:
[----:B------:R-:W-:Y:S05]  /*ac00*/  BSYNC.RECONVERGENT B0 ;  /* 0x0000000000007941 */ /* 0x000fea0003800200 */
.L_x_235:
        /* <DEDUP_REMOVED lines=9> */
[----:B------:R-:W-:Y:S01]  /*aca0*/  SHF.L.U32 R131, R244, 0x10, RZ ;  /* 0x00000010f4837819 */ /* 0x000fe200000006ff */
[--C-:B------:R-:W-:Y:S01]  /*acb0*/  FADD.FTZ R249, R161, -R204.reuse ;  /* 0x800000cca1f97221 */ /* 0x100fe20000010000 */
[----:B------:R-:W-:Y:S01]  /*acc0*/  FFMA.FTZ R178, R178, R128, R129 ;  /* 0x00000080b2b27223 */ /* 0x000fe20000010081 */
[----:B------:R-:W-:Y:S01]  /*acd0*/  FADD.FTZ R128, R6, -R204 ;  /* 0x800000cc06807221 */ /* 0x000fe20000010000 */
[----:B------:R-:W-:Y:S01]  /*ace0*/  SHF.L.U32 R129, R241, 0x10, RZ ;  /* 0x00000010f1817819 */ /* 0x000fe200000006ff */
[C---:B------:R-:W-:Y:S01]  /*acf0*/  FMUL.FTZ R179, R200.reuse, R179 ;  /* 0x000000b3c8b37220 */ /* 0x040fe20000410000 */
[C---:B------:R-:W-:Y:S01]  /*ad00*/  FMUL.FTZ R249, R200.reuse, R249 ;  /* 0x000000f9c8f97220 */ /* 0x040fe20000410000 */
[----:B------:R-:W-:Y:S01]  /*ad10*/  FMUL.FTZ R128, R200, R128 ;  /* 0x00000080c8807220 */ /* 0x000fe20000410000 */
[----:B------:R-:W-:-:S02]  /*ad20*/  SHF.L.U32 R250, R246, 0x10, RZ ;  /* 0x00000010f6fa7819 */ /* 0x000fc400000006ff */
[----:B------:R-:W-:Y:S01]  /*ad30*/  SHF.L.U32 R251, R71, 0x10, RZ ;  /* 0x0000001047fb7819 */ /* 0x000fe200000006ff */
[----:B------:R-:W-:Y:S01]  /*ad40*/  FFMA.FTZ R128, R128, R129, R130 ;  /* 0x0000008180807223 */ /* 0x000fe20000010082 */
[----:B------:R-:W-:Y:S01]  /*ad50*/  SHF.L.U32 R130, R69, 0x10, RZ ;  /* 0x0000001045827819 */ /* 0x000fe200000006ff */
[----:B------:R-:W-:Y:S01]  /*ad60*/  IMAD.U32 R129, R73, 0x10000, RZ ;  /* 0x0001000049817824 */ /* 0x000fe200078e00ff */
[----:B------:R-:W-:Y:S02]  /*ad70*/  SHF.L.U32 R252, R248, 0x10, RZ ;  /* 0x00000010f8fc7819 */ /* 0x000fe400000006ff */
        /* <DEDUP_REMOVED lines=28> */
.L_x_238:
[----:B------:R-:W-:Y:S05]  /*af40*/  BSYNC.RECONVERGENT B0 ;  /* 0x0000000000007941 */ /* 0x000fea0003800200 */
.L_x_237:
[----:B------:R-:W-:Y:S01]  /*af50*/  ISETP.GE.U32.AND P0, PT, R30, 0x120, PT ;  /* 0x000001201e00780c */ /* 0x000fe20003f06070 */
[----:B------:R-:W-:-:S12]  /*af60*/  BSSY.RECONVERGENT B0, `(.L_x_239) ;  /* 0x000003a000007945 */ /* 0x000fd80003800200 */
[----:B------:R-:W-:Y:S05]  /*af70*/  @!P0 BRA `(.L_x_240) ;  /* 0x0000000000e08947 */ /* 0x000fea0003800000 */
[----:B0-234-:R-:W2:Y:S04]  /*af80*/  LDL R179, [R1] ;  /* 0x0000000001b37983 */ /* 0x01dea80000100800 */
[----:B------:R-:W3:Y:S04]  /*af90*/  LDL R130, [R1+0x4] ;  /* 0x0000040001827983 */ /* 0x000ee80000100800 */
[----:B------:R-:W4:Y:S04]  /*afa0*/  LDL R249, [R1+0x8] ;  /* 0x0000080001f97983 */ /* 0x000f280000100800 */
[----:B------:R-:W5:Y:S01]  /*afb0*/  LDL R131, [R1+0xc] ;  /* 0x00000c0001837983 */ /* 0x000f620000100800 */
[----:B------:R-:W-:Y:S01]  /*afc0*/  FADD.FTZ R178, R35, -R204 ;  /* 0x800000cc23b27221 */ /* 0x000fe20000010000 */
[----:B-1----:R-:W-:-:S02]  /*afd0*/  SHF.L.U32 R128, R64, 0x10, RZ ;  /* 0x0000001040807819 */ /* 0x002fc400000006ff */
[----:B------:R-:W5:Y:S01]  /*afe0*/  LDL R251, [R1+0x10] ;  /* 0x0000100001fb7983 */ /* 0x000f620000100800 */
[----:B------:R-:W-:Y:S01]  /*aff0*/  SHF.L.U32 R129, R60, 0x10, RZ ;  /* 0x000000103c817819 */ /* 0x000fe200000006ff */
[----:B------:R-:W-:Y:S02]  /*b000*/  FMUL.FTZ R178, R200, R178 ;  /* 0x000000b2c8b27220 */ /* 0x000fe40000410000 */
[----:B------:R-:W5:Y:S02]  /*b010*/  LDL R250, [R1+0x14] ;  /* 0x0000140001fa7983 */ /* 0x000f640000100800 */
[----:B------:R-:W-:Y:S01]  /*b020*/  FFMA.FTZ R178, R178, R128, R129 ;  /* 0x00000080b2b27223 */ /* 0x000fe20000010081 */
[--C-:B------:R-:W-:Y:S01]  /*b030*/  FADD.FTZ R128, R3, -R204.reuse ;  /* 0x800000cc03807221 */ /* 0x100fe20000010000 */
[----:B------:R-:W5:Y:S03]  /*b040*/  LDL R252, [R1+0x1c] ;  /* 0x00001c0001fc7983 */ /* 0x000f660000100800 */
[----:B------:R-:W-:Y:S01]  /*b050*/  FMUL.FTZ R128, R200, R128 ;  /* 0x00000080c8807220 */ /* 0x000fe20000410000 */
[----:B--2---:R-:W-:Y:S01]  /*b060*/  SHF.L.U32 R129, R179, 0x10, RZ ;  /* 0x00000010b3817819 */ /* 0x004fe200000006ff */
[----:B------:R-:W-:Y:S01]  /*b070*/  FADD.FTZ R179, R145, -R204 ;  /* 0x800000cc91b37221 */ /* 0x000fe20000010000 */
[----:B---3--:R-:W-:-:S03]  /*b080*/  IMAD.U32 R130, R130, 0x10000, RZ ;  /* 0x0001000082827824 */ /* 0x008fc600078e00ff */
[----:B------:R-:W-:Y:S01]  /*b090*/  FMUL.FTZ R179, R200, R179 ;  /* 0x000000b3c8b37220 */ /* 0x000fe20000410000 */
[----:B------:R-:W-:Y:S01]  /*b0a0*/  FFMA.FTZ R128, R128, R129, R130 ;  /* 0x0000008180807223 */ /* 0x000fe20000010082 */
[----:B------:R-:W-:Y:S02]  /*b0b0*/  SHF.L.U32 R129, R65, 0x10, RZ ;  /* 0x0000001041817819 */ /* 0x000fe400000006ff */
[----:B------:R-:W-:-:S05]  /*b0c0*/  SHF.L.U32 R130, R61, 0x10, RZ ;  /* 0x000000103d827819 */ /* 0x000fca00000006ff */
[----:B------:R-:W-:Y:S01]  /*b0d0*/  FFMA.FTZ R179, R179, R129, R130 ;  /* 0x00000081b3b37223 */ /* 0x000fe20000010082 */
[--C-:B------:R-:W-:Y:S01]  /*b0e0*/  FADD.FTZ R129, R2, -R204.reuse ;  /* 0x800000cc02817221 */ /* 0x100fe20000010000 */
[----:B----4-:R-:W-:Y:S01]  /*b0f0*/  SHF.L.U32 R130, R249, 0x10, RZ ;  /* 0x00000010f9827819 */ /* 0x010fe200000006ff */
[----:B-----5:R-:W-:Y:S02]  /*b100*/  IMAD.U32 R131, R131, 0x10000, RZ ;  /* 0x0001000083837824 */ /* 0x020fe400078e00ff */
[----:B------:R-:W-:Y:S01]  /*b110*/  FMUL.FTZ R129, R200, R129 ;  /* 0x00000081c8817220 */ /* 0x000fe20000410000 */
[----:B------:R-:W-:-:S03]  /*b120*/  FADD.FTZ R249, R163, -R204 ;  /* 0x800000cca3f97221 */ /* 0x000fc60000010000 */
[----:B------:R-:W-:Y:S01]  /*b130*/  FFMA.FTZ R129, R129, R130, R131 ;  /* 0x0000008281817223 */ /* 0x000fe20000010083 */
[----:B------:R-:W-:Y:S01]  /*b140*/  SHF.L.U32 R130, R66, 0x10, RZ ;  /* 0x0000001042827819 */ /* 0x000fe200000006ff */
[----:B------:R-:W-:Y:S01]  /*b150*/  FMUL.FTZ R249, R200, R249 ;  /* 0x000000f9c8f97220 */ /* 0x000fe20000410000 */
[----:B------:R-:W-:-:S05]  /*b160*/  SHF.L.U32 R131, R62, 0x10, RZ ;  /* 0x000000103e837819 */ /* 0x000fca00000006ff */
[----:B------:R-:W-:Y:S01]  /*b170*/  FFMA.FTZ R249, R249, R130, R131 ;  /* 0x00000082f9f97223 */ /* 0x000fe20000010083 */
[----:B------:R-:W-:Y:S01]  /*b180*/  FADD.FTZ R130, R0, -R204 ;  /* 0x800000cc00827221 */ /* 0x000fe20000010000 */
[----:B------:R-:W-:Y:S01]  /*b190*/  SHF.L.U32 R131, R251, 0x10, RZ ;  /* 0x00000010fb837819 */ /* 0x000fe200000006ff */
[----:B------:R-:W-:Y:S02]  /*b1a0*/  IMAD.U32 R250, R250, 0x10000, RZ ;  /* 0x00010000fafa7824 */ /* 0x000fe400078e00ff */
[----:B------:R-:W-:-:S04]  /*b1b0*/  FMUL.FTZ R130, R200, R130 ;  /* 0x00000082c8827220 */ /* 0x000fc80000410000 */
[----:B------:R-:W-:Y:S01]  /*b1c0*/  FFMA.FTZ R130, R130, R131, R250 ;  /* 0x0000008382827223 */ /* 0x000fe200000100fa */
[----:B------:R-:W-:Y:S01]  /*b1d0*/  FADD.FTZ R131, R164, -R204 ;  /* 0x800000cca4837221 */ /* 0x000fe20000010000 */
[----:B------:R-:W-:Y:S02]  /*b1e0*/  SHF.L.U32 R250, R67, 0x10, RZ ;  /* 0x0000001043fa7819 */ /* 0x000fe400000006ff */
[----:B------:R-:W-:Y:S01]  /*b1f0*/  SHF.L.U32 R251, R63, 0x10, RZ ;  /* 0x000000103ffb7819 */ /* 0x000fe200000006ff */
[----:B------:R-:W-:-:S04]  /*b200*/  FMUL.FTZ R131, R200, R131 ;  /* 0x00000083c8837220 */ /* 0x000fc80000410000 */
[----:B------:R-:W-:Y:S02]  /*b210*/  FFMA.FTZ R131, R131, R250, R251 ;  /* 0x000000fa83837223 */ /* 0x000fe400000100fb */
[----:B------:R-:W2:Y:S01]  /*b220*/  LDL R251, [R1+0x18] ;  /* 0x0000180001fb7983 */ /* 0x000ea20000100800 */
[----:B------:R-:W-:Y:S01]  /*b230*/  FADD.FTZ R250, R175, -R204 ;  /* 0x800000ccaffa7221 */ /* 0x000fe20000010000 */
[----:B------:R-:W-:-:S03]  /*b240*/  IMAD.U32 R252, R252, 0x10000, RZ ;  /* 0x00010000fcfc7824 */ /* 0x000fc600078e00ff */
[----:B------:R-:W-:Y:S01]  /*b250*/  FMUL.FTZ R250, R200, R250 ;  /* 0x000000fac8fa7220 */ /* 0x000fe20000410000 */
[----:B------:R-:W-:Y:S02]  /*b260*/  F2FP.BF16.F32.PACK_AB R129, R129, R179 ;  /* 0x000000b38181723e */ /* 0x000fe400000010ff */
[----:B------:R-:W-:Y:S02]  /*b270*/  F2FP.BF16.F32.PACK_AB R128, R128, R178 ;  /* 0x000000b28080723e */ /* 0x000fe400000010ff */
[----:B------:R-:W-:Y:S02]  /*b280*/  F2FP.BF16.F32.PACK_AB R130, R130, R249 ;  /* 0x000000f98282723e */ /* 0x000fe400000010ff */
[----:B--2---:R-:W-:-:S05]  /*b290*/  SHF.L.U32 R251, R251, 0x10, RZ ;  /* 0x00000010fbfb7819 */ /* 0x004fca00000006ff */
[----:B------:R-:W-:-:S05]  /*b2a0*/  FFMA.FTZ R250, R250, R251, R252 ;  /* 0x000000fbfafa7223 */ /* 0x000fca00000100fc */
[----:B------:R-:W-:Y:S02]  /*b2b0*/  F2FP.BF16.F32.PACK_AB R131, R250, R131 ;  /* 0x00000083fa83723e */ /* 0x000fe400000010ff */
[----:B------:R-:W0:Y:S02]  /*b2c0*/  LDC.64 R250, c[0x0][0x428] ;  /* 0x00010a00fffa7b82 */ /* 0x000e240000000a00 */
[----:B0-----:R-:W-:-:S05]  /*b2d0*/  IMAD.WIDE.U32 R178, R39, 0x10, R250 ;  /* 0x0000001027b27825 */ /* 0x001fca00078e00fa */
[----:B------:R0:W-:Y:S01]  /*b2e0*/  STG.E.128 desc[UR6][R178.64], R128 ;  /* 0x00000080b2007986 */ /* 0x0001e2000c101d06 */
[----:B------:R-:W-:-:S07]  /*b2f0*/  IADD3 R39, PT, PT, R39, 0x20, RZ ;  /* 0x0000002027277810 */ /* 0x000fce0007ffe0ff */
.L_x_240:
[----:B------:R-:W-:Y:S05]  /*b300*/  BSYNC.RECONVERGENT B0 ;  /* 0x0000000000007941 */ /* 0x000fea0003800200 */
.L_x_239:
[----:B------:R-:W-:Y:S01]  /*b310*/  ISETP.GE.U32.AND P0, PT, R30, 0x140, PT ;  /* 0x000001401e00780c */ /* 0x000fe20003f06070 */
[----:B------:R-:W-:-:S12]  /*b320*/  BSSY.RECONVERGENT B0, `(.L_x_241) ;  /* 0x0000039000007945 */ /* 0x000fd80003800200 */
[----:B------:R-:W-:Y:S05]  /*b330*/  @!P0 BRA `(.L_x_242) ;  /* 0x0000000000dc8947 */ /* 0x000fea0003800000 */
[----:B0-234-:R-:W2:Y:S04]  /*b340*/  LDL R130, [R1+0x24] ;  /* 0x0000240001827983 */ /* 0x01dea80000100800 */
[----:B------:R-:W3:Y:S04]  /*b350*/  LDL R179, [R1+0x20] ;  /* 0x0000200001b37983 */ /* 0x000ee80000100800 */
[----:B------:R-:W4:Y:S04]  /*b360*/  LDL R131, [R1+0x2c] ;  /* 0x00002c0001837983 */ /* 0x000f280000100800 */
[----:B------:R-:W5:Y:S04]  /*b370*/  LDL R249, [R1+0x28] ;  /* 0x0000280001f97983 */ /* 0x000f680000100800 */
[----:B------:R-:W5:Y:S04]  /*b380*/  LDL R250, [R1+0x34] ;  /* 0x0000340001fa7983 */ /* 0x000f680000100800 */
[----:B------:R-:W5:Y:S01]  /*b390*/  LDL R251, [R1+0x30] ;  /* 0x0000300001fb7983 */ /* 0x000f620000100800 */
[----:B------:R-:W-:Y:S01]  /*b3a0*/  FADD.FTZ R178, R34, -R204 ;  /* 0x800000cc22b27221 */ /* 0x000fe20000010000 */
[----:B-1----:R-:W-:-:S02]  /*b3b0*/  SHF.L.U32 R128, R56, 0x10, RZ ;  /* 0x0000001038807819 */ /* 0x002fc400000006ff */
[----:B------:R-:W-:Y:S01]  /*b3c0*/  SHF.L.U32 R129, R52, 0x10, RZ ;  /* 0x0000001034817819 */ /* 0x000fe200000006ff */
[----:B------:R-:W-:Y:S01]  /*b3d0*/  FMUL.FTZ R178, R200, R178 ;  /* 0x000000b2c8b27220 */ /* 0x000fe20000410000 */
[----:B------:R-:W5:Y:S03]  /*b3e0*/  LDL R252, [R1+0x3c] ;  /* 0x00003c0001fc7983 */ /* 0x000f660000100800 */
[----:B------:R-:W-:Y:S01]  /*b3f0*/  FFMA.FTZ R178, R178, R128, R129 ;  /* 0x00000080b2b27223 */ /* 0x000fe20000010081 */
[----:B------:R-:W-:-:S04]  /*b400*/  FADD.FTZ R128, R31, -R204 ;  /* 0x800000cc1f807221 */ /* 0x000fc80000010000 */
[----:B------:R-:W-:Y:S01]  /*b410*/  FMUL.FTZ R128, R200, R128 ;  /* 0x00000080c8807220 */ /* 0x000fe20000410000 */
[----:B--2---:R-:W-:Y:S01]  /*b420*/  SHF.L.U32 R130, R130, 0x10, RZ ;  /* 0x0000001082827819 */ /* 0x004fe200000006ff */
[----:B---3--:R-:W-:Y:S02]  /*b430*/  IMAD.U32 R129, R179, 0x10000, RZ ;  /* 0x00010000b3817824 */ /* 0x008fe400078e00ff */
[----:B------:R-:W-:Y:S02]  /*b440*/  FADD.FTZ R179, R146, -R204 ;  /* 0x800000cc92b37221 */ /* 0x000fe40000010000 */
[----:B------:R-:W-:Y:S01]  /*b450*/  FFMA.FTZ R128, R128, R129, R130 ;  /* 0x0000008180807223 */ /* 0x000fe20000010082 */
[----:B------:R-:W-:Y:S01]  /*b460*/  SHF.L.U32 R129, R57, 0x10, RZ ;  /* 0x0000001039817819 */ /* 0x000fe200000006ff */
[----:B------:R-:W-:Y:S01]  /*b470*/  FMUL.FTZ R179, R200, R179 ;  /* 0x000000b3c8b37220 */ /* 0x000fe20000410000 */
        /* <DEDUP_REMOVED lines=24> */
[----:B------:R-:W-:-:S03]  /*b600*/  SHF.L.U32 R250, R252, 0x10, RZ ;  /* 0x00000010fcfa7819 */ /* 0x000fc600000006ff */
[----:B------:R-:W-:Y:S01]  /*b610*/  FMUL.FTZ R200, R200, R204 ;  /* 0x000000ccc8c87220 */ /* 0x000fe20000410000 */
[----:B------:R-:W-:Y:S02]  /*b620*/  F2FP.BF16.F32.PACK_AB R129, R129, R179 ;  /* 0x000000b38181723e */ /* 0x000fe400000010ff */
[----:B------:R-:W-:Y:S02]  /*b630*/  F2FP.BF16.F32.PACK_AB R128, R128, R178 ;  /* 0x000000b28080723e */ /* 0x000fe400000010ff */
[----:B------:R-:W-:Y:S01]  /*b640*/  F2FP.BF16.F32.PACK_AB R130, R130, R249 ;  /* 0x000000f98282723e */ /* 0x000fe200000010ff */
[----:B--2---:R-:W-:-:S04]  /*b650*/  IMAD.U32 R204, R251, 0x10000, RZ ;  /* 0x00010000fbcc7824 */ /* 0x004fc800078e00ff */
[----:B------:R-:W-:Y:S02]  /*b660*/  FFMA.FTZ R200, R200, R204, R250 ;  /* 0x000000ccc8c87223 */ /* 0x000fe400000100fa */
[----:B------:R-:W0:Y:S03]  /*b670*/  LDC.64 R250, c[0x0][0x428] ;  /* 0x00010a00fffa7b82 */ /* 0x000e260000000a00 */
[----:B------:R-:W-:Y:S01]  /*b680*/  F2FP.BF16.F32.PACK_AB R131, R200, R131 ;  /* 0x00000083c883723e */ /* 0x000fe200000010ff */
[----:B0-----:R-:W-:-:S05]  /*b690*/  IMAD.WIDE.U32 R178, R39, 0x10, R250 ;  /* 0x0000001027b27825 */ /* 0x001fca00078e00fa */
[----:B------:R0:W-:Y:S02]  /*b6a0*/  STG.E.128 desc[UR6][R178.64], R128 ;  /* 0x00000080b2007986 */ /* 0x0001e4000c101d06 */
.L_x_242:
[----:B------:R-:W-:Y:S05]  /*b6b0*/  BSYNC.RECONVERGENT B0 ;  /* 0x0000000000007941 */ /* 0x000fea0003800200 */
.L_x_241:
[----:B01234-:R-:W0:Y:S02]  /*b6c0*/  LDC.64 R128, c[0x0][0x380] ;  /* 0x0000e000ff807b82 */ /* 0x01fe240000000a00 */
[----:B0-----:R-:W-:-:S04]  /*b6d0*/  LEA R29, R128, R29, 0x2 ;  /* 0x0000001d801d7211 */ /* 0x001fc800078e10ff */
[----:B------:R-:W-:-:S13]  /*b6e0*/  ISETP.GE.AND P0, PT, R29, R129, PT ;  /* 0x000000811d00720c */ /* 0x000fda0003f06270 */
[----:B------:R-:W-:Y:S05]  /*b6f0*/  @!P0 BRA `(.L_x_243) ;  /* 0xffffff5c000c8947 */ /* 0x000fea000383ffff */
[----:B------:R-:W-:Y:S05]  /*b700*/  EXIT ;  /* 0x000000000000794d */ /* 0x000fea0003800000 */
.L_x_222:
        /* <DEDUP_REMOVED lines=8> */
.L_x_245:
[----:B------:R-:W-:Y:S05]  /*b790*/  BSYNC B0 ;  /* 0x0000000000007941 */ /* 0x000fea0003800000 */
.L_x_244:
[----:B------:R-:W-:Y:S01]  /*b7a0*/  FADD.FTZ R131, R131, R128 ;  /* 0x0000008083837221 */ /* 0x000fe20000010000 */
[----:B------:R-:W-:Y:S01]  /*b7b0*/  MOV R128, 0xffffffff ;  /* 0xffffffff00807802 */ /* 0x000fe20000000f00 */
[----:B------:R-:W-:Y:S02]  /*b7c0*/  IMAD.MOV.U32 R130, RZ, RZ, 0x2 ;  /* 0x00000002ff827424 */ /* 0x000fe400078e00ff */
[----:B------:R-:W-:Y:S01]  /*b7d0*/  HFMA2 R129, -RZ, RZ, 0, 1.847743988037109375e-06 ;  /* 0x0000001fff817431 */ /* 0x000fe200000001ff */
[----:B------:R-:W0:Y:S01]  /*b7e0*/  LDC R200, c[0x0][0x400] ;  /* 0x00010000ffc87b82 */ /* 0x000e220000000800 */
[----:B------:R-:W-:-:S07]  /*b7f0*/  MOV R179, R131 ;  /* 0x0000008300b37202 */ /* 0x000fce0000000f00 */
[----:B0-----:R-:W-:Y:S05]  /*b800*/  WARPSYNC.COLLECTIVE R128, `(.L_x_246) ;  /* 0x0000000080087348 */ /* 0x001fea0003c00000 */
[----:B------:R1:W2:Y:S02]  /*b810*/  SHFL.BFLY P6, R128, R179, R130, R129 ;  /* 0x0c000082b3807389 */ /* 0x0002a400000c0081 */
[----:B012---:R-:W-:Y:S05]  /*b820*/  ENDCOLLECTIVE ;  /* 0x000000000000791b */ /* 0x007fea0003800000 */
.L_x_246:
[----:B------:R-:W-:Y:S02]  /*b830*/  IMAD.MOV.U32 R130, RZ, RZ, 0x4 ;  /* 0x00000004ff827424 */ /* 0x000fe400078e00ff */
[----:B------:R-:W-:Y:S01]  /*b840*/  FADD.FTZ R131, R131, R128 ;  /* 0x0000008083837221 */ /* 0x000fe20000010000 */
[----:B------:R-:W-:-:S04]  /*b850*/  MOV R128, 0xffffffff ;  /* 0xffffffff00807802 */ /* 0x000fc80000000f00 */
[----:B------:R-:W-:-:S07]  /*b860*/  MOV R179, R131 ;  /* 0x0000008300b37202 */ /* 0x000fce0000000f00 */
[----:B------:R-:W-:Y:S05]  /*b870*/  WARPSYNC.COLLECTIVE R128, `(.L_x_247) ;  /* 0x0000000080087348 */ /* 0x000fea0003c00000 */
[----:B------:R0:W1:Y:S02]  /*b880*/  SHFL.BFLY P6, R128, R179, R130, R129 ;  /* 0x0c000082b3807389 */ /* 0x00006400000c0081 */
[----:B01----:R-:W-:Y:S05]  /*b890*/  ENDCOLLECTIVE ;  /* 0x000000000000791b */ /* 0x003fea0003800000 */
.L_x_247:
[----:B------:R-:W-:Y:S02]  /*b8a0*/  HFMA2 R130, -RZ, RZ, 0, 4.76837158203125e-07 ;  /* 0x00000008ff827431 */ /* 0x000fe400000001ff */
[----:B------:R-:W-:Y:S01]  /*b8b0*/  FADD.FTZ R131, R131, R128 ;  /* 0x0000008083837221 */ /* 0x000fe20000010000 */
[----:B------:R-:W-:-:S04]  /*b8c0*/  IMAD.MOV.U32 R128, RZ, RZ, -0x1 ;  /* 0xffffffffff807424 */ /* 0x000fc800078e00ff */
[----:B------:R-:W-:-:S07]  /*b8d0*/  MOV R179, R131 ;  /* 0x0000008300b37202 */ /* 0x000fce0000000f00 */
[----:B------:R-:W-:Y:S05]  /*b8e0*/  WARPSYNC.COLLECTIVE R128, `(.L_x_248) ;  /* 0x0000000080087348 */ /* 0x000fea0003c00000 */
[----:B------:R0:W1:Y:S02]  /*b8f0*/  SHFL.BFLY P6, R128, R179, R130, R129 ;  /* 0x0c000082b3807389 */ /* 0x00006400000c0081 */
[----:B01----:R-:W-:Y:S05]  /*b900*/  ENDCOLLECTIVE ;  /* 0x000000000000791b */ /* 0x003fea0003800000 */
.L_x_248:
[----:B------:R-:W-:Y:S02]  /*b910*/  HFMA2 R130, -RZ, RZ, 0, 9.5367431640625e-07 ;  /* 0x00000010ff827431 */ /* 0x000fe400000001ff */
[----:B------:R-:W-:Y:S01]  /*b920*/  FADD.FTZ R131, R131, R128 ;  /* 0x0000008083837221 */ /* 0x000fe20000010000 */
[----:B------:R-:W-:-:S04]  /*b930*/  MOV R128, 0xffffffff ;  /* 0xffffffff00807802 */ /* 0x000fc80000000f00 */
[----:B------:R-:W-:-:S07]  /*b940*/  MOV R179, R131 ;  /* 0x0000008300b37202 */ /* 0x000fce0000000f00 */
[----:B------:R-:W-:Y:S05]  /*b950*/  WARPSYNC.COLLECTIVE R128, `(.L_x_249) ;  /* 0x0000000080087348 */ /* 0x000fea0003c00000 */
[----:B------:R0:W1:Y:S02]  /*b960*/  SHFL.BFLY P6, R128, R179, R130, R129 ;  /* 0x0c000082b3807389 */ /* 0x00006400000c0081 */
[----:B01----:R-:W-:Y:S05]  /*b970*/  ENDCOLLECTIVE ;  /* 0x000000000000791b */ /* 0x003fea0003800000 */
.L_x_249:
[----:B------:R-:W-:Y:S02]  /*b980*/  HFMA2 R130, -RZ, RZ, 0, 5.9604644775390625e-08 ;  /* 0x00000001ff827431 */ /* 0x000fe400000001ff */
        /* <DEDUP_REMOVED lines=167> */
[----:B------:R-:W-:Y:S02]  /*c400*/  MOV R128, 0xffffffff ;  /* 0xffffffff00807802 */ /* 0x000fe40000000f00 */
[----:B------:R-:W-:Y:S01]  /*c410*/  MOV R129, 0x1f ;  /* 0x0000001f00817802 */ /* 0x000fe20000000f00 */
[----:B------:R-:W-:-:S07]  /*c420*/  IMAD.MOV.U32 R179, RZ, RZ, R178 ;  /* 0x000000ffffb37224 */ /* 0x000fce00078e00b2 */
[----:B------:R-:W-:Y:S05]  /*c430*/  WARPSYNC.COLLECTIVE R128, `(.L_x_250) ;  /* 0x0000000080087348 */ /* 0x000fea0003c00000 */
[----:B------:R0:W1:Y:S02]  /*c440*/  SHFL.BFLY P6, R128, R179, R130, R129 ;  /* 0x0c000082b3807389 */ /* 0x00006400000c0081 */
[----:B01----:R-:W-:Y:S05]  /*c450*/  ENDCOLLECTIVE ;  /* 0x000000000000791b */ /* 0x003fea0003800000 */
.L_x_250:
[----:B------:R-:W-:Y:S02]  /*c460*/  HFMA2 R130, -RZ, RZ, 0, 1.1920928955078125e-07 ;  /* 0x00000002ff827431 */ /* 0x000fe400000001ff */
[----:B------:R-:W-:Y:S01]  /*c470*/  FADD.FTZ R178, R178, R128 ;  /* 0x00000080b2b27221 */ /* 0x000fe20000010000 */
[----:B------:R-:W-:-:S03]  /*c480*/  MOV R128, 0xffffffff ;  /* 0xffffffff00807802 */ /* 0x000fc60000000f00 */
[----:B------:R-:W-:-:S07]  /*c490*/  IMAD.MOV.U32 R179, RZ, RZ, R178 ;  /* 0x000000ffffb37224 */ /* 0x000fce00078e00b2 */
[----:B------:R-:W-:Y:S05]  /*c4a0*/  WARPSYNC.COLLECTIVE R128, `(.L_x_251) ;  /* 0x0000000080087348 */ /* 0x000fea0003c00000 */
[----:B------:R0:W1:Y:S02]  /*c4b0*/  SHFL.BFLY P6, R128, R179, R130, R129 ;  /* 0x0c000082b3807389 */ /* 0x00006400000c0081 */
[----:B01----:R-:W-:Y:S05]  /*c4c0*/  ENDCOLLECTIVE ;  /* 0x000000000000791b */ /* 0x003fea0003800000 */
.L_x_251:
[----:B------:R-:W-:Y:S02]  /*c4d0*/  IMAD.MOV.U32 R130, RZ, RZ, 0x4 ;  /* 0x00000004ff827424 */ /* 0x000fe400078e00ff */
[----:B------:R-:W-:Y:S01]  /*c4e0*/  FADD.FTZ R178, R178, R128 ;  /* 0x00000080b2b27221 */ /* 0x000fe20000010000 */
[----:B------:R-:W-:-:S04]  /*c4f0*/  MOV R128, 0xffffffff ;  /* 0xffffffff00807802 */ /* 0x000fc80000000f00 */
[----:B------:R-:W-:-:S07]  /*c500*/  MOV R179, R178 ;  /* 0x000000b200b37202 */ /* 0x000fce0000000f00 */
[----:B------:R-:W-:Y:S05]  /*c510*/  WARPSYNC.COLLECTIVE R128, `(.L_x_252) ;  /* 0x0000000080087348 */ /* 0x000fea0003c00000 */
[----:B------:R0:W1:Y:S02]  /*c520*/  SHFL.BFLY P6, R128, R179, R130, R129 ;  /* 0x0c000082b3807389 */ /* 0x00006400000c0081 */
[----:B01----:R-:W-:Y:S05]  /*c530*/  ENDCOLLECTIVE ;  /* 0x000000000000791b */ /* 0x003fea0003800000 */
.L_x_252:
[----:B------:R-:W-:Y:S02]  /*c540*/  HFMA2 R130, -RZ, RZ, 0, 4.76837158203125e-07 ;  /* 0x00000008ff827431 */ /* 0x000fe400000001ff */
[----:B------:R-:W-:Y:S01]  /*c550*/  FADD.FTZ R178, R178, R128 ;  /* 0x00000080b2b27221 */ /* 0x000fe20000010000 */
[----:B------:R-:W-:-:S04]  /*c560*/  IMAD.MOV.U32 R128, RZ, RZ, -0x1 ;  /* 0xffffffffff807424 */ /* 0x000fc800078e00ff */
[----:B------:R-:W-:-:S07]  /*c570*/  MOV R179, R178 ;  /* 0x000000b200b37202 */ /* 0x000fce0000000f00 */
[----:B------:R-:W-:Y:S05]  /*c580*/  WARPSYNC.COLLECTIVE R128, `(.L_x_253) ;  /* 0x0000000080087348 */ /* 0x000fea0003c00000 */
[----:B------:R0:W1:Y:S02]  /*c590*/  SHFL.BFLY P6, R128, R179, R130, R129 ;  /* 0x0c000082b3807389 */ /* 0x00006400000c0081 */
[----:B01----:R-:W-:Y:S05]  /*c5a0*/  ENDCOLLECTIVE ;  /* 0x000000000000791b */ /* 0x003fea0003800000 */
.L_x_253:
[----:B------:R-:W-:Y:S02]  /*c5b0*/  HFMA2 R130, -RZ, RZ, 0, 9.5367431640625e-07 ;  /* 0x00000010ff827431 */ /* 0x000fe400000001ff */
[----:B------:R-:W-:Y:S01]  /*c5c0*/  FADD.FTZ R178, R178, R128 ;  /* 0x00000080b2b27221 */ /* 0x000fe20000010000 */
[----:B------:R-:W-:-:S04]  /*c5d0*/  MOV R128, 0xffffffff ;  /* 0xffffffff00807802 */ /* 0x000fc80000000f00 */
[----:B------:R-:W-:-:S07]  /*c5e0*/  MOV R179, R178 ;  /* 0x000000b200b37202 */ /* 0x000fce0000000f00 */
[----:B------:R-:W-:Y:S05]  /*c5f0*/  WARPSYNC.COLLECTIVE R128, `(.L_x_254) ;  /* 0x0000000080087348 */ /* 0x000fea0003c00000 */
[----:B------:R0:W1:Y:S02]  /*c600*/  SHFL.BFLY P6, R128, R179, R130, R129 ;  /* 0x0c000082b3807389 */ /* 0x00006400000c0081 */
[----:B01----:R-:W-:Y:S05]  /*c610*/  ENDCOLLECTIVE ;  /* 0x000000000000791b */ /* 0x003fea0003800000 */
.L_x_254:
[----:B------:R-:W-:Y:S05]  /*c620*/  BRA `(.L_x_255) ;  /* 0xffffffcc00907947 */ /* 0x000fea000383ffff */
.L_x_256:
        /* <DEDUP_REMOVED lines=13> */
.L_x_54430:


//--------------------- .text._ZN10layer_norm31ln_parallel_residual_fwd_kernelINS_13Kernel_traitsI13__nv_bfloat16S2_S2_S2_fjLj2560ELj1ELj4ELj1ELj16ENS_18Kernel_traits_baseILj2560ES2_S2_S2_S2_fjLj128EEEEELb0ELb1ELb1EEEvNS_9FwdParamsE --------------------------
	.section	.text._ZN10layer_norm31ln_parallel_residual_fwd_kernelINS_13Kernel_traitsI13__nv_bfloat16S2_S2_S2_fjLj2560ELj1ELj4ELj1ELj16ENS_18Kernel_traits_baseILj2560ES2_S2_S2_S2_fjLj128EEEEELb0ELb1ELb1EEEvNS_9FwdParamsE,"ax",@progbits
	.align	128
        .global         _ZN10layer_norm31ln_parallel_residual_fwd_kernelINS_13Kernel_traitsI13__nv_bfloat16S2_S2_S2_fjLj2560ELj1ELj4ELj1ELj16ENS_18Kernel_traits_baseILj2560ES2_S2_S2_S2_fjLj128EEEEELb0ELb1ELb1EEEvNS_9FwdParamsE
        .type           _ZN10layer_norm31ln_parallel_residual_fwd_kernelINS_13Kernel_traitsI13__nv_bfloat16S2_S2_S2_fjLj2560ELj1ELj4ELj1ELj16ENS_18Kernel_traits_baseILj2560ES2_S2_S2_S2_fjLj128EEEEELb0ELb1ELb1EEEvNS_9FwdParamsE,@function
        .size           _ZN10layer_norm31ln_parallel_residual_fwd_kernelINS_13Kernel_traitsI13__nv_bfloat16S2_S2_S2_fjLj2560ELj1ELj4ELj1ELj16ENS_18Kernel_traits_baseILj2560ES2_S2_S2_S2_fjLj128EEEEELb0ELb1ELb1EEEvNS_9FwdParamsE,(.L_x_54431 - _ZN10layer_norm31ln_parallel_residual_fwd_kernelINS_13Kernel_traitsI13__nv_bfloat16S2_S2_S2_fjLj2560ELj1ELj4ELj1ELj16ENS_18Kernel_traits_baseILj2560ES2_S2_S2_S2_fjLj128EEEEELb0ELb1ELb1EEEvNS_9FwdParamsE)
        .other          _ZN10layer_norm31ln_parallel_residual_fwd_kernelINS_13Kernel_traitsI13__nv_bfloat16S2_S2_S2_fjLj2560ELj1ELj4ELj1ELj16ENS_18Kernel_traits_baseILj2560ES2_S2_S2_S2_fjLj128EEEEELb0ELb1ELb1EEEvNS_9FwdParamsE,@"STO_CUDA_ENTRY STV_DEFAULT"
_ZN10layer_norm31ln_parallel_residual_fwd_kernelINS_13Kernel_traitsI13__nv_bfloat16S2_S2_S2_fjLj2560ELj1ELj4ELj1ELj16ENS_18Kernel_traits_baseILj2560ES2_S2_S2_S2_fjLj128EEEEELb0ELb1ELb1EEEvNS_9FwdParamsE:
.text._ZN10layer_norm31ln_parallel_residual_fwd_kernelINS_13Kernel_traitsI13__nv_bfloat16S2_S2_S2_fjLj2560ELj1ELj4ELj1ELj16ENS_18Kernel_traits_baseILj2560ES2_S2_S2_S2_fjLj128EEEEELb0ELb1ELb1EEEvNS_9FwdParamsE:
[----:B------:R-:W-:Y:S01]  /*0000*/  LDC R1, c[0x0][0x37c] ;  /* 0x0000df00ff017b82 */ /* 0x000fe20000000800 */
[----:B------:R-:W0:Y:S01]  /*0010*/  S2R R252, SR_TID.X ;  /* 0x0000000000fc7919 */ /* 0x000e220000002100 */
[----:B------:R-:W1:Y:S06]  /*0020*/  LDCU.64 UR10, c[0x0][0x438] ;  /* 0x00008700ff0a77ac */ /* 0x000e6c0008000a00 */
[----:B------:R-:W2:Y:S01]  /*0030*/  S2UR UR4, SR_CTAID.X ;  /* 0x00000000000479c3 */ /* 0x000ea20000002500 */
[----:B------:R-:W3:Y:S01]  /*0040*/  LDCU.64 UR8, c[0x0][0x3a0] ;  /* 0x00007400ff0877ac */ /* 0x000ee20008000a00 */
[----:B------:R-:W4:Y:S06]  /*0050*/  LDCU.64 UR6, c[0x0][0x358] ;  /* 0x00006b00ff0677ac */ /* 0x000f2c0008000a00 */
[----:B------:R-:W3:Y:S01]  /*0060*/  LDC.64 R6, c[0x0][0x398] ;  /* 0x0000e600ff067b82 */ /* 0x000ee20000000a00 */
[----:B-1----:R-:W-:-:S04]  /*0070*/  UISETP.NE.U32.AND UP0, UPT, UR10, URZ, UPT ;  /* 0x000000ff0a00728c */ /* 0x002fc8000bf05070 */
[----:B------:R-:W-:Y:S02]  /*0080*/  UISETP.NE.AND.EX UP0, UPT, UR11, URZ, UPT, UP0 ;  /* 0x000000ff0b00728c */ /* 0x000fe4000bf05300 */
[----:B--2---:R-:W-:Y:S01]  /*0090*/  USHF.L.U32 UR4, UR4, 0x2, URZ ;  /* 0x0000000204047899 */ /* 0x004fe200080006ff */
[----:B0-----:R-:W-:Y:S02]  /*00a0*/  SHF.R.U32.HI R0, RZ, 0x5, R252 ;  /* 0x00000005ff007819 */ /* 0x001fe400000116fc */
[----:B---3--:R-:W-:Y:S02]  /*00b0*/  LOP3.LUT P0, RZ, R6, UR8, RZ, 0xfc, !PT ;  /* 0x0000000806ff7c12 */ /* 0x008fe4000f80fcff */
[----:B------:R-:W-:Y:S02]  /*00c0*/  LOP3.LUT R252, R252, 0x1f, RZ, 0xc0, !PT ;  /* 0x0000001ffcfc7812 */ /* 0x000fe400078ec0ff */
[----:B------:R-:W-:Y:S02]  /*00d0*/  LOP3.LUT P0, RZ, R7, UR9, RZ, 0xfc, P0 ;  /* 0x0000000907ff7c12 */ /* 0x000fe4000800fcff */
[----:B------:R-:W-:Y:S01]  /*00e0*/  LOP3.LUT R0, R0, UR4, RZ, 0xfc, !PT ;  /* 0x0000000400007c12 */ /* 0x000fe2000f8efcff */
[----:B----4-:R-:W-:Y:S10]  /*00f0*/  BRA.U !UP0, `(.L_x_257) ;  /* 0x0000000108647547 */ /* 0x010ff4000b800000 */
[----:B------:R-:W0:Y:S08]  /*0100*/  LDC.64 R2, c[0x0][0x3d0] ;  /* 0x0000f400ff027b82 */ /* 0x000e300000000a00 */
[----:B------:R-:W1:Y:S01]  /*0110*/  LDC.64 R4, c[0x0][0x438] ;  /* 0x00010e00ff047b82 */ /* 0x000e620000000a00 */
[----:B0-----:R-:W-:-:S05]  /*0120*/  IMAD.WIDE.U32 R2, R252, 0x10, R2 ;  /* 0x00000010fc027825 */ /* 0x001fca00078e0002 */
[----:B------:R0:W5:Y:S01]  /*0130*/  LDG.E.128 R128, desc[UR6][R2.64] ;  /* 0x0000000602807981 */ /* 0x000162000c1e1d00 */
[----:B-1----:R-:W-:-:S03]  /*0140*/  IMAD.WIDE.U32 R4, R252, 0x10, R4 ;  /* 0x00000010fc047825 */ /* 0x002fc600078e0004 */
        /* <DEDUP_REMOVED lines=19> */
[----:B------:R-:W-:Y:S05]  /*0280*/  BRA `(.L_x_258) ;  /* 0x0000000000807947 */ /* 0x000fea0003800000 */
.L_x_257:
[----:B------:R-:W0:Y:S02]  /*0290*/  LDC.64 R2, c[0x0][0x3d0] ;  /* 0x0000f400ff027b82 */ /* 0x000e240000000a00 */
[----:B0-----:R-:W-:-:S05]  /*02a0*/  IMAD.WIDE.U32 R2, R252, 0x10, R2 ;  /* 0x00000010fc027825 */ /* 0x001fca00078e0002 */
        /* <DEDUP_REMOVED lines=29> */
[----:B0-----:R-:W-:-:S07]  /*0480*/  CS2R R88, SRZ ;  /* 0x0000000000587805 */ /* 0x001fce000001ff00 */
.L_x_258:
[----:B------:R-:W1:Y:S02]  /*0490*/  LDCU UR4, c[0x0][0x384] ;  /* 0x00007080ff0477ac */ /* 0x000e640008000800 */
[----:B-1----:R-:W-:-:S13]  /*04a0*/  ISETP.GE.AND P1, PT, R0, UR4, PT ;  /* 0x0000000400007c0c */ /* 0x002fda000bf26270 */
[----:B------:R-:W-:Y:S05]  /*04b0*/  @P1 EXIT ;  /* 0x000000000000194d */ /* 0x000fea0003800000 */
[----:B------:R-:W-:Y:S01]  /*04c0*/  ISETP.NE.U32.AND P1, PT, R6, RZ, PT ;  /* 0x000000ff0600720c */ /* 0x000fe20003f25070 */
[----:B------:R-:W1:Y:S01]  /*04d0*/  LDCU UR4, c[0x0][0x388] ;  /* 0x00007100ff0477ac */ /* 0x000e620008000800 */
[----:B-----5:R-:W-:Y:S02]  /*04e0*/  PRMT R251, R61, 0x7632, R251 ;  /* 0x000076323dfb7816 */ /* 0x020fe400000000fb */
[----:B------:R-:W-:Y:S01]  /*04f0*/  ISETP.NE.AND.EX P1, PT, R7, RZ, PT, P1 ;  /* 0x000000ff0700720c */ /* 0x000fe20003f25310 */
[----:B------:R-:W2:Y:S01]  /*0500*/  LDCU.U8 UR5, c[0x0][0x410] ;  /* 0x00008200ff0577ac */ /* 0x000ea20008000000 */
[----:B------:R-:W-:Y:S02]  /*0510*/  PRMT R250, R101, 0x7632, R250 ;  /* 0x0000763265fa7816 */ /* 0x000fe400000000fa */
[----:B------:R-:W-:Y:S01]  /*0520*/  PRMT R249, R60, 0x7632, R249 ;  /* 0x000076323cf97816 */ /* 0x000fe200000000f9 */
[----:B------:R-:W3:Y:S01]  /*0530*/  LDCU UR8, c[0x0][0x448] ;  /* 0x00008900ff0877ac */ /* 0x000ee20008000800 */
[----:B------:R-:W-:-:S02]  /*0540*/  PRMT R248, R100, 0x7632, R248 ;  /* 0x0000763264f87816 */ /* 0x000fc400000000f8 */
[----:B------:R-:W-:Y:S01]  /*0550*/  PRMT R247, R67, 0x7632, R247 ;  /* 0x0000763243f77816 */ /* 0x000fe200000000f7 */
[----:B------:R-:W4:Y:S01]  /*0560*/  LDCU.64 UR10, c[0x0][0x3a0] ;  /* 0x00007400ff0a77ac */ /* 0x000f220008000a00 */
[----:B------:R-:W-:Y:S02]  /*0570*/  PRMT R246, R107, 0x7632, R246 ;  /* 0x000076326bf67816 */ /* 0x000fe400000000f6 */
[----:B------:R-:W-:Y:S01]  /*0580*/  PRMT R245, R66, 0x7632, R245 ;  /* 0x0000763242f57816 */ /* 0x000fe200000000f5 */
[----:B------:R-:W0:Y:S01]  /*0590*/  LDCU.64 UR12, c[0x0][0x398] ;  /* 0x00007300ff0c77ac */ /* 0x000e220008000a00 */
        /* <DEDUP_REMOVED lines=31> */
[----:B0-----:R-:W-:Y:S02]  /*0790*/  PRMT R2, R82, 0x7632, R2 ;  /* 0x0000763252027816 */ /* 0x001fe40000000002 */
        /* <DEDUP_REMOVED lines=20> */
[----:B-1234-:R-:W-:-:S07]  /*08e0*/  PRMT R23, R128, 0x7632, R23 ;  /* 0x0000763280177816 */ /* 0x01efce0000000017 */
.L_x_300:
[----:B------:R-:W-:Y:S01]  /*08f0*/  ISETP.NE.U32.AND P2, PT, RZ, UR10, PT ;  /* 0x0000000aff007c0c */ /* 0x000fe2000bf45070 */
[----:B------:R-:W0:Y:S01]  /*0900*/  LDC.64 R216, c[0x0][0x390] ;  /* 0x0000e400ffd87b82 */ /* 0x000e220000000a00 */
[----:B------:R-:W-:Y:S02]  /*0910*/  IMAD R24, R0, UR4, RZ ;  /* 0x0000000400187c24 */ /* 0x000fe4000f8e02ff */
[----:B------:R-:W-:-:S03]  /*0920*/  ISETP.NE.AND.EX P2, PT, RZ, UR11, PT, P2 ;  /* 0x0000000bff007c0c */ /* 0x000fc6000bf45320 */
[----:B------:R-:W-:Y:S02]  /*0930*/  SHF.R.S32.HI R25, RZ, 0x1f, R24 ;  /* 0x0000001fff197819 */ /* 0x000fe40000011418 */
[----:B------:R-:W1:Y:S02]  /*0940*/  @P1 LDC.64 R26, c[0x0][0x398] ;  /* 0x0000e600ff1a1b82 */ /* 0x000e640000000a00 */
[----:B------:R-:W-:-:S04]  /*0950*/  LEA.HI R25, R25, R24, RZ, 0x3 ;  /* 0x0000001819197211 */ /* 0x000fc800078f18ff */
[----:B------:R-:W-:Y:S02]  /*0960*/  LEA.HI.SX32 R24, R25, R252, 0x1d ;  /* 0x000000fc19187211 */ /* 0x000fe400078feaff */
[----:B------:R-:W2:Y:S03]  /*0970*/  @P2 LDC.64 R32, c[0x0][0x3a0] ;  /* 0x0000e800ff202b82 */ /* 0x000ea60000000a00 */
[----:B0-----:R-:W-:-:S06]  /*0980*/  IMAD.WIDE.U32 R28, R24, 0x10, R216 ;  /* 0x00000010181c7825 */ /* 0x001fcc00078e00d8 */
[----:B------:R-:W5:Y:S01]  /*0990*/  LDG.E.128 R28, desc[UR6][R28.64] ;  /* 0x000000061c1c7981 */ /* 0x000f62000c1e1d00 */
[----:B--2---:R-:W-:-:S05]  /*09a0*/  @P2 IMAD.WIDE.U32 R32, R24, 0x10, R32 ;  /* 0x0000001018202825 */ /* 0x004fca00078e0020 */
[----:B------:R-:W2:Y:S01]  /*09b0*/  @P2 LDG.E.128 R48, desc[UR6][R32.64] ;  /* 0x0000000620302981 */ /* 0x000ea2000c1e1d00 */
[----:B------:R-:W-:Y:S01]  /*09c0*/  UISETP.NE.U32.AND UP0, UPT, UR12, URZ, UPT ;  /* 0x000000ff0c00728c */ /* 0x000fe2000bf05070 */
[----:B-1----:R-:W-:-:S03]  /*09d0*/  @P1 IMAD.WIDE.U32 R26, R24, 0x10, R26 ;  /* 0x00000010181a1825 */ /* 0x002fc600078e001a */
[----:B------:R-:W-:Y:S02]  /*09e0*/  UISETP.NE.AND.EX UP0, UPT, UR13, URZ, UPT, UP0 ;  /* 0x000000ff0d00728c */ /* 0x000fe4000bf05300 */
[----:B------:R0:W5:Y:S04]  /*09f0*/  @P1 LDG.E.128 R44, desc[UR6][R26.64] ;  /* 0x000000061a2c1981 */ /* 0x000168000c1e1d00 */
[----:B------:R-:W-:Y:S02]  /*0a00*/  PLOP3.LUT P1, PT, PT, PT, UP0, 0x80, 0x8 ;  /* 0x000000000008781c */ /* 0x000fe40003f2f008 */
[----:B--2---:R-:W-:Y:S02]  /*0a10*/  PRMT R34, R51, 0x7632, R34 ;  /* 0x0000763233227816 */ /* 0x004fe40000000022 */
[----:B------:R-:W-:-:S02]  /*0a20*/  PRMT R38, R50, 0x7632, R38 ;  /* 0x0000763232267816 */ /* 0x000fc40000000026 */
[----:B------:R-:W-:Y:S02]  /*0a30*/  PRMT R39, R49, 0x7632, R39 ;  /* 0x0000763231277816 */ /* 0x000fe40000000027 */
[----:B------:R-:W-:-:S05]  /*0a40*/  PRMT R33, R48, 0x7632, R33 ;  /* 0x0000763230217816 */ /* 0x000fca0000000021 */
[----:B0-----:R-:W-:Y:S05]  /*0a50*/  @!P1 BRA `(.L_x_259) ;  /* 0x00000004005c9947 */ /* 0x001fea0003800000 */
[----:B-----5:R-:W-:Y:S02]  /*0a60*/  PRMT R25, R47, 0x7632, R25 ;  /* 0x000076322f197816 */ /* 0x020fe40000000019 */
[----:B------:R-:W-:Y:S02]  /*0a70*/  PRMT R26, R46, 0x7632, R26 ;  /* 0x000076322e1a7816 */ /* 0x000fe4000000001a */
[----:B------:R-:W-:Y:S02]  /*0a80*/  PRMT R27, R45, 0x7632, R27 ;  /* 0x000076322d1b7816 */ /* 0x000fe4000000001b */
[----:B------:R-:W-:Y:S01]  /*0a90*/  PRMT R32, R44, 0x7632, R32 ;  /* 0x000076322c207816 */ /* 0x000fe20000000020 */
[----:B------:R-:W-:Y:S06]  /*0aa0*/  @!P2 BRA `(.L_x_260) ;  /* 0x0000000000c4a947 */ /* 0x000fec0003800000 */
[----:B------:R-:W-:Y:S01]  /*0ab0*/  PRMT R35, R28, 0x7632, R35 ;  /* 0x000076321c237816 */ /* 0x000fe20000000023 */
[----:B------:R-:W-:Y:S01]  /*0ac0*/  IMAD.U32 R41, R30, 0x10000, RZ ;  /* 0x000100001e297824 */ /* 0x000fe200078e00ff */
[----:B------:R-:W-:Y:S01]  /*0ad0*/  PRMT R36, R29, 0x7632, R36 ;  /* 0x000076321d247816 */ /* 0x000fe20000000024 */
[----:B------:R-:W-:Y:S01]  /*0ae0*/  IMAD.U32 R33, R33, 0x10000, RZ ;  /* 0x0001000021217824 */ /* 0x000fe200078e00ff */
[----:B------:R-:W-:Y:S02]  /*0af0*/  SHF.L.U32 R37, R29, 0x10, RZ ;  /* 0x000000101d257819 */ /* 0x000fe400000006ff */
[----:B------:R-:W-:Y:S01]  /*0b00*/  SHF.L.U32 R28, R28, 0x10, RZ ;  /* 0x000000101c1c7819 */ /* 0x000fe200000006ff */
[----:B------:R-:W-:Y:S01]  /*0b10*/  IMAD.U32 R36, R36, 0x10000, RZ ;  /* 0x0001000024247824 */ /* 0x000fe200078e00ff */
[----:B------:R-:W-:Y:S02]  /*0b20*/  SHF.L.U32 R29, R44, 0x10, RZ ;  /* 0x000000102c1d7819 */ /* 0x000fe400000006ff */
[----:B------:R-:W-:-:S02]  /*0b30*/  SHF.L.U32 R32, R32, 0x10, RZ ;  /* 0x0000001020207819 */ /* 0x000fc400000006ff */
[----:B------:R-:W-:Y:S01]  /*0b40*/  SHF.L.U32 R35, R35, 0x10, RZ ;  /* 0x0000001023237819 */ /* 0x000fe200000006ff */
[----:B------:R-:W-:Y:S01]  /*0b50*/  FADD.FTZ R28, R28, R29 ;  /* 0x0000001d1c1c7221 */ /* 0x000fe20000010000 */
[----:B------:R-:W-:Y:S02]  /*0b60*/  SHF.L.U32 R27, R27, 0x10, RZ ;  /* 0x000000101b1b7819 */ /* 0x000fe400000006ff */
[----:B------:R-:W-:Y:S01]  /*0b70*/  SHF.L.U32 R42, R46, 0x10, RZ ;  /* 0x000000102e2a7819 */ /* 0x000fe200000006ff */
[----:B------:R-:W-:Y:S01]  /*0b80*/  FADD.FTZ R32, R35, R32 ;  /* 0x0000002023207221 */ /* 0x000fe20000010000 */
[----:B------:R-:W-:Y:S01]  /*0b90*/  PRMT R40, R30, 0x7632, R40 ;  /* 0x000076321e287816 */ /* 0x000fe20000000028 */
[----:B------:R-:W-:Y:S01]  /*0ba0*/  IMAD.U32 R30, R45, 0x10000, RZ ;  /* 0x000100002d1e7824 */ /* 0x000fe200078e00ff */
        /* <DEDUP_REMOVED lines=24> */
[----:B------:R-:W-:Y:S01]  /*0d30*/  FADD.FTZ R39, R43, R34 ;  /* 0x000000222b277221 */ /* 0x000fe20000010000 */
[----:B------:R-:W-:Y:S01]  /*0d40*/  FADD.FTZ R136, R29, R136 ;  /* 0x000000881d887221 */ /* 0x000fe20000010000 */
[----:B------:R-:W-:Y:S01]  /*0d50*/  FADD.FTZ R138, R32, R33 ;  /* 0x00000021208a7221 */ /* 0x000fe20000010000 */
[----:B------:R-:W-:-:S02]  /*0d60*/  FADD.FTZ R137, R27, R26 ;  /* 0x0000001a1b897221 */ /* 0x000fc40000010000 */
[----:B------:R-:W-:Y:S02]  /*0d70*/  F2FP.BF16.F32.PACK_AB R43, R39, R38 ;  /* 0x00000026272b723e */ /* 0x000fe400000010ff */
[----:B------:R-:W-:Y:S02]  /*0d80*/  F2FP.BF16.F32.PACK_AB R42, R136, R37 ;  /* 0x00000025882a723e */ /* 0x000fe400000010ff */
[----:B------:R-:W-:Y:S02]  /*0d90*/  F2FP.BF16.F32.PACK_AB R41, R137, R36 ;  /* 0x000000248929723e */ /* 0x000fe400000010ff */
[----:B------:R-:W-:Y:S01]  /*0da0*/  F2FP.BF16.F32.PACK_AB R40, R138, R35 ;  /* 0x000000238a28723e */ /* 0x000fe200000010ff */
[----:B------:R-:W-:Y:S06]  /*0db0*/  BRA `(.L_x_261) ;  /* 0x00000004003c7947 */ /* 0x000fec0003800000 */
.L_x_260:
[----:B------:R-:W-:Y:S01]  /*0dc0*/  PRMT R33, R28, 0x7632, R33 ;  /* 0x000076321c217816 */ /* 0x000fe20000000021 */
[----:B------:R-:W-:Y:S01]  /*0dd0*/  IMAD.U32 R35, R44, 0x10000, RZ ;  /* 0x000100002c237824 */ /* 0x000fe200078e00ff */
[----:B------:R-:W-:Y:S01]  /*0de0*/  PRMT R34, R29, 0x7632, R34 ;  /* 0x000076321d227816 */ /* 0x000fe20000000022 */
[----:B------:R-:W-:Y:S01]  /*0df0*/  IMAD.U32 R32, R32, 0x10000, RZ ;  /* 0x0001000020207824 */ /* 0x000fe200078e00ff */
[----:B------:R-:W-:Y:S01]  /*0e00*/  SHF.L.U32 R28, R28, 0x10, RZ ;  /* 0x000000101c1c7819 */ /* 0x000fe200000006ff */
[----:B------:R-:W-:Y:S01]  /*0e10*/  IMAD.U32 R33, R33, 0x10000, RZ ;  /* 0x0001000021217824 */ /* 0x000fe200078e00ff */
[----:B------:R-:W-:Y:S02]  /*0e20*/  SHF.L.U32 R29, R29, 0x10, RZ ;  /* 0x000000101d1d7819 */ /* 0x000fe400000006ff */
[----:B------:R-:W-:Y:S01]  /*0e30*/  SHF.L.U32 R36, R45, 0x10, RZ ;  /* 0x000000102d247819 */ /* 0x000fe200000006ff */
[----:B------:R-:W-:Y:S01]  /*0e40*/  FADD.FTZ R35, R28, R35 ;  /* 0x000000231c237221 */ /* 0x000fe20000010000 */
[C---:B------:R-:W-:Y:S01]  /*0e50*/  PRMT R38, R30.reuse, 0x7632, R38 ;  /* 0x000076321e267816 */ /* 0x040fe20000000026 */
[----:B------:R-:W-:Y:S01]  /*0e60*/  FADD.FTZ R138, R33, R32 ;  /* 0x00000020218a7221 */ /* 0x000fe20000010000 */
[----:B------:R-:W-:Y:S01]  /*0e70*/  PRMT R39, R31, 0x7632, R39 ;  /* 0x000076321f277816 */ /* 0x000fe20000000027 */
[----:B------:R-:W-:Y:S01]  /*0e80*/  FADD.FTZ R36, R29, R36 ;  /* 0x000000241d247221 */ /* 0x000fe20000010000 */
[----:B------:R-:W-:-:S02]  /*0e90*/  SHF.L.U32 R30, R30, 0x10, RZ ;  /* 0x000000101e1e7819 */ /* 0x000fc400000006ff */
[----:B------:R-:W-:Y:S02]  /*0ea0*/  SHF.L.U32 R37, R46, 0x10, RZ ;  /* 0x000000102e257819 */ /* 0x000fe400000006ff */
[----:B------:R-:W-:Y:S02]  /*0eb0*/  SHF.L.U32 R31, R31, 0x10, RZ ;  /* 0x000000101f1f7819 */ /* 0x000fe400000006ff */
[----:B------:R-:W-:Y:S01]  /*0ec0*/  SHF.L.U32 R27, R27, 0x10, RZ ;  /* 0x000000101b1b7819 */ /* 0x000fe200000006ff */
[----:B------:R-:W-:Y:S01]  /*0ed0*/  FADD.FTZ R37, R30, R37 ;  /* 0x000000251e257221 */ /* 0x000fe20000010000 */
[----:B------:R-:W-:Y:S01]  /*0ee0*/  SHF.L.U32 R29, R26, 0x10, RZ ;  /* 0x000000101a1d7819 */ /* 0x000fe200000006ff */
[----:B------:R-:W-:Y:S01]  /*0ef0*/  IMAD.U32 R26, R47, 0x10000, RZ ;  /* 0x000100002f1a7824 */ /* 0x000fe200078e00ff */
[----:B------:R-:W-:Y:S02]  /*0f00*/  SHF.L.U32 R28, R25, 0x10, RZ ;  /* 0x00000010191c7819 */ /* 0x000fe400000006ff */
[----:B------:R-:W-:-:S02]  /*0f10*/  SHF.L.U32 R39, R39, 0x10, RZ ;  /* 0x0000001027277819 */ /* 0x000fc400000006ff */
[----:B------:R-:W-:Y:S01]  /*0f20*/  SHF.L.U32 R136, R38, 0x10, RZ ;  /* 0x0000001026887819 */ /* 0x000fe200000006ff */
[----:B------:R-:W-:Y:S01]  /*0f30*/  FADD.FTZ R38, R31, R26 ;  /* 0x0000001a1f267221 */ /* 0x000fe20000010000 */
[----:B------:R-:W-:Y:S01]  /*0f40*/  SHF.L.U32 R34, R34, 0x10, RZ ;  /* 0x0000001022227819 */ /* 0x000fe200000006ff */
[----:B------:R-:W-:Y:S01]  /*0f50*/  FADD.FTZ R39, R39, R28 ;  /* 0x0000001c27277221 */ /* 0x000fe20000010000 */
[----:B------:R-:W-:Y:S01]  /*0f60*/  F2FP.BF16.F32.PACK_AB R40, R138, R35 ;  /* 0x000000238a28723e */ /* 0x000fe200000010ff */
[----:B------:R-:W-:Y:S02]  /*0f70*/  FADD.FTZ R136, R136, R29 ;  /* 0x0000001d88887221 */ /* 0x000fe40000010000 */
[----:B------:R-:W-:Y:S01]  /*0f80*/  FADD.FTZ R137, R34, R27 ;  /* 0x0000001b22897221 */ /* 0x000fe20000010000 */
[----:B------:R-:W-:Y:S02]  /*0f90*/  F2FP.BF16.F32.PACK_AB R43, R39, R38 ;  /* 0x00000026272b723e */ /* 0x000fe400000010ff */
[----:B------:R-:W-:-:S02]  /*0fa0*/  F2FP.BF16.F32.PACK_AB R42, R136, R37 ;  /* 0x00000025882a723e */ /* 0x000fc400000010ff */
[----:B------:R-:W-:Y:S01]  /*0fb0*/  F2FP.BF16.F32.PACK_AB R41, R137, R36 ;  /* 0x000000248929723e */ /* 0x000fe200000010ff */
[----:B------:R-:W-:Y:S06]  /*0fc0*/  BRA `(.L_x_261) ;  /* 0x0000000000b87947 */ /* 0x000fec0003800000 */
.L_x_259:
[----:B------:R-:W-:Y:S05]  /*0fd0*/  @!P2 BRA `(.L_x_262) ;  /* 0x000000000084a947 */ /* 0x000fea0003800000 */
[----:B-----5:R-:W-:Y:S01]  /*0fe0*/  PRMT R25, R28, 0x7632, R25 ;  /* 0x000076321c197816 */ /* 0x020fe20000000019 */
[----:B------:R-:W-:Y:S01]  /*0ff0*/  IMAD.U32 R35, R48, 0x10000, RZ ;  /* 0x0001000030237824 */ /* 0x000fe200078e00ff */
[----:B------:R-:W-:Y:S01]  /*1000*/  PRMT R26, R29, 0x7632, R26 ;  /* 0x000076321d1a7816 */ /* 0x000fe2000000001a */
[----:B------:R-:W-:Y:S01]  /*1010*/  IMAD.U32 R138, R33, 0x10000, RZ ;  /* 0x00010000218a7824 */ /* 0x000fe200078e00ff */
[----:B------:R-:W-:Y:S01]  /*1020*/  PRMT R27, R30, 0x7632, R27 ;  /* 0x000076321e1b7816 */ /* 0x000fe2000000001b */
[----:B------:R-:W-:Y:S01]  /*1030*/  IMAD.U32 R25, R25, 0x10000, RZ ;  /* 0x0001000019197824 */ /* 0x000fe200078e00ff */
[----:B------:R-:W-:Y:S02]  /*1040*/  PRMT R32, R31, 0x7632, R32 ;  /* 0x000076321f207816 */ /* 0x000fe40000000020 */
[----:B------:R-:W-:Y:S01]  /*1050*/  SHF.L.U32 R137, R39, 0x10, RZ ;  /* 0x0000001027897819 */ /* 0x000fe200000006ff */
[----:B------:R-:W-:Y:S01]  /*1060*/  FADD.FTZ R138, R25, R138 ;  /* 0x0000008a198a7221 */ /* 0x000fe20000010000 */
[----:B------:R-:W-:-:S02]  /*1070*/  SHF.L.U32 R28, R28, 0x10, RZ ;  /* 0x000000101c1c7819 */ /* 0x000fc400000006ff */
[----:B------:R-:W-:Y:S02]  /*1080*/  SHF.L.U32 R29, R29, 0x10, RZ ;  /* 0x000000101d1d7819 */ /* 0x000fe400000006ff */
[----:B------:R-:W-:Y:S01]  /*1090*/  SHF.L.U32 R30, R30, 0x10, RZ ;  /* 0x000000101e1e7819 */ /* 0x000fe200000006ff */
[----:B------:R-:W-:Y:S01]  /*10a0*/  FADD.FTZ R35, R28, R35 ;  /* 0x000000231c237221 */ /* 0x000fe20000010000 */
[----:B------:R-:W-:Y:S02]  /*10b0*/  SHF.L.U32 R36, R49, 0x10, RZ ;  /* 0x0000001031247819 */ /* 0x000fe400000006ff */
[----:B------:R-:W-:Y:S02]  /*10c0*/  SHF.L.U32 R37, R50, 0x10, RZ ;  /* 0x0000001032257819 */ /* 0x000fe400000006ff */
        /* <DEDUP_REMOVED lines=18> */
.L_x_262:
[C---:B-----5:R-:W-:Y:S01]  /*11f0*/  PRMT R39, R31.reuse, 0x7632, R39 ;  /* 0x000076321f277816 */ /* 0x060fe20000000027 */
        /* <DEDUP_REMOVED lines=11> */
.L_x_261:
[----:B------:R-:W0:Y:S01]  /*12b0*/  @P0 LDC.64 R26, c[0x0][0x3a8] ;  /* 0x0000ea00ff1a0b82 */ /* 0x000e220000000a00 */
[----:B------:R-:W-:-:S07]  /*12c0*/  IADD3 R25, PT, PT, R24, 0x20, RZ ;  /* 0x0000002018197810 */ /* 0x000fce0007ffe0ff */
[----:B------:R-:W1:Y:S08]  /*12d0*/  @P1 LDC.64 R32, c[0x0][0x398] ;  /* 0x0000e600ff201b82 */ /* 0x000e700000000a00 */
[----:B------:R-:W2:Y:S01]  /*12e0*/  @P2 LDC.64 R132, c[0x0][0x3a0] ;  /* 0x0000e800ff842b82 */ /* 0x000ea20000000a00 */
[----:B------:R-:W-:-:S04]  /*12f0*/  IMAD.WIDE.U32 R28, R25, 0x10, R216 ;  /* 0x00000010191c7825 */ /* 0x000fc800078e00d8 */
[----:B0-----:R-:W-:-:S05]  /*1300*/  @P0 IMAD.WIDE.U32 R26, R24, 0x10, R26 ;  /* 0x00000010181a0825 */ /* 0x001fca00078e001a */
[----:B------:R0:W-:Y:S01]  /*1310*/  @P0 STG.E.128 desc[UR6][R26.64], R40 ;  /* 0x000000281a000986 */ /* 0x0001e2000c101d06 */
[----:B-1----:R-:W-:-:S03]  /*1320*/  @P1 IMAD.WIDE.U32 R32, R25, 0x10, R32 ;  /* 0x0000001019201825 */ /* 0x002fc600078e0020 */
[----:B------:R-:W5:Y:S04]  /*1330*/  LDG.E.128 R28, desc[UR6][R28.64] ;  /* 0x000000061c1c7981 */ /* 0x000f68000c1e1d00 */
[----:B------:R-:W3:Y:S01]  /*1340*/  @P1 LDG.E.128 R44, desc[UR6][R32.64] ;  /* 0x00000006202c1981 */ /* 0x000ee2000c1e1d00 */
[----:B--2---:R-:W-:-:S05]  /*1350*/  @P2 IMAD.WIDE.U32 R132, R25, 0x10, R132 ;  /* 0x0000001019842825 */ /* 0x004fca00078e0084 */
[----:B------:R-:W2:Y:S01]  /*1360*/  @P2 LDG.E.128 R48, desc[UR6][R132.64] ;  /* 0x0000000684302981 */ /* 0x000ea2000c1e1d00 */
[----:B------:R-:W-:-:S04]  /*1370*/  UISETP.NE.U32.AND UP0, UPT, UR12, URZ, UPT ;  /* 0x000000ff0c00728c */ /* 0x000fc8000bf05070 */
[----:B------:R-:W-:Y:S01]  /*1380*/  UISETP.NE.AND.EX UP0, UPT, UR13, URZ, UPT, UP0 ;  /* 0x000000ff0d00728c */ /* 0x000fe2000bf05300 */
[----:B---3--:R-:W-:Y:S02]  /*1390*/  PRMT R34, R47, 0x7632, R34 ;  /* 0x000076322f227816 */ /* 0x008fe40000000022 */
[----:B------:R-:W-:Y:S02]  /*13a0*/  PRMT R134, R46, 0x7632, R134 ;  /* 0x000076322e867816 */ /* 0x000fe40000000086 */
[----:B------:R-:W-:Y:S02]  /*13b0*/  PRMT R135, R45, 0x7632, R135 ;  /* 0x000076322d877816 */ /* 0x000fe40000000087 */
[----:B------:R-:W-:Y:S02]  /*13c0*/  PRMT R139, R44, 0x7632, R139 ;  /* 0x000076322c8b7816 */ /* 0x000fe4000000008b */
[----:B--2---:R-:W-:Y:S02]  /*13d0*/  PRMT R140, R51, 0x7632, R140 ;  /* 0x00007632338c7816 */ /* 0x004fe4000000008c */
[----:B------:R-:W-:-:S02]  /*13e0*/  PRMT R32, R50, 0x7632, R32 ;  /* 0x0000763232207816 */ /* 0x000fc40000000020 */
[----:B------:R-:W-:Y:S02]  /*13f0*/  PRMT R33, R49, 0x7632, R33 ;  /* 0x0000763231217816 */ /* 0x000fe40000000021 */
[----:B------:R-:W-:Y:S01]  /*1400*/  PRMT R132, R48, 0x7632, R132 ;  /* 0x0000763230847816 */ /* 0x000fe20000000084 */
[----:B0-----:R-:W-:Y:S06]  /*1410*/  BRA.U UP0, `(.L_x_263) ;  /* 0x0000000100c47547 */ /* 0x001fec000b800000 */
[----:B------:R-:W-:-:S04]  /*1420*/  UISETP.NE.U32.AND UP1, UPT, UR10, URZ, UPT ;  /* 0x000000ff0a00728c */ /* 0x000fc8000bf25070 */
[----:B------:R-:W-:-:S09]  /*1430*/  UISETP.NE.AND.EX UP1, UPT, UR11, URZ, UPT, UP1 ;  /* 0x000000ff0b00728c */ /* 0x000fd2000bf25310 */
[----:B------:R-:W-:Y:S05]  /*1440*/  BRA.U UP1, `(.L_x_264) ;  /* 0x0000000101347547 */ /* 0x000fea000b800000 */
[----:B-----5:R-:W-:Y:S02]  /*1450*/  PRMT R32, R28, 0x7632, R32 ;  /* 0x000076321c207816 */ /* 0x020fe40000000020 */
[----:B------:R-:W-:Y:S02]  /*1460*/  PRMT R33, R29, 0x7632, R33 ;  /* 0x000076321d217816 */ /* 0x000fe40000000021 */
[----:B------:R-:W-:Y:S02]  /*1470*/  PRMT R34, R30, 0x7632, R34 ;  /* 0x000076321e227816 */ /* 0x000fe40000000022 */
[----:B------:R-:W-:Y:S02]  /*1480*/  PRMT R132, R31, 0x7632, R132 ;  /* 0x000076321f847816 */ /* 0x000fe40000000084 */
[----:B------:R-:W-:Y:S01]  /*1490*/  SHF.L.U32 R26, R28, 0x10, RZ ;  /* 0x000000101c1a7819 */ /* 0x000fe200000006ff */
[----:B------:R-:W-:Y:S01]  /*14a0*/  IMAD.U32 R28, R30, 0x10000, RZ ;  /* 0x000100001e1c7824 */ /* 0x000fe200078e00ff */
[----:B------:R-:W-:-:S02]  /*14b0*/  SHF.L.U32 R27, R29, 0x10, RZ ;  /* 0x000000101d1b7819 */ /* 0x000fc400000006ff */
[----:B------:R-:W-:Y:S02]  /*14c0*/  SHF.L.U32 R29, R31, 0x10, RZ ;  /* 0x000000101f1d7819 */ /* 0x000fe400000006ff */
[----:B------:R-:W-:Y:S01]  /*14d0*/  SHF.L.U32 R30, R32, 0x10, RZ ;  /* 0x00000010201e7819 */ /* 0x000fe200000006ff */
[----:B------:R-:W-:Y:S01]  /*14e0*/  IMAD.U32 R32, R34, 0x10000, RZ ;  /* 0x0001000022207824 */ /* 0x000fe200078e00ff */
[----:B------:R-:W-:Y:S02]  /*14f0*/  SHF.L.U32 R31, R33, 0x10, RZ ;  /* 0x00000010211f7819 */ /* 0x000fe400000006ff */
[----:B------:R-:W-:Y:S01]  /*1500*/  SHF.L.U32 R33, R132, 0x10, RZ ;  /* 0x0000001084217819 */ /* 0x000fe200000006ff */
[----:B------:R-:W-:Y:S06]  /*1510*/  BRA `(.L_x_265) ;  /* 0x0000000400d47947 */ /* 0x000fec0003800000 */
.L_x_264:
[C---:B-----5:R-:W-:Y:S01]  /*1520*/  PRMT R34, R28.reuse, 0x7632, R34 ;  /* 0x000076321c227816 */ /* 0x060fe20000000022 */
[----:B------:R-:W-:Y:S01]  /*1530*/  IMAD.U32 R133, R31, 0x10000, RZ ;  /* 0x000100001f857824 */ /* 0x000fe200078e00ff */
[----:B------:R-:W-:Y:S02]  /*1540*/  SHF.L.U32 R26, R28, 0x10, RZ ;  /* 0x000000101c1a7819 */ /* 0x000fe400000006ff */
[C---:B------:R-:W-:Y:S02]  /*1550*/  PRMT R40, R29.reuse, 0x7632, R40 ;  /* 0x000076321d287816 */ /* 0x040fe40000000028 */
[----:B------:R-:W-:Y:S02]  /*1560*/  SHF.L.U32 R27, R48, 0x10, RZ ;  /* 0x00000010301b7819 */ /* 0x000fe400000006ff */
[----:B------:R-:W-:Y:S01]  /*1570*/  SHF.L.U32 R29, R29, 0x10, RZ ;  /* 0x000000101d1d7819 */ /* 0x000fe200000006ff */
[----:B------:R-:W-:Y:S01]  /*1580*/  IMAD.U32 R40, R40, 0x10000, RZ ;  /* 0x0001000028287824 */ /* 0x000fe200078e00ff */
[----:B------:R-:W-:Y:S01]  /*1590*/  SHF.L.U32 R28, R49, 0x10, RZ ;  /* 0x00000010311c7819 */ /* 0x000fe200000006ff */
[----:B------:R-:W-:Y:S01]  /*15a0*/  FADD.FTZ R26, R27, R26 ;  /* 0x0000001a1b1a7221 */ /* 0x000fe20000010000 */
[C---:B------:R-:W-:Y:S01]  /*15b0*/  PRMT R41, R30.reuse, 0x7632, R41 ;  /* 0x000076321e297816 */ /* 0x040fe20000000029 */
[----:B------:R-:W-:Y:S01]  /*15c0*/  IMAD.U32 R30, R30, 0x10000, RZ ;  /* 0x000100001e1e7824 */ /* 0x000fe200078e00ff */
[----:B------:R-:W-:Y:S01]  /*15d0*/  SHF.L.U32 R43, R50, 0x10, RZ ;  /* 0x00000010322b7819 */ /* 0x000fe200000006ff */
[----:B------:R-:W-:Y:S01]  /*15e0*/  FADD.FTZ R27, R28, R29 ;  /* 0x0000001d1c1b7221 */ /* 0x000fe20000010000 */
[----:B------:R-:W-:-:S02]  /*15f0*/  PRMT R42, R31, 0x7632, R42 ;  /* 0x000076321f2a7816 */ /* 0x000fc4000000002a */
[----:B------:R-:W-:Y:S01]  /*1600*/  SHF.L.U32 R31, R33, 0x10, RZ ;  /* 0x00000010211f7819 */ /* 0x000fe200000006ff */
[----:B------:R-:W-:Y:S01]  /*1610*/  FADD.FTZ R28, R43, R30 ;  /* 0x0000001e2b1c7221 */ /* 0x000fe20000010000 */
[----:B------:R-:W-:Y:S01]  /*1620*/  SHF.L.U32 R30, R132, 0x10, RZ ;  /* 0x00000010841e7819 */ /* 0x000fe200000006ff */
[----:B------:R-:W-:Y:S01]  /*1630*/  IMAD.U32 R33, R140, 0x10000, RZ ;  /* 0x000100008c217824 */ /* 0x000fe200078e00ff */
[----:B------:R-:W-:Y:S01]  /*1640*/  SHF.L.U32 R43, R41, 0x10, RZ ;  /* 0x00000010292b7819 */ /* 0x000fe200000006ff */
[----:B------:R-:W-:Y:S01]  /*1650*/  FADD.FTZ R31, R40, R31 ;  /* 0x0000001f281f7221 */ /* 0x000fe20000010000 */
[----:B------:R-:W-:Y:S02]  /*1660*/  SHF.L.U32 R32, R32, 0x10, RZ ;  /* 0x0000001020207819 */ /* 0x000fe400000006ff */
[----:B------:R-:W-:Y:S02]  /*1670*/  SHF.L.U32 R132, R51, 0x10, RZ ;  /* 0x0000001033847819 */ /* 0x000fe400000006ff */
[----:B------:R-:W-:Y:S01]  /*1680*/  SHF.L.U32 R42, R42, 0x10, RZ ;  /* 0x000000102a2a7819 */ /* 0x000fe200000006ff */
[----:B------:R-:W-:Y:S01]  /*1690*/  FADD.FTZ R32, R43, R32 ;  /* 0x000000202b207221 */ /* 0x000fe20000010000 */
[----:B------:R-:W-:Y:S01]  /*16a0*/  SHF.L.U32 R41, R34, 0x10, RZ ;  /* 0x0000001022297819 */ /* 0x000fe200000006ff */
[----:B------:R-:W-:-:S02]  /*16b0*/  FADD.FTZ R29, R132, R133 ;  /* 0x00000085841d7221 */ /* 0x000fc40000010000 */
[----:B------:R-:W-:Y:S01]  /*16c0*/  FADD.FTZ R33, R42, R33 ;  /* 0x000000212a217221 */ /* 0x000fe20000010000 */
[----:B------:R-:W-:Y:S01]  /*16d0*/  F2FP.BF16.F32.PACK_AB R42, R32, R28 ;  /* 0x0000001c202a723e */ /* 0x000fe200000010ff */
[----:B------:R-:W-:Y:S01]  /*16e0*/  FADD.FTZ R30, R41, R30 ;  /* 0x0000001e291e7221 */ /* 0x000fe20000010000 */
[----:B------:R-:W-:Y:S02]  /*16f0*/  F2FP.BF16.F32.PACK_AB R41, R31, R27 ;  /* 0x0000001b1f29723e */ /* 0x000fe400000010ff */
[----:B------:R-:W-:Y:S02]  /*1700*/  F2FP.BF16.F32.PACK_AB R43, R33, R29 ;  /* 0x0000001d212b723e */ /* 0x000fe400000010ff */
[----:B------:R-:W-:Y:S01]  /*1710*/  F2FP.BF16.F32.PACK_AB R40, R30, R26 ;  /* 0x0000001a1e28723e */ /* 0x000fe200000010ff */
[----:B------:R-:W-:Y:S06]  /*1720*/  BRA `(.L_x_265) ;  /* 0x0000000400507947 */ /* 0x000fec0003800000 */
.L_x_263:
[----:B------:R-:W-:-:S04]  /*1730*/  UISETP.NE.U32.AND UP1, UPT, UR10, URZ, UPT ;  /* 0x000000ff0a00728c */ /* 0x000fc8000bf25070 */
[----:B------:R-:W-:-:S09]  /*1740*/  UISETP.NE.AND.EX UP1, UPT, UR11, URZ, UPT, UP1 ;  /* 0x000000ff0b00728c */ /* 0x000fd2000bf25310 */
[----:B------:R-:W-:Y:S05]  /*1750*/  BRA.U UP1, `(.L_x_266) ;  /* 0x0000000101847547 */ /* 0x000fea000b800000 */
[C---:B-----5:R-:W-:Y:S01]  /*1760*/  PRMT R40, R28.reuse, 0x7632, R40 ;  /* 0x000076321c287816 */ /* 0x060fe20000000028 */
[----:B------:R-:W-:Y:S01]  /*1770*/  IMAD.U32 R132, R31, 0x10000, RZ ;  /* 0x000100001f847824 */ /* 0x000fe200078e00ff */
[----:B------:R-:W-:Y:S02]  /*1780*/  SHF.L.U32 R26, R28, 0x10, RZ ;  /* 0x000000101c1a7819 */ /* 0x000fe400000006ff */
[C---:B------:R-:W-:Y:S02]  /*1790*/  PRMT R41, R29.reuse, 0x7632, R41 ;  /* 0x000076321d297816 */ /* 0x040fe40000000029 */
[----:B------:R-:W-:Y:S02]  /*17a0*/  SHF.L.U32 R27, R44, 0x10, RZ ;  /* 0x000000102c1b7819 */ /* 0x000fe400000006ff */
[----:B------:R-:W-:Y:S02]  /*17b0*/  SHF.L.U32 R29, R29, 0x10, RZ ;  /* 0x000000101d1d7819 */ /* 0x000fe400000006ff */
        /* <DEDUP_REMOVED lines=9> */
[----:B------:R-:W-:Y:S01]  /*1850*/  IMAD.U32 R33, R34, 0x10000, RZ ;  /* 0x0001000022217824 */ /* 0x000fe200078e00ff */
        /* <DEDUP_REMOVED lines=17> */
.L_x_266:
[----:B-----5:R-:W-:Y:S01]  /*1970*/  PRMT R26, R28, 0x7632, R26 ;  /* 0x000076321c1a7816 */ /* 0x020fe2000000001a */
[----:B------:R-:W-:Y:S01]  /*1980*/  IMAD.U32 R27, R44, 0x10000, RZ ;  /* 0x000100002c1b7824 */ /* 0x000fe200078e00ff */
[----:B------:R-:W-:Y:S01]  /*1990*/  SHF.L.U32 R28, R28, 0x10, RZ ;  /* 0x000000101c1c7819 */ /* 0x000fe200000006ff */
[----:B------:R-:W-:Y:S01]  /*19a0*/  IMAD.U32 R135, R135, 0x10000, RZ ;  /* 0x0001000087877824 */ /* 0x000fe200078e00ff */
[----:B------:R-:W-:Y:S01]  /*19b0*/  PRMT R40, R29, 0x7632, R40 ;  /* 0x000076321d287816 */ /* 0x000fe20000000028 */
[----:B------:R-:W-:Y:S01]  /*19c0*/  IMAD.U32 R26, R26, 0x10000, RZ ;  /* 0x000100001a1a7824 */ /* 0x000fe200078e00ff */
[----:B------:R-:W-:Y:S01]  /*19d0*/  SHF.L.U32 R139, R139, 0x10, RZ ;  /* 0x000000108b8b7819 */ /* 0x000fe200000006ff */
[----:B------:R-:W-:Y:S01]  /*19e0*/  FADD.FTZ R27, R27, R28 ;  /* 0x0000001c1b1b7221 */ /* 0x000fe20000010000 */
[----:B------:R-:W-:Y:S02]  /*19f0*/  SHF.L.U32 R29, R29, 0x10, RZ ;  /* 0x000000101d1d7819 */ /* 0x000fe400000006ff */
[----:B------:R-:W-:Y:S01]  /*1a00*/  SHF.L.U32 R28, R45, 0x10, RZ ;  /* 0x000000102d1c7819 */ /* 0x000fe200000006ff */
[----:B------:R-:W-:Y:S01]  /*1a10*/  FADD.FTZ R139, R26, R139 ;  /* 0x0000008b1a8b7221 */ /* 0x000fe20000010000 */
[----:B------:R-:W-:-:S02]  /*1a20*/  PRMT R41, R30, 0x7632, R41 ;  /* 0x000076321e297816 */ /* 0x000fc40000000029 */
[C---:B------:R-:W-:Y:S01]  /*1a30*/  PRMT R42, R31.reuse, 0x7632, R42 ;  /* 0x000076321f2a7816 */ /* 0x040fe2000000002a */
[----:B------:R-:W-:Y:S01]  /*1a40*/  FADD.FTZ R28, R28, R29 ;  /* 0x0000001d1c1c7221 */ /* 0x000fe20000010000 */
[----:B------:R-:W-:Y:S01]  /*1a50*/  SHF.L.U32 R43, R31, 0x10, RZ ;  /* 0x000000101f2b7819 */ /* 0x000fe200000006ff */
[----:B------:R-:W-:Y:S01]  /*1a60*/  IMAD.U32 R41, R41, 0x10000, RZ ;  /* 0x0001000029297824 */ /* 0x000fe200078e00ff */
[----:B------:R-:W-:Y:S02]  /*1a70*/  SHF.L.U32 R30, R30, 0x10, RZ ;  /* 0x000000101e1e7819 */ /* 0x000fe400000006ff */
        /* <DEDUP_REMOVED lines=24> */
[----:B------:R-:W-:Y:S01]  /*1c00*/  FADD.FTZ R32, R32, R41 ;  /* 0x0000002920207221 */ /* 0x000fe20000010000 */
[----:B------:R-:W-:Y:S01]  /*1c10*/  FADD.FTZ R31, R31, R40 ;  /* 0x000000281f1f7221 */ /* 0x000fe20000010000 */
[----:B------:R-:W-:Y:S02]  /*1c20*/  FADD.FTZ R30, R30, R139 ;  /* 0x0000008b1e1e7221 */ /* 0x000fe40000010000 */
[----:B------:R-:W-:Y:S02]  /*1c30*/  F2FP.BF16.F32.PACK_AB R43, R33, R29 ;  /* 0x0000001d212b723e */ /* 0x000fe400000010ff */
[----:B------:R-:W-:Y:S02]  /*1c40*/  F2FP.BF16.F32.PACK_AB R42, R32, R28 ;  /* 0x0000001c202a723e */ /* 0x000fe400000010ff */
[----:B------:R-:W-:-:S02]  /*1c50*/  F2FP.BF16.F32.PACK_AB R41, R31, R27 ;  /* 0x0000001b1f29723e */ /* 0x000fc400000010ff */
[----:B------:R-:W-:-:S07]  /*1c60*/  F2FP.BF16.F32.PACK_AB R40, R30, R26 ;  /* 0x0000001a1e28723e */ /* 0x000fce00000010ff */
.L_x_265:
[----:B------:R-:W0:Y:S01]  /*1c70*/  @P0 LDC.64 R132, c[0x0][0x3a8] ;  /* 0x0000ea00ff840b82 */ /* 0x000e220000000a00 */
[----:B------:R-:W-:-:S07]  /*1c80*/  IADD3 R34, PT, PT, R24, 0x40, RZ ;  /* 0x0000004018227810 */ /* 0x000fce0007ffe0ff */
[----:B------:R-:W1:Y:S08]  /*1c90*/  @P1 LDC.64 R140, c[0x0][0x398] ;  /* 0x0000e600ff8c1b82 */ /* 0x000e700000000a00 */
[----:B------:R-:W2:Y:S01]  /*1ca0*/  @P2 LDC.64 R134, c[0x0][0x3a0] ;  /* 0x0000e800ff862b82 */ /* 0x000ea20000000a00 */
[----:B0-----:R-:W-:-:S05]  /*1cb0*/  @P0 IMAD.WIDE.U32 R132, R25, 0x10, R132 ;  /* 0x0000001019840825 */ /* 0x001fca00078e0084 */
[----:B------:R0:W-:Y:S01]  /*1cc0*/  @P0 STG.E.128 desc[UR6][R132.64], R40 ;  /* 0x0000002884000986 */ /* 0x0001e2000c101d06 */
[----:B-1----:R-:W-:-:S05]  /*1cd0*/  @P1 IMAD.WIDE.U32 R140, R34, 0x10, R140 ;  /* 0x00000010228c1825 */ /* 0x002fca00078e008c */
[----:B------:R-:W3:Y:S01]  /*1ce0*/  @P1 LDG.E.128 R44, desc[UR6][R140.64] ;  /* 0x000000068c2c1981 */ /* 0x000ee2000c1e1d00 */
[----:B--2---:R-:W-:-:S05]  /*1cf0*/  @P2 IMAD.WIDE.U32 R134, R34, 0x10, R134 ;  /* 0x0000001022862825 */ /* 0x004fca00078e0086 */
[----:B------:R-:W2:Y:S01]  /*1d00*/  @P2 LDG.E.128 R48, desc[UR6][R134.64] ;  /* 0x0000000686302981 */ /* 0x000ea2000c1e1d00 */
[----:B0-----:R-:W-:-:S06]  /*1d10*/  IMAD.WIDE.U32 R132, R34, 0x10, R216 ;  /* 0x0000001022847825 */ /* 0x001fcc00078e00d8 */
[----:B------:R-:W5:Y:S01]  /*1d20*/  LDG.E.128 R132, desc[UR6][R132.64] ;  /* 0x0000000684847981 */ /* 0x000f62000c1e1d00 */
        /* <DEDUP_REMOVED lines=8> */
[----:B------:R-:W-:Y:S06]  /*1db0*/  BRA.U UP0, `(.L_x_267) ;  /* 0x0000000100bc7547 */ /* 0x000fec000b800000 */
[----:B------:R-:W-:Y:S05]  /*1dc0*/  BRA.U UP1, `(.L_x_268) ;  /* 0x0000000101347547 */ /* 0x000fea000b800000 */
        /* <DEDUP_REMOVED lines=13> */
.L_x_268:
[----:B-----5:R-:W-:Y:S01]  /*1ea0*/  PRMT R40, R132, 0x7632, R40 ;  /* 0x0000763284287816 */ /* 0x020fe20000000028 */
[----:B------:R-:W-:Y:S01]  /*1eb0*/  IMAD.U32 R141, R50, 0x10000, RZ ;  /* 0x00010000328d7824 */ /* 0x000fe200078e00ff */
[C---:B------:R-:W-:Y:S01]  /*1ec0*/  PRMT R41, R133.reuse, 0x7632, R41 ;  /* 0x0000763285297816 */ /* 0x040fe20000000029 */
[----:B------:R-:W-:Y:S01]  /*1ed0*/  IMAD.U32 R133, R133, 0x10000, RZ ;  /* 0x0001000085857824 */ /* 0x000fe200078e00ff */
[----:B------:R-:W-:Y:S01]  /*1ee0*/  PRMT R42, R134, 0x7632, R42 ;  /* 0x00007632862a7816 */ /* 0x000fe2000000002a */
[----:B------:R-:W-:Y:S01]  /*1ef0*/  IMAD.U32 R145, R147, 0x10000, RZ ;  /* 0x0001000093917824 */ /* 0x000fe200078e00ff */
[----:B------:R-:W-:Y:S02]  /*1f00*/  PRMT R43, R135, 0x7632, R43 ;  /* 0x00007632872b7816 */ /* 0x000fe4000000002b */
        /* <DEDUP_REMOVED lines=11> */
[----:B------:R-:W-:Y:S02]  /*1fc0*/  SHF.L.U32 R144, R148, 0x10, RZ ;  /* 0x0000001094907819 */ /* 0x000fe400000006ff */
[----:B------:R-:W-:-:S02]  /*1fd0*/  SHF.L.U32 R146, R146, 0x10, RZ ;  /* 0x0000001092927819 */ /* 0x000fc400000006ff */
[----:B------:R-:W-:Y:S02]  /*1fe0*/  SHF.L.U32 R142, R51, 0x10, RZ ;  /* 0x00000010338e7819 */ /* 0x000fe400000006ff */
[----:B------:R-:W-:Y:S02]  /*1ff0*/  SHF.L.U32 R43, R43, 0x10, RZ ;  /* 0x000000102b2b7819 */ /* 0x000fe400000006ff */
[----:B------:R-:W-:Y:S01]  /*2000*/  SHF.L.U32 R41, R41, 0x10, RZ ;  /* 0x0000001029297819 */ /* 0x000fe200000006ff */
[----:B------:R-:W-:Y:S01]  /*2010*/  FADD.FTZ R142, R142, R135 ;  /* 0x000000878e8e7221 */ /* 0x000fe20000010000 */
[----:B------:R-:W-:Y:S01]  /*2020*/  SHF.L.U32 R40, R40, 0x10, RZ ;  /* 0x0000001028287819 */ /* 0x000fe200000006ff */
[----:B------:R-:W-:Y:S01]  /*2030*/  FADD.FTZ R146, R43, R146 ;  /* 0x000000922b927221 */ /* 0x000fe20000010000 */
[----:B------:R-:W-:Y:S01]  /*2040*/  F2FP.BF16.F32.PACK_AB R42, R145, R141 ;  /* 0x0000008d912a723e */ /* 0x000fe200000010ff */
[----:B------:R-:W-:Y:S02]  /*2050*/  FADD.FTZ R144, R41, R144 ;  /* 0x0000009029907221 */ /* 0x000fe40000010000 */
[----:B------:R-:W-:Y:S01]  /*2060*/  FADD.FTZ R143, R40, R143 ;  /* 0x0000008f288f7221 */ /* 0x000fe20000010000 */
[----:B------:R-:W-:-:S02]  /*2070*/  F2FP.BF16.F32.PACK_AB R43, R146, R142 ;  /* 0x0000008e922b723e */ /* 0x000fc400000010ff */
[----:B------:R-:W-:Y:S02]  /*2080*/  F2FP.BF16.F32.PACK_AB R41, R144, R140 ;  /* 0x0000008c9029723e */ /* 0x000fe400000010ff */
[----:B------:R-:W-:Y:S01]  /*2090*/  F2FP.BF16.F32.PACK_AB R40, R143, R139 ;  /* 0x0000008b8f28723e */ /* 0x000fe200000010ff */
[----:B------:R-:W-:Y:S06]  /*20a0*/  BRA `(.L_x_269) ;  /* 0x0000000400487947 */ /* 0x000fec0003800000 */
.L_x_267:
[----:B------:R-:W-:Y:S05]  /*20b0*/  BRA.U UP1, `(.L_x_270) ;  /* 0x0000000101847547 */ /* 0x000fea000b800000 */
[C---:B-----5:R-:W-:Y:S01]  /*20c0*/  PRMT R41, R132.reuse, 0x7632, R41 ;  /* 0x0000763284297816 */ /* 0x060fe20000000029 */
[----:B------:R-:W-:Y:S01]  /*20d0*/  IMAD.U32 R143, R143, 0x10000, RZ ;  /* 0x000100008f8f7824 */ /* 0x000fe200078e00ff */
[----:B------:R-:W-:Y:S01]  /*20e0*/  SHF.L.U32 R132, R132, 0x10, RZ ;  /* 0x0000001084847819 */ /* 0x000fe200000006ff */
        /* <DEDUP_REMOVED lines=30> */
.L_x_270:
[C---:B-----5:R-:W-:Y:S01]  /*22d0*/  PRMT R40, R132.reuse, 0x7632, R40 ;  /* 0x0000763284287816 */ /* 0x060fe20000000028 */
[----:B------:R-:W-:Y:S01]  /*22e0*/  IMAD.U32 R151, R47, 0x10000, RZ ;  /* 0x000100002f977824 */ /* 0x000fe200078e00ff */
[----:B------:R-:W-:Y:S01]  /*22f0*/  SHF.L.U32 R132, R132, 0x10, RZ ;  /* 0x0000001084847819 */ /* 0x000fe200000006ff */
[----:B------:R-:W-:Y:S01]  /*2300*/  IMAD.U32 R145, R145, 0x10000, RZ ;  /* 0x0001000091917824 */ /* 0x000fe200078e00ff */
[----:B------:R-:W-:Y:S01]  /*2310*/  SHF.L.U32 R41, R44, 0x10, RZ ;  /* 0x000000102c297819 */ /* 0x000fe200000006ff */
[----:B------:R-:W-:Y:S01]  /*2320*/  IMAD.U32 R142, R142, 0x10000, RZ ;  /* 0x000100008e8e7824 */ /* 0x000fe200078e00ff */
[----:B------:R-:W-:Y:S02]  /*2330*/  SHF.L.U32 R140, R135, 0x10, RZ ;  /* 0x00000010878c7819 */ /* 0x000fe400000006ff */
[----:B------:R-:W-:Y:S01]  /*2340*/  PRMT R42, R133, 0x7632, R42 ;  /* 0x00007632852a7816 */ /* 0x000fe2000000002a */
[----:B------:R-:W-:Y:S01]  /*2350*/  FADD.FTZ R41, R41, R132 ;  /* 0x0000008429297221 */ /* 0x000fe20000010000 */
[----:B------:R-:W-:Y:S01]  /*2360*/  SHF.L.U32 R132, R45, 0x10, RZ ;  /* 0x000000102d847819 */ /* 0x000fe200000006ff */
[----:B------:R-:W-:Y:S01]  /*2370*/  IMAD.U32 R133, R133, 0x10000, RZ ;  /* 0x0001000085857824 */ /* 0x000fe200078e00ff */
[----:B------:R-:W-:Y:S01]  /*2380*/  SHF.L.U32 R40, R40, 0x10, RZ ;  /* 0x0000001028287819 */ /* 0x000fe200000006ff */
[----:B------:R-:W-:Y:S01]  /*2390*/  FADD.FTZ R151, R151, R140 ;  /* 0x0000008c97977221 */ /* 0x000fe20000010000 */
[----:B------:R-:W-:Y:S01]  /*23a0*/  PRMT R139, R134, 0x7632, R139 ;  /* 0x00007632868b7816 */ /* 0x000fe2000000008b */
[----:B------:R-:W-:Y:S01]  /*23b0*/  FADD.FTZ R132, R132, R133 ;  /* 0x0000008584847221 */ /* 0x000fe20000010000 */
[----:B------:R-:W-:-:S02]  /*23c0*/  PRMT R141, R135, 0x7632, R141 ;  /* 0x00007632878d7816 */ /* 0x000fc4000000008d */
[----:B------:R-:W-:Y:S01]  /*23d0*/  SHF.L.U32 R43, R42, 0x10, RZ ;  /* 0x000000102a2b7819 */ /* 0x000fe200000006ff */
[----:B------:R-:W-:Y:S01]  /*23e0*/  FADD.FTZ R42, R40, R145 ;  /* 0x00000091282a7221 */ /* 0x000fe20000010000 */
[----:B------:R-:W-:Y:S02]  /*23f0*/  SHF.L.U32 R140, R143, 0x10, RZ ;  /* 0x000000108f8c7819 */ /* 0x000fe400000006ff */
        /* <DEDUP_REMOVED lines=28> */
[----:B------:R-:W-:-:S07]  /*25c0*/  F2FP.BF16.F32.PACK_AB R40, R143, R139 ;  /* 0x0000008b8f28723e */ /* 0x000fce00000010ff */
.L_x_269:
[----:B------:R-:W0:Y:S01]  /*25d0*/  @P0 LDC.64 R148, c[0x0][0x3a8] ;  /* 0x0000ea00ff940b82 */ /* 0x000e220000000a00 */
[----:B------:R-:W-:-:S07]  /*25e0*/  IADD3 R147, PT, PT, R24, 0x60, RZ ;  /* 0x0000006018937810 */ /* 0x000fce0007ffe0ff */
[----:B------:R-:W1:Y:S08]  /*25f0*/  @P2 LDC.64 R132, c[0x0][0x3a0] ;  /* 0x0000e800ff842b82 */ /* 0x000e700000000a00 */
[----:B------:R-:W2:Y:S01]  /*2600*/  @P1 LDC.64 R134, c[0x0][0x398] ;  /* 0x0000e600ff861b82 */ /* 0x000ea20000000a00 */
[----:B0-----:R-:W-:-:S05]  /*2610*/  @P0 IMAD.WIDE.U32 R148, R34, 0x10, R148 ;  /* 0x0000001022940825 */ /* 0x001fca00078e0094 */
[----:B------:R0:W-:Y:S01]  /*2620*/  @P0 STG.E.128 desc[UR6][R148.64], R40 ;  /* 0x0000002894000986 */ /* 0x0001e2000c101d06 */
[----:B-1----:R-:W-:-:S05]  /*2630*/  @P2 IMAD.WIDE.U32 R132, R147, 0x10, R132 ;  /* 0x0000001093842825 */ /* 0x002fca00078e0084 */
[----:B------:R1:W3:Y:S01]  /*2640*/  @P2 LDG.E.128 R48, desc[UR6][R132.64] ;  /* 0x0000000684302981 */ /* 0x0002e2000c1e1d00 */
[----:B--2---:R-:W-:-:S05]  /*2650*/  @P1 IMAD.WIDE.U32 R134, R147, 0x10, R134 ;  /* 0x0000001093861825 */ /* 0x004fca00078e0086 */
[----:B------:R0:W5:Y:S01]  /*2660*/  @P1 LDG.E.128 R44, desc[UR6][R134.64] ;  /* 0x00000006862c1981 */ /* 0x000162000c1e1d00 */
[----:B-1----:R-:W-:-:S06]  /*2670*/  IMAD.WIDE.U32 R132, R147, 0x10, R216 ;  /* 0x0000001093847825 */ /* 0x002fcc00078e00d8 */
[----:B------:R-:W5:Y:S01]  /*2680*/  LDG.E.128 R132, desc[UR6][R132.64] ;  /* 0x0000000684847981 */ /* 0x000f62000c1e1d00 */
[----:B---3--:R-:W-:Y:S02]  /*2690*/  PRMT R151, R51, 0x7632, R151 ;  /* 0x0000763233977816 */ /* 0x008fe40000000097 */
[----:B------:R-:W-:Y:S02]  /*26a0*/  PRMT R152, R50, 0x7632, R152 ;  /* 0x0000763232987816 */ /* 0x000fe40000000098 */
[----:B------:R-:W-:Y:S02]  /*26b0*/  PRMT R153, R49, 0x7632, R153 ;  /* 0x0000763231997816 */ /* 0x000fe40000000099 */
[----:B------:R-:W-:Y:S01]  /*26c0*/  PRMT R154, R48, 0x7632, R154 ;  /* 0x00007632309a7816 */ /* 0x000fe2000000009a */
[----:B0-----:R-:W-:Y:S06]  /*26d0*/  BRA.U UP0, `(.L_x_271) ;  /* 0x0000000100bc7547 */ /* 0x001fec000b800000 */
        /* <DEDUP_REMOVED lines=14> */
.L_x_272:
[C---:B-----5:R-:W-:Y:S01]  /*27c0*/  PRMT R41, R132.reuse, 0x7632, R41 ;  /* 0x0000763284297816 */ /* 0x060fe20000000029 */
[----:B------:R-:W-:Y:S01]  /*27d0*/  IMAD.U32 R132, R132, 0x10000, RZ ;  /* 0x0001000084847824 */ /* 0x000fe200078e00ff */
[----:B------:R-:W-:Y:S01]  /*27e0*/  PRMT R42, R133, 0x7632, R42 ;  /* 0x00007632852a7816 */ /* 0x000fe2000000002a */
[----:B------:R-:W-:Y:S01]  /*27f0*/  IMAD.U32 R40, R49, 0x10000, RZ ;  /* 0x0001000031287824 */ /* 0x000fe200078e00ff */
[----:B------:R-:W-:Y:S01]  /*2800*/  PRMT R156, R134, 0x7632, R156 ;  /* 0x00007632869c7816 */ /* 0x000fe2000000009c */
[----:B------:R-:W-:Y:S01]  /*2810*/  IMAD.U32 R153, R153, 0x10000, RZ ;  /* 0x0001000099997824 */ /* 0x000fe200078e00ff */
[----:B------:R-:W-:Y:S02]  /*2820*/  SHF.L.U32 R43, R48, 0x10, RZ ;  /* 0x00000010302b7819 */ /* 0x000fe400000006ff */
[----:B------:R-:W-:Y:S02]  /*2830*/  SHF.L.U32 R133, R133, 0x10, RZ ;  /* 0x0000001085857819 */ /* 0x000fe400000006ff */
[----:B------:R-:W-:Y:S01]  /*2840*/  SHF.L.U32 R134, R134, 0x10, RZ ;  /* 0x0000001086867819 */ /* 0x000fe200000006ff */
[----:B------:R-:W-:Y:S01]  /*2850*/  FADD.FTZ R148, R43, R132 ;  /* 0x000000842b947221 */ /* 0x000fe20000010000 */
[----:B------:R-:W-:Y:S01]  /*2860*/  SHF.L.U32 R155, R50, 0x10, RZ ;  /* 0x00000010329b7819 */ /* 0x000fe200000006ff */
[----:B------:R-:W-:Y:S01]  /*2870*/  FADD.FTZ R149, R40, R133 ;  /* 0x0000008528957221 */ /* 0x000fe20000010000 */
[----:B------:R-:W-:-:S02]  /*2880*/  PRMT R157, R135, 0x7632, R157 ;  /* 0x00007632879d7816 */ /* 0x000fc4000000009d */
[----:B------:R-:W-:Y:S01]  /*2890*/  SHF.L.U32 R152, R152, 0x10, RZ ;  /* 0x0000001098987819 */ /* 0x000fe200000006ff */
[----:B------:R-:W-:Y:S01]  /*28a0*/  FADD.FTZ R150, R155, R134 ;  /* 0x000000869b967221 */ /* 0x000fe20000010000 */
[----:B------:R-:W-:Y:S01]  /*28b0*/  SHF.L.U32 R43, R156, 0x10, RZ ;  /* 0x000000109c2b7819 */ /* 0x000fe200000006ff */
[----:B------:R-:W-:Y:S01]  /*28c0*/  IMAD.U32 R134, R157, 0x10000, RZ ;  /* 0x000100009d867824 */ /* 0x000fe200078e00ff */
[----:B------:R-:W-:Y:S02]  /*28d0*/  SHF.L.U32 R135, R135, 0x10, RZ ;  /* 0x0000001087877819 */ /* 0x000fe400000006ff */
[----:B------:R-:W-:Y:S01]  /*28e0*/  SHF.L.U32 R40, R154, 0x10, RZ ;  /* 0x000000109a287819 */ /* 0x000fe200000006ff */
[----:B------:R-:W-:Y:S01]  /*28f0*/  FADD.FTZ R154, R43, R152 ;  /* 0x000000982b9a7221 */ /* 0x000fe20000010000 */
[----:B------:R-:W-:Y:S02]  /*2900*/  SHF.L.U32 R155, R151, 0x10, RZ ;  /* 0x00000010979b7819 */ /* 0x000fe400000006ff */
[----:B------:R-:W-:-:S02]  /*2910*/  SHF.L.U32 R132, R51, 0x10, RZ ;  /* 0x0000001033847819 */ /* 0x000fc400000006ff */
[----:B------:R-:W-:Y:S01]  /*2920*/  SHF.L.U32 R42, R42, 0x10, RZ ;  /* 0x000000102a2a7819 */ /* 0x000fe200000006ff */
[----:B------:R-:W-:Y:S01]  /*2930*/  FADD.FTZ R155, R134, R155 ;  /* 0x0000009b869b7221 */ /* 0x000fe20000010000 */
[----:B------:R-:W-:Y:S01]  /*2940*/  SHF.L.U32 R41, R41, 0x10, RZ ;  /* 0x0000001029297819 */ /* 0x000fe200000006ff */
[----:B------:R-:W-:Y:S02]  /*2950*/  FADD.FTZ R151, R132, R135 ;  /* 0x0000008784977221 */ /* 0x000fe40000010000 */
[----:B------:R-:W-:Y:S01]  /*2960*/  FADD.FTZ R153, R42, R153 ;  /* 0x000000992a997221 */ /* 0x000fe20000010000 */
[----:B------:R-:W-:Y:S01]  /*2970*/  F2FP.BF16.F32.PACK_AB R42, R154, R150 ;  /* 0x000000969a2a723e */ /* 0x000fe200000010ff */
[----:B------:R-:W-:Y:S01]  /*2980*/  FADD.FTZ R152, R41, R40 ;  /* 0x0000002829987221 */ /* 0x000fe20000010000 */
[----:B------:R-:W-:Y:S02]  /*2990*/  F2FP.BF16.F32.PACK_AB R43, R155, R151 ;  /* 0x000000979b2b723e */ /* 0x000fe400000010ff */
[----:B------:R-:W-:-:S02]  /*29a0*/  F2FP.BF16.F32.PACK_AB R41, R153, R149 ;  /* 0x000000959929723e */ /* 0x000fc400000010ff */
[----:B------:R-:W-:Y:S01]  /*29b0*/  F2FP.BF16.F32.PACK_AB R40, R152, R148 ;  /* 0x000000949828723e */ /* 0x000fe200000010ff */
[----:B------:R-:W-:Y:S06]  /*29c0*/  BRA `(.L_x_273) ;  /* 0x0000000400687947 */ /* 0x000fec0003800000 */
.L_x_271:
[----:B------:R-:W-:Y:S05]  /*29d0*/  BRA.U UP1, `(.L_x_274) ;  /* 0x0000000101947547 */ /* 0x000fea000b800000 */
[C---:B-----5:R-:W-:Y:S01]  /*29e0*/  PRMT R153, R134.reuse, 0x7632, R153 ;  /* 0x0000763286997816 */ /* 0x060fe20000000099 */
[----:B------:R-:W-:Y:S01]  /*29f0*/  IMAD.U32 R40, R45, 0x10000, RZ ;  /* 0x000100002d287824 */ /* 0x000fe200078e00ff */
[----:B------:R-:W-:Y:S02]  /*2a00*/  SHF.L.U32 R134, R134, 0x10, RZ ;  /* 0x0000001086867819 */ /* 0x000fe400000006ff */
[----:B------:R-:W-:Y:S02]  /*2a10*/  SHF.L.U32 R43, R46, 0x10, RZ ;  /* 0x000000102e2b7819 */ /* 0x000fe400000006ff */
[C---:B------:R-:W-:Y:S01]  /*2a20*/  PRMT R151, R132.reuse, 0x7632, R151 ;  /* 0x0000763284977816 */ /* 0x040fe20000000097 */
[----:B------:R-:W-:Y:S01]  /*2a30*/  IMAD.U32 R132, R132, 0x10000, RZ ;  /* 0x0001000084847824 */ /* 0x000fe200078e00ff */
[----:B------:R-:W-:Y:S01]  /*2a40*/  PRMT R152, R133, 0x7632, R152 ;  /* 0x0000763285987816 */ /* 0x000fe20000000098 */
[----:B------:R-:W-:Y:S01]  /*2a50*/  FADD.FTZ R150, R43, R134 ;  /* 0x000000862b967221 */ /* 0x000fe20000010000 */
[----:B------:R-:W-:-:S02]  /*2a60*/  SHF.L.U32 R41, R44, 0x10, RZ ;  /* 0x000000102c297819 */ /* 0x000fc400000006ff */
[----:B------:R-:W-:Y:S02]  /*2a70*/  SHF.L.U32 R133, R133, 0x10, RZ ;  /* 0x0000001085857819 */ /* 0x000fe400000006ff */
[----:B------:R-:W-:Y:S01]  /*2a80*/  PRMT R154, R135, 0x7632, R154 ;  /* 0x00007632879a7816 */ /* 0x000fe2000000009a */
[----:B------:R-:W-:Y:S01]  /*2a90*/  FADD.FTZ R148, R41, R132 ;  /* 0x0000008429947221 */ /* 0x000fe20000010000 */
[----:B------:R-:W-:Y:S01]  /*2aa0*/  PRMT R43, R47, 0x7632, R43 ;  /* 0x000076322f2b7816 */ /* 0x000fe2000000002b */
[----:B------:R-:W-:Y:S01]  /*2ab0*/  FADD.FTZ R149, R40, R133 ;  /* 0x0000008528957221 */ /* 0x000fe20000010000 */
[----:B------:R-:W-:Y:S01]  /*2ac0*/  PRMT R42, R46, 0x7632, R42 ;  /* 0x000076322e2a7816 */ /* 0x000fe2000000002a */
[----:B------:R-:W-:Y:S01]  /*2ad0*/  IMAD.U32 R133, R151, 0x10000, RZ ;  /* 0x0001000097857824 */ /* 0x000fe200078e00ff */
[----:B------:R-:W-:Y:S01]  /*2ae0*/  PRMT R41, R45, 0x7632, R41 ;  /* 0x000076322d297816 */ /* 0x000fe20000000029 */
[----:B------:R-:W-:Y:S01]  /*2af0*/  IMAD.U32 R43, R43, 0x10000, RZ ;  /* 0x000100002b2b7824 */ /* 0x000fe200078e00ff */
[----:B------:R-:W-:-:S02]  /*2b00*/  PRMT R40, R44, 0x7632, R40 ;  /* 0x000076322c287816 */ /* 0x000fc40000000028 */
[----:B------:R-:W-:Y:S02]  /*2b10*/  SHF.L.U32 R154, R154, 0x10, RZ ;  /* 0x000000109a9a7819 */ /* 0x000fe400000006ff */
[----:B------:R-:W-:Y:S02]  /*2b20*/  SHF.L.U32 R153, R153, 0x10, RZ ;  /* 0x0000001099997819 */ /* 0x000fe400000006ff */
        /* <DEDUP_REMOVED lines=16> */
.L_x_274:
[C---:B-----5:R-:W-:Y:S01]  /*2c30*/  PRMT R148, R133.reuse, 0x7632, R148 ;  /* 0x0000763285947816 */ /* 0x060fe20000000094 */
[----:B------:R-:W-:Y:S01]  /*2c40*/  IMAD.U32 R133, R133, 0x10000, RZ ;  /* 0x0001000085857824 */ /* 0x000fe200078e00ff */
[----:B------:R-:W-:Y:S02]  /*2c50*/  SHF.L.U32 R40, R45, 0x10, RZ ;  /* 0x000000102d287819 */ /* 0x000fe400000006ff */
[C---:B------:R-:W-:Y:S02]  /*2c60*/  PRMT R42, R132.reuse, 0x7632, R42 ;  /* 0x00007632842a7816 */ /* 0x040fe4000000002a */
[----:B------:R-:W-:Y:S01]  /*2c70*/  SHF.L.U32 R132, R132, 0x10, RZ ;  /* 0x0000001084847819 */ /* 0x000fe200000006ff */
[----:B------:R-:W-:Y:S01]  /*2c80*/  FADD.FTZ R149, R40, R133 ;  /* 0x0000008528957221 */ /* 0x000fe20000010000 */
[----:B------:R-:W-:Y:S01]  /*2c90*/  PRMT R40, R44, 0x7632, R40 ;  /* 0x000076322c287816 */ /* 0x000fe20000000028 */
[----:B------:R-:W-:Y:S01]  /*2ca0*/  IMAD.U32 R133, R46, 0x10000, RZ ;  /* 0x000100002e857824 */ /* 0x000fe200078e00ff */
[----:B------:R-:W-:-:S02]  /*2cb0*/  SHF.L.U32 R41, R44, 0x10, RZ ;  /* 0x000000102c297819 */ /* 0x000fc400000006ff */
[----:B------:R-:W-:Y:S02]  /*2cc0*/  SHF.L.U32 R43, R42, 0x10, RZ ;  /* 0x000000102a2b7819 */ /* 0x000fe400000006ff */
[----:B------:R-:W-:Y:S01]  /*2cd0*/  SHF.L.U32 R40, R40, 0x10, RZ ;  /* 0x0000001028287819 */ /* 0x000fe200000006ff */
[----:B------:R-:W-:Y:S01]  /*2ce0*/  FADD.FTZ R132, R41, R132 ;  /* 0x0000008429847221 */ /* 0x000fe20000010000 */
[C---:B------:R-:W-:Y:S02]  /*2cf0*/  PRMT R150, R134.reuse, 0x7632, R150 ;  /* 0x0000763286967816 */ /* 0x040fe40000000096 */
[----:B------:R-:W-:Y:S01]  /*2d00*/  SHF.L.U32 R155, R135, 0x10, RZ ;  /* 0x00000010879b7819 */ /* 0x000fe200000006ff */
[----:B------:R-:W-:Y:S01]  /*2d10*/  FADD.FTZ R40, R43, R40 ;  /* 0x000000282b287221 */ /* 0x000fe20000010000 */
[----:B------:R-:W-:Y:S02]  /*2d20*/  SHF.L.U32 R158, R47, 0x10, RZ ;  /* 0x000000102f9e7819 */ /* 0x000fe400000006ff */
[----:B------:R-:W-:-:S02]  /*2d30*/  SHF.L.U32 R134, R134, 0x10, RZ ;  /* 0x0000001086867819 */ /* 0x000fc400000006ff */
[----:B------:R-:W-:Y:S01]  /*2d40*/  PRMT R41, R45, 0x7632, R41 ;  /* 0x000076322d297816 */ /* 0x000fe20000000029 */
[----:B------:R-:W-:Y:S01]  /*2d50*/  FADD.FTZ R158, R158, R155 ;  /* 0x0000009b9e9e7221 */ /* 0x000fe20000010000 */
        /* <DEDUP_REMOVED lines=26> */
[----:B------:R-:W-:Y:S01]  /*2f00*/  FADD.FTZ R154, R135, R42 ;  /* 0x0000002a879a7221 */ /* 0x000fe20000010000 */
[----:B------:R-:W-:-:S02]  /*2f10*/  FADD.FTZ R153, R132, R41 ;  /* 0x0000002984997221 */ /* 0x000fc40000010000 */
[----:B------:R-:W-:Y:S01]  /*2f20*/  FADD.FTZ R152, R133, R40 ;  /* 0x0000002885987221 */ /* 0x000fe20000010000 */
[----:B------:R-:W-:Y:S02]  /*2f30*/  F2FP.BF16.F32.PACK_AB R43, R155, R151 ;  /* 0x000000979b2b723e */ /* 0x000fe400000010ff */
[----:B------:R-:W-:Y:S02]  /*2f40*/  F2FP.BF16.F32.PACK_AB R42, R154, R150 ;  /* 0x000000969a2a723e */ /* 0x000fe400000010ff */
[----:B------:R-:W-:Y:S02]  /*2f50*/  F2FP.BF16.F32.PACK_AB R41, R153, R149 ;  /* 0x000000959929723e */ /* 0x000fe400000010ff */
[----:B------:R-:W-:-:S07]  /*2f60*/  F2FP.BF16.F32.PACK_AB R40, R152, R148 ;  /* 0x000000949828723e */ /* 0x000fce00000010ff */
.L_x_273:
        /* <DEDUP_REMOVED lines=18> */
[----:B-----5:R-:W-:Y:S01]  /*3090*/  PRMT R163, R134, 0x7632, R163 ;  /* 0x0000763286a37816 */ /* 0x020fe200000000a3 */
[C---:B------:R-:W-:Y:S01]  /*30a0*/  IMAD.U32 R158, R133.reuse, 0x10000, RZ ;  /* 0x00010000859e7824 */ /* 0x040fe200078e00ff */
[C---:B------:R-:W-:Y:S02]  /*30b0*/  PRMT R161, R132.reuse, 0x7632, R161 ;  /* 0x0000763284a17816 */ /* 0x040fe400000000a1 */
        /* <DEDUP_REMOVED lines=10> */
.L_x_276:
[----:B-----5:R-:W-:Y:S01]  /*3160*/  PRMT R40, R132, 0x7632, R40 ;  /* 0x0000763284287816 */ /* 0x020fe20000000028 */
[----:B------:R-:W-:Y:S01]  /*3170*/  IMAD.U32 R157, R48, 0x10000, RZ ;  /* 0x00010000309d7824 */ /* 0x000fe200078e00ff */
[----:B------:R-:W-:Y:S01]  /*3180*/  PRMT R41, R133, 0x7632, R41 ;  /* 0x0000763285297816 */ /* 0x000fe20000000029 */
[----:B------:R-:W-:Y:S01]  /*3190*/  IMAD.U32 R162, R162, 0x10000, RZ ;  /* 0x00010000a2a27824 */ /* 0x000fe200078e00ff */
[----:B------:R-:W-:Y:S02]  /*31a0*/  PRMT R42, R134, 0x7632, R42 ;  /* 0x00007632862a7816 */ /* 0x000fe4000000002a */
[----:B------:R-:W-:Y:S02]  /*31b0*/  PRMT R43, R135, 0x7632, R43 ;  /* 0x00007632872b7816 */ /* 0x000fe4000000002b */
[----:B------:R-:W-:Y:S01]  /*31c0*/  SHF.L.U32 R164, R160, 0x10, RZ ;  /* 0x00000010a0a47819 */ /* 0x000fe200000006ff */
[----:B------:R-:W-:Y:S01]  /*31d0*/  IMAD.U32 R42, R42, 0x10000, RZ ;  /* 0x000100002a2a7824 */ /* 0x000fe200078e00ff */
        /* <DEDUP_REMOVED lines=25> */
.L_x_275:
[----:B------:R-:W-:Y:S05]  /*3370*/  BRA.U UP1, `(.L_x_278) ;  /* 0x0000000101947547 */ /* 0x000fea000b800000 */
[C---:B-----5:R-:W-:Y:S02]  /*3380*/  PRMT R160, R132.reuse, 0x7632, R160 ;  /* 0x0000763284a07816 */ /* 0x060fe400000000a0 */
[----:B------:R-:W-:Y:S02]  /*3390*/  SHF.L.U32 R132, R132, 0x10, RZ ;  /* 0x0000001084847819 */ /* 0x000fe400000006ff */
[----:B------:R-:W-:Y:S02]  /*33a0*/  SHF.L.U32 R157, R44, 0x10, RZ ;  /* 0x000000102c9d7819 */ /* 0x000fe400000006ff */
[----:B------:R-:W-:Y:S02]  /*33b0*/  PRMT R162, R133, 0x7632, R162 ;  /* 0x0000763285a27816 */ /* 0x000fe400000000a2 */
[C---:B------:R-:W-:Y:S01]  /*33c0*/  PRMT R163, R134.reuse, 0x7632, R163 ;  /* 0x0000763286a37816 */ /* 0x040fe200000000a3 */
[----:B------:R-:W-:Y:S01]  /*33d0*/  FADD.FTZ R157, R157, R132 ;  /* 0x000000849d9d7221 */ /* 0x000fe20000010000 */
[----:B------:R-:W-:Y:S01]  /*33e0*/  PRMT R164, R135, 0x7632, R164 ;  /* 0x0000763287a47816 */ /* 0x000fe200000000a4 */
[----:B------:R-:W-:Y:S01]  /*33f0*/  IMAD.U32 R134, R134, 0x10000, RZ ;  /* 0x0001000086867824 */ /* 0x000fe200078e00ff */
[----:B------:R-:W-:Y:S01]  /*3400*/  PRMT R40, R44, 0x7632, R40 ;  /* 0x000076322c287816 */ /* 0x000fe20000000028 */
[----:B------:R-:W-:Y:S01]  /*3410*/  IMAD.U32 R132, R47, 0x10000, RZ ;  /* 0x000100002f847824 */ /* 0x000fe200078e00ff */
[----:B------:R-:W-:-:S02]  /*3420*/  PRMT R41, R45, 0x7632, R41 ;  /* 0x000076322d297816 */ /* 0x000fc40000000029 */
[C---:B------:R-:W-:Y:S02]  /*3430*/  PRMT R42, R46.reuse, 0x7632, R42 ;  /* 0x000076322e2a7816 */ /* 0x040fe4000000002a */
        /* <DEDUP_REMOVED lines=12> */
[----:B------:R-:W-:Y:S02]  /*3500*/  SHF.L.U32 R164, R164, 0x10, RZ ;  /* 0x00000010a4a47819 */ /* 0x000fe400000006ff */
[----:B------:R-:W-:Y:S02]  /*3510*/  SHF.L.U32 R42, R42, 0x10, RZ ;  /* 0x000000102a2a7819 */ /* 0x000fe400000006ff */
        /* <DEDUP_REMOVED lines=9> */
[----:B------:R-:W-:Y:S01]  /*35b0*/  F2FP.BF16.F32.PACK_AB R40, R161, R157 ;  /* 0x0000009da128723e */ /* 0x000fe200000010ff */
[----:B------:R-:W-:Y:S06]  /*35c0*/  BRA `(.L_x_277) ;  /* 0x0000000000d07947 */ /* 0x000fec0003800000 */
.L_x_278:
[C---:B-----5:R-:W-:Y:S01]  /*35d0*/  PRMT R157, R133.reuse, 0x7632, R157 ;  /* 0x00007632859d7816 */ /* 0x060fe2000000009d */
[----:B------:R-:W-:Y:S01]  /*35e0*/  IMAD.U32 R133, R133, 0x10000, RZ ;  /* 0x0001000085857824 */ /* 0x000fe200078e00ff */
[----:B------:R-:W-:Y:S01]  /*35f0*/  SHF.L.U32 R40, R45, 0x10, RZ ;  /* 0x000000102d287819 */ /* 0x000fe200000006ff */
[----:B------:R-:W-:Y:S01]  /*3600*/  IMAD.U32 R164, R46, 0x10000, RZ ;  /* 0x000100002ea47824 */ /* 0x000fe200078e00ff */
[C---:B------:R-:W-:Y:S01]  /*3610*/  PRMT R42, R132.reuse, 0x7632, R42 ;  /* 0x00007632842a7816 */ /* 0x040fe2000000002a */
[----:B------:R-:W-:Y:S01]  /*3620*/  IMAD.U32 R163, R163, 0x10000, RZ ;  /* 0x00010000a3a37824 */ /* 0x000fe200078e00ff */
[----:B------:R-:W-:Y:S01]  /*3630*/  SHF.L.U32 R132, R132, 0x10, RZ ;  /* 0x0000001084847819 */ /* 0x000fe200000006ff */
[----:B------:R-:W-:Y:S01]  /*3640*/  FADD.FTZ R133, R40, R133 ;  /* 0x0000008528857221 */ /* 0x000fe20000010000 */
[C---:B------:R-:W-:Y:S02]  /*3650*/  PRMT R40, R44.reuse, 0x7632, R40 ;  /* 0x000076322c287816 */ /* 0x040fe40000000028 */
        /* <DEDUP_REMOVED lines=11> */
[----:B------:R-:W-:Y:S01]  /*3710*/  PRMT R41, R45, 0x7632, R41 ;  /* 0x000076322d297816 */ /* 0x000fe20000000029 */
[----:B------:R-:W-:Y:S01]  /*3720*/  FADD.FTZ R159, R164, R159 ;  /* 0x0000009fa49f7221 */ /* 0x000fe20000010000 */
[----:B------:R-:W-:Y:S02]  /*3730*/  PRMT R43, R47, 0x7632, R43 ;  /* 0x000076322f2b7816 */ /* 0x000fe4000000002b */
[----:B------:R-:W-:Y:S01]  /*3740*/  PRMT R42, R46, 0x7632, R42 ;  /* 0x000076322e2a7816 */ /* 0x000fe2000000002a */
[----:B------:R-:W-:Y:S01]  /*3750*/  IMAD.U32 R41, R41, 0x10000, RZ ;  /* 0x0001000029297824 */ /* 0x000fe200078e00ff */
        /* <DEDUP_REMOVED lines=27> */
.L_x_277:
        /* <DEDUP_REMOVED lines=31> */
.L_x_280:
[----:B-----5:R-:W-:Y:S01]  /*3b00*/  PRMT R40, R132, 0x7632, R40 ;  /* 0x0000763284287816 */ /* 0x020fe20000000028 */
[----:B------:R-:W-:Y:S01]  /*3b10*/  IMAD.U32 R41, R48, 0x10000, RZ ;  /* 0x0001000030297824 */ /* 0x000fe200078e00ff */
[----:B------:R-:W-:Y:S01]  /*3b20*/  SHF.L.U32 R132, R132, 0x10, RZ ;  /* 0x0000001084847819 */ /* 0x000fe200000006ff */
[----:B------:R-:W-:Y:S01]  /*3b30*/  IMAD.U32 R172, R172, 0x10000, RZ ;  /* 0x00010000acac7824 */ /* 0x000fe200078e00ff */
[----:B------:R-:W-:Y:S02]  /*3b40*/  PRMT R42, R133, 0x7632, R42 ;  /* 0x00007632852a7816 */ /* 0x000fe4000000002a */
[C---:B------:R-:W-:Y:S01]  /*3b50*/  PRMT R43, R134.reuse, 0x7632, R43 ;  /* 0x00007632862b7816 */ /* 0x040fe2000000002b */
[----:B------:R-:W-:Y:S01]  /*3b60*/  FADD.FTZ R166, R41, R132 ;  /* 0x0000008429a67221 */ /* 0x000fe20000010000 */
        /* <DEDUP_REMOVED lines=26> */
.L_x_279:
[----:B------:R-:W-:Y:S05]  /*3d10*/  BRA.U UP1, `(.L_x_282) ;  /* 0x0000000101947547 */ /* 0x000fea000b800000 */
[C---:B-----5:R-:W-:Y:S02]  /*3d20*/  PRMT R169, R132.reuse, 0x7632, R169 ;  /* 0x0000763284a97816 */ /* 0x060fe400000000a9 */
[C---:B------:R-:W-:Y:S02]  /*3d30*/  PRMT R170, R133.reuse, 0x7632, R170 ;  /* 0x0000763285aa7816 */ /* 0x040fe400000000aa */
[----:B------:R-:W-:Y:S02]  /*3d40*/  SHF.L.U32 R132, R132, 0x10, RZ ;  /* 0x0000001084847819 */ /* 0x000fe400000006ff */
[----:B------:R-:W-:Y:S02]  /*3d50*/  SHF.L.U32 R133, R133, 0x10, RZ ;  /* 0x0000001085857819 */ /* 0x000fe400000006ff */
[C---:B------:R-:W-:Y:S01]  /*3d60*/  PRMT R171, R134.reuse, 0x7632, R171 ;  /* 0x0000763286ab7816 */ /* 0x040fe200000000ab */
[----:B------:R-:W-:Y:S01]  /*3d70*/  IMAD.U32 R134, R134, 0x10000, RZ ;  /* 0x0001000086867824 */ /* 0x000fe200078e00ff */
[----:B------:R-:W-:-:S02]  /*3d80*/  SHF.L.U32 R41, R44, 0x10, RZ ;  /* 0x000000102c297819 */ /* 0x000fc400000006ff */
[----:B------:R-:W-:Y:S02]  /*3d90*/  SHF.L.U32 R40, R45, 0x10, RZ ;  /* 0x000000102d287819 */ /* 0x000fe400000006ff */
[C---:B------:R-:W-:Y:S01]  /*3da0*/  SHF.L.U32 R43, R46.reuse, 0x10, RZ ;  /* 0x000000102e2b7819 */ /* 0x040fe200000006ff */
[----:B------:R-:W-:Y:S01]  /*3db0*/  FADD.FTZ R166, R41, R132 ;  /* 0x0000008429a67221 */ /* 0x000fe20000010000 */
[----:B------:R-:W-:Y:S01]  /*3dc0*/  PRMT R42, R46, 0x7632, R42 ;  /* 0x000076322e2a7816 */ /* 0x000fe2000000002a */
[----:B------:R-:W-:Y:S01]  /*3dd0*/  FADD.FTZ R167, R40, R133 ;  /* 0x0000008528a77221 */ /* 0x000fe20000010000 */
[----:B------:R-:W-:Y:S01]  /*3de0*/  PRMT R172, R135, 0x7632, R172 ;  /* 0x0000763287ac7816 */ /* 0x000fe200000000ac */
[----:B------:R-:W-:Y:S01]  /*3df0*/  FADD.FTZ R168, R43, R134 ;  /* 0x000000862ba87221 */ /* 0x000fe20000010000 */
[----:B------:R-:W-:Y:S01]  /*3e00*/  PRMT R40, R44, 0x7632, R40 ;  /* 0x000076322c287816 */ /* 0x000fe20000000028 */
[----:B------:R-:W-:Y:S01]  /*3e10*/  IMAD.U32 R132, R47, 0x10000, RZ ;  /* 0x000100002f847824 */ /* 0x000fe200078e00ff */
[----:B------:R-:W-:-:S02]  /*3e20*/  PRMT R41, R45, 0x7632, R41 ;  /* 0x000076322d297816 */ /* 0x000fc40000000029 */
        /* <DEDUP_REMOVED lines=20> */
.L_x_282:
[C---:B-----5:R-:W-:Y:S01]  /*3f70*/  PRMT R166, R133.reuse, 0x7632, R166 ;  /* 0x0000763285a67816 */ /* 0x060fe200000000a6 */
[----:B------:R-:W-:Y:S01]  /*3f80*/  IMAD.U32 R133, R133, 0x10000, RZ ;  /* 0x0001000085857824 */ /* 0x000fe200078e00ff */
[----:B------:R-:W-:Y:S01]  /*3f90*/  SHF.L.U32 R40, R45, 0x10, RZ ;  /* 0x000000102d287819 */ /* 0x000fe200000006ff */
[----:B------:R-:W-:Y:S01]  /*3fa0*/  IMAD.U32 R177, R170, 0x10000, RZ ;  /* 0x00010000aab17824 */ /* 0x000fe200078e00ff */
[C---:B------:R-:W-:Y:S02]  /*3fb0*/  PRMT R42, R132.reuse, 0x7632, R42 ;  /* 0x00007632842a7816 */ /* 0x040fe4000000002a */
[----:B------:R-:W-:Y:S01]  /*3fc0*/  SHF.L.U32 R132, R132, 0x10, RZ ;  /* 0x0000001084847819 */ /* 0x000fe200000006ff */
[----:B------:R-:W-:Y:S01]  /*3fd0*/  FADD.FTZ R167, R40, R133 ;  /* 0x0000008528a77221 */ /* 0x000fe20000010000 */
[----:B------:R-:W-:Y:S01]  /*3fe0*/  SHF.L.U32 R41, R44, 0x10, RZ ;  /* 0x000000102c297819 */ /* 0x000fe200000006ff */
[----:B------:R-:W-:Y:S01]  /*3ff0*/  IMAD.U32 R133, R46, 0x10000, RZ ;  /* 0x000100002e857824 */ /* 0x000fe200078e00ff */
[----:B------:R-:W-:-:S02]  /*4000*/  PRMT R40, R44, 0x7632, R40 ;  /* 0x000076322c287816 */ /* 0x000fc40000000028 */
[----:B------:R-:W-:Y:S01]  /*4010*/  SHF.L.U32 R43, R42, 0x10, RZ ;  /* 0x000000102a2b7819 */ /* 0x000fe200000006ff */
[----:B------:R-:W-:Y:S01]  /*4020*/  FADD.FTZ R132, R41, R132 ;  /* 0x0000008429847221 */ /* 0x000fe20000010000 */
[----:B------:R-:W-:Y:S02]  /*4030*/  SHF.L.U32 R40, R40, 0x10, RZ ;  /* 0x0000001028287819 */ /* 0x000fe400000006ff */
[C---:B------:R-:W-:Y:S02]  /*4040*/  PRMT R168, R134.reuse, 0x7632, R168 ;  /* 0x0000763286a87816 */ /* 0x040fe400000000a8 */
[----:B------:R-:W-:Y:S01]  /*4050*/  SHF.L.U32 R134, R134, 0x10, RZ ;  /* 0x0000001086867819 */ /* 0x000fe200000006ff */
[----:B------:R-:W-:Y:S01]  /*4060*/  FADD.FTZ R40, R43, R40 ;  /* 0x000000282b287221 */ /* 0x000fe20000010000 */
[----:B------:R-:W-:Y:S02]  /*4070*/  PRMT R41, R45, 0x7632, R41 ;  /* 0x000076322d297816 */ /* 0x000fe40000000029 */
[----:B------:R-:W-:-:S02]  /*4080*/  SHF.L.U32 R173, R135, 0x10, RZ ;  /* 0x0000001087ad7819 */ /* 0x000fc400000006ff */
[----:B------:R-:W-:Y:S01]  /*4090*/  SHF.L.U32 R176, R47, 0x10, RZ ;  /* 0x000000102fb07819 */ /* 0x000fe200000006ff */
[----:B------:R-:W-:Y:S01]  /*40a0*/  IMAD.U32 R41, R41, 0x10000, RZ ;  /* 0x0001000029297824 */ /* 0x000fe200078e00ff */
[----:B------:R-:W-:Y:S01]  /*40b0*/  PRMT R174, R135, 0x7632, R174 ;  /* 0x0000763287ae7816 */ /* 0x000fe200000000ae */
[----:B------:R-:W-:Y:S01]  /*40c0*/  FADD.FTZ R135, R133, R134 ;  /* 0x0000008685877221 */ /* 0x000fe20000010000 */
[----:B------:R-:W-:Y:S01]  /*40d0*/  SHF.L.U32 R166, R166, 0x10, RZ ;  /* 0x00000010a6a67819 */ /* 0x000fe200000006ff */
[----:B------:R-:W-:Y:S01]  /*40e0*/  IMAD.U32 R133, R48, 0x10000, RZ ;  /* 0x0001000030857824 */ /* 0x000fe200078e00ff */
[----:B------:R-:W-:Y:S01]  /*40f0*/  PRMT R42, R46, 0x7632, R42 ;  /* 0x000076322e2a7816 */ /* 0x000fe2000000002a */
[----:B------:R-:W-:Y:S01]  /*4100*/  FADD.FTZ R176, R176, R173 ;  /* 0x000000adb0b07221 */ /* 0x000fe20000010000 */
        /* <DEDUP_REMOVED lines=26> */
.L_x_281:
[----:B------:R-:W0:Y:S01]  /*42b0*/  @P0 LDC.64 R132, c[0x0][0x3a8] ;  /* 0x0000ea00ff840b82 */ /* 0x000e220000000a00 */
[----:B------:R-:W-:-:S05]  /*42c0*/  IADD3 R169, PT, PT, R24, 0xc0, RZ ;  /* 0x000000c018a97810 */ /* 0x000fca0007ffe0ff */
[----:B------:R-:W-:Y:S02]  /*42d0*/  IMAD.WIDE.U32 R174, R169, 0x10, R216 ;  /* 0x00000010a9ae7825 */ /* 0x000fe400078e00d8 */
[----:B------:R-:W1:Y:S08]  /*42e0*/  @P1 LDC.64 R134, c[0x0][0x398] ;  /* 0x0000e600ff861b82 */ /* 0x000e700000000a00 */
[----:B------:R-:W2:Y:S01]  /*42f0*/  @P2 LDC.64 R172, c[0x0][0x3a0] ;  /* 0x0000e800ffac2b82 */ /* 0x000ea20000000a00 */
[----:B0-----:R-:W-:-:S05]  /*4300*/  @P0 IMAD.WIDE.U32 R132, R165, 0x10, R132 ;  /* 0x00000010a5840825 */ /* 0x001fca00078e0084 */
[----:B------:R0:W-:Y:S01]  /*4310*/  @P0 STG.E.128 desc[UR6][R132.64], R40 ;  /* 0x0000002884000986 */ /* 0x0001e2000c101d06 */
[----:B-1----:R-:W-:-:S05]  /*4320*/  @P1 IMAD.WIDE.U32 R134, R169, 0x10, R134 ;  /* 0x00000010a9861825 */ /* 0x002fca00078e0086 */
[----:B------:R1:W5:Y:S01]  /*4330*/  @P1 LDG.E.128 R44, desc[UR6][R134.64] ;  /* 0x00000006862c1981 */ /* 0x000362000c1e1d00 */
[----:B--2---:R-:W-:-:S05]  /*4340*/  @P2 IMAD.WIDE.U32 R172, R169, 0x10, R172 ;  /* 0x00000010a9ac2825 */ /* 0x004fca00078e00ac */
[----:B------:R1:W5:Y:S04]  /*4350*/  @P2 LDG.E.128 R48, desc[UR6][R172.64] ;  /* 0x00000006ac302981 */ /* 0x000368000c1e1d00 */
[----:B0-----:R1:W5:Y:S01]  /*4360*/  LDG.E.128 R132, desc[UR6][R174.64] ;  /* 0x00000006ae847981 */ /* 0x001362000c1e1d00 */
[----:B------:R-:W-:Y:S05]  /*4370*/  BRA.U UP0, `(.L_x_283) ;  /* 0x0000000100cc7547 */ /* 0x000fea000b800000 */
        /* <DEDUP_REMOVED lines=14> */
.L_x_284:
[----:B-1---5:R-:W-:Y:S01]  /*4460*/  PRMT R172, R132, 0x7632, R172 ;  /* 0x0000763284ac7816 */ /* 0x022fe200000000ac */
[----:B------:R-:W-:Y:S01]  /*4470*/  IMAD.U32 R41, R48, 0x10000, RZ ;  /* 0x0001000030297824 */ /* 0x000fe200078e00ff */
[C---:B------:R-:W-:Y:S02]  /*4480*/  PRMT R173, R133.reuse, 0x7632, R173 ;  /* 0x0000763285ad7816 */ /* 0x040fe400000000ad */
[----:B------:R-:W-:Y:S01]  /*4490*/  PRMT R174, R134, 0x7632, R174 ;  /* 0x0000763286ae7816 */ /* 0x000fe200000000ae */
[----:B------:R-:W-:Y:S01]  /*44a0*/  IMAD.U32 R189, R172, 0x10000, RZ ;  /* 0x00010000acbd7824 */ /* 0x000fe200078e00ff */
[----:B------:R-:W-:Y:S02]  /*44b0*/  SHF.L.U32 R132, R132, 0x10, RZ ;  /* 0x0000001084847819 */ /* 0x000fe400000006ff */
[----:B------:R-:W-:Y:S02]  /*44c0*/  SHF.L.U32 R133, R133, 0x10, RZ ;  /* 0x0000001085857819 */ /* 0x000fe400000006ff */
[----:B------:R-:W-:Y:S01]  /*44d0*/  SHF.L.U32 R134, R134, 0x10, RZ ;  /* 0x0000001086867819 */ /* 0x000fe200000006ff */
[----:B------:R-:W-:Y:S01]  /*44e0*/  FADD.FTZ R184, R41, R132 ;  /* 0x0000008429b87221 */ /* 0x000fe20000010000 */
[----:B------:R-:W-:-:S02]  /*44f0*/  SHF.L.U32 R40, R49, 0x10, RZ ;  /* 0x0000001031287819 */ /* 0x000fc400000006ff */
[----:B------:R-:W-:Y:S02]  /*4500*/  SHF.L.U32 R43, R50, 0x10, RZ ;  /* 0x00000010322b7819 */ /* 0x000fe400000006ff */
[----:B------:R-:W-:Y:S01]  /*4510*/  PRMT R175, R135, 0x7632, R175 ;  /* 0x0000763287af7816 */ /* 0x000fe200000000af */
[----:B------:R-:W-:Y:S01]  /*4520*/  FADD.FTZ R185, R40, R133 ;  /* 0x0000008528b97221 */ /* 0x000fe20000010000 */
[----:B------:R-:W-:Y:S01]  /*4530*/  PRMT R40, R48, 0x7632, R40 ;  /* 0x0000763230287816 */ /* 0x000fe20000000028 */
[----:B------:R-:W-:Y:S01]  /*4540*/  FADD.FTZ R186, R43, R134 ;  /* 0x000000862bba7221 */ /* 0x000fe20000010000 */
[----:B------:R-:W-:Y:S02]  /*4550*/  PRMT R41, R49, 0x7632, R41 ;  /* 0x0000763231297816 */ /* 0x000fe40000000029 */
[----:B------:R-:W-:Y:S02]  /*4560*/  PRMT R42, R50, 0x7632, R42 ;  /* 0x00007632322a7816 */ /* 0x000fe4000000002a */
[----:B------:R-:W-:-:S02]  /*4570*/  PRMT R43, R51, 0x7632, R43 ;  /* 0x00007632332b7816 */ /* 0x000fc4000000002b */
[----:B------:R-:W-:Y:S01]  /*4580*/  SHF.L.U32 R135, R135, 0x10, RZ ;  /* 0x0000001087877819 */ /* 0x000fe200000006ff */
        /* <DEDUP_REMOVED lines=18> */
.L_x_283:
[----:B------:R-:W-:Y:S05]  /*46b0*/  BRA.U UP1, `(.L_x_286) ;  /* 0x0000000101947547 */ /* 0x000fea000b800000 */
[C---:B-1---5:R-:W-:Y:S01]  /*46c0*/  PRMT R172, R132.reuse, 0x7632, R172 ;  /* 0x0000763284ac7816 */ /* 0x062fe200000000ac */
[----:B------:R-:W-:Y:S01]  /*46d0*/  IMAD.U32 R188, R47, 0x10000, RZ ;  /* 0x000100002fbc7824 */ /* 0x000fe200078e00ff */
[C---:B------:R-:W-:Y:S02]  /*46e0*/  PRMT R173, R133.reuse, 0x7632, R173 ;  /* 0x0000763285ad7816 */ /* 0x040fe400000000ad */
[----:B------:R-:W-:Y:S02]  /*46f0*/  SHF.L.U32 R132, R132, 0x10, RZ ;  /* 0x0000001084847819 */ /* 0x000fe400000006ff */
[----:B------:R-:W-:Y:S02]  /*4700*/  SHF.L.U32 R133, R133, 0x10, RZ ;  /* 0x0000001085857819 */ /* 0x000fe400000006ff */
[C---:B------:R-:W-:Y:S01]  /*4710*/  PRMT R174, R134.reuse, 0x7632, R174 ;  /* 0x0000763286ae7816 */ /* 0x040fe200000000ae */
[----:B------:R-:W-:Y:S01]  /*4720*/  IMAD.U32 R134, R134, 0x10000, RZ ;  /* 0x0001000086867824 */ /* 0x000fe200078e00ff */
[----:B------:R-:W-:-:S02]  /*4730*/  SHF.L.U32 R41, R44, 0x10, RZ ;  /* 0x000000102c297819 */ /* 0x000fc400000006ff */
[----:B------:R-:W-:Y:S02]  /*4740*/  SHF.L.U32 R40, R45, 0x10, RZ ;  /* 0x000000102d287819 */ /* 0x000fe400000006ff */
[----:B------:R-:W-:Y:S01]  /*4750*/  SHF.L.U32 R43, R46, 0x10, RZ ;  /* 0x000000102e2b7819 */ /* 0x000fe200000006ff */
[----:B------:R-:W-:Y:S01]  /*4760*/  FADD.FTZ R184, R41, R132 ;  /* 0x0000008429b87221 */ /* 0x000fe20000010000 */
[----:B------:R-:W-:Y:S01]  /*4770*/  PRMT R175, R135, 0x7632, R175 ;  /* 0x0000763287af7816 */ /* 0x000fe200000000af */
[----:B------:R-:W-:Y:S01]  /*4780*/  FADD.FTZ R185, R40, R133 ;  /* 0x0000008528b97221 */ /* 0x000fe20000010000 */
[----:B------:R-:W-:Y:S01]  /*4790*/  PRMT R40, R44, 0x7632, R40 ;  /* 0x000076322c287816 */ /* 0x000fe20000000028 */
[----:B------:R-:W-:Y:S01]  /*47a0*/  FADD.FTZ R186, R43, R134 ;  /* 0x000000862bba7221 */ /* 0x000fe20000010000 */
[----:B------:R-:W-:Y:S02]  /*47b0*/  PRMT R41, R45, 0x7632, R41 ;  /* 0x000076322d297816 */ /* 0x000fe40000000029 */
[----:B------:R-:W-:-:S02]  /*47c0*/  PRMT R42, R46, 0x7632, R42 ;  /* 0x000076322e2a7816 */ /* 0x000fc4000000002a */
[----:B------:R-:W-:Y:S02]  /*47d0*/  PRMT R43, R47, 0x7632, R43 ;  /* 0x000076322f2b7816 */ /* 0x000fe4000000002b */
[----:B------:R-:W-:Y:S02]  /*47e0*/  SHF.L.U32 R135, R135, 0x10, RZ ;  /* 0x0000001087877819 */ /* 0x000fe400000006ff */
[----:B------:R-:W-:Y:S01]  /*47f0*/  SHF.L.U32 R189, R172, 0x10, RZ ;  /* 0x00000010acbd7819 */ /* 0x000fe200000006ff */
[----:B------:R-:W-:Y:S01]  /*4800*/  IMAD.U32 R43, R43, 0x10000, RZ ;  /* 0x000100002b2b7824 */ /* 0x000fe200078e00ff */
[----:B------:R-:W-:Y:S01]  /*4810*/  SHF.L.U32 R190, R173, 0x10, RZ ;  /* 0x00000010adbe7819 */ /* 0x000fe200000006ff */
[----:B------:R-:W-:Y:S01]  /*4820*/  FADD.FTZ R188, R188, R135 ;  /* 0x00000087bcbc7221 */ /* 0x000fe20000010000 */
[----:B------:R-:W-:Y:S02]  /*4830*/  SHF.L.U32 R191, R174, 0x10, RZ ;  /* 0x00000010aebf7819 */ /* 0x000fe400000006ff */
[----:B------:R-:W-:-:S02]  /*4840*/  SHF.L.U32 R192, R175, 0x10, RZ ;  /* 0x00000010afc07819 */ /* 0x000fc400000006ff */
        /* <DEDUP_REMOVED lines=12> */
.L_x_286:
[----:B-----5:R-:W-:Y:S01]  /*4910*/  PRMT R41, R132, 0x7632, R41 ;  /* 0x0000763284297816 */ /* 0x020fe20000000029 */
[----:B------:R-:W-:Y:S01]  /*4920*/  IMAD.U32 R42, R45, 0x10000, RZ ;  /* 0x000100002d2a7824 */ /* 0x000fe200078e00ff */
[----:B------:R-:W-:Y:S02]  /*4930*/  PRMT R40, R44, 0x7632, R40 ;  /* 0x000076322c287816 */ /* 0x000fe40000000028 */
[----:B------:R-:W-:Y:S02]  /*4940*/  SHF.L.U32 R132, R132, 0x10, RZ ;  /* 0x0000001084847819 */ /* 0x000fe400000006ff */
[----:B------:R-:W-:Y:S02]  /*4950*/  SHF.L.U32 R43, R44, 0x10, RZ ;  /* 0x000000102c2b7819 */ /* 0x000fe400000006ff */
[C---:B-1----:R-:W-:Y:S01]  /*4960*/  PRMT R172, R133.reuse, 0x7632, R172 ;  /* 0x0000763285ac7816 */ /* 0x042fe200000000ac */
[----:B------:R-:W-:Y:S01]  /*4970*/  IMAD.U32 R133, R133, 0x10000, RZ ;  /* 0x0001000085857824 */ /* 0x000fe200078e00ff */
[----:B------:R-:W-:Y:S01]  /*4980*/  SHF.L.U32 R41, R41, 0x10, RZ ;  /* 0x0000001029297819 */ /* 0x000fe200000006ff */
[----:B------:R-:W-:Y:S01]  /*4990*/  FADD.FTZ R43, R43, R132 ;  /* 0x000000842b2b7221 */ /* 0x000fe20000010000 */
[----:B------:R-:W-:Y:S01]  /*49a0*/  SHF.L.U32 R40, R40, 0x10, RZ ;  /* 0x0000001028287819 */ /* 0x000fe200000006ff */
[----:B------:R-:W-:Y:S01]  /*49b0*/  FADD.FTZ R133, R42, R133 ;  /* 0x000000852a857221 */ /* 0x000fe20000010000 */
[----:B------:R-:W-:-:S02]  /*49c0*/  SHF.L.U32 R184, R48, 0x10, RZ ;  /* 0x0000001030b87819 */ /* 0x000fc400000006ff */
[----:B------:R-:W-:Y:S01]  /*49d0*/  PRMT R173, R134, 0x7632, R173 ;  /* 0x0000763286ad7816 */ /* 0x000fe200000000ad */
[----:B------:R-:W-:Y:S01]  /*49e0*/  FADD.FTZ R189, R41, R40 ;  /* 0x0000002829bd7221 */ /* 0x000fe20000010000 */
[----:B------:R-:W-:Y:S01]  /*49f0*/  PRMT R174, R135, 0x7632, R174 ;  /* 0x0000763287ae7816 */ /* 0x000fe200000000ae */
[----:B------:R-:W-:Y:S01]  /*4a00*/  FADD.FTZ R184, R184, R43 ;  /* 0x0000002bb8b87221 */ /* 0x000fe20000010000 */
        /* <DEDUP_REMOVED lines=20> */
[C---:B------:R-:W-:Y:S01]  /*4b50*/  PRMT R42, R50.reuse, 0x7632, R42 ;  /* 0x00007632322a7816 */ /* 0x040fe2000000002a */
[C---:B------:R-:W-:Y:S01]  /*4b60*/  IMAD.U32 R132, R49.reuse, 0x10000, RZ ;  /* 0x0001000031847824 */ /* 0x040fe200078e00ff */
[----:B------:R-:W-:Y:S02]  /*4b70*/  PRMT R41, R49, 0x7632, R41 ;  /* 0x0000763231297816 */ /* 0x000fe40000000029 */
        /* <DEDUP_REMOVED lines=17> */
.L_x_285:
[----:B------:R-:W0:Y:S01]  /*4c90*/  @P0 LDC.64 R132, c[0x0][0x3a8] ;  /* 0x0000ea00ff840b82 */ /* 0x000e220000000a00 */
[----:B------:R-:W-:-:S05]  /*4ca0*/  IADD3 R187, PT, PT, R24, 0xe0, RZ ;  /* 0x000000e018bb7810 */ /* 0x000fca0007ffe0ff */
[----:B-1----:R-:W-:Y:S02]  /*4cb0*/  IMAD.WIDE.U32 R174, R187, 0x10, R216 ;  /* 0x00000010bbae7825 */ /* 0x002fe400078e00d8 */
        /* <DEDUP_REMOVED lines=13> */
[----:B------:R-:W-:Y:S02]  /*4d90*/  PRMT R204, R132, 0x7632, R204 ;  /* 0x0000763284cc7816 */ /* 0x000fe400000000cc */
[----:B------:R-:W-:Y:S01]  /*4da0*/  PRMT R203, R133, 0x7632, R203 ;  /* 0x0000763285cb7816 */ /* 0x000fe200000000cb */
[----:B------:R-:W-:Y:S01]  /*4db0*/  IMAD.U32 R202, R202, 0x10000, RZ ;  /* 0x00010000caca7824 */ /* 0x000fe200078e00ff */
[----:B------:R-:W-:Y:S02]  /*4dc0*/  PRMT R201, R135, 0x7632, R201 ;  /* 0x0000763287c97816 */ /* 0x000fe400000000c9 */
[----:B-1----:R-:W-:Y:S02]  /*4dd0*/  SHF.L.U32 R175, R132, 0x10, RZ ;  /* 0x0000001084af7819 */ /* 0x002fe400000006ff */
[----:B------:R-:W-:-:S02]  /*4de0*/  SHF.L.U32 R200, R134, 0x10, RZ ;  /* 0x0000001086c87819 */ /* 0x000fc400000006ff */
[----:B------:R-:W-:Y:S02]  /*4df0*/  SHF.L.U32 R205, R135, 0x10, RZ ;  /* 0x0000001087cd7819 */ /* 0x000fe400000006ff */
[----:B------:R-:W-:Y:S02]  /*4e00*/  SHF.L.U32 R204, R204, 0x10, RZ ;  /* 0x00000010cccc7819 */ /* 0x000fe400000006ff */
[----:B------:R-:W-:Y:S02]  /*4e10*/  SHF.L.U32 R203, R203, 0x10, RZ ;  /* 0x00000010cbcb7819 */ /* 0x000fe400000006ff */
[----:B------:R-:W-:Y:S01]  /*4e20*/  SHF.L.U32 R201, R201, 0x10, RZ ;  /* 0x00000010c9c97819 */ /* 0x000fe200000006ff */
[----:B------:R-:W-:Y:S06]  /*4e30*/  BRA `(.L_x_289) ;  /* 0x00000008000c7947 */ /* 0x000fec0003800000 */
.L_x_288:
[C---:B-1---5:R-:W-:Y:S01]  /*4e40*/  PRMT R173, R133.reuse, 0x7632, R173 ;  /* 0x0000763285ad7816 */ /* 0x062fe200000000ad */
[----:B------:R-:W-:Y:S01]  /*4e50*/  IMAD.U32 R175, R48, 0x10000, RZ ;  /* 0x0001000030af7824 */ /* 0x000fe200078e00ff */
[C---:B------:R-:W-:Y:S02]  /*4e60*/  PRMT R174, R134.reuse, 0x7632, R174 ;  /* 0x0000763286ae7816 */ /* 0x040fe400000000ae */
[----:B------:R-:W-:Y:S02]  /*4e70*/  SHF.L.U32 R133, R133, 0x10, RZ ;  /* 0x0000001085857819 */ /* 0x000fe400000006ff */
[----:B------:R-:W-:Y:S02]  /*4e80*/  SHF.L.U32 R134, R134, 0x10, RZ ;  /* 0x0000001086867819 */ /* 0x000fe400000006ff */
[----:B------:R-:W-:Y:S02]  /*4e90*/  SHF.L.U32 R40, R49, 0x10, RZ ;  /* 0x0000001031287819 */ /* 0x000fe400000006ff */
[----:B------:R-:W-:-:S02]  /*4ea0*/  SHF.L.U32 R41, R50, 0x10, RZ ;  /* 0x0000001032297819 */ /* 0x000fc400000006ff */
[----:B------:R-:W-:Y:S01]  /*4eb0*/  PRMT R172, R132, 0x7632, R172 ;  /* 0x0000763284ac7816 */ /* 0x000fe200000000ac */
[----:B------:R-:W-:Y:S01]  /*4ec0*/  FADD.FTZ R199, R40, R133 ;  /* 0x0000008528c77221 */ /* 0x000fe20000010000 */
[----:B------:R-:W-:Y:S01]  /*4ed0*/  SHF.L.U32 R132, R132, 0x10, RZ ;  /* 0x0000001084847819 */ /* 0x000fe200000006ff */
[----:B------:R-:W-:Y:S01]  /*4ee0*/  FADD.FTZ R200, R41, R134 ;  /* 0x0000008629c87221 */ /* 0x000fe20000010000 */
[----:B------:R-:W-:Y:S01]  /*4ef0*/  PRMT R201, R135, 0x7632, R201 ;  /* 0x0000763287c97816 */ /* 0x000fe200000000c9 */
[----:B------:R-:W-:Y:S01]  /*4f00*/  IMAD.U32 R133, R172, 0x10000, RZ ;  /* 0x00010000ac857824 */ /* 0x000fe200078e00ff */
[----:B------:R-:W-:Y:S01]  /*4f10*/  PRMT R40, R48, 0x7632, R40 ;  /* 0x0000763230287816 */ /* 0x000fe20000000028 */
[----:B------:R-:W-:Y:S01]  /*4f20*/  FADD.FTZ R175, R175, R132 ;  /* 0x00000084afaf7221 */ /* 0x000fe20000010000 */
[----:B------:R-:W-:Y:S02]  /*4f30*/  PRMT R41, R49, 0x7632, R41 ;  /* 0x0000763231297816 */ /* 0x000fe40000000029 */
[----:B------:R-:W-:-:S02]  /*4f40*/  PRMT R42, R50, 0x7632, R42 ;  /* 0x00007632322a7816 */ /* 0x000fc4000000002a */
[----:B------:R-:W-:Y:S02]  /*4f50*/  PRMT R43, R51, 0x7632, R43 ;  /* 0x00007632332b7816 */ /* 0x000fe4000000002b */
[----:B------:R-:W-:Y:S01]  /*4f60*/  SHF.L.U32 R205, R135, 0x10, RZ ;  /* 0x0000001087cd7819 */ /* 0x000fe200000006ff */
[----:B------:R-:W-:Y:S01]  /*4f70*/  IMAD.U32 R42, R42, 0x10000, RZ ;  /* 0x000100002a2a7824 */ /* 0x000fe200078e00ff */
[----:B------:R-:W-:Y:S02]  /*4f80*/  SHF.L.U32 R134, R51, 0x10, RZ ;  /* 0x0000001033867819 */ /* 0x000fe400000006ff */
[----:B------:R-:W-:Y:S02]  /*4f90*/  SHF.L.U32 R132, R173, 0x10, RZ ;  /* 0x00000010ad847819 */ /* 0x000fe400000006ff */
[----:B------:R-:W-:Y:S01]  /*4fa0*/  SHF.L.U32 R135, R174, 0x10, RZ ;  /* 0x00000010ae877819 */ /* 0x000fe200000006ff */
[----:B------:R-:W-:Y:S01]  /*4fb0*/  FADD.FTZ R205, R134, R205 ;  /* 0x000000cd86cd7221 */ /* 0x000fe20000010000 */
[----:B------:R-:W-:-:S02]  /*4fc0*/  SHF.L.U32 R172, R201, 0x10, RZ ;  /* 0x00000010c9ac7819 */ /* 0x000fc400000006ff */
[----:B------:R-:W-:Y:S01]  /*4fd0*/  SHF.L.U32 R43, R43, 0x10, RZ ;  /* 0x000000102b2b7819 */ /* 0x000fe200000006ff */
[----:B------:R-:W-:Y:S01]  /*4fe0*/  FADD.FTZ R202, R135, R42 ;  /* 0x0000002a87ca7221 */ /* 0x000fe20000010000 */
[----:B------:R-:W-:Y:S02]  /*4ff0*/  SHF.L.U32 R41, R41, 0x10, RZ ;  /* 0x0000001029297819 */ /* 0x000fe400000006ff */
        /* <DEDUP_REMOVED lines=9> */
.L_x_287:
[----:B------:R-:W-:Y:S05]  /*5090*/  BRA.U UP1, `(.L_x_290) ;  /* 0x0000000101947547 */ /* 0x000fea000b800000 */
[C---:B-1---5:R-:W-:Y:S02]  /*50a0*/  PRMT R173, R133.reuse, 0x7632, R173 ;  /* 0x0000763285ad7816 */ /* 0x062fe400000000ad */
[----:B------:R-:W-:Y:S02]  /*50b0*/  SHF.L.U32 R133, R133, 0x10, RZ ;  /* 0x0000001085857819 */ /* 0x000fe400000006ff */
[C---:B------:R-:W-:Y:S01]  /*50c0*/  PRMT R174, R134.reuse, 0x7632, R174 ;  /* 0x0000763286ae7816 */ /* 0x040fe200000000ae */
[----:B------:R-:W-:Y:S01]  /*50d0*/  IMAD.U32 R134, R134, 0x10000, RZ ;  /* 0x0001000086867824 */ /* 0x000fe200078e00ff */
[----:B------:R-:W-:Y:S02]  /*50e0*/  SHF.L.U32 R40, R45, 0x10, RZ ;  /* 0x000000102d287819 */ /* 0x000fe400000006ff */
[----:B------:R-:W-:Y:S02]  /*50f0*/  SHF.L.U32 R41, R46, 0x10, RZ ;  /* 0x000000102e297819 */ /* 0x000fe400000006ff */
[----:B------:R-:W-:Y:S01]  /*5100*/  PRMT R172, R132, 0x7632, R172 ;  /* 0x0000763284ac7816 */ /* 0x000fe200000000ac */
[----:B------:R-:W-:Y:S01]  /*5110*/  FADD.FTZ R199, R40, R133 ;  /* 0x0000008528c77221 */ /* 0x000fe20000010000 */
[----:B------:R-:W-:Y:S01]  /*5120*/  SHF.L.U32 R132, R132, 0x10, RZ ;  /* 0x0000001084847819 */ /* 0x000fe200000006ff */
[----:B------:R-:W-:Y:S01]  /*5130*/  FADD.FTZ R200, R41, R134 ;  /* 0x0000008629c87221 */ /* 0x000fe20000010000 */
        /* <DEDUP_REMOVED lines=27> */
.L_x_290:
[C---:B-----5:R-:W-:Y:S01]  /*52f0*/  PRMT R41, R132.reuse, 0x7632, R41 ;  /* 0x0000763284297816 */ /* 0x060fe20000000029 */
[----:B------:R-:W-:Y:S01]  /*5300*/  IMAD.U32 R199, R49, 0x10000, RZ ;  /* 0x0001000031c77824 */ /* 0x000fe200078e00ff */
[----:B------:R-:W-:Y:S02]  /*5310*/  SHF.L.U32 R132, R132, 0x10, RZ ;  /* 0x0000001084847819 */ /* 0x000fe400000006ff */
[C---:B------:R-:W-:Y:S02]  /*5320*/  SHF.L.U32 R43, R44.reuse, 0x10, RZ ;  /* 0x000000102c2b7819 */ /* 0x040fe400000006ff */
[----:B------:R-:W-:Y:S02]  /*5330*/  PRMT R40, R44, 0x7632, R40 ;  /* 0x000076322c287816 */ /* 0x000fe40000000028 */
[----:B------:R-:W-:Y:S01]  /*5340*/  SHF.L.U32 R42, R48, 0x10, RZ ;  /* 0x00000010302a7819 */ /* 0x000fe200000006ff */
[----:B------:R-:W-:Y:S01]  /*5350*/  FADD.FTZ R43, R43, R132 ;  /* 0x000000842b2b7221 */ /* 0x000fe20000010000 */
[----:B------:R-:W-:Y:S01]  /*5360*/  SHF.L.U32 R41, R41, 0x10, RZ ;  /* 0x0000001029297819 */ /* 0x000fe200000006ff */
[----:B------:R-:W-:Y:S01]  /*5370*/  IMAD.U32 R132, R45, 0x10000, RZ ;  /* 0x000100002d847824 */ /* 0x000fe200078e00ff */
[----:B------:R-:W-:Y:S01]  /*5380*/  SHF.L.U32 R40, R40, 0x10, RZ ;  /* 0x0000001028287819 */ /* 0x000fe200000006ff */
[----:B-1----:R-:W-:Y:S01]  /*5390*/  FADD.FTZ R175, R42, R43 ;  /* 0x0000002b2aaf7221 */ /* 0x002fe20000010000 */
[----:B------:R-:W-:-:S02]  /*53a0*/  PRMT R173, R134, 0x7632, R173 ;  /* 0x0000763286ad7816 */ /* 0x000fc400000000ad */
[----:B------:R-:W-:Y:S01]  /*53b0*/  PRMT R174, R135, 0x7632, R174 ;  /* 0x0000763287ae7816 */ /* 0x000fe200000000ae */
[----:B------:R-:W-:Y:S01]  /*53c0*/  FADD.FTZ R204, R41, R40 ;  /* 0x0000002829cc7221 */ /* 0x000fe20000010000 */
[----:B------:R-:W-:Y:S02]  /*53d0*/  SHF.L.U32 R205, R135, 0x10, RZ ;  /* 0x0000001087cd7819 */ /* 0x000fe400000006ff */
[----:B------:R-:W-:Y:S02]  /*53e0*/  SHF.L.U32 R134, R134, 0x10, RZ ;  /* 0x0000001086867819 */ /* 0x000fe400000006ff */
[C---:B------:R-:W-:Y:S02]  /*53f0*/  SHF.L.U32 R135, R46.reuse, 0x10, RZ ;  /* 0x000000102e877819 */ /* 0x040fe400000006ff */
[----:B------:R-:W-:Y:S02]  /*5400*/  PRMT R42, R47, 0x7632, R42 ;  /* 0x000076322f2a7816 */ /* 0x000fe4000000002a */
[----:B------:R-:W-:Y:S01]  /*5410*/  PRMT R41, R46, 0x7632, R41 ;  /* 0x000076322e297816 */ /* 0x000fe20000000029 */
[----:B------:R-:W-:Y:S01]  /*5420*/  FADD.FTZ R134, R135, R134 ;  /* 0x0000008687867221 */ /* 0x000fe20000010000 */
[C---:B------:R-:W-:Y:S01]  /*5430*/  PRMT R172, R133.reuse, 0x7632, R172 ;  /* 0x0000763285ac7816 */ /* 0x040fe200000000ac */
[----:B------:R-:W-:Y:S01]  /*5440*/  IMAD.U32 R133, R133, 0x10000, RZ ;  /* 0x0001000085857824 */ /* 0x000fe200078e00ff */
        /* <DEDUP_REMOVED lines=12> */
[--C-:B------:R-:W-:Y:S01]  /*5510*/  FADD.FTZ R201, R201, R42.reuse ;  /* 0x0000002ac9c97221 */ /* 0x100fe20000010000 */
[----:B------:R-:W-:Y:S01]  /*5520*/  SHF.L.U32 R40, R40, 0x10, RZ ;  /* 0x0000001028287819 */ /* 0x000fe200000006ff */
[----:B------:R-:W-:Y:S01]  /*5530*/  FADD.FTZ R202, R202, R41 ;  /* 0x00000029caca7221 */ /* 0x000fe20000010000 */
[----:B------:R-:W-:Y:S02]  /*5540*/  PRMT R43, R51, 0x7632, R43 ;  /* 0x00007632332b7816 */ /* 0x000fe4000000002b */
[----:B------:R-:W-:Y:S01]  /*5550*/  PRMT R42, R50, 0x7632, R42 ;  /* 0x00007632322a7816 */ /* 0x000fe2000000002a */
[--C-:B------:R-:W-:Y:S01]  /*5560*/  FADD.FTZ R203, R203, R40.reuse ;  /* 0x00000028cbcb7221 */ /* 0x100fe20000010000 */
[----:B------:R-:W-:Y:S02]  /*5570*/  PRMT R41, R49, 0x7632, R41 ;  /* 0x0000763231297816 */ /* 0x000fe40000000029 */
[----:B------:R-:W-:-:S02]  /*5580*/  PRMT R40, R48, 0x7632, R40 ;  /* 0x0000763230287816 */ /* 0x000fc40000000028 */
[----:B------:R-:W-:Y:S01]  /*5590*/  SHF.L.U32 R132, R43, 0x10, RZ ;  /* 0x000000102b847819 */ /* 0x000fe200000006ff */
[----:B------:R-:W-:Y:S01]  /*55a0*/  IMAD.U32 R43, R42, 0x10000, RZ ;  /* 0x000100002a2b7824 */ /* 0x000fe200078e00ff */
[----:B------:R-:W-:Y:S02]  /*55b0*/  SHF.L.U32 R42, R41, 0x10, RZ ;  /* 0x00000010292a7819 */ /* 0x000fe400000006ff */
[----:B------:R-:W-:Y:S01]  /*55c0*/  SHF.L.U32 R134, R51, 0x10, RZ ;  /* 0x0000001033867819 */ /* 0x000fe200000006ff */
[----:B------:R-:W-:Y:S01]  /*55d0*/  FADD.FTZ R201, R201, R132 ;  /* 0x00000084c9c97221 */ /* 0x000fe20000010000 */
[----:B------:R-:W-:Y:S01]  /*55e0*/  SHF.L.U32 R41, R40, 0x10, RZ ;  /* 0x0000001028297819 */ /* 0x000fe200000006ff */
[----:B------:R-:W-:Y:S01]  /*55f0*/  FADD.FTZ R202, R202, R43 ;  /* 0x0000002bcaca7221 */ /* 0x000fe20000010000 */
[----:B------:R-:W-:Y:S01]  /*5600*/  FADD.FTZ R203, R203, R42 ;  /* 0x0000002acbcb7221 */ /* 0x000fe20000010000 */
[----:B------:R-:W-:Y:S02]  /*5610*/  FADD.FTZ R205, R134, R205 ;  /* 0x000000cd86cd7221 */ /* 0x000fe40000010000 */
[----:B------:R-:W-:Y:S01]  /*5620*/  FADD.FTZ R204, R204, R41 ;  /* 0x00000029cccc7221 */ /* 0x000fe20000010000 */
[----:B------:R-:W-:-:S02]  /*5630*/  F2FP.BF16.F32.PACK_AB R42, R202, R200 ;  /* 0x000000c8ca2a723e */ /* 0x000fc400000010ff */
[----:B------:R-:W-:Y:S02]  /*5640*/  F2FP.BF16.F32.PACK_AB R43, R201, R205 ;  /* 0x000000cdc92b723e */ /* 0x000fe400000010ff */
[----:B------:R-:W-:Y:S02]  /*5650*/  F2FP.BF16.F32.PACK_AB R41, R203, R199 ;  /* 0x000000c7cb29723e */ /* 0x000fe400000010ff */
[----:B------:R-:W-:-:S07]  /*5660*/  F2FP.BF16.F32.PACK_AB R40, R204, R175 ;  /* 0x000000afcc28723e */ /* 0x000fce00000010ff */
.L_x_289:
[----:B------:R-:W0:Y:S01]  /*5670*/  @P0 LDC.64 R172, c[0x0][0x3a8] ;  /* 0x0000ea00ffac0b82 */ /* 0x000e220000000a00 */
[----:B------:R-:W-:-:S07]  /*5680*/  IADD3 R174, PT, PT, R24, 0x100, RZ ;  /* 0x0000010018ae7810 */ /* 0x000fce0007ffe0ff */
[----:B------:R-:W1:Y:S08]  /*5690*/  @P1 LDC.64 R134, c[0x0][0x398] ;  /* 0x0000e600ff861b82 */ /* 0x000e700000000a00 */
[----:B------:R-:W2:Y:S01]  /*56a0*/  @P2 LDC.64 R132, c[0x0][0x3a0] ;  /* 0x0000e800ff842b82 */ /* 0x000ea20000000a00 */
[----:B0-----:R-:W-:-:S05]  /*56b0*/  @P0 IMAD.WIDE.U32 R172, R187, 0x10, R172 ;  /* 0x00000010bbac0825 */ /* 0x001fca00078e00ac */
[----:B------:R0:W-:Y:S01]  /*56c0*/  @P0 STG.E.128 desc[UR6][R172.64], R40 ;  /* 0x00000028ac000986 */ /* 0x0001e2000c101d06 */
[----:B-1----:R-:W-:-:S05]  /*56d0*/  @P1 IMAD.WIDE.U32 R134, R174, 0x10, R134 ;  /* 0x00000010ae861825 */ /* 0x002fca00078e0086 */
[----:B------:R1:W5:Y:S01]  /*56e0*/  @P1 LDG.E.128 R44, desc[UR6][R134.64] ;  /* 0x00000006862c1981 */ /* 0x000362000c1e1d00 */
[----:B--2---:R-:W-:-:S05]  /*56f0*/  @P2 IMAD.WIDE.U32 R132, R174, 0x10, R132 ;  /* 0x00000010ae842825 */ /* 0x004fca00078e0084 */
[----:B------:R0:W5:Y:S01]  /*5700*/  @P2 LDG.E.128 R48, desc[UR6][R132.64] ;  /* 0x0000000684302981 */ /* 0x000162000c1e1d00 */
[----:B-1----:R-:W-:-:S06]  /*5710*/  IMAD.WIDE.U32 R134, R174, 0x10, R216 ;  /* 0x00000010ae867825 */ /* 0x002fcc00078e00d8 */
[----:B------:R-:W5:Y:S01]  /*5720*/  LDG.E.128 R132, desc[UR6][R134.64] ;  /* 0x0000000686847981 */ /* 0x000f62000c1e1d00 */
[----:B0-----:R-:W-:Y:S05]  /*5730*/  BRA.U UP0, `(.L_x_291) ;  /* 0x0000000100cc7547 */ /* 0x001fea000b800000 */
        /* <DEDUP_REMOVED lines=14> */
.L_x_292:
[----:B-----5:R-:W-:Y:S02]  /*5820*/  PRMT R41, R132, 0x7632, R41 ;  /* 0x0000763284297816 */ /* 0x020fe40000000029 */
[----:B------:R-:W-:Y:S02]  /*5830*/  PRMT R40, R48, 0x7632, R40 ;  /* 0x0000763230287816 */ /* 0x000fe40000000028 */
[----:B------:R-:W-:Y:S02]  /*5840*/  SHF.L.U32 R43, R41, 0x10, RZ ;  /* 0x00000010292b7819 */ /* 0x000fe400000006ff */
[----:B------:R-:W-:Y:S02]  /*5850*/  SHF.L.U32 R40, R40, 0x10, RZ ;  /* 0x0000001028287819 */ /* 0x000fe400000006ff */
[C---:B------:R-:W-:Y:S01]  /*5860*/  PRMT R42, R133.reuse, 0x7632, R42 ;  /* 0x00007632852a7816 */ /* 0x040fe2000000002a */
[----:B------:R-:W-:Y:S01]  /*5870*/  IMAD.U32 R133, R133, 0x10000, RZ ;  /* 0x0001000085857824 */ /* 0x000fe200078e00ff */
[----:B------:R-:W-:Y:S01]  /*5880*/  PRMT R41, R49, 0x7632, R41 ;  /* 0x0000763231297816 */ /* 0x000fe20000000029 */
[--C-:B------:R-:W-:Y:S01]  /*5890*/  FADD.FTZ R214, R43, R40.reuse ;  /* 0x000000282bd67221 */ /* 0x100fe20000010000 */
[C---:B------:R-:W-:Y:S01]  /*58a0*/  PRMT R40, R134.reuse, 0x7632, R40 ;  /* 0x0000763286287816 */ /* 0x040fe20000000028 */
[----:B------:R-:W-:Y:S01]  /*58b0*/  IMAD.U32 R134, R134, 0x10000, RZ ;  /* 0x0001000086867824 */ /* 0x000fe200078e00ff */
[----:B------:R-:W-:Y:S01]  /*58c0*/  SHF.L.U32 R208, R42, 0x10, RZ ;  /* 0x000000102ad07819 */ /* 0x000fe200000006ff */
[----:B------:R-:W-:Y:S01]  /*58d0*/  IMAD.U32 R41, R41, 0x10000, RZ ;  /* 0x0001000029297824 */ /* 0x000fe200078e00ff */
[----:B------:R-:W-:-:S02]  /*58e0*/  SHF.L.U32 R207, R40, 0x10, RZ ;  /* 0x0000001028cf7819 */ /* 0x000fc400000006ff */
[----:B------:R-:W-:Y:S01]  /*58f0*/  PRMT R40, R50, 0x7632, R40 ;  /* 0x0000763232287816 */ /* 0x000fe20000000028 */
[----:B------:R-:W-:Y:S01]  /*5900*/  FADD.FTZ R208, R208, R41 ;  /* 0x00000029d0d07221 */ /* 0x000fe20000010000 */
[----:B------:R-:W-:Y:S02]  /*5910*/  PRMT R43, R135, 0x7632, R43 ;  /* 0x00007632872b7816 */ /* 0x000fe4000000002b */
[----:B------:R-:W-:Y:S02]  /*5920*/  SHF.L.U32 R40, R40, 0x10, RZ ;  /* 0x0000001028287819 */ /* 0x000fe400000006ff */
        /* <DEDUP_REMOVED lines=20> */
.L_x_291:
[----:B------:R-:W-:Y:S05]  /*5a70*/  BRA.U UP1, `(.L_x_294) ;  /* 0x0000000101947547 */ /* 0x000fea000b800000 */
[C---:B-----5:R-:W-:Y:S01]  /*5a80*/  PRMT R41, R132.reuse, 0x7632, R41 ;  /* 0x0000763284297816 */ /* 0x060fe20000000029 */
        /* <DEDUP_REMOVED lines=9> */
[----:B------:R-:W-:-:S02]  /*5b20*/  SHF.L.U32 R41, R41, 0x10, RZ ;  /* 0x0000001029297819 */ /* 0x000fc400000006ff */
[----:B------:R-:W-:Y:S02]  /*5b30*/  SHF.L.U32 R207, R40, 0x10, RZ ;  /* 0x0000001028cf7819 */ /* 0x000fe400000006ff */
[----:B------:R-:W-:Y:S01]  /*5b40*/  PRMT R40, R46, 0x7632, R40 ;  /* 0x000076322e287816 */ /* 0x000fe20000000028 */
[----:B------:R-:W-:Y:S01]  /*5b50*/  FADD.FTZ R208, R208, R41 ;  /* 0x00000029d0d07221 */ /* 0x000fe20000010000 */
[----:B------:R-:W-:Y:S02]  /*5b60*/  PRMT R43, R135, 0x7632, R43 ;  /* 0x00007632872b7816 */ /* 0x000fe4000000002b */
[----:B------:R-:W-:Y:S02]  /*5b70*/  SHF.L.U32 R40, R40, 0x10, RZ ;  /* 0x0000001028287819 */ /* 0x000fe400000006ff */
[----:B------:R-:W-:Y:S02]  /*5b80*/  PRMT R42, R47, 0x7632, R42 ;  /* 0x000076322f2a7816 */ /* 0x000fe4000000002a */
        /* <DEDUP_REMOVED lines=20> */
.L_x_294:
        /* <DEDUP_REMOVED lines=13> */
[----:B------:R-:W-:Y:S01]  /*5da0*/  FADD.FTZ R208, R172, R41 ;  /* 0x00000029acd07221 */ /* 0x000fe20000010000 */
[----:B------:R-:W-:Y:S02]  /*5db0*/  PRMT R43, R135, 0x7632, R43 ;  /* 0x00007632872b7816 */ /* 0x000fe4000000002b */
[----:B------:R-:W-:Y:S02]  /*5dc0*/  PRMT R41, R47, 0x7632, R41 ;  /* 0x000076322f297816 */ /* 0x000fe40000000029 */
[----:B------:R-:W-:Y:S01]  /*5dd0*/  SHF.L.U32 R207, R42, 0x10, RZ ;  /* 0x000000102acf7819 */ /* 0x000fe200000006ff */
[----:B------:R-:W-:Y:S01]  /*5de0*/  IMAD.U32 R206, R43, 0x10000, RZ ;  /* 0x000100002bce7824 */ /* 0x000fe200078e00ff */
[----:B------:R-:W-:-:S02]  /*5df0*/  SHF.L.U32 R42, R40, 0x10, RZ ;  /* 0x00000010282a7819 */ /* 0x000fc400000006ff */
        /* <DEDUP_REMOVED lines=8> */
[----:B------:R-:W-:-:S02]  /*5e80*/  PRMT R43, R51, 0x7632, R43 ;  /* 0x00007632332b7816 */ /* 0x000fc4000000002b */
[----:B------:R-:W-:Y:S02]  /*5e90*/  SHF.L.U32 R42, R42, 0x10, RZ ;  /* 0x000000102a2a7819 */ /* 0x000fe400000006ff */
[----:B------:R-:W-:Y:S01]  /*5ea0*/  SHF.L.U32 R41, R40, 0x10, RZ ;  /* 0x0000001028297819 */ /* 0x000fe200000006ff */
[----:B------:R-:W-:Y:S01]  /*5eb0*/  IMAD.U32 R43, R43, 0x10000, RZ ;  /* 0x000100002b2b7824 */ /* 0x000fe200078e00ff */
[----:B------:R-:W-:Y:S01]  /*5ec0*/  SHF.L.U32 R135, R135, 0x10, RZ ;  /* 0x0000001087877819 */ /* 0x000fe200000006ff */
[----:B------:R-:W-:Y:S01]  /*5ed0*/  FADD.FTZ R207, R207, R42 ;  /* 0x0000002acfcf7221 */ /* 0x000fe20000010000 */
[----:B------:R-:W-:Y:S01]  /*5ee0*/  SHF.L.U32 R42, R47, 0x10, RZ ;  /* 0x000000102f2a7819 */ /* 0x000fe200000006ff */
[----:B------:R-:W-:Y:S01]  /*5ef0*/  FADD.FTZ R208, R208, R41 ;  /* 0x00000029d0d07221 */ /* 0x000fe20000010000 */
        /* <DEDUP_REMOVED lines=21> */
.L_x_293:
[----:B------:R-:W0:Y:S08]  /*6050*/  @P0 LDC.64 R172, c[0x0][0x3a8] ;  /* 0x0000ea00ffac0b82 */ /* 0x000e300000000a00 */
[----:B------:R-:W1:Y:S08]  /*6060*/  @P1 LDC.64 R132, c[0x0][0x398] ;  /* 0x0000e600ff841b82 */ /* 0x000e700000000a00 */
[----:B------:R-:W2:Y:S01]  /*6070*/  @P2 LDC.64 R134, c[0x0][0x3a0] ;  /* 0x0000e800ff862b82 */ /* 0x000ea20000000a00 */
[----:B0-----:R-:W-:-:S05]  /*6080*/  @P0 IMAD.WIDE.U32 R172, R174, 0x10, R172 ;  /* 0x00000010aeac0825 */ /* 0x001fca00078e00ac */
[----:B------:R0:W-:Y:S02]  /*6090*/  @P0 STG.E.128 desc[UR6][R172.64], R40 ;  /* 0x00000028ac000986 */ /* 0x0001e4000c101d06 */
[----:B0-----:R-:W-:-:S05]  /*60a0*/  IADD3 R172, PT, PT, R24, 0x120, RZ ;  /* 0x0000012018ac7810 */ /* 0x001fca0007ffe0ff */
[----:B-1----:R-:W-:-:S04]  /*60b0*/  @P1 IMAD.WIDE.U32 R132, R172, 0x10, R132 ;  /* 0x00000010ac841825 */ /* 0x002fc800078e0084 */
[C---:B--2---:R-:W-:Y:S01]  /*60c0*/  @P2 IMAD.WIDE.U32 R134, R172.reuse, 0x10, R134 ;  /* 0x00000010ac862825 */ /* 0x044fe200078e0086 */
[----:B------:R0:W5:Y:S04]  /*60d0*/  @P1 LDG.E.128 R44, desc[UR6][R132.64] ;  /* 0x00000006842c1981 */ /* 0x000168000c1e1d00 */
[----:B------:R1:W5:Y:S01]  /*60e0*/  @P2 LDG.E.128 R48, desc[UR6][R134.64] ;  /* 0x0000000686302981 */ /* 0x000362000c1e1d00 */
[----:B0-----:R-:W-:-:S06]  /*60f0*/  IMAD.WIDE.U32 R132, R172, 0x10, R216 ;  /* 0x00000010ac847825 */ /* 0x001fcc00078e00d8 */
[----:B------:R-:W5:Y:S01]  /*6100*/  LDG.E.128 R132, desc[UR6][R132.64] ;  /* 0x0000000684847981 */ /* 0x000f62000c1e1d00 */
[----:B-1----:R-:W-:Y:S05]  /*6110*/  BRA.U UP0, `(.L_x_295) ;  /* 0x0000000100cc7547 */ /* 0x002fea000b800000 */
[----:B------:R-:W-:Y:S05]  /*6120*/  BRA.U UP1, `(.L_x_296) ;  /* 0x0000000101347547 */ /* 0x000fea000b800000 */
[----:B-----5:R-:W-:Y:S01]  /*6130*/  PRMT R222, R134, 0x7632, R222 ;  /* 0x0000763286de7816 */ /* 0x020fe200000000de */
[C---:B------:R-:W-:Y:S01]  /*6140*/  IMAD.U32 R215, R133.reuse, 0x10000, RZ ;  /* 0x0001000085d77824 */ /* 0x040fe200078e00ff */
        /* <DEDUP_REMOVED lines=11> */
.L_x_296:
        /* <DEDUP_REMOVED lines=10> */
[----:B------:R-:W-:-:S02]  /*62a0*/  PRMT R40, R49, 0x7632, R40 ;  /* 0x0000763231287816 */ /* 0x000fc40000000028 */
[----:B------:R-:W-:Y:S02]  /*62b0*/  SHF.L.U32 R223, R41, 0x10, RZ ;  /* 0x0000001029df7819 */ /* 0x000fe400000006ff */
[----:B------:R-:W-:Y:S01]  /*62c0*/  PRMT R41, R50, 0x7632, R41 ;  /* 0x0000763232297816 */ /* 0x000fe20000000029 */
[----:B------:R-:W-:Y:S01]  /*62d0*/  IMAD.U32 R40, R40, 0x10000, RZ ;  /* 0x0001000028287824 */ /* 0x000fe200078e00ff */
[----:B------:R-:W-:Y:S02]  /*62e0*/  SHF.L.U32 R222, R42, 0x10, RZ ;  /* 0x000000102ade7819 */ /* 0x000fe400000006ff */
[----:B------:R-:W-:Y:S01]  /*62f0*/  SHF.L.U32 R41, R41, 0x10, RZ ;  /* 0x0000001029297819 */ /* 0x000fe200000006ff */
[----:B------:R-:W-:Y:S01]  /*6300*/  FADD.FTZ R223, R223, R40 ;  /* 0x00000028dfdf7221 */ /* 0x000fe20000010000 */
[----:B------:R-:W-:Y:S02]  /*6310*/  SHF.L.U32 R135, R135, 0x10, RZ ;  /* 0x0000001087877819 */ /* 0x000fe400000006ff */
[C---:B------:R-:W-:Y:S01]  /*6320*/  SHF.L.U32 R40, R51.reuse, 0x10, RZ ;  /* 0x0000001033287819 */ /* 0x040fe200000006ff */
[----:B------:R-:W-:Y:S01]  /*6330*/  FADD.FTZ R222, R222, R41 ;  /* 0x00000029dede7221 */ /* 0x000fe20000010000 */
[----:B------:R-:W-:-:S02]  /*6340*/  PRMT R42, R51, 0x7632, R42 ;  /* 0x00007632332a7816 */ /* 0x000fc4000000002a */
        /* <DEDUP_REMOVED lines=16> */
.L_x_295:
        /* <DEDUP_REMOVED lines=9> */
[----:B------:R-:W-:-:S02]  /*64e0*/  PRMT R41, R133, 0x7632, R41 ;  /* 0x0000763285297816 */ /* 0x000fc40000000029 */
[----:B------:R-:W-:Y:S02]  /*64f0*/  PRMT R40, R45, 0x7632, R40 ;  /* 0x000076322d287816 */ /* 0x000fe40000000028 */
[----:B------:R-:W-:Y:S01]  /*6500*/  SHF.L.U32 R222, R42, 0x10, RZ ;  /* 0x000000102ade7819 */ /* 0x000fe200000006ff */
[----:B------:R-:W-:Y:S01]  /*6510*/  IMAD.U32 R223, R41, 0x10000, RZ ;  /* 0x0001000029df7824 */ /* 0x000fe200078e00ff */
[----:B------:R-:W-:Y:S02]  /*6520*/  SHF.L.U32 R40, R40, 0x10, RZ ;  /* 0x0000001028287819 */ /* 0x000fe400000006ff */
[----:B------:R-:W-:Y:S02]  /*6530*/  PRMT R41, R46, 0x7632, R41 ;  /* 0x000076322e297816 */ /* 0x000fe40000000029 */
[----:B------:R-:W-:Y:S01]  /*6540*/  SHF.L.U32 R135, R135, 0x10, RZ ;  /* 0x0000001087877819 */ /* 0x000fe200000006ff */
[----:B------:R-:W-:Y:S01]  /*6550*/  FADD.FTZ R223, R223, R40 ;  /* 0x00000028dfdf7221 */ /* 0x000fe20000010000 */
[----:B------:R-:W-:-:S02]  /*6560*/  SHF.L.U32 R41, R41, 0x10, RZ ;  /* 0x0000001029297819 */ /* 0x000fc400000006ff */
[C---:B------:R-:W-:Y:S02]  /*6570*/  SHF.L.U32 R40, R47.reuse, 0x10, RZ ;  /* 0x000000102f287819 */ /* 0x040fe400000006ff */
[----:B------:R-:W-:Y:S01]  /*6580*/  PRMT R42, R47, 0x7632, R42 ;  /* 0x000076322f2a7816 */ /* 0x000fe2000000002a */
[----:B------:R-:W-:Y:S01]  /*6590*/  FADD.FTZ R222, R222, R41 ;  /* 0x00000029dede7221 */ /* 0x000fe20000010000 */
[----:B------:R-:W-:Y:S01]  /*65a0*/  SHF.L.U32 R43, R43, 0x10, RZ ;  /* 0x000000102b2b7819 */ /* 0x000fe200000006ff */
        /* <DEDUP_REMOVED lines=16> */
.L_x_298:
[----:B-----5:R-:W-:Y:S02]  /*66b0*/  PRMT R40, R132, 0x7632, R40 ;  /* 0x0000763284287816 */ /* 0x020fe40000000028 */
[----:B------:R-:W-:Y:S02]  /*66c0*/  PRMT R42, R133, 0x7632, R42 ;  /* 0x00007632852a7816 */ /* 0x000fe4000000002a */
[----:B------:R-:W-:Y:S02]  /*66d0*/  SHF.L.U32 R173, R40, 0x10, RZ ;  /* 0x0000001028ad7819 */ /* 0x000fe400000006ff */
[----:B------:R-:W-:Y:S02]  /*66e0*/  PRMT R41, R45, 0x7632, R41 ;  /* 0x000076322d297816 */ /* 0x000fe40000000029 */
[----:B------:R-:W-:Y:S02]  /*66f0*/  PRMT R40, R44, 0x7632, R40 ;  /* 0x000076322c287816 */ /* 0x000fe40000000028 */
[----:B------:R-:W-:-:S02]  /*6700*/  SHF.L.U32 R42, R42, 0x10, RZ ;  /* 0x000000102a2a7819 */ /* 0x000fc400000006ff */
[----:B------:R-:W-:Y:S01]  /*6710*/  SHF.L.U32 R41, R41, 0x10, RZ ;  /* 0x0000001029297819 */ /* 0x000fe200000006ff */
[----:B------:R-:W-:Y:S01]  /*6720*/  IMAD.U32 R40, R40, 0x10000, RZ ;  /* 0x0001000028287824 */ /* 0x000fe200078e00ff */
[----:B------:R-:W-:Y:S02]  /*6730*/  PRMT R43, R135, 0x7632, R43 ;  /* 0x00007632872b7816 */ /* 0x000fe4000000002b */
[----:B------:R-:W-:Y:S01]  /*6740*/  SHF.L.U32 R213, R132, 0x10, RZ ;  /* 0x0000001084d57819 */ /* 0x000fe200000006ff */
[--C-:B------:R-:W-:Y:S01]  /*6750*/  FADD.FTZ R223, R42, R41.reuse ;  /* 0x000000292adf7221 */ /* 0x100fe20000010000 */
[--C-:B------:R-:W-:Y:S01]  /*6760*/  FADD.FTZ R173, R173, R40.reuse ;  /* 0x00000028adad7221 */ /* 0x100fe20000010000 */
[----:B------:R-:W-:Y:S01]  /*6770*/  PRMT R41, R134, 0x7632, R41 ;  /* 0x0000763286297816 */ /* 0x000fe20000000029 */
[----:B------:R-:W-:Y:S01]  /*6780*/  IMAD.U32 R43, R43, 0x10000, RZ ;  /* 0x000100002b2b7824 */ /* 0x000fe200078e00ff */
[----:B------:R-:W-:Y:S01]  /*6790*/  PRMT R40, R46, 0x7632, R40 ;  /* 0x000076322e287816 */ /* 0x000fe20000000028 */
[----:B------:R-:W-:Y:S01]  /*67a0*/  IMAD.U32 R134, R134, 0x10000, RZ ;  /* 0x0001000086867824 */ /* 0x000fe200078e00ff */
[----:B------:R-:W-:-:S02]  /*67b0*/  SHF.L.U32 R222, R41, 0x10, RZ ;  /* 0x0000001029de7819 */ /* 0x000fc400000006ff */
[----:B------:R-:W-:Y:S02]  /*67c0*/  SHF.L.U32 R41, R40, 0x10, RZ ;  /* 0x0000001028297819 */ /* 0x000fe400000006ff */
[----:B------:R-:W-:Y:S02]  /*67d0*/  PRMT R40, R48, 0x7632, R40 ;  /* 0x0000763230287816 */ /* 0x000fe40000000028 */
[----:B------:R-:W-:Y:S01]  /*67e0*/  PRMT R42, R47, 0x7632, R42 ;  /* 0x000076322f2a7816 */ /* 0x000fe2000000002a */
[--C-:B------:R-:W-:Y:S01]  /*67f0*/  FADD.FTZ R222, R222, R41.reuse ;  /* 0x00000029dede7221 */ /* 0x100fe20000010000 */
[----:B------:R-:W-:Y:S02]  /*6800*/  SHF.L.U32 R40, R40, 0x10, RZ ;  /* 0x0000001028287819 */ /* 0x000fe400000006ff */
[----:B------:R-:W-:Y:S02]  /*6810*/  SHF.L.U32 R42, R42, 0x10, RZ ;  /* 0x000000102a2a7819 */ /* 0x000fe400000006ff */
[----:B------:R-:W-:Y:S01]  /*6820*/  PRMT R41, R50, 0x7632, R41 ;  /* 0x0000763232297816 */ /* 0x000fe20000000029 */
[--C-:B------:R-:W-:Y:S01]  /*6830*/  FADD.FTZ R173, R173, R40.reuse ;  /* 0x00000028adad7221 */ /* 0x100fe20000010000 */
[----:B------:R-:W-:Y:S01]  /*6840*/  PRMT R40, R49, 0x7632, R40 ;  /* 0x0000763231287816 */ /* 0x000fe20000000028 */
[--C-:B------:R-:W-:Y:S01]  /*6850*/  FADD.FTZ R221, R43, R42.reuse ;  /* 0x0000002a2bdd7221 */ /* 0x100fe20000010000 */
        /* <DEDUP_REMOVED lines=17> */
[----:B------:R-:W-:Y:S01]  /*6970*/  IMAD.U32 R40, R51, 0x10000, RZ ;  /* 0x0001000033287824 */ /* 0x000fe200078e00ff */
[----:B------:R-:W-:Y:S01]  /*6980*/  SHF.L.U32 R215, R49, 0x10, RZ ;  /* 0x0000001031d77819 */ /* 0x000fe200000006ff */
[----:B------:R-:W-:Y:S01]  /*6990*/  FADD.FTZ R42, R42, R133 ;  /* 0x000000852a2a7221 */ /* 0x000fe20000010000 */
[----:B------:R-:W-:Y:S01]  /*69a0*/  FADD.FTZ R134, R41, R134 ;  /* 0x0000008629867221 */ /* 0x000fe20000010000 */
[----:B------:R-:W-:Y:S01]  /*69b0*/  FADD.FTZ R135, R40, R135 ;  /* 0x0000008728877221 */ /* 0x000fe20000010000 */
[----:B------:R-:W-:Y:S01]  /*69c0*/  SHF.L.U32 R40, R48, 0x10, RZ ;  /* 0x0000001030287819 */ /* 0x000fe200000006ff */
[----:B------:R-:W-:Y:S02]  /*69d0*/  FADD.FTZ R215, R215, R42 ;  /* 0x0000002ad7d77221 */ /* 0x000fe40000010000 */
[----:B------:R-:W-:-:S02]  /*69e0*/  F2FP.BF16.F32.PACK_AB R42, R222, R134 ;  /* 0x00000086de2a723e */ /* 0x000fc400000010ff */
[----:B------:R-:W-:Y:S01]  /*69f0*/  FADD.FTZ R213, R40, R213 ;  /* 0x000000d528d57221 */ /* 0x000fe20000010000 */
[----:B------:R-:W-:Y:S02]  /*6a00*/  F2FP.BF16.F32.PACK_AB R43, R221, R135 ;  /* 0x00000087dd2b723e */ /* 0x000fe400000010ff */
[----:B------:R-:W-:Y:S02]  /*6a10*/  F2FP.BF16.F32.PACK_AB R41, R223, R215 ;  /* 0x000000d7df29723e */ /* 0x000fe400000010ff */
[----:B------:R-:W-:-:S07]  /*6a20*/  F2FP.BF16.F32.PACK_AB R40, R173, R213 ;  /* 0x000000d5ad28723e */ /* 0x000fce00000010ff */
.L_x_297:
[----:B------:R-:W-:Y:S01]  /*6a30*/  FADD.FTZ R217, RZ, R35 ;  /* 0x00000023ffd97221 */ /* 0x000fe20000010000 */
[----:B------:R-:W0:Y:S01]  /*6a40*/  @P0 LDC.64 R132, c[0x0][0x3a8] ;  /* 0x0000ea00ff840b82 */ /* 0x000e220000000a00 */
[----:B------:R-:W-:Y:S02]  /*6a50*/  UMOV UR9, 0xffffffff ;  /* 0xffffffff00097882 */ /* 0x000fe40000000000 */
[----:B------:R-:W-:-:S04]  /*6a60*/  FADD.FTZ R217, R217, R138 ;  /* 0x0000008ad9d97221 */ /* 0x000fc80000010000 */
[----:B------:R-:W-:-:S04]  /*6a70*/  FADD.FTZ R216, R217, R36 ;  /* 0x00000024d9d87221 */ /* 0x000fc80000010000 */
[----:B------:R-:W-:-:S04]  /*6a80*/  FADD.FTZ R216, R216, R137 ;  /* 0x00000089d8d87221 */ /* 0x000fc80000010000 */
[----:B------:R-:W-:-:S04]  /*6a90*/  FADD.FTZ R217, R216, R37 ;  /* 0x00000025d8d97221 */ /* 0x000fc80000010000 */
[----:B------:R-:W-:-:S04]  /*6aa0*/  FADD.FTZ R217, R217, R136 ;  /* 0x00000088d9d97221 */ /* 0x000fc80000010000 */
[----:B------:R-:W-:Y:S01]  /*6ab0*/  FADD.FTZ R216, R217, R38 ;  /* 0x00000026d9d87221 */ /* 0x000fe20000010000 */
[----:B0-----:R-:W-:-:S04]  /*6ac0*/  @P0 IMAD.WIDE.U32 R132, R172, 0x10, R132 ;  /* 0x00000010ac840825 */ /* 0x001fc800078e0084 */
[----:B------:R-:W-:Y:S01]  /*6ad0*/  FADD.FTZ R217, R216, R39 ;  /* 0x00000027d8d97221 */ /* 0x000fe20000010000 */
[----:B------:R0:W-:Y:S03]  /*6ae0*/  @P0 STG.E.128 desc[UR6][R132.64], R40 ;  /* 0x0000002884000986 */ /* 0x0001e6000c101d06 */
[----:B------:R-:W-:-:S04]  /*6af0*/  FADD.FTZ R217, R217, R26 ;  /* 0x0000001ad9d97221 */ /* 0x000fc80000010000 */
[----:B------:R-:W-:-:S04]  /*6b00*/  FADD.FTZ R216, R217, R30 ;  /* 0x0000001ed9d87221 */ /* 0x000fc80000010000 */
[----:B------:R-:W-:-:S04]  /*6b10*/  FADD.FTZ R216, R216, R27 ;  /* 0x0000001bd8d87221 */ /* 0x000fc80000010000 */
[----:B0-----:R-:W-:Y:S02]  /*6b20*/  FADD.FTZ R133, R216, R31 ;  /* 0x0000001fd8857221 */ /* 0x001fe40000010000 */
[----:B------:R-:W0:Y:S02]  /*6b30*/  S2R R216, SR_TID.X ;  /* 0x0000000000d87919 */ /* 0x000e240000002100 */
        /* <DEDUP_REMOVED lines=8> */
[----:B0-----:R-:W-:-:S03]  /*6bc0*/  LOP3.LUT P2, RZ, R216, 0x1f, RZ, 0xc0, !PT ;  /* 0x0000001fd8ff7812 */ /* 0x001fc6000784c0ff */
        /* <DEDUP_REMOVED lines=242> */
.L_x_312:
[----:B-1----:R-:W-:Y:S01]  /*7af0*/  FADD.FTZ R219, R220, R132 ;  /* 0x00000084dcdb7221 */ /* 0x002fe20000010000 */
[----:B------:R-:W-:Y:S01]  /*7b00*/  FMUL.FTZ R218, R217, R217 ;  /* 0x000000d9d9da7220 */ /* 0x000fe20000410000 */
[----:B------:R-:W1:Y:S01]  /*7b10*/  @!P2 LDC.64 R132, c[0x0][0x3c0] ;  /* 0x0000f000ff84ab82 */ /* 0x000e620000000a00 */
[----:B------:R-:W-:Y:S01]  /*7b20*/  ISETP.NE.AND P3, PT, RZ, UR5, PT ;  /* 0x00000005ff007c0c */ /* 0x000fe2000bf65270 */
[----:B------:R-:W-:-:S03]  /*7b30*/  FFMA.FTZ R216, R219, R216, UR8 ;  /* 0x00000008dbd87e23 */ /* 0x000fc600080100d8 */
[----:B------:R-:W-:Y:S02]  /*7b40*/  FSEL R219, R218, RZ, P3 ;  /* 0x000000ffdadb7208 */ /* 0x000fe40001800000 */
[----:B0-----:R-:W-:Y:S02]  /*7b50*/  FSEL R220, R217, RZ, !P3 ;  /* 0x000000ffd9dc7208 */ /* 0x001fe40005800000 */
[----:B------:R-:W-:Y:S01]  /*7b60*/  SHF.L.U32 R218, R88, 0x10, RZ ;  /* 0x0000001058da7819 */ /* 0x000fe200000006ff */
[----:B------:R-:W-:Y:S02]  /*7b70*/  FADD.FTZ R219, R216, R219 ;  /* 0x000000dbd8db7221 */ /* 0x000fe40000010000 */
[C---:B------:R-:W-:Y:S01]  /*7b80*/  FADD.FTZ R216, -R220.reuse, R35 ;  /* 0x00000023dcd87221 */ /* 0x040fe20000010100 */
[C---:B------:R-:W-:Y:S01]  /*7b90*/  FADD.FTZ R138, -R220.reuse, R138 ;  /* 0x0000008adc8a7221 */ /* 0x040fe20000010100 */
[C---:B------:R-:W-:Y:S01]  /*7ba0*/  FADD.FTZ R36, -R220.reuse, R36 ;  /* 0x00000024dc247221 */ /* 0x040fe20000010100 */
[C---:B------:R-:W-:Y:S01]  /*7bb0*/  FADD.FTZ R136, -R220.reuse, R136 ;  /* 0x00000088dc887221 */ /* 0x040fe20000010100 */
[----:B------:R-:W0:Y:S01]  /*7bc0*/  MUFU.RSQ R219, R219 ;  /* 0x000000db00db7308 */ /* 0x000e220000001400 */
[C---:B------:R-:W-:Y:S01]  /*7bd0*/  FADD.FTZ R38, -R220.reuse, R38 ;  /* 0x00000026dc267221 */ /* 0x040fe20000010100 */
[C---:B------:R-:W-:Y:S01]  /*7be0*/  FADD.FTZ R202, -R220.reuse, R202 ;  /* 0x000000cadcca7221 */ /* 0x040fe20000010100 */
[C---:B------:R-:W-:Y:S01]  /*7bf0*/  FADD.FTZ R214, -R220.reuse, R214 ;  /* 0x000000d6dcd67221 */ /* 0x040fe20000010100 */
[C---:B------:R-:W-:Y:S01]  /*7c00*/  FADD.FTZ R208, -R220.reuse, R208 ;  /* 0x000000d0dcd07221 */ /* 0x040fe20000010100 */
[C---:B------:R-:W-:Y:S01]  /*7c10*/  FADD.FTZ R206, -R220.reuse, R206 ;  /* 0x000000cedcce7221 */ /* 0x040fe20000010100 */
[C---:B------:R-:W-:Y:S01]  /*7c20*/  FADD.FTZ R222, -R220.reuse, R222 ;  /* 0x000000dedcde7221 */ /* 0x040fe20000010100 */
[----:B------:R-:W-:Y:S01]  /*7c30*/  FADD.FTZ R26, -R220, R26 ;  /* 0x0000001adc1a7221 */ /* 0x000fe20000010100 */
[----:B-1----:R-:W-:-:S04]  /*7c40*/  @!P2 IMAD.WIDE R132, R0, 0x4, R132 ;  /* 0x000000040084a825 */ /* 0x002fc800078e0284 */
[C---:B------:R-:W-:Y:S01]  /*7c50*/  FADD.FTZ R30, -R220.reuse, R30 ;  /* 0x0000001edc1e7221 */ /* 0x040fe20000010100 */
[C---:B------:R-:W-:Y:S01]  /*7c60*/  FADD.FTZ R28, -R220.reuse, R28 ;  /* 0x0000001cdc1c7221 */ /* 0x040fe20000010100 */
[C---:B------:R-:W-:Y:S01]  /*7c70*/  FADD.FTZ R32, -R220.reuse, R32 ;  /* 0x00000020dc207221 */ /* 0x040fe20000010100 */
[C---:B------:R-:W-:Y:S01]  /*7c80*/  FADD.FTZ R140, -R220.reuse, R140 ;  /* 0x0000008cdc8c7221 */ /* 0x040fe20000010100 */
[----:B------:R1:W-:Y:S01]  /*7c90*/  @!P2 STG.E desc[UR6][R132.64], R217 ;  /* 0x000000d98400a986 */ /* 0x0003e2000c101906 */
[C---:B------:R-:W-:Y:S01]  /*7ca0*/  FADD.FTZ R144, -R220.reuse, R144 ;  /* 0x00000090dc907221 */ /* 0x040fe20000010100 */
[C---:B------:R-:W-:Y:S01]  /*7cb0*/  FADD.FTZ R146, -R220.reuse, R146 ;  /* 0x00000092dc927221 */ /* 0x040fe20000010100 */
[C---:B------:R-:W-:Y:S01]  /*7cc0*/  FADD.FTZ R142, -R220.reuse, R142 ;  /* 0x0000008edc8e7221 */ /* 0x040fe20000010100 */
[----:B------:R-:W-:Y:S01]  /*7cd0*/  FADD.FTZ R148, -R220, R148 ;  /* 0x00000094dc947221 */ /* 0x000fe20000010100 */
[C---:B0-----:R-:W-:Y:S01]  /*7ce0*/  FMUL.FTZ R35, R219.reuse, R216 ;  /* 0x000000d8db237220 */ /* 0x041fe20000410000 */
[----:B------:R-:W-:Y:S01]  /*7cf0*/  SHF.L.U32 R216, R128, 0x10, RZ ;  /* 0x0000001080d87819 */ /* 0x000fe200000006ff */
[C---:B------:R-:W-:Y:S01]  /*7d00*/  FMUL.FTZ R138, R219.reuse, R138 ;  /* 0x0000008adb8a7220 */ /* 0x040fe20000410000 */
[C---:B------:R-:W-:Y:S01]  /*7d10*/  FMUL.FTZ R36, R219.reuse, R36 ;  /* 0x00000024db247220 */ /* 0x040fe20000410000 */
[C---:B------:R-:W-:Y:S01]  /*7d20*/  FMUL.FTZ R136, R219.reuse, R136 ;  /* 0x00000088db887220 */ /* 0x040fe20000410000 */
[----:B------:R-:W-:Y:S01]  /*7d30*/  FMUL.FTZ R38, R219, R38 ;  /* 0x00000026db267220 */ /* 0x000fe20000410000 */
[----:B------:R-:W-:Y:S01]  /*7d40*/  FFMA.FTZ R35, R35, R216, R218 ;  /* 0x000000d823237223 */ /* 0x000fe200000100da */
[----:B-1----:R-:W0:Y:S01]  /*7d50*/  @!P2 LDC.64 R132, c[0x0][0x3c8] ;  /* 0x0000f200ff84ab82 */ /* 0x002e220000000a00 */
[----:B------:R-:W-:Y:S01]  /*7d60*/  SHF.L.U32 R216, R22, 0x10, RZ ;  /* 0x0000001016d87819 */ /* 0x000fe200000006ff */
[----:B------:R-:W-:-:S02]  /*7d70*/  IMAD.U32 R217, R23, 0x10000, RZ ;  /* 0x0001000017d97824 */ /* 0x000fc400078e00ff */
[C---:B------:R-:W-:Y:S01]  /*7d80*/  FMUL.FTZ R202, R219.reuse, R202 ;  /* 0x000000cadbca7220 */ /* 0x040fe20000410000 */
[C---:B------:R-:W-:Y:S01]  /*7d90*/  FMUL.FTZ R208, R219.reuse, R208 ;  /* 0x000000d0dbd07220 */ /* 0x040fe20000410000 */
[C---:B------:R-:W-:Y:S01]  /*7da0*/  FMUL.FTZ R206, R219.reuse, R206 ;  /* 0x000000cedbce7220 */ /* 0x040fe20000410000 */
[C---:B------:R-:W-:Y:S01]  /*7db0*/  FMUL.FTZ R28, R219.reuse, R28 ;  /* 0x0000001cdb1c7220 */ /* 0x040fe20000410000 */
[C---:B------:R-:W-:Y:S01]  /*7dc0*/  FMUL.FTZ R146, R219.reuse, R146 ;  /* 0x00000092db927220 */ /* 0x040fe20000410000 */
[C---:B------:R-:W-:Y:S01]  /*7dd0*/  FADD.FTZ R152, -R220.reuse, R152 ;  /* 0x00000098dc987221 */ /* 0x040fe20000010100 */
[C---:B------:R-:W-:Y:S01]  /*7de0*/  FADD.FTZ R150, -R220.reuse, R150 ;  /* 0x00000096dc967221 */ /* 0x040fe20000010100 */
[C---:B------:R-:W-:Y:S01]  /*7df0*/  FADD.FTZ R154, -R220.reuse, R154 ;  /* 0x0000009adc9a7221 */ /* 0x040fe20000010100 */
[C---:B------:R-:W-:Y:S01]  /*7e00*/  FADD.FTZ R158, -R220.reuse, R158 ;  /* 0x0000009edc9e7221 */ /* 0x040fe20000010100 */
[C---:B------:R-:W-:Y:S01]  /*7e10*/  FADD.FTZ R162, -R220.reuse, R162 ;  /* 0x000000a2dca27221 */ /* 0x040fe20000010100 */
[C---:B------:R-:W-:Y:S01]  /*7e20*/  FMUL.FTZ R150, R219.reuse, R150 ;  /* 0x00000096db967220 */ /* 0x040fe20000410000 */
[C---:B------:R-:W-:Y:S01]  /*7e30*/  FMUL.FTZ R154, R219.reuse, R154 ;  /* 0x0000009adb9a7220 */ /* 0x040fe20000410000 */
[C---:B------:R-:W-:Y:S01]  /*7e40*/  FADD.FTZ R164, -R220.reuse, R164 ;  /* 0x000000a4dca47221 */ /* 0x040fe20000010100 */
[C---:B------:R-:W-:Y:S01]  /*7e50*/  FADD.FTZ R160, -R220.reuse, R160 ;  /* 0x000000a0dca07221 */ /* 0x040fe20000010100 */
[C---:B------:R-:W-:Y:S01]  /*7e60*/  FADD.FTZ R166, -R220.reuse, R166 ;  /* 0x000000a6dca67221 */ /* 0x040fe20000010100 */
[C---:B------:R-:W-:Y:S01]  /*7e70*/  FADD.FTZ R176, -R220.reuse, R176 ;  /* 0x000000b0dcb07221 */ /* 0x040fe20000010100 */
[C---:B------:R-:W-:Y:S01]  /*7e80*/  FADD.FTZ R168, -R220.reuse, R168 ;  /* 0x000000a8dca87221 */ /* 0x040fe20000010100 */
[----:B------:R-:W-:Y:S01]  /*7e90*/  FMUL.FTZ R160, R219, R160 ;  /* 0x000000a0dba07220 */ /* 0x000fe20000410000 */
[C---:B------:R-:W-:Y:S01]  /*7ea0*/  FADD.FTZ R170, -R220.reuse, R170 ;  /* 0x000000aadcaa7221 */ /* 0x040fe20000010100 */
[C---:B------:R-:W-:Y:S01]  /*7eb0*/  FADD.FTZ R178, -R220.reuse, R178 ;  /* 0x000000b2dcb27221 */ /* 0x040fe20000010100 */
[----:B------:R-:W-:Y:S01]  /*7ec0*/  FADD.FTZ R184, -R220, R184 ;  /* 0x000000b8dcb87221 */ /* 0x000fe20000010100 */
[----:B0-----:R-:W-:-:S04]  /*7ed0*/  @!P2 IMAD.WIDE R132, R0, 0x4, R132 ;  /* 0x000000040084a825 */ /* 0x001fc800078e0284 */
        /* <DEDUP_REMOVED lines=8> */
[C---:B------:R-:W-:Y:S01]  /*7f60*/  FADD.FTZ R212, -R220.reuse, R212 ;  /* 0x000000d4dcd47221 */ /* 0x040fe20000010100 */
[----:B------:R-:W-:-:S04]  /*7f70*/  FADD.FTZ R134, -R220, R134 ;  /* 0x00000086dc867221 */ /* 0x000fc80000010100 */
[----:B------:R-:W-:Y:S01]  /*7f80*/  FMUL.FTZ R134, R219, R134 ;  /* 0x00000086db867220 */ /* 0x000fe20000410000 */
[----:B0-----:R-:W-:Y:S01]  /*7f90*/  FFMA.FTZ R132, R138, R217, R216 ;  /* 0x000000d98a847223 */ /* 0x001fe200000100d8 */
[----:B------:R-:W-:Y:S01]  /*7fa0*/  SHF.L.U32 R133, R129, 0x10, RZ ;  /* 0x0000001081857819 */ /* 0x000fe200000006ff */
[----:B------:R-:W-:Y:S01]  /*7fb0*/  FADD.FTZ R138, -R220, R137 ;  /* 0x00000089dc8a7221 */ /* 0x000fe20000010100 */
[----:B------:R-:W-:Y:S01]  /*7fc0*/  SHF.L.U32 R217, R89, 0x10, RZ ;  /* 0x0000001059d97819 */ /* 0x000fe200000006ff */
[----:B------:R-:W-:Y:S01]  /*7fd0*/  IMAD.U32 R216, R20, 0x10000, RZ ;  /* 0x0001000014d87824 */ /* 0x000fe200078e00ff */
[----:B------:R-:W-:-:S03]  /*7fe0*/  SHF.L.U32 R137, R19, 0x10, RZ ;  /* 0x0000001013897819 */ /* 0x000fc600000006ff */
[----:B------:R-:W-:Y:S01]  /*7ff0*/  FFMA.FTZ R36, R36, R133, R217 ;  /* 0x0000008524247223 */ /* 0x000fe200000100d9 */
[----:B------:R-:W-:Y:S01]  /*8000*/  FMUL.FTZ R133, R219, R138 ;  /* 0x0000008adb857220 */ /* 0x000fe20000410000 */
[----:B------:R-:W-:Y:S02]  /*8010*/  SHF.L.U32 R138, R21, 0x10, RZ ;  /* 0x00000010158a7819 */ /* 0x000fe400000006ff */
[----:B------:R-:W-:-:S03]  /*8020*/  SHF.L.U32 R217, R18, 0x10, RZ ;  /* 0x0000001012d97819 */ /* 0x000fc600000006ff */
[----:B------:R-:W-:Y:S01]  /*8030*/  FFMA.FTZ R133, R133, R138, R216 ;  /* 0x0000008a85857223 */ /* 0x000fe200000100d8 */
[----:B------:R-:W-:Y:S01]  /*8040*/  FADD.FTZ R138, -R220, R37 ;  /* 0x00000025dc8a7221 */ /* 0x000fe20000010100 */
[----:B------:R-:W-:Y:S01]  /*8050*/  SHF.L.U32 R216, R90, 0x10, RZ ;  /* 0x000000105ad87819 */ /* 0x000fe200000006ff */
[----:B------:R-:W-:Y:S01]  /*8060*/  FFMA.FTZ R136, R136, R137, R217 ;  /* 0x0000008988887223 */ /* 0x000fe200000100d9 */
[----:B------:R-:W-:Y:S01]  /*8070*/  SHF.L.U32 R217, R91, 0x10, RZ ;  /* 0x000000105bd97819 */ /* 0x000fe200000006ff */
[----:B------:R-:W-:Y:S01]  /*8080*/  FMUL.FTZ R37, R219, R138 ;  /* 0x0000008adb257220 */ /* 0x000fe20000410000 */
[----:B------:R-:W-:Y:S01]  /*8090*/  SHF.L.U32 R138, R130, 0x10, RZ ;  /* 0x00000010828a7819 */ /* 0x000fe200000006ff */
[----:B------:R-:W-:-:S04]  /*80a0*/  IMAD.U32 R137, R131, 0x10000, RZ ;  /* 0x0001000083897824 */ /* 0x000fc800078e00ff */
[----:B------:R-:W-:Y:S01]  /*80b0*/  FFMA.FTZ R37, R37, R138, R216 ;  /* 0x0000008a25257223 */ /* 0x000fe200000100d8 */
[----:B------:R-:W-:Y:S01]  /*80c0*/  FADD.FTZ R138, -R220, R39 ;  /* 0x00000027dc8a7221 */ /* 0x000fe20000010100 */
[--C-:B------:R-:W-:Y:S01]  /*80d0*/  FFMA.FTZ R38, R38, R137, R217.reuse ;  /* 0x0000008926267223 */ /* 0x100fe200000100d9 */
[----:B------:R-:W-:Y:S02]  /*80e0*/  SHF.L.U32 R39, R17, 0x10, RZ ;  /* 0x0000001011277819 */ /* 0x000fe400000006ff */
[----:B------:R-:W-:Y:S01]  /*80f0*/  SHF.L.U32 R137, R16, 0x10, RZ ;  /* 0x0000001010897819 */ /* 0x000fe200000006ff */
[----:B------:R-:W-:Y:S01]  /*8100*/  FMUL.FTZ R138, R219, R138 ;  /* 0x0000008adb8a7220 */ /* 0x000fe20000410000 */
[----:B------:R-:W-:-:S03]  /*8110*/  PRMT R217, R99, 0x7632, R217 ;  /* 0x0000763263d97816 */ /* 0x000fc600000000d9 */
[--C-:B------:R-:W-:Y:S01]  /*8120*/  FFMA.FTZ R39, R138, R39, R137.reuse ;  /* 0x000000278a277223 */ /* 0x100fe20000010089 */
[----:B------:R-:W-:Y:S02]  /*8130*/  PRMT R137, R62, 0x7632, R137 ;  /* 0x000076323e897816 */ /* 0x000fe40000000089 */
[----:B------:R-:W-:Y:S02]  /*8140*/  SHF.L.U32 R217, R217, 0x10, RZ ;  /* 0x00000010d9d97819 */ /* 0x000fe400000006ff */
[----:B------:R-:W-:Y:S01]  /*8150*/  F2FP.BF16.F32.PACK_AB R39, R39, R38 ;  /* 0x000000262727723e */ /* 0x000fe200000010ff */
[----:B------:R-:W-:Y:S01]  /*8160*/  IMAD.U32 R137, R137, 0x10000, RZ ;  /* 0x0001000089897824 */ /* 0x000fe200078e00ff */
[----:B------:R-:W-:Y:S02]  /*8170*/  F2FP.BF16.F32.PACK_AB R38, R136, R37 ;  /* 0x000000258826723e */ /* 0x000fe400000010ff */
[----:B------:R-:W-:Y:S02]  /*8180*/  F2FP.BF16.F32.PACK_AB R37, R133, R36 ;  /* 0x000000248525723e */ /* 0x000fe400000010ff */
[----:B------:R-:W-:-:S02]  /*8190*/  F2FP.BF16.F32.PACK_AB R36, R132, R35 ;  /* 0x000000238424723e */ /* 0x000fc400000010ff */
[----:B------:R-:W0:Y:S01]  /*81a0*/  LDC.64 R132, c[0x0][0x428] ;  /* 0x00010a00ff847b82 */ /* 0x000e220000000a00 */
[----:B------:R-:W-:Y:S02]  /*81b0*/  PRMT R35, R102, 0x7632, R35 ;  /* 0x0000763266237816 */ /* 0x000fe40000000023 */
[----:B------:R-:W-:Y:S02]  /*81c0*/  PRMT R136, R63, 0x7632, R136 ;  /* 0x000076323f887816 */ /* 0x000fe40000000088 */
[----:B------:R-:W-:Y:S02]  /*81d0*/  SHF.L.U32 R35, R35, 0x10, RZ ;  /* 0x0000001023237819 */ /* 0x000fe400000006ff */
[----:B------:R-:W-:-:S03]  /*81e0*/  SHF.L.U32 R138, R2, 0x10, RZ ;  /* 0x00000010028a7819 */ /* 0x000fc600000006ff */
[----:B------:R-:W-:Y:S01]  /*81f0*/  FFMA.FTZ R216, R202, R35, R137 ;  /* 0x00000023cad87223 */ /* 0x000fe20000010089 */
[----:B------:R-:W-:Y:S01]  /*8200*/  PRMT R35, R103, 0x7632, R35 ;  /* 0x0000763267237816 */ /* 0x000fe20000000023 */
[----:B------:R-:W-:Y:S01]  /*8210*/  FMUL.FTZ R202, R219, R214 ;  /* 0x000000d6dbca7220 */ /* 0x000fe20000410000 */
[----:B------:R-:W-:Y:S02]  /*8220*/  SHF.L.U32 R137, R76, 0x10, RZ ;  /* 0x000000104c897819 */ /* 0x000fe400000006ff */
[----:B------:R-:W-:Y:S01]  /*8230*/  SHF.L.U32 R35, R35, 0x10, RZ ;  /* 0x0000001023237819 */ /* 0x000fe200000006ff */
[----:B0-----:R-:W-:-:S04]  /*8240*/  IMAD.WIDE.U32 R132, R24, 0x10, R132 ;  /* 0x0000001018847825 */ /* 0x001fc800078e0084 */
[--C-:B------:R-:W-:Y:S01]  /*8250*/  FADD.FTZ R24, -R220, R201.reuse ;  /* 0x000000c9dc187221 */ /* 0x100fe20000010100 */
[----:B------:R-:W-:Y:S01]  /*8260*/  PRMT R201, R93, 0x7632, R201 ;  /* 0x000076325dc97816 */ /* 0x000fe200000000c9 */
[----:B------:R0:W-:Y:S02]  /*8270*/  STG.E.128 desc[UR6][R132.64], R36 ;  /* 0x0000002484007986 */ /* 0x0001e4000c101d06 */
[----:B------:R-:W-:Y:S01]  /*8280*/  FMUL.FTZ R24, R219, R24 ;  /* 0x00000018db187220 */ /* 0x000fe20000410000 */
[----:B------:R-:W-:Y:S02]  /*8290*/  SHF.L.U32 R201, R201, 0x10, RZ ;  /* 0x00000010c9c97819 */ /* 0x000fe400000006ff */
[----:B0-----:R-:W-:Y:S01]  /*82a0*/  SHF.L.U32 R37, R136, 0x10, RZ ;  /* 0x0000001088257819 */ /* 0x001fe200000006ff */
[----:B------:R-:W-:Y:S01]  /*82b0*/  IMAD.U32 R132, R81, 0x10000, RZ ;  /* 0x0001000051847824 */ /* 0x000fe200078e00ff */
[----:B------:R-:W-:Y:S01]  /*82c0*/  SHF.L.U32 R36, R85, 0x10, RZ ;  /* 0x0000001055247819 */ /* 0x000fe200000006ff */
[----:B------:R-:W-:Y:S01]  /*82d0*/  FADD.FTZ R136, -R220, R145 ;  /* 0x00000091dc887221 */ /* 0x000fe20000010100 */
[----:B------:R-:W-:Y:S01]  /*82e0*/  SHF.L.U32 R38, R121, 0x10, RZ ;  /* 0x0000001079267819 */ /* 0x000fe200000006ff */
[----:B------:R-:W-:Y:S01]  /*82f0*/  FFMA.FTZ R218, R24, R35, R37 ;  /* 0x0000002318da7223 */ /* 0x000fe20000010025 */
[----:B------:R-:W-:Y:S01]  /*8300*/  PRMT R35, R96, 0x7632, R35 ;  /* 0x0000763260237816 */ /* 0x000fe20000000023 */
[----:B------:R-:W-:Y:S01]  /*8310*/  FADD.FTZ R24, -R220, R207 ;  /* 0x000000cfdc187221 */ /* 0x000fe20000010100 */
[----:B------:R-:W-:Y:S01]  /*8320*/  PRMT R37, R56, 0x7632, R37 ;  /* 0x0000763238257816 */ /* 0x000fe20000000025 */
[----:B------:R-:W-:Y:S01]  /*8330*/  FMUL.FTZ R133, R219, R136 ;  /* 0x00000088db857220 */ /* 0x000fe20000410000 */
[----:B------:R-:W-:Y:S01]  /*8340*/  SHF.L.U32 R35, R35, 0x10, RZ ;  /* 0x0000001023237819 */ /* 0x000fe200000006ff */
[----:B------:R-:W-:Y:S01]  /*8350*/  FMUL.FTZ R24, R219, R24 ;  /* 0x00000018db187220 */ /* 0x000fe20000410000 */
[----:B------:R-:W-:Y:S01]  /*8360*/  SHF.L.U32 R37, R37, 0x10, RZ ;  /* 0x0000001025257819 */ /* 0x000fe200000006ff */
[----:B------:R-:W-:Y:S01]  /*8370*/  IMAD.U32 R136, R3, 0x10000, RZ ;  /* 0x0001000003887824 */ /* 0x000fe200078e00ff */
[----:B------:R-:W-:Y:S01]  /*8380*/  PRMT R207, R95, 0x7632, R207 ;  /* 0x000076325fcf7816 */ /* 0x000fe200000000cf */
[----:B------:R-:W-:Y:S01]  /*8390*/  IMAD.U32 R145, R235, 0x10000, RZ ;  /* 0x00010000eb917824 */ /* 0x000fe200078e00ff */
[----:B------:R-:W-:Y:S01]  /*83a0*/  SHF.L.U32 R39, R4, 0x10, RZ ;  /* 0x0000001004277819 */ /* 0x000fe200000006ff */
[----:B------:R-:W-:Y:S01]  /*83b0*/  FFMA.FTZ R202, R202, R35, R37 ;  /* 0x00000023caca7223 */ /* 0x000fe20000010025 */
[----:B------:R-:W-:Y:S01]  /*83c0*/  PRMT R35, R97, 0x7632, R35 ;  /* 0x0000763261237816 */ /* 0x000fe20000000023 */
[----:B------:R-:W-:Y:S01]  /*83d0*/  FFMA.FTZ R133, R133, R136, R138 ;  /* 0x0000008885857223 */ /* 0x000fe2000001008a */
[----:B------:R-:W-:-:S02]  /*83e0*/  PRMT R37, R57, 0x7632, R37 ;  /* 0x0000763239257816 */ /* 0x000fc40000000025 */
[----:B------:R-:W-:Y:S01]  /*83f0*/  SHF.L.U32 R207, R207, 0x10, RZ ;  /* 0x00000010cfcf7819 */ /* 0x000fe200000006ff */
[----:B------:R-:W-:Y:S01]  /*8400*/  IMAD.U32 R35, R35, 0x10000, RZ ;  /* 0x0001000023237824 */ /* 0x000fe200078e00ff */
[----:B------:R-:W-:Y:S02]  /*8410*/  SHF.L.U32 R37, R37, 0x10, RZ ;  /* 0x0000001025257819 */ /* 0x000fe400000006ff */
[----:B------:R-:W-:Y:S02]  /*8420*/  SHF.L.U32 R136, R123, 0x10, RZ ;  /* 0x000000107b887819 */ /* 0x000fe400000006ff */
[----:B------:R-:W-:Y:S01]  /*8430*/  SHF.L.U32 R138, R83, 0x10, RZ ;  /* 0x00000010538a7819 */ /* 0x000fe200000006ff */
[----:B------:R-:W-:Y:S01]  /*8440*/  FFMA.FTZ R208, R208, R35, R37 ;  /* 0x00000023d0d07223 */ /* 0x000fe20000010025 */
[----:B------:R-:W-:Y:S02]  /*8450*/  PRMT R35, R98, 0x7632, R35 ;  /* 0x0000763262237816 */ /* 0x000fe40000000023 */
[----:B------:R-:W-:-:S02]  /*8460*/  PRMT R37, R58, 0x7632, R37 ;  /* 0x000076323a257816 */ /* 0x000fc40000000025 */
[----:B------:R-:W-:Y:S02]  /*8470*/  SHF.L.U32 R35, R35, 0x10, RZ ;  /* 0x0000001023237819 */ /* 0x000fe400000006ff */
[----:B------:R-:W-:-:S05]  /*8480*/  SHF.L.U32 R37, R37, 0x10, RZ ;  /* 0x0000001025257819 */ /* 0x000fca00000006ff */
[----:B------:R-:W-:Y:S01]  /*8490*/  FFMA.FTZ R214, R24, R35, R37 ;  /* 0x0000002318d67223 */ /* 0x000fe20000010025 */
[----:B------:R-:W-:Y:S01]  /*84a0*/  PRMT R35, R59, 0x7632, R35 ;  /* 0x000076323b237816 */ /* 0x000fe20000000023 */
[--C-:B------:R-:W-:Y:S01]  /*84b0*/  FADD.FTZ R24, -R220, R173.reuse ;  /* 0x000000addc187221 */ /* 0x100fe20000010100 */
[----:B------:R-:W-:Y:S02]  /*84c0*/  PRMT R173, R92, 0x7632, R173 ;  /* 0x000076325cad7816 */ /* 0x000fe400000000ad */
[----:B------:R-:W-:Y:S01]  /*84d0*/  PRMT R37, R54, 0x7632, R37 ;  /* 0x0000763236257816 */ /* 0x000fe20000000025 */
[----:B------:R-:W-:Y:S01]  /*84e0*/  IMAD.U32 R35, R35, 0x10000, RZ ;  /* 0x0001000023237824 */ /* 0x000fe200078e00ff */
[----:B------:R-:W-:Y:S01]  /*84f0*/  SHF.L.U32 R173, R173, 0x10, RZ ;  /* 0x00000010adad7819 */ /* 0x000fe200000006ff */
[----:B------:R-:W-:Y:S01]  /*8500*/  FMUL.FTZ R24, R219, R24 ;  /* 0x00000018db187220 */ /* 0x000fe20000410000 */
[----:B------:R-:W-:Y:S01]  /*8510*/  SHF.L.U32 R37, R37, 0x10, RZ ;  /* 0x0000001025257819 */ /* 0x000fe200000006ff */
[--C-:B------:R-:W-:Y:S01]  /*8520*/  FFMA.FTZ R217, R206, R217, R35.reuse ;  /* 0x000000d9ced97223 */ /* 0x100fe20000010023 */
[----:B------:R-:W-:Y:S01]  /*8530*/  PRMT R35, R52, 0x7632, R35 ;  /* 0x0000763234237816 */ /* 0x000fe20000000023 */
[----:B------:R-:W-:-:S03]  /*8540*/  FMUL.FTZ R206, R219, R222 ;  /* 0x000000dedbce7220 */ /* 0x000fc60000410000 */
[----:B------:R-:W-:-:S05]  /*8550*/  SHF.L.U32 R35, R35, 0x10, RZ ;  /* 0x0000001023237819 */ /* 0x000fca00000006ff */
[--C-:B------:R-:W-:Y:S01]  /*8560*/  FFMA.FTZ R173, R24, R173, R35.reuse ;  /* 0x000000ad18ad7223 */ /* 0x100fe20000010023 */
[----:B------:R-:W-:Y:S01]  /*8570*/  PRMT R35, R53, 0x7632, R35 ;  /* 0x0000763235237816 */ /* 0x000fe20000000023 */
[----:B------:R-:W-:Y:S01]  /*8580*/  FADD.FTZ R24, -R220, R223 ;  /* 0x000000dfdc187221 */ /* 0x000fe20000010100 */
[----:B------:R-:W-:Y:S02]  /*8590*/  SHF.L.U32 R223, R119, 0x10, RZ ;  /* 0x0000001077df7819 */ /* 0x000fe400000006ff */
[----:B------:R-:W-:Y:S01]  /*85a0*/  SHF.L.U32 R35, R35, 0x10, RZ ;  /* 0x0000001023237819 */ /* 0x000fe200000006ff */
[----:B------:R-:W-:-:S04]  /*85b0*/  FMUL.FTZ R24, R219, R24 ;  /* 0x00000018db187220 */ /* 0x000fc80000410000 */
[--C-:B------:R-:W-:Y:S01]  /*85c0*/  FFMA.FTZ R201, R24, R201, R35.reuse ;  /* 0x000000c918c97223 */ /* 0x100fe20000010023 */
[----:B------:R-:W-:Y:S01]  /*85d0*/  PRMT R35, R94, 0x7632, R35 ;  /* 0x000076325e237816 */ /* 0x000fe20000000023 */
[----:B------:R-:W-:Y:S01]  /*85e0*/  FADD.FTZ R24, -R220, R221 ;  /* 0x000000dddc187221 */ /* 0x000fe20000010100 */
[----:B------:R-:W-:-:S03]  /*85f0*/  SHF.L.U32 R221, R179, 0x10, RZ ;  /* 0x00000010b3dd7819 */ /* 0x000fc600000006ff */
[----:B------:R-:W-:Y:S02]  /*8600*/  IMAD.U32 R35, R35, 0x10000, RZ ;  /* 0x0001000023237824 */ /* 0x000fe400078e00ff */
[----:B------:R-:W-:Y:S02]  /*8610*/  FMUL.FTZ R24, R219, R24 ;  /* 0x00000018db187220 */ /* 0x000fe40000410000 */
[----:B------:R-:W-:Y:S01]  /*8620*/  FFMA.FTZ R206, R206, R35, R37 ;  /* 0x00000023cece7223 */ /* 0x000fe20000010025 */
[----:B------:R-:W-:Y:S01]  /*8630*/  PRMT R35, R55, 0x7632, R35 ;  /* 0x0000763237237816 */ /* 0x000fe20000000023 */
[----:B------:R-:W-:-:S03]  /*8640*/  IMAD.U32 R37, R84, 0x10000, RZ ;  /* 0x0001000054257824 */ /* 0x000fc600078e00ff */
[----:B------:R-:W-:-:S05]  /*8650*/  SHF.L.U32 R35, R35, 0x10, RZ ;  /* 0x0000001023237819 */ /* 0x000fca00000006ff */
[----:B------:R-:W-:Y:S01]  /*8660*/  FFMA.FTZ R207, R24, R207, R35 ;  /* 0x000000cf18cf7223 */ /* 0x000fe20000010023 */
[C---:B------:R-:W-:Y:S01]  /*8670*/  FMUL.FTZ R24, R219.reuse, R26 ;  /* 0x0000001adb187220 */ /* 0x040fe20000410000 */
[----:B------:R-:W-:Y:S01]  /*8680*/  FMUL.FTZ R26, R219, R30 ;  /* 0x0000001edb1a7220 */ /* 0x000fe20000410000 */
[----:B------:R-:W-:Y:S01]  /*8690*/  FADD.FTZ R30, -R220, R27 ;  /* 0x0000001bdc1e7221 */ /* 0x000fe20000010100 */
[----:B------:R-:W-:-:S03]  /*86a0*/  SHF.L.U32 R35, R124, 0x10, RZ ;  /* 0x000000107c237819 */ /* 0x000fc600000006ff */
[----:B------:R-:W-:Y:S01]  /*86b0*/  FMUL.FTZ R27, R219, R30 ;  /* 0x0000001edb1b7220 */ /* 0x000fe20000410000 */
[----:B------:R-:W-:Y:S01]  /*86c0*/  SHF.L.U32 R30, R125, 0x10, RZ ;  /* 0x000000107d1e7819 */ /* 0x000fe200000006ff */
[----:B------:R-:W-:Y:S01]  /*86d0*/  FFMA.FTZ R24, R24, R35, R37 ;  /* 0x0000002318187223 */ /* 0x000fe20000010025 */
[----:B------:R-:W-:Y:S02]  /*86e0*/  SHF.L.U32 R35, R15, 0x10, RZ ;  /* 0x000000100f237819 */ /* 0x000fe400000006ff */
[----:B------:R-:W-:Y:S01]  /*86f0*/  SHF.L.U32 R37, R14, 0x10, RZ ;  /* 0x000000100e257819 */ /* 0x000fe200000006ff */
[----:B------:R-:W-:Y:S01]  /*8700*/  FFMA.FTZ R27, R27, R30, R36 ;  /* 0x0000001e1b1b7223 */ /* 0x000fe20000010024 */
[----:B------:R-:W-:Y:S01]  /*8710*/  FADD.FTZ R30, -R220, R31 ;  /* 0x0000001fdc1e7221 */ /* 0x000fe20000010100 */
[----:B------:R-:W-:Y:S02]  /*8720*/  SHF.L.U32 R31, R12, 0x10, RZ ;  /* 0x000000100c1f7819 */ /* 0x000fe400000006ff */
[----:B------:R-:W-:Y:S01]  /*8730*/  FFMA.FTZ R26, R26, R35, R37 ;  /* 0x000000231a1a7223 */ /* 0x000fe20000010025 */
[----:B------:R-:W-:Y:S01]  /*8740*/  FMUL.FTZ R30, R219, R30 ;  /* 0x0000001edb1e7220 */ /* 0x000fe20000410000 */
[----:B------:R-:W-:Y:S01]  /*8750*/  IMAD.U32 R35, R13, 0x10000, RZ ;  /* 0x000100000d237824 */ /* 0x000fe200078e00ff */
[----:B------:R-:W-:-:S02]  /*8760*/  SHF.L.U32 R37, R86, 0x10, RZ ;  /* 0x0000001056257819 */ /* 0x000fc400000006ff */
[----:B------:R-:W-:Y:S01]  /*8770*/  SHF.L.U32 R36, R87, 0x10, RZ ;  /* 0x0000001057247819 */ /* 0x000fe200000006ff */
[----:B------:R-:W-:Y:S01]  /*8780*/  FFMA.FTZ R35, R30, R35, R31 ;  /* 0x000000231e237223 */ /* 0x000fe2000001001f */
[----:B------:R-:W-:-:S05]  /*8790*/  SHF.L.U32 R31, R126, 0x10, RZ ;  /* 0x000000107e1f7819 */ /* 0x000fca00000006ff */
[----:B------:R-:W-:Y:S01]  /*87a0*/  FFMA.FTZ R30, R28, R31, R37 ;  /* 0x0000001f1c1e7223 */ /* 0x000fe20000010025 */
[----:B------:R-:W-:Y:S01]  /*87b0*/  SHF.L.U32 R31, R11, 0x10, RZ ;  /* 0x000000100b1f7819 */ /* 0x000fe200000006ff */
[C---:B------:R-:W-:Y:S01]  /*87c0*/  FMUL.FTZ R28, R219.reuse, R32 ;  /* 0x00000020db1c7220 */ /* 0x040fe20000410000 */
[----:B------:R-:W-:Y:S02]  /*87d0*/  IMAD.U32 R37, R10, 0x10000, RZ ;  /* 0x000100000a257824 */ /* 0x000fe400078e00ff */
[----:B------:R-:W-:Y:S02]  /*87e0*/  FADD.FTZ R32, -R220, R29 ;  /* 0x0000001ddc207221 */ /* 0x000fe40000010100 */
[----:B------:R-:W-:Y:S02]  /*87f0*/  FFMA.FTZ R28, R28, R31, R37 ;  /* 0x0000001f1c1c7223 */ /* 0x000fe40000010025 */
[----:B------:R-:W-:Y:S01]  /*8800*/  FMUL.FTZ R31, R219, R32 ;  /* 0x00000020db1f7220 */ /* 0x000fe20000410000 */
[----:B------:R-:W-:-:S02]  /*8810*/  SHF.L.U32 R32, R127, 0x10, RZ ;  /* 0x000000107f207819 */ /* 0x000fc400000006ff */
[----:B------:R-:W-:Y:S02]  /*8820*/  SHF.L.U32 R37, R80, 0x10, RZ ;  /* 0x0000001050257819 */ /* 0x000fe400000006ff */
[----:B------:R-:W-:Y:S01]  /*8830*/  F2FP.BF16.F32.PACK_AB R30, R28, R30 ;  /* 0x0000001e1c1e723e */ /* 0x000fe200000010ff */
[----:B------:R-:W-:Y:S01]  /*8840*/  FFMA.FTZ R31, R31, R32, R36 ;  /* 0x000000201f1f7223 */ /* 0x000fe20000010024 */
[----:B------:R-:W-:Y:S01]  /*8850*/  FADD.FTZ R32, -R220, R33 ;  /* 0x00000021dc207221 */ /* 0x000fe20000010100 */
[----:B------:R-:W-:Y:S01]  /*8860*/  SHF.L.U32 R36, R8, 0x10, RZ ;  /* 0x0000001008247819 */ /* 0x000fe200000006ff */
[----:B------:R-:W-:Y:S01]  /*8870*/  IMAD.U32 R33, R120, 0x10000, RZ ;  /* 0x0001000078217824 */ /* 0x000fe200078e00ff */
[----:B------:R-:W-:Y:S01]  /*8880*/  F2FP.BF16.F32.PACK_AB R28, R26, R24 ;  /* 0x000000181a1c723e */ /* 0x000fe200000010ff */
[----:B------:R-:W-:Y:S01]  /*8890*/  FMUL.FTZ R29, R219, R32 ;  /* 0x00000020db1d7220 */ /* 0x000fe20000410000 */
[----:B------:R-:W-:-:S05]  /*88a0*/  SHF.L.U32 R32, R9, 0x10, RZ ;  /* 0x0000001009207819 */ /* 0x000fca00000006ff */
[----:B------:R-:W-:Y:S01]  /*88b0*/  FFMA.FTZ R29, R29, R32, R36 ;  /* 0x000000201d1d7223 */ /* 0x000fe20000010024 */
[----:B------:R-:W-:Y:S01]  /*88c0*/  FADD.FTZ R32, -R220, R139 ;  /* 0x0000008bdc207221 */ /* 0x000fe20000010100 */
[----:B------:R-:W-:-:S03]  /*88d0*/  SHF.L.U32 R139, R77, 0x10, RZ ;  /* 0x000000104d8b7819 */ /* 0x000fc600000006ff */
[----:B------:R-:W-:Y:S01]  /*88e0*/  FMUL.FTZ R32, R219, R32 ;  /* 0x00000020db207220 */ /* 0x000fe20000410000 */
[----:B------:R-:W-:Y:S02]  /*88f0*/  F2FP.BF16.F32.PACK_AB R31, R29, R31 ;  /* 0x0000001f1d1f723e */ /* 0x000fe400000010ff */
[----:B------:R-:W-:Y:S01]  /*8900*/  F2FP.BF16.F32.PACK_AB R29, R35, R27 ;  /* 0x0000001b231d723e */ /* 0x000fe200000010ff */
[----:B------:R-:W-:Y:S01]  /*8910*/  FFMA.FTZ R36, R32, R33, R37 ;  /* 0x0000002120247223 */ /* 0x000fe20000010025 */
[----:B------:R-:W-:Y:S01]  /*8920*/  FADD.FTZ R32, -R220, R143 ;  /* 0x0000008fdc207221 */ /* 0x000fe20000010100 */
[----:B------:R-:W-:Y:S02]  /*8930*/  SHF.L.U32 R33, R7, 0x10, RZ ;  /* 0x0000001007217819 */ /* 0x000fe400000006ff */
[----:B------:R-:W-:Y:S01]  /*8940*/  SHF.L.U32 R37, R6, 0x10, RZ ;  /* 0x0000001006257819 */ /* 0x000fe200000006ff */
[----:B------:R-:W-:Y:S01]  /*8950*/  FMUL.FTZ R32, R219, R32 ;  /* 0x00000020db207220 */ /* 0x000fe20000410000 */
[----:B------:R-:W-:-:S03]  /*8960*/  SHF.L.U32 R143, R233, 0x10, RZ ;  /* 0x00000010e98f7819 */ /* 0x000fc600000006ff */
[----:B------:R-:W-:Y:S01]  /*8970*/  FFMA.FTZ R32, R32, R33, R37 ;  /* 0x0000002120207223 */ /* 0x000fe20000010025 */
[----:B------:R-:W-:Y:S01]  /*8980*/  FMUL.FTZ R37, R219, R140 ;  /* 0x0000008cdb257220 */ /* 0x000fe20000410000 */
[----:B------:R-:W-:Y:S02]  /*8990*/  SHF.L.U32 R33, R5, 0x10, RZ ;  /* 0x0000001005217819 */ /* 0x000fe400000006ff */
[----:B------:R-:W-:Y:S01]  /*89a0*/  SHF.L.U32 R140, R182, 0x10, RZ ;  /* 0x00000010b68c7819 */ /* 0x000fe200000006ff */
[----:B------:R-:W-:Y:S01]  /*89b0*/  FFMA.FTZ R37, R37, R38, R132 ;  /* 0x0000002625257223 */ /* 0x000fe20000010084 */
[----:B------:R-:W-:Y:S01]  /*89c0*/  FMUL.FTZ R132, R219, R144 ;  /* 0x00000090db847220 */ /* 0x000fe20000410000 */
[----:B------:R-:W-:Y:S01]  /*89d0*/  FADD.FTZ R38, -R220, R141 ;  /* 0x0000008ddc267221 */ /* 0x000fe20000010100 */
[----:B------:R-:W-:Y:S01]  /*89e0*/  IMAD.U32 R141, R78, 0x10000, RZ ;  /* 0x000100004e8d7824 */ /* 0x000fe200078e00ff */
[----:B------:R-:W-:Y:S01]  /*89f0*/  SHF.L.U32 R144, R69, 0x10, RZ ;  /* 0x0000001045907819 */ /* 0x000fe200000006ff */
[----:B------:R-:W-:Y:S01]  /*8a00*/  FFMA.FTZ R132, R132, R33, R39 ;  /* 0x0000002184847223 */ /* 0x000fe20000010027 */
[----:B------:R-:W-:Y:S01]  /*8a10*/  SHF.L.U32 R33, R122, 0x10, RZ ;  /* 0x000000107a217819 */ /* 0x000fe200000006ff */
[----:B------:R-:W-:Y:S01]  /*8a20*/  FMUL.FTZ R38, R219, R38 ;  /* 0x00000026db267220 */ /* 0x000fe20000410000 */
[----:B------:R-:W-:-:S02]  /*8a30*/  SHF.L.U32 R39, R82, 0x10, RZ ;  /* 0x0000001052277819 */ /* 0x000fc400000006ff */
[----:B------:R-:W-:Y:S02]  /*8a40*/  F2FP.BF16.F32.PACK_AB R37, R132, R37 ;  /* 0x000000258425723e */ /* 0x000fe400000010ff */
[----:B------:R-:W-:Y:S01]  /*8a50*/  F2FP.BF16.F32.PACK_AB R36, R32, R36 ;  /* 0x000000242024723e */ /* 0x000fe200000010ff */
[----:B------:R-:W-:Y:S01]  /*8a60*/  FFMA.FTZ R38, R38, R33, R39 ;  /* 0x0000002126267223 */ /* 0x000fe20000010027 */
[----:B------:R-:W-:Y:S02]  /*8a70*/  IMAD.U32 R33, R180, 0x10000, RZ ;  /* 0x00010000b4217824 */ /* 0x000fe400078e00ff */
[----:B------:R-:W-:Y:S01]  /*8a80*/  FMUL.FTZ R39, R219, R142 ;  /* 0x0000008edb277220 */ /* 0x000fe20000410000 */
[----:B------:R-:W-:Y:S01]  /*8a90*/  SHF.L.U32 R142, R193, 0x10, RZ ;  /* 0x00000010c18e7819 */ /* 0x000fe200000006ff */
[----:B------:R-:W-:Y:S02]  /*8aa0*/  FFMA.FTZ R221, R146, R221, R33 ;  /* 0x000000dd92dd7223 */ /* 0x000fe40000010021 */
[----:B------:R-:W-:Y:S01]  /*8ab0*/  FFMA.FTZ R39, R39, R136, R138 ;  /* 0x0000008827277223 */ /* 0x000fe2000001008a */
[----:B------:R-:W-:Y:S01]  /*8ac0*/  SHF.L.U32 R33, R116, 0x10, RZ ;  /* 0x0000001074217819 */ /* 0x000fe200000006ff */
[----:B------:R-:W-:Y:S01]  /*8ad0*/  FMUL.FTZ R136, R219, R148 ;  /* 0x00000094db887220 */ /* 0x000fe20000410000 */
[----:B------:R-:W-:Y:S01]  /*8ae0*/  SHF.L.U32 R138, R181, 0x10, RZ ;  /* 0x00000010b58a7819 */ /* 0x000fe200000006ff */
[----:B------:R-:W-:Y:S01]  /*8af0*/  IMAD.U32 R148, R64, 0x10000, RZ ;  /* 0x0001000040947824 */ /* 0x000fe200078e00ff */
[----:B------:R-:W-:Y:S01]  /*8b00*/  SHF.L.U32 R146, R70, 0x10, RZ ;  /* 0x0000001046927819 */ /* 0x000fe200000006ff */
[----:B------:R-:W-:Y:S01]  /*8b10*/  FFMA.FTZ R136, R136, R33, R137 ;  /* 0x0000002188887223 */ /* 0x000fe20000010089 */
[----:B------:R-:W-:Y:S01]  /*8b20*/  FMUL.FTZ R137, R219, R152 ;  /* 0x00000098db897220 */ /* 0x000fe20000410000 */
[----:B------:R-:W-:Y:S01]  /*8b30*/  IMAD.U32 R33, R117, 0x10000, RZ ;  /* 0x0001000075217824 */ /* 0x000fe200078e00ff */
[----:B------:R-:W-:-:S02]  /*8b40*/  F2FP.BF16.F32.PACK_AB R38, R133, R38 ;  /* 0x000000268526723e */ /* 0x000fc400000010ff */
[----:B------:R-:W-:Y:S01]  /*8b50*/  FFMA.FTZ R137, R137, R138, R140 ;  /* 0x0000008a89897223 */ /* 0x000fe2000001008c */
[C---:B------:R-:W-:Y:S01]  /*8b60*/  FADD.FTZ R138, -R220.reuse, R149 ;  /* 0x00000095dc8a7221 */ /* 0x040fe20000010100 */
[----:B------:R-:W-:Y:S01]  /*8b70*/  FADD.FTZ R140, -R220, R153 ;  /* 0x00000099dc8c7221 */ /* 0x000fe20000010100 */
[----:B------:R-:W-:Y:S02]  /*8b80*/  SHF.L.U32 R153, R198, 0x10, RZ ;  /* 0x00000010c6997819 */ /* 0x000fe400000006ff */
[----:B------:R-:W-:Y:S01]  /*8b90*/  FMUL.FTZ R138, R219, R138 ;  /* 0x0000008adb8a7220 */ /* 0x000fe20000410000 */
[----:B------:R-:W-:Y:S02]  /*8ba0*/  SHF.L.U32 R149, R237, 0x10, RZ ;  /* 0x00000010ed957819 */ /* 0x000fe400000006ff */
[----:B------:R-:W-:Y:S01]  /*8bb0*/  F2FP.BF16.F32.PACK_AB R39, R221, R39 ;  /* 0x00000027dd27723e */ /* 0x000fe200000010ff */
[----:B------:R-:W-:Y:S01]  /*8bc0*/  FFMA.FTZ R138, R138, R33, R139 ;  /* 0x000000218a8a7223 */ /* 0x000fe2000001008b */
[----:B------:R-:W-:Y:S01]  /*8bd0*/  SHF.L.U32 R33, R118, 0x10, RZ ;  /* 0x0000001076217819 */ /* 0x000fe200000006ff */
[----:B------:R-:W-:Y:S01]  /*8be0*/  FMUL.FTZ R139, R219, R140 ;  /* 0x0000008cdb8b7220 */ /* 0x000fe20000410000 */
[----:B------:R-:W-:-:S02]  /*8bf0*/  SHF.L.U32 R140, R183, 0x10, RZ ;  /* 0x00000010b78c7819 */ /* 0x000fc400000006ff */
[----:B------:R-:W-:Y:S01]  /*8c00*/  F2FP.BF16.F32.PACK_AB R132, R137, R136 ;  /* 0x000000888984723e */ /* 0x000fe200000010ff */
[----:B------:R-:W-:Y:S01]  /*8c10*/  FFMA.FTZ R222, R150, R33, R141 ;  /* 0x0000002196de7223 */ /* 0x000fe2000001008d */
[----:B------:R-:W-:Y:S01]  /*8c20*/  SHF.L.U32 R33, R194, 0x10, RZ ;  /* 0x00000010c2217819 */ /* 0x000fe200000006ff */
[----:B------:R-:W-:Y:S01]  /*8c30*/  FFMA.FTZ R139, R139, R140, R142 ;  /* 0x0000008c8b8b7223 */ /* 0x000fe2000001008e */
[----:B------:R-:W-:Y:S01]  /*8c40*/  SHF.L.U32 R141, R195, 0x10, RZ ;  /* 0x00000010c38d7819 */ /* 0x000fe200000006ff */
[----:B------:R-:W-:Y:S01]  /*8c50*/  FADD.FTZ R140, -R220, R151 ;  /* 0x00000097dc8c7221 */ /* 0x000fe20000010100 */
[----:B------:R-:W-:Y:S01]  /*8c60*/  SHF.L.U32 R142, R73, 0x10, RZ ;  /* 0x00000010498e7819 */ /* 0x000fe200000006ff */
[----:B------:R-:W-:Y:S01]  /*8c70*/  IMAD.U32 R150, R242, 0x10000, RZ ;  /* 0x00010000f2967824 */ /* 0x000fe200078e00ff */
[----:B------:R-:W-:Y:S01]  /*8c80*/  SHF.L.U32 R151, R241, 0x10, RZ ;  /* 0x00000010f1977819 */ /* 0x000fe200000006ff */
[----:B------:R-:W-:Y:S01]  /*8c90*/  FFMA.FTZ R154, R154, R33, R141 ;  /* 0x000000219a9a7223 */ /* 0x000fe2000001008d */
[----:B------:R-:W-:Y:S01]  /*8ca0*/  SHF.L.U32 R33, R79, 0x10, RZ ;  /* 0x000000104f217819 */ /* 0x000fe200000006ff */
[----:B------:R-:W-:Y:S01]  /*8cb0*/  FMUL.FTZ R140, R219, R140 ;  /* 0x0000008cdb8c7220 */ /* 0x000fe20000410000 */
[----:B------:R-:W-:-:S02]  /*8cc0*/  SHF.L.U32 R141, R197, 0x10, RZ ;  /* 0x00000010c58d7819 */ /* 0x000fc400000006ff */
[----:B------:R-:W-:Y:S01]  /*8cd0*/  F2FP.BF16.F32.PACK_AB R133, R139, R138 ;  /* 0x0000008a8b85723e */ /* 0x000fe200000010ff */
[----:B------:R-:W-:Y:S01]  /*8ce0*/  FFMA.FTZ R223, R140, R223, R33 ;  /* 0x000000df8cdf7223 */ /* 0x000fe20000010021 */
[----:B------:R-:W-:Y:S01]  /*8cf0*/  FADD.FTZ R140, -R220, R155 ;  /* 0x0000009bdc8c7221 */ /* 0x000fe20000010100 */
[----:B------:R-:W-:Y:S02]  /*8d00*/  IMAD.U32 R33, R196, 0x10000, RZ ;  /* 0x00010000c4217824 */ /* 0x000fe400078e00ff */
[C---:B------:R-:W-:Y:S01]  /*8d10*/  FMUL.FTZ R155, R219.reuse, R158 ;  /* 0x0000009edb9b7220 */ /* 0x040fe20000410000 */
[----:B------:R-:W-:-:S04]  /*8d20*/  FMUL.FTZ R140, R219, R140 ;  /* 0x0000008cdb8c7220 */ /* 0x000fc80000410000 */
[----:B------:R-:W-:Y:S01]  /*8d30*/  FFMA.FTZ R224, R140, R33, R141 ;  /* 0x000000218ce07223 */ /* 0x000fe2000001008d */
[----:B------:R-:W-:Y:S01]  /*8d40*/  FADD.FTZ R140, -R220, R157 ;  /* 0x0000009ddc8c7221 */ /* 0x000fe20000010100 */
[----:B------:R-:W-:Y:S01]  /*8d50*/  SHF.L.U32 R33, R112, 0x10, RZ ;  /* 0x0000001070217819 */ /* 0x000fe200000006ff */
[C---:B------:R-:W-:Y:S01]  /*8d60*/  FMUL.FTZ R157, R219.reuse, R162 ;  /* 0x000000a2db9d7220 */ /* 0x040fe20000410000 */
[----:B------:R-:W-:Y:S01]  /*8d70*/  SHF.L.U32 R141, R72, 0x10, RZ ;  /* 0x00000010488d7819 */ /* 0x000fe200000006ff */
[----:B------:R-:W-:-:S04]  /*8d80*/  FMUL.FTZ R140, R219, R140 ;  /* 0x0000008cdb8c7220 */ /* 0x000fc80000410000 */
[----:B------:R-:W-:Y:S01]  /*8d90*/  FFMA.FTZ R152, R140, R33, R141 ;  /* 0x000000218c987223 */ /* 0x000fe2000001008d */
[----:B------:R-:W-:Y:S01]  /*8da0*/  FADD.FTZ R140, -R220, R161 ;  /* 0x000000a1dc8c7221 */ /* 0x000fe20000010100 */
[----:B------:R-:W-:Y:S01]  /*8db0*/  IMAD.U32 R33, R225, 0x10000, RZ ;  /* 0x00010000e1217824 */ /* 0x000fe200078e00ff */
[----:B------:R-:W-:Y:S02]  /*8dc0*/  SHF.L.U32 R141, R74, 0x10, RZ ;  /* 0x000000104a8d7819 */ /* 0x000fe400000006ff */
[----:B------:R-:W-:Y:S01]  /*8dd0*/  FMUL.FTZ R140, R219, R140 ;  /* 0x0000008cdb8c7220 */ /* 0x000fe20000410000 */
[----:B------:R-:W-:-:S03]  /*8de0*/  SHF.L.U32 R161, R66, 0x10, RZ ;  /* 0x0000001042a17819 */ /* 0x000fc600000006ff */
[----:B------:R-:W-:Y:S01]  /*8df0*/  FFMA.FTZ R153, R140, R153, R33 ;  /* 0x000000998c997223 */ /* 0x000fe20000010021 */
[----:B------:R-:W-:Y:S01]  /*8e00*/  SHF.L.U32 R140, R113, 0x10, RZ ;  /* 0x00000010718c7819 */ /* 0x000fe200000006ff */
[----:B------:R-:W-:-:S03]  /*8e10*/  IMAD.U32 R33, R114, 0x10000, RZ ;  /* 0x0001000072217824 */ /* 0x000fc600078e00ff */
[----:B------:R-:W-:Y:S01]  /*8e20*/  F2FP.BF16.F32.PACK_AB R136, R153, R152 ;  /* 0x000000989988723e */ /* 0x000fe200000010ff */
[----:B------:R-:W-:Y:S01]  /*8e30*/  FFMA.FTZ R155, R155, R140, R142 ;  /* 0x0000008c9b9b7223 */ /* 0x000fe2000001008e */
[----:B------:R-:W-:Y:S02]  /*8e40*/  SHF.L.U32 R140, R226, 0x10, RZ ;  /* 0x00000010e28c7819 */ /* 0x000fe400000006ff */
[----:B------:R-:W-:-:S05]  /*8e50*/  SHF.L.U32 R142, R227, 0x10, RZ ;  /* 0x00000010e38e7819 */ /* 0x000fca00000006ff */
[----:B------:R-:W-:Y:S01]  /*8e60*/  FFMA.FTZ R157, R157, R140, R142 ;  /* 0x0000008c9d9d7223 */ /* 0x000fe2000001008e */
[----:B------:R-:W-:Y:S01]  /*8e70*/  FADD.FTZ R140, -R220, R159 ;  /* 0x0000009fdc8c7221 */ /* 0x000fe20000010100 */
[----:B------:R-:W-:Y:S02]  /*8e80*/  SHF.L.U32 R159, R228, 0x10, RZ ;  /* 0x00000010e49f7819 */ /* 0x000fe400000006ff */
[----:B------:R-:W-:Y:S01]  /*8e90*/  SHF.L.U32 R142, R231, 0x10, RZ ;  /* 0x00000010e78e7819 */ /* 0x000fe200000006ff */
[----:B------:R-:W-:Y:S01]  /*8ea0*/  FMUL.FTZ R140, R219, R140 ;  /* 0x0000008cdb8c7220 */ /* 0x000fe20000410000 */
[----:B------:R-:W-:-:S03]  /*8eb0*/  F2FP.BF16.F32.PACK_AB R137, R157, R155 ;  /* 0x0000009b9d89723e */ /* 0x000fc600000010ff */
[----:B------:R-:W-:Y:S01]  /*8ec0*/  FFMA.FTZ R158, R140, R33, R141 ;  /* 0x000000218c9e7223 */ /* 0x000fe2000001008d */
[----:B------:R-:W-:Y:S01]  /*8ed0*/  FADD.FTZ R140, -R220, R163 ;  /* 0x000000a3dc8c7221 */ /* 0x000fe20000010100 */
[----:B------:R-:W-:Y:S01]  /*8ee0*/  SHF.L.U32 R33, R229, 0x10, RZ ;  /* 0x00000010e5217819 */ /* 0x000fe200000006ff */
[----:B------:R-:W-:Y:S01]  /*8ef0*/  FMUL.FTZ R163, R219, R164 ;  /* 0x000000a4dba37220 */ /* 0x000fe20000410000 */
[----:B------:R-:W-:Y:S02]  /*8f00*/  IMAD.U32 R141, R75, 0x10000, RZ ;  /* 0x000100004b8d7824 */ /* 0x000fe400078e00ff */
[----:B------:R-:W-:Y:S01]  /*8f10*/  FMUL.FTZ R140, R219, R140 ;  /* 0x0000008cdb8c7220 */ /* 0x000fe20000410000 */
[----:B------:R-:W-:-:S03]  /*8f20*/  SHF.L.U32 R164, R243, 0x10, RZ ;  /* 0x00000010f3a47819 */ /* 0x000fc600000006ff */
[----:B------:R-:W-:Y:S01]  /*8f30*/  FFMA.FTZ R159, R140, R159, R33 ;  /* 0x0000009f8c9f7223 */ /* 0x000fe20000010021 */
[----:B------:R-:W-:Y:S02]  /*8f40*/  SHF.L.U32 R140, R230, 0x10, RZ ;  /* 0x00000010e68c7819 */ /* 0x000fe400000006ff */
[----:B------:R-:W-:Y:S02]  /*8f50*/  SHF.L.U32 R33, R115, 0x10, RZ ;  /* 0x0000001073217819 */ /* 0x000fe400000006ff */
[----:B------:R-:W-:Y:S01]  /*8f60*/  F2FP.BF16.F32.PACK_AB R138, R159, R158 ;  /* 0x0000009e9f8a723e */ /* 0x000fe200000010ff */
[----:B------:R-:W-:Y:S01]  /*8f70*/  FFMA.FTZ R163, R163, R140, R142 ;  /* 0x0000008ca3a37223 */ /* 0x000fe2000001008e */
[----:B------:R-:W-:Y:S01]  /*8f80*/  SHF.L.U32 R140, R108, 0x10, RZ ;  /* 0x000000106c8c7819 */ /* 0x000fe200000006ff */
[----:B------:R-:W-:Y:S01]  /*8f90*/  FFMA.FTZ R162, R160, R33, R141 ;  /* 0x00000021a0a27223 */ /* 0x000fe2000001008d */
[----:B------:R-:W-:Y:S01]  /*8fa0*/  SHF.L.U32 R142, R68, 0x10, RZ ;  /* 0x00000010448e7819 */ /* 0x000fe200000006ff */
[----:B------:R-:W-:Y:S01]  /*8fb0*/  FMUL.FTZ R33, R219, R166 ;  /* 0x000000a6db217220 */ /* 0x000fe20000410000 */
[----:B------:R-:W-:-:S02]  /*8fc0*/  IMAD.U32 R141, R232, 0x10000, RZ ;  /* 0x00010000e88d7824 */ /* 0x000fc400078e00ff */
[C---:B------:R-:W-:Y:S01]  /*8fd0*/  FMUL.FTZ R160, R219.reuse, R170 ;  /* 0x000000aadba07220 */ /* 0x040fe20000410000 */
[----:B------:R-:W-:Y:S01]  /*8fe0*/  FMUL.FTZ R166, R219, R178 ;  /* 0x000000b2dba67220 */ /* 0x000fe20000410000 */
[----:B------:R-:W-:Y:S01]  /*8ff0*/  FFMA.FTZ R33, R33, R140, R142 ;  /* 0x0000008c21217223 */ /* 0x000fe2000001008e */
[C---:B------:R-:W-:Y:S01]  /*9000*/  FADD.FTZ R140, -R220.reuse, R171 ;  /* 0x000000abdc8c7221 */ /* 0x040fe20000010100 */
[----:B------:R-:W-:Y:S01]  /*9010*/  FADD.FTZ R142, -R220, R167 ;  /* 0x000000a7dc8e7221 */ /* 0x000fe20000010100 */
[C---:B------:R-:W-:Y:S01]  /*9020*/  FMUL.FTZ R178, R219.reuse, R188 ;  /* 0x000000bcdbb27220 */ /* 0x040fe20000410000 */
[----:B------:R-:W-:Y:S01]  /*9030*/  SHF.L.U32 R170, R248, 0x10, RZ ;  /* 0x00000010f8aa7819 */ /* 0x000fe200000006ff */
[----:B------:R-:W-:Y:S01]  /*9040*/  FMUL.FTZ R140, R219, R140 ;  /* 0x0000008cdb8c7220 */ /* 0x000fe20000410000 */
[----:B------:R-:W-:Y:S01]  /*9050*/  IMAD.U32 R167, R61, 0x10000, RZ ;  /* 0x000100003da77824 */ /* 0x000fe200078e00ff */
[----:B------:R-:W-:Y:S02]  /*9060*/  F2FP.BF16.F32.PACK_AB R139, R163, R162 ;  /* 0x000000a2a38b723e */ /* 0x000fe400000010ff */
[----:B------:R-:W-:Y:S01]  /*9070*/  FFMA.FTZ R140, R140, R141, R143 ;  /* 0x0000008d8c8c7223 */ /* 0x000fe2000001008f */
[----:B------:R-:W-:Y:S01]  /*9080*/  FMUL.FTZ R141, R219, R142 ;  /* 0x0000008edb8d7220 */ /* 0x000fe20000410000 */
[----:B------:R-:W-:-:S02]  /*9090*/  SHF.L.U32 R142, R109, 0x10, RZ ;  /* 0x000000106d8e7819 */ /* 0x000fc400000006ff */
[----:B------:R-:W-:-:S03]  /*90a0*/  SHF.L.U32 R143, R234, 0x10, RZ ;  /* 0x00000010ea8f7819 */ /* 0x000fc600000006ff */
[----:B------:R-:W-:Y:S01]  /*90b0*/  FFMA.FTZ R141, R141, R142, R144 ;  /* 0x0000008e8d8d7223 */ /* 0x000fe20000010090 */
[----:B------:R-:W-:Y:S01]  /*90c0*/  FMUL.FTZ R142, R219, R176 ;  /* 0x000000b0db8e7220 */ /* 0x000fe20000410000 */
[----:B------:R-:W-:Y:S02]  /*90d0*/  SHF.L.U32 R144, R110, 0x10, RZ ;  /* 0x000000106e907819 */ /* 0x000fe400000006ff */
[----:B------:R-:W-:Y:S01]  /*90e0*/  SHF.L.U32 R176, R249, 0x10, RZ ;  /* 0x00000010f9b07819 */ /* 0x000fe200000006ff */
[----:B------:R-:W-:Y:S01]  /*90f0*/  FFMA.FTZ R142, R142, R143, R145 ;  /* 0x0000008f8e8e7223 */ /* 0x000fe20000010091 */
[----:B------:R-:W-:Y:S01]  /*9100*/  FMUL.FTZ R145, R219, R168 ;  /* 0x000000a8db917220 */ /* 0x000fe20000410000 */
[----:B------:R-:W-:-:S03]  /*9110*/  SHF.L.U32 R143, R236, 0x10, RZ ;  /* 0x00000010ec8f7819 */ /* 0x000fc600000006ff */
[----:B------:R-:W-:Y:S01]  /*9120*/  FFMA.FTZ R145, R145, R144, R146 ;  /* 0x0000009091917223 */ /* 0x000fe20000010092 */
[----:B------:R-:W-:-:S04]  /*9130*/  FADD.FTZ R144, -R220, R177 ;  /* 0x000000b1dc907221 */ /* 0x000fc80000010100 */
[----:B------:R-:W-:-:S04]  /*9140*/  FMUL.FTZ R144, R219, R144 ;  /* 0x00000090db907220 */ /* 0x000fc80000410000 */
[----:B------:R-:W-:Y:S01]  /*9150*/  FFMA.FTZ R146, R144, R143, R149 ;  /* 0x0000008f90927223 */ /* 0x000fe20000010095 */
[----:B------:R-:W-:Y:S01]  /*9160*/  SHF.L.U32 R149, R71, 0x10, RZ ;  /* 0x0000001047957819 */ /* 0x000fe200000006ff */
[----:B------:R-:W-:Y:S01]  /*9170*/  IMAD.U32 R143, R111, 0x10000, RZ ;  /* 0x000100006f8f7824 */ /* 0x000fe200078e00ff */
[----:B------:R-:W-:-:S03]  /*9180*/  SHF.L.U32 R144, R104, 0x10, RZ ;  /* 0x0000001068907819 */ /* 0x000fc600000006ff */
[----:B------:R-:W-:Y:S01]  /*9190*/  FFMA.FTZ R160, R160, R143, R149 ;  /* 0x0000008fa0a07223 */ /* 0x000fe20000010095 */
[----:B------:R-:W-:Y:S02]  /*91a0*/  SHF.L.U32 R143, R238, 0x10, RZ ;  /* 0x00000010ee8f7819 */ /* 0x000fe400000006ff */
[----:B------:R-:W-:-:S05]  /*91b0*/  SHF.L.U32 R149, R239, 0x10, RZ ;  /* 0x00000010ef957819 */ /* 0x000fca00000006ff */
[----:B------:R-:W-:Y:S01]  /*91c0*/  FFMA.FTZ R166, R166, R143, R149 ;  /* 0x0000008fa6a67223 */ /* 0x000fe20000010095 */
[C---:B------:R-:W-:Y:S01]  /*91d0*/  FMUL.FTZ R143, R219.reuse, R184 ;  /* 0x000000b8db8f7220 */ /* 0x040fe20000410000 */
[----:B------:R-:W-:Y:S01]  /*91e0*/  SHF.L.U32 R149, R240, 0x10, RZ ;  /* 0x00000010f0957819 */ /* 0x000fe200000006ff */
[----:B------:R-:W-:Y:S01]  /*91f0*/  FMUL.FTZ R184, R219, R192 ;  /* 0x000000c0dbb87220 */ /* 0x000fe20000410000 */
[C---:B------:R-:W-:Y:S01]  /*9200*/  FADD.FTZ R192, -R220.reuse, R213 ;  /* 0x000000d5dcc07221 */ /* 0x040fe20000010100 */
[----:B------:R-:W-:Y:S01]  /*9210*/  FFMA.FTZ R143, R143, R144, R148 ;  /* 0x000000908f8f7223 */ /* 0x000fe20000010094 */
[C---:B------:R-:W-:Y:S01]  /*9220*/  FADD.FTZ R144, -R220.reuse, R189 ;  /* 0x000000bddc907221 */ /* 0x040fe20000010100 */
[----:B------:R-:W-:Y:S01]  /*9230*/  FADD.FTZ R148, -R220, R185 ;  /* 0x000000b9dc947221 */ /* 0x000fe20000010100 */
[C---:B------:R-:W-:Y:S01]  /*9240*/  FMUL.FTZ R185, R219.reuse, R200 ;  /* 0x000000c8dbb97220 */ /* 0x040fe20000410000 */
[----:B------:R-:W-:Y:S01]  /*9250*/  SHF.L.U32 R200, R52, 0x10, RZ ;  /* 0x0000001034c87819 */ /* 0x000fe200000006ff */
[C---:B------:R-:W-:Y:S01]  /*9260*/  FMUL.FTZ R144, R219.reuse, R144 ;  /* 0x00000090db907220 */ /* 0x040fe20000410000 */
[----:B------:R-:W-:Y:S01]  /*9270*/  FMUL.FTZ R148, R219, R148 ;  /* 0x00000094db947220 */ /* 0x000fe20000410000 */
[----:B------:R-:W-:-:S02]  /*9280*/  SHF.L.U32 R189, R94, 0x10, RZ ;  /* 0x000000105ebd7819 */ /* 0x000fc400000006ff */
[----:B------:R-:W-:Y:S01]  /*9290*/  FFMA.FTZ R144, R144, R149, R151 ;  /* 0x0000009590907223 */ /* 0x000fe20000010097 */
[----:B------:R-:W-:Y:S02]  /*92a0*/  SHF.L.U32 R149, R105, 0x10, RZ ;  /* 0x0000001069957819 */ /* 0x000fe400000006ff */
[----:B------:R-:W-:Y:S02]  /*92b0*/  SHF.L.U32 R151, R65, 0x10, RZ ;  /* 0x0000001041977819 */ /* 0x000fe400000006ff */
[----:B------:R-:W-:-:S03]  /*92c0*/  F2FP.BF16.F32.PACK_AB R32, R144, R143 ;  /* 0x0000008f9020723e */ /* 0x000fc600000010ff */
[----:B------:R-:W-:Y:S01]  /*92d0*/  FFMA.FTZ R148, R148, R149, R151 ;  /* 0x0000009594947223 */ /* 0x000fe20000010097 */
[C---:B------:R-:W-:Y:S01]  /*92e0*/  FMUL.FTZ R149, R219.reuse, R190 ;  /* 0x000000bedb957220 */ /* 0x040fe20000410000 */
[----:B------:R-:W-:Y:S01]  /*92f0*/  SHF.L.U32 R151, R106, 0x10, RZ ;  /* 0x000000106a977819 */ /* 0x000fe200000006ff */
[----:B------:R-:W-:Y:S02]  /*9300*/  FMUL.FTZ R190, R219, R212 ;  /* 0x000000d4dbbe7220 */ /* 0x000fe40000410000 */
[----:B------:R-:W-:Y:S01]  /*9310*/  FFMA.FTZ R149, R149, R150, R164 ;  /* 0x0000009695957223 */ /* 0x000fe200000100a4 */
[----:B------:R-:W-:Y:S01]  /*9320*/  FMUL.FTZ R164, R219, R186 ;  /* 0x000000badba47220 */ /* 0x000fe20000410000 */
[----:B------:R-:W-:Y:S01]  /*9330*/  FADD.FTZ R150, -R220, R191 ;  /* 0x000000bfdc967221 */ /* 0x000fe20000010100 */
[----:B------:R-:W-:Y:S02]  /*9340*/  SHF.L.U32 R186, R251, 0x10, RZ ;  /* 0x00000010fbba7819 */ /* 0x000fe400000006ff */
[----:B------:R-:W-:Y:S01]  /*9350*/  FFMA.FTZ R164, R164, R151, R161 ;  /* 0x00000097a4a47223 */ /* 0x000fe200000100a1 */
[----:B------:R-:W-:Y:S01]  /*9360*/  SHF.L.U32 R151, R244, 0x10, RZ ;  /* 0x00000010f4977819 */ /* 0x000fe200000006ff */
[----:B------:R-:W-:Y:S01]  /*9370*/  FMUL.FTZ R150, R219, R150 ;  /* 0x00000096db967220 */ /* 0x000fe20000410000 */
[----:B------:R-:W-:-:S04]  /*9380*/  IMAD.U32 R161, R245, 0x10000, RZ ;  /* 0x00010000f5a17824 */ /* 0x000fc800078e00ff */
[----:B------:R-:W-:Y:S01]  /*9390*/  FFMA.FTZ R168, R150, R151, R161 ;  /* 0x0000009796a87223 */ /* 0x000fe200000100a1 */
[----:B------:R-:W-:Y:S01]  /*93a0*/  SHF.L.U32 R151, R107, 0x10, RZ ;  /* 0x000000106b977819 */ /* 0x000fe200000006ff */
[----:B------:R-:W-:Y:S01]  /*93b0*/  FADD.FTZ R150, -R220, R175 ;  /* 0x000000afdc967221 */ /* 0x000fe20000010100 */
[----:B------:R-:W-:Y:S01]  /*93c0*/  SHF.L.U32 R161, R67, 0x10, RZ ;  /* 0x0000001043a17819 */ /* 0x000fe200000006ff */
[----:B------:R-:W-:Y:S02]  /*93d0*/  IMAD.U32 R175, R57, 0x10000, RZ ;  /* 0x0001000039af7824 */ /* 0x000fe400078e00ff */
[----:B------:R-:W-:Y:S02]  /*93e0*/  FMUL.FTZ R150, R219, R150 ;  /* 0x00000096db967220 */ /* 0x000fe40000410000 */
[----:B------:R-:W-:Y:S01]  /*93f0*/  FFMA.FTZ R178, R178, R151, R161 ;  /* 0x00000097b2b27223 */ /* 0x000fe200000100a1 */
[----:B------:R-:W-:Y:S02]  /*9400*/  SHF.L.U32 R151, R246, 0x10, RZ ;  /* 0x00000010f6977819 */ /* 0x000fe400000006ff */
[----:B------:R-:W-:-:S05]  /*9410*/  SHF.L.U32 R161, R247, 0x10, RZ ;  /* 0x00000010f7a17819 */ /* 0x000fca00000006ff */
[----:B------:R-:W-:Y:S01]  /*9420*/  FFMA.FTZ R184, R184, R151, R161 ;  /* 0x00000097b8b87223 */ /* 0x000fe200000100a1 */
[----:B------:R-:W-:Y:S01]  /*9430*/  SHF.L.U32 R161, R60, 0x10, RZ ;  /* 0x000000103ca17819 */ /* 0x000fe200000006ff */
[----:B------:R-:W-:-:S04]  /*9440*/  IMAD.U32 R151, R100, 0x10000, RZ ;  /* 0x0001000064977824 */ /* 0x000fc800078e00ff */
[----:B------:R-:W-:Y:S01]  /*9450*/  FFMA.FTZ R150, R150, R151, R161 ;  /* 0x0000009796967223 */ /* 0x000fe200000100a1 */
[----:B------:R-:W-:Y:S01]  /*9460*/  FMUL.FTZ R151, R219, R204 ;  /* 0x000000ccdb977220 */ /* 0x000fe20000410000 */
[----:B------:R-:W-:-:S03]  /*9470*/  SHF.L.U32 R161, R101, 0x10, RZ ;  /* 0x0000001065a17819 */ /* 0x000fc600000006ff */
[----:B------:R-:W-:Y:S01]  /*9480*/  FFMA.FTZ R151, R151, R170, R176 ;  /* 0x000000aa97977223 */ /* 0x000fe200000100b0 */
[C---:B------:R-:W-:Y:S01]  /*9490*/  FADD.FTZ R176, -R220.reuse, R203 ;  /* 0x000000cbdcb07221 */ /* 0x040fe20000010100 */
[----:B------:R-:W-:-:S03]  /*94a0*/  FADD.FTZ R170, -R220, R199 ;  /* 0x000000c7dcaa7221 */ /* 0x000fc60000010100 */
[C---:B------:R-:W-:Y:S01]  /*94b0*/  FMUL.FTZ R171, R219.reuse, R176 ;  /* 0x000000b0dbab7220 */ /* 0x040fe20000410000 */
[----:B------:R-:W-:Y:S01]  /*94c0*/  SHF.L.U32 R176, R250, 0x10, RZ ;  /* 0x00000010fab07819 */ /* 0x000fe200000006ff */
[----:B------:R-:W-:-:S04]  /*94d0*/  FMUL.FTZ R170, R219, R170 ;  /* 0x000000aadbaa7220 */ /* 0x000fc80000410000 */
[----:B------:R-:W-:Y:S01]  /*94e0*/  FFMA.FTZ R171, R171, R176, R186 ;  /* 0x000000b0abab7223 */ /* 0x000fe200000100ba */
[----:B------:R-:W-:Y:S01]  /*94f0*/  SHF.L.U32 R176, R102, 0x10, RZ ;  /* 0x0000001066b07819 */ /* 0x000fe200000006ff */
[----:B------:R-:W-:Y:S01]  /*9500*/  FFMA.FTZ R170, R170, R161, R167 ;  /* 0x000000a1aaaa7223 */ /* 0x000fe200000100a7 */
[----:B------:R-:W-:Y:S01]  /*9510*/  SHF.L.U32 R186, R62, 0x10, RZ ;  /* 0x000000103eba7819 */ /* 0x000fe200000006ff */
[----:B------:R-:W-:Y:S01]  /*9520*/  IMAD.U32 R161, R103, 0x10000, RZ ;  /* 0x0001000067a17824 */ /* 0x000fe200078e00ff */
[----:B------:R-:W-:-:S03]  /*9530*/  SHF.L.U32 R167, R63, 0x10, RZ ;  /* 0x000000103fa77819 */ /* 0x000fc600000006ff */
[----:B------:R-:W-:Y:S01]  /*9540*/  FFMA.FTZ R185, R185, R176, R186 ;  /* 0x000000b0b9b97223 */ /* 0x000fe200000100ba */
[----:B------:R-:W-:Y:S01]  /*9550*/  FADD.FTZ R176, -R220, R205 ;  /* 0x000000cddcb07221 */ /* 0x000fe20000010100 */
[----:B------:R-:W-:Y:S01]  /*9560*/  SHF.L.U32 R186, R56, 0x10, RZ ;  /* 0x0000001038ba7819 */ /* 0x000fe200000006ff */
[----:B------:R-:W0:Y:S02]  /*9570*/  LDC.64 R204, c[0x0][0x428] ;  /* 0x00010a00ffcc7b82 */ /* 0x000e240000000a00 */
[----:B------:R-:W-:-:S04]  /*9580*/  FMUL.FTZ R176, R219, R176 ;  /* 0x000000b0dbb07220 */ /* 0x000fc80000410000 */
[----:B------:R-:W-:Y:S01]  /*9590*/  FFMA.FTZ R188, R176, R161, R167 ;  /* 0x000000a1b0bc7223 */ /* 0x000fe200000100a7 */
[----:B------:R-:W-:Y:S01]  /*95a0*/  SHF.L.U32 R176, R96, 0x10, RZ ;  /* 0x0000001060b07819 */ /* 0x000fe200000006ff */
[----:B------:R-:W-:Y:S01]  /*95b0*/  FMUL.FTZ R161, R219, R210 ;  /* 0x000000d2dba17220 */ /* 0x000fe20000410000 */
[----:B------:R-:W-:-:S03]  /*95c0*/  SHF.L.U32 R167, R97, 0x10, RZ ;  /* 0x0000001061a77819 */ /* 0x000fc600000006ff */
[----:B------:R-:W-:Y:S01]  /*95d0*/  FFMA.FTZ R161, R161, R176, R186 ;  /* 0x000000b0a1a17223 */ /* 0x000fe200000100ba */
[C---:B------:R-:W-:Y:S01]  /*95e0*/  FADD.FTZ R176, -R220.reuse, R211 ;  /* 0x000000d3dcb07221 */ /* 0x040fe20000010100 */
[----:B------:R-:W-:-:S03]  /*95f0*/  FADD.FTZ R186, -R220, R209 ;  /* 0x000000d1dcba7221 */ /* 0x000fc60000010100 */
[C---:B------:R-:W-:Y:S01]  /*9600*/  FMUL.FTZ R176, R219.reuse, R176 ;  /* 0x000000b0dbb07220 */ /* 0x040fe20000410000 */
[----:B------:R-:W-:-:S03]  /*9610*/  FMUL.FTZ R186, R219, R186 ;  /* 0x000000badbba7220 */ /* 0x000fc60000410000 */
[----:B------:R-:W-:Y:S01]  /*9620*/  FFMA.FTZ R176, R176, R167, R175 ;  /* 0x000000a7b0b07223 */ /* 0x000fe200000100af */
[----:B------:R-:W-:Y:S02]  /*9630*/  SHF.L.U32 R167, R98, 0x10, RZ ;  /* 0x0000001062a77819 */ /* 0x000fe400000006ff */
[----:B------:R-:W-:Y:S01]  /*9640*/  SHF.L.U32 R175, R58, 0x10, RZ ;  /* 0x000000103aaf7819 */ /* 0x000fe200000006ff */
[----:B0-----:R-:W-:-:S04]  /*9650*/  IMAD.WIDE.U32 R24, R25, 0x10, R204 ;  /* 0x0000001019187825 */ /* 0x001fc800078e00cc */
[----:B------:R-:W-:Y:S01]  /*9660*/  FFMA.FTZ R186, R186, R167, R175 ;  /* 0x000000a7baba7223 */ /* 0x000fe200000100af */
[----:B------:R-:W-:Y:S01]  /*9670*/  SHF.L.U32 R167, R99, 0x10, RZ ;  /* 0x0000001063a77819 */ /* 0x000fe200000006ff */
[--C-:B------:R-:W-:Y:S01]  /*9680*/  IMAD.WIDE.U32 R34, R34, 0x10, R204.reuse ;  /* 0x0000001022227825 */ /* 0x100fe200078e00cc */
[----:B------:R-:W-:Y:S01]  /*9690*/  SHF.L.U32 R175, R59, 0x10, RZ ;  /* 0x000000103baf7819 */ /* 0x000fe200000006ff */
[----:B------:R0:W-:Y:S02]  /*96a0*/  STG.E.128 desc[UR6][R24.64], R28 ;  /* 0x0000001c18007986 */ /* 0x0001e4000c101d06 */
[----:B------:R-:W-:-:S04]  /*96b0*/  IMAD.WIDE.U32 R26, R147, 0x10, R204 ;  /* 0x00000010931a7825 */ /* 0x000fc800078e00cc */
[----:B------:R-:W-:Y:S01]  /*96c0*/  FFMA.FTZ R190, R190, R167, R175 ;  /* 0x000000a7bebe7223 */ /* 0x000fe200000100af */
[----:B------:R-:W-:Y:S01]  /*96d0*/  FMUL.FTZ R167, R219, R192 ;  /* 0x000000c0dba77220 */ /* 0x000fe20000410000 */
[----:B------:R-:W-:Y:S01]  /*96e0*/  IMAD.U32 R192, R92, 0x10000, RZ ;  /* 0x000100005cc07824 */ /* 0x000fe200078e00ff */
[----:B------:R1:W-:Y:S01]  /*96f0*/  STG.E.128 desc[UR6][R34.64], R36 ;  /* 0x0000002422007986 */ /* 0x0003e2000c101d06 */
[----:B------:R-:W-:-:S04]  /*9700*/  IMAD.WIDE.U32 R162, R156, 0x10, R204 ;  /* 0x000000109ca27825 */ /* 0x000fc800078e00cc */
[----:B------:R-:W-:Y:S01]  /*9710*/  FFMA.FTZ R167, R167, R192, R200 ;  /* 0x000000c0a7a77223 */ /* 0x000fe200000100c8 */
[C---:B------:R-:W-:Y:S01]  /*9720*/  FADD.FTZ R192, -R220.reuse, R215 ;  /* 0x000000d7dcc07221 */ /* 0x040fe20000010100 */
[----:B------:R-:W-:Y:S01]  /*9730*/  SHF.L.U32 R200, R53, 0x10, RZ ;  /* 0x0000001035c87819 */ /* 0x000fe200000006ff */
[----:B------:R-:W-:Y:S01]  /*9740*/  FADD.FTZ R220, -R220, R135 ;  /* 0x00000087dcdc7221 */ /* 0x000fe20000010100 */
[----:B------:R-:W-:Y:S02]  /*9750*/  IMAD.U32 R135, R54, 0x10000, RZ ;  /* 0x0001000036877824 */ /* 0x000fe400078e00ff */
[----:B------:R-:W-:Y:S01]  /*9760*/  FMUL.FTZ R177, R219, R192 ;  /* 0x000000c0dbb17220 */ /* 0x000fe20000410000 */
[----:B------:R-:W-:Y:S01]  /*9770*/  SHF.L.U32 R192, R93, 0x10, RZ ;  /* 0x000000105dc07819 */ /* 0x000fe200000006ff */
[----:B------:R-:W-:Y:S01]  /*9780*/  FMUL.FTZ R191, R219, R220 ;  /* 0x000000dcdbbf7220 */ /* 0x000fe20000410000 */
[----:B------:R-:W-:Y:S01]  /*9790*/  FFMA.FTZ R189, R134, R189, R135 ;  /* 0x000000bd86bd7223 */ /* 0x000fe20000010087 */
[----:B------:R-:W-:Y:S01]  /*97a0*/  SHF.L.U32 R134, R95, 0x10, RZ ;  /* 0x000000105f867819 */ /* 0x000fe200000006ff */
[----:B------:R-:W-:-:S04]  /*97b0*/  IMAD.WIDE.U32 R152, R165, 0x10, R204 ;  /* 0x00000010a5987825 */ /* 0x000fc800078e00cc */
[----:B------:R-:W-:Y:S01]  /*97c0*/  FFMA.FTZ R177, R177, R192, R200 ;  /* 0x000000c0b1b17223 */ /* 0x000fe200000100c8 */
[----:B------:R-:W-:Y:S02]  /*97d0*/  SHF.L.U32 R192, R55, 0x10, RZ ;  /* 0x0000001037c07819 */ /* 0x000fe400000006ff */
[----:B------:R-:W-:Y:S01]  /*97e0*/  F2FP.BF16.F32.PACK_AB R135, R224, R223 ;  /* 0x000000dfe087723e */ /* 0x000fe200000010ff */
[----:B------:R-:W-:Y:S01]  /*97f0*/  IMAD.WIDE.U32 R156, R187, 0x10, R204 ;  /* 0x00000010bb9c7825 */ /* 0x000fe200078e00cc */
[----:B0-----:R-:W-:-:S03]  /*9800*/  F2FP.BF16.F32.PACK_AB R25, R142, R141 ;  /* 0x0000008d8e19723e */ /* 0x001fc600000010ff */
[----:B------:R-:W-:Y:S01]  /*9810*/  FFMA.FTZ R191, R191, R134, R192 ;  /* 0x00000086bfbf7223 */ /* 0x000fe200000100c0 */
[----:B------:R-:W-:Y:S01]  /*9820*/  F2FP.BF16.F32.PACK_AB R134, R154, R222 ;  /* 0x000000de9a86723e */ /* 0x000fe200000010ff */
[--C-:B------:R-:W-:Y:S01]  /*9830*/  IMAD.WIDE.U32 R154, R169, 0x10, R204.reuse ;  /* 0x00000010a99a7825 */ /* 0x100fe200078e00cc */
[----:B------:R-:W-:Y:S02]  /*9840*/  F2FP.BF16.F32.PACK_AB R24, R140, R33 ;  /* 0x000000218c18723e */ /* 0x000fe400000010ff */
[----:B-1----:R-:W-:Y:S01]  /*9850*/  F2FP.BF16.F32.PACK_AB R35, R184, R178 ;  /* 0x000000b2b823723e */ /* 0x002fe200000010ff */
[----:B------:R0:W-:Y:S01]  /*9860*/  STG.E.128 desc[UR6][R26.64], R132 ;  /* 0x000000841a007986 */ /* 0x0001e2000c101d06 */
[----:B------:R-:W-:Y:S01]  /*9870*/  F2FP.BF16.F32.PACK_AB R34, R168, R164 ;  /* 0x000000a4a822723e */ /* 0x000fe200000010ff */
[--C-:B------:R-:W-:Y:S01]  /*9880*/  IMAD.WIDE.U32 R174, R174, 0x10, R204.reuse ;  /* 0x00000010aeae7825 */ /* 0x100fe200078e00cc */
[----:B------:R-:W-:Y:S01]  /*9890*/  F2FP.BF16.F32.PACK_AB R33, R149, R148 ;  /* 0x000000949521723e */ /* 0x000fe200000010ff */
[----:B------:R1:W-:Y:S01]  /*98a0*/  STG.E.128 desc[UR6][R162.64], R136 ;  /* 0x00000088a2007986 */ /* 0x0003e2000c101d06 */
[----:B------:R-:W-:Y:S01]  /*98b0*/  F2FP.BF16.F32.PACK_AB R31, R218, R188 ;  /* 0x000000bcda1f723e */ /* 0x000fe200000010ff */
[----:B------:R-:W-:Y:S01]  /*98c0*/  IMAD.WIDE.U32 R158, R172, 0x10, R204 ;  /* 0x00000010ac9e7825 */ /* 0x000fe200078e00cc */
[----:B------:R-:W-:-:S02]  /*98d0*/  F2FP.BF16.F32.PACK_AB R30, R216, R185 ;  /* 0x000000b9d81e723e */ /* 0x000fc400000010ff */
[----:B------:R-:W-:Y:S02]  /*98e0*/  F2FP.BF16.F32.PACK_AB R29, R171, R170 ;  /* 0x000000aaab1d723e */ /* 0x000fe400000010ff */
[----:B------:R-:W-:Y:S02]  /*98f0*/  F2FP.BF16.F32.PACK_AB R28, R151, R150 ;  /* 0x00000096971c723e */ /* 0x000fe400000010ff */
[----:B------:R-:W-:Y:S02]  /*9900*/  F2FP.BF16.F32.PACK_AB R39, R217, R190 ;  /* 0x000000bed927723e */ /* 0x000fe400000010ff */
[----:B------:R-:W-:Y:S02]  /*9910*/  F2FP.BF16.F32.PACK_AB R38, R214, R186 ;  /* 0x000000bad626723e */ /* 0x000fe400000010ff */
[----:B------:R-:W-:Y:S02]  /*9920*/  F2FP.BF16.F32.PACK_AB R37, R208, R176 ;  /* 0x000000b0d025723e */ /* 0x000fe400000010ff */
[----:B0-----:R-:W-:-:S02]  /*9930*/  F2FP.BF16.F32.PACK_AB R27, R166, R160 ;  /* 0x000000a0a61b723e */ /* 0x001fc400000010ff */
[----:B------:R-:W-:Y:S01]  /*9940*/  F2FP.BF16.F32.PACK_AB R26, R146, R145 ;  /* 0x00000091921a723e */ /* 0x000fe200000010ff */
[----:B-1----:R-:W0:Y:S01]  /*9950*/  LDC.64 R136, c[0x0][0x380] ;  /* 0x0000e000ff887b82 */ /* 0x002e220000000a00 */
[----:B------:R-:W-:Y:S02]  /*9960*/  F2FP.BF16.F32.PACK_AB R36, R202, R161 ;  /* 0x000000a1ca24723e */ /* 0x000fe400000010ff */
[----:B------:R-:W-:Y:S01]  /*9970*/  F2FP.BF16.F32.PACK_AB R135, R207, R191 ;  /* 0x000000bfcf87723e */ /* 0x000fe200000010ff */
[----:B------:R1:W-:Y:S01]  /*9980*/  STG.E.128 desc[UR6][R152.64], R24 ;  /* 0x0000001898007986 */ /* 0x0003e2000c101d06 */
[----:B------:R-:W-:Y:S02]  /*9990*/  F2FP.BF16.F32.PACK_AB R134, R206, R189 ;  /* 0x000000bdce86723e */ /* 0x000fe400000010ff */
[----:B------:R-:W-:Y:S01]  /*99a0*/  F2FP.BF16.F32.PACK_AB R133, R201, R177 ;  /* 0x000000b1c985723e */ /* 0x000fe200000010ff */
[----:B------:R1:W-:Y:S01]  /*99b0*/  STG.E.128 desc[UR6][R154.64], R32 ;  /* 0x000000209a007986 */ /* 0x0003e2000c101d06 */
[----:B------:R-:W-:-:S03]  /*99c0*/  F2FP.BF16.F32.PACK_AB R132, R173, R167 ;  /* 0x000000a7ad84723e */ /* 0x000fc600000010ff */
[----:B------:R1:W-:Y:S04]  /*99d0*/  STG.E.128 desc[UR6][R156.64], R28 ;  /* 0x0000001c9c007986 */ /* 0x0003e8000c101d06 */
[----:B------:R1:W-:Y:S04]  /*99e0*/  STG.E.128 desc[UR6][R174.64], R36 ;  /* 0x00000024ae007986 */ /* 0x0003e8000c101d06 */
[----:B------:R1:W-:Y:S01]  /*99f0*/  STG.E.128 desc[UR6][R158.64], R132 ;  /* 0x000000849e007986 */ /* 0x0003e2000c101d06 */
[----:B0-----:R-:W-:-:S04]  /*9a00*/  LEA R0, R136, R0, 0x2 ;  /* 0x0000000088007211 */ /* 0x001fc800078e10ff */
[----:B------:R-:W-:-:S13]  /*9a10*/  ISETP.GE.AND P2, PT, R0, R137, PT ;  /* 0x000000890000720c */ /* 0x000fda0003f46270 */
[----:B-1----:R-:W-:Y:S05]  /*9a20*/  @!P2 BRA `(.L_x_300) ;  /* 0xffffff6c00b0a947 */ /* 0x002fea000383ffff */
[----:B------:R-:W-:Y:S05]  /*9a30*/  EXIT ;  /* 0x000000000000794d */ /* 0x000fea0003800000 */
.L_x_299:
        /* <DEDUP_REMOVED lines=8> */
.L_x_302:
[----:B------:R-:W-:Y:S05]  /*9ac0*/  BSYNC B0 ;  /* 0x0000000000007941 */ /* 0x000fea0003800000 */
.L_x_301:
[----:B------:R-:W-:Y:S01]  /*9ad0*/  FADD.FTZ R220, R217, R132 ;  /* 0x00000084d9dc7221 */ /* 0x000fe20000010000 */
[----:B------:R-:W-:Y:S02]  /*9ae0*/  HFMA2 R219, -RZ, RZ, 0, 1.1920928955078125e-07 ;  /* 0x00000002ffdb7431 */ /* 0x000fe400000001ff */
[----:B------:R-:W-:Y:S01]  /*9af0*/  IMAD.MOV.U32 R218, RZ, RZ, 0x1f ;  /* 0x0000001fffda7424 */ /* 0x000fe200078e00ff */
[----:B------:R-:W-:Y:S01]  /*9b00*/  MOV R133, 0xffffffff ;  /* 0xffffffff00857802 */ /* 0x000fe20000000f00 */
[----:B------:R-:W0:Y:S01]  /*9b10*/  LDC R216, c[0x0][0x400] ;  /* 0x00010000ffd87b82 */ /* 0x000e220000000800 */
[----:B------:R-:W-:-:S07]  /*9b20*/  MOV R224, R220 ;  /* 0x000000dc00e07202 */ /* 0x000fce0000000f00 */
[----:B0-----:R-:W-:Y:S05]  /*9b30*/  WARPSYNC.COLLECTIVE R133, `(.L_x_303) ;  /* 0x0000000085087348 */ /* 0x001fea0003c00000 */
[----:B------:R1:W2:Y:S02]  /*9b40*/  SHFL.BFLY P3, R132, R224, R219, R218 ;  /* 0x0c0000dbe0847389 */ /* 0x0002a400000600da */
[----:B012---:R-:W-:Y:S05]  /*9b50*/  ENDCOLLECTIVE ;  /* 0x000000000000791b */ /* 0x007fea0003800000 */
.L_x_303:
[----:B------:R-:W-:Y:S02]  /*9b60*/  HFMA2 R219, -RZ, RZ, 0, 2.384185791015625e-07 ;  /* 0x00000004ffdb7431 */ /* 0x000fe400000001ff */
[----:B------:R-:W-:-:S07]  /*9b70*/  FADD.FTZ R224, R220, R132 ;  /* 0x00000084dce07221 */ /* 0x000fce0000010000 */
[----:B------:R-:W-:Y:S05]  /*9b80*/  WARPSYNC.COLLECTIVE R133, `(.L_x_304) ;  /* 0x0000000085087348 */ /* 0x000fea0003c00000 */
[----:B------:R0:W1:Y:S02]  /*9b90*/  SHFL.BFLY P3, R132, R224, R219, R218 ;  /* 0x0c0000dbe0847389 */ /* 0x00006400000600da */
[----:B01----:R-:W-:Y:S05]  /*9ba0*/  ENDCOLLECTIVE ;  /* 0x000000000000791b */ /* 0x003fea0003800000 */
.L_x_304:
[----:B------:R-:W-:Y:S01]  /*9bb0*/  MOV R219, 0x8 ;  /* 0x0000000800db7802 */ /* 0x000fe20000000f00 */
[----:B------:R-:W-:-:S07]  /*9bc0*/  FADD.FTZ R224, R224, R132 ;  /* 0x00000084e0e07221 */ /* 0x000fce0000010000 */
[----:B------:R-:W-:Y:S05]  /*9bd0*/  WARPSYNC.COLLECTIVE R133, `(.L_x_305) ;  /* 0x0000000085087348 */ /* 0x000fea0003c00000 */
[----:B------:R0:W1:Y:S02]  /*9be0*/  SHFL.BFLY P3, R132, R224, R219, R218 ;  /* 0x0c0000dbe0847389 */ /* 0x00006400000600da */
[----:B01----:R-:W-:Y:S05]  /*9bf0*/  ENDCOLLECTIVE ;  /* 0x000000000000791b */ /* 0x003fea0003800000 */
.L_x_305:
[----:B------:R-:W-:Y:S02]  /*9c00*/  IMAD.MOV.U32 R219, RZ, RZ, 0x10 ;  /* 0x00000010ffdb7424 */ /* 0x000fe400078e00ff */
[----:B------:R-:W-:-:S05]  /*9c10*/  FADD.FTZ R220, R224, R132 ;  /* 0x00000084e0dc7221 */ /* 0x000fca0000010000 */
[----:B------:R-:W-:-:S07]  /*9c20*/  MOV R224, R220 ;  /* 0x000000dc00e07202 */ /* 0x000fce0000000f00 */
[----:B------:R-:W-:Y:S05]  /*9c30*/  WARPSYNC.COLLECTIVE R133, `(.L_x_306) ;  /* 0x0000000085087348 */ /* 0x000fea0003c00000 */
[----:B------:R0:W1:Y:S02]  /*9c40*/  SHFL.BFLY P3, R132, R224, R219, R218 ;  /* 0x0c0000dbe0847389 */ /* 0x00006400000600da */
[----:B01----:R-:W-:Y:S05]  /*9c50*/  ENDCOLLECTIVE ;  /* 0x000000000000791b */ /* 0x003fea0003800000 */
.L_x_306:
[----:B------:R-:W-:Y:S02]  /*9c60*/  HFMA2 R219, -RZ, RZ, 0, 5.9604644775390625e-08 ;  /* 0x00000001ffdb7431 */ /* 0x000fe400000001ff */
[----:B------:R-:W-:-:S04]  /*9c70*/  FADD.FTZ R217, R220, R132 ;  /* 0x00000084dcd97221 */ /* 0x000fc80000010000 */
[----:B------:R-:W-:-:S04]  /*9c80*/  FMUL.FTZ R217, R217, R216 ;  /* 0x000000d8d9d97220 */ /* 0x000fc80000410000 */
[C---:B------:R-:W-:Y:S01]  /*9c90*/  FADD.FTZ R132, -R217.reuse, R35 ;  /* 0x00000023d9847221 */ /* 0x040fe20000010100 */
[C---:B------:R-:W-:Y:S01]  /*9ca0*/  FADD.FTZ R220, -R217.reuse, R138 ;  /* 0x0000008ad9dc7221 */ /* 0x040fe20000010100 */
[----:B------:R-:W-:Y:S02]  /*9cb0*/  FADD.FTZ R133, -R217, R137 ;  /* 0x00000089d9857221 */ /* 0x000fe40000010100 */
[----:B------:R-:W-:-:S04]  /*9cc0*/  FFMA.FTZ R132, R132, R132, RZ ;  /* 0x0000008484847223 */ /* 0x000fc800000100ff */
[----:B------:R-:W-:Y:S01]  /*9cd0*/  FFMA.FTZ R132, R220, R220, R132 ;  /* 0x000000dcdc847223 */ /* 0x000fe20000010084 */
[----:B------:R-:W-:-:S04]  /*9ce0*/  FADD.FTZ R220, -R217, R36 ;  /* 0x00000024d9dc7221 */ /* 0x000fc80000010100 */
[----:B------:R-:W-:-:S04]  /*9cf0*/  FFMA.FTZ R132, R220, R220, R132 ;  /* 0x000000dcdc847223 */ /* 0x000fc80000010084 */
        /* <DEDUP_REMOVED lines=153> */
[----:B------:R-:W-:-:S04]  /*a690*/  MOV R133, 0xffffffff ;  /* 0xffffffff00857802 */ /* 0x000fc80000000f00 */
[----:B------:R-:W-:-:S07]  /*a6a0*/  MOV R224, R220 ;  /* 0x000000dc00e07202 */ /* 0x000fce0000000f00 */
[----:B------:R-:W-:Y:S05]  /*a6b0*/  WARPSYNC.COLLECTIVE R133, `(.L_x_307) ;  /* 0x0000000085087348 */ /* 0x000fea0003c00000 */
[----:B------:R0:W1:Y:S02]  /*a6c0*/  SHFL.BFLY P3, R132, R224, R219, R218 ;  /* 0x0c0000dbe0847389 */ /* 0x00006400000600da */
[----:B01----:R-:W-:Y:S05]  /*a6d0*/  ENDCOLLECTIVE ;  /* 0x000000000000791b */ /* 0x003fea0003800000 */
.L_x_307:
[----:B------:R-:W-:Y:S02]  /*a6e0*/  HFMA2 R219, -RZ, RZ, 0, 1.1920928955078125e-07 ;  /* 0x00000002ffdb7431 */ /* 0x000fe400000001ff */
[----:B------:R-:W-:-:S07]  /*a6f0*/  FADD.FTZ R224, R220, R132 ;  /* 0x00000084dce07221 */ /* 0x000fce0000010000 */
[----:B------:R-:W-:Y:S05]  /*a700*/  WARPSYNC.COLLECTIVE R133, `(.L_x_308) ;  /* 0x0000000085087348 */ /* 0x000fea0003c00000 */
[----:B------:R0:W1:Y:S02]  /*a710*/  SHFL.BFLY P3, R132, R224, R219, R218 ;  /* 0x0c0000dbe0847389 */ /* 0x00006400000600da */
[----:B01----:R-:W-:Y:S05]  /*a720*/  ENDCOLLECTIVE ;  /* 0x000000000000791b */ /* 0x003fea0003800000 */
.L_x_308:
[----:B------:R-:W-:Y:S02]  /*a730*/  IMAD.MOV.U32 R219, RZ, RZ, 0x4 ;  /* 0x00000004ffdb7424 */ /* 0x000fe400078e00ff */
[----:B------:R-:W-:-:S07]  /*a740*/  FADD.FTZ R224, R224, R132 ;  /* 0x00000084e0e07221 */ /* 0x000fce0000010000 */
[----:B------:R-:W-:Y:S05]  /*a750*/  WARPSYNC.COLLECTIVE R133, `(.L_x_309) ;  /* 0x0000000085087348 */ /* 0x000fea0003c00000 */
[----:B------:R0:W1:Y:S02]  /*a760*/  SHFL.BFLY P3, R132, R224, R219, R218 ;  /* 0x0c0000dbe0847389 */ /* 0x00006400000600da */
[----:B01----:R-:W-:Y:S05]  /*a770*/  ENDCOLLECTIVE ;  /* 0x000000000000791b */ /* 0x003fea0003800000 */
.L_x_309:
[----:B------:R-:W-:Y:S02]  /*a780*/  HFMA2 R219, -RZ, RZ, 0, 4.76837158203125e-07 ;  /* 0x00000008ffdb7431 */ /* 0x000fe400000001ff */
[----:B------:R-:W-:-:S05]  /*a790*/  FADD.FTZ R220, R224, R132 ;  /* 0x00000084e0dc7221 */ /* 0x000fca0000010000 */
[----:B------:R-:W-:-:S07]  /*a7a0*/  MOV R224, R220 ;  /* 0x000000dc00e07202 */ /* 0x000fce0000000f00 */
[----:B------:R-:W-:Y:S05]  /*a7b0*/  WARPSYNC.COLLECTIVE R133, `(.L_x_310) ;  /* 0x0000000085087348 */ /* 0x000fea0003c00000 */
[----:B------:R0:W1:Y:S02]  /*a7c0*/  SHFL.BFLY P3, R132, R224, R219, R218 ;  /* 0x0c0000dbe0847389 */ /* 0x00006400000600da */
[----:B01----:R-:W-:Y:S05]  /*a7d0*/  ENDCOLLECTIVE ;  /* 0x000000000000791b */ /* 0x003fea0003800000 */
.L_x_310:
[----:B------:R-:W-:Y:S02]  /*a7e0*/  HFMA2 R219, -RZ, RZ, 0, 9.5367431640625e-07 ;  /* 0x00000010ffdb7431 */ /* 0x000fe400000001ff */
[----:B------:R-:W-:-:S05]  /*a7f0*/  FADD.FTZ R220, R220, R132 ;  /* 0x00000084dcdc7221 */ /* 0x000fca0000010000 */
[----:B------:R-:W-:-:S07]  /*a800*/  MOV R224, R220 ;  /* 0x000000dc00e07202 */ /* 0x000fce0000000f00 */
[----:B------:R-:W-:Y:S05]  /*a810*/  WARPSYNC.COLLECTIVE R133, `(.L_x_311) ;  /* 0x0000000085087348 */ /* 0x000fea0003c00000 */
[----:B------:R0:W1:Y:S02]  /*a820*/  SHFL.BFLY P3, R132, R224, R219, R218 ;  /* 0x0c0000dbe0847389 */ /* 0x00006400000600da */
[----:B01----:R-:W-:Y:S05]  /*a830*/  ENDCOLLECTIVE ;  /* 0x000000000000791b */ /* 0x003fea0003800000 */
.L_x_311:
[----:B------:R-:W-:Y:S05]  /*a840*/  BRA `(.L_x_312) ;  /* 0xffffffd000a87947 */ /* 0x000fea000383ffff */
.L_x_313:
        /* <DEDUP_REMOVED lines=11> */
.L_x_54431:


//--------------------- .text._ZN10layer_norm31ln_parallel_residual_fwd_kernelINS_13Kernel_traitsI13__nv_bfloat16S2_S2_S2_fjLj2560ELj1ELj4ELj1ELj16ENS_18Kernel_traits_baseILj2560ES2_S2_S2_S2_fjLj128EEEEELb1ELb0ELb0EEEvNS_9FwdParamsE --------------------------
	.section	.text._ZN10layer_norm31ln_parallel_residual_fwd_kernelINS_13Kernel_traitsI13__nv_bfloat16S2_S2_S2_fjLj2560ELj1ELj4ELj1ELj16ENS_18Kernel_traits_baseILj2560ES2_S2_S2_S2_fjLj128EEEEELb1ELb0ELb0EEEvNS_9FwdParamsE,"ax",@progbits
	.align	128
        .global         _ZN10layer_norm31ln_parallel_residual_fwd_kernelINS_13Kernel_traitsI13__nv_bfloat16S2_S2_S2_fjLj2560ELj1ELj4ELj1ELj16ENS_18Kernel_traits_baseILj2560ES2_S2_S2_S2_fjLj128EEEEELb1ELb0ELb0EEEvNS_9FwdParamsE
        .type           _ZN10layer_norm31ln_parallel_residual_fwd_kernelINS_13Kernel_traitsI13__nv_bfloat16S2_S2_S2_fjLj2560ELj1ELj4ELj1ELj16ENS_18Kernel_traits_baseILj2560ES2_S2_S2_S2_fjLj128EEEEELb1ELb0ELb0EEEvNS_9FwdParamsE,@function
        .size           _ZN10layer_norm31ln_parallel_residual_fwd_kernelINS_13Kernel_traitsI13__nv_bfloat16S2_S2_S2_fjLj2560ELj1ELj4ELj1ELj16ENS_18Kernel_traits_baseILj2560ES2_S2_S2_S2_fjLj128EEEEELb1ELb0ELb0EEEvNS_9FwdParamsE,(.L_x_54432 - _ZN10layer_norm31ln_parallel_residual_fwd_kernelINS_13Kernel_traitsI13__nv_bfloat16S2_S2_S2_fjLj2560ELj1ELj4ELj1ELj16ENS_18Kernel_traits_baseILj2560ES2_S2_S2_S2_fjLj128EEEEELb1ELb0ELb0EEEvNS_9FwdParamsE)
        .other          _ZN10layer_norm31ln_parallel_residual_fwd_kernelINS_13Kernel_traitsI13__nv_bfloat16S2_S2_S2_fjLj2560ELj1ELj4ELj1ELj16ENS_18Kernel_traits_baseILj2560ES2_S2_S2_S2_fjLj128EEEEELb1ELb0ELb0EEEvNS_9FwdParamsE,@"STO_CUDA_ENTRY STV_DEFAULT"
_ZN10layer_norm31ln_parallel_residual_fwd_kernelINS_13Kernel_traitsI13__nv_bfloat16S2_S2_S2_fjLj2560ELj1ELj4ELj1ELj16ENS_18Kernel_traits_baseILj2560ES2_S2_S2_S2_fjLj128EEEEELb1ELb0ELb0EEEvNS_9FwdParamsE:
.text._ZN10layer_norm31ln_parallel_residual_fwd_kernelINS_13Kernel_traitsI13__nv_bfloat16S2_S2_S2_fjLj2560ELj1ELj4ELj1ELj16ENS_18Kernel_traits_baseILj2560ES2_S2_S2_S2_fjLj128EEEEELb1ELb0ELb0EEEvNS_9FwdParamsE:
[----:B------:R-:W0:Y:S01]  /*0000*/  LDC R1, c[0x0][0x37c] ;  /* 0x0000df00ff017b82 */ /* 0x000e220000000800 */
[----:B------:R-:W1:Y:S07]  /*0010*/  LDCU.U8 UR4, c[0x0][0x464] ;  /* 0x00008c80ff0477ac */ /* 0x000e6e0008000000 */
[----:B------:R-:W2:Y:S01]  /*0020*/  LDC R14, c[0x0][0x458] ;  /* 0x00011600ff0e7b82 */ /* 0x000ea20000000800 */
[----:B0-----:R-:W-:Y:S01]  /*0030*/  VIADD R1, R1, 0xfffffbc8 ;  /* 0xfffffbc801017836 */ /* 0x001fe20000000000 */
[----:B------:R-:W0:Y:S06]  /*0040*/  LDCU.64 UR6, c[0x0][0x358] ;  /* 0x00006b00ff0677ac */ /* 0x000e2c0008000a00 */
[----:B------:R-:W3:Y:S01]  /*0050*/  LDC R15, c[0x0][0x45c] ;  /* 0x00011700ff0f7b82 */ /* 0x000ee20000000800 */
[----:B------:R-:W4:Y:S07]  /*0060*/  S2R R17, SR_TID.X ;  /* 0x0000000000117919 */ /* 0x000f2e0000002100 */
[----:B------:R-:W4:Y:S01]  /*0070*/  LDC R7, c[0x0][0x388] ;  /* 0x0000e200ff077b82 */ /* 0x000f220000000800 */
[----:B-1----:R-:W-:Y:S01]  /*0080*/  ISETP.NE.AND P0, PT, RZ, UR4, PT ;  /* 0x00000004ff007c0c */ /* 0x002fe2000bf05270 */
[----:B------:R-:W1:-:S12]  /*0090*/  LDCU.64 UR4, c[0x0][0x450] ;  /* 0x00008a00ff0477ac */ /* 0x000e580008000a00 */
[----:B--2---:R-:W-:Y:S01]  /*00a0*/  @P0 IMAD.MOV.U32 R2, RZ, RZ, R14 ;  /* 0x000000ffff020224 */ /* 0x004fe200078e000e */
[----:B------:R-:W2:Y:S01]  /*00b0*/  @P0 LDC R5, c[0x0][0x460] ;  /* 0x00011800ff050b82 */ /* 0x000ea20000000800 */
[----:B---3--:R-:W-:-:S06]  /*00c0*/  @P0 MOV R3, R15 ;  /* 0x0000000f00030202 */ /* 0x008fcc0000000f00 */
[----:B0-----:R-:W2:Y:S01]  /*00d0*/  @P0 LDG.E.64 R2, desc[UR6][R2.64] ;  /* 0x0000000602020981 */ /* 0x001ea2000c1e1b00 */
[----:B-1----:R-:W-:Y:S02]  /*00e0*/  IMAD.U32 R60, RZ, RZ, UR4 ;  /* 0x00000004ff3c7e24 */ /* 0x002fe4000f8e00ff */
[----:B------:R-:W-:Y:S01]  /*00f0*/  IMAD.U32 R61, RZ, RZ, UR5 ;  /* 0x00000005ff3d7e24 */ /* 0x000fe2000f8e00ff */
[----:B------:R-:W0:Y:S05]  /*0100*/  LDCU.64 UR4, c[0x0][0x438] ;  /* 0x00008700ff0477ac */ /* 0x000e2a0008000a00 */
[----:B------:R-:W5:Y:S01]  /*0110*/  @P0 LDG.E.64 R60, desc[UR6][R60.64] ;  /* 0x000000063c3c0981 */ /* 0x000f62000c1e1b00 */
[----:B----4-:R-:W-:Y:S01]  /*0120*/  LOP3.LUT R0, R17, 0x1f, RZ, 0xc0, !PT ;  /* 0x0000001f11007812 */ /* 0x010fe200078ec0ff */
[----:B------:R-:W-:Y:S01]  /*0130*/  BSSY.RECONVERGENT B0, `(.L_x_314) ;  /* 0x000040f000007945 */ /* 0x000fe20003800200 */
[----:B------:R-:W-:-:S04]  /*0140*/  SHF.R.S32.HI R4, RZ, 0x1f, R7 ;  /* 0x0000001fff047819 */ /* 0x000fc80000011407 */
[----:B------:R-:W-:Y:S01]  /*0150*/  LEA.HI R4, R4, R7, RZ, 0x3 ;  /* 0x0000000704047211 */ /* 0x000fe200078f18ff */
[----:B0-----:R-:W-:-:S04]  /*0160*/  UISETP.NE.U32.AND UP0, UPT, UR4, URZ, UPT ;  /* 0x000000ff0400728c */ /* 0x001fc8000bf05070 */
[----:B------:R-:W-:Y:S01]  /*0170*/  UISETP.NE.AND.EX UP0, UPT, UR5, URZ, UPT, UP0 ;  /* 0x000000ff0500728c */ /* 0x000fe2000bf05300 */
[----:B--2---:R-:W-:Y:S02]  /*0180*/  @P0 IADD3 R14, P1, PT, R2, R5, RZ ;  /* 0x00000005020e0210 */ /* 0x004fe40007f3e0ff */
[----:B------:R-:W-:Y:S02]  /*0190*/  LOP3.LUT R5, R0, 0x1f, RZ, 0x3c, !PT ;  /* 0x0000001f00057812 */ /* 0x000fe400078e3cff */
[----:B------:R-:W-:Y:S02]  /*01a0*/  @P0 IADD3.X R15, PT, PT, RZ, R3, RZ, P1, !PT ;  /* 0x00000003ff0f0210 */ /* 0x000fe40000ffe4ff */
[----:B------:R-:W-:Y:S02]  /*01b0*/  LEA.HI.SX32 R20, R4, R5, 0x1d ;  /* 0x0000000504147211 */ /* 0x000fe400078feaff */
[--C-:B------:R-:W-:Y:S02]  /*01c0*/  SHF.R.U64 R19, R14, 0x2, R15.reuse ;  /* 0x000000020e137819 */ /* 0x100fe4000000120f */
[----:B------:R-:W-:Y:S01]  /*01d0*/  SHF.R.U32.HI R13, RZ, 0x2, R15 ;  /* 0x00000002ff0d7819 */ /* 0x000fe2000001160f */
[----:B------:R-:W-:Y:S06]  /*01e0*/  BRA.U UP0, `(.L_x_315) ;  /* 0x0000001d00a87547 */ /* 0x000fec000b800000 */
[----:B------:R-:W0:Y:S02]  /*01f0*/  LDCU.64 UR4, c[0x0][0x440] ;  /* 0x00008800ff0477ac */ /* 0x000e240008000a00 */
[----:B0-----:R-:W-:-:S04]  /*0200*/  UISETP.NE.U32.AND UP0, UPT, UR4, URZ, UPT ;  /* 0x000000ff0400728c */ /* 0x001fc8000bf05070 */
[----:B------:R-:W-:-:S09]  /*0210*/  UISETP.NE.AND.EX UP0, UPT, UR5, URZ, UPT, UP0 ;  /* 0x000000ff0500728c */ /* 0x000fd2000bf05300 */
[----:B------:R-:W-:Y:S05]  /*0220*/  BRA.U UP0, `(.L_x_316) ;  /* 0x0000000d00407547 */ /* 0x000fea000b800000 */
[----:B------:R-:W2:Y:S01]  /*0230*/  LDL.64 R32, [R1+0x90] ;  /* 0x0000900001207983 */ /* 0x000ea20000100a00 */
[----:B------:R-:W0:Y:S03]  /*0240*/  LDC.64 R2, c[0x0][0x3d0] ;  /* 0x0000f400ff027b82 */ /* 0x000e260000000a00 */
[----:B------:R-:W2:Y:S01]  /*0250*/  LDL.64 R34, [R1+0x98] ;  /* 0x0000980001227983 */ /* 0x000ea20000100a00 */
[----:B------:R-:W-:-:S03]  /*0260*/  ISETP.GE.U32.AND P6, PT, R20, 0x20, PT ;  /* 0x000000201400780c */ /* 0x000fc60003fc6070 */
[----:B------:R-:W3:Y:S01]  /*0270*/  LDL.64 R36, [R1+0x70] ;  /* 0x0000700001247983 */ /* 0x000ee20000100a00 */
[----:B------:R-:W1:Y:S03]  /*0280*/  LDC.64 R4, c[0x0][0x3d8] ;  /* 0x0000f600ff047b82 */ /* 0x000e660000000a00 */
[----:B------:R-:W3:Y:S04]  /*0290*/  LDL.64 R38, [R1+0x78] ;  /* 0x0000780001267983 */ /* 0x000ee80000100a00 */
[----:B------:R-:W4:Y:S01]  /*02a0*/  LDL.64 R40, [R1+0x60] ;  /* 0x0000600001287983 */ /* 0x000f220000100a00 */
[----:B------:R-:W1:Y:S03]  /*02b0*/  LDC.64 R6, c[0x0][0x3d0] ;  /* 0x0000f400ff067b82 */ /* 0x000e660000000a00 */
[----:B------:R-:W4:Y:S01]  /*02c0*/  LDL.64 R42, [R1+0x68] ;  /* 0x00006800012a7983 */ /* 0x000f220000100a00 */
[----:B------:R-:W-:-:S02]  /*02d0*/  ISETP.GE.U32.AND P1, PT, R20, 0x40, PT ;  /* 0x000000401400780c */ /* 0x000fc40003f26070 */
[----:B------:R-:W-:Y:S01]  /*02e0*/  ISETP.GE.U32.AND P5, PT, R20, 0x60, PT ;  /* 0x000000601400780c */ /* 0x000fe20003fa6070 */
[----:B0-----:R-:W-:Y:S01]  /*02f0*/  @P6 IMAD.WIDE.U32 R2, R0, 0x10, R2 ;  /* 0x0000001000026825 */ /* 0x001fe200078e0002 */
[----:B------:R-:W0:Y:S01]  /*0300*/  LDC.64 R8, c[0x0][0x3d8] ;  /* 0x0000f600ff087b82 */ /* 0x000e220000000a00 */
[----:B------:R-:W-:Y:S02]  /*0310*/  ISETP.GE.U32.AND P4, PT, R20, 0x80, PT ;  /* 0x000000801400780c */ /* 0x000fe40003f86070 */
[----:B------:R-:W-:Y:S01]  /*0320*/  LOP3.LUT R18, R18, 0xffffefff, RZ, 0xc0, !PT ;  /* 0xffffefff12127812 */ /* 0x000fe200078ec0ff */
[C---:B-1----:R-:W-:Y:S01]  /*0330*/  @P6 IMAD.WIDE.U32 R4, R0.reuse, 0x10, R4 ;  /* 0x0000001000046825 */ /* 0x042fe200078e0004 */
[----:B------:R-:W-:-:S03]  /*0340*/  @P6 LOP3.LUT R0, R0, 0x20, RZ, 0xfc, !PT ;  /* 0x0000002000006812 */ /* 0x000fc600078efcff */
[----:B------:R-:W1:Y:S08]  /*0350*/  LDC.64 R22, c[0x0][0x3d8] ;  /* 0x0000f600ff167b82 */ /* 0x000e700000000a00 */
[----:B------:R-:W1:Y:S01]  /*0360*/  LDC.64 R10, c[0x0][0x3d0] ;  /* 0x0000f400ff0a7b82 */ /* 0x000e620000000a00 */
[----:B------:R-:W-:-:S07]  /*0370*/  @P1 IMAD.WIDE.U32 R6, R0, 0x10, R6 ;  /* 0x0000001000061825 */ /* 0x000fce00078e0006 */
[----:B------:R-:W1:Y:S01]  /*0380*/  LDC.64 R24, c[0x0][0x3d0] ;  /* 0x0000f400ff187b82 */ /* 0x000e620000000a00 */
[----:B0-----:R-:W-:-:S07]  /*0390*/  @P1 IMAD.WIDE.U32 R8, R0, 0x10, R8 ;  /* 0x0000001000081825 */ /* 0x001fce00078e0008 */
[----:B------:R-:W0:Y:S01]  /*03a0*/  LDC.64 R26, c[0x0][0x3d8] ;  /* 0x0000f600ff1a7b82 */ /* 0x000e220000000a00 */
[----:B------:R-:W-:-:S07]  /*03b0*/  @P1 VIADD R0, R0, 0x20 ;  /* 0x0000002000001836 */ /* 0x000fce0000000000 */
[----:B------:R-:W0:Y:S08]  /*03c0*/  LDC.64 R28, c[0x0][0x3d0] ;  /* 0x0000f400ff1c7b82 */ /* 0x000e300000000a00 */
[----:B------:R-:W0:Y:S01]  /*03d0*/  LDC.64 R30, c[0x0][0x3d8] ;  /* 0x0000f600ff1e7b82 */ /* 0x000e220000000a00 */
[----:B--2---:R2:W4:Y:S01]  /*03e0*/  @P6 LDG.E.128 R32, desc[UR6][R2.64] ;  /* 0x0000000602206981 */ /* 0x004522000c1e1d00 */
[----:B------:R-:W-:-:S02]  /*03f0*/  ISETP.GE.U32.AND P0, PT, R20, 0xa0, PT ;  /* 0x000000a01400780c */ /* 0x000fc40003f06070 */
[C---:B------:R-:W-:Y:S02]  /*0400*/  ISETP.GE.U32.AND P3, PT, R20.reuse, 0xc0, PT ;  /* 0x000000c01400780c */ /* 0x040fe40003f66070 */
[----:B------:R-:W-:Y:S01]  /*0410*/  ISETP.GE.U32.AND P2, PT, R20, 0xe0, PT ;  /* 0x000000e01400780c */ /* 0x000fe20003f46070 */
[----:B------:R-:W-:Y:S02]  /*0420*/  @P1 IMAD.MOV.U32 R171, RZ, RZ, RZ ;  /* 0x000000ffffab1224 */ /* 0x000fe400078e00ff */
[----:B------:R-:W-:Y:S01]  /*0430*/  HFMA2 R194, -RZ, RZ, 0, 0 ;  /* 0x00000000ffc27431 */ /* 0x000fe200000001ff */
[----:B---3--:R3:W3:Y:S01]  /*0440*/  @P1 LDG.E.128 R36, desc[UR6][R6.64] ;  /* 0x0000000606241981 */ /* 0x0086e2000c1e1d00 */
[----:B------:R-:W-:Y:S01]  /*0450*/  @P5 IMAD.MOV.U32 R175, RZ, RZ, RZ ;  /* 0x000000ffffaf5224 */ /* 0x000fe200078e00ff */
[----:B--2---:R-:W2:Y:S01]  /*0460*/  LDC.64 R2, c[0x0][0x3d0] ;  /* 0x0000f400ff027b82 */ /* 0x004ea20000000a00 */
[----:B------:R-:W-:Y:S02]  /*0470*/  @P4 IMAD.MOV.U32 R179, RZ, RZ, RZ ;  /* 0x000000ffffb34224 */ /* 0x000fe400078e00ff */
[----:B------:R-:W-:Y:S01]  /*0480*/  HFMA2 R170, -RZ, RZ, 0, 0 ;  /* 0x00000000ffaa7431 */ /* 0x000fe200000001ff */
[----:B------:R-:W-:Y:S01]  /*0490*/  @P6 LOP3.LUT R18, R18, 0x1000, RZ, 0xfc, !PT ;  /* 0x0000100012126812 */ /* 0x000fe200078efcff */
[----:B----4-:R-:W4:Y:S01]  /*04a0*/  @P1 LDG.E.128 R40, desc[UR6][R8.64] ;  /* 0x0000000608281981 */ /* 0x010f22000c1e1d00 */
[----:B-1----:R-:W-:-:S02]  /*04b0*/  @P5 IMAD.WIDE.U32 R22, R0, 0x10, R22 ;  /* 0x0000001000165825 */ /* 0x002fc400078e0016 */
[----:B---3--:R-:W1:Y:S01]  /*04c0*/  LDC.64 R6, c[0x0][0x3d0] ;  /* 0x0000f400ff067b82 */ /* 0x008e620000000a00 */
[----:B------:R3:W-:Y:S04]  /*04d0*/  @P6 STL.64 [R1+0x90], R32 ;  /* 0x0000902001006387 */ /* 0x0007e80000100a00 */
[----:B------:R0:W-:Y:S04]  /*04e0*/  @P6 STL.64 [R1+0x98], R34 ;  /* 0x0000982201006387 */ /* 0x0001e80000100a00 */
[----:B------:R0:W2:Y:S04]  /*04f0*/  LDL.64 R68, [R1+0x40] ;  /* 0x0000400001447983 */ /* 0x0000a80000100a00 */
[----:B------:R0:W2:Y:S01]  /*0500*/  LDL.64 R70, [R1+0x48] ;  /* 0x0000480001467983 */ /* 0x0000a20000100a00 */
[C---:B------:R-:W-:Y:S01]  /*0510*/  @P5 IMAD.WIDE.U32 R10, R0.reuse, 0x10, R10 ;  /* 0x00000010000a5825 */ /* 0x040fe200078e000a */
[----:B---3--:R-:W3:Y:S02]  /*0520*/  LDC.64 R32, c[0x0][0x3d0] ;  /* 0x0000f400ff207b82 */ /* 0x008ee40000000a00 */
[----:B------:R1:W4:Y:S04]  /*0530*/  LDL.64 R72, [R1+0x50] ;  /* 0x0000500001487983 */ /* 0x0003280000100a00 */
[----:B------:R1:W4:Y:S02]  /*0540*/  LDL.64 R74, [R1+0x58] ;  /* 0x00005800014a7983 */ /* 0x0003240000100a00 */
[----:B0-----:R-:W0:Y:S02]  /*0550*/  LDC.64 R34, c[0x0][0x3d8] ;  /* 0x0000f600ff227b82 */ /* 0x001e240000000a00 */
[----:B------:R0:W3:Y:S04]  /*0560*/  LDL.64 R52, [R1+0x20] ;  /* 0x0000200001347983 */ /* 0x0000e80000100a00 */
[----:B------:R0:W3:Y:S04]  /*0570*/  LDL.64 R54, [R1+0x28] ;  /* 0x0000280001367983 */ /* 0x0000e80000100a00 */
[----:B------:R0:W3:Y:S04]  /*0580*/  LDL.64 R56, [R1+0x30] ;  /* 0x0000300001387983 */ /* 0x0000e80000100a00 */
[----:B------:R0:W3:Y:S04]  /*0590*/  LDL.64 R58, [R1+0x38] ;  /* 0x00003800013a7983 */ /* 0x0000e80000100a00 */
[----:B------:R0:W3:Y:S04]  /*05a0*/  LDL.64 R64, [R1+0x80] ;  /* 0x0000800001407983 */ /* 0x0000e80000100a00 */
[----:B------:R0:W3:Y:S04]  /*05b0*/  LDL.64 R66, [R1+0x88] ;  /* 0x0000880001427983 */ /* 0x0000e80000100a00 */
[----:B------:R0:W3:Y:S04]  /*05c0*/  LDL.64 R48, [R1+0x10] ;  /* 0x0000100001307983 */ /* 0x0000e80000100a00 */
[----:B------:R0:W3:Y:S04]  /*05d0*/  LDL.64 R50, [R1+0x18] ;  /* 0x0000180001327983 */ /* 0x0000e80000100a00 */
[----:B------:R0:W3:Y:S04]  /*05e0*/  LDL.64 R44, [R1] ;  /* 0x00000000012c7983 */ /* 0x0000e80000100a00 */
[----:B------:R0:W3:Y:S04]  /*05f0*/  LDL.64 R46, [R1+0x8] ;  /* 0x00000800012e7983 */ /* 0x0000e80000100a00 */
[----:B--2---:R-:W2:Y:S04]  /*0600*/  @P5 LDG.E.128 R68, desc[UR6][R22.64] ;  /* 0x0000000616445981 */ /* 0x004ea8000c1e1d00 */
[----:B----4-:R-:W4:Y:S01]  /*0610*/  @P5 LDG.E.128 R72, desc[UR6][R10.64] ;  /* 0x000000060a485981 */ /* 0x010f22000c1e1d00 */
[----:B------:R-:W-:-:S03]  /*0620*/  @P5 VIADD R0, R0, 0x20 ;  /* 0x0000002000005836 */ /* 0x000fc60000000000 */
[----:B------:R1:W-:Y:S01]  /*0630*/  @P1 STL.64 [R1+0x70], R36 ;  /* 0x0000702401001387 */ /* 0x0003e20000100a00 */
[----:B------:R-:W-:-:S03]  /*0640*/  @P4 IMAD.WIDE.U32 R24, R0, 0x10, R24 ;  /* 0x0000001000184825 */ /* 0x000fc600078e0018 */
[----:B------:R0:W-:Y:S01]  /*0650*/  @P1 STL.64 [R1+0x78], R38 ;  /* 0x0000782601001387 */ /* 0x0001e20000100a00 */
[C---:B------:R-:W-:Y:S01]  /*0660*/  @P4 IMAD.WIDE.U32 R26, R0.reuse, 0x10, R26 ;  /* 0x00000010001a4825 */ /* 0x040fe200078e001a */
[----:B------:R-:W-:Y:S02]  /*0670*/  @P4 IADD3 R0, PT, PT, R0, 0x20, RZ ;  /* 0x0000002000004810 */ /* 0x000fe40007ffe0ff */
[----:B------:R0:W-:Y:S01]  /*0680*/  @P1 STL.64 [R1+0x60], R40 ;  /* 0x0000602801001387 */ /* 0x0001e20000100a00 */
[----:B-1----:R-:W1:Y:S03]  /*0690*/  LDC.64 R36, c[0x0][0x3d0] ;  /* 0x0000f400ff247b82 */ /* 0x002e660000000a00 */
[----:B---3--:R-:W3:Y:S04]  /*06a0*/  @P4 LDG.E.128 R52, desc[UR6][R26.64] ;  /* 0x000000061a344981 */ /* 0x008ee8000c1e1d00 */
[----:B------:R-:W3:Y:S01]  /*06b0*/  @P4 LDG.E.128 R56, desc[UR6][R24.64] ;  /* 0x0000000618384981 */ /* 0x000ee2000c1e1d00 */
[----:B0-----:R-:W0:Y:S01]  /*06c0*/  LDC.64 R38, c[0x0][0x3d8] ;  /* 0x0000f600ff267b82 */ /* 0x001e220000000a00 */
[----:B------:R-:W-:-:S02]  /*06d0*/  @P0 IMAD.WIDE.U32 R28, R0, 0x10, R28 ;  /* 0x00000010001c0825 */ /* 0x000fc400078e001c */
[----:B------:R1:W-:Y:S04]  /*06e0*/  @P1 STL.64 [R1+0x68], R42 ;  /* 0x0000682a01001387 */ /* 0x0003e80000100a00 */
[----:B------:R-:W3:Y:S01]  /*06f0*/  @P6 LDG.E.128 R64, desc[UR6][R4.64] ;  /* 0x0000000604406981 */ /* 0x000ee2000c1e1d00 */
[----:B------:R-:W0:Y:S01]  /*0700*/  LDC.64 R40, c[0x0][0x3d8] ;  /* 0x0000f600ff287b82 */ /* 0x000e220000000a00 */
[----:B------:R-:W-:Y:S02]  /*0710*/  @P0 IMAD.WIDE.U32 R30, R0, 0x10, R30 ;  /* 0x00000010001e0825 */ /* 0x000fe400078e001e */
[----:B------:R-:W3:Y:S01]  /*0720*/  @P0 LDG.E.128 R48, desc[UR6][R28.64] ;  /* 0x000000061c300981 */ /* 0x000ee2000c1e1d00 */
[----:B------:R-:W-:Y:S01]  /*0730*/  ISETP.GE.U32.AND P1, PT, R20, 0x100, PT ;  /* 0x000001001400780c */ /* 0x000fe20003f26070 */
[----:B------:R-:W-:-:S03]  /*0740*/  @P0 VIADD R0, R0, 0x20 ;  /* 0x0000002000000836 */ /* 0x000fc60000000000 */
[----:B-1----:R-:W1:Y:S01]  /*0750*/  LDC.64 R42, c[0x0][0x3d8] ;  /* 0x0000f600ff2a7b82 */ /* 0x002e620000000a00 */
[----:B------:R-:W3:Y:S01]  /*0760*/  @P0 LDG.E.128 R44, desc[UR6][R30.64] ;  /* 0x000000061e2c0981 */ /* 0x000ee2000c1e1d00 */
[----:B------:R-:W-:-:S04]  /*0770*/  @P3 IMAD.WIDE.U32 R32, R0, 0x10, R32 ;  /* 0x0000001000203825 */ /* 0x000fc800078e0020 */
[C---:B------:R-:W-:Y:S01]  /*0780*/  @P3 IMAD.WIDE.U32 R34, R0.reuse, 0x10, R34 ;  /* 0x0000001000223825 */ /* 0x040fe200078e0022 */
[----:B------:R-:W-:Y:S01]  /*0790*/  @P3 IADD3 R0, PT, PT, R0, 0x20, RZ ;  /* 0x0000002000003810 */ /* 0x000fe20007ffe0ff */
[----:B------:R0:W5:Y:S04]  /*07a0*/  @P3 LDG.E.128 R244, desc[UR6][R32.64] ;  /* 0x0000000620f43981 */ /* 0x000168000c1e1d00 */
[C---:B------:R-:W-:Y:S01]  /*07b0*/  @P2 IMAD.WIDE.U32 R36, R0.reuse, 0x10, R36 ;  /* 0x0000001000242825 */ /* 0x040fe200078e0024 */
[----:B------:R1:W5:Y:S03]  /*07c0*/  @P3 LDG.E.128 R240, desc[UR6][R34.64] ;  /* 0x0000000622f03981 */ /* 0x000366000c1e1d00 */
[C---:B0-----:R-:W-:Y:S01]  /*07d0*/  @P2 IMAD.WIDE.U32 R38, R0.reuse, 0x10, R38 ;  /* 0x0000001000262825 */ /* 0x041fe200078e0026 */
[----:B------:R0:W5:Y:S03]  /*07e0*/  @P2 LDG.E.128 R236, desc[UR6][R36.64] ;  /* 0x0000000624ec2981 */ /* 0x000166000c1e1d00 */
[----:B------:R-:W-:Y:S01]  /*07f0*/  @P2 VIADD R0, R0, 0x20 ;  /* 0x0000002000002836 */ /* 0x000fe20000000000 */
[----:B------:R0:W5:Y:S03]  /*0800*/  @P2 LDG.E.128 R232, desc[UR6][R38.64] ;  /* 0x0000000626e82981 */ /* 0x000166000c1e1d00 */
[----:B------:R-:W-:-:S04]  /*0810*/  @P1 IMAD.WIDE.U32 R2, R0, 0x10, R2 ;  /* 0x0000001000021825 */ /* 0x000fc800078e0002 */
[C---:B------:R-:W-:Y:S01]  /*0820*/  @P1 IMAD.WIDE.U32 R40, R0.reuse, 0x10, R40 ;  /* 0x0000001000281825 */ /* 0x040fe200078e0028 */
[----:B------:R-:W-:Y:S01]  /*0830*/  @P1 IADD3 R0, PT, PT, R0, 0x20, RZ ;  /* 0x0000002000001810 */ /* 0x000fe20007ffe0ff */
[----:B------:R0:W5:Y:S04]  /*0840*/  @P1 LDG.E.128 R228, desc[UR6][R2.64] ;  /* 0x0000000602e41981 */ /* 0x000168000c1e1d00 */
[----:B------:R0:W5:Y:S04]  /*0850*/  @P1 LDG.E.128 R224, desc[UR6][R40.64] ;  /* 0x0000000628e01981 */ /* 0x000168000c1e1d00 */
[----:B--2---:R0:W-:Y:S04]  /*0860*/  @P5 STL.64 [R1+0x40], R68 ;  /* 0x0000404401005387 */ /* 0x0041e80000100a00 */
[----:B------:R0:W-:Y:S04]  /*0870*/  @P5 STL.64 [R1+0x48], R70 ;  /* 0x0000484601005387 */ /* 0x0001e80000100a00 */
[----:B----4-:R0:W-:Y:S04]  /*0880*/  @P5 STL.64 [R1+0x50], R72 ;  /* 0x0000504801005387 */ /* 0x0101e80000100a00 */
[----:B------:R0:W-:Y:S01]  /*0890*/  @P5 STL.64 [R1+0x58], R74 ;  /* 0x0000584a01005387 */ /* 0x0001e20000100a00 */
[----:B------:R-:W-:-:S13]  /*08a0*/  ISETP.GE.U32.AND P5, PT, R20, 0x120, PT ;  /* 0x000001201400780c */ /* 0x000fda0003fa6070 */
[----:B------:R-:W-:-:S04]  /*08b0*/  @P5 IMAD.WIDE.U32 R6, R0, 0x10, R6 ;  /* 0x0000001000065825 */ /* 0x000fc800078e0006 */
[----:B-1----:R-:W-:Y:S01]  /*08c0*/  @P5 IMAD.WIDE.U32 R42, R0, 0x10, R42 ;  /* 0x00000010002a5825 */ /* 0x002fe200078e002a */
[----:B------:R0:W5:Y:S04]  /*08d0*/  @P5 LDG.E.128 R220, desc[UR6][R6.64] ;  /* 0x0000000606dc5981 */ /* 0x000168000c1e1d00 */
[----:B------:R0:W5:Y:S04]  /*08e0*/  @P5 LDG.E.128 R216, desc[UR6][R42.64] ;  /* 0x000000062ad85981 */ /* 0x000168000c1e1d00 */
[----:B---3--:R0:W-:Y:S04]  /*08f0*/  @P4 STL.64 [R1+0x20], R52 ;  /* 0x0000203401004387 */ /* 0x0081e80000100a00 */
[----:B------:R0:W-:Y:S04]  /*0900*/  @P4 STL.64 [R1+0x28], R54 ;  /* 0x0000283601004387 */ /* 0x0001e80000100a00 */
[----:B------:R0:W-:Y:S04]  /*0910*/  @P4 STL.64 [R1+0x30], R56 ;  /* 0x0000303801004387 */ /* 0x0001e80000100a00 */
[----:B------:R0:W-:Y:S04]  /*0920*/  @P4 STL.64 [R1+0x38], R58 ;  /* 0x0000383a01004387 */ /* 0x0001e80000100a00 */
[----:B------:R0:W-:Y:S04]  /*0930*/  @P6 STL.64 [R1+0x80], R64 ;  /* 0x0000804001006387 */ /* 0x0001e80000100a00 */
[----:B------:R0:W-:Y:S04]  /*0940*/  @P6 STL.64 [R1+0x88], R66 ;  /* 0x0000884201006387 */ /* 0x0001e80000100a00 */
[----:B------:R0:W-:Y:S04]  /*0950*/  @P0 STL.64 [R1+0x10], R48 ;  /* 0x0000103001000387 */ /* 0x0001e80000100a00 */
[----:B------:R0:W-:Y:S04]  /*0960*/  @P0 STL.64 [R1+0x18], R50 ;  /* 0x0000183201000387 */ /* 0x0001e80000100a00 */
[----:B------:R0:W-:Y:S04]  /*0970*/  @P0 STL.64 [R1], R44 ;  /* 0x0000002c01000387 */ /* 0x0001e80000100a00 */
[----:B------:R0:W-:Y:S01]  /*0980*/  @P0 STL.64 [R1+0x8], R46 ;  /* 0x0000082e01000387 */ /* 0x0001e20000100a00 */
[----:B------:R-:W-:Y:S01]  /*0990*/  ISETP.GE.U32.AND P4, PT, R20, 0x140, PT ;  /* 0x000001401400780c */ /* 0x000fe20003f86070 */
[----:B------:R-:W-:Y:S01]  /*09a0*/  IMAD.MOV.U32 R198, RZ, RZ, RZ ;  /* 0x000000ffffc67224 */ /* 0x000fe200078e00ff */
[----:B------:R-:W-:-:S02]  /*09b0*/  CS2R R196, SRZ ;  /* 0x0000000000c47805 */ /* 0x000fc4000001ff00 */
[----:B------:R-:W-:Y:S01]  /*09c0*/  CS2R R192, SRZ ;  /* 0x0000000000c07805 */ /* 0x000fe2000001ff00 */
[----:B------:R-:W-:Y:S01]  /*09d0*/  IMAD.MOV.U32 R190, RZ, RZ, RZ ;  /* 0x000000ffffbe7224 */ /* 0x000fe200078e00ff */
[----:B------:R-:W-:Y:S01]  /*09e0*/  CS2R R188, SRZ ;  /* 0x0000000000bc7805 */ /* 0x000fe2000001ff00 */
[----:B------:R-:W-:Y:S01]  /*09f0*/  IMAD.MOV.U32 R186, RZ, RZ, RZ ;  /* 0x000000ffffba7224 */ /* 0x000fe200078e00ff */
[----:B------:R-:W-:Y:S02]  /*0a00*/  CS2R R184, SRZ ;  /* 0x0000000000b87805 */ /* 0x000fe4000001ff00 */
[----:B------:R-:W-:Y:S02]  /*0a10*/  MOV R182, RZ ;  /* 0x000000ff00b67202 */ /* 0x000fe40000000f00 */
[----:B------:R-:W-:Y:S01]  /*0a20*/  CS2R R180, SRZ ;  /* 0x0000000000b47805 */ /* 0x000fe2000001ff00 */
[----:B------:R-:W-:Y:S01]  /*0a30*/  IMAD.MOV.U32 R178, RZ, RZ, RZ ;  /* 0x000000ffffb27224 */ /* 0x000fe200078e00ff */
[----:B------:R-:W-:Y:S01]  /*0a40*/  CS2R R176, SRZ ;  /* 0x0000000000b07805 */ /* 0x000fe2000001ff00 */
[----:B------:R-:W-:Y:S01]  /*0a50*/  IMAD.MOV.U32 R174, RZ, RZ, RZ ;  /* 0x000000ffffae7224 */ /* 0x000fe200078e00ff */
[----:B------:R-:W-:-:S02]  /*0a60*/  CS2R R172, SRZ ;  /* 0x0000000000ac7805 */ /* 0x000fc4000001ff00 */
[----:B------:R-:W-:Y:S01]  /*0a70*/  CS2R R168, SRZ ;  /* 0x0000000000a87805 */ /* 0x000fe2000001ff00 */
[----:B------:R-:W-:Y:S01]  /*0a80*/  IMAD.MOV.U32 R166, RZ, RZ, RZ ;  /* 0x000000ffffa67224 */ /* 0x000fe200078e00ff */
        /* <DEDUP_REMOVED lines=18> */
[----:B------:R-:W-:Y:S01]  /*0bb0*/  CS2R R120, SRZ ;  /* 0x0000000000787805 */ /* 0x000fe2000001ff00 */
[----:B------:R-:W-:Y:S01]  /*0bc0*/  @P6 IMAD.MOV.U32 R167, RZ, RZ, RZ ;  /* 0x000000ffffa76224 */ /* 0x000fe200078e00ff */
[----:B------:R-:W-:Y:S01]  /*0bd0*/  @P0 MOV R183, RZ ;  /* 0x000000ff00b70202 */ /* 0x000fe20000000f00 */
[----:B------:R-:W-:Y:S01]  /*0be0*/  @P3 IMAD.MOV.U32 R187, RZ, RZ, RZ ;  /* 0x000000ffffbb3224 */ /* 0x000fe200078e00ff */
[----:B------:R-:W-:Y:S01]  /*0bf0*/  @P1 MOV R195, RZ ;  /* 0x000000ff00c31202 */ /* 0x000fe20000000f00 */
[----:B------:R-:W-:Y:S02]  /*0c00*/  @P2 IMAD.MOV.U32 R191, RZ, RZ, RZ ;  /* 0x000000ffffbf2224 */ /* 0x000fe400078e00ff */
[----:B------:R-:W-:Y:S02]  /*0c10*/  @P5 IMAD.MOV.U32 R199, RZ, RZ, RZ ;  /* 0x000000ffffc75224 */ /* 0x000fe400078e00ff */
        /* <DEDUP_REMOVED lines=13> */
[----:B------:R-:W-:Y:S01]  /*0cf0*/  CS2R R192, SRZ ;  /* 0x0000000000c07805 */ /* 0x000fe2000001ff00 */
[----:B------:R-:W-:Y:S01]  /*0d00*/  IMAD.MOV.U32 R190, RZ, RZ, RZ ;  /* 0x000000ffffbe7224 */ /* 0x000fe200078e00ff */
[----:B------:R-:W-:-:S02]  /*0d10*/  CS2R R188, SRZ ;  /* 0x0000000000bc7805 */ /* 0x000fc4000001ff00 */
[----:B------:R-:W-:Y:S02]  /*0d20*/  MOV R186, RZ ;  /* 0x000000ff00ba7202 */ /* 0x000fe40000000f00 */
        /* <DEDUP_REMOVED lines=31> */
[----:B------:R-:W-:Y:S06]  /*0f20*/  BRA `(.L_x_317) ;  /* 0x0000003000bc7947 */ /* 0x000fec0003800000 */
.L_x_316:
[----:B------:R-:W2:Y:S04]  /*0f30*/  LDL R56, [R1+0x90] ;  /* 0x0000900001387983 */ /* 0x000ea80000100800 */
[----:B------:R-:W2:Y:S04]  /*0f40*/  LDL R57, [R1+0x94] ;  /* 0x0000940001397983 */ /* 0x000ea80000100800 */
[----:B------:R-:W2:Y:S04]  /*0f50*/  LDL R58, [R1+0x98] ;  /* 0x00009800013a7983 */ /* 0x000ea80000100800 */
[----:B------:R-:W2:Y:S04]  /*0f60*/  LDL R59, [R1+0x9c] ;  /* 0x00009c00013b7983 */ /* 0x000ea80000100800 */
[----:B------:R-:W3:Y:S04]  /*0f70*/  LDL R48, [R1+0x60] ;  /* 0x0000600001307983 */ /* 0x000ee80000100800 */
[----:B------:R-:W3:Y:S04]  /*0f80*/  LDL R49, [R1+0x64] ;  /* 0x0000640001317983 */ /* 0x000ee80000100800 */
[----:B------:R-:W3:Y:S04]  /*0f90*/  LDL R50, [R1+0x68] ;  /* 0x0000680001327983 */ /* 0x000ee80000100800 */
[----:B------:R-:W3:Y:S01]  /*0fa0*/  LDL R51, [R1+0x6c] ;  /* 0x00006c0001337983 */ /* 0x000ee20000100800 */
[C---:B------:R-:W-:Y:S01]  /*0fb0*/  ISETP.GE.U32.AND P6, PT, R20.reuse, 0x20, PT ;  /* 0x000000201400780c */ /* 0x040fe20003fc6070 */
[----:B------:R-:W0:Y:S02]  /*0fc0*/  LDC.64 R4, c[0x0][0x3d0] ;  /* 0x0000f400ff047b82 */ /* 0x000e240000000a00 */
[----:B------:R-:W4:Y:S04]  /*0fd0*/  LDL R45, [R1+0x78] ;  /* 0x00007800012d7983 */ /* 0x000f280000100800 */
[----:B------:R-:W4:Y:S02]  /*0fe0*/  LDL R44, [R1+0x7c] ;  /* 0x00007c00012c7983 */ /* 0x000f240000100800 */
[----:B------:R-:W1:Y:S02]  /*0ff0*/  LDC.64 R6, c[0x0][0x3d8] ;  /* 0x0000f600ff067b82 */ /* 0x000e640000000a00 */
[----:B------:R-:W4:Y:S04]  /*1000*/  LDL R42, [R1+0x44] ;  /* 0x00004400012a7983 */ /* 0x000f280000100800 */
[----:B------:R-:W4:Y:S02]  /*1010*/  LDL R43, [R1+0x40] ;  /* 0x00004000012b7983 */ /* 0x000f240000100800 */
[----:B------:R-:W1:Y:S02]  /*1020*/  @P6 LDC.64 R2, c[0x0][0x440] ;  /* 0x00011000ff026b82 */ /* 0x000e640000000a00 */
[----:B------:R-:W4:Y:S04]  /*1030*/  LDL R41, [R1+0x48] ;  /* 0x0000480001297983 */ /* 0x000f280000100800 */
[----:B------:R-:W4:Y:S02]  /*1040*/  LDL R40, [R1+0x4c] ;  /* 0x00004c0001287983 */ /* 0x000f240000100800 */
[----:B------:R-:W1:Y:S01]  /*1050*/  LDC.64 R10, c[0x0][0x3d8] ;  /* 0x0000f600ff0a7b82 */ /* 0x000e620000000a00 */
[----:B------:R-:W-:Y:S01]  /*1060*/  ISETP.GE.U32.AND P1, PT, R20, 0x40, PT ;  /* 0x000000401400780c */ /* 0x000fe20003f26070 */
[C---:B0-----:R-:W-:Y:S01]  /*1070*/  @P6 IMAD.WIDE.U32 R4, R0.reuse, 0x10, R4 ;  /* 0x0000001000046825 */ /* 0x041fe200078e0004 */
[----:B------:R-:W4:Y:S04]  /*1080*/  LDL R38, [R1+0x4] ;  /* 0x0000040001267983 */ /* 0x000f280000100800 */
[----:B------:R-:W4:Y:S01]  /*1090*/  LDL R39, [R1] ;  /* 0x0000000001277983 */ /* 0x000f220000100800 */
[C---:B-1----:R-:W-:Y:S01]  /*10a0*/  @P6 IMAD.WIDE.U32 R6, R0.reuse, 0x10, R6 ;  /* 0x0000001000066825 */ /* 0x042fe200078e0006 */
[----:B------:R-:W0:Y:S02]  /*10b0*/  LDC.64 R8, c[0x0][0x3d0] ;  /* 0x0000f400ff087b82 */ /* 0x000e240000000a00 */
[----:B------:R-:W4:Y:S04]  /*10c0*/  LDL R37, [R1+0x8] ;  /* 0x0000080001257983 */ /* 0x000f280000100800 */
[----:B------:R-:W4:Y:S01]  /*10d0*/  LDL R36, [R1+0xc] ;  /* 0x00000c0001247983 */ /* 0x000f220000100800 */
[C---:B------:R-:W-:Y:S01]  /*10e0*/  @P6 IMAD.WIDE.U32 R2, R0.reuse, 0x10, R2 ;  /* 0x0000001000026825 */ /* 0x040fe200078e0002 */
[----:B------:R-:W-:Y:S01]  /*10f0*/  @P6 LOP3.LUT R0, R0, 0x20, RZ, 0xfc, !PT ;  /* 0x0000002000006812 */ /* 0x000fe200078efcff */
[----:B------:R-:W1:Y:S01]  /*1100*/  @P1 LDC.64 R22, c[0x0][0x440] ;  /* 0x00011000ff161b82 */ /* 0x000e620000000a00 */
[----:B------:R-:W4:Y:S04]  /*1110*/  LDL R34, [R1+0x34] ;  /* 0x0000340001227983 */ /* 0x000f280000100800 */
[----:B------:R-:W4:Y:S01]  /*1120*/  LDL R35, [R1+0x30] ;  /* 0x0000300001237983 */ /* 0x000f220000100800 */
[----:B------:R-:W-:-:S02]  /*1130*/  @P1 IMAD.WIDE.U32 R10, R0, 0x10, R10 ;  /* 0x00000010000a1825 */ /* 0x000fc400078e000a */
[----:B------:R-:W3:Y:S01]  /*1140*/  LDC.64 R26, c[0x0][0x3d8] ;  /* 0x0000f600ff1a7b82 */ /* 0x000ee20000000a00 */
        /* <DEDUP_REMOVED lines=13> */
[----:B------:R-:W4:Y:S01]  /*1220*/  LDL R46, [R1+0x74] ;  /* 0x00007400012e7983 */ /* 0x000f220000100800 */
[----:B------:R-:W-:Y:S01]  /*1230*/  ISETP.GE.U32.AND P5, PT, R20, 0x60, PT ;  /* 0x000000601400780c */ /* 0x000fe20003fa6070 */
[----:B------:R-:W4:Y:S02]  /*1240*/  LDC.64 R24, c[0x0][0x3d0] ;  /* 0x0000f400ff187b82 */ /* 0x000f240000000a00 */
[----:B--2---:R2:W4:Y:S01]  /*1250*/  @P6 LDG.E.128 R56, desc[UR6][R4.64] ;  /* 0x0000000604386981 */ /* 0x004522000c1e1d00 */
[----:B0-----:R-:W-:-:S09]  /*1260*/  @P1 IMAD.WIDE.U32 R8, R0, 0x10, R8 ;  /* 0x0000001000081825 */ /* 0x001fd200078e0008 */
[----:B------:R-:W0:Y:S01]  /*1270*/  @P5 LDC.64 R28, c[0x0][0x440] ;  /* 0x00011000ff1c5b82 */ /* 0x000e220000000a00 */
[----:B------:R-:W-:Y:S01]  /*1280*/  ISETP.GE.U32.AND P4, PT, R20, 0x80, PT ;  /* 0x000000801400780c */ /* 0x000fe20003f86070 */
[----:B------:R-:W5:Y:S01]  /*1290*/  @P6 LD.E.128 R120, desc[UR6][R2.64] ;  /* 0x0000000602786980 */ /* 0x000f62000c101d00 */
[----:B-1----:R-:W-:-:S03]  /*12a0*/  @P1 IMAD.WIDE.U32 R22, R0, 0x10, R22 ;  /* 0x0000001000161825 */ /* 0x002fc600078e0016 */
[----:B---3--:R1:W3:Y:S01]  /*12b0*/  @P1 LDG.E.128 R48, desc[UR6][R10.64] ;  /* 0x000000060a301981 */ /* 0x0082e2000c1e1d00 */
[----:B------:R-:W-:Y:S01]  /*12c0*/  @P1 VIADD R0, R0, 0x20 ;  /* 0x0000002000001836 */ /* 0x000fe20000000000 */
[----:B--2---:R-:W2:Y:S01]  /*12d0*/  LDC.64 R4, c[0x0][0x3d0] ;  /* 0x0000f400ff047b82 */ /* 0x004ea20000000a00 */
[----:B------:R-:W-:Y:S01]  /*12e0*/  ISETP.GE.U32.AND P0, PT, R20, 0xa0, PT ;  /* 0x000000a01400780c */ /* 0x000fe20003f06070 */
[----:B------:R0:W5:Y:S01]  /*12f0*/  @P1 LD.E.128 R124, desc[UR6][R22.64] ;  /* 0x00000006167c1980 */ /* 0x000162000c101d00 */
[----:B------:R-:W-:Y:S01]  /*1300*/  @P5 IMAD.WIDE.U32 R26, R0, 0x10, R26 ;  /* 0x00000010001a5825 */ /* 0x000fe200078e001a */
[----:B----4-:R-:W-:-:S03]  /*1310*/  MOV R64, R55 ;  /* 0x0000003700407202 */ /* 0x010fc60000000f00 */
[----:B------:R-:W-:Y:S01]  /*1320*/  IMAD.MOV.U32 R65, RZ, RZ, R54 ;  /* 0x000000ffff417224 */ /* 0x000fe200078e0036 */
[C---:B------:R-:W-:Y:S01]  /*1330*/  ISETP.GE.U32.AND P3, PT, R20.reuse, 0xc0, PT ;  /* 0x000000c01400780c */ /* 0x040fe20003f66070 */
[----:B------:R-:W-:Y:S01]  /*1340*/  IMAD.MOV.U32 R66, RZ, RZ, R53 ;  /* 0x000000ffff427224 */ /* 0x000fe200078e0035 */
[----:B------:R-:W-:Y:S02]  /*1350*/  ISETP.GE.U32.AND P2, PT, R20, 0xe0, PT ;  /* 0x000000e01400780c */ /* 0x000fe40003f46070 */
[----:B------:R-:W-:Y:S01]  /*1360*/  MOV R67, R52 ;  /* 0x0000003400437202 */ /* 0x000fe20000000f00 */
[----:B------:R-:W-:Y:S01]  /*1370*/  @P6 STL.64 [R1+0x90], R56 ;  /* 0x0000903801006387 */ /* 0x000fe20000100a00 */
[C---:B------:R-:W-:Y:S01]  /*1380*/  @P5 IMAD.WIDE.U32 R24, R0.reuse, 0x10, R24 ;  /* 0x0000001000185825 */ /* 0x040fe200078e0018 */
[----:B-1----:R-:W1:Y:S02]  /*1390*/  @P0 LDC.64 R10, c[0x0][0x440] ;  /* 0x00011000ff0a0b82 */ /* 0x002e640000000a00 */
[----:B------:R4:W-:Y:S04]  /*13a0*/  @P6 STL.64 [R1+0x98], R58 ;  /* 0x0000983a01006387 */ /* 0x0009e80000100a00 */
[----:B------:R-:W2:Y:S01]  /*13b0*/  LDL R52, [R1+0x50] ;  /* 0x0000500001347983 */ /* 0x000ea20000100800 */
[----:B0-----:R-:W-:Y:S01]  /*13c0*/  @P5 IMAD.WIDE.U32 R28, R0, 0x10, R28 ;  /* 0x00000010001c5825 */ /* 0x001fe200078e001c */
[----:B------:R-:W0:Y:S02]  /*13d0*/  LDC.64 R22, c[0x0][0x3d0] ;  /* 0x0000f400ff167b82 */ /* 0x000e240000000a00 */
[----:B------:R-:W2:Y:S01]  /*13e0*/  LDL R53, [R1+0x54] ;  /* 0x0000540001357983 */ /* 0x000ea20000100800 */
[----:B----4-:R-:W-:Y:S01]  /*13f0*/  MOV R58, R45 ;  /* 0x0000002d003a7202 */ /* 0x010fe20000000f00 */
[----:B------:R-:W-:Y:S01]  /*1400*/  IMAD.MOV.U32 R59, RZ, RZ, R44 ;  /* 0x000000ffff3b7224 */ /* 0x000fe200078e002c */
[----:B------:R-:W-:Y:S01]  /*1410*/  MOV R44, R42 ;  /* 0x0000002a002c7202 */ /* 0x000fe20000000f00 */
[----:B------:R-:W-:Y:S01]  /*1420*/  IMAD.MOV.U32 R45, RZ, RZ, R43 ;  /* 0x000000ffff2d7224 */ /* 0x000fe200078e002b */
[----:B------:R-:W4:Y:S01]  /*1430*/  LDL R54, [R1+0x58] ;  /* 0x0000580001367983 */ /* 0x000f220000100800 */
[----:B------:R-:W-:Y:S01]  /*1440*/  IMAD.MOV.U32 R43, RZ, RZ, R41 ;  /* 0x000000ffff2b7224 */ /* 0x000fe200078e0029 */
[----:B------:R-:W-:Y:S01]  /*1450*/  MOV R41, R39 ;  /* 0x0000002700297202 */ /* 0x000fe20000000f00 */
[----:B------:R-:W-:Y:S01]  /*1460*/  IMAD.MOV.U32 R42, RZ, RZ, R40 ;  /* 0x000000ffff2a7224 */ /* 0x000fe200078e0028 */
[----:B------:R-:W4:Y:S01]  /*1470*/  LDL R55, [R1+0x5c] ;  /* 0x00005c0001377983 */ /* 0x000f220000100800 */
[----:B------:R-:W-:Y:S01]  /*1480*/  IMAD.MOV.U32 R40, RZ, RZ, R38 ;  /* 0x000000ffff287224 */ /* 0x000fe200078e0026 */
[----:B------:R-:W-:Y:S01]  /*1490*/  MOV R38, R36 ;  /* 0x0000002400267202 */ /* 0x000fe20000000f00 */
[----:B------:R-:W-:Y:S01]  /*14a0*/  IMAD.MOV.U32 R39, RZ, RZ, R37 ;  /* 0x000000ffff277224 */ /* 0x000fe200078e0025 */
[----:B------:R3:W4:Y:S01]  /*14b0*/  @P6 LDG.E.128 R64, desc[UR6][R6.64] ;  /* 0x0000000606406981 */ /* 0x000722000c1e1d00 */
[----:B------:R-:W-:Y:S01]  /*14c0*/  IMAD.MOV.U32 R37, RZ, RZ, R35 ;  /* 0x000000ffff257224 */ /* 0x000fe200078e0023 */
[----:B------:R-:W-:Y:S01]  /*14d0*/  MOV R35, R33 ;  /* 0x0000002100237202 */ /* 0x000fe20000000f00 */
[----:B------:R-:W-:-:S02]  /*14e0*/  IMAD.MOV.U32 R36, RZ, RZ, R34 ;  /* 0x000000ffff247224 */ /* 0x000fc400078e0022 */
[----:B------:R-:W-:Y:S02]  /*14f0*/  IMAD.MOV.U32 R56, RZ, RZ, R47 ;  /* 0x000000ffff387224 */ /* 0x000fe400078e002f */
[----:B------:R-:W-:Y:S01]  /*1500*/  IMAD.MOV.U32 R57, RZ, RZ, R46 ;  /* 0x000000ffff397224 */ /* 0x000fe200078e002e */
[----:B------:R-:W-:Y:S01]  /*1510*/  @P5 IADD3 R0, PT, PT, R0, 0x20, RZ ;  /* 0x0000002000005810 */ /* 0x000fe20007ffe0ff */
[----:B------:R-:W-:Y:S01]  /*1520*/  IMAD.MOV.U32 R34, RZ, RZ, R32 ;  /* 0x000000ffff227224 */ /* 0x000fe200078e0020 */
[----:B------:R-:W-:Y:S01]  /*1530*/  MOV R32, R30 ;  /* 0x0000001e00207202 */ /* 0x000fe20000000f00 */
[----:B------:R-:W-:Y:S01]  /*1540*/  IMAD.MOV.U32 R33, RZ, RZ, R31 ;  /* 0x000000ffff217224 */ /* 0x000fe200078e001f */
[----:B---3--:R-:W3:Y:S01]  /*1550*/  LDC.64 R6, c[0x0][0x3d0] ;  /* 0x0000f400ff067b82 */ /* 0x008ee20000000a00 */
[----:B------:R-:W-:Y:S01]  /*1560*/  IMAD.MOV.U32 R31, RZ, RZ, R21 ;  /* 0x000000ffff1f7224 */ /* 0x000fe200078e0015 */
[----:B------:R-:W-:Y:S01]  /*1570*/  MOV R21, R15 ;  /* 0x0000000f00157202 */ /* 0x000fe20000000f00 */
[----:B------:R-:W-:Y:S01]  /*1580*/  IMAD.MOV.U32 R30, RZ, RZ, R16 ;  /* 0x000000ffff1e7224 */ /* 0x000fe200078e0010 */
[----:B------:R-:W3:Y:S01]  /*1590*/  LDL R15, [R1+0x28] ;  /* 0x00002800010f7983 */ /* 0x000ee20000100800 */
[----:B------:R-:W-:-:S03]  /*15a0*/  IMAD.MOV.U32 R16, RZ, RZ, R12 ;  /* 0x000000ffff107224 */ /* 0x000fc600078e000c */
[----:B------:R-:W3:Y:S04]  /*15b0*/  LDL R12, [R1+0x2c] ;  /* 0x00002c00010c7983 */ /* 0x000ee80000100800 */
[----:B------:R1:W-:Y:S04]  /*15c0*/  @P1 STL.64 [R1+0x60], R48 ;  /* 0x0000603001001387 */ /* 0x0003e80000100a00 */
[----:B------:R0:W-:Y:S04]  /*15d0*/  @P1 STL.64 [R1+0x68], R50 ;  /* 0x0000683201001387 */ /* 0x0001e80000100a00 */
[----:B------:R2:W3:Y:S01]  /*15e0*/  @P1 LDG.E.128 R56, desc[UR6][R8.64] ;  /* 0x0000000608381981 */ /* 0x0004e2000c1e1d00 */
[----:B-1----:R-:W-:Y:S01]  /*15f0*/  MOV R48, R45 ;  /* 0x0000002d00307202 */ /* 0x002fe20000000f00 */
[----:B------:R-:W-:-:S02]  /*1600*/  IMAD.MOV.U32 R49, RZ, RZ, R44 ;  /* 0x000000ffff317224 */ /* 0x000fc400078e002c */
[----:B------:R1:W5:Y:S01]  /*1610*/  @P5 LD.E.128 R128, desc[UR6][R28.64] ;  /* 0x000000061c805980 */ /* 0x000362000c101d00 */
[----:B0-----:R-:W-:Y:S01]  /*1620*/  IMAD.MOV.U32 R50, RZ, RZ, R43 ;  /* 0x000000ffff327224 */ /* 0x001fe200078e002b */
[----:B------:R-:W-:Y:S01]  /*1630*/  MOV R51, R42 ;  /* 0x0000002a00337202 */ /* 0x000fe20000000f00 */
[----:B--2---:R-:W-:Y:S01]  /*1640*/  @P4 IMAD.WIDE.U32 R4, R0, 0x10, R4 ;  /* 0x0000001000044825 */ /* 0x004fe200078e0004 */
[----:B------:R-:W0:Y:S04]  /*1650*/  LDC.64 R8, c[0x0][0x3d8] ;  /* 0x0000f600ff087b82 */ /* 0x000e280000000a00 */
[----:B------:R2:W3:Y:S01]  /*1660*/  @P5 LDG.E.128 R48, desc[UR6][R26.64] ;  /* 0x000000061a305981 */ /* 0x0004e2000c1e1d00 */
[----:B------:R-:W-:Y:S01]  /*1670*/  IMAD.MOV.U32 R45, RZ, RZ, R41 ;  /* 0x000000ffff2d7224 */ /* 0x000fe200078e0029 */
[----:B------:R-:W-:Y:S01]  /*1680*/  MOV R43, R39 ;  /* 0x00000027002b7202 */ /* 0x000fe20000000f00 */
[----:B------:R-:W-:Y:S01]  /*1690*/  IMAD.MOV.U32 R44, RZ, RZ, R40 ;  /* 0x000000ffff2c7224 */ /* 0x000fe200078e0028 */
[----:B------:R-:W-:Y:S01]  /*16a0*/  MOV R40, R36 ;  /* 0x0000002400287202 */ /* 0x000fe20000000f00 */
[----:B------:R-:W-:Y:S01]  /*16b0*/  IMAD.MOV.U32 R42, RZ, RZ, R38 ;  /* 0x000000ffff2a7224 */ /* 0x000fe200078e0026 */
[----:B-1----:R-:W1:Y:S01]  /*16c0*/  @P2 LDC.64 R28, c[0x0][0x440] ;  /* 0x00011000ff1c2b82 */ /* 0x002e620000000a00 */
[----:B------:R-:W-:-:S02]  /*16d0*/  IMAD.MOV.U32 R41, RZ, RZ, R37 ;  /* 0x000000ffff297224 */ /* 0x000fc400078e0025 */
[----:B------:R-:W-:Y:S02]  /*16e0*/  IMAD.MOV.U32 R39, RZ, RZ, R35 ;  /* 0x000000ffff277224 */ /* 0x000fe400078e0023 */
[----:B------:R-:W-:Y:S02]  /*16f0*/  IMAD.MOV.U32 R38, RZ, RZ, R34 ;  /* 0x000000ffff267224 */ /* 0x000fe400078e0022 */
[----:B------:R-:W-:Y:S01]  /*1700*/  IMAD.MOV.U32 R46, RZ, RZ, R39 ;  /* 0x000000ffff2e7224 */ /* 0x000fe200078e0027 */
[----:B--2---:R-:W2:Y:S01]  /*1710*/  LDC.64 R26, c[0x0][0x3d8] ;  /* 0x0000f600ff1a7b82 */ /* 0x004ea20000000a00 */
[----:B------:R-:W-:Y:S01]  /*1720*/  IMAD.MOV.U32 R47, RZ, RZ, R38 ;  /* 0x000000ffff2f7224 */ /* 0x000fe200078e0026 */
[----:B----4-:R4:W2:Y:S04]  /*1730*/  @P5 LDG.E.128 R52, desc[UR6][R24.64] ;  /* 0x0000000618345981 */ /* 0x0108a8000c1e1d00 */
[----:B------:R-:W-:Y:S01]  /*1740*/  @P6 STL.64 [R1+0x80], R64 ;  /* 0x0000804001006387 */ /* 0x000fe20000100a00 */
[----:B------:R-:W-:Y:S01]  /*1750*/  MOV R37, R33 ;  /* 0x0000002100257202 */ /* 0x000fe20000000f00 */
[----:B------:R-:W-:Y:S01]  /*1760*/  IMAD.MOV.U32 R36, RZ, RZ, R32 ;  /* 0x000000ffff247224 */ /* 0x000fe200078e0020 */
[----:B------:R-:W-:Y:S01]  /*1770*/  MOV R34, R30 ;  /* 0x0000001e00227202 */ /* 0x000fe20000000f00 */
[----:B------:R-:W-:Y:S01]  /*1780*/  @P6 STL.64 [R1+0x88], R66 ;  /* 0x0000884201006387 */ /* 0x000fe20000100a00 */
[----:B------:R-:W-:Y:S01]  /*1790*/  IMAD.MOV.U32 R35, RZ, RZ, R31 ;  /* 0x000000ffff237224 */ /* 0x000fe200078e001f */
[----:B------:R-:W0:Y:S08]  /*17a0*/  @P4 LDC.64 R32, c[0x0][0x440] ;  /* 0x00011000ff204b82 */ /* 0x000e300000000a00 */
[----:B------:R-:W1:Y:S01]  /*17b0*/  LDC.64 R30, c[0x0][0x3d8] ;  /* 0x0000f600ff1e7b82 */ /* 0x000e620000000a00 */
[----:B------:R-:W-:-:S02]  /*17c0*/  @P1 IMAD.MOV.U32 R171, RZ, RZ, RZ ;  /* 0x000000ffffab1224 */ /* 0x000fc400078e00ff */
[----:B------:R-:W-:-:S05]  /*17d0*/  @P5 IMAD.MOV.U32 R175, RZ, RZ, RZ ;  /* 0x000000ffffaf5224 */ /* 0x000fca00078e00ff */
[----:B----4-:R-:W4:Y:S08]  /*17e0*/  LDC.64 R24, c[0x0][0x3d8] ;  /* 0x0000f600ff187b82 */ /* 0x010f300000000a00 */
[----:B------:R-:W2:Y:S01]  /*17f0*/  LDC.64 R38, c[0x0][0x3d0] ;  /* 0x0000f400ff267b82 */ /* 0x000ea20000000a00 */
[----:B---3--:R-:W-:Y:S04]  /*1800*/  @P1 STL.64 [R1+0x70], R56 ;  /* 0x0000703801001387 */ /* 0x008fe80000100a00 */
[----:B------:R-:W-:Y:S04]  /*1810*/  @P1 STL.64 [R1+0x78], R58 ;  /* 0x0000783a01001387 */ /* 0x000fe80000100a00 */
[----:B------:R3:W-:Y:S02]  /*1820*/  @P5 STL.64 [R1+0x40], R48 ;  /* 0x0000403001005387 */ /* 0x0007e40000100a00 */
[----:B---3--:R-:W-:Y:S01]  /*1830*/  IMAD.MOV.U32 R48, RZ, RZ, R45 ;  /* 0x000000ffff307224 */ /* 0x008fe200078e002d */
[----:B------:R-:W-:Y:S01]  /*1840*/  MOV R45, R40 ;  /* 0x00000028002d7202 */ /* 0x000fe20000000f00 */
[----:B------:R-:W-:-:S02]  /*1850*/  IMAD.MOV.U32 R49, RZ, RZ, R44 ;  /* 0x000000ffff317224 */ /* 0x000fc400078e002c */
[----:B------:R-:W-:Y:S01]  /*1860*/  IMAD.MOV.U32 R44, RZ, RZ, R41 ;  /* 0x000000ffff2c7224 */ /* 0x000fe200078e0029 */
[----:B------:R3:W-:Y:S01]  /*1870*/  @P5 STL.64 [R1+0x48], R50 ;  /* 0x0000483201005387 */ /* 0x0007e20000100a00 */
[----:B------:R-:W-:Y:S01]  /*1880*/  ISETP.GE.U32.AND P1, PT, R20, 0x100, PT ;  /* 0x000001001400780c */ /* 0x000fe20003f26070 */
[C---:B-1----:R-:W-:Y:S01]  /*1890*/  @P4 IMAD.WIDE.U32 R30, R0.reuse, 0x10, R30 ;  /* 0x00000010001e4825 */ /* 0x042fe200078e001e */
[----:B------:R-:W-:Y:S01]  /*18a0*/  MOV R58, R15 ;  /* 0x0000000f003a7202 */ /* 0x000fe20000000f00 */
[----:B------:R-:W1:Y:S01]  /*18b0*/  LDC.64 R40, c[0x0][0x3d8] ;  /* 0x0000f600ff287b82 */ /* 0x000e620000000a00 */
[----:B------:R-:W2:Y:S01]  /*18c0*/  @P4 LDG.E.128 R44, desc[UR6][R4.64] ;  /* 0x00000006042c4981 */ /* 0x000ea2000c1e1d00 */
[----:B0-----:R-:W-:-:S04]  /*18d0*/  @P4 IMAD.WIDE.U32 R32, R0, 0x10, R32 ;  /* 0x0000001000204825 */ /* 0x001fc800078e0020 */
[----:B------:R-:W-:Y:S01]  /*18e0*/  @P4 VIADD R0, R0, 0x20 ;  /* 0x0000002000004836 */ /* 0x000fe20000000000 */
[----:B------:R0:W5:Y:S01]  /*18f0*/  @P4 LD.E.128 R132, desc[UR6][R32.64] ;  /* 0x0000000620844980 */ /* 0x000162000c101d00 */
[----:B---3--:R-:W-:Y:S01]  /*1900*/  MOV R50, R43 ;  /* 0x0000002b00327202 */ /* 0x008fe20000000f00 */
[----:B------:R-:W-:Y:S02]  /*1910*/  IMAD.MOV.U32 R51, RZ, RZ, R42 ;  /* 0x000000ffff337224 */ /* 0x000fe400078e002a */
[----:B------:R-:W-:Y:S01]  /*1920*/  IMAD.MOV.U32 R56, RZ, RZ, R21 ;  /* 0x000000ffff387224 */ /* 0x000fe200078e0015 */
[----:B------:R-:W3:Y:S01]  /*1930*/  @P1 LDC.64 R42, c[0x0][0x440] ;  /* 0x00011000ff2a1b82 */ /* 0x000ee20000000a00 */
[----:B------:R-:W-:Y:S02]  /*1940*/  IMAD.MOV.U32 R57, RZ, RZ, R16 ;  /* 0x000000ffff397224 */ /* 0x000fe400078e0010 */
[----:B------:R-:W-:Y:S02]  /*1950*/  IMAD.MOV.U32 R59, RZ, RZ, R12 ;  /* 0x000000ffff3b7224 */ /* 0x000fe400078e000c */
[----:B------:R-:W-:-:S04]  /*1960*/  @P0 IMAD.WIDE.U32 R6, R0, 0x10, R6 ;  /* 0x0000001000060825 */ /* 0x000fc800078e0006 */
[C---:B------:R-:W-:Y:S01]  /*1970*/  @P0 IMAD.WIDE.U32 R8, R0.reuse, 0x10, R8 ;  /* 0x0000001000080825 */ /* 0x040fe200078e0008 */
[----:B------:R-:W3:Y:S03]  /*1980*/  @P4 LDG.E.128 R56, desc[UR6][R30.64] ;  /* 0x000000061e384981 */ /* 0x000ee6000c1e1d00 */
[C---:B------:R-:W-:Y:S01]  /*1990*/  @P0 IMAD.WIDE.U32 R10, R0.reuse, 0x10, R10 ;  /* 0x00000010000a0825 */ /* 0x040fe200078e000a */
[----:B------:R-:W-:Y:S01]  /*19a0*/  @P0 IADD3 R0, PT, PT, R0, 0x20, RZ ;  /* 0x0000002000000810 */ /* 0x000fe20007ffe0ff */
[----:B------:R-:W3:Y:S04]  /*19b0*/  @P0 LDG.E.128 R48, desc[UR6][R8.64] ;  /* 0x0000000608300981 */ /* 0x000ee8000c1e1d00 */
[C---:B------:R-:W-:Y:S01]  /*19c0*/  @P3 IMAD.WIDE.U32 R22, R0.reuse, 0x10, R22 ;  /* 0x0000001000163825 */ /* 0x040fe200078e0016 */
[----:B------:R0:W5:Y:S03]  /*19d0*/  @P0 LD.E.128 R136, desc[UR6][R10.64] ;  /* 0x000000060a880980 */ /* 0x000166000c101d00 */
[----:B----4-:R-:W-:Y:S01]  /*19e0*/  @P3 IMAD.WIDE.U32 R24, R0, 0x10, R24 ;  /* 0x0000001000183825 */ /* 0x010fe200078e0018 */
[----:B------:R0:W5:Y:S04]  /*19f0*/  @P3 LDG.E.128 R244, desc[UR6][R22.64] ;  /* 0x0000000616f43981 */ /* 0x000168000c1e1d00 */
[----:B------:R0:W5:Y:S04]  /*1a00*/  @P3 LDG.E.128 R240, desc[UR6][R24.64] ;  /* 0x0000000618f03981 */ /* 0x000168000c1e1d00 */
[----:B--2---:R-:W-:Y:S04]  /*1a10*/  @P5 STL.64 [R1+0x50], R52 ;  /* 0x0000503401005387 */ /* 0x004fe80000100a00 */
[----:B------:R2:W-:Y:S01]  /*1a20*/  @P5 STL.64 [R1+0x58], R54 ;  /* 0x0000583601005387 */ /* 0x0005e20000100a00 */
[----:B------:R-:W-:Y:S01]  /*1a30*/  ISETP.GE.U32.AND P5, PT, R20, 0x120, PT ;  /* 0x000001201400780c */ /* 0x000fe20003fa6070 */
[----:B--2---:R-:W-:Y:S01]  /*1a40*/  IMAD.MOV.U32 R54, RZ, RZ, R35 ;  /* 0x000000ffff367224 */ /* 0x004fe200078e0023 */
[----:B------:R-:W-:Y:S01]  /*1a50*/  MOV R55, R34 ;  /* 0x0000002200377202 */ /* 0x000fe20000000f00 */
[----:B------:R-:W-:Y:S01]  /*1a60*/  IMAD.MOV.U32 R53, RZ, RZ, R36 ;  /* 0x000000ffff357224 */ /* 0x000fe200078e0024 */
[----:B------:R-:W2:Y:S01]  /*1a70*/  @P3 LDC.64 R34, c[0x0][0x440] ;  /* 0x00011000ff223b82 */ /* 0x000ea20000000a00 */
[----:B------:R-:W-:-:S06]  /*1a80*/  MOV R52, R37 ;  /* 0x0000002500347202 */ /* 0x000fcc0000000f00 */
[----:B------:R-:W4:Y:S01]  /*1a90*/  @P0 LDG.E.128 R52, desc[UR6][R6.64] ;  /* 0x0000000606340981 */ /* 0x000f22000c1e1d00 */
[----:B------:R-:W1:Y:S08]  /*1aa0*/  LDC.64 R36, c[0x0][0x3d0] ;  /* 0x0000f400ff247b82 */ /* 0x000e700000000a00 */
[----:B------:R-:W0:Y:S01]  /*1ab0*/  @P5 LDC.64 R2, c[0x0][0x440] ;  /* 0x00011000ff025b82 */ /* 0x000e220000000a00 */
[----:B--2---:R-:W-:-:S04]  /*1ac0*/  @P3 IMAD.WIDE.U32 R34, R0, 0x10, R34 ;  /* 0x0000001000223825 */ /* 0x004fc800078e0022 */
[----:B------:R-:W-:Y:S01]  /*1ad0*/  @P3 VIADD R0, R0, 0x20 ;  /* 0x0000002000003836 */ /* 0x000fe20000000000 */
[----:B------:R2:W5:Y:S03]  /*1ae0*/  @P3 LD.E.128 R140, desc[UR6][R34.64] ;  /* 0x00000006228c3980 */ /* 0x000566000c101d00 */
[----:B-1----:R-:W-:-:S04]  /*1af0*/  @P2 IMAD.WIDE.U32 R36, R0, 0x10, R36 ;  /* 0x0000001000242825 */ /* 0x002fc800078e0024 */
[C---:B------:R-:W-:Y:S01]  /*1b00*/  @P2 IMAD.WIDE.U32 R26, R0.reuse, 0x10, R26 ;  /* 0x00000010001a2825 */ /* 0x040fe200078e001a */
[----:B------:R2:W5:Y:S04]  /*1b10*/  @P2 LDG.E.128 R236, desc[UR6][R36.64] ;  /* 0x0000000624ec2981 */ /* 0x000568000c1e1d00 */
[----:B------:R1:W-:Y:S04]  /*1b20*/  @P4 STL.64 [R1+0x30], R44 ;  /* 0x0000302c01004387 */ /* 0x0003e80000100a00 */
[----:B------:R0:W-:Y:S01]  /*1b30*/  @P4 STL.64 [R1+0x38], R46 ;  /* 0x0000382e01004387 */ /* 0x0001e20000100a00 */
[----:B------:R-:W-:-:S03]  /*1b40*/  @P2 IMAD.WIDE.U32 R28, R0, 0x10, R28 ;  /* 0x00000010001c2825 */ /* 0x000fc600078e001c */
[----:B------:R2:W5:Y:S01]  /*1b50*/  @P2 LDG.E.128 R232, desc[UR6][R26.64] ;  /* 0x000000061ae82981 */ /* 0x000562000c1e1d00 */
[----:B-1----:R-:W1:Y:S08]  /*1b60*/  LDC.64 R44, c[0x0][0x3d0] ;  /* 0x0000f400ff2c7b82 */ /* 0x002e700000000a00 */
[----:B0-----:R-:W0:Y:S01]  /*1b70*/  LDC.64 R46, c[0x0][0x3d8] ;  /* 0x0000f600ff2e7b82 */ /* 0x001e220000000a00 */
[----:B------:R-:W-:Y:S01]  /*1b80*/  @P2 VIADD R0, R0, 0x20 ;  /* 0x0000002000002836 */ /* 0x000fe20000000000 */
[----:B------:R2:W5:Y:S03]  /*1b90*/  @P2 LD.E.128 R144, desc[UR6][R28.64] ;  /* 0x000000061c902980 */ /* 0x000566000c101d00 */
[----:B------:R-:W-:-:S04]  /*1ba0*/  @P1 IMAD.WIDE.U32 R38, R0, 0x10, R38 ;  /* 0x0000001000261825 */ /* 0x000fc800078e0026 */
[C---:B------:R-:W-:Y:S01]  /*1bb0*/  @P1 IMAD.WIDE.U32 R40, R0.reuse, 0x10, R40 ;  /* 0x0000001000281825 */ /* 0x040fe200078e0028 */
[----:B------:R2:W5:Y:S03]  /*1bc0*/  @P1 LDG.E.128 R228, desc[UR6][R38.64] ;  /* 0x0000000626e41981 */ /* 0x000566000c1e1d00 */
[C---:B---3--:R-:W-:Y:S01]  /*1bd0*/  @P1 IMAD.WIDE.U32 R42, R0.reuse, 0x10, R42 ;  /* 0x00000010002a1825 */ /* 0x048fe200078e002a */
[----:B------:R-:W-:Y:S01]  /*1be0*/  @P1 IADD3 R0, PT, PT, R0, 0x20, RZ ;  /* 0x0000002000001810 */ /* 0x000fe20007ffe0ff */
[----:B------:R2:W5:Y:S04]  /*1bf0*/  @P1 LDG.E.128 R224, desc[UR6][R40.64] ;  /* 0x0000000628e01981 */ /* 0x000568000c1e1d00 */
[C---:B-1----:R-:W-:Y:S01]  /*1c00*/  @P5 IMAD.WIDE.U32 R44, R0.reuse, 0x10, R44 ;  /* 0x00000010002c5825 */ /* 0x042fe200078e002c */
[----:B------:R2:W5:Y:S03]  /*1c10*/  @P1 LD.E.128 R148, desc[UR6][R42.64] ;  /* 0x000000062a941980 */ /* 0x000566000c101d00 */
[C---:B------:R-:W-:Y:S01]  /*1c20*/  @P5 IMAD.WIDE.U32 R2, R0.reuse, 0x10, R2 ;  /* 0x0000001000025825 */ /* 0x040fe200078e0002 */
[----:B------:R2:W5:Y:S03]  /*1c30*/  @P5 LDG.E.128 R220, desc[UR6][R44.64] ;  /* 0x000000062cdc5981 */ /* 0x000566000c1e1d00 */
[----:B0-----:R-:W-:Y:S01]  /*1c40*/  @P5 IMAD.WIDE.U32 R46, R0, 0x10, R46 ;  /* 0x00000010002e5825 */ /* 0x001fe200078e002e */
[----:B------:R2:W5:Y:S04]  /*1c50*/  @P5 LD.E.128 R160, desc[UR6][R2.64] ;  /* 0x0000000602a05980 */ /* 0x000568000c101d00 */
[----:B------:R2:W5:Y:S04]  /*1c60*/  @P5 LDG.E.128 R216, desc[UR6][R46.64] ;  /* 0x000000062ed85981 */ /* 0x000568000c1e1d00 */
[----:B------:R2:W-:Y:S04]  /*1c70*/  @P4 STL.64 [R1+0x20], R56 ;  /* 0x0000203801004387 */ /* 0x0005e80000100a00 */
[----:B------:R2:W-:Y:S01]  /*1c80*/  @P4 STL.64 [R1+0x28], R58 ;  /* 0x0000283a01004387 */ /* 0x0005e20000100a00 */
[----:B------:R-:W-:Y:S01]  /*1c90*/  @P4 IMAD.MOV.U32 R179, RZ, RZ, RZ ;  /* 0x000000ffffb34224 */ /* 0x000fe200078e00ff */
[----:B------:R-:W-:-:S02]  /*1ca0*/  ISETP.GE.U32.AND P4, PT, R20, 0x140, PT ;  /* 0x000001401400780c */ /* 0x000fc40003f86070 */
[----:B------:R-:W-:Y:S01]  /*1cb0*/  LOP3.LUT R18, R18, 0xffffefff, RZ, 0xc0, !PT ;  /* 0xffffefff12127812 */ /* 0x000fe200078ec0ff */
[----:B------:R-:W-:Y:S02]  /*1cc0*/  HFMA2 R194, -RZ, RZ, 0, 0 ;  /* 0x00000000ffc27431 */ /* 0x000fe400000001ff */
[----:B------:R-:W-:Y:S01]  /*1cd0*/  HFMA2 R170, -RZ, RZ, 0, 0 ;  /* 0x00000000ffaa7431 */ /* 0x000fe200000001ff */
[----:B------:R-:W-:Y:S01]  /*1ce0*/  @P6 LOP3.LUT R18, R18, 0x1000, RZ, 0xfc, !PT ;  /* 0x0000100012126812 */ /* 0x000fe200078efcff */
[----:B------:R-:W-:Y:S01]  /*1cf0*/  IMAD.MOV.U32 R198, RZ, RZ, RZ ;  /* 0x000000ffffc67224 */ /* 0x000fe200078e00ff */
[----:B------:R-:W-:Y:S02]  /*1d00*/  CS2R R196, SRZ ;  /* 0x0000000000c47805 */ /* 0x000fe4000001ff00 */
        /* <DEDUP_REMOVED lines=11> */
[----:B------:R-:W-:Y:S01]  /*1dc0*/  CS2R R168, SRZ ;  /* 0x0000000000a87805 */ /* 0x000fe2000001ff00 */
[----:B------:R-:W-:Y:S01]  /*1dd0*/  IMAD.MOV.U32 R166, RZ, RZ, RZ ;  /* 0x000000ffffa67224 */ /* 0x000fe200078e00ff */
[----:B------:R-:W-:Y:S01]  /*1de0*/  CS2R R164, SRZ ;  /* 0x0000000000a47805 */ /* 0x000fe2000001ff00 */
[----:B------:R-:W-:Y:S01]  /*1df0*/  @P6 IMAD.MOV.U32 R167, RZ, RZ, RZ ;  /* 0x000000ffffa76224 */ /* 0x000fe200078e00ff */
[----:B------:R-:W-:Y:S01]  /*1e00*/  @P0 MOV R183, RZ ;  /* 0x000000ff00b70202 */ /* 0x000fe20000000f00 */
[----:B------:R-:W-:Y:S01]  /*1e10*/  @P3 IMAD.MOV.U32 R187, RZ, RZ, RZ ;  /* 0x000000ffffbb3224 */ /* 0x000fe200078e00ff */
[----:B------:R-:W-:Y:S01]  /*1e20*/  @P1 MOV R195, RZ ;  /* 0x000000ff00c31202 */ /* 0x000fe20000000f00 */
[----:B------:R-:W-:-:S02]  /*1e30*/  @P2 IMAD.MOV.U32 R191, RZ, RZ, RZ ;  /* 0x000000ffffbf2224 */ /* 0x000fc400078e00ff */
[----:B------:R-:W-:Y:S02]  /*1e40*/  @P5 IMAD.MOV.U32 R199, RZ, RZ, RZ ;  /* 0x000000ffffc75224 */ /* 0x000fe400078e00ff */
[----:B------:R-:W-:Y:S01]  /*1e50*/  @P5 VIADD R0, R0, 0x20 ;  /* 0x0000002000005836 */ /* 0x000fe20000000000 */
[----:B----4-:R2:W-:Y:S04]  /*1e60*/  @P0 STL.64 [R1+0x10], R52 ;  /* 0x0000103401000387 */ /* 0x0105e80000100a00 */
[----:B------:R2:W-:Y:S04]  /*1e70*/  @P0 STL.64 [R1+0x18], R54 ;  /* 0x0000183601000387 */ /* 0x0005e80000100a00 */
[----:B------:R2:W-:Y:S04]  /*1e80*/  @P0 STL.64 [R1], R48 ;  /* 0x0000003001000387 */ /* 0x0005e80000100a00 */
[----:B------:R2:W-:Y:S01]  /*1e90*/  @P0 STL.64 [R1+0x8], R50 ;  /* 0x0000083201000387 */ /* 0x0005e20000100a00 */
[----:B------:R-:W-:Y:S05]  /*1ea0*/  @!P4 BRA `(.L_x_317) ;  /* 0x0000002000dcc947 */ /* 0x000fea0003800000 */
[----:B------:R-:W0:Y:S08]  /*1eb0*/  LDC.64 R200, c[0x0][0x440] ;  /* 0x00011000ffc87b82 */ /* 0x000e300000000a00 */
[----:B------:R-:W1:Y:S08]  /*1ec0*/  LDC.64 R212, c[0x0][0x3d0] ;  /* 0x0000f400ffd47b82 */ /* 0x000e700000000a00 */
[----:B------:R-:W3:Y:S01]  /*1ed0*/  LDC.64 R208, c[0x0][0x3d8] ;  /* 0x0000f600ffd07b82 */ /* 0x000ee20000000a00 */
[----:B0-----:R-:W-:-:S06]  /*1ee0*/  IMAD.WIDE.U32 R200, R0, 0x10, R200 ;  /* 0x0000001000c87825 */ /* 0x001fcc00078e00c8 */
[----:B------:R-:W5:Y:S01]  /*1ef0*/  LD.E.128 R200, desc[UR6][R200.64] ;  /* 0x00000006c8c87980 */ /* 0x000f62000c101d00 */
[----:B-1----:R-:W-:-:S06]  /*1f00*/  IMAD.WIDE.U32 R212, R0, 0x10, R212 ;  /* 0x0000001000d47825 */ /* 0x002fcc00078e00d4 */
[----:B------:R-:W5:Y:S01]  /*1f10*/  LDG.E.128 R212, desc[UR6][R212.64] ;  /* 0x00000006d4d47981 */ /* 0x000f62000c1e1d00 */
[----:B---3--:R-:W-:-:S06]  /*1f20*/  IMAD.WIDE.U32 R208, R0, 0x10, R208 ;  /* 0x0000001000d07825 */ /* 0x008fcc00078e00d0 */
        /* <DEDUP_REMOVED lines=20> */
[----:B------:R-:W-:Y:S01]  /*2070*/  CS2R R164, SRZ ;  /* 0x0000000000a47805 */ /* 0x000fe2000001ff00 */
[----:B------:R-:W-:Y:S06]  /*2080*/  BRA `(.L_x_317) ;  /* 0x0000002000647947 */ /* 0x000fec0003800000 */
.L_x_315:
[----:B------:R-:W0:Y:S02]  /*2090*/  LDCU.64 UR4, c[0x0][0x440] ;  /* 0x00008800ff0477ac */ /* 0x000e240008000a00 */
[----:B0-----:R-:W-:-:S04]  /*20a0*/  UISETP.NE.U32.AND UP0, UPT, UR4, URZ, UPT ;  /* 0x000000ff0400728c */ /* 0x001fc8000bf05070 */
[----:B------:R-:W-:-:S09]  /*20b0*/  UISETP.NE.AND.EX UP0, UPT, UR5, URZ, UPT, UP0 ;  /* 0x000000ff0500728c */ /* 0x000fd2000bf05300 */
[----:B------:R-:W-:Y:S05]  /*20c0*/  BRA.U !UP0, `(.L_x_318) ;  /* 0x0000001108047547 */ /* 0x000fea000b800000 */
[----:B------:R-:W2:Y:S01]  /*20d0*/  LDL R64, [R1+0x90] ;  /* 0x0000900001407983 */ /* 0x000ea20000100800 */
[----:B------:R-:W0:Y:S03]  /*20e0*/  LDC.64 R4, c[0x0][0x3d0] ;  /* 0x0000f400ff047b82 */ /* 0x000e260000000a00 */
[----:B------:R-:W2:Y:S04]  /*20f0*/  LDL R65, [R1+0x94] ;  /* 0x0000940001417983 */ /* 0x000ea80000100800 */
[----:B------:R-:W2:Y:S04]  /*2100*/  LDL R66, [R1+0x98] ;  /* 0x0000980001427983 */ /* 0x000ea80000100800 */
[----:B------:R-:W2:Y:S01]  /*2110*/  LDL R67, [R1+0x9c] ;  /* 0x00009c0001437983 */ /* 0x000ea20000100800 */
[----:B------:R-:W-:Y:S01]  /*2120*/  ISETP.GE.U32.AND P1, PT, R20, 0x20, PT ;  /* 0x000000201400780c */ /* 0x000fe20003f26070 */
[----:B------:R-:W1:Y:S02]  /*2130*/  LDC.64 R6, c[0x0][0x3d8] ;  /* 0x0000f600ff067b82 */ /* 0x000e640000000a00 */
[----:B------:R-:W3:Y:S04]  /*2140*/  LDL R63, [R1+0x80] ;  /* 0x00008000013f7983 */ /* 0x000ee80000100800 */
[----:B------:R-:W4:Y:S04]  /*2150*/  LDL R62, [R1+0x84] ;  /* 0x00008400013e7983 */ /* 0x000f280000100800 */
[----:B------:R-:W4:Y:S04]  /*2160*/  LDL R59, [R1+0x88] ;  /* 0x00008800013b7983 */ /* 0x000f280000100800 */
[----:B------:R-:W4:Y:S01]  /*2170*/  LDL R58, [R1+0x8c] ;  /* 0x00008c00013a7983 */ /* 0x000f220000100800 */
[----:B0-----:R-:W-:-:S03]  /*2180*/  @P1 IMAD.WIDE.U32 R4, R0, 0x10, R4 ;  /* 0x0000001000041825 */ /* 0x001fc600078e0004 */
        /* <DEDUP_REMOVED lines=27> */
[----:B-1----:R-:W-:Y:S01]  /*2340*/  @P1 IMAD.WIDE.U32 R6, R0, 0x10, R6 ;  /* 0x0000001000061825 */ /* 0x002fe200078e0006 */
[----:B------:R-:W0:Y:S08]  /*2350*/  @P1 LDC.64 R2, c[0x0][0x438] ;  /* 0x00010e00ff021b82 */ /* 0x000e300000000a00 */
[----:B------:R-:W1:Y:S08]  /*2360*/  @P1 LDC.64 R8, c[0x0][0x440] ;  /* 0x00011000ff081b82 */ /* 0x000e700000000a00 */
[----:B------:R-:W4:Y:S08]  /*2370*/  LDC.64 R10, c[0x0][0x3d0] ;  /* 0x0000f400ff0a7b82 */ /* 0x000f300000000a00 */
[----:B------:R-:W4:Y:S08]  /*2380*/  @P2 LDC.64 R22, c[0x0][0x438] ;  /* 0x00010e00ff162b82 */ /* 0x000f300000000a00 */
[----:B------:R-:W4:Y:S08]  /*2390*/  LDC.64 R24, c[0x0][0x3d8] ;  /* 0x0000f600ff187b82 */ /* 0x000f300000000a00 */
[----:B------:R-:W4:Y:S08]  /*23a0*/  @P2 LDC.64 R26, c[0x0][0x440] ;  /* 0x00011000ff1a2b82 */ /* 0x000f300000000a00 */
[----:B------:R-:W4:Y:S01]  /*23b0*/  LDC.64 R32, c[0x0][0x3d8] ;  /* 0x0000f600ff207b82 */ /* 0x000f220000000a00 */
[----:B------:R-:W-:-:S02]  /*23c0*/  ISETP.GE.U32.AND P3, PT, R20, 0x60, PT ;  /* 0x000000601400780c */ /* 0x000fc40003f66070 */
[----:B------:R-:W-:-:S05]  /*23d0*/  ISETP.GE.U32.AND P0, PT, R20, 0x80, PT ;  /* 0x000000801400780c */ /* 0x000fca0003f06070 */
[----:B------:R-:W4:Y:S01]  /*23e0*/  LDC.64 R28, c[0x0][0x3d0] ;  /* 0x0000f400ff1c7b82 */ /* 0x000f220000000a00 */
[----:B--2---:R-:W2:Y:S01]  /*23f0*/  @P1 LDG.E.128 R64, desc[UR6][R4.64] ;  /* 0x0000000604401981 */ /* 0x004ea2000c1e1d00 */
[----:B0-----:R-:W-:-:S06]  /*2400*/  @P1 IMAD.WIDE.U32 R2, R0, 0x10, R2 ;  /* 0x0000001000021825 */ /* 0x001fcc00078e0002 */
[----:B------:R-:W0:Y:S01]  /*2410*/  @P3 LDC.64 R30, c[0x0][0x438] ;  /* 0x00010e00ff1e3b82 */ /* 0x000e220000000a00 */
[----:B-1----:R-:W-:-:S07]  /*2420*/  @P1 IMAD.WIDE.U32 R8, R0, 0x10, R8 ;  /* 0x0000001000081825 */ /* 0x002fce00078e0008 */
[----:B------:R-:W1:Y:S01]  /*2430*/  @P3 LDC.64 R34, c[0x0][0x440] ;  /* 0x00011000ff223b82 */ /* 0x000e620000000a00 */
[----:B--2---:R3:W-:Y:S04]  /*2440*/  @P1 STL.64 [R1+0x90], R64 ;  /* 0x0000904001001387 */ /* 0x0047e80000100a00 */
[----:B------:R2:W-:Y:S01]  /*2450*/  @P1 STL.64 [R1+0x98], R66 ;  /* 0x0000984201001387 */ /* 0x0005e20000100a00 */
[----:B------:R-:W-:Y:S02]  /*2460*/  @P1 LOP3.LUT R0, R0, 0x20, RZ, 0xfc, !PT ;  /* 0x0000002000001812 */ /* 0x000fe400078efcff */
[----:B------:R-:W-:Y:S01]  /*2470*/  LOP3.LUT R18, R18, 0xffffefff, RZ, 0xc0, !PT ;  /* 0xffffefff12127812 */ /* 0x000fe200078ec0ff */
[----:B------:R0:W5:Y:S01]  /*2480*/  @P1 LD.E.128 R164, desc[UR6][R2.64] ;  /* 0x0000000602a41980 */ /* 0x000162000c101d00 */
[----:B---3--:R-:W-:Y:S01]  /*2490*/  MOV R64, R63 ;  /* 0x0000003f00407202 */ /* 0x008fe20000000f00 */
[----:B----4-:R-:W-:-:S02]  /*24a0*/  IMAD.MOV.U32 R65, RZ, RZ, R62 ;  /* 0x000000ffff417224 */ /* 0x010fc400078e003e */
[----:B------:R-:W5:Y:S01]  /*24b0*/  @P1 LD.E.128 R120, desc[UR6][R8.64] ;  /* 0x0000000608781980 */ /* 0x000f62000c101d00 */
[----:B--2---:R-:W-:Y:S01]  /*24c0*/  IMAD.MOV.U32 R66, RZ, RZ, R59 ;  /* 0x000000ffff427224 */ /* 0x004fe200078e003b */
[----:B------:R-:W-:Y:S01]  /*24d0*/  MOV R67, R58 ;  /* 0x0000003a00437202 */ /* 0x000fe20000000f00 */
[----:B------:R-:W-:-:S04]  /*24e0*/  @P2 IMAD.WIDE.U32 R10, R0, 0x10, R10 ;  /* 0x00000010000a2825 */ /* 0x000fc800078e000a */
[C---:B------:R-:W-:Y:S01]  /*24f0*/  @P2 IMAD.WIDE.U32 R22, R0.reuse, 0x10, R22 ;  /* 0x0000001000162825 */ /* 0x040fe200078e0016 */
[----:B------:R2:W3:Y:S03]  /*2500*/  @P1 LDG.E.128 R64, desc[UR6][R6.64] ;  /* 0x0000000606401981 */ /* 0x0004e6000c1e1d00 */
[----:B------:R-:W-:-:S04]  /*2510*/  @P2 IMAD.WIDE.U32 R24, R0, 0x10, R24 ;  /* 0x0000001000182825 */ /* 0x000fc800078e0018 */
[----:B------:R-:W-:Y:S01]  /*2520*/  @P2 IMAD.WIDE.U32 R26, R0, 0x10, R26 ;  /* 0x00000010001a2825 */ /* 0x000fe200078e001a */
[----:B------:R-:W-:Y:S01]  /*2530*/  @P1 LOP3.LUT R18, R18, 0x1000, RZ, 0xfc, !PT ;  /* 0x0000100012121812 */ /* 0x000fe200078efcff */
[----:B------:R-:W5:Y:S01]  /*2540*/  @P2 LD.E.128 R168, desc[UR6][R22.64] ;  /* 0x0000000616a82980 */ /* 0x000f62000c101d00 */
[----:B0-----:R-:W0:Y:S01]  /*2550*/  LDC.64 R2, c[0x0][0x3d0] ;  /* 0x0000f400ff027b82 */ /* 0x001e220000000a00 */
[----:B------:R-:W-:Y:S02]  /*2560*/  IMAD.MOV.U32 R63, RZ, RZ, R57 ;  /* 0x000000ffff3f7224 */ /* 0x000fe400078e0039 */
[----:B------:R-:W-:Y:S01]  /*2570*/  IMAD.MOV.U32 R62, RZ, RZ, R56 ;  /* 0x000000ffff3e7224 */ /* 0x000fe200078e0038 */
[----:B------:R-:W-:Y:S01]  /*2580*/  MOV R56, R52 ;  /* 0x0000003400387202 */ /* 0x000fe20000000f00 */
[----:B------:R-:W-:Y:S01]  /*2590*/  IMAD.MOV.U32 R57, RZ, RZ, R53 ;  /* 0x000000ffff397224 */ /* 0x000fe200078e0035 */
[----:B------:R-:W-:Y:S01]  /*25a0*/  MOV R53, R49 ;  /* 0x0000003100357202 */ /* 0x000fe20000000f00 */
[----:B------:R-:W-:Y:S01]  /*25b0*/  IMAD.MOV.U32 R52, RZ, RZ, R48 ;  /* 0x000000ffff347224 */ /* 0x000fe200078e0030 */
[----:B------:R-:W-:Y:S01]  /*25c0*/  MOV R59, R55 ;  /* 0x00000037003b7202 */ /* 0x000fe20000000f00 */
[----:B------:R-:W-:Y:S01]  /*25d0*/  IMAD.MOV.U32 R58, RZ, RZ, R54 ;  /* 0x000000ffff3a7224 */ /* 0x000fe200078e0036 */
[----:B--2---:R-:W2:Y:S01]  /*25e0*/  LDC.64 R6, c[0x0][0x3d8] ;  /* 0x0000f600ff067b82 */ /* 0x004ea20000000a00 */
[----:B------:R-:W-:Y:S01]  /*25f0*/  IMAD.MOV.U32 R49, RZ, RZ, R45 ;  /* 0x000000ffff317224 */ /* 0x000fe200078e002d */
[----:B------:R-:W5:Y:S01]  /*2600*/  @P2 LD.E.128 R124, desc[UR6][R26.64] ;  /* 0x000000061a7c2980 */ /* 0x000f62000c101d00 */
[----:B------:R-:W-:Y:S01]  /*2610*/  IMAD.MOV.U32 R48, RZ, RZ, R44 ;  /* 0x000000ffff307224 */ /* 0x000fe200078e002c */
[----:B------:R-:W-:Y:S01]  /*2620*/  MOV R44, R40 ;  /* 0x00000028002c7202 */ /* 0x000fe20000000f00 */
[----:B------:R-:W-:-:S02]  /*2630*/  IMAD.MOV.U32 R54, RZ, RZ, R50 ;  /* 0x000000ffff367224 */ /* 0x000fc400078e0032 */
[----:B------:R-:W-:Y:S01]  /*2640*/  IMAD.MOV.U32 R45, RZ, RZ, R41 ;  /* 0x000000ffff2d7224 */ /* 0x000fe200078e0029 */
[----:B------:R-:W-:Y:S01]  /*2650*/  MOV R41, R37 ;  /* 0x0000002500297202 */ /* 0x000fe20000000f00 */
[----:B------:R-:W-:Y:S01]  /*2660*/  IMAD.MOV.U32 R55, RZ, RZ, R51 ;  /* 0x000000ffff377224 */ /* 0x000fe200078e0033 */
[----:B------:R-:W-:Y:S01]  /*2670*/  MOV R50, R46 ;  /* 0x0000002e00327202 */ /* 0x000fe20000000f00 */
[----:B------:R-:W-:Y:S01]  /*2680*/  IMAD.MOV.U32 R40, RZ, RZ, R36 ;  /* 0x000000ffff287224 */ /* 0x000fe200078e0024 */
[----:B------:R-:W4:Y:S01]  /*2690*/  LDL R37, [R1+0x40] ;  /* 0x0000400001257983 */ /* 0x000f220000100800 */
[----:B------:R-:W-:Y:S01]  /*26a0*/  IMAD.MOV.U32 R51, RZ, RZ, R47 ;  /* 0x000000ffff337224 */ /* 0x000fe200078e002f */
[----:B------:R-:W-:Y:S01]  /*26b0*/  MOV R47, R43 ;  /* 0x0000002b002f7202 */ /* 0x000fe20000000f00 */
[----:B------:R-:W-:Y:S01]  /*26c0*/  IMAD.MOV.U32 R46, RZ, RZ, R42 ;  /* 0x000000ffff2e7224 */ /* 0x000fe200078e002a */
[----:B------:R-:W2:Y:S01]  /*26d0*/  LDL R36, [R1+0x44] ;  /* 0x0000440001247983 */ /* 0x000ea20000100800 */
[----:B------:R-:W-:Y:S01]  /*26e0*/  IMAD.MOV.U32 R43, RZ, RZ, R39 ;  /* 0x000000ffff2b7224 */ /* 0x000fe200078e0027 */
[----:B------:R-:W-:Y:S01]  /*26f0*/  MOV R75, R54 ;  /* 0x00000036004b7202 */ /* 0x000fe20000000f00 */
[----:B------:R-:W-:Y:S01]  /*2700*/  IMAD.MOV.U32 R42, RZ, RZ, R38 ;  /* 0x000000ffff2a7224 */ /* 0x000fe200078e0026 */
[----:B------:R-:W2:Y:S01]  /*2710*/  LDL R39, [R1+0x58] ;  /* 0x0000580001277983 */ /* 0x000ea20000100800 */
[----:B------:R-:W-:-:S02]  /*2720*/  IMAD.MOV.U32 R74, RZ, RZ, R55 ;  /* 0x000000ffff4a7224 */ /* 0x000fc400078e0037 */
[----:B------:R-:W-:Y:S01]  /*2730*/  IMAD.MOV.U32 R54, RZ, RZ, R52 ;  /* 0x000000ffff367224 */ /* 0x000fe200078e0034 */
[----:B------:R-:W2:Y:S01]  /*2740*/  LDL R38, [R1+0x5c] ;  /* 0x00005c0001267983 */ /* 0x000ea20000100800 */
[----:B------:R-:W-:Y:S01]  /*2750*/  IMAD.MOV.U32 R55, RZ, RZ, R51 ;  /* 0x000000ffff377224 */ /* 0x000fe200078e0033 */
[----:B------:R-:W-:Y:S02]  /*2760*/  MOV R52, R50 ;  /* 0x0000003200347202 */ /* 0x000fe40000000f00 */
[----:B---3--:R3:W-:Y:S04]  /*2770*/  @P1 STL.64 [R1+0x80], R64 ;  /* 0x0000804001001387 */ /* 0x0087e80000100a00 */
[----:B------:R1:W-:Y:S04]  /*2780*/  @P1 STL.64 [R1+0x88], R66 ;  /* 0x0000884201001387 */ /* 0x0003e80000100a00 */
[----:B------:R-:W2:Y:S04]  /*2790*/  LDL R50, [R1+0x48] ;  /* 0x0000480001327983 */ /* 0x000ea80000100800 */
[----:B------:R-:W2:Y:S01]  /*27a0*/  LDL R51, [R1+0x4c] ;  /* 0x00004c0001337983 */ /* 0x000ea20000100800 */
[----:B------:R-:W-:Y:S01]  /*27b0*/  @P2 VIADD R0, R0, 0x20 ;  /* 0x0000002000002836 */ /* 0x000fe20000000000 */
[----:B------:R-:W-:Y:S01]  /*27c0*/  MOV R72, R57 ;  /* 0x0000003900487202 */ /* 0x000fe20000000f00 */
[----:B------:R-:W-:-:S02]  /*27d0*/  IMAD.MOV.U32 R71, RZ, RZ, R58 ;  /* 0x000000ffff477224 */ /* 0x000fc400078e003a */
[----:B------:R-:W-:Y:S02]  /*27e0*/  IMAD.MOV.U32 R57, RZ, RZ, R49 ;  /* 0x000000ffff397224 */ /* 0x000fe400078e0031 */
[----:B------:R-:W-:Y:S01]  /*27f0*/  IMAD.MOV.U32 R58, RZ, RZ, R48 ;  /* 0x000000ffff3a7224 */ /* 0x000fe200078e0030 */
[----:B------:R-:W-:Y:S01]  /*2800*/  MOV R69, R62 ;  /* 0x0000003e00457202 */ /* 0x000fe20000000f00 */
[----:B------:R-:W-:Y:S01]  /*2810*/  @P3 IMAD.WIDE.U32 R32, R0, 0x10, R32 ;  /* 0x0000001000203825 */ /* 0x000fe200078e0020 */
[----:B---3--:R-:W-:-:S03]  /*2820*/  MOV R65, R40 ;  /* 0x0000002800417202 */ /* 0x008fc60000000f00 */
[----:B------:R-:W-:Y:S02]  /*2830*/  IMAD.MOV.U32 R68, RZ, RZ, R63 ;  /* 0x000000ffff447224 */ /* 0x000fe400078e003f */
[----:B------:R-:W-:Y:S02]  /*2840*/  IMAD.MOV.U32 R70, RZ, RZ, R59 ;  /* 0x000000ffff467224 */ /* 0x000fe400078e003b */
[----:B------:R-:W-:Y:S01]  /*2850*/  IMAD.MOV.U32 R73, RZ, RZ, R56 ;  /* 0x000000ffff497224 */ /* 0x000fe200078e0038 */
[----:B----4-:R-:W-:Y:S01]  /*2860*/  MOV R48, R37 ;  /* 0x0000002500307202 */ /* 0x010fe20000000f00 */
[----:B------:R-:W-:Y:S02]  /*2870*/  IMAD.MOV.U32 R56, RZ, RZ, R46 ;  /* 0x000000ffff387224 */ /* 0x000fe400078e002e */
[----:B--2---:R-:W-:Y:S01]  /*2880*/  IMAD.MOV.U32 R49, RZ, RZ, R36 ;  /* 0x000000ffff317224 */ /* 0x004fe200078e0024 */
[----:B------:R-:W-:Y:S01]  /*2890*/  MOV R59, R47 ;  /* 0x0000002f003b7202 */ /* 0x000fe20000000f00 */
[----:B------:R-:W-:Y:S01]  /*28a0*/  IMAD.MOV.U32 R46, RZ, RZ, R44 ;  /* 0x000000ffff2e7224 */ /* 0x000fe200078e002c */
[----:B------:R-:W-:Y:S01]  /*28b0*/  MOV R47, R43 ;  /* 0x0000002b002f7202 */ /* 0x000fe20000000f00 */
[----:B------:R-:W-:Y:S01]  /*28c0*/  IMAD.MOV.U32 R44, RZ, RZ, R42 ;  /* 0x000000ffff2c7224 */ /* 0x000fe200078e002a */
[----:B------:R-:W2:Y:S01]  /*28d0*/  LDC.64 R36, c[0x0][0x3d0] ;  /* 0x0000f400ff247b82 */ /* 0x000ea20000000a00 */
[----:B------:R-:W-:Y:S01]  /*28e0*/  IMAD.MOV.U32 R64, RZ, RZ, R41 ;  /* 0x000000ffff407224 */ /* 0x000fe200078e0029 */
[----:B------:R-:W3:Y:S01]  /*28f0*/  @P2 LDG.E.128 R68, desc[UR6][R24.64] ;  /* 0x0000000618442981 */ /* 0x000ee2000c1e1d00 */
[----:B-1----:R-:W-:-:S02]  /*2900*/  IMAD.MOV.U32 R66, RZ, RZ, R39 ;  /* 0x000000ffff427224 */ /* 0x002fc400078e0027 */
[----:B------:R-:W-:Y:S01]  /*2910*/  IMAD.MOV.U32 R67, RZ, RZ, R38 ;  /* 0x000000ffff437224 */ /* 0x000fe200078e0026 */
[----:B------:R1:W4:Y:S02]  /*2920*/  @P2 LDG.E.128 R72, desc[UR6][R10.64] ;  /* 0x000000060a482981 */ /* 0x000324000c1e1d00 */
[----:B------:R-:W0:Y:S08]  /*2930*/  LDC.64 R40, c[0x0][0x3d8] ;  /* 0x0000f600ff287b82 */ /* 0x000e300000000a00 */
[----:B------:R-:W0:Y:S08]  /*2940*/  @P0 LDC.64 R38, c[0x0][0x438] ;  /* 0x00010e00ff260b82 */ /* 0x000e300000000a00 */
[----:B------:R-:W0:Y:S01]  /*2950*/  @P0 LDC.64 R42, c[0x0][0x440] ;  /* 0x00011000ff2a0b82 */ /* 0x000e220000000a00 */
[----:B------:R-:W-:Y:S01]  /*2960*/  @P3 IMAD.WIDE.U32 R28, R0, 0x10, R28 ;  /* 0x00000010001c3825 */ /* 0x000fe200078e001c */
[----:B------:R-:W-:-:S03]  /*2970*/  ISETP.GE.U32.AND P1, PT, R20, 0xa0, PT ;  /* 0x000000a01400780c */ /* 0x000fc60003f26070 */
[----:B------:R-:W-:Y:S01]  /*2980*/  @P3 IMAD.WIDE.U32 R30, R0, 0x10, R30 ;  /* 0x00000010001e3825 */ /* 0x000fe200078e001e */
[----:B------:R0:W4:Y:S01]  /*2990*/  @P3 LDG.E.128 R64, desc[UR6][R28.64] ;  /* 0x000000061c403981 */ /* 0x000122000c1e1d00 */
[----:B------:R-:W-:Y:S01]  /*29a0*/  ISETP.GE.U32.AND P4, PT, R20, 0xe0, PT ;  /* 0x000000e01400780c */ /* 0x000fe20003f86070 */
[----:B-1----:R-:W1:Y:S01]  /*29b0*/  LDC.64 R10, c[0x0][0x3d0] ;  /* 0x0000f400ff0a7b82 */ /* 0x002e620000000a00 */
[----:B------:R-:W-:Y:S01]  /*29c0*/  @P3 IMAD.WIDE.U32 R34, R0, 0x10, R34 ;  /* 0x0000001000223825 */ /* 0x000fe200078e0022 */
[----:B------:R-:W-:Y:S01]  /*29d0*/  ISETP.GE.U32.AND P5, PT, R20, 0x100, PT ;  /* 0x000001001400780c */ /* 0x000fe20003fa6070 */
[----:B------:R1:W5:Y:S02]  /*29e0*/  @P3 LD.E.128 R172, desc[UR6][R30.64] ;  /* 0x000000061eac3980 */ /* 0x000364000c101d00 */
[----:B------:R-:W-:Y:S02]  /*29f0*/  @P3 VIADD R0, R0, 0x20 ;  /* 0x0000002000003836 */ /* 0x000fe40000000000 */
[----:B------:R1:W5:Y:S01]  /*2a00*/  @P3 LD.E.128 R128, desc[UR6][R34.64] ;  /* 0x0000000622803980 */ /* 0x000362000c101d00 */
[----:B------:R-:W1:Y:S01]  /*2a10*/  @P1 LDC.64 R4, c[0x0][0x438] ;  /* 0x00010e00ff041b82 */ /* 0x000e620000000a00 */
[----:B--2---:R-:W-:-:S04]  /*2a20*/  @P0 IMAD.WIDE.U32 R36, R0, 0x10, R36 ;  /* 0x0000001000240825 */ /* 0x004fc800078e0024 */
[C---:B0-----:R-:W-:Y:S01]  /*2a30*/  @P0 IMAD.WIDE.U32 R38, R0.reuse, 0x10, R38 ;  /* 0x0000001000260825 */ /* 0x041fe200078e0026 */
[----:B------:R-:W2:Y:S02]  /*2a40*/  @P0 LDG.E.128 R56, desc[UR6][R36.64] ;  /* 0x0000000624380981 */ /* 0x000ea4000c1e1d00 */
[----:B------:R-:W0:Y:S01]  /*2a50*/  @P1 LDC.64 R8, c[0x0][0x440] ;  /* 0x00011000ff081b82 */ /* 0x000e220000000a00 */
[C---:B------:R-:W-:Y:S01]  /*2a60*/  @P0 IMAD.WIDE.U32 R40, R0.reuse, 0x10, R40 ;  /* 0x0000001000280825 */ /* 0x040fe200078e0028 */
[----:B------:R-:W5:Y:S03]  /*2a70*/  @P0 LD.E.128 R176, desc[UR6][R38.64] ;  /* 0x0000000626b00980 */ /* 0x000f66000c101d00 */
[C---:B------:R-:W-:Y:S01]  /*2a80*/  @P0 IMAD.WIDE.U32 R42, R0.reuse, 0x10, R42 ;  /* 0x00000010002a0825 */ /* 0x040fe200078e002a */
[----:B------:R-:W2:Y:S02]  /*2a90*/  @P0 LDG.E.128 R52, desc[UR6][R40.64] ;  /* 0x0000000628340981 */ /* 0x000ea4000c1e1d00 */
[----:B------:R-:W4:Y:S01]  /*2aa0*/  LDC.64 R24, c[0x0][0x3d8] ;  /* 0x0000f600ff187b82 */ /* 0x000f220000000a00 */
[----:B------:R-:W-:Y:S01]  /*2ab0*/  @P0 VIADD R0, R0, 0x20 ;  /* 0x0000002000000836 */ /* 0x000fe20000000000 */
[----:B------:R-:W5:Y:S03]  /*2ac0*/  @P0 LD.E.128 R132, desc[UR6][R42.64] ;  /* 0x000000062a840980 */ /* 0x000f66000c101d00 */
[----:B------:R-:W-:-:S03]  /*2ad0*/  @P1 IMAD.WIDE.U32 R6, R0, 0x10, R6 ;  /* 0x0000001000061825 */ /* 0x000fc600078e0006 */
[----:B------:R-:W4:Y:S02]  /*2ae0*/  LDC.64 R28, c[0x0][0x3d0] ;  /* 0x0000f400ff1c7b82 */ /* 0x000f240000000a00 */
[----:B------:R-:W2:Y:S04]  /*2af0*/  @P1 LDG.E.128 R44, desc[UR6][R6.64] ;  /* 0x00000006062c1981 */ /* 0x000ea8000c1e1d00 */
[----:B------:R0:W3:Y:S02]  /*2b00*/  @P3 LDG.E.128 R48, desc[UR6][R32.64] ;  /* 0x0000000620303981 */ /* 0x0000e4000c1e1d00 */
[----:B-1----:R-:W1:Y:S01]  /*2b10*/  @P4 LDC.64 R30, c[0x0][0x438] ;  /* 0x00010e00ff1e4b82 */ /* 0x002e620000000a00 */
[----:B------:R-:W-:-:S07]  /*2b20*/  @P1 IMAD.WIDE.U32 R2, R0, 0x10, R2 ;  /* 0x0000001000021825 */ /* 0x000fce00078e0002 */
[----:B------:R-:W1:Y:S01]  /*2b30*/  @P4 LDC.64 R34, c[0x0][0x440] ;  /* 0x00011000ff224b82 */ /* 0x000e620000000a00 */
[----:B------:R-:W-:-:S05]  /*2b40*/  @P1 IMAD.WIDE.U32 R4, R0, 0x10, R4 ;  /* 0x0000001000041825 */ /* 0x000fca00078e0004 */
[----:B------:R1:W5:Y:S02]  /*2b50*/  @P1 LD.E.128 R180, desc[UR6][R4.64] ;  /* 0x0000000604b41980 */ /* 0x000364000c101d00 */
[----:B0-----:R-:W0:Y:S08]  /*2b60*/  LDC.64 R32, c[0x0][0x3d8] ;  /* 0x0000f600ff207b82 */ /* 0x001e300000000a00 */
[----:B------:R-:W0:Y:S08]  /*2b70*/  LDC.64 R36, c[0x0][0x3d0] ;  /* 0x0000f400ff247b82 */ /* 0x000e300000000a00 */
[----:B------:R-:W0:Y:S08]  /*2b80*/  @P5 LDC.64 R38, c[0x0][0x438] ;  /* 0x00010e00ff265b82 */ /* 0x000e300000000a00 */
[----:B------:R-:W0:Y:S08]  /*2b90*/  LDC.64 R40, c[0x0][0x3d8] ;  /* 0x0000f600ff287b82 */ /* 0x000e300000000a00 */
[----:B------:R-:W0:Y:S01]  /*2ba0*/  @P5 LDC.64 R42, c[0x0][0x440] ;  /* 0x00011000ff2a5b82 */ /* 0x000e220000000a00 */
[C---:B------:R-:W-:Y:S01]  /*2bb0*/  @P1 IMAD.WIDE.U32 R8, R0.reuse, 0x10, R8 ;  /* 0x0000001000081825 */ /* 0x040fe200078e0008 */
[----:B------:R-:W-:-:S04]  /*2bc0*/  @P1 IADD3 R0, PT, PT, R0, 0x20, RZ ;  /* 0x0000002000001810 */ /* 0x000fc80007ffe0ff */
[----:B------:R-:W5:Y:S02]  /*2bd0*/  @P1 LD.E.128 R136, desc[UR6][R8.64] ;  /* 0x0000000608881980 */ /* 0x000f64000c101d00 */
[----:B-1----:R-:W1:Y:S02]  /*2be0*/  LDC.64 R4, c[0x0][0x3d8] ;  /* 0x0000f600ff047b82 */ /* 0x002e640000000a00 */
[----:B---3--:R3:W-:Y:S04]  /*2bf0*/  @P3 STL.64 [R1+0x40], R48 ;  /* 0x0000403001003387 */ /* 0x0087e80000100a00 */
[----:B------:R0:W-:Y:S04]  /*2c00*/  @P3 STL.64 [R1+0x48], R50 ;  /* 0x0000483201003387 */ /* 0x0001e80000100a00 */
[----:B------:R-:W-:Y:S04]  /*2c10*/  @P2 STL.64 [R1+0x60], R68 ;  /* 0x0000604401002387 */ /* 0x000fe80000100a00 */
[----:B----4-:R-:W-:Y:S04]  /*2c20*/  @P2 STL.64 [R1+0x70], R72 ;  /* 0x0000704801002387 */ /* 0x010fe80000100a00 */
[----:B------:R-:W-:Y:S04]  /*2c30*/  @P2 STL.64 [R1+0x78], R74 ;  /* 0x0000784a01002387 */ /* 0x000fe80000100a00 */
[----:B------:R-:W-:Y:S01]  /*2c40*/  @P2 STL.64 [R1+0x68], R70 ;  /* 0x0000684601002387 */ /* 0x000fe20000100a00 */
[----:B------:R-:W-:-:S03]  /*2c50*/  ISETP.GE.U32.AND P2, PT, R20, 0xc0, PT ;  /* 0x000000c01400780c */ /* 0x000fc60003f46070 */
[----:B------:R-:W-:Y:S04]  /*2c60*/  @P3 STL.64 [R1+0x50], R64 ;  /* 0x0000504001003387 */ /* 0x000fe80000100a00 */
[----:B------:R-:W-:Y:S01]  /*2c70*/  @P3 STL.64 [R1+0x58], R66 ;  /* 0x0000584201003387 */ /* 0x000fe20000100a00 */
[----:B------:R-:W-:-:S05]  /*2c80*/  ISETP.GE.U32.AND P3, PT, R20, 0x120, PT ;  /* 0x000001201400780c */ /* 0x000fca0003f66070 */
[----:B------:R-:W4:Y:S08]  /*2c90*/  @P2 LDC.64 R22, c[0x0][0x438] ;  /* 0x00010e00ff162b82 */ /* 0x000f300000000a00 */
[----:B------:R-:W1:Y:S01]  /*2ca0*/  @P2 LDC.64 R26, c[0x0][0x440] ;  /* 0x00011000ff1a2b82 */ /* 0x000e620000000a00 */
[----:B---3--:R-:W-:Y:S01]  /*2cb0*/  MOV R48, R21 ;  /* 0x0000001500307202 */ /* 0x008fe20000000f00 */
[----:B------:R-:W-:Y:S01]  /*2cc0*/  IMAD.MOV.U32 R49, RZ, RZ, R16 ;  /* 0x000000ffff317224 */ /* 0x000fe200078e0010 */
[----:B0-----:R-:W-:Y:S01]  /*2cd0*/  MOV R51, R12 ;  /* 0x0000000c00337202 */ /* 0x001fe20000000f00 */
[----:B------:R-:W-:Y:S01]  /*2ce0*/  IMAD.MOV.U32 R50, RZ, RZ, R15 ;  /* 0x000000ffff327224 */ /* 0x000fe200078e000f */
[----:B--2---:R0:W-:Y:S03]  /*2cf0*/  @P1 STL.64 [R1], R44 ;  /* 0x0000002c01001387 */ /* 0x0041e60000100a00 */
[----:B------:R-:W2:Y:S02]  /*2d00*/  @P3 LDC.64 R6, c[0x0][0x440] ;  /* 0x00011000ff063b82 */ /* 0x000ea40000000a00 */
[----:B------:R3:W2:Y:S06]  /*2d10*/  @P1 LDG.E.128 R48, desc[UR6][R2.64] ;  /* 0x0000000602301981 */ /* 0x0006ac000c1e1d00 */
[----:B0-----:R-:W0:Y:S08]  /*2d20*/  LDC.64 R44, c[0x0][0x3d0] ;  /* 0x0000f400ff2c7b82 */ /* 0x001e300000000a00 */
[----:B---3--:R-:W3:Y:S01]  /*2d30*/  @P3 LDC.64 R2, c[0x0][0x438] ;  /* 0x00010e00ff023b82 */ /* 0x008ee20000000a00 */
[----:B------:R-:W-:-:S04]  /*2d40*/  @P2 IMAD.WIDE.U32 R10, R0, 0x10, R10 ;  /* 0x00000010000a2825 */ /* 0x000fc800078e000a */
[C---:B----4-:R-:W-:Y:S01]  /*2d50*/  @P2 IMAD.WIDE.U32 R22, R0.reuse, 0x10, R22 ;  /* 0x0000001000162825 */ /* 0x050fe200078e0016 */
[----:B------:R4:W5:Y:S03]  /*2d60*/  @P2 LDG.E.128 R244, desc[UR6][R10.64] ;  /* 0x000000060af42981 */ /* 0x000966000c1e1d00 */
[C---:B------:R-:W-:Y:S01]  /*2d70*/  @P2 IMAD.WIDE.U32 R24, R0.reuse, 0x10, R24 ;  /* 0x0000001000182825 */ /* 0x040fe200078e0018 */
[----:B------:R4:W5:Y:S03]  /*2d80*/  @P2 LD.E.128 R184, desc[UR6][R22.64] ;  /* 0x0000000616b82980 */ /* 0x000966000c101d00 */
[C---:B-1----:R-:W-:Y:S01]  /*2d90*/  @P2 IMAD.WIDE.U32 R26, R0.reuse, 0x10, R26 ;  /* 0x00000010001a2825 */ /* 0x042fe200078e001a */
[----:B------:R4:W5:Y:S03]  /*2da0*/  @P2 LDG.E.128 R240, desc[UR6][R24.64] ;  /* 0x0000000618f02981 */ /* 0x000966000c1e1d00 */
[----:B------:R-:W-:Y:S01]  /*2db0*/  @P2 VIADD R0, R0, 0x20 ;  /* 0x0000002000002836 */ /* 0x000fe20000000000 */
[----:B------:R4:W5:Y:S03]  /*2dc0*/  @P2 LD.E.128 R140, desc[UR6][R26.64] ;  /* 0x000000061a8c2980 */ /* 0x000966000c101d00 */
[----:B------:R-:W-:-:S04]  /*2dd0*/  @P4 IMAD.WIDE.U32 R28, R0, 0x10, R28 ;  /* 0x00000010001c4825 */ /* 0x000fc800078e001c */
        /* <DEDUP_REMOVED lines=14> */
[----:B------:R-:W-:Y:S01]  /*2ec0*/  @P5 IADD3 R0, PT, PT, R0, 0x20, RZ ;  /* 0x0000002000005810 */ /* 0x000fe20007ffe0ff */
[----:B------:R4:W5:Y:S04]  /*2ed0*/  @P5 LDG.E.128 R224, desc[UR6][R40.64] ;  /* 0x0000000628e05981 */ /* 0x000968000c1e1d00 */
[C---:B0-----:R-:W-:Y:S01]  /*2ee0*/  @P3 IMAD.WIDE.U32 R44, R0.reuse, 0x10, R44 ;  /* 0x00000010002c3825 */ /* 0x041fe200078e002c */
[----:B------:R4:W5:Y:S03]  /*2ef0*/  @P5 LD.E.128 R148, desc[UR6][R42.64] ;  /* 0x000000062a945980 */ /* 0x000966000c101d00 */
[C---:B---3--:R-:W-:Y:S01]  /*2f00*/  @P3 IMAD.WIDE.U32 R2, R0.reuse, 0x10, R2 ;  /* 0x0000001000023825 */ /* 0x048fe200078e0002 */
[----:B------:R4:W5:Y:S03]  /*2f10*/  @P3 LDG.E.128 R220, desc[UR6][R44.64] ;  /* 0x000000062cdc3981 */ /* 0x000966000c1e1d00 */
[C---:B------:R-:W-:Y:S01]  /*2f20*/  @P3 IMAD.WIDE.U32 R4, R0.reuse, 0x10, R4 ;  /* 0x0000001000043825 */ /* 0x040fe200078e0004 */
[----:B------:R4:W5:Y:S03]  /*2f30*/  @P3 LD.E.128 R196, desc[UR6][R2.64] ;  /* 0x0000000602c43980 */ /* 0x000966000c101d00 */
[----:B--2---:R-:W-:Y:S01]  /*2f40*/  @P3 IMAD.WIDE.U32 R6, R0, 0x10, R6 ;  /* 0x0000001000063825 */ /* 0x004fe200078e0006 */
[----:B------:R4:W5:Y:S04]  /*2f50*/  @P3 LDG.E.128 R216, desc[UR6][R4.64] ;  /* 0x0000000604d83981 */ /* 0x000968000c1e1d00 */
[----:B------:R4:W5:Y:S04]  /*2f60*/  @P3 LD.E.128 R160, desc[UR6][R6.64] ;  /* 0x0000000606a03980 */ /* 0x000968000c101d00 */
[----:B------:R4:W-:Y:S04]  /*2f70*/  @P1 STL.64 [R1+0x8], R46 ;  /* 0x0000082e01001387 */ /* 0x0009e80000100a00 */
[----:B------:R4:W-:Y:S04]  /*2f80*/  @P0 STL.64 [R1+0x30], R56 ;  /* 0x0000303801000387 */ /* 0x0009e80000100a00 */
[----:B------:R4:W-:Y:S04]  /*2f90*/  @P0 STL.64 [R1+0x38], R58 ;  /* 0x0000383a01000387 */ /* 0x0009e80000100a00 */
[----:B------:R4:W-:Y:S04]  /*2fa0*/  @P0 STL.64 [R1+0x20], R52 ;  /* 0x0000203401000387 */ /* 0x0009e80000100a00 */
[----:B------:R4:W-:Y:S01]  /*2fb0*/  @P0 STL.64 [R1+0x28], R54 ;  /* 0x0000283601000387 */ /* 0x0009e20000100a00 */
[----:B------:R-:W-:Y:S01]  /*2fc0*/  ISETP.GE.U32.AND P0, PT, R20, 0x140, PT ;  /* 0x000001401400780c */ /* 0x000fe20003f06070 */
[----:B------:R-:W-:-:S02]  /*2fd0*/  @P3 VIADD R0, R0, 0x20 ;  /* 0x0000002000003836 */ /* 0x000fc40000000000 */
[----:B------:R4:W-:Y:S04]  /*2fe0*/  @P1 STL.64 [R1+0x10], R48 ;  /* 0x0000103001001387 */ /* 0x0009e80000100a00 */
[----:B------:R4:W-:Y:S06]  /*2ff0*/  @P1 STL.64 [R1+0x18], R50 ;  /* 0x0000183201001387 */ /* 0x0009ec0000100a00 */
[----:B------:R-:W-:Y:S05]  /*3000*/  @!P0 BRA `(.L_x_317) ;  /* 0x0000001000848947 */ /* 0x000fea0003800000 */
        /* <DEDUP_REMOVED lines=13> */
.L_x_318:
        /* <DEDUP_REMOVED lines=8> */
[----:B------:R-:W4:Y:S02]  /*3160*/  LDL R53, [R1+0x78] ;  /* 0x0000780001357983 */ /* 0x000f240000100800 */
[----:B------:R-:W2:Y:S02]  /*3170*/  LDC.64 R8, c[0x0][0x3d0] ;  /* 0x0000f400ff087b82 */ /* 0x000ea40000000a00 */
[----:B------:R-:W4:Y:S02]  /*3180*/  LDL R52, [R1+0x7c] ;  /* 0x00007c0001347983 */ /* 0x000f240000100800 */
[----:B0-----:R-:W-:-:S02]  /*3190*/  @P6 IMAD.WIDE.U32 R2, R0, 0x10, R2 ;  /* 0x0000001000026825 */ /* 0x001fc400078e0002 */
[----:B------:R-:W3:Y:S02]  /*31a0*/  LDL R55, [R1+0x70] ;  /* 0x0000700001377983 */ /* 0x000ee40000100800 */
[----:B------:R-:W0:Y:S01]  /*31b0*/  @P6 LDC.64 R4, c[0x0][0x438] ;  /* 0x00010e00ff046b82 */ /* 0x000e220000000a00 */
[----:B------:R-:W-:Y:S01]  /*31c0*/  ISETP.GE.U32.AND P1, PT, R20, 0x40, PT ;  /* 0x000000401400780c */ /* 0x000fe20003f26070 */
[----:B------:R-:W4:Y:S04]  /*31d0*/  LDL R48, [R1+0x68] ;  /* 0x0000680001307983 */ /* 0x000f280000100800 */
[----:B------:R-:W4:Y:S04]  /*31e0*/  LDL R47, [R1+0x6c] ;  /* 0x00006c00012f7983 */ /* 0x000f280000100800 */
[----:B------:R-:W4:Y:S04]  /*31f0*/  LDL R46, [R1+0x60] ;  /* 0x00006000012e7983 */ /* 0x000f280000100800 */
[----:B------:R-:W4:Y:S01]  /*3200*/  LDL R49, [R1+0x64] ;  /* 0x0000640001317983 */ /* 0x000f220000100800 */
[----:B-1----:R-:W-:Y:S01]  /*3210*/  @P6 IMAD.WIDE.U32 R6, R0, 0x10, R6 ;  /* 0x0000001000066825 */ /* 0x002fe200078e0006 */
[----:B------:R-:W1:Y:S02]  /*3220*/  LDC.64 R22, c[0x0][0x3d8] ;  /* 0x0000f600ff167b82 */ /* 0x000e640000000a00 */
        /* <DEDUP_REMOVED lines=23> */
[----:B------:R-:W4:Y:S08]  /*33a0*/  LDC.64 R28, c[0x0][0x3d8] ;  /* 0x0000f600ff1c7b82 */ /* 0x000f300000000a00 */
[----:B------:R-:W4:Y:S01]  /*33b0*/  LDC.64 R24, c[0x0][0x3d0] ;  /* 0x0000f400ff187b82 */ /* 0x000f220000000a00 */
[----:B--2---:R2:W3:Y:S01]  /*33c0*/  @P6 LDG.E.128 R56, desc[UR6][R2.64] ;  /* 0x0000000602386981 */ /* 0x0044e2000c1e1d00 */
[C---:B0-----:R-:W-:Y:S01]  /*33d0*/  @P6 IMAD.WIDE.U32 R4, R0.reuse, 0x10, R4 ;  /* 0x0000001000046825 */ /* 0x041fe200078e0004 */
[----:B------:R-:W-:-:S05]  /*33e0*/  @P6 LOP3.LUT R0, R0, 0x20, RZ, 0xfc, !PT ;  /* 0x0000002000006812 */ /* 0x000fca00078efcff */
[----:B------:R-:W0:Y:S01]  /*33f0*/  @P1 LDC.64 R10, c[0x0][0x438] ;  /* 0x00010e00ff0a1b82 */ /* 0x000e220000000a00 */
[C---:B------:R-:W-:Y:S02]  /*3400*/  ISETP.GE.U32.AND P4, PT, R20.reuse, 0x80, PT ;  /* 0x000000801400780c */ /* 0x040fe40003f86070 */
[----:B------:R-:W-:Y:S01]  /*3410*/  ISETP.GE.U32.AND P0, PT, R20, 0xa0, PT ;  /* 0x000000a01400780c */ /* 0x000fe20003f06070 */
[----:B------:R-:W-:Y:S01]  /*3420*/  @P1 IMAD.WIDE.U32 R8, R0, 0x10, R8 ;  /* 0x0000001000081825 */ /* 0x000fe200078e0008 */
[----:B------:R-:W-:Y:S01]  /*3430*/  ISETP.GE.U32.AND P3, PT, R20, 0xc0, PT ;  /* 0x000000c01400780c */ /* 0x000fe20003f66070 */
[----:B------:R1:W5:Y:S02]  /*3440*/  @P6 LD.E.128 R164, desc[UR6][R4.64] ;  /* 0x0000000604a46980 */ /* 0x000364000c101d00 */
[----:B------:R-:W0:Y:S08]  /*3450*/  @P5 LDC.64 R26, c[0x0][0x438] ;  /* 0x00010e00ff1a5b82 */ /* 0x000e300000000a00 */
[----:B--2---:R-:W2:Y:S01]  /*3460*/  LDC.64 R2, c[0x0][0x3d0] ;  /* 0x0000f400ff027b82 */ /* 0x004ea20000000a00 */
[----:B---3--:R3:W-:Y:S01]  /*3470*/  @P6 STL.64 [R1+0x90], R56 ;  /* 0x0000903801006387 */ /* 0x0087e20000100a00 */
[----:B-1----:R-:W-:-:S06]  /*3480*/  @P1 IMAD.WIDE.U32 R22, R0, 0x10, R22 ;  /* 0x0000001000161825 */ /* 0x002fcc00078e0016 */
[----:B------:R-:W1:Y:S01]  /*3490*/  LDC.64 R4, c[0x0][0x3d0] ;  /* 0x0000f400ff047b82 */ /* 0x000e620000000a00 */
[----:B------:R4:W-:Y:S01]  /*34a0*/  @P6 STL.64 [R1+0x98], R58 ;  /* 0x0000983a01006387 */ /* 0x0009e20000100a00 */
[----:B---3--:R-:W-:Y:S01]  /*34b0*/  IMAD.MOV.U32 R56, RZ, RZ, R55 ;  /* 0x000000ffff387224 */ /* 0x008fe200078e0037 */
[----:B------:R-:W-:Y:S01]  /*34c0*/  MOV R57, R54 ;  /* 0x0000003600397202 */ /* 0x000fe20000000f00 */
[----:B----4-:R-:W-:Y:S02]  /*34d0*/  IMAD.MOV.U32 R58, RZ, RZ, R53 ;  /* 0x000000ffff3a7224 */ /* 0x010fe400078e0035 */
[----:B------:R-:W-:-:S06]  /*34e0*/  IMAD.MOV.U32 R59, RZ, RZ, R52 ;  /* 0x000000ffff3b7224 */ /* 0x000fcc00078e0034 */
[----:B------:R3:W4:Y:S01]  /*34f0*/  @P1 LDG.E.128 R56, desc[UR6][R8.64] ;  /* 0x0000000608381981 */ /* 0x000722000c1e1d00 */
[----:B------:R-:W-:Y:S01]  /*3500*/  MOV R53, R49 ;  /* 0x0000003100357202 */ /* 0x000fe20000000f00 */
[----:B------:R-:W-:Y:S01]  /*3510*/  IMAD.MOV.U32 R54, RZ, RZ, R48 ;  /* 0x000000ffff367224 */ /* 0x000fe200078e0030 */
[----:B------:R-:W-:Y:S01]  /*3520*/  MOV R52, R46 ;  /* 0x0000002e00347202 */ /* 0x000fe20000000f00 */
[----:B------:R-:W-:Y:S01]  /*3530*/  IMAD.MOV.U32 R55, RZ, RZ, R47 ;  /* 0x000000ffff377224 */ /* 0x000fe200078e002f */
[----:B------:R-:W-:Y:S01]  /*3540*/  MOV R46, R43 ;  /* 0x0000002b002e7202 */ /* 0x000fe20000000f00 */
[----:B------:R-:W-:-:S04]  /*3550*/  IMAD.MOV.U32 R49, RZ, RZ, R42 ;  /* 0x000000ffff317224 */ /* 0x000fc800078e002a */
[----:B------:R2:W4:Y:S01]  /*3560*/  @P1 LDG.E.128 R52, desc[UR6][R22.64] ;  /* 0x0000000616341981 */ /* 0x000522000c1e1d00 */
[----:B------:R-:W-:Y:S01]  /*3570*/  IMAD.MOV.U32 R42, RZ, RZ, R40 ;  /* 0x000000ffff2a7224 */ /* 0x000fe200078e0028 */
[----:B------:R-:W-:Y:S01]  /*3580*/  MOV R43, R39 ;  /* 0x00000027002b7202 */ /* 0x000fe20000000f00 */
[----:B------:R-:W-:Y:S01]  /*3590*/  IMAD.MOV.U32 R48, RZ, RZ, R45 ;  /* 0x000000ffff307224 */ /* 0x000fe200078e002d */
[----:B------:R-:W-:Y:S01]  /*35a0*/  MOV R39, R36 ;  /* 0x0000002400277202 */ /* 0x000fe20000000f00 */
[----:B------:R-:W-:Y:S01]  /*35b0*/  IMAD.MOV.U32 R47, RZ, RZ, R44 ;  /* 0x000000ffff2f7224 */ /* 0x000fe200078e002c */
[----:B------:R-:W-:Y:S01]  /*35c0*/  ISETP.GE.U32.AND P2, PT, R20, 0xe0, PT ;  /* 0x000000e01400780c */ /* 0x000fe20003f46070 */
[----:B------:R-:W-:Y:S01]  /*35d0*/  IMAD.MOV.U32 R40, RZ, RZ, R38 ;  /* 0x000000ffff287224 */ /* 0x000fe200078e0026 */
[----:B------:R-:W-:Y:S01]  /*35e0*/  MOV R36, R33 ;  /* 0x0000002100247202 */ /* 0x000fe20000000f00 */
[----:B------:R-:W-:Y:S01]  /*35f0*/  IMAD.MOV.U32 R44, RZ, RZ, R37 ;  /* 0x000000ffff2c7224 */ /* 0x000fe200078e0025 */
[----:B------:R-:W-:Y:S01]  /*3600*/  MOV R37, R30 ;  /* 0x0000001e00257202 */ /* 0x000fe20000000f00 */
[----:B------:R-:W-:Y:S01]  /*3610*/  IMAD.MOV.U32 R38, RZ, RZ, R35 ;  /* 0x000000ffff267224 */ /* 0x000fe200078e0023 */
[----:B---3--:R-:W3:Y:S01]  /*3620*/  @P0 LDC.64 R8, c[0x0][0x438] ;  /* 0x00010e00ff080b82 */ /* 0x008ee20000000a00 */
[----:B------:R-:W-:Y:S01]  /*3630*/  IMAD.MOV.U32 R45, RZ, RZ, R34 ;  /* 0x000000ffff2d7224 */ /* 0x000fe200078e0022 */
[----:B------:R-:W-:Y:S01]  /*3640*/  MOV R30, R15 ;  /* 0x0000000f001e7202 */ /* 0x000fe20000000f00 */
[----:B------:R-:W-:Y:S01]  /*3650*/  IMAD.MOV.U32 R35, RZ, RZ, R32 ;  /* 0x000000ffff237224 */ /* 0x000fe200078e0020 */
[----:B------:R-:W3:Y:S01]  /*3660*/  LDL R15, [R1+0x28] ;  /* 0x00002800010f7983 */ /* 0x000ee20000100800 */
[----:B------:R-:W-:-:S02]  /*3670*/  IMAD.MOV.U32 R34, RZ, RZ, R31 ;  /* 0x000000ffff227224 */ /* 0x000fc400078e001f */
[----:B------:R-:W-:Y:S01]  /*3680*/  IMAD.MOV.U32 R32, RZ, RZ, R21 ;  /* 0x000000ffff207224 */ /* 0x000fe200078e0015 */
[----:B------:R-:W3:Y:S01]  /*3690*/  @P6 LDG.E.128 R40, desc[UR6][R6.64] ;  /* 0x0000000606286981 */ /* 0x000ee2000c1e1d00 */
[----:B------:R-:W-:Y:S01]  /*36a0*/  IMAD.MOV.U32 R31, RZ, RZ, R16 ;  /* 0x000000ffff1f7224 */ /* 0x000fe200078e0010 */
[----:B------:R-:W-:Y:S01]  /*36b0*/  @P1 MOV R127, RZ ;  /* 0x000000ff007f1202 */ /* 0x000fe20000000f00 */
[----:B------:R-:W-:Y:S01]  /*36c0*/  IMAD.MOV.U32 R33, RZ, RZ, R12 ;  /* 0x000000ffff217224 */ /* 0x000fe200078e000c */
[----:B------:R-:W3:Y:S01]  /*36d0*/  LDL R16, [R1+0x24] ;  /* 0x0000240001107983 */ /* 0x000ee20000100800 */
[C---:B0-----:R-:W-:Y:S01]  /*36e0*/  @P1 IMAD.WIDE.U32 R10, R0.reuse, 0x10, R10 ;  /* 0x00000010000a1825 */ /* 0x041fe200078e000a */
[----:B--2---:R-:W0:Y:S02]  /*36f0*/  LDC.64 R22, c[0x0][0x3d0] ;  /* 0x0000f400ff167b82 */ /* 0x004e240000000a00 */
[----:B------:R-:W2:Y:S04]  /*3700*/  LDL R12, [R1+0x2c] ;  /* 0x00002c00010c7983 */ /* 0x000ea80000100800 */
[----:B------:R-:W2:Y:S01]  /*3710*/  LDL R21, [R1+0x20] ;  /* 0x0000200001157983 */ /* 0x000ea20000100800 */
[----:B------:R-:W-:-:S03]  /*3720*/  @P1 VIADD R0, R0, 0x20 ;  /* 0x0000002000001836 */ /* 0x000fc60000000000 */
[----:B------:R1:W5:Y:S04]  /*3730*/  @P1 LD.E.128 R168, desc[UR6][R10.64] ;  /* 0x000000060aa81980 */ /* 0x000368000c101d00 */
[----:B----4-:R-:W-:Y:S01]  /*3740*/  @P1 STL.64 [R1+0x70], R56 ;  /* 0x0000703801001387 */ /* 0x010fe20000100a00 */
[----:B------:R-:W-:Y:S01]  /*3750*/  @P5 IMAD.WIDE.U32 R28, R0, 0x10, R28 ;  /* 0x00000010001c5825 */ /* 0x000fe200078e001c */
[----:B-1----:R-:W1:Y:S02]  /*3760*/  LDC.64 R10, c[0x0][0x3d8] ;  /* 0x0000f600ff0a7b82 */ /* 0x002e640000000a00 */
[----:B------:R4:W-:Y:S04]  /*3770*/  @P1 STL.64 [R1+0x78], R58 ;  /* 0x0000783a01001387 */ /* 0x0009e80000100a00 */
[----:B----4-:R-:W4:Y:S04]  /*3780*/  LDL R58, [R1+0x58] ;  /* 0x00005800013a7983 */ /* 0x010f280000100800 */
[----:B------:R-:W4:Y:S04]  /*3790*/  LDL R59, [R1+0x5c] ;  /* 0x00005c00013b7983 */ /* 0x000f280000100800 */
[----:B------:R0:W-:Y:S04]  /*37a0*/  @P1 STL.64 [R1+0x60], R52 ;  /* 0x0000603401001387 */ /* 0x0001e80000100a00 */
[----:B------:R3:W-:Y:S01]  /*37b0*/  @P1 STL.64 [R1+0x68], R54 ;  /* 0x0000683601001387 */ /* 0x0007e20000100a00 */
[----:B------:R-:W-:Y:S01]  /*37c0*/  MOV R56, R51 ;  /* 0x0000003300387202 */ /* 0x000fe20000000f00 */
[----:B------:R-:W-:-:S02]  /*37d0*/  IMAD.MOV.U32 R57, RZ, RZ, R50 ;  /* 0x000000ffff397224 */ /* 0x000fc400078e0032 */
[----:B0-----:R-:W-:Y:S01]  /*37e0*/  IMAD.MOV.U32 R52, RZ, RZ, R49 ;  /* 0x000000ffff347224 */ /* 0x001fe200078e0031 */
[----:B------:R-:W-:Y:S01]  /*37f0*/  MOV R53, R48 ;  /* 0x0000003000357202 */ /* 0x000fe20000000f00 */
[----:B---3--:R-:W-:Y:S02]  /*3800*/  IMAD.MOV.U32 R54, RZ, RZ, R47 ;  /* 0x000000ffff367224 */ /* 0x008fe400078e002f */
[----:B------:R-:W-:Y:S02]  /*3810*/  IMAD.MOV.U32 R55, RZ, RZ, R46 ;  /* 0x000000ffff377224 */ /* 0x000fe400078e002e */
[----:B------:R-:W-:-:S04]  /*3820*/  @P5 IMAD.WIDE.U32 R24, R0, 0x10, R24 ;  /* 0x0000001000185825 */ /* 0x000fc800078e0018 */
[----:B------:R0:W3:Y:S01]  /*3830*/  @P5 LDG.E.128 R52, desc[UR6][R28.64] ;  /* 0x000000061c345981 */ /* 0x0000e2000c1e1d00 */
[----:B------:R-:W-:Y:S01]  /*3840*/  IMAD.MOV.U32 R47, RZ, RZ, R39 ;  /* 0x000000ffff2f7224 */ /* 0x000fe200078e0027 */
[----:B------:R-:W-:Y:S01]  /*3850*/  MOV R46, R38 ;  /* 0x00000026002e7202 */ /* 0x000fe20000000f00 */
[----:B------:R-:W-:Y:S01]  /*3860*/  IMAD.MOV.U32 R38, RZ, RZ, R34 ;  /* 0x000000ffff267224 */ /* 0x000fe200078e0022 */
[----:B------:R-:W-:Y:S01]  /*3870*/  MOV R39, R35 ;  /* 0x0000002300277202 */ /* 0x000fe20000000f00 */
[----:B------:R-:W-:Y:S01]  /*3880*/  @P5 IMAD.WIDE.U32 R26, R0, 0x10, R26 ;  /* 0x00000010001a5825 */ /* 0x000fe200078e001a */
[----:B------:R-:W-:-:S03]  /*3890*/  MOV R48, R45 ;  /* 0x0000002d00307202 */ /* 0x000fc60000000f00 */
[----:B------:R-:W-:Y:S01]  /*38a0*/  @P5 VIADD R0, R0, 0x20 ;  /* 0x0000002000005836 */ /* 0x000fe20000000000 */
[----:B------:R-:W-:Y:S01]  /*38b0*/  MOV R50, R47 ;  /* 0x0000002f00327202 */ /* 0x000fe20000000f00 */
[----:B------:R-:W-:Y:S01]  /*38c0*/  IMAD.MOV.U32 R49, RZ, RZ, R44 ;  /* 0x000000ffff317224 */ /* 0x000fe200078e002c */
[----:B------:R-:W-:Y:S01]  /*38d0*/  MOV R47, R38 ;  /* 0x00000026002f7202 */ /* 0x000fe20000000f00 */
[----:B------:R-:W-:Y:S01]  /*38e0*/  IMAD.MOV.U32 R51, RZ, RZ, R46 ;  /* 0x000000ffff337224 */ /* 0x000fe200078e002e */
[----:B------:R-:W-:Y:S01]  /*38f0*/  ISETP.GE.U32.AND P1, PT, R20, 0x100, PT ;  /* 0x000001001400780c */ /* 0x000fe20003f26070 */
[----:B------:R-:W-:Y:S01]  /*3900*/  IMAD.MOV.U32 R44, RZ, RZ, R37 ;  /* 0x000000ffff2c7224 */ /* 0x000fe200078e0025 */
[----:B------:R-:W5:Y:S01]  /*3910*/  @P5 LD.E.128 R172, desc[UR6][R26.64] ;  /* 0x000000061aac5980 */ /* 0x000f62000c101d00 */
[----:B------:R-:W-:Y:S01]  /*3920*/  IMAD.MOV.U32 R45, RZ, RZ, R36 ;  /* 0x000000ffff2d7224 */ /* 0x000fe200078e0024 */
[----:B0-----:R-:W0:Y:S01]  /*3930*/  LDC.64 R28, c[0x0][0x3d0] ;  /* 0x0000f400ff1c7b82 */ /* 0x001e220000000a00 */
[----:B------:R-:W-:-:S02]  /*3940*/  IMAD.MOV.U32 R46, RZ, RZ, R39 ;  /* 0x000000ffff2e7224 */ /* 0x000fc400078e0027 */
[----:B------:R-:W-:-:S05]  /*3950*/  @P4 IMAD.WIDE.U32 R2, R0, 0x10, R2 ;  /* 0x0000001000024825 */ /* 0x000fca00078e0002 */
[----:B------:R-:W2:Y:S04]  /*3960*/  @P4 LDG.E.128 R44, desc[UR6][R2.64] ;  /* 0x00000006022c4981 */ /* 0x000ea8000c1e1d00 */
[----:B----4-:R4:W2:Y:S01]  /*3970*/  @P5 LDG.E.128 R56, desc[UR6][R24.64] ;  /* 0x0000000618385981 */ /* 0x0108a2000c1e1d00 */
[----:B------:R-:W-:Y:S01]  /*3980*/  IMAD.MOV.U32 R37, RZ, RZ, R33 ;  /* 0x000000ffff257224 */ /* 0x000fe200078e0021 */
[----:B------:R-:W-:Y:S01]  /*3990*/  MOV R36, R32 ;  /* 0x0000002000247202 */ /* 0x000fe20000000f00 */
[----:B------:R-:W-:Y:S01]  /*39a0*/  IMAD.MOV.U32 R35, RZ, RZ, R31 ;  /* 0x000000ffff237224 */ /* 0x000fe200078e001f */
[----:B------:R-:W1:Y:S01]  /*39b0*/  LDC.64 R32, c[0x0][0x3d8] ;  /* 0x0000f600ff207b82 */ /* 0x000e620000000a00 */
[----:B------:R-:W-:-:S07]  /*39c0*/  IMAD.MOV.U32 R34, RZ, RZ, R30 ;  /* 0x000000ffff227224 */ /* 0x000fce00078e001e */
[----:B------:R-:W0:Y:S01]  /*39d0*/  @P4 LDC.64 R30, c[0x0][0x438] ;  /* 0x00010e00ff1e4b82 */ /* 0x000e220000000a00 */
[----:B------:R-:W-:-:S07]  /*39e0*/  @P5 IMAD.MOV.U32 R131, RZ, RZ, RZ ;  /* 0x000000ffff835224 */ /* 0x000fce00078e00ff */
[----:B----4-:R-:W4:Y:S01]  /*39f0*/  @P3 LDC.64 R24, c[0x0][0x438] ;  /* 0x00010e00ff183b82 */ /* 0x010f220000000a00 */
[----:B---3--:R-:W-:Y:S07]  /*3a00*/  @P5 STL.64 [R1+0x40], R52 ;  /* 0x0000403401005387 */ /* 0x008fee0000100a00 */
[----:B------:R-:W3:Y:S01]  /*3a10*/  LDC.64 R38, c[0x0][0x3d8] ;  /* 0x0000f600ff267b82 */ /* 0x000ee20000000a00 */
[----:B------:R1:W-:Y:S02]  /*3a20*/  @P5 STL.64 [R1+0x48], R54 ;  /* 0x0000483601005387 */ /* 0x0003e40000100a00 */
[----:B-1----:R-:W-:-:S05]  /*3a30*/  @P4 IMAD.WIDE.U32 R32, R0, 0x10, R32 ;  /* 0x0000001000204825 */ /* 0x002fca00078e0020 */
[----:B------:R-:W1:Y:S01]  /*3a40*/  @P2 LDC.64 R26, c[0x0][0x438] ;  /* 0x00010e00ff1a2b82 */ /* 0x000e620000000a00 */
[----:B------:R-:W-:Y:S01]  /*3a50*/  MOV R54, R35 ;  /* 0x0000002300367202 */ /* 0x000fe20000000f00 */
[----:B------:R-:W-:-:S06]  /*3a60*/  IMAD.MOV.U32 R55, RZ, RZ, R34 ;  /* 0x000000ffff377224 */ /* 0x000fcc00078e0022 */
[----:B------:R-:W3:Y:S01]  /*3a70*/  LDC.64 R34, c[0x0][0x3d8] ;  /* 0x0000f600ff227b82 */ /* 0x000ee20000000a00 */
[----:B------:R-:W-:Y:S02]  /*3a80*/  IMAD.MOV.U32 R52, RZ, RZ, R37 ;  /* 0x000000ffff347224 */ /* 0x000fe400078e0025 */
[----:B------:R-:W-:Y:S02]  /*3a90*/  IMAD.MOV.U32 R53, RZ, RZ, R36 ;  /* 0x000000ffff357224 */ /* 0x000fe400078e0024 */
[----:B0-----:R-:W-:-:S03]  /*3aa0*/  @P4 IMAD.WIDE.U32 R30, R0, 0x10, R30 ;  /* 0x00000010001e4825 */ /* 0x001fc600078e001e */
[----:B------:R-:W0:Y:S01]  /*3ab0*/  LDC.64 R36, c[0x0][0x3d0] ;  /* 0x0000f400ff247b82 */ /* 0x000e220000000a00 */
[----:B------:R-:W-:Y:S01]  /*3ac0*/  @P4 IADD3 R0, PT, PT, R0, 0x20, RZ ;  /* 0x0000002000004810 */ /* 0x000fe20007ffe0ff */
[----:B------:R0:W5:Y:S04]  /*3ad0*/  @P4 LD.E.128 R176, desc[UR6][R30.64] ;  /* 0x000000061eb04980 */ /* 0x000168000c101d00 */
[----:B------:R-:W-:-:S04]  /*3ae0*/  @P0 IMAD.WIDE.U32 R4, R0, 0x10, R4 ;  /* 0x0000001000040825 */ /* 0x000fc800078e0004 */
[C---:B------:R-:W-:Y:S01]  /*3af0*/  @P0 IMAD.WIDE.U32 R10, R0.reuse, 0x10, R10 ;  /* 0x00000010000a0825 */ /* 0x040fe200078e000a */
[----:B------:R-:W2:Y:S03]  /*3b00*/  @P0 LDG.E.128 R52, desc[UR6][R4.64] ;  /* 0x0000000604340981 */ /* 0x000ea6000c1e1d00 */
[C---:B------:R-:W-:Y:S01]  /*3b10*/  @P0 IMAD.WIDE.U32 R8, R0.reuse, 0x10, R8 ;  /* 0x0000001000080825 */ /* 0x040fe200078e0008 */
[----:B------:R-:W2:Y:S03]  /*3b20*/  @P0 LDG.E.128 R48, desc[UR6][R10.64] ;  /* 0x000000060a300981 */ /* 0x000ea6000c1e1d00 */
[----:B------:R-:W-:Y:S01]  /*3b30*/  @P0 VIADD R0, R0, 0x20 ;  /* 0x0000002000000836 */ /* 0x000fe20000000000 */
[----:B------:R0:W5:Y:S03]  /*3b40*/  @P0 LD.E.128 R180, desc[UR6][R8.64] ;  /* 0x0000000608b40980 */ /* 0x000166000c101d00 */
[----:B------:R-:W-:-:S04]  /*3b50*/  @P3 IMAD.WIDE.U32 R22, R0, 0x10, R22 ;  /* 0x0000001000163825 */ /* 0x000fc800078e0016 */
[C---:B----4-:R-:W-:Y:S01]  /*3b60*/  @P3 IMAD.WIDE.U32 R24, R0.reuse, 0x10, R24 ;  /* 0x0000001000183825 */ /* 0x050fe200078e0018 */
[----:B------:R4:W5:Y:S03]  /*3b70*/  @P3 LDG.E.128 R244, desc[UR6][R22.64] ;  /* 0x0000000616f43981 */ /* 0x000966000c1e1d00 */
[C---:B---3--:R-:W-:Y:S01]  /*3b80*/  @P3 IMAD.WIDE.U32 R34, R0.reuse, 0x10, R34 ;  /* 0x0000001000223825 */ /* 0x048fe200078e0022 */
[----:B------:R4:W5:Y:S03]  /*3b90*/  @P3 LD.E.128 R184, desc[UR6][R24.64] ;  /* 0x0000000618b83980 */ /* 0x000966000c101d00 */
[----:B------:R-:W-:Y:S01]  /*3ba0*/  @P3 VIADD R0, R0, 0x20 ;  /* 0x0000002000003836 */ /* 0x000fe20000000000 */
[----:B------:R4:W5:Y:S03]  /*3bb0*/  @P3 LDG.E.128 R240, desc[UR6][R34.64] ;  /* 0x0000000622f03981 */ /* 0x000966000c1e1d00 */
[----:B0-----:R-:W-:-:S04]  /*3bc0*/  @P2 IMAD.WIDE.U32 R36, R0, 0x10, R36 ;  /* 0x0000001000242825 */ /* 0x001fc800078e0024 */
[C---:B-1----:R-:W-:Y:S01]  /*3bd0*/  @P2 IMAD.WIDE.U32 R26, R0.reuse, 0x10, R26 ;  /* 0x00000010001a2825 */ /* 0x042fe200078e001a */
[----:B------:R4:W5:Y:S03]  /*3be0*/  @P2 LDG.E.128 R236, desc[UR6][R36.64] ;  /* 0x0000000624ec2981 */ /* 0x000966000c1e1d00 */
[C---:B------:R-:W-:Y:S01]  /*3bf0*/  @P2 IMAD.WIDE.U32 R38, R0.reuse, 0x10, R38 ;  /* 0x0000001000262825 */ /* 0x040fe200078e0026 */
[----:B------:R-:W-:Y:S01]  /*3c00*/  @P2 IADD3 R0, PT, PT, R0, 0x20, RZ ;  /* 0x0000002000002810 */ /* 0x000fe20007ffe0ff */
[----:B------:R4:W5:Y:S04]  /*3c10*/  @P2 LD.E.128 R188, desc[UR6][R26.64] ;  /* 0x000000061abc2980 */ /* 0x000968000c101d00 */
[----:B------:R-:W-:Y:S01]  /*3c20*/  @P1 IMAD.WIDE.U32 R28, R0, 0x10, R28 ;  /* 0x00000010001c1825 */ /* 0x000fe200078e001c */
[----:B------:R4:W5:Y:S04]  /*3c30*/  @P2 LDG.E.128 R232, desc[UR6][R38.64] ;  /* 0x0000000626e82981 */ /* 0x000968000c1e1d00 */
[----:B------:R4:W5:Y:S04]  /*3c40*/  @P1 LDG.E.128 R228, desc[UR6][R28.64] ;  /* 0x000000061ce41981 */ /* 0x000968000c1e1d00 */
[----:B--2---:R0:W-:Y:S04]  /*3c50*/  @P5 STL.64 [R1+0x50], R56 ;  /* 0x0000503801005387 */ /* 0x0041e80000100a00 */
[----:B------:R1:W-:Y:S01]  /*3c60*/  @P5 STL.64 [R1+0x58], R58 ;  /* 0x0000583a01005387 */ /* 0x0003e20000100a00 */
[----:B------:R-:W-:-:S03]  /*3c70*/  ISETP.GE.U32.AND P5, PT, R20, 0x120, PT ;  /* 0x000001201400780c */ /* 0x000fc60003fa6070 */
[----:B------:R-:W-:Y:S01]  /*3c80*/  @P6 STL.64 [R1+0x80], R40 ;  /* 0x0000802801006387 */ /* 0x000fe20000100a00 */
[----:B0-----:R-:W-:Y:S01]  /*3c90*/  IMAD.MOV.U32 R56, RZ, RZ, R21 ;  /* 0x000000ffff387224 */ /* 0x001fe200078e0015 */
[----:B------:R-:W-:Y:S02]  /*3ca0*/  MOV R57, R16 ;  /* 0x0000001000397202 */ /* 0x000fe40000000f00 */
[----:B------:R0:W-:Y:S01]  /*3cb0*/  @P6 STL.64 [R1+0x88], R42 ;  /* 0x0000882a01006387 */ /* 0x0001e20000100a00 */
[----:B-1----:R-:W-:Y:S02]  /*3cc0*/  IMAD.MOV.U32 R58, RZ, RZ, R15 ;  /* 0x000000ffff3a7224 */ /* 0x002fe400078e000f */
[----:B------:R-:W-:-:S03]  /*3cd0*/  IMAD.MOV.U32 R59, RZ, RZ, R12 ;  /* 0x000000ffff3b7224 */ /* 0x000fc600078e000c */
[----:B------:R-:W1:Y:S01]  /*3ce0*/  @P5 LDC.64 R6, c[0x0][0x438] ;  /* 0x00010e00ff065b82 */ /* 0x000e620000000a00 */
[----:B------:R2:W-:Y:S07]  /*3cf0*/  @P4 STL.64 [R1+0x30], R44 ;  /* 0x0000302c01004387 */ /* 0x0005ee0000100a00 */
[----:B0-----:R-:W0:Y:S01]  /*3d00*/  LDC.64 R42, c[0x0][0x3d8] ;  /* 0x0000f600ff2a7b82 */ /* 0x001e220000000a00 */
[----:B------:R3:W-:Y:S04]  /*3d10*/  @P4 STL.64 [R1+0x38], R46 ;  /* 0x0000382e01004387 */ /* 0x0007e80000100a00 */
[----:B------:R-:W4:Y:S03]  /*3d20*/  @P4 LDG.E.128 R56, desc[UR6][R32.64] ;  /* 0x0000000620384981 */ /* 0x000f26000c1e1d00 */
[----:B------:R-:W1:Y:S08]  /*3d30*/  @P1 LDC.64 R40, c[0x0][0x438] ;  /* 0x00010e00ff281b82 */ /* 0x000e700000000a00 */
[----:B--2---:R-:W2:Y:S08]  /*3d40*/  LDC.64 R44, c[0x0][0x3d0] ;  /* 0x0000f400ff2c7b82 */ /* 0x004eb00000000a00 */
[----:B---3--:R-:W3:Y:S01]  /*3d50*/  LDC.64 R46, c[0x0][0x3d8] ;  /* 0x0000f600ff2e7b82 */ /* 0x008ee20000000a00 */
[----:B0-----:R-:W-:-:S05]  /*3d60*/  @P1 IMAD.WIDE.U32 R42, R0, 0x10, R42 ;  /* 0x00000010002a1825 */ /* 0x001fca00078e002a */
[----:B------:R0:W5:Y:S01]  /*3d70*/  @P1 LDG.E.128 R224, desc[UR6][R42.64] ;  /* 0x000000062ae01981 */ /* 0x000162000c1e1d00 */
[----:B-1----:R-:W-:-:S04]  /*3d80*/  @P1 IMAD.WIDE.U32 R40, R0, 0x10, R40 ;  /* 0x0000001000281825 */ /* 0x002fc800078e0028 */
[----:B------:R-:W-:Y:S01]  /*3d90*/  @P1 VIADD R0, R0, 0x20 ;  /* 0x0000002000001836 */ /* 0x000fe20000000000 */
[----:B------:R0:W5:Y:S03]  /*3da0*/  @P1 LD.E.128 R192, desc[UR6][R40.64] ;  /* 0x0000000628c01980 */ /* 0x000166000c101d00 */
[----:B--2---:R-:W-:-:S04]  /*3db0*/  @P5 IMAD.WIDE.U32 R44, R0, 0x10, R44 ;  /* 0x00000010002c5825 */ /* 0x004fc800078e002c */
[C---:B------:R-:W-:Y:S01]  /*3dc0*/  @P5 IMAD.WIDE.U32 R6, R0.reuse, 0x10, R6 ;  /* 0x0000001000065825 */ /* 0x040fe200078e0006 */
[----:B------:R0:W5:Y:S03]  /*3dd0*/  @P5 LDG.E.128 R220, desc[UR6][R44.64] ;  /* 0x000000062cdc5981 */ /* 0x000166000c1e1d00 */
[----:B---3--:R-:W-:Y:S01]  /*3de0*/  @P5 IMAD.WIDE.U32 R46, R0, 0x10, R46 ;  /* 0x00000010002e5825 */ /* 0x008fe200078e002e */
[----:B------:R0:W5:Y:S04]  /*3df0*/  @P5 LD.E.128 R196, desc[UR6][R6.64] ;  /* 0x0000000606c45980 */ /* 0x000168000c101d00 */
[----:B------:R0:W5:Y:S01]  /*3e00*/  @P5 LDG.E.128 R216, desc[UR6][R46.64] ;  /* 0x000000062ed85981 */ /* 0x000162000c1e1d00 */
[----:B------:R-:W-:Y:S01]  /*3e10*/  @P4 IMAD.MOV.U32 R135, RZ, RZ, RZ ;  /* 0x000000ffff874224 */ /* 0x000fe200078e00ff */
[----:B------:R-:W-:Y:S01]  /*3e20*/  LOP3.LUT R18, R18, 0xffffefff, RZ, 0xc0, !PT ;  /* 0xffffefff12127812 */ /* 0x000fe200078ec0ff */
[----:B------:R-:W-:-:S02]  /*3e30*/  HFMA2 R162, -RZ, RZ, 0, 0 ;  /* 0x00000000ffa27431 */ /* 0x000fc400000001ff */
[----:B------:R-:W-:Y:S01]  /*3e40*/  HFMA2 R130, -RZ, RZ, 0, 0 ;  /* 0x00000000ff827431 */ /* 0x000fe200000001ff */
[----:B------:R-:W-:Y:S02]  /*3e50*/  @P6 LOP3.LUT R18, R18, 0x1000, RZ, 0xfc, !PT ;  /* 0x0000100012126812 */ /* 0x000fe400078efcff */
        /* <DEDUP_REMOVED lines=13> */
[----:B------:R-:W-:Y:S01]  /*3f30*/  CS2R R124, SRZ ;  /* 0x00000000007c7805 */ /* 0x000fe2000001ff00 */
[----:B------:R-:W-:Y:S01]  /*3f40*/  IMAD.MOV.U32 R122, RZ, RZ, RZ ;  /* 0x000000ffff7a7224 */ /* 0x000fe200078e00ff */
[----:B------:R-:W-:Y:S02]  /*3f50*/  CS2R R120, SRZ ;  /* 0x0000000000787805 */ /* 0x000fe4000001ff00 */
[----:B------:R-:W-:Y:S01]  /*3f60*/  @P6 MOV R123, RZ ;  /* 0x000000ff007b6202 */ /* 0x000fe20000000f00 */
[----:B------:R-:W-:Y:S01]  /*3f70*/  @P0 IMAD.MOV.U32 R139, RZ, RZ, RZ ;  /* 0x000000ffff8b0224 */ /* 0x000fe200078e00ff */
[----:B------:R-:W-:Y:S01]  /*3f80*/  @P2 MOV R147, RZ ;  /* 0x000000ff00932202 */ /* 0x000fe20000000f00 */
[----:B------:R-:W-:Y:S01]  /*3f90*/  @P3 IMAD.MOV.U32 R143, RZ, RZ, RZ ;  /* 0x000000ffff8f3224 */ /* 0x000fe200078e00ff */
[----:B------:R-:W-:Y:S01]  /*3fa0*/  @P5 IADD3 R0, PT, PT, R0, 0x20, RZ ;  /* 0x0000002000005810 */ /* 0x000fe20007ffe0ff */
[----:B------:R-:W-:-:S02]  /*3fb0*/  @P1 IMAD.MOV.U32 R151, RZ, RZ, RZ ;  /* 0x000000ffff971224 */ /* 0x000fc400078e00ff */
[----:B------:R-:W-:Y:S01]  /*3fc0*/  @P5 IMAD.MOV.U32 R163, RZ, RZ, RZ ;  /* 0x000000ffffa35224 */ /* 0x000fe200078e00ff */
[----:B----4-:R0:W-:Y:S04]  /*3fd0*/  @P4 STL.64 [R1+0x20], R56 ;  /* 0x0000203801004387 */ /* 0x0101e80000100a00 */
[----:B------:R0:W-:Y:S04]  /*3fe0*/  @P4 STL.64 [R1+0x28], R58 ;  /* 0x0000283a01004387 */ /* 0x0001e80000100a00 */
[----:B------:R0:W-:Y:S04]  /*3ff0*/  @P0 STL.64 [R1+0x10], R52 ;  /* 0x0000103401000387 */ /* 0x0001e80000100a00 */
[----:B------:R0:W-:Y:S04]  /*4000*/  @P0 STL.64 [R1+0x18], R54 ;  /* 0x0000183601000387 */ /* 0x0001e80000100a00 */
[----:B------:R0:W-:Y:S04]  /*4010*/  @P0 STL.64 [R1], R48 ;  /* 0x0000003001000387 */ /* 0x0001e80000100a00 */
[----:B------:R0:W-:Y:S01]  /*4020*/  @P0 STL.64 [R1+0x8], R50 ;  /* 0x0000083201000387 */ /* 0x0001e20000100a00 */
[----:B------:R-:W-:-:S13]  /*4030*/  ISETP.GE.U32.AND P4, PT, R20, 0x140, PT ;  /* 0x000001401400780c */ /* 0x000fda0003f86070 */
[----:B0-----:R-:W-:Y:S05]  /*4040*/  @!P4 BRA `(.L_x_317) ;  /* 0x000000000074c947 */ /* 0x001fea0003800000 */
        /* <DEDUP_REMOVED lines=28> */
[----:B------:R-:W-:-:S07]  /*4210*/  CS2R R120, SRZ ;  /* 0x0000000000787805 */ /* 0x000fce000001ff00 */
.L_x_317:
[----:B------:R-:W-:Y:S05]  /*4220*/  BSYNC.RECONVERGENT B0 ;  /* 0x0000000000007941 */ /* 0x000fea0003800200 */
.L_x_314:
[----:B------:R-:W0:Y:S01]  /*4230*/  S2UR UR5, SR_CTAID.X ;  /* 0x00000000000579c3 */ /* 0x000e220000002500 */
[----:B------:R-:W1:Y:S01]  /*4240*/  LDCU UR8, c[0x0][0x384] ;  /* 0x00007080ff0877ac */ /* 0x000e620008000800 */
[----:B------:R-:W-:Y:S01]  /*4250*/  SHF.R.U32.HI R0, RZ, 0x5, R17 ;  /* 0x00000005ff007819 */ /* 0x000fe20000011611 */
[----:B0-----:R-:W-:-:S06]  /*4260*/  USHF.L.U32 UR4, UR5, 0x2, URZ ;  /* 0x0000000205047899 */ /* 0x001fcc00080006ff */
[----:B------:R-:W-:-:S04]  /*4270*/  LOP3.LUT R118, R0, UR4, RZ, 0xfc, !PT ;  /* 0x0000000400767c12 */ /* 0x000fc8000f8efcff */
[----:B-1----:R-:W-:-:S13]  /*4280*/  ISETP.GE.AND P0, PT, R118, UR8, PT ;  /* 0x0000000876007c0c */ /* 0x002fda000bf06270 */
[----:B------:R-:W-:Y:S05]  /*4290*/  @P0 EXIT ;  /* 0x000000000000094d */ /* 0x000fea0003800000 */
[----:B-----5:R0:W-:Y:S01]  /*42a0*/  STL [R1+0x430], R132 ;  /* 0x0004308401007387 */ /* 0x0201e20000100800 */
[----:B------:R-:W-:Y:S01]  /*42b0*/  PRMT R250, R246, 0x7632, R250 ;  /* 0x00007632f6fa7816 */ /* 0x000fe200000000fa */
[----:B------:R-:W1:Y:S01]  /*42c0*/  LDC R0, c[0x0][0x360] ;  /* 0x0000d800ff007b82 */ /* 0x000e620000000800 */
[----:B------:R-:W-:Y:S01]  /*42d0*/  PRMT R249, R141, 0x7632, R249 ;  /* 0x000076328df97816 */ /* 0x000fe200000000f9 */
[----:B------:R-:W3:Y:S01]  /*42e0*/  LDL R68, [R1+0x44] ;  /* 0x0000440001447983 */ /* 0x000ee20000100800 */
[----:B------:R-:W-:Y:S01]  /*42f0*/  PRMT R248, R241, 0x7632, R248 ;  /* 0x00007632f1f87816 */ /* 0x000fe200000000f8 */
[----:B--2-4-:R-:W-:Y:S01]  /*4300*/  IMAD.HI.U32 R3, R19, -0x2daee0ad, RZ ;  /* 0xd2511f5313037827 */ /* 0x014fe200078e00ff */
[----:B------:R-:W-:Y:S01]  /*4310*/  PRMT R159, R185, 0x7632, R159 ;  /* 0x00007632b99f7816 */ /* 0x000fe2000000009f */
[----:B------:R-:W2:Y:S01]  /*4320*/  LDL R98, [R1+0x28] ;  /* 0x0000280001627983 */ /* 0x000ea20000100800 */
[----:B------:R-:W-:Y:S01]  /*4330*/  PRMT R158, R245, 0x7632, R158 ;  /* 0x00007632f59e7816 */ /* 0x000fe2000000009e */
[----:B------:R-:W-:Y:S01]  /*4340*/  VIADD R4, R60, 0x9e3779b9 ;  /* 0x9e3779b93c047836 */ /* 0x000fe20000000000 */
[----:B------:R-:W-:Y:S01]  /*4350*/  PRMT R157, R140, 0x7632, R157 ;  /* 0x000076328c9d7816 */ /* 0x000fe2000000009d */
[----:B------:R-:W4:Y:S01]  /*4360*/  LDL R39, [R1+0x74] ;  /* 0x0000740001277983 */ /* 0x000f220000100800 */
[----:B------:R-:W-:Y:S01]  /*4370*/  PRMT R156, R240, 0x7632, R156 ;  /* 0x00007632f09c7816 */ /* 0x000fe2000000009c */
[----:B------:R-:W-:Y:S01]  /*4380*/  IMAD R7, R19, -0x2daee0ad, RZ ;  /* 0xd2511f5313077824 */ /* 0x000fe200078e02ff */
[----:B------:R-:W-:Y:S01]  /*4390*/  PRMT R155, R184, 0x7632, R155 ;  /* 0x00007632b89b7816 */ /* 0x000fe2000000009b */
[----:B------:R-:W4:Y:S01]  /*43a0*/  LDL R65, [R1+0x54] ;  /* 0x0000540001417983 */ /* 0x000f220000100800 */
[----:B------:R-:W-:Y:S01]  /*43b0*/  PRMT R154, R244, 0x7632, R154 ;  /* 0x00007632f49a7816 */ /* 0x000fe2000000009a */
[----:B------:R-:W-:Y:S01]  /*43c0*/  VIADD R8, R61, 0xbb67ae85 ;  /* 0xbb67ae853d087836 */ /* 0x000fe20000000000 */
[----:B------:R-:W-:Y:S01]  /*43d0*/  PRMT R153, R139, 0x7632, R153 ;  /* 0x000076328b997816 */ /* 0x000fe20000000099 */
[----:B------:R-:W4:Y:S01]  /*43e0*/  LDL R36, [R1+0x60] ;  /* 0x0000600001247983 */ /* 0x000f220000100800 */
[----:B------:R-:W-:Y:S01]  /*43f0*/  PRMT R117, R183, 0x7632, R117 ;  /* 0x00007632b7757816 */ /* 0x000fe20000000075 */
[----:B------:R-:W0:Y:S02]  /*4400*/  LDCU UR12, c[0x0][0x388] ;  /* 0x00007100ff0c77ac */ /* 0x000e240008000800 */
[----:B------:R-:W3:Y:S01]  /*4410*/  LDL R83, [R1+0x30] ;  /* 0x0000300001537983 */ /* 0x000ee20000100800 */
[----:B------:R-:W-:Y:S01]  /*4420*/  PRMT R115, R138, 0x7632, R115 ;  /* 0x000076328a737816 */ /* 0x000fe20000000073 */
[----:B------:R-:W0:Y:S02]  /*4430*/  LDCU.U8 UR10, c[0x0][0x410] ;  /* 0x00008200ff0a77ac */ /* 0x000e240008000000 */
[----:B------:R-:W4:Y:S01]  /*4440*/  LDL R33, [R1+0x70] ;  /* 0x0000700001217983 */ /* 0x000f220000100800 */
[----:B------:R-:W-:Y:S01]  /*4450*/  PRMT R113, R182, 0x7632, R113 ;  /* 0x00007632b6717816 */ /* 0x000fe20000000071 */
[----:B------:R-:W0:Y:S02]  /*4460*/  LDCU UR11, c[0x0][0x448] ;  /* 0x00008900ff0b77ac */ /* 0x000e240008000800 */
[----:B------:R-:W4:Y:S01]  /*4470*/  LDL R62, [R1+0x40] ;  /* 0x00004000013e7983 */ /* 0x000f220000100800 */
[----:B------:R-:W-:Y:S01]  /*4480*/  PRMT R111, R137, 0x7632, R111 ;  /* 0x00007632896f7816 */ /* 0x000fe2000000006f */
[----:B------:R-:W0:Y:S02]  /*4490*/  LDCU.64 UR8, c[0x0][0x3a0] ;  /* 0x00007400ff0877ac */ /* 0x000e240008000a00 */
[----:B------:R-:W4:Y:S04]  /*44a0*/  LDL R30, [R1+0x8c] ;  /* 0x00008c00011e7983 */ /* 0x000f280000100800 */
[----:B------:R-:W3:Y:S04]  /*44b0*/  LDL R92, [R1+0x24] ;  /* 0x00002400015c7983 */ /* 0x000ee80000100800 */
[----:B------:R-:W4:Y:S04]  /*44c0*/  LDL R86, [R1+0x20] ;  /* 0x0000200001567983 */ /* 0x000f280000100800 */
[----:B------:R-:W4:Y:S04]  /*44d0*/  LDL R45, [R1+0x78] ;  /* 0x00007800012d7983 */ /* 0x000f280000100800 */
        /* <DEDUP_REMOVED lines=18> */
[----:B0-----:R-:W-:Y:S01]  /*4600*/  PRMT R132, R203, 0x7632, R132 ;  /* 0x00007632cb847816 */ /* 0x001fe20000000084 */
[----:B-1----:R-:W-:Y:S01]  /*4610*/  IMAD R17, R0, UR5, R17 ;  /* 0x0000000500117c24 */ /* 0x002fe2000f8e0211 */
[----:B------:R-:W-:Y:S01]  /*4620*/  PRMT R109, R181, 0x7632, R109 ;  /* 0x00007632b56d7816 */ /* 0x000fe2000000006d */
[----:B------:R0:W-:Y:S01]  /*4630*/  STL [R1+0x42c], R85 ;  /* 0x00042c5501007387 */ /* 0x0001e20000100800 */
[----:B------:R-:W-:Y:S01]  /*4640*/  PRMT R107, R136, 0x7632, R107 ;  /* 0x00007632886b7816 */ /* 0x000fe2000000006b */
[----:B------:R-:W-:Y:S01]  /*4650*/  IMAD.HI.U32 R0, R17, -0x326172a9, RZ ;  /* 0xcd9e8d5711007827 */ /* 0x000fe200078e00ff */
[----:B------:R-:W-:Y:S01]  /*4660*/  PRMT R105, R180, 0x7632, R105 ;  /* 0x00007632b4697816 */ /* 0x000fe20000000069 */
[----:B------:R1:W-:Y:S01]  /*4670*/  STL [R1+0x428], R84 ;  /* 0x0004285401007387 */ /* 0x0003e20000100800 */
[----:B------:R-:W-:Y:S01]  /*4680*/  PRMT R103, R135, 0x7632, R103 ;  /* 0x0000763287677816 */ /* 0x000fe20000000067 */
[----:B------:R-:W-:Y:S01]  /*4690*/  IMAD R5, R17, -0x326172a9, RZ ;  /* 0xcd9e8d5711057824 */ /* 0x000fe200078e02ff */
[----:B------:R-:W-:Y:S01]  /*46a0*/  PRMT R101, R179, 0x7632, R101 ;  /* 0x00007632b3657816 */ /* 0x000fe20000000065 */
[----:B------:R1:W-:Y:S01]  /*46b0*/  STL [R1+0x424], R176 ;  /* 0x000424b001007387 */ /* 0x0003e20000100800 */
[----:B------:R-:W-:Y:S01]  /*46c0*/  LOP3.LUT R3, R3, R61, RZ, 0x3c, !PT ;  /* 0x0000003d03037212 */ /* 0x000fe200078e3cff */
[----:B------:R-:W2:Y:S01]  /*46d0*/  LDCU.64 UR4, c[0x0][0x398] ;  /* 0x00007300ff0477ac */ /* 0x000ea20008000a00 */
[----:B0-----:R-:W-:Y:S01]  /*46e0*/  PRMT R85, R211, 0x7632, R85 ;  /* 0x00007632d3557816 */ /* 0x001fe20000000055 */
[----:B------:R0:W-:Y:S01]  /*46f0*/  STL [R1+0x420], R82 ;  /* 0x0004205201007387 */ /* 0x0001e20000100800 */
[----:B------:R-:W-:Y:S01]  /*4700*/  LOP3.LUT R0, R13, R0, R60, 0x96, !PT ;  /* 0x000000000d007212 */ /* 0x000fe200078e963c */
[----:B------:R-:W-:Y:S01]  /*4710*/  IMAD.HI.U32 R2, R3, -0x326172a9, RZ ;  /* 0xcd9e8d5703027827 */ /* 0x000fe200078e00ff */
[----:B------:R-:W-:Y:S01]  /*4720*/  LOP3.LUT R14, R14, 0x3, RZ, 0xc0, !PT ;  /* 0x000000030e0e7812 */ /* 0x000fe200078ec0ff */
[----:B------:R0:W-:Y:S01]  /*4730*/  STL [R1+0x41c], R81 ;  /* 0x00041c5101007387 */ /* 0x0001e20000100800 */
[----:B-1----:R-:W-:Y:S01]  /*4740*/  PRMT R84, R207, 0x7632, R84 ;  /* 0x00007632cf547816 */ /* 0x002fe20000000054 */
[----:B------:R-:W-:Y:S01]  /*4750*/  IMAD.HI.U32 R6, R0, -0x2daee0ad, RZ ;  /* 0xd2511f5300067827 */ /* 0x000fe200078e00ff */
[----:B------:R-:W-:Y:S01]  /*4760*/  PRMT R176, R215, 0x7632, R176 ;  /* 0x00007632d7b07816 */ /* 0x000fe200000000b0 */
[----:B------:R1:W-:Y:S01]  /*4770*/  STL [R1+0x418], R131 ;  /* 0x0004188301007387 */ /* 0x0003e20000100800 */
[----:B------:R-:W-:Y:S01]  /*4780*/  LOP3.LUT R2, R4, R5, R2, 0x96, !PT ;  /* 0x0000000504027212 */ /* 0x000fe200078e9602 */
[----:B------:R-:W-:Y:S01]  /*4790*/  IMAD R3, R3, -0x326172a9, RZ ;  /* 0xcd9e8d5703037824 */ /* 0x000fe200078e02ff */
[----:B0-----:R-:W-:Y:S01]  /*47a0*/  PRMT R82, R202, 0x7632, R82 ;  /* 0x00007632ca527816 */ /* 0x001fe20000000052 */
[----:B------:R0:W-:Y:S01]  /*47b0*/  STL [R1+0x414], R79 ;  /* 0x0004144f01007387 */ /* 0x0001e20000100800 */
[----:B------:R-:W-:Y:S01]  /*47c0*/  LOP3.LUT R6, R8, R7, R6, 0x96, !PT ;  /* 0x0000000708067212 */ /* 0x000fe200078e9606 */
[----:B------:R-:W-:Y:S01]  /*47d0*/  IMAD R8, R0, -0x2daee0ad, RZ ;  /* 0xd2511f5300087824 */ /* 0x000fe200078e02ff */
[----:B------:R-:W-:Y:S01]  /*47e0*/  PRMT R81, R210, 0x7632, R81 ;  /* 0x00007632d2517816 */ /* 0x000fe20000000051 */
[----:B------:R0:W-:Y:S01]  /*47f0*/  STL [R1+0x410], R78 ;  /* 0x0004104e01007387 */ /* 0x0001e20000100800 */
[----:B------:R-:W-:Y:S01]  /*4800*/  IMAD.HI.U32 R5, R2, -0x2daee0ad, RZ ;  /* 0xd2511f5302057827 */ /* 0x000fe200078e00ff */
[----:B-1----:R-:W-:-:S02]  /*4810*/  PRMT R131, R206, 0x7632, R131 ;  /* 0x00007632ce837816 */ /* 0x002fc40000000083 */
[----:B------:R1:W-:Y:S01]  /*4820*/  STL [R1+0x40c], R175 ;  /* 0x00040caf01007387 */ /* 0x0003e20000100800 */
[----:B------:R-:W-:Y:S01]  /*4830*/  IADD3 R7, PT, PT, R61, 0x76cf5d0a, RZ ;  /* 0x76cf5d0a3d077810 */ /* 0x000fe20007ffe0ff */
[----:B------:R-:W-:Y:S02]  /*4840*/  IMAD.HI.U32 R0, R6, -0x326172a9, RZ ;  /* 0xcd9e8d5706007827 */ /* 0x000fe400078e00ff */
[----:B------:R1:W-:Y:S01]  /*4850*/  STL [R1+0x408], R76 ;  /* 0x0004084c01007387 */ /* 0x0003e20000100800 */
[----:B0-----:R-:W-:Y:S01]  /*4860*/  PRMT R79, R214, 0x7632, R79 ;  /* 0x00007632d64f7816 */ /* 0x001fe2000000004f */
[----:B------:R-:W-:Y:S01]  /*4870*/  VIADD R4, R60, 0x3c6ef372 ;  /* 0x3c6ef3723c047836 */ /* 0x000fe20000000000 */
[----:B------:R-:W-:Y:S01]  /*4880*/  PRMT R78, R201, 0x7632, R78 ;  /* 0x00007632c94e7816 */ /* 0x000fe2000000004e */
[----:B------:R0:W-:Y:S01]  /*4890*/  STL [R1+0x404], R75 ;  /* 0x0004044b01007387 */ /* 0x0001e20000100800 */
[----:B------:R-:W-:Y:S01]  /*48a0*/  LOP3.LUT R5, R7, R8, R5, 0x96, !PT ;  /* 0x0000000807057212 */ /* 0x000fe200078e9605 */
[----:B------:R-:W-:Y:S01]  /*48b0*/  IMAD R7, R2, -0x2daee0ad, RZ ;  /* 0xd2511f5302077824 */ /* 0x000fe200078e02ff */
[----:B-1----:R-:W-:Y:S01]  /*48c0*/  PRMT R175, R209, 0x7632, R175 ;  /* 0x00007632d1af7816 */ /* 0x002fe200000000af */
[----:B------:R1:W-:Y:S01]  /*48d0*/  STL [R1+0x400], R130 ;  /* 0x0004008201007387 */ /* 0x0003e20000100800 */
[----:B------:R-:W-:Y:S01]  /*48e0*/  LOP3.LUT R0, R4, R3, R0, 0x96, !PT ;  /* 0x0000000304007212 */ /* 0x000fe200078e9600 */
[----:B------:R-:W-:Y:S01]  /*48f0*/  VIADD R4, R60, 0xdaa66d2b ;  /* 0xdaa66d2b3c047836 */ /* 0x000fe20000000000 */
[----:B------:R-:W-:Y:S01]  /*4900*/  PRMT R76, R205, 0x7632, R76 ;  /* 0x00007632cd4c7816 */ /* 0x000fe2000000004c */
[----:B------:R1:W-:Y:S01]  /*4910*/  STL [R1+0x3fc], R73 ;  /* 0x0003fc4901007387 */ /* 0x0003e20000100800 */
[----:B------:R-:W-:Y:S01]  /*4920*/  IMAD R3, R6, -0x326172a9, RZ ;  /* 0xcd9e8d5706037824 */ /* 0x000fe200078e02ff */
[----:B0-----:R-:W-:Y:S01]  /*4930*/  PRMT R75, R213, 0x7632, R75 ;  /* 0x00007632d54b7816 */ /* 0x001fe2000000004b */
[----:B------:R-:W-:Y:S01]  /*4940*/  IMAD.HI.U32 R2, R5, -0x326172a9, RZ ;  /* 0xcd9e8d5705027827 */ /* 0x000fe200078e00ff */
[----:B------:R0:W-:Y:S01]  /*4950*/  STL [R1+0x3f8], R72 ;  /* 0x0003f84801007387 */ /* 0x0001e20000100800 */
[----:B------:R-:W-:-:S02]  /*4960*/  IADD3 R8, PT, PT, R61, 0x32370b8f, RZ ;  /* 0x32370b8f3d087810 */ /* 0x000fc40007ffe0ff */
[----:B-1----:R-:W-:Y:S01]  /*4970*/  PRMT R130, R200, 0x7632, R130 ;  /* 0x00007632c8827816 */ /* 0x002fe20000000082 */
[----:B------:R1:W-:Y:S01]  /*4980*/  STL [R1+0x3f4], R174 ;  /* 0x0003f4ae01007387 */ /* 0x0003e20000100800 */
[----:B------:R-:W-:Y:S01]  /*4990*/  IMAD.HI.U32 R6, R0, -0x2daee0ad, RZ ;  /* 0xd2511f5300067827 */ /* 0x000fe200078e00ff */
[----:B------:R-:W-:Y:S02]  /*49a0*/  PRMT R73, R208, 0x7632, R73 ;  /* 0x00007632d0497816 */ /* 0x000fe40000000049 */
[----:B------:R1:W-:Y:S01]  /*49b0*/  STL [R1+0x3f0], R70 ;  /* 0x0003f04601007387 */ /* 0x0003e20000100800 */
[----:B------:R-:W-:Y:S01]  /*49c0*/  LOP3.LUT R2, R4, R3, R2, 0x96, !PT ;  /* 0x0000000304027212 */ /* 0x000fe200078e9602 */
[----:B------:R-:W-:Y:S01]  /*49d0*/  IMAD R5, R5, -0x326172a9, RZ ;  /* 0xcd9e8d5705057824 */ /* 0x000fe200078e02ff */
[----:B0-----:R-:W-:Y:S01]  /*49e0*/  PRMT R72, R204, 0x7632, R72 ;  /* 0x00007632cc487816 */ /* 0x001fe20000000048 */
[----:B------:R0:W-:Y:S01]  /*49f0*/  STL [R1+0x3ec], R69 ;  /* 0x0003ec4501007387 */ /* 0x0001e20000100800 */
[----:B------:R-:W-:Y:S01]  /*4a00*/  LOP3.LUT R6, R8, R7, R6, 0x96, !PT ;  /* 0x0000000708067212 */ /* 0x000fe200078e9606 */
[----:B------:R-:W-:-:S02]  /*4a10*/  VIADD R8, R61, 0xed9eba14 ;  /* 0xed9eba143d087836 */ /* 0x000fc40000000000 */
[----:B------:R0:W-:Y:S01]  /*4a20*/  STL [R1+0x3e8], R129 ;  /* 0x0003e88101007387 */ /* 0x0001e20000100800 */
[----:B-1----:R-:W-:Y:S01]  /*4a30*/  PRMT R174, R212, 0x7632, R174 ;  /* 0x00007632d4ae7816 */ /* 0x002fe200000000ae */
[----:B------:R-:W-:Y:S02]  /*4a40*/  IMAD R7, R0, -0x2daee0ad, RZ ;  /* 0xd2511f5300077824 */ /* 0x000fe400078e02ff */
[----:B------:R1:W-:Y:S01]  /*4a50*/  STL [R1+0x3e4], R67 ;  /* 0x0003e44301007387 */ /* 0x0003e20000100800 */
[----:B------:R-:W-:Y:S01]  /*4a60*/  PRMT R70, R163, 0x7632, R70 ;  /* 0x00007632a3467816 */ /* 0x000fe20000000046 */
[----:B------:R-:W-:Y:S02]  /*4a70*/  IMAD.HI.U32 R4, R2, -0x2daee0ad, RZ ;  /* 0xd2511f5302047827 */ /* 0x000fe400078e00ff */
[----:B------:R1:W-:Y:S01]  /*4a80*/  STL [R1+0x3e0], R66 ;  /* 0x0003e04201007387 */ /* 0x0003e20000100800 */
[----:B0-----:R-:W-:Y:S01]  /*4a90*/  PRMT R69, R219, 0x7632, R69 ;  /* 0x00007632db457816 */ /* 0x001fe20000000045 */
[----:B------:R-:W-:Y:S01]  /*4aa0*/  IMAD.HI.U32 R0, R6, -0x326172a9, RZ ;  /* 0xcd9e8d5706007827 */ /* 0x000fe200078e00ff */
[----:B------:R-:W-:Y:S01]  /*4ab0*/  PRMT R129, R199, 0x7632, R129 ;  /* 0x00007632c7817816 */ /* 0x000fe20000000081 */
[----:B------:R0:W-:Y:S01]  /*4ac0*/  STL [R1+0x3dc], R173 ;  /* 0x0003dcad01007387 */ /* 0x0001e20000100800 */
[----:B------:R-:W-:Y:S01]  /*4ad0*/  PRMT R99, R134, 0x7632, R99 ;  /* 0x0000763286637816 */ /* 0x000fe20000000063 */
[----:B------:R-:W-:Y:S01]  /*4ae0*/  VIADD R3, R60, 0x78dde6e4 ;  /* 0x78dde6e43c037836 */ /* 0x000fe20000000000 */
[----:B-1----:R-:W-:Y:S01]  /*4af0*/  PRMT R67, R223, 0x7632, R67 ;  /* 0x00007632df437816 */ /* 0x002fe20000000043 */
[----:B------:R1:W-:Y:S01]  /*4b00*/  STL [R1+0x3d8], R64 ;  /* 0x0003d84001007387 */ /* 0x0003e20000100800 */
[----:B------:R-:W-:-:S02]  /*4b10*/  PRMT R96, R178, 0x7632, R96 ;  /* 0x00007632b2607816 */ /* 0x000fc40000000060 */
[----:B------:R-:W-:Y:S01]  /*4b20*/  PRMT R66, R162, 0x7632, R66 ;  /* 0x00007632a2427816 */ /* 0x000fe20000000042 */
[----:B------:R1:W-:Y:S01]  /*4b30*/  STL [R1+0x3d4], R63 ;  /* 0x0003d43f01007387 */ /* 0x0003e20000100800 */
[----:B------:R-:W-:Y:S01]  /*4b40*/  LOP3.LUT R4, R8, R7, R4, 0x96, !PT ;  /* 0x0000000708047212 */ /* 0x000fe200078e9604 */
[----:B------:R-:W-:Y:S01]  /*4b50*/  IMAD R7, R2, -0x2daee0ad, RZ ;  /* 0xd2511f5302077824 */ /* 0x000fe200078e02ff */
[----:B0-----:R-:W-:Y:S01]  /*4b60*/  PRMT R173, R218, 0x7632, R173 ;  /* 0x00007632daad7816 */ /* 0x001fe200000000ad */
[----:B------:R0:W-:Y:S01]  /*4b70*/  STL [R1+0x3d0], R128 ;  /* 0x0003d08001007387 */ /* 0x0001e20000100800 */
[----:B------:R-:W-:Y:S01]  /*4b80*/  PRMT R93, R133, 0x7632, R93 ;  /* 0x00007632855d7816 */ /* 0x000fe2000000005d */
[----:B------:R-:W-:Y:S01]  /*4b90*/  IMAD.HI.U32 R2, R4, -0x326172a9, RZ ;  /* 0xcd9e8d5704027827 */ /* 0x000fe200078e00ff */
[----:B------:R-:W-:Y:S01]  /*4ba0*/  LOP3.LUT R0, R3, R5, R0, 0x96, !PT ;  /* 0x0000000503007212 */ /* 0x000fe200078e9600 */
[----:B------:R0:W-:Y:S01]  /*4bb0*/  STL [R1+0x3cc], R59 ;  /* 0x0003cc3b01007387 */ /* 0x0001e20000100800 */
[----:B-1----:R-:W-:Y:S01]  /*4bc0*/  PRMT R64, R198, 0x7632, R64 ;  /* 0x00007632c6407816 */ /* 0x002fe20000000040 */
[----:B------:R-:W-:Y:S01]  /*4bd0*/  IMAD R3, R6, -0x326172a9, RZ ;  /* 0xcd9e8d5706037824 */ /* 0x000fe200078e02ff */
[----:B------:R-:W-:Y:S01]  /*4be0*/  PRMT R63, R222, 0x7632, R63 ;  /* 0x00007632de3f7816 */ /* 0x000fe2000000003f */
[----:B------:R1:W-:Y:S01]  /*4bf0*/  STL [R1+0x3c8], R58 ;  /* 0x0003c83a01007387 */ /* 0x0003e20000100800 */
[----:B------:R-:W-:Y:S01]  /*4c00*/  PRMT R90, R177, 0x7632, R90 ;  /* 0x00007632b15a7816 */ /* 0x000fe2000000005a */
[----:B------:R-:W-:Y:S01]  /*4c10*/  IMAD.HI.U32 R6, R0, -0x2daee0ad, RZ ;  /* 0xd2511f5300067827 */ /* 0x000fe200078e00ff */
[----:B0-----:R-:W-:Y:S01]  /*4c20*/  PRMT R128, R161, 0x7632, R128 ;  /* 0x00007632a1807816 */ /* 0x001fe20000000080 */
[----:B------:R0:W-:Y:S01]  /*4c30*/  STL [R1+0x3c4], R172 ;  /* 0x0003c4ac01007387 */ /* 0x0001e20000100800 */
[----:B------:R-:W-:Y:S01]  /*4c40*/  IADD3 R5, PT, PT, R60, 0x1715609d, RZ ;  /* 0x1715609d3c057810 */ /* 0x000fe20007ffe0ff */
[----:B------:R-:W-:-:S02]  /*4c50*/  VIADD R8, R61, 0xa9066899 ;  /* 0xa90668993d087836 */ /* 0x000fc40000000000 */
[----:B------:R0:W-:Y:S01]  /*4c60*/  STL [R1+0x3c0], R56 ;  /* 0x0003c03801007387 */ /* 0x0001e20000100800 */
[----:B------:R-:W-:Y:S02]  /*4c70*/  PRMT R59, R217, 0x7632, R59 ;  /* 0x00007632d93b7816 */ /* 0x000fe4000000003b */
[----:B-1----:R-:W-:Y:S01]  /*4c80*/  PRMT R58, R197, 0x7632, R58 ;  /* 0x00007632c53a7816 */ /* 0x002fe2000000003a */
[----:B------:R1:W-:Y:S01]  /*4c90*/  STL [R1+0x3bc], R55 ;  /* 0x0003bc3701007387 */ /* 0x0003e20000100800 */
[----:B------:R-:W-:Y:S01]  /*4ca0*/  LOP3.LUT R2, R5, R3, R2, 0x96, !PT ;  /* 0x0000000305027212 */ /* 0x000fe200078e9602 */
[----:B------:R-:W-:Y:S01]  /*4cb0*/  IMAD R3, R4, -0x326172a9, RZ ;  /* 0xcd9e8d5704037824 */ /* 0x000fe200078e02ff */
[----:B0-----:R-:W-:Y:S01]  /*4cc0*/  PRMT R172, R221, 0x7632, R172 ;  /* 0x00007632ddac7816 */ /* 0x001fe200000000ac */
[----:B------:R0:W-:Y:S01]  /*4cd0*/  STL [R1+0x3b8], R127 ;  /* 0x0003b87f01007387 */ /* 0x0001e20000100800 */
[----:B------:R-:W-:Y:S01]  /*4ce0*/  LOP3.LUT R6, R8, R7, R6, 0x96, !PT ;  /* 0x0000000708067212 */ /* 0x000fe200078e9606 */
[----:B------:R-:W-:Y:S01]  /*4cf0*/  VIADD R7, R61, 0x646e171e ;  /* 0x646e171e3d077836 */ /* 0x000fe20000000000 */
[----:B------:R-:W-:Y:S01]  /*4d00*/  PRMT R56, R160, 0x7632, R56 ;  /* 0x00007632a0387816 */ /* 0x000fe20000000038 */
[----:B------:R0:W-:Y:S01]  /*4d10*/  STL [R1+0x3b4], R53 ;  /* 0x0003b43501007387 */ /* 0x0001e20000100800 */
[----:B------:R-:W-:Y:S01]  /*4d20*/  IMAD R8, R0, -0x2daee0ad, RZ ;  /* 0xd2511f5300087824 */ /* 0x000fe200078e02ff */
[----:B-1----:R-:W-:Y:S01]  /*4d30*/  PRMT R55, R216, 0x7632, R55 ;  /* 0x00007632d8377816 */ /* 0x002fe20000000037 */
[----:B------:R-:W-:Y:S01]  /*4d40*/  IMAD.HI.U32 R5, R2, -0x2daee0ad, RZ ;  /* 0xd2511f5302057827 */ /* 0x000fe200078e00ff */
[----:B------:R1:W-:Y:S01]  /*4d50*/  STL [R1+0x3b0], R52 ;  /* 0x0003b03401007387 */ /* 0x0003e20000100800 */
[----:B------:R-:W-:-:S02]  /*4d60*/  IADD3 R4, PT, PT, R60, -0x4ab325aa, RZ ;  /* 0xb54cda563c047810 */ /* 0x000fc40007ffe0ff */
[----:B0-----:R-:W-:Y:S01]  /*4d70*/  PRMT R127, R196, 0x7632, R127 ;  /* 0x00007632c47f7816 */ /* 0x001fe2000000007f */
[----:B------:R0:W-:Y:S01]  /*4d80*/  STL [R1+0x3ac], R171 ;  /* 0x0003acab01007387 */ /* 0x0001e20000100800 */
[----:B------:R-:W-:Y:S01]  /*4d90*/  IMAD.HI.U32 R0, R6, -0x326172a9, RZ ;  /* 0xcd9e8d5706007827 */ /* 0x000fe200078e00ff */
[----:B------:R-:W-:Y:S02]  /*4da0*/  PRMT R53, R220, 0x7632, R53 ;  /* 0x00007632dc357816 */ /* 0x000fe40000000035 */
[----:B------:R0:W-:Y:S01]  /*4db0*/  STL [R1+0x3a8], R50 ;  /* 0x0003a83201007387 */ /* 0x0001e20000100800 */
[----:B------:R-:W-:Y:S01]  /*4dc0*/  LOP3.LUT R5, R7, R8, R5, 0x96, !PT ;  /* 0x0000000807057212 */ /* 0x000fe200078e9605 */
[----:B------:R-:W-:Y:S01]  /*4dd0*/  IMAD R7, R2, -0x2daee0ad, RZ ;  /* 0xd2511f5302077824 */ /* 0x000fe200078e02ff */
[----:B-1----:R-:W-:Y:S01]  /*4de0*/  PRMT R52, R151, 0x7632, R52 ;  /* 0x0000763297347816 */ /* 0x002fe20000000034 */
[----:B------:R1:W-:Y:S01]  /*4df0*/  STL [R1+0x3a4], R49 ;  /* 0x0003a43101007387 */ /* 0x0003e20000100800 */
[----:B------:R-:W-:Y:S01]  /*4e00*/  LOP3.LUT R0, R4, R3, R0, 0x96, !PT ;  /* 0x0000000304007212 */ /* 0x000fe200078e9600 */
[----:B------:R-:W-:-:S02]  /*4e10*/  VIADD R4, R60, 0x5384540f ;  /* 0x5384540f3c047836 */ /* 0x000fc40000000000 */
[----:B------:R1:W-:Y:S01]  /*4e20*/  STL [R1+0x3a0], R126 ;  /* 0x0003a07e01007387 */ /* 0x0003e20000100800 */
[----:B0-----:R-:W-:Y:S01]  /*4e30*/  PRMT R171, R227, 0x7632, R171 ;  /* 0x00007632e3ab7816 */ /* 0x001fe200000000ab */
[----:B------:R-:W-:Y:S02]  /*4e40*/  IMAD R3, R6, -0x326172a9, RZ ;  /* 0xcd9e8d5706037824 */ /* 0x000fe400078e02ff */
[----:B------:R0:W-:Y:S01]  /*4e50*/  STL [R1+0x39c], R47 ;  /* 0x00039c2f01007387 */ /* 0x0001e20000100800 */
[----:B------:R-:W-:Y:S01]  /*4e60*/  PRMT R50, R195, 0x7632, R50 ;  /* 0x00007632c3327816 */ /* 0x000fe20000000032 */
[----:B------:R-:W-:Y:S02]  /*4e70*/  IMAD.HI.U32 R2, R5, -0x326172a9, RZ ;  /* 0xcd9e8d5705027827 */ /* 0x000fe400078e00ff */
[----:B------:R0:W-:Y:S01]  /*4e80*/  STL [R1+0x398], R46 ;  /* 0x0003982e01007387 */ /* 0x0001e20000100800 */
[----:B-1----:R-:W-:Y:S01]  /*4e90*/  PRMT R49, R231, 0x7632, R49 ;  /* 0x00007632e7317816 */ /* 0x002fe20000000031 */
[----:B------:R-:W-:Y:S01]  /*4ea0*/  IMAD.HI.U32 R6, R0, -0x2daee0ad, RZ ;  /* 0xd2511f5300067827 */ /* 0x000fe200078e00ff */
[----:B------:R-:W-:Y:S01]  /*4eb0*/  PRMT R126, R150, 0x7632, R126 ;  /* 0x00007632967e7816 */ /* 0x000fe2000000007e */
[----:B------:R1:W-:Y:S01]  /*4ec0*/  STL [R1+0x394], R170 ;  /* 0x000394aa01007387 */ /* 0x0003e20000100800 */
[----:B------:R-:W-:Y:S01]  /*4ed0*/  LOP3.LUT R2, R4, R3, R2, 0x96, !PT ;  /* 0x0000000304027212 */ /* 0x000fe200078e9602 */
[----:B------:R-:W-:-:S02]  /*4ee0*/  VIADD R8, R61, 0x1fd5c5a3 ;  /* 0x1fd5c5a33d087836 */ /* 0x000fc40000000000 */
[----:B------:R1:W-:Y:S01]  /*4ef0*/  STL [R1+0x390], R44 ;  /* 0x0003902c01007387 */ /* 0x0003e20000100800 */
[----:B0-----:R-:W-:Y:S01]  /*4f00*/  PRMT R47, R226, 0x7632, R47 ;  /* 0x00007632e22f7816 */ /* 0x001fe2000000002f */
[----:B------:R-:W-:Y:S01]  /*4f10*/  IMAD R3, R0, -0x2daee0ad, RZ ;  /* 0xd2511f5300037824 */ /* 0x000fe200078e02ff */
[----:B------:R-:W-:Y:S01]  /*4f20*/  PRMT R46, R194, 0x7632, R46 ;  /* 0x00007632c22e7816 */ /* 0x000fe2000000002e */
[----:B------:R0:W-:Y:S01]  /*4f30*/  STL [R1+0x38c], R43 ;  /* 0x00038c2b01007387 */ /* 0x0001e20000100800 */
[----:B------:R-:W-:Y:S01]  /*4f40*/  LOP3.LUT R6, R8, R7, R6, 0x96, !PT ;  /* 0x0000000708067212 */ /* 0x000fe200078e9606 */
[----:B------:R-:W-:Y:S01]  /*4f50*/  IMAD.HI.U32 R12, R2, -0x2daee0ad, RZ ;  /* 0xd2511f53020c7827 */ /* 0x000fe200078e00ff */
[----:B-1----:R-:W-:Y:S01]  /*4f60*/  PRMT R170, R230, 0x7632, R170 ;  /* 0x00007632e6aa7816 */ /* 0x002fe200000000aa */
[----:B------:R1:W-:Y:S01]  /*4f70*/  STL [R1+0x388], R125 ;  /* 0x0003887d01007387 */ /* 0x0003e20000100800 */
[----:B------:R-:W-:Y:S01]  /*4f80*/  IADD3 R7, PT, PT, R61, -0x24c28bd8, RZ ;  /* 0xdb3d74283d077810 */ /* 0x000fe20007ffe0ff */
[----:B------:R-:W-:-:S02]  /*4f90*/  IMAD R4, R5, -0x326172a9, RZ ;  /* 0xcd9e8d5705047824 */ /* 0x000fc400078e02ff */
[----:B------:R1:W-:Y:S01]  /*4fa0*/  STL [R1+0x384], R41 ;  /* 0x0003842901007387 */ /* 0x0003e20000100800 */
[----:B------:R-:W-:Y:S01]  /*4fb0*/  PRMT R44, R149, 0x7632, R44 ;  /* 0x00007632952c7816 */ /* 0x000fe2000000002c */
[----:B------:R-:W-:Y:S01]  /*4fc0*/  IMAD.HI.U32 R119, R6, -0x326172a9, RZ ;  /* 0xcd9e8d5706777827 */ /* 0x000fe200078e00ff */
[----:B0-----:R-:W-:Y:S01]  /*4fd0*/  PRMT R43, R225, 0x7632, R43 ;  /* 0x00007632e12b7816 */ /* 0x001fe2000000002b */
[----:B------:R0:W-:Y:S01]  /*4fe0*/  STL [R1+0x380], R40 ;  /* 0x0003802801007387 */ /* 0x0001e20000100800 */
[----:B------:R-:W-:Y:S01]  /*4ff0*/  LOP3.LUT R12, R7, R3, R12, 0x96, !PT ;  /* 0x00000003070c7212 */ /* 0x000fe200078e960c */
[----:B------:R-:W-:Y:S02]  /*5000*/  VIADD R0, R60, 0xf1bbcdc8 ;  /* 0xf1bbcdc83c007836 */ /* 0x000fe40000000000 */
[----:B------:R2:W-:Y:S01]  /*5010*/  STL [R1+0x37c], R169 ;  /* 0x00037ca901007387 */ /* 0x0005e20000100800 */
[----:B-1----:R-:W-:Y:S01]  /*5020*/  PRMT R125, R193, 0x7632, R125 ;  /* 0x00007632c17d7816 */ /* 0x002fe2000000007d */
[----:B------:R-:W-:Y:S01]  /*5030*/  IMAD R3, R6, -0x326172a9, RZ ;  /* 0xcd9e8d5706037824 */ /* 0x000fe200078e02ff */
[----:B------:R-:W-:Y:S01]  /*5040*/  PRMT R41, R229, 0x7632, R41 ;  /* 0x00007632e5297816 */ /* 0x000fe20000000029 */
[----:B------:R1:W-:Y:S01]  /*5050*/  STL [R1+0x378], R38 ;  /* 0x0003782601007387 */ /* 0x0003e20000100800 */
[----:B------:R-:W-:Y:S01]  /*5060*/  LOP3.LUT R119, R0, R4, R119, 0x96, !PT ;  /* 0x0000000400777212 */ /* 0x000fe200078e9677 */
[----:B------:R-:W-:Y:S01]  /*5070*/  VIADD R4, R60, 0x8ff34781 ;  /* 0x8ff347813c047836 */ /* 0x000fe20000000000 */
[----:B0-----:R-:W-:Y:S01]  /*5080*/  PRMT R40, R148, 0x7632, R40 ;  /* 0x0000763294287816 */ /* 0x001fe20000000028 */
[----:B------:R0:W-:Y:S01]  /*5090*/  STL [R1+0x374], R37 ;  /* 0x0003742501007387 */ /* 0x0001e20000100800 */
[----:B--2---:R-:W-:Y:S01]  /*50a0*/  PRMT R97, R98, 0x7632, R97 ;  /* 0x0000763262617816 */ /* 0x004fe20000000061 */
[----:B------:R-:W-:Y:S01]  /*50b0*/  IMAD.HI.U32 R16, R12, -0x326172a9, RZ ;  /* 0xcd9e8d570c107827 */ /* 0x000fe200078e00ff */
[----:B------:R-:W-:Y:S01]  /*50c0*/  PRMT R169, R224, 0x7632, R169 ;  /* 0x00007632e0a97816 */ /* 0x000fe200000000a9 */
[----:B------:R2:W-:Y:S01]  /*50d0*/  STL [R1+0x370], R124 ;  /* 0x0003707c01007387 */ /* 0x0005e20000100800 */
[----:B------:R-:W-:Y:S01]  /*50e0*/  IADD3 R0, PT, PT, R61, -0x695add53, RZ ;  /* 0x96a522ad3d007810 */ /* 0x000fe20007ffe0ff */
[----:B------:R-:W-:Y:S01]  /*50f0*/  IMAD R2, R2, -0x2daee0ad, RZ ;  /* 0xd2511f5302027824 */ /* 0x000fe200078e02ff */
[----:B-1----:R-:W-:Y:S01]  /*5100*/  PRMT R38, R192, 0x7632, R38 ;  /* 0x00007632c0267816 */ /* 0x002fe20000000026 */
[----:B------:R-:W-:Y:S01]  /*5110*/  STL [R1+0x36c], R35 ;  /* 0x00036c2301007387 */ /* 0x000fe20000100800 */
[----:B------:R-:W-:Y:S01]  /*5120*/  IMAD.HI.U32 R15, R119, -0x2daee0ad, RZ ;  /* 0xd2511f53770f7827 */ /* 0x000fe200078e00ff */
[----:B0-----:R-:W-:-:S02]  /*5130*/  PRMT R37, R228, 0x7632, R37 ;  /* 0x00007632e4257816 */ /* 0x001fc40000000025 */
[----:B------:R-:W-:Y:S01]  /*5140*/  STL [R1+0x368], R34 ;  /* 0x0003682201007387 */ /* 0x000fe20000100800 */
[----:B------:R-:W-:Y:S02]  /*5150*/  LOP3.LUT R16, R4, R3, R16, 0x96, !PT ;  /* 0x0000000304107212 */ /* 0x000fe400078e9610 */
[----:B--2---:R-:W-:Y:S01]  /*5160*/  PRMT R124, R147, 0x7632, R124 ;  /* 0x00007632937c7816 */ /* 0x004fe2000000007c */
[----:B------:R-:W-:Y:S01]  /*5170*/  STL [R1+0x364], R168 ;  /* 0x000364a801007387 */ /* 0x000fe20000100800 */
[----:B------:R-:W-:-:S03]  /*5180*/  LOP3.LUT R15, R0, R2, R15, 0x96, !PT ;  /* 0x00000002000f7212 */ /* 0x000fc600078e960f */
        /* <DEDUP_REMOVED lines=103> */
[----:B------:R0:W-:Y:S01]  /*5800*/  STL.S16 [R1+0x26c], R125 ;  /* 0x00026c7d01007387 */ /* 0x0001e20000100600 */
[----:B------:R-:W-:-:S03]  /*5810*/  PRMT R35, R235, 0x7632, R35 ;  /* 0x00007632eb237816 */ /* 0x000fc60000000023 */
        /* <DEDUP_REMOVED lines=75> */
[----:B0-----:R0:W5:Y:S04]  /*5cd0*/  LDL.LU R20, [R1+0x31c] ;  /* 0x00031c0001147983 */ /* 0x0011680000300800 */
[----:B------:R1:W-:Y:S04]  /*5ce0*/  STL.S16 [R1+0x1fc], R18 ;  /* 0x0001fc1201007387 */ /* 0x0003e80000100600 */
[----:B-1----:R0:W5:Y:S04]  /*5cf0*/  LDL.LU R18, [R1+0x318] ;  /* 0x0003180001127983 */ /* 0x0021680000300800 */
[----:B------:R-:W-:Y:S04]  /*5d00*/  STL.S16 [R1+0x1f8], R250 ;  /* 0x0001f8fa01007387 */ /* 0x000fe80000100600 */
        /* <DEDUP_REMOVED lines=8> */
[----:B------:R1:W-:Y:S04]  /*5d90*/  STL.S16 [R1+0x1d4], R153 ;  /* 0x0001d49901007387 */ /* 0x0003e80000100600 */
[----:B-1----:R-:W3:Y:S02]  /*5da0*/  LDL R153, [R1+0xc] ;  /* 0x00000c0001997983 */ /* 0x002ee40000100800 */
[----:B---3--:R-:W-:-:S05]  /*5db0*/  PRMT R152, R153, 0x7632, R152 ;  /* 0x0000763299987816 */ /* 0x008fca0000000098 */
        /* <DEDUP_REMOVED lines=22> */
[----:B-1----:R-:W3:Y:S02]  /*5f20*/  LDL R107, [R1] ;  /* 0x00000000016b7983 */ /* 0x002ee40000100800 */
        /* <DEDUP_REMOVED lines=11> */
[----:B-1----:R-:W3:Y:S01]  /*5fe0*/  LDL R101, [R1+0x3c] ;  /* 0x00003c0001657983 */ /* 0x002ee20000100800 */
[----:B------:R-:W-:Y:S01]  /*5ff0*/  PRMT R94, R95, 0x7632, R94 ;  /* 0x000076325f5e7816 */ /* 0x000fe2000000005e */
[----:B------:R-:W-:Y:S01]  /*6000*/  IMAD R12, R12, -0x326172a9, RZ ;  /* 0xcd9e8d570c0c7824 */ /* 0x000fe200078e02ff */
[----:B------:R-:W-:Y:S01]  /*6010*/  PRMT R91, R92, 0x7632, R91 ;  /* 0x000076325c5b7816 */ /* 0x000fe2000000005b */
[----:B------:R-:W-:Y:S01]  /*6020*/  IMAD R119, R119, -0x2daee0ad, RZ ;  /* 0xd2511f5377777824 */ /* 0x000fe200078e02ff */
[----:B----4-:R-:W-:-:S02]  /*6030*/  PRMT R88, R89, 0x7632, R88 ;  /* 0x0000763259587816 */ /* 0x010fc40000000058 */
[----:B--2---:R-:W-:Y:S02]  /*6040*/  PRMT R87, R132, 0x7632, R87 ;  /* 0x0000763284577816 */ /* 0x004fe40000000057 */
        /* <DEDUP_REMOVED lines=46> */
[----:B------:R-:W-:Y:S01]  /*6330*/  PRMT R3, R11, 0x7632, R3 ;  /* 0x000076320b037816 */ /* 0x000fe20000000003 */
[----:B------:R-:W-:Y:S01]  /*6340*/  IMAD.MOV.U32 R11, RZ, RZ, RZ ;  /* 0x000000ffff0b7224 */ /* 0x000fe200078e00ff */
[----:B------:R-:W-:-:S02]  /*6350*/  PRMT R2, R120, 0x7632, R2 ;  /* 0x0000763278027816 */ /* 0x000fc40000000002 */
[----:B------:R-:W-:Y:S02]  /*6360*/  PRMT R0, R10, 0x7632, R0 ;  /* 0x000076320a007816 */ /* 0x000fe40000000000 */
[----:B------:R-:W-:Y:S02]  /*6370*/  PRMT R252, R164, 0x7632, R252 ;  /* 0x00007632a4fc7816 */ /* 0x000fe400000000fc */
[----:B------:R-:W-:Y:S02]  /*6380*/  PRMT R251, R9, 0x7632, R251 ;  /* 0x0000763209fb7816 */ /* 0x000fe400000000fb */
[----:B---3--:R-:W-:-:S05]  /*6390*/  PRMT R100, R101, 0x7632, R100 ;  /* 0x0000763265647816 */ /* 0x008fca0000000064 */
        /* <DEDUP_REMOVED lines=59> */
.L_x_1589:
[----:B0-----:R-:W0:Y:S01]  /*6750*/  S2R R73, SR_TID.X ;  /* 0x0000000000497919 */ /* 0x001e220000002100 */
[----:B------:R-:W-:Y:S01]  /*6760*/  IMAD R10, R118, UR12, RZ ;  /* 0x0000000c760a7c24 */ /* 0x000fe2000f8e02ff */
[----:B-----5:R-:W-:Y:S01]  /*6770*/  LOP3.LUT P0, RZ, R18, 0x1000, RZ, 0xc0, !PT ;  /* 0x0000100012ff7812 */ /* 0x020fe2000780c0ff */
[----:B------:R-:W-:Y:S03]  /*6780*/  BSSY.RECONVERGENT B0, `(.L_x_319) ;  /* 0x00009c6000007945 */ /* 0x000fe60003800200 */
        /* <DEDUP_REMOVED lines=17> */
[----:B0-----:R-:W-:-:S06]  /*68a0*/  IMAD.WIDE.U32 R72, R10, 0x10, R74 ;  /* 0x000000100a487825 */ /* 0x001fcc00078e004a */
[----:B------:R-:W5:Y:S01]  /*68b0*/  LDG.E.128 R72, desc[UR6][R72.64] ;  /* 0x0000000648487981 */ /* 0x000f62000c1e1d00 */
[----:B------:R-:W-:-:S04]  /*68c0*/  UISETP.NE.U32.AND UP0, UPT, UR4, URZ, UPT ;  /* 0x000000ff0400728c */ /* 0x000fc8000bf05070 */
[----:B------:R-:W-:-:S09]  /*68d0*/  UISETP.NE.AND.EX UP0, UPT, UR5, URZ, UPT, UP0 ;  /* 0x000000ff0500728c */ /* 0x000fd2000bf05300 */
[----:B------:R-:W-:Y:S05]  /*68e0*/  BRA.U UP0, `(.L_x_321) ;  /* 0x0000003100cc7547 */ /* 0x000fea000b800000 */
[----:B------:R-:W-:Y:S01]  /*68f0*/  ISETP.NE.AND P2, PT, R14, 0x1, PT ;  /* 0x000000010e00780c */ /* 0x000fe20003f45270 */
[----:B------:R-:W-:Y:S01]  /*6900*/  BSSY.RECONVERGENT B1, `(.L_x_322) ;  /* 0x000005a000017945 */ /* 0x000fe20003800200 */
[----:B------:R-:W-:Y:S02]  /*6910*/  HFMA2 R22, -RZ, RZ, 0, 1.1920928955078125e-07 ;  /* 0x00000002ff167431 */ /* 0x000fe400000001ff */
[----:B------:R-:W-:Y:S02]  /*6920*/  IMAD.MOV.U32 R9, RZ, RZ, R12 ;  /* 0x000000ffff097224 */ /* 0x000fe400078e000c */
[----:B------:R-:W-:-:S07]  /*6930*/  IMAD.MOV.U32 R76, RZ, RZ, R119 ;  /* 0x000000ffff4c7224 */ /* 0x000fce00078e0077 */
[----:B------:R-:W-:Y:S05]  /*6940*/  @!P2 BRA `(.L_x_323) ;  /* 0x000000040054a947 */ /* 0x000fea0003800000 */
[----:B------:R-:W-:-:S13]  /*6950*/  ISETP.NE.AND P2, PT, R14, 0x3, PT ;  /* 0x000000030e00780c */ /* 0x000fda0003f45270 */
[----:B------:R-:W-:Y:S05]  /*6960*/  @!P2 BRA `(.L_x_324) ;  /* 0x000000000020a947 */ /* 0x000fea0003800000 */
[----:B------:R-:W-:-:S13]  /*6970*/  ISETP.NE.AND P2, PT, R14, 0x2, PT ;  /* 0x000000020e00780c */ /* 0x000fda0003f45270 */
[----:B------:R-:W-:Y:S01]  /*6980*/  @!P2 MOV R22, 0x3 ;  /* 0x000000030016a802 */ /* 0x000fe20000000f00 */
[----:B------:R-:W-:Y:S01]  /*6990*/  @!P2 IMAD.MOV.U32 R76, RZ, RZ, R119 ;  /* 0x000000ffff4ca224 */ /* 0x000fe200078e0077 */
[----:B------:R-:W-:Y:S01]  /*69a0*/  @P2 MOV R76, R119 ;  /* 0x00000077004c2202 */ /* 0x000fe20000000f00 */
[----:B------:R-:W-:Y:S02]  /*69b0*/  @!P2 IMAD.MOV.U32 R9, RZ, RZ, R15 ;  /* 0x000000ffff09a224 */ /* 0x000fe400078e000f */
[----:B------:R-:W-:Y:S02]  /*69c0*/  @P2 VIADD R22, R14, 0x1 ;  /* 0x000000010e162836 */ /* 0x000fe40000000000 */
[----:B------:R-:W-:Y:S01]  /*69d0*/  @P2 IMAD.MOV.U32 R9, RZ, RZ, R16 ;  /* 0x000000ffff092224 */ /* 0x000fe200078e0010 */
[----:B------:R-:W-:Y:S06]  /*69e0*/  BRA `(.L_x_323) ;  /* 0x00000004002c7947 */ /* 0x000fec0003800000 */
.L_x_324:
[----:B------:R-:W-:Y:S01]  /*69f0*/  IADD3 R19, PT, PT, R19, 0x1, RZ ;  /* 0x0000000113137810 */ /* 0x000fe20007ffe0ff */
[----:B------:R-:W-:Y:S03]  /*6a00*/  BSSY.RECONVERGENT B2, `(.L_x_325) ;  /* 0x000000c000027945 */ /* 0x000fe60003800200 */
[C---:B------:R-:W-:Y:S01]  /*6a10*/  ISETP.NE.AND P2, PT, R19.reuse, RZ, PT ;  /* 0x000000ff1300720c */ /* 0x040fe20003f45270 */
[----:B------:R-:W-:-:S12]  /*6a20*/  IMAD.WIDE.U32 R78, R19, -0x2daee0ad, RZ ;  /* 0xd2511f53134e7825 */ /* 0x000fd800078e00ff */
[----:B------:R-:W-:Y:S05]  /*6a30*/  @P2 BRA `(.L_x_326) ;  /* 0x0000000000202947 */ /* 0x000fea0003800000 */
[----:B------:R-:W-:-:S05]  /*6a40*/  VIADD R13, R13, 0x1 ;  /* 0x000000010d0d7836 */ /* 0x000fca0000000000 */
[----:B------:R-:W-:-:S13]  /*6a50*/  ISETP.NE.AND P2, PT, R13, RZ, PT ;  /* 0x000000ff0d00720c */ /* 0x000fda0003f45270 */
[----:B------:R-:W-:Y:S01]  /*6a60*/  @!P2 VIADD R17, R17, 0x1 ;  /* 0x000000011111a836 */ /* 0x000fe20000000000 */
[----:B------:R-:W-:Y:S02]  /*6a70*/  @!P2 IADD3 R9, PT, PT, R11, 0x1, RZ ;  /* 0x000000010b09a810 */ /* 0x000fe40007ffe0ff */
[----:B------:R-:W-:Y:S02]  /*6a80*/  @!P2 MOV R13, RZ ;  /* 0x000000ff000da202 */ /* 0x000fe40000000f00 */
[----:B------:R-:W-:-:S13]  /*6a90*/  ISETP.NE.AND P3, PT, R17, RZ, !P2 ;  /* 0x000000ff1100720c */ /* 0x000fda0005765270 */
[----:B------:R-:W-:-:S04]  /*6aa0*/  @P3 IMAD.MOV R9, RZ, RZ, R11 ;  /* 0x000000ffff093224 */ /* 0x000fc800078e020b */
[----:B------:R-:W-:-:S07]  /*6ab0*/  @!P2 IMAD.MOV.U32 R11, RZ, RZ, R9 ;  /* 0x000000ffff0ba224 */ /* 0x000fce00078e0009 */
.L_x_326:
[----:B------:R-:W-:Y:S05]  /*6ac0*/  BSYNC.RECONVERGENT B2 ;  /* 0x0000000000027941 */ /* 0x000fea0003800200 */
.L_x_325:
[----:B------:R-:W-:Y:S01]  /*6ad0*/  LOP3.LUT R9, R11, R79, R61, 0x96, !PT ;  /* 0x0000004f0b097212 */ /* 0x000fe200078e963d */
[----:B------:R-:W-:-:S04]  /*6ae0*/  IMAD.WIDE.U32 R14, R17, -0x326172a9, RZ ;  /* 0xcd9e8d57110e7825 */ /* 0x000fc800078e00ff */
[----:B------:R-:W-:Y:S02]  /*6af0*/  VIADD R12, R60, 0x9e3779b9 ;  /* 0x9e3779b93c0c7836 */ /* 0x000fe40000000000 */
[----:B------:R-:W-:Y:S01]  /*6b00*/  IMAD.WIDE.U32 R76, R9, -0x326172a9, RZ ;  /* 0xcd9e8d57094c7825 */ /* 0x000fe200078e00ff */
[----:B------:R-:W-:-:S03]  /*6b10*/  LOP3.LUT R9, R13, R15, R60, 0x96, !PT ;  /* 0x0000000f0d097212 */ /* 0x000fc600078e963c */
[----:B------:R-:W-:Y:S01]  /*6b20*/  IMAD.MOV.U32 R22, RZ, RZ, RZ ;  /* 0x000000ffff167224 */ /* 0x000fe200078e00ff */
[----:B------:R-:W-:Y:S01]  /*6b30*/  LOP3.LUT R12, R12, R14, R77, 0x96, !PT ;  /* 0x0000000e0c0c7212 */ /* 0x000fe200078e964d */
[----:B------:R-:W-:-:S04]  /*6b40*/  IMAD.WIDE.U32 R14, R9, -0x2daee0ad, RZ ;  /* 0xd2511f53090e7825 */ /* 0x000fc800078e00ff */
[----:B------:R-:W-:-:S05]  /*6b50*/  VIADD R9, R61, 0xbb67ae85 ;  /* 0xbb67ae853d097836 */ /* 0x000fca0000000000 */
[----:B------:R-:W-:Y:S01]  /*6b60*/  LOP3.LUT R9, R9, R78, R15, 0x96, !PT ;  /* 0x0000004e09097212 */ /* 0x000fe200078e960f */
[----:B------:R-:W-:Y:S01]  /*6b70*/  IMAD.WIDE.U32 R78, R12, -0x2daee0ad, RZ ;  /* 0xd2511f530c4e7825 */ /* 0x000fe200078e00ff */
[----:B------:R-:W-:-:S04]  /*6b80*/  IADD3 R12, PT, PT, R61, 0x76cf5d0a, RZ ;  /* 0x76cf5d0a3d0c7810 */ /* 0x000fc80007ffe0ff */
[----:B------:R-:W-:Y:S01]  /*6b90*/  LOP3.LUT R12, R12, R14, R79, 0x96, !PT ;  /* 0x0000000e0c0c7212 */ /* 0x000fe200078e964f */
[----:B------:R-:W-:-:S04]  /*6ba0*/  IMAD.WIDE.U32 R14, R9, -0x326172a9, RZ ;  /* 0xcd9e8d57090e7825 */ /* 0x000fc800078e00ff */
[----:B------:R-:W-:-:S05]  /*6bb0*/  VIADD R9, R60, 0x3c6ef372 ;  /* 0x3c6ef3723c097836 */ /* 0x000fca0000000000 */
[----:B------:R-:W-:Y:S01]  /*6bc0*/  LOP3.LUT R9, R9, R76, R15, 0x96, !PT ;  /* 0x0000004c09097212 */ /* 0x000fe200078e960f */
[----:B------:R-:W-:-:S04]  /*6bd0*/  IMAD.WIDE.U32 R76, R12, -0x326172a9, RZ ;  /* 0xcd9e8d570c4c7825 */ /* 0x000fc800078e00ff */
[----:B------:R-:W-:-:S05]  /*6be0*/  VIADD R12, R60, 0xdaa66d2b ;  /* 0xdaa66d2b3c0c7836 */ /* 0x000fca0000000000 */
[----:B------:R-:W-:Y:S01]  /*6bf0*/  LOP3.LUT R12, R12, R14, R77, 0x96, !PT ;  /* 0x0000000e0c0c7212 */ /* 0x000fe200078e964d */
[----:B------:R-:W-:Y:S01]  /*6c00*/  IMAD.WIDE.U32 R14, R9, -0x2daee0ad, RZ ;  /* 0xd2511f53090e7825 */ /* 0x000fe200078e00ff */
[----:B------:R-:W-:-:S04]  /*6c10*/  IADD3 R9, PT, PT, R61, 0x32370b8f, RZ ;  /* 0x32370b8f3d097810 */ /* 0x000fc80007ffe0ff */
[----:B------:R-:W-:-:S05]  /*6c20*/  LOP3.LUT R9, R9, R78, R15, 0x96, !PT ;  /* 0x0000004e09097212 */ /* 0x000fca00078e960f */
[----:B------:R-:W-:-:S04]  /*6c30*/  IMAD.WIDE.U32 R78, R9, -0x326172a9, RZ ;  /* 0xcd9e8d57094e7825 */ /* 0x000fc800078e00ff */
[----:B------:R-:W-:-:S05]  /*6c40*/  VIADD R9, R60, 0x78dde6e4 ;  /* 0x78dde6e43c097836 */ /* 0x000fca0000000000 */
[----:B------:R-:W-:Y:S01]  /*6c50*/  LOP3.LUT R9, R9, R76, R79, 0x96, !PT ;  /* 0x0000004c09097212 */ /* 0x000fe200078e964f */
[----:B------:R-:W-:-:S04]  /*6c60*/  IMAD.WIDE.U32 R76, R12, -0x2daee0ad, RZ ;  /* 0xd2511f530c4c7825 */ /* 0x000fc800078e00ff */
[----:B------:R-:W-:-:S05]  /*6c70*/  VIADD R12, R61, 0xed9eba14 ;  /* 0xed9eba143d0c7836 */ /* 0x000fca0000000000 */
[----:B------:R-:W-:Y:S02]  /*6c80*/  LOP3.LUT R14, R12, R14, R77, 0x96, !PT ;  /* 0x0000000e0c0e7212 */ /* 0x000fe400078e964d */
[----:B------:R-:W-:-:S03]  /*6c90*/  IADD3 R12, PT, PT, R60, 0x1715609d, RZ ;  /* 0x1715609d3c0c7810 */ /* 0x000fc60007ffe0ff */
[----:B------:R-:W-:-:S05]  /*6ca0*/  IMAD.WIDE.U32 R14, R14, -0x326172a9, RZ ;  /* 0xcd9e8d570e0e7825 */ /* 0x000fca00078e00ff */
[----:B------:R-:W-:Y:S01]  /*6cb0*/  LOP3.LUT R15, R12, R78, R15, 0x96, !PT ;  /* 0x0000004e0c0f7212 */ /* 0x000fe200078e960f */
[----:B------:R-:W-:Y:S01]  /*6cc0*/  IMAD.WIDE.U32 R78, R9, -0x2daee0ad, RZ ;  /* 0xd2511f53094e7825 */ /* 0x000fe200078e00ff */
[----:B------:R-:W-:-:S03]  /*6cd0*/  IADD3 R12, PT, PT, R61, 0x646e171e, RZ ;  /* 0x646e171e3d0c7810 */ /* 0x000fc60007ffe0ff */
[----:B------:R-:W-:-:S05]  /*6ce0*/  VIADD R9, R61, 0xa9066899 ;  /* 0xa90668993d097836 */ /* 0x000fca0000000000 */
[----:B------:R-:W-:-:S05]  /*6cf0*/  LOP3.LUT R9, R9, R76, R79, 0x96, !PT ;  /* 0x0000004c09097212 */ /* 0x000fca00078e964f */
[----:B------:R-:W-:-:S04]  /*6d00*/  IMAD.WIDE.U32 R76, R9, -0x326172a9, RZ ;  /* 0xcd9e8d57094c7825 */ /* 0x000fc800078e00ff */
[----:B------:R-:W-:-:S05]  /*6d10*/  VIADD R9, R60, 0xb54cda56 ;  /* 0xb54cda563c097836 */ /* 0x000fca0000000000 */
[----:B------:R-:W-:Y:S01]  /*6d20*/  LOP3.LUT R9, R9, R14, R77, 0x96, !PT ;  /* 0x0000000e09097212 */ /* 0x000fe200078e964d */
[----:B------:R-:W-:-:S05]  /*6d30*/  IMAD.WIDE.U32 R14, R15, -0x2daee0ad, RZ ;  /* 0xd2511f530f0e7825 */ /* 0x000fca00078e00ff */
[----:B------:R-:W-:-:S05]  /*6d40*/  LOP3.LUT R12, R12, R78, R15, 0x96, !PT ;  /* 0x0000004e0c0c7212 */ /* 0x000fca00078e960f */
[----:B------:R-:W-:-:S04]  /*6d50*/  IMAD.WIDE.U32 R78, R12, -0x326172a9, RZ ;  /* 0xcd9e8d570c4e7825 */ /* 0x000fc800078e00ff */
[----:B------:R-:W-:-:S05]  /*6d60*/  VIADD R12, R60, 0x5384540f ;  /* 0x5384540f3c0c7836 */ /* 0x000fca0000000000 */
[----:B------:R-:W-:Y:S01]  /*6d70*/  LOP3.LUT R12, R12, R76, R79, 0x96, !PT ;  /* 0x0000004c0c0c7212 */ /* 0x000fe200078e964f */
[----:B------:R-:W-:-:S04]  /*6d80*/  IMAD.WIDE.U32 R76, R9, -0x2daee0ad, RZ ;  /* 0xd2511f53094c7825 */ /* 0x000fc800078e00ff */
[----:B------:R-:W-:-:S05]  /*6d90*/  VIADD R9, R61, 0x1fd5c5a3 ;  /* 0x1fd5c5a33d097836 */ /* 0x000fca0000000000 */
[----:B------:R-:W-:-:S05]  /*6da0*/  LOP3.LUT R9, R9, R14, R77, 0x96, !PT ;  /* 0x0000000e09097212 */ /* 0x000fca00078e964d */
[----:B------:R-:W-:Y:S01]  /*6db0*/  IMAD.WIDE.U32 R14, R9, -0x326172a9, RZ ;  /* 0xcd9e8d57090e7825 */ /* 0x000fe200078e00ff */
[----:B------:R-:W-:-:S04]  /*6dc0*/  IADD3 R9, PT, PT, R60, -0xe443238, RZ ;  /* 0xf1bbcdc83c097810 */ /* 0x000fc80007ffe0ff */
[----:B------:R-:W-:Y:S01]  /*6dd0*/  LOP3.LUT R9, R9, R78, R15, 0x96, !PT ;  /* 0x0000004e09097212 */ /* 0x000fe200078e960f */
[----:B------:R-:W-:-:S04]  /*6de0*/  IMAD.WIDE.U32 R78, R12, -0x2daee0ad, RZ ;  /* 0xd2511f530c4e7825 */ /* 0x000fc800078e00ff */
[----:B------:R-:W-:-:S05]  /*6df0*/  VIADD R12, R61, 0xdb3d7428 ;  /* 0xdb3d74283d0c7836 */ /* 0x000fca0000000000 */
[----:B------:R-:W-:-:S05]  /*6e00*/  LOP3.LUT R12, R12, R76, R79, 0x96, !PT ;  /* 0x0000004c0c0c7212 */ /* 0x000fca00078e964f */
[----:B------:R-:W-:-:S04]  /*6e10*/  IMAD.WIDE.U32 R76, R12, -0x326172a9, RZ ;  /* 0xcd9e8d570c4c7825 */ /* 0x000fc800078e00ff */
[----:B------:R-:W-:-:S05]  /*6e20*/  VIADD R12, R60, 0x8ff34781 ;  /* 0x8ff347813c0c7836 */ /* 0x000fca0000000000 */
[----:B------:R-:W-:Y:S01]  /*6e30*/  LOP3.LUT R16, R12, R14, R77, 0x96, !PT ;  /* 0x0000000e0c107212 */ /* 0x000fe200078e964d */
[----:B------:R-:W-:Y:S01]  /*6e40*/  IMAD.WIDE.U32 R14, R9, -0x2daee0ad, RZ ;  /* 0xd2511f53090e7825 */ /* 0x000fe200078e00ff */
[----:B------:R-:W-:-:S03]  /*6e50*/  IADD3 R9, PT, PT, R61, -0x695add53, RZ ;  /* 0x96a522ad3d097810 */ /* 0x000fc60007ffe0ff */
[----:B------:R-:W-:Y:S01]  /*6e60*/  IMAD.MOV.U32 R12, RZ, RZ, R76 ;  /* 0x000000ffff0c7224 */ /* 0x000fe200078e004c */
[----:B------:R-:W-:Y:S01]  /*6e70*/  LOP3.LUT R15, R9, R78, R15, 0x96, !PT ;  /* 0x0000004e090f7212 */ /* 0x000fe200078e960f */
[----:B------:R-:W-:Y:S01]  /*6e80*/  IMAD.MOV.U32 R76, RZ, RZ, R14 ;  /* 0x000000ffff4c7224 */ /* 0x000fe200078e000e */
[----:B------:R-:W-:-:S07]  /*6e90*/  MOV R9, R119 ;  /* 0x0000007700097202 */ /* 0x000fce0000000f00 */
.L_x_323:
[----:B------:R-:W-:Y:S05]  /*6ea0*/  BSYNC.RECONVERGENT B1 ;  /* 0x0000000000017941 */ /* 0x000fea0003800200 */
.L_x_322:
[----:B------:R-:W0:Y:S01]  /*6eb0*/  LDC R156, c[0x0][0x404] ;  /* 0x00010100ff9c7b82 */ /* 0x000e220000000800 */
[----:B------:R-:W-:Y:S01]  /*6ec0*/  I2FP.F32.U32 R9, R9 ;  /* 0x0000000900097245 */ /* 0x000fe20000201000 */
[----:B------:R-:W-:Y:S01]  /*6ed0*/  IMAD.MOV.U32 R157, RZ, RZ, 0x2f800000 ;  /* 0x2f800000ff9d7424 */ /* 0x000fe200078e00ff */
[----:B-----5:R-:W-:Y:S01]  /*6ee0*/  SHF.L.U32 R14, R72, 0x10, RZ ;  /* 0x00000010480e7819 */ /* 0x020fe200000006ff */
[----:B------:R-:W-:Y:S01]  /*6ef0*/  BSSY.RECONVERGENT B1, `(.L_x_327) ;  /* 0x0000064000017945 */ /* 0x000fe20003800200 */
[----:B------:R-:W-:Y:S01]  /*6f00*/  ISETP.NE.AND P3, PT, R22, 0x1, PT ;  /* 0x000000011600780c */ /* 0x000fe20003f65270 */
[----:B------:R-:W-:Y:S01]  /*6f10*/  FFMA.FTZ R9, R9, R157, 1.1641532182693481445e-10 ;  /* 0x2f00000009097423 */ /* 0x000fe2000001009d */
[----:B------:R-:W-:Y:S01]  /*6f20*/  LOP3.LUT R18, R18, 0xffffffef, RZ, 0xc0, !PT ;  /* 0xffffffef12127812 */ /* 0x000fe200078ec0ff */
[----:B------:R-:W1:Y:S01]  /*6f30*/  LDC R103, c[0x0][0x408] ;  /* 0x00010200ff677b82 */ /* 0x000e620000000800 */
[----:B------:R-:W-:Y:S02]  /*6f40*/  PRMT R21, R72, 0x7632, R21 ;  /* 0x0000763248157816 */ /* 0x000fe40000000015 */
[----:B------:R-:W-:-:S02]  /*6f50*/  MOV R53, R12 ;  /* 0x0000000c00357202 */ /* 0x000fc40000000f00 */
[----:B0-----:R-:W-:Y:S01]  /*6f60*/  FSETP.GTU.FTZ.AND P2, PT, R9, R156, PT ;  /* 0x0000009c0900720b */ /* 0x001fe20003f5c000 */
[----:B-1----:R-:W-:Y:S01]  /*6f70*/  FMUL.FTZ R9, R14, R103 ;  /* 0x000000670e097220 */ /* 0x002fe20000410000 */
[----:B------:R-:W-:-:S04]  /*6f80*/  @P1 IMAD.U32 R14, R64, 0x10000, RZ ;  /* 0x00010000400e1824 */ /* 0x000fc800078e00ff */
[----:B------:R-:W-:Y:S02]  /*6f90*/  FSEL R9, R9, RZ, !P2 ;  /* 0x000000ff09097208 */ /* 0x000fe40005000000 */
[----:B------:R-:W-:-:S03]  /*6fa0*/  PLOP3.LUT P2, PT, P2, PT, PT, 0x8, 0x80 ;  /* 0x000000000080781c */ /* 0x000fc6000174e170 */
[----:B------:R-:W-:Y:S01]  /*6fb0*/  @P1 FADD.FTZ R9, R14, R9 ;  /* 0x000000090e091221 */ /* 0x000fe20000010000 */
[----:B------:R-:W-:-:S04]  /*6fc0*/  IMAD.MOV.U32 R14, RZ, RZ, 0x2 ;  /* 0x00000002ff0e7424 */ /* 0x000fc800078e00ff */
[----:B------:R-:W-:-:S05]  /*6fd0*/  F2FP.BF16.F32.PACK_AB R77, RZ, R9 ;  /* 0x00000009ff4d723e */ /* 0x000fca00000010ff */
[----:B------:R-:W-:Y:S01]  /*6fe0*/  @P2 LOP3.LUT R18, R18, 0x10, RZ, 0xfc, !PT ;  /* 0x0000001012122812 */ /* 0x000fe200078efcff */
[----:B------:R-:W-:Y:S06]  /*6ff0*/  @!P3 BRA `(.L_x_328) ;  /* 0x00000004004cb947 */ /* 0x000fec0003800000 */
[----:B------:R-:W-:-:S13]  /*7000*/  ISETP.NE.AND P2, PT, R22, 0x3, PT ;  /* 0x000000031600780c */ /* 0x000fda0003f45270 */
[----:B------:R-:W-:Y:S05]  /*7010*/  @!P2 BRA `(.L_x_329) ;  /* 0x000000000018a947 */ /* 0x000fea0003800000 */
[----:B------:R-:W-:-:S13]  /*7020*/  ISETP.NE.AND P2, PT, R22, 0x2, PT ;  /* 0x000000021600780c */ /* 0x000fda0003f45270 */
[----:B------:R-:W-:Y:S01]  /*7030*/  @!P2 IMAD.MOV.U32 R14, RZ, RZ, 0x3 ;  /* 0x00000003ff0ea424 */ /* 0x000fe200078e00ff */
[----:B------:R-:W-:Y:S01]  /*7040*/  @!P2 MOV R53, R15 ;  /* 0x0000000f0035a202 */ /* 0x000fe20000000f00 */
[----:B------:R-:W-:Y:S02]  /*7050*/  @P2 VIADD R14, R22, 0x1 ;  /* 0x00000001160e2836 */ /* 0x000fe40000000000 */
[----:B------:R-:W-:Y:S01]  /*7060*/  @P2 IMAD.MOV.U32 R53, RZ, RZ, R16 ;  /* 0x000000ffff352224 */ /* 0x000fe200078e0010 */
[----:B------:R-:W-:Y:S06]  /*7070*/  BRA `(.L_x_328) ;  /* 0x00000004002c7947 */ /* 0x000fec0003800000 */
.L_x_329:
[----:B------:R-:W-:Y:S01]  /*7080*/  VIADD R19, R19, 0x1 ;  /* 0x0000000113137836 */ /* 0x000fe20000000000 */
[----:B------:R-:W-:Y:S03]  /*7090*/  BSSY.RECONVERGENT B2, `(.L_x_330) ;  /* 0x000000c000027945 */ /* 0x000fe60003800200 */
[C---:B------:R-:W-:Y:S01]  /*70a0*/  IMAD.WIDE.U32 R94, R19.reuse, -0x2daee0ad, RZ ;  /* 0xd2511f53135e7825 */ /* 0x040fe200078e00ff */
[----:B------:R-:W-:-:S13]  /*70b0*/  ISETP.NE.AND P2, PT, R19, RZ, PT ;  /* 0x000000ff1300720c */ /* 0x000fda0003f45270 */
[----:B------:R-:W-:Y:S05]  /*70c0*/  @P2 BRA `(.L_x_331) ;  /* 0x0000000000202947 */ /* 0x000fea0003800000 */
[----:B------:R-:W-:-:S04]  /*70d0*/  IADD3 R13, PT, PT, R13, 0x1, RZ ;  /* 0x000000010d0d7810 */ /* 0x000fc80007ffe0ff */
[----:B------:R-:W-:-:S13]  /*70e0*/  ISETP.NE.AND P2, PT, R13, RZ, PT ;  /* 0x000000ff0d00720c */ /* 0x000fda0003f45270 */
[----:B------:R-:W-:Y:S02]  /*70f0*/  @!P2 VIADD R17, R17, 0x1 ;  /* 0x000000011111a836 */ /* 0x000fe40000000000 */
[----:B------:R-:W-:Y:S02]  /*7100*/  @!P2 VIADD R12, R11, 0x1 ;  /* 0x000000010b0ca836 */ /* 0x000fe40000000000 */
[----:B------:R-:W-:Y:S01]  /*7110*/  @!P2 IMAD.MOV.U32 R13, RZ, RZ, RZ ;  /* 0x000000ffff0da224 */ /* 0x000fe200078e00ff */
[----:B------:R-:W-:-:S13]  /*7120*/  ISETP.NE.AND P3, PT, R17, RZ, !P2 ;  /* 0x000000ff1100720c */ /* 0x000fda0005765270 */
[----:B------:R-:W-:-:S05]  /*7130*/  @P3 IADD3 R12, PT, PT, R11, RZ, RZ ;  /* 0x000000ff0b0c3210 */ /* 0x000fca0007ffe0ff */
[----:B------:R-:W-:-:S07]  /*7140*/  @!P2 IMAD.MOV.U32 R11, RZ, RZ, R12 ;  /* 0x000000ffff0ba224 */ /* 0x000fce00078e000c */
.L_x_331:
[----:B------:R-:W-:Y:S05]  /*7150*/  BSYNC.RECONVERGENT B2 ;  /* 0x0000000000027941 */ /* 0x000fea0003800200 */
.L_x_330:
[----:B------:R-:W-:Y:S01]  /*7160*/  LOP3.LUT R16, R11, R95, R61, 0x96, !PT ;  /* 0x0000005f0b107212 */ /* 0x000fe200078e963d */
[----:B------:R-:W-:Y:S01]  /*7170*/  IMAD.WIDE.U32 R14, R17, -0x326172a9, RZ ;  /* 0xcd9e8d57110e7825 */ /* 0x000fe200078e00ff */
[----:B------:R-:W-:-:S03]  /*7180*/  IADD3 R12, PT, PT, R60, -0x61c88647, RZ ;  /* 0x9e3779b93c0c7810 */ /* 0x000fc60007ffe0ff */
[----:B------:R-:W-:Y:S01]  /*7190*/  IMAD.WIDE.U32 R78, R16, -0x326172a9, RZ ;  /* 0xcd9e8d57104e7825 */ /* 0x000fe200078e00ff */
[----:B------:R-:W-:-:S03]  /*71a0*/  LOP3.LUT R15, R13, R15, R60, 0x96, !PT ;  /* 0x0000000f0d0f7212 */ /* 0x000fc600078e963c */
[----:B------:R-:W-:Y:S01]  /*71b0*/  VIADD R16, R61, 0xbb67ae85 ;  /* 0xbb67ae853d107836 */ /* 0x000fe20000000000 */
[----:B------:R-:W-:Y:S01]  /*71c0*/  LOP3.LUT R12, R12, R14, R79, 0x96, !PT ;  /* 0x0000000e0c0c7212 */ /* 0x000fe200078e964f */
[----:B------:R-:W-:-:S04]  /*71d0*/  IMAD.WIDE.U32 R14, R15, -0x2daee0ad, RZ ;  /* 0xd2511f530f0e7825 */ /* 0x000fc800078e00ff */
[----:B------:R-:W-:Y:S01]  /*71e0*/  IMAD.MOV.U32 R53, RZ, RZ, R76 ;  /* 0x000000ffff357224 */ /* 0x000fe200078e004c */
[----:B------:R-:W-:Y:S01]  /*71f0*/  LOP3.LUT R15, R16, R94, R15, 0x96, !PT ;  /* 0x0000005e100f7212 */ /* 0x000fe200078e960f */
[----:B------:R-:W-:Y:S01]  /*7200*/  IMAD.WIDE.U32 R94, R12, -0x2daee0ad, RZ ;  /* 0xd2511f530c5e7825 */ /* 0x000fe200078e00ff */
[----:B------:R-:W-:-:S03]  /*7210*/  IADD3 R16, PT, PT, R60, 0x3c6ef372, RZ ;  /* 0x3c6ef3723c107810 */ /* 0x000fc60007ffe0ff */
[----:B------:R-:W-:-:S05]  /*7220*/  VIADD R12, R61, 0x76cf5d0a ;  /* 0x76cf5d0a3d0c7836 */ /* 0x000fca0000000000 */
[----:B------:R-:W-:Y:S01]  /*7230*/  LOP3.LUT R12, R12, R14, R95, 0x96, !PT ;  /* 0x0000000e0c0c7212 */ /* 0x000fe200078e965f */
[----:B------:R-:W-:-:S05]  /*7240*/  IMAD.WIDE.U32 R14, R15, -0x326172a9, RZ ;  /* 0xcd9e8d570f0e7825 */ /* 0x000fca00078e00ff */
[----:B------:R-:W-:Y:S01]  /*7250*/  LOP3.LUT R15, R16, R78, R15, 0x96, !PT ;  /* 0x0000004e100f7212 */ /* 0x000fe200078e960f */
[----:B------:R-:W-:-:S04]  /*7260*/  IMAD.WIDE.U32 R78, R12, -0x326172a9, RZ ;  /* 0xcd9e8d570c4e7825 */ /* 0x000fc800078e00ff */
[----:B------:R-:W-:-:S05]  /*7270*/  VIADD R12, R60, 0xdaa66d2b ;  /* 0xdaa66d2b3c0c7836 */ /* 0x000fca0000000000 */
[----:B------:R-:W-:Y:S01]  /*7280*/  LOP3.LUT R16, R12, R14, R79, 0x96, !PT ;  /* 0x0000000e0c107212 */ /* 0x000fe200078e964f */
[----:B------:R-:W-:-:S04]  /*7290*/  IMAD.WIDE.U32 R14, R15, -0x2daee0ad, RZ ;  /* 0xd2511f530f0e7825 */ /* 0x000fc800078e00ff */
[----:B------:R-:W-:-:S05]  /*72a0*/  VIADD R12, R61, 0x32370b8f ;  /* 0x32370b8f3d0c7836 */ /* 0x000fca0000000000 */
[----:B------:R-:W-:Y:S01]  /*72b0*/  LOP3.LUT R12, R12, R94, R15, 0x96, !PT ;  /* 0x0000005e0c0c7212 */ /* 0x000fe200078e960f */
[----:B------:R-:W-:-:S04]  /*72c0*/  VIADD R15, R61, 0xed9eba14 ;  /* 0xed9eba143d0f7836 */ /* 0x000fc80000000000 */
[----:B------:R-:W-:Y:S01]  /*72d0*/  IMAD.WIDE.U32 R94, R12, -0x326172a9, RZ ;  /* 0xcd9e8d570c5e7825 */ /* 0x000fe200078e00ff */
[----:B------:R-:W-:-:S04]  /*72e0*/  IADD3 R12, PT, PT, R60, 0x78dde6e4, RZ ;  /* 0x78dde6e43c0c7810 */ /* 0x000fc80007ffe0ff */
[----:B------:R-:W-:Y:S01]  /*72f0*/  LOP3.LUT R12, R12, R78, R95, 0x96, !PT ;  /* 0x0000004e0c0c7212 */ /* 0x000fe200078e965f */
[----:B------:R-:W-:-:S04]  /*7300*/  IMAD.WIDE.U32 R78, R16, -0x2daee0ad, RZ ;  /* 0xd2511f53104e7825 */ /* 0x000fc800078e00ff */
[----:B------:R-:W-:Y:S01]  /*7310*/  VIADD R16, R60, 0x1715609d ;  /* 0x1715609d3c107836 */ /* 0x000fe20000000000 */
[----:B------:R-:W-:-:S05]  /*7320*/  LOP3.LUT R15, R15, R14, R79, 0x96, !PT ;  /* 0x0000000e0f0f7212 */ /* 0x000fca00078e964f */
[----:B------:R-:W-:-:S05]  /*7330*/  IMAD.WIDE.U32 R14, R15, -0x326172a9, RZ ;  /* 0xcd9e8d570f0e7825 */ /* 0x000fca00078e00ff */
[----:B------:R-:W-:Y:S01]  /*7340*/  LOP3.LUT R15, R16, R94, R15, 0x96, !PT ;  /* 0x0000005e100f7212 */ /* 0x000fe200078e960f */
[----:B------:R-:W-:Y:S01]  /*7350*/  IMAD.WIDE.U32 R94, R12, -0x2daee0ad, RZ ;  /* 0xd2511f530c5e7825 */ /* 0x000fe200078e00ff */
[----:B------:R-:W-:-:S04]  /*7360*/  IADD3 R12, PT, PT, R61, -0x56f99767, RZ ;  /* 0xa90668993d0c7810 */ /* 0x000fc80007ffe0ff */
[----:B------:R-:W-:-:S05]  /*7370*/  LOP3.LUT R12, R12, R78, R95, 0x96, !PT ;  /* 0x0000004e0c0c7212 */ /* 0x000fca00078e965f */
        /* <DEDUP_REMOVED lines=22> */
[----:B------:R-:W-:Y:S02]  /*74e0*/  VIADD R12, R61, 0x96a522ad ;  /* 0x96a522ad3d0c7836 */ /* 0x000fe40000000000 */
[----:B------:R-:W-:Y:S02]  /*74f0*/  IMAD.MOV.U32 R76, RZ, RZ, R14 ;  /* 0x000000ffff4c7224 */ /* 0x000fe400078e000e */
[----:B------:R-:W-:Y:S01]  /*7500*/  HFMA2 R14, -RZ, RZ, 0, 0 ;  /* 0x00000000ff0e7431 */ /* 0x000fe200000001ff */
[----:B------:R-:W-:Y:S02]  /*7510*/  LOP3.LUT R15, R12, R94, R15, 0x96, !PT ;  /* 0x0000005e0c0f7212 */ /* 0x000fe400078e960f */
[----:B------:R-:W-:-:S07]  /*7520*/  MOV R12, R78 ;  /* 0x0000004e000c7202 */ /* 0x000fce0000000f00 */
.L_x_328:
[----:B------:R-:W-:Y:S05]  /*7530*/  BSYNC.RECONVERGENT B1 ;  /* 0x0000000000017941 */ /* 0x000fea0003800200 */
.L_x_327:
[----:B------:R-:W-:Y:S01]  /*7540*/  I2FP.F32.U32 R22, R53 ;  /* 0x0000003500167245 */ /* 0x000fe20000201000 */
[----:B------:R-:W-:Y:S01]  /*7550*/  IMAD.U32 R21, R21, 0x10000, RZ ;  /* 0x0001000015157824 */ /* 0x000fe200078e00ff */
[----:B------:R-:W-:Y:S01]  /*7560*/  ISETP.NE.AND P3, PT, R14, 0x1, PT ;  /* 0x000000010e00780c */ /* 0x000fe20003f65270 */
[----:B------:R-:W-:Y:S01]  /*7570*/  BSSY.RECONVERGENT B1, `(.L_x_332) ;  /* 0x0000062000017945 */ /* 0x000fe20003800200 */
[----:B------:R-:W-:Y:S01]  /*7580*/  LOP3.LUT R18, R18, 0xfffffff7, RZ, 0xc0, !PT ;  /* 0xfffffff712127812 */ /* 0x000fe200078ec0ff */
[----:B------:R-:W-:Y:S01]  /*7590*/  FFMA.FTZ R22, R22, R157, 1.1641532182693481445e-10 ;  /* 0x2f00000016167423 */ /* 0x000fe2000001009d */
[----:B------:R-:W-:-:S04]  /*75a0*/  HFMA2 R79, -RZ, RZ, 0, 1.1920928955078125e-07 ;  /* 0x00000002ff4f7431 */ /* 0x000fc800000001ff */
[----:B------:R-:W-:Y:S01]  /*75b0*/  FSETP.GTU.FTZ.AND P2, PT, R22, R156, PT ;  /* 0x0000009c1600720b */ /* 0x000fe20003f5c000 */
[----:B------:R-:W-:Y:S01]  /*75c0*/  FMUL.FTZ R22, R21, R103 ;  /* 0x0000006715167220 */ /* 0x000fe20000410000 */
[----:B------:R-:W-:-:S04]  /*75d0*/  @P1 PRMT R21, R64, 0x7632, R21 ;  /* 0x0000763240151816 */ /* 0x000fc80000000015 */
[----:B------:R-:W-:Y:S01]  /*75e0*/  FSEL R22, R22, RZ, !P2 ;  /* 0x000000ff16167208 */ /* 0x000fe20005000000 */
[----:B------:R-:W-:Y:S01]  /*75f0*/  @P1 IMAD.U32 R21, R21, 0x10000, RZ ;  /* 0x0001000015151824 */ /* 0x000fe200078e00ff */
[----:B------:R-:W-:-:S03]  /*7600*/  PLOP3.LUT P2, PT, P2, PT, PT, 0x8, 0x80 ;  /* 0x000000000080781c */ /* 0x000fc6000174e170 */
[----:B------:R-:W-:Y:S01]  /*7610*/  @P1 FADD.FTZ R22, R21, R22 ;  /* 0x0000001615161221 */ /* 0x000fe20000010000 */
[----:B------:R-:W-:-:S04]  /*7620*/  IMAD.MOV.U32 R21, RZ, RZ, R12 ;  /* 0x000000ffff157224 */ /* 0x000fc800078e000c */
[----:B------:R-:W-:-:S05]  /*7630*/  F2FP.BF16.F32.PACK_AB R72, RZ, R22 ;  /* 0x00000016ff48723e */ /* 0x000fca00000010ff */
[----:B------:R-:W-:Y:S01]  /*7640*/  @P2 LOP3.LUT R18, R18, 0x8, RZ, 0xfc, !PT ;  /* 0x0000000812122812 */ /* 0x000fe200078efcff */
[----:B------:R-:W-:Y:S06]  /*7650*/  @!P3 BRA `(.L_x_333) ;  /* 0x00000004004cb947 */ /* 0x000fec0003800000 */
[----:B------:R-:W-:-:S13]  /*7660*/  ISETP.NE.AND P2, PT, R14, 0x3, PT ;  /* 0x000000030e00780c */ /* 0x000fda0003f45270 */
[----:B------:R-:W-:Y:S05]  /*7670*/  @!P2 BRA `(.L_x_334) ;  /* 0x000000000018a947 */ /* 0x000fea0003800000 */
[----:B------:R-:W-:-:S13]  /*7680*/  ISETP.NE.AND P2, PT, R14, 0x2, PT ;  /* 0x000000020e00780c */ /* 0x000fda0003f45270 */
[----:B------:R-:W-:Y:S01]  /*7690*/  @!P2 IMAD.MOV.U32 R79, RZ, RZ, 0x3 ;  /* 0x00000003ff4fa424 */ /* 0x000fe200078e00ff */
[----:B------:R-:W-:Y:S01]  /*76a0*/  @P2 IADD3 R79, PT, PT, R14, 0x1, RZ ;  /* 0x000000010e4f2810 */ /* 0x000fe20007ffe0ff */
[----:B------:R-:W-:Y:S02]  /*76b0*/  @!P2 IMAD.MOV.U32 R21, RZ, RZ, R15 ;  /* 0x000000ffff15a224 */ /* 0x000fe400078e000f */
[----:B------:R-:W-:Y:S01]  /*76c0*/  @P2 IMAD.MOV.U32 R21, RZ, RZ, R16 ;  /* 0x000000ffff152224 */ /* 0x000fe200078e0010 */
[----:B------:R-:W-:Y:S06]  /*76d0*/  BRA `(.L_x_333) ;  /* 0x00000004002c7947 */ /* 0x000fec0003800000 */
.L_x_334:
        /* <DEDUP_REMOVED lines=13> */
.L_x_336:
[----:B------:R-:W-:Y:S05]  /*77b0*/  BSYNC.RECONVERGENT B2 ;  /* 0x0000000000027941 */ /* 0x000fea0003800200 */
.L_x_335:
[----:B------:R-:W-:Y:S01]  /*77c0*/  LOP3.LUT R16, R11, R95, R61, 0x96, !PT ;  /* 0x0000005f0b107212 */ /* 0x000fe200078e963d */
[----:B------:R-:W-:-:S04]  /*77d0*/  IMAD.WIDE.U32 R14, R17, -0x326172a9, RZ ;  /* 0xcd9e8d57110e7825 */ /* 0x000fc800078e00ff */
[----:B------:R-:W-:Y:S01]  /*77e0*/  VIADD R12, R60, 0x9e3779b9 ;  /* 0x9e3779b93c0c7836 */ /* 0x000fe20000000000 */
[----:B------:R-:W-:Y:S01]  /*77f0*/  LOP3.LUT R15, R13, R15, R60, 0x96, !PT ;  /* 0x0000000f0d0f7212 */ /* 0x000fe200078e963c */
[----:B------:R-:W-:-:S04]  /*7800*/  IMAD.WIDE.U32 R78, R16, -0x326172a9, RZ ;  /* 0xcd9e8d57104e7825 */ /* 0x000fc800078e00ff */
[----:B------:R-:W-:Y:S01]  /*7810*/  VIADD R16, R61, 0xbb67ae85 ;  /* 0xbb67ae853d107836 */ /* 0x000fe20000000000 */
[----:B------:R-:W-:Y:S01]  /*7820*/  LOP3.LUT R12, R12, R14, R79, 0x96, !PT ;  /* 0x0000000e0c0c7212 */ /* 0x000fe200078e964f */
[----:B------:R-:W-:-:S04]  /*7830*/  IMAD.WIDE.U32 R14, R15, -0x2daee0ad, RZ ;  /* 0xd2511f530f0e7825 */ /* 0x000fc800078e00ff */
[----:B------:R-:W-:Y:S01]  /*7840*/  IMAD.MOV.U32 R21, RZ, RZ, R76 ;  /* 0x000000ffff157224 */ /* 0x000fe200078e004c */
[----:B------:R-:W-:Y:S01]  /*7850*/  LOP3.LUT R15, R16, R94, R15, 0x96, !PT ;  /* 0x0000005e100f7212 */ /* 0x000fe200078e960f */
[----:B------:R-:W-:Y:S01]  /*7860*/  IMAD.WIDE.U32 R94, R12, -0x2daee0ad, RZ ;  /* 0xd2511f530c5e7825 */ /* 0x000fe200078e00ff */
[----:B------:R-:W-:-:S03]  /*7870*/  IADD3 R12, PT, PT, R61, 0x76cf5d0a, RZ ;  /* 0x76cf5d0a3d0c7810 */ /* 0x000fc60007ffe0ff */
[----:B------:R-:W-:Y:S01]  /*7880*/  VIADD R16, R60, 0x3c6ef372 ;  /* 0x3c6ef3723c107836 */ /* 0x000fe20000000000 */
[----:B------:R-:W-:Y:S01]  /*7890*/  LOP3.LUT R12, R12, R14, R95, 0x96, !PT ;  /* 0x0000000e0c0c7212 */ /* 0x000fe200078e965f */
[----:B------:R-:W-:-:S05]  /*78a0*/  IMAD.WIDE.U32 R14, R15, -0x326172a9, RZ ;  /* 0xcd9e8d570f0e7825 */ /* 0x000fca00078e00ff */
[----:B------:R-:W-:Y:S01]  /*78b0*/  LOP3.LUT R15, R16, R78, R15, 0x96, !PT ;  /* 0x0000004e100f7212 */ /* 0x000fe200078e960f */
[----:B------:R-:W-:-:S04]  /*78c0*/  IMAD.WIDE.U32 R78, R12, -0x326172a9, RZ ;  /* 0xcd9e8d570c4e7825 */ /* 0x000fc800078e00ff */
[----:B------:R-:W-:-:S05]  /*78d0*/  VIADD R12, R60, 0xdaa66d2b ;  /* 0xdaa66d2b3c0c7836 */ /* 0x000fca0000000000 */
[----:B------:R-:W-:Y:S01]  /*78e0*/  LOP3.LUT R16, R12, R14, R79, 0x96, !PT ;  /* 0x0000000e0c107212 */ /* 0x000fe200078e964f */
[----:B------:R-:W-:Y:S01]  /*78f0*/  IMAD.WIDE.U32 R14, R15, -0x2daee0ad, RZ ;  /* 0xd2511f530f0e7825 */ /* 0x000fe200078e00ff */
[----:B------:R-:W-:-:S04]  /*7900*/  IADD3 R12, PT, PT, R61, 0x32370b8f, RZ ;  /* 0x32370b8f3d0c7810 */ /* 0x000fc80007ffe0ff */
[----:B------:R-:W-:Y:S01]  /*7910*/  LOP3.LUT R12, R12, R94, R15, 0x96, !PT ;  /* 0x0000005e0c0c7212 */ /* 0x000fe200078e960f */
[----:B------:R-:W-:-:S04]  /*7920*/  VIADD R15, R61, 0xed9eba14 ;  /* 0xed9eba143d0f7836 */ /* 0x000fc80000000000 */
[----:B------:R-:W-:-:S04]  /*7930*/  IMAD.WIDE.U32 R94, R12, -0x326172a9, RZ ;  /* 0xcd9e8d570c5e7825 */ /* 0x000fc800078e00ff */
[----:B------:R-:W-:-:S05]  /*7940*/  VIADD R12, R60, 0x78dde6e4 ;  /* 0x78dde6e43c0c7836 */ /* 0x000fca0000000000 */
[----:B------:R-:W-:Y:S01]  /*7950*/  LOP3.LUT R12, R12, R78, R95, 0x96, !PT ;  /* 0x0000004e0c0c7212 */ /* 0x000fe200078e965f */
[----:B------:R-:W-:Y:S01]  /*7960*/  IMAD.WIDE.U32 R78, R16, -0x2daee0ad, RZ ;  /* 0xd2511f53104e7825 */ /* 0x000fe200078e00ff */
[----:B------:R-:W-:-:S04]  /*7970*/  IADD3 R16, PT, PT, R60, 0x1715609d, RZ ;  /* 0x1715609d3c107810 */ /* 0x000fc80007ffe0ff */
[----:B------:R-:W-:-:S05]  /*7980*/  LOP3.LUT R15, R15, R14, R79, 0x96, !PT ;  /* 0x0000000e0f0f7212 */ /* 0x000fca00078e964f */
[----:B------:R-:W-:-:S05]  /*7990*/  IMAD.WIDE.U32 R14, R15, -0x326172a9, RZ ;  /* 0xcd9e8d570f0e7825 */ /* 0x000fca00078e00ff */
        /* <DEDUP_REMOVED lines=15> */
[----:B------:R-:W-:-:S04]  /*7a90*/  IADD3 R16, PT, PT, R60, -0xe443238, RZ ;  /* 0xf1bbcdc83c107810 */ /* 0x000fc80007ffe0ff */
        /* <DEDUP_REMOVED lines=11> */
[----:B------:R-:W-:Y:S01]  /*7b50*/  IMAD.MOV.U32 R79, RZ, RZ, RZ ;  /* 0x000000ffff4f7224 */ /* 0x000fe200078e00ff */
[----:B------:R-:W-:Y:S01]  /*7b60*/  LOP3.LUT R15, R12, R94, R15, 0x96, !PT ;  /* 0x0000005e0c0f7212 */ /* 0x000fe200078e960f */
[----:B------:R-:W-:Y:S01]  /*7b70*/  IMAD.MOV.U32 R12, RZ, RZ, R78 ;  /* 0x000000ffff0c7224 */ /* 0x000fe200078e004e */
[----:B------:R-:W-:-:S07]  /*7b80*/  MOV R76, R14 ;  /* 0x0000000e004c7202 */ /* 0x000fce0000000f00 */
.L_x_333:
[----:B------:R-:W-:Y:S05]  /*7b90*/  BSYNC.RECONVERGENT B1 ;  /* 0x0000000000017941 */ /* 0x000fea0003800200 */
.L_x_332:
[----:B------:R-:W-:Y:S01]  /*7ba0*/  I2FP.F32.U32 R14, R21 ;  /* 0x00000015000e7245 */ /* 0x000fe20000201000 */
[----:B------:R-:W-:Y:S01]  /*7bb0*/  BSSY.RECONVERGENT B1, `(.L_x_337) ;  /* 0x0000064000017945 */ /* 0x000fe20003800200 */
[----:B------:R-:W-:Y:S01]  /*7bc0*/  ISETP.NE.AND P2, PT, R79, 0x1, PT ;  /* 0x000000014f00780c */ /* 0x000fe20003f45270 */
[----:B------:R-:W-:Y:S01]  /*7bd0*/  IMAD.MOV.U32 R54, RZ, RZ, R12 ;  /* 0x000000ffff367224 */ /* 0x000fe200078e000c */
[----:B------:R-:W-:Y:S01]  /*7be0*/  LOP3.LUT R18, R18, 0xfffffffb, RZ, 0xc0, !PT ;  /* 0xfffffffb12127812 */ /* 0x000fe200078ec0ff */
[----:B------:R-:W-:Y:S01]  /*7bf0*/  FFMA.FTZ R14, R14, R157, 1.1641532182693481445e-10 ;  /* 0x2f0000000e0e7423 */ /* 0x000fe2000001009d */
[----:B------:R-:W-:-:S04]  /*7c00*/  PRMT R53, R73, 0x7632, R53 ;  /* 0x0000763249357816 */ /* 0x000fc80000000035 */
[----:B------:R-:W-:Y:S01]  /*7c10*/  FSETP.GTU.FTZ.AND P3, PT, R14, R156, PT ;  /* 0x0000009c0e00720b */ /* 0x000fe20003f7c000 */
[----:B------:R-:W-:-:S04]  /*7c20*/  IMAD.U32 R14, R73, 0x10000, RZ ;  /* 0x00010000490e7824 */ /* 0x000fc800078e00ff */
[----:B------:R-:W-:-:S05]  /*7c30*/  FMUL.FTZ R14, R14, R103 ;  /* 0x000000670e0e7220 */ /* 0x000fca0000410000 */
[----:B------:R-:W-:Y:S02]  /*7c40*/  FSEL R21, R14, RZ, !P3 ;  /* 0x000000ff0e157208 */ /* 0x000fe40005800000 */
[----:B------:R-:W-:Y:S02]  /*7c50*/  PLOP3.LUT P3, PT, P3, PT, PT, 0x8, 0x80 ;  /* 0x000000000080781c */ /* 0x000fe40001f6e170 */
[----:B------:R-:W-:-:S05]  /*7c60*/  @P1 SHF.L.U32 R14, R65, 0x10, RZ ;  /* 0x00000010410e1819 */ /* 0x000fca00000006ff */
[----:B------:R-:W-:Y:S01]  /*7c70*/  @P1 FADD.FTZ R21, R14, R21 ;  /* 0x000000150e151221 */ /* 0x000fe20000010000 */
[----:B------:R-:W-:-:S04]  /*7c80*/  IMAD.MOV.U32 R14, RZ, RZ, 0x2 ;  /* 0x00000002ff0e7424 */ /* 0x000fc800078e00ff */
[----:B------:R-:W-:Y:S02]  /*7c90*/  F2FP.BF16.F32.PACK_AB R78, RZ, R21 ;  /* 0x00000015ff4e723e */ /* 0x000fe400000010ff */
[----:B------:R-:W-:Y:S01]  /*7ca0*/  @P3 LOP3.LUT R18, R18, 0x4, RZ, 0xfc, !PT ;  /* 0x0000000412123812 */ /* 0x000fe200078efcff */
[----:B------:R-:W-:Y:S06]  /*7cb0*/  @!P2 BRA `(.L_x_338) ;  /* 0x00000004004ca947 */ /* 0x000fec0003800000 */
[----:B------:R-:W-:-:S13]  /*7cc0*/  ISETP.NE.AND P2, PT, R79, 0x3, PT ;  /* 0x000000034f00780c */ /* 0x000fda0003f45270 */
[----:B------:R-:W-:Y:S05]  /*7cd0*/  @!P2 BRA `(.L_x_339) ;  /* 0x000000000018a947 */ /* 0x000fea0003800000 */
[----:B------:R-:W-:-:S13]  /*7ce0*/  ISETP.NE.AND P2, PT, R79, 0x2, PT ;  /* 0x000000024f00780c */ /* 0x000fda0003f45270 */
[----:B------:R-:W-:Y:S01]  /*7cf0*/  @!P2 MOV R14, 0x3 ;  /* 0x00000003000ea802 */ /* 0x000fe20000000f00 */
[----:B------:R-:W-:Y:S01]  /*7d00*/  @!P2 IMAD.MOV.U32 R54, RZ, RZ, R15 ;  /* 0x000000ffff36a224 */ /* 0x000fe200078e000f */
[----:B------:R-:W-:Y:S01]  /*7d10*/  @P2 MOV R54, R16 ;  /* 0x0000001000362202 */ /* 0x000fe20000000f00 */
[----:B------:R-:W-:Y:S01]  /*7d20*/  @P2 VIADD R14, R79, 0x1 ;  /* 0x000000014f0e2836 */ /* 0x000fe20000000000 */
[----:B------:R-:W-:Y:S06]  /*7d30*/  BRA `(.L_x_338) ;  /* 0x00000004002c7947 */ /* 0x000fec0003800000 */
.L_x_339:
[----:B------:R-:W-:Y:S01]  /*7d40*/  VIADD R19, R19, 0x1 ;  /* 0x0000000113137836 */ /* 0x000fe20000000000 */
[----:B------:R-:W-:Y:S03]  /*7d50*/  BSSY.RECONVERGENT B2, `(.L_x_340) ;  /* 0x000000c000027945 */ /* 0x000fe60003800200 */
[C---:B------:R-:W-:Y:S01]  /*7d60*/  IMAD.WIDE.U32 R152, R19.reuse, -0x2daee0ad, RZ ;  /* 0xd2511f5313987825 */ /* 0x040fe200078e00ff */
[----:B------:R-:W-:-:S13]  /*7d70*/  ISETP.NE.AND P2, PT, R19, RZ, PT ;  /* 0x000000ff1300720c */ /* 0x000fda0003f45270 */
[----:B------:R-:W-:Y:S05]  /*7d80*/  @P2 BRA `(.L_x_341) ;  /* 0x0000000000202947 */ /* 0x000fea0003800000 */
[----:B------:R-:W-:-:S05]  /*7d90*/  VIADD R13, R13, 0x1 ;  /* 0x000000010d0d7836 */ /* 0x000fca0000000000 */
[----:B------:R-:W-:-:S13]  /*7da0*/  ISETP.NE.AND P2, PT, R13, RZ, PT ;  /* 0x000000ff0d00720c */ /* 0x000fda0003f45270 */
[----:B------:R-:W-:Y:S01]  /*7db0*/  @!P2 IADD3 R17, PT, PT, R17, 0x1, RZ ;  /* 0x000000011111a810 */ /* 0x000fe20007ffe0ff */
[----:B------:R-:W-:Y:S02]  /*7dc0*/  @!P2 VIADD R12, R11, 0x1 ;  /* 0x000000010b0ca836 */ /* 0x000fe40000000000 */
[----:B------:R-:W-:Y:S01]  /*7dd0*/  @!P2 IMAD.MOV.U32 R13, RZ, RZ, RZ ;  /* 0x000000ffff0da224 */ /* 0x000fe200078e00ff */
[----:B------:R-:W-:-:S13]  /*7de0*/  ISETP.NE.AND P3, PT, R17, RZ, !P2 ;  /* 0x000000ff1100720c */ /* 0x000fda0005765270 */
[----:B------:R-:W-:-:S05]  /*7df0*/  @P3 IMAD.MOV R12, RZ, RZ, R11 ;  /* 0x000000ffff0c3224 */ /* 0x000fca00078e020b */
[----:B------:R-:W-:-:S07]  /*7e00*/  @!P2 MOV R11, R12 ;  /* 0x0000000c000ba202 */ /* 0x000fce0000000f00 */
.L_x_341:
[----:B------:R-:W-:Y:S05]  /*7e10*/  BSYNC.RECONVERGENT B2 ;  /* 0x0000000000027941 */ /* 0x000fea0003800200 */
.L_x_340:
[----:B------:R-:W-:Y:S01]  /*7e20*/  LOP3.LUT R16, R11, R153, R61, 0x96, !PT ;  /* 0x000000990b107212 */ /* 0x000fe200078e963d */
[----:B------:R-:W-:Y:S01]  /*7e30*/  IMAD.WIDE.U32 R14, R17, -0x326172a9, RZ ;  /* 0xcd9e8d57110e7825 */ /* 0x000fe200078e00ff */
[----:B------:R-:W-:-:S03]  /*7e40*/  MOV R54, R76 ;  /* 0x0000004c00367202 */ /* 0x000fc60000000f00 */
[----:B------:R-:W-:Y:S01]  /*7e50*/  VIADD R12, R60, 0x9e3779b9 ;  /* 0x9e3779b93c0c7836 */ /* 0x000fe20000000000 */
[----:B------:R-:W-:Y:S01]  /*7e60*/  LOP3.LUT R15, R13, R15, R60, 0x96, !PT ;  /* 0x0000000f0d0f7212 */ /* 0x000fe200078e963c */
[----:B------:R-:W-:Y:S01]  /*7e70*/  IMAD.WIDE.U32 R94, R16, -0x326172a9, RZ ;  /* 0xcd9e8d57105e7825 */ /* 0x000fe200078e00ff */
[----:B------:R-:W-:-:S04]  /*7e80*/  IADD3 R16, PT, PT, R61, -0x4498517b, RZ ;  /* 0xbb67ae853d107810 */ /* 0x000fc80007ffe0ff */
[----:B------:R-:W-:Y:S01]  /*7e90*/  LOP3.LUT R12, R12, R14, R95, 0x96, !PT ;  /* 0x0000000e0c0c7212 */ /* 0x000fe200078e965f */
[----:B------:R-:W-:-:S05]  /*7ea0*/  IMAD.WIDE.U32 R14, R15, -0x2daee0ad, RZ ;  /* 0xd2511f530f0e7825 */ /* 0x000fca00078e00ff */
[----:B------:R-:W-:Y:S01]  /*7eb0*/  LOP3.LUT R15, R16, R152, R15, 0x96, !PT ;  /* 0x00000098100f7212 */ /* 0x000fe200078e960f */
[----:B------:R-:W-:-:S04]  /*7ec0*/  IMAD.WIDE.U32 R152, R12, -0x2daee0ad, RZ ;  /* 0xd2511f530c987825 */ /* 0x000fc800078e00ff */
[----:B------:R-:W-:Y:S02]  /*7ed0*/  VIADD R12, R61, 0x76cf5d0a ;  /* 0x76cf5d0a3d0c7836 */ /* 0x000fe40000000000 */
[----:B------:R-:W-:-:S03]  /*7ee0*/  VIADD R16, R60, 0x3c6ef372 ;  /* 0x3c6ef3723c107836 */ /* 0x000fc60000000000 */
[----:B------:R-:W-:Y:S01]  /*7ef0*/  LOP3.LUT R12, R12, R14, R153, 0x96, !PT ;  /* 0x0000000e0c0c7212 */ /* 0x000fe200078e9699 */
[----:B------:R-:W-:-:S05]  /*7f00*/  IMAD.WIDE.U32 R14, R15, -0x326172a9, RZ ;  /* 0xcd9e8d570f0e7825 */ /* 0x000fca00078e00ff */
[----:B------:R-:W-:Y:S01]  /*7f10*/  LOP3.LUT R15, R16, R94, R15, 0x96, !PT ;  /* 0x0000005e100f7212 */ /* 0x000fe200078e960f */
[----:B------:R-:W-:Y:S01]  /*7f20*/  IMAD.WIDE.U32 R94, R12, -0x326172a9, RZ ;  /* 0xcd9e8d570c5e7825 */ /* 0x000fe200078e00ff */
[----:B------:R-:W-:-:S04]  /*7f30*/  IADD3 R12, PT, PT, R60, -0x255992d5, RZ ;  /* 0xdaa66d2b3c0c7810 */ /* 0x000fc80007ffe0ff */
[----:B------:R-:W-:Y:S01]  /*7f40*/  LOP3.LUT R16, R12, R14, R95, 0x96, !PT ;  /* 0x0000000e0c107212 */ /* 0x000fe200078e965f */
[----:B------:R-:W-:-:S04]  /*7f50*/  IMAD.WIDE.U32 R14, R15, -0x2daee0ad, RZ ;  /* 0xd2511f530f0e7825 */ /* 0x000fc800078e00ff */
[----:B------:R-:W-:-:S05]  /*7f60*/  VIADD R12, R61, 0x32370b8f ;  /* 0x32370b8f3d0c7836 */ /* 0x000fca0000000000 */
[----:B------:R-:W-:Y:S02]  /*7f70*/  LOP3.LUT R12, R12, R152, R15, 0x96, !PT ;  /* 0x000000980c0c7212 */ /* 0x000fe400078e960f */
[----:B------:R-:W-:-:S03]  /*7f80*/  IADD3 R15, PT, PT, R61, -0x126145ec, RZ ;  /* 0xed9eba143d0f7810 */ /* 0x000fc60007ffe0ff */
[----:B------:R-:W-:-:S04]  /*7f90*/  IMAD.WIDE.U32 R152, R12, -0x326172a9, RZ ;  /* 0xcd9e8d570c987825 */ /* 0x000fc800078e00ff */
[----:B------:R-:W-:-:S05]  /*7fa0*/  VIADD R12, R60, 0x78dde6e4 ;  /* 0x78dde6e43c0c7836 */ /* 0x000fca0000000000 */
[----:B------:R-:W-:Y:S01]  /*7fb0*/  LOP3.LUT R12, R12, R94, R153, 0x96, !PT ;  /* 0x0000005e0c0c7212 */ /* 0x000fe200078e9699 */
[----:B------:R-:W-:-:S04]  /*7fc0*/  IMAD.WIDE.U32 R94, R16, -0x2daee0ad, RZ ;  /* 0xd2511f53105e7825 */ /* 0x000fc800078e00ff */
[----:B------:R-:W-:Y:S01]  /*7fd0*/  VIADD R16, R60, 0x1715609d ;  /* 0x1715609d3c107836 */ /* 0x000fe20000000000 */
[----:B------:R-:W-:-:S05]  /*7fe0*/  LOP3.LUT R15, R15, R14, R95, 0x96, !PT ;  /* 0x0000000e0f0f7212 */ /* 0x000fca00078e965f */
[----:B------:R-:W-:-:S05]  /*7ff0*/  IMAD.WIDE.U32 R14, R15, -0x326172a9, RZ ;  /* 0xcd9e8d570f0e7825 */ /* 0x000fca00078e00ff */
        /* <DEDUP_REMOVED lines=9> */
[----:B------:R-:W-:Y:S02]  /*8090*/  LOP3.LUT R12, R12, R152, R15, 0x96, !PT ;  /* 0x000000980c0c7212 */ /* 0x000fe400078e960f */
[----:B------:R-:W-:-:S03]  /*80a0*/  IADD3 R15, PT, PT, R61, 0x1fd5c5a3, RZ ;  /* 0x1fd5c5a33d0f7810 */ /* 0x000fc60007ffe0ff */
        /* <DEDUP_REMOVED lines=15> */
[----:B------:R-:W-:Y:S02]  /*81a0*/  VIADD R12, R61, 0x96a522ad ;  /* 0x96a522ad3d0c7836 */ /* 0x000fe40000000000 */
[----:B------:R-:W-:Y:S02]  /*81b0*/  IMAD.MOV.U32 R76, RZ, RZ, R14 ;  /* 0x000000ffff4c7224 */ /* 0x000fe400078e000e */
[----:B------:R-:W-:Y:S01]  /*81c0*/  IMAD.MOV.U32 R14, RZ, RZ, RZ ;  /* 0x000000ffff0e7224 */ /* 0x000fe200078e00ff */
[----:B------:R-:W-:Y:S01]  /*81d0*/  LOP3.LUT R15, R12, R152, R15, 0x96, !PT ;  /* 0x000000980c0f7212 */ /* 0x000fe200078e960f */
[----:B------:R-:W-:-:S07]  /*81e0*/  IMAD.MOV.U32 R12, RZ, RZ, R94 ;  /* 0x000000ffff0c7224 */ /* 0x000fce00078e005e */
.L_x_338:
[----:B------:R-:W-:Y:S05]  /*81f0*/  BSYNC.RECONVERGENT B1 ;  /* 0x0000000000017941 */ /* 0x000fea0003800200 */
.L_x_337:
[----:B------:R-:W-:Y:S01]  /*8200*/  I2FP.F32.U32 R54, R54 ;  /* 0x0000003600367245 */ /* 0x000fe20000201000 */
[----:B------:R-:W-:Y:S01]  /*8210*/  BSSY.RECONVERGENT B1, `(.L_x_342) ;  /* 0x0000064000017945 */ /* 0x000fe20003800200 */
[----:B------:R-:W-:Y:S01]  /*8220*/  SHF.L.U32 R53, R53, 0x10, RZ ;  /* 0x0000001035357819 */ /* 0x000fe200000006ff */
[----:B------:R-:W-:Y:S01]  /*8230*/  IMAD.MOV.U32 R95, RZ, RZ, 0x2 ;  /* 0x00000002ff5f7424 */ /* 0x000fe200078e00ff */
[----:B------:R-:W-:Y:S01]  /*8240*/  LOP3.LUT R18, R18, 0xfffffffd, RZ, 0xc0, !PT ;  /* 0xfffffffd12127812 */ /* 0x000fe200078ec0ff */
[----:B------:R-:W-:-:S05]  /*8250*/  FFMA.FTZ R54, R54, R157, 1.1641532182693481445e-10 ;  /* 0x2f00000036367423 */ /* 0x000fca000001009d */
[----:B------:R-:W-:Y:S01]  /*8260*/  FSETP.GTU.FTZ.AND P2, PT, R54, R156, PT ;  /* 0x0000009c3600720b */ /* 0x000fe20003f5c000 */
[----:B------:R-:W-:Y:S01]  /*8270*/  FMUL.FTZ R54, R53, R103 ;  /* 0x0000006735367220 */ /* 0x000fe20000410000 */
[----:B------:R-:W-:-:S04]  /*8280*/  @P1 PRMT R53, R65, 0x7632, R53 ;  /* 0x0000763241351816 */ /* 0x000fc80000000035 */
[----:B------:R-:W-:Y:S01]  /*8290*/  FSEL R54, R54, RZ, !P2 ;  /* 0x000000ff36367208 */ /* 0x000fe20005000000 */
[----:B------:R-:W-:Y:S01]  /*82a0*/  @P1 IMAD.U32 R53, R53, 0x10000, RZ ;  /* 0x0001000035351824 */ /* 0x000fe200078e00ff */
[----:B------:R-:W-:-:S03]  /*82b0*/  PLOP3.LUT P2, PT, P2, PT, PT, 0x8, 0x80 ;  /* 0x000000000080781c */ /* 0x000fc6000174e170 */
[----:B------:R-:W-:Y:S01]  /*82c0*/  @P1 FADD.FTZ R54, R53, R54 ;  /* 0x0000003635361221 */ /* 0x000fe20000010000 */
[----:B------:R-:W-:-:S04]  /*82d0*/  MOV R53, R12 ;  /* 0x0000000c00357202 */ /* 0x000fc80000000f00 */
[----:B------:R-:W-:-:S05]  /*82e0*/  F2FP.BF16.F32.PACK_AB R73, RZ, R54 ;  /* 0x00000036ff49723e */ /* 0x000fca00000010ff */
[----:B------:R-:W-:Y:S02]  /*82f0*/  @P2 LOP3.LUT R18, R18, 0x2, RZ, 0xfc, !PT ;  /* 0x0000000212122812 */ /* 0x000fe400078efcff */
[----:B------:R-:W-:-:S13]  /*8300*/  ISETP.NE.AND P2, PT, R14, 0x1, PT ;  /* 0x000000010e00780c */ /* 0x000fda0003f45270 */
[----:B------:R-:W-:Y:S05]  /*8310*/  @!P2 BRA `(.L_x_343) ;  /* 0x00000004004ca947 */ /* 0x000fea0003800000 */
        /* <DEDUP_REMOVED lines=8> */
.L_x_344:
        /* <DEDUP_REMOVED lines=13> */
.L_x_346:
[----:B------:R-:W-:Y:S05]  /*8470*/  BSYNC.RECONVERGENT B2 ;  /* 0x0000000000027941 */ /* 0x000fea0003800200 */
.L_x_345:
        /* <DEDUP_REMOVED lines=56> */
[----:B------:R-:W-:Y:S02]  /*8800*/  HFMA2 R95, -RZ, RZ, 0, 0 ;  /* 0x00000000ff5f7431 */ /* 0x000fe400000001ff */
[----:B------:R-:W-:Y:S02]  /*8810*/  VIADD R12, R61, 0x96a522ad ;  /* 0x96a522ad3d0c7836 */ /* 0x000fe40000000000 */
[----:B------:R-:W-:-:S03]  /*8820*/  IMAD.MOV.U32 R76, RZ, RZ, R14 ;  /* 0x000000ffff4c7224 */ /* 0x000fc600078e000e */
[----:B------:R-:W-:Y:S02]  /*8830*/  LOP3.LUT R15, R12, R152, R15, 0x96, !PT ;  /* 0x000000980c0f7212 */ /* 0x000fe400078e960f */
[----:B------:R-:W-:-:S07]  /*8840*/  MOV R12, R94 ;  /* 0x0000005e000c7202 */ /* 0x000fce0000000f00 */
.L_x_343:
[----:B------:R-:W-:Y:S05]  /*8850*/  BSYNC.RECONVERGENT B1 ;  /* 0x0000000000017941 */ /* 0x000fea0003800200 */
.L_x_342:
[----:B------:R-:W-:Y:S01]  /*8860*/  I2FP.F32.U32 R14, R53 ;  /* 0x00000035000e7245 */ /* 0x000fe20000201000 */
[C---:B------:R-:W-:Y:S01]  /*8870*/  IMAD.U32 R53, R74.reuse, 0x10000, RZ ;  /* 0x000100004a357824 */ /* 0x040fe200078e00ff */
[----:B------:R-:W-:Y:S01]  /*8880*/  ISETP.NE.AND P3, PT, R95, 0x1, PT ;  /* 0x000000015f00780c */ /* 0x000fe20003f65270 */
[----:B------:R-:W-:Y:S01]  /*8890*/  BSSY.RECONVERGENT B1, `(.L_x_347) ;  /* 0x0000060000017945 */ /* 0x000fe20003800200 */
[----:B------:R-:W-:Y:S01]  /*88a0*/  PRMT R74, R74, 0x7632, R74 ;  /* 0x000076324a4a7816 */ /* 0x000fe2000000004a */
[----:B------:R-:W-:Y:S01]  /*88b0*/  FFMA.FTZ R14, R14, R157, 1.1641532182693481445e-10 ;  /* 0x2f0000000e0e7423 */ /* 0x000fe2000001009d */
[----:B------:R-:W-:Y:S01]  /*88c0*/  FMUL.FTZ R53, R53, R103 ;  /* 0x0000006735357220 */ /* 0x000fe20000410000 */
[----:B------:R-:W-:-:S03]  /*88d0*/  IMAD.MOV.U32 R94, RZ, RZ, R12 ;  /* 0x000000ffff5e7224 */ /* 0x000fc600078e000c */
[----:B------:R-:W-:Y:S01]  /*88e0*/  FSETP.GTU.FTZ.AND P2, PT, R14, R156, PT ;  /* 0x0000009c0e00720b */ /* 0x000fe20003f5c000 */
[----:B------:R-:W-:-:S03]  /*88f0*/  @P1 IMAD.U32 R14, R66, 0x10000, RZ ;  /* 0x00010000420e1824 */ /* 0x000fc600078e00ff */
[----:B------:R-:W-:Y:S02]  /*8900*/  FSEL R53, R53, RZ, !P2 ;  /* 0x000000ff35357208 */ /* 0x000fe40005000000 */
[----:B------:R-:W-:-:S03]  /*8910*/  PLOP3.LUT P2, PT, P2, PT, PT, 0x8, 0x80 ;  /* 0x000000000080781c */ /* 0x000fc6000174e170 */
[----:B------:R-:W-:Y:S01]  /*8920*/  @P1 FADD.FTZ R53, R14, R53 ;  /* 0x000000350e351221 */ /* 0x000fe20000010000 */
[----:B------:R-:W-:-:S04]  /*8930*/  HFMA2 R14, -RZ, RZ, 0, 1.1920928955078125e-07 ;  /* 0x00000002ff0e7431 */ /* 0x000fc800000001ff */
[----:B------:R-:W-:Y:S01]  /*8940*/  F2FP.BF16.F32.PACK_AB R79, RZ, R53 ;  /* 0x00000035ff4f723e */ /* 0x000fe200000010ff */
        /* <DEDUP_REMOVED lines=9> */
.L_x_349:
        /* <DEDUP_REMOVED lines=13> */
.L_x_351:
[----:B------:R-:W-:Y:S05]  /*8ab0*/  BSYNC.RECONVERGENT B2 ;  /* 0x0000000000027941 */ /* 0x000fea0003800200 */
.L_x_350:
[----:B------:R-:W-:Y:S01]  /*8ac0*/  LOP3.LUT R16, R11, R153, R61, 0x96, !PT ;  /* 0x000000990b107212 */ /* 0x000fe200078e963d */
[----:B------:R-:W-:-:S04]  /*8ad0*/  IMAD.WIDE.U32 R14, R17, -0x326172a9, RZ ;  /* 0xcd9e8d57110e7825 */ /* 0x000fc800078e00ff */
[----:B------:R-:W-:Y:S01]  /*8ae0*/  VIADD R12, R60, 0x9e3779b9 ;  /* 0x9e3779b93c0c7836 */ /* 0x000fe20000000000 */
[----:B------:R-:W-:Y:S01]  /*8af0*/  LOP3.LUT R15, R13, R15, R60, 0x96, !PT ;  /* 0x0000000f0d0f7212 */ /* 0x000fe200078e963c */
[----:B------:R-:W-:-:S04]  /*8b00*/  IMAD.WIDE.U32 R94, R16, -0x326172a9, RZ ;  /* 0xcd9e8d57105e7825 */ /* 0x000fc800078e00ff */
[----:B------:R-:W-:Y:S01]  /*8b10*/  VIADD R16, R61, 0xbb67ae85 ;  /* 0xbb67ae853d107836 */ /* 0x000fe20000000000 */
[----:B------:R-:W-:Y:S01]  /*8b20*/  LOP3.LUT R12, R12, R14, R95, 0x96, !PT ;  /* 0x0000000e0c0c7212 */ /* 0x000fe200078e965f */
[----:B------:R-:W-:-:S05]  /*8b30*/  IMAD.WIDE.U32 R14, R15, -0x2daee0ad, RZ ;  /* 0xd2511f530f0e7825 */ /* 0x000fca00078e00ff */
        /* <DEDUP_REMOVED lines=47> */
[----:B------:R-:W-:-:S04]  /*8e30*/  IADD3 R12, PT, PT, R61, -0x695add53, RZ ;  /* 0x96a522ad3d0c7810 */ /* 0x000fc80007ffe0ff */
[----:B------:R-:W-:Y:S01]  /*8e40*/  LOP3.LUT R15, R12, R152, R15, 0x96, !PT ;  /* 0x000000980c0f7212 */ /* 0x000fe200078e960f */
[----:B------:R-:W-:Y:S02]  /*8e50*/  IMAD.MOV.U32 R12, RZ, RZ, R94 ;  /* 0x000000ffff0c7224 */ /* 0x000fe400078e005e */
[----:B------:R-:W-:Y:S01]  /*8e60*/  IMAD.MOV.U32 R94, RZ, RZ, R76 ;  /* 0x000000ffff5e7224 */ /* 0x000fe200078e004c */
[----:B------:R-:W-:Y:S01]  /*8e70*/  MOV R76, R14 ;  /* 0x0000000e004c7202 */ /* 0x000fe20000000f00 */
[----:B------:R-:W-:-:S07]  /*8e80*/  IMAD.MOV.U32 R14, RZ, RZ, RZ ;  /* 0x000000ffff0e7224 */ /* 0x000fce00078e00ff */
.L_x_348:
[----:B------:R-:W-:Y:S05]  /*8e90*/  BSYNC.RECONVERGENT B1 ;  /* 0x0000000000017941 */ /* 0x000fea0003800200 */
.L_x_347:
[----:B------:R-:W-:Y:S01]  /*8ea0*/  I2FP.F32.U32 R94, R94 ;  /* 0x0000005e005e7245 */ /* 0x000fe20000201000 */
[----:B------:R-:W-:Y:S01]  /*8eb0*/  IMAD.U32 R74, R74, 0x10000, RZ ;  /* 0x000100004a4a7824 */ /* 0x000fe200078e00ff */
[----:B------:R-:W-:Y:S01]  /*8ec0*/  ISETP.NE.AND P4, PT, R14, 0x1, PT ;  /* 0x000000010e00780c */ /* 0x000fe20003f85270 */
[----:B------:R-:W-:Y:S01]  /*8ed0*/  BSSY.RECONVERGENT B1, `(.L_x_352) ;  /* 0x0000060000017945 */ /* 0x000fe20003800200 */
[----:B------:R-:W-:Y:S02]  /*8ee0*/  IMAD.MOV.U32 R152, RZ, RZ, 0x2 ;  /* 0x00000002ff987424 */ /* 0x000fe400078e00ff */
[----:B------:R-:W-:Y:S01]  /*8ef0*/  FFMA.FTZ R94, R94, R157, 1.1641532182693481445e-10 ;  /* 0x2f0000005e5e7423 */ /* 0x000fe2000001009d */
[----:B------:R-:W-:-:S04]  /*8f00*/  FMUL.FTZ R74, R74, R103 ;  /* 0x000000674a4a7220 */ /* 0x000fc80000410000 */
[----:B------:R-:W-:Y:S02]  /*8f10*/  FSETP.GTU.FTZ.AND P3, PT, R94, R156, PT ;  /* 0x0000009c5e00720b */ /* 0x000fe40003f7c000 */
[----:B------:R-:W-:Y:S02]  /*8f20*/  @P1 PRMT R94, R66, 0x7632, R94 ;  /* 0x00007632425e1816 */ /* 0x000fe4000000005e */
[----:B------:R-:W-:Y:S01]  /*8f30*/  FSEL R95, R74, RZ, !P3 ;  /* 0x000000ff4a5f7208 */ /* 0x000fe20005800000 */
[----:B------:R-:W-:Y:S01]  /*8f40*/  IMAD.MOV.U32 R74, RZ, RZ, R12 ;  /* 0x000000ffff4a7224 */ /* 0x000fe200078e000c */
[----:B------:R-:W-:Y:S02]  /*8f50*/  @P1 SHF.L.U32 R94, R94, 0x10, RZ ;  /* 0x000000105e5e1819 */ /* 0x000fe400000006ff */
[----:B------:R-:W-:-:S03]  /*8f60*/  PLOP3.LUT P3, PT, P3, PT, PT, 0x8, 0x80 ;  /* 0x000000000080781c */ /* 0x000fc60001f6e170 */
[----:B------:R-:W-:-:S05]  /*8f70*/  @P1 FADD.FTZ R95, R94, R95 ;  /* 0x0000005f5e5f1221 */ /* 0x000fca0000010000 */
[----:B------:R-:W-:Y:S01]  /*8f80*/  F2FP.BF16.F32.PACK_AB R119, RZ, R95 ;  /* 0x0000005fff77723e */ /* 0x000fe200000010ff */
        /* <DEDUP_REMOVED lines=9> */
.L_x_354:
        /* <DEDUP_REMOVED lines=13> */
.L_x_356:
[----:B------:R-:W-:Y:S05]  /*90f0*/  BSYNC.RECONVERGENT B2 ;  /* 0x0000000000027941 */ /* 0x000fea0003800200 */
.L_x_355:
        /* <DEDUP_REMOVED lines=57> */
[----:B------:R-:W-:-:S03]  /*9490*/  IMAD.MOV.U32 R76, RZ, RZ, R14 ;  /* 0x000000ffff4c7224 */ /* 0x000fc600078e000e */
[----:B------:R-:W-:Y:S01]  /*94a0*/  LOP3.LUT R15, R12, R154, R15, 0x96, !PT ;  /* 0x0000009a0c0f7212 */ /* 0x000fe200078e960f */
[----:B------:R-:W-:Y:S02]  /*94b0*/  IMAD.MOV.U32 R12, RZ, RZ, R152 ;  /* 0x000000ffff0c7224 */ /* 0x000fe400078e0098 */
[----:B------:R-:W-:-:S07]  /*94c0*/  IMAD.MOV.U32 R152, RZ, RZ, RZ ;  /* 0x000000ffff987224 */ /* 0x000fce00078e00ff */
.L_x_353:
[----:B------:R-:W-:Y:S05]  /*94d0*/  BSYNC.RECONVERGENT B1 ;  /* 0x0000000000017941 */ /* 0x000fea0003800200 */
.L_x_352:
[----:B------:R-:W-:Y:S01]  /*94e0*/  I2FP.F32.U32 R14, R74 ;  /* 0x0000004a000e7245 */ /* 0x000fe20000201000 */
[----:B------:R-:W-:Y:S01]  /*94f0*/  BSSY.RECONVERGENT B1, `(.L_x_357) ;  /* 0x0000062000017945 */ /* 0x000fe20003800200 */
[C---:B------:R-:W-:Y:S02]  /*9500*/  SHF.L.U32 R74, R75.reuse, 0x10, RZ ;  /* 0x000000104b4a7819 */ /* 0x040fe400000006ff */
[----:B------:R-:W-:Y:S01]  /*9510*/  ISETP.NE.AND P5, PT, R152, 0x1, PT ;  /* 0x000000019800780c */ /* 0x000fe20003fa5270 */
[----:B------:R-:W-:Y:S01]  /*9520*/  FFMA.FTZ R14, R14, R157, 1.1641532182693481445e-10 ;  /* 0x2f0000000e0e7423 */ /* 0x000fe2000001009d */
[----:B------:R-:W-:Y:S01]  /*9530*/  PRMT R155, R75, 0x7632, R155 ;  /* 0x000076324b9b7816 */ /* 0x000fe2000000009b */
[----:B------:R-:W-:-:S03]  /*9540*/  FMUL.FTZ R74, R74, R103 ;  /* 0x000000674a4a7220 */ /* 0x000fc60000410000 */
[----:B------:R-:W-:Y:S01]  /*9550*/  FSETP.GTU.FTZ.AND P4, PT, R14, R156, PT ;  /* 0x0000009c0e00720b */ /* 0x000fe20003f9c000 */
[----:B------:R-:W-:-:S03]  /*9560*/  @P1 IMAD.U32 R14, R67, 0x10000, RZ ;  /* 0x00010000430e1824 */ /* 0x000fc600078e00ff */
[----:B------:R-:W-:Y:S02]  /*9570*/  FSEL R94, R74, RZ, !P4 ;  /* 0x000000ff4a5e7208 */ /* 0x000fe40006000000 */
[----:B------:R-:W-:Y:S02]  /*9580*/  PLOP3.LUT P4, PT, P4, PT, PT, 0x8, 0x80 ;  /* 0x000000000080781c */ /* 0x000fe4000278e170 */
[----:B------:R-:W-:Y:S01]  /*9590*/  MOV R74, R12 ;  /* 0x0000000c004a7202 */ /* 0x000fe20000000f00 */
[----:B------:R-:W-:Y:S01]  /*95a0*/  @P1 FADD.FTZ R94, R14, R94 ;  /* 0x0000005e0e5e1221 */ /* 0x000fe20000010000 */
[----:B------:R-:W-:-:S04]  /*95b0*/  IMAD.MOV.U32 R14, RZ, RZ, 0x2 ;  /* 0x00000002ff0e7424 */ /* 0x000fc800078e00ff */
[----:B------:R-:W-:Y:S01]  /*95c0*/  F2FP.BF16.F32.PACK_AB R154, RZ, R94 ;  /* 0x0000005eff9a723e */ /* 0x000fe200000010ff */
        /* <DEDUP_REMOVED lines=9> */
.L_x_359:
        /* <DEDUP_REMOVED lines=13> */
.L_x_361:
[----:B------:R-:W-:Y:S05]  /*9730*/  BSYNC.RECONVERGENT B2 ;  /* 0x0000000000027941 */ /* 0x000fea0003800200 */
.L_x_360:
[----:B------:R-:W-:Y:S01]  /*9740*/  LOP3.LUT R16, R11, R153, R61, 0x96, !PT ;  /* 0x000000990b107212 */ /* 0x000fe200078e963d */
[----:B------:R-:W-:Y:S01]  /*9750*/  IMAD.WIDE.U32 R14, R17, -0x326172a9, RZ ;  /* 0xcd9e8d57110e7825 */ /* 0x000fe200078e00ff */
[----:B------:R-:W-:-:S03]  /*9760*/  IADD3 R12, PT, PT, R60, -0x61c88647, RZ ;  /* 0x9e3779b93c0c7810 */ /* 0x000fc60007ffe0ff */
[----:B------:R-:W-:Y:S01]  /*9770*/  IMAD.WIDE.U32 R74, R16, -0x326172a9, RZ ;  /* 0xcd9e8d57104a7825 */ /* 0x000fe200078e00ff */
[----:B------:R-:W-:-:S03]  /*9780*/  LOP3.LUT R15, R13, R15, R60, 0x96, !PT ;  /* 0x0000000f0d0f7212 */ /* 0x000fc600078e963c */
[----:B------:R-:W-:Y:S01]  /*9790*/  VIADD R16, R61, 0xbb67ae85 ;  /* 0xbb67ae853d107836 */ /* 0x000fe20000000000 */
[----:B------:R-:W-:Y:S01]  /*97a0*/  LOP3.LUT R12, R12, R14, R75, 0x96, !PT ;  /* 0x0000000e0c0c7212 */ /* 0x000fe200078e964b */
[----:B------:R-:W-:-:S05]  /*97b0*/  IMAD.WIDE.U32 R14, R15, -0x2daee0ad, RZ ;  /* 0xd2511f530f0e7825 */ /* 0x000fca00078e00ff */
        /* <DEDUP_REMOVED lines=48> */
[----:B------:R-:W-:Y:S02]  /*9ac0*/  LOP3.LUT R15, R12, R152, R15, 0x96, !PT ;  /* 0x000000980c0f7212 */ /* 0x000fe400078e960f */
[----:B------:R-:W-:Y:S01]  /*9ad0*/  MOV R12, R74 ;  /* 0x0000004a000c7202 */ /* 0x000fe20000000f00 */
[----:B------:R-:W-:Y:S02]  /*9ae0*/  IMAD.MOV.U32 R74, RZ, RZ, R76 ;  /* 0x000000ffff4a7224 */ /* 0x000fe400078e004c */
[----:B------:R-:W-:Y:S02]  /*9af0*/  IMAD.MOV.U32 R76, RZ, RZ, R14 ;  /* 0x000000ffff4c7224 */ /* 0x000fe400078e000e */
[----:B------:R-:W-:-:S07]  /*9b00*/  HFMA2 R14, -RZ, RZ, 0, 0 ;  /* 0x00000000ff0e7431 */ /* 0x000fce00000001ff */
.L_x_358:
[----:B------:R-:W-:Y:S05]  /*9b10*/  BSYNC.RECONVERGENT B1 ;  /* 0x0000000000017941 */ /* 0x000fea0003800200 */
.L_x_357:
[----:B------:R-:W-:Y:S01]  /*9b20*/  I2FP.F32.U32 R74, R74 ;  /* 0x0000004a004a7245 */ /* 0x000fe20000201000 */
[----:B------:R-:W-:Y:S01]  /*9b30*/  IMAD.U32 R75, R155, 0x10000, RZ ;  /* 0x000100009b4b7824 */ /* 0x000fe200078e00ff */
[----:B------:R-:W-:Y:S02]  /*9b40*/  PRMT R73, R78, 0x5410, R73 ;  /* 0x000054104e497816 */ /* 0x000fe40000000049 */
[----:B------:R-:W-:Y:S01]  /*9b50*/  PRMT R72, R77, 0x5410, R72 ;  /* 0x000054104d487816 */ /* 0x000fe20000000048 */
[----:B------:R-:W-:Y:S01]  /*9b60*/  FFMA.FTZ R74, R74, R157, 1.1641532182693481445e-10 ;  /* 0x2f0000004a4a7423 */ /* 0x000fe2000001009d */
[----:B------:R-:W-:Y:S01]  /*9b70*/  FMUL.FTZ R103, R75, R103 ;  /* 0x000000674b677220 */ /* 0x000fe20000410000 */
[----:B------:R-:W-:-:S03]  /*9b80*/  @P1 PRMT R75, R67, 0x7632, R75 ;  /* 0x00007632434b1816 */ /* 0x000fc6000000004b */
[----:B------:R-:W-:Y:S02]  /*9b90*/  FSETP.GTU.FTZ.AND P5, PT, R74, R156, PT ;  /* 0x0000009c4a00720b */ /* 0x000fe40003fbc000 */
[----:B------:R-:W-:Y:S01]  /*9ba0*/  @P1 IMAD.U32 R75, R75, 0x10000, RZ ;  /* 0x000100004b4b1824 */ /* 0x000fe200078e00ff */
[----:B------:R-:W-:Y:S02]  /*9bb0*/  PRMT R74, R79, 0x5410, R119 ;  /* 0x000054104f4a7816 */ /* 0x000fe40000000077 */
[----:B------:R-:W-:Y:S02]  /*9bc0*/  FSEL R103, R103, RZ, !P5 ;  /* 0x000000ff67677208 */ /* 0x000fe40006800000 */
[----:B------:R-:W-:-:S03]  /*9bd0*/  PLOP3.LUT P5, PT, P5, PT, PT, 0x8, 0x80 ;  /* 0x000000000080781c */ /* 0x000fc60002fae170 */
[----:B------:R-:W-:-:S05]  /*9be0*/  @P1 FADD.FTZ R103, R75, R103 ;  /* 0x000000674b671221 */ /* 0x000fca0000010000 */
[----:B------:R-:W-:-:S04]  /*9bf0*/  F2FP.BF16.F32.PACK_AB R75, RZ, R103 ;  /* 0x00000067ff4b723e */ /* 0x000fc800000010ff */
[----:B------:R-:W-:Y:S01]  /*9c00*/  PRMT R75, R154, 0x5410, R75 ;  /* 0x000054109a4b7816 */ /* 0x000fe2000000004b */
[----:B------:R-:W-:Y:S06]  /*9c10*/  BRA `(.L_x_362) ;  /* 0x00000064003c7947 */ /* 0x000fec0003800000 */
.L_x_321:
        /* <DEDUP_REMOVED lines=16> */
.L_x_365:
        /* <DEDUP_REMOVED lines=13> */
.L_x_367:
[----:B------:R-:W-:Y:S05]  /*9df0*/  BSYNC.RECONVERGENT B2 ;  /* 0x0000000000027941 */ /* 0x000fea0003800200 */
.L_x_366:
[----:B------:R-:W-:Y:S01]  /*9e00*/  LOP3.LUT R4, R11, R7, R61, 0x96, !PT ;  /* 0x000000070b047212 */ /* 0x000fe200078e963d */
[----:B------:R-:W-:-:S04]  /*9e10*/  IMAD.WIDE.U32 R2, R17, -0x326172a9, RZ ;  /* 0xcd9e8d5711027825 */ /* 0x000fc800078e00ff */
        /* <DEDUP_REMOVED lines=23> */
[----:B------:R-:W-:-:S05]  /*9f90*/  IMAD.WIDE.U32 R4, R5, -0x2daee0ad, RZ ;  /* 0xd2511f5305047825 */ /* 0x000fca00078e00ff */
[----:B------:R-:W-:Y:S02]  /*9fa0*/  LOP3.LUT R3, R3, R2, R5, 0x96, !PT ;  /* 0x0000000203037212 */ /* 0x000fe400078e9605 */
[----:B------:R-:W-:-:S03]  /*9fb0*/  IADD3 R5, PT, PT, R60, 0x1715609d, RZ ;  /* 0x1715609d3c057810 */ /* 0x000fc60007ffe0ff */
        /* <DEDUP_REMOVED lines=17> */
[----:B------:R-:W-:-:S03]  /*a0d0*/  IADD3 R5, PT, PT, R60, -0xe443238, RZ ;  /* 0xf1bbcdc83c057810 */ /* 0x000fc60007ffe0ff */
[----:B------:R-:W-:-:S05]  /*a0e0*/  IMAD.WIDE.U32 R2, R3, -0x326172a9, RZ ;  /* 0xcd9e8d5703027825 */ /* 0x000fca00078e00ff */
[----:B------:R-:W-:Y:S01]  /*a0f0*/  LOP3.LUT R3, R5, R6, R3, 0x96, !PT ;  /* 0x0000000605037212 */ /* 0x000fe200078e9603 */
[----:B------:R-:W-:-:S04]  /*a100*/  IMAD.WIDE.U32 R6, R0, -0x2daee0ad, RZ ;  /* 0xd2511f5300067825 */ /* 0x000fc800078e00ff */
[----:B------:R-:W-:-:S05]  /*a110*/  VIADD R0, R61, 0xdb3d7428 ;  /* 0xdb3d74283d007836 */ /* 0x000fca0000000000 */
[----:B------:R-:W-:-:S05]  /*a120*/  LOP3.LUT R0, R0, R4, R7, 0x96, !PT ;  /* 0x0000000400007212 */ /* 0x000fca00078e9607 */
[----:B------:R-:W-:-:S04]  /*a130*/  IMAD.WIDE.U32 R4, R0, -0x326172a9, RZ ;  /* 0xcd9e8d5700047825 */ /* 0x000fc800078e00ff */
[----:B------:R-:W-:Y:S02]  /*a140*/  VIADD R0, R60, 0x8ff34781 ;  /* 0x8ff347813c007836 */ /* 0x000fe40000000000 */
[----:B------:R-:W-:-:S03]  /*a150*/  IMAD.MOV.U32 R12, RZ, RZ, R4 ;  /* 0x000000ffff0c7224 */ /* 0x000fc600078e0004 */
[----:B------:R-:W-:Y:S01]  /*a160*/  LOP3.LUT R16, R0, R2, R5, 0x96, !PT ;  /* 0x0000000200107212 */ /* 0x000fe200078e9605 */
[----:B------:R-:W-:Y:S01]  /*a170*/  IMAD.WIDE.U32 R2, R3, -0x2daee0ad, RZ ;  /* 0xd2511f5303027825 */ /* 0x000fe200078e00ff */
[----:B------:R-:W-:-:S03]  /*a180*/  IADD3 R0, PT, PT, R61, -0x695add53, RZ ;  /* 0x96a522ad3d007810 */ /* 0x000fc60007ffe0ff */
[----:B------:R-:W-:Y:S01]  /*a190*/  IMAD.MOV.U32 R76, RZ, RZ, R2 ;  /* 0x000000ffff4c7224 */ /* 0x000fe200078e0002 */
[----:B------:R-:W-:Y:S01]  /*a1a0*/  LOP3.LUT R15, R0, R6, R3, 0x96, !PT ;  /* 0x00000006000f7212 */ /* 0x000fe200078e9603 */
[----:B------:R-:W-:Y:S01]  /*a1b0*/  IMAD.MOV.U32 R2, RZ, RZ, RZ ;  /* 0x000000ffff027224 */ /* 0x000fe200078e00ff */
[----:B------:R-:W-:-:S07]  /*a1c0*/  MOV R3, R119 ;  /* 0x0000007700037202 */ /* 0x000fce0000000f00 */
.L_x_364:
[----:B------:R-:W-:Y:S05]  /*a1d0*/  BSYNC.RECONVERGENT B1 ;  /* 0x0000000000017941 */ /* 0x000fea0003800200 */
.L_x_363:
[----:B------:R-:W0:Y:S01]  /*a1e0*/  LDC R103, c[0x0][0x404] ;  /* 0x00010100ff677b82 */ /* 0x000e220000000800 */
[----:B------:R-:W-:Y:S01]  /*a1f0*/  I2FP.F32.U32 R3, R3 ;  /* 0x0000000300037245 */ /* 0x000fe20000201000 */
[----:B------:R-:W-:Y:S01]  /*a200*/  IMAD.MOV.U32 R156, RZ, RZ, 0x2f800000 ;  /* 0x2f800000ff9c7424 */ /* 0x000fe200078e00ff */
[----:B------:R-:W-:Y:S01]  /*a210*/  ISETP.NE.AND P3, PT, R2, 0x1, PT ;  /* 0x000000010200780c */ /* 0x000fe20003f65270 */
[----:B------:R-:W-:Y:S01]  /*a220*/  BSSY.RECONVERGENT B1, `(.L_x_368) ;  /* 0x0000061000017945 */ /* 0x000fe20003800200 */
[----:B------:R-:W-:Y:S01]  /*a230*/  LOP3.LUT R18, R18, 0xffffffef, RZ, 0xc0, !PT ;  /* 0xffffffef12127812 */ /* 0x000fe200078ec0ff */
[----:B------:R-:W-:Y:S01]  /*a240*/  FFMA.FTZ R3, R3, R156, 1.1641532182693481445e-10 ;  /* 0x2f00000003037423 */ /* 0x000fe2000001009c */
[----:B-----5:R-:W-:Y:S01]  /*a250*/  PRMT R14, R72, 0x7632, R14 ;  /* 0x00007632480e7816 */ /* 0x020fe2000000000e */
[----:B------:R-:W1:Y:S01]  /*a260*/  LDC R0, c[0x0][0x408] ;  /* 0x00010200ff007b82 */ /* 0x000e620000000800 */
[----:B------:R-:W-:Y:S02]  /*a270*/  IMAD.MOV.U32 R4, RZ, RZ, 0x2 ;  /* 0x00000002ff047424 */ /* 0x000fe400078e00ff */
[----:B0-----:R-:W-:-:S02]  /*a280*/  FSETP.GTU.FTZ.AND P2, PT, R3, R103, PT ;  /* 0x000000670300720b */ /* 0x001fc40003f5c000 */
[----:B------:R-:W-:Y:S02]  /*a290*/  SHF.L.U32 R3, R72, 0x10, RZ ;  /* 0x0000001048037819 */ /* 0x000fe400000006ff */
[----:B------:R-:W-:-:S03]  /*a2a0*/  PLOP3.LUT P4, PT, P2, PT, PT, 0x8, 0x80 ;  /* 0x000000000080781c */ /* 0x000fc6000178e170 */
[----:B-1----:R-:W-:-:S05]  /*a2b0*/  FMUL.FTZ R3, R3, R0 ;  /* 0x0000000003037220 */ /* 0x002fca0000410000 */
[----:B------:R-:W-:Y:S01]  /*a2c0*/  FSEL R8, R3, RZ, !P2 ;  /* 0x000000ff03087208 */ /* 0x000fe20005000000 */
[----:B------:R-:W-:-:S04]  /*a2d0*/  IMAD.MOV.U32 R3, RZ, RZ, R12 ;  /* 0x000000ffff037224 */ /* 0x000fc800078e000c */
        /* <DEDUP_REMOVED lines=10> */
.L_x_370:
        /* <DEDUP_REMOVED lines=13> */
.L_x_372:
[----:B------:R-:W-:Y:S05]  /*a450*/  BSYNC.RECONVERGENT B2 ;  /* 0x0000000000027941 */ /* 0x000fea0003800200 */
.L_x_371:
[----:B------:R-:W-:Y:S01]  /*a460*/  LOP3.LUT R4, R11, R7, R61, 0x96, !PT ;  /* 0x000000070b047212 */ /* 0x000fe200078e963d */
[----:B------:R-:W-:-:S04]  /*a470*/  IMAD.WIDE.U32 R2, R17, -0x326172a9, RZ ;  /* 0xcd9e8d5711027825 */ /* 0x000fc800078e00ff */
[----:B------:R-:W-:Y:S01]  /*a480*/  VIADD R7, R60, 0x9e3779b9 ;  /* 0x9e3779b93c077836 */ /* 0x000fe20000000000 */
        /* <DEDUP_REMOVED lines=24> */
[----:B------:R-:W-:-:S04]  /*a610*/  VIADD R5, R60, 0x1715609d ;  /* 0x1715609d3c057836 */ /* 0x000fc80000000000 */
[----:B------:R-:W-:-:S05]  /*a620*/  IMAD.WIDE.U32 R2, R3, -0x326172a9, RZ ;  /* 0xcd9e8d5703027825 */ /* 0x000fca00078e00ff */
[----:B------:R-:W-:Y:S01]  /*a630*/  LOP3.LUT R3, R5, R6, R3, 0x96, !PT ;  /* 0x0000000605037212 */ /* 0x000fe200078e9603 */
[----:B------:R-:W-:-:S04]  /*a640*/  IMAD.WIDE.U32 R6, R7, -0x2daee0ad, RZ ;  /* 0xd2511f5307067825 */ /* 0x000fc800078e00ff */
[----:B------:R-:W-:-:S05]  /*a650*/  VIADD R5, R61, 0xa9066899 ;  /* 0xa90668993d057836 */ /* 0x000fca0000000000 */
        /* <DEDUP_REMOVED lines=20> */
[----:B------:R-:W-:-:S04]  /*a7a0*/  IMAD.WIDE.U32 R4, R5, -0x326172a9, RZ ;  /* 0xcd9e8d5705047825 */ /* 0x000fc800078e00ff */
[----:B------:R-:W-:Y:S01]  /*a7b0*/  IMAD.MOV.U32 R12, RZ, RZ, R4 ;  /* 0x000000ffff0c7224 */ /* 0x000fe200078e0004 */
[----:B------:R-:W-:Y:S01]  /*a7c0*/  LOP3.LUT R16, R7, R2, R5, 0x96, !PT ;  /* 0x0000000207107212 */ /* 0x000fe200078e9605 */
[----:B------:R-:W-:-:S04]  /*a7d0*/  IMAD.WIDE.U32 R2, R3, -0x2daee0ad, RZ ;  /* 0xd2511f5303027825 */ /* 0x000fc800078e00ff */
[----:B------:R-:W-:Y:S02]  /*a7e0*/  VIADD R5, R61, 0x96a522ad ;  /* 0x96a522ad3d057836 */ /* 0x000fe40000000000 */
[----:B------:R-:W-:-:S03]  /*a7f0*/  IMAD.MOV.U32 R4, RZ, RZ, RZ ;  /* 0x000000ffff047224 */ /* 0x000fc600078e00ff */
[----:B------:R-:W-:Y:S02]  /*a800*/  LOP3.LUT R15, R5, R6, R3, 0x96, !PT ;  /* 0x00000006050f7212 */ /* 0x000fe400078e9603 */
[----:B------:R-:W-:Y:S01]  /*a810*/  MOV R3, R76 ;  /* 0x0000004c00037202 */ /* 0x000fe20000000f00 */
[----:B------:R-:W-:-:S07]  /*a820*/  IMAD.MOV.U32 R76, RZ, RZ, R2 ;  /* 0x000000ffff4c7224 */ /* 0x000fce00078e0002 */
.L_x_369:
[----:B------:R-:W-:Y:S05]  /*a830*/  BSYNC.RECONVERGENT B1 ;  /* 0x0000000000017941 */ /* 0x000fea0003800200 */
.L_x_368:
[----:B------:R-:W-:Y:S01]  /*a840*/  I2FP.F32.U32 R2, R3 ;  /* 0x0000000300027245 */ /* 0x000fe20000201000 */
[----:B------:R-:W-:Y:S01]  /*a850*/  @P1 IMAD.U32 R3, R64, 0x10000, RZ ;  /* 0x0001000040031824 */ /* 0x000fe200078e00ff */
[----:B------:R-:W-:Y:S01]  /*a860*/  ISETP.NE.AND P3, PT, R4, 0x1, PT ;  /* 0x000000010400780c */ /* 0x000fe20003f65270 */
[----:B------:R-:W-:Y:S02]  /*a870*/  BSSY.RECONVERGENT B1, `(.L_x_373) ;  /* 0x0000062000017945 */ /* 0x000fe40003800200 */
[----:B------:R-:W-:-:S05]  /*a880*/  FFMA.FTZ R2, R2, R156, 1.1641532182693481445e-10 ;  /* 0x2f00000002027423 */ /* 0x000fca000001009c */
[----:B------:R-:W-:Y:S02]  /*a890*/  FSETP.GTU.FTZ.AND P2, PT, R2, R103, PT ;  /* 0x000000670200720b */ /* 0x000fe40003f5c000 */
[----:B------:R-:W-:-:S05]  /*a8a0*/  SHF.L.U32 R2, R68, 0x10, RZ ;  /* 0x0000001044027819 */ /* 0x000fca00000006ff */
[----:B------:R-:W-:-:S05]  /*a8b0*/  FMUL.FTZ R2, R2, R0 ;  /* 0x0000000002027220 */ /* 0x000fca0000410000 */
[----:B------:R-:W-:-:S05]  /*a8c0*/  FSEL R2, R2, RZ, !P2 ;  /* 0x000000ff02027208 */ /* 0x000fca0005000000 */
[----:B------:R-:W-:-:S04]  /*a8d0*/  FADD.FTZ R2, R8, R2 ;  /* 0x0000000208027221 */ /* 0x000fc80000010000 */
[--C-:B------:R-:W-:Y:S01]  /*a8e0*/  @P1 FADD.FTZ R9, R3, R2.reuse ;  /* 0x0000000203091221 */ /* 0x100fe20000010000 */
[----:B------:R-:W-:Y:S01]  /*a8f0*/  @!P1 IMAD.MOV.U32 R9, RZ, RZ, R2 ;  /* 0x000000ffff099224 */ /* 0x000fe200078e0002 */
[----:B------:R-:W-:Y:S01]  /*a900*/  SEL R2, RZ, 0x1, P2 ;  /* 0x00000001ff027807 */ /* 0x000fe20001000000 */
[----:B------:R-:W-:-:S03]  /*a910*/  IMAD.MOV.U32 R3, RZ, RZ, R12 ;  /* 0x000000ffff037224 */ /* 0x000fc600078e000c */
[----:B------:R-:W-:Y:S01]  /*a920*/  PRMT R8, R2, 0x7610, R8 ;  /* 0x0000761002087816 */ /* 0x000fe20000000008 */
[----:B------:R-:W-:Y:S01]  /*a930*/  HFMA2 R2, -RZ, RZ, 0, 1.1920928955078125e-07 ;  /* 0x00000002ff027431 */ /* 0x000fe200000001ff */
        /* <DEDUP_REMOVED lines=10> */
.L_x_375:
        /* <DEDUP_REMOVED lines=13> */
.L_x_377:
[----:B------:R-:W-:Y:S05]  /*aab0*/  BSYNC.RECONVERGENT B2 ;  /* 0x0000000000027941 */ /* 0x000fea0003800200 */
.L_x_376:
        /* <DEDUP_REMOVED lines=30> */
[----:B------:R-:W-:-:S04]  /*aca0*/  IMAD.WIDE.U32 R6, R7, -0x2daee0ad, RZ ;  /* 0xd2511f5307067825 */ /* 0x000fc800078e00ff */
[----:B------:R-:W-:-:S05]  /*acb0*/  VIADD R5, R61, 0xa9066899 ;  /* 0xa90668993d057836 */ /* 0x000fca0000000000 */
[----:B------:R-:W-:Y:S01]  /*acc0*/  LOP3.LUT R5, R5, R4, R7, 0x96, !PT ;  /* 0x0000000405057212 */ /* 0x000fe200078e9607 */
[----:B------:R-:W-:-:S04]  /*acd0*/  VIADD R7, R60, 0xb54cda56 ;  /* 0xb54cda563c077836 */ /* 0x000fc80000000000 */
[----:B------:R-:W-:-:S05]  /*ace0*/  IMAD.WIDE.U32 R4, R5, -0x326172a9, RZ ;  /* 0xcd9e8d5705047825 */ /* 0x000fca00078e00ff */
        /* <DEDUP_REMOVED lines=15> */
[----:B------:R-:W-:Y:S01]  /*ade0*/  LOP3.LUT R5, R5, R4, R7, 0x96, !PT ;  /* 0x0000000405057212 */ /* 0x000fe200078e9607 */
[----:B------:R-:W-:-:S04]  /*adf0*/  VIADD R7, R60, 0x8ff34781 ;  /* 0x8ff347813c077836 */ /* 0x000fc80000000000 */
[----:B------:R-:W-:-:S04]  /*ae00*/  IMAD.WIDE.U32 R4, R5, -0x326172a9, RZ ;  /* 0xcd9e8d5705047825 */ /* 0x000fc800078e00ff */
[----:B------:R-:W-:Y:S01]  /*ae10*/  IMAD.MOV.U32 R12, RZ, RZ, R4 ;  /* 0x000000ffff0c7224 */ /* 0x000fe200078e0004 */
[----:B------:R-:W-:Y:S01]  /*ae20*/  LOP3.LUT R16, R7, R2, R5, 0x96, !PT ;  /* 0x0000000207107212 */ /* 0x000fe200078e9605 */
[----:B------:R-:W-:Y:S01]  /*ae30*/  IMAD.WIDE.U32 R2, R3, -0x2daee0ad, RZ ;  /* 0xd2511f5303027825 */ /* 0x000fe200078e00ff */
[----:B------:R-:W-:-:S04]  /*ae40*/  IADD3 R5, PT, PT, R61, -0x695add53, RZ ;  /* 0x96a522ad3d057810 */ /* 0x000fc80007ffe0ff */
[----:B------:R-:W-:Y:S01]  /*ae50*/  LOP3.LUT R15, R5, R6, R3, 0x96, !PT ;  /* 0x00000006050f7212 */ /* 0x000fe200078e9603 */
[----:B------:R-:W-:Y:S01]  /*ae60*/  IMAD.MOV.U32 R3, RZ, RZ, R76 ;  /* 0x000000ffff037224 */ /* 0x000fe200078e004c */
[----:B------:R-:W-:Y:S01]  /*ae70*/  MOV R76, R2 ;  /* 0x00000002004c7202 */ /* 0x000fe20000000f00 */
[----:B------:R-:W-:-:S07]  /*ae80*/  IMAD.MOV.U32 R2, RZ, RZ, RZ ;  /* 0x000000ffff027224 */ /* 0x000fce00078e00ff */
.L_x_374:
[----:B------:R-:W-:Y:S05]  /*ae90*/  BSYNC.RECONVERGENT B1 ;  /* 0x0000000000017941 */ /* 0x000fea0003800200 */
.L_x_373:
[----:B------:R-:W-:Y:S01]  /*aea0*/  I2FP.F32.U32 R3, R3 ;  /* 0x0000000300037245 */ /* 0x000fe20000201000 */
[----:B------:R-:W-:Y:S01]  /*aeb0*/  BSSY.RECONVERGENT B1, `(.L_x_378) ;  /* 0x0000060000017945 */ /* 0x000fe20003800200 */
[----:B------:R-:W-:Y:S01]  /*aec0*/  ISETP.NE.AND P3, PT, R2, 0x1, PT ;  /* 0x000000010200780c */ /* 0x000fe20003f65270 */
[----:B------:R-:W-:Y:S01]  /*aed0*/  HFMA2 R4, -RZ, RZ, 0, 1.1920928955078125e-07 ;  /* 0x00000002ff047431 */ /* 0x000fe200000001ff */
[----:B------:R-:W-:Y:S01]  /*aee0*/  LOP3.LUT R18, R18, 0xfffffff7, RZ, 0xc0, !PT ;  /* 0xfffffff712127812 */ /* 0x000fe200078ec0ff */
[----:B------:R-:W-:-:S05]  /*aef0*/  FFMA.FTZ R3, R3, R156, 1.1641532182693481445e-10 ;  /* 0x2f00000003037423 */ /* 0x000fca000001009c */
[----:B------:R-:W-:Y:S01]  /*af00*/  FSETP.GTU.FTZ.AND P2, PT, R3, R103, PT ;  /* 0x000000670300720b */ /* 0x000fe20003f5c000 */
[----:B------:R-:W-:-:S03]  /*af10*/  IMAD.U32 R3, R14, 0x10000, RZ ;  /* 0x000100000e037824 */ /* 0x000fc600078e00ff */
[----:B------:R-:W-:Y:S01]  /*af20*/  PLOP3.LUT P4, PT, P2, PT, PT, 0x8, 0x80 ;  /* 0x000000000080781c */ /* 0x000fe2000178e170 */
[----:B------:R-:W-:-:S05]  /*af30*/  FMUL.FTZ R3, R3, R0 ;  /* 0x0000000003037220 */ /* 0x000fca0000410000 */
[----:B------:R-:W-:Y:S01]  /*af40*/  FSEL R14, R3, RZ, !P2 ;  /* 0x000000ff030e7208 */ /* 0x000fe20005000000 */
[----:B------:R-:W-:-:S06]  /*af50*/  IMAD.MOV.U32 R3, RZ, RZ, R12 ;  /* 0x000000ffff037224 */ /* 0x000fcc00078e000c */
        /* <DEDUP_REMOVED lines=10> */
.L_x_380:
        /* <DEDUP_REMOVED lines=13> */
.L_x_382:
[----:B------:R-:W-:Y:S05]  /*b0d0*/  BSYNC.RECONVERGENT B2 ;  /* 0x0000000000027941 */ /* 0x000fea0003800200 */
.L_x_381:
        /* <DEDUP_REMOVED lines=56> */
[----:B------:R-:W-:-:S03]  /*b460*/  IADD3 R5, PT, PT, R61, -0x695add53, RZ ;  /* 0x96a522ad3d057810 */ /* 0x000fc60007ffe0ff */
[----:B------:R-:W-:Y:S01]  /*b470*/  IMAD.MOV.U32 R4, RZ, RZ, RZ ;  /* 0x000000ffff047224 */ /* 0x000fe200078e00ff */
[----:B------:R-:W-:Y:S01]  /*b480*/  LOP3.LUT R15, R5, R6, R3, 0x96, !PT ;  /* 0x00000006050f7212 */ /* 0x000fe200078e9603 */
[----:B------:R-:W-:Y:S01]  /*b490*/  IMAD.MOV.U32 R3, RZ, RZ, R76 ;  /* 0x000000ffff037224 */ /* 0x000fe200078e004c */
[----:B------:R-:W-:-:S07]  /*b4a0*/  MOV R76, R2 ;  /* 0x00000002004c7202 */ /* 0x000fce0000000f00 */
.L_x_379:
[----:B------:R-:W-:Y:S05]  /*b4b0*/  BSYNC.RECONVERGENT B1 ;  /* 0x0000000000017941 */ /* 0x000fea0003800200 */
.L_x_378:
[----:B------:R-:W-:Y:S01]  /*b4c0*/  I2FP.F32.U32 R3, R3 ;  /* 0x0000000300037245 */ /* 0x000fe20000201000 */
[----:B------:R-:W-:Y:S01]  /*b4d0*/  BSSY.RECONVERGENT B1, `(.L_x_383) ;  /* 0x0000066000017945 */ /* 0x000fe20003800200 */
[----:B------:R-:W-:Y:S02]  /*b4e0*/  PRMT R2, R68, 0x7632, R2 ;  /* 0x0000763244027816 */ /* 0x000fe40000000002 */
[----:B------:R-:W-:Y:S01]  /*b4f0*/  ISETP.NE.AND P3, PT, R4, 0x1, PT ;  /* 0x000000010400780c */ /* 0x000fe20003f65270 */
[----:B------:R-:W-:Y:S02]  /*b500*/  FFMA.FTZ R3, R3, R156, 1.1641532182693481445e-10 ;  /* 0x2f00000003037423 */ /* 0x000fe4000001009c */
[----:B------:R-:W-:-:S03]  /*b510*/  IMAD.U32 R2, R2, 0x10000, RZ ;  /* 0x0001000002027824 */ /* 0x000fc600078e00ff */
[----:B------:R-:W-:Y:S01]  /*b520*/  FSETP.GTU.FTZ.AND P2, PT, R3, R103, PT ;  /* 0x000000670300720b */ /* 0x000fe20003f5c000 */
[----:B------:R-:W-:Y:S01]  /*b530*/  FMUL.FTZ R2, R2, R0 ;  /* 0x0000000002027220 */ /* 0x000fe20000410000 */
[----:B------:R-:W-:-:S04]  /*b540*/  @P1 PRMT R3, R64, 0x7632, R3 ;  /* 0x0000763240031816 */ /* 0x000fc80000000003 */
[----:B------:R-:W-:Y:S02]  /*b550*/  FSEL R2, R2, RZ, !P2 ;  /* 0x000000ff02027208 */ /* 0x000fe40005000000 */
[----:B------:R-:W-:-:S03]  /*b560*/  @P1 SHF.L.U32 R3, R3, 0x10, RZ ;  /* 0x0000001003031819 */ /* 0x000fc600000006ff */
[----:B------:R-:W-:-:S04]  /*b570*/  FADD.FTZ R2, R14, R2 ;  /* 0x000000020e027221 */ /* 0x000fc80000010000 */
[----:B------:R-:W-:Y:S01]  /*b580*/  @P1 FADD.FTZ R22, R2, R3 ;  /* 0x0000000302161221 */ /* 0x000fe20000010000 */
[----:B------:R-:W-:Y:S01]  /*b590*/  @!P1 IMAD.MOV.U32 R22, RZ, RZ, R2 ;  /* 0x000000ffff169224 */ /* 0x000fe200078e0002 */
[----:B------:R-:W-:Y:S02]  /*b5a0*/  SEL R2, RZ, 0x1, P2 ;  /* 0x00000001ff027807 */ /* 0x000fe40001000000 */
[----:B------:R-:W-:Y:S02]  /*b5b0*/  MOV R3, R12 ;  /* 0x0000000c00037202 */ /* 0x000fe40000000f00 */
[----:B------:R-:W-:Y:S01]  /*b5c0*/  PRMT R7, R2, 0x7610, R7 ;  /* 0x0000761002077816 */ /* 0x000fe20000000007 */
[----:B------:R-:W-:Y:S01]  /*b5d0*/  IMAD.MOV.U32 R2, RZ, RZ, 0x2 ;  /* 0x00000002ff027424 */ /* 0x000fe200078e00ff */
        /* <DEDUP_REMOVED lines=10> */
.L_x_385:
        /* <DEDUP_REMOVED lines=13> */
.L_x_387:
[----:B------:R-:W-:Y:S05]  /*b750*/  BSYNC.RECONVERGENT B2 ;  /* 0x0000000000027941 */ /* 0x000fea0003800200 */
.L_x_386:
[----:B------:R-:W-:Y:S01]  /*b760*/  LOP3.LUT R4, R11, R15, R61, 0x96, !PT ;  /* 0x0000000f0b047212 */ /* 0x000fe200078e963d */
[----:B------:R-:W-:Y:S01]  /*b770*/  IMAD.WIDE.U32 R2, R17, -0x326172a9, RZ ;  /* 0xcd9e8d5711027825 */ /* 0x000fe200078e00ff */
[----:B------:R-:W-:-:S03]  /*b780*/  IADD3 R6, PT, PT, R60, -0x61c88647, RZ ;  /* 0x9e3779b93c067810 */ /* 0x000fc60007ffe0ff */
[----:B------:R-:W-:Y:S01]  /*b790*/  IMAD.WIDE.U32 R4, R4, -0x326172a9, RZ ;  /* 0xcd9e8d5704047825 */ /* 0x000fe200078e00ff */
[----:B------:R-:W-:-:S04]  /*b7a0*/  LOP3.LUT R3, R13, R3, R60, 0x96, !PT ;  /* 0x000000030d037212 */ /* 0x000fc800078e963c */
[----:B------:R-:W-:Y:S01]  /*b7b0*/  LOP3.LUT R5, R6, R2, R5, 0x96, !PT ;  /* 0x0000000206057212 */ /* 0x000fe200078e9605 */
[----:B------:R-:W-:-:S04]  /*b7c0*/  IMAD.WIDE.U32 R2, R3, -0x2daee0ad, RZ ;  /* 0xd2511f5303027825 */ /* 0x000fc800078e00ff */
[----:B------:R-:W-:-:S05]  /*b7d0*/  VIADD R6, R61, 0xbb67ae85 ;  /* 0xbb67ae853d067836 */ /* 0x000fca0000000000 */
        /* <DEDUP_REMOVED lines=12> */
[----:B------:R-:W-:-:S05]  /*b8a0*/  LOP3.LUT R3, R6, R14, R3, 0x96, !PT ;  /* 0x0000000e06037212 */ /* 0x000fca00078e9603 */
[----:B------:R-:W-:Y:S01]  /*b8b0*/  IMAD.WIDE.U32 R14, R3, -0x326172a9, RZ ;  /* 0xcd9e8d57030e7825 */ /* 0x000fe200078e00ff */
[----:B------:R-:W-:-:S04]  /*b8c0*/  IADD3 R3, PT, PT, R60, 0x78dde6e4, RZ ;  /* 0x78dde6e43c037810 */ /* 0x000fc80007ffe0ff */
        /* <DEDUP_REMOVED lines=8> */
[----:B------:R-:W-:-:S03]  /*b950*/  IADD3 R5, PT, PT, R61, -0x56f99767, RZ ;  /* 0xa90668993d057810 */ /* 0x000fc60007ffe0ff */
        /* <DEDUP_REMOVED lines=22> */
[----:B------:R-:W-:Y:S01]  /*bac0*/  IMAD.WIDE.U32 R2, R3, -0x2daee0ad, RZ ;  /* 0xd2511f5303027825 */ /* 0x000fe200078e00ff */
[----:B------:R-:W-:-:S03]  /*bad0*/  MOV R12, R4 ;  /* 0x00000004000c7202 */ /* 0x000fc60000000f00 */
[----:B------:R-:W-:-:S05]  /*bae0*/  VIADD R5, R61, 0x96a522ad ;  /* 0x96a522ad3d057836 */ /* 0x000fca0000000000 */
[----:B------:R-:W-:Y:S01]  /*baf0*/  LOP3.LUT R15, R5, R14, R3, 0x96, !PT ;  /* 0x0000000e050f7212 */ /* 0x000fe200078e9603 */
[----:B------:R-:W-:Y:S02]  /*bb00*/  IMAD.MOV.U32 R3, RZ, RZ, R76 ;  /* 0x000000ffff037224 */ /* 0x000fe400078e004c */
[----:B------:R-:W-:Y:S02]  /*bb10*/  IMAD.MOV.U32 R76, RZ, RZ, R2 ;  /* 0x000000ffff4c7224 */ /* 0x000fe400078e0002 */
[----:B------:R-:W-:-:S07]  /*bb20*/  HFMA2 R2, -RZ, RZ, 0, 0 ;  /* 0x00000000ff027431 */ /* 0x000fce00000001ff */
.L_x_384:
[----:B------:R-:W-:Y:S05]  /*bb30*/  BSYNC.RECONVERGENT B1 ;  /* 0x0000000000017941 */ /* 0x000fea0003800200 */
.L_x_383:
[----:B------:R-:W-:Y:S01]  /*bb40*/  I2FP.F32.U32 R3, R3 ;  /* 0x0000000300037245 */ /* 0x000fe20000201000 */
[----:B------:R-:W-:Y:S01]  /*bb50*/  BSSY.RECONVERGENT B1, `(.L_x_388) ;  /* 0x0000061000017945 */ /* 0x000fe20003800200 */
[----:B------:R-:W-:Y:S01]  /*bb60*/  ISETP.NE.AND P2, PT, R2, 0x1, PT ;  /* 0x000000010200780c */ /* 0x000fe20003f45270 */
[----:B------:R-:W-:Y:S01]  /*bb70*/  IMAD.MOV.U32 R4, RZ, RZ, 0x2 ;  /* 0x00000002ff047424 */ /* 0x000fe200078e00ff */
        /* <DEDUP_REMOVED lines=8> */
[----:B------:R-:W-:-:S11]  /*bc00*/  MOV R3, R12 ;  /* 0x0000000c00037202 */ /* 0x000fd60000000f00 */
        /* <DEDUP_REMOVED lines=10> */
.L_x_390:
        /* <DEDUP_REMOVED lines=13> */
.L_x_392:
[----:B------:R-:W-:Y:S05]  /*bd80*/  BSYNC.RECONVERGENT B2 ;  /* 0x0000000000027941 */ /* 0x000fea0003800200 */
.L_x_391:
        /* <DEDUP_REMOVED lines=54> */
[----:B------:R-:W-:Y:S01]  /*c0f0*/  IMAD.WIDE.U32 R2, R3, -0x2daee0ad, RZ ;  /* 0xd2511f5303027825 */ /* 0x000fe200078e00ff */
[----:B------:R-:W-:-:S03]  /*c100*/  MOV R12, R4 ;  /* 0x00000004000c7202 */ /* 0x000fc60000000f00 */
[----:B------:R-:W-:Y:S02]  /*c110*/  HFMA2 R4, -RZ, RZ, 0, 0 ;  /* 0x00000000ff047431 */ /* 0x000fe400000001ff */
[----:B------:R-:W-:-:S05]  /*c120*/  VIADD R5, R61, 0x96a522ad ;  /* 0x96a522ad3d057836 */ /* 0x000fca0000000000 */
[----:B------:R-:W-:Y:S01]  /*c130*/  LOP3.LUT R15, R5, R14, R3, 0x96, !PT ;  /* 0x0000000e050f7212 */ /* 0x000fe200078e9603 */
[----:B------:R-:W-:Y:S02]  /*c140*/  IMAD.MOV.U32 R3, RZ, RZ, R76 ;  /* 0x000000ffff037224 */ /* 0x000fe400078e004c */
[----:B------:R-:W-:-:S07]  /*c150*/  IMAD.MOV.U32 R76, RZ, RZ, R2 ;  /* 0x000000ffff4c7224 */ /* 0x000fce00078e0002 */
.L_x_389:
[----:B------:R-:W-:Y:S05]  /*c160*/  BSYNC.RECONVERGENT B1 ;  /* 0x0000000000017941 */ /* 0x000fea0003800200 */
.L_x_388:
[----:B------:R-:W-:Y:S01]  /*c170*/  I2FP.F32.U32 R2, R3 ;  /* 0x0000000300027245 */ /* 0x000fe20000201000 */
[----:B------:R-:W-:Y:S01]  /*c180*/  @P1 IMAD.U32 R3, R65, 0x10000, RZ ;  /* 0x0001000041031824 */ /* 0x000fe200078e00ff */
[----:B------:R-:W-:Y:S03]  /*c190*/  BSSY.RECONVERGENT B1, `(.L_x_393) ;  /* 0x0000063000017945 */ /* 0x000fe60003800200 */
[----:B------:R-:W-:-:S05]  /*c1a0*/  FFMA.FTZ R2, R2, R156, 1.1641532182693481445e-10 ;  /* 0x2f00000002027423 */ /* 0x000fca000001009c */
[----:B------:R-:W-:Y:S01]  /*c1b0*/  FSETP.GTU.FTZ.AND P2, PT, R2, R103, PT ;  /* 0x000000670200720b */ /* 0x000fe20003f5c000 */
[----:B------:R-:W-:-:S04]  /*c1c0*/  IMAD.U32 R2, R69, 0x10000, RZ ;  /* 0x0001000045027824 */ /* 0x000fc800078e00ff */
[----:B------:R-:W-:-:S05]  /*c1d0*/  FMUL.FTZ R2, R2, R0 ;  /* 0x0000000002027220 */ /* 0x000fca0000410000 */
[----:B------:R-:W-:-:S05]  /*c1e0*/  FSEL R2, R2, RZ, !P2 ;  /* 0x000000ff02027208 */ /* 0x000fca0005000000 */
[----:B------:R-:W-:-:S04]  /*c1f0*/  FADD.FTZ R2, R6, R2 ;  /* 0x0000000206027221 */ /* 0x000fc80000010000 */
[----:B------:R-:W-:Y:S01]  /*c200*/  @P1 FADD.FTZ R21, R3, R2 ;  /* 0x0000000203151221 */ /* 0x000fe20000010000 */
[----:B------:R-:W-:Y:S01]  /*c210*/  @!P1 MOV R21, R2 ;  /* 0x0000000200159202 */ /* 0x000fe20000000f00 */
[----:B------:R-:W-:Y:S01]  /*c220*/  IMAD.MOV.U32 R3, RZ, RZ, R12 ;  /* 0x000000ffff037224 */ /* 0x000fe200078e000c */
[----:B------:R-:W-:Y:S02]  /*c230*/  SEL R2, RZ, 0x1, P2 ;  /* 0x00000001ff027807 */ /* 0x000fe40001000000 */
[----:B------:R-:W-:Y:S02]  /*c240*/  ISETP.NE.AND P2, PT, R4, 0x1, PT ;  /* 0x000000010400780c */ /* 0x000fe40003f45270 */
[----:B------:R-:W-:Y:S01]  /*c250*/  PRMT R6, R2, 0x7610, R6 ;  /* 0x0000761002067816 */ /* 0x000fe20000000006 */
[----:B------:R-:W-:Y:S01]  /*c260*/  IMAD.MOV.U32 R2, RZ, RZ, 0x2 ;  /* 0x00000002ff027424 */ /* 0x000fe200078e00ff */
[----:B------:R-:W-:-:S09]  /*c270*/  F2FP.BF16.F32.PACK_AB R73, RZ, R21 ;  /* 0x00000015ff49723e */ /* 0x000fd200000010ff */
[----:B------:R-:W-:Y:S05]  /*c280*/  @!P2 BRA `(.L_x_394) ;  /* 0x00000004004ca947 */ /* 0x000fea0003800000 */
        /* <DEDUP_REMOVED lines=8> */
.L_x_395:
        /* <DEDUP_REMOVED lines=13> */
.L_x_397:
[----:B------:R-:W-:Y:S05]  /*c3e0*/  BSYNC.RECONVERGENT B2 ;  /* 0x0000000000027941 */ /* 0x000fea0003800200 */
.L_x_396:
        /* <DEDUP_REMOVED lines=33> */
[----:B------:R-:W-:-:S05]  /*c600*/  LOP3.LUT R5, R5, R4, R15, 0x96, !PT ;  /* 0x0000000405057212 */ /* 0x000fca00078e960f */
[----:B------:R-:W-:-:S05]  /*c610*/  IMAD.WIDE.U32 R4, R5, -0x326172a9, RZ ;  /* 0xcd9e8d5705047825 */ /* 0x000fca00078e00ff */
        /* <DEDUP_REMOVED lines=20> */
[----:B------:R-:W-:Y:S02]  /*c760*/  VIADD R5, R61, 0x96a522ad ;  /* 0x96a522ad3d057836 */ /* 0x000fe40000000000 */
[----:B------:R-:W-:-:S03]  /*c770*/  IMAD.MOV.U32 R12, RZ, RZ, R4 ;  /* 0x000000ffff0c7224 */ /* 0x000fc600078e0004 */
[----:B------:R-:W-:Y:S02]  /*c780*/  LOP3.LUT R15, R5, R14, R3, 0x96, !PT ;  /* 0x0000000e050f7212 */ /* 0x000fe400078e9603 */
[----:B------:R-:W-:Y:S01]  /*c790*/  MOV R3, R76 ;  /* 0x0000004c00037202 */ /* 0x000fe20000000f00 */
[----:B------:R-:W-:Y:S02]  /*c7a0*/  IMAD.MOV.U32 R76, RZ, RZ, R2 ;  /* 0x000000ffff4c7224 */ /* 0x000fe400078e0002 */
[----:B------:R-:W-:-:S07]  /*c7b0*/  IMAD.MOV.U32 R2, RZ, RZ, RZ ;  /* 0x000000ffff027224 */ /* 0x000fce00078e00ff */
.L_x_394:
[----:B------:R-:W-:Y:S05]  /*c7c0*/  BSYNC.RECONVERGENT B1 ;  /* 0x0000000000017941 */ /* 0x000fea0003800200 */
.L_x_393:
[----:B------:R-:W-:Y:S01]  /*c7d0*/  I2FP.F32.U32 R3, R3 ;  /* 0x0000000300037245 */ /* 0x000fe20000201000 */
[----:B------:R-:W-:Y:S01]  /*c7e0*/  BSSY.RECONVERGENT B1, `(.L_x_398) ;  /* 0x0000060000017945 */ /* 0x000fe20003800200 */
[----:B------:R-:W-:Y:S02]  /*c7f0*/  SHF.L.U32 R4, R53, 0x10, RZ ;  /* 0x0000001035047819 */ /* 0x000fe400000006ff */
[----:B------:R-:W-:Y:S01]  /*c800*/  LOP3.LUT R18, R18, 0xfffffffd, RZ, 0xc0, !PT ;  /* 0xfffffffd12127812 */ /* 0x000fe200078ec0ff */
[----:B------:R-:W-:-:S05]  /*c810*/  FFMA.FTZ R3, R3, R156, 1.1641532182693481445e-10 ;  /* 0x2f00000003037423 */ /* 0x000fca000001009c */
[----:B------:R-:W-:Y:S01]  /*c820*/  FSETP.GTU.FTZ.AND P2, PT, R3, R103, PT ;  /* 0x000000670300720b */ /* 0x000fe20003f5c000 */
[----:B------:R-:W-:Y:S01]  /*c830*/  FMUL.FTZ R3, R4, R0 ;  /* 0x0000000004037220 */ /* 0x000fe20000410000 */
[----:B------:R-:W-:-:S04]  /*c840*/  IMAD.MOV.U32 R4, RZ, RZ, 0x2 ;  /* 0x00000002ff047424 */ /* 0x000fc800078e00ff */
[----:B------:R-:W-:Y:S01]  /*c850*/  FSEL R53, R3, RZ, !P2 ;  /* 0x000000ff03357208 */ /* 0x000fe20005000000 */
[----:B------:R-:W-:Y:S01]  /*c860*/  IMAD.MOV.U32 R3, RZ, RZ, R12 ;  /* 0x000000ffff037224 */ /* 0x000fe200078e000c */
[----:B------:R-:W-:-:S13]  /*c870*/  PLOP3.LUT P2, PT, P2, PT, PT, 0x8, 0x80 ;  /* 0x000000000080781c */ /* 0x000fda000174e170 */
[----:B------:R-:W-:Y:S02]  /*c880*/  @P2 LOP3.LUT R18, R18, 0x2, RZ, 0xfc, !PT ;  /* 0x0000000212122812 */ /* 0x000fe400078efcff */
[----:B------:R-:W-:-:S13]  /*c890*/  ISETP.NE.AND P2, PT, R2, 0x1, PT ;  /* 0x000000010200780c */ /* 0x000fda0003f45270 */
        /* <DEDUP_REMOVED lines=9> */
.L_x_400:
        /* <DEDUP_REMOVED lines=13> */
.L_x_402:
[----:B------:R-:W-:Y:S05]  /*ca00*/  BSYNC.RECONVERGENT B2 ;  /* 0x0000000000027941 */ /* 0x000fea0003800200 */
.L_x_401:
        /* <DEDUP_REMOVED lines=56> */
[----:B------:R-:W-:Y:S02]  /*cd90*/  IMAD.MOV.U32 R12, RZ, RZ, R4 ;  /* 0x000000ffff0c7224 */ /* 0x000fe400078e0004 */
[----:B------:R-:W-:Y:S01]  /*cda0*/  IMAD.MOV.U32 R4, RZ, RZ, RZ ;  /* 0x000000ffff047224 */ /* 0x000fe200078e00ff */
[----:B------:R-:W-:Y:S02]  /*cdb0*/  LOP3.LUT R15, R5, R14, R3, 0x96, !PT ;  /* 0x0000000e050f7212 */ /* 0x000fe400078e9603 */
[----:B------:R-:W-:Y:S01]  /*cdc0*/  MOV R3, R76 ;  /* 0x0000004c00037202 */ /* 0x000fe20000000f00 */
[----:B------:R-:W-:-:S07]  /*cdd0*/  IMAD.MOV.U32 R76, RZ, RZ, R2 ;  /* 0x000000ffff4c7224 */ /* 0x000fce00078e0002 */
.L_x_399:
[----:B------:R-:W-:Y:S05]  /*cde0*/  BSYNC.RECONVERGENT B1 ;  /* 0x0000000000017941 */ /* 0x000fea0003800200 */
.L_x_398:
[----:B------:R-:W-:Y:S01]  /*cdf0*/  I2FP.F32.U32 R3, R3 ;  /* 0x0000000300037245 */ /* 0x000fe20000201000 */
[----:B------:R-:W-:Y:S01]  /*ce00*/  BSSY.RECONVERGENT B1, `(.L_x_403) ;  /* 0x0000066000017945 */ /* 0x000fe20003800200 */
[----:B------:R-:W-:Y:S02]  /*ce10*/  PRMT R2, R69, 0x7632, R2 ;  /* 0x0000763245027816 */ /* 0x000fe40000000002 */
[----:B------:R-:W-:Y:S01]  /*ce20*/  @P1 PRMT R5, R65, 0x7632, R5 ;  /* 0x0000763241051816 */ /* 0x000fe20000000005 */
[----:B------:R-:W-:Y:S01]  /*ce30*/  FFMA.FTZ R3, R3, R156, 1.1641532182693481445e-10 ;  /* 0x2f00000003037423 */ /* 0x000fe2000001009c */
[----:B------:R-:W-:-:S03]  /*ce40*/  SHF.L.U32 R2, R2, 0x10, RZ ;  /* 0x0000001002027819 */ /* 0x000fc600000006ff */
[----:B------:R-:W-:Y:S01]  /*ce50*/  @P1 IMAD.U32 R5, R5, 0x10000, RZ ;  /* 0x0001000005051824 */ /* 0x000fe200078e00ff */
[----:B------:R-:W-:Y:S01]  /*ce60*/  FSETP.GTU.FTZ.AND P2, PT, R3, R103, PT ;  /* 0x000000670300720b */ /* 0x000fe20003f5c000 */
[----:B------:R-:W-:-:S05]  /*ce70*/  FMUL.FTZ R2, R2, R0 ;  /* 0x0000000002027220 */ /* 0x000fca0000410000 */
[----:B------:R-:W-:Y:S02]  /*ce80*/  FSEL R3, R2, RZ, !P2 ;  /* 0x000000ff02037208 */ /* 0x000fe40005000000 */
[----:B------:R-:W-:Y:S02]  /*ce90*/  SEL R2, RZ, 0x1, P2 ;  /* 0x00000001ff027807 */ /* 0x000fe40001000000 */
[----:B------:R-:W-:Y:S01]  /*cea0*/  ISETP.NE.AND P2, PT, R4, 0x1, PT ;  /* 0x000000010400780c */ /* 0x000fe20003f45270 */
[----:B------:R-:W-:-:S04]  /*ceb0*/  FADD.FTZ R3, R53, R3 ;  /* 0x0000000335037221 */ /* 0x000fc80000010000 */
[----:B------:R-:W-:Y:S01]  /*cec0*/  @P1 FADD.FTZ R54, R3, R5 ;  /* 0x0000000503361221 */ /* 0x000fe20000010000 */
[----:B------:R-:W-:Y:S01]  /*ced0*/  @!P1 IMAD.MOV.U32 R54, RZ, RZ, R3 ;  /* 0x000000ffff369224 */ /* 0x000fe200078e0003 */
[----:B------:R-:W-:Y:S01]  /*cee0*/  PRMT R5, R2, 0x7610, R5 ;  /* 0x0000761002057816 */ /* 0x000fe20000000005 */
[----:B------:R-:W-:Y:S02]  /*cef0*/  HFMA2 R2, -RZ, RZ, 0, 1.1920928955078125e-07 ;  /* 0x00000002ff027431 */ /* 0x000fe400000001ff */
[----:B------:R-:W-:Y:S01]  /*cf00*/  IMAD.MOV.U32 R3, RZ, RZ, R12 ;  /* 0x000000ffff037224 */ /* 0x000fe200078e000c */
[----:B------:R-:W-:Y:S02]  /*cf10*/  F2FP.BF16.F32.PACK_AB R78, RZ, R54 ;  /* 0x00000036ff4e723e */ /* 0x000fe400000010ff */
[----:B------:R-:W-:Y:S05]  /*cf20*/  @!P2 BRA `(.L_x_404) ;  /* 0x00000004004ca947 */ /* 0x000fea0003800000 */
        /* <DEDUP_REMOVED lines=8> */
.L_x_405:
        /* <DEDUP_REMOVED lines=13> */
.L_x_407:
[----:B------:R-:W-:Y:S05]  /*d080*/  BSYNC.RECONVERGENT B2 ;  /* 0x0000000000027941 */ /* 0x000fea0003800200 */
.L_x_406:
        /* <DEDUP_REMOVED lines=27> */
[----:B------:R-:W-:-:S05]  /*d240*/  LOP3.LUT R3, R3, R2, R15, 0x96, !PT ;  /* 0x0000000203037212 */ /* 0x000fca00078e960f */
[----:B------:R-:W-:-:S05]  /*d250*/  IMAD.WIDE.U32 R2, R3, -0x326172a9, RZ ;  /* 0xcd9e8d5703027825 */ /* 0x000fca00078e00ff */
[----:B------:R-:W-:Y:S01]  /*d260*/  LOP3.LUT R3, R12, R94, R3, 0x96, !PT ;  /* 0x0000005e0c037212 */ /* 0x000fe200078e9603 */
[----:B------:R-:W-:Y:S01]  /*d270*/  IMAD.WIDE.U32 R94, R4, -0x2daee0ad, RZ ;  /* 0xd2511f53045e7825 */ /* 0x000fe200078e00ff */
[----:B------:R-:W-:-:S03]  /*d280*/  IADD3 R12, PT, PT, R60, -0xe443238, RZ ;  /* 0xf1bbcdc83c0c7810 */ /* 0x000fc60007ffe0ff */
[----:B------:R-:W-:-:S05]  /*d290*/  VIADD R4, R61, 0xa9066899 ;  /* 0xa90668993d047836 */ /* 0x000fca0000000000 */
[----:B------:R-:W-:-:S05]  /*d2a0*/  LOP3.LUT R4, R4, R14, R95, 0x96, !PT ;  /* 0x0000000e04047212 */ /* 0x000fca00078e965f */
        /* <DEDUP_REMOVED lines=22> */
[----:B------:R-:W-:-:S04]  /*d410*/  IADD3 R4, PT, PT, R61, -0x695add53, RZ ;  /* 0x96a522ad3d047810 */ /* 0x000fc80007ffe0ff */
[----:B------:R-:W-:Y:S01]  /*d420*/  LOP3.LUT R15, R4, R94, R3, 0x96, !PT ;  /* 0x0000005e040f7212 */ /* 0x000fe200078e9603 */
[----:B------:R-:W-:Y:S01]  /*d430*/  IMAD.MOV.U32 R3, RZ, RZ, R76 ;  /* 0x000000ffff037224 */ /* 0x000fe200078e004c */
[----:B------:R-:W-:Y:S01]  /*d440*/  MOV R76, R2 ;  /* 0x00000002004c7202 */ /* 0x000fe20000000f00 */
[----:B------:R-:W-:-:S07]  /*d450*/  IMAD.MOV.U32 R2, RZ, RZ, RZ ;  /* 0x000000ffff027224 */ /* 0x000fce00078e00ff */
.L_x_404:
[----:B------:R-:W-:Y:S05]  /*d460*/  BSYNC.RECONVERGENT B1 ;  /* 0x0000000000017941 */ /* 0x000fea0003800200 */
.L_x_403:
[----:B------:R-:W-:Y:S01]  /*d470*/  I2FP.F32.U32 R3, R3 ;  /* 0x0000000300037245 */ /* 0x000fe20000201000 */
[----:B------:R-:W-:Y:S01]  /*d480*/  IMAD.U32 R4, R74, 0x10000, RZ ;  /* 0x000100004a047824 */ /* 0x000fe200078e00ff */
[----:B------:R-:W-:Y:S01]  /*d490*/  ISETP.NE.AND P3, PT, R2, 0x1, PT ;  /* 0x000000010200780c */ /* 0x000fe20003f65270 */
[----:B------:R-:W-:Y:S01]  /*d4a0*/  BSSY.RECONVERGENT B1, `(.L_x_408) ;  /* 0x000005d000017945 */ /* 0x000fe20003800200 */
[----:B------:R-:W-:Y:S02]  /*d4b0*/  HFMA2 R14, -RZ, RZ, 0, 1.1920928955078125e-07 ;  /* 0x00000002ff0e7431 */ /* 0x000fe400000001ff */
[----:B------:R-:W-:Y:S01]  /*d4c0*/  FFMA.FTZ R3, R3, R156, 1.1641532182693481445e-10 ;  /* 0x2f00000003037423 */ /* 0x000fe2000001009c */
[----:B------:R-:W-:Y:S01]  /*d4d0*/  FMUL.FTZ R4, R4, R0 ;  /* 0x0000000004047220 */ /* 0x000fe20000410000 */
[----:B------:R-:W-:-:S03]  /*d4e0*/  PRMT R74, R74, 0x7632, R74 ;  /* 0x000076324a4a7816 */ /* 0x000fc6000000004a */
[----:B------:R-:W-:Y:S01]  /*d4f0*/  FSETP.GTU.FTZ.AND P2, PT, R3, R103, PT ;  /* 0x000000670300720b */ /* 0x000fe20003f5c000 */
[----:B------:R-:W-:-:S03]  /*d500*/  IMAD.MOV.U32 R3, RZ, RZ, R12 ;  /* 0x000000ffff037224 */ /* 0x000fc600078e000c */
[----:B------:R-:W-:Y:S02]  /*d510*/  FSEL R4, R4, RZ, !P2 ;  /* 0x000000ff04047208 */ /* 0x000fe40005000000 */
[----:B------:R-:W-:Y:S01]  /*d520*/  PLOP3.LUT P2, PT, P2, PT, PT, 0x8, 0x80 ;  /* 0x000000000080781c */ /* 0x000fe2000174e170 */
[----:B------:R-:W-:-:S12]  /*d530*/  @!P3 BRA `(.L_x_409) ;  /* 0x00000004004cb947 */ /* 0x000fd80003800000 */
        /* <DEDUP_REMOVED lines=8> */
.L_x_410:
        /* <DEDUP_REMOVED lines=13> */
.L_x_412:
[----:B------:R-:W-:Y:S05]  /*d690*/  BSYNC.RECONVERGENT B2 ;  /* 0x0000000000027941 */ /* 0x000fea0003800200 */
.L_x_411:
        /* <DEDUP_REMOVED lines=56> */
[----:B------:R-:W-:Y:S01]  /*da20*/  IMAD.MOV.U32 R12, RZ, RZ, R14 ;  /* 0x000000ffff0c7224 */ /* 0x000fe200078e000e */
[----:B------:R-:W-:Y:S01]  /*da30*/  LOP3.LUT R15, R15, R94, R3, 0x96, !PT ;  /* 0x0000005e0f0f7212 */ /* 0x000fe200078e9603 */
[----:B------:R-:W-:Y:S01]  /*da40*/  IMAD.MOV.U32 R3, RZ, RZ, R76 ;  /* 0x000000ffff037224 */ /* 0x000fe200078e004c */
[----:B------:R-:W-:Y:S01]  /*da50*/  MOV R76, R2 ;  /* 0x00000002004c7202 */ /* 0x000fe20000000f00 */
[----:B------:R-:W-:-:S07]  /*da60*/  IMAD.MOV.U32 R14, RZ, RZ, RZ ;  /* 0x000000ffff0e7224 */ /* 0x000fce00078e00ff */
.L_x_409:
[----:B------:R-:W-:Y:S05]  /*da70*/  BSYNC.RECONVERGENT B1 ;  /* 0x0000000000017941 */ /* 0x000fea0003800200 */
.L_x_408:
[----:B------:R-:W-:Y:S01]  /*da80*/  I2FP.F32.U32 R2, R3 ;  /* 0x0000000300027245 */ /* 0x000fe20000201000 */
[----:B------:R-:W-:Y:S01]  /*da90*/  IMAD.U32 R3, R70, 0x10000, RZ ;  /* 0x0001000046037824 */ /* 0x000fe200078e00ff */
[----:B------:R-:W-:Y:S03]  /*daa0*/  BSSY.RECONVERGENT B1, `(.L_x_413) ;  /* 0x0000063000017945 */ /* 0x000fe60003800200 */
[----:B------:R-:W-:Y:S01]  /*dab0*/  FFMA.FTZ R2, R2, R156, 1.1641532182693481445e-10 ;  /* 0x2f00000002027423 */ /* 0x000fe2000001009c */
[----:B------:R-:W-:-:S04]  /*dac0*/  FMUL.FTZ R3, R3, R0 ;  /* 0x0000000003037220 */ /* 0x000fc80000410000 */
[----:B------:R-:W-:-:S04]  /*dad0*/  FSETP.GTU.FTZ.AND P3, PT, R2, R103, PT ;  /* 0x000000670200720b */ /* 0x000fc80003f7c000 */
[----:B------:R-:W-:Y:S02]  /*dae0*/  FSEL R3, R3, RZ, !P3 ;  /* 0x000000ff03037208 */ /* 0x000fe40005800000 */
[----:B------:R-:W-:Y:S02]  /*daf0*/  SEL R2, RZ, 0x1, P3 ;  /* 0x00000001ff027807 */ /* 0x000fe40001800000 */
[----:B------:R-:W-:Y:S01]  /*db00*/  ISETP.NE.AND P3, PT, R14, 0x1, PT ;  /* 0x000000010e00780c */ /* 0x000fe20003f65270 */
[----:B------:R-:W-:Y:S01]  /*db10*/  FADD.FTZ R3, R4, R3 ;  /* 0x0000000304037221 */ /* 0x000fe20000010000 */
[----:B------:R-:W-:-:S05]  /*db20*/  @P1 SHF.L.U32 R4, R66, 0x10, RZ ;  /* 0x0000001042041819 */ /* 0x000fca00000006ff */
[--C-:B------:R-:W-:Y:S01]  /*db30*/  @P1 FADD.FTZ R53, R4, R3.reuse ;  /* 0x0000000304351221 */ /* 0x100fe20000010000 */
[----:B------:R-:W-:Y:S01]  /*db40*/  @!P1 IMAD.MOV.U32 R53, RZ, RZ, R3 ;  /* 0x000000ffff359224 */ /* 0x000fe200078e0003 */
[----:B------:R-:W-:Y:S01]  /*db50*/  PRMT R4, R2, 0x7610, R4 ;  /* 0x0000761002047816 */ /* 0x000fe20000000004 */
[----:B------:R-:W-:Y:S01]  /*db60*/  IMAD.MOV.U32 R2, RZ, RZ, 0x2 ;  /* 0x00000002ff027424 */ /* 0x000fe200078e00ff */
[----:B------:R-:W-:Y:S02]  /*db70*/  MOV R3, R12 ;  /* 0x0000000c00037202 */ /* 0x000fe40000000f00 */
        /* <DEDUP_REMOVED lines=10> */
.L_x_415:
        /* <DEDUP_REMOVED lines=13> */
.L_x_417:
[----:B------:R-:W-:Y:S05]  /*dcf0*/  BSYNC.RECONVERGENT B2 ;  /* 0x0000000000027941 */ /* 0x000fea0003800200 */
.L_x_416:
        /* <DEDUP_REMOVED lines=61> */
.L_x_414:
[----:B------:R-:W-:Y:S05]  /*e0d0*/  BSYNC.RECONVERGENT B1 ;  /* 0x0000000000017941 */ /* 0x000fea0003800200 */
.L_x_413:
[----:B------:R-:W-:Y:S01]  /*e0e0*/  I2FP.F32.U32 R3, R3 ;  /* 0x0000000300037245 */ /* 0x000fe20000201000 */
[----:B------:R-:W-:Y:S01]  /*e0f0*/  IMAD.U32 R14, R74, 0x10000, RZ ;  /* 0x000100004a0e7824 */ /* 0x000fe200078e00ff */
[----:B------:R-:W-:Y:S01]  /*e100*/  ISETP.NE.AND P4, PT, R2, 0x1, PT ;  /* 0x000000010200780c */ /* 0x000fe20003f85270 */
[----:B------:R-:W-:Y:S02]  /*e110*/  BSSY.RECONVERGENT B1, `(.L_x_418) ;  /* 0x000005c000017945 */ /* 0x000fe40003800200 */
[----:B------:R-:W-:Y:S01]  /*e120*/  FFMA.FTZ R3, R3, R156, 1.1641532182693481445e-10 ;  /* 0x2f00000003037423 */ /* 0x000fe2000001009c */
[----:B------:R-:W-:-:S04]  /*e130*/  FMUL.FTZ R14, R14, R0 ;  /* 0x000000000e0e7220 */ /* 0x000fc80000410000 */
[----:B------:R-:W-:Y:S02]  /*e140*/  FSETP.GTU.FTZ.AND P3, PT, R3, R103, PT ;  /* 0x000000670300720b */ /* 0x000fe40003f7c000 */
[----:B------:R-:W-:Y:S02]  /*e150*/  MOV R3, R12 ;  /* 0x0000000c00037202 */ /* 0x000fe40000000f00 */
[----:B------:R-:W-:Y:S01]  /*e160*/  FSEL R74, R14, RZ, !P3 ;  /* 0x000000ff0e4a7208 */ /* 0x000fe20005800000 */
[----:B------:R-:W-:Y:S01]  /*e170*/  IMAD.MOV.U32 R14, RZ, RZ, 0x2 ;  /* 0x00000002ff0e7424 */ /* 0x000fe200078e00ff */
[----:B------:R-:W-:Y:S01]  /*e180*/  PLOP3.LUT P3, PT, P3, PT, PT, 0x8, 0x80 ;  /* 0x000000000080781c */ /* 0x000fe20001f6e170 */
[----:B------:R-:W-:-:S12]  /*e190*/  @!P4 BRA `(.L_x_419) ;  /* 0x00000004004cc947 */ /* 0x000fd80003800000 */
        /* <DEDUP_REMOVED lines=8> */
.L_x_420:
        /* <DEDUP_REMOVED lines=13> */
.L_x_422:
[----:B------:R-:W-:Y:S05]  /*e2f0*/  BSYNC.RECONVERGENT B2 ;  /* 0x0000000000027941 */ /* 0x000fea0003800200 */
.L_x_421:
        /* <DEDUP_REMOVED lines=61> */
.L_x_419:
[----:B------:R-:W-:Y:S05]  /*e6d0*/  BSYNC.RECONVERGENT B1 ;  /* 0x0000000000017941 */ /* 0x000fea0003800200 */
.L_x_418:
[----:B------:R-:W-:Y:S01]  /*e6e0*/  I2FP.F32.U32 R2, R3 ;  /* 0x0000000300027245 */ /* 0x000fe20000201000 */
[----:B------:R-:W-:Y:S01]  /*e6f0*/  BSSY.RECONVERGENT B1, `(.L_x_423) ;  /* 0x0000065000017945 */ /* 0x000fe20003800200 */
[----:B------:R-:W-:Y:S01]  /*e700*/  PRMT R3, R70, 0x7632, R3 ;  /* 0x0000763246037816 */ /* 0x000fe20000000003 */
[----:B------:R-:W-:Y:S02]  /*e710*/  IMAD.MOV.U32 R94, RZ, RZ, 0x2 ;  /* 0x00000002ff5e7424 */ /* 0x000fe400078e00ff */
[----:B------:R-:W-:Y:S02]  /*e720*/  FFMA.FTZ R2, R2, R156, 1.1641532182693481445e-10 ;  /* 0x2f00000002027423 */ /* 0x000fe4000001009c */
[----:B------:R-:W-:-:S03]  /*e730*/  IMAD.U32 R3, R3, 0x10000, RZ ;  /* 0x0001000003037824 */ /* 0x000fc600078e00ff */
[----:B------:R-:W-:Y:S01]  /*e740*/  FSETP.GTU.FTZ.AND P4, PT, R2, R103, PT ;  /* 0x000000670200720b */ /* 0x000fe20003f9c000 */
[----:B------:R-:W-:-:S05]  /*e750*/  FMUL.FTZ R3, R3, R0 ;  /* 0x0000000003037220 */ /* 0x000fca0000410000 */
[----:B------:R-:W-:Y:S02]  /*e760*/  FSEL R2, R3, RZ, !P4 ;  /* 0x000000ff03027208 */ /* 0x000fe40006000000 */
[----:B------:R-:W-:Y:S02]  /*e770*/  SEL R3, RZ, 0x1, P4 ;  /* 0x00000001ff037807 */ /* 0x000fe40002000000 */
[----:B------:R-:W-:Y:S01]  /*e780*/  ISETP.NE.AND P4, PT, R14, 0x1, PT ;  /* 0x000000010e00780c */ /* 0x000fe20003f85270 */
[----:B------:R-:W-:Y:S01]  /*e790*/  FADD.FTZ R2, R74, R2 ;  /* 0x000000024a027221 */ /* 0x000fe20000010000 */
[----:B------:R-:W-:-:S05]  /*e7a0*/  @P1 PRMT R74, R66, 0x7632, R74 ;  /* 0x00007632424a1816 */ /* 0x000fca000000004a */
[----:B------:R-:W-:-:S04]  /*e7b0*/  @P1 IMAD.U32 R74, R74, 0x10000, RZ ;  /* 0x000100004a4a1824 */ /* 0x000fc800078e00ff */
[----:B------:R-:W-:Y:S01]  /*e7c0*/  @P1 FADD.FTZ R95, R2, R74 ;  /* 0x0000004a025f1221 */ /* 0x000fe20000010000 */
[----:B------:R-:W-:Y:S01]  /*e7d0*/  @!P1 MOV R95, R2 ;  /* 0x00000002005f9202 */ /* 0x000fe20000000f00 */
[----:B------:R-:W-:-:S03]  /*e7e0*/  IMAD.MOV.U32 R2, RZ, RZ, R12 ;  /* 0x000000ffff027224 */ /* 0x000fc600078e000c */
        /* <DEDUP_REMOVED lines=10> */
.L_x_425:
        /* <DEDUP_REMOVED lines=13> */
.L_x_427:
[----:B------:R-:W-:Y:S05]  /*e960*/  BSYNC.RECONVERGENT B2 ;  /* 0x0000000000027941 */ /* 0x000fea0003800200 */
.L_x_426:
[----:B------:R-:W-:Y:S01]  /*e970*/  LOP3.LUT R2, R11, R155, R61, 0x96, !PT ;  /* 0x0000009b0b027212 */ /* 0x000fe200078e963d */
[----:B------:R-:W-:-:S04]  /*e980*/  IMAD.WIDE.U32 R14, R17, -0x326172a9, RZ ;  /* 0xcd9e8d57110e7825 */ /* 0x000fc800078e00ff */
[----:B------:R-:W-:Y:S02]  /*e990*/  VIADD R12, R60, 0x9e3779b9 ;  /* 0x9e3779b93c0c7836 */ /* 0x000fe40000000000 */
[----:B------:R-:W-:Y:S01]  /*e9a0*/  IMAD.WIDE.U32 R152, R2, -0x326172a9, RZ ;  /* 0xcd9e8d5702987825 */ /* 0x000fe200078e00ff */
[----:B------:R-:W-:-:S03]  /*e9b0*/  LOP3.LUT R2, R13, R15, R60, 0x96, !PT ;  /* 0x0000000f0d027212 */ /* 0x000fc600078e963c */
[----:B------:R-:W-:Y:S01]  /*e9c0*/  IMAD.MOV.U32 R94, RZ, RZ, RZ ;  /* 0x000000ffff5e7224 */ /* 0x000fe200078e00ff */
        /* <DEDUP_REMOVED lines=26> */
[C---:B------:R-:W-:Y:S02]  /*eb70*/  VIADD R2, R61.reuse, 0xa9066899 ;  /* 0xa90668993d027836 */ /* 0x040fe40000000000 */
[----:B------:R-:W-:-:S03]  /*eb80*/  VIADD R12, R61, 0x646e171e ;  /* 0x646e171e3d0c7836 */ /* 0x000fc60000000000 */
[----:B------:R-:W-:-:S05]  /*eb90*/  LOP3.LUT R2, R2, R152, R155, 0x96, !PT ;  /* 0x0000009802027212 */ /* 0x000fca00078e969b */
[----:B------:R-:W-:Y:S01]  /*eba0*/  IMAD.WIDE.U32 R152, R2, -0x326172a9, RZ ;  /* 0xcd9e8d5702987825 */ /* 0x000fe200078e00ff */
[----:B------:R-:W-:-:S04]  /*ebb0*/  IADD3 R2, PT, PT, R60, -0x4ab325aa, RZ ;  /* 0xb54cda563c027810 */ /* 0x000fc80007ffe0ff */
[----:B------:R-:W-:Y:S01]  /*ebc0*/  LOP3.LUT R2, R2, R14, R153, 0x96, !PT ;  /* 0x0000000e02027212 */ /* 0x000fe200078e9699 */
[----:B------:R-:W-:-:S05]  /*ebd0*/  IMAD.WIDE.U32 R14, R15, -0x2daee0ad, RZ ;  /* 0xd2511f530f0e7825 */ /* 0x000fca00078e00ff */
        /* <DEDUP_REMOVED lines=19> */
[----:B------:R-:W-:Y:S02]  /*ed10*/  LOP3.LUT R15, R2, R154, R15, 0x96, !PT ;  /* 0x0000009a020f7212 */ /* 0x000fe400078e960f */
[----:B------:R-:W-:Y:S01]  /*ed20*/  MOV R2, R76 ;  /* 0x0000004c00027202 */ /* 0x000fe20000000f00 */
[----:B------:R-:W-:-:S07]  /*ed30*/  IMAD.MOV.U32 R76, RZ, RZ, R14 ;  /* 0x000000ffff4c7224 */ /* 0x000fce00078e000e */
.L_x_424:
[----:B------:R-:W-:Y:S05]  /*ed40*/  BSYNC.RECONVERGENT B1 ;  /* 0x0000000000017941 */ /* 0x000fea0003800200 */
.L_x_423:
[----:B------:R-:W-:Y:S01]  /*ed50*/  I2FP.F32.U32 R2, R2 ;  /* 0x0000000200027245 */ /* 0x000fe20000201000 */
[----:B------:R-:W-:Y:S01]  /*ed60*/  BSSY.RECONVERGENT B1, `(.L_x_428) ;  /* 0x000005f000017945 */ /* 0x000fe20003800200 */
[----:B------:R-:W-:Y:S01]  /*ed70*/  ISETP.NE.AND P5, PT, R94, 0x1, PT ;  /* 0x000000015e00780c */ /* 0x000fe20003fa5270 */
[----:B------:R-:W-:Y:S01]  /*ed80*/  IMAD.MOV.U32 R74, RZ, RZ, R12 ;  /* 0x000000ffff4a7224 */ /* 0x000fe200078e000c */
[C---:B------:R-:W-:Y:S01]  /*ed90*/  SHF.L.U32 R14, R75.reuse, 0x10, RZ ;  /* 0x000000104b0e7819 */ /* 0x040fe200000006ff */
[----:B------:R-:W-:Y:S01]  /*eda0*/  FFMA.FTZ R2, R2, R156, 1.1641532182693481445e-10 ;  /* 0x2f00000002027423 */ /* 0x000fe2000001009c */
[----:B------:R-:W-:-:S03]  /*edb0*/  PRMT R155, R75, 0x7632, R155 ;  /* 0x000076324b9b7816 */ /* 0x000fc6000000009b */
[----:B------:R-:W-:Y:S01]  /*edc0*/  FMUL.FTZ R14, R14, R0 ;  /* 0x000000000e0e7220 */ /* 0x000fe20000410000 */
[----:B------:R-:W-:-:S04]  /*edd0*/  FSETP.GTU.FTZ.AND P4, PT, R2, R103, PT ;  /* 0x000000670200720b */ /* 0x000fc80003f9c000 */
[----:B------:R-:W-:Y:S01]  /*ede0*/  FSEL R2, R14, RZ, !P4 ;  /* 0x000000ff0e027208 */ /* 0x000fe20006000000 */
[----:B------:R-:W-:Y:S01]  /*edf0*/  IMAD.MOV.U32 R14, RZ, RZ, 0x2 ;  /* 0x00000002ff0e7424 */ /* 0x000fe200078e00ff */
[----:B------:R-:W-:Y:S01]  /*ee00*/  PLOP3.LUT P4, PT, P4, PT, PT, 0x8, 0x80 ;  /* 0x000000000080781c */ /* 0x000fe2000278e170 */
[----:B------:R-:W-:-:S12]  /*ee10*/  @!P5 BRA `(.L_x_429) ;  /* 0x00000004004cd947 */ /* 0x000fd80003800000 */
        /* <DEDUP_REMOVED lines=8> */
.L_x_430:
        /* <DEDUP_REMOVED lines=13> */
.L_x_432:
[----:B------:R-:W-:Y:S05]  /*ef70*/  BSYNC.RECONVERGENT B2 ;  /* 0x0000000000027941 */ /* 0x000fea0003800200 */
.L_x_431:
[----:B------:R-:W-:Y:S01]  /*ef80*/  LOP3.LUT R16, R11, R153, R61, 0x96, !PT ;  /* 0x000000990b107212 */ /* 0x000fe200078e963d */
[----:B------:R-:W-:-:S04]  /*ef90*/  IMAD.WIDE.U32 R14, R17, -0x326172a9, RZ ;  /* 0xcd9e8d57110e7825 */ /* 0x000fc800078e00ff */
        /* <DEDUP_REMOVED lines=54> */
[----:B------:R-:W-:Y:S01]  /*f300*/  LOP3.LUT R15, R12, R152, R15, 0x96, !PT ;  /* 0x000000980c0f7212 */ /* 0x000fe200078e960f */
[----:B------:R-:W-:Y:S01]  /*f310*/  IMAD.MOV.U32 R12, RZ, RZ, R74 ;  /* 0x000000ffff0c7224 */ /* 0x000fe200078e004a */
[----:B------:R-:W-:Y:S01]  /*f320*/  MOV R74, R76 ;  /* 0x0000004c004a7202 */ /* 0x000fe20000000f00 */
[----:B------:R-:W-:Y:S02]  /*f330*/  IMAD.MOV.U32 R76, RZ, RZ, R14 ;  /* 0x000000ffff4c7224 */ /* 0x000fe400078e000e */
[----:B------:R-:W-:-:S07]  /*f340*/  IMAD.MOV.U32 R14, RZ, RZ, RZ ;  /* 0x000000ffff0e7224 */ /* 0x000fce00078e00ff */
.L_x_429:
[----:B------:R-:W-:Y:S05]  /*f350*/  BSYNC.RECONVERGENT B1 ;  /* 0x0000000000017941 */ /* 0x000fea0003800200 */
.L_x_428:
[----:B------:R-:W-:Y:S01]  /*f360*/  I2FP.F32.U32 R74, R74 ;  /* 0x0000004a004a7245 */ /* 0x000fe20000201000 */
[----:B------:R-:W-:Y:S01]  /*f370*/  BSSY.RECONVERGENT B1, `(.L_x_433) ;  /* 0x0000064000017945 */ /* 0x000fe20003800200 */
[----:B------:R-:W-:-:S03]  /*f380*/  SHF.L.U32 R75, R71, 0x10, RZ ;  /* 0x00000010474b7819 */ /* 0x000fc600000006ff */
[----:B------:R-:W-:Y:S02]  /*f390*/  FFMA.FTZ R74, R74, R156, 1.1641532182693481445e-10 ;  /* 0x2f0000004a4a7423 */ /* 0x000fe4000001009c */
[----:B------:R-:W-:-:S03]  /*f3a0*/  FMUL.FTZ R75, R75, R0 ;  /* 0x000000004b4b7220 */ /* 0x000fc60000410000 */
[----:B------:R-:W-:-:S04]  /*f3b0*/  FSETP.GTU.FTZ.AND P5, PT, R74, R103, PT ;  /* 0x000000674a00720b */ /* 0x000fc80003fbc000 */
[----:B------:R-:W-:Y:S02]  /*f3c0*/  FSEL R75, R75, RZ, !P5 ;  /* 0x000000ff4b4b7208 */ /* 0x000fe40006800000 */
[----:B------:R-:W-:Y:S02]  /*f3d0*/  SEL R74, RZ, 0x1, P5 ;  /* 0x00000001ff4a7807 */ /* 0x000fe40002800000 */
[----:B------:R-:W-:Y:S01]  /*f3e0*/  ISETP.NE.AND P5, PT, R14, 0x1, PT ;  /* 0x000000010e00780c */ /* 0x000fe20003fa5270 */
[----:B------:R-:W-:Y:S01]  /*f3f0*/  FADD.FTZ R2, R2, R75 ;  /* 0x0000004b02027221 */ /* 0x000fe20000010000 */
[----:B------:R-:W-:-:S04]  /*f400*/  @P1 IMAD.U32 R75, R67, 0x10000, RZ ;  /* 0x00010000434b1824 */ /* 0x000fc800078e00ff */
[--C-:B------:R-:W-:Y:S01]  /*f410*/  @P1 FADD.FTZ R94, R75, R2.reuse ;  /* 0x000000024b5e1221 */ /* 0x100fe20000010000 */
[--C-:B------:R-:W-:Y:S02]  /*f420*/  @!P1 IMAD.MOV.U32 R94, RZ, RZ, R2.reuse ;  /* 0x000000ffff5e9224 */ /* 0x100fe400078e0002 */
[----:B------:R-:W-:Y:S01]  /*f430*/  HFMA2 R75, -RZ, RZ, 0, 1.1920928955078125e-07 ;  /* 0x00000002ff4b7431 */ /* 0x000fe200000001ff */
[----:B------:R-:W-:Y:S01]  /*f440*/  PRMT R2, R74, 0x7610, R2 ;  /* 0x000076104a027816 */ /* 0x000fe20000000002 */
[----:B------:R-:W-:Y:S01]  /*f450*/  IMAD.MOV.U32 R74, RZ, RZ, R12 ;  /* 0x000000ffff4a7224 */ /* 0x000fe200078e000c */
        /* <DEDUP_REMOVED lines=10> */
.L_x_435:
        /* <DEDUP_REMOVED lines=13> */
.L_x_437:
[----:B------:R-:W-:Y:S05]  /*f5d0*/  BSYNC.RECONVERGENT B2 ;  /* 0x0000000000027941 */ /* 0x000fea0003800200 */
.L_x_436:
        /* <DEDUP_REMOVED lines=58> */
[----:B------:R-:W-:Y:S02]  /*f980*/  IMAD.MOV.U32 R12, RZ, RZ, R74 ;  /* 0x000000ffff0c7224 */ /* 0x000fe400078e004a */
[----:B------:R-:W-:Y:S01]  /*f990*/  IMAD.MOV.U32 R74, RZ, RZ, R76 ;  /* 0x000000ffff4a7224 */ /* 0x000fe200078e004c */
[----:B------:R-:W-:-:S07]  /*f9a0*/  MOV R76, R14 ;  /* 0x0000000e004c7202 */ /* 0x000fce0000000f00 */
.L_x_434:
[----:B------:R-:W-:Y:S05]  /*f9b0*/  BSYNC.RECONVERGENT B1 ;  /* 0x0000000000017941 */ /* 0x000fea0003800200 */
.L_x_433:
[----:B------:R-:W-:Y:S01]  /*f9c0*/  I2FP.F32.U32 R14, R74 ;  /* 0x0000004a000e7245 */ /* 0x000fe20000201000 */
[----:B------:R-:W-:Y:S01]  /*f9d0*/  IMAD.U32 R74, R155, 0x10000, RZ ;  /* 0x000100009b4a7824 */ /* 0x000fe200078e00ff */
[----:B------:R-:W-:Y:S01]  /*f9e0*/  ISETP.NE.AND P6, PT, R75, 0x1, PT ;  /* 0x000000014b00780c */ /* 0x000fe20003fc5270 */
[----:B------:R-:W-:Y:S02]  /*f9f0*/  BSSY.RECONVERGENT B1, `(.L_x_438) ;  /* 0x000005f000017945 */ /* 0x000fe40003800200 */
[----:B------:R-:W-:Y:S01]  /*fa00*/  FFMA.FTZ R14, R14, R156, 1.1641532182693481445e-10 ;  /* 0x2f0000000e0e7423 */ /* 0x000fe2000001009c */
[----:B------:R-:W-:-:S04]  /*fa10*/  FMUL.FTZ R74, R74, R0 ;  /* 0x000000004a4a7220 */ /* 0x000fc80000410000 */
[----:B------:R-:W-:Y:S01]  /*fa20*/  FSETP.GTU.FTZ.AND P5, PT, R14, R103, PT ;  /* 0x000000670e00720b */ /* 0x000fe20003fbc000 */
[----:B------:R-:W-:-:S03]  /*fa30*/  HFMA2 R14, -RZ, RZ, 0, 1.1920928955078125e-07 ;  /* 0x00000002ff0e7431 */ /* 0x000fc600000001ff */
[----:B------:R-:W-:Y:S01]  /*fa40*/  FSEL R155, R74, RZ, !P5 ;  /* 0x000000ff4a9b7208 */ /* 0x000fe20006800000 */
[----:B------:R-:W-:Y:S01]  /*fa50*/  IMAD.MOV.U32 R74, RZ, RZ, R12 ;  /* 0x000000ffff4a7224 */ /* 0x000fe200078e000c */
        /* <DEDUP_REMOVED lines=10> */
.L_x_440:
[----:B------:R-:W-:Y:S01]  /*fb00*/  IADD3 R19, PT, PT, R19, 0x1, RZ ;  /* 0x0000000113137810 */ /* 0x000fe20007ffe0ff */
[----:B------:R-:W-:Y:S03]  /*fb10*/  BSSY.RECONVERGENT B2, `(.L_x_441) ;  /* 0x000000f000027945 */ /* 0x000fe60003800200 */
[C---:B------:R-:W-:Y:S01]  /*fb20*/  ISETP.NE.AND P6, PT, R19.reuse, RZ, PT ;  /* 0x000000ff1300720c */ /* 0x040fe20003fc5270 */
[----:B------:R-:W-:-:S12]  /*fb30*/  IMAD.WIDE.U32 R152, R19, -0x2daee0ad, RZ ;  /* 0xd2511f5313987825 */ /* 0x000fd800078e00ff */
[----:B------:R-:W-:Y:S05]  /*fb40*/  @P6 BRA `(.L_x_442) ;  /* 0x00000000002c6947 */ /* 0x000fea0003800000 */
[----:B------:R-:W-:Y:S01]  /*fb50*/  VIADD R13, R13, 0x1 ;  /* 0x000000010d0d7836 */ /* 0x000fe20000000000 */
[----:B------:R-:W-:-:S04]  /*fb60*/  LOP3.LUT R18, R18, 0xffff7fff, RZ, 0xc0, !PT ;  /* 0xffff7fff12127812 */ /* 0x000fc800078ec0ff */
[----:B------:R-:W-:Y:S02]  /*fb70*/  ISETP.NE.AND P6, PT, R13, RZ, PT ;  /* 0x000000ff0d00720c */ /* 0x000fe40003fc5270 */
[----:B------:R-:W-:-:S11]  /*fb80*/  @P0 LOP3.LUT R18, R18, 0x8000, RZ, 0xfc, !PT ;  /* 0x0000800012120812 */ /* 0x000fd600078efcff */
[----:B------:R-:W-:Y:S01]  /*fb90*/  @!P6 VIADD R17, R17, 0x1 ;  /* 0x000000011111e836 */ /* 0x000fe20000000000 */
[----:B------:R-:W-:Y:S02]  /*fba0*/  @!P6 IADD3 R12, PT, PT, R11, 0x1, RZ ;  /* 0x000000010b0ce810 */ /* 0x000fe40007ffe0ff */
[----:B------:R-:W-:Y:S02]  /*fbb0*/  @!P6 MOV R13, RZ ;  /* 0x000000ff000de202 */ /* 0x000fe40000000f00 */
[----:B------:R-:W-:-:S13]  /*fbc0*/  ISETP.NE.AND P0, PT, R17, RZ, !P6 ;  /* 0x000000ff1100720c */ /* 0x000fda0007705270 */
[----:B------:R-:W-:Y:S01]  /*fbd0*/  @P0 IMAD.MOV R12, RZ, RZ, R11 ;  /* 0x000000ffff0c0224 */ /* 0x000fe200078e020b */
[----:B------:R-:W-:-:S03]  /*fbe0*/  LOP3.LUT P0, RZ, R18, 0x8000, RZ, 0xc0, !PT ;  /* 0x0000800012ff7812 */ /* 0x000fc6000780c0ff */
[----:B------:R-:W-:-:S10]  /*fbf0*/  @!P6 IMAD.MOV.U32 R11, RZ, RZ, R12 ;  /* 0x000000ffff0be224 */ /* 0x000fd400078e000c */
.L_x_442:
[----:B------:R-:W-:Y:S05]  /*fc00*/  BSYNC.RECONVERGENT B2 ;  /* 0x0000000000027941 */ /* 0x000fea0003800200 */
.L_x_441:
        /* <DEDUP_REMOVED lines=61> */
.L_x_439:
[----:B------:R-:W-:Y:S05]  /*ffe0*/  BSYNC.RECONVERGENT B1 ;  /* 0x0000000000017941 */ /* 0x000fea0003800200 */
.L_x_438:
[----:B------:R-:W-:Y:S02]  /*fff0*/  I2FP.F32.U32 R74, R74 ;  /* 0x0000004a004a7245 */ /* 0x000fe40000201000 */
[----:B------:R-:W-:Y:S02]  /*10000*/  PRMT R75, R71, 0x7632, R75 ;  /* 0x00007632474b7816 */ /* 0x000fe4000000004b */
[----:B------:R-:W-:Y:S01]  /*10010*/  PRMT R73, R73, 0x5410, R78 ;  /* 0x0000541049497816 */ /* 0x000fe2000000004e */
[----:B------:R-:W-:Y:S01]  /*10020*/  FFMA.FTZ R74, R74, R156, 1.1641532182693481445e-10 ;  /* 0x2f0000004a4a7423 */ /* 0x000fe2000001009c */
[----:B------:R-:W-:Y:S01]  /*10030*/  PRMT R72, R72, 0x5410, R77 ;  /* 0x0000541048487816 */ /* 0x000fe2000000004d */
        /* <DEDUP_REMOVED lines=10> */
[----:B------:R-:W-:Y:S02]  /*100e0*/  PRMT R74, R79, 0x5410, R119 ;  /* 0x000054104f4a7816 */ /* 0x000fe40000000077 */
[----:B------:R-:W-:-:S04]  /*100f0*/  F2FP.BF16.F32.PACK_AB R75, RZ, R103 ;  /* 0x00000067ff4b723e */ /* 0x000fc800000010ff */
[----:B------:R-:W-:-:S07]  /*10100*/  PRMT R75, R154, 0x5410, R75 ;  /* 0x000054109a4b7816 */ /* 0x000fce000000004b */
.L_x_362:
[----:B------:R-:W0:Y:S01]  /*10110*/  LDC.64 R78, c[0x0][0x3a8] ;  /* 0x0000ea00ff4e7b82 */ /* 0x000e220000000a00 */
[C---:B------:R-:W-:Y:S02]  /*10120*/  LOP3.LUT P6, RZ, R18.reuse, 0x8, RZ, 0xc0, !PT ;  /* 0x0000000812ff7812 */ /* 0x040fe400078cc0ff */
[----:B------:R-:W-:Y:S01]  /*10130*/  LOP3.LUT P1, RZ, R18, 0x10, RZ, 0xc0, !PT ;  /* 0x0000001012ff7812 */ /* 0x000fe2000782c0ff */
[----:B0-----:R-:W-:-:S05]  /*10140*/  IMAD.WIDE.U32 R78, R10, 0x10, R78 ;  /* 0x000000100a4e7825 */ /* 0x001fca00078e004e */
[----:B------:R0:W-:Y:S02]  /*10150*/  STG.E.128 desc[UR6][R78.64], R72 ;  /* 0x000000484e007986 */ /* 0x0001e4000c101d06 */
[----:B0-----:R-:W0:Y:S01]  /*10160*/  LDC.64 R78, c[0x0][0x3b0] ;  /* 0x0000ec00ff4e7b82 */ /* 0x001e220000000a00 */
[----:B------:R-:W-:Y:S02]  /*10170*/  SEL R73, RZ, 0x1000000, !P5 ;  /* 0x01000000ff497807 */ /* 0x000fe40006800000 */
[----:B------:R-:W-:Y:S02]  /*10180*/  SEL R72, RZ, 0x10000, !P4 ;  /* 0x00010000ff487807 */ /* 0x000fe40006000000 */
[----:B------:R-:W-:Y:S02]  /*10190*/  SEL R74, RZ, 0x100, !P3 ;  /* 0x00000100ff4a7807 */ /* 0x000fe40005800000 */
[C---:B------:R-:W-:Y:S02]  /*101a0*/  LOP3.LUT P5, RZ, R18.reuse, 0x4, RZ, 0xc0, !PT ;  /* 0x0000000412ff7812 */ /* 0x040fe400078ac0ff */
[----:B------:R-:W-:-:S02]  /*101b0*/  LOP3.LUT P4, RZ, R18, 0x2, RZ, 0xc0, !PT ;  /* 0x0000000212ff7812 */ /* 0x000fc4000788c0ff */
[----:B------:R-:W-:Y:S02]  /*101c0*/  LOP3.LUT R73, R74, R73, R72, 0xfe, !PT ;  /* 0x000000494a497212 */ /* 0x000fe400078efe48 */
[----:B------:R-:W-:Y:S02]  /*101d0*/  SEL R72, RZ, 0x1000000, !P4 ;  /* 0x01000000ff487807 */ /* 0x000fe40006000000 */
[----:B------:R-:W-:Y:S02]  /*101e0*/  SEL R74, RZ, 0x10000, !P5 ;  /* 0x00010000ff4a7807 */ /* 0x000fe40006800000 */
[----:B------:R-:W-:-:S04]  /*101f0*/  SEL R75, RZ, 0x100, !P6 ;  /* 0x00000100ff4b7807 */ /* 0x000fc80007000000 */
[----:B------:R-:W-:Y:S02]  /*10200*/  LOP3.LUT R72, R75, R72, R74, 0xfe, !PT ;  /* 0x000000484b487212 */ /* 0x000fe400078efe4a */
[----:B------:R-:W-:-:S04]  /*10210*/  SEL R74, RZ, 0x1, !P2 ;  /* 0x00000001ff4a7807 */ /* 0x000fc80005000000 */
[----:B------:R-:W-:Y:S02]  /*10220*/  LOP3.LUT R73, R73, R74, RZ, 0xfc, !PT ;  /* 0x0000004a49497212 */ /* 0x000fe400078efcff */
[----:B------:R-:W-:-:S04]  /*10230*/  SEL R74, RZ, 0x1, !P1 ;  /* 0x00000001ff4a7807 */ /* 0x000fc80004800000 */
[----:B------:R-:W-:Y:S01]  /*10240*/  LOP3.LUT R72, R72, R74, RZ, 0xfc, !PT ;  /* 0x0000004a48487212 */ /* 0x000fe200078efcff */
[----:B0-----:R-:W-:-:S05]  /*10250*/  IMAD.WIDE.U32 R74, R10, 0x8, R78 ;  /* 0x000000080a4a7825 */ /* 0x001fca00078e004e */
[----:B------:R0:W-:Y:S01]  /*10260*/  STG.E.64 desc[UR6][R74.64], R72 ;  /* 0x000000484a007986 */ /* 0x0001e2000c101b06 */
[----:B------:R-:W-:Y:S05]  /*10270*/  @!P0 BRA `(.L_x_443) ;  /* 0x0000000000508947 */ /* 0x000fea0003800000 */
[----:B0-----:R-:W-:Y:S01]  /*10280*/  IMAD.U32 R72, R2, 0x10000, RZ ;  /* 0x0001000002487824 */ /* 0x001fe200078e00ff */
[----:B------:R-:W-:Y:S02]  /*10290*/  LOP3.LUT R73, R0, 0xffff, RZ, 0xc0, !PT ;  /* 0x0000ffff00497812 */ /* 0x000fe400078ec0ff */
[----:B------:R-:W-:Y:S02]  /*102a0*/  LOP3.LUT R74, R6, 0xff, RZ, 0xc0, !PT ;  /* 0x000000ff064a7812 */ /* 0x000fe400078ec0ff */
[----:B------:R-:W-:Y:S02]  /*102b0*/  LOP3.LUT R72, R72, 0xff0000, RZ, 0xc0, !PT ;  /* 0x00ff000048487812 */ /* 0x000fe400078ec0ff */
[----:B------:R-:W-:Y:S01]  /*102c0*/  LOP3.LUT R78, R7, 0xff, RZ, 0xc0, !PT ;  /* 0x000000ff074e7812 */ /* 0x000fe200078ec0ff */
[----:B------:R-:W-:Y:S01]  /*102d0*/  IMAD.WIDE.U32 R74, R74, 0x10000, RZ ;  /* 0x000100004a4a7825 */ /* 0x000fe200078e00ff */
[----:B------:R-:W-:Y:S02]  /*102e0*/  PRMT R73, R72, 0x4210, R73 ;  /* 0x0000421048497816 */ /* 0x000fe40000000049 */
[----:B------:R-:W-:Y:S01]  /*102f0*/  PRMT R72, R3, 0x7104, RZ ;  /* 0x0000710403487816 */ /* 0x000fe200000000ff */
[----:B------:R-:W-:-:S03]  /*10300*/  IMAD.WIDE.U32 R78, R78, 0x100, RZ ;  /* 0x000001004e4e7825 */ /* 0x000fc600078e00ff */
[----:B------:R-:W-:Y:S02]  /*10310*/  LOP3.LUT R73, R73, 0xff00, R72, 0xf8, !PT ;  /* 0x0000ff0049497812 */ /* 0x000fe400078ef848 */
[----:B------:R-:W-:Y:S02]  /*10320*/  LOP3.LUT R72, R5, 0xff, RZ, 0xc0, !PT ;  /* 0x000000ff05487812 */ /* 0x000fe400078ec0ff */
[----:B------:R-:W-:-:S03]  /*10330*/  LOP3.LUT R77, R73, 0xff, R4, 0xf8, !PT ;  /* 0x000000ff494d7812 */ /* 0x000fc600078ef804 */
[----:B------:R-:W-:-:S05]  /*10340*/  IMAD.WIDE.U32 R72, R72, 0x1000000, RZ ;  /* 0x0100000048487825 */ /* 0x000fca00078e00ff */
[----:B------:R-:W-:Y:S02]  /*10350*/  LOP3.LUT R73, R75, R77, R73, 0xfe, !PT ;  /* 0x0000004d4b497212 */ /* 0x000fe400078efe49 */
[----:B------:R-:W-:Y:S02]  /*10360*/  LOP3.LUT R72, R78, R72, R74, 0xfe, !PT ;  /* 0x000000484e487212 */ /* 0x000fe400078efe4a */
[----:B------:R-:W0:Y:S01]  /*10370*/  LDC.64 R74, c[0x0][0x3b8] ;  /* 0x0000ee00ff4a7b82 */ /* 0x000e220000000a00 */
[----:B------:R-:W-:Y:S02]  /*10380*/  LOP3.LUT R73, R73, R79, RZ, 0xfc, !PT ;  /* 0x0000004f49497212 */ /* 0x000fe400078efcff */
[----:B------:R-:W-:Y:S01]  /*10390*/  LOP3.LUT R72, R72, 0xff, R8, 0xf8, !PT ;  /* 0x000000ff48487812 */ /* 0x000fe200078ef808 */
[----:B0-----:R-:W-:-:S05]  /*103a0*/  IMAD.WIDE.U32 R74, R10, 0x8, R74 ;  /* 0x000000080a4a7825 */ /* 0x001fca00078e004a */
[----:B------:R1:W-:Y:S02]  /*103b0*/  STG.E.64 desc[UR6][R74.64], R72 ;  /* 0x000000484a007986 */ /* 0x0003e4000c101b06 */
.L_x_443:
[----:B------:R-:W-:Y:S01]  /*103c0*/  MOV R119, R76 ;  /* 0x0000004c00777202 */ /* 0x000fe20000000f00 */
[----:B------:R-:W-:-:S07]  /*103d0*/  VIADD R78, R10, 0x20 ;  /* 0x000000200a4e7836 */ /* 0x000fce0000000000 */
.L_x_320:
[----:B------:R-:W-:Y:S05]  /*103e0*/  BSYNC.RECONVERGENT B0 ;  /* 0x0000000000007941 */ /* 0x000fea0003800200 */
.L_x_319:
        /* <DEDUP_REMOVED lines=18> */
[----:B------:R-:W-:Y:S05]  /*10510*/  @!P0 BRA `(.L_x_446) ;  /* 0x0000006400448947 */ /* 0x000fea0003800000 */
[----:B------:R-:W-:Y:S01]  /*10520*/  ISETP.NE.AND P2, PT, R14, 0x1, PT ;  /* 0x000000010e00780c */ /* 0x000fe20003f45270 */
[----:B------:R-:W-:Y:S01]  /*10530*/  BSSY.RECONVERGENT B1, `(.L_x_447) ;  /* 0x000005a000017945 */ /* 0x000fe20003800200 */
[----:B------:R-:W-:Y:S01]  /*10540*/  IMAD.MOV.U32 R2, RZ, RZ, 0x2 ;  /* 0x00000002ff027424 */ /* 0x000fe200078e00ff */
[----:B------:R-:W-:Y:S01]  /*10550*/  MOV R0, R12 ;  /* 0x0000000c00007202 */ /* 0x000fe20000000f00 */
[----:B------:R-:W-:-:S09]  /*10560*/  IMAD.MOV.U32 R79, RZ, RZ, R119 ;  /* 0x000000ffff4f7224 */ /* 0x000fd200078e0077 */
[----:B------:R-:W-:Y:S05]  /*10570*/  @!P2 BRA `(.L_x_448) ;  /* 0x000000040054a947 */ /* 0x000fea0003800000 */
[----:B------:R-:W-:-:S13]  /*10580*/  ISETP.NE.AND P2, PT, R14, 0x3, PT ;  /* 0x000000030e00780c */ /* 0x000fda0003f45270 */
[----:B------:R-:W-:Y:S05]  /*10590*/  @!P2 BRA `(.L_x_449) ;  /* 0x000000000020a947 */ /* 0x000fea0003800000 */
[----:B------:R-:W-:-:S13]  /*105a0*/  ISETP.NE.AND P2, PT, R14, 0x2, PT ;  /* 0x000000020e00780c */ /* 0x000fda0003f45270 */
[----:B------:R-:W-:Y:S01]  /*105b0*/  @!P2 IMAD.MOV.U32 R2, RZ, RZ, 0x3 ;  /* 0x00000003ff02a424 */ /* 0x000fe200078e00ff */
[----:B------:R-:W-:Y:S01]  /*105c0*/  @!P2 MOV R0, R15 ;  /* 0x0000000f0000a202 */ /* 0x000fe20000000f00 */
[--C-:B------:R-:W-:Y:S01]  /*105d0*/  @!P2 IMAD.MOV.U32 R79, RZ, RZ, R119.reuse ;  /* 0x000000ffff4fa224 */ /* 0x100fe200078e0077 */
[----:B------:R-:W-:Y:S01]  /*105e0*/  @P2 IADD3 R2, PT, PT, R14, 0x1, RZ ;  /* 0x000000010e022810 */ /* 0x000fe20007ffe0ff */
[----:B------:R-:W-:Y:S02]  /*105f0*/  @P2 IMAD.MOV.U32 R79, RZ, RZ, R119 ;  /* 0x000000ffff4f2224 */ /* 0x000fe400078e0077 */
[----:B------:R-:W-:Y:S01]  /*10600*/  @P2 IMAD.MOV.U32 R0, RZ, RZ, R16 ;  /* 0x000000ffff002224 */ /* 0x000fe200078e0010 */
[----:B------:R-:W-:Y:S06]  /*10610*/  BRA `(.L_x_448) ;  /* 0x00000004002c7947 */ /* 0x000fec0003800000 */
.L_x_449:
        /* <DEDUP_REMOVED lines=13> */
.L_x_451:
[----:B------:R-:W-:Y:S05]  /*106f0*/  BSYNC.RECONVERGENT B2 ;  /* 0x0000000000027941 */ /* 0x000fea0003800200 */
.L_x_450:
        /* <DEDUP_REMOVED lines=25> */
[----:B------:R-:W-:-:S05]  /*10890*/  IMAD.WIDE.U32 R4, R5, -0x2daee0ad, RZ ;  /* 0xd2511f5305047825 */ /* 0x000fca00078e00ff */
[----:B------:R-:W-:Y:S01]  /*108a0*/  LOP3.LUT R3, R3, R2, R5, 0x96, !PT ;  /* 0x0000000203037212 */ /* 0x000fe200078e9605 */
[----:B------:R-:W-:-:S04]  /*108b0*/  VIADD R5, R60, 0x1715609d ;  /* 0x1715609d3c057836 */ /* 0x000fc80000000000 */
        /* <DEDUP_REMOVED lines=24> */
[----:B------:R-:W-:Y:S01]  /*10a40*/  VIADD R0, R60, 0x8ff34781 ;  /* 0x8ff347813c007836 */ /* 0x000fe20000000000 */
[----:B------:R-:W-:-:S04]  /*10a50*/  MOV R12, R4 ;  /* 0x00000004000c7202 */ /* 0x000fc80000000f00 */
[----:B------:R-:W-:Y:S01]  /*10a60*/  LOP3.LUT R16, R0, R2, R5, 0x96, !PT ;  /* 0x0000000200107212 */ /* 0x000fe200078e9605 */
[----:B------:R-:W-:-:S04]  /*10a70*/  IMAD.WIDE.U32 R2, R3, -0x2daee0ad, RZ ;  /* 0xd2511f5303027825 */ /* 0x000fc800078e00ff */
[----:B------:R-:W-:Y:S02]  /*10a80*/  VIADD R0, R61, 0x96a522ad ;  /* 0x96a522ad3d007836 */ /* 0x000fe40000000000 */
[----:B------:R-:W-:Y:S02]  /*10a90*/  IMAD.MOV.U32 R79, RZ, RZ, R2 ;  /* 0x000000ffff4f7224 */ /* 0x000fe400078e0002 */
[----:B------:R-:W-:Y:S01]  /*10aa0*/  HFMA2 R2, -RZ, RZ, 0, 0 ;  /* 0x00000000ff027431 */ /* 0x000fe200000001ff */
[----:B------:R-:W-:Y:S01]  /*10ab0*/  LOP3.LUT R15, R0, R6, R3, 0x96, !PT ;  /* 0x00000006000f7212 */ /* 0x000fe200078e9603 */
[----:B------:R-:W-:-:S07]  /*10ac0*/  IMAD.MOV.U32 R0, RZ, RZ, R119 ;  /* 0x000000ffff007224 */ /* 0x000fce00078e0077 */
.L_x_448:
[----:B------:R-:W-:Y:S05]  /*10ad0*/  BSYNC.RECONVERGENT B1 ;  /* 0x0000000000017941 */ /* 0x000fea0003800200 */
.L_x_447:
[----:B------:R-:W0:Y:S01]  /*10ae0*/  LDC R156, c[0x0][0x404] ;  /* 0x00010100ff9c7b82 */ /* 0x000e220000000800 */
[----:B------:R-:W-:Y:S01]  /*10af0*/  I2FP.F32.U32 R0, R0 ;  /* 0x0000000000007245 */ /* 0x000fe20000201000 */
[----:B------:R-:W-:Y:S01]  /*10b00*/  IMAD.MOV.U32 R157, RZ, RZ, 0x2f800000 ;  /* 0x2f800000ff9d7424 */ /* 0x000fe200078e00ff */
[----:B------:R-:W-:Y:S01]  /*10b10*/  ISETP.NE.AND P3, PT, R2, 0x1, PT ;  /* 0x000000010200780c */ /* 0x000fe20003f65270 */
[----:B-----5:R-:W-:Y:S01]  /*10b20*/  IMAD.U32 R3, R72, 0x10000, RZ ;  /* 0x0001000048037824 */ /* 0x020fe200078e00ff */
[----:B------:R-:W-:Y:S01]  /*10b30*/  LOP3.LUT R18, R18, 0xffffffef, RZ, 0xc0, !PT ;  /* 0xffffffef12127812 */ /* 0x000fe200078ec0ff */
[----:B------:R-:W-:Y:S01]  /*10b40*/  FFMA.FTZ R0, R0, R157, 1.1641532182693481445e-10 ;  /* 0x2f00000000007423 */ /* 0x000fe2000001009d */
[----:B------:R-:W-:Y:S01]  /*10b50*/  BSSY.RECONVERGENT B1, `(.L_x_452) ;  /* 0x000005e000017945 */ /* 0x000fe20003800200 */
[----:B------:R-:W1:Y:S01]  /*10b60*/  LDC R102, c[0x0][0x408] ;  /* 0x00010200ff667b82 */ /* 0x000e620000000800 */
[----:B------:R-:W-:Y:S02]  /*10b70*/  HFMA2 R4, -RZ, RZ, 0, 1.1920928955078125e-07 ;  /* 0x00000002ff047431 */ /* 0x000fe400000001ff */
[----:B0-----:R-:W-:-:S02]  /*10b80*/  FSETP.GTU.FTZ.AND P2, PT, R0, R156, PT ;  /* 0x0000009c0000720b */ /* 0x001fc40003f5c000 */
[----:B------:R-:W-:Y:S02]  /*10b90*/  PRMT R0, R72, 0x7632, R0 ;  /* 0x0000763248007816 */ /* 0x000fe40000000000 */
[----:B------:R-:W-:Y:S01]  /*10ba0*/  PLOP3.LUT P4, PT, P2, PT, PT, 0x8, 0x80 ;  /* 0x000000000080781c */ /* 0x000fe2000178e170 */
[----:B-1----:R-:W-:-:S05]  /*10bb0*/  FMUL.FTZ R3, R3, R102 ;  /* 0x0000006603037220 */ /* 0x002fca0000410000 */
        /* <DEDUP_REMOVED lines=12> */
.L_x_454:
        /* <DEDUP_REMOVED lines=13> */
.L_x_456:
[----:B------:R-:W-:Y:S05]  /*10d50*/  BSYNC.RECONVERGENT B2 ;  /* 0x0000000000027941 */ /* 0x000fea0003800200 */
.L_x_455:
        /* <DEDUP_REMOVED lines=61> */
.L_x_453:
[----:B------:R-:W-:Y:S05]  /*11130*/  BSYNC.RECONVERGENT B1 ;  /* 0x0000000000017941 */ /* 0x000fea0003800200 */
.L_x_452:
[----:B------:R-:W-:Y:S01]  /*11140*/  I2FP.F32.U32 R2, R3 ;  /* 0x0000000300027245 */ /* 0x000fe20000201000 */
[----:B------:R-:W-:Y:S01]  /*11150*/  BSSY.RECONVERGENT B1, `(.L_x_457) ;  /* 0x0000064000017945 */ /* 0x000fe20003800200 */
[----:B------:R-:W-:Y:S02]  /*11160*/  ISETP.NE.AND P3, PT, R4, 0x1, PT ;  /* 0x000000010400780c */ /* 0x000fe40003f65270 */
[----:B------:R-:W-:Y:S01]  /*11170*/  @P1 SHF.L.U32 R3, R64, 0x10, RZ ;  /* 0x0000001040031819 */ /* 0x000fe200000006ff */
[----:B------:R-:W-:-:S05]  /*11180*/  FFMA.FTZ R2, R2, R157, 1.1641532182693481445e-10 ;  /* 0x2f00000002027423 */ /* 0x000fca000001009d */
[----:B------:R-:W-:Y:S01]  /*11190*/  FSETP.GTU.FTZ.AND P2, PT, R2, R156, PT ;  /* 0x0000009c0200720b */ /* 0x000fe20003f5c000 */
[----:B------:R-:W-:-:S04]  /*111a0*/  IMAD.U32 R2, R68, 0x10000, RZ ;  /* 0x0001000044027824 */ /* 0x000fc800078e00ff */
[----:B------:R-:W-:-:S05]  /*111b0*/  FMUL.FTZ R2, R2, R102 ;  /* 0x0000006602027220 */ /* 0x000fca0000410000 */
[----:B------:R-:W-:-:S05]  /*111c0*/  FSEL R2, R2, RZ, !P2 ;  /* 0x000000ff02027208 */ /* 0x000fca0005000000 */
[----:B------:R-:W-:-:S04]  /*111d0*/  FADD.FTZ R2, R8, R2 ;  /* 0x0000000208027221 */ /* 0x000fc80000010000 */
[--C-:B------:R-:W-:Y:S01]  /*111e0*/  @P1 FADD.FTZ R109, R3, R2.reuse ;  /* 0x00000002036d1221 */ /* 0x100fe20000010000 */
        /* <DEDUP_REMOVED lines=15> */
.L_x_459:
        /* <DEDUP_REMOVED lines=13> */
.L_x_461:
[----:B------:R-:W-:Y:S05]  /*113b0*/  BSYNC.RECONVERGENT B2 ;  /* 0x0000000000027941 */ /* 0x000fea0003800200 */
.L_x_460:
        /* <DEDUP_REMOVED lines=61> */
.L_x_458:
[----:B------:R-:W-:Y:S05]  /*11790*/  BSYNC.RECONVERGENT B1 ;  /* 0x0000000000017941 */ /* 0x000fea0003800200 */
.L_x_457:
[----:B------:R-:W-:Y:S01]  /*117a0*/  I2FP.F32.U32 R3, R3 ;  /* 0x0000000300037245 */ /* 0x000fe20000201000 */
[----:B------:R-:W-:Y:S01]  /*117b0*/  IMAD.U32 R0, R0, 0x10000, RZ ;  /* 0x0001000000007824 */ /* 0x000fe200078e00ff */
[----:B------:R-:W-:Y:S01]  /*117c0*/  ISETP.NE.AND P2, PT, R2, 0x1, PT ;  /* 0x000000010200780c */ /* 0x000fe20003f45270 */
[----:B------:R-:W-:Y:S01]  /*117d0*/  BSSY.RECONVERGENT B1, `(.L_x_462) ;  /* 0x000005e000017945 */ /* 0x000fe20003800200 */
[----:B------:R-:W-:Y:S01]  /*117e0*/  LOP3.LUT R18, R18, 0xfffffff7, RZ, 0xc0, !PT ;  /* 0xfffffff712127812 */ /* 0x000fe200078ec0ff */
[----:B------:R-:W-:Y:S01]  /*117f0*/  FFMA.FTZ R3, R3, R157, 1.1641532182693481445e-10 ;  /* 0x2f00000003037423 */ /* 0x000fe2000001009d */
[----:B------:R-:W-:Y:S01]  /*11800*/  FMUL.FTZ R0, R0, R102 ;  /* 0x0000006600007220 */ /* 0x000fe20000410000 */
[----:B------:R-:W-:-:S03]  /*11810*/  MOV R4, R12 ;  /* 0x0000000c00047202 */ /* 0x000fc60000000f00 */
[----:B------:R-:W-:Y:S01]  /*11820*/  FSETP.GTU.FTZ.AND P3, PT, R3, R156, PT ;  /* 0x0000009c0300720b */ /* 0x000fe20003f7c000 */
[----:B------:R-:W-:-:S03]  /*11830*/  IMAD.MOV.U32 R3, RZ, RZ, 0x2 ;  /* 0x00000002ff037424 */ /* 0x000fc600078e00ff */
[----:B------:R-:W-:Y:S02]  /*11840*/  FSEL R0, R0, RZ, !P3 ;  /* 0x000000ff00007208 */ /* 0x000fe40005800000 */
[----:B------:R-:W-:-:S13]  /*11850*/  PLOP3.LUT P3, PT, P3, PT, PT, 0x8, 0x80 ;  /* 0x000000000080781c */ /* 0x000fda0001f6e170 */
        /* <DEDUP_REMOVED lines=10> */
.L_x_464:
        /* <DEDUP_REMOVED lines=13> */
.L_x_466:
[----:B------:R-:W-:Y:S05]  /*119d0*/  BSYNC.RECONVERGENT B2 ;  /* 0x0000000000027941 */ /* 0x000fea0003800200 */
.L_x_465:
        /* <DEDUP_REMOVED lines=56> */
[----:B------:R-:W-:Y:S02]  /*11d60*/  VIADD R5, R61, 0x96a522ad ;  /* 0x96a522ad3d057836 */ /* 0x000fe40000000000 */
[----:B------:R-:W-:Y:S02]  /*11d70*/  IMAD.MOV.U32 R4, RZ, RZ, R79 ;  /* 0x000000ffff047224 */ /* 0x000fe400078e004f */
[----:B------:R-:W-:Y:S01]  /*11d80*/  IMAD.MOV.U32 R79, RZ, RZ, R2 ;  /* 0x000000ffff4f7224 */ /* 0x000fe200078e0002 */
[----:B------:R-:W-:Y:S01]  /*11d90*/  LOP3.LUT R15, R5, R6, R3, 0x96, !PT ;  /* 0x00000006050f7212 */ /* 0x000fe200078e9603 */
[----:B------:R-:W-:-:S07]  /*11da0*/  HFMA2 R3, -RZ, RZ, 0, 0 ;  /* 0x00000000ff037431 */ /* 0x000fce00000001ff */
.L_x_463:
[----:B------:R-:W-:Y:S05]  /*11db0*/  BSYNC.RECONVERGENT B1 ;  /* 0x0000000000017941 */ /* 0x000fea0003800200 */
.L_x_462:
[----:B------:R-:W-:Y:S01]  /*11dc0*/  I2FP.F32.U32 R4, R4 ;  /* 0x0000000400047245 */ /* 0x000fe20000201000 */
[----:B------:R-:W-:Y:S01]  /*11dd0*/  BSSY.RECONVERGENT B1, `(.L_x_467) ;  /* 0x0000066000017945 */ /* 0x000fe20003800200 */
[----:B------:R-:W-:-:S03]  /*11de0*/  PRMT R2, R68, 0x7632, R2 ;  /* 0x0000763244027816 */ /* 0x000fc60000000002 */
[----:B------:R-:W-:Y:S02]  /*11df0*/  FFMA.FTZ R4, R4, R157, 1.1641532182693481445e-10 ;  /* 0x2f00000004047423 */ /* 0x000fe4000001009d */
[----:B------:R-:W-:-:S03]  /*11e00*/  IMAD.U32 R2, R2, 0x10000, RZ ;  /* 0x0001000002027824 */ /* 0x000fc600078e00ff */
[----:B------:R-:W-:Y:S01]  /*11e10*/  FSETP.GTU.FTZ.AND P2, PT, R4, R156, PT ;  /* 0x0000009c0400720b */ /* 0x000fe20003f5c000 */
[----:B------:R-:W-:-:S05]  /*11e20*/  FMUL.FTZ R2, R2, R102 ;  /* 0x0000006602027220 */ /* 0x000fca0000410000 */
[----:B------:R-:W-:-:S05]  /*11e30*/  FSEL R2, R2, RZ, !P2 ;  /* 0x000000ff02027208 */ /* 0x000fca0005000000 */
[--C-:B------:R-:W-:Y:S01]  /*11e40*/  FADD.FTZ R0, R0, R2.reuse ;  /* 0x0000000200007221 */ /* 0x100fe20000010000 */
[----:B------:R-:W-:-:S05]  /*11e50*/  @P1 PRMT R2, R64, 0x7632, R2 ;  /* 0x0000763240021816 */ /* 0x000fca0000000002 */
[----:B------:R-:W-:-:S04]  /*11e60*/  @P1 IMAD.U32 R2, R2, 0x10000, RZ ;  /* 0x0001000002021824 */ /* 0x000fc800078e00ff */
[----:B------:R-:W-:Y:S01]  /*11e70*/  @P1 FADD.FTZ R23, R0, R2 ;  /* 0x0000000200171221 */ /* 0x000fe20000010000 */
[----:B------:R-:W-:Y:S01]  /*11e80*/  @!P1 MOV R23, R0 ;  /* 0x0000000000179202 */ /* 0x000fe20000000f00 */
[----:B------:R-:W-:Y:S01]  /*11e90*/  IMAD.MOV.U32 R2, RZ, RZ, 0x2 ;  /* 0x00000002ff027424 */ /* 0x000fe200078e00ff */
[----:B------:R-:W-:Y:S02]  /*11ea0*/  SEL R0, RZ, 0x1, P2 ;  /* 0x00000001ff007807 */ /* 0x000fe40001000000 */
[----:B------:R-:W-:Y:S02]  /*11eb0*/  ISETP.NE.AND P2, PT, R3, 0x1, PT ;  /* 0x000000010300780c */ /* 0x000fe40003f45270 */
[----:B------:R-:W-:Y:S01]  /*11ec0*/  PRMT R7, R0, 0x7610, R7 ;  /* 0x0000761000077816 */ /* 0x000fe20000000007 */
[----:B------:R-:W-:Y:S01]  /*11ed0*/  IMAD.MOV.U32 R0, RZ, RZ, R12 ;  /* 0x000000ffff007224 */ /* 0x000fe200078e000c */
        /* <DEDUP_REMOVED lines=10> */
.L_x_469:
        /* <DEDUP_REMOVED lines=13> */
.L_x_471:
[----:B------:R-:W-:Y:S05]  /*12050*/  BSYNC.RECONVERGENT B2 ;  /* 0x0000000000027941 */ /* 0x000fea0003800200 */
.L_x_470:
        /* <DEDUP_REMOVED lines=25> */
[----:B------:R-:W-:-:S05]  /*121f0*/  IMAD.WIDE.U32 R4, R5, -0x2daee0ad, RZ ;  /* 0xd2511f5305047825 */ /* 0x000fca00078e00ff */
        /* <DEDUP_REMOVED lines=26> */
[----:B------:R-:W-:-:S03]  /*123a0*/  IADD3 R0, PT, PT, R60, -0x700cb87f, RZ ;  /* 0x8ff347813c007810 */ /* 0x000fc60007ffe0ff */
[----:B------:R-:W-:Y:S01]  /*123b0*/  IMAD.MOV.U32 R12, RZ, RZ, R4 ;  /* 0x000000ffff0c7224 */ /* 0x000fe200078e0004 */
[----:B------:R-:W-:Y:S01]  /*123c0*/  LOP3.LUT R16, R0, R2, R5, 0x96, !PT ;  /* 0x0000000200107212 */ /* 0x000fe200078e9605 */
[----:B------:R-:W-:-:S04]  /*123d0*/  IMAD.WIDE.U32 R2, R3, -0x2daee0ad, RZ ;  /* 0xd2511f5303027825 */ /* 0x000fc800078e00ff */
[----:B------:R-:W-:-:S05]  /*123e0*/  VIADD R0, R61, 0x96a522ad ;  /* 0x96a522ad3d007836 */ /* 0x000fca0000000000 */
[----:B------:R-:W-:Y:S02]  /*123f0*/  LOP3.LUT R15, R0, R14, R3, 0x96, !PT ;  /* 0x0000000e000f7212 */ /* 0x000fe400078e9603 */
[----:B------:R-:W-:Y:S01]  /*12400*/  MOV R0, R79 ;  /* 0x0000004f00007202 */ /* 0x000fe20000000f00 */
[----:B------:R-:W-:Y:S02]  /*12410*/  IMAD.MOV.U32 R79, RZ, RZ, R2 ;  /* 0x000000ffff4f7224 */ /* 0x000fe400078e0002 */
[----:B------:R-:W-:-:S07]  /*12420*/  IMAD.MOV.U32 R2, RZ, RZ, RZ ;  /* 0x000000ffff027224 */ /* 0x000fce00078e00ff */
.L_x_468:
[----:B------:R-:W-:Y:S05]  /*12430*/  BSYNC.RECONVERGENT B1 ;  /* 0x0000000000017941 */ /* 0x000fea0003800200 */
.L_x_467:
[----:B------:R-:W-:Y:S01]  /*12440*/  I2FP.F32.U32 R0, R0 ;  /* 0x0000000000007245 */ /* 0x000fe20000201000 */
[----:B------:R-:W-:Y:S01]  /*12450*/  BSSY.RECONVERGENT B1, `(.L_x_472) ;  /* 0x0000061000017945 */ /* 0x000fe20003800200 */
[----:B------:R-:W-:Y:S01]  /*12460*/  LOP3.LUT R18, R18, 0xfffffffb, RZ, 0xc0, !PT ;  /* 0xfffffffb12127812 */ /* 0x000fe200078ec0ff */
[----:B------:R-:W-:Y:S01]  /*12470*/  IMAD.MOV.U32 R4, RZ, RZ, 0x2 ;  /* 0x00000002ff047424 */ /* 0x000fe200078e00ff */
[----:B------:R-:W-:Y:S01]  /*12480*/  PRMT R51, R73, 0x7632, R51 ;  /* 0x0000763249337816 */ /* 0x000fe20000000033 */
[----:B------:R-:W-:Y:S01]  /*12490*/  FFMA.FTZ R0, R0, R157, 1.1641532182693481445e-10 ;  /* 0x2f00000000007423 */ /* 0x000fe2000001009d */
[----:B------:R-:W-:-:S04]  /*124a0*/  IMAD.MOV.U32 R3, RZ, RZ, R12 ;  /* 0x000000ffff037224 */ /* 0x000fc800078e000c */
[----:B------:R-:W-:Y:S02]  /*124b0*/  FSETP.GTU.FTZ.AND P2, PT, R0, R156, PT ;  /* 0x0000009c0000720b */ /* 0x000fe40003f5c000 */
[----:B------:R-:W-:-:S05]  /*124c0*/  SHF.L.U32 R0, R73, 0x10, RZ ;  /* 0x0000001049007819 */ /* 0x000fca00000006ff */
[----:B------:R-:W-:-:S05]  /*124d0*/  FMUL.FTZ R0, R0, R102 ;  /* 0x0000006600007220 */ /* 0x000fca0000410000 */
[----:B------:R-:W-:Y:S02]  /*124e0*/  FSEL R0, R0, RZ, !P2 ;  /* 0x000000ff00007208 */ /* 0x000fe40005000000 */
        /* <DEDUP_REMOVED lines=12> */
.L_x_474:
        /* <DEDUP_REMOVED lines=13> */
.L_x_476:
[----:B------:R-:W-:Y:S05]  /*12680*/  BSYNC.RECONVERGENT B2 ;  /* 0x0000000000027941 */ /* 0x000fea0003800200 */
.L_x_475:
        /* <DEDUP_REMOVED lines=31> */
[----:B------:R-:W-:-:S03]  /*12880*/  IADD3 R6, PT, PT, R60, -0x4ab325aa, RZ ;  /* 0xb54cda563c067810 */ /* 0x000fc60007ffe0ff */
        /* <DEDUP_REMOVED lines=29> */
.L_x_473:
[----:B------:R-:W-:Y:S05]  /*12a60*/  BSYNC.RECONVERGENT B1 ;  /* 0x0000000000017941 */ /* 0x000fea0003800200 */
.L_x_472:
        /* <DEDUP_REMOVED lines=10> */
[----:B------:R-:W-:Y:S01]  /*12b10*/  @P1 IMAD.U32 R3, R65, 0x10000, RZ ;  /* 0x0001000041031824 */ /* 0x000fe200078e00ff */
[----:B------:R-:W-:Y:S01]  /*12b20*/  PRMT R6, R2, 0x7610, R6 ;  /* 0x0000761002067816 */ /* 0x000fe20000000006 */
[----:B------:R-:W-:Y:S02]  /*12b30*/  HFMA2 R2, -RZ, RZ, 0, 1.1920928955078125e-07 ;  /* 0x00000002ff027431 */ /* 0x000fe400000001ff */
[--C-:B------:R-:W-:Y:S01]  /*12b40*/  @P1 FADD.FTZ R24, R3, R0.reuse ;  /* 0x0000000003181221 */ /* 0x100fe20000010000 */
[----:B------:R-:W-:-:S02]  /*12b50*/  @!P1 IMAD.MOV.U32 R24, RZ, RZ, R0 ;  /* 0x000000ffff189224 */ /* 0x000fc400078e0000 */
[----:B------:R-:W-:-:S03]  /*12b60*/  IMAD.MOV.U32 R3, RZ, RZ, R12 ;  /* 0x000000ffff037224 */ /* 0x000fc600078e000c */
        /* <DEDUP_REMOVED lines=10> */
.L_x_479:
        /* <DEDUP_REMOVED lines=13> */
.L_x_481:
[----:B------:R-:W-:Y:S05]  /*12ce0*/  BSYNC.RECONVERGENT B2 ;  /* 0x0000000000027941 */ /* 0x000fea0003800200 */
.L_x_480:
        /* <DEDUP_REMOVED lines=33> */
[----:B------:R-:W-:-:S05]  /*12f00*/  LOP3.LUT R5, R5, R4, R15, 0x96, !PT ;  /* 0x0000000405057212 */ /* 0x000fca00078e960f */
[----:B------:R-:W-:-:S05]  /*12f10*/  IMAD.WIDE.U32 R4, R5, -0x326172a9, RZ ;  /* 0xcd9e8d5705047825 */ /* 0x000fca00078e00ff */
        /* <DEDUP_REMOVED lines=26> */
.L_x_478:
[----:B------:R-:W-:Y:S05]  /*130c0*/  BSYNC.RECONVERGENT B1 ;  /* 0x0000000000017941 */ /* 0x000fea0003800200 */
.L_x_477:
[----:B------:R-:W-:Y:S01]  /*130d0*/  I2FP.F32.U32 R3, R3 ;  /* 0x0000000300037245 */ /* 0x000fe20000201000 */
[----:B------:R-:W-:Y:S01]  /*130e0*/  IMAD.U32 R4, R51, 0x10000, RZ ;  /* 0x0001000033047824 */ /* 0x000fe200078e00ff */
[----:B------:R-:W-:Y:S01]  /*130f0*/  LOP3.LUT R18, R18, 0xfffffffd, RZ, 0xc0, !PT ;  /* 0xfffffffd12127812 */ /* 0x000fe200078ec0ff */
[----:B------:R-:W-:Y:S02]  /*13100*/  BSSY.RECONVERGENT B1, `(.L_x_482) ;  /* 0x000005e000017945 */ /* 0x000fe40003800200 */
[----:B------:R-:W-:Y:S01]  /*13110*/  FFMA.FTZ R3, R3, R157, 1.1641532182693481445e-10 ;  /* 0x2f00000003037423 */ /* 0x000fe2000001009d */
[----:B------:R-:W-:-:S04]  /*13120*/  FMUL.FTZ R4, R4, R102 ;  /* 0x0000006604047220 */ /* 0x000fc80000410000 */
[----:B------:R-:W-:Y:S01]  /*13130*/  FSETP.GTU.FTZ.AND P2, PT, R3, R156, PT ;  /* 0x0000009c0300720b */ /* 0x000fe20003f5c000 */
[----:B------:R-:W-:-:S03]  /*13140*/  IMAD.MOV.U32 R3, RZ, RZ, R12 ;  /* 0x000000ffff037224 */ /* 0x000fc600078e000c */
[----:B------:R-:W-:Y:S01]  /*13150*/  FSEL R51, R4, RZ, !P2 ;  /* 0x000000ff04337208 */ /* 0x000fe20005000000 */
[----:B------:R-:W-:Y:S01]  /*13160*/  HFMA2 R4, -RZ, RZ, 0, 1.1920928955078125e-07 ;  /* 0x00000002ff047431 */ /* 0x000fe200000001ff */
[----:B------:R-:W-:-:S13]  /*13170*/  PLOP3.LUT P2, PT, P2, PT, PT, 0x8, 0x80 ;  /* 0x000000000080781c */ /* 0x000fda000174e170 */
[----:B------:R-:W-:Y:S02]  /*13180*/  @P2 LOP3.LUT R18, R18, 0x2, RZ, 0xfc, !PT ;  /* 0x0000000212122812 */ /* 0x000fe400078efcff */
[----:B------:R-:W-:-:S13]  /*13190*/  ISETP.NE.AND P2, PT, R2, 0x1, PT ;  /* 0x000000010200780c */ /* 0x000fda0003f45270 */
        /* <DEDUP_REMOVED lines=9> */
.L_x_484:
        /* <DEDUP_REMOVED lines=13> */
.L_x_486:
[----:B------:R-:W-:Y:S05]  /*13300*/  BSYNC.RECONVERGENT B2 ;  /* 0x0000000000027941 */ /* 0x000fea0003800200 */
.L_x_485:
        /* <DEDUP_REMOVED lines=61> */
.L_x_483:
[----:B------:R-:W-:Y:S05]  /*136e0*/  BSYNC.RECONVERGENT B1 ;  /* 0x0000000000017941 */ /* 0x000fea0003800200 */
.L_x_482:
[----:B------:R-:W-:Y:S01]  /*136f0*/  I2FP.F32.U32 R2, R3 ;  /* 0x0000000300027245 */ /* 0x000fe20000201000 */
[----:B------:R-:W-:Y:S01]  /*13700*/  BSSY.RECONVERGENT B1, `(.L_x_487) ;  /* 0x0000066000017945 */ /* 0x000fe20003800200 */
[----:B------:R-:W-:Y:S02]  /*13710*/  PRMT R3, R69, 0x7632, R3 ;  /* 0x0000763245037816 */ /* 0x000fe40000000003 */
[----:B------:R-:W-:Y:S01]  /*13720*/  @P1 PRMT R5, R65, 0x7632, R5 ;  /* 0x0000763241051816 */ /* 0x000fe20000000005 */
[----:B------:R-:W-:Y:S02]  /*13730*/  FFMA.FTZ R2, R2, R157, 1.1641532182693481445e-10 ;  /* 0x2f00000002027423 */ /* 0x000fe4000001009d */
[----:B------:R-:W-:Y:S01]  /*13740*/  IMAD.U32 R3, R3, 0x10000, RZ ;  /* 0x0001000003037824 */ /* 0x000fe200078e00ff */
[----:B------:R-:W-:Y:S02]  /*13750*/  @P1 SHF.L.U32 R5, R5, 0x10, RZ ;  /* 0x0000001005051819 */ /* 0x000fe400000006ff */
[----:B------:R-:W-:Y:S01]  /*13760*/  FSETP.GTU.FTZ.AND P2, PT, R2, R156, PT ;  /* 0x0000009c0200720b */ /* 0x000fe20003f5c000 */
[----:B------:R-:W-:-:S03]  /*13770*/  FMUL.FTZ R3, R3, R102 ;  /* 0x0000006603037220 */ /* 0x000fc60000410000 */
[----:B------:R-:W-:Y:S02]  /*13780*/  SEL R2, RZ, 0x1, P2 ;  /* 0x00000001ff027807 */ /* 0x000fe40001000000 */
[----:B------:R-:W-:Y:S02]  /*13790*/  FSEL R3, R3, RZ, !P2 ;  /* 0x000000ff03037208 */ /* 0x000fe40005000000 */
[----:B------:R-:W-:-:S03]  /*137a0*/  ISETP.NE.AND P2, PT, R4, 0x1, PT ;  /* 0x000000010400780c */ /* 0x000fc60003f45270 */
[----:B------:R-:W-:-:S04]  /*137b0*/  FADD.FTZ R3, R51, R3 ;  /* 0x0000000333037221 */ /* 0x000fc80000010000 */
[----:B------:R-:W-:Y:S01]  /*137c0*/  @P1 FADD.FTZ R52, R3, R5 ;  /* 0x0000000503341221 */ /* 0x000fe20000010000 */
        /* <DEDUP_REMOVED lines=14> */
.L_x_489:
        /* <DEDUP_REMOVED lines=13> */
.L_x_491:
[----:B------:R-:W-:Y:S05]  /*13980*/  BSYNC.RECONVERGENT B2 ;  /* 0x0000000000027941 */ /* 0x000fea0003800200 */
.L_x_490:
        /* <DEDUP_REMOVED lines=16> */
[C---:B------:R-:W-:Y:S02]  /*13a90*/  VIADD R4, R60.reuse, 0xdaa66d2b ;  /* 0xdaa66d2b3c047836 */ /* 0x040fe40000000000 */
[----:B------:R-:W-:-:S03]  /*13aa0*/  VIADD R12, R60, 0x1715609d ;  /* 0x1715609d3c0c7836 */ /* 0x000fc60000000000 */
        /* <DEDUP_REMOVED lines=14> */
[----:B------:R-:W-:Y:S01]  /*13b90*/  VIADD R12, R60, 0xf1bbcdc8 ;  /* 0xf1bbcdc83c0c7836 */ /* 0x000fe20000000000 */
        /* <DEDUP_REMOVED lines=23> */
[----:B------:R-:W-:-:S05]  /*13d10*/  VIADD R4, R61, 0x96a522ad ;  /* 0x96a522ad3d047836 */ /* 0x000fca0000000000 */
[----:B------:R-:W-:Y:S01]  /*13d20*/  LOP3.LUT R15, R4, R92, R3, 0x96, !PT ;  /* 0x0000005c040f7212 */ /* 0x000fe200078e9603 */
[----:B------:R-:W-:Y:S02]  /*13d30*/  IMAD.MOV.U32 R3, RZ, RZ, R79 ;  /* 0x000000ffff037224 */ /* 0x000fe400078e004f */
[----:B------:R-:W-:Y:S02]  /*13d40*/  IMAD.MOV.U32 R79, RZ, RZ, R2 ;  /* 0x000000ffff4f7224 */ /* 0x000fe400078e0002 */
[----:B------:R-:W-:-:S07]  /*13d50*/  HFMA2 R2, -RZ, RZ, 0, 0 ;  /* 0x00000000ff027431 */ /* 0x000fce00000001ff */
.L_x_488:
[----:B------:R-:W-:Y:S05]  /*13d60*/  BSYNC.RECONVERGENT B1 ;  /* 0x0000000000017941 */ /* 0x000fea0003800200 */
.L_x_487:
[----:B------:R-:W-:Y:S01]  /*13d70*/  I2FP.F32.U32 R3, R3 ;  /* 0x0000000300037245 */ /* 0x000fe20000201000 */
[----:B------:R-:W-:Y:S01]  /*13d80*/  IMAD.U32 R4, R74, 0x10000, RZ ;  /* 0x000100004a047824 */ /* 0x000fe200078e00ff */
[----:B------:R-:W-:Y:S01]  /*13d90*/  ISETP.NE.AND P3, PT, R2, 0x1, PT ;  /* 0x000000010200780c */ /* 0x000fe20003f65270 */
[----:B------:R-:W-:Y:S01]  /*13da0*/  BSSY.RECONVERGENT B1, `(.L_x_492) ;  /* 0x000005d000017945 */ /* 0x000fe20003800200 */
[----:B------:R-:W-:Y:S01]  /*13db0*/  PRMT R74, R74, 0x7632, R74 ;  /* 0x000076324a4a7816 */ /* 0x000fe2000000004a */
[----:B------:R-:W-:Y:S01]  /*13dc0*/  FFMA.FTZ R3, R3, R157, 1.1641532182693481445e-10 ;  /* 0x2f00000003037423 */ /* 0x000fe2000001009d */
[----:B------:R-:W-:Y:S01]  /*13dd0*/  FMUL.FTZ R4, R4, R102 ;  /* 0x0000006604047220 */ /* 0x000fe20000410000 */
[----:B------:R-:W-:-:S03]  /*13de0*/  IMAD.MOV.U32 R14, RZ, RZ, 0x2 ;  /* 0x00000002ff0e7424 */ /* 0x000fc600078e00ff */
[----:B------:R-:W-:Y:S02]  /*13df0*/  FSETP.GTU.FTZ.AND P2, PT, R3, R156, PT ;  /* 0x0000009c0300720b */ /* 0x000fe40003f5c000 */
[----:B------:R-:W-:Y:S02]  /*13e00*/  MOV R3, R12 ;  /* 0x0000000c00037202 */ /* 0x000fe40000000f00 */
[----:B------:R-:W-:Y:S02]  /*13e10*/  FSEL R4, R4, RZ, !P2 ;  /* 0x000000ff04047208 */ /* 0x000fe40005000000 */
        /* <DEDUP_REMOVED lines=10> */
.L_x_494:
        /* <DEDUP_REMOVED lines=13> */
.L_x_496:
[----:B------:R-:W-:Y:S05]  /*13f90*/  BSYNC.RECONVERGENT B2 ;  /* 0x0000000000027941 */ /* 0x000fea0003800200 */
.L_x_495:
        /* <DEDUP_REMOVED lines=61> */
.L_x_493:
[----:B------:R-:W-:Y:S05]  /*14370*/  BSYNC.RECONVERGENT B1 ;  /* 0x0000000000017941 */ /* 0x000fea0003800200 */
.L_x_492:
        /* <DEDUP_REMOVED lines=10> */
[----:B------:R-:W-:-:S04]  /*14420*/  @P1 IMAD.U32 R4, R66, 0x10000, RZ ;  /* 0x0001000042041824 */ /* 0x000fc800078e00ff */
[----:B------:R-:W-:Y:S01]  /*14430*/  @P1 FADD.FTZ R51, R4, R3 ;  /* 0x0000000304331221 */ /* 0x000fe20000010000 */
[----:B------:R-:W-:Y:S01]  /*14440*/  @!P1 MOV R51, R3 ;  /* 0x0000000300339202 */ /* 0x000fe20000000f00 */
[----:B------:R-:W-:Y:S01]  /*14450*/  IMAD.MOV.U32 R3, RZ, RZ, R12 ;  /* 0x000000ffff037224 */ /* 0x000fe200078e000c */
[----:B------:R-:W-:Y:S01]  /*14460*/  PRMT R4, R2, 0x7610, R4 ;  /* 0x0000761002047816 */ /* 0x000fe20000000004 */
[----:B------:R-:W-:Y:S01]  /*14470*/  IMAD.MOV.U32 R2, RZ, RZ, 0x2 ;  /* 0x00000002ff027424 */ /* 0x000fe200078e00ff */
[----:B------:R-:W-:Y:S02]  /*14480*/  F2FP.BF16.F32.PACK_AB R77, RZ, R51 ;  /* 0x00000033ff4d723e */ /* 0x000fe400000010ff */
        /* <DEDUP_REMOVED lines=9> */
.L_x_499:
        /* <DEDUP_REMOVED lines=13> */
.L_x_501:
[----:B------:R-:W-:Y:S05]  /*145f0*/  BSYNC.RECONVERGENT B2 ;  /* 0x0000000000027941 */ /* 0x000fea0003800200 */
.L_x_500:
        /* <DEDUP_REMOVED lines=61> */
.L_x_498:
[----:B------:R-:W-:Y:S05]  /*149d0*/  BSYNC.RECONVERGENT B1 ;  /* 0x0000000000017941 */ /* 0x000fea0003800200 */
.L_x_497:
[----:B------:R-:W-:Y:S01]  /*149e0*/  I2FP.F32.U32 R3, R3 ;  /* 0x0000000300037245 */ /* 0x000fe20000201000 */
[----:B------:R-:W-:Y:S01]  /*149f0*/  BSSY.RECONVERGENT B1, `(.L_x_502) ;  /* 0x000005e000017945 */ /* 0x000fe20003800200 */
[----:B------:R-:W-:Y:S02]  /*14a00*/  ISETP.NE.AND P4, PT, R2, 0x1, PT ;  /* 0x000000010200780c */ /* 0x000fe40003f85270 */
[----:B------:R-:W-:Y:S01]  /*14a10*/  SHF.L.U32 R14, R74, 0x10, RZ ;  /* 0x000000104a0e7819 */ /* 0x000fe200000006ff */
[----:B------:R-:W-:-:S04]  /*14a20*/  FFMA.FTZ R3, R3, R157, 1.1641532182693481445e-10 ;  /* 0x2f00000003037423 */ /* 0x000fc8000001009d */
[----:B------:R-:W-:Y:S01]  /*14a30*/  FMUL.FTZ R14, R14, R102 ;  /* 0x000000660e0e7220 */ /* 0x000fe20000410000 */
[----:B------:R-:W-:Y:S01]  /*14a40*/  FSETP.GTU.FTZ.AND P3, PT, R3, R156, PT ;  /* 0x0000009c0300720b */ /* 0x000fe20003f7c000 */
[----:B------:R-:W-:-:S03]  /*14a50*/  IMAD.MOV.U32 R3, RZ, RZ, R12 ;  /* 0x000000ffff037224 */ /* 0x000fc600078e000c */
        /* <DEDUP_REMOVED lines=12> */
.L_x_504:
        /* <DEDUP_REMOVED lines=13> */
.L_x_506:
[----:B------:R-:W-:Y:S05]  /*14bf0*/  BSYNC.RECONVERGENT B2 ;  /* 0x0000000000027941 */ /* 0x000fea0003800200 */
.L_x_505:
        /* <DEDUP_REMOVED lines=61> */
.L_x_503:
[----:B------:R-:W-:Y:S05]  /*14fd0*/  BSYNC.RECONVERGENT B1 ;  /* 0x0000000000017941 */ /* 0x000fea0003800200 */
.L_x_502:
[----:B------:R-:W-:Y:S01]  /*14fe0*/  I2FP.F32.U32 R2, R3 ;  /* 0x0000000300027245 */ /* 0x000fe20000201000 */
[----:B------:R-:W-:Y:S01]  /*14ff0*/  BSSY.RECONVERGENT B1, `(.L_x_507) ;  /* 0x0000065000017945 */ /* 0x000fe20003800200 */
[----:B------:R-:W-:Y:S01]  /*15000*/  PRMT R3, R70, 0x7632, R3 ;  /* 0x0000763246037816 */ /* 0x000fe20000000003 */
[----:B------:R-:W-:Y:S02]  /*15010*/  HFMA2 R92, -RZ, RZ, 0, 1.1920928955078125e-07 ;  /* 0x00000002ff5c7431 */ /* 0x000fe400000001ff */
[----:B------:R-:W-:Y:S01]  /*15020*/  FFMA.FTZ R2, R2, R157, 1.1641532182693481445e-10 ;  /* 0x2f00000002027423 */ /* 0x000fe2000001009d */
[----:B------:R-:W-:-:S04]  /*15030*/  SHF.L.U32 R3, R3, 0x10, RZ ;  /* 0x0000001003037819 */ /* 0x000fc800000006ff */
        /* <DEDUP_REMOVED lines=9> */
[----:B------:R-:W-:Y:S02]  /*150d0*/  @!P1 IMAD.MOV.U32 R93, RZ, RZ, R2 ;  /* 0x000000ffff5d9224 */ /* 0x000fe400078e0002 */
        /* <DEDUP_REMOVED lines=11> */
.L_x_509:
        /* <DEDUP_REMOVED lines=13> */
.L_x_511:
[----:B------:R-:W-:Y:S05]  /*15260*/  BSYNC.RECONVERGENT B2 ;  /* 0x0000000000027941 */ /* 0x000fea0003800200 */
.L_x_510:
        /* <DEDUP_REMOVED lines=61> */
.L_x_508:
[----:B------:R-:W-:Y:S05]  /*15640*/  BSYNC.RECONVERGENT B1 ;  /* 0x0000000000017941 */ /* 0x000fea0003800200 */
.L_x_507:
        /* <DEDUP_REMOVED lines=8> */
[----:B------:R-:W-:-:S04]  /*156d0*/  FSETP.GTU.FTZ.AND P4, PT, R2, R156, PT ;  /* 0x0000009c0200720b */ /* 0x000fc80003f9c000 */
[----:B------:R-:W-:Y:S01]  /*156e0*/  FSEL R2, R14, RZ, !P4 ;  /* 0x000000ff0e027208 */ /* 0x000fe20006000000 */
[----:B------:R-:W-:Y:S01]  /*156f0*/  HFMA2 R14, -RZ, RZ, 0, 1.1920928955078125e-07 ;  /* 0x00000002ff0e7431 */ /* 0x000fe200000001ff */
        /* <DEDUP_REMOVED lines=10> */
.L_x_514:
        /* <DEDUP_REMOVED lines=13> */
.L_x_516:
[----:B------:R-:W-:Y:S05]  /*15870*/  BSYNC.RECONVERGENT B2 ;  /* 0x0000000000027941 */ /* 0x000fea0003800200 */
.L_x_515:
        /* <DEDUP_REMOVED lines=61> */
.L_x_513:
[----:B------:R-:W-:Y:S05]  /*15c50*/  BSYNC.RECONVERGENT B1 ;  /* 0x0000000000017941 */ /* 0x000fea0003800200 */
.L_x_512:
        /* <DEDUP_REMOVED lines=12> */
[--C-:B------:R-:W-:Y:S01]  /*15d20*/  @!P1 IMAD.MOV.U32 R92, RZ, RZ, R2.reuse ;  /* 0x000000ffff5c9224 */ /* 0x100fe200078e0002 */
        /* <DEDUP_REMOVED lines=13> */
.L_x_519:
        /* <DEDUP_REMOVED lines=13> */
.L_x_521:
[----:B------:R-:W-:Y:S05]  /*15ed0*/  BSYNC.RECONVERGENT B2 ;  /* 0x0000000000027941 */ /* 0x000fea0003800200 */
.L_x_520:
        /* <DEDUP_REMOVED lines=56> */
[----:B------:R-:W-:-:S05]  /*16260*/  VIADD R12, R61, 0x96a522ad ;  /* 0x96a522ad3d0c7836 */ /* 0x000fca0000000000 */
[----:B------:R-:W-:Y:S02]  /*16270*/  LOP3.LUT R15, R12, R152, R15, 0x96, !PT ;  /* 0x000000980c0f7212 */ /* 0x000fe400078e960f */
[----:B------:R-:W-:Y:S01]  /*16280*/  MOV R12, R74 ;  /* 0x0000004a000c7202 */ /* 0x000fe20000000f00 */
[----:B------:R-:W-:Y:S02]  /*16290*/  IMAD.MOV.U32 R74, RZ, RZ, R79 ;  /* 0x000000ffff4a7224 */ /* 0x000fe400078e004f */
[----:B------:R-:W-:-:S07]  /*162a0*/  IMAD.MOV.U32 R79, RZ, RZ, R14 ;  /* 0x000000ffff4f7224 */ /* 0x000fce00078e000e */
.L_x_518:
[----:B------:R-:W-:Y:S05]  /*162b0*/  BSYNC.RECONVERGENT B1 ;  /* 0x0000000000017941 */ /* 0x000fea0003800200 */
.L_x_517:
[----:B------:R-:W-:Y:S01]  /*162c0*/  I2FP.F32.U32 R14, R74 ;  /* 0x0000004a000e7245 */ /* 0x000fe20000201000 */
[----:B------:R-:W-:Y:S01]  /*162d0*/  IMAD.U32 R74, R155, 0x10000, RZ ;  /* 0x000100009b4a7824 */ /* 0x000fe200078e00ff */
[----:B------:R-:W-:Y:S01]  /*162e0*/  ISETP.NE.AND P6, PT, R75, 0x1, PT ;  /* 0x000000014b00780c */ /* 0x000fe20003fc5270 */
[----:B------:R-:W-:Y:S02]  /*162f0*/  BSSY.RECONVERGENT B1, `(.L_x_522) ;  /* 0x000005f000017945 */ /* 0x000fe40003800200 */
[----:B------:R-:W-:Y:S01]  /*16300*/  FFMA.FTZ R14, R14, R157, 1.1641532182693481445e-10 ;  /* 0x2f0000000e0e7423 */ /* 0x000fe2000001009d */
[----:B------:R-:W-:-:S04]  /*16310*/  FMUL.FTZ R74, R74, R102 ;  /* 0x000000664a4a7220 */ /* 0x000fc80000410000 */
[----:B------:R-:W-:Y:S01]  /*16320*/  FSETP.GTU.FTZ.AND P5, PT, R14, R156, PT ;  /* 0x0000009c0e00720b */ /* 0x000fe20003fbc000 */
[----:B------:R-:W-:-:S03]  /*16330*/  IMAD.MOV.U32 R14, RZ, RZ, 0x2 ;  /* 0x00000002ff0e7424 */ /* 0x000fc600078e00ff */
[----:B------:R-:W-:Y:S02]  /*16340*/  FSEL R155, R74, RZ, !P5 ;  /* 0x000000ff4a9b7208 */ /* 0x000fe40006800000 */
[----:B------:R-:W-:Y:S02]  /*16350*/  PLOP3.LUT P5, PT, P5, PT, PT, 0x8, 0x80 ;  /* 0x000000000080781c */ /* 0x000fe40002fae170 */
[----:B------:R-:W-:Y:S01]  /*16360*/  MOV R74, R12 ;  /* 0x0000000c004a7202 */ /* 0x000fe20000000f00 */
[----:B------:R-:W-:Y:S10]  /*16370*/  @!P6 BRA `(.L_x_523) ;  /* 0x000000040058e947 */ /* 0x000ff40003800000 */
        /* <DEDUP_REMOVED lines=8> */
.L_x_524:
[----:B------:R-:W-:Y:S01]  /*16400*/  VIADD R19, R19, 0x1 ;  /* 0x0000000113137836 */ /* 0x000fe20000000000 */
[----:B------:R-:W-:Y:S03]  /*16410*/  BSSY.RECONVERGENT B2, `(.L_x_525) ;  /* 0x000000f000027945 */ /* 0x000fe60003800200 */
[C---:B------:R-:W-:Y:S01]  /*16420*/  IMAD.WIDE.U32 R152, R19.reuse, -0x2daee0ad, RZ ;  /* 0xd2511f5313987825 */ /* 0x040fe200078e00ff */
[----:B------:R-:W-:-:S13]  /*16430*/  ISETP.NE.AND P6, PT, R19, RZ, PT ;  /* 0x000000ff1300720c */ /* 0x000fda0003fc5270 */
[----:B------:R-:W-:Y:S05]  /*16440*/  @P6 BRA `(.L_x_526) ;  /* 0x00000000002c6947 */ /* 0x000fea0003800000 */
[----:B------:R-:W-:Y:S02]  /*16450*/  IADD3 R13, PT, PT, R13, 0x1, RZ ;  /* 0x000000010d0d7810 */ /* 0x000fe40007ffe0ff */
[----:B------:R-:W-:Y:S02]  /*16460*/  LOP3.LUT R18, R18, 0xffff7fff, RZ, 0xc0, !PT ;  /* 0xffff7fff12127812 */ /* 0x000fe400078ec0ff */
[----:B------:R-:W-:Y:S02]  /*16470*/  ISETP.NE.AND P6, PT, R13, RZ, PT ;  /* 0x000000ff0d00720c */ /* 0x000fe40003fc5270 */
[----:B------:R-:W-:-:S11]  /*16480*/  @P0 LOP3.LUT R18, R18, 0x8000, RZ, 0xfc, !PT ;  /* 0x0000800012120812 */ /* 0x000fd600078efcff */
[----:B------:R-:W-:Y:S02]  /*16490*/  @!P6 VIADD R17, R17, 0x1 ;  /* 0x000000011111e836 */ /* 0x000fe40000000000 */
[----:B------:R-:W-:Y:S02]  /*164a0*/  @!P6 VIADD R12, R11, 0x1 ;  /* 0x000000010b0ce836 */ /* 0x000fe40000000000 */
[----:B------:R-:W-:Y:S01]  /*164b0*/  @!P6 IMAD.MOV.U32 R13, RZ, RZ, RZ ;  /* 0x000000ffff0de224 */ /* 0x000fe200078e00ff */
[----:B------:R-:W-:-:S13]  /*164c0*/  ISETP.NE.AND P0, PT, R17, RZ, !P6 ;  /* 0x000000ff1100720c */ /* 0x000fda0007705270 */
[----:B------:R-:W-:Y:S02]  /*164d0*/  @P0 IADD3 R12, PT, PT, R11, RZ, RZ ;  /* 0x000000ff0b0c0210 */ /* 0x000fe40007ffe0ff */
[----:B------:R-:W-:-:S03]  /*164e0*/  LOP3.LUT P0, RZ, R18, 0x8000, RZ, 0xc0, !PT ;  /* 0x0000800012ff7812 */ /* 0x000fc6000780c0ff */
[----:B------:R-:W-:-:S10]  /*164f0*/  @!P6 IMAD.MOV.U32 R11, RZ, RZ, R12 ;  /* 0x000000ffff0be224 */ /* 0x000fd400078e000c */
.L_x_526:
[----:B------:R-:W-:Y:S05]  /*16500*/  BSYNC.RECONVERGENT B2 ;  /* 0x0000000000027941 */ /* 0x000fea0003800200 */
.L_x_525:
        /* <DEDUP_REMOVED lines=61> */
.L_x_523:
[----:B------:R-:W-:Y:S05]  /*168e0*/  BSYNC.RECONVERGENT B1 ;  /* 0x0000000000017941 */ /* 0x000fea0003800200 */
.L_x_522:
[----:B------:R-:W-:Y:S02]  /*168f0*/  I2FP.F32.U32 R74, R74 ;  /* 0x0000004a004a7245 */ /* 0x000fe40000201000 */
[----:B------:R-:W-:Y:S02]  /*16900*/  PRMT R75, R71, 0x7632, R75 ;  /* 0x00007632474b7816 */ /* 0x000fe4000000004b */
[----:B------:R-:W-:Y:S01]  /*16910*/  PRMT R73, R0, 0x5410, R73 ;  /* 0x0000541000497816 */ /* 0x000fe20000000049 */
[----:B------:R-:W-:Y:S01]  /*16920*/  FFMA.FTZ R74, R74, R157, 1.1641532182693481445e-10 ;  /* 0x2f0000004a4a7423 */ /* 0x000fe2000001009d */
[----:B------:R-:W-:Y:S01]  /*16930*/  PRMT R72, R72, 0x5410, R76 ;  /* 0x0000541048487816 */ /* 0x000fe2000000004c */
[----:B------:R-:W-:-:S03]  /*16940*/  IMAD.U32 R75, R75, 0x10000, RZ ;  /* 0x000100004b4b7824 */ /* 0x000fc600078e00ff */
[----:B------:R-:W-:Y:S01]  /*16950*/  FSETP.GTU.FTZ.AND P6, PT, R74, R156, PT ;  /* 0x0000009c4a00720b */ /* 0x000fe20003fdc000 */
[----:B------:R-:W-:-:S03]  /*16960*/  FMUL.FTZ R75, R75, R102 ;  /* 0x000000664b4b7220 */ /* 0x000fc60000410000 */
[----:B------:R-:W-:Y:S02]  /*16970*/  SEL R152, RZ, 0x1, P6 ;  /* 0x00000001ff987807 */ /* 0x000fe40003000000 */
[----:B------:R-:W-:Y:S02]  /*16980*/  FSEL R74, R75, RZ, !P6 ;  /* 0x000000ff4b4a7208 */ /* 0x000fe40007000000 */
[----:B------:R-:W-:Y:S02]  /*16990*/  @P1 PRMT R75, R67, 0x7632, R75 ;  /* 0x00007632434b1816 */ /* 0x000fe4000000004b */
[----:B------:R-:W-:Y:S01]  /*169a0*/  PRMT R0, R152, 0x7610, R0 ;  /* 0x0000761098007816 */ /* 0x000fe20000000000 */
[----:B------:R-:W-:Y:S02]  /*169b0*/  FADD.FTZ R74, R155, R74 ;  /* 0x0000004a9b4a7221 */ /* 0x000fe40000010000 */
[----:B------:R-:W-:-:S04]  /*169c0*/  @P1 IMAD.U32 R75, R75, 0x10000, RZ ;  /* 0x000100004b4b1824 */ /* 0x000fc800078e00ff */
[----:B------:R-:W-:Y:S01]  /*169d0*/  @P1 FADD.FTZ R102, R74, R75 ;  /* 0x0000004b4a661221 */ /* 0x000fe20000010000 */
[----:B------:R-:W-:Y:S02]  /*169e0*/  @!P1 MOV R102, R74 ;  /* 0x0000004a00669202 */ /* 0x000fe40000000f00 */
[----:B------:R-:W-:Y:S02]  /*169f0*/  PRMT R74, R77, 0x5410, R119 ;  /* 0x000054104d4a7816 */ /* 0x000fe40000000077 */
[----:B------:R-:W-:-:S04]  /*16a00*/  F2FP.BF16.F32.PACK_AB R75, RZ, R102 ;  /* 0x00000066ff4b723e */ /* 0x000fc800000010ff */
[----:B------:R-:W-:Y:S01]  /*16a10*/  PRMT R75, R154, 0x5410, R75 ;  /* 0x000054109a4b7816 */ /* 0x000fe2000000004b */
[----:B------:R-:W-:Y:S06]  /*16a20*/  BRA `(.L_x_527) ;  /* 0x0000003000c87947 */ /* 0x000fec0003800000 */
.L_x_446:
        /* <DEDUP_REMOVED lines=11> */
[----:B------:R-:W-:Y:S01]  /*16ae0*/  @!P2 IMAD.MOV.U32 R23, RZ, RZ, R15 ;  /* 0x000000ffff17a224 */ /* 0x000fe200078e000f */
[----:B------:R-:W-:Y:S01]  /*16af0*/  @P2 MOV R23, R16 ;  /* 0x0000001000172202 */ /* 0x000fe20000000f00 */
[----:B------:R-:W-:Y:S02]  /*16b00*/  @P2 VIADD R24, R14, 0x1 ;  /* 0x000000010e182836 */ /* 0x000fe40000000000 */
[----:B------:R-:W-:Y:S01]  /*16b10*/  @P2 IMAD.MOV.U32 R79, RZ, RZ, R119 ;  /* 0x000000ffff4f2224 */ /* 0x000fe200078e0077 */
[----:B------:R-:W-:Y:S06]  /*16b20*/  BRA `(.L_x_529) ;  /* 0x00000004002c7947 */ /* 0x000fec0003800000 */
.L_x_530:
        /* <DEDUP_REMOVED lines=13> */
.L_x_532:
[----:B------:R-:W-:Y:S05]  /*16c00*/  BSYNC.RECONVERGENT B2 ;  /* 0x0000000000027941 */ /* 0x000fea0003800200 */
.L_x_531:
[----:B------:R-:W-:Y:S01]  /*16c10*/  LOP3.LUT R16, R11, R93, R61, 0x96, !PT ;  /* 0x0000005d0b107212 */ /* 0x000fe200078e963d */
[----:B------:R-:W-:-:S04]  /*16c20*/  IMAD.WIDE.U32 R14, R17, -0x326172a9, RZ ;  /* 0xcd9e8d57110e7825 */ /* 0x000fc800078e00ff */
[----:B------:R-:W-:Y:S01]  /*16c30*/  VIADD R12, R60, 0x9e3779b9 ;  /* 0x9e3779b93c0c7836 */ /* 0x000fe20000000000 */
[----:B------:R-:W-:Y:S01]  /*16c40*/  LOP3.LUT R15, R13, R15, R60, 0x96, !PT ;  /* 0x0000000f0d0f7212 */ /* 0x000fe200078e963c */
[----:B------:R-:W-:Y:S01]  /*16c50*/  IMAD.WIDE.U32 R76, R16, -0x326172a9, RZ ;  /* 0xcd9e8d57104c7825 */ /* 0x000fe200078e00ff */
[----:B------:R-:W-:-:S03]  /*16c60*/  IADD3 R16, PT, PT, R61, -0x4498517b, RZ ;  /* 0xbb67ae853d107810 */ /* 0x000fc60007ffe0ff */
[----:B------:R-:W-:Y:S01]  /*16c70*/  IMAD.MOV.U32 R23, RZ, RZ, R119 ;  /* 0x000000ffff177224 */ /* 0x000fe200078e0077 */
[----:B------:R-:W-:Y:S01]  /*16c80*/  LOP3.LUT R12, R12, R14, R77, 0x96, !PT ;  /* 0x0000000e0c0c7212 */ /* 0x000fe200078e964d */
[----:B------:R-:W-:-:S04]  /*16c90*/  IMAD.WIDE.U32 R14, R15, -0x2daee0ad, RZ ;  /* 0xd2511f530f0e7825 */ /* 0x000fc800078e00ff */
[----:B------:R-:W-:Y:S01]  /*16ca0*/  IMAD.MOV.U32 R24, RZ, RZ, RZ ;  /* 0x000000ffff187224 */ /* 0x000fe200078e00ff */
        /* <DEDUP_REMOVED lines=47> */
[----:B------:R-:W-:Y:S01]  /*16fa0*/  VIADD R12, R61, 0x96a522ad ;  /* 0x96a522ad3d0c7836 */ /* 0x000fe20000000000 */
[----:B------:R-:W-:-:S04]  /*16fb0*/  MOV R79, R14 ;  /* 0x0000000e004f7202 */ /* 0x000fc80000000f00 */
[----:B------:R-:W-:Y:S01]  /*16fc0*/  LOP3.LUT R15, R12, R92, R15, 0x96, !PT ;  /* 0x0000005c0c0f7212 */ /* 0x000fe200078e960f */
[----:B------:R-:W-:-:S07]  /*16fd0*/  IMAD.MOV.U32 R12, RZ, RZ, R76 ;  /* 0x000000ffff0c7224 */ /* 0x000fce00078e004c */
.L_x_529:
[----:B------:R-:W-:Y:S05]  /*16fe0*/  BSYNC.RECONVERGENT B1 ;  /* 0x0000000000017941 */ /* 0x000fea0003800200 */
.L_x_528:
[----:B------:R-:W0:Y:S01]  /*16ff0*/  LDC R157, c[0x0][0x404] ;  /* 0x00010100ff9d7b82 */ /* 0x000e220000000800 */
[----:B------:R-:W-:Y:S01]  /*17000*/  I2FP.F32.U32 R14, R23 ;  /* 0x00000017000e7245 */ /* 0x000fe20000201000 */
[----:B------:R-:W-:Y:S02]  /*17010*/  HFMA2 R158, -RZ, RZ, 0.1171875, 0 ;  /* 0x2f800000ff9e7431 */ /* 0x000fe400000001ff */
[----:B-----5:R-:W-:Y:S01]  /*17020*/  IMAD.U32 R23, R72, 0x10000, RZ ;  /* 0x0001000048177824 */ /* 0x020fe200078e00ff */
[----:B------:R-:W-:Y:S01]  /*17030*/  ISETP.NE.AND P3, PT, R24, 0x1, PT ;  /* 0x000000011800780c */ /* 0x000fe20003f65270 */
[----:B------:R-:W-:Y:S01]  /*17040*/  BSSY.RECONVERGENT B1, `(.L_x_533) ;  /* 0x0000063000017945 */ /* 0x000fe20003800200 */
[----:B------:R-:W-:Y:S01]  /*17050*/  LOP3.LUT R18, R18, 0xffffffef, RZ, 0xc0, !PT ;  /* 0xffffffef12127812 */ /* 0x000fe200078ec0ff */
[----:B------:R-:W-:Y:S01]  /*17060*/  FFMA.FTZ R14, R14, R158, 1.1641532182693481445e-10 ;  /* 0x2f0000000e0e7423 */ /* 0x000fe2000001009e */
[----:B------:R-:W1:Y:S01]  /*17070*/  LDC R102, c[0x0][0x408] ;  /* 0x00010200ff667b82 */ /* 0x000e620000000800 */
[----:B------:R-:W-:-:S03]  /*17080*/  IMAD.MOV.U32 R51, RZ, RZ, R12 ;  /* 0x000000ffff337224 */ /* 0x000fc600078e000c */
[----:B0-----:R-:W-:Y:S01]  /*17090*/  FSETP.GTU.FTZ.AND P2, PT, R14, R157, PT ;  /* 0x0000009d0e00720b */ /* 0x001fe20003f5c000 */
[----:B-1----:R-:W-:Y:S01]  /*170a0*/  FMUL.FTZ R14, R23, R102 ;  /* 0x00000066170e7220 */ /* 0x002fe20000410000 */
[----:B------:R-:W-:-:S04]  /*170b0*/  PRMT R23, R72, 0x7632, R23 ;  /* 0x0000763248177816 */ /* 0x000fc80000000017 */
[----:B------:R-:W-:Y:S01]  /*170c0*/  FSEL R109, R14, RZ, !P2 ;  /* 0x000000ff0e6d7208 */ /* 0x000fe20005000000 */
[----:B------:R-:W-:Y:S01]  /*170d0*/  @P1 IMAD.U32 R14, R64, 0x10000, RZ ;  /* 0x00010000400e1824 */ /* 0x000fe200078e00ff */
[----:B------:R-:W-:-:S03]  /*170e0*/  PLOP3.LUT P2, PT, P2, PT, PT, 0x8, 0x80 ;  /* 0x000000000080781c */ /* 0x000fc6000174e170 */
[----:B------:R-:W-:Y:S01]  /*170f0*/  @P1 FADD.FTZ R109, R14, R109 ;  /* 0x0000006d0e6d1221 */ /* 0x000fe20000010000 */
[----:B------:R-:W-:-:S04]  /*17100*/  HFMA2 R14, -RZ, RZ, 0, 1.1920928955078125e-07 ;  /* 0x00000002ff0e7431 */ /* 0x000fc800000001ff */
        /* <DEDUP_REMOVED lines=11> */
.L_x_535:
        /* <DEDUP_REMOVED lines=13> */
.L_x_537:
[----:B------:R-:W-:Y:S05]  /*17290*/  BSYNC.RECONVERGENT B2 ;  /* 0x0000000000027941 */ /* 0x000fea0003800200 */
.L_x_536:
        /* <DEDUP_REMOVED lines=58> */
[----:B------:R-:W-:Y:S01]  /*17640*/  IMAD.MOV.U32 R12, RZ, RZ, R92 ;  /* 0x000000ffff0c7224 */ /* 0x000fe200078e005c */
[----:B------:R-:W-:Y:S01]  /*17650*/  MOV R79, R14 ;  /* 0x0000000e004f7202 */ /* 0x000fe20000000f00 */
[----:B------:R-:W-:-:S07]  /*17660*/  IMAD.MOV.U32 R14, RZ, RZ, RZ ;  /* 0x000000ffff0e7224 */ /* 0x000fce00078e00ff */
.L_x_534:
[----:B------:R-:W-:Y:S05]  /*17670*/  BSYNC.RECONVERGENT B1 ;  /* 0x0000000000017941 */ /* 0x000fea0003800200 */
.L_x_533:
[----:B------:R-:W-:Y:S01]  /*17680*/  I2FP.F32.U32 R24, R51 ;  /* 0x0000003300187245 */ /* 0x000fe20000201000 */
[----:B------:R-:W-:Y:S01]  /*17690*/  IMAD.U32 R23, R23, 0x10000, RZ ;  /* 0x0001000017177824 */ /* 0x000fe200078e00ff */
[----:B------:R-:W-:Y:S01]  /*176a0*/  ISETP.NE.AND P2, PT, R14, 0x1, PT ;  /* 0x000000010e00780c */ /* 0x000fe20003f45270 */
[----:B------:R-:W-:Y:S01]  /*176b0*/  BSSY.RECONVERGENT B1, `(.L_x_538) ;  /* 0x0000062000017945 */ /* 0x000fe20003800200 */
[----:B------:R-:W-:Y:S01]  /*176c0*/  LOP3.LUT R18, R18, 0xfffffff7, RZ, 0xc0, !PT ;  /* 0xfffffff712127812 */ /* 0x000fe200078ec0ff */
[----:B------:R-:W-:Y:S01]  /*176d0*/  FFMA.FTZ R24, R24, R158, 1.1641532182693481445e-10 ;  /* 0x2f00000018187423 */ /* 0x000fe2000001009e */
[----:B------:R-:W-:Y:S01]  /*176e0*/  FMUL.FTZ R23, R23, R102 ;  /* 0x0000006617177220 */ /* 0x000fe20000410000 */
[----:B------:R-:W-:-:S03]  /*176f0*/  IMAD.MOV.U32 R77, RZ, RZ, 0x2 ;  /* 0x00000002ff4d7424 */ /* 0x000fc600078e00ff */
[----:B------:R-:W-:Y:S02]  /*17700*/  FSETP.GTU.FTZ.AND P3, PT, R24, R157, PT ;  /* 0x0000009d1800720b */ /* 0x000fe40003f7c000 */
[----:B------:R-:W-:Y:S02]  /*17710*/  @P1 PRMT R24, R64, 0x7632, R24 ;  /* 0x0000763240181816 */ /* 0x000fe40000000018 */
[----:B------:R-:W-:Y:S02]  /*17720*/  FSEL R23, R23, RZ, !P3 ;  /* 0x000000ff17177208 */ /* 0x000fe40005800000 */
[----:B------:R-:W-:Y:S02]  /*17730*/  PLOP3.LUT P3, PT, P3, PT, PT, 0x8, 0x80 ;  /* 0x000000000080781c */ /* 0x000fe40001f6e170 */
[----:B------:R-:W-:-:S05]  /*17740*/  @P1 SHF.L.U32 R24, R24, 0x10, RZ ;  /* 0x0000001018181819 */ /* 0x000fca00000006ff */
[----:B------:R-:W-:Y:S01]  /*17750*/  @P1 FADD.FTZ R23, R24, R23 ;  /* 0x0000001718171221 */ /* 0x000fe20000010000 */
[----:B------:R-:W-:-:S04]  /*17760*/  IMAD.MOV.U32 R24, RZ, RZ, R12 ;  /* 0x000000ffff187224 */ /* 0x000fc800078e000c */
        /* <DEDUP_REMOVED lines=11> */
.L_x_540:
        /* <DEDUP_REMOVED lines=13> */
.L_x_542:
[----:B------:R-:W-:Y:S05]  /*178f0*/  BSYNC.RECONVERGENT B2 ;  /* 0x0000000000027941 */ /* 0x000fea0003800200 */
.L_x_541:
[----:B------:R-:W-:Y:S01]  /*17900*/  LOP3.LUT R16, R11, R153, R61, 0x96, !PT ;  /* 0x000000990b107212 */ /* 0x000fe200078e963d */
[----:B------:R-:W-:Y:S01]  /*17910*/  IMAD.WIDE.U32 R14, R17, -0x326172a9, RZ ;  /* 0xcd9e8d57110e7825 */ /* 0x000fe200078e00ff */
[----:B------:R-:W-:-:S03]  /*17920*/  MOV R24, R79 ;  /* 0x0000004f00187202 */ /* 0x000fc60000000f00 */
[----:B------:R-:W-:Y:S01]  /*17930*/  VIADD R12, R60, 0x9e3779b9 ;  /* 0x9e3779b93c0c7836 */ /* 0x000fe20000000000 */
[----:B------:R-:W-:Y:S01]  /*17940*/  LOP3.LUT R15, R13, R15, R60, 0x96, !PT ;  /* 0x0000000f0d0f7212 */ /* 0x000fe200078e963c */
[----:B------:R-:W-:Y:S01]  /*17950*/  IMAD.WIDE.U32 R92, R16, -0x326172a9, RZ ;  /* 0xcd9e8d57105c7825 */ /* 0x000fe200078e00ff */
[----:B------:R-:W-:-:S03]  /*17960*/  IADD3 R16, PT, PT, R61, -0x4498517b, RZ ;  /* 0xbb67ae853d107810 */ /* 0x000fc60007ffe0ff */
[----:B------:R-:W-:Y:S01]  /*17970*/  IMAD.MOV.U32 R77, RZ, RZ, RZ ;  /* 0x000000ffff4d7224 */ /* 0x000fe200078e00ff */
        /* <DEDUP_REMOVED lines=52> */
[----:B------:R-:W-:-:S07]  /*17cc0*/  IMAD.MOV.U32 R12, RZ, RZ, R92 ;  /* 0x000000ffff0c7224 */ /* 0x000fce00078e005c */
.L_x_539:
[----:B------:R-:W-:Y:S05]  /*17cd0*/  BSYNC.RECONVERGENT B1 ;  /* 0x0000000000017941 */ /* 0x000fea0003800200 */
.L_x_538:
[----:B------:R-:W-:Y:S01]  /*17ce0*/  I2FP.F32.U32 R14, R24 ;  /* 0x00000018000e7245 */ /* 0x000fe20000201000 */
[----:B------:R-:W-:Y:S01]  /*17cf0*/  BSSY.RECONVERGENT B1, `(.L_x_543) ;  /* 0x0000064000017945 */ /* 0x000fe20003800200 */
[----:B------:R-:W-:Y:S02]  /*17d00*/  LOP3.LUT R18, R18, 0xfffffffb, RZ, 0xc0, !PT ;  /* 0xfffffffb12127812 */ /* 0x000fe400078ec0ff */
[----:B------:R-:W-:Y:S01]  /*17d10*/  PRMT R51, R73, 0x7632, R51 ;  /* 0x0000763249337816 */ /* 0x000fe20000000033 */
[----:B------:R-:W-:Y:S01]  /*17d20*/  FFMA.FTZ R14, R14, R158, 1.1641532182693481445e-10 ;  /* 0x2f0000000e0e7423 */ /* 0x000fe2000001009e */
[----:B------:R-:W-:-:S04]  /*17d30*/  MOV R52, R12 ;  /* 0x0000000c00347202 */ /* 0x000fc80000000f00 */
[----:B------:R-:W-:Y:S02]  /*17d40*/  FSETP.GTU.FTZ.AND P2, PT, R14, R157, PT ;  /* 0x0000009d0e00720b */ /* 0x000fe40003f5c000 */
[----:B------:R-:W-:-:S05]  /*17d50*/  SHF.L.U32 R14, R73, 0x10, RZ ;  /* 0x00000010490e7819 */ /* 0x000fca00000006ff */
[----:B------:R-:W-:-:S05]  /*17d60*/  FMUL.FTZ R14, R14, R102 ;  /* 0x000000660e0e7220 */ /* 0x000fca0000410000 */
[----:B------:R-:W-:Y:S01]  /*17d70*/  FSEL R24, R14, RZ, !P2 ;  /* 0x000000ff0e187208 */ /* 0x000fe20005000000 */
[----:B------:R-:W-:Y:S01]  /*17d80*/  @P1 IMAD.U32 R14, R65, 0x10000, RZ ;  /* 0x00010000410e1824 */ /* 0x000fe200078e00ff */
[----:B------:R-:W-:-:S03]  /*17d90*/  PLOP3.LUT P2, PT, P2, PT, PT, 0x8, 0x80 ;  /* 0x000000000080781c */ /* 0x000fc6000174e170 */
[----:B------:R-:W-:Y:S01]  /*17da0*/  @P1 FADD.FTZ R24, R14, R24 ;  /* 0x000000180e181221 */ /* 0x000fe20000010000 */
[----:B------:R-:W-:-:S04]  /*17db0*/  IMAD.MOV.U32 R14, RZ, RZ, 0x2 ;  /* 0x00000002ff0e7424 */ /* 0x000fc800078e00ff */
        /* <DEDUP_REMOVED lines=12> */
.L_x_545:
        /* <DEDUP_REMOVED lines=13> */
.L_x_547:
[----:B------:R-:W-:Y:S05]  /*17f50*/  BSYNC.RECONVERGENT B2 ;  /* 0x0000000000027941 */ /* 0x000fea0003800200 */
.L_x_546:
        /* <DEDUP_REMOVED lines=61> */
.L_x_544:
[----:B------:R-:W-:Y:S05]  /*18330*/  BSYNC.RECONVERGENT B1 ;  /* 0x0000000000017941 */ /* 0x000fea0003800200 */
.L_x_543:
[----:B------:R-:W-:Y:S01]  /*18340*/  I2FP.F32.U32 R52, R52 ;  /* 0x0000003400347245 */ /* 0x000fe20000201000 */
[----:B------:R-:W-:Y:S01]  /*18350*/  IMAD.U32 R51, R51, 0x10000, RZ ;  /* 0x0001000033337824 */ /* 0x000fe200078e00ff */
[----:B------:R-:W-:Y:S01]  /*18360*/  LOP3.LUT R18, R18, 0xfffffffd, RZ, 0xc0, !PT ;  /* 0xfffffffd12127812 */ /* 0x000fe200078ec0ff */
[----:B------:R-:W-:Y:S01]  /*18370*/  BSSY.RECONVERGENT B1, `(.L_x_548) ;  /* 0x0000062000017945 */ /* 0x000fe20003800200 */
[----:B------:R-:W-:Y:S02]  /*18380*/  HFMA2 R93, -RZ, RZ, 0, 1.1920928955078125e-07 ;  /* 0x00000002ff5d7431 */ /* 0x000fe400000001ff */
[----:B------:R-:W-:Y:S01]  /*18390*/  FFMA.FTZ R52, R52, R158, 1.1641532182693481445e-10 ;  /* 0x2f00000034347423 */ /* 0x000fe2000001009e */
[----:B------:R-:W-:-:S04]  /*183a0*/  FMUL.FTZ R51, R51, R102 ;  /* 0x0000006633337220 */ /* 0x000fc80000410000 */
[----:B------:R-:W-:Y:S02]  /*183b0*/  FSETP.GTU.FTZ.AND P2, PT, R52, R157, PT ;  /* 0x0000009d3400720b */ /* 0x000fe40003f5c000 */
[----:B------:R-:W-:-:S05]  /*183c0*/  @P1 PRMT R52, R65, 0x7632, R52 ;  /* 0x0000763241341816 */ /* 0x000fca0000000034 */
[----:B------:R-:W-:Y:S01]  /*183d0*/  @P1 IMAD.U32 R77, R52, 0x10000, RZ ;  /* 0x00010000344d1824 */ /* 0x000fe200078e00ff */
[----:B------:R-:W-:Y:S01]  /*183e0*/  FSEL R52, R51, RZ, !P2 ;  /* 0x000000ff33347208 */ /* 0x000fe20005000000 */
[----:B------:R-:W-:Y:S01]  /*183f0*/  IMAD.MOV.U32 R51, RZ, RZ, R12 ;  /* 0x000000ffff337224 */ /* 0x000fe200078e000c */
[----:B------:R-:W-:-:S03]  /*18400*/  PLOP3.LUT P2, PT, P2, PT, PT, 0x8, 0x80 ;  /* 0x000000000080781c */ /* 0x000fc6000174e170 */
[----:B------:R-:W-:-:S05]  /*18410*/  @P1 FADD.FTZ R52, R77, R52 ;  /* 0x000000344d341221 */ /* 0x000fca0000010000 */
        /* <DEDUP_REMOVED lines=12> */
.L_x_550:
        /* <DEDUP_REMOVED lines=13> */
.L_x_552:
[----:B------:R-:W-:Y:S05]  /*185b0*/  BSYNC.RECONVERGENT B2 ;  /* 0x0000000000027941 */ /* 0x000fea0003800200 */
.L_x_551:
        /* <DEDUP_REMOVED lines=61> */
.L_x_549:
[----:B------:R-:W-:Y:S05]  /*18990*/  BSYNC.RECONVERGENT B1 ;  /* 0x0000000000017941 */ /* 0x000fea0003800200 */
.L_x_548:
        /* <DEDUP_REMOVED lines=8> */
[----:B------:R-:W-:Y:S02]  /*18a20*/  FSETP.GTU.FTZ.AND P2, PT, R14, R157, PT ;  /* 0x0000009d0e00720b */ /* 0x000fe40003f5c000 */
[----:B------:R-:W-:Y:S02]  /*18a30*/  @P1 SHF.L.U32 R14, R66, 0x10, RZ ;  /* 0x00000010420e1819 */ /* 0x000fe400000006ff */
[----:B------:R-:W-:Y:S02]  /*18a40*/  FSEL R51, R51, RZ, !P2 ;  /* 0x000000ff33337208 */ /* 0x000fe40005000000 */
[----:B------:R-:W-:-:S03]  /*18a50*/  PLOP3.LUT P2, PT, P2, PT, PT, 0x8, 0x80 ;  /* 0x000000000080781c */ /* 0x000fc6000174e170 */
[----:B------:R-:W-:Y:S01]  /*18a60*/  @P1 FADD.FTZ R51, R14, R51 ;  /* 0x000000330e331221 */ /* 0x000fe20000010000 */
[----:B------:R-:W-:-:S04]  /*18a70*/  IMAD.MOV.U32 R14, RZ, RZ, 0x2 ;  /* 0x00000002ff0e7424 */ /* 0x000fc800078e00ff */
        /* <DEDUP_REMOVED lines=10> */
.L_x_555:
        /* <DEDUP_REMOVED lines=13> */
.L_x_557:
[----:B------:R-:W-:Y:S05]  /*18bf0*/  BSYNC.RECONVERGENT B2 ;  /* 0x0000000000027941 */ /* 0x000fea0003800200 */
.L_x_556:
        /* <DEDUP_REMOVED lines=61> */
.L_x_554:
[----:B------:R-:W-:Y:S05]  /*18fd0*/  BSYNC.RECONVERGENT B1 ;  /* 0x0000000000017941 */ /* 0x000fea0003800200 */
.L_x_553:
[----:B------:R-:W-:Y:S01]  /*18fe0*/  I2FP.F32.U32 R92, R92 ;  /* 0x0000005c005c7245 */ /* 0x000fe20000201000 */
[----:B------:R-:W-:Y:S01]  /*18ff0*/  BSSY.RECONVERGENT B1, `(.L_x_558) ;  /* 0x0000062000017945 */ /* 0x000fe20003800200 */
[----:B------:R-:W-:Y:S01]  /*19000*/  SHF.L.U32 R74, R74, 0x10, RZ ;  /* 0x000000104a4a7819 */ /* 0x000fe200000006ff */
[----:B------:R-:W-:Y:S01]  /*19010*/  IMAD.MOV.U32 R152, RZ, RZ, 0x2 ;  /* 0x00000002ff987424 */ /* 0x000fe200078e00ff */
[----:B------:R-:W-:Y:S01]  /*19020*/  ISETP.NE.AND P4, PT, R14, 0x1, PT ;  /* 0x000000010e00780c */ /* 0x000fe20003f85270 */
[----:B------:R-:W-:Y:S02]  /*19030*/  FFMA.FTZ R92, R92, R158, 1.1641532182693481445e-10 ;  /* 0x2f0000005c5c7423 */ /* 0x000fe4000001009e */
[----:B------:R-:W-:-:S03]  /*19040*/  FMUL.FTZ R74, R74, R102 ;  /* 0x000000664a4a7220 */ /* 0x000fc60000410000 */
[----:B------:R-:W-:Y:S02]  /*19050*/  FSETP.GTU.FTZ.AND P3, PT, R92, R157, PT ;  /* 0x0000009d5c00720b */ /* 0x000fe40003f7c000 */
[----:B------:R-:W-:Y:S02]  /*19060*/  @P1 PRMT R92, R66, 0x7632, R92 ;  /* 0x00007632425c1816 */ /* 0x000fe4000000005c */
[----:B------:R-:W-:Y:S02]  /*19070*/  FSEL R93, R74, RZ, !P3 ;  /* 0x000000ff4a5d7208 */ /* 0x000fe40005800000 */
[----:B------:R-:W-:Y:S01]  /*19080*/  PLOP3.LUT P3, PT, P3, PT, PT, 0x8, 0x80 ;  /* 0x000000000080781c */ /* 0x000fe20001f6e170 */
[----:B------:R-:W-:Y:S01]  /*19090*/  @P1 IMAD.U32 R92, R92, 0x10000, RZ ;  /* 0x000100005c5c1824 */ /* 0x000fe200078e00ff */
[----:B------:R-:W-:-:S03]  /*190a0*/  MOV R74, R12 ;  /* 0x0000000c004a7202 */ /* 0x000fc60000000f00 */
[----:B------:R-:W-:-:S05]  /*190b0*/  @P1 FADD.FTZ R93, R92, R93 ;  /* 0x0000005d5c5d1221 */ /* 0x000fca0000010000 */
        /* <DEDUP_REMOVED lines=10> */
.L_x_560:
        /* <DEDUP_REMOVED lines=13> */
.L_x_562:
[----:B------:R-:W-:Y:S05]  /*19230*/  BSYNC.RECONVERGENT B2 ;  /* 0x0000000000027941 */ /* 0x000fea0003800200 */
.L_x_561:
        /* <DEDUP_REMOVED lines=57> */
[----:B------:R-:W-:-:S03]  /*195d0*/  IMAD.MOV.U32 R79, RZ, RZ, R14 ;  /* 0x000000ffff4f7224 */ /* 0x000fc600078e000e */
[----:B------:R-:W-:Y:S02]  /*195e0*/  LOP3.LUT R15, R12, R154, R15, 0x96, !PT ;  /* 0x0000009a0c0f7212 */ /* 0x000fe400078e960f */
[----:B------:R-:W-:Y:S01]  /*195f0*/  MOV R12, R152 ;  /* 0x00000098000c7202 */ /* 0x000fe20000000f00 */
[----:B------:R-:W-:-:S07]  /*19600*/  HFMA2 R152, -RZ, RZ, 0, 0 ;  /* 0x00000000ff987431 */ /* 0x000fce00000001ff */
.L_x_559:
[----:B------:R-:W-:Y:S05]  /*19610*/  BSYNC.RECONVERGENT B1 ;  /* 0x0000000000017941 */ /* 0x000fea0003800200 */
.L_x_558:
[----:B------:R-:W-:Y:S01]  /*19620*/  I2FP.F32.U32 R14, R74 ;  /* 0x0000004a000e7245 */ /* 0x000fe20000201000 */
[C---:B------:R-:W-:Y:S01]  /*19630*/  IMAD.U32 R74, R75.reuse, 0x10000, RZ ;  /* 0x000100004b4a7824 */ /* 0x040fe200078e00ff */
[----:B------:R-:W-:Y:S01]  /*19640*/  ISETP.NE.AND P5, PT, R152, 0x1, PT ;  /* 0x000000019800780c */ /* 0x000fe20003fa5270 */
[----:B------:R-:W-:Y:S01]  /*19650*/  BSSY.RECONVERGENT B1, `(.L_x_563) ;  /* 0x0000060000017945 */ /* 0x000fe20003800200 */
[----:B------:R-:W-:Y:S01]  /*19660*/  PRMT R155, R75, 0x7632, R155 ;  /* 0x000076324b9b7816 */ /* 0x000fe2000000009b */
[----:B------:R-:W-:Y:S01]  /*19670*/  FFMA.FTZ R14, R14, R158, 1.1641532182693481445e-10 ;  /* 0x2f0000000e0e7423 */ /* 0x000fe2000001009e */
[----:B------:R-:W-:-:S04]  /*19680*/  FMUL.FTZ R74, R74, R102 ;  /* 0x000000664a4a7220 */ /* 0x000fc80000410000 */
[----:B------:R-:W-:Y:S01]  /*19690*/  FSETP.GTU.FTZ.AND P4, PT, R14, R157, PT ;  /* 0x0000009d0e00720b */ /* 0x000fe20003f9c000 */
[----:B------:R-:W-:-:S03]  /*196a0*/  @P1 IMAD.U32 R14, R67, 0x10000, RZ ;  /* 0x00010000430e1824 */ /* 0x000fc600078e00ff */
[----:B------:R-:W-:Y:S01]  /*196b0*/  FSEL R92, R74, RZ, !P4 ;  /* 0x000000ff4a5c7208 */ /* 0x000fe20006000000 */
[----:B------:R-:W-:Y:S01]  /*196c0*/  IMAD.MOV.U32 R74, RZ, RZ, R12 ;  /* 0x000000ffff4a7224 */ /* 0x000fe200078e000c */
        /* <DEDUP_REMOVED lines=13> */
.L_x_565:
        /* <DEDUP_REMOVED lines=13> */
.L_x_567:
[----:B------:R-:W-:Y:S05]  /*19870*/  BSYNC.RECONVERGENT B2 ;  /* 0x0000000000027941 */ /* 0x000fea0003800200 */
.L_x_566:
        /* <DEDUP_REMOVED lines=61> */
.L_x_564:
[----:B------:R-:W-:Y:S05]  /*19c50*/  BSYNC.RECONVERGENT B1 ;  /* 0x0000000000017941 */ /* 0x000fea0003800200 */
.L_x_563:
        /* <DEDUP_REMOVED lines=8> */
[----:B------:R-:W-:Y:S02]  /*19ce0*/  @P1 SHF.L.U32 R75, R75, 0x10, RZ ;  /* 0x000000104b4b1819 */ /* 0x000fe400000006ff */
[----:B------:R-:W-:Y:S02]  /*19cf0*/  FSEL R102, R102, RZ, !P5 ;  /* 0x000000ff66667208 */ /* 0x000fe40006800000 */
[----:B------:R-:W-:Y:S02]  /*19d00*/  PLOP3.LUT P5, PT, P5, PT, PT, 0x8, 0x80 ;  /* 0x000000000080781c */ /* 0x000fe40002fae170 */
[----:B------:R-:W-:Y:S01]  /*19d10*/  PRMT R74, R119, 0x5410, R156 ;  /* 0x00005410774a7816 */ /* 0x000fe2000000009c */
[----:B------:R-:W-:-:S05]  /*19d20*/  @P1 FADD.FTZ R102, R75, R102 ;  /* 0x000000664b661221 */ /* 0x000fca0000010000 */
[----:B------:R-:W-:-:S04]  /*19d30*/  F2FP.BF16.F32.PACK_AB R75, RZ, R102 ;  /* 0x00000066ff4b723e */ /* 0x000fc800000010ff */
[----:B------:R-:W-:-:S07]  /*19d40*/  PRMT R75, R154, 0x5410, R75 ;  /* 0x000054109a4b7816 */ /* 0x000fce000000004b */
.L_x_527:
        /* <DEDUP_REMOVED lines=43> */
.L_x_568:
[----:B------:R-:W-:Y:S01]  /*1a000*/  IMAD.MOV.U32 R119, RZ, RZ, R79 ;  /* 0x000000ffff777224 */ /* 0x000fe200078e004f */
[----:B------:R-:W-:-:S07]  /*1a010*/  IADD3 R78, PT, PT, R78, 0x20, RZ ;  /* 0x000000204e4e7810 */ /* 0x000fce0007ffe0ff */
.L_x_445:
[----:B------:R-:W-:Y:S05]  /*1a020*/  BSYNC.RECONVERGENT B0 ;  /* 0x0000000000007941 */ /* 0x000fea0003800200 */
.L_x_444:
        /* <DEDUP_REMOVED lines=35> */
.L_x_574:
        /* <DEDUP_REMOVED lines=13> */
.L_x_576:
[----:B------:R-:W-:Y:S05]  /*1a330*/  BSYNC.RECONVERGENT B2 ;  /* 0x0000000000027941 */ /* 0x000fea0003800200 */
.L_x_575:
        /* <DEDUP_REMOVED lines=56> */
[----:B------:R-:W-:Y:S01]  /*1a6c0*/  VIADD R0, R61, 0x96a522ad ;  /* 0x96a522ad3d007836 */ /* 0x000fe20000000000 */
[----:B------:R-:W-:Y:S01]  /*1a6d0*/  MOV R79, R2 ;  /* 0x00000002004f7202 */ /* 0x000fe20000000f00 */
[----:B------:R-:W-:-:S03]  /*1a6e0*/  IMAD.MOV.U32 R2, RZ, RZ, RZ ;  /* 0x000000ffff027224 */ /* 0x000fc600078e00ff */
[----:B------:R-:W-:Y:S01]  /*1a6f0*/  LOP3.LUT R15, R0, R6, R3, 0x96, !PT ;  /* 0x00000006000f7212 */ /* 0x000fe200078e9603 */
[----:B------:R-:W-:-:S07]  /*1a700*/  IMAD.MOV.U32 R0, RZ, RZ, R119 ;  /* 0x000000ffff007224 */ /* 0x000fce00078e0077 */
.L_x_573:
[----:B------:R-:W-:Y:S05]  /*1a710*/  BSYNC.RECONVERGENT B1 ;  /* 0x0000000000017941 */ /* 0x000fea0003800200 */
.L_x_572:
        /* <DEDUP_REMOVED lines=9> */
[----:B------:R-:W-:-:S02]  /*1a7b0*/  IMAD.MOV.U32 R4, RZ, RZ, 0x2 ;  /* 0x00000002ff047424 */ /* 0x000fc400078e00ff */
[----:B0-----:R-:W-:Y:S01]  /*1a7c0*/  FMUL.FTZ R3, R3, R101 ;  /* 0x0000006503037220 */ /* 0x001fe20000410000 */
[----:B-1----:R-:W-:Y:S02]  /*1a7d0*/  FSETP.GTU.FTZ.AND P3, PT, R0, R156, PT ;  /* 0x0000009c0000720b */ /* 0x002fe40003f7c000 */
[----:B------:R-:W-:Y:S02]  /*1a7e0*/  PRMT R0, R72, 0x7632, R0 ;  /* 0x0000763248007816 */ /* 0x000fe40000000000 */
        /* <DEDUP_REMOVED lines=13> */
.L_x_579:
        /* <DEDUP_REMOVED lines=13> */
.L_x_581:
[----:B------:R-:W-:Y:S05]  /*1a990*/  BSYNC.RECONVERGENT B2 ;  /* 0x0000000000027941 */ /* 0x000fea0003800200 */
.L_x_580:
        /* <DEDUP_REMOVED lines=61> */
.L_x_578:
[----:B------:R-:W-:Y:S05]  /*1ad70*/  BSYNC.RECONVERGENT B1 ;  /* 0x0000000000017941 */ /* 0x000fea0003800200 */
.L_x_577:
        /* <DEDUP_REMOVED lines=26> */
.L_x_584:
        /* <DEDUP_REMOVED lines=13> */
.L_x_586:
[----:B------:R-:W-:Y:S05]  /*1aff0*/  BSYNC.RECONVERGENT B2 ;  /* 0x0000000000027941 */ /* 0x000fea0003800200 */
.L_x_585:
        /* <DEDUP_REMOVED lines=61> */
.L_x_583:
[----:B------:R-:W-:Y:S05]  /*1b3d0*/  BSYNC.RECONVERGENT B1 ;  /* 0x0000000000017941 */ /* 0x000fea0003800200 */
.L_x_582:
[----:B------:R-:W-:Y:S01]  /*1b3e0*/  I2FP.F32.U32 R3, R3 ;  /* 0x0000000300037245 */ /* 0x000fe20000201000 */
[----:B------:R-:W-:Y:S01]  /*1b3f0*/  BSSY.RECONVERGENT B1, `(.L_x_587) ;  /* 0x0000060000017945 */ /* 0x000fe20003800200 */
[----:B------:R-:W-:Y:S01]  /*1b400*/  SHF.L.U32 R0, R0, 0x10, RZ ;  /* 0x0000001000007819 */ /* 0x000fe200000006ff */
[----:B------:R-:W-:Y:S01]  /*1b410*/  IMAD.MOV.U32 R4, RZ, RZ, R12 ;  /* 0x000000ffff047224 */ /* 0x000fe200078e000c */
[----:B------:R-:W-:Y:S01]  /*1b420*/  LOP3.LUT R18, R18, 0xfffffff7, RZ, 0xc0, !PT ;  /* 0xfffffff712127812 */ /* 0x000fe200078ec0ff */
[----:B------:R-:W-:Y:S02]  /*1b430*/  FFMA.FTZ R3, R3, R157, 1.1641532182693481445e-10 ;  /* 0x2f00000003037423 */ /* 0x000fe4000001009d */
[----:B------:R-:W-:-:S03]  /*1b440*/  FMUL.FTZ R0, R0, R101 ;  /* 0x0000006500007220 */ /* 0x000fc60000410000 */
[----:B------:R-:W-:Y:S01]  /*1b450*/  FSETP.GTU.FTZ.AND P2, PT, R3, R156, PT ;  /* 0x0000009c0300720b */ /* 0x000fe20003f5c000 */
[----:B------:R-:W-:-:S03]  /*1b460*/  IMAD.MOV.U32 R3, RZ, RZ, 0x2 ;  /* 0x00000002ff037424 */ /* 0x000fc600078e00ff */
        /* <DEDUP_REMOVED lines=13> */
.L_x_589:
        /* <DEDUP_REMOVED lines=13> */
.L_x_591:
[----:B------:R-:W-:Y:S05]  /*1b610*/  BSYNC.RECONVERGENT B2 ;  /* 0x0000000000027941 */ /* 0x000fea0003800200 */
.L_x_590:
        /* <DEDUP_REMOVED lines=55> */
[----:B------:R-:W-:Y:S01]  /*1b990*/  IMAD.WIDE.U32 R2, R3, -0x2daee0ad, RZ ;  /* 0xd2511f5303027825 */ /* 0x000fe200078e00ff */
[----:B------:R-:W-:-:S03]  /*1b9a0*/  MOV R4, R79 ;  /* 0x0000004f00047202 */ /* 0x000fc60000000f00 */
[----:B------:R-:W-:Y:S02]  /*1b9b0*/  VIADD R5, R61, 0x96a522ad ;  /* 0x96a522ad3d057836 */ /* 0x000fe40000000000 */
[----:B------:R-:W-:-:S03]  /*1b9c0*/  IMAD.MOV.U32 R79, RZ, RZ, R2 ;  /* 0x000000ffff4f7224 */ /* 0x000fc600078e0002 */
[----:B------:R-:W-:Y:S01]  /*1b9d0*/  LOP3.LUT R15, R5, R6, R3, 0x96, !PT ;  /* 0x00000006050f7212 */ /* 0x000fe200078e9603 */
[----:B------:R-:W-:-:S07]  /*1b9e0*/  IMAD.MOV.U32 R3, RZ, RZ, RZ ;  /* 0x000000ffff037224 */ /* 0x000fce00078e00ff */
.L_x_588:
[----:B------:R-:W-:Y:S05]  /*1b9f0*/  BSYNC.RECONVERGENT B1 ;  /* 0x0000000000017941 */ /* 0x000fea0003800200 */
.L_x_587:
[----:B------:R-:W-:Y:S01]  /*1ba00*/  I2FP.F32.U32 R4, R4 ;  /* 0x0000000400047245 */ /* 0x000fe20000201000 */
[----:B------:R-:W-:Y:S01]  /*1ba10*/  BSSY.RECONVERGENT B1, `(.L_x_592) ;  /* 0x0000066000017945 */ /* 0x000fe20003800200 */
[----:B------:R-:W-:-:S03]  /*1ba20*/  PRMT R2, R68, 0x7632, R2 ;  /* 0x0000763244027816 */ /* 0x000fc60000000002 */
[----:B------:R-:W-:Y:S01]  /*1ba30*/  FFMA.FTZ R4, R4, R157, 1.1641532182693481445e-10 ;  /* 0x2f00000004047423 */ /* 0x000fe2000001009d */
[----:B------:R-:W-:-:S04]  /*1ba40*/  SHF.L.U32 R2, R2, 0x10, RZ ;  /* 0x0000001002027819 */ /* 0x000fc800000006ff */
[----:B------:R-:W-:Y:S01]  /*1ba50*/  FSETP.GTU.FTZ.AND P2, PT, R4, R156, PT ;  /* 0x0000009c0400720b */ /* 0x000fe20003f5c000 */
[----:B------:R-:W-:-:S05]  /*1ba60*/  FMUL.FTZ R2, R2, R101 ;  /* 0x0000006502027220 */ /* 0x000fca0000410000 */
[----:B------:R-:W-:Y:S02]  /*1ba70*/  FSEL R4, R2, RZ, !P2 ;  /* 0x000000ff02047208 */ /* 0x000fe40005000000 */
[----:B------:R-:W-:Y:S02]  /*1ba80*/  SEL R2, RZ, 0x1, P2 ;  /* 0x00000001ff027807 */ /* 0x000fe40001000000 */
[----:B------:R-:W-:Y:S01]  /*1ba90*/  ISETP.NE.AND P2, PT, R3, 0x1, PT ;  /* 0x000000010300780c */ /* 0x000fe20003f45270 */
[--C-:B------:R-:W-:Y:S01]  /*1baa0*/  FADD.FTZ R0, R0, R4.reuse ;  /* 0x0000000400007221 */ /* 0x100fe20000010000 */
[----:B------:R-:W-:Y:S02]  /*1bab0*/  @P1 PRMT R4, R64, 0x7632, R4 ;  /* 0x0000763240041816 */ /* 0x000fe40000000004 */
[----:B------:R-:W-:Y:S01]  /*1bac0*/  PRMT R7, R2, 0x7610, R7 ;  /* 0x0000761002077816 */ /* 0x000fe20000000007 */
[----:B------:R-:W-:Y:S02]  /*1bad0*/  HFMA2 R2, -RZ, RZ, 0, 1.1920928955078125e-07 ;  /* 0x00000002ff027431 */ /* 0x000fe400000001ff */
        /* <DEDUP_REMOVED lines=14> */
.L_x_594:
        /* <DEDUP_REMOVED lines=13> */
.L_x_596:
[----:B------:R-:W-:Y:S05]  /*1bc90*/  BSYNC.RECONVERGENT B2 ;  /* 0x0000000000027941 */ /* 0x000fea0003800200 */
.L_x_595:
        /* <DEDUP_REMOVED lines=61> */
.L_x_593:
[----:B------:R-:W-:Y:S05]  /*1c070*/  BSYNC.RECONVERGENT B1 ;  /* 0x0000000000017941 */ /* 0x000fea0003800200 */
.L_x_592:
[----:B------:R-:W-:Y:S01]  /*1c080*/  I2FP.F32.U32 R0, R0 ;  /* 0x0000000000007245 */ /* 0x000fe20000201000 */
[----:B------:R-:W-:Y:S01]  /*1c090*/  IMAD.U32 R3, R73, 0x10000, RZ ;  /* 0x0001000049037824 */ /* 0x000fe200078e00ff */
[----:B------:R-:W-:Y:S01]  /*1c0a0*/  LOP3.LUT R18, R18, 0xfffffffb, RZ, 0xc0, !PT ;  /* 0xfffffffb12127812 */ /* 0x000fe200078ec0ff */
[----:B------:R-:W-:Y:S01]  /*1c0b0*/  BSSY.RECONVERGENT B1, `(.L_x_597) ;  /* 0x000005f000017945 */ /* 0x000fe20003800200 */
[----:B------:R-:W-:Y:S02]  /*1c0c0*/  HFMA2 R4, -RZ, RZ, 0, 1.1920928955078125e-07 ;  /* 0x00000002ff047431 */ /* 0x000fe400000001ff */
[----:B------:R-:W-:Y:S01]  /*1c0d0*/  FFMA.FTZ R0, R0, R157, 1.1641532182693481445e-10 ;  /* 0x2f00000000007423 */ /* 0x000fe2000001009d */
[----:B------:R-:W-:Y:S01]  /*1c0e0*/  FMUL.FTZ R3, R3, R101 ;  /* 0x0000006503037220 */ /* 0x000fe20000410000 */
[----:B------:R-:W-:-:S03]  /*1c0f0*/  PRMT R49, R73, 0x7632, R49 ;  /* 0x0000763249317816 */ /* 0x000fc60000000031 */
[----:B------:R-:W-:-:S04]  /*1c100*/  FSETP.GTU.FTZ.AND P2, PT, R0, R156, PT ;  /* 0x0000009c0000720b */ /* 0x000fc80003f5c000 */
        /* <DEDUP_REMOVED lines=14> */
.L_x_599:
        /* <DEDUP_REMOVED lines=13> */
.L_x_601:
[----:B------:R-:W-:Y:S05]  /*1c2c0*/  BSYNC.RECONVERGENT B2 ;  /* 0x0000000000027941 */ /* 0x000fea0003800200 */
.L_x_600:
        /* <DEDUP_REMOVED lines=31> */
[----:B------:R-:W-:Y:S02]  /*1c4c0*/  VIADD R5, R61, 0xa9066899 ;  /* 0xa90668993d057836 */ /* 0x000fe40000000000 */
[----:B------:R-:W-:-:S03]  /*1c4d0*/  VIADD R6, R60, 0xb54cda56 ;  /* 0xb54cda563c067836 */ /* 0x000fc60000000000 */
[----:B------:R-:W-:-:S05]  /*1c4e0*/  LOP3.LUT R5, R5, R4, R15, 0x96, !PT ;  /* 0x0000000405057212 */ /* 0x000fca00078e960f */
        /* <DEDUP_REMOVED lines=16> */
[----:B------:R-:W-:-:S03]  /*1c5f0*/  VIADD R6, R60, 0x8ff34781 ;  /* 0x8ff347813c067836 */ /* 0x000fc60000000000 */
[----:B------:R-:W-:-:S05]  /*1c600*/  LOP3.LUT R5, R5, R4, R15, 0x96, !PT ;  /* 0x0000000405057212 */ /* 0x000fca00078e960f */
        /* <DEDUP_REMOVED lines=9> */
.L_x_598:
[----:B------:R-:W-:Y:S05]  /*1c6a0*/  BSYNC.RECONVERGENT B1 ;  /* 0x0000000000017941 */ /* 0x000fea0003800200 */
.L_x_597:
        /* <DEDUP_REMOVED lines=10> */
[----:B------:R-:W-:Y:S02]  /*1c750*/  @P1 SHF.L.U32 R3, R65, 0x10, RZ ;  /* 0x0000001041031819 */ /* 0x000fe400000006ff */
[----:B------:R-:W-:Y:S01]  /*1c760*/  PRMT R6, R2, 0x7610, R6 ;  /* 0x0000761002067816 */ /* 0x000fe20000000006 */
[----:B------:R-:W-:Y:S02]  /*1c770*/  IMAD.MOV.U32 R2, RZ, RZ, 0x2 ;  /* 0x00000002ff027424 */ /* 0x000fe400078e00ff */
[--C-:B------:R-:W-:Y:S01]  /*1c780*/  @P1 FADD.FTZ R26, R3, R0.reuse ;  /* 0x00000000031a1221 */ /* 0x100fe20000010000 */
[----:B------:R-:W-:Y:S01]  /*1c790*/  @!P1 IMAD.MOV.U32 R26, RZ, RZ, R0 ;  /* 0x000000ffff1a9224 */ /* 0x000fe200078e0000 */
[----:B------:R-:W-:-:S04]  /*1c7a0*/  MOV R3, R12 ;  /* 0x0000000c00037202 */ /* 0x000fc80000000f00 */
        /* <DEDUP_REMOVED lines=10> */
.L_x_604:
        /* <DEDUP_REMOVED lines=13> */
.L_x_606:
[----:B------:R-:W-:Y:S05]  /*1c920*/  BSYNC.RECONVERGENT B2 ;  /* 0x0000000000027941 */ /* 0x000fea0003800200 */
.L_x_605:
        /* <DEDUP_REMOVED lines=61> */
.L_x_603:
[----:B------:R-:W-:Y:S05]  /*1cd00*/  BSYNC.RECONVERGENT B1 ;  /* 0x0000000000017941 */ /* 0x000fea0003800200 */
.L_x_602:
[----:B------:R-:W-:Y:S01]  /*1cd10*/  I2FP.F32.U32 R3, R3 ;  /* 0x0000000300037245 */ /* 0x000fe20000201000 */
[----:B------:R-:W-:Y:S01]  /*1cd20*/  IMAD.U32 R4, R49, 0x10000, RZ ;  /* 0x0001000031047824 */ /* 0x000fe200078e00ff */
[----:B------:R-:W-:Y:S01]  /*1cd30*/  LOP3.LUT R18, R18, 0xfffffffd, RZ, 0xc0, !PT ;  /* 0xfffffffd12127812 */ /* 0x000fe200078ec0ff */
[----:B------:R-:W-:Y:S02]  /*1cd40*/  BSSY.RECONVERGENT B1, `(.L_x_607) ;  /* 0x000005e000017945 */ /* 0x000fe40003800200 */
[----:B------:R-:W-:Y:S01]  /*1cd50*/  FFMA.FTZ R3, R3, R157, 1.1641532182693481445e-10 ;  /* 0x2f00000003037423 */ /* 0x000fe2000001009d */
[----:B------:R-:W-:-:S04]  /*1cd60*/  FMUL.FTZ R4, R4, R101 ;  /* 0x0000006504047220 */ /* 0x000fc80000410000 */
[----:B------:R-:W-:Y:S02]  /*1cd70*/  FSETP.GTU.FTZ.AND P2, PT, R3, R156, PT ;  /* 0x0000009c0300720b */ /* 0x000fe40003f5c000 */
[----:B------:R-:W-:Y:S02]  /*1cd80*/  MOV R3, R12 ;  /* 0x0000000c00037202 */ /* 0x000fe40000000f00 */
[----:B------:R-:W-:Y:S01]  /*1cd90*/  FSEL R49, R4, RZ, !P2 ;  /* 0x000000ff04317208 */ /* 0x000fe20005000000 */
[----:B------:R-:W-:Y:S01]  /*1cda0*/  IMAD.MOV.U32 R4, RZ, RZ, 0x2 ;  /* 0x00000002ff047424 */ /* 0x000fe200078e00ff */
        /* <DEDUP_REMOVED lines=12> */
.L_x_609:
        /* <DEDUP_REMOVED lines=13> */
.L_x_611:
[----:B------:R-:W-:Y:S05]  /*1cf40*/  BSYNC.RECONVERGENT B2 ;  /* 0x0000000000027941 */ /* 0x000fea0003800200 */
.L_x_610:
        /* <DEDUP_REMOVED lines=61> */
.L_x_608:
[----:B------:R-:W-:Y:S05]  /*1d320*/  BSYNC.RECONVERGENT B1 ;  /* 0x0000000000017941 */ /* 0x000fea0003800200 */
.L_x_607:
[----:B------:R-:W-:Y:S01]  /*1d330*/  I2FP.F32.U32 R2, R3 ;  /* 0x0000000300027245 */ /* 0x000fe20000201000 */
[----:B------:R-:W-:Y:S01]  /*1d340*/  BSSY.RECONVERGENT B1, `(.L_x_612) ;  /* 0x0000066000017945 */ /* 0x000fe20003800200 */
[----:B------:R-:W-:Y:S02]  /*1d350*/  PRMT R3, R69, 0x7632, R3 ;  /* 0x0000763245037816 */ /* 0x000fe40000000003 */
[----:B------:R-:W-:Y:S01]  /*1d360*/  @P1 PRMT R5, R65, 0x7632, R5 ;  /* 0x0000763241051816 */ /* 0x000fe20000000005 */
[----:B------:R-:W-:Y:S02]  /*1d370*/  FFMA.FTZ R2, R2, R157, 1.1641532182693481445e-10 ;  /* 0x2f00000002027423 */ /* 0x000fe4000001009d */
[----:B------:R-:W-:Y:S02]  /*1d380*/  IMAD.U32 R3, R3, 0x10000, RZ ;  /* 0x0001000003037824 */ /* 0x000fe400078e00ff */
[----:B------:R-:W-:Y:S01]  /*1d390*/  @P1 IMAD.U32 R5, R5, 0x10000, RZ ;  /* 0x0001000005051824 */ /* 0x000fe200078e00ff */
[----:B------:R-:W-:Y:S01]  /*1d3a0*/  FSETP.GTU.FTZ.AND P2, PT, R2, R156, PT ;  /* 0x0000009c0200720b */ /* 0x000fe20003f5c000 */
[----:B------:R-:W-:-:S03]  /*1d3b0*/  FMUL.FTZ R3, R3, R101 ;  /* 0x0000006503037220 */ /* 0x000fc60000410000 */
[----:B------:R-:W-:Y:S02]  /*1d3c0*/  SEL R2, RZ, 0x1, P2 ;  /* 0x00000001ff027807 */ /* 0x000fe40001000000 */
[----:B------:R-:W-:Y:S02]  /*1d3d0*/  FSEL R3, R3, RZ, !P2 ;  /* 0x000000ff03037208 */ /* 0x000fe40005000000 */
[----:B------:R-:W-:-:S03]  /*1d3e0*/  ISETP.NE.AND P2, PT, R4, 0x1, PT ;  /* 0x000000010400780c */ /* 0x000fc60003f45270 */
[----:B------:R-:W-:-:S04]  /*1d3f0*/  FADD.FTZ R3, R49, R3 ;  /* 0x0000000331037221 */ /* 0x000fc80000010000 */
[--C-:B------:R-:W-:Y:S01]  /*1d400*/  @P1 FADD.FTZ R50, R3, R5.reuse ;  /* 0x0000000503321221 */ /* 0x100fe20000010000 */
[----:B------:R-:W-:Y:S01]  /*1d410*/  @!P1 MOV R50, R3 ;  /* 0x0000000300329202 */ /* 0x000fe20000000f00 */
[----:B------:R-:W-:Y:S01]  /*1d420*/  IMAD.MOV.U32 R3, RZ, RZ, R12 ;  /* 0x000000ffff037224 */ /* 0x000fe200078e000c */
[----:B------:R-:W-:Y:S01]  /*1d430*/  PRMT R5, R2, 0x7610, R5 ;  /* 0x0000761002057816 */ /* 0x000fe20000000005 */
[----:B------:R-:W-:Y:S01]  /*1d440*/  IMAD.MOV.U32 R2, RZ, RZ, 0x2 ;  /* 0x00000002ff027424 */ /* 0x000fe200078e00ff */
        /* <DEDUP_REMOVED lines=10> */
.L_x_614:
        /* <DEDUP_REMOVED lines=13> */
.L_x_616:
[----:B------:R-:W-:Y:S05]  /*1d5c0*/  BSYNC.RECONVERGENT B2 ;  /* 0x0000000000027941 */ /* 0x000fea0003800200 */
.L_x_615:
[----:B------:R-:W-:Y:S01]  /*1d5d0*/  LOP3.LUT R14, R11, R91, R61, 0x96, !PT ;  /* 0x0000005b0b0e7212 */ /* 0x000fe200078e963d */
[----:B------:R-:W-:Y:S01]  /*1d5e0*/  IMAD.WIDE.U32 R2, R17, -0x326172a9, RZ ;  /* 0xcd9e8d5711027825 */ /* 0x000fe200078e00ff */
[----:B------:R-:W-:-:S03]  /*1d5f0*/  IADD3 R12, PT, PT, R61, -0x4498517b, RZ ;  /* 0xbb67ae853d0c7810 */ /* 0x000fc60007ffe0ff */
[----:B------:R-:W-:Y:S01]  /*1d600*/  VIADD R4, R60, 0x9e3779b9 ;  /* 0x9e3779b93c047836 */ /* 0x000fe20000000000 */
[----:B------:R-:W-:Y:S01]  /*1d610*/  LOP3.LUT R3, R13, R3, R60, 0x96, !PT ;  /* 0x000000030d037212 */ /* 0x000fe200078e963c */
[----:B------:R-:W-:-:S05]  /*1d620*/  IMAD.WIDE.U32 R14, R14, -0x326172a9, RZ ;  /* 0xcd9e8d570e0e7825 */ /* 0x000fca00078e00ff */
        /* <DEDUP_REMOVED lines=10> */
[----:B------:R-:W-:-:S03]  /*1d6d0*/  IADD3 R4, PT, PT, R60, -0x255992d5, RZ ;  /* 0xdaa66d2b3c047810 */ /* 0x000fc60007ffe0ff */
[----:B------:R-:W-:Y:S01]  /*1d6e0*/  VIADD R12, R60, 0x1715609d ;  /* 0x1715609d3c0c7836 */ /* 0x000fe20000000000 */
        /* <DEDUP_REMOVED lines=13> */
[----:B------:R-:W-:Y:S02]  /*1d7c0*/  VIADD R4, R61, 0xa9066899 ;  /* 0xa90668993d047836 */ /* 0x000fe40000000000 */
[----:B------:R-:W-:-:S03]  /*1d7d0*/  VIADD R12, R60, 0xf1bbcdc8 ;  /* 0xf1bbcdc83c0c7836 */ /* 0x000fc60000000000 */
        /* <DEDUP_REMOVED lines=28> */
.L_x_613:
[----:B------:R-:W-:Y:S05]  /*1d9a0*/  BSYNC.RECONVERGENT B1 ;  /* 0x0000000000017941 */ /* 0x000fea0003800200 */
.L_x_612:
[----:B------:R-:W-:Y:S01]  /*1d9b0*/  I2FP.F32.U32 R3, R3 ;  /* 0x0000000300037245 */ /* 0x000fe20000201000 */
[----:B------:R-:W-:Y:S01]  /*1d9c0*/  BSSY.RECONVERGENT B1, `(.L_x_617) ;  /* 0x000005f000017945 */ /* 0x000fe20003800200 */
[----:B------:R-:W-:Y:S01]  /*1d9d0*/  ISETP.NE.AND P3, PT, R2, 0x1, PT ;  /* 0x000000010200780c */ /* 0x000fe20003f65270 */
[----:B------:R-:W-:Y:S01]  /*1d9e0*/  IMAD.MOV.U32 R14, RZ, RZ, 0x2 ;  /* 0x00000002ff0e7424 */ /* 0x000fe200078e00ff */
[C---:B------:R-:W-:Y:S01]  /*1d9f0*/  SHF.L.U32 R4, R74.reuse, 0x10, RZ ;  /* 0x000000104a047819 */ /* 0x040fe200000006ff */
[----:B------:R-:W-:Y:S01]  /*1da00*/  FFMA.FTZ R3, R3, R157, 1.1641532182693481445e-10 ;  /* 0x2f00000003037423 */ /* 0x000fe2000001009d */
[----:B------:R-:W-:-:S03]  /*1da10*/  PRMT R74, R74, 0x7632, R74 ;  /* 0x000076324a4a7816 */ /* 0x000fc6000000004a */
[----:B------:R-:W-:Y:S01]  /*1da20*/  FMUL.FTZ R4, R4, R101 ;  /* 0x0000006504047220 */ /* 0x000fe20000410000 */
        /* <DEDUP_REMOVED lines=13> */
.L_x_619:
        /* <DEDUP_REMOVED lines=13> */
.L_x_621:
[----:B------:R-:W-:Y:S05]  /*1dbd0*/  BSYNC.RECONVERGENT B2 ;  /* 0x0000000000027941 */ /* 0x000fea0003800200 */
.L_x_620:
        /* <DEDUP_REMOVED lines=61> */
.L_x_618:
[----:B------:R-:W-:Y:S05]  /*1dfb0*/  BSYNC.RECONVERGENT B1 ;  /* 0x0000000000017941 */ /* 0x000fea0003800200 */
.L_x_617:
        /* <DEDUP_REMOVED lines=12> */
[----:B------:R-:W-:Y:S01]  /*1e080*/  @!P1 IMAD.MOV.U32 R49, RZ, RZ, R3 ;  /* 0x000000ffff319224 */ /* 0x000fe200078e0003 */
[----:B------:R-:W-:Y:S01]  /*1e090*/  PRMT R4, R2, 0x7610, R4 ;  /* 0x0000761002047816 */ /* 0x000fe20000000004 */
[----:B------:R-:W-:Y:S02]  /*1e0a0*/  HFMA2 R2, -RZ, RZ, 0, 1.1920928955078125e-07 ;  /* 0x00000002ff027431 */ /* 0x000fe400000001ff */
        /* <DEDUP_REMOVED lines=11> */
.L_x_624:
        /* <DEDUP_REMOVED lines=13> */
.L_x_626:
[----:B------:R-:W-:Y:S05]  /*1e230*/  BSYNC.RECONVERGENT B2 ;  /* 0x0000000000027941 */ /* 0x000fea0003800200 */
.L_x_625:
        /* <DEDUP_REMOVED lines=61> */
.L_x_623:
[----:B------:R-:W-:Y:S05]  /*1e610*/  BSYNC.RECONVERGENT B1 ;  /* 0x0000000000017941 */ /* 0x000fea0003800200 */
.L_x_622:
[----:B------:R-:W-:Y:S01]  /*1e620*/  I2FP.F32.U32 R3, R3 ;  /* 0x0000000300037245 */ /* 0x000fe20000201000 */
[----:B------:R-:W-:Y:S01]  /*1e630*/  IMAD.U32 R14, R74, 0x10000, RZ ;  /* 0x000100004a0e7824 */ /* 0x000fe200078e00ff */
[----:B------:R-:W-:Y:S01]  /*1e640*/  ISETP.NE.AND P4, PT, R2, 0x1, PT ;  /* 0x000000010200780c */ /* 0x000fe20003f85270 */
[----:B------:R-:W-:Y:S02]  /*1e650*/  BSSY.RECONVERGENT B1, `(.L_x_627) ;  /* 0x000005c000017945 */ /* 0x000fe40003800200 */
[----:B------:R-:W-:Y:S01]  /*1e660*/  FFMA.FTZ R3, R3, R157, 1.1641532182693481445e-10 ;  /* 0x2f00000003037423 */ /* 0x000fe2000001009d */
[----:B------:R-:W-:-:S04]  /*1e670*/  FMUL.FTZ R14, R14, R101 ;  /* 0x000000650e0e7220 */ /* 0x000fc80000410000 */
[----:B------:R-:W-:Y:S01]  /*1e680*/  FSETP.GTU.FTZ.AND P3, PT, R3, R156, PT ;  /* 0x0000009c0300720b */ /* 0x000fe20003f7c000 */
[----:B------:R-:W-:-:S03]  /*1e690*/  IMAD.MOV.U32 R3, RZ, RZ, R12 ;  /* 0x000000ffff037224 */ /* 0x000fc600078e000c */
        /* <DEDUP_REMOVED lines=12> */
.L_x_629:
        /* <DEDUP_REMOVED lines=13> */
.L_x_631:
[----:B------:R-:W-:Y:S05]  /*1e830*/  BSYNC.RECONVERGENT B2 ;  /* 0x0000000000027941 */ /* 0x000fea0003800200 */
.L_x_630:
        /* <DEDUP_REMOVED lines=61> */
.L_x_628:
[----:B------:R-:W-:Y:S05]  /*1ec10*/  BSYNC.RECONVERGENT B1 ;  /* 0x0000000000017941 */ /* 0x000fea0003800200 */
.L_x_627:
        /* <DEDUP_REMOVED lines=12> */
[----:B------:R-:W-:-:S04]  /*1ece0*/  @P1 PRMT R74, R66, 0x7632, R74 ;  /* 0x00007632424a1816 */ /* 0x000fc8000000004a */
[----:B------:R-:W-:-:S05]  /*1ecf0*/  @P1 SHF.L.U32 R74, R74, 0x10, RZ ;  /* 0x000000104a4a1819 */ /* 0x000fca00000006ff */
[----:B------:R-:W-:Y:S01]  /*1ed00*/  @P1 FADD.FTZ R91, R2, R74 ;  /* 0x0000004a025b1221 */ /* 0x000fe20000010000 */
        /* <DEDUP_REMOVED lines=12> */
.L_x_634:
        /* <DEDUP_REMOVED lines=13> */
.L_x_636:
[----:B------:R-:W-:Y:S05]  /*1eea0*/  BSYNC.RECONVERGENT B2 ;  /* 0x0000000000027941 */ /* 0x000fea0003800200 */
.L_x_635:
[----:B------:R-:W-:Y:S01]  /*1eeb0*/  LOP3.LUT R2, R11, R155, R61, 0x96, !PT ;  /* 0x0000009b0b027212 */ /* 0x000fe200078e963d */
[----:B------:R-:W-:Y:S01]  /*1eec0*/  IMAD.WIDE.U32 R14, R17, -0x326172a9, RZ ;  /* 0xcd9e8d57110e7825 */ /* 0x000fe200078e00ff */
[----:B------:R-:W-:-:S03]  /*1eed0*/  IADD3 R12, PT, PT, R60, -0x61c88647, RZ ;  /* 0x9e3779b93c0c7810 */ /* 0x000fc60007ffe0ff */
[----:B------:R-:W-:Y:S02]  /*1eee0*/  HFMA2 R90, -RZ, RZ, 0, 0 ;  /* 0x00000000ff5a7431 */ /* 0x000fe400000001ff */
        /* <DEDUP_REMOVED lines=34> */
[----:B------:R-:W-:-:S05]  /*1f110*/  IMAD.WIDE.U32 R14, R15, -0x2daee0ad, RZ ;  /* 0xd2511f530f0e7825 */ /* 0x000fca00078e00ff */
[----:B------:R-:W-:-:S05]  /*1f120*/  LOP3.LUT R12, R12, R154, R15, 0x96, !PT ;  /* 0x0000009a0c0c7212 */ /* 0x000fca00078e960f */
[----:B------:R-:W-:Y:S01]  /*1f130*/  IMAD.WIDE.U32 R154, R12, -0x326172a9, RZ ;  /* 0xcd9e8d570c9a7825 */ /* 0x000fe200078e00ff */
[----:B------:R-:W-:-:S04]  /*1f140*/  IADD3 R12, PT, PT, R60, 0x5384540f, RZ ;  /* 0x5384540f3c0c7810 */ /* 0x000fc80007ffe0ff */
        /* <DEDUP_REMOVED lines=10> */
[----:B------:R-:W-:-:S04]  /*1f1f0*/  IMAD.WIDE.U32 R152, R12, -0x326172a9, RZ ;  /* 0xcd9e8d570c987825 */ /* 0x000fc800078e00ff */
[----:B------:R-:W-:-:S05]  /*1f200*/  VIADD R12, R60, 0x8ff34781 ;  /* 0x8ff347813c0c7836 */ /* 0x000fca0000000000 */
[----:B------:R-:W-:Y:S01]  /*1f210*/  LOP3.LUT R16, R12, R14, R153, 0x96, !PT ;  /* 0x0000000e0c107212 */ /* 0x000fe200078e9699 */
[----:B------:R-:W-:Y:S01]  /*1f220*/  IMAD.WIDE.U32 R14, R2, -0x2daee0ad, RZ ;  /* 0xd2511f53020e7825 */ /* 0x000fe200078e00ff */
[----:B------:R-:W-:-:S03]  /*1f230*/  MOV R12, R152 ;  /* 0x00000098000c7202 */ /* 0x000fc60000000f00 */
[----:B------:R-:W-:-:S05]  /*1f240*/  VIADD R2, R61, 0x96a522ad ;  /* 0x96a522ad3d027836 */ /* 0x000fca0000000000 */
[----:B------:R-:W-:Y:S01]  /*1f250*/  LOP3.LUT R15, R2, R154, R15, 0x96, !PT ;  /* 0x0000009a020f7212 */ /* 0x000fe200078e960f */
[----:B------:R-:W-:Y:S02]  /*1f260*/  IMAD.MOV.U32 R2, RZ, RZ, R79 ;  /* 0x000000ffff027224 */ /* 0x000fe400078e004f */
[----:B------:R-:W-:-:S07]  /*1f270*/  IMAD.MOV.U32 R79, RZ, RZ, R14 ;  /* 0x000000ffff4f7224 */ /* 0x000fce00078e000e */
.L_x_633:
[----:B------:R-:W-:Y:S05]  /*1f280*/  BSYNC.RECONVERGENT B1 ;  /* 0x0000000000017941 */ /* 0x000fea0003800200 */
.L_x_632:
[----:B------:R-:W-:Y:S01]  /*1f290*/  I2FP.F32.U32 R2, R2 ;  /* 0x0000000200027245 */ /* 0x000fe20000201000 */
[C---:B------:R-:W-:Y:S01]  /*1f2a0*/  IMAD.U32 R14, R75.reuse, 0x10000, RZ ;  /* 0x000100004b0e7824 */ /* 0x040fe200078e00ff */
[----:B------:R-:W-:Y:S01]  /*1f2b0*/  ISETP.NE.AND P5, PT, R90, 0x1, PT ;  /* 0x000000015a00780c */ /* 0x000fe20003fa5270 */
[----:B------:R-:W-:Y:S01]  /*1f2c0*/  BSSY.RECONVERGENT B1, `(.L_x_637) ;  /* 0x000005d000017945 */ /* 0x000fe20003800200 */
[----:B------:R-:W-:Y:S01]  /*1f2d0*/  PRMT R155, R75, 0x7632, R155 ;  /* 0x000076324b9b7816 */ /* 0x000fe2000000009b */
[----:B------:R-:W-:Y:S01]  /*1f2e0*/  FFMA.FTZ R2, R2, R157, 1.1641532182693481445e-10 ;  /* 0x2f00000002027423 */ /* 0x000fe2000001009d */
[----:B------:R-:W-:Y:S01]  /*1f2f0*/  FMUL.FTZ R14, R14, R101 ;  /* 0x000000650e0e7220 */ /* 0x000fe20000410000 */
[----:B------:R-:W-:-:S03]  /*1f300*/  MOV R74, R12 ;  /* 0x0000000c004a7202 */ /* 0x000fc60000000f00 */
        /* <DEDUP_REMOVED lines=13> */
.L_x_639:
        /* <DEDUP_REMOVED lines=13> */
.L_x_641:
[----:B------:R-:W-:Y:S05]  /*1f4b0*/  BSYNC.RECONVERGENT B2 ;  /* 0x0000000000027941 */ /* 0x000fea0003800200 */
.L_x_640:
        /* <DEDUP_REMOVED lines=61> */
.L_x_638:
[----:B------:R-:W-:Y:S05]  /*1f890*/  BSYNC.RECONVERGENT B1 ;  /* 0x0000000000017941 */ /* 0x000fea0003800200 */
.L_x_637:
        /* <DEDUP_REMOVED lines=11> */
[--C-:B------:R-:W-:Y:S01]  /*1f950*/  @P1 FADD.FTZ R90, R75, R2.reuse ;  /* 0x000000024b5a1221 */ /* 0x100fe20000010000 */
[----:B------:R-:W-:Y:S01]  /*1f960*/  @!P1 MOV R90, R2 ;  /* 0x00000002005a9202 */ /* 0x000fe20000000f00 */
[----:B------:R-:W-:Y:S01]  /*1f970*/  IMAD.MOV.U32 R75, RZ, RZ, 0x2 ;  /* 0x00000002ff4b7424 */ /* 0x000fe200078e00ff */
[----:B------:R-:W-:Y:S01]  /*1f980*/  PRMT R2, R74, 0x7610, R2 ;  /* 0x000076104a027816 */ /* 0x000fe20000000002 */
[----:B------:R-:W-:Y:S01]  /*1f990*/  IMAD.MOV.U32 R74, RZ, RZ, R12 ;  /* 0x000000ffff4a7224 */ /* 0x000fe200078e000c */
        /* <DEDUP_REMOVED lines=10> */
.L_x_644:
        /* <DEDUP_REMOVED lines=13> */
.L_x_646:
[----:B------:R-:W-:Y:S05]  /*1fb10*/  BSYNC.RECONVERGENT B2 ;  /* 0x0000000000027941 */ /* 0x000fea0003800200 */
.L_x_645:
        /* <DEDUP_REMOVED lines=56> */
[----:B------:R-:W-:-:S03]  /*1fea0*/  IMAD.MOV.U32 R75, RZ, RZ, RZ ;  /* 0x000000ffff4b7224 */ /* 0x000fc600078e00ff */
[----:B------:R-:W-:Y:S01]  /*1feb0*/  LOP3.LUT R15, R12, R152, R15, 0x96, !PT ;  /* 0x000000980c0f7212 */ /* 0x000fe200078e960f */
[----:B------:R-:W-:Y:S01]  /*1fec0*/  IMAD.MOV.U32 R12, RZ, RZ, R74 ;  /* 0x000000ffff0c7224 */ /* 0x000fe200078e004a */
[----:B------:R-:W-:Y:S01]  /*1fed0*/  MOV R74, R79 ;  /* 0x0000004f004a7202 */ /* 0x000fe20000000f00 */
[----:B------:R-:W-:-:S07]  /*1fee0*/  IMAD.MOV.U32 R79, RZ, RZ, R14 ;  /* 0x000000ffff4f7224 */ /* 0x000fce00078e000e */
.L_x_643:
[----:B------:R-:W-:Y:S05]  /*1fef0*/  BSYNC.RECONVERGENT B1 ;  /* 0x0000000000017941 */ /* 0x000fea0003800200 */
.L_x_642:
[----:B------:R-:W-:Y:S01]  /*1ff00*/  I2FP.F32.U32 R14, R74 ;  /* 0x0000004a000e7245 */ /* 0x000fe20000201000 */
[----:B------:R-:W-:Y:S01]  /*1ff10*/  BSSY.RECONVERGENT B1, `(.L_x_647) ;  /* 0x0000061000017945 */ /* 0x000fe20003800200 */
[----:B------:R-:W-:Y:S02]  /*1ff20*/  ISETP.NE.AND P6, PT, R75, 0x1, PT ;  /* 0x000000014b00780c */ /* 0x000fe40003fc5270 */
[----:B------:R-:W-:Y:S01]  /*1ff30*/  SHF.L.U32 R74, R155, 0x10, RZ ;  /* 0x000000109b4a7819 */ /* 0x000fe200000006ff */
[----:B------:R-:W-:-:S04]  /*1ff40*/  FFMA.FTZ R14, R14, R157, 1.1641532182693481445e-10 ;  /* 0x2f0000000e0e7423 */ /* 0x000fc8000001009d */
[----:B------:R-:W-:Y:S01]  /*1ff50*/  FMUL.FTZ R74, R74, R101 ;  /* 0x000000654a4a7220 */ /* 0x000fe20000410000 */
[----:B------:R-:W-:Y:S01]  /*1ff60*/  FSETP.GTU.FTZ.AND P5, PT, R14, R156, PT ;  /* 0x0000009c0e00720b */ /* 0x000fe20003fbc000 */
[----:B------:R-:W-:-:S03]  /*1ff70*/  IMAD.MOV.U32 R14, RZ, RZ, 0x2 ;  /* 0x00000002ff0e7424 */ /* 0x000fc600078e00ff */
[----:B------:R-:W-:Y:S01]  /*1ff80*/  FSEL R155, R74, RZ, !P5 ;  /* 0x000000ff4a9b7208 */ /* 0x000fe20006800000 */
[----:B------:R-:W-:Y:S01]  /*1ff90*/  IMAD.MOV.U32 R74, RZ, RZ, R12 ;  /* 0x000000ffff4a7224 */ /* 0x000fe200078e000c */
        /* <DEDUP_REMOVED lines=10> */
.L_x_649:
[----:B------:R-:W-:Y:S01]  /*20040*/  VIADD R19, R19, 0x1 ;  /* 0x0000000113137836 */ /* 0x000fe20000000000 */
[----:B------:R-:W-:Y:S03]  /*20050*/  BSSY.RECONVERGENT B2, `(.L_x_650) ;  /* 0x000000f000027945 */ /* 0x000fe60003800200 */
[C---:B------:R-:W-:Y:S01]  /*20060*/  IMAD.WIDE.U32 R152, R19.reuse, -0x2daee0ad, RZ ;  /* 0xd2511f5313987825 */ /* 0x040fe200078e00ff */
[----:B------:R-:W-:-:S13]  /*20070*/  ISETP.NE.AND P6, PT, R19, RZ, PT ;  /* 0x000000ff1300720c */ /* 0x000fda0003fc5270 */
[----:B------:R-:W-:Y:S05]  /*20080*/  @P6 BRA `(.L_x_651) ;  /* 0x00000000002c6947 */ /* 0x000fea0003800000 */
[----:B------:R-:W-:Y:S01]  /*20090*/  VIADD R13, R13, 0x1 ;  /* 0x000000010d0d7836 */ /* 0x000fe20000000000 */
[----:B------:R-:W-:-:S04]  /*200a0*/  LOP3.LUT R18, R18, 0xffff7fff, RZ, 0xc0, !PT ;  /* 0xffff7fff12127812 */ /* 0x000fc800078ec0ff */
[----:B------:R-:W-:Y:S02]  /*200b0*/  ISETP.NE.AND P6, PT, R13, RZ, PT ;  /* 0x000000ff0d00720c */ /* 0x000fe40003fc5270 */
[----:B------:R-:W-:-:S11]  /*200c0*/  @P0 LOP3.LUT R18, R18, 0x8000, RZ, 0xfc, !PT ;  /* 0x0000800012120812 */ /* 0x000fd600078efcff */
[----:B------:R-:W-:Y:S01]  /*200d0*/  @!P6 IADD3 R17, PT, PT, R17, 0x1, RZ ;  /* 0x000000011111e810 */ /* 0x000fe20007ffe0ff */
[----:B------:R-:W-:Y:S02]  /*200e0*/  @!P6 VIADD R12, R11, 0x1 ;  /* 0x000000010b0ce836 */ /* 0x000fe40000000000 */
[----:B------:R-:W-:Y:S01]  /*200f0*/  @!P6 IMAD.MOV.U32 R13, RZ, RZ, RZ ;  /* 0x000000ffff0de224 */ /* 0x000fe200078e00ff */
[----:B------:R-:W-:-:S13]  /*20100*/  ISETP.NE.AND P0, PT, R17, RZ, !P6 ;  /* 0x000000ff1100720c */ /* 0x000fda0007705270 */
[----:B------:R-:W-:Y:S01]  /*20110*/  @P0 IMAD.MOV R12, RZ, RZ, R11 ;  /* 0x000000ffff0c0224 */ /* 0x000fe200078e020b */
[----:B------:R-:W-:-:S04]  /*20120*/  LOP3.LUT P0, RZ, R18, 0x8000, RZ, 0xc0, !PT ;  /* 0x0000800012ff7812 */ /* 0x000fc8000780c0ff */
[----:B------:R-:W-:-:S09]  /*20130*/  @!P6 MOV R11, R12 ;  /* 0x0000000c000be202 */ /* 0x000fd20000000f00 */
.L_x_651:
[----:B------:R-:W-:Y:S05]  /*20140*/  BSYNC.RECONVERGENT B2 ;  /* 0x0000000000027941 */ /* 0x000fea0003800200 */
.L_x_650:
        /* <DEDUP_REMOVED lines=61> */
.L_x_648:
[----:B------:R-:W-:Y:S05]  /*20520*/  BSYNC.RECONVERGENT B1 ;  /* 0x0000000000017941 */ /* 0x000fea0003800200 */
.L_x_647:
[----:B------:R-:W-:Y:S02]  /*20530*/  I2FP.F32.U32 R74, R74 ;  /* 0x0000004a004a7245 */ /* 0x000fe40000201000 */
[----:B------:R-:W-:Y:S02]  /*20540*/  PRMT R75, R71, 0x7632, R75 ;  /* 0x00007632474b7816 */ /* 0x000fe4000000004b */
[----:B------:R-:W-:Y:S01]  /*20550*/  PRMT R73, R0, 0x5410, R73 ;  /* 0x0000541000497816 */ /* 0x000fe20000000049 */
[----:B------:R-:W-:Y:S01]  /*20560*/  FFMA.FTZ R74, R74, R157, 1.1641532182693481445e-10 ;  /* 0x2f0000004a4a7423 */ /* 0x000fe2000001009d */
[----:B------:R-:W-:Y:S02]  /*20570*/  SHF.L.U32 R75, R75, 0x10, RZ ;  /* 0x000000104b4b7819 */ /* 0x000fe400000006ff */
[----:B------:R-:W-:Y:S02]  /*20580*/  PRMT R72, R72, 0x5410, R76 ;  /* 0x0000541048487816 */ /* 0x000fe4000000004c */
        /* <DEDUP_REMOVED lines=9> */
[----:B------:R-:W-:Y:S01]  /*20620*/  @!P1 IMAD.MOV.U32 R101, RZ, RZ, R74 ;  /* 0x000000ffff659224 */ /* 0x000fe200078e004a */
[----:B------:R-:W-:-:S04]  /*20630*/  PRMT R74, R77, 0x5410, R119 ;  /* 0x000054104d4a7816 */ /* 0x000fc80000000077 */
[----:B------:R-:W-:-:S04]  /*20640*/  F2FP.BF16.F32.PACK_AB R75, RZ, R101 ;  /* 0x00000065ff4b723e */ /* 0x000fc800000010ff */
[----:B------:R-:W-:Y:S01]  /*20650*/  PRMT R75, R154, 0x5410, R75 ;  /* 0x000054109a4b7816 */ /* 0x000fe2000000004b */
[----:B------:R-:W-:Y:S06]  /*20660*/  BRA `(.L_x_652) ;  /* 0x0000003000c87947 */ /* 0x000fec0003800000 */
.L_x_571:
        /* <DEDUP_REMOVED lines=16> */
.L_x_655:
        /* <DEDUP_REMOVED lines=13> */
.L_x_657:
[----:B------:R-:W-:Y:S05]  /*20840*/  BSYNC.RECONVERGENT B2 ;  /* 0x0000000000027941 */ /* 0x000fea0003800200 */
.L_x_656:
[----:B------:R-:W-:Y:S01]  /*20850*/  LOP3.LUT R16, R11, R91, R61, 0x96, !PT ;  /* 0x0000005b0b107212 */ /* 0x000fe200078e963d */
[----:B------:R-:W-:Y:S01]  /*20860*/  IMAD.WIDE.U32 R14, R17, -0x326172a9, RZ ;  /* 0xcd9e8d57110e7825 */ /* 0x000fe200078e00ff */
[----:B------:R-:W-:-:S03]  /*20870*/  MOV R25, R119 ;  /* 0x0000007700197202 */ /* 0x000fc60000000f00 */
[----:B------:R-:W-:Y:S01]  /*20880*/  VIADD R12, R60, 0x9e3779b9 ;  /* 0x9e3779b93c0c7836 */ /* 0x000fe20000000000 */
[----:B------:R-:W-:Y:S01]  /*20890*/  LOP3.LUT R15, R13, R15, R60, 0x96, !PT ;  /* 0x0000000f0d0f7212 */ /* 0x000fe200078e963c */
[----:B------:R-:W-:-:S04]  /*208a0*/  IMAD.WIDE.U32 R76, R16, -0x326172a9, RZ ;  /* 0xcd9e8d57104c7825 */ /* 0x000fc800078e00ff */
[----:B------:R-:W-:Y:S01]  /*208b0*/  VIADD R16, R61, 0xbb67ae85 ;  /* 0xbb67ae853d107836 */ /* 0x000fe20000000000 */
[----:B------:R-:W-:Y:S01]  /*208c0*/  LOP3.LUT R12, R12, R14, R77, 0x96, !PT ;  /* 0x0000000e0c0c7212 */ /* 0x000fe200078e964d */
[----:B------:R-:W-:-:S04]  /*208d0*/  IMAD.WIDE.U32 R14, R15, -0x2daee0ad, RZ ;  /* 0xd2511f530f0e7825 */ /* 0x000fc800078e00ff */
[----:B------:R-:W-:Y:S01]  /*208e0*/  IMAD.MOV.U32 R26, RZ, RZ, RZ ;  /* 0x000000ffff1a7224 */ /* 0x000fe200078e00ff */
        /* <DEDUP_REMOVED lines=50> */
[----:B------:R-:W-:-:S07]  /*20c10*/  IMAD.MOV.U32 R12, RZ, RZ, R76 ;  /* 0x000000ffff0c7224 */ /* 0x000fce00078e004c */
.L_x_654:
[----:B------:R-:W-:Y:S05]  /*20c20*/  BSYNC.RECONVERGENT B1 ;  /* 0x0000000000017941 */ /* 0x000fea0003800200 */
.L_x_653:
        /* <DEDUP_REMOVED lines=9> */
[----:B------:R-:W-:Y:S02]  /*20cc0*/  MOV R49, R12 ;  /* 0x0000000c00317202 */ /* 0x000fe40000000f00 */
[----:B0-----:R-:W-:Y:S01]  /*20cd0*/  FSETP.GTU.FTZ.AND P3, PT, R14, R157, PT ;  /* 0x0000009d0e00720b */ /* 0x001fe20003f7c000 */
[----:B-1----:R-:W-:Y:S01]  /*20ce0*/  FMUL.FTZ R14, R25, R101 ;  /* 0x00000065190e7220 */ /* 0x002fe20000410000 */
[----:B------:R-:W-:-:S04]  /*20cf0*/  PRMT R25, R72, 0x7632, R25 ;  /* 0x0000763248197816 */ /* 0x000fc80000000019 */
[----:B------:R-:W-:Y:S01]  /*20d00*/  FSEL R110, R14, RZ, !P3 ;  /* 0x000000ff0e6e7208 */ /* 0x000fe20005800000 */
[----:B------:R-:W-:Y:S01]  /*20d10*/  @P1 IMAD.U32 R14, R64, 0x10000, RZ ;  /* 0x00010000400e1824 */ /* 0x000fe200078e00ff */
        /* <DEDUP_REMOVED lines=14> */
.L_x_660:
        /* <DEDUP_REMOVED lines=13> */
.L_x_662:
[----:B------:R-:W-:Y:S05]  /*20ed0*/  BSYNC.RECONVERGENT B2 ;  /* 0x0000000000027941 */ /* 0x000fea0003800200 */
.L_x_661:
        /* <DEDUP_REMOVED lines=61> */
.L_x_659:
[----:B------:R-:W-:Y:S05]  /*212b0*/  BSYNC.RECONVERGENT B1 ;  /* 0x0000000000017941 */ /* 0x000fea0003800200 */
.L_x_658:
        /* <DEDUP_REMOVED lines=8> */
[----:B------:R-:W-:Y:S02]  /*21340*/  @P1 PRMT R26, R64, 0x7632, R26 ;  /* 0x00007632401a1816 */ /* 0x000fe4000000001a */
[----:B------:R-:W-:Y:S02]  /*21350*/  FSEL R25, R25, RZ, !P2 ;  /* 0x000000ff19197208 */ /* 0x000fe40005000000 */
[----:B------:R-:W-:Y:S01]  /*21360*/  PLOP3.LUT P2, PT, P2, PT, PT, 0x8, 0x80 ;  /* 0x000000000080781c */ /* 0x000fe2000174e170 */
[----:B------:R-:W-:-:S04]  /*21370*/  @P1 IMAD.U32 R26, R26, 0x10000, RZ ;  /* 0x000100001a1a1824 */ /* 0x000fc800078e00ff */
[----:B------:R-:W-:Y:S01]  /*21380*/  @P1 FADD.FTZ R25, R26, R25 ;  /* 0x000000191a191221 */ /* 0x000fe20000010000 */
[----:B------:R-:W-:-:S04]  /*21390*/  IMAD.MOV.U32 R26, RZ, RZ, R12 ;  /* 0x000000ffff1a7224 */ /* 0x000fc800078e000c */
[----:B------:R-:W-:-:S03]  /*213a0*/  F2FP.BF16.F32.PACK_AB R72, RZ, R25 ;  /* 0x00000019ff48723e */ /* 0x000fc600000010ff */
        /* <DEDUP_REMOVED lines=11> */
.L_x_665:
        /* <DEDUP_REMOVED lines=13> */
.L_x_667:
[----:B------:R-:W-:Y:S05]  /*21530*/  BSYNC.RECONVERGENT B2 ;  /* 0x0000000000027941 */ /* 0x000fea0003800200 */
.L_x_666:
        /* <DEDUP_REMOVED lines=14> */
[----:B------:R-:W-:-:S04]  /*21620*/  IMAD.WIDE.U32 R14, R15, -0x326172a9, RZ ;  /* 0xcd9e8d570f0e7825 */ /* 0x000fc800078e00ff */
        /* <DEDUP_REMOVED lines=45> */
[----:B------:R-:W-:-:S07]  /*21900*/  MOV R79, R14 ;  /* 0x0000000e004f7202 */ /* 0x000fce0000000f00 */
.L_x_664:
[----:B------:R-:W-:Y:S05]  /*21910*/  BSYNC.RECONVERGENT B1 ;  /* 0x0000000000017941 */ /* 0x000fea0003800200 */
.L_x_663:
[----:B------:R-:W-:Y:S01]  /*21920*/  I2FP.F32.U32 R14, R26 ;  /* 0x0000001a000e7245 */ /* 0x000fe20000201000 */
[C---:B------:R-:W-:Y:S01]  /*21930*/  IMAD.U32 R26, R73.reuse, 0x10000, RZ ;  /* 0x00010000491a7824 */ /* 0x040fe200078e00ff */
[----:B------:R-:W-:Y:S01]  /*21940*/  LOP3.LUT R18, R18, 0xfffffffb, RZ, 0xc0, !PT ;  /* 0xfffffffb12127812 */ /* 0x000fe200078ec0ff */
        /* <DEDUP_REMOVED lines=23> */
.L_x_670:
        /* <DEDUP_REMOVED lines=13> */
.L_x_672:
[----:B------:R-:W-:Y:S05]  /*21b90*/  BSYNC.RECONVERGENT B2 ;  /* 0x0000000000027941 */ /* 0x000fea0003800200 */
.L_x_671:
        /* <DEDUP_REMOVED lines=61> */
.L_x_669:
[----:B------:R-:W-:Y:S05]  /*21f70*/  BSYNC.RECONVERGENT B1 ;  /* 0x0000000000017941 */ /* 0x000fea0003800200 */
.L_x_668:
[----:B------:R-:W-:Y:S01]  /*21f80*/  I2FP.F32.U32 R50, R50 ;  /* 0x0000003200327245 */ /* 0x000fe20000201000 */
[----:B------:R-:W-:Y:S01]  /*21f90*/  BSSY.RECONVERGENT B1, `(.L_x_673) ;  /* 0x0000064000017945 */ /* 0x000fe20003800200 */
[----:B------:R-:W-:Y:S01]  /*21fa0*/  SHF.L.U32 R49, R49, 0x10, RZ ;  /* 0x0000001031317819 */ /* 0x000fe200000006ff */
[----:B------:R-:W-:Y:S01]  /*21fb0*/  IMAD.MOV.U32 R91, RZ, RZ, 0x2 ;  /* 0x00000002ff5b7424 */ /* 0x000fe200078e00ff */
[----:B------:R-:W-:Y:S01]  /*21fc0*/  LOP3.LUT R18, R18, 0xfffffffd, RZ, 0xc0, !PT ;  /* 0xfffffffd12127812 */ /* 0x000fe200078ec0ff */
[----:B------:R-:W-:Y:S02]  /*21fd0*/  FFMA.FTZ R50, R50, R158, 1.1641532182693481445e-10 ;  /* 0x2f00000032327423 */ /* 0x000fe4000001009e */
[----:B------:R-:W-:-:S03]  /*21fe0*/  FMUL.FTZ R49, R49, R101 ;  /* 0x0000006531317220 */ /* 0x000fc60000410000 */
[----:B------:R-:W-:Y:S02]  /*21ff0*/  FSETP.GTU.FTZ.AND P2, PT, R50, R157, PT ;  /* 0x0000009d3200720b */ /* 0x000fe40003f5c000 */
[----:B------:R-:W-:-:S05]  /*22000*/  @P1 PRMT R50, R65, 0x7632, R50 ;  /* 0x0000763241321816 */ /* 0x000fca0000000032 */
[----:B------:R-:W-:Y:S01]  /*22010*/  @P1 IMAD.U32 R77, R50, 0x10000, RZ ;  /* 0x00010000324d1824 */ /* 0x000fe200078e00ff */
[----:B------:R-:W-:Y:S02]  /*22020*/  FSEL R50, R49, RZ, !P2 ;  /* 0x000000ff31327208 */ /* 0x000fe40005000000 */
[----:B------:R-:W-:Y:S02]  /*22030*/  PLOP3.LUT P2, PT, P2, PT, PT, 0x8, 0x80 ;  /* 0x000000000080781c */ /* 0x000fe4000174e170 */
[----:B------:R-:W-:Y:S01]  /*22040*/  MOV R49, R12 ;  /* 0x0000000c00317202 */ /* 0x000fe20000000f00 */
        /* <DEDUP_REMOVED lines=13> */
.L_x_675:
        /* <DEDUP_REMOVED lines=13> */
.L_x_677:
[----:B------:R-:W-:Y:S05]  /*221f0*/  BSYNC.RECONVERGENT B2 ;  /* 0x0000000000027941 */ /* 0x000fea0003800200 */
.L_x_676:
        /* <DEDUP_REMOVED lines=61> */
.L_x_674:
[----:B------:R-:W-:Y:S05]  /*225d0*/  BSYNC.RECONVERGENT B1 ;  /* 0x0000000000017941 */ /* 0x000fea0003800200 */
.L_x_673:
        /* <DEDUP_REMOVED lines=24> */
.L_x_680:
        /* <DEDUP_REMOVED lines=13> */
.L_x_682:
[----:B------:R-:W-:Y:S05]  /*22830*/  BSYNC.RECONVERGENT B2 ;  /* 0x0000000000027941 */ /* 0x000fea0003800200 */
.L_x_681:
        /* <DEDUP_REMOVED lines=61> */
.L_x_679:
[----:B------:R-:W-:Y:S05]  /*22c10*/  BSYNC.RECONVERGENT B1 ;  /* 0x0000000000017941 */ /* 0x000fea0003800200 */
.L_x_678:
        /* <DEDUP_REMOVED lines=24> */
.L_x_685:
        /* <DEDUP_REMOVED lines=13> */
.L_x_687:
[----:B------:R-:W-:Y:S05]  /*22e70*/  BSYNC.RECONVERGENT B2 ;  /* 0x0000000000027941 */ /* 0x000fea0003800200 */
.L_x_686:
        /* <DEDUP_REMOVED lines=61> */
.L_x_684:
[----:B------:R-:W-:Y:S05]  /*23250*/  BSYNC.RECONVERGENT B1 ;  /* 0x0000000000017941 */ /* 0x000fea0003800200 */
.L_x_683:
        /* <DEDUP_REMOVED lines=24> */
.L_x_690:
        /* <DEDUP_REMOVED lines=13> */
.L_x_692:
[----:B------:R-:W-:Y:S05]  /*234b0*/  BSYNC.RECONVERGENT B2 ;  /* 0x0000000000027941 */ /* 0x000fea0003800200 */
.L_x_691:
        /* <DEDUP_REMOVED lines=61> */
.L_x_689:
[----:B------:R-:W-:Y:S05]  /*23890*/  BSYNC.RECONVERGENT B1 ;  /* 0x0000000000017941 */ /* 0x000fea0003800200 */
.L_x_688:
        /* <DEDUP_REMOVED lines=14> */
[----:B------:R-:W-:-:S07]  /*23980*/  PRMT R75, R154, 0x5410, R75 ;  /* 0x000054109a4b7816 */ /* 0x000fce000000004b */
.L_x_652:
[----:B------:R-:W0:Y:S01]  /*23990*/  LDC.64 R76, c[0x0][0x3a8] ;  /* 0x0000ea00ff4c7b82 */ /* 0x000e220000000a00 */
[C---:B------:R-:W-:Y:S02]  /*239a0*/  LOP3.LUT P6, RZ, R18.reuse, 0x8, RZ, 0xc0, !PT ;  /* 0x0000000812ff7812 */ /* 0x040fe400078cc0ff */
[----:B------:R-:W-:Y:S01]  /*239b0*/  LOP3.LUT P1, RZ, R18, 0x10, RZ, 0xc0, !PT ;  /* 0x0000001012ff7812 */ /* 0x000fe2000782c0ff */
[----:B0-----:R-:W-:-:S05]  /*239c0*/  IMAD.WIDE.U32 R76, R78, 0x10, R76 ;  /* 0x000000104e4c7825 */ /* 0x001fca00078e004c */
[----:B------:R0:W-:Y:S02]  /*239d0*/  STG.E.128 desc[UR6][R76.64], R72 ;  /* 0x000000484c007986 */ /* 0x0001e4000c101d06 */
[----:B0-----:R-:W-:Y:S02]  /*239e0*/  SEL R72, RZ, 0x1000000, !P5 ;  /* 0x01000000ff487807 */ /* 0x001fe40006800000 */
[C---:B------:R-:W-:Y:S02]  /*239f0*/  LOP3.LUT P5, RZ, R18.reuse, 0x4, RZ, 0xc0, !PT ;  /* 0x0000000412ff7812 */ /* 0x040fe400078ac0ff */
[----:B------:R-:W-:Y:S02]  /*23a00*/  SEL R73, RZ, 0x10000, !P4 ;  /* 0x00010000ff497807 */ /* 0x000fe40006000000 */
[----:B------:R-:W-:Y:S02]  /*23a10*/  SEL R74, RZ, 0x100, !P3 ;  /* 0x00000100ff4a7807 */ /* 0x000fe40005800000 */
[----:B------:R-:W-:-:S02]  /*23a20*/  LOP3.LUT P4, RZ, R18, 0x2, RZ, 0xc0, !PT ;  /* 0x0000000212ff7812 */ /* 0x000fc4000788c0ff */
[----:B------:R-:W-:Y:S02]  /*23a30*/  SEL R76, RZ, 0x10000, !P5 ;  /* 0x00010000ff4c7807 */ /* 0x000fe40006800000 */
[----:B------:R-:W-:Y:S02]  /*23a40*/  LOP3.LUT R72, R74, R72, R73, 0xfe, !PT ;  /* 0x000000484a487212 */ /* 0x000fe400078efe49 */
[----:B------:R-:W-:Y:S02]  /*23a50*/  SEL R75, RZ, 0x1000000, !P4 ;  /* 0x01000000ff4b7807 */ /* 0x000fe40006000000 */
[----:B------:R-:W-:-:S04]  /*23a60*/  SEL R73, RZ, 0x100, !P6 ;  /* 0x00000100ff497807 */ /* 0x000fc80007000000 */
[----:B------:R-:W-:Y:S02]  /*23a70*/  LOP3.LUT R75, R73, R75, R76, 0xfe, !PT ;  /* 0x0000004b494b7212 */ /* 0x000fe400078efe4c */
[----:B------:R-:W0:Y:S01]  /*23a80*/  LDC.64 R76, c[0x0][0x3b0] ;  /* 0x0000ec00ff4c7b82 */ /* 0x000e220000000a00 */
[----:B------:R-:W-:-:S04]  /*23a90*/  SEL R73, RZ, 0x1, !P2 ;  /* 0x00000001ff497807 */ /* 0x000fc80005000000 */
[----:B------:R-:W-:Y:S02]  /*23aa0*/  LOP3.LUT R73, R72, R73, RZ, 0xfc, !PT ;  /* 0x0000004948497212 */ /* 0x000fe400078efcff */
[----:B------:R-:W-:-:S04]  /*23ab0*/  SEL R72, RZ, 0x1, !P1 ;  /* 0x00000001ff487807 */ /* 0x000fc80004800000 */
[----:B------:R-:W-:Y:S01]  /*23ac0*/  LOP3.LUT R72, R75, R72, RZ, 0xfc, !PT ;  /* 0x000000484b487212 */ /* 0x000fe200078efcff */
[----:B0-----:R-:W-:-:S05]  /*23ad0*/  IMAD.WIDE.U32 R74, R78, 0x8, R76 ;  /* 0x000000084e4a7825 */ /* 0x001fca00078e004c */
[----:B------:R0:W-:Y:S01]  /*23ae0*/  STG.E.64 desc[UR6][R74.64], R72 ;  /* 0x000000484a007986 */ /* 0x0001e2000c101b06 */
[----:B------:R-:W-:Y:S05]  /*23af0*/  @!P0 BRA `(.L_x_693) ;  /* 0x0000000000508947 */ /* 0x000fea0003800000 */
[----:B0-----:R-:W-:Y:S02]  /*23b00*/  SHF.L.U32 R72, R2, 0x10, RZ ;  /* 0x0000001002487819 */ /* 0x001fe400000006ff */
[----:B------:R-:W-:Y:S02]  /*23b10*/  LOP3.LUT R73, R0, 0xffff, RZ, 0xc0, !PT ;  /* 0x0000ffff00497812 */ /* 0x000fe400078ec0ff */
[----:B------:R-:W-:Y:S02]  /*23b20*/  LOP3.LUT R72, R72, 0xff0000, RZ, 0xc0, !PT ;  /* 0x00ff000048487812 */ /* 0x000fe400078ec0ff */
[----:B------:R-:W-:Y:S02]  /*23b30*/  LOP3.LUT R74, R6, 0xff, RZ, 0xc0, !PT ;  /* 0x000000ff064a7812 */ /* 0x000fe400078ec0ff */
[----:B------:R-:W-:Y:S02]  /*23b40*/  PRMT R73, R72, 0x4210, R73 ;  /* 0x0000421048497816 */ /* 0x000fe40000000049 */
[----:B------:R-:W-:Y:S01]  /*23b50*/  PRMT R72, R3, 0x7104, RZ ;  /* 0x0000710403487816 */ /* 0x000fe200000000ff */
[----:B------:R-:W-:Y:S01]  /*23b60*/  IMAD.WIDE.U32 R74, R74, 0x10000, RZ ;  /* 0x000100004a4a7825 */ /* 0x000fe200078e00ff */
[----:B------:R-:W-:-:S02]  /*23b70*/  LOP3.LUT R76, R7, 0xff, RZ, 0xc0, !PT ;  /* 0x000000ff074c7812 */ /* 0x000fc400078ec0ff */
[----:B------:R-:W-:Y:S02]  /*23b80*/  LOP3.LUT R73, R73, 0xff00, R72, 0xf8, !PT ;  /* 0x0000ff0049497812 */ /* 0x000fe400078ef848 */
[----:B------:R-:W-:Y:S01]  /*23b90*/  LOP3.LUT R72, R5, 0xff, RZ, 0xc0, !PT ;  /* 0x000000ff05487812 */ /* 0x000fe200078ec0ff */
[----:B------:R-:W-:Y:S01]  /*23ba0*/  IMAD.WIDE.U32 R76, R76, 0x100, RZ ;  /* 0x000001004c4c7825 */ /* 0x000fe200078e00ff */
        /* <DEDUP_REMOVED lines=9> */
.L_x_693:
[----:B------:R-:W-:Y:S02]  /*23c40*/  IMAD.MOV.U32 R119, RZ, RZ, R79 ;  /* 0x000000ffff777224 */ /* 0x000fe400078e004f */
[----:B------:R-:W-:-:S07]  /*23c50*/  VIADD R78, R78, 0x20 ;  /* 0x000000204e4e7836 */ /* 0x000fce0000000000 */
.L_x_570:
[----:B------:R-:W-:Y:S05]  /*23c60*/  BSYNC.RECONVERGENT B0 ;  /* 0x0000000000007941 */ /* 0x000fea0003800200 */
.L_x_569:
        /* <DEDUP_REMOVED lines=30> */
[----:B------:R-:W-:Y:S01]  /*23e50*/  @!P2 MOV R79, R119 ;  /* 0x00000077004fa202 */ /* 0x000fe20000000f00 */
[----:B------:R-:W-:Y:S02]  /*23e60*/  @P2 VIADD R2, R14, 0x1 ;  /* 0x000000010e022836 */ /* 0x000fe40000000000 */
[----:B------:R-:W-:Y:S02]  /*23e70*/  @P2 IMAD.MOV.U32 R0, RZ, RZ, R16 ;  /* 0x000000ffff002224 */ /* 0x000fe400078e0010 */
[----:B------:R-:W-:Y:S01]  /*23e80*/  @P2 IMAD.MOV.U32 R79, RZ, RZ, R119 ;  /* 0x000000ffff4f2224 */ /* 0x000fe200078e0077 */
[----:B------:R-:W-:Y:S06]  /*23e90*/  BRA `(.L_x_698) ;  /* 0x00000004002c7947 */ /* 0x000fec0003800000 */
.L_x_699:
        /* <DEDUP_REMOVED lines=13> */
.L_x_701:
[----:B------:R-:W-:Y:S05]  /*23f70*/  BSYNC.RECONVERGENT B2 ;  /* 0x0000000000027941 */ /* 0x000fea0003800200 */
.L_x_700:
        /* <DEDUP_REMOVED lines=61> */
.L_x_698:
[----:B------:R-:W-:Y:S05]  /*24350*/  BSYNC.RECONVERGENT B1 ;  /* 0x0000000000017941 */ /* 0x000fea0003800200 */
.L_x_697:
[----:B------:R-:W0:Y:S01]  /*24360*/  LDC R100, c[0x0][0x408] ;  /* 0x00010200ff647b82 */ /* 0x000e220000000800 */
[----:B------:R-:W-:Y:S01]  /*24370*/  I2FP.F32.U32 R0, R0 ;  /* 0x0000000000007245 */ /* 0x000fe20000201000 */
[----:B------:R-:W-:Y:S01]  /*24380*/  IMAD.MOV.U32 R157, RZ, RZ, 0x2f800000 ;  /* 0x2f800000ff9d7424 */ /* 0x000fe200078e00ff */
[----:B-----5:R-:W-:Y:S01]  /*24390*/  SHF.L.U32 R3, R72, 0x10, RZ ;  /* 0x0000001048037819 */ /* 0x020fe200000006ff */
[----:B------:R-:W-:Y:S01]  /*243a0*/  BSSY.RECONVERGENT B1, `(.L_x_702) ;  /* 0x0000061000017945 */ /* 0x000fe20003800200 */
[----:B------:R-:W-:Y:S01]  /*243b0*/  LOP3.LUT R18, R18, 0xffffffef, RZ, 0xc0, !PT ;  /* 0xffffffef12127812 */ /* 0x000fe200078ec0ff */
[----:B------:R-:W-:Y:S01]  /*243c0*/  FFMA.FTZ R0, R0, R157, 1.1641532182693481445e-10 ;  /* 0x2f00000000007423 */ /* 0x000fe2000001009d */
[----:B------:R-:W-:Y:S01]  /*243d0*/  IMAD.MOV.U32 R4, RZ, RZ, 0x2 ;  /* 0x00000002ff047424 */ /* 0x000fe200078e00ff */
[----:B------:R-:W1:Y:S01]  /*243e0*/  LDC R156, c[0x0][0x404] ;  /* 0x00010100ff9c7b82 */ /* 0x000e620000000800 */
[----:B0-----:R-:W-:Y:S02]  /*243f0*/  FMUL.FTZ R3, R3, R100 ;  /* 0x0000006403037220 */ /* 0x001fe40000410000 */
[----:B-1----:R-:W-:-:S02]  /*24400*/  FSETP.GTU.FTZ.AND P2, PT, R0, R156, PT ;  /* 0x0000009c0000720b */ /* 0x002fc40003f5c000 */
[----:B------:R-:W-:Y:S02]  /*24410*/  PRMT R0, R72, 0x7632, R0 ;  /* 0x0000763248007816 */ /* 0x000fe40000000000 */
        /* <DEDUP_REMOVED lines=14> */
.L_x_704:
        /* <DEDUP_REMOVED lines=13> */
.L_x_706:
[----:B------:R-:W-:Y:S05]  /*245d0*/  BSYNC.RECONVERGENT B2 ;  /* 0x0000000000027941 */ /* 0x000fea0003800200 */
.L_x_705:
        /* <DEDUP_REMOVED lines=61> */
.L_x_703:
[----:B------:R-:W-:Y:S05]  /*249b0*/  BSYNC.RECONVERGENT B1 ;  /* 0x0000000000017941 */ /* 0x000fea0003800200 */
.L_x_702:
[----:B------:R-:W-:Y:S01]  /*249c0*/  I2FP.F32.U32 R2, R3 ;  /* 0x0000000300027245 */ /* 0x000fe20000201000 */
[----:B------:R-:W-:Y:S01]  /*249d0*/  @P1 IMAD.U32 R5, R64, 0x10000, RZ ;  /* 0x0001000040051824 */ /* 0x000fe200078e00ff */
[----:B------:R-:W-:Y:S01]  /*249e0*/  SHF.L.U32 R3, R68, 0x10, RZ ;  /* 0x0000001044037819 */ /* 0x000fe200000006ff */
[----:B------:R-:W-:Y:S02]  /*249f0*/  BSSY.RECONVERGENT B1, `(.L_x_707) ;  /* 0x0000062000017945 */ /* 0x000fe40003800200 */
[----:B------:R-:W-:Y:S02]  /*24a00*/  FFMA.FTZ R2, R2, R157, 1.1641532182693481445e-10 ;  /* 0x2f00000002027423 */ /* 0x000fe4000001009d */
[----:B------:R-:W-:-:S03]  /*24a10*/  FMUL.FTZ R3, R3, R100 ;  /* 0x0000006403037220 */ /* 0x000fc60000410000 */
[----:B------:R-:W-:-:S04]  /*24a20*/  FSETP.GTU.FTZ.AND P2, PT, R2, R156, PT ;  /* 0x0000009c0200720b */ /* 0x000fc80003f5c000 */
[----:B------:R-:W-:Y:S02]  /*24a30*/  FSEL R3, R3, RZ, !P2 ;  /* 0x000000ff03037208 */ /* 0x000fe40005000000 */
[----:B------:R-:W-:Y:S02]  /*24a40*/  SEL R2, RZ, 0x1, P2 ;  /* 0x00000001ff027807 */ /* 0x000fe40001000000 */
[----:B------:R-:W-:Y:S01]  /*24a50*/  ISETP.NE.AND P2, PT, R4, 0x1, PT ;  /* 0x000000010400780c */ /* 0x000fe20003f45270 */
[----:B------:R-:W-:Y:S01]  /*24a60*/  FADD.FTZ R3, R8, R3 ;  /* 0x0000000308037221 */ /* 0x000fe20000010000 */
[----:B------:R-:W-:Y:S01]  /*24a70*/  PRMT R8, R2, 0x7610, R8 ;  /* 0x0000761002087816 */ /* 0x000fe20000000008 */
[----:B------:R-:W-:Y:S02]  /*24a80*/  HFMA2 R2, -RZ, RZ, 0, 1.1920928955078125e-07 ;  /* 0x00000002ff027431 */ /* 0x000fe400000001ff */
[--C-:B------:R-:W-:Y:S01]  /*24a90*/  @P1 FADD.FTZ R111, R5, R3.reuse ;  /* 0x00000003056f1221 */ /* 0x100fe20000010000 */
[----:B------:R-:W-:-:S02]  /*24aa0*/  @!P1 IMAD.MOV.U32 R111, RZ, RZ, R3 ;  /* 0x000000ffff6f9224 */ /* 0x000fc400078e0003 */
[----:B------:R-:W-:-:S03]  /*24ab0*/  IMAD.MOV.U32 R3, RZ, RZ, R12 ;  /* 0x000000ffff037224 */ /* 0x000fc600078e000c */
        /* <DEDUP_REMOVED lines=10> */
.L_x_709:
        /* <DEDUP_REMOVED lines=13> */
.L_x_711:
[----:B------:R-:W-:Y:S05]  /*24c30*/  BSYNC.RECONVERGENT B2 ;  /* 0x0000000000027941 */ /* 0x000fea0003800200 */
.L_x_710:
        /* <DEDUP_REMOVED lines=61> */
.L_x_708:
[----:B------:R-:W-:Y:S05]  /*25010*/  BSYNC.RECONVERGENT B1 ;  /* 0x0000000000017941 */ /* 0x000fea0003800200 */
.L_x_707:
[----:B------:R-:W-:Y:S01]  /*25020*/  I2FP.F32.U32 R3, R3 ;  /* 0x0000000300037245 */ /* 0x000fe20000201000 */
[----:B------:R-:W-:Y:S01]  /*25030*/  IMAD.U32 R0, R0, 0x10000, RZ ;  /* 0x0001000000007824 */ /* 0x000fe200078e00ff */
[----:B------:R-:W-:Y:S01]  /*25040*/  LOP3.LUT R18, R18, 0xfffffff7, RZ, 0xc0, !PT ;  /* 0xfffffff712127812 */ /* 0x000fe200078ec0ff */
[----:B------:R-:W-:Y:S01]  /*25050*/  BSSY.RECONVERGENT B1, `(.L_x_712) ;  /* 0x000005e000017945 */ /* 0x000fe20003800200 */
[----:B------:R-:W-:Y:S02]  /*25060*/  IMAD.MOV.U32 R4, RZ, RZ, R12 ;  /* 0x000000ffff047224 */ /* 0x000fe400078e000c */
[----:B------:R-:W-:Y:S01]  /*25070*/  FFMA.FTZ R3, R3, R157, 1.1641532182693481445e-10 ;  /* 0x2f00000003037423 */ /* 0x000fe2000001009d */
[----:B------:R-:W-:-:S04]  /*25080*/  FMUL.FTZ R0, R0, R100 ;  /* 0x0000006400007220 */ /* 0x000fc80000410000 */
[----:B------:R-:W-:Y:S01]  /*25090*/  FSETP.GTU.FTZ.AND P2, PT, R3, R156, PT ;  /* 0x0000009c0300720b */ /* 0x000fe20003f5c000 */
[----:B------:R-:W-:-:S03]  /*250a0*/  HFMA2 R3, -RZ, RZ, 0, 1.1920928955078125e-07 ;  /* 0x00000002ff037431 */ /* 0x000fc600000001ff */
        /* <DEDUP_REMOVED lines=13> */
.L_x_714:
        /* <DEDUP_REMOVED lines=13> */
.L_x_716:
[----:B------:R-:W-:Y:S05]  /*25250*/  BSYNC.RECONVERGENT B2 ;  /* 0x0000000000027941 */ /* 0x000fea0003800200 */
.L_x_715:
        /* <DEDUP_REMOVED lines=57> */
[----:B------:R-:W-:Y:S01]  /*255f0*/  IMAD.MOV.U32 R4, RZ, RZ, R79 ;  /* 0x000000ffff047224 */ /* 0x000fe200078e004f */
[----:B------:R-:W-:Y:S01]  /*25600*/  LOP3.LUT R15, R5, R6, R3, 0x96, !PT ;  /* 0x00000006050f7212 */ /* 0x000fe200078e9603 */
[----:B------:R-:W-:Y:S01]  /*25610*/  IMAD.MOV.U32 R3, RZ, RZ, RZ ;  /* 0x000000ffff037224 */ /* 0x000fe200078e00ff */
[----:B------:R-:W-:-:S07]  /*25620*/  MOV R79, R2 ;  /* 0x00000002004f7202 */ /* 0x000fce0000000f00 */
.L_x_713:
[----:B------:R-:W-:Y:S05]  /*25630*/  BSYNC.RECONVERGENT B1 ;  /* 0x0000000000017941 */ /* 0x000fea0003800200 */
.L_x_712:
[----:B------:R-:W-:Y:S01]  /*25640*/  I2FP.F32.U32 R4, R4 ;  /* 0x0000000400047245 */ /* 0x000fe20000201000 */
[----:B------:R-:W-:Y:S01]  /*25650*/  BSSY.RECONVERGENT B1, `(.L_x_717) ;  /* 0x0000066000017945 */ /* 0x000fe20003800200 */
[----:B------:R-:W-:-:S03]  /*25660*/  PRMT R2, R68, 0x7632, R2 ;  /* 0x0000763244027816 */ /* 0x000fc60000000002 */
[----:B------:R-:W-:Y:S02]  /*25670*/  FFMA.FTZ R4, R4, R157, 1.1641532182693481445e-10 ;  /* 0x2f00000004047423 */ /* 0x000fe4000001009d */
[----:B------:R-:W-:-:S03]  /*25680*/  IMAD.U32 R2, R2, 0x10000, RZ ;  /* 0x0001000002027824 */ /* 0x000fc600078e00ff */
        /* <DEDUP_REMOVED lines=8> */
[----:B------:R-:W-:Y:S01]  /*25710*/  IMAD.MOV.U32 R2, RZ, RZ, 0x2 ;  /* 0x00000002ff027424 */ /* 0x000fe200078e00ff */
        /* <DEDUP_REMOVED lines=14> */
.L_x_719:
        /* <DEDUP_REMOVED lines=13> */
.L_x_721:
[----:B------:R-:W-:Y:S05]  /*258d0*/  BSYNC.RECONVERGENT B2 ;  /* 0x0000000000027941 */ /* 0x000fea0003800200 */
.L_x_720:
        /* <DEDUP_REMOVED lines=61> */
.L_x_718:
[----:B------:R-:W-:Y:S05]  /*25cb0*/  BSYNC.RECONVERGENT B1 ;  /* 0x0000000000017941 */ /* 0x000fea0003800200 */
.L_x_717:
[----:B------:R-:W-:Y:S01]  /*25cc0*/  I2FP.F32.U32 R0, R0 ;  /* 0x0000000000007245 */ /* 0x000fe20000201000 */
[C---:B------:R-:W-:Y:S01]  /*25cd0*/  IMAD.U32 R3, R73.reuse, 0x10000, RZ ;  /* 0x0001000049037824 */ /* 0x040fe200078e00ff */
[----:B------:R-:W-:Y:S01]  /*25ce0*/  LOP3.LUT R18, R18, 0xfffffffb, RZ, 0xc0, !PT ;  /* 0xfffffffb12127812 */ /* 0x000fe200078ec0ff */
[----:B------:R-:W-:Y:S01]  /*25cf0*/  BSSY.RECONVERGENT B1, `(.L_x_722) ;  /* 0x000005f000017945 */ /* 0x000fe20003800200 */
[----:B------:R-:W-:Y:S01]  /*25d00*/  PRMT R47, R73, 0x7632, R47 ;  /* 0x00007632492f7816 */ /* 0x000fe2000000002f */
[----:B------:R-:W-:Y:S01]  /*25d10*/  FFMA.FTZ R0, R0, R157, 1.1641532182693481445e-10 ;  /* 0x2f00000000007423 */ /* 0x000fe2000001009d */
[----:B------:R-:W-:Y:S01]  /*25d20*/  FMUL.FTZ R3, R3, R100 ;  /* 0x0000006403037220 */ /* 0x000fe20000410000 */
[----:B------:R-:W-:-:S03]  /*25d30*/  IMAD.MOV.U32 R4, RZ, RZ, 0x2 ;  /* 0x00000002ff047424 */ /* 0x000fc600078e00ff */
[----:B------:R-:W-:-:S04]  /*25d40*/  FSETP.GTU.FTZ.AND P2, PT, R0, R156, PT ;  /* 0x0000009c0000720b */ /* 0x000fc80003f5c000 */
[----:B------:R-:W-:Y:S02]  /*25d50*/  FSEL R0, R3, RZ, !P2 ;  /* 0x000000ff03007208 */ /* 0x000fe40005000000 */
[----:B------:R-:W-:Y:S02]  /*25d60*/  PLOP3.LUT P2, PT, P2, PT, PT, 0x8, 0x80 ;  /* 0x000000000080781c */ /* 0x000fe4000174e170 */
[----:B------:R-:W-:-:S11]  /*25d70*/  MOV R3, R12 ;  /* 0x0000000c00037202 */ /* 0x000fd60000000f00 */
        /* <DEDUP_REMOVED lines=11> */
.L_x_724:
        /* <DEDUP_REMOVED lines=13> */
.L_x_726:
[----:B------:R-:W-:Y:S05]  /*25f00*/  BSYNC.RECONVERGENT B2 ;  /* 0x0000000000027941 */ /* 0x000fea0003800200 */
.L_x_725:
        /* <DEDUP_REMOVED lines=61> */
.L_x_723:
[----:B------:R-:W-:Y:S05]  /*262e0*/  BSYNC.RECONVERGENT B1 ;  /* 0x0000000000017941 */ /* 0x000fea0003800200 */
.L_x_722:
        /* <DEDUP_REMOVED lines=10> */
[----:B------:R-:W-:Y:S01]  /*26390*/  @P1 IMAD.U32 R3, R65, 0x10000, RZ ;  /* 0x0001000041031824 */ /* 0x000fe200078e00ff */
[----:B------:R-:W-:Y:S01]  /*263a0*/  PRMT R6, R2, 0x7610, R6 ;  /* 0x0000761002067816 */ /* 0x000fe20000000006 */
[----:B------:R-:W-:Y:S02]  /*263b0*/  IMAD.MOV.U32 R2, RZ, RZ, 0x2 ;  /* 0x00000002ff027424 */ /* 0x000fe400078e00ff */
[----:B------:R-:W-:Y:S01]  /*263c0*/  @P1 FADD.FTZ R28, R3, R0 ;  /* 0x00000000031c1221 */ /* 0x000fe20000010000 */
[----:B------:R-:W-:Y:S01]  /*263d0*/  @!P1 MOV R28, R0 ;  /* 0x00000000001c9202 */ /* 0x000fe20000000f00 */
[----:B------:R-:W-:-:S03]  /*263e0*/  IMAD.MOV.U32 R3, RZ, RZ, R12 ;  /* 0x000000ffff037224 */ /* 0x000fc600078e000c */
        /* <DEDUP_REMOVED lines=10> */
.L_x_729:
        /* <DEDUP_REMOVED lines=13> */
.L_x_731:
[----:B------:R-:W-:Y:S05]  /*26560*/  BSYNC.RECONVERGENT B2 ;  /* 0x0000000000027941 */ /* 0x000fea0003800200 */
.L_x_730:
        /* <DEDUP_REMOVED lines=61> */
.L_x_728:
[----:B------:R-:W-:Y:S05]  /*26940*/  BSYNC.RECONVERGENT B1 ;  /* 0x0000000000017941 */ /* 0x000fea0003800200 */
.L_x_727:
[----:B------:R-:W-:Y:S01]  /*26950*/  I2FP.F32.U32 R3, R3 ;  /* 0x0000000300037245 */ /* 0x000fe20000201000 */
[----:B------:R-:W-:Y:S01]  /*26960*/  BSSY.RECONVERGENT B1, `(.L_x_732) ;  /* 0x0000060000017945 */ /* 0x000fe20003800200 */
[----:B------:R-:W-:Y:S02]  /*26970*/  SHF.L.U32 R4, R47, 0x10, RZ ;  /* 0x000000102f047819 */ /* 0x000fe400000006ff */
[----:B------:R-:W-:Y:S01]  /*26980*/  LOP3.LUT R18, R18, 0xfffffffd, RZ, 0xc0, !PT ;  /* 0xfffffffd12127812 */ /* 0x000fe200078ec0ff */
[----:B------:R-:W-:Y:S02]  /*26990*/  FFMA.FTZ R3, R3, R157, 1.1641532182693481445e-10 ;  /* 0x2f00000003037423 */ /* 0x000fe4000001009d */
[----:B------:R-:W-:-:S03]  /*269a0*/  FMUL.FTZ R4, R4, R100 ;  /* 0x0000006404047220 */ /* 0x000fc60000410000 */
[----:B------:R-:W-:Y:S01]  /*269b0*/  FSETP.GTU.FTZ.AND P2, PT, R3, R156, PT ;  /* 0x0000009c0300720b */ /* 0x000fe20003f5c000 */
[----:B------:R-:W-:-:S03]  /*269c0*/  IMAD.MOV.U32 R3, RZ, RZ, R12 ;  /* 0x000000ffff037224 */ /* 0x000fc600078e000c */
        /* <DEDUP_REMOVED lines=14> */
.L_x_734:
        /* <DEDUP_REMOVED lines=13> */
.L_x_736:
[----:B------:R-:W-:Y:S05]  /*26b80*/  BSYNC.RECONVERGENT B2 ;  /* 0x0000000000027941 */ /* 0x000fea0003800200 */
.L_x_735:
        /* <DEDUP_REMOVED lines=61> */
.L_x_733:
[----:B------:R-:W-:Y:S05]  /*26f60*/  BSYNC.RECONVERGENT B1 ;  /* 0x0000000000017941 */ /* 0x000fea0003800200 */
.L_x_732:
        /* <DEDUP_REMOVED lines=28> */
.L_x_739:
        /* <DEDUP_REMOVED lines=13> */
.L_x_741:
[----:B------:R-:W-:Y:S05]  /*27200*/  BSYNC.RECONVERGENT B2 ;  /* 0x0000000000027941 */ /* 0x000fea0003800200 */
.L_x_740:
        /* <DEDUP_REMOVED lines=61> */
.L_x_738:
[----:B------:R-:W-:Y:S05]  /*275e0*/  BSYNC.RECONVERGENT B1 ;  /* 0x0000000000017941 */ /* 0x000fea0003800200 */
.L_x_737:
        /* <DEDUP_REMOVED lines=21> */
.L_x_744:
        /* <DEDUP_REMOVED lines=13> */
.L_x_746:
[----:B------:R-:W-:Y:S05]  /*27810*/  BSYNC.RECONVERGENT B2 ;  /* 0x0000000000027941 */ /* 0x000fea0003800200 */
.L_x_745:
        /* <DEDUP_REMOVED lines=61> */
.L_x_743:
[----:B------:R-:W-:Y:S05]  /*27bf0*/  BSYNC.RECONVERGENT B1 ;  /* 0x0000000000017941 */ /* 0x000fea0003800200 */
.L_x_742:
        /* <DEDUP_REMOVED lines=26> */
.L_x_749:
        /* <DEDUP_REMOVED lines=13> */
.L_x_751:
[----:B------:R-:W-:Y:S05]  /*27e70*/  BSYNC.RECONVERGENT B2 ;  /* 0x0000000000027941 */ /* 0x000fea0003800200 */
.L_x_750:
        /* <DEDUP_REMOVED lines=61> */
.L_x_748:
[----:B------:R-:W-:Y:S05]  /*28250*/  BSYNC.RECONVERGENT B1 ;  /* 0x0000000000017941 */ /* 0x000fea0003800200 */
.L_x_747:
        /* <DEDUP_REMOVED lines=20> */
.L_x_754:
        /* <DEDUP_REMOVED lines=13> */
.L_x_756:
[----:B------:R-:W-:Y:S05]  /*28470*/  BSYNC.RECONVERGENT B2 ;  /* 0x0000000000027941 */ /* 0x000fea0003800200 */
.L_x_755:
        /* <DEDUP_REMOVED lines=61> */
.L_x_753:
[----:B------:R-:W-:Y:S05]  /*28850*/  BSYNC.RECONVERGENT B1 ;  /* 0x0000000000017941 */ /* 0x000fea0003800200 */
.L_x_752:
        /* <DEDUP_REMOVED lines=27> */
.L_x_759:
        /* <DEDUP_REMOVED lines=13> */
.L_x_761:
[----:B------:R-:W-:Y:S05]  /*28ae0*/  BSYNC.RECONVERGENT B2 ;  /* 0x0000000000027941 */ /* 0x000fea0003800200 */
.L_x_760:
        /* <DEDUP_REMOVED lines=61> */
.L_x_758:
[----:B------:R-:W-:Y:S05]  /*28ec0*/  BSYNC.RECONVERGENT B1 ;  /* 0x0000000000017941 */ /* 0x000fea0003800200 */
.L_x_757:
        /* <DEDUP_REMOVED lines=21> */
.L_x_764:
        /* <DEDUP_REMOVED lines=13> */
.L_x_766:
[----:B------:R-:W-:Y:S05]  /*290f0*/  BSYNC.RECONVERGENT B2 ;  /* 0x0000000000027941 */ /* 0x000fea0003800200 */
.L_x_765:
        /* <DEDUP_REMOVED lines=61> */
.L_x_763:
[----:B------:R-:W-:Y:S05]  /*294d0*/  BSYNC.RECONVERGENT B1 ;  /* 0x0000000000017941 */ /* 0x000fea0003800200 */
.L_x_762:
        /* <DEDUP_REMOVED lines=26> */
.L_x_769:
        /* <DEDUP_REMOVED lines=13> */
.L_x_771:
[----:B------:R-:W-:Y:S05]  /*29750*/  BSYNC.RECONVERGENT B2 ;  /* 0x0000000000027941 */ /* 0x000fea0003800200 */
.L_x_770:
        /* <DEDUP_REMOVED lines=61> */
.L_x_768:
[----:B------:R-:W-:Y:S05]  /*29b30*/  BSYNC.RECONVERGENT B1 ;  /* 0x0000000000017941 */ /* 0x000fea0003800200 */
.L_x_767:
        /* <DEDUP_REMOVED lines=20> */
.L_x_774:
        /* <DEDUP_REMOVED lines=16> */
.L_x_776:
[----:B------:R-:W-:Y:S05]  /*29d80*/  BSYNC.RECONVERGENT B2 ;  /* 0x0000000000027941 */ /* 0x000fea0003800200 */
.L_x_775:
        /* <DEDUP_REMOVED lines=61> */
.L_x_773:
[----:B------:R-:W-:Y:S05]  /*2a160*/  BSYNC.RECONVERGENT B1 ;  /* 0x0000000000017941 */ /* 0x000fea0003800200 */
.L_x_772:
        /* <DEDUP_REMOVED lines=12> */
[----:B------:R-:W-:Y:S01]  /*2a230*/  FADD.FTZ R74, R155, R74 ;  /* 0x0000004a9b4a7221 */ /* 0x000fe20000010000 */
[----:B------:R-:W-:-:S05]  /*2a240*/  @P1 SHF.L.U32 R75, R75, 0x10, RZ ;  /* 0x000000104b4b1819 */ /* 0x000fca00000006ff */
[----:B------:R-:W-:Y:S01]  /*2a250*/  @P1 FADD.FTZ R100, R74, R75 ;  /* 0x0000004b4a641221 */ /* 0x000fe20000010000 */
[----:B------:R-:W-:Y:S01]  /*2a260*/  @!P1 IMAD.MOV.U32 R100, RZ, RZ, R74 ;  /* 0x000000ffff649224 */ /* 0x000fe200078e004a */
[----:B------:R-:W-:-:S04]  /*2a270*/  PRMT R74, R77, 0x5410, R119 ;  /* 0x000054104d4a7816 */ /* 0x000fc80000000077 */
[----:B------:R-:W-:-:S04]  /*2a280*/  F2FP.BF16.F32.PACK_AB R75, RZ, R100 ;  /* 0x00000064ff4b723e */ /* 0x000fc800000010ff */
[----:B------:R-:W-:Y:S01]  /*2a290*/  PRMT R75, R154, 0x5410, R75 ;  /* 0x000054109a4b7816 */ /* 0x000fe2000000004b */
[----:B------:R-:W-:Y:S06]  /*2a2a0*/  BRA `(.L_x_777) ;  /* 0x0000003000c87947 */ /* 0x000fec0003800000 */
.L_x_696:
        /* <DEDUP_REMOVED lines=10> */
[----:B------:R-:W-:Y:S01]  /*2a350*/  @P2 IADD3 R28, PT, PT, R14, 0x1, RZ ;  /* 0x000000010e1c2810 */ /* 0x000fe20007ffe0ff */
[----:B------:R-:W-:Y:S01]  /*2a360*/  @!P2 IMAD.MOV.U32 R27, RZ, RZ, R15 ;  /* 0x000000ffff1ba224 */ /* 0x000fe200078e000f */
[----:B------:R-:W-:Y:S01]  /*2a370*/  @P2 MOV R27, R16 ;  /* 0x00000010001b2202 */ /* 0x000fe20000000f00 */
[--C-:B------:R-:W-:Y:S02]  /*2a380*/  @!P2 IMAD.MOV.U32 R79, RZ, RZ, R119.reuse ;  /* 0x000000ffff4fa224 */ /* 0x100fe400078e0077 */
[----:B------:R-:W-:Y:S01]  /*2a390*/  @P2 IMAD.MOV.U32 R79, RZ, RZ, R119 ;  /* 0x000000ffff4f2224 */ /* 0x000fe200078e0077 */
[----:B------:R-:W-:Y:S06]  /*2a3a0*/  BRA `(.L_x_779) ;  /* 0x00000004002c7947 */ /* 0x000fec0003800000 */
.L_x_780:
        /* <DEDUP_REMOVED lines=13> */
.L_x_782:
[----:B------:R-:W-:Y:S05]  /*2a480*/  BSYNC.RECONVERGENT B2 ;  /* 0x0000000000027941 */ /* 0x000fea0003800200 */
.L_x_781:
[----:B------:R-:W-:Y:S01]  /*2a490*/  LOP3.LUT R16, R11, R89, R61, 0x96, !PT ;  /* 0x000000590b107212 */ /* 0x000fe200078e963d */
[----:B------:R-:W-:Y:S01]  /*2a4a0*/  IMAD.WIDE.U32 R14, R17, -0x326172a9, RZ ;  /* 0xcd9e8d57110e7825 */ /* 0x000fe200078e00ff */
[----:B------:R-:W-:-:S03]  /*2a4b0*/  IADD3 R12, PT, PT, R60, -0x61c88647, RZ ;  /* 0x9e3779b93c0c7810 */ /* 0x000fc60007ffe0ff */
[----:B------:R-:W-:Y:S02]  /*2a4c0*/  HFMA2 R28, -RZ, RZ, 0, 0 ;  /* 0x00000000ff1c7431 */ /* 0x000fe400000001ff */
        /* <DEDUP_REMOVED lines=56> */
[----:B------:R-:W-:-:S07]  /*2a850*/  MOV R12, R76 ;  /* 0x0000004c000c7202 */ /* 0x000fce0000000f00 */
.L_x_779:
[----:B------:R-:W-:Y:S05]  /*2a860*/  BSYNC.RECONVERGENT B1 ;  /* 0x0000000000017941 */ /* 0x000fea0003800200 */
.L_x_778:
[----:B------:R-:W0:Y:S01]  /*2a870*/  LDC R157, c[0x0][0x404] ;  /* 0x00010100ff9d7b82 */ /* 0x000e220000000800 */
[----:B------:R-:W-:Y:S01]  /*2a880*/  I2FP.F32.U32 R14, R27 ;  /* 0x0000001b000e7245 */ /* 0x000fe20000201000 */
[----:B------:R-:W-:Y:S01]  /*2a890*/  IMAD.MOV.U32 R158, RZ, RZ, 0x2f800000 ;  /* 0x2f800000ff9e7424 */ /* 0x000fe200078e00ff */
[----:B------:R-:W-:Y:S01]  /*2a8a0*/  LOP3.LUT R18, R18, 0xffffffef, RZ, 0xc0, !PT ;  /* 0xffffffef12127812 */ /* 0x000fe200078ec0ff */
[----:B-----5:R-:W-:Y:S01]  /*2a8b0*/  IMAD.U32 R27, R72, 0x10000, RZ ;  /* 0x00010000481b7824 */ /* 0x020fe200078e00ff */
[----:B------:R-:W-:Y:S01]  /*2a8c0*/  BSSY.RECONVERGENT B1, `(.L_x_783) ;  /* 0x0000063000017945 */ /* 0x000fe20003800200 */
[----:B------:R-:W-:Y:S01]  /*2a8d0*/  FFMA.FTZ R14, R14, R158, 1.1641532182693481445e-10 ;  /* 0x2f0000000e0e7423 */ /* 0x000fe2000001009e */
[----:B------:R-:W-:Y:S01]  /*2a8e0*/  IMAD.MOV.U32 R47, RZ, RZ, R12 ;  /* 0x000000ffff2f7224 */ /* 0x000fe200078e000c */
[----:B------:R-:W1:Y:S03]  /*2a8f0*/  LDC R100, c[0x0][0x408] ;  /* 0x00010200ff647b82 */ /* 0x000e660000000800 */
[----:B0-----:R-:W-:Y:S01]  /*2a900*/  FSETP.GTU.FTZ.AND P2, PT, R14, R157, PT ;  /* 0x0000009d0e00720b */ /* 0x001fe20003f5c000 */
[----:B-1----:R-:W-:Y:S01]  /*2a910*/  FMUL.FTZ R14, R27, R100 ;  /* 0x000000641b0e7220 */ /* 0x002fe20000410000 */
[----:B------:R-:W-:-:S04]  /*2a920*/  PRMT R27, R72, 0x7632, R27 ;  /* 0x00007632481b7816 */ /* 0x000fc8000000001b */
[----:B------:R-:W-:Y:S02]  /*2a930*/  FSEL R111, R14, RZ, !P2 ;  /* 0x000000ff0e6f7208 */ /* 0x000fe40005000000 */
[----:B------:R-:W-:Y:S02]  /*2a940*/  PLOP3.LUT P2, PT, P2, PT, PT, 0x8, 0x80 ;  /* 0x000000000080781c */ /* 0x000fe4000174e170 */
[----:B------:R-:W-:-:S05]  /*2a950*/  @P1 SHF.L.U32 R14, R64, 0x10, RZ ;  /* 0x00000010400e1819 */ /* 0x000fca00000006ff */
[----:B------:R-:W-:Y:S01]  /*2a960*/  @P1 FADD.FTZ R111, R14, R111 ;  /* 0x0000006f0e6f1221 */ /* 0x000fe20000010000 */
[----:B------:R-:W-:-:S04]  /*2a970*/  IMAD.MOV.U32 R14, RZ, RZ, 0x2 ;  /* 0x00000002ff0e7424 */ /* 0x000fc800078e00ff */
[----:B------:R-:W-:Y:S02]  /*2a980*/  F2FP.BF16.F32.PACK_AB R72, RZ, R111 ;  /* 0x0000006fff48723e */ /* 0x000fe400000010ff */
        /* <DEDUP_REMOVED lines=11> */
.L_x_785:
        /* <DEDUP_REMOVED lines=13> */
.L_x_787:
[----:B------:R-:W-:Y:S05]  /*2ab10*/  BSYNC.RECONVERGENT B2 ;  /* 0x0000000000027941 */ /* 0x000fea0003800200 */
.L_x_786:
        /* <DEDUP_REMOVED lines=61> */
.L_x_784:
[----:B------:R-:W-:Y:S05]  /*2aef0*/  BSYNC.RECONVERGENT B1 ;  /* 0x0000000000017941 */ /* 0x000fea0003800200 */
.L_x_783:
        /* <DEDUP_REMOVED lines=8> */
[----:B------:R-:W-:Y:S02]  /*2af80*/  @P1 PRMT R28, R64, 0x7632, R28 ;  /* 0x00007632401c1816 */ /* 0x000fe4000000001c */
[----:B------:R-:W-:Y:S02]  /*2af90*/  FSEL R27, R27, RZ, !P2 ;  /* 0x000000ff1b1b7208 */ /* 0x000fe40005000000 */
[----:B------:R-:W-:Y:S01]  /*2afa0*/  PLOP3.LUT P2, PT, P2, PT, PT, 0x8, 0x80 ;  /* 0x000000000080781c */ /* 0x000fe2000174e170 */
[----:B------:R-:W-:-:S04]  /*2afb0*/  @P1 IMAD.U32 R28, R28, 0x10000, RZ ;  /* 0x000100001c1c1824 */ /* 0x000fc800078e00ff */
[----:B------:R-:W-:Y:S01]  /*2afc0*/  @P1 FADD.FTZ R27, R28, R27 ;  /* 0x0000001b1c1b1221 */ /* 0x000fe20000010000 */
[----:B------:R-:W-:-:S04]  /*2afd0*/  MOV R28, R12 ;  /* 0x0000000c001c7202 */ /* 0x000fc80000000f00 */
        /* <DEDUP_REMOVED lines=12> */
.L_x_790:
        /* <DEDUP_REMOVED lines=13> */
.L_x_792:
[----:B------:R-:W-:Y:S05]  /*2b170*/  BSYNC.RECONVERGENT B2 ;  /* 0x0000000000027941 */ /* 0x000fea0003800200 */
.L_x_791:
        /* <DEDUP_REMOVED lines=61> */
.L_x_789:
[----:B------:R-:W-:Y:S05]  /*2b550*/  BSYNC.RECONVERGENT B1 ;  /* 0x0000000000017941 */ /* 0x000fea0003800200 */
.L_x_788:
        /* <DEDUP_REMOVED lines=26> */
.L_x_795:
        /* <DEDUP_REMOVED lines=13> */
.L_x_797:
[----:B------:R-:W-:Y:S05]  /*2b7d0*/  BSYNC.RECONVERGENT B2 ;  /* 0x0000000000027941 */ /* 0x000fea0003800200 */
.L_x_796:
        /* <DEDUP_REMOVED lines=61> */
.L_x_794:
[----:B------:R-:W-:Y:S05]  /*2bbb0*/  BSYNC.RECONVERGENT B1 ;  /* 0x0000000000017941 */ /* 0x000fea0003800200 */
.L_x_793:
[----:B------:R-:W-:Y:S01]  /*2bbc0*/  I2FP.F32.U32 R48, R48 ;  /* 0x0000003000307245 */ /* 0x000fe20000201000 */
[----:B------:R-:W-:Y:S01]  /*2bbd0*/  IMAD.U32 R47, R47, 0x10000, RZ ;  /* 0x000100002f2f7824 */ /* 0x000fe200078e00ff */
[----:B------:R-:W-:Y:S01]  /*2bbe0*/  LOP3.LUT R18, R18, 0xfffffffd, RZ, 0xc0, !PT ;  /* 0xfffffffd12127812 */ /* 0x000fe200078ec0ff */
[----:B------:R-:W-:Y:S01]  /*2bbf0*/  BSSY.RECONVERGENT B1, `(.L_x_798) ;  /* 0x0000062000017945 */ /* 0x000fe20003800200 */
[----:B------:R-:W-:Y:S02]  /*2bc00*/  IMAD.MOV.U32 R89, RZ, RZ, 0x2 ;  /* 0x00000002ff597424 */ /* 0x000fe400078e00ff */
[----:B------:R-:W-:Y:S01]  /*2bc10*/  FFMA.FTZ R48, R48, R158, 1.1641532182693481445e-10 ;  /* 0x2f00000030307423 */ /* 0x000fe2000001009e */
[----:B------:R-:W-:-:S04]  /*2bc20*/  FMUL.FTZ R47, R47, R100 ;  /* 0x000000642f2f7220 */ /* 0x000fc80000410000 */
[----:B------:R-:W-:Y:S02]  /*2bc30*/  FSETP.GTU.FTZ.AND P2, PT, R48, R157, PT ;  /* 0x0000009d3000720b */ /* 0x000fe40003f5c000 */
[----:B------:R-:W-:-:S04]  /*2bc40*/  @P1 PRMT R48, R65, 0x7632, R48 ;  /* 0x0000763241301816 */ /* 0x000fc80000000030 */
[----:B------:R-:W-:Y:S02]  /*2bc50*/  @P1 SHF.L.U32 R77, R48, 0x10, RZ ;  /* 0x00000010304d1819 */ /* 0x000fe400000006ff */
        /* <DEDUP_REMOVED lines=16> */
.L_x_800:
        /* <DEDUP_REMOVED lines=13> */
.L_x_802:
[----:B------:R-:W-:Y:S05]  /*2be30*/  BSYNC.RECONVERGENT B2 ;  /* 0x0000000000027941 */ /* 0x000fea0003800200 */
.L_x_801:
        /* <DEDUP_REMOVED lines=61> */
.L_x_799:
[----:B------:R-:W-:Y:S05]  /*2c210*/  BSYNC.RECONVERGENT B1 ;  /* 0x0000000000017941 */ /* 0x000fea0003800200 */
.L_x_798:
[----:B------:R-:W-:Y:S01]  /*2c220*/  I2FP.F32.U32 R14, R47 ;  /* 0x0000002f000e7245 */ /* 0x000fe20000201000 */
[----:B------:R-:W-:Y:S01]  /*2c230*/  BSSY.RECONVERGENT B1, `(.L_x_803) ;  /* 0x0000062000017945 */ /* 0x000fe20003800200 */
[----:B------:R-:W-:Y:S02]  /*2c240*/  SHF.L.U32 R47, R74, 0x10, RZ ;  /* 0x000000104a2f7819 */ /* 0x000fe400000006ff */
[----:B------:R-:W-:Y:S01]  /*2c250*/  ISETP.NE.AND P3, PT, R89, 0x1, PT ;  /* 0x000000015900780c */ /* 0x000fe20003f65270 */
[----:B------:R-:W-:Y:S01]  /*2c260*/  FFMA.FTZ R14, R14, R158, 1.1641532182693481445e-10 ;  /* 0x2f0000000e0e7423 */ /* 0x000fe2000001009e */
[----:B------:R-:W-:Y:S01]  /*2c270*/  PRMT R74, R74, 0x7632, R74 ;  /* 0x000076324a4a7816 */ /* 0x000fe2000000004a */
[----:B------:R-:W-:Y:S01]  /*2c280*/  FMUL.FTZ R47, R47, R100 ;  /* 0x000000642f2f7220 */ /* 0x000fe20000410000 */
[----:B------:R-:W-:Y:S02]  /*2c290*/  MOV R88, R12 ;  /* 0x0000000c00587202 */ /* 0x000fe40000000f00 */
[----:B------:R-:W-:Y:S01]  /*2c2a0*/  FSETP.GTU.FTZ.AND P2, PT, R14, R157, PT ;  /* 0x0000009d0e00720b */ /* 0x000fe20003f5c000 */
[----:B------:R-:W-:-:S03]  /*2c2b0*/  @P1 IMAD.U32 R14, R66, 0x10000, RZ ;  /* 0x00010000420e1824 */ /* 0x000fc600078e00ff */
        /* <DEDUP_REMOVED lines=14> */
.L_x_805:
        /* <DEDUP_REMOVED lines=13> */
.L_x_807:
[----:B------:R-:W-:Y:S05]  /*2c470*/  BSYNC.RECONVERGENT B2 ;  /* 0x0000000000027941 */ /* 0x000fea0003800200 */
.L_x_806:
        /* <DEDUP_REMOVED lines=61> */
.L_x_804:
[----:B------:R-:W-:Y:S05]  /*2c850*/  BSYNC.RECONVERGENT B1 ;  /* 0x0000000000017941 */ /* 0x000fea0003800200 */
.L_x_803:
[----:B------:R-:W-:Y:S01]  /*2c860*/  I2FP.F32.U32 R88, R88 ;  /* 0x0000005800587245 */ /* 0x000fe20000201000 */
[----:B------:R-:W-:Y:S01]  /*2c870*/  IMAD.U32 R74, R74, 0x10000, RZ ;  /* 0x000100004a4a7824 */ /* 0x000fe200078e00ff */
[----:B------:R-:W-:Y:S01]  /*2c880*/  ISETP.NE.AND P4, PT, R14, 0x1, PT ;  /* 0x000000010e00780c */ /* 0x000fe20003f85270 */
[----:B------:R-:W-:Y:S01]  /*2c890*/  BSSY.RECONVERGENT B1, `(.L_x_808) ;  /* 0x0000060000017945 */ /* 0x000fe20003800200 */
[----:B------:R-:W-:Y:S02]  /*2c8a0*/  HFMA2 R152, -RZ, RZ, 0, 1.1920928955078125e-07 ;  /* 0x00000002ff987431 */ /* 0x000fe400000001ff */
[----:B------:R-:W-:Y:S01]  /*2c8b0*/  FFMA.FTZ R88, R88, R158, 1.1641532182693481445e-10 ;  /* 0x2f00000058587423 */ /* 0x000fe2000001009e */
[----:B------:R-:W-:-:S04]  /*2c8c0*/  FMUL.FTZ R74, R74, R100 ;  /* 0x000000644a4a7220 */ /* 0x000fc80000410000 */
[----:B------:R-:W-:Y:S02]  /*2c8d0*/  FSETP.GTU.FTZ.AND P3, PT, R88, R157, PT ;  /* 0x0000009d5800720b */ /* 0x000fe40003f7c000 */
[----:B------:R-:W-:Y:S02]  /*2c8e0*/  @P1 PRMT R88, R66, 0x7632, R88 ;  /* 0x0000763242581816 */ /* 0x000fe40000000058 */
[----:B------:R-:W-:Y:S01]  /*2c8f0*/  FSEL R89, R74, RZ, !P3 ;  /* 0x000000ff4a597208 */ /* 0x000fe20005800000 */
[----:B------:R-:W-:Y:S01]  /*2c900*/  IMAD.MOV.U32 R74, RZ, RZ, R12 ;  /* 0x000000ffff4a7224 */ /* 0x000fe200078e000c */
[----:B------:R-:W-:Y:S01]  /*2c910*/  PLOP3.LUT P3, PT, P3, PT, PT, 0x8, 0x80 ;  /* 0x000000000080781c */ /* 0x000fe20001f6e170 */
[----:B------:R-:W-:-:S04]  /*2c920*/  @P1 IMAD.U32 R88, R88, 0x10000, RZ ;  /* 0x0001000058581824 */ /* 0x000fc800078e00ff */
[----:B------:R-:W-:-:S05]  /*2c930*/  @P1 FADD.FTZ R89, R88, R89 ;  /* 0x0000005958591221 */ /* 0x000fca0000010000 */
        /* <DEDUP_REMOVED lines=10> */
.L_x_810:
        /* <DEDUP_REMOVED lines=13> */
.L_x_812:
[----:B------:R-:W-:Y:S05]  /*2cab0*/  BSYNC.RECONVERGENT B2 ;  /* 0x0000000000027941 */ /* 0x000fea0003800200 */
.L_x_811:
        /* <DEDUP_REMOVED lines=61> */
.L_x_809:
[----:B------:R-:W-:Y:S05]  /*2ce90*/  BSYNC.RECONVERGENT B1 ;  /* 0x0000000000017941 */ /* 0x000fea0003800200 */
.L_x_808:
[----:B------:R-:W-:Y:S01]  /*2cea0*/  I2FP.F32.U32 R14, R74 ;  /* 0x0000004a000e7245 */ /* 0x000fe20000201000 */
[C---:B------:R-:W-:Y:S01]  /*2ceb0*/  IMAD.U32 R74, R75.reuse, 0x10000, RZ ;  /* 0x000100004b4a7824 */ /* 0x040fe200078e00ff */
[----:B------:R-:W-:Y:S01]  /*2cec0*/  ISETP.NE.AND P5, PT, R152, 0x1, PT ;  /* 0x000000019800780c */ /* 0x000fe20003fa5270 */
[----:B------:R-:W-:Y:S01]  /*2ced0*/  BSSY.RECONVERGENT B1, `(.L_x_813) ;  /* 0x0000060000017945 */ /* 0x000fe20003800200 */
[----:B------:R-:W-:Y:S01]  /*2cee0*/  PRMT R155, R75, 0x7632, R155 ;  /* 0x000076324b9b7816 */ /* 0x000fe2000000009b */
[----:B------:R-:W-:Y:S01]  /*2cef0*/  FFMA.FTZ R14, R14, R158, 1.1641532182693481445e-10 ;  /* 0x2f0000000e0e7423 */ /* 0x000fe2000001009e */
[----:B------:R-:W-:-:S04]  /*2cf00*/  FMUL.FTZ R74, R74, R100 ;  /* 0x000000644a4a7220 */ /* 0x000fc80000410000 */
[----:B------:R-:W-:Y:S02]  /*2cf10*/  FSETP.GTU.FTZ.AND P4, PT, R14, R157, PT ;  /* 0x0000009d0e00720b */ /* 0x000fe40003f9c000 */
[----:B------:R-:W-:Y:S02]  /*2cf20*/  @P1 SHF.L.U32 R14, R67, 0x10, RZ ;  /* 0x00000010430e1819 */ /* 0x000fe400000006ff */
[----:B------:R-:W-:Y:S01]  /*2cf30*/  FSEL R88, R74, RZ, !P4 ;  /* 0x000000ff4a587208 */ /* 0x000fe20006000000 */
[----:B------:R-:W-:Y:S01]  /*2cf40*/  IMAD.MOV.U32 R74, RZ, RZ, R12 ;  /* 0x000000ffff4a7224 */ /* 0x000fe200078e000c */
        /* <DEDUP_REMOVED lines=13> */
.L_x_815:
        /* <DEDUP_REMOVED lines=13> */
.L_x_817:
[----:B------:R-:W-:Y:S05]  /*2d0f0*/  BSYNC.RECONVERGENT B2 ;  /* 0x0000000000027941 */ /* 0x000fea0003800200 */
.L_x_816:
        /* <DEDUP_REMOVED lines=61> */
.L_x_814:
[----:B------:R-:W-:Y:S05]  /*2d4d0*/  BSYNC.RECONVERGENT B1 ;  /* 0x0000000000017941 */ /* 0x000fea0003800200 */
.L_x_813:
[----:B------:R-:W-:Y:S02]  /*2d4e0*/  I2FP.F32.U32 R74, R74 ;  /* 0x0000004a004a7245 */ /* 0x000fe40000201000 */
[----:B------:R-:W-:Y:S02]  /*2d4f0*/  SHF.L.U32 R75, R155, 0x10, RZ ;  /* 0x000000109b4b7819 */ /* 0x000fe400000006ff */
[----:B------:R-:W-:Y:S01]  /*2d500*/  PRMT R73, R73, 0x5410, R77 ;  /* 0x0000541049497816 */ /* 0x000fe2000000004d */
[----:B------:R-:W-:Y:S01]  /*2d510*/  FFMA.FTZ R74, R74, R158, 1.1641532182693481445e-10 ;  /* 0x2f0000004a4a7423 */ /* 0x000fe2000001009e */
[----:B------:R-:W-:Y:S01]  /*2d520*/  PRMT R72, R72, 0x5410, R76 ;  /* 0x0000541048487816 */ /* 0x000fe2000000004c */
[----:B------:R-:W-:Y:S01]  /*2d530*/  FMUL.FTZ R100, R75, R100 ;  /* 0x000000644b647220 */ /* 0x000fe20000410000 */
[----:B------:R-:W-:Y:S02]  /*2d540*/  @P1 PRMT R75, R67, 0x7632, R75 ;  /* 0x00007632434b1816 */ /* 0x000fe4000000004b */
[----:B------:R-:W-:-:S02]  /*2d550*/  FSETP.GTU.FTZ.AND P5, PT, R74, R157, PT ;  /* 0x0000009d4a00720b */ /* 0x000fc40003fbc000 */
[----:B------:R-:W-:Y:S01]  /*2d560*/  PRMT R74, R119, 0x5410, R156 ;  /* 0x00005410774a7816 */ /* 0x000fe2000000009c */
[----:B------:R-:W-:Y:S01]  /*2d570*/  @P1 IMAD.U32 R75, R75, 0x10000, RZ ;  /* 0x000100004b4b1824 */ /* 0x000fe200078e00ff */
[----:B------:R-:W-:Y:S02]  /*2d580*/  FSEL R100, R100, RZ, !P5 ;  /* 0x000000ff64647208 */ /* 0x000fe40006800000 */
[----:B------:R-:W-:-:S03]  /*2d590*/  PLOP3.LUT P5, PT, P5, PT, PT, 0x8, 0x80 ;  /* 0x000000000080781c */ /* 0x000fc60002fae170 */
[----:B------:R-:W-:-:S05]  /*2d5a0*/  @P1 FADD.FTZ R100, R75, R100 ;  /* 0x000000644b641221 */ /* 0x000fca0000010000 */
[----:B------:R-:W-:-:S04]  /*2d5b0*/  F2FP.BF16.F32.PACK_AB R75, RZ, R100 ;  /* 0x00000064ff4b723e */ /* 0x000fc800000010ff */
[----:B------:R-:W-:-:S07]  /*2d5c0*/  PRMT R75, R154, 0x5410, R75 ;  /* 0x000054109a4b7816 */ /* 0x000fce000000004b */
.L_x_777:
        /* <DEDUP_REMOVED lines=43> */
.L_x_818:
[----:B------:R-:W-:Y:S01]  /*2d880*/  MOV R119, R79 ;  /* 0x0000004f00777202 */ /* 0x000fe20000000f00 */
[----:B------:R-:W-:-:S07]  /*2d890*/  VIADD R78, R78, 0x20 ;  /* 0x000000204e4e7836 */ /* 0x000fce0000000000 */
.L_x_695:
[----:B------:R-:W-:Y:S05]  /*2d8a0*/  BSYNC.RECONVERGENT B0 ;  /* 0x0000000000007941 */ /* 0x000fea0003800200 */
.L_x_694:
        /* <DEDUP_REMOVED lines=35> */
.L_x_824:
        /* <DEDUP_REMOVED lines=13> */
.L_x_826:
[----:B------:R-:W-:Y:S05]  /*2dbb0*/  BSYNC.RECONVERGENT B2 ;  /* 0x0000000000027941 */ /* 0x000fea0003800200 */
.L_x_825:
        /* <DEDUP_REMOVED lines=61> */
.L_x_823:
[----:B------:R-:W-:Y:S05]  /*2df90*/  BSYNC.RECONVERGENT B1 ;  /* 0x0000000000017941 */ /* 0x000fea0003800200 */
.L_x_822:
[----:B------:R-:W0:Y:S01]  /*2dfa0*/  LDC R99, c[0x0][0x408] ;  /* 0x00010200ff637b82 */ /* 0x000e220000000800 */
[----:B------:R-:W-:Y:S01]  /*2dfb0*/  I2FP.F32.U32 R3, R0 ;  /* 0x0000000000037245 */ /* 0x000fe20000201000 */
[----:B------:R-:W-:Y:S01]  /*2dfc0*/  IMAD.MOV.U32 R157, RZ, RZ, 0x2f800000 ;  /* 0x2f800000ff9d7424 */ /* 0x000fe200078e00ff */
[----:B------:R-:W-:Y:S01]  /*2dfd0*/  LOP3.LUT R18, R18, 0xffffffef, RZ, 0xc0, !PT ;  /* 0xffffffef12127812 */ /* 0x000fe200078ec0ff */
[C---:B-----5:R-:W-:Y:S01]  /*2dfe0*/  IMAD.U32 R4, R72.reuse, 0x10000, RZ ;  /* 0x0001000048047824 */ /* 0x060fe200078e00ff */
[----:B------:R-:W-:Y:S01]  /*2dff0*/  BSSY.RECONVERGENT B1, `(.L_x_827) ;  /* 0x0000060000017945 */ /* 0x000fe20003800200 */
[----:B------:R-:W-:Y:S01]  /*2e000*/  FFMA.FTZ R3, R3, R157, 1.1641532182693481445e-10 ;  /* 0x2f00000003037423 */ /* 0x000fe2000001009d */
[----:B------:R-:W-:Y:S01]  /*2e010*/  PRMT R0, R72, 0x7632, R0 ;  /* 0x0000763248007816 */ /* 0x000fe20000000000 */
[----:B------:R-:W1:Y:S01]  /*2e020*/  LDC R156, c[0x0][0x404] ;  /* 0x00010100ff9c7b82 */ /* 0x000e620000000800 */
[----:B0-----:R-:W-:Y:S02]  /*2e030*/  FMUL.FTZ R4, R4, R99 ;  /* 0x0000006304047220 */ /* 0x001fe40000410000 */
[----:B-1----:R-:W-:Y:S01]  /*2e040*/  FSETP.GTU.FTZ.AND P2, PT, R3, R156, PT ;  /* 0x0000009c0300720b */ /* 0x002fe20003f5c000 */
        /* <DEDUP_REMOVED lines=15> */
.L_x_829:
        /* <DEDUP_REMOVED lines=13> */
.L_x_831:
[----:B------:R-:W-:Y:S05]  /*2e210*/  BSYNC.RECONVERGENT B2 ;  /* 0x0000000000027941 */ /* 0x000fea0003800200 */
.L_x_830:
        /* <DEDUP_REMOVED lines=61> */
.L_x_828:
[----:B------:R-:W-:Y:S05]  /*2e5f0*/  BSYNC.RECONVERGENT B1 ;  /* 0x0000000000017941 */ /* 0x000fea0003800200 */
.L_x_827:
[----:B------:R-:W-:Y:S01]  /*2e600*/  I2FP.F32.U32 R2, R3 ;  /* 0x0000000300027245 */ /* 0x000fe20000201000 */
[----:B------:R-:W-:Y:S01]  /*2e610*/  IMAD.U32 R3, R68, 0x10000, RZ ;  /* 0x0001000044037824 */ /* 0x000fe200078e00ff */
[----:B------:R-:W-:Y:S01]  /*2e620*/  @P1 SHF.L.U32 R5, R64, 0x10, RZ ;  /* 0x0000001040051819 */ /* 0x000fe200000006ff */
[----:B------:R-:W-:Y:S02]  /*2e630*/  BSSY.RECONVERGENT B1, `(.L_x_832) ;  /* 0x0000062000017945 */ /* 0x000fe40003800200 */
[----:B------:R-:W-:Y:S01]  /*2e640*/  FFMA.FTZ R2, R2, R157, 1.1641532182693481445e-10 ;  /* 0x2f00000002027423 */ /* 0x000fe2000001009d */
[----:B------:R-:W-:-:S04]  /*2e650*/  FMUL.FTZ R3, R3, R99 ;  /* 0x0000006303037220 */ /* 0x000fc80000410000 */
[----:B------:R-:W-:-:S04]  /*2e660*/  FSETP.GTU.FTZ.AND P2, PT, R2, R156, PT ;  /* 0x0000009c0200720b */ /* 0x000fc80003f5c000 */
[----:B------:R-:W-:Y:S02]  /*2e670*/  FSEL R3, R3, RZ, !P2 ;  /* 0x000000ff03037208 */ /* 0x000fe40005000000 */
[----:B------:R-:W-:Y:S02]  /*2e680*/  SEL R2, RZ, 0x1, P2 ;  /* 0x00000001ff027807 */ /* 0x000fe40001000000 */
[----:B------:R-:W-:Y:S01]  /*2e690*/  ISETP.NE.AND P2, PT, R4, 0x1, PT ;  /* 0x000000010400780c */ /* 0x000fe20003f45270 */
[----:B------:R-:W-:Y:S01]  /*2e6a0*/  FADD.FTZ R3, R8, R3 ;  /* 0x0000000308037221 */ /* 0x000fe20000010000 */
[----:B------:R-:W-:Y:S01]  /*2e6b0*/  PRMT R8, R2, 0x7610, R8 ;  /* 0x0000761002087816 */ /* 0x000fe20000000008 */
[----:B------:R-:W-:Y:S02]  /*2e6c0*/  IMAD.MOV.U32 R2, RZ, RZ, 0x2 ;  /* 0x00000002ff027424 */ /* 0x000fe400078e00ff */
[--C-:B------:R-:W-:Y:S01]  /*2e6d0*/  @P1 FADD.FTZ R112, R5, R3.reuse ;  /* 0x0000000305701221 */ /* 0x100fe20000010000 */
[----:B------:R-:W-:Y:S01]  /*2e6e0*/  @!P1 IMAD.MOV.U32 R112, RZ, RZ, R3 ;  /* 0x000000ffff709224 */ /* 0x000fe200078e0003 */
[----:B------:R-:W-:-:S04]  /*2e6f0*/  MOV R3, R12 ;  /* 0x0000000c00037202 */ /* 0x000fc80000000f00 */
[----:B------:R-:W-:Y:S02]  /*2e700*/  F2FP.BF16.F32.PACK_AB R72, RZ, R112 ;  /* 0x00000070ff48723e */ /* 0x000fe400000010ff */
        /* <DEDUP_REMOVED lines=9> */
.L_x_834:
        /* <DEDUP_REMOVED lines=13> */
.L_x_836:
[----:B------:R-:W-:Y:S05]  /*2e870*/  BSYNC.RECONVERGENT B2 ;  /* 0x0000000000027941 */ /* 0x000fea0003800200 */
.L_x_835:
        /* <DEDUP_REMOVED lines=61> */
.L_x_833:
[----:B------:R-:W-:Y:S05]  /*2ec50*/  BSYNC.RECONVERGENT B1 ;  /* 0x0000000000017941 */ /* 0x000fea0003800200 */
.L_x_832:
[----:B------:R-:W-:Y:S01]  /*2ec60*/  I2FP.F32.U32 R3, R3 ;  /* 0x0000000300037245 */ /* 0x000fe20000201000 */
[----:B------:R-:W-:Y:S01]  /*2ec70*/  IMAD.U32 R0, R0, 0x10000, RZ ;  /* 0x0001000000007824 */ /* 0x000fe200078e00ff */
[----:B------:R-:W-:Y:S01]  /*2ec80*/  LOP3.LUT R18, R18, 0xfffffff7, RZ, 0xc0, !PT ;  /* 0xfffffff712127812 */ /* 0x000fe200078ec0ff */
[----:B------:R-:W-:Y:S01]  /*2ec90*/  BSSY.RECONVERGENT B1, `(.L_x_837) ;  /* 0x000005e000017945 */ /* 0x000fe20003800200 */
[----:B------:R-:W-:Y:S01]  /*2eca0*/  MOV R4, R12 ;  /* 0x0000000c00047202 */ /* 0x000fe20000000f00 */
[----:B------:R-:W-:Y:S01]  /*2ecb0*/  FFMA.FTZ R3, R3, R157, 1.1641532182693481445e-10 ;  /* 0x2f00000003037423 */ /* 0x000fe2000001009d */
[----:B------:R-:W-:-:S04]  /*2ecc0*/  FMUL.FTZ R0, R0, R99 ;  /* 0x0000006300007220 */ /* 0x000fc80000410000 */
        /* <DEDUP_REMOVED lines=15> */
.L_x_839:
        /* <DEDUP_REMOVED lines=13> */
.L_x_841:
[----:B------:R-:W-:Y:S05]  /*2ee90*/  BSYNC.RECONVERGENT B2 ;  /* 0x0000000000027941 */ /* 0x000fea0003800200 */
.L_x_840:
        /* <DEDUP_REMOVED lines=61> */
.L_x_838:
[----:B------:R-:W-:Y:S05]  /*2f270*/  BSYNC.RECONVERGENT B1 ;  /* 0x0000000000017941 */ /* 0x000fea0003800200 */
.L_x_837:
        /* <DEDUP_REMOVED lines=13> */
[----:B------:R-:W-:Y:S02]  /*2f350*/  IMAD.MOV.U32 R2, RZ, RZ, 0x2 ;  /* 0x00000002ff027424 */ /* 0x000fe400078e00ff */
        /* <DEDUP_REMOVED lines=14> */
.L_x_844:
        /* <DEDUP_REMOVED lines=13> */
.L_x_846:
[----:B------:R-:W-:Y:S05]  /*2f510*/  BSYNC.RECONVERGENT B2 ;  /* 0x0000000000027941 */ /* 0x000fea0003800200 */
.L_x_845:
        /* <DEDUP_REMOVED lines=61> */
.L_x_843:
[----:B------:R-:W-:Y:S05]  /*2f8f0*/  BSYNC.RECONVERGENT B1 ;  /* 0x0000000000017941 */ /* 0x000fea0003800200 */
.L_x_842:
[----:B------:R-:W-:Y:S01]  /*2f900*/  I2FP.F32.U32 R0, R0 ;  /* 0x0000000000007245 */ /* 0x000fe20000201000 */
[----:B------:R-:W-:Y:S01]  /*2f910*/  BSSY.RECONVERGENT B1, `(.L_x_847) ;  /* 0x0000061000017945 */ /* 0x000fe20003800200 */
[C---:B------:R-:W-:Y:S01]  /*2f920*/  SHF.L.U32 R3, R73.reuse, 0x10, RZ ;  /* 0x0000001049037819 */ /* 0x040fe200000006ff */
[----:B------:R-:W-:Y:S01]  /*2f930*/  IMAD.MOV.U32 R4, RZ, RZ, 0x2 ;  /* 0x00000002ff047424 */ /* 0x000fe200078e00ff */
[----:B------:R-:W-:Y:S01]  /*2f940*/  LOP3.LUT R18, R18, 0xfffffffb, RZ, 0xc0, !PT ;  /* 0xfffffffb12127812 */ /* 0x000fe200078ec0ff */
[----:B------:R-:W-:Y:S01]  /*2f950*/  FFMA.FTZ R0, R0, R157, 1.1641532182693481445e-10 ;  /* 0x2f00000000007423 */ /* 0x000fe2000001009d */
[----:B------:R-:W-:Y:S01]  /*2f960*/  PRMT R45, R73, 0x7632, R45 ;  /* 0x00007632492d7816 */ /* 0x000fe2000000002d */
[----:B------:R-:W-:-:S03]  /*2f970*/  FMUL.FTZ R3, R3, R99 ;  /* 0x0000006303037220 */ /* 0x000fc60000410000 */
        /* <DEDUP_REMOVED lines=15> */
.L_x_849:
        /* <DEDUP_REMOVED lines=13> */
.L_x_851:
[----:B------:R-:W-:Y:S05]  /*2fb40*/  BSYNC.RECONVERGENT B2 ;  /* 0x0000000000027941 */ /* 0x000fea0003800200 */
.L_x_850:
        /* <DEDUP_REMOVED lines=61> */
.L_x_848:
[----:B------:R-:W-:Y:S05]  /*2ff20*/  BSYNC.RECONVERGENT B1 ;  /* 0x0000000000017941 */ /* 0x000fea0003800200 */
.L_x_847:
        /* <DEDUP_REMOVED lines=26> */
.L_x_854:
        /* <DEDUP_REMOVED lines=13> */
.L_x_856:
[----:B------:R-:W-:Y:S05]  /*301a0*/  BSYNC.RECONVERGENT B2 ;  /* 0x0000000000027941 */ /* 0x000fea0003800200 */
.L_x_855:
        /* <DEDUP_REMOVED lines=61> */
.L_x_853:
[----:B------:R-:W-:Y:S05]  /*30580*/  BSYNC.RECONVERGENT B1 ;  /* 0x0000000000017941 */ /* 0x000fea0003800200 */
.L_x_852:
        /* <DEDUP_REMOVED lines=22> */
.L_x_859:
        /* <DEDUP_REMOVED lines=13> */
.L_x_861:
[----:B------:R-:W-:Y:S05]  /*307c0*/  BSYNC.RECONVERGENT B2 ;  /* 0x0000000000027941 */ /* 0x000fea0003800200 */
.L_x_860:
        /* <DEDUP_REMOVED lines=61> */
.L_x_858:
[----:B------:R-:W-:Y:S05]  /*30ba0*/  BSYNC.RECONVERGENT B1 ;  /* 0x0000000000017941 */ /* 0x000fea0003800200 */
.L_x_857:
        /* <DEDUP_REMOVED lines=28> */
.L_x_864:
        /* <DEDUP_REMOVED lines=13> */
.L_x_866:
[----:B------:R-:W-:Y:S05]  /*30e40*/  BSYNC.RECONVERGENT B2 ;  /* 0x0000000000027941 */ /* 0x000fea0003800200 */
.L_x_865:
        /* <DEDUP_REMOVED lines=61> */
.L_x_863:
[----:B------:R-:W-:Y:S05]  /*31220*/  BSYNC.RECONVERGENT B1 ;  /* 0x0000000000017941 */ /* 0x000fea0003800200 */
.L_x_862:
        /* <DEDUP_REMOVED lines=21> */
.L_x_869:
        /* <DEDUP_REMOVED lines=13> */
.L_x_871:
[----:B------:R-:W-:Y:S05]  /*31450*/  BSYNC.RECONVERGENT B2 ;  /* 0x0000000000027941 */ /* 0x000fea0003800200 */
.L_x_870:
        /* <DEDUP_REMOVED lines=61> */
.L_x_868:
[----:B------:R-:W-:Y:S05]  /*31830*/  BSYNC.RECONVERGENT B1 ;  /* 0x0000000000017941 */ /* 0x000fea0003800200 */
.L_x_867:
        /* <DEDUP_REMOVED lines=26> */
.L_x_874:
        /* <DEDUP_REMOVED lines=13> */
.L_x_876:
[----:B------:R-:W-:Y:S05]  /*31ab0*/  BSYNC.RECONVERGENT B2 ;  /* 0x0000000000027941 */ /* 0x000fea0003800200 */
.L_x_875:
        /* <DEDUP_REMOVED lines=61> */
.L_x_873:
[----:B------:R-:W-:Y:S05]  /*31e90*/  BSYNC.RECONVERGENT B1 ;  /* 0x0000000000017941 */ /* 0x000fea0003800200 */
.L_x_872:
        /* <DEDUP_REMOVED lines=20> */
.L_x_879:
        /* <DEDUP_REMOVED lines=13> */
.L_x_881:
[----:B------:R-:W-:Y:S05]  /*320b0*/  BSYNC.RECONVERGENT B2 ;  /* 0x0000000000027941 */ /* 0x000fea0003800200 */
.L_x_880:
        /* <DEDUP_REMOVED lines=61> */
.L_x_878:
[----:B------:R-:W-:Y:S05]  /*32490*/  BSYNC.RECONVERGENT B1 ;  /* 0x0000000000017941 */ /* 0x000fea0003800200 */
.L_x_877:
        /* <DEDUP_REMOVED lines=27> */
.L_x_884:
        /* <DEDUP_REMOVED lines=13> */
.L_x_886:
[----:B------:R-:W-:Y:S05]  /*32720*/  BSYNC.RECONVERGENT B2 ;  /* 0x0000000000027941 */ /* 0x000fea0003800200 */
.L_x_885:
        /* <DEDUP_REMOVED lines=61> */
.L_x_883:
[----:B------:R-:W-:Y:S05]  /*32b00*/  BSYNC.RECONVERGENT B1 ;  /* 0x0000000000017941 */ /* 0x000fea0003800200 */
.L_x_882:
        /* <DEDUP_REMOVED lines=21> */
.L_x_889:
        /* <DEDUP_REMOVED lines=13> */
.L_x_891:
[----:B------:R-:W-:Y:S05]  /*32d30*/  BSYNC.RECONVERGENT B2 ;  /* 0x0000000000027941 */ /* 0x000fea0003800200 */
.L_x_890:
        /* <DEDUP_REMOVED lines=61> */
.L_x_888:
[----:B------:R-:W-:Y:S05]  /*33110*/  BSYNC.RECONVERGENT B1 ;  /* 0x0000000000017941 */ /* 0x000fea0003800200 */
.L_x_887:
        /* <DEDUP_REMOVED lines=26> */
.L_x_894:
        /* <DEDUP_REMOVED lines=13> */
.L_x_896:
[----:B------:R-:W-:Y:S05]  /*33390*/  BSYNC.RECONVERGENT B2 ;  /* 0x0000000000027941 */ /* 0x000fea0003800200 */
.L_x_895:
        /* <DEDUP_REMOVED lines=61> */
.L_x_893:
[----:B------:R-:W-:Y:S05]  /*33770*/  BSYNC.RECONVERGENT B1 ;  /* 0x0000000000017941 */ /* 0x000fea0003800200 */
.L_x_892:
        /* <DEDUP_REMOVED lines=20> */
.L_x_899:
        /* <DEDUP_REMOVED lines=16> */
.L_x_901:
[----:B------:R-:W-:Y:S05]  /*339c0*/  BSYNC.RECONVERGENT B2 ;  /* 0x0000000000027941 */ /* 0x000fea0003800200 */
.L_x_900:
        /* <DEDUP_REMOVED lines=61> */
.L_x_898:
[----:B------:R-:W-:Y:S05]  /*33da0*/  BSYNC.RECONVERGENT B1 ;  /* 0x0000000000017941 */ /* 0x000fea0003800200 */
.L_x_897:
        /* <DEDUP_REMOVED lines=20> */
.L_x_821:
        /* <DEDUP_REMOVED lines=16> */
.L_x_905:
        /* <DEDUP_REMOVED lines=13> */
.L_x_907:
[----:B------:R-:W-:Y:S05]  /*340c0*/  BSYNC.RECONVERGENT B2 ;  /* 0x0000000000027941 */ /* 0x000fea0003800200 */
.L_x_906:
        /* <DEDUP_REMOVED lines=61> */
.L_x_904:
[----:B------:R-:W-:Y:S05]  /*344a0*/  BSYNC.RECONVERGENT B1 ;  /* 0x0000000000017941 */ /* 0x000fea0003800200 */
.L_x_903:
[----:B------:R-:W0:Y:S01]  /*344b0*/  LDC R99, c[0x0][0x408] ;  /* 0x00010200ff637b82 */ /* 0x000e220000000800 */
[----:B------:R-:W-:Y:S01]  /*344c0*/  I2FP.F32.U32 R14, R29 ;  /* 0x0000001d000e7245 */ /* 0x000fe20000201000 */
[----:B------:R-:W-:Y:S02]  /*344d0*/  HFMA2 R158, -RZ, RZ, 0.1171875, 0 ;  /* 0x2f800000ff9e7431 */ /* 0x000fe400000001ff */
[----:B-----5:R-:W-:Y:S01]  /*344e0*/  IMAD.U32 R29, R72, 0x10000, RZ ;  /* 0x00010000481d7824 */ /* 0x020fe200078e00ff */
[----:B------:R-:W-:Y:S01]  /*344f0*/  LOP3.LUT R18, R18, 0xffffffef, RZ, 0xc0, !PT ;  /* 0xffffffef12127812 */ /* 0x000fe200078ec0ff */
[----:B------:R-:W-:Y:S01]  /*34500*/  BSSY.RECONVERGENT B1, `(.L_x_908) ;  /* 0x0000063000017945 */ /* 0x000fe20003800200 */
[----:B------:R-:W-:Y:S02]  /*34510*/  IMAD.MOV.U32 R45, RZ, RZ, R12 ;  /* 0x000000ffff2d7224 */ /* 0x000fe400078e000c */
[----:B------:R-:W-:Y:S01]  /*34520*/  FFMA.FTZ R14, R14, R158, 1.1641532182693481445e-10 ;  /* 0x2f0000000e0e7423 */ /* 0x000fe2000001009e */
[----:B------:R-:W1:Y:S01]  /*34530*/  LDC R157, c[0x0][0x404] ;  /* 0x00010100ff9d7b82 */ /* 0x000e620000000800 */
[----:B0-----:R-:W-:-:S03]  /*34540*/  FMUL.FTZ R29, R29, R99 ;  /* 0x000000631d1d7220 */ /* 0x001fc60000410000 */
[----:B-1----:R-:W-:Y:S01]  /*34550*/  FSETP.GTU.FTZ.AND P2, PT, R14, R157, PT ;  /* 0x0000009d0e00720b */ /* 0x002fe20003f5c000 */
[----:B------:R-:W-:-:S03]  /*34560*/  @P1 IMAD.U32 R14, R64, 0x10000, RZ ;  /* 0x00010000400e1824 */ /* 0x000fc600078e00ff */
[----:B------:R-:W-:Y:S02]  /*34570*/  FSEL R112, R29, RZ, !P2 ;  /* 0x000000ff1d707208 */ /* 0x000fe40005000000 */
[----:B------:R-:W-:Y:S02]  /*34580*/  PLOP3.LUT P2, PT, P2, PT, PT, 0x8, 0x80 ;  /* 0x000000000080781c */ /* 0x000fe4000174e170 */
[----:B------:R-:W-:Y:S01]  /*34590*/  PRMT R29, R72, 0x7632, R29 ;  /* 0x00007632481d7816 */ /* 0x000fe2000000001d */
        /* <DEDUP_REMOVED lines=14> */
.L_x_910:
        /* <DEDUP_REMOVED lines=13> */
.L_x_912:
[----:B------:R-:W-:Y:S05]  /*34750*/  BSYNC.RECONVERGENT B2 ;  /* 0x0000000000027941 */ /* 0x000fea0003800200 */
.L_x_911:
        /* <DEDUP_REMOVED lines=61> */
.L_x_909:
[----:B------:R-:W-:Y:S05]  /*34b30*/  BSYNC.RECONVERGENT B1 ;  /* 0x0000000000017941 */ /* 0x000fea0003800200 */
.L_x_908:
        /* <DEDUP_REMOVED lines=26> */
.L_x_915:
        /* <DEDUP_REMOVED lines=13> */
.L_x_917:
[----:B------:R-:W-:Y:S05]  /*34db0*/  BSYNC.RECONVERGENT B2 ;  /* 0x0000000000027941 */ /* 0x000fea0003800200 */
.L_x_916:
        /* <DEDUP_REMOVED lines=61> */
.L_x_914:
[----:B------:R-:W-:Y:S05]  /*35190*/  BSYNC.RECONVERGENT B1 ;  /* 0x0000000000017941 */ /* 0x000fea0003800200 */
.L_x_913:
[----:B------:R-:W-:Y:S01]  /*351a0*/  I2FP.F32.U32 R14, R30 ;  /* 0x0000001e000e7245 */ /* 0x000fe20000201000 */
[----:B------:R-:W-:Y:S01]  /*351b0*/  BSSY.RECONVERGENT B1, `(.L_x_918) ;  /* 0x0000064000017945 */ /* 0x000fe20003800200 */
[C---:B------:R-:W-:Y:S02]  /*351c0*/  SHF.L.U32 R30, R73.reuse, 0x10, RZ ;  /* 0x00000010491e7819 */ /* 0x040fe400000006ff */
[----:B------:R-:W-:Y:S01]  /*351d0*/  LOP3.LUT R18, R18, 0xfffffffb, RZ, 0xc0, !PT ;  /* 0xfffffffb12127812 */ /* 0x000fe200078ec0ff */
        /* <DEDUP_REMOVED lines=22> */
.L_x_920:
        /* <DEDUP_REMOVED lines=13> */
.L_x_922:
[----:B------:R-:W-:Y:S05]  /*35410*/  BSYNC.RECONVERGENT B2 ;  /* 0x0000000000027941 */ /* 0x000fea0003800200 */
.L_x_921:
        /* <DEDUP_REMOVED lines=61> */
.L_x_919:
[----:B------:R-:W-:Y:S05]  /*357f0*/  BSYNC.RECONVERGENT B1 ;  /* 0x0000000000017941 */ /* 0x000fea0003800200 */
.L_x_918:
        /* <DEDUP_REMOVED lines=26> */
.L_x_925:
        /* <DEDUP_REMOVED lines=13> */
.L_x_927:
[----:B------:R-:W-:Y:S05]  /*35a70*/  BSYNC.RECONVERGENT B2 ;  /* 0x0000000000027941 */ /* 0x000fea0003800200 */
.L_x_926:
        /* <DEDUP_REMOVED lines=61> */
.L_x_924:
[----:B------:R-:W-:Y:S05]  /*35e50*/  BSYNC.RECONVERGENT B1 ;  /* 0x0000000000017941 */ /* 0x000fea0003800200 */
.L_x_923:
        /* <DEDUP_REMOVED lines=24> */
.L_x_930:
        /* <DEDUP_REMOVED lines=13> */
.L_x_932:
[----:B------:R-:W-:Y:S05]  /*360b0*/  BSYNC.RECONVERGENT B2 ;  /* 0x0000000000027941 */ /* 0x000fea0003800200 */
.L_x_931:
        /* <DEDUP_REMOVED lines=61> */
.L_x_929:
[----:B------:R-:W-:Y:S05]  /*36490*/  BSYNC.RECONVERGENT B1 ;  /* 0x0000000000017941 */ /* 0x000fea0003800200 */
.L_x_928:
        /* <DEDUP_REMOVED lines=24> */
.L_x_935:
        /* <DEDUP_REMOVED lines=13> */
.L_x_937:
[----:B------:R-:W-:Y:S05]  /*366f0*/  BSYNC.RECONVERGENT B2 ;  /* 0x0000000000027941 */ /* 0x000fea0003800200 */
.L_x_936:
        /* <DEDUP_REMOVED lines=61> */
.L_x_934:
[----:B------:R-:W-:Y:S05]  /*36ad0*/  BSYNC.RECONVERGENT B1 ;  /* 0x0000000000017941 */ /* 0x000fea0003800200 */
.L_x_933:
        /* <DEDUP_REMOVED lines=24> */
.L_x_940:
        /* <DEDUP_REMOVED lines=13> */
.L_x_942:
[----:B------:R-:W-:Y:S05]  /*36d30*/  BSYNC.RECONVERGENT B2 ;  /* 0x0000000000027941 */ /* 0x000fea0003800200 */
.L_x_941:
        /* <DEDUP_REMOVED lines=61> */
.L_x_939:
[----:B------:R-:W-:Y:S05]  /*37110*/  BSYNC.RECONVERGENT B1 ;  /* 0x0000000000017941 */ /* 0x000fea0003800200 */
.L_x_938:
        /* <DEDUP_REMOVED lines=15> */
.L_x_902:
[----:B------:R-:W0:Y:S01]  /*37210*/  LDC.64 R76, c[0x0][0x3a8] ;  /* 0x0000ea00ff4c7b82 */ /* 0x000e220000000a00 */
[C---:B------:R-:W-:Y:S02]  /*37220*/  LOP3.LUT P6, RZ, R18.reuse, 0x8, RZ, 0xc0, !PT ;  /* 0x0000000812ff7812 */ /* 0x040fe400078cc0ff */
[----:B------:R-:W-:Y:S01]  /*37230*/  LOP3.LUT P1, RZ, R18, 0x10, RZ, 0xc0, !PT ;  /* 0x0000001012ff7812 */ /* 0x000fe2000782c0ff */
[----:B0-----:R-:W-:-:S05]  /*37240*/  IMAD.WIDE.U32 R76, R78, 0x10, R76 ;  /* 0x000000104e4c7825 */ /* 0x001fca00078e004c */
[----:B------:R0:W-:Y:S02]  /*37250*/  STG.E.128 desc[UR6][R76.64], R72 ;  /* 0x000000484c007986 */ /* 0x0001e4000c101d06 */
[----:B0-----:R-:W-:Y:S02]  /*37260*/  SEL R74, RZ, 0x1000000, !P5 ;  /* 0x01000000ff4a7807 */ /* 0x001fe40006800000 */
[----:B------:R-:W-:Y:S02]  /*37270*/  SEL R75, RZ, 0x10000, !P4 ;  /* 0x00010000ff4b7807 */ /* 0x000fe40006000000 */
[----:B------:R-:W-:Y:S02]  /*37280*/  SEL R76, RZ, 0x100, !P3 ;  /* 0x00000100ff4c7807 */ /* 0x000fe40005800000 */
[C---:B------:R-:W-:Y:S02]  /*37290*/  LOP3.LUT P5, RZ, R18.reuse, 0x4, RZ, 0xc0, !PT ;  /* 0x0000000412ff7812 */ /* 0x040fe400078ac0ff */
[----:B------:R-:W-:-:S02]  /*372a0*/  LOP3.LUT P4, RZ, R18, 0x2, RZ, 0xc0, !PT ;  /* 0x0000000212ff7812 */ /* 0x000fc4000788c0ff */
[----:B------:R-:W-:Y:S02]  /*372b0*/  LOP3.LUT R74, R76, R74, R75, 0xfe, !PT ;  /* 0x0000004a4c4a7212 */ /* 0x000fe400078efe4b */
[----:B------:R-:W-:Y:S02]  /*372c0*/  SEL R76, RZ, 0x100, !P6 ;  /* 0x00000100ff4c7807 */ /* 0x000fe40007000000 */
[----:B------:R-:W-:Y:S02]  /*372d0*/  SEL R72, RZ, 0x1000000, !P4 ;  /* 0x01000000ff487807 */ /* 0x000fe40006000000 */
[----:B------:R-:W-:Y:S02]  /*372e0*/  SEL R73, RZ, 0x10000, !P5 ;  /* 0x00010000ff497807 */ /* 0x000fe40006800000 */
[----:B------:R-:W-:Y:S02]  /*372f0*/  SEL R75, RZ, 0x1, !P2 ;  /* 0x00000001ff4b7807 */ /* 0x000fe40005000000 */
[----:B------:R-:W-:-:S02]  /*37300*/  LOP3.LUT R72, R76, R72, R73, 0xfe, !PT ;  /* 0x000000484c487212 */ /* 0x000fc400078efe49 */
[----:B------:R-:W0:Y:S01]  /*37310*/  LDC.64 R76, c[0x0][0x3b0] ;  /* 0x0000ec00ff4c7b82 */ /* 0x000e220000000a00 */
        /* <DEDUP_REMOVED lines=26> */
.L_x_943:
[----:B------:R-:W-:Y:S01]  /*374c0*/  IMAD.MOV.U32 R119, RZ, RZ, R79 ;  /* 0x000000ffff777224 */ /* 0x000fe200078e004f */
[----:B------:R-:W-:-:S07]  /*374d0*/  IADD3 R78, PT, PT, R78, 0x20, RZ ;  /* 0x000000204e4e7810 */ /* 0x000fce0007ffe0ff */
.L_x_820:
[----:B------:R-:W-:Y:S05]  /*374e0*/  BSYNC.RECONVERGENT B0 ;  /* 0x0000000000007941 */ /* 0x000fea0003800200 */
.L_x_819:
        /* <DEDUP_REMOVED lines=35> */
.L_x_949:
        /* <DEDUP_REMOVED lines=13> */
.L_x_951:
[----:B------:R-:W-:Y:S05]  /*377f0*/  BSYNC.RECONVERGENT B2 ;  /* 0x0000000000027941 */ /* 0x000fea0003800200 */
.L_x_950:
        /* <DEDUP_REMOVED lines=61> */
.L_x_948:
[----:B------:R-:W-:Y:S05]  /*37bd0*/  BSYNC.RECONVERGENT B1 ;  /* 0x0000000000017941 */ /* 0x000fea0003800200 */
.L_x_947:
[----:B------:R-:W0:Y:S01]  /*37be0*/  LDC R98, c[0x0][0x408] ;  /* 0x00010200ff627b82 */ /* 0x000e220000000800 */
[----:B------:R-:W-:Y:S01]  /*37bf0*/  I2FP.F32.U32 R3, R0 ;  /* 0x0000000000037245 */ /* 0x000fe20000201000 */
[----:B------:R-:W-:Y:S02]  /*37c00*/  HFMA2 R157, -RZ, RZ, 0.1171875, 0 ;  /* 0x2f800000ff9d7431 */ /* 0x000fe400000001ff */
[----:B-----5:R-:W-:Y:S01]  /*37c10*/  IMAD.U32 R4, R72, 0x10000, RZ ;  /* 0x0001000048047824 */ /* 0x020fe200078e00ff */
[----:B------:R-:W-:Y:S01]  /*37c20*/  LOP3.LUT R18, R18, 0xffffffef, RZ, 0xc0, !PT ;  /* 0xffffffef12127812 */ /* 0x000fe200078ec0ff */
[----:B------:R-:W-:Y:S01]  /*37c30*/  BSSY.RECONVERGENT B1, `(.L_x_952) ;  /* 0x0000060000017945 */ /* 0x000fe20003800200 */
[----:B------:R-:W-:Y:S01]  /*37c40*/  PRMT R0, R72, 0x7632, R0 ;  /* 0x0000763248007816 */ /* 0x000fe20000000000 */
[----:B------:R-:W-:Y:S01]  /*37c50*/  FFMA.FTZ R3, R3, R157, 1.1641532182693481445e-10 ;  /* 0x2f00000003037423 */ /* 0x000fe2000001009d */
[----:B------:R-:W1:Y:S01]  /*37c60*/  LDC R156, c[0x0][0x404] ;  /* 0x00010100ff9c7b82 */ /* 0x000e620000000800 */
[----:B0-----:R-:W-:-:S03]  /*37c70*/  FMUL.FTZ R4, R4, R98 ;  /* 0x0000006204047220 */ /* 0x001fc60000410000 */
[----:B-1----:R-:W-:Y:S02]  /*37c80*/  FSETP.GTU.FTZ.AND P2, PT, R3, R156, PT ;  /* 0x0000009c0300720b */ /* 0x002fe40003f5c000 */
        /* <DEDUP_REMOVED lines=15> */
.L_x_954:
        /* <DEDUP_REMOVED lines=13> */
.L_x_956:
[----:B------:R-:W-:Y:S05]  /*37e50*/  BSYNC.RECONVERGENT B2 ;  /* 0x0000000000027941 */ /* 0x000fea0003800200 */
.L_x_955:
        /* <DEDUP_REMOVED lines=61> */
.L_x_953:
[----:B------:R-:W-:Y:S05]  /*38230*/  BSYNC.RECONVERGENT B1 ;  /* 0x0000000000017941 */ /* 0x000fea0003800200 */
.L_x_952:
[----:B------:R-:W-:Y:S01]  /*38240*/  I2FP.F32.U32 R2, R3 ;  /* 0x0000000300027245 */ /* 0x000fe20000201000 */
[----:B------:R-:W-:Y:S01]  /*38250*/  IMAD.U32 R3, R68, 0x10000, RZ ;  /* 0x0001000044037824 */ /* 0x000fe200078e00ff */
[----:B------:R-:W-:Y:S01]  /*38260*/  BSSY.RECONVERGENT B1, `(.L_x_957) ;  /* 0x0000063000017945 */ /* 0x000fe20003800200 */
[----:B------:R-:W-:Y:S02]  /*38270*/  @P1 IMAD.U32 R5, R64, 0x10000, RZ ;  /* 0x0001000040051824 */ /* 0x000fe400078e00ff */
        /* <DEDUP_REMOVED lines=9> */
[----:B------:R-:W-:Y:S01]  /*38310*/  @P1 FADD.FTZ R113, R5, R3 ;  /* 0x0000000305711221 */ /* 0x000fe20000010000 */
[----:B------:R-:W-:Y:S01]  /*38320*/  @!P1 MOV R113, R3 ;  /* 0x0000000300719202 */ /* 0x000fe20000000f00 */
[----:B------:R-:W-:-:S03]  /*38330*/  IMAD.MOV.U32 R3, RZ, RZ, R12 ;  /* 0x000000ffff037224 */ /* 0x000fc600078e000c */
[----:B------:R-:W-:-:S03]  /*38340*/  F2FP.BF16.F32.PACK_AB R72, RZ, R113 ;  /* 0x00000071ff48723e */ /* 0x000fc600000010ff */
        /* <DEDUP_REMOVED lines=9> */
.L_x_959:
        /* <DEDUP_REMOVED lines=13> */
.L_x_961:
[----:B------:R-:W-:Y:S05]  /*384b0*/  BSYNC.RECONVERGENT B2 ;  /* 0x0000000000027941 */ /* 0x000fea0003800200 */
.L_x_960:
        /* <DEDUP_REMOVED lines=61> */
.L_x_958:
[----:B------:R-:W-:Y:S05]  /*38890*/  BSYNC.RECONVERGENT B1 ;  /* 0x0000000000017941 */ /* 0x000fea0003800200 */
.L_x_957:
        /* <DEDUP_REMOVED lines=22> */
.L_x_964:
        /* <DEDUP_REMOVED lines=13> */
.L_x_966:
[----:B------:R-:W-:Y:S05]  /*38ad0*/  BSYNC.RECONVERGENT B2 ;  /* 0x0000000000027941 */ /* 0x000fea0003800200 */
.L_x_965:
        /* <DEDUP_REMOVED lines=61> */
.L_x_963:
[----:B------:R-:W-:Y:S05]  /*38eb0*/  BSYNC.RECONVERGENT B1 ;  /* 0x0000000000017941 */ /* 0x000fea0003800200 */
.L_x_962:
        /* <DEDUP_REMOVED lines=28> */
.L_x_969:
        /* <DEDUP_REMOVED lines=13> */
.L_x_971:
[----:B------:R-:W-:Y:S05]  /*39150*/  BSYNC.RECONVERGENT B2 ;  /* 0x0000000000027941 */ /* 0x000fea0003800200 */
.L_x_970:
        /* <DEDUP_REMOVED lines=61> */
.L_x_968:
[----:B------:R-:W-:Y:S05]  /*39530*/  BSYNC.RECONVERGENT B1 ;  /* 0x0000000000017941 */ /* 0x000fea0003800200 */
.L_x_967:
        /* <DEDUP_REMOVED lines=23> */
.L_x_974:
        /* <DEDUP_REMOVED lines=13> */
.L_x_976:
[----:B------:R-:W-:Y:S05]  /*39780*/  BSYNC.RECONVERGENT B2 ;  /* 0x0000000000027941 */ /* 0x000fea0003800200 */
.L_x_975:
        /* <DEDUP_REMOVED lines=61> */
.L_x_973:
[----:B------:R-:W-:Y:S05]  /*39b60*/  BSYNC.RECONVERGENT B1 ;  /* 0x0000000000017941 */ /* 0x000fea0003800200 */
.L_x_972:
        /* <DEDUP_REMOVED lines=26> */
.L_x_979:
        /* <DEDUP_REMOVED lines=13> */
.L_x_981:
[----:B------:R-:W-:Y:S05]  /*39de0*/  BSYNC.RECONVERGENT B2 ;  /* 0x0000000000027941 */ /* 0x000fea0003800200 */
.L_x_980:
        /* <DEDUP_REMOVED lines=61> */
.L_x_978:
[----:B------:R-:W-:Y:S05]  /*3a1c0*/  BSYNC.RECONVERGENT B1 ;  /* 0x0000000000017941 */ /* 0x000fea0003800200 */
.L_x_977:
        /* <DEDUP_REMOVED lines=22> */
.L_x_984:
        /* <DEDUP_REMOVED lines=13> */
.L_x_986:
[----:B------:R-:W-:Y:S05]  /*3a400*/  BSYNC.RECONVERGENT B2 ;  /* 0x0000000000027941 */ /* 0x000fea0003800200 */
.L_x_985:
        /* <DEDUP_REMOVED lines=61> */
.L_x_983:
[----:B------:R-:W-:Y:S05]  /*3a7e0*/  BSYNC.RECONVERGENT B1 ;  /* 0x0000000000017941 */ /* 0x000fea0003800200 */
.L_x_982:
        /* <DEDUP_REMOVED lines=28> */
.L_x_989:
        /* <DEDUP_REMOVED lines=13> */
.L_x_991:
[----:B------:R-:W-:Y:S05]  /*3aa80*/  BSYNC.RECONVERGENT B2 ;  /* 0x0000000000027941 */ /* 0x000fea0003800200 */
.L_x_990:
        /* <DEDUP_REMOVED lines=61> */
.L_x_988:
[----:B------:R-:W-:Y:S05]  /*3ae60*/  BSYNC.RECONVERGENT B1 ;  /* 0x0000000000017941 */ /* 0x000fea0003800200 */
.L_x_987:
        /* <DEDUP_REMOVED lines=21> */
.L_x_994:
        /* <DEDUP_REMOVED lines=13> */
.L_x_996:
[----:B------:R-:W-:Y:S05]  /*3b090*/  BSYNC.RECONVERGENT B2 ;  /* 0x0000000000027941 */ /* 0x000fea0003800200 */
.L_x_995:
        /* <DEDUP_REMOVED lines=61> */
.L_x_993:
[----:B------:R-:W-:Y:S05]  /*3b470*/  BSYNC.RECONVERGENT B1 ;  /* 0x0000000000017941 */ /* 0x000fea0003800200 */
.L_x_992:
        /* <DEDUP_REMOVED lines=26> */
.L_x_999:
        /* <DEDUP_REMOVED lines=13> */
.L_x_1001:
[----:B------:R-:W-:Y:S05]  /*3b6f0*/  BSYNC.RECONVERGENT B2 ;  /* 0x0000000000027941 */ /* 0x000fea0003800200 */
.L_x_1000:
        /* <DEDUP_REMOVED lines=61> */
.L_x_998:
[----:B------:R-:W-:Y:S05]  /*3bad0*/  BSYNC.RECONVERGENT B1 ;  /* 0x0000000000017941 */ /* 0x000fea0003800200 */
.L_x_997:
        /* <DEDUP_REMOVED lines=20> */
.L_x_1004:
        /* <DEDUP_REMOVED lines=13> */
.L_x_1006:
[----:B------:R-:W-:Y:S05]  /*3bcf0*/  BSYNC.RECONVERGENT B2 ;  /* 0x0000000000027941 */ /* 0x000fea0003800200 */
.L_x_1005:
        /* <DEDUP_REMOVED lines=61> */
.L_x_1003:
[----:B------:R-:W-:Y:S05]  /*3c0d0*/  BSYNC.RECONVERGENT B1 ;  /* 0x0000000000017941 */ /* 0x000fea0003800200 */
.L_x_1002:
        /* <DEDUP_REMOVED lines=27> */
.L_x_1009:
        /* <DEDUP_REMOVED lines=13> */
.L_x_1011:
[----:B------:R-:W-:Y:S05]  /*3c360*/  BSYNC.RECONVERGENT B2 ;  /* 0x0000000000027941 */ /* 0x000fea0003800200 */
.L_x_1010:
        /* <DEDUP_REMOVED lines=61> */
.L_x_1008:
[----:B------:R-:W-:Y:S05]  /*3c740*/  BSYNC.RECONVERGENT B1 ;  /* 0x0000000000017941 */ /* 0x000fea0003800200 */
.L_x_1007:
        /* <DEDUP_REMOVED lines=21> */
.L_x_1014:
        /* <DEDUP_REMOVED lines=13> */
.L_x_1016:
[----:B------:R-:W-:Y:S05]  /*3c970*/  BSYNC.RECONVERGENT B2 ;  /* 0x0000000000027941 */ /* 0x000fea0003800200 */
.L_x_1015:
        /* <DEDUP_REMOVED lines=61> */
.L_x_1013:
[----:B------:R-:W-:Y:S05]  /*3cd50*/  BSYNC.RECONVERGENT B1 ;  /* 0x0000000000017941 */ /* 0x000fea0003800200 */
.L_x_1012:
        /* <DEDUP_REMOVED lines=26> */
.L_x_1019:
        /* <DEDUP_REMOVED lines=13> */
.L_x_1021:
[----:B------:R-:W-:Y:S05]  /*3cfd0*/  BSYNC.RECONVERGENT B2 ;  /* 0x0000000000027941 */ /* 0x000fea0003800200 */
.L_x_1020:
        /* <DEDUP_REMOVED lines=61> */
.L_x_1018:
[----:B------:R-:W-:Y:S05]  /*3d3b0*/  BSYNC.RECONVERGENT B1 ;  /* 0x0000000000017941 */ /* 0x000fea0003800200 */
.L_x_1017:
        /* <DEDUP_REMOVED lines=20> */
.L_x_1024:
        /* <DEDUP_REMOVED lines=16> */
.L_x_1026:
[----:B------:R-:W-:Y:S05]  /*3d600*/  BSYNC.RECONVERGENT B2 ;  /* 0x0000000000027941 */ /* 0x000fea0003800200 */
.L_x_1025:
        /* <DEDUP_REMOVED lines=61> */
.L_x_1023:
[----:B------:R-:W-:Y:S05]  /*3d9e0*/  BSYNC.RECONVERGENT B1 ;  /* 0x0000000000017941 */ /* 0x000fea0003800200 */
.L_x_1022:
        /* <DEDUP_REMOVED lines=20> */
.L_x_946:
        /* <DEDUP_REMOVED lines=16> */
.L_x_1030:
        /* <DEDUP_REMOVED lines=13> */
.L_x_1032:
[----:B------:R-:W-:Y:S05]  /*3dd00*/  BSYNC.RECONVERGENT B2 ;  /* 0x0000000000027941 */ /* 0x000fea0003800200 */
.L_x_1031:
        /* <DEDUP_REMOVED lines=61> */
.L_x_1029:
[----:B------:R-:W-:Y:S05]  /*3e0e0*/  BSYNC.RECONVERGENT B1 ;  /* 0x0000000000017941 */ /* 0x000fea0003800200 */
.L_x_1028:
[----:B------:R-:W0:Y:S01]  /*3e0f0*/  LDC R98, c[0x0][0x408] ;  /* 0x00010200ff627b82 */ /* 0x000e220000000800 */
[----:B------:R-:W-:Y:S01]  /*3e100*/  I2FP.F32.U32 R14, R31 ;  /* 0x0000001f000e7245 */ /* 0x000fe20000201000 */
[----:B------:R-:W-:Y:S01]  /*3e110*/  IMAD.MOV.U32 R158, RZ, RZ, 0x2f800000 ;  /* 0x2f800000ff9e7424 */ /* 0x000fe200078e00ff */
[----:B-----5:R-:W-:Y:S01]  /*3e120*/  SHF.L.U32 R31, R72, 0x10, RZ ;  /* 0x00000010481f7819 */ /* 0x020fe200000006ff */
[----:B------:R-:W-:Y:S01]  /*3e130*/  BSSY.RECONVERGENT B1, `(.L_x_1033) ;  /* 0x0000064000017945 */ /* 0x000fe20003800200 */
[----:B------:R-:W-:Y:S01]  /*3e140*/  LOP3.LUT R18, R18, 0xffffffef, RZ, 0xc0, !PT ;  /* 0xffffffef12127812 */ /* 0x000fe200078ec0ff */
[----:B------:R-:W-:Y:S01]  /*3e150*/  FFMA.FTZ R14, R14, R158, 1.1641532182693481445e-10 ;  /* 0x2f0000000e0e7423 */ /* 0x000fe2000001009e */
[----:B------:R-:W-:Y:S01]  /*3e160*/  MOV R43, R12 ;  /* 0x0000000c002b7202 */ /* 0x000fe20000000f00 */
[----:B------:R-:W1:Y:S01]  /*3e170*/  LDC R157, c[0x0][0x404] ;  /* 0x00010100ff9d7b82 */ /* 0x000e620000000800 */
[----:B0-----:R-:W-:Y:S02]  /*3e180*/  FMUL.FTZ R31, R31, R98 ;  /* 0x000000621f1f7220 */ /* 0x001fe40000410000 */
[----:B-1----:R-:W-:Y:S01]  /*3e190*/  FSETP.GTU.FTZ.AND P2, PT, R14, R157, PT ;  /* 0x0000009d0e00720b */ /* 0x002fe20003f5c000 */
[----:B------:R-:W-:-:S03]  /*3e1a0*/  @P1 IMAD.U32 R14, R64, 0x10000, RZ ;  /* 0x00010000400e1824 */ /* 0x000fc600078e00ff */
[----:B------:R-:W-:Y:S02]  /*3e1b0*/  FSEL R113, R31, RZ, !P2 ;  /* 0x000000ff1f717208 */ /* 0x000fe40005000000 */
[----:B------:R-:W-:Y:S02]  /*3e1c0*/  PLOP3.LUT P2, PT, P2, PT, PT, 0x8, 0x80 ;  /* 0x000000000080781c */ /* 0x000fe4000174e170 */
[----:B------:R-:W-:Y:S01]  /*3e1d0*/  PRMT R31, R72, 0x7632, R31 ;  /* 0x00007632481f7816 */ /* 0x000fe2000000001f */
        /* <DEDUP_REMOVED lines=14> */
.L_x_1035:
        /* <DEDUP_REMOVED lines=13> */
.L_x_1037:
[----:B------:R-:W-:Y:S05]  /*3e390*/  BSYNC.RECONVERGENT B2 ;  /* 0x0000000000027941 */ /* 0x000fea0003800200 */
.L_x_1036:
        /* <DEDUP_REMOVED lines=61> */
.L_x_1034:
[----:B------:R-:W-:Y:S05]  /*3e770*/  BSYNC.RECONVERGENT B1 ;  /* 0x0000000000017941 */ /* 0x000fea0003800200 */
.L_x_1033:
        /* <DEDUP_REMOVED lines=26> */
.L_x_1040:
        /* <DEDUP_REMOVED lines=13> */
.L_x_1042:
[----:B------:R-:W-:Y:S05]  /*3e9f0*/  BSYNC.RECONVERGENT B2 ;  /* 0x0000000000027941 */ /* 0x000fea0003800200 */
.L_x_1041:
        /* <DEDUP_REMOVED lines=61> */
.L_x_1039:
[----:B------:R-:W-:Y:S05]  /*3edd0*/  BSYNC.RECONVERGENT B1 ;  /* 0x0000000000017941 */ /* 0x000fea0003800200 */
.L_x_1038:
        /* <DEDUP_REMOVED lines=26> */
.L_x_1045:
        /* <DEDUP_REMOVED lines=13> */
.L_x_1047:
[----:B------:R-:W-:Y:S05]  /*3f050*/  BSYNC.RECONVERGENT B2 ;  /* 0x0000000000027941 */ /* 0x000fea0003800200 */
.L_x_1046:
        /* <DEDUP_REMOVED lines=61> */
.L_x_1044:
[----:B------:R-:W-:Y:S05]  /*3f430*/  BSYNC.RECONVERGENT B1 ;  /* 0x0000000000017941 */ /* 0x000fea0003800200 */
.L_x_1043:
        /* <DEDUP_REMOVED lines=26> */
.L_x_1050:
        /* <DEDUP_REMOVED lines=13> */
.L_x_1052:
[----:B------:R-:W-:Y:S05]  /*3f6b0*/  BSYNC.RECONVERGENT B2 ;  /* 0x0000000000027941 */ /* 0x000fea0003800200 */
.L_x_1051:
        /* <DEDUP_REMOVED lines=61> */
.L_x_1049:
[----:B------:R-:W-:Y:S05]  /*3fa90*/  BSYNC.RECONVERGENT B1 ;  /* 0x0000000000017941 */ /* 0x000fea0003800200 */
.L_x_1048:
        /* <DEDUP_REMOVED lines=24> */
.L_x_1055:
        /* <DEDUP_REMOVED lines=13> */
.L_x_1057:
[----:B------:R-:W-:Y:S05]  /*3fcf0*/  BSYNC.RECONVERGENT B2 ;  /* 0x0000000000027941 */ /* 0x000fea0003800200 */
.L_x_1056:
        /* <DEDUP_REMOVED lines=61> */
.L_x_1054:
[----:B------:R-:W-:Y:S05]  /*400d0*/  BSYNC.RECONVERGENT B1 ;  /* 0x0000000000017941 */ /* 0x000fea0003800200 */
.L_x_1053:
        /* <DEDUP_REMOVED lines=24> */
.L_x_1060:
        /* <DEDUP_REMOVED lines=13> */
.L_x_1062:
[----:B------:R-:W-:Y:S05]  /*40330*/  BSYNC.RECONVERGENT B2 ;  /* 0x0000000000027941 */ /* 0x000fea0003800200 */
.L_x_1061:
        /* <DEDUP_REMOVED lines=61> */
.L_x_1059:
[----:B------:R-:W-:Y:S05]  /*40710*/  BSYNC.RECONVERGENT B1 ;  /* 0x0000000000017941 */ /* 0x000fea0003800200 */
.L_x_1058:
        /* <DEDUP_REMOVED lines=24> */
.L_x_1065:
        /* <DEDUP_REMOVED lines=13> */
.L_x_1067:
[----:B------:R-:W-:Y:S05]  /*40970*/  BSYNC.RECONVERGENT B2 ;  /* 0x0000000000027941 */ /* 0x000fea0003800200 */
.L_x_1066:
        /* <DEDUP_REMOVED lines=61> */
.L_x_1064:
[----:B------:R-:W-:Y:S05]  /*40d50*/  BSYNC.RECONVERGENT B1 ;  /* 0x0000000000017941 */ /* 0x000fea0003800200 */
.L_x_1063:
        /* <DEDUP_REMOVED lines=15> */
.L_x_1027:
        /* <DEDUP_REMOVED lines=17> */
[----:B------:R-:W-:Y:S02]  /*40f60*/  SEL R74, RZ, 0x1, !P1 ;  /* 0x00000001ff4a7807 */ /* 0x000fe40004800000 */
[----:B------:R-:W-:Y:S02]  /*40f70*/  LOP3.LUT R73, R73, R75, RZ, 0xfc, !PT ;  /* 0x0000004b49497212 */ /* 0x000fe400078efcff */
        /* <DEDUP_REMOVED lines=24> */
.L_x_1068:
[----:B------:R-:W-:Y:S02]  /*41100*/  IMAD.MOV.U32 R119, RZ, RZ, R79 ;  /* 0x000000ffff777224 */ /* 0x000fe400078e004f */
[----:B------:R-:W-:-:S07]  /*41110*/  VIADD R78, R78, 0x20 ;  /* 0x000000204e4e7836 */ /* 0x000fce0000000000 */
.L_x_945:
[----:B------:R-:W-:Y:S05]  /*41120*/  BSYNC.RECONVERGENT B0 ;  /* 0x0000000000007941 */ /* 0x000fea0003800200 */
.L_x_944:
        /* <DEDUP_REMOVED lines=35> */
.L_x_1074:
        /* <DEDUP_REMOVED lines=13> */
.L_x_1076:
[----:B------:R-:W-:Y:S05]  /*41430*/  BSYNC.RECONVERGENT B2 ;  /* 0x0000000000027941 */ /* 0x000fea0003800200 */
.L_x_1075:
        /* <DEDUP_REMOVED lines=61> */
.L_x_1073:
[----:B------:R-:W-:Y:S05]  /*41810*/  BSYNC.RECONVERGENT B1 ;  /* 0x0000000000017941 */ /* 0x000fea0003800200 */
.L_x_1072:
[----:B------:R-:W0:Y:S01]  /*41820*/  LDC R97, c[0x0][0x408] ;  /* 0x00010200ff617b82 */ /* 0x000e220000000800 */
[----:B------:R-:W-:Y:S01]  /*41830*/  I2FP.F32.U32 R3, R0 ;  /* 0x0000000000037245 */ /* 0x000fe20000201000 */
[----:B------:R-:W-:Y:S01]  /*41840*/  IMAD.MOV.U32 R157, RZ, RZ, 0x2f800000 ;  /* 0x2f800000ff9d7424 */ /* 0x000fe200078e00ff */
[----:B-----5:R-:W-:Y:S01]  /*41850*/  SHF.L.U32 R4, R72, 0x10, RZ ;  /* 0x0000001048047819 */ /* 0x020fe200000006ff */
[----:B------:R-:W-:Y:S01]  /*41860*/  BSSY.RECONVERGENT B1, `(.L_x_1077) ;  /* 0x0000061000017945 */ /* 0x000fe20003800200 */
[----:B------:R-:W-:Y:S01]  /*41870*/  LOP3.LUT R18, R18, 0xffffffef, RZ, 0xc0, !PT ;  /* 0xffffffef12127812 */ /* 0x000fe200078ec0ff */
[----:B------:R-:W-:Y:S01]  /*41880*/  FFMA.FTZ R3, R3, R157, 1.1641532182693481445e-10 ;  /* 0x2f00000003037423 */ /* 0x000fe2000001009d */
[----:B------:R-:W-:Y:S01]  /*41890*/  PRMT R0, R72, 0x7632, R0 ;  /* 0x0000763248007816 */ /* 0x000fe20000000000 */
[----:B------:R-:W1:Y:S01]  /*418a0*/  LDC R156, c[0x0][0x404] ;  /* 0x00010100ff9c7b82 */ /* 0x000e620000000800 */
[----:B0-----:R-:W-:Y:S02]  /*418b0*/  FMUL.FTZ R4, R4, R97 ;  /* 0x0000006104047220 */ /* 0x001fe40000410000 */
[----:B-1----:R-:W-:Y:S01]  /*418c0*/  FSETP.GTU.FTZ.AND P2, PT, R3, R156, PT ;  /* 0x0000009c0300720b */ /* 0x002fe20003f5c000 */
        /* <DEDUP_REMOVED lines=15> */
.L_x_1079:
        /* <DEDUP_REMOVED lines=13> */
.L_x_1081:
[----:B------:R-:W-:Y:S05]  /*41a90*/  BSYNC.RECONVERGENT B2 ;  /* 0x0000000000027941 */ /* 0x000fea0003800200 */
.L_x_1080:
        /* <DEDUP_REMOVED lines=61> */
.L_x_1078:
[----:B------:R-:W-:Y:S05]  /*41e70*/  BSYNC.RECONVERGENT B1 ;  /* 0x0000000000017941 */ /* 0x000fea0003800200 */
.L_x_1077:
        /* <DEDUP_REMOVED lines=26> */
.L_x_1084:
        /* <DEDUP_REMOVED lines=13> */
.L_x_1086:
[----:B------:R-:W-:Y:S05]  /*420f0*/  BSYNC.RECONVERGENT B2 ;  /* 0x0000000000027941 */ /* 0x000fea0003800200 */
.L_x_1085:
        /* <DEDUP_REMOVED lines=61> */
.L_x_1083:
[----:B------:R-:W-:Y:S05]  /*424d0*/  BSYNC.RECONVERGENT B1 ;  /* 0x0000000000017941 */ /* 0x000fea0003800200 */
.L_x_1082:
        /* <DEDUP_REMOVED lines=22> */
.L_x_1089:
        /* <DEDUP_REMOVED lines=13> */
.L_x_1091:
[----:B------:R-:W-:Y:S05]  /*42710*/  BSYNC.RECONVERGENT B2 ;  /* 0x0000000000027941 */ /* 0x000fea0003800200 */
.L_x_1090:
        /* <DEDUP_REMOVED lines=61> */
.L_x_1088:
[----:B------:R-:W-:Y:S05]  /*42af0*/  BSYNC.RECONVERGENT B1 ;  /* 0x0000000000017941 */ /* 0x000fea0003800200 */
.L_x_1087:
        /* <DEDUP_REMOVED lines=28> */
.L_x_1094:
        /* <DEDUP_REMOVED lines=13> */
.L_x_1096:
[----:B------:R-:W-:Y:S05]  /*42d90*/  BSYNC.RECONVERGENT B2 ;  /* 0x0000000000027941 */ /* 0x000fea0003800200 */
.L_x_1095:
        /* <DEDUP_REMOVED lines=61> */
.L_x_1093:
[----:B------:R-:W-:Y:S05]  /*43170*/  BSYNC.RECONVERGENT B1 ;  /* 0x0000000000017941 */ /* 0x000fea0003800200 */
.L_x_1092:
        /* <DEDUP_REMOVED lines=23> */
.L_x_1099:
        /* <DEDUP_REMOVED lines=13> */
.L_x_1101:
[----:B------:R-:W-:Y:S05]  /*433c0*/  BSYNC.RECONVERGENT B2 ;  /* 0x0000000000027941 */ /* 0x000fea0003800200 */
.L_x_1100:
        /* <DEDUP_REMOVED lines=61> */
.L_x_1098:
[----:B------:R-:W-:Y:S05]  /*437a0*/  BSYNC.RECONVERGENT B1 ;  /* 0x0000000000017941 */ /* 0x000fea0003800200 */
.L_x_1097:
        /* <DEDUP_REMOVED lines=26> */
.L_x_1104:
        /* <DEDUP_REMOVED lines=13> */
.L_x_1106:
[----:B------:R-:W-:Y:S05]  /*43a20*/  BSYNC.RECONVERGENT B2 ;  /* 0x0000000000027941 */ /* 0x000fea0003800200 */
.L_x_1105:
        /* <DEDUP_REMOVED lines=61> */
.L_x_1103:
[----:B------:R-:W-:Y:S05]  /*43e00*/  BSYNC.RECONVERGENT B1 ;  /* 0x0000000000017941 */ /* 0x000fea0003800200 */
.L_x_1102:
        /* <DEDUP_REMOVED lines=22> */
.L_x_1109:
        /* <DEDUP_REMOVED lines=13> */
.L_x_1111:
[----:B------:R-:W-:Y:S05]  /*44040*/  BSYNC.RECONVERGENT B2 ;  /* 0x0000000000027941 */ /* 0x000fea0003800200 */
.L_x_1110:
        /* <DEDUP_REMOVED lines=61> */
.L_x_1108:
[----:B------:R-:W-:Y:S05]  /*44420*/  BSYNC.RECONVERGENT B1 ;  /* 0x0000000000017941 */ /* 0x000fea0003800200 */
.L_x_1107:
        /* <DEDUP_REMOVED lines=28> */
.L_x_1114:
        /* <DEDUP_REMOVED lines=13> */
.L_x_1116:
[----:B------:R-:W-:Y:S05]  /*446c0*/  BSYNC.RECONVERGENT B2 ;  /* 0x0000000000027941 */ /* 0x000fea0003800200 */
.L_x_1115:
        /* <DEDUP_REMOVED lines=61> */
.L_x_1113:
[----:B------:R-:W-:Y:S05]  /*44aa0*/  BSYNC.RECONVERGENT B1 ;  /* 0x0000000000017941 */ /* 0x000fea0003800200 */
.L_x_1112:
        /* <DEDUP_REMOVED lines=21> */
.L_x_1119:
        /* <DEDUP_REMOVED lines=13> */
.L_x_1121:
[----:B------:R-:W-:Y:S05]  /*44cd0*/  BSYNC.RECONVERGENT B2 ;  /* 0x0000000000027941 */ /* 0x000fea0003800200 */
.L_x_1120:
        /* <DEDUP_REMOVED lines=61> */
.L_x_1118:
[----:B------:R-:W-:Y:S05]  /*450b0*/  BSYNC.RECONVERGENT B1 ;  /* 0x0000000000017941 */ /* 0x000fea0003800200 */
.L_x_1117:
        /* <DEDUP_REMOVED lines=26> */
.L_x_1124:
        /* <DEDUP_REMOVED lines=13> */
.L_x_1126:
[----:B------:R-:W-:Y:S05]  /*45330*/  BSYNC.RECONVERGENT B2 ;  /* 0x0000000000027941 */ /* 0x000fea0003800200 */
.L_x_1125:
        /* <DEDUP_REMOVED lines=61> */
.L_x_1123:
[----:B------:R-:W-:Y:S05]  /*45710*/  BSYNC.RECONVERGENT B1 ;  /* 0x0000000000017941 */ /* 0x000fea0003800200 */
.L_x_1122:
        /* <DEDUP_REMOVED lines=20> */
.L_x_1129:
        /* <DEDUP_REMOVED lines=13> */
.L_x_1131:
[----:B------:R-:W-:Y:S05]  /*45930*/  BSYNC.RECONVERGENT B2 ;  /* 0x0000000000027941 */ /* 0x000fea0003800200 */
.L_x_1130:
        /* <DEDUP_REMOVED lines=61> */
.L_x_1128:
[----:B------:R-:W-:Y:S05]  /*45d10*/  BSYNC.RECONVERGENT B1 ;  /* 0x0000000000017941 */ /* 0x000fea0003800200 */
.L_x_1127:
        /* <DEDUP_REMOVED lines=27> */
.L_x_1134:
        /* <DEDUP_REMOVED lines=13> */
.L_x_1136:
[----:B------:R-:W-:Y:S05]  /*45fa0*/  BSYNC.RECONVERGENT B2 ;  /* 0x0000000000027941 */ /* 0x000fea0003800200 */
.L_x_1135:
        /* <DEDUP_REMOVED lines=61> */
.L_x_1133:
[----:B------:R-:W-:Y:S05]  /*46380*/  BSYNC.RECONVERGENT B1 ;  /* 0x0000000000017941 */ /* 0x000fea0003800200 */
.L_x_1132:
        /* <DEDUP_REMOVED lines=21> */
.L_x_1139:
        /* <DEDUP_REMOVED lines=13> */
.L_x_1141:
[----:B------:R-:W-:Y:S05]  /*465b0*/  BSYNC.RECONVERGENT B2 ;  /* 0x0000000000027941 */ /* 0x000fea0003800200 */
.L_x_1140:
        /* <DEDUP_REMOVED lines=61> */
.L_x_1138:
[----:B------:R-:W-:Y:S05]  /*46990*/  BSYNC.RECONVERGENT B1 ;  /* 0x0000000000017941 */ /* 0x000fea0003800200 */
.L_x_1137:
        /* <DEDUP_REMOVED lines=26> */
.L_x_1144:
        /* <DEDUP_REMOVED lines=13> */
.L_x_1146:
[----:B------:R-:W-:Y:S05]  /*46c10*/  BSYNC.RECONVERGENT B2 ;  /* 0x0000000000027941 */ /* 0x000fea0003800200 */
.L_x_1145:
        /* <DEDUP_REMOVED lines=61> */
.L_x_1143:
[----:B------:R-:W-:Y:S05]  /*46ff0*/  BSYNC.RECONVERGENT B1 ;  /* 0x0000000000017941 */ /* 0x000fea0003800200 */
.L_x_1142:
        /* <DEDUP_REMOVED lines=20> */
.L_x_1149:
        /* <DEDUP_REMOVED lines=16> */
.L_x_1151:
[----:B------:R-:W-:Y:S05]  /*47240*/  BSYNC.RECONVERGENT B2 ;  /* 0x0000000000027941 */ /* 0x000fea0003800200 */
.L_x_1150:
        /* <DEDUP_REMOVED lines=61> */
.L_x_1148:
[----:B------:R-:W-:Y:S05]  /*47620*/  BSYNC.RECONVERGENT B1 ;  /* 0x0000000000017941 */ /* 0x000fea0003800200 */
.L_x_1147:
        /* <DEDUP_REMOVED lines=20> */
.L_x_1071:
        /* <DEDUP_REMOVED lines=16> */
.L_x_1155:
        /* <DEDUP_REMOVED lines=13> */
.L_x_1157:
[----:B------:R-:W-:Y:S05]  /*47940*/  BSYNC.RECONVERGENT B2 ;  /* 0x0000000000027941 */ /* 0x000fea0003800200 */
.L_x_1156:
        /* <DEDUP_REMOVED lines=61> */
.L_x_1154:
[----:B------:R-:W-:Y:S05]  /*47d20*/  BSYNC.RECONVERGENT B1 ;  /* 0x0000000000017941 */ /* 0x000fea0003800200 */
.L_x_1153:
        /* <DEDUP_REMOVED lines=8> */
[----:B------:R-:W1:Y:S01]  /*47db0*/  LDC R157, c[0x0][0x404] ;  /* 0x00010100ff9d7b82 */ /* 0x000e620000000800 */
[----:B0-----:R-:W-:Y:S02]  /*47dc0*/  FMUL.FTZ R33, R33, R97 ;  /* 0x0000006121217220 */ /* 0x001fe40000410000 */
[----:B-1----:R-:W-:-:S02]  /*47dd0*/  FSETP.GTU.FTZ.AND P2, PT, R14, R157, PT ;  /* 0x0000009d0e00720b */ /* 0x002fc40003f5c000 */
[----:B------:R-:W-:Y:S02]  /*47de0*/  @P1 SHF.L.U32 R14, R64, 0x10, RZ ;  /* 0x00000010400e1819 */ /* 0x000fe400000006ff */
        /* <DEDUP_REMOVED lines=17> */
.L_x_1160:
        /* <DEDUP_REMOVED lines=13> */
.L_x_1162:
[----:B------:R-:W-:Y:S05]  /*47fd0*/  BSYNC.RECONVERGENT B2 ;  /* 0x0000000000027941 */ /* 0x000fea0003800200 */
.L_x_1161:
        /* <DEDUP_REMOVED lines=61> */
.L_x_1159:
[----:B------:R-:W-:Y:S05]  /*483b0*/  BSYNC.RECONVERGENT B1 ;  /* 0x0000000000017941 */ /* 0x000fea0003800200 */
.L_x_1158:
        /* <DEDUP_REMOVED lines=26> */
.L_x_1165:
        /* <DEDUP_REMOVED lines=13> */
.L_x_1167:
[----:B------:R-:W-:Y:S05]  /*48630*/  BSYNC.RECONVERGENT B2 ;  /* 0x0000000000027941 */ /* 0x000fea0003800200 */
.L_x_1166:
        /* <DEDUP_REMOVED lines=61> */
.L_x_1164:
[----:B------:R-:W-:Y:S05]  /*48a10*/  BSYNC.RECONVERGENT B1 ;  /* 0x0000000000017941 */ /* 0x000fea0003800200 */
.L_x_1163:
        /* <DEDUP_REMOVED lines=26> */
.L_x_1170:
        /* <DEDUP_REMOVED lines=13> */
.L_x_1172:
[----:B------:R-:W-:Y:S05]  /*48c90*/  BSYNC.RECONVERGENT B2 ;  /* 0x0000000000027941 */ /* 0x000fea0003800200 */
.L_x_1171:
        /* <DEDUP_REMOVED lines=61> */
.L_x_1169:
[----:B------:R-:W-:Y:S05]  /*49070*/  BSYNC.RECONVERGENT B1 ;  /* 0x0000000000017941 */ /* 0x000fea0003800200 */
.L_x_1168:
        /* <DEDUP_REMOVED lines=26> */
.L_x_1175:
        /* <DEDUP_REMOVED lines=13> */
.L_x_1177:
[----:B------:R-:W-:Y:S05]  /*492f0*/  BSYNC.RECONVERGENT B2 ;  /* 0x0000000000027941 */ /* 0x000fea0003800200 */
.L_x_1176:
        /* <DEDUP_REMOVED lines=61> */
.L_x_1174:
[----:B------:R-:W-:Y:S05]  /*496d0*/  BSYNC.RECONVERGENT B1 ;  /* 0x0000000000017941 */ /* 0x000fea0003800200 */
.L_x_1173:
        /* <DEDUP_REMOVED lines=24> */
.L_x_1180:
        /* <DEDUP_REMOVED lines=13> */
.L_x_1182:
[----:B------:R-:W-:Y:S05]  /*49930*/  BSYNC.RECONVERGENT B2 ;  /* 0x0000000000027941 */ /* 0x000fea0003800200 */
.L_x_1181:
        /* <DEDUP_REMOVED lines=61> */
.L_x_1179:
[----:B------:R-:W-:Y:S05]  /*49d10*/  BSYNC.RECONVERGENT B1 ;  /* 0x0000000000017941 */ /* 0x000fea0003800200 */
.L_x_1178:
        /* <DEDUP_REMOVED lines=24> */
.L_x_1185:
        /* <DEDUP_REMOVED lines=13> */
.L_x_1187:
[----:B------:R-:W-:Y:S05]  /*49f70*/  BSYNC.RECONVERGENT B2 ;  /* 0x0000000000027941 */ /* 0x000fea0003800200 */
.L_x_1186:
        /* <DEDUP_REMOVED lines=61> */
.L_x_1184:
[----:B------:R-:W-:Y:S05]  /*4a350*/  BSYNC.RECONVERGENT B1 ;  /* 0x0000000000017941 */ /* 0x000fea0003800200 */
.L_x_1183:
        /* <DEDUP_REMOVED lines=24> */
.L_x_1190:
[----:B------:R-:W-:Y:S01]  /*4a4e0*/  VIADD R19, R19, 0x1 ;  /* 0x0000000113137836 */ /* 0x000fe20000000000 */
[----:B------:R-:W-:Y:S03]  /*4a4f0*/  BSSY.RECONVERGENT B2, `(.L_x_1191) ;  /* 0x000000c000027945 */ /* 0x000fe60003800200 */
[C---:B------:R-:W-:Y:S01]  /*4a500*/  IMAD.WIDE.U32 R152, R19.reuse, -0x2daee0ad, RZ ;  /* 0xd2511f5313987825 */ /* 0x040fe200078e00ff */
[----:B------:R-:W-:-:S13]  /*4a510*/  ISETP.NE.AND P5, PT, R19, RZ, PT ;  /* 0x000000ff1300720c */ /* 0x000fda0003fa5270 */
[----:B------:R-:W-:Y:S05]  /*4a520*/  @P5 BRA `(.L_x_1192) ;  /* 0x0000000000205947 */ /* 0x000fea0003800000 */
[----:B------:R-:W-:-:S04]  /*4a530*/  IADD3 R13, PT, PT, R13, 0x1, RZ ;  /* 0x000000010d0d7810 */ /* 0x000fc80007ffe0ff */
[----:B------:R-:W-:-:S13]  /*4a540*/  ISETP.NE.AND P5, PT, R13, RZ, PT ;  /* 0x000000ff0d00720c */ /* 0x000fda0003fa5270 */
[----:B------:R-:W-:Y:S01]  /*4a550*/  @!P5 VIADD R17, R17, 0x1 ;  /* 0x000000011111d836 */ /* 0x000fe20000000000 */
[----:B------:R-:W-:Y:S01]  /*4a560*/  @!P5 IADD3 R12, PT, PT, R11, 0x1, RZ ;  /* 0x000000010b0cd810 */ /* 0x000fe20007ffe0ff */
[----:B------:R-:W-:-:S03]  /*4a570*/  @!P5 IMAD.MOV.U32 R13, RZ, RZ, RZ ;  /* 0x000000ffff0dd224 */ /* 0x000fc600078e00ff */
[----:B------:R-:W-:-:S13]  /*4a580*/  ISETP.NE.AND P6, PT, R17, RZ, !P5 ;  /* 0x000000ff1100720c */ /* 0x000fda0006fc5270 */
[----:B------:R-:W-:-:S05]  /*4a590*/  @P6 IMAD.MOV R12, RZ, RZ, R11 ;  /* 0x000000ffff0c6224 */ /* 0x000fca00078e020b */
[----:B------:R-:W-:-:S07]  /*4a5a0*/  @!P5 MOV R11, R12 ;  /* 0x0000000c000bd202 */ /* 0x000fce0000000f00 */
.L_x_1192:
[----:B------:R-:W-:Y:S05]  /*4a5b0*/  BSYNC.RECONVERGENT B2 ;  /* 0x0000000000027941 */ /* 0x000fea0003800200 */
.L_x_1191:
        /* <DEDUP_REMOVED lines=57> */
[----:B------:R-:W-:Y:S01]  /*4a950*/  MOV R12, R74 ;  /* 0x0000004a000c7202 */ /* 0x000fe20000000f00 */
[----:B------:R-:W-:Y:S01]  /*4a960*/  IMAD.MOV.U32 R74, RZ, RZ, R79 ;  /* 0x000000ffff4a7224 */ /* 0x000fe200078e004f */
[----:B------:R-:W-:Y:S01]  /*4a970*/  MOV R79, R14 ;  /* 0x0000000e004f7202 */ /* 0x000fe20000000f00 */
[----:B------:R-:W-:-:S07]  /*4a980*/  IMAD.MOV.U32 R14, RZ, RZ, RZ ;  /* 0x000000ffff0e7224 */ /* 0x000fce00078e00ff */
.L_x_1189:
[----:B------:R-:W-:Y:S05]  /*4a990*/  BSYNC.RECONVERGENT B1 ;  /* 0x0000000000017941 */ /* 0x000fea0003800200 */
.L_x_1188:
        /* <DEDUP_REMOVED lines=15> */
.L_x_1152:
        /* <DEDUP_REMOVED lines=43> */
.L_x_1193:
[----:B------:R-:W-:Y:S01]  /*4ad40*/  IMAD.MOV.U32 R119, RZ, RZ, R79 ;  /* 0x000000ffff777224 */ /* 0x000fe200078e004f */
[----:B------:R-:W-:-:S07]  /*4ad50*/  IADD3 R78, PT, PT, R78, 0x20, RZ ;  /* 0x000000204e4e7810 */ /* 0x000fce0007ffe0ff */
.L_x_1070:
[----:B------:R-:W-:Y:S05]  /*4ad60*/  BSYNC.RECONVERGENT B0 ;  /* 0x0000000000007941 */ /* 0x000fea0003800200 */
.L_x_1069:
        /* <DEDUP_REMOVED lines=28> */
[----:B------:R-:W-:Y:S01]  /*4af30*/  @!P2 MOV R2, 0x3 ;  /* 0x000000030002a802 */ /* 0x000fe20000000f00 */
[----:B------:R-:W-:Y:S01]  /*4af40*/  @P2 VIADD R2, R14, 0x1 ;  /* 0x000000010e022836 */ /* 0x000fe20000000000 */
[----:B------:R-:W-:Y:S01]  /*4af50*/  @!P2 MOV R79, R119 ;  /* 0x00000077004fa202 */ /* 0x000fe20000000f00 */
[----:B------:R-:W-:Y:S01]  /*4af60*/  @P2 IMAD.MOV.U32 R79, RZ, RZ, R119 ;  /* 0x000000ffff4f2224 */ /* 0x000fe200078e0077 */
[----:B------:R-:W-:Y:S01]  /*4af70*/  @!P2 MOV R0, R15 ;  /* 0x0000000f0000a202 */ /* 0x000fe20000000f00 */
[----:B------:R-:W-:Y:S01]  /*4af80*/  @P2 IMAD.MOV.U32 R0, RZ, RZ, R16 ;  /* 0x000000ffff002224 */ /* 0x000fe200078e0010 */
[----:B------:R-:W-:Y:S06]  /*4af90*/  BRA `(.L_x_1198) ;  /* 0x00000004002c7947 */ /* 0x000fec0003800000 */
.L_x_1199:
[----:B------:R-:W-:Y:S01]  /*4afa0*/  IADD3 R19, PT, PT, R19, 0x1, RZ ;  /* 0x0000000113137810 */ /* 0x000fe20007ffe0ff */
[----:B------:R-:W-:Y:S03]  /*4afb0*/  BSSY.RECONVERGENT B2, `(.L_x_1200) ;  /* 0x000000c000027945 */ /* 0x000fe60003800200 */
[C---:B------:R-:W-:Y:S01]  /*4afc0*/  ISETP.NE.AND P2, PT, R19.reuse, RZ, PT ;  /* 0x000000ff1300720c */ /* 0x040fe20003f45270 */
[----:B------:R-:W-:-:S12]  /*4afd0*/  IMAD.WIDE.U32 R6, R19, -0x2daee0ad, RZ ;  /* 0xd2511f5313067825 */ /* 0x000fd800078e00ff */
[----:B------:R-:W-:Y:S05]  /*4afe0*/  @P2 BRA `(.L_x_1201) ;  /* 0x0000000000202947 */ /* 0x000fea0003800000 */
[----:B------:R-:W-:-:S05]  /*4aff0*/  VIADD R13, R13, 0x1 ;  /* 0x000000010d0d7836 */ /* 0x000fca0000000000 */
[----:B------:R-:W-:-:S13]  /*4b000*/  ISETP.NE.AND P2, PT, R13, RZ, PT ;  /* 0x000000ff0d00720c */ /* 0x000fda0003f45270 */
[----:B------:R-:W-:Y:S01]  /*4b010*/  @!P2 IADD3 R17, PT, PT, R17, 0x1, RZ ;  /* 0x000000011111a810 */ /* 0x000fe20007ffe0ff */
[----:B------:R-:W-:Y:S01]  /*4b020*/  @!P2 VIADD R0, R11, 0x1 ;  /* 0x000000010b00a836 */ /* 0x000fe20000000000 */
[----:B------:R-:W-:Y:S02]  /*4b030*/  @!P2 MOV R13, RZ ;  /* 0x000000ff000da202 */ /* 0x000fe40000000f00 */
[----:B------:R-:W-:-:S13]  /*4b040*/  ISETP.NE.AND P3, PT, R17, RZ, !P2 ;  /* 0x000000ff1100720c */ /* 0x000fda0005765270 */
[----:B------:R-:W-:-:S05]  /*4b050*/  @P3 IADD3 R0, PT, PT, R11, RZ, RZ ;  /* 0x000000ff0b003210 */ /* 0x000fca0007ffe0ff */
[----:B------:R-:W-:-:S07]  /*4b060*/  @!P2 IMAD.MOV.U32 R11, RZ, RZ, R0 ;  /* 0x000000ffff0ba224 */ /* 0x000fce00078e0000 */
.L_x_1201:
[----:B------:R-:W-:Y:S05]  /*4b070*/  BSYNC.RECONVERGENT B2 ;  /* 0x0000000000027941 */ /* 0x000fea0003800200 */
.L_x_1200:
        /* <DEDUP_REMOVED lines=37> */
[----:B------:R-:W-:-:S04]  /*4b2d0*/  IADD3 R0, PT, PT, R61, 0x646e171e, RZ ;  /* 0x646e171e3d007810 */ /* 0x000fc80007ffe0ff */
        /* <DEDUP_REMOVED lines=14> */
[----:B------:R-:W-:Y:S02]  /*4b3c0*/  VIADD R0, R60, 0x8ff34781 ;  /* 0x8ff347813c007836 */ /* 0x000fe40000000000 */
[----:B------:R-:W-:-:S03]  /*4b3d0*/  IMAD.MOV.U32 R12, RZ, RZ, R4 ;  /* 0x000000ffff0c7224 */ /* 0x000fc600078e0004 */
[----:B------:R-:W-:Y:S01]  /*4b3e0*/  LOP3.LUT R16, R0, R2, R5, 0x96, !PT ;  /* 0x0000000200107212 */ /* 0x000fe200078e9605 */
[----:B------:R-:W-:Y:S01]  /*4b3f0*/  IMAD.WIDE.U32 R2, R3, -0x2daee0ad, RZ ;  /* 0xd2511f5303027825 */ /* 0x000fe200078e00ff */
[----:B------:R-:W-:Y:S02]  /*4b400*/  IADD3 R0, PT, PT, R61, -0x695add53, RZ ;  /* 0x96a522ad3d007810 */ /* 0x000fe40007ffe0ff */
[----:B------:R-:W-:Y:S01]  /*4b410*/  MOV R79, R2 ;  /* 0x00000002004f7202 */ /* 0x000fe20000000f00 */
[----:B------:R-:W-:Y:S01]  /*4b420*/  HFMA2 R2, -RZ, RZ, 0, 0 ;  /* 0x00000000ff027431 */ /* 0x000fe200000001ff */
[----:B------:R-:W-:Y:S01]  /*4b430*/  LOP3.LUT R15, R0, R6, R3, 0x96, !PT ;  /* 0x00000006000f7212 */ /* 0x000fe200078e9603 */
[----:B------:R-:W-:-:S07]  /*4b440*/  IMAD.MOV.U32 R0, RZ, RZ, R119 ;  /* 0x000000ffff007224 */ /* 0x000fce00078e0077 */
.L_x_1198:
[----:B------:R-:W-:Y:S05]  /*4b450*/  BSYNC.RECONVERGENT B1 ;  /* 0x0000000000017941 */ /* 0x000fea0003800200 */
.L_x_1197:
        /* <DEDUP_REMOVED lines=10> */
[----:B-1----:R-:W-:-:S02]  /*4b500*/  FSETP.GTU.FTZ.AND P2, PT, R3, R156, PT ;  /* 0x0000009c0300720b */ /* 0x002fc40003f5c000 */
        /* <DEDUP_REMOVED lines=14> */
[----:B------:R-:W-:Y:S06]  /*4b5f0*/  BRA `(.L_x_1203) ;  /* 0x00000004002c7947 */ /* 0x000fec0003800000 */
.L_x_1204:
        /* <DEDUP_REMOVED lines=13> */
.L_x_1206:
[----:B------:R-:W-:Y:S05]  /*4b6d0*/  BSYNC.RECONVERGENT B2 ;  /* 0x0000000000027941 */ /* 0x000fea0003800200 */
.L_x_1205:
        /* <DEDUP_REMOVED lines=54> */
[----:B------:R-:W-:Y:S01]  /*4ba40*/  IMAD.WIDE.U32 R2, R3, -0x2daee0ad, RZ ;  /* 0xd2511f5303027825 */ /* 0x000fe200078e00ff */
[----:B------:R-:W-:-:S03]  /*4ba50*/  MOV R12, R4 ;  /* 0x00000004000c7202 */ /* 0x000fc60000000f00 */
[----:B------:R-:W-:Y:S02]  /*4ba60*/  VIADD R5, R61, 0x96a522ad ;  /* 0x96a522ad3d057836 */ /* 0x000fe40000000000 */
[----:B------:R-:W-:-:S03]  /*4ba70*/  IMAD.MOV.U32 R4, RZ, RZ, RZ ;  /* 0x000000ffff047224 */ /* 0x000fc600078e00ff */
[----:B------:R-:W-:Y:S01]  /*4ba80*/  LOP3.LUT R15, R5, R6, R3, 0x96, !PT ;  /* 0x00000006050f7212 */ /* 0x000fe200078e9603 */
[----:B------:R-:W-:Y:S01]  /*4ba90*/  IMAD.MOV.U32 R3, RZ, RZ, R79 ;  /* 0x000000ffff037224 */ /* 0x000fe200078e004f */
[----:B------:R-:W-:-:S07]  /*4baa0*/  MOV R79, R2 ;  /* 0x00000002004f7202 */ /* 0x000fce0000000f00 */
.L_x_1203:
[----:B------:R-:W-:Y:S05]  /*4bab0*/  BSYNC.RECONVERGENT B1 ;  /* 0x0000000000017941 */ /* 0x000fea0003800200 */
.L_x_1202:
        /* <DEDUP_REMOVED lines=14> */
[----:B------:R-:W-:-:S02]  /*4bba0*/  @!P1 MOV R115, R3 ;  /* 0x0000000300739202 */ /* 0x000fc40000000f00 */
[----:B------:R-:W-:Y:S02]  /*4bbb0*/  MOV R3, R12 ;  /* 0x0000000c00037202 */ /* 0x000fe40000000f00 */
[----:B------:R-:W-:-:S03]  /*4bbc0*/  F2FP.BF16.F32.PACK_AB R72, RZ, R115 ;  /* 0x00000073ff48723e */ /* 0x000fc600000010ff */
        /* <DEDUP_REMOVED lines=9> */
.L_x_1209:
        /* <DEDUP_REMOVED lines=13> */
.L_x_1211:
[----:B------:R-:W-:Y:S05]  /*4bd30*/  BSYNC.RECONVERGENT B2 ;  /* 0x0000000000027941 */ /* 0x000fea0003800200 */
.L_x_1210:
        /* <DEDUP_REMOVED lines=56> */
[----:B------:R-:W-:-:S05]  /*4c0c0*/  VIADD R5, R61, 0x96a522ad ;  /* 0x96a522ad3d057836 */ /* 0x000fca0000000000 */
[----:B------:R-:W-:Y:S01]  /*4c0d0*/  LOP3.LUT R15, R5, R6, R3, 0x96, !PT ;  /* 0x00000006050f7212 */ /* 0x000fe200078e9603 */
[----:B------:R-:W-:Y:S01]  /*4c0e0*/  IMAD.MOV.U32 R3, RZ, RZ, R79 ;  /* 0x000000ffff037224 */ /* 0x000fe200078e004f */
[----:B------:R-:W-:Y:S01]  /*4c0f0*/  MOV R79, R2 ;  /* 0x00000002004f7202 */ /* 0x000fe20000000f00 */
[----:B------:R-:W-:-:S07]  /*4c100*/  IMAD.MOV.U32 R2, RZ, RZ, RZ ;  /* 0x000000ffff027224 */ /* 0x000fce00078e00ff */
.L_x_1208:
[----:B------:R-:W-:Y:S05]  /*4c110*/  BSYNC.RECONVERGENT B1 ;  /* 0x0000000000017941 */ /* 0x000fea0003800200 */
.L_x_1207:
[----:B------:R-:W-:Y:S01]  /*4c120*/  I2FP.F32.U32 R3, R3 ;  /* 0x0000000300037245 */ /* 0x000fe20000201000 */
[----:B------:R-:W-:Y:S01]  /*4c130*/  BSSY.RECONVERGENT B1, `(.L_x_1212) ;  /* 0x0000060000017945 */ /* 0x000fe20003800200 */
[----:B------:R-:W-:Y:S02]  /*4c140*/  SHF.L.U32 R0, R0, 0x10, RZ ;  /* 0x0000001000007819 */ /* 0x000fe400000006ff */
[----:B------:R-:W-:Y:S01]  /*4c150*/  LOP3.LUT R18, R18, 0xfffffff7, RZ, 0xc0, !PT ;  /* 0xfffffff712127812 */ /* 0x000fe200078ec0ff */
[----:B------:R-:W-:Y:S01]  /*4c160*/  FFMA.FTZ R3, R3, R157, 1.1641532182693481445e-10 ;  /* 0x2f00000003037423 */ /* 0x000fe2000001009d */
[----:B------:R-:W-:Y:S01]  /*4c170*/  MOV R4, R12 ;  /* 0x0000000c00047202 */ /* 0x000fe20000000f00 */
        /* <DEDUP_REMOVED lines=16> */
.L_x_1214:
        /* <DEDUP_REMOVED lines=13> */
.L_x_1216:
[----:B------:R-:W-:Y:S05]  /*4c350*/  BSYNC.RECONVERGENT B2 ;  /* 0x0000000000027941 */ /* 0x000fea0003800200 */
.L_x_1215:
        /* <DEDUP_REMOVED lines=57> */
[----:B------:R-:W-:Y:S01]  /*4c6f0*/  IMAD.MOV.U32 R4, RZ, RZ, R79 ;  /* 0x000000ffff047224 */ /* 0x000fe200078e004f */
[----:B------:R-:W-:Y:S02]  /*4c700*/  MOV R79, R2 ;  /* 0x00000002004f7202 */ /* 0x000fe40000000f00 */
[----:B------:R-:W-:Y:S01]  /*4c710*/  LOP3.LUT R15, R5, R6, R3, 0x96, !PT ;  /* 0x00000006050f7212 */ /* 0x000fe200078e9603 */
[----:B------:R-:W-:-:S07]  /*4c720*/  IMAD.MOV.U32 R3, RZ, RZ, RZ ;  /* 0x000000ffff037224 */ /* 0x000fce00078e00ff */
.L_x_1213:
[----:B------:R-:W-:Y:S05]  /*4c730*/  BSYNC.RECONVERGENT B1 ;  /* 0x0000000000017941 */ /* 0x000fea0003800200 */
.L_x_1212:
        /* <DEDUP_REMOVED lines=16> */
[----:B------:R-:W-:Y:S02]  /*4c840*/  @!P1 MOV R35, R0 ;  /* 0x0000000000239202 */ /* 0x000fe40000000f00 */
[----:B------:R-:W-:Y:S02]  /*4c850*/  MOV R0, R12 ;  /* 0x0000000c00007202 */ /* 0x000fe40000000f00 */
[----:B------:R-:W-:Y:S01]  /*4c860*/  F2FP.BF16.F32.PACK_AB R76, RZ, R35 ;  /* 0x00000023ff4c723e */ /* 0x000fe200000010ff */
[----:B------:R-:W-:Y:S06]  /*4c870*/  @!P2 BRA `(.L_x_1218) ;  /* 0x00000004004ca947 */ /* 0x000fec0003800000 */
        /* <DEDUP_REMOVED lines=8> */
.L_x_1219:
        /* <DEDUP_REMOVED lines=13> */
.L_x_1221:
[----:B------:R-:W-:Y:S05]  /*4c9d0*/  BSYNC.RECONVERGENT B2 ;  /* 0x0000000000027941 */ /* 0x000fea0003800200 */
.L_x_1220:
        /* <DEDUP_REMOVED lines=61> */
.L_x_1218:
[----:B------:R-:W-:Y:S05]  /*4cdb0*/  BSYNC.RECONVERGENT B1 ;  /* 0x0000000000017941 */ /* 0x000fea0003800200 */
.L_x_1217:
        /* <DEDUP_REMOVED lines=23> */
.L_x_1224:
        /* <DEDUP_REMOVED lines=13> */
.L_x_1226:
[----:B------:R-:W-:Y:S05]  /*4d000*/  BSYNC.RECONVERGENT B2 ;  /* 0x0000000000027941 */ /* 0x000fea0003800200 */
.L_x_1225:
        /* <DEDUP_REMOVED lines=61> */
.L_x_1223:
[----:B------:R-:W-:Y:S05]  /*4d3e0*/  BSYNC.RECONVERGENT B1 ;  /* 0x0000000000017941 */ /* 0x000fea0003800200 */
.L_x_1222:
        /* <DEDUP_REMOVED lines=14> */
[----:B------:R-:W-:-:S02]  /*4d4d0*/  @!P1 MOV R36, R0 ;  /* 0x0000000000249202 */ /* 0x000fc40000000f00 */
[----:B------:R-:W-:Y:S02]  /*4d4e0*/  MOV R3, R12 ;  /* 0x0000000c00037202 */ /* 0x000fe40000000f00 */
[----:B------:R-:W-:Y:S02]  /*4d4f0*/  F2FP.BF16.F32.PACK_AB R0, RZ, R36 ;  /* 0x00000024ff00723e */ /* 0x000fe400000010ff */
        /* <DEDUP_REMOVED lines=9> */
.L_x_1229:
        /* <DEDUP_REMOVED lines=13> */
.L_x_1231:
[----:B------:R-:W-:Y:S05]  /*4d660*/  BSYNC.RECONVERGENT B2 ;  /* 0x0000000000027941 */ /* 0x000fea0003800200 */
.L_x_1230:
        /* <DEDUP_REMOVED lines=61> */
.L_x_1228:
[----:B------:R-:W-:Y:S05]  /*4da40*/  BSYNC.RECONVERGENT B1 ;  /* 0x0000000000017941 */ /* 0x000fea0003800200 */
.L_x_1227:
[----:B------:R-:W-:Y:S01]  /*4da50*/  I2FP.F32.U32 R3, R3 ;  /* 0x0000000300037245 */ /* 0x000fe20000201000 */
[----:B------:R-:W-:Y:S01]  /*4da60*/  BSSY.RECONVERGENT B1, `(.L_x_1232) ;  /* 0x0000060000017945 */ /* 0x000fe20003800200 */
[----:B------:R-:W-:Y:S02]  /*4da70*/  SHF.L.U32 R4, R39, 0x10, RZ ;  /* 0x0000001027047819 */ /* 0x000fe400000006ff */
[----:B------:R-:W-:Y:S01]  /*4da80*/  LOP3.LUT R18, R18, 0xfffffffd, RZ, 0xc0, !PT ;  /* 0xfffffffd12127812 */ /* 0x000fe200078ec0ff */
[----:B------:R-:W-:Y:S02]  /*4da90*/  FFMA.FTZ R3, R3, R157, 1.1641532182693481445e-10 ;  /* 0x2f00000003037423 */ /* 0x000fe4000001009d */
[----:B------:R-:W-:-:S03]  /*4daa0*/  FMUL.FTZ R4, R4, R96 ;  /* 0x0000006004047220 */ /* 0x000fc60000410000 */
        /* <DEDUP_REMOVED lines=16> */
.L_x_1234:
        /* <DEDUP_REMOVED lines=13> */
.L_x_1236:
[----:B------:R-:W-:Y:S05]  /*4dc80*/  BSYNC.RECONVERGENT B2 ;  /* 0x0000000000027941 */ /* 0x000fea0003800200 */
.L_x_1235:
        /* <DEDUP_REMOVED lines=61> */
.L_x_1233:
[----:B------:R-:W-:Y:S05]  /*4e060*/  BSYNC.RECONVERGENT B1 ;  /* 0x0000000000017941 */ /* 0x000fea0003800200 */
.L_x_1232:
        /* <DEDUP_REMOVED lines=14> */
[----:B------:R-:W-:Y:S02]  /*4e150*/  @!P1 MOV R40, R3 ;  /* 0x0000000300289202 */ /* 0x000fe40000000f00 */
[----:B------:R-:W-:Y:S01]  /*4e160*/  PRMT R5, R2, 0x7610, R5 ;  /* 0x0000761002057816 */ /* 0x000fe20000000005 */
[----:B------:R-:W-:Y:S01]  /*4e170*/  IMAD.MOV.U32 R2, RZ, RZ, 0x2 ;  /* 0x00000002ff027424 */ /* 0x000fe200078e00ff */
[----:B------:R-:W-:Y:S02]  /*4e180*/  F2FP.BF16.F32.PACK_AB R73, RZ, R40 ;  /* 0x00000028ff49723e */ /* 0x000fe400000010ff */
[----:B------:R-:W-:Y:S01]  /*4e190*/  MOV R3, R12 ;  /* 0x0000000c00037202 */ /* 0x000fe20000000f00 */
        /* <DEDUP_REMOVED lines=9> */
.L_x_1239:
        /* <DEDUP_REMOVED lines=13> */
.L_x_1241:
[----:B------:R-:W-:Y:S05]  /*4e300*/  BSYNC.RECONVERGENT B2 ;  /* 0x0000000000027941 */ /* 0x000fea0003800200 */
.L_x_1240:
        /* <DEDUP_REMOVED lines=16> */
[C---:B------:R-:W-:Y:S02]  /*4e410*/  IADD3 R4, PT, PT, R60.reuse, -0x255992d5, RZ ;  /* 0xdaa66d2b3c047810 */ /* 0x040fe40007ffe0ff */
[----:B------:R-:W-:Y:S02]  /*4e420*/  IADD3 R12, PT, PT, R60, 0x1715609d, RZ ;  /* 0x1715609d3c0c7810 */ /* 0x000fe40007ffe0ff */
        /* <DEDUP_REMOVED lines=43> */
.L_x_1238:
[----:B------:R-:W-:Y:S05]  /*4e6e0*/  BSYNC.RECONVERGENT B1 ;  /* 0x0000000000017941 */ /* 0x000fea0003800200 */
.L_x_1237:
        /* <DEDUP_REMOVED lines=21> */
.L_x_1244:
        /* <DEDUP_REMOVED lines=13> */
.L_x_1246:
[----:B------:R-:W-:Y:S05]  /*4e910*/  BSYNC.RECONVERGENT B2 ;  /* 0x0000000000027941 */ /* 0x000fea0003800200 */
.L_x_1245:
        /* <DEDUP_REMOVED lines=61> */
.L_x_1243:
[----:B------:R-:W-:Y:S05]  /*4ecf0*/  BSYNC.RECONVERGENT B1 ;  /* 0x0000000000017941 */ /* 0x000fea0003800200 */
.L_x_1242:
        /* <DEDUP_REMOVED lines=11> */
[----:B------:R-:W-:Y:S01]  /*4edb0*/  @P1 FADD.FTZ R39, R4, R3 ;  /* 0x0000000304271221 */ /* 0x000fe20000010000 */
        /* <DEDUP_REMOVED lines=14> */
.L_x_1249:
        /* <DEDUP_REMOVED lines=13> */
.L_x_1251:
[----:B------:R-:W-:Y:S05]  /*4ef70*/  BSYNC.RECONVERGENT B2 ;  /* 0x0000000000027941 */ /* 0x000fea0003800200 */
.L_x_1250:
        /* <DEDUP_REMOVED lines=61> */
.L_x_1248:
[----:B------:R-:W-:Y:S05]  /*4f350*/  BSYNC.RECONVERGENT B1 ;  /* 0x0000000000017941 */ /* 0x000fea0003800200 */
.L_x_1247:
[----:B------:R-:W-:Y:S01]  /*4f360*/  I2FP.F32.U32 R3, R3 ;  /* 0x0000000300037245 */ /* 0x000fe20000201000 */
[----:B------:R-:W-:Y:S01]  /*4f370*/  BSSY.RECONVERGENT B1, `(.L_x_1252) ;  /* 0x000005e000017945 */ /* 0x000fe20003800200 */
[----:B------:R-:W-:Y:S02]  /*4f380*/  ISETP.NE.AND P4, PT, R2, 0x1, PT ;  /* 0x000000010200780c */ /* 0x000fe40003f85270 */
[----:B------:R-:W-:Y:S01]  /*4f390*/  SHF.L.U32 R14, R74, 0x10, RZ ;  /* 0x000000104a0e7819 */ /* 0x000fe200000006ff */
[----:B------:R-:W-:-:S04]  /*4f3a0*/  FFMA.FTZ R3, R3, R157, 1.1641532182693481445e-10 ;  /* 0x2f00000003037423 */ /* 0x000fc8000001009d */
[----:B------:R-:W-:Y:S01]  /*4f3b0*/  FMUL.FTZ R14, R14, R96 ;  /* 0x000000600e0e7220 */ /* 0x000fe20000410000 */
        /* <DEDUP_REMOVED lines=14> */
.L_x_1254:
        /* <DEDUP_REMOVED lines=13> */
.L_x_1256:
[----:B------:R-:W-:Y:S05]  /*4f570*/  BSYNC.RECONVERGENT B2 ;  /* 0x0000000000027941 */ /* 0x000fea0003800200 */
.L_x_1255:
        /* <DEDUP_REMOVED lines=61> */
.L_x_1253:
[----:B------:R-:W-:Y:S05]  /*4f950*/  BSYNC.RECONVERGENT B1 ;  /* 0x0000000000017941 */ /* 0x000fea0003800200 */
.L_x_1252:
[----:B------:R-:W-:Y:S01]  /*4f960*/  I2FP.F32.U32 R2, R3 ;  /* 0x0000000300027245 */ /* 0x000fe20000201000 */
[----:B------:R-:W-:Y:S01]  /*4f970*/  BSSY.RECONVERGENT B1, `(.L_x_1257) ;  /* 0x0000065000017945 */ /* 0x000fe20003800200 */
[----:B------:R-:W-:Y:S01]  /*4f980*/  PRMT R3, R70, 0x7632, R3 ;  /* 0x0000763246037816 */ /* 0x000fe20000000003 */
[----:B------:R-:W-:Y:S02]  /*4f990*/  IMAD.MOV.U32 R80, RZ, RZ, 0x2 ;  /* 0x00000002ff507424 */ /* 0x000fe400078e00ff */
        /* <DEDUP_REMOVED lines=23> */
.L_x_1259:
        /* <DEDUP_REMOVED lines=13> */
.L_x_1261:
[----:B------:R-:W-:Y:S05]  /*4fbe0*/  BSYNC.RECONVERGENT B2 ;  /* 0x0000000000027941 */ /* 0x000fea0003800200 */
.L_x_1260:
[----:B------:R-:W-:Y:S01]  /*4fbf0*/  LOP3.LUT R2, R11, R155, R61, 0x96, !PT ;  /* 0x0000009b0b027212 */ /* 0x000fe200078e963d */
[----:B------:R-:W-:Y:S01]  /*4fc00*/  IMAD.WIDE.U32 R14, R17, -0x326172a9, RZ ;  /* 0xcd9e8d57110e7825 */ /* 0x000fe200078e00ff */
[----:B------:R-:W-:-:S03]  /*4fc10*/  IADD3 R12, PT, PT, R60, -0x61c88647, RZ ;  /* 0x9e3779b93c0c7810 */ /* 0x000fc60007ffe0ff */
        /* <DEDUP_REMOVED lines=57> */
[----:B------:R-:W-:-:S07]  /*4ffb0*/  MOV R79, R14 ;  /* 0x0000000e004f7202 */ /* 0x000fce0000000f00 */
.L_x_1258:
[----:B------:R-:W-:Y:S05]  /*4ffc0*/  BSYNC.RECONVERGENT B1 ;  /* 0x0000000000017941 */ /* 0x000fea0003800200 */
.L_x_1257:
[----:B------:R-:W-:Y:S01]  /*4ffd0*/  I2FP.F32.U32 R2, R2 ;  /* 0x0000000200027245 */ /* 0x000fe20000201000 */
[----:B------:R-:W-:Y:S01]  /*4ffe0*/  BSSY.RECONVERGENT B1, `(.L_x_1262) ;  /* 0x000005f000017945 */ /* 0x000fe20003800200 */
[----:B------:R-:W-:Y:S02]  /*4fff0*/  ISETP.NE.AND P5, PT, R80, 0x1, PT ;  /* 0x000000015000780c */ /* 0x000fe40003fa5270 */
[C---:B------:R-:W-:Y:S01]  /*50000*/  SHF.L.U32 R14, R75.reuse, 0x10, RZ ;  /* 0x000000104b0e7819 */ /* 0x040fe200000006ff */
[----:B------:R-:W-:Y:S01]  /*50010*/  FFMA.FTZ R2, R2, R157, 1.1641532182693481445e-10 ;  /* 0x2f00000002027423 */ /* 0x000fe2000001009d */
[----:B------:R-:W-:Y:S02]  /*50020*/  PRMT R155, R75, 0x7632, R155 ;  /* 0x000076324b9b7816 */ /* 0x000fe4000000009b */
[----:B------:R-:W-:Y:S01]  /*50030*/  MOV R74, R12 ;  /* 0x0000000c004a7202 */ /* 0x000fe20000000f00 */
        /* <DEDUP_REMOVED lines=14> */
.L_x_1264:
        /* <DEDUP_REMOVED lines=13> */
.L_x_1266:
[----:B------:R-:W-:Y:S05]  /*501f0*/  BSYNC.RECONVERGENT B2 ;  /* 0x0000000000027941 */ /* 0x000fea0003800200 */
.L_x_1265:
        /* <DEDUP_REMOVED lines=61> */
.L_x_1263:
[----:B------:R-:W-:Y:S05]  /*505d0*/  BSYNC.RECONVERGENT B1 ;  /* 0x0000000000017941 */ /* 0x000fea0003800200 */
.L_x_1262:
        /* <DEDUP_REMOVED lines=14> */
[----:B------:R-:W-:Y:S02]  /*506c0*/  PRMT R2, R74, 0x7610, R2 ;  /* 0x000076104a027816 */ /* 0x000fe40000000002 */
        /* <DEDUP_REMOVED lines=11> */
.L_x_1269:
        /* <DEDUP_REMOVED lines=13> */
.L_x_1271:
[----:B------:R-:W-:Y:S05]  /*50850*/  BSYNC.RECONVERGENT B2 ;  /* 0x0000000000027941 */ /* 0x000fea0003800200 */
.L_x_1270:
        /* <DEDUP_REMOVED lines=57> */
[----:B------:R-:W-:Y:S02]  /*50bf0*/  LOP3.LUT R15, R12, R152, R15, 0x96, !PT ;  /* 0x000000980c0f7212 */ /* 0x000fe400078e960f */
[----:B------:R-:W-:Y:S01]  /*50c00*/  MOV R12, R74 ;  /* 0x0000004a000c7202 */ /* 0x000fe20000000f00 */
[----:B------:R-:W-:Y:S01]  /*50c10*/  IMAD.MOV.U32 R74, RZ, RZ, R79 ;  /* 0x000000ffff4a7224 */ /* 0x000fe200078e004f */
[----:B------:R-:W-:-:S07]  /*50c20*/  MOV R79, R14 ;  /* 0x0000000e004f7202 */ /* 0x000fce0000000f00 */
.L_x_1268:
[----:B------:R-:W-:Y:S05]  /*50c30*/  BSYNC.RECONVERGENT B1 ;  /* 0x0000000000017941 */ /* 0x000fea0003800200 */
.L_x_1267:
        /* <DEDUP_REMOVED lines=20> */
.L_x_1274:
        /* <DEDUP_REMOVED lines=9> */
[----:B------:R-:W-:Y:S01]  /*50e10*/  @!P6 VIADD R17, R17, 0x1 ;  /* 0x000000011111e836 */ /* 0x000fe20000000000 */
[----:B------:R-:W-:Y:S01]  /*50e20*/  @!P6 IADD3 R12, PT, PT, R11, 0x1, RZ ;  /* 0x000000010b0ce810 */ /* 0x000fe20007ffe0ff */
[----:B------:R-:W-:-:S03]  /*50e30*/  @!P6 IMAD.MOV.U32 R13, RZ, RZ, RZ ;  /* 0x000000ffff0de224 */ /* 0x000fc600078e00ff */
[----:B------:R-:W-:-:S13]  /*50e40*/  ISETP.NE.AND P0, PT, R17, RZ, !P6 ;  /* 0x000000ff1100720c */ /* 0x000fda0007705270 */
[----:B------:R-:W-:Y:S01]  /*50e50*/  @P0 IMAD.MOV R12, RZ, RZ, R11 ;  /* 0x000000ffff0c0224 */ /* 0x000fe200078e020b */
[----:B------:R-:W-:-:S04]  /*50e60*/  LOP3.LUT P0, RZ, R18, 0x8000, RZ, 0xc0, !PT ;  /* 0x0000800012ff7812 */ /* 0x000fc8000780c0ff */
[----:B------:R-:W-:-:S09]  /*50e70*/  @!P6 MOV R11, R12 ;  /* 0x0000000c000be202 */ /* 0x000fd20000000f00 */
.L_x_1276:
[----:B------:R-:W-:Y:S05]  /*50e80*/  BSYNC.RECONVERGENT B2 ;  /* 0x0000000000027941 */ /* 0x000fea0003800200 */
.L_x_1275:
        /* <DEDUP_REMOVED lines=61> */
.L_x_1273:
[----:B------:R-:W-:Y:S05]  /*51260*/  BSYNC.RECONVERGENT B1 ;  /* 0x0000000000017941 */ /* 0x000fea0003800200 */
.L_x_1272:
        /* <DEDUP_REMOVED lines=20> */
.L_x_1196:
        /* <DEDUP_REMOVED lines=16> */
.L_x_1280:
        /* <DEDUP_REMOVED lines=13> */
.L_x_1282:
[----:B------:R-:W-:Y:S05]  /*51580*/  BSYNC.RECONVERGENT B2 ;  /* 0x0000000000027941 */ /* 0x000fea0003800200 */
.L_x_1281:
[----:B------:R-:W-:Y:S01]  /*51590*/  LOP3.LUT R16, R11, R81, R61, 0x96, !PT ;  /* 0x000000510b107212 */ /* 0x000fe200078e963d */
[----:B------:R-:W-:-:S04]  /*515a0*/  IMAD.WIDE.U32 R14, R17, -0x326172a9, RZ ;  /* 0xcd9e8d57110e7825 */ /* 0x000fc800078e00ff */
[----:B------:R-:W-:Y:S02]  /*515b0*/  HFMA2 R36, -RZ, RZ, 0, 0 ;  /* 0x00000000ff247431 */ /* 0x000fe400000001ff */
[----:B------:R-:W-:Y:S01]  /*515c0*/  VIADD R12, R60, 0x9e3779b9 ;  /* 0x9e3779b93c0c7836 */ /* 0x000fe20000000000 */
[----:B------:R-:W-:Y:S01]  /*515d0*/  LOP3.LUT R15, R13, R15, R60, 0x96, !PT ;  /* 0x0000000f0d0f7212 */ /* 0x000fe200078e963c */
[----:B------:R-:W-:Y:S01]  /*515e0*/  IMAD.WIDE.U32 R76, R16, -0x326172a9, RZ ;  /* 0xcd9e8d57104c7825 */ /* 0x000fe200078e00ff */
[----:B------:R-:W-:-:S03]  /*515f0*/  IADD3 R16, PT, PT, R61, -0x4498517b, RZ ;  /* 0xbb67ae853d107810 */ /* 0x000fc60007ffe0ff */
[----:B------:R-:W-:Y:S01]  /*51600*/  IMAD.MOV.U32 R35, RZ, RZ, R119 ;  /* 0x000000ffff237224 */ /* 0x000fe200078e0077 */
        /* <DEDUP_REMOVED lines=53> */
.L_x_1279:
[----:B------:R-:W-:Y:S05]  /*51960*/  BSYNC.RECONVERGENT B1 ;  /* 0x0000000000017941 */ /* 0x000fea0003800200 */
.L_x_1278:
[----:B------:R-:W0:Y:S01]  /*51970*/  LDC R96, c[0x0][0x408] ;  /* 0x00010200ff607b82 */ /* 0x000e220000000800 */
[----:B------:R-:W-:Y:S01]  /*51980*/  I2FP.F32.U32 R14, R35 ;  /* 0x00000023000e7245 */ /* 0x000fe20000201000 */
[----:B------:R-:W-:Y:S01]  /*51990*/  IMAD.MOV.U32 R158, RZ, RZ, 0x2f800000 ;  /* 0x2f800000ff9e7424 */ /* 0x000fe200078e00ff */
[----:B-----5:R-:W-:Y:S01]  /*519a0*/  SHF.L.U32 R35, R72, 0x10, RZ ;  /* 0x0000001048237819 */ /* 0x020fe200000006ff */
[----:B------:R-:W-:Y:S01]  /*519b0*/  BSSY.RECONVERGENT B1, `(.L_x_1283) ;  /* 0x0000064000017945 */ /* 0x000fe20003800200 */
[----:B------:R-:W-:Y:S01]  /*519c0*/  LOP3.LUT R18, R18, 0xffffffef, RZ, 0xc0, !PT ;  /* 0xffffffef12127812 */ /* 0x000fe200078ec0ff */
[----:B------:R-:W-:Y:S01]  /*519d0*/  FFMA.FTZ R14, R14, R158, 1.1641532182693481445e-10 ;  /* 0x2f0000000e0e7423 */ /* 0x000fe2000001009e */
[----:B------:R-:W-:Y:S01]  /*519e0*/  IMAD.MOV.U32 R39, RZ, RZ, R12 ;  /* 0x000000ffff277224 */ /* 0x000fe200078e000c */
        /* <DEDUP_REMOVED lines=20> */
[----:B------:R-:W-:Y:S06]  /*51b30*/  BRA `(.L_x_1284) ;  /* 0x00000004002c7947 */ /* 0x000fec0003800000 */
.L_x_1285:
        /* <DEDUP_REMOVED lines=13> */
.L_x_1287:
[----:B------:R-:W-:Y:S05]  /*51c10*/  BSYNC.RECONVERGENT B2 ;  /* 0x0000000000027941 */ /* 0x000fea0003800200 */
.L_x_1286:
        /* <DEDUP_REMOVED lines=56> */
[----:B------:R-:W-:-:S03]  /*51fa0*/  IADD3 R12, PT, PT, R61, -0x695add53, RZ ;  /* 0x96a522ad3d0c7810 */ /* 0x000fc60007ffe0ff */
[----:B------:R-:W-:Y:S02]  /*51fb0*/  IMAD.MOV.U32 R79, RZ, RZ, R14 ;  /* 0x000000ffff4f7224 */ /* 0x000fe400078e000e */
[----:B------:R-:W-:Y:S01]  /*51fc0*/  HFMA2 R14, -RZ, RZ, 0, 0 ;  /* 0x00000000ff0e7431 */ /* 0x000fe200000001ff */
[----:B------:R-:W-:Y:S01]  /*51fd0*/  LOP3.LUT R15, R12, R80, R15, 0x96, !PT ;  /* 0x000000500c0f7212 */ /* 0x000fe200078e960f */
[----:B------:R-:W-:-:S07]  /*51fe0*/  IMAD.MOV.U32 R12, RZ, RZ, R76 ;  /* 0x000000ffff0c7224 */ /* 0x000fce00078e004c */
.L_x_1284:
[----:B------:R-:W-:Y:S05]  /*51ff0*/  BSYNC.RECONVERGENT B1 ;  /* 0x0000000000017941 */ /* 0x000fea0003800200 */
.L_x_1283:
        /* <DEDUP_REMOVED lines=13> */
[----:B------:R-:W-:-:S04]  /*520d0*/  MOV R36, R12 ;  /* 0x0000000c00247202 */ /* 0x000fc80000000f00 */
[----:B------:R-:W-:Y:S02]  /*520e0*/  F2FP.BF16.F32.PACK_AB R76, RZ, R35 ;  /* 0x00000023ff4c723e */ /* 0x000fe400000010ff */
        /* <DEDUP_REMOVED lines=11> */
.L_x_1290:
        /* <DEDUP_REMOVED lines=13> */
.L_x_1292:
[----:B------:R-:W-:Y:S05]  /*52270*/  BSYNC.RECONVERGENT B2 ;  /* 0x0000000000027941 */ /* 0x000fea0003800200 */
.L_x_1291:
        /* <DEDUP_REMOVED lines=59> */
[----:B------:R-:W-:Y:S02]  /*52630*/  LOP3.LUT R15, R12, R152, R15, 0x96, !PT ;  /* 0x000000980c0f7212 */ /* 0x000fe400078e960f */
[----:B------:R-:W-:-:S07]  /*52640*/  MOV R12, R80 ;  /* 0x00000050000c7202 */ /* 0x000fce0000000f00 */
.L_x_1289:
[----:B------:R-:W-:Y:S05]  /*52650*/  BSYNC.RECONVERGENT B1 ;  /* 0x0000000000017941 */ /* 0x000fea0003800200 */
.L_x_1288:
[----:B------:R-:W-:Y:S01]  /*52660*/  I2FP.F32.U32 R14, R36 ;  /* 0x00000024000e7245 */ /* 0x000fe20000201000 */
[----:B------:R-:W-:Y:S01]  /*52670*/  BSSY.RECONVERGENT B1, `(.L_x_1293) ;  /* 0x0000064000017945 */ /* 0x000fe20003800200 */
[C---:B------:R-:W-:Y:S01]  /*52680*/  SHF.L.U32 R36, R73.reuse, 0x10, RZ ;  /* 0x0000001049247819 */ /* 0x040fe200000006ff */
[----:B------:R-:W-:Y:S01]  /*52690*/  IMAD.MOV.U32 R40, RZ, RZ, R12 ;  /* 0x000000ffff287224 */ /* 0x000fe200078e000c */
[----:B------:R-:W-:Y:S01]  /*526a0*/  LOP3.LUT R18, R18, 0xfffffffb, RZ, 0xc0, !PT ;  /* 0xfffffffb12127812 */ /* 0x000fe200078ec0ff */
[----:B------:R-:W-:Y:S01]  /*526b0*/  FFMA.FTZ R14, R14, R158, 1.1641532182693481445e-10 ;  /* 0x2f0000000e0e7423 */ /* 0x000fe2000001009e */
[----:B------:R-:W-:Y:S01]  /*526c0*/  PRMT R39, R73, 0x7632, R39 ;  /* 0x0000763249277816 */ /* 0x000fe20000000027 */
[----:B------:R-:W-:-:S03]  /*526d0*/  FMUL.FTZ R36, R36, R96 ;  /* 0x0000006024247220 */ /* 0x000fc60000410000 */
        /* <DEDUP_REMOVED lines=18> */
.L_x_1295:
        /* <DEDUP_REMOVED lines=13> */
.L_x_1297:
[----:B------:R-:W-:Y:S05]  /*528d0*/  BSYNC.RECONVERGENT B2 ;  /* 0x0000000000027941 */ /* 0x000fea0003800200 */
.L_x_1296:
        /* <DEDUP_REMOVED lines=61> */
.L_x_1294:
[----:B------:R-:W-:Y:S05]  /*52cb0*/  BSYNC.RECONVERGENT B1 ;  /* 0x0000000000017941 */ /* 0x000fea0003800200 */
.L_x_1293:
        /* <DEDUP_REMOVED lines=26> */
.L_x_1300:
        /* <DEDUP_REMOVED lines=13> */
.L_x_1302:
[----:B------:R-:W-:Y:S05]  /*52f30*/  BSYNC.RECONVERGENT B2 ;  /* 0x0000000000027941 */ /* 0x000fea0003800200 */
.L_x_1301:
        /* <DEDUP_REMOVED lines=57> */
[----:B------:R-:W-:Y:S01]  /*532d0*/  MOV R79, R14 ;  /* 0x0000000e004f7202 */ /* 0x000fe20000000f00 */
[----:B------:R-:W-:-:S03]  /*532e0*/  IMAD.MOV.U32 R81, RZ, RZ, RZ ;  /* 0x000000ffff517224 */ /* 0x000fc600078e00ff */
[----:B------:R-:W-:Y:S02]  /*532f0*/  LOP3.LUT R15, R12, R152, R15, 0x96, !PT ;  /* 0x000000980c0f7212 */ /* 0x000fe400078e960f */
[----:B------:R-:W-:-:S07]  /*53300*/  MOV R12, R80 ;  /* 0x00000050000c7202 */ /* 0x000fce0000000f00 */
.L_x_1299:
[----:B------:R-:W-:Y:S05]  /*53310*/  BSYNC.RECONVERGENT B1 ;  /* 0x0000000000017941 */ /* 0x000fea0003800200 */
.L_x_1298:
[----:B------:R-:W-:Y:S01]  /*53320*/  I2FP.F32.U32 R14, R39 ;  /* 0x00000027000e7245 */ /* 0x000fe20000201000 */
[----:B------:R-:W-:Y:S01]  /*53330*/  BSSY.RECONVERGENT B1, `(.L_x_1303) ;  /* 0x0000062000017945 */ /* 0x000fe20003800200 */
[----:B------:R-:W-:Y:S01]  /*53340*/  SHF.L.U32 R39, R74, 0x10, RZ ;  /* 0x000000104a277819 */ /* 0x000fe200000006ff */
[----:B------:R-:W-:Y:S01]  /*53350*/  IMAD.MOV.U32 R80, RZ, RZ, R12 ;  /* 0x000000ffff507224 */ /* 0x000fe200078e000c */
[----:B------:R-:W-:Y:S01]  /*53360*/  ISETP.NE.AND P3, PT, R81, 0x1, PT ;  /* 0x000000015100780c */ /* 0x000fe20003f65270 */
        /* <DEDUP_REMOVED lines=19> */
.L_x_1305:
        /* <DEDUP_REMOVED lines=13> */
.L_x_1307:
[----:B------:R-:W-:Y:S05]  /*53570*/  BSYNC.RECONVERGENT B2 ;  /* 0x0000000000027941 */ /* 0x000fea0003800200 */
.L_x_1306:
        /* <DEDUP_REMOVED lines=59> */
[----:B------:R-:W-:Y:S02]  /*53930*/  IMAD.MOV.U32 R79, RZ, RZ, R14 ;  /* 0x000000ffff4f7224 */ /* 0x000fe400078e000e */
[----:B------:R-:W-:-:S07]  /*53940*/  HFMA2 R14, -RZ, RZ, 0, 0 ;  /* 0x00000000ff0e7431 */ /* 0x000fce00000001ff */
.L_x_1304:
[----:B------:R-:W-:Y:S05]  /*53950*/  BSYNC.RECONVERGENT B1 ;  /* 0x0000000000017941 */ /* 0x000fea0003800200 */
.L_x_1303:
        /* <DEDUP_REMOVED lines=9> */
[----:B------:R-:W-:Y:S02]  /*539f0*/  FSEL R81, R74, RZ, !P3 ;  /* 0x000000ff4a517208 */ /* 0x000fe40005800000 */
[----:B------:R-:W-:Y:S02]  /*53a00*/  @P1 SHF.L.U32 R80, R80, 0x10, RZ ;  /* 0x0000001050501819 */ /* 0x000fe400000006ff */
[----:B------:R-:W-:Y:S02]  /*53a10*/  PLOP3.LUT P3, PT, P3, PT, PT, 0x8, 0x80 ;  /* 0x000000000080781c */ /* 0x000fe40001f6e170 */
[----:B------:R-:W-:Y:S01]  /*53a20*/  MOV R74, R12 ;  /* 0x0000000c004a7202 */ /* 0x000fe20000000f00 */
        /* <DEDUP_REMOVED lines=11> */
.L_x_1310:
        /* <DEDUP_REMOVED lines=13> */
.L_x_1312:
[----:B------:R-:W-:Y:S05]  /*53bb0*/  BSYNC.RECONVERGENT B2 ;  /* 0x0000000000027941 */ /* 0x000fea0003800200 */
.L_x_1311:
        /* <DEDUP_REMOVED lines=59> */
[----:B------:R-:W-:Y:S01]  /*53f70*/  MOV R12, R152 ;  /* 0x00000098000c7202 */ /* 0x000fe20000000f00 */
[----:B------:R-:W-:-:S07]  /*53f80*/  IMAD.MOV.U32 R152, RZ, RZ, RZ ;  /* 0x000000ffff987224 */ /* 0x000fce00078e00ff */
.L_x_1309:
[----:B------:R-:W-:Y:S05]  /*53f90*/  BSYNC.RECONVERGENT B1 ;  /* 0x0000000000017941 */ /* 0x000fea0003800200 */
.L_x_1308:
        /* <DEDUP_REMOVED lines=24> */
.L_x_1315:
        /* <DEDUP_REMOVED lines=13> */
.L_x_1317:
[----:B------:R-:W-:Y:S05]  /*541f0*/  BSYNC.RECONVERGENT B2 ;  /* 0x0000000000027941 */ /* 0x000fea0003800200 */
.L_x_1316:
        /* <DEDUP_REMOVED lines=61> */
.L_x_1314:
[----:B------:R-:W-:Y:S05]  /*545d0*/  BSYNC.RECONVERGENT B1 ;  /* 0x0000000000017941 */ /* 0x000fea0003800200 */
.L_x_1313:
        /* <DEDUP_REMOVED lines=15> */
.L_x_1277:
        /* <DEDUP_REMOVED lines=43> */
.L_x_1318:
[----:B------:R-:W-:Y:S01]  /*54980*/  MOV R119, R79 ;  /* 0x0000004f00777202 */ /* 0x000fe20000000f00 */
[----:B------:R-:W-:-:S07]  /*54990*/  VIADD R78, R78, 0x20 ;  /* 0x000000204e4e7836 */ /* 0x000fce0000000000 */
.L_x_1195:
[----:B------:R-:W-:Y:S05]  /*549a0*/  BSYNC.RECONVERGENT B0 ;  /* 0x0000000000007941 */ /* 0x000fea0003800200 */
.L_x_1194:
        /* <DEDUP_REMOVED lines=19> */
[----:B------:R-:W-:Y:S01]  /*54ae0*/  ISETP.NE.AND P2, PT, R14, 0x1, PT ;  /* 0x000000010e00780c */ /* 0x000fe20003f45270 */
[----:B------:R-:W-:Y:S01]  /*54af0*/  BSSY.RECONVERGENT B1, `(.L_x_1322) ;  /* 0x000005a000017945 */ /* 0x000fe20003800200 */
[----:B------:R-:W-:Y:S02]  /*54b00*/  HFMA2 R2, -RZ, RZ, 0, 1.1920928955078125e-07 ;  /* 0x00000002ff027431 */ /* 0x000fe400000001ff */
[----:B------:R-:W-:Y:S01]  /*54b10*/  IMAD.MOV.U32 R0, RZ, RZ, R12 ;  /* 0x000000ffff007224 */ /* 0x000fe200078e000c */
[----:B------:R-:W-:-:S08]  /*54b20*/  MOV R79, R119 ;  /* 0x00000077004f7202 */ /* 0x000fd00000000f00 */
        /* <DEDUP_REMOVED lines=8> */
[----:B------:R-:W-:Y:S01]  /*54bb0*/  @!P2 IMAD.MOV.U32 R0, RZ, RZ, R15 ;  /* 0x000000ffff00a224 */ /* 0x000fe200078e000f */
[----:B------:R-:W-:Y:S01]  /*54bc0*/  @P2 MOV R0, R16 ;  /* 0x0000001000002202 */ /* 0x000fe20000000f00 */
[----:B------:R-:W-:Y:S06]  /*54bd0*/  BRA `(.L_x_1323) ;  /* 0x00000004002c7947 */ /* 0x000fec0003800000 */
.L_x_1324:
        /* <DEDUP_REMOVED lines=13> */
.L_x_1326:
[----:B------:R-:W-:Y:S05]  /*54cb0*/  BSYNC.RECONVERGENT B2 ;  /* 0x0000000000027941 */ /* 0x000fea0003800200 */
.L_x_1325:
        /* <DEDUP_REMOVED lines=56> */
[----:B------:R-:W-:Y:S02]  /*55040*/  VIADD R0, R61, 0x96a522ad ;  /* 0x96a522ad3d007836 */ /* 0x000fe40000000000 */
[----:B------:R-:W-:Y:S02]  /*55050*/  IMAD.MOV.U32 R79, RZ, RZ, R2 ;  /* 0x000000ffff4f7224 */ /* 0x000fe400078e0002 */
[----:B------:R-:W-:Y:S01]  /*55060*/  IMAD.MOV.U32 R2, RZ, RZ, RZ ;  /* 0x000000ffff027224 */ /* 0x000fe200078e00ff */
[----:B------:R-:W-:Y:S02]  /*55070*/  LOP3.LUT R15, R0, R6, R3, 0x96, !PT ;  /* 0x00000006000f7212 */ /* 0x000fe400078e9603 */
[----:B------:R-:W-:-:S07]  /*55080*/  MOV R0, R119 ;  /* 0x0000007700007202 */ /* 0x000fce0000000f00 */
.L_x_1323:
[----:B------:R-:W-:Y:S05]  /*55090*/  BSYNC.RECONVERGENT B1 ;  /* 0x0000000000017941 */ /* 0x000fea0003800200 */
.L_x_1322:
[----:B------:R-:W1:Y:S01]  /*550a0*/  LDC R104, c[0x0][0x408] ;  /* 0x00010200ff687b82 */ /* 0x000e620000000800 */
[----:B------:R-:W-:Y:S01]  /*550b0*/  I2FP.F32.U32 R3, R0 ;  /* 0x0000000000037245 */ /* 0x000fe20000201000 */
[----:B------:R-:W-:Y:S02]  /*550c0*/  HFMA2 R157, -RZ, RZ, 0.1171875, 0 ;  /* 0x2f800000ff9d7431 */ /* 0x000fe400000001ff */
[----:B-----5:R-:W-:Y:S01]  /*550d0*/  IMAD.U32 R4, R72, 0x10000, RZ ;  /* 0x0001000048047824 */ /* 0x020fe200078e00ff */
[----:B------:R-:W-:Y:S01]  /*550e0*/  LOP3.LUT R18, R18, 0xffffffef, RZ, 0xc0, !PT ;  /* 0xffffffef12127812 */ /* 0x000fe200078ec0ff */
[----:B------:R-:W-:Y:S01]  /*550f0*/  BSSY.RECONVERGENT B1, `(.L_x_1327) ;  /* 0x0000060000017945 */ /* 0x000fe20003800200 */
[----:B------:R-:W-:Y:S01]  /*55100*/  PRMT R0, R72, 0x7632, R0 ;  /* 0x0000763248007816 */ /* 0x000fe20000000000 */
[----:B------:R-:W-:Y:S01]  /*55110*/  FFMA.FTZ R3, R3, R157, 1.1641532182693481445e-10 ;  /* 0x2f00000003037423 */ /* 0x000fe2000001009d */
[----:B------:R-:W2:Y:S01]  /*55120*/  LDC R156, c[0x0][0x404] ;  /* 0x00010100ff9c7b82 */ /* 0x000ea20000000800 */
[----:B-1----:R-:W-:-:S03]  /*55130*/  FMUL.FTZ R4, R4, R104 ;  /* 0x0000006804047220 */ /* 0x002fc60000410000 */
[----:B--2---:R-:W-:Y:S01]  /*55140*/  FSETP.GTU.FTZ.AND P2, PT, R3, R156, PT ;  /* 0x0000009c0300720b */ /* 0x004fe20003f5c000 */
        /* <DEDUP_REMOVED lines=15> */
.L_x_1329:
        /* <DEDUP_REMOVED lines=13> */
.L_x_1331:
[----:B------:R-:W-:Y:S05]  /*55310*/  BSYNC.RECONVERGENT B2 ;  /* 0x0000000000027941 */ /* 0x000fea0003800200 */
.L_x_1330:
        /* <DEDUP_REMOVED lines=52> */
[----:B------:R-:W-:-:S04]  /*55660*/  IMAD.WIDE.U32 R4, R5, -0x326172a9, RZ ;  /* 0xcd9e8d5705047825 */ /* 0x000fc800078e00ff */
[----:B------:R-:W-:Y:S01]  /*55670*/  IMAD.MOV.U32 R12, RZ, RZ, R4 ;  /* 0x000000ffff0c7224 */ /* 0x000fe200078e0004 */
[----:B------:R-:W-:Y:S01]  /*55680*/  LOP3.LUT R16, R7, R2, R5, 0x96, !PT ;  /* 0x0000000207107212 */ /* 0x000fe200078e9605 */
[----:B------:R-:W-:Y:S01]  /*55690*/  IMAD.WIDE.U32 R2, R3, -0x2daee0ad, RZ ;  /* 0xd2511f5303027825 */ /* 0x000fe200078e00ff */
[----:B------:R-:W-:-:S03]  /*556a0*/  IADD3 R5, PT, PT, R61, -0x695add53, RZ ;  /* 0x96a522ad3d057810 */ /* 0x000fc60007ffe0ff */
[----:B------:R-:W-:Y:S01]  /*556b0*/  HFMA2 R4, -RZ, RZ, 0, 0 ;  /* 0x00000000ff047431 */ /* 0x000fe200000001ff */
[----:B------:R-:W-:Y:S02]  /*556c0*/  LOP3.LUT R15, R5, R6, R3, 0x96, !PT ;  /* 0x00000006050f7212 */ /* 0x000fe400078e9603 */
[----:B------:R-:W-:Y:S01]  /*556d0*/  MOV R3, R79 ;  /* 0x0000004f00037202 */ /* 0x000fe20000000f00 */
[----:B------:R-:W-:-:S07]  /*556e0*/  IMAD.MOV.U32 R79, RZ, RZ, R2 ;  /* 0x000000ffff4f7224 */ /* 0x000fce00078e0002 */
.L_x_1328:
[----:B------:R-:W-:Y:S05]  /*556f0*/  BSYNC.RECONVERGENT B1 ;  /* 0x0000000000017941 */ /* 0x000fea0003800200 */
.L_x_1327:
        /* <DEDUP_REMOVED lines=11> */
[----:B------:R-:W-:Y:S02]  /*557b0*/  PRMT R8, R2, 0x7610, R8 ;  /* 0x0000761002087816 */ /* 0x000fe40000000008 */
[----:B------:R-:W-:Y:S01]  /*557c0*/  MOV R2, 0x2 ;  /* 0x0000000200027802 */ /* 0x000fe20000000f00 */
        /* <DEDUP_REMOVED lines=13> */
.L_x_1334:
        /* <DEDUP_REMOVED lines=13> */
.L_x_1336:
[----:B------:R-:W-:Y:S05]  /*55970*/  BSYNC.RECONVERGENT B2 ;  /* 0x0000000000027941 */ /* 0x000fea0003800200 */
.L_x_1335:
        /* <DEDUP_REMOVED lines=56> */
[----:B------:R-:W-:-:S04]  /*55d00*/  IADD3 R5, PT, PT, R61, -0x695add53, RZ ;  /* 0x96a522ad3d057810 */ /* 0x000fc80007ffe0ff */
[----:B------:R-:W-:Y:S02]  /*55d10*/  LOP3.LUT R15, R5, R6, R3, 0x96, !PT ;  /* 0x00000006050f7212 */ /* 0x000fe400078e9603 */
[----:B------:R-:W-:Y:S01]  /*55d20*/  MOV R3, R79 ;  /* 0x0000004f00037202 */ /* 0x000fe20000000f00 */
[----:B------:R-:W-:Y:S02]  /*55d30*/  IMAD.MOV.U32 R79, RZ, RZ, R2 ;  /* 0x000000ffff4f7224 */ /* 0x000fe400078e0002 */
[----:B------:R-:W-:-:S07]  /*55d40*/  HFMA2 R2, -RZ, RZ, 0, 0 ;  /* 0x00000000ff027431 */ /* 0x000fce00000001ff */
.L_x_1333:
[----:B------:R-:W-:Y:S05]  /*55d50*/  BSYNC.RECONVERGENT B1 ;  /* 0x0000000000017941 */ /* 0x000fea0003800200 */
.L_x_1332:
        /* <DEDUP_REMOVED lines=22> */
.L_x_1339:
        /* <DEDUP_REMOVED lines=13> */
.L_x_1341:
[----:B------:R-:W-:Y:S05]  /*55f90*/  BSYNC.RECONVERGENT B2 ;  /* 0x0000000000027941 */ /* 0x000fea0003800200 */
.L_x_1340:
        /* <DEDUP_REMOVED lines=56> */
[----:B------:R-:W-:Y:S02]  /*56320*/  IADD3 R5, PT, PT, R61, -0x695add53, RZ ;  /* 0x96a522ad3d057810 */ /* 0x000fe40007ffe0ff */
[----:B------:R-:W-:Y:S01]  /*56330*/  MOV R4, R79 ;  /* 0x0000004f00047202 */ /* 0x000fe20000000f00 */
[----:B------:R-:W-:Y:S01]  /*56340*/  IMAD.MOV.U32 R79, RZ, RZ, R2 ;  /* 0x000000ffff4f7224 */ /* 0x000fe200078e0002 */
[----:B------:R-:W-:Y:S01]  /*56350*/  LOP3.LUT R15, R5, R6, R3, 0x96, !PT ;  /* 0x00000006050f7212 */ /* 0x000fe200078e9603 */
[----:B------:R-:W-:-:S07]  /*56360*/  HFMA2 R3, -RZ, RZ, 0, 0 ;  /* 0x00000000ff037431 */ /* 0x000fce00000001ff */
.L_x_1338:
[----:B------:R-:W-:Y:S05]  /*56370*/  BSYNC.RECONVERGENT B1 ;  /* 0x0000000000017941 */ /* 0x000fea0003800200 */
.L_x_1337:
        /* <DEDUP_REMOVED lines=12> */
[----:B------:R-:W-:Y:S02]  /*56440*/  PRMT R7, R2, 0x7610, R7 ;  /* 0x0000761002077816 */ /* 0x000fe40000000007 */
[----:B------:R-:W-:-:S02]  /*56450*/  @P1 SHF.L.U32 R4, R4, 0x10, RZ ;  /* 0x0000001004041819 */ /* 0x000fc400000006ff */
[----:B------:R-:W-:-:S03]  /*56460*/  MOV R2, 0x2 ;  /* 0x0000000200027802 */ /* 0x000fc60000000f00 */
        /* <DEDUP_REMOVED lines=13> */
.L_x_1344:
        /* <DEDUP_REMOVED lines=13> */
.L_x_1346:
[----:B------:R-:W-:Y:S05]  /*56610*/  BSYNC.RECONVERGENT B2 ;  /* 0x0000000000027941 */ /* 0x000fea0003800200 */
.L_x_1345:
        /* <DEDUP_REMOVED lines=56> */
[----:B------:R-:W-:-:S04]  /*569a0*/  IADD3 R0, PT, PT, R61, -0x695add53, RZ ;  /* 0x96a522ad3d007810 */ /* 0x000fc80007ffe0ff */
[----:B------:R-:W-:Y:S02]  /*569b0*/  LOP3.LUT R15, R0, R14, R3, 0x96, !PT ;  /* 0x0000000e000f7212 */ /* 0x000fe400078e9603 */
[----:B------:R-:W-:Y:S01]  /*569c0*/  MOV R0, R79 ;  /* 0x0000004f00007202 */ /* 0x000fe20000000f00 */
[----:B------:R-:W-:Y:S02]  /*569d0*/  IMAD.MOV.U32 R79, RZ, RZ, R2 ;  /* 0x000000ffff4f7224 */ /* 0x000fe400078e0002 */
[----:B------:R-:W-:-:S07]  /*569e0*/  HFMA2 R2, -RZ, RZ, 0, 0 ;  /* 0x00000000ff027431 */ /* 0x000fce00000001ff */
.L_x_1343:
[----:B------:R-:W-:Y:S05]  /*569f0*/  BSYNC.RECONVERGENT B1 ;  /* 0x0000000000017941 */ /* 0x000fea0003800200 */
.L_x_1342:
        /* <DEDUP_REMOVED lines=23> */
.L_x_1349:
        /* <DEDUP_REMOVED lines=13> */
.L_x_1351:
[----:B------:R-:W-:Y:S05]  /*56c40*/  BSYNC.RECONVERGENT B2 ;  /* 0x0000000000027941 */ /* 0x000fea0003800200 */
.L_x_1350:
        /* <DEDUP_REMOVED lines=61> */
.L_x_1348:
[----:B------:R-:W-:Y:S05]  /*57020*/  BSYNC.RECONVERGENT B1 ;  /* 0x0000000000017941 */ /* 0x000fea0003800200 */
.L_x_1347:
        /* <DEDUP_REMOVED lines=11> */
[----:B------:R-:W-:Y:S02]  /*570e0*/  PRMT R6, R2, 0x7610, R6 ;  /* 0x0000761002067816 */ /* 0x000fe40000000006 */
[----:B------:R-:W-:Y:S01]  /*570f0*/  MOV R2, 0x2 ;  /* 0x0000000200027802 */ /* 0x000fe20000000f00 */
        /* <DEDUP_REMOVED lines=13> */
.L_x_1354:
        /* <DEDUP_REMOVED lines=13> */
.L_x_1356:
[----:B------:R-:W-:Y:S05]  /*572a0*/  BSYNC.RECONVERGENT B2 ;  /* 0x0000000000027941 */ /* 0x000fea0003800200 */
.L_x_1355:
        /* <DEDUP_REMOVED lines=55> */
[----:B------:R-:W-:-:S03]  /*57620*/  IADD3 R5, PT, PT, R61, -0x695add53, RZ ;  /* 0x96a522ad3d057810 */ /* 0x000fc60007ffe0ff */
[----:B------:R-:W-:Y:S01]  /*57630*/  IMAD.MOV.U32 R12, RZ, RZ, R4 ;  /* 0x000000ffff0c7224 */ /* 0x000fe200078e0004 */
[----:B------:R-:W-:Y:S02]  /*57640*/  LOP3.LUT R15, R5, R14, R3, 0x96, !PT ;  /* 0x0000000e050f7212 */ /* 0x000fe400078e9603 */
[----:B------:R-:W-:Y:S01]  /*57650*/  MOV R3, R79 ;  /* 0x0000004f00037202 */ /* 0x000fe20000000f00 */
[----:B------:R-:W-:Y:S02]  /*57660*/  IMAD.MOV.U32 R79, RZ, RZ, R2 ;  /* 0x000000ffff4f7224 */ /* 0x000fe400078e0002 */
[----:B------:R-:W-:-:S07]  /*57670*/  HFMA2 R2, -RZ, RZ, 0, 0 ;  /* 0x00000000ff027431 */ /* 0x000fce00000001ff */
.L_x_1353:
[----:B------:R-:W-:Y:S05]  /*57680*/  BSYNC.RECONVERGENT B1 ;  /* 0x0000000000017941 */ /* 0x000fea0003800200 */
.L_x_1352:
        /* <DEDUP_REMOVED lines=22> */
.L_x_1359:
        /* <DEDUP_REMOVED lines=13> */
.L_x_1361:
[----:B------:R-:W-:Y:S05]  /*578c0*/  BSYNC.RECONVERGENT B2 ;  /* 0x0000000000027941 */ /* 0x000fea0003800200 */
.L_x_1360:
        /* <DEDUP_REMOVED lines=57> */
[----:B------:R-:W-:Y:S01]  /*57c60*/  LOP3.LUT R15, R5, R14, R3, 0x96, !PT ;  /* 0x0000000e050f7212 */ /* 0x000fe200078e9603 */
[----:B------:R-:W-:Y:S01]  /*57c70*/  HFMA2 R4, -RZ, RZ, 0, 0 ;  /* 0x00000000ff047431 */ /* 0x000fe200000001ff */
[----:B------:R-:W-:Y:S01]  /*57c80*/  MOV R3, R79 ;  /* 0x0000004f00037202 */ /* 0x000fe20000000f00 */
[----:B------:R-:W-:-:S07]  /*57c90*/  IMAD.MOV.U32 R79, RZ, RZ, R2 ;  /* 0x000000ffff4f7224 */ /* 0x000fce00078e0002 */
.L_x_1358:
[----:B------:R-:W-:Y:S05]  /*57ca0*/  BSYNC.RECONVERGENT B1 ;  /* 0x0000000000017941 */ /* 0x000fea0003800200 */
.L_x_1357:
        /* <DEDUP_REMOVED lines=16> */
[----:B------:R-:W-:Y:S01]  /*57db0*/  IMAD.MOV.U32 R3, RZ, RZ, R12 ;  /* 0x000000ffff037224 */ /* 0x000fe200078e000c */
[----:B------:R-:W-:Y:S02]  /*57dc0*/  MOV R2, 0x2 ;  /* 0x0000000200027802 */ /* 0x000fe40000000f00 */
        /* <DEDUP_REMOVED lines=10> */
.L_x_1364:
[----:B------:R-:W-:Y:S01]  /*57e70*/  IADD3 R19, PT, PT, R19, 0x1, RZ ;  /* 0x0000000113137810 */ /* 0x000fe20007ffe0ff */
[----:B------:R-:W-:Y:S03]  /*57e80*/  BSSY.RECONVERGENT B2, `(.L_x_1365) ;  /* 0x000000c000027945 */ /* 0x000fe60003800200 */
[C---:B------:R-:W-:Y:S01]  /*57e90*/  ISETP.NE.AND P2, PT, R19.reuse, RZ, PT ;  /* 0x000000ff1300720c */ /* 0x040fe20003f45270 */
[----:B0-----:R-:W-:-:S12]  /*57ea0*/  IMAD.WIDE.U32 R62, R19, -0x2daee0ad, RZ ;  /* 0xd2511f53133e7825 */ /* 0x001fd800078e00ff */
        /* <DEDUP_REMOVED lines=9> */
.L_x_1366:
[----:B------:R-:W-:Y:S05]  /*57f40*/  BSYNC.RECONVERGENT B2 ;  /* 0x0000000000027941 */ /* 0x000fea0003800200 */
.L_x_1365:
        /* <DEDUP_REMOVED lines=61> */
.L_x_1363:
[----:B------:R-:W-:Y:S05]  /*58320*/  BSYNC.RECONVERGENT B1 ;  /* 0x0000000000017941 */ /* 0x000fea0003800200 */
.L_x_1362:
        /* <DEDUP_REMOVED lines=21> */
.L_x_1369:
        /* <DEDUP_REMOVED lines=13> */
.L_x_1371:
[----:B------:R-:W-:Y:S05]  /*58550*/  BSYNC.RECONVERGENT B2 ;  /* 0x0000000000027941 */ /* 0x000fea0003800200 */
.L_x_1370:
        /* <DEDUP_REMOVED lines=61> */
.L_x_1368:
[----:B------:R-:W-:Y:S05]  /*58930*/  BSYNC.RECONVERGENT B1 ;  /* 0x0000000000017941 */ /* 0x000fea0003800200 */
.L_x_1367:
        /* <DEDUP_REMOVED lines=26> */
.L_x_1374:
        /* <DEDUP_REMOVED lines=13> */
.L_x_1376:
[----:B------:R-:W-:Y:S05]  /*58bb0*/  BSYNC.RECONVERGENT B2 ;  /* 0x0000000000027941 */ /* 0x000fea0003800200 */
.L_x_1375:
        /* <DEDUP_REMOVED lines=61> */
.L_x_1373:
[----:B------:R-:W-:Y:S05]  /*58f90*/  BSYNC.RECONVERGENT B1 ;  /* 0x0000000000017941 */ /* 0x000fea0003800200 */
.L_x_1372:
        /* <DEDUP_REMOVED lines=20> */
.L_x_1379:
        /* <DEDUP_REMOVED lines=13> */
.L_x_1381:
[----:B------:R-:W-:Y:S05]  /*591b0*/  BSYNC.RECONVERGENT B2 ;  /* 0x0000000000027941 */ /* 0x000fea0003800200 */
.L_x_1380:
        /* <DEDUP_REMOVED lines=61> */
.L_x_1378:
[----:B------:R-:W-:Y:S05]  /*59590*/  BSYNC.RECONVERGENT B1 ;  /* 0x0000000000017941 */ /* 0x000fea0003800200 */
.L_x_1377:
[----:B------:R-:W-:Y:S01]  /*595a0*/  I2FP.F32.U32 R2, R3 ;  /* 0x0000000300027245 */ /* 0x000fe20000201000 */
[----:B------:R-:W-:Y:S01]  /*595b0*/  BSSY.RECONVERGENT B1, `(.L_x_1382) ;  /* 0x0000065000017945 */ /* 0x000fe20003800200 */
[----:B------:R-:W-:Y:S02]  /*595c0*/  PRMT R3, R70, 0x7632, R3 ;  /* 0x0000763246037816 */ /* 0x000fe40000000003 */
[----:B0-----:R-:W-:Y:S01]  /*595d0*/  @P1 PRMT R62, R66, 0x7632, R62 ;  /* 0x00007632423e1816 */ /* 0x001fe2000000003e */
[----:B------:R-:W-:Y:S02]  /*595e0*/  FFMA.FTZ R2, R2, R157, 1.1641532182693481445e-10 ;  /* 0x2f00000002027423 */ /* 0x000fe4000001009d */
[----:B------:R-:W-:Y:S01]  /*595f0*/  IMAD.U32 R3, R3, 0x10000, RZ ;  /* 0x0001000003037824 */ /* 0x000fe200078e00ff */
[----:B------:R-:W-:Y:S02]  /*59600*/  @P1 SHF.L.U32 R62, R62, 0x10, RZ ;  /* 0x000000103e3e1819 */ /* 0x000fe400000006ff */
[----:B------:R-:W-:Y:S01]  /*59610*/  FSETP.GTU.FTZ.AND P4, PT, R2, R156, PT ;  /* 0x0000009c0200720b */ /* 0x000fe20003f9c000 */
[----:B------:R-:W-:-:S05]  /*59620*/  FMUL.FTZ R3, R3, R104 ;  /* 0x0000006803037220 */ /* 0x000fca0000410000 */
[----:B------:R-:W-:Y:S02]  /*59630*/  FSEL R2, R3, RZ, !P4 ;  /* 0x000000ff03027208 */ /* 0x000fe40006000000 */
[----:B------:R-:W-:Y:S02]  /*59640*/  SEL R3, RZ, 0x1, P4 ;  /* 0x00000001ff037807 */ /* 0x000fe40002000000 */
[----:B------:R-:W-:Y:S01]  /*59650*/  ISETP.NE.AND P4, PT, R14, 0x1, PT ;  /* 0x000000010e00780c */ /* 0x000fe20003f85270 */
[----:B------:R-:W-:Y:S01]  /*59660*/  FADD.FTZ R2, R74, R2 ;  /* 0x000000024a027221 */ /* 0x000fe20000010000 */
[----:B------:R-:W-:-:S03]  /*59670*/  MOV R74, 0x2 ;  /* 0x00000002004a7802 */ /* 0x000fc60000000f00 */
[----:B------:R-:W-:Y:S01]  /*59680*/  @P1 FADD.FTZ R63, R2, R62 ;  /* 0x0000003e023f1221 */ /* 0x000fe20000010000 */
[----:B------:R-:W-:Y:S02]  /*59690*/  @!P1 IMAD.MOV.U32 R63, RZ, RZ, R2 ;  /* 0x000000ffff3f9224 */ /* 0x000fe400078e0002 */
        /* <DEDUP_REMOVED lines=11> */
.L_x_1384:
        /* <DEDUP_REMOVED lines=13> */
.L_x_1386:
[----:B------:R-:W-:Y:S05]  /*59820*/  BSYNC.RECONVERGENT B2 ;  /* 0x0000000000027941 */ /* 0x000fea0003800200 */
.L_x_1385:
[----:B------:R-:W-:Y:S01]  /*59830*/  LOP3.LUT R2, R11, R155, R61, 0x96, !PT ;  /* 0x0000009b0b027212 */ /* 0x000fe200078e963d */
[----:B------:R-:W-:-:S04]  /*59840*/  IMAD.WIDE.U32 R14, R17, -0x326172a9, RZ ;  /* 0xcd9e8d57110e7825 */ /* 0x000fc800078e00ff */
[----:B------:R-:W-:Y:S02]  /*59850*/  HFMA2 R74, -RZ, RZ, 0, 0 ;  /* 0x00000000ff4a7431 */ /* 0x000fe400000001ff */
[----:B------:R-:W-:Y:S02]  /*59860*/  VIADD R12, R60, 0x9e3779b9 ;  /* 0x9e3779b93c0c7836 */ /* 0x000fe40000000000 */
[----:B------:R-:W-:Y:S01]  /*59870*/  IMAD.WIDE.U32 R152, R2, -0x326172a9, RZ ;  /* 0xcd9e8d5702987825 */ /* 0x000fe200078e00ff */
[----:B------:R-:W-:-:S04]  /*59880*/  LOP3.LUT R2, R13, R15, R60, 0x96, !PT ;  /* 0x0000000f0d027212 */ /* 0x000fc800078e963c */
        /* <DEDUP_REMOVED lines=26> */
[C---:B------:R-:W-:Y:S02]  /*59a30*/  IADD3 R2, PT, PT, R61.reuse, -0x56f99767, RZ ;  /* 0xa90668993d027810 */ /* 0x040fe40007ffe0ff */
[----:B------:R-:W-:Y:S02]  /*59a40*/  IADD3 R12, PT, PT, R61, 0x646e171e, RZ ;  /* 0x646e171e3d0c7810 */ /* 0x000fe40007ffe0ff */
        /* <DEDUP_REMOVED lines=23> */
[----:B------:R-:W-:Y:S01]  /*59bc0*/  IMAD.MOV.U32 R12, RZ, RZ, R152 ;  /* 0x000000ffff0c7224 */ /* 0x000fe200078e0098 */
[----:B------:R-:W-:Y:S02]  /*59bd0*/  LOP3.LUT R15, R2, R154, R15, 0x96, !PT ;  /* 0x0000009a020f7212 */ /* 0x000fe400078e960f */
[----:B------:R-:W-:Y:S01]  /*59be0*/  MOV R2, R79 ;  /* 0x0000004f00027202 */ /* 0x000fe20000000f00 */
[----:B------:R-:W-:-:S07]  /*59bf0*/  IMAD.MOV.U32 R79, RZ, RZ, R14 ;  /* 0x000000ffff4f7224 */ /* 0x000fce00078e000e */
.L_x_1383:
[----:B------:R-:W-:Y:S05]  /*59c00*/  BSYNC.RECONVERGENT B1 ;  /* 0x0000000000017941 */ /* 0x000fea0003800200 */
.L_x_1382:
        /* <DEDUP_REMOVED lines=21> */
.L_x_1389:
        /* <DEDUP_REMOVED lines=13> */
.L_x_1391:
[----:B------:R-:W-:Y:S05]  /*59e30*/  BSYNC.RECONVERGENT B2 ;  /* 0x0000000000027941 */ /* 0x000fea0003800200 */
.L_x_1390:
        /* <DEDUP_REMOVED lines=61> */
.L_x_1388:
[----:B------:R-:W-:Y:S05]  /*5a210*/  BSYNC.RECONVERGENT B1 ;  /* 0x0000000000017941 */ /* 0x000fea0003800200 */
.L_x_1387:
[----:B------:R-:W-:Y:S01]  /*5a220*/  I2FP.F32.U32 R62, R62 ;  /* 0x0000003e003e7245 */ /* 0x000fe20000201000 */
[----:B------:R-:W-:Y:S01]  /*5a230*/  IMAD.U32 R74, R71, 0x10000, RZ ;  /* 0x00010000474a7824 */ /* 0x000fe200078e00ff */
[----:B------:R-:W-:Y:S01]  /*5a240*/  BSSY.RECONVERGENT B1, `(.L_x_1392) ;  /* 0x0000063000017945 */ /* 0x000fe20003800200 */
[----:B------:R-:W-:Y:S02]  /*5a250*/  MOV R75, 0x2 ;  /* 0x00000002004b7802 */ /* 0x000fe40000000f00 */
        /* <DEDUP_REMOVED lines=22> */
.L_x_1394:
        /* <DEDUP_REMOVED lines=13> */
.L_x_1396:
[----:B------:R-:W-:Y:S05]  /*5a490*/  BSYNC.RECONVERGENT B2 ;  /* 0x0000000000027941 */ /* 0x000fea0003800200 */
.L_x_1395:
        /* <DEDUP_REMOVED lines=56> */
[----:B------:R-:W-:Y:S01]  /*5a820*/  HFMA2 R75, -RZ, RZ, 0, 0 ;  /* 0x00000000ff4b7431 */ /* 0x000fe200000001ff */
[----:B------:R-:W-:Y:S01]  /*5a830*/  LOP3.LUT R15, R12, R152, R15, 0x96, !PT ;  /* 0x000000980c0f7212 */ /* 0x000fe200078e960f */
[----:B------:R-:W-:Y:S01]  /*5a840*/  IMAD.MOV.U32 R12, RZ, RZ, R74 ;  /* 0x000000ffff0c7224 */ /* 0x000fe200078e004a */
[----:B------:R-:W-:Y:S01]  /*5a850*/  MOV R74, R79 ;  /* 0x0000004f004a7202 */ /* 0x000fe20000000f00 */
[----:B------:R-:W-:-:S07]  /*5a860*/  IMAD.MOV.U32 R79, RZ, RZ, R14 ;  /* 0x000000ffff4f7224 */ /* 0x000fce00078e000e */
.L_x_1393:
[----:B------:R-:W-:Y:S05]  /*5a870*/  BSYNC.RECONVERGENT B1 ;  /* 0x0000000000017941 */ /* 0x000fea0003800200 */
.L_x_1392:
        /* <DEDUP_REMOVED lines=20> */
.L_x_1399:
        /* <DEDUP_REMOVED lines=9> */
[----:B------:R-:W-:Y:S01]  /*5aa50*/  @!P6 IADD3 R17, PT, PT, R17, 0x1, RZ ;  /* 0x000000011111e810 */ /* 0x000fe20007ffe0ff */
[----:B------:R-:W-:Y:S01]  /*5aa60*/  @!P6 VIADD R12, R11, 0x1 ;  /* 0x000000010b0ce836 */ /* 0x000fe20000000000 */
[----:B------:R-:W-:Y:S02]  /*5aa70*/  @!P6 MOV R13, RZ ;  /* 0x000000ff000de202 */ /* 0x000fe40000000f00 */
[----:B------:R-:W-:-:S13]  /*5aa80*/  ISETP.NE.AND P0, PT, R17, RZ, !P6 ;  /* 0x000000ff1100720c */ /* 0x000fda0007705270 */
[----:B------:R-:W-:Y:S02]  /*5aa90*/  @P0 IADD3 R12, PT, PT, R11, RZ, RZ ;  /* 0x000000ff0b0c0210 */ /* 0x000fe40007ffe0ff */
[----:B------:R-:W-:-:S03]  /*5aaa0*/  LOP3.LUT P0, RZ, R18, 0x8000, RZ, 0xc0, !PT ;  /* 0x0000800012ff7812 */ /* 0x000fc6000780c0ff */
[----:B------:R-:W-:-:S10]  /*5aab0*/  @!P6 IMAD.MOV.U32 R11, RZ, RZ, R12 ;  /* 0x000000ffff0be224 */ /* 0x000fd400078e000c */
.L_x_1401:
[----:B------:R-:W-:Y:S05]  /*5aac0*/  BSYNC.RECONVERGENT B2 ;  /* 0x0000000000027941 */ /* 0x000fea0003800200 */
.L_x_1400:
        /* <DEDUP_REMOVED lines=61> */
.L_x_1398:
[----:B------:R-:W-:Y:S05]  /*5aea0*/  BSYNC.RECONVERGENT B1 ;  /* 0x0000000000017941 */ /* 0x000fea0003800200 */
.L_x_1397:
        /* <DEDUP_REMOVED lines=20> */
.L_x_1321:
[----:B------:R-:W-:Y:S01]  /*5aff0*/  ISETP.NE.AND P2, PT, R14, 0x1, PT ;  /* 0x000000010e00780c */ /* 0x000fe20003f45270 */
[----:B------:R-:W-:Y:S01]  /*5b000*/  BSSY.RECONVERGENT B1, `(.L_x_1403) ;  /* 0x000005a000017945 */ /* 0x000fe20003800200 */
[----:B------:R-:W-:Y:S01]  /*5b010*/  MOV R38, 0x2 ;  /* 0x0000000200267802 */ /* 0x000fe20000000f00 */
[----:B------:R-:W-:Y:S01]  /*5b020*/  IMAD.MOV.U32 R37, RZ, RZ, R12 ;  /* 0x000000ffff257224 */ /* 0x000fe200078e000c */
[----:B------:R-:W-:-:S09]  /*5b030*/  MOV R79, R119 ;  /* 0x00000077004f7202 */ /* 0x000fd20000000f00 */
        /* <DEDUP_REMOVED lines=11> */
.L_x_1405:
        /* <DEDUP_REMOVED lines=13> */
.L_x_1407:
[----:B------:R-:W-:Y:S05]  /*5b1c0*/  BSYNC.RECONVERGENT B2 ;  /* 0x0000000000027941 */ /* 0x000fea0003800200 */
.L_x_1406:
[----:B------:R-:W-:Y:S01]  /*5b1d0*/  LOP3.LUT R16, R11, R77, R61, 0x96, !PT ;  /* 0x0000004d0b107212 */ /* 0x000fe200078e963d */
[----:B------:R-:W-:Y:S01]  /*5b1e0*/  IMAD.WIDE.U32 R14, R17, -0x326172a9, RZ ;  /* 0xcd9e8d57110e7825 */ /* 0x000fe200078e00ff */
[----:B------:R-:W-:Y:S02]  /*5b1f0*/  IADD3 R12, PT, PT, R60, -0x61c88647, RZ ;  /* 0x9e3779b93c0c7810 */ /* 0x000fe40007ffe0ff */
[----:B------:R-:W-:Y:S01]  /*5b200*/  MOV R37, R119 ;  /* 0x0000007700257202 */ /* 0x000fe20000000f00 */
[----:B0-----:R-:W-:Y:S01]  /*5b210*/  IMAD.WIDE.U32 R62, R16, -0x326172a9, RZ ;  /* 0xcd9e8d57103e7825 */ /* 0x001fe200078e00ff */
[----:B------:R-:W-:-:S03]  /*5b220*/  LOP3.LUT R15, R13, R15, R60, 0x96, !PT ;  /* 0x0000000f0d0f7212 */ /* 0x000fc600078e963c */
        /* <DEDUP_REMOVED lines=54> */
[----:B------:R-:W-:-:S07]  /*5b590*/  MOV R12, R62 ;  /* 0x0000003e000c7202 */ /* 0x000fce0000000f00 */
.L_x_1404:
[----:B------:R-:W-:Y:S05]  /*5b5a0*/  BSYNC.RECONVERGENT B1 ;  /* 0x0000000000017941 */ /* 0x000fea0003800200 */
.L_x_1403:
[----:B------:R-:W1:Y:S01]  /*5b5b0*/  LDC R104, c[0x0][0x408] ;  /* 0x00010200ff687b82 */ /* 0x000e620000000800 */
[----:B------:R-:W-:Y:S01]  /*5b5c0*/  I2FP.F32.U32 R14, R37 ;  /* 0x00000025000e7245 */ /* 0x000fe20000201000 */
[----:B------:R-:W-:Y:S02]  /*5b5d0*/  HFMA2 R158, -RZ, RZ, 0.1171875, 0 ;  /* 0x2f800000ff9e7431 */ /* 0x000fe400000001ff */
[----:B-----5:R-:W-:Y:S01]  /*5b5e0*/  IMAD.U32 R37, R72, 0x10000, RZ ;  /* 0x0001000048257824 */ /* 0x020fe200078e00ff */
[----:B------:R-:W-:Y:S01]  /*5b5f0*/  LOP3.LUT R18, R18, 0xffffffef, RZ, 0xc0, !PT ;  /* 0xffffffef12127812 */ /* 0x000fe200078ec0ff */
[----:B------:R-:W-:Y:S01]  /*5b600*/  BSSY.RECONVERGENT B1, `(.L_x_1408) ;  /* 0x0000063000017945 */ /* 0x000fe20003800200 */
[----:B0-----:R-:W-:Y:S01]  /*5b610*/  MOV R62, R12 ;  /* 0x0000000c003e7202 */ /* 0x001fe20000000f00 */
[----:B------:R-:W-:Y:S01]  /*5b620*/  FFMA.FTZ R14, R14, R158, 1.1641532182693481445e-10 ;  /* 0x2f0000000e0e7423 */ /* 0x000fe2000001009e */
[----:B------:R-:W0:Y:S01]  /*5b630*/  LDC R157, c[0x0][0x404] ;  /* 0x00010100ff9d7b82 */ /* 0x000e220000000800 */
[----:B-1----:R-:W-:-:S03]  /*5b640*/  FMUL.FTZ R37, R37, R104 ;  /* 0x0000006825257220 */ /* 0x002fc60000410000 */
[----:B0-----:R-:W-:Y:S02]  /*5b650*/  FSETP.GTU.FTZ.AND P2, PT, R14, R157, PT ;  /* 0x0000009d0e00720b */ /* 0x001fe40003f5c000 */
        /* <DEDUP_REMOVED lines=18> */
.L_x_1410:
        /* <DEDUP_REMOVED lines=13> */
.L_x_1412:
[----:B------:R-:W-:Y:S05]  /*5b850*/  BSYNC.RECONVERGENT B2 ;  /* 0x0000000000027941 */ /* 0x000fea0003800200 */
.L_x_1411:
        /* <DEDUP_REMOVED lines=61> */
.L_x_1409:
[----:B------:R-:W-:Y:S05]  /*5bc30*/  BSYNC.RECONVERGENT B1 ;  /* 0x0000000000017941 */ /* 0x000fea0003800200 */
.L_x_1408:
[----:B------:R-:W-:Y:S01]  /*5bc40*/  I2FP.F32.U32 R38, R62 ;  /* 0x0000003e00267245 */ /* 0x000fe20000201000 */
[----:B------:R-:W-:Y:S01]  /*5bc50*/  BSSY.RECONVERGENT B1, `(.L_x_1413) ;  /* 0x0000064000017945 */ /* 0x000fe20003800200 */
[----:B------:R-:W-:Y:S01]  /*5bc60*/  SHF.L.U32 R37, R37, 0x10, RZ ;  /* 0x0000001025257819 */ /* 0x000fe200000006ff */
[----:B------:R-:W-:Y:S01]  /*5bc70*/  HFMA2 R62, -RZ, RZ, 0, 1.1920928955078125e-07 ;  /* 0x00000002ff3e7431 */ /* 0x000fe200000001ff */
[----:B------:R-:W-:Y:S01]  /*5bc80*/  LOP3.LUT R18, R18, 0xfffffff7, RZ, 0xc0, !PT ;  /* 0xfffffff712127812 */ /* 0x000fe200078ec0ff */
[----:B------:R-:W-:Y:S02]  /*5bc90*/  FFMA.FTZ R38, R38, R158, 1.1641532182693481445e-10 ;  /* 0x2f00000026267423 */ /* 0x000fe4000001009e */
[----:B------:R-:W-:-:S03]  /*5bca0*/  FMUL.FTZ R37, R37, R104 ;  /* 0x0000006825257220 */ /* 0x000fc60000410000 */
[----:B------:R-:W-:Y:S02]  /*5bcb0*/  FSETP.GTU.FTZ.AND P2, PT, R38, R157, PT ;  /* 0x0000009d2600720b */ /* 0x000fe40003f5c000 */
[----:B------:R-:W-:Y:S02]  /*5bcc0*/  @P1 PRMT R38, R64, 0x7632, R38 ;  /* 0x0000763240261816 */ /* 0x000fe40000000026 */
[----:B------:R-:W-:Y:S01]  /*5bcd0*/  FSEL R105, R37, RZ, !P2 ;  /* 0x000000ff25697208 */ /* 0x000fe20005000000 */
[----:B------:R-:W-:Y:S01]  /*5bce0*/  IMAD.MOV.U32 R37, RZ, RZ, R12 ;  /* 0x000000ffff257224 */ /* 0x000fe200078e000c */
[----:B------:R-:W-:Y:S01]  /*5bcf0*/  PLOP3.LUT P2, PT, P2, PT, PT, 0x8, 0x80 ;  /* 0x000000000080781c */ /* 0x000fe2000174e170 */
[----:B------:R-:W-:-:S04]  /*5bd00*/  @P1 IMAD.U32 R38, R38, 0x10000, RZ ;  /* 0x0001000026261824 */ /* 0x000fc800078e00ff */
[----:B------:R-:W-:-:S05]  /*5bd10*/  @P1 FADD.FTZ R105, R38, R105 ;  /* 0x0000006926691221 */ /* 0x000fca0000010000 */
[----:B------:R-:W-:-:S03]  /*5bd20*/  F2FP.BF16.F32.PACK_AB R76, RZ, R105 ;  /* 0x00000069ff4c723e */ /* 0x000fc600000010ff */
        /* <DEDUP_REMOVED lines=11> */
.L_x_1415:
        /* <DEDUP_REMOVED lines=13> */
.L_x_1417:
[----:B------:R-:W-:Y:S05]  /*5beb0*/  BSYNC.RECONVERGENT B2 ;  /* 0x0000000000027941 */ /* 0x000fea0003800200 */
.L_x_1416:
        /* <DEDUP_REMOVED lines=59> */
[----:B------:R-:W-:Y:S02]  /*5c270*/  IMAD.MOV.U32 R12, RZ, RZ, R62 ;  /* 0x000000ffff0c7224 */ /* 0x000fe400078e003e */
[----:B------:R-:W-:-:S07]  /*5c280*/  HFMA2 R62, -RZ, RZ, 0, 0 ;  /* 0x00000000ff3e7431 */ /* 0x000fce00000001ff */
.L_x_1414:
[----:B------:R-:W-:Y:S05]  /*5c290*/  BSYNC.RECONVERGENT B1 ;  /* 0x0000000000017941 */ /* 0x000fea0003800200 */
.L_x_1413:
[----:B------:R-:W-:Y:S01]  /*5c2a0*/  I2FP.F32.U32 R14, R37 ;  /* 0x00000025000e7245 */ /* 0x000fe20000201000 */
[----:B------:R-:W-:Y:S01]  /*5c2b0*/  IMAD.U32 R37, R73, 0x10000, RZ ;  /* 0x0001000049257824 */ /* 0x000fe200078e00ff */
[----:B------:R-:W-:Y:S01]  /*5c2c0*/  LOP3.LUT R18, R18, 0xfffffffb, RZ, 0xc0, !PT ;  /* 0xfffffffb12127812 */ /* 0x000fe200078ec0ff */
[----:B------:R-:W-:Y:S01]  /*5c2d0*/  BSSY.RECONVERGENT B1, `(.L_x_1418) ;  /* 0x0000062000017945 */ /* 0x000fe20003800200 */
[----:B------:R-:W-:Y:S01]  /*5c2e0*/  MOV R38, R12 ;  /* 0x0000000c00267202 */ /* 0x000fe20000000f00 */
[----:B------:R-:W-:Y:S01]  /*5c2f0*/  FFMA.FTZ R14, R14, R158, 1.1641532182693481445e-10 ;  /* 0x2f0000000e0e7423 */ /* 0x000fe2000001009e */
[----:B------:R-:W-:-:S04]  /*5c300*/  FMUL.FTZ R37, R37, R104 ;  /* 0x0000006825257220 */ /* 0x000fc80000410000 */
[----:B------:R-:W-:Y:S02]  /*5c310*/  FSETP.GTU.FTZ.AND P2, PT, R14, R157, PT ;  /* 0x0000009d0e00720b */ /* 0x000fe40003f5c000 */
        /* <DEDUP_REMOVED lines=18> */
.L_x_1420:
        /* <DEDUP_REMOVED lines=13> */
.L_x_1422:
[----:B------:R-:W-:Y:S05]  /*5c510*/  BSYNC.RECONVERGENT B2 ;  /* 0x0000000000027941 */ /* 0x000fea0003800200 */
.L_x_1421:
        /* <DEDUP_REMOVED lines=61> */
.L_x_1419:
[----:B------:R-:W-:Y:S05]  /*5c8f0*/  BSYNC.RECONVERGENT B1 ;  /* 0x0000000000017941 */ /* 0x000fea0003800200 */
.L_x_1418:
        /* <DEDUP_REMOVED lines=26> */
.L_x_1425:
        /* <DEDUP_REMOVED lines=13> */
.L_x_1427:
[----:B------:R-:W-:Y:S05]  /*5cb70*/  BSYNC.RECONVERGENT B2 ;  /* 0x0000000000027941 */ /* 0x000fea0003800200 */
.L_x_1426:
        /* <DEDUP_REMOVED lines=57> */
[----:B------:R-:W-:Y:S02]  /*5cf10*/  HFMA2 R63, -RZ, RZ, 0, 0 ;  /* 0x00000000ff3f7431 */ /* 0x000fe400000001ff */
[----:B------:R-:W-:Y:S01]  /*5cf20*/  IMAD.MOV.U32 R79, RZ, RZ, R14 ;  /* 0x000000ffff4f7224 */ /* 0x000fe200078e000e */
[----:B------:R-:W-:Y:S01]  /*5cf30*/  LOP3.LUT R15, R12, R152, R15, 0x96, !PT ;  /* 0x000000980c0f7212 */ /* 0x000fe200078e960f */
[----:B------:R-:W-:-:S07]  /*5cf40*/  IMAD.MOV.U32 R12, RZ, RZ, R62 ;  /* 0x000000ffff0c7224 */ /* 0x000fce00078e003e */
.L_x_1424:
[----:B------:R-:W-:Y:S05]  /*5cf50*/  BSYNC.RECONVERGENT B1 ;  /* 0x0000000000017941 */ /* 0x000fea0003800200 */
.L_x_1423:
        /* <DEDUP_REMOVED lines=24> */
.L_x_1430:
        /* <DEDUP_REMOVED lines=13> */
.L_x_1432:
[----:B------:R-:W-:Y:S05]  /*5d1b0*/  BSYNC.RECONVERGENT B2 ;  /* 0x0000000000027941 */ /* 0x000fea0003800200 */
.L_x_1431:
        /* <DEDUP_REMOVED lines=61> */
.L_x_1429:
[----:B------:R-:W-:Y:S05]  /*5d590*/  BSYNC.RECONVERGENT B1 ;  /* 0x0000000000017941 */ /* 0x000fea0003800200 */
.L_x_1428:
[----:B------:R-:W-:Y:S01]  /*5d5a0*/  I2FP.F32.U32 R62, R62 ;  /* 0x0000003e003e7245 */ /* 0x000fe20000201000 */
[----:B------:R-:W-:Y:S01]  /*5d5b0*/  BSSY.RECONVERGENT B1, `(.L_x_1433) ;  /* 0x0000062000017945 */ /* 0x000fe20003800200 */
[----:B------:R-:W-:Y:S01]  /*5d5c0*/  SHF.L.U32 R63, R74, 0x10, RZ ;  /* 0x000000104a3f7819 */ /* 0x000fe200000006ff */
[----:B------:R-:W-:Y:S01]  /*5d5d0*/  HFMA2 R152, -RZ, RZ, 0, 1.1920928955078125e-07 ;  /* 0x00000002ff987431 */ /* 0x000fe200000001ff */
[----:B------:R-:W-:Y:S01]  /*5d5e0*/  ISETP.NE.AND P4, PT, R14, 0x1, PT ;  /* 0x000000010e00780c */ /* 0x000fe20003f85270 */
        /* <DEDUP_REMOVED lines=8> */
[----:B------:R-:W-:-:S04]  /*5d670*/  IMAD.MOV.U32 R62, RZ, RZ, R12 ;  /* 0x000000ffff3e7224 */ /* 0x000fc800078e000c */
        /* <DEDUP_REMOVED lines=10> */
.L_x_1435:
        /* <DEDUP_REMOVED lines=13> */
.L_x_1437:
[----:B------:R-:W-:Y:S05]  /*5d7f0*/  BSYNC.RECONVERGENT B2 ;  /* 0x0000000000027941 */ /* 0x000fea0003800200 */
.L_x_1436:
        /* <DEDUP_REMOVED lines=61> */
.L_x_1434:
[----:B------:R-:W-:Y:S05]  /*5dbd0*/  BSYNC.RECONVERGENT B1 ;  /* 0x0000000000017941 */ /* 0x000fea0003800200 */
.L_x_1433:
        /* <DEDUP_REMOVED lines=24> */
.L_x_1440:
        /* <DEDUP_REMOVED lines=13> */
.L_x_1442:
[----:B------:R-:W-:Y:S05]  /*5de30*/  BSYNC.RECONVERGENT B2 ;  /* 0x0000000000027941 */ /* 0x000fea0003800200 */
.L_x_1441:
        /* <DEDUP_REMOVED lines=61> */
.L_x_1439:
[----:B------:R-:W-:Y:S05]  /*5e210*/  BSYNC.RECONVERGENT B1 ;  /* 0x0000000000017941 */ /* 0x000fea0003800200 */
.L_x_1438:
        /* <DEDUP_REMOVED lines=15> */
.L_x_1402:
        /* <DEDUP_REMOVED lines=43> */
.L_x_1443:
[----:B------:R-:W-:Y:S01]  /*5e5c0*/  IMAD.MOV.U32 R119, RZ, RZ, R79 ;  /* 0x000000ffff777224 */ /* 0x000fe200078e004f */
[----:B------:R-:W-:-:S07]  /*5e5d0*/  IADD3 R78, PT, PT, R78, 0x20, RZ ;  /* 0x000000204e4e7810 */ /* 0x000fce0007ffe0ff */
.L_x_1320:
[----:B------:R-:W-:Y:S05]  /*5e5e0*/  BSYNC.RECONVERGENT B0 ;  /* 0x0000000000007941 */ /* 0x000fea0003800200 */
.L_x_1319:
        /* <DEDUP_REMOVED lines=16> */
[----:B--2---:R-:W-:-:S06]  /*5e6f0*/  IMAD.WIDE.U32 R56, R78, 0x10, R58 ;  /* 0x000000104e387825 */ /* 0x004fcc00078e003a */
        /* <DEDUP_REMOVED lines=18> */
.L_x_1449:
        /* <DEDUP_REMOVED lines=13> */
.L_x_1451:
[----:B------:R-:W-:Y:S05]  /*5e8f0*/  BSYNC.RECONVERGENT B2 ;  /* 0x0000000000027941 */ /* 0x000fea0003800200 */
.L_x_1450:
        /* <DEDUP_REMOVED lines=60> */
[----:B------:R-:W-:-:S07]  /*5ecc0*/  HFMA2 R2, -RZ, RZ, 0, 0 ;  /* 0x00000000ff027431 */ /* 0x000fce00000001ff */
.L_x_1448:
[----:B------:R-:W-:Y:S05]  /*5ecd0*/  BSYNC.RECONVERGENT B1 ;  /* 0x0000000000017941 */ /* 0x000fea0003800200 */
.L_x_1447:
[----:B------:R-:W2:Y:S01]  /*5ece0*/  LDC R79, c[0x0][0x408] ;  /* 0x00010200ff4f7b82 */ /* 0x000ea20000000800 */
[----:B------:R-:W-:Y:S01]  /*5ecf0*/  I2FP.F32.U32 R3, R3 ;  /* 0x0000000300037245 */ /* 0x000fe20000201000 */
[----:B------:R-:W-:Y:S01]  /*5ed00*/  IMAD.MOV.U32 R156, RZ, RZ, 0x2f800000 ;  /* 0x2f800000ff9c7424 */ /* 0x000fe200078e00ff */
[----:B-----5:R-:W-:Y:S01]  /*5ed10*/  SHF.L.U32 R4, R56, 0x10, RZ ;  /* 0x0000001038047819 */ /* 0x020fe200000006ff */
[----:B------:R-:W-:Y:S01]  /*5ed20*/  BSSY.RECONVERGENT B1, `(.L_x_1452) ;  /* 0x0000061000017945 */ /* 0x000fe20003800200 */
[----:B------:R-:W-:Y:S01]  /*5ed30*/  LOP3.LUT R18, R18, 0xffffffef, RZ, 0xc0, !PT ;  /* 0xffffffef12127812 */ /* 0x000fe200078ec0ff */
[----:B------:R-:W-:Y:S01]  /*5ed40*/  FFMA.FTZ R3, R3, R156, 1.1641532182693481445e-10 ;  /* 0x2f00000003037423 */ /* 0x000fe2000001009c */
[----:B------:R-:W-:Y:S01]  /*5ed50*/  PRMT R14, R56, 0x7632, R14 ;  /* 0x00007632380e7816 */ /* 0x000fe2000000000e */
[----:B------:R-:W3:Y:S01]  /*5ed60*/  LDC R119, c[0x0][0x404] ;  /* 0x00010100ff777b82 */ /* 0x000ee20000000800 */
[----:B--2---:R-:W-:Y:S02]  /*5ed70*/  FMUL.FTZ R4, R4, R79 ;  /* 0x0000004f04047220 */ /* 0x004fe40000410000 */
[----:B---3--:R-:W-:-:S02]  /*5ed80*/  FSETP.GTU.FTZ.AND P2, PT, R3, R119, PT ;  /* 0x000000770300720b */ /* 0x008fc40003f5c000 */
        /* <DEDUP_REMOVED lines=15> */
.L_x_1454:
        /* <DEDUP_REMOVED lines=13> */
.L_x_1456:
[----:B------:R-:W-:Y:S05]  /*5ef50*/  BSYNC.RECONVERGENT B2 ;  /* 0x0000000000027941 */ /* 0x000fea0003800200 */
.L_x_1455:
        /* <DEDUP_REMOVED lines=61> */
.L_x_1453:
[----:B------:R-:W-:Y:S05]  /*5f330*/  BSYNC.RECONVERGENT B1 ;  /* 0x0000000000017941 */ /* 0x000fea0003800200 */
.L_x_1452:
        /* <DEDUP_REMOVED lines=16> */
[----:B01----:R-:W-:-:S03]  /*5f440*/  F2FP.BF16.F32.PACK_AB R72, RZ, R117 ;  /* 0x00000075ff48723e */ /* 0x003fc600000010ff */
        /* <DEDUP_REMOVED lines=9> */
.L_x_1459:
        /* <DEDUP_REMOVED lines=13> */
.L_x_1461:
[----:B------:R-:W-:Y:S05]  /*5f5b0*/  BSYNC.RECONVERGENT B2 ;  /* 0x0000000000027941 */ /* 0x000fea0003800200 */
.L_x_1460:
        /* <DEDUP_REMOVED lines=61> */
.L_x_1458:
[----:B------:R-:W-:Y:S05]  /*5f990*/  BSYNC.RECONVERGENT B1 ;  /* 0x0000000000017941 */ /* 0x000fea0003800200 */
.L_x_1457:
        /* <DEDUP_REMOVED lines=22> */
.L_x_1464:
        /* <DEDUP_REMOVED lines=13> */
.L_x_1466:
[----:B------:R-:W-:Y:S05]  /*5fbd0*/  BSYNC.RECONVERGENT B2 ;  /* 0x0000000000027941 */ /* 0x000fea0003800200 */
.L_x_1465:
        /* <DEDUP_REMOVED lines=61> */
.L_x_1463:
[----:B------:R-:W-:Y:S05]  /*5ffb0*/  BSYNC.RECONVERGENT B1 ;  /* 0x0000000000017941 */ /* 0x000fea0003800200 */
.L_x_1462:
        /* <DEDUP_REMOVED lines=28> */
.L_x_1469:
        /* <DEDUP_REMOVED lines=13> */
.L_x_1471:
[----:B------:R-:W-:Y:S05]  /*60250*/  BSYNC.RECONVERGENT B2 ;  /* 0x0000000000027941 */ /* 0x000fea0003800200 */
.L_x_1470:
        /* <DEDUP_REMOVED lines=61> */
.L_x_1468:
[----:B------:R-:W-:Y:S05]  /*60630*/  BSYNC.RECONVERGENT B1 ;  /* 0x0000000000017941 */ /* 0x000fea0003800200 */
.L_x_1467:
[----:B------:R-:W-:Y:S01]  /*60640*/  I2FP.F32.U32 R3, R3 ;  /* 0x0000000300037245 */ /* 0x000fe20000201000 */
[----:B------:R-:W-:Y:S01]  /*60650*/  BSSY.RECONVERGENT B1, `(.L_x_1472) ;  /* 0x0000061000017945 */ /* 0x000fe20003800200 */
[----:B------:R-:W-:Y:S02]  /*60660*/  SHF.L.U32 R4, R57, 0x10, RZ ;  /* 0x0000001039047819 */ /* 0x000fe400000006ff */
[----:B------:R-:W-:Y:S01]  /*60670*/  LOP3.LUT R18, R18, 0xfffffffb, RZ, 0xc0, !PT ;  /* 0xfffffffb12127812 */ /* 0x000fe200078ec0ff */
[----:B------:R-:W-:Y:S01]  /*60680*/  FFMA.FTZ R3, R3, R156, 1.1641532182693481445e-10 ;  /* 0x2f00000003037423 */ /* 0x000fe2000001009c */
[----:B------:R-:W-:Y:S01]  /*60690*/  PRMT R55, R57, 0x7632, R55 ;  /* 0x0000763239377816 */ /* 0x000fe20000000037 */
        /* <DEDUP_REMOVED lines=17> */
.L_x_1474:
        /* <DEDUP_REMOVED lines=13> */
.L_x_1476:
[----:B------:R-:W-:Y:S05]  /*60880*/  BSYNC.RECONVERGENT B2 ;  /* 0x0000000000027941 */ /* 0x000fea0003800200 */
.L_x_1475:
        /* <DEDUP_REMOVED lines=61> */
.L_x_1473:
[----:B------:R-:W-:Y:S05]  /*60c60*/  BSYNC.RECONVERGENT B1 ;  /* 0x0000000000017941 */ /* 0x000fea0003800200 */
.L_x_1472:
        /* <DEDUP_REMOVED lines=26> */
.L_x_1479:
        /* <DEDUP_REMOVED lines=13> */
.L_x_1481:
[----:B------:R-:W-:Y:S05]  /*60ee0*/  BSYNC.RECONVERGENT B2 ;  /* 0x0000000000027941 */ /* 0x000fea0003800200 */
.L_x_1480:
        /* <DEDUP_REMOVED lines=61> */
.L_x_1478:
[----:B------:R-:W-:Y:S05]  /*612c0*/  BSYNC.RECONVERGENT B1 ;  /* 0x0000000000017941 */ /* 0x000fea0003800200 */
.L_x_1477:
        /* <DEDUP_REMOVED lines=22> */
.L_x_1484:
        /* <DEDUP_REMOVED lines=13> */
.L_x_1486:
[----:B------:R-:W-:Y:S05]  /*61500*/  BSYNC.RECONVERGENT B2 ;  /* 0x0000000000027941 */ /* 0x000fea0003800200 */
.L_x_1485:
        /* <DEDUP_REMOVED lines=61> */
.L_x_1483:
[----:B------:R-:W-:Y:S05]  /*618e0*/  BSYNC.RECONVERGENT B1 ;  /* 0x0000000000017941 */ /* 0x000fea0003800200 */
.L_x_1482:
        /* <DEDUP_REMOVED lines=28> */
.L_x_1489:
        /* <DEDUP_REMOVED lines=13> */
.L_x_1491:
[----:B------:R-:W-:Y:S05]  /*61b80*/  BSYNC.RECONVERGENT B2 ;  /* 0x0000000000027941 */ /* 0x000fea0003800200 */
.L_x_1490:
        /* <DEDUP_REMOVED lines=61> */
.L_x_1488:
[----:B------:R-:W-:Y:S05]  /*61f60*/  BSYNC.RECONVERGENT B1 ;  /* 0x0000000000017941 */ /* 0x000fea0003800200 */
.L_x_1487:
        /* <DEDUP_REMOVED lines=21> */
.L_x_1494:
        /* <DEDUP_REMOVED lines=13> */
.L_x_1496:
[----:B------:R-:W-:Y:S05]  /*62190*/  BSYNC.RECONVERGENT B2 ;  /* 0x0000000000027941 */ /* 0x000fea0003800200 */
.L_x_1495:
        /* <DEDUP_REMOVED lines=61> */
.L_x_1493:
[----:B------:R-:W-:Y:S05]  /*62570*/  BSYNC.RECONVERGENT B1 ;  /* 0x0000000000017941 */ /* 0x000fea0003800200 */
.L_x_1492:
        /* <DEDUP_REMOVED lines=26> */
.L_x_1499:
        /* <DEDUP_REMOVED lines=13> */
.L_x_1501:
[----:B------:R-:W-:Y:S05]  /*627f0*/  BSYNC.RECONVERGENT B2 ;  /* 0x0000000000027941 */ /* 0x000fea0003800200 */
.L_x_1500:
        /* <DEDUP_REMOVED lines=61> */
.L_x_1498:
[----:B------:R-:W-:Y:S05]  /*62bd0*/  BSYNC.RECONVERGENT B1 ;  /* 0x0000000000017941 */ /* 0x000fea0003800200 */
.L_x_1497:
        /* <DEDUP_REMOVED lines=20> */
.L_x_1504:
        /* <DEDUP_REMOVED lines=13> */
.L_x_1506:
[----:B------:R-:W-:Y:S05]  /*62df0*/  BSYNC.RECONVERGENT B2 ;  /* 0x0000000000027941 */ /* 0x000fea0003800200 */
.L_x_1505:
        /* <DEDUP_REMOVED lines=61> */
.L_x_1503:
[----:B------:R-:W-:Y:S05]  /*631d0*/  BSYNC.RECONVERGENT B1 ;  /* 0x0000000000017941 */ /* 0x000fea0003800200 */
.L_x_1502:
        /* <DEDUP_REMOVED lines=27> */
.L_x_1509:
        /* <DEDUP_REMOVED lines=13> */
.L_x_1511:
[----:B------:R-:W-:Y:S05]  /*63460*/  BSYNC.RECONVERGENT B2 ;  /* 0x0000000000027941 */ /* 0x000fea0003800200 */
.L_x_1510:
        /* <DEDUP_REMOVED lines=61> */
.L_x_1508:
[----:B------:R-:W-:Y:S05]  /*63840*/  BSYNC.RECONVERGENT B1 ;  /* 0x0000000000017941 */ /* 0x000fea0003800200 */
.L_x_1507:
        /* <DEDUP_REMOVED lines=21> */
.L_x_1514:
        /* <DEDUP_REMOVED lines=13> */
.L_x_1516:
[----:B------:R-:W-:Y:S05]  /*63a70*/  BSYNC.RECONVERGENT B2 ;  /* 0x0000000000027941 */ /* 0x000fea0003800200 */
.L_x_1515:
        /* <DEDUP_REMOVED lines=61> */
.L_x_1513:
[----:B------:R-:W-:Y:S05]  /*63e50*/  BSYNC.RECONVERGENT B1 ;  /* 0x0000000000017941 */ /* 0x000fea0003800200 */
.L_x_1512:
[----:B------:R-:W-:Y:S01]  /*63e60*/  I2FP.F32.U32 R57, R57 ;  /* 0x0000003900397245 */ /* 0x000fe20000201000 */
[----:B------:R-:W-:Y:S01]  /*63e70*/  BSSY.RECONVERGENT B1, `(.L_x_1517) ;  /* 0x0000064000017945 */ /* 0x000fe20003800200 */
[----:B------:R-:W-:Y:S01]  /*63e80*/  SHF.L.U32 R152, R71, 0x10, RZ ;  /* 0x0000001047987819 */ /* 0x000fe200000006ff */
[----:B------:R-:W-:Y:S02]  /*63e90*/  IMAD.MOV.U32 R153, RZ, RZ, 0x2 ;  /* 0x00000002ff997424 */ /* 0x000fe400078e00ff */
        /* <DEDUP_REMOVED lines=9> */
[----:B------:R-:W-:Y:S02]  /*63f30*/  @!P1 MOV R57, R2 ;  /* 0x0000000200399202 */ /* 0x000fe40000000f00 */
        /* <DEDUP_REMOVED lines=12> */
.L_x_1519:
        /* <DEDUP_REMOVED lines=13> */
.L_x_1521:
[----:B------:R-:W-:Y:S05]  /*640d0*/  BSYNC.RECONVERGENT B2 ;  /* 0x0000000000027941 */ /* 0x000fea0003800200 */
.L_x_1520:
        /* <DEDUP_REMOVED lines=61> */
.L_x_1518:
[----:B------:R-:W-:Y:S05]  /*644b0*/  BSYNC.RECONVERGENT B1 ;  /* 0x0000000000017941 */ /* 0x000fea0003800200 */
.L_x_1517:
[----:B------:R-:W-:Y:S01]  /*644c0*/  I2FP.F32.U32 R14, R152 ;  /* 0x00000098000e7245 */ /* 0x000fe20000201000 */
[----:B------:R-:W-:Y:S01]  /*644d0*/  BSSY.RECONVERGENT B1, `(.L_x_1522) ;  /* 0x0000061000017945 */ /* 0x000fe20003800200 */
[----:B------:R-:W-:Y:S02]  /*644e0*/  ISETP.NE.AND P6, PT, R153, 0x1, PT ;  /* 0x000000019900780c */ /* 0x000fe40003fc5270 */
[----:B------:R-:W-:Y:S01]  /*644f0*/  SHF.L.U32 R59, R59, 0x10, RZ ;  /* 0x000000103b3b7819 */ /* 0x000fe200000006ff */
[----:B------:R-:W-:Y:S01]  /*64500*/  FFMA.FTZ R14, R14, R156, 1.1641532182693481445e-10 ;  /* 0x2f0000000e0e7423 */ /* 0x000fe2000001009c */
[----:B------:R-:W-:-:S03]  /*64510*/  MOV R152, R12 ;  /* 0x0000000c00987202 */ /* 0x000fc60000000f00 */
[----:B------:R-:W-:Y:S01]  /*64520*/  FMUL.FTZ R59, R59, R79 ;  /* 0x0000004f3b3b7220 */ /* 0x000fe20000410000 */
[----:B------:R-:W-:Y:S01]  /*64530*/  FSETP.GTU.FTZ.AND P5, PT, R14, R119, PT ;  /* 0x000000770e00720b */ /* 0x000fe20003fbc000 */
[----:B------:R-:W-:-:S03]  /*64540*/  IMAD.MOV.U32 R14, RZ, RZ, 0x2 ;  /* 0x00000002ff0e7424 */ /* 0x000fc600078e00ff */
        /* <DEDUP_REMOVED lines=11> */
.L_x_1524:
        /* <DEDUP_REMOVED lines=16> */
.L_x_1526:
[----:B------:R-:W-:Y:S05]  /*64700*/  BSYNC.RECONVERGENT B2 ;  /* 0x0000000000027941 */ /* 0x000fea0003800200 */
.L_x_1525:
        /* <DEDUP_REMOVED lines=61> */
.L_x_1523:
[----:B------:R-:W-:Y:S05]  /*64ae0*/  BSYNC.RECONVERGENT B1 ;  /* 0x0000000000017941 */ /* 0x000fea0003800200 */
.L_x_1522:
[----:B------:R-:W-:Y:S02]  /*64af0*/  I2FP.F32.U32 R152, R152 ;  /* 0x0000009800987245 */ /* 0x000fe40000201000 */
[----:B------:R-:W-:Y:S02]  /*64b00*/  PRMT R153, R71, 0x7632, R153 ;  /* 0x0000763247997816 */ /* 0x000fe40000000099 */
[----:B------:R-:W-:Y:S01]  /*64b10*/  PRMT R72, R72, 0x5410, R75 ;  /* 0x0000541048487816 */ /* 0x000fe2000000004b */
[----:B------:R-:W-:Y:S01]  /*64b20*/  FFMA.FTZ R152, R152, R156, 1.1641532182693481445e-10 ;  /* 0x2f00000098987423 */ /* 0x000fe2000001009c */
[----:B------:R-:W-:Y:S02]  /*64b30*/  SHF.L.U32 R153, R153, 0x10, RZ ;  /* 0x0000001099997819 */ /* 0x000fe400000006ff */
[----:B------:R-:W-:Y:S02]  /*64b40*/  PRMT R74, R74, 0x5410, R77 ;  /* 0x000054104a4a7816 */ /* 0x000fe4000000004d */
[----:B------:R-:W-:Y:S01]  /*64b50*/  FSETP.GTU.FTZ.AND P6, PT, R152, R119, PT ;  /* 0x000000779800720b */ /* 0x000fe20003fdc000 */
[----:B------:R-:W-:Y:S01]  /*64b60*/  FMUL.FTZ R79, R153, R79 ;  /* 0x0000004f994f7220 */ /* 0x000fe20000410000 */
[----:B------:R-:W-:Y:S01]  /*64b70*/  IMAD.MOV.U32 R119, RZ, RZ, R0 ;  /* 0x000000ffff777224 */ /* 0x000fe200078e0000 */
[----:B------:R-:W-:-:S02]  /*64b80*/  PRMT R73, R73, 0x5410, R76 ;  /* 0x0000541049497816 */ /* 0x000fc4000000004c */
[----:B------:R-:W-:Y:S02]  /*64b90*/  SEL R152, RZ, 0x1, P6 ;  /* 0x00000001ff987807 */ /* 0x000fe40003000000 */
[----:B------:R-:W-:Y:S02]  /*64ba0*/  FSEL R79, R79, RZ, !P6 ;  /* 0x000000ff4f4f7208 */ /* 0x000fe40007000000 */
[----:B------:R-:W-:-:S03]  /*64bb0*/  PRMT R0, R152, 0x7610, R0 ;  /* 0x0000761098007816 */ /* 0x000fc60000000000 */
[----:B------:R-:W-:Y:S01]  /*64bc0*/  FADD.FTZ R79, R59, R79 ;  /* 0x0000004f3b4f7221 */ /* 0x000fe20000010000 */
[----:B------:R-:W-:-:S05]  /*64bd0*/  @P1 PRMT R59, R67, 0x7632, R59 ;  /* 0x00007632433b1816 */ /* 0x000fca000000003b */
[----:B------:R-:W-:-:S04]  /*64be0*/  @P1 IMAD.U32 R59, R59, 0x10000, RZ ;  /* 0x000100003b3b1824 */ /* 0x000fc800078e00ff */
[----:B------:R-:W-:Y:S01]  /*64bf0*/  @P1 FADD.FTZ R59, R79, R59 ;  /* 0x0000003b4f3b1221 */ /* 0x000fe20000010000 */
[----:B------:R-:W-:-:S04]  /*64c00*/  @!P1 MOV R59, R79 ;  /* 0x0000004f003b9202 */ /* 0x000fc80000000f00 */
[----:B------:R-:W-:-:S04]  /*64c10*/  F2FP.BF16.F32.PACK_AB R79, RZ, R59 ;  /* 0x0000003bff4f723e */ /* 0x000fc800000010ff */
[----:B------:R-:W-:Y:S01]  /*64c20*/  PRMT R75, R157, 0x5410, R79 ;  /* 0x000054109d4b7816 */ /* 0x000fe2000000004f */
[----:B------:R-:W-:Y:S06]  /*64c30*/  BRA `(.L_x_1527) ;  /* 0x0000003000cc7947 */ /* 0x000fec0003800000 */
.L_x_1446:
[----:B------:R-:W-:Y:S01]  /*64c40*/  ISETP.NE.AND P2, PT, R14, 0x1, PT ;  /* 0x000000010e00780c */ /* 0x000fe20003f45270 */
[----:B------:R-:W-:Y:S01]  /*64c50*/  BSSY.RECONVERGENT B1, `(.L_x_1528) ;  /* 0x000005a000017945 */ /* 0x000fe20003800200 */
[----:B01----:R-:W-:Y:S02]  /*64c60*/  HFMA2 R74, -RZ, RZ, 0, 1.1920928955078125e-07 ;  /* 0x00000002ff4a7431 */ /* 0x003fe400000001ff */
        /* <DEDUP_REMOVED lines=13> */
.L_x_1530:
        /* <DEDUP_REMOVED lines=13> */
.L_x_1532:
[----:B------:R-:W-:Y:S05]  /*64e10*/  BSYNC.RECONVERGENT B2 ;  /* 0x0000000000027941 */ /* 0x000fea0003800200 */
.L_x_1531:
[----:B------:R-:W-:Y:S01]  /*64e20*/  LOP3.LUT R16, R11, R75, R61, 0x96, !PT ;  /* 0x0000004b0b107212 */ /* 0x000fe200078e963d */
[----:B------:R-:W-:Y:S01]  /*64e30*/  IMAD.WIDE.U32 R14, R17, -0x326172a9, RZ ;  /* 0xcd9e8d57110e7825 */ /* 0x000fe200078e00ff */
[----:B------:R-:W-:Y:S02]  /*64e40*/  IADD3 R12, PT, PT, R60, -0x61c88647, RZ ;  /* 0x9e3779b93c0c7810 */ /* 0x000fe40007ffe0ff */
[----:B------:R-:W-:Y:S01]  /*64e50*/  MOV R55, R119 ;  /* 0x0000007700377202 */ /* 0x000fe20000000f00 */
        /* <DEDUP_REMOVED lines=55> */
[----:B------:R-:W-:Y:S01]  /*651d0*/  IMAD.MOV.U32 R74, RZ, RZ, RZ ;  /* 0x000000ffff4a7224 */ /* 0x000fe200078e00ff */
[----:B------:R-:W-:-:S07]  /*651e0*/  MOV R12, R72 ;  /* 0x00000048000c7202 */ /* 0x000fce0000000f00 */
.L_x_1529:
[----:B------:R-:W-:Y:S05]  /*651f0*/  BSYNC.RECONVERGENT B1 ;  /* 0x0000000000017941 */ /* 0x000fea0003800200 */
.L_x_1528:
[----:B------:R-:W0:Y:S01]  /*65200*/  LDC R119, c[0x0][0x408] ;  /* 0x00010200ff777b82 */ /* 0x000e220000000800 */
[----:B------:R-:W-:Y:S01]  /*65210*/  I2FP.F32.U32 R14, R55 ;  /* 0x00000037000e7245 */ /* 0x000fe20000201000 */
[----:B------:R-:W-:Y:S02]  /*65220*/  HFMA2 R157, -RZ, RZ, 0.1171875, 0 ;  /* 0x2f800000ff9d7431 */ /* 0x000fe400000001ff */
[----:B-----5:R-:W-:Y:S01]  /*65230*/  IMAD.U32 R55, R56, 0x10000, RZ ;  /* 0x0001000038377824 */ /* 0x020fe200078e00ff */
[----:B------:R-:W-:Y:S01]  /*65240*/  LOP3.LUT R18, R18, 0xffffffef, RZ, 0xc0, !PT ;  /* 0xffffffef12127812 */ /* 0x000fe200078ec0ff */
[----:B------:R-:W-:Y:S01]  /*65250*/  BSSY.RECONVERGENT B1, `(.L_x_1533) ;  /* 0x0000063000017945 */ /* 0x000fe20003800200 */
[----:B------:R-:W-:Y:S01]  /*65260*/  FFMA.FTZ R14, R14, R157, 1.1641532182693481445e-10 ;  /* 0x2f0000000e0e7423 */ /* 0x000fe2000001009d */
[----:B------:R-:W1:Y:S01]  /*65270*/  LDC R156, c[0x0][0x404] ;  /* 0x00010100ff9c7b82 */ /* 0x000e620000000800 */
[----:B0-----:R-:W-:-:S03]  /*65280*/  FMUL.FTZ R55, R55, R119 ;  /* 0x0000007737377220 */ /* 0x001fc60000410000 */
[----:B-1----:R-:W-:Y:S02]  /*65290*/  FSETP.GTU.FTZ.AND P2, PT, R14, R156, PT ;  /* 0x0000009c0e00720b */ /* 0x002fe40003f5c000 */
[----:B------:R-:W-:Y:S02]  /*652a0*/  @P1 SHF.L.U32 R14, R64, 0x10, RZ ;  /* 0x00000010400e1819 */ /* 0x000fe400000006ff */
[----:B------:R-:W-:Y:S02]  /*652b0*/  FSEL R117, R55, RZ, !P2 ;  /* 0x000000ff37757208 */ /* 0x000fe40005000000 */
[----:B------:R-:W-:Y:S02]  /*652c0*/  PLOP3.LUT P2, PT, P2, PT, PT, 0x8, 0x80 ;  /* 0x000000000080781c */ /* 0x000fe4000174e170 */
[----:B------:R-:W-:Y:S01]  /*652d0*/  PRMT R55, R56, 0x7632, R55 ;  /* 0x0000763238377816 */ /* 0x000fe20000000037 */
[----:B------:R-:W-:Y:S01]  /*652e0*/  @P1 FADD.FTZ R117, R14, R117 ;  /* 0x000000750e751221 */ /* 0x000fe20000010000 */
[----:B------:R-:W-:Y:S01]  /*652f0*/  IMAD.MOV.U32 R14, RZ, RZ, 0x2 ;  /* 0x00000002ff0e7424 */ /* 0x000fe200078e00ff */
[----:B------:R-:W-:-:S03]  /*65300*/  MOV R56, R12 ;  /* 0x0000000c00387202 */ /* 0x000fc60000000f00 */
        /* <DEDUP_REMOVED lines=12> */
.L_x_1535:
        /* <DEDUP_REMOVED lines=13> */
.L_x_1537:
[----:B------:R-:W-:Y:S05]  /*654a0*/  BSYNC.RECONVERGENT B2 ;  /* 0x0000000000027941 */ /* 0x000fea0003800200 */
.L_x_1536:
        /* <DEDUP_REMOVED lines=61> */
.L_x_1534:
[----:B------:R-:W-:Y:S05]  /*65880*/  BSYNC.RECONVERGENT B1 ;  /* 0x0000000000017941 */ /* 0x000fea0003800200 */
.L_x_1533:
        /* <DEDUP_REMOVED lines=26> */
.L_x_1540:
        /* <DEDUP_REMOVED lines=13> */
.L_x_1542:
[----:B------:R-:W-:Y:S05]  /*65b00*/  BSYNC.RECONVERGENT B2 ;  /* 0x0000000000027941 */ /* 0x000fea0003800200 */
.L_x_1541:
[----:B------:R-:W-:Y:S01]  /*65b10*/  LOP3.LUT R16, R11, R153, R61, 0x96, !PT ;  /* 0x000000990b107212 */ /* 0x000fe200078e963d */
[----:B------:R-:W-:-:S04]  /*65b20*/  IMAD.WIDE.U32 R14, R17, -0x326172a9, RZ ;  /* 0xcd9e8d57110e7825 */ /* 0x000fc800078e00ff */
[----:B------:R-:W-:Y:S01]  /*65b30*/  HFMA2 R74, -RZ, RZ, 0, 0 ;  /* 0x00000000ff4a7431 */ /* 0x000fe200000001ff */
[----:B------:R-:W-:Y:S01]  /*65b40*/  MOV R55, R73 ;  /* 0x0000004900377202 */ /* 0x000fe20000000f00 */
        /* <DEDUP_REMOVED lines=57> */
.L_x_1539:
[----:B------:R-:W-:Y:S05]  /*65ee0*/  BSYNC.RECONVERGENT B1 ;  /* 0x0000000000017941 */ /* 0x000fea0003800200 */
.L_x_1538:
        /* <DEDUP_REMOVED lines=26> */
.L_x_1545:
        /* <DEDUP_REMOVED lines=13> */
.L_x_1547:
[----:B------:R-:W-:Y:S05]  /*66160*/  BSYNC.RECONVERGENT B2 ;  /* 0x0000000000027941 */ /* 0x000fea0003800200 */
.L_x_1546:
        /* <DEDUP_REMOVED lines=61> */
.L_x_1544:
[----:B------:R-:W-:Y:S05]  /*66540*/  BSYNC.RECONVERGENT B1 ;  /* 0x0000000000017941 */ /* 0x000fea0003800200 */
.L_x_1543:
        /* <DEDUP_REMOVED lines=26> */
.L_x_1550:
        /* <DEDUP_REMOVED lines=13> */
.L_x_1552:
[----:B------:R-:W-:Y:S05]  /*667c0*/  BSYNC.RECONVERGENT B2 ;  /* 0x0000000000027941 */ /* 0x000fea0003800200 */
.L_x_1551:
[----:B------:R-:W-:Y:S01]  /*667d0*/  LOP3.LUT R16, R11, R153, R61, 0x96, !PT ;  /* 0x000000990b107212 */ /* 0x000fe200078e963d */
[----:B------:R-:W-:-:S04]  /*667e0*/  IMAD.WIDE.U32 R14, R17, -0x326172a9, RZ ;  /* 0xcd9e8d57110e7825 */ /* 0x000fc800078e00ff */
[----:B------:R-:W-:Y:S02]  /*667f0*/  HFMA2 R79, -RZ, RZ, 0, 0 ;  /* 0x00000000ff4f7431 */ /* 0x000fe400000001ff */
        /* <DEDUP_REMOVED lines=57> */
[----:B------:R-:W-:-:S07]  /*66b90*/  IMAD.MOV.U32 R73, RZ, RZ, R14 ;  /* 0x000000ffff497224 */ /* 0x000fce00078e000e */
.L_x_1549:
[----:B------:R-:W-:Y:S05]  /*66ba0*/  BSYNC.RECONVERGENT B1 ;  /* 0x0000000000017941 */ /* 0x000fea0003800200 */
.L_x_1548:
        /* <DEDUP_REMOVED lines=24> */
.L_x_1555:
        /* <DEDUP_REMOVED lines=13> */
.L_x_1557:
[----:B------:R-:W-:Y:S05]  /*66e00*/  BSYNC.RECONVERGENT B2 ;  /* 0x0000000000027941 */ /* 0x000fea0003800200 */
.L_x_1556:
        /* <DEDUP_REMOVED lines=61> */
.L_x_1554:
[----:B------:R-:W-:Y:S05]  /*671e0*/  BSYNC.RECONVERGENT B1 ;  /* 0x0000000000017941 */ /* 0x000fea0003800200 */
.L_x_1553:
        /* <DEDUP_REMOVED lines=24> */
.L_x_1560:
        /* <DEDUP_REMOVED lines=13> */
.L_x_1562:
[----:B------:R-:W-:Y:S05]  /*67440*/  BSYNC.RECONVERGENT B2 ;  /* 0x0000000000027941 */ /* 0x000fea0003800200 */
.L_x_1561:
        /* <DEDUP_REMOVED lines=61> */
.L_x_1559:
[----:B------:R-:W-:Y:S05]  /*67820*/  BSYNC.RECONVERGENT B1 ;  /* 0x0000000000017941 */ /* 0x000fea0003800200 */
.L_x_1558:
[----:B------:R-:W-:Y:S01]  /*67830*/  I2FP.F32.U32 R14, R57 ;  /* 0x00000039000e7245 */ /* 0x000fe20000201000 */
[----:B------:R-:W-:Y:S01]  /*67840*/  IMAD.U32 R57, R59, 0x10000, RZ ;  /* 0x000100003b397824 */ /* 0x000fe200078e00ff */
        /* <DEDUP_REMOVED lines=22> */
.L_x_1565:
        /* <DEDUP_REMOVED lines=13> */
.L_x_1567:
[----:B------:R-:W-:Y:S05]  /*67a80*/  BSYNC.RECONVERGENT B2 ;  /* 0x0000000000027941 */ /* 0x000fea0003800200 */
.L_x_1566:
        /* <DEDUP_REMOVED lines=61> */
.L_x_1564:
[----:B------:R-:W-:Y:S05]  /*67e60*/  BSYNC.RECONVERGENT B1 ;  /* 0x0000000000017941 */ /* 0x000fea0003800200 */
.L_x_1563:
[----:B------:R-:W-:Y:S02]  /*67e70*/  I2FP.F32.U32 R152, R152 ;  /* 0x0000009800987245 */ /* 0x000fe40000201000 */
[----:B------:R-:W-:Y:S02]  /*67e80*/  SHF.L.U32 R59, R59, 0x10, RZ ;  /* 0x000000103b3b7819 */ /* 0x000fe400000006ff */
[----:B------:R-:W-:Y:S01]  /*67e90*/  PRMT R72, R72, 0x5410, R75 ;  /* 0x0000541048487816 */ /* 0x000fe2000000004b */
[----:B------:R-:W-:Y:S01]  /*67ea0*/  FFMA.FTZ R152, R152, R157, 1.1641532182693481445e-10 ;  /* 0x2f00000098987423 */ /* 0x000fe2000001009d */
[----:B------:R-:W-:Y:S01]  /*67eb0*/  PRMT R74, R74, 0x5410, R79 ;  /* 0x000054104a4a7816 */ /* 0x000fe2000000004f */
[----:B------:R-:W-:Y:S01]  /*67ec0*/  FMUL.FTZ R59, R59, R119 ;  /* 0x000000773b3b7220 */ /* 0x000fe20000410000 */
[----:B------:R-:W-:Y:S02]  /*67ed0*/  @P1 PRMT R119, R67, 0x7632, R119 ;  /* 0x0000763243771816 */ /* 0x000fe40000000077 */
[----:B------:R-:W-:-:S03]  /*67ee0*/  FSETP.GTU.FTZ.AND P5, PT, R152, R156, PT ;  /* 0x0000009c9800720b */ /* 0x000fc60003fbc000 */
[----:B------:R-:W-:Y:S01]  /*67ef0*/  @P1 IMAD.U32 R119, R119, 0x10000, RZ ;  /* 0x0001000077771824 */ /* 0x000fe200078e00ff */
[----:B------:R-:W-:Y:S02]  /*67f00*/  FSEL R59, R59, RZ, !P5 ;  /* 0x000000ff3b3b7208 */ /* 0x000fe40006800000 */
[----:B------:R-:W-:-:S03]  /*67f10*/  PLOP3.LUT P5, PT, P5, PT, PT, 0x8, 0x80 ;  /* 0x000000000080781c */ /* 0x000fc60002fae170 */
[----:B------:R-:W-:Y:S01]  /*67f20*/  @P1 FADD.FTZ R59, R119, R59 ;  /* 0x0000003b773b1221 */ /* 0x000fe20000010000 */
[----:B------:R-:W-:Y:S02]  /*67f30*/  MOV R119, R73 ;  /* 0x0000004900777202 */ /* 0x000fe40000000f00 */
[----:B------:R-:W-:Y:S02]  /*67f40*/  PRMT R73, R76, 0x5410, R77 ;  /* 0x000054104c497816 */ /* 0x000fe4000000004d */
[----:B------:R-:W-:-:S04]  /*67f50*/  F2FP.BF16.F32.PACK_AB R152, RZ, R59 ;  /* 0x0000003bff98723e */ /* 0x000fc800000010ff */
[----:B------:R-:W-:-:S07]  /*67f60*/  PRMT R75, R158, 0x5410, R152 ;  /* 0x000054109e4b7816 */ /* 0x000fce0000000098 */
.L_x_1527:
        /* <DEDUP_REMOVED lines=23> */
[----:B--2---:R-:W-:Y:S01]  /*680e0*/  IMAD.U32 R72, R2, 0x10000, RZ ;  /* 0x0001000002487824 */ /* 0x004fe200078e00ff */
        /* <DEDUP_REMOVED lines=19> */
.L_x_1445:
[----:B------:R-:W-:Y:S05]  /*68220*/  BSYNC.RECONVERGENT B0 ;  /* 0x0000000000007941 */ /* 0x000fea0003800200 */
.L_x_1444:
[----:B0123--:R-:W-:Y:S01]  /*68230*/  FADD.FTZ R72, RZ, R9 ;  /* 0x00000009ff487221 */ /* 0x00ffe20000010000 */
        /* <DEDUP_REMOVED lines=106> */
[----:B------:R-:W-:Y:S01]  /*688e0*/  LOP3.LUT P6, RZ, R18, 0x2, RZ, 0xc0, !PT ;  /* 0x0000000212ff7812 */ /* 0x000fe200078cc0ff */
        /* <DEDUP_REMOVED lines=45> */
[----:B------:R-:W-:Y:S02]  /*68bc0*/  LOP3.LUT P4, RZ, R18, 0x1, RZ, 0xc0, !PT ;  /* 0x0000000112ff7812 */ /* 0x000fe4000788c0ff */
        /* <DEDUP_REMOVED lines=137> */
.L_x_1601:
        /* <DEDUP_REMOVED lines=23> */
[----:B-1----:R-:W-:-:S03]  /*695d0*/  FADD.FTZ R72, R94, -R152 ;  /* 0x800000985e487221 */ /* 0x002fc60000010000 */
[----:B------:R-:W5:Y:S01]  /*695e0*/  LDL R77, [R1+0x98] ;  /* 0x00009800014d7983 */ /* 0x000f620000100800 */
[----:B------:R-:W-:Y:S01]  /*695f0*/  FMUL.FTZ R72, R153, R72 ;  /* 0x0000004899487220 */ /* 0x000fe20000410000 */
[----:B0-----:R-:W-:Y:S02]  /*69600*/  IMAD.U32 R76, R167, 0x10000, RZ ;  /* 0x00010000a74c7824 */ /* 0x001fe400078e00ff */
[----:B------:R-:W-:Y:S01]  /*69610*/  IMAD.U32 R74, R123, 0x10000, RZ ;  /* 0x000100007b4a7824 */ /* 0x000fe200078e00ff */
[----:B------:R-:W5:Y:S04]  /*69620*/  LDL R249, [R1+0x94] ;  /* 0x0000940001f97983 */ /* 0x000f680000100800 */
[----:B------:R-:W5:Y:S01]  /*69630*/  LDL R250, [R1+0xb4] ;  /* 0x0000b40001fa7983 */ /* 0x000f620000100800 */
[----:B--2---:R-:W-:-:S03]  /*69640*/  SHF.L.U32 R73, R78, 0x10, RZ ;  /* 0x000000104e497819 */ /* 0x004fc600000006ff */
[----:B------:R-:W2:Y:S01]  /*69650*/  LDL R78, [R1+0x88] ;  /* 0x00008800014e7983 */ /* 0x000ea20000100800 */
[----:B---3--:R-:W-:Y:S01]  /*69660*/  SHF.L.U32 R75, R158, 0x10, RZ ;  /* 0x000000109e4b7819 */ /* 0x008fe200000006ff */
[----:B------:R-:W-:Y:S02]  /*69670*/  FFMA.FTZ R159, R72, R73, R74 ;  /* 0x00000049489f7223 */ /* 0x000fe4000001004a */
[----:B------:R-:W3:Y:S01]  /*69680*/  LDL R158, [R1+0xc0] ;  /* 0x0000c000019e7983 */ /* 0x000ee20000100800 */
[----:B----4-:R-:W-:Y:S02]  /*69690*/  IMAD.U32 R79, R154, 0x10000, RZ ;  /* 0x000100009a4f7824 */ /* 0x010fe400078e00ff */
[----:B------:R-:W-:Y:S01]  /*696a0*/  FFMA.FTZ R75, R72, R75, R76 ;  /* 0x0000004b484b7223 */ /* 0x000fe2000001004c */
[----:B------:R-:W4:Y:S01]  /*696b0*/  LDL R154, [R1+0xb8] ;  /* 0x0000b800019a7983 */ /* 0x000f220000100800 */
[----:B-----5:R-:W-:-:S03]  /*696c0*/  SHF.L.U32 R72, R157, 0x10, RZ ;  /* 0x000000109d487819 */ /* 0x020fc600000006ff */
[----:B------:R-:W5:Y:S01]  /*696d0*/  LDL R157, [R1+0xc4] ;  /* 0x0000c400019d7983 */ /* 0x000f620000100800 */
        /* <DEDUP_REMOVED lines=10> */
[----:B------:R-:W-:Y:S02]  /*69780*/  IMAD.U32 R77, R166, 0x10000, RZ ;  /* 0x00010000a64d7824 */ /* 0x000fe400078e00ff */
[----:B------:R-:W-:Y:S01]  /*69790*/  FMUL.FTZ R73, R153, R73 ;  /* 0x0000004999497220 */ /* 0x000fe20000410000 */
[----:B------:R-:W-:-:S03]  /*697a0*/  IMAD.U32 R76, R122, 0x10000, RZ ;  /* 0x000100007a4c7824 */ /* 0x000fc600078e00ff */
[----:B------:R-:W-:Y:S01]  /*697b0*/  FFMA.FTZ R74, R73, R74, R77 ;  /* 0x0000004a494a7223 */ /* 0x000fe2000001004d */
[----:B--2---:R-:W-:-:S05]  /*697c0*/  SHF.L.U32 R78, R78, 0x10, RZ ;  /* 0x000000104e4e7819 */ /* 0x004fca00000006ff */
[----:B------:R-:W-:Y:S01]  /*697d0*/  FFMA.FTZ R78, R73, R78, R76 ;  /* 0x0000004e494e7223 */ /* 0x000fe2000001004c */
[----:B------:R-:W-:Y:S01]  /*697e0*/  FADD.FTZ R73, R95, -R152 ;  /* 0x800000985f497221 */ /* 0x000fe20000010000 */
[----:B---3--:R-:W-:Y:S02]  /*697f0*/  SHF.L.U32 R76, R158, 0x10, RZ ;  /* 0x000000109e4c7819 */ /* 0x008fe400000006ff */
[----:B----4-:R-:W-:Y:S01]  /*69800*/  SHF.L.U32 R154, R154, 0x10, RZ ;  /* 0x000000109a9a7819 */ /* 0x010fe200000006ff */
[----:B------:R-:W-:Y:S01]  /*69810*/  FMUL.FTZ R73, R153, R73 ;  /* 0x0000004999497220 */ /* 0x000fe20000410000 */
[----:B-----5:R-:W-:Y:S02]  /*69820*/  IMAD.U32 R77, R157, 0x10000, RZ ;  /* 0x000100009d4d7824 */ /* 0x020fe400078e00ff */
[----:B------:R-:W2:Y:S01]  /*69830*/  LDL R157, [R1+0xac] ;  /* 0x0000ac00019d7983 */ /* 0x000ea20000100800 */
[----:B------:R-:W-:Y:S02]  /*69840*/  IMAD.U32 R155, R155, 0x10000, RZ ;  /* 0x000100009b9b7824 */ /* 0x000fe400078e00ff */
[----:B------:R-:W-:-:S02]  /*69850*/  FFMA.FTZ R158, R73, R76, R77 ;  /* 0x0000004c499e7223 */ /* 0x000fc4000001004d */
[----:B------:R-:W-:Y:S01]  /*69860*/  FFMA.FTZ R248, R73, R154, R155 ;  /* 0x0000009a49f87223 */ /* 0x000fe2000001009b */
[----:B------:R-:W-:Y:S01]  /*69870*/  FADD.FTZ R73, R21, -R152 ;  /* 0x8000009815497221 */ /* 0x000fe20000010000 */
[----:B------:R-:W-:Y:S01]  /*69880*/  SHF.L.U32 R77, R156, 0x10, RZ ;  /* 0x000000109c4d7819 */ /* 0x000fe200000006ff */
[----:B------:R-:W-:Y:S02]  /*69890*/  IMAD.U32 R154, R121, 0x10000, RZ ;  /* 0x00010000799a7824 */ /* 0x000fe400078e00ff */
[----:B------:R-:W-:Y:S01]  /*698a0*/  FMUL.FTZ R76, R153, R73 ;  /* 0x00000049994c7220 */ /* 0x000fe20000410000 */
[----:B------:R-:W-:Y:S01]  /*698b0*/  SHF.L.U32 R73, R249, 0x10, RZ ;  /* 0x00000010f9497819 */ /* 0x000fe200000006ff */
[----:B------:R-:W-:Y:S01]  /*698c0*/  IMAD.U32 R155, R165, 0x10000, RZ ;  /* 0x00010000a59b7824 */ /* 0x000fe200078e00ff */
[----:B------:R-:W3:Y:S01]  /*698d0*/  LDL R249, [R1+0x80] ;  /* 0x0000800001f97983 */ /* 0x000ee20000100800 */
[C---:B------:R-:W-:Y:S02]  /*698e0*/  FFMA.FTZ R156, R76.reuse, R77, R154 ;  /* 0x0000004d4c9c7223 */ /* 0x040fe4000001009a */
[----:B------:R-:W-:Y:S01]  /*698f0*/  FFMA.FTZ R73, R76, R73, R155 ;  /* 0x000000494c497223 */ /* 0x000fe2000001009b */
[----:B------:R-:W4:Y:S04]  /*69900*/  LDL R154, [R1+0xa8] ;  /* 0x0000a800019a7983 */ /* 0x000f280000100800 */
[----:B------:R-:W5:Y:S01]  /*69910*/  LDL R155, [R1+0xb0] ;  /* 0x0000b000019b7983 */ /* 0x000f620000100800 */
[----:B------:R-:W-:-:S04]  /*69920*/  FADD.FTZ R76, R54, -R152 ;  /* 0x80000098364c7221 */ /* 0x000fc80000010000 */
[----:B------:R-:W-:Y:S01]  /*69930*/  FMUL.FTZ R76, R153, R76 ;  /* 0x0000004c994c7220 */ /* 0x000fe20000410000 */
[----:B--2---:R-:W-:Y:S01]  /*69940*/  IMAD.U32 R157, R157, 0x10000, RZ ;  /* 0x000100009d9d7824 */ /* 0x004fe200078e00ff */
[----:B----4-:R-:W-:Y:S02]  /*69950*/  SHF.L.U32 R77, R154, 0x10, RZ ;  /* 0x000000109a4d7819 */ /* 0x010fe400000006ff */
[----:B-----5:R-:W-:Y:S01]  /*69960*/  SHF.L.U32 R154, R155, 0x10, RZ ;  /* 0x000000109b9a7819 */ /* 0x020fe200000006ff */
[----:B------:R-:W-:Y:S02]  /*69970*/  IMAD.U32 R155, R250, 0x10000, RZ ;  /* 0x00010000fa9b7824 */ /* 0x000fe400078e00ff */
[----:B------:R-:W-:Y:S01]  /*69980*/  FFMA.FTZ R77, R76, R77, R157 ;  /* 0x0000004d4c4d7223 */ /* 0x000fe2000001009d */
[----:B------:R-:W-:Y:S01]  /*69990*/  F2FP.BF16.F32.PACK_AB R75, R72, R75 ;  /* 0x0000004b484b723e */ /* 0x000fe200000010ff */
[----:B------:R-:W2:Y:S01]  /*699a0*/  LDL R250, [R1+0xa4] ;  /* 0x0000a40001fa7983 */ /* 0x000ea20000100800 */
[----:B------:R-:W-:-:S03]  /*699b0*/  FFMA.FTZ R157, R76, R154, R155 ;  /* 0x0000009a4c9d7223 */ /* 0x000fc6000001009b */
[----:B------:R-:W4:Y:S01]  /*699c0*/  LDL R155, [R1+0x90] ;  /* 0x00009000019b7983 */ /* 0x000f220000100800 */
[----:B------:R-:W-:-:S04]  /*699d0*/  FADD.FTZ R76, R9, -R152 ;  /* 0x80000098094c7221 */ /* 0x000fc80000010000 */
[----:B------:R-:W-:Y:S01]  /*699e0*/  FMUL.FTZ R154, R153, R76 ;  /* 0x0000004c999a7220 */ /* 0x000fe20000410000 */
[----:B------:R-:W-:Y:S01]  /*699f0*/  FADD.FTZ R72, R22, -R152 ;  /* 0x8000009816487221 */ /* 0x000fe20000010000 */
[----:B----4-:R-:W-:Y:S01]  /*69a00*/  SHF.L.U32 R76, R155, 0x10, RZ ;  /* 0x000000109b4c7819 */ /* 0x010fe200000006ff */
[----:B------:R-:W-:-:S04]  /*69a10*/  IMAD.U32 R155, R164, 0x10000, RZ ;  /* 0x00010000a49b7824 */ /* 0x000fc800078e00ff */
[----:B------:R-:W-:Y:S01]  /*69a20*/  FFMA.FTZ R76, R154, R76, R155 ;  /* 0x0000004c9a4c7223 */ /* 0x000fe2000001009b */
[----:B---3--:R-:W-:Y:S01]  /*69a30*/  SHF.L.U32 R155, R249, 0x10, RZ ;  /* 0x00000010f99b7819 */ /* 0x008fe200000006ff */
[----:B------:R-:W-:-:S04]  /*69a40*/  IMAD.U32 R249, R120, 0x10000, RZ ;  /* 0x0001000078f97824 */ /* 0x000fc800078e00ff */
[----:B------:R-:W-:Y:S01]  /*69a50*/  FFMA.FTZ R154, R154, R155, R249 ;  /* 0x0000009b9a9a7223 */ /* 0x000fe200000100f9 */
[----:B------:R-:W-:Y:S01]  /*69a60*/  FMUL.FTZ R155, R153, R72 ;  /* 0x00000048999b7220 */ /* 0x000fe20000410000 */
[----:B------:R-:W-:Y:S01]  /*69a70*/  SHF.L.U32 R72, R251, 0x10, RZ ;  /* 0x00000010fb487819 */ /* 0x000fe200000006ff */
[----:B------:R-:W-:-:S04]  /*69a80*/  IMAD.U32 R249, R252, 0x10000, RZ ;  /* 0x00010000fcf97824 */ /* 0x000fc800078e00ff */
[----:B------:R-:W-:Y:S02]  /*69a90*/  FFMA.FTZ R72, R155, R72, R249 ;  /* 0x000000489b487223 */ /* 0x000fe400000100f9 */
[----:B------:R-:W3:Y:S01]  /*69aa0*/  LDL R249, [R1+0xa0] ;  /* 0x0000a00001f97983 */ /* 0x000ee20000100800 */
[----:B--2---:R-:W-:Y:S01]  /*69ab0*/  IMAD.U32 R250, R250, 0x10000, RZ ;  /* 0x00010000fafa7824 */ /* 0x004fe200078e00ff */
[----:B------:R-:W-:Y:S02]  /*69ac0*/  F2FP.BF16.F32.PACK_AB R74, R248, R74 ;  /* 0x0000004af84a723e */ /* 0x000fe400000010ff */
[----:B------:R-:W-:Y:S02]  /*69ad0*/  F2FP.BF16.F32.PACK_AB R73, R77, R73 ;  /* 0x000000494d49723e */ /* 0x000fe400000010ff */
[----:B------:R-:W-:Y:S02]  /*69ae0*/  F2FP.BF16.F32.PACK_AB R72, R72, R76 ;  /* 0x0000004c4848723e */ /* 0x000fe400000010ff */
[----:B------:R-:W-:-:S02]  /*69af0*/  F2FP.BF16.F32.PACK_AB R79, R79, R159 ;  /* 0x0000009f4f4f723e */ /* 0x000fc400000010ff */
[----:B------:R-:W-:Y:S02]  /*69b00*/  F2FP.BF16.F32.PACK_AB R78, R158, R78 ;  /* 0x0000004e9e4e723e */ /* 0x000fe400000010ff */
        /* <DEDUP_REMOVED lines=11> */
.L_x_1570:
[----:B------:R-:W-:Y:S05]  /*69bc0*/  BSYNC.RECONVERGENT B0 ;  /* 0x0000000000007941 */ /* 0x000fea0003800200 */
.L_x_1569:
[----:B------:R-:W-:Y:S01]  /*69bd0*/  LOP3.LUT P0, RZ, R18, 0x4000, RZ, 0xc0, !PT ;  /* 0x0000400012ff7812 */ /* 0x000fe2000780c0ff */
        /* <DEDUP_REMOVED lines=10> */
[----:B0-----:R-:W-:Y:S01]  /*69c80*/  SHF.L.U32 R76, R171, 0x10, RZ ;  /* 0x00000010ab4c7819 */ /* 0x001fe200000006ff */
[----:B------:R-:W-:Y:S02]  /*69c90*/  FMUL.FTZ R72, R153, R72 ;  /* 0x0000004899487220 */ /* 0x000fe40000410000 */
[----:B------:R-:W5:Y:S04]  /*69ca0*/  LDL R78, [R1+0x68] ;  /* 0x00006800014e7983 */ /* 0x000f680000100800 */
[----:B------:R-:W5:Y:S04]  /*69cb0*/  LDL R157, [R1+0x104] ;  /* 0x00010400019d7983 */ /* 0x000f680000100800 */
[----:B------:R-:W5:Y:S04]  /*69cc0*/  LDL R158, [R1+0x100] ;  /* 0x00010000019e7983 */ /* 0x000f680000100800 */
[----:B------:R-:W5:Y:S04]  /*69cd0*/  LDL R249, [R1+0x74] ;  /* 0x0000740001f97983 */ /* 0x000f680000100800 */
[----:B------:R-:W5:Y:S01]  /*69ce0*/  LDL R250, [R1+0xf4] ;  /* 0x0000f40001fa7983 */ /* 0x000f620000100800 */
[----:B---3--:R-:W-:Y:S01]  /*69cf0*/  IMAD.U32 R75, R74, 0x10000, RZ ;  /* 0x000100004a4b7824 */ /* 0x008fe200078e00ff */
[----:B------:R-:W-:Y:S01]  /*69d00*/  SHF.L.U32 R74, R127, 0x10, RZ ;  /* 0x000000107f4a7819 */ /* 0x000fe200000006ff */
[----:B--2---:R-:W-:-:S02]  /*69d10*/  IMAD.U32 R73, R73, 0x10000, RZ ;  /* 0x0001000049497824 */ /* 0x004fc400078e00ff */
[C---:B------:R-:W-:Y:S02]  /*69d20*/  FFMA.FTZ R75, R72.reuse, R75, R76 ;  /* 0x0000004b484b7223 */ /* 0x040fe4000001004c */
[----:B------:R-:W-:Y:S01]  /*69d30*/  FFMA.FTZ R159, R72, R73, R74 ;  /* 0x00000049489f7223 */ /* 0x000fe2000001004a */
[----:B----4-:R-:W-:Y:S02]  /*69d40*/  SHF.L.U32 R76, R155, 0x10, RZ ;  /* 0x000000109b4c7819 */ /* 0x010fe400000006ff */
[----:B------:R-:W2:Y:S01]  /*69d50*/  LDL R155, [R1+0xfc] ;  /* 0x0000fc00019b7983 */ /* 0x000ea20000100800 */
[----:B-----5:R-:W-:-:S03]  /*69d60*/  IMAD.U32 R74, R154, 0x10000, RZ ;  /* 0x000100009a4a7824 */ /* 0x020fc600078e00ff */
[----:B------:R-:W3:Y:S01]  /*69d70*/  LDL R154, [R1+0xf8] ;  /* 0x0000f800019a7983 */ /* 0x000ee20000100800 */
[----:B------:R-:W-:-:S03]  /*69d80*/  IMAD.U32 R72, R156, 0x10000, RZ ;  /* 0x000100009c487824 */ /* 0x000fc600078e00ff */
[----:B------:R-:W4:Y:S01]  /*69d90*/  LDL R156, [R1+0x64] ;  /* 0x00006400019c7983 */ /* 0x000f220000100800 */
[----:B------:R-:W-:Y:S01]  /*69da0*/  FADD.FTZ R73, R102, -R152 ;  /* 0x8000009866497221 */ /* 0x000fe20000010000 */
[----:B------:R-:W-:-:S03]  /*69db0*/  SHF.L.U32 R79, R79, 0x10, RZ ;  /* 0x000000104f4f7819 */ /* 0x000fc600000006ff */
[----:B------:R-:W-:-:S04]  /*69dc0*/  FMUL.FTZ R73, R153, R73 ;  /* 0x0000004999497220 */ /* 0x000fc80000410000 */
[C---:B------:R-:W-:Y:S01]  /*69dd0*/  FFMA.FTZ R72, R73.reuse, R72, R76 ;  /* 0x0000004849487223 */ /* 0x040fe2000001004c */
[----:B------:R-:W-:Y:S01]  /*69de0*/  FFMA.FTZ R79, R73, R74, R79 ;  /* 0x0000004a494f7223 */ /* 0x000fe2000001004f */
[----:B------:R-:W-:Y:S01]  /*69df0*/  FADD.FTZ R73, R51, -R152 ;  /* 0x8000009833497221 */ /* 0x000fe20000010000 */
[----:B------:R-:W-:Y:S01]  /*69e00*/  IMAD.U32 R74, R77, 0x10000, RZ ;  /* 0x000100004d4a7824 */ /* 0x000fe200078e00ff */
[----:B------:R-:W-:Y:S01]  /*69e10*/  SHF.L.U32 R77, R170, 0x10, RZ ;  /* 0x00000010aa4d7819 */ /* 0x000fe200000006ff */
[----:B------:R-:W-:Y:S01]  /*69e20*/  IMAD.U32 R78, R78, 0x10000, RZ ;  /* 0x000100004e4e7824 */ /* 0x000fe200078e00ff */
[----:B------:R-:W-:Y:S01]  /*69e30*/  SHF.L.U32 R76, R126, 0x10, RZ ;  /* 0x000000107e4c7819 */ /* 0x000fe200000006ff */
[----:B------:R-:W-:-:S04]  /*69e40*/  FMUL.FTZ R73, R153, R73 ;  /* 0x0000004999497220 */ /* 0x000fc80000410000 */
[C---:B------:R-:W-:Y:S01]  /*69e50*/  FFMA.FTZ R74, R73.reuse, R74, R77 ;  /* 0x0000004a494a7223 */ /* 0x040fe2000001004d */
[----:B------:R-:W-:Y:S01]  /*69e60*/  FFMA.FTZ R78, R73, R78, R76 ;  /* 0x0000004e494e7223 */ /* 0x000fe2000001004c */
[----:B------:R-:W-:Y:S01]  /*69e70*/  FADD.FTZ R73, R93, -R152 ;  /* 0x800000985d497221 */ /* 0x000fe20000010000 */
[----:B------:R-:W-:Y:S01]  /*69e80*/  SHF.L.U32 R77, R157, 0x10, RZ ;  /* 0x000000109d4d7819 */ /* 0x000fe200000006ff */
[----:B------:R-:W-:Y:S01]  /*69e90*/  IMAD.U32 R76, R158, 0x10000, RZ ;  /* 0x000100009e4c7824 */ /* 0x000fe200078e00ff */
[----:B------:R-:W5:Y:S01]  /*69ea0*/  LDL R157, [R1+0xec] ;  /* 0x0000ec00019d7983 */ /* 0x000f620000100800 */
[----:B------:R-:W-:-:S04]  /*69eb0*/  FMUL.FTZ R73, R153, R73 ;  /* 0x0000004999497220 */ /* 0x000fc80000410000 */
[----:B------:R-:W-:Y:S01]  /*69ec0*/  FFMA.FTZ R158, R73, R76, R77 ;  /* 0x0000004c499e7223 */ /* 0x000fe2000001004d */
[----:B--2---:R-:W-:Y:S01]  /*69ed0*/  SHF.L.U32 R155, R155, 0x10, RZ ;  /* 0x000000109b9b7819 */ /* 0x004fe200000006ff */
[----:B---3--:R-:W-:-:S04]  /*69ee0*/  IMAD.U32 R154, R154, 0x10000, RZ ;  /* 0x000100009a9a7824 */ /* 0x008fc800078e00ff */
[----:B------:R-:W-:Y:S01]  /*69ef0*/  FFMA.FTZ R248, R73, R154, R155 ;  /* 0x0000009a49f87223 */ /* 0x000fe2000001009b */
[----:B------:R-:W-:Y:S01]  /*69f00*/  FADD.FTZ R73, R24, -R152 ;  /* 0x8000009818497221 */ /* 0x000fe20000010000 */
[----:B------:R-:W-:Y:S01]  /*69f10*/  SHF.L.U32 R154, R125, 0x10, RZ ;  /* 0x000000107d9a7819 */ /* 0x000fe200000006ff */
[----:B----4-:R-:W-:Y:S01]  /*69f20*/  IMAD.U32 R77, R156, 0x10000, RZ ;  /* 0x000100009c4d7824 */ /* 0x010fe200078e00ff */
[----:B------:R-:W-:Y:S01]  /*69f30*/  SHF.L.U32 R155, R169, 0x10, RZ ;  /* 0x00000010a99b7819 */ /* 0x000fe200000006ff */
[----:B------:R-:W-:Y:S01]  /*69f40*/  FMUL.FTZ R76, R153, R73 ;  /* 0x00000049994c7220 */ /* 0x000fe20000410000 */
[----:B------:R-:W-:Y:S02]  /*69f50*/  IMAD.U32 R73, R249, 0x10000, RZ ;  /* 0x00010000f9497824 */ /* 0x000fe400078e00ff */
[----:B------:R-:W2:Y:S01]  /*69f60*/  LDL R249, [R1+0x60] ;  /* 0x0000600001f97983 */ /* 0x000ea20000100800 */
[C---:B------:R-:W-:Y:S01]  /*69f70*/  FFMA.FTZ R156, R76.reuse, R77, R154 ;  /* 0x0000004d4c9c7223 */ /* 0x040fe2000001009a */
[----:B------:R-:W-:-:S02]  /*69f80*/  FFMA.FTZ R73, R76, R73, R155 ;  /* 0x000000494c497223 */ /* 0x000fc4000001009b */
[----:B------:R-:W3:Y:S04]  /*69f90*/  LDL R154, [R1+0xe8] ;  /* 0x0000e800019a7983 */ /* 0x000ee80000100800 */
[----:B------:R-:W4:Y:S01]  /*69fa0*/  LDL R155, [R1+0xf0] ;  /* 0x0000f000019b7983 */ /* 0x000f220000100800 */
[----:B------:R-:W-:-:S04]  /*69fb0*/  FADD.FTZ R76, R52, -R152 ;  /* 0x80000098344c7221 */ /* 0x000fc80000010000 */
[----:B------:R-:W-:Y:S01]  /*69fc0*/  FMUL.FTZ R76, R153, R76 ;  /* 0x0000004c994c7220 */ /* 0x000fe20000410000 */
[----:B-----5:R-:W-:Y:S01]  /*69fd0*/  SHF.L.U32 R157, R157, 0x10, RZ ;  /* 0x000000109d9d7819 */ /* 0x020fe200000006ff */
[----:B---3--:R-:W-:Y:S02]  /*69fe0*/  IMAD.U32 R77, R154, 0x10000, RZ ;  /* 0x000100009a4d7824 */ /* 0x008fe400078e00ff */
[----:B----4-:R-:W-:Y:S01]  /*69ff0*/  IMAD.U32 R154, R155, 0x10000, RZ ;  /* 0x000100009b9a7824 */ /* 0x010fe200078e00ff */
[----:B------:R-:W-:Y:S01]  /*6a000*/  SHF.L.U32 R155, R250, 0x10, RZ ;  /* 0x00000010fa9b7819 */ /* 0x000fe200000006ff */
[----:B------:R-:W-:Y:S01]  /*6a010*/  FFMA.FTZ R77, R76, R77, R157 ;  /* 0x0000004d4c4d7223 */ /* 0x000fe2000001009d */
[----:B------:R-:W-:Y:S01]  /*6a020*/  F2FP.BF16.F32.PACK_AB R75, R72, R75 ;  /* 0x0000004b484b723e */ /* 0x000fe200000010ff */
[----:B------:R-:W3:Y:S02]  /*6a030*/  LDL R250, [R1+0xe4] ;  /* 0x0000e40001fa7983 */ /* 0x000ee40000100800 */
[----:B------:R-:W-:-:S02]  /*6a040*/  FFMA.FTZ R157, R76, R154, R155 ;  /* 0x0000009a4c9d7223 */ /* 0x000fc4000001009b */
[----:B------:R-:W4:Y:S01]  /*6a050*/  LDL R155, [R1+0x70] ;  /* 0x00007000019b7983 */ /* 0x000f220000100800 */
[----:B------:R-:W-:-:S04]  /*6a060*/  FADD.FTZ R76, R109, -R152 ;  /* 0x800000986d4c7221 */ /* 0x000fc80000010000 */
[----:B------:R-:W-:Y:S01]  /*6a070*/  FMUL.FTZ R154, R153, R76 ;  /* 0x0000004c999a7220 */ /* 0x000fe20000410000 */
[----:B------:R-:W-:Y:S01]  /*6a080*/  FADD.FTZ R72, R23, -R152 ;  /* 0x8000009817487221 */ /* 0x000fe20000010000 */
[----:B----4-:R-:W-:Y:S01]  /*6a090*/  IMAD.U32 R76, R155, 0x10000, RZ ;  /* 0x000100009b4c7824 */ /* 0x010fe200078e00ff */
[----:B------:R-:W-:-:S05]  /*6a0a0*/  SHF.L.U32 R155, R168, 0x10, RZ ;  /* 0x00000010a89b7819 */ /* 0x000fca00000006ff */
[----:B------:R-:W-:Y:S01]  /*6a0b0*/  FFMA.FTZ R76, R154, R76, R155 ;  /* 0x0000004c9a4c7223 */ /* 0x000fe2000001009b */
[----:B--2---:R-:W-:Y:S01]  /*6a0c0*/  IMAD.U32 R155, R249, 0x10000, RZ ;  /* 0x00010000f99b7824 */ /* 0x004fe200078e00ff */
[----:B------:R-:W-:-:S05]  /*6a0d0*/  SHF.L.U32 R249, R124, 0x10, RZ ;  /* 0x000000107cf97819 */ /* 0x000fca00000006ff */
[----:B------:R-:W-:Y:S01]  /*6a0e0*/  FFMA.FTZ R154, R154, R155, R249 ;  /* 0x0000009b9a9a7223 */ /* 0x000fe200000100f9 */
[----:B------:R-:W-:Y:S01]  /*6a0f0*/  FMUL.FTZ R155, R153, R72 ;  /* 0x00000048999b7220 */ /* 0x000fe20000410000 */
[----:B------:R-:W2:Y:S04]  /*6a100*/  LDL R249, [R1+0xdc] ;  /* 0x0000dc0001f97983 */ /* 0x000ea80000100800 */
[----:B------:R-:W4:Y:S01]  /*6a110*/  LDL R72, [R1+0xd8] ;  /* 0x0000d80001487983 */ /* 0x000f220000100800 */
[----:B--2---:R-:W-:Y:S01]  /*6a120*/  SHF.L.U32 R249, R249, 0x10, RZ ;  /* 0x00000010f9f97819 */ /* 0x004fe200000006ff */
[----:B----4-:R-:W-:-:S04]  /*6a130*/  IMAD.U32 R72, R72, 0x10000, RZ ;  /* 0x0001000048487824 */ /* 0x010fc800078e00ff */
[----:B------:R-:W-:Y:S02]  /*6a140*/  FFMA.FTZ R72, R155, R72, R249 ;  /* 0x000000489b487223 */ /* 0x000fe400000100f9 */
[----:B------:R-:W2:Y:S01]  /*6a150*/  LDL R249, [R1+0xe0] ;  /* 0x0000e00001f97983 */ /* 0x000ea20000100800 */
[----:B---3--:R-:W-:Y:S02]  /*6a160*/  SHF.L.U32 R250, R250, 0x10, RZ ;  /* 0x00000010fafa7819 */ /* 0x008fe400000006ff */
[----:B------:R-:W-:Y:S02]  /*6a170*/  F2FP.BF16.F32.PACK_AB R74, R248, R74 ;  /* 0x0000004af84a723e */ /* 0x000fe400000010ff */
[----:B------:R-:W-:Y:S02]  /*6a180*/  F2FP.BF16.F32.PACK_AB R73, R77, R73 ;  /* 0x000000494d49723e */ /* 0x000fe400000010ff */
[----:B------:R-:W-:Y:S02]  /*6a190*/  F2FP.BF16.F32.PACK_AB R72, R72, R76 ;  /* 0x0000004c4848723e */ /* 0x000fe400000010ff */
[----:B------:R-:W-:-:S02]  /*6a1a0*/  F2FP.BF16.F32.PACK_AB R79, R79, R159 ;  /* 0x0000009f4f4f723e */ /* 0x000fc400000010ff */
[----:B------:R-:W-:Y:S01]  /*6a1b0*/  F2FP.BF16.F32.PACK_AB R78, R158, R78 ;  /* 0x0000004e9e4e723e */ /* 0x000fe200000010ff */
[----:B--2---:R-:W-:-:S04]  /*6a1c0*/  IMAD.U32 R249, R249, 0x10000, RZ ;  /* 0x00010000f9f97824 */ /* 0x004fc800078e00ff */
        /* <DEDUP_REMOVED lines=9> */
[----:B------:R-:W-:-:S07]  /*6a260*/  VIADD R10, R10, 0x20 ;  /* 0x000000200a0a7836 */ /* 0x000fce0000000000 */
.L_x_1572:
[----:B------:R-:W-:Y:S05]  /*6a270*/  BSYNC.RECONVERGENT B0 ;  /* 0x0000000000007941 */ /* 0x000fea0003800200 */
.L_x_1571:
[----:B------:R-:W-:Y:S01]  /*6a280*/  LOP3.LUT P0, RZ, R18, 0x2000, RZ, 0xc0, !PT ;  /* 0x0000200012ff7812 */ /* 0x000fe2000780c0ff */
        /* <DEDUP_REMOVED lines=12> */
[----:B0-----:R-:W-:-:S03]  /*6a350*/  IMAD.U32 R76, R175, 0x10000, RZ ;  /* 0x00010000af4c7824 */ /* 0x001fc600078e00ff */
[----:B------:R-:W5:Y:S04]  /*6a360*/  LDL R158, [R1+0x140] ;  /* 0x00014000019e7983 */ /* 0x000f680000100800 */
[----:B------:R-:W5:Y:S04]  /*6a370*/  LDL R157, [R1+0x144] ;  /* 0x00014400019d7983 */ /* 0x000f680000100800 */
[----:B------:R-:W5:Y:S04]  /*6a380*/  LDL R249, [R1+0x54] ;  /* 0x0000540001f97983 */ /* 0x000f680000100800 */
[----:B------:R-:W5:Y:S01]  /*6a390*/  LDL R250, [R1+0x134] ;  /* 0x0001340001fa7983 */ /* 0x000f620000100800 */
[----:B----4-:R-:W-:Y:S01]  /*6a3a0*/  SHF.L.U32 R75, R74, 0x10, RZ ;  /* 0x000000104a4b7819 */ /* 0x010fe200000006ff */
[----:B------:R-:W-:Y:S01]  /*6a3b0*/  IMAD.U32 R74, R131, 0x10000, RZ ;  /* 0x00010000834a7824 */ /* 0x000fe200078e00ff */
[----:B--2---:R-:W-:-:S03]  /*6a3c0*/  SHF.L.U32 R73, R73, 0x10, RZ ;  /* 0x0000001049497819 */ /* 0x004fc600000006ff */
[C---:B------:R-:W-:Y:S02]  /*6a3d0*/  FFMA.FTZ R75, R72.reuse, R75, R76 ;  /* 0x0000004b484b7223 */ /* 0x040fe4000001004c */
[----:B------:R-:W-:Y:S01]  /*6a3e0*/  FFMA.FTZ R159, R72, R73, R74 ;  /* 0x00000049489f7223 */ /* 0x000fe2000001004a */
[----:B---3--:R-:W-:Y:S01]  /*6a3f0*/  SHF.L.U32 R74, R154, 0x10, RZ ;  /* 0x000000109a4a7819 */ /* 0x008fe200000006ff */
[----:B-----5:R-:W-:Y:S01]  /*6a400*/  IMAD.U32 R76, R155, 0x10000, RZ ;  /* 0x000100009b4c7824 */ /* 0x020fe200078e00ff */
[----:B------:R-:W2:Y:S04]  /*6a410*/  LDL R154, [R1+0x138] ;  /* 0x00013800019a7983 */ /* 0x000ea80000100800 */
[----:B------:R-:W3:Y:S01]  /*6a420*/  LDL R155, [R1+0x13c] ;  /* 0x00013c00019b7983 */ /* 0x000ee20000100800 */
[----:B------:R-:W-:-:S03]  /*6a430*/  SHF.L.U32 R72, R156, 0x10, RZ ;  /* 0x000000109c487819 */ /* 0x000fc600000006ff */
[----:B------:R-:W4:Y:S01]  /*6a440*/  LDL R156, [R1+0x44] ;  /* 0x00004400019c7983 */ /* 0x000f220000100800 */
[----:B------:R-:W-:Y:S01]  /*6a450*/  FADD.FTZ R73, R101, -R152 ;  /* 0x8000009865497221 */ /* 0x000fe20000010000 */
[----:B------:R-:W-:-:S03]  /*6a460*/  IMAD.U32 R79, R79, 0x10000, RZ ;  /* 0x000100004f4f7824 */ /* 0x000fc600078e00ff */
        /* <DEDUP_REMOVED lines=8> */
[----:B------:R-:W-:-:S03]  /*6a4f0*/  IMAD.U32 R76, R130, 0x10000, RZ ;  /* 0x00010000824c7824 */ /* 0x000fc600078e00ff */
[C---:B------:R-:W-:Y:S01]  /*6a500*/  FFMA.FTZ R74, R73.reuse, R74, R77 ;  /* 0x0000004a494a7223 */ /* 0x040fe2000001004d */
[----:B------:R-:W-:Y:S01]  /*6a510*/  FFMA.FTZ R78, R73, R78, R76 ;  /* 0x0000004e494e7223 */ /* 0x000fe2000001004c */
[----:B------:R-:W-:Y:S01]  /*6a520*/  FADD.FTZ R73, R91, -R152 ;  /* 0x800000985b497221 */ /* 0x000fe20000010000 */
[----:B------:R-:W-:Y:S01]  /*6a530*/  SHF.L.U32 R76, R158, 0x10, RZ ;  /* 0x000000109e4c7819 */ /* 0x000fe200000006ff */
[----:B------:R-:W-:Y:S02]  /*6a540*/  IMAD.U32 R77, R157, 0x10000, RZ ;  /* 0x000100009d4d7824 */ /* 0x000fe400078e00ff */
[----:B------:R-:W-:Y:S01]  /*6a550*/  FMUL.FTZ R73, R153, R73 ;  /* 0x0000004999497220 */ /* 0x000fe20000410000 */
[----:B------:R-:W5:Y:S03]  /*6a560*/  LDL R157, [R1+0x12c] ;  /* 0x00012c00019d7983 */ /* 0x000f660000100800 */
[----:B------:R-:W-:Y:S01]  /*6a570*/  FFMA.FTZ R158, R73, R76, R77 ;  /* 0x0000004c499e7223 */ /* 0x000fe2000001004d */
[----:B--2---:R-:W-:Y:S01]  /*6a580*/  SHF.L.U32 R154, R154, 0x10, RZ ;  /* 0x000000109a9a7819 */ /* 0x004fe200000006ff */
[----:B---3--:R-:W-:-:S04]  /*6a590*/  IMAD.U32 R155, R155, 0x10000, RZ ;  /* 0x000100009b9b7824 */ /* 0x008fc800078e00ff */
[----:B------:R-:W-:Y:S01]  /*6a5a0*/  FFMA.FTZ R248, R73, R154, R155 ;  /* 0x0000009a49f87223 */ /* 0x000fe2000001009b */
[----:B------:R-:W-:Y:S01]  /*6a5b0*/  FADD.FTZ R73, R26, -R152 ;  /* 0x800000981a497221 */ /* 0x000fe20000010000 */
[----:B----4-:R-:W-:Y:S01]  /*6a5c0*/  SHF.L.U32 R77, R156, 0x10, RZ ;  /* 0x000000109c4d7819 */ /* 0x010fe200000006ff */
[----:B------:R-:W-:Y:S02]  /*6a5d0*/  IMAD.U32 R154, R129, 0x10000, RZ ;  /* 0x00010000819a7824 */ /* 0x000fe400078e00ff */
[----:B------:R-:W-:Y:S01]  /*6a5e0*/  FMUL.FTZ R76, R153, R73 ;  /* 0x00000049994c7220 */ /* 0x000fe20000410000 */
[----:B------:R-:W-:Y:S01]  /*6a5f0*/  SHF.L.U32 R73, R249, 0x10, RZ ;  /* 0x00000010f9497819 */ /* 0x000fe200000006ff */
[----:B------:R-:W-:Y:S01]  /*6a600*/  IMAD.U32 R155, R173, 0x10000, RZ ;  /* 0x00010000ad9b7824 */ /* 0x000fe200078e00ff */
[----:B------:R-:W2:Y:S01]  /*6a610*/  LDL R249, [R1+0x40] ;  /* 0x0000400001f97983 */ /* 0x000ea20000100800 */
[C---:B------:R-:W-:Y:S02]  /*6a620*/  FFMA.FTZ R156, R76.reuse, R77, R154 ;  /* 0x0000004d4c9c7223 */ /* 0x040fe4000001009a */
[----:B------:R-:W-:Y:S01]  /*6a630*/  FFMA.FTZ R73, R76, R73, R155 ;  /* 0x000000494c497223 */ /* 0x000fe2000001009b */
[----:B------:R-:W3:Y:S04]  /*6a640*/  LDL R154, [R1+0x128] ;  /* 0x00012800019a7983 */ /* 0x000ee80000100800 */
[----:B------:R-:W4:Y:S01]  /*6a650*/  LDL R155, [R1+0x130] ;  /* 0x00013000019b7983 */ /* 0x000f220000100800 */
[----:B------:R-:W-:-:S04]  /*6a660*/  FADD.FTZ R76, R50, -R152 ;  /* 0x80000098324c7221 */ /* 0x000fc80000010000 */
[----:B------:R-:W-:Y:S01]  /*6a670*/  FMUL.FTZ R76, R153, R76 ;  /* 0x0000004c994c7220 */ /* 0x000fe20000410000 */
[----:B-----5:R-:W-:Y:S01]  /*6a680*/  IMAD.U32 R157, R157, 0x10000, RZ ;  /* 0x000100009d9d7824 */ /* 0x020fe200078e00ff */
[----:B---3--:R-:W-:Y:S02]  /*6a690*/  SHF.L.U32 R77, R154, 0x10, RZ ;  /* 0x000000109a4d7819 */ /* 0x008fe400000006ff */
[----:B----4-:R-:W-:Y:S01]  /*6a6a0*/  SHF.L.U32 R154, R155, 0x10, RZ ;  /* 0x000000109b9a7819 */ /* 0x010fe200000006ff */
[----:B------:R-:W-:Y:S02]  /*6a6b0*/  IMAD.U32 R155, R250, 0x10000, RZ ;  /* 0x00010000fa9b7824 */ /* 0x000fe400078e00ff */
[----:B------:R-:W-:Y:S01]  /*6a6c0*/  FFMA.FTZ R77, R76, R77, R157 ;  /* 0x0000004d4c4d7223 */ /* 0x000fe2000001009d */
[----:B------:R-:W-:Y:S01]  /*6a6d0*/  F2FP.BF16.F32.PACK_AB R75, R72, R75 ;  /* 0x0000004b484b723e */ /* 0x000fe200000010ff */
[----:B------:R-:W3:Y:S01]  /*6a6e0*/  LDL R250, [R1+0x124] ;  /* 0x0001240001fa7983 */ /* 0x000ee20000100800 */
        /* <DEDUP_REMOVED lines=8> */
[----:B--2---:R-:W-:Y:S01]  /*6a770*/  SHF.L.U32 R155, R249, 0x10, RZ ;  /* 0x00000010f99b7819 */ /* 0x004fe200000006ff */
[----:B------:R-:W-:-:S04]  /*6a780*/  IMAD.U32 R249, R128, 0x10000, RZ ;  /* 0x0001000080f97824 */ /* 0x000fc800078e00ff */
[----:B------:R-:W-:Y:S01]  /*6a790*/  FFMA.FTZ R154, R154, R155, R249 ;  /* 0x0000009b9a9a7223 */ /* 0x000fe200000100f9 */
[----:B------:R-:W-:Y:S01]  /*6a7a0*/  FMUL.FTZ R155, R153, R72 ;  /* 0x00000048999b7220 */ /* 0x000fe20000410000 */
[----:B------:R-:W2:Y:S04]  /*6a7b0*/  LDL R249, [R1+0x11c] ;  /* 0x00011c0001f97983 */ /* 0x000ea80000100800 */
[----:B------:R-:W4:Y:S01]  /*6a7c0*/  LDL R72, [R1+0x118] ;  /* 0x0001180001487983 */ /* 0x000f220000100800 */
[----:B--2---:R-:W-:Y:S01]  /*6a7d0*/  IMAD.U32 R249, R249, 0x10000, RZ ;  /* 0x00010000f9f97824 */ /* 0x004fe200078e00ff */
[----:B----4-:R-:W-:-:S05]  /*6a7e0*/  SHF.L.U32 R72, R72, 0x10, RZ ;  /* 0x0000001048487819 */ /* 0x010fca00000006ff */
[----:B------:R-:W-:Y:S02]  /*6a7f0*/  FFMA.FTZ R72, R155, R72, R249 ;  /* 0x000000489b487223 */ /* 0x000fe400000100f9 */
[----:B------:R-:W2:Y:S01]  /*6a800*/  LDL R249, [R1+0x120] ;  /* 0x0001200001f97983 */ /* 0x000ea20000100800 */
[----:B---3--:R-:W-:Y:S01]  /*6a810*/  IMAD.U32 R250, R250, 0x10000, RZ ;  /* 0x00010000fafa7824 */ /* 0x008fe200078e00ff */
[----:B------:R-:W-:Y:S02]  /*6a820*/  F2FP.BF16.F32.PACK_AB R74, R248, R74 ;  /* 0x0000004af84a723e */ /* 0x000fe400000010ff */
[----:B------:R-:W-:Y:S02]  /*6a830*/  F2FP.BF16.F32.PACK_AB R73, R77, R73 ;  /* 0x000000494d49723e */ /* 0x000fe400000010ff */
[----:B------:R-:W-:Y:S02]  /*6a840*/  F2FP.BF16.F32.PACK_AB R72, R72, R76 ;  /* 0x0000004c4848723e */ /* 0x000fe400000010ff */
[----:B------:R-:W-:-:S02]  /*6a850*/  F2FP.BF16.F32.PACK_AB R79, R79, R159 ;  /* 0x0000009f4f4f723e */ /* 0x000fc400000010ff */
[----:B------:R-:W-:Y:S02]  /*6a860*/  F2FP.BF16.F32.PACK_AB R78, R158, R78 ;  /* 0x0000004e9e4e723e */ /* 0x000fe400000010ff */
[----:B--2---:R-:W-:-:S05]  /*6a870*/  SHF.L.U32 R249, R249, 0x10, RZ ;  /* 0x00000010f9f97819 */ /* 0x004fca00000006ff */
        /* <DEDUP_REMOVED lines=10> */
.L_x_1574:
[----:B------:R-:W-:Y:S05]  /*6a920*/  BSYNC.RECONVERGENT B0 ;  /* 0x0000000000007941 */ /* 0x000fea0003800200 */
.L_x_1573:
[----:B------:R-:W-:Y:S01]  /*6a930*/  LOP3.LUT P0, RZ, R18, 0x800, RZ, 0xc0, !PT ;  /* 0x0000080012ff7812 */ /* 0x000fe2000780c0ff */
[----:B------:R-:W-:-:S12]  /*6a940*/  BSSY.RECONVERGENT B0, `(.L_x_1575) ;  /* 0x0000069000007945 */ /* 0x000fd80003800200 */
[----:B------:R-:W-:Y:S05]  /*6a950*/  @!P0 BRA `(.L_x_1576) ;  /* 0x00000004009c8947 */ /* 0x000fea0003800000 */
[----:B------:R-:W5:Y:S04]  /*6a960*/  LDL R74, [R1+0x3c] ;  /* 0x00003c00014a7983 */ /* 0x000f680000100800 */
[----:B-1234-:R-:W2:Y:S04]  /*6a970*/  LDL R73, [R1+0x2c] ;  /* 0x00002c0001497983 */ /* 0x01eea80000100800 */
[----:B------:R-:W3:Y:S04]  /*6a980*/  LDL R155, [R1+0x18c] ;  /* 0x00018c00019b7983 */ /* 0x000ee80000100800 */
[----:B------:R-:W4:Y:S04]  /*6a990*/  LDL R154, [R1+0x190] ;  /* 0x00019000019a7983 */ /* 0x000f280000100800 */
[----:B------:R-:W4:Y:S04]  /*6a9a0*/  LDL R156, [R1+0x188] ;  /* 0x00018800019c7983 */ /* 0x000f280000100800 */
[----:B------:R-:W4:Y:S01]  /*6a9b0*/  LDL R79, [R1+0x194] ;  /* 0x00019400014f7983 */ /* 0x000f220000100800 */
[----:B------:R-:W-:-:S03]  /*6a9c0*/  FADD.FTZ R72, R88, -R152 ;  /* 0x8000009858487221 */ /* 0x000fc60000010000 */
[----:B------:R-:W4:Y:S01]  /*6a9d0*/  LDL R77, [R1+0x38] ;  /* 0x00003800014d7983 */ /* 0x000f220000100800 */
[----:B0-----:R-:W-:Y:S01]  /*6a9e0*/  SHF.L.U32 R76, R179, 0x10, RZ ;  /* 0x00000010b34c7819 */ /* 0x001fe200000006ff */
[----:B------:R-:W-:Y:S02]  /*6a9f0*/  FMUL.FTZ R72, R153, R72 ;  /* 0x0000004899487220 */ /* 0x000fe40000410000 */
[----:B------:R-:W4:Y:S04]  /*6aa00*/  LDL R78, [R1+0x28] ;  /* 0x00002800014e7983 */ /* 0x000f280000100800 */
[----:B------:R-:W4:Y:S04]  /*6aa10*/  LDL R157, [R1+0x184] ;  /* 0x00018400019d7983 */ /* 0x000f280000100800 */
[----:B------:R-:W4:Y:S04]  /*6aa20*/  LDL R158, [R1+0x180] ;  /* 0x00018000019e7983 */ /* 0x000f280000100800 */
[----:B------:R-:W4:Y:S04]  /*6aa30*/  LDL R249, [R1+0x34] ;  /* 0x0000340001f97983 */ /* 0x000f280000100800 */
[----:B------:R-:W4:Y:S01]  /*6aa40*/  LDL R250, [R1+0x174] ;  /* 0x0001740001fa7983 */ /* 0x000f220000100800 */
[----:B-----5:R-:W-:Y:S01]  /*6aa50*/  IMAD.U32 R75, R74, 0x10000, RZ ;  /* 0x000100004a4b7824 */ /* 0x020fe200078e00ff */
[----:B------:R-:W-:Y:S01]  /*6aa60*/  SHF.L.U32 R74, R135, 0x10, RZ ;  /* 0x00000010874a7819 */ /* 0x000fe200000006ff */
[----:B--2---:R-:W-:-:S02]  /*6aa70*/  IMAD.U32 R73, R73, 0x10000, RZ ;  /* 0x0001000049497824 */ /* 0x004fc400078e00ff */
[C---:B------:R-:W-:Y:S02]  /*6aa80*/  FFMA.FTZ R75, R72.reuse, R75, R76 ;  /* 0x0000004b484b7223 */ /* 0x040fe4000001004c */
[----:B------:R-:W-:Y:S01]  /*6aa90*/  FFMA.FTZ R159, R72, R73, R74 ;  /* 0x00000049489f7223 */ /* 0x000fe2000001004a */
[----:B---3--:R-:W-:Y:S02]  /*6aaa0*/  SHF.L.U32 R76, R155, 0x10, RZ ;  /* 0x000000109b4c7819 */ /* 0x008fe400000006ff */
[----:B------:R-:W2:Y:S01]  /*6aab0*/  LDL R155, [R1+0x17c] ;  /* 0x00017c00019b7983 */ /* 0x000ea20000100800 */
[----:B----4-:R-:W-:-:S03]  /*6aac0*/  IMAD.U32 R74, R154, 0x10000, RZ ;  /* 0x000100009a4a7824 */ /* 0x010fc600078e00ff */
        /* <DEDUP_REMOVED lines=80> */
.L_x_1576:
[----:B------:R-:W-:Y:S05]  /*6afd0*/  BSYNC.RECONVERGENT B0 ;  /* 0x0000000000007941 */ /* 0x000fea0003800200 */
.L_x_1575:
[----:B------:R-:W-:Y:S01]  /*6afe0*/  LOP3.LUT P0, RZ, R18, 0x400, RZ, 0xc0, !PT ;  /* 0x0000040012ff7812 */ /* 0x000fe2000780c0ff */
[----:B------:R-:W-:-:S12]  /*6aff0*/  BSSY.RECONVERGENT B0, `(.L_x_1577) ;  /* 0x0000069000007945 */ /* 0x000fd80003800200 */
[----:B------:R-:W-:Y:S05]  /*6b000*/  @!P0 BRA `(.L_x_1578) ;  /* 0x00000004009c8947 */ /* 0x000fea0003800000 */
[----:B------:R-:W5:Y:S04]  /*6b010*/  LDL R74, [R1+0x1c] ;  /* 0x00001c00014a7983 */ /* 0x000f680000100800 */
[----:B01234-:R-:W2:Y:S04]  /*6b020*/  LDL R73, [R1+0xc] ;  /* 0x00000c0001497983 */ /* 0x01fea80000100800 */
[----:B------:R-:W3:Y:S04]  /*6b030*/  LDL R154, [R1+0x1d0] ;  /* 0x0001d000019a7983 */ /* 0x000ee80000100800 */
[----:B------:R-:W4:Y:S04]  /*6b040*/  LDL R155, [R1+0x1cc] ;  /* 0x0001cc00019b7983 */ /* 0x000f280000100800 */
[----:B------:R-:W4:Y:S04]  /*6b050*/  LDL R156, [R1+0x1c8] ;  /* 0x0001c800019c7983 */ /* 0x000f280000100800 */
[----:B------:R-:W4:Y:S01]  /*6b060*/  LDL R79, [R1+0x1d4] ;  /* 0x0001d400014f7983 */ /* 0x000f220000100800 */
[----:B------:R-:W-:-:S03]  /*6b070*/  FADD.FTZ R72, R86, -R152 ;  /* 0x8000009856487221 */ /* 0x000fc60000010000 */
[----:B------:R-:W4:Y:S01]  /*6b080*/  LDL R77, [R1+0x18] ;  /* 0x00001800014d7983 */ /* 0x000f220000100800 */
[----:B------:R-:W-:-:S03]  /*6b090*/  FMUL.FTZ R72, R153, R72 ;  /* 0x0000004899487220 */ /* 0x000fc60000410000 */
[----:B------:R-:W4:Y:S01]  /*6b0a0*/  LDL R78, [R1+0x8] ;  /* 0x00000800014e7983 */ /* 0x000f220000100800 */
[----:B------:R-:W-:-:S03]  /*6b0b0*/  IMAD.U32 R76, R183, 0x10000, RZ ;  /* 0x00010000b74c7824 */ /* 0x000fc600078e00ff */
[----:B------:R-:W4:Y:S04]  /*6b0c0*/  LDL R158, [R1+0x1c0] ;  /* 0x0001c000019e7983 */ /* 0x000f280000100800 */
[----:B------:R-:W4:Y:S04]  /*6b0d0*/  LDL R157, [R1+0x1c4] ;  /* 0x0001c400019d7983 */ /* 0x000f280000100800 */
[----:B------:R-:W4:Y:S04]  /*6b0e0*/  LDL R249, [R1+0x14] ;  /* 0x0000140001f97983 */ /* 0x000f280000100800 */
[----:B------:R-:W4:Y:S01]  /*6b0f0*/  LDL R250, [R1+0x1b4] ;  /* 0x0001b40001fa7983 */ /* 0x000f220000100800 */
[----:B-----5:R-:W-:Y:S01]  /*6b100*/  SHF.L.U32 R75, R74, 0x10, RZ ;  /* 0x000000104a4b7819 */ /* 0x020fe200000006ff */
[----:B------:R-:W-:Y:S01]  /*6b110*/  IMAD.U32 R74, R139, 0x10000, RZ ;  /* 0x000100008b4a7824 */ /* 0x000fe200078e00ff */
[----:B--2---:R-:W-:-:S03]  /*6b120*/  SHF.L.U32 R73, R73, 0x10, RZ ;  /* 0x0000001049497819 */ /* 0x004fc600000006ff */
[C---:B------:R-:W-:Y:S02]  /*6b130*/  FFMA.FTZ R75, R72.reuse, R75, R76 ;  /* 0x0000004b484b7223 */ /* 0x040fe4000001004c */
[----:B------:R-:W-:Y:S01]  /*6b140*/  FFMA.FTZ R159, R72, R73, R74 ;  /* 0x00000049489f7223 */ /* 0x000fe2000001004a */
[----:B---3--:R-:W-:Y:S01]  /*6b150*/  SHF.L.U32 R74, R154, 0x10, RZ ;  /* 0x000000109a4a7819 */ /* 0x008fe200000006ff */
[----:B----4-:R-:W-:Y:S01]  /*6b160*/  IMAD.U32 R76, R155, 0x10000, RZ ;  /* 0x000100009b4c7824 */ /* 0x010fe200078e00ff */
        /* <DEDUP_REMOVED lines=32> */
[----:B------:R-:W2:Y:S01]  /*6b370*/  LDL R249, [R1] ;  /* 0x0000000001f97983 */ /* 0x000ea20000100800 */
        /* <DEDUP_REMOVED lines=48> */
.L_x_1578:
[----:B------:R-:W-:Y:S05]  /*6b680*/  BSYNC.RECONVERGENT B0 ;  /* 0x0000000000007941 */ /* 0x000fea0003800200 */
.L_x_1577:
[----:B------:R-:W-:Y:S01]  /*6b690*/  LOP3.LUT P0, RZ, R18, 0x200, RZ, 0xc0, !PT ;  /* 0x0000020012ff7812 */ /* 0x000fe2000780c0ff */
        /* <DEDUP_REMOVED lines=9> */
[----:B------:R-:W-:Y:S01]  /*6b730*/  SHF.L.U32 R74, R143, 0x10, RZ ;  /* 0x000000108f4a7819 */ /* 0x000fe200000006ff */
[----:B------:R-:W-:Y:S01]  /*6b740*/  FMUL.FTZ R72, R153, R72 ;  /* 0x0000004899487220 */ /* 0x000fe20000410000 */
[----:B------:R-:W-:Y:S01]  /*6b750*/  IMAD.U32 R73, R243, 0x10000, RZ ;  /* 0x00010000f3497824 */ /* 0x000fe200078e00ff */
[----:B------:R-:W4:Y:S02]  /*6b760*/  LDL R156, [R1+0x204] ;  /* 0x00020400019c7983 */ /* 0x000f240000100800 */
[C---:B------:R-:W-:Y:S01]  /*6b770*/  FFMA.FTZ R75, R72.reuse, R75, R76 ;  /* 0x0000004b484b7223 */ /* 0x040fe2000001004c */
[----:B------:R-:W-:Y:S01]  /*6b780*/  FFMA.FTZ R159, R72, R73, R74 ;  /* 0x00000049489f7223 */ /* 0x000fe2000001004a */
[----:B------:R-:W4:Y:S04]  /*6b790*/  LDL R154, [R1+0x1f8] ;  /* 0x0001f800019a7983 */ /* 0x000f280000100800 */
[----:B------:R-:W4:Y:S04]  /*6b7a0*/  LDL R157, [R1+0x200] ;  /* 0x00020000019d7983 */ /* 0x000f280000100800 */
[----:B------:R-:W4:Y:S04]  /*6b7b0*/  LDL R249, [R1+0x1f4] ;  /* 0x0001f40001f97983 */ /* 0x000f280000100800 */
[----:B------:R-:W4:Y:S01]  /*6b7c0*/  LDL R250, [R1+0x1f0] ;  /* 0x0001f00001fa7983 */ /* 0x000f220000100800 */
[----:B-----5:R-:W-:-:S03]  /*6b7d0*/  IMAD.U32 R72, R155, 0x10000, RZ ;  /* 0x000100009b487824 */ /* 0x020fc600078e00ff */
[----:B------:R-:W5:Y:S01]  /*6b7e0*/  LDL R155, [R1+0x1fc] ;  /* 0x0001fc00019b7983 */ /* 0x000f620000100800 */
[----:B------:R-:W-:Y:S01]  /*6b7f0*/  FADD.FTZ R73, R98, -R152 ;  /* 0x8000009862497221 */ /* 0x000fe20000010000 */
[----:B--2---:R-:W-:-:S03]  /*6b800*/  SHF.L.U32 R76, R79, 0x10, RZ ;  /* 0x000000104f4c7819 */ /* 0x004fc600000006ff */
[----:B------:R-:W-:Y:S01]  /*6b810*/  FMUL.FTZ R73, R153, R73 ;  /* 0x0000004999497220 */ /* 0x000fe20000410000 */
[----:B---3--:R-:W-:Y:S01]  /*6b820*/  SHF.L.U32 R79, R77, 0x10, RZ ;  /* 0x000000104d4f7819 */ /* 0x008fe200000006ff */
[----:B----4-:R-:W-:Y:S02]  /*6b830*/  IMAD.U32 R74, R78, 0x10000, RZ ;  /* 0x000100004e4a7824 */ /* 0x010fe400078e00ff */
[C---:B------:R-:W-:Y:S02]  /*6b840*/  FFMA.FTZ R72, R73.reuse, R72, R76 ;  /* 0x0000004849487223 */ /* 0x040fe4000001004c */
        /* <DEDUP_REMOVED lines=13> */
[----:B------:R-:W-:Y:S02]  /*6b920*/  IMAD.U32 R76, R157, 0x10000, RZ ;  /* 0x000100009d4c7824 */ /* 0x000fe400078e00ff */
[----:B------:R-:W2:Y:S02]  /*6b930*/  LDL R157, [R1+0x1ec] ;  /* 0x0001ec00019d7983 */ /* 0x000ea40000100800 */
[----:B------:R-:W-:Y:S01]  /*6b940*/  FFMA.FTZ R158, R73, R76, R77 ;  /* 0x0000004c499e7223 */ /* 0x000fe2000001004d */
[----:B-----5:R-:W-:-:S05]  /*6b950*/  SHF.L.U32 R155, R155, 0x10, RZ ;  /* 0x000000109b9b7819 */ /* 0x020fca00000006ff */
[----:B------:R-:W-:Y:S01]  /*6b960*/  FFMA.FTZ R248, R73, R154, R155 ;  /* 0x0000009a49f87223 */ /* 0x000fe2000001009b */
[----:B------:R-:W-:Y:S01]  /*6b970*/  FADD.FTZ R73, R32, -R152 ;  /* 0x8000009820497221 */ /* 0x000fe20000010000 */
[----:B------:R-:W-:-:S03]  /*6b980*/  SHF.L.U32 R155, R185, 0x10, RZ ;  /* 0x00000010b99b7819 */ /* 0x000fc600000006ff */
[----:B------:R-:W-:Y:S01]  /*6b990*/  FMUL.FTZ R76, R153, R73 ;  /* 0x00000049994c7220 */ /* 0x000fe20000410000 */
[----:B------:R-:W-:-:S04]  /*6b9a0*/  IMAD.U32 R73, R245, 0x10000, RZ ;  /* 0x00010000f5497824 */ /* 0x000fc800078e00ff */
[----:B------:R-:W-:Y:S02]  /*6b9b0*/  FFMA.FTZ R73, R76, R73, R155 ;  /* 0x000000494c497223 */ /* 0x000fe4000001009b */
[----:B------:R-:W3:Y:S01]  /*6b9c0*/  LDL R155, [R1+0x1e8] ;  /* 0x0001e800019b7983 */ /* 0x000ee20000100800 */
[----:B------:R-:W-:Y:S01]  /*6b9d0*/  SHF.L.U32 R154, R141, 0x10, RZ ;  /* 0x000000108d9a7819 */ /* 0x000fe200000006ff */
[----:B------:R-:W-:-:S04]  /*6b9e0*/  IMAD.U32 R77, R241, 0x10000, RZ ;  /* 0x00010000f14d7824 */ /* 0x000fc800078e00ff */
[----:B------:R-:W-:Y:S01]  /*6b9f0*/  FFMA.FTZ R156, R76, R77, R154 ;  /* 0x0000004d4c9c7223 */ /* 0x000fe2000001009a */
[--C-:B------:R-:W-:Y:S01]  /*6ba00*/  FADD.FTZ R76, R44, -R152.reuse ;  /* 0x800000982c4c7221 */ /* 0x100fe20000010000 */
[----:B------:R-:W-:Y:S01]  /*6ba10*/  IMAD.U32 R154, R250, 0x10000, RZ ;  /* 0x00010000fa9a7824 */ /* 0x000fe200078e00ff */
[----:B------:R-:W-:Y:S02]  /*6ba20*/  F2FP.BF16.F32.PACK_AB R75, R72, R75 ;  /* 0x0000004b484b723e */ /* 0x000fe400000010ff */
[----:B------:R-:W-:Y:S01]  /*6ba30*/  FMUL.FTZ R76, R153, R76 ;  /* 0x0000004c994c7220 */ /* 0x000fe20000410000 */
[----:B--2---:R-:W-:Y:S01]  /*6ba40*/  SHF.L.U32 R157, R157, 0x10, RZ ;  /* 0x000000109d9d7819 */ /* 0x004fe200000006ff */
[----:B------:R-:W-:Y:S01]  /*6ba50*/  FADD.FTZ R72, R31, -R152 ;  /* 0x800000981f487221 */ /* 0x000fe20000010000 */
[----:B------:R-:W2:Y:S01]  /*6ba60*/  LDL R250, [R1+0x1e4] ;  /* 0x0001e40001fa7983 */ /* 0x000ea20000100800 */
[----:B---3--:R-:W-:Y:S01]  /*6ba70*/  IMAD.U32 R77, R155, 0x10000, RZ ;  /* 0x000100009b4d7824 */ /* 0x008fe200078e00ff */
[----:B------:R-:W-:-:S03]  /*6ba80*/  SHF.L.U32 R155, R249, 0x10, RZ ;  /* 0x00000010f99b7819 */ /* 0x000fc600000006ff */
[C---:B------:R-:W-:Y:S02]  /*6ba90*/  FFMA.FTZ R77, R76.reuse, R77, R157 ;  /* 0x0000004d4c4d7223 */ /* 0x040fe4000001009d */
[----:B------:R-:W-:Y:S01]  /*6baa0*/  FFMA.FTZ R157, R76, R154, R155 ;  /* 0x0000009a4c9d7223 */ /* 0x000fe2000001009b */
[----:B------:R-:W-:Y:S01]  /*6bab0*/  FADD.FTZ R76, R113, -R152 ;  /* 0x80000098714c7221 */ /* 0x000fe20000010000 */
[----:B------:R-:W-:-:S03]  /*6bac0*/  SHF.L.U32 R155, R184, 0x10, RZ ;  /* 0x00000010b89b7819 */ /* 0x000fc600000006ff */
[----:B------:R-:W-:Y:S01]  /*6bad0*/  FMUL.FTZ R154, R153, R76 ;  /* 0x0000004c999a7220 */ /* 0x000fe20000410000 */
[----:B------:R-:W-:Y:S01]  /*6bae0*/  IMAD.U32 R76, R244, 0x10000, RZ ;  /* 0x00010000f44c7824 */ /* 0x000fe200078e00ff */
[----:B------:R-:W-:-:S03]  /*6baf0*/  SHF.L.U32 R249, R140, 0x10, RZ ;  /* 0x000000108cf97819 */ /* 0x000fc600000006ff */
[----:B------:R-:W-:Y:S01]  /*6bb00*/  FFMA.FTZ R76, R154, R76, R155 ;  /* 0x0000004c9a4c7223 */ /* 0x000fe2000001009b */
[----:B------:R-:W-:-:S04]  /*6bb10*/  IMAD.U32 R155, R240, 0x10000, RZ ;  /* 0x00010000f09b7824 */ /* 0x000fc800078e00ff */
[----:B------:R-:W-:Y:S01]  /*6bb20*/  FFMA.FTZ R154, R154, R155, R249 ;  /* 0x0000009b9a9a7223 */ /* 0x000fe200000100f9 */
[----:B------:R-:W-:Y:S01]  /*6bb30*/  FMUL.FTZ R155, R153, R72 ;  /* 0x00000048999b7220 */ /* 0x000fe20000410000 */
[----:B------:R-:W3:Y:S04]  /*6bb40*/  LDL R249, [R1+0x1dc] ;  /* 0x0001dc0001f97983 */ /* 0x000ee80000100800 */
[----:B------:R-:W4:Y:S01]  /*6bb50*/  LDL R72, [R1+0x1d8] ;  /* 0x0001d80001487983 */ /* 0x000f220000100800 */
[----:B---3--:R-:W-:Y:S01]  /*6bb60*/  SHF.L.U32 R249, R249, 0x10, RZ ;  /* 0x00000010f9f97819 */ /* 0x008fe200000006ff */
[----:B----4-:R-:W-:-:S04]  /*6bb70*/  IMAD.U32 R72, R72, 0x10000, RZ ;  /* 0x0001000048487824 */ /* 0x010fc800078e00ff */
[----:B------:R-:W-:Y:S02]  /*6bb80*/  FFMA.FTZ R72, R155, R72, R249 ;  /* 0x000000489b487223 */ /* 0x000fe400000100f9 */
[----:B------:R-:W3:Y:S01]  /*6bb90*/  LDL R249, [R1+0x1e0] ;  /* 0x0001e00001f97983 */ /* 0x000ee20000100800 */
[----:B--2---:R-:W-:Y:S02]  /*6bba0*/  SHF.L.U32 R250, R250, 0x10, RZ ;  /* 0x00000010fafa7819 */ /* 0x004fe400000006ff */
[----:B------:R-:W-:Y:S02]  /*6bbb0*/  F2FP.BF16.F32.PACK_AB R74, R248, R74 ;  /* 0x0000004af84a723e */ /* 0x000fe400000010ff */
[----:B------:R-:W-:Y:S02]  /*6bbc0*/  F2FP.BF16.F32.PACK_AB R73, R77, R73 ;  /* 0x000000494d49723e */ /* 0x000fe400000010ff */
[----:B------:R-:W-:Y:S02]  /*6bbd0*/  F2FP.BF16.F32.PACK_AB R72, R72, R76 ;  /* 0x0000004c4848723e */ /* 0x000fe400000010ff */
[----:B------:R-:W-:-:S02]  /*6bbe0*/  F2FP.BF16.F32.PACK_AB R79, R79, R159 ;  /* 0x0000009f4f4f723e */ /* 0x000fc400000010ff */
[----:B------:R-:W-:Y:S01]  /*6bbf0*/  F2FP.BF16.F32.PACK_AB R78, R158, R78 ;  /* 0x0000004e9e4e723e */ /* 0x000fe200000010ff */
[----:B---3--:R-:W-:-:S04]  /*6bc00*/  IMAD.U32 R249, R249, 0x10000, RZ ;  /* 0x00010000f9f97824 */ /* 0x008fc800078e00ff */
        /* <DEDUP_REMOVED lines=10> */
.L_x_1580:
[----:B------:R-:W-:Y:S05]  /*6bcb0*/  BSYNC.RECONVERGENT B0 ;  /* 0x0000000000007941 */ /* 0x000fea0003800200 */
.L_x_1579:
        /* <DEDUP_REMOVED lines=16> */
[----:B------:R-:W4:Y:S01]  /*6bdc0*/  LDL R157, [R1+0x240] ;  /* 0x00024000019d7983 */ /* 0x000f220000100800 */
[----:B------:R-:W-:-:S03]  /*6bdd0*/  FADD.FTZ R73, R97, -R152 ;  /* 0x8000009861497221 */ /* 0x000fc60000010000 */
[----:B------:R-:W4:Y:S01]  /*6bde0*/  LDL R156, [R1+0x244] ;  /* 0x00024400019c7983 */ /* 0x000f220000100800 */
[----:B------:R-:W-:-:S03]  /*6bdf0*/  FMUL.FTZ R73, R153, R73 ;  /* 0x0000004999497220 */ /* 0x000fc60000410000 */
[----:B------:R-:W4:Y:S04]  /*6be00*/  LDL R250, [R1+0x230] ;  /* 0x0002300001fa7983 */ /* 0x000f280000100800 */
[----:B------:R-:W4:Y:S01]  /*6be10*/  LDL R249, [R1+0x234] ;  /* 0x0002340001f97983 */ /* 0x000f220000100800 */
[----:B-----5:R-:W-:-:S03]  /*6be20*/  SHF.L.U32 R72, R155, 0x10, RZ ;  /* 0x000000109b487819 */ /* 0x020fc600000006ff */
[----:B------:R-:W5:Y:S01]  /*6be30*/  LDL R155, [R1+0x23c] ;  /* 0x00023c00019b7983 */ /* 0x000f620000100800 */
[----:B--2---:R-:W-:Y:S01]  /*6be40*/  IMAD.U32 R76, R79, 0x10000, RZ ;  /* 0x000100004f4c7824 */ /* 0x004fe200078e00ff */
        /* <DEDUP_REMOVED lines=14> */
[----:B------:R-:W-:Y:S01]  /*6bf30*/  IMAD.U32 R77, R156, 0x10000, RZ ;  /* 0x000100009c4d7824 */ /* 0x000fe200078e00ff */
[----:B------:R-:W-:Y:S01]  /*6bf40*/  SHF.L.U32 R76, R157, 0x10, RZ ;  /* 0x000000109d4c7819 */ /* 0x000fe200000006ff */
[----:B------:R-:W-:Y:S01]  /*6bf50*/  FMUL.FTZ R73, R153, R73 ;  /* 0x0000004999497220 */ /* 0x000fe20000410000 */
[----:B------:R-:W2:Y:S03]  /*6bf60*/  LDL R157, [R1+0x22c] ;  /* 0x00022c00019d7983 */ /* 0x000ea60000100800 */
[----:B------:R-:W-:Y:S01]  /*6bf70*/  FFMA.FTZ R158, R73, R76, R77 ;  /* 0x0000004c499e7223 */ /* 0x000fe2000001004d */
[----:B-----5:R-:W-:-:S04]  /*6bf80*/  IMAD.U32 R155, R155, 0x10000, RZ ;  /* 0x000100009b9b7824 */ /* 0x020fc800078e00ff */
[----:B------:R-:W-:Y:S01]  /*6bf90*/  FFMA.FTZ R248, R73, R154, R155 ;  /* 0x0000009a49f87223 */ /* 0x000fe2000001009b */
[----:B------:R-:W-:Y:S01]  /*6bfa0*/  FADD.FTZ R73, R34, -R152 ;  /* 0x8000009822497221 */ /* 0x000fe20000010000 */
[----:B------:R-:W-:-:S03]  /*6bfb0*/  IMAD.U32 R155, R189, 0x10000, RZ ;  /* 0x00010000bd9b7824 */ /* 0x000fc600078e00ff */
[----:B------:R-:W-:Y:S01]  /*6bfc0*/  FMUL.FTZ R76, R153, R73 ;  /* 0x00000049994c7220 */ /* 0x000fe20000410000 */
[----:B------:R-:W-:-:S05]  /*6bfd0*/  SHF.L.U32 R73, R237, 0x10, RZ ;  /* 0x00000010ed497819 */ /* 0x000fca00000006ff */
[----:B------:R-:W-:Y:S02]  /*6bfe0*/  FFMA.FTZ R73, R76, R73, R155 ;  /* 0x000000494c497223 */ /* 0x000fe4000001009b */
[----:B------:R-:W3:Y:S01]  /*6bff0*/  LDL R155, [R1+0x228] ;  /* 0x00022800019b7983 */ /* 0x000ee20000100800 */
[----:B------:R-:W-:Y:S01]  /*6c000*/  SHF.L.U32 R77, R233, 0x10, RZ ;  /* 0x00000010e94d7819 */ /* 0x000fe200000006ff */
[----:B------:R-:W-:-:S04]  /*6c010*/  IMAD.U32 R154, R145, 0x10000, RZ ;  /* 0x00010000919a7824 */ /* 0x000fc800078e00ff */
[----:B------:R-:W-:Y:S01]  /*6c020*/  FFMA.FTZ R156, R76, R77, R154 ;  /* 0x0000004d4c9c7223 */ /* 0x000fe2000001009a */
[--C-:B------:R-:W-:Y:S01]  /*6c030*/  FADD.FTZ R76, R42, -R152.reuse ;  /* 0x800000982a4c7221 */ /* 0x100fe20000010000 */
[----:B------:R-:W-:Y:S02]  /*6c040*/  SHF.L.U32 R154, R250, 0x10, RZ ;  /* 0x00000010fa9a7819 */ /* 0x000fe400000006ff */
[----:B------:R-:W-:Y:S01]  /*6c050*/  F2FP.BF16.F32.PACK_AB R75, R72, R75 ;  /* 0x0000004b484b723e */ /* 0x000fe200000010ff */
[----:B------:R-:W-:Y:S01]  /*6c060*/  FMUL.FTZ R76, R153, R76 ;  /* 0x0000004c994c7220 */ /* 0x000fe20000410000 */
[----:B--2---:R-:W-:Y:S02]  /*6c070*/  IMAD.U32 R157, R157, 0x10000, RZ ;  /* 0x000100009d9d7824 */ /* 0x004fe400078e00ff */
[----:B------:R-:W-:Y:S01]  /*6c080*/  FADD.FTZ R72, R33, -R152 ;  /* 0x8000009821487221 */ /* 0x000fe20000010000 */
[----:B------:R-:W2:Y:S01]  /*6c090*/  LDL R250, [R1+0x224] ;  /* 0x0002240001fa7983 */ /* 0x000ea20000100800 */
[----:B---3--:R-:W-:Y:S01]  /*6c0a0*/  SHF.L.U32 R77, R155, 0x10, RZ ;  /* 0x000000109b4d7819 */ /* 0x008fe200000006ff */
[----:B------:R-:W-:-:S04]  /*6c0b0*/  IMAD.U32 R155, R249, 0x10000, RZ ;  /* 0x00010000f99b7824 */ /* 0x000fc800078e00ff */
[C---:B------:R-:W-:Y:S01]  /*6c0c0*/  FFMA.FTZ R77, R76.reuse, R77, R157 ;  /* 0x0000004d4c4d7223 */ /* 0x040fe2000001009d */
[----:B------:R-:W-:Y:S01]  /*6c0d0*/  FFMA.FTZ R157, R76, R154, R155 ;  /* 0x0000009a4c9d7223 */ /* 0x000fe2000001009b */
[----:B------:R-:W-:Y:S01]  /*6c0e0*/  FADD.FTZ R76, R114, -R152 ;  /* 0x80000098724c7221 */ /* 0x000fe20000010000 */
[----:B------:R-:W-:-:S03]  /*6c0f0*/  IMAD.U32 R155, R188, 0x10000, RZ ;  /* 0x00010000bc9b7824 */ /* 0x000fc600078e00ff */
[----:B------:R-:W-:Y:S01]  /*6c100*/  FMUL.FTZ R154, R153, R76 ;  /* 0x0000004c999a7220 */ /* 0x000fe20000410000 */
[----:B------:R-:W-:Y:S01]  /*6c110*/  SHF.L.U32 R76, R236, 0x10, RZ ;  /* 0x00000010ec4c7819 */ /* 0x000fe200000006ff */
[----:B------:R-:W-:-:S04]  /*6c120*/  IMAD.U32 R249, R144, 0x10000, RZ ;  /* 0x0001000090f97824 */ /* 0x000fc800078e00ff */
[----:B------:R-:W-:Y:S01]  /*6c130*/  FFMA.FTZ R76, R154, R76, R155 ;  /* 0x0000004c9a4c7223 */ /* 0x000fe2000001009b */
[----:B------:R-:W-:-:S05]  /*6c140*/  SHF.L.U32 R155, R232, 0x10, RZ ;  /* 0x00000010e89b7819 */ /* 0x000fca00000006ff */
[----:B------:R-:W-:Y:S01]  /*6c150*/  FFMA.FTZ R154, R154, R155, R249 ;  /* 0x0000009b9a9a7223 */ /* 0x000fe200000100f9 */
[----:B------:R-:W-:Y:S01]  /*6c160*/  FMUL.FTZ R155, R153, R72 ;  /* 0x00000048999b7220 */ /* 0x000fe20000410000 */
[----:B------:R-:W3:Y:S04]  /*6c170*/  LDL R249, [R1+0x21c] ;  /* 0x00021c0001f97983 */ /* 0x000ee80000100800 */
[----:B------:R-:W4:Y:S01]  /*6c180*/  LDL R72, [R1+0x218] ;  /* 0x0002180001487983 */ /* 0x000f220000100800 */
[----:B---3--:R-:W-:Y:S01]  /*6c190*/  IMAD.U32 R249, R249, 0x10000, RZ ;  /* 0x00010000f9f97824 */ /* 0x008fe200078e00ff */
[----:B----4-:R-:W-:-:S05]  /*6c1a0*/  SHF.L.U32 R72, R72, 0x10, RZ ;  /* 0x0000001048487819 */ /* 0x010fca00000006ff */
        /* <DEDUP_REMOVED lines=19> */
.L_x_1582:
[----:B------:R-:W-:Y:S05]  /*6c2e0*/  BSYNC.RECONVERGENT B0 ;  /* 0x0000000000007941 */ /* 0x000fea0003800200 */
.L_x_1581:
        /* <DEDUP_REMOVED lines=98> */
.L_x_1584:
[----:B------:R-:W-:Y:S05]  /*6c910*/  BSYNC.RECONVERGENT B0 ;  /* 0x0000000000007941 */ /* 0x000fea0003800200 */
.L_x_1583:
        /* <DEDUP_REMOVED lines=98> */
.L_x_1586:
[----:B------:R-:W-:Y:S05]  /*6cf40*/  BSYNC.RECONVERGENT B0 ;  /* 0x0000000000007941 */ /* 0x000fea0003800200 */
.L_x_1585:
[----:B------:R-:W-:Y:S01]  /*6cf50*/  LOP3.LUT P0, RZ, R18, 0x20, RZ, 0xc0, !PT ;  /* 0x0000002012ff7812 */ /* 0x000fe2000780c0ff */
[----:B------:R-:W-:-:S12]  /*6cf60*/  BSSY.RECONVERGENT B0, `(.L_x_1587) ;  /* 0x0000060000007945 */ /* 0x000fd80003800200 */
[----:B------:R-:W-:Y:S05]  /*6cf70*/  @!P0 BRA `(.L_x_1588) ;  /* 0x0000000400788947 */ /* 0x000fea0003800000 */
[----:B0-234-:R-:W2:Y:S04]  /*6cf80*/  LDL R79, [R1+0x2d8] ;  /* 0x0002d800014f7983 */ /* 0x01dea80000100800 */
[----:B------:R-:W3:Y:S04]  /*6cf90*/  LDL R77, [R1+0x2dc] ;  /* 0x0002dc00014d7983 */ /* 0x000ee80000100800 */
[----:B------:R-:W4:Y:S04]  /*6cfa0*/  LDL R78, [R1+0x2e4] ;  /* 0x0002e400014e7983 */ /* 0x000f280000100800 */
[----:B------:R-:W5:Y:S04]  /*6cfb0*/  LDL R154, [R1+0x2e0] ;  /* 0x0002e000019a7983 */ /* 0x000f680000100800 */
        /* <DEDUP_REMOVED lines=9> */
[----:B------:R-:W-:Y:S01]  /*6d050*/  FADD.FTZ R73, R107, -R152 ;  /* 0x800000986b497221 */ /* 0x000fe20000010000 */
[----:B------:R-:W-:Y:S01]  /*6d060*/  FFMA.FTZ R76, R72, R75, R76 ;  /* 0x0000004b484c7223 */ /* 0x000fe2000001004c */
[----:B------:R-:W5:Y:S02]  /*6d070*/  LDL R158, [R1+0x2f0] ;  /* 0x0002f000019e7983 */ /* 0x000f640000100800 */
[----:B------:R-:W-:-:S02]  /*6d080*/  FMUL.FTZ R73, R153, R73 ;  /* 0x0000004999497220 */ /* 0x000fc40000410000 */
[----:B------:R-:W5:Y:S04]  /*6d090*/  LDL R248, [R1+0x2fc] ;  /* 0x0002fc0001f87983 */ /* 0x000f680000100800 */
[----:B------:R-:W5:Y:S04]  /*6d0a0*/  LDL R249, [R1+0x304] ;  /* 0x0003040001f97983 */ /* 0x000f680000100800 */
[----:B------:R-:W5:Y:S01]  /*6d0b0*/  LDL R250, [R1+0x300] ;  /* 0x0003000001fa7983 */ /* 0x000f620000100800 */
[----:B--2---:R-:W-:-:S03]  /*6d0c0*/  IMAD.U32 R72, R79, 0x10000, RZ ;  /* 0x000100004f487824 */ /* 0x004fc600078e00ff */
[----:B------:R-:W2:Y:S01]  /*6d0d0*/  LDL R79, [R1+0x2ec] ;  /* 0x0002ec00014f7983 */ /* 0x000ea20000100800 */
[----:B---3--:R-:W-:Y:S02]  /*6d0e0*/  SHF.L.U32 R77, R77, 0x10, RZ ;  /* 0x000000104d4d7819 */ /* 0x008fe400000006ff */
[----:B----4-:R-:W-:Y:S01]  /*6d0f0*/  SHF.L.U32 R75, R78, 0x10, RZ ;  /* 0x000000104e4b7819 */ /* 0x010fe200000006ff */
[----:B-----5:R-:W-:Y:S02]  /*6d100*/  IMAD.U32 R74, R154, 0x10000, RZ ;  /* 0x000100009a4a7824 */ /* 0x020fe400078e00ff */
        /* <DEDUP_REMOVED lines=10> */
[----:B------:R-:W-:Y:S02]  /*6d1b0*/  IMAD.U32 R73, R159, 0x10000, RZ ;  /* 0x000100009f497824 */ /* 0x000fe400078e00ff */
[----:B------:R-:W3:Y:S01]  /*6d1c0*/  LDL R159, [R1+0x2f8] ;  /* 0x0002f800019f7983 */ /* 0x000ee20000100800 */
[----:B------:R-:W-:Y:S01]  /*6d1d0*/  FADD.FTZ R74, R55, -R152 ;  /* 0x80000098374a7221 */ /* 0x000fe20000010000 */
[----:B------:R-:W-:Y:S01]  /*6d1e0*/  SHF.L.U32 R78, R157, 0x10, RZ ;  /* 0x000000109d4e7819 */ /* 0x000fe200000006ff */
[----:B------:R-:W-:Y:S02]  /*6d1f0*/  IMAD.U32 R75, R158, 0x10000, RZ ;  /* 0x000100009e4b7824 */ /* 0x000fe400078e00ff */
[----:B------:R-:W-:-:S04]  /*6d200*/  FMUL.FTZ R74, R153, R74 ;  /* 0x0000004a994a7220 */ /* 0x000fc80000410000 */
[----:B------:R-:W-:Y:S01]  /*6d210*/  FFMA.FTZ R157, R74, R75, R78 ;  /* 0x0000004b4a9d7223 */ /* 0x000fe2000001004e */
[----:B------:R-:W-:Y:S01]  /*6d220*/  FADD.FTZ R75, R56, -R152 ;  /* 0x80000098384b7221 */ /* 0x000fe20000010000 */
[----:B------:R-:W-:Y:S01]  /*6d230*/  SHF.L.U32 R158, R206, 0x10, RZ ;  /* 0x00000010ce9e7819 */ /* 0x000fe200000006ff */
[----:B------:R-:W-:Y:S02]  /*6d240*/  IMAD.U32 R78, R210, 0x10000, RZ ;  /* 0x00010000d24e7824 */ /* 0x000fe400078e00ff */
[----:B------:R-:W-:Y:S01]  /*6d250*/  FMUL.FTZ R75, R153, R75 ;  /* 0x0000004b994b7220 */ /* 0x000fe20000410000 */
[----:B------:R-:W-:Y:S02]  /*6d260*/  SHF.L.U32 R248, R248, 0x10, RZ ;  /* 0x00000010f8f87819 */ /* 0x000fe400000006ff */
[----:B--2---:R-:W-:-:S05]  /*6d270*/  SHF.L.U32 R79, R79, 0x10, RZ ;  /* 0x000000104f4f7819 */ /* 0x004fca00000006ff */
[----:B------:R-:W-:Y:S01]  /*6d280*/  FFMA.FTZ R73, R74, R73, R79 ;  /* 0x000000494a497223 */ /* 0x000fe2000001004f */
[----:B------:R-:W-:Y:S01]  /*6d290*/  SHF.L.U32 R79, R202, 0x10, RZ ;  /* 0x00000010ca4f7819 */ /* 0x000fe200000006ff */
[----:B------:R-:W-:-:S04]  /*6d2a0*/  IMAD.U32 R74, R214, 0x10000, RZ ;  /* 0x00010000d64a7824 */ /* 0x000fc800078e00ff */
[C---:B------:R-:W-:Y:S01]  /*6d2b0*/  FFMA.FTZ R74, R75.reuse, R74, R158 ;  /* 0x0000004a4b4a7223 */ /* 0x040fe2000001009e */
[----:B------:R-:W-:Y:S01]  /*6d2c0*/  FFMA.FTZ R78, R75, R78, R79 ;  /* 0x0000004e4b4e7223 */ /* 0x000fe2000001004f */
[----:B------:R-:W-:Y:S01]  /*6d2d0*/  FADD.FTZ R75, R58, -R152 ;  /* 0x800000983a4b7221 */ /* 0x000fe20000010000 */
[----:B------:R-:W-:Y:S01]  /*6d2e0*/  SHF.L.U32 R158, R249, 0x10, RZ ;  /* 0x00000010f99e7819 */ /* 0x000fe200000006ff */
[----:B------:R-:W-:Y:S02]  /*6d2f0*/  IMAD.U32 R79, R250, 0x10000, RZ ;  /* 0x00010000fa4f7824 */ /* 0x000fe400078e00ff */
[----:B------:R-:W-:Y:S01]  /*6d300*/  FMUL.FTZ R75, R153, R75 ;  /* 0x0000004b994b7220 */ /* 0x000fe20000410000 */
[----:B---3--:R-:W-:-:S03]  /*6d310*/  IMAD.U32 R159, R159, 0x10000, RZ ;  /* 0x000100009f9f7824 */ /* 0x008fc600078e00ff */
[----:B------:R-:W-:Y:S01]  /*6d320*/  FFMA.FTZ R158, R75, R79, R158 ;  /* 0x0000004f4b9e7223 */ /* 0x000fe2000001009e */
[----:B------:R-:W-:Y:S01]  /*6d330*/  SHF.L.U32 R249, R203, 0x10, RZ ;  /* 0x00000010cbf97819 */ /* 0x000fe200000006ff */
[----:B------:R-:W2:Y:S01]  /*6d340*/  LDL R250, [R1+0x314] ;  /* 0x0003140001fa7983 */ /* 0x000ea20000100800 */
[----:B------:R-:W-:Y:S01]  /*6d350*/  FFMA.FTZ R159, R75, R159, R248 ;  /* 0x0000009f4b9f7223 */ /* 0x000fe200000100f8 */
[----:B------:R-:W-:Y:S01]  /*6d360*/  FADD.FTZ R75, R57, -R152 ;  /* 0x80000098394b7221 */ /* 0x000fe20000010000 */
[----:B------:R-:W-:-:S03]  /*6d370*/  SHF.L.U32 R248, R207, 0x10, RZ ;  /* 0x00000010cff87819 */ /* 0x000fc600000006ff */
[----:B------:R-:W-:Y:S01]  /*6d380*/  FMUL.FTZ R79, R153, R75 ;  /* 0x0000004b994f7220 */ /* 0x000fe20000410000 */
[----:B------:R-:W-:-:S04]  /*6d390*/  IMAD.U32 R75, R215, 0x10000, RZ ;  /* 0x00010000d74b7824 */ /* 0x000fc800078e00ff */
[----:B------:R-:W-:Y:S01]  /*6d3a0*/  FFMA.FTZ R75, R79, R75, R248 ;  /* 0x0000004b4f4b7223 */ /* 0x000fe200000100f8 */
[----:B------:R-:W-:-:S04]  /*6d3b0*/  IMAD.U32 R248, R211, 0x10000, RZ ;  /* 0x00010000d3f87824 */ /* 0x000fc800078e00ff */
[----:B------:R-:W-:Y:S02]  /*6d3c0*/  FFMA.FTZ R79, R79, R248, R249 ;  /* 0x000000f84f4f7223 */ /* 0x000fe400000100f9 */
[----:B------:R-:W3:Y:S04]  /*6d3d0*/  LDL R248, [R1+0x308] ;  /* 0x0003080001f87983 */ /* 0x000ee80000100800 */
[----:B------:R-:W4:Y:S01]  /*6d3e0*/  LDL R249, [R1+0x30c] ;  /* 0x00030c0001f97983 */ /* 0x000f220000100800 */
[----:B------:R-:W-:-:S04]  /*6d3f0*/  FADD.FTZ R152, R59, -R152 ;  /* 0x800000983b987221 */ /* 0x000fc80000010000 */
[----:B------:R-:W-:Y:S01]  /*6d400*/  FMUL.FTZ R153, R153, R152 ;  /* 0x0000009899997220 */ /* 0x000fe20000410000 */
[----:B---3--:R-:W-:Y:S01]  /*6d410*/  IMAD.U32 R152, R248, 0x10000, RZ ;  /* 0x00010000f8987824 */ /* 0x008fe200078e00ff */
[----:B----4-:R-:W-:-:S05]  /*6d420*/  SHF.L.U32 R248, R249, 0x10, RZ ;  /* 0x00000010f9f87819 */ /* 0x010fca00000006ff */
[----:B------:R-:W-:Y:S02]  /*6d430*/  FFMA.FTZ R152, R153, R152, R248 ;  /* 0x0000009899987223 */ /* 0x000fe400000100f8 */
[----:B------:R-:W0:Y:S03]  /*6d440*/  LDC.64 R248, c[0x0][0x428] ;  /* 0x00010a00fff87b82 */ /* 0x000e260000000a00 */
[----:B------:R-:W-:Y:S02]  /*6d450*/  F2FP.BF16.F32.PACK_AB R75, R152, R75 ;  /* 0x0000004b984b723e */ /* 0x000fe400000010ff */
[----:B------:R-:W3:Y:S01]  /*6d460*/  LDL R152, [R1+0x310] ;  /* 0x0003100001987983 */ /* 0x000ee20000100800 */
[----:B------:R-:W-:Y:S02]  /*6d470*/  F2FP.BF16.F32.PACK_AB R73, R73, R77 ;  /* 0x0000004d4949723e */ /* 0x000fe400000010ff */
[----:B------:R-:W-:-:S02]  /*6d480*/  F2FP.BF16.F32.PACK_AB R72, R72, R76 ;  /* 0x0000004c4848723e */ /* 0x000fc400000010ff */
[----:B------:R-:W-:Y:S01]  /*6d490*/  F2FP.BF16.F32.PACK_AB R74, R159, R74 ;  /* 0x0000004a9f4a723e */ /* 0x000fe200000010ff */
[----:B0-----:R-:W-:-:S05]  /*6d4a0*/  IMAD.WIDE.U32 R76, R10, 0x10, R248 ;  /* 0x000000100a4c7825 */ /* 0x001fca00078e00f8 */
[----:B------:R0:W-:Y:S02]  /*6d4b0*/  STG.E.128 desc[UR6][R76.64], R72 ;  /* 0x000000484c007986 */ /* 0x0001e4000c101d06 */
[----:B0-----:R-:W0:Y:S01]  /*6d4c0*/  LDC.64 R74, c[0x0][0x430] ;  /* 0x00010c00ff4a7b82 */ /* 0x001e220000000a00 */
[----:B--2---:R-:W-:Y:S02]  /*6d4d0*/  SHF.L.U32 R73, R250, 0x10, RZ ;  /* 0x00000010fa497819 */ /* 0x004fe400000006ff */
[----:B------:R-:W-:Y:S02]  /*6d4e0*/  F2FP.BF16.F32.PACK_AB R78, R158, R78 ;  /* 0x0000004e9e4e723e */ /* 0x000fe400000010ff */
[----:B------:R-:W-:Y:S02]  /*6d4f0*/  F2FP.BF16.F32.PACK_AB R77, R157, R156 ;  /* 0x0000009c9d4d723e */ /* 0x000fe400000010ff */
[----:B------:R-:W-:Y:S01]  /*6d500*/  F2FP.BF16.F32.PACK_AB R76, R154, R155 ;  /* 0x0000009b9a4c723e */ /* 0x000fe200000010ff */
[----:B---3--:R-:W-:-:S04]  /*6d510*/  IMAD.U32 R72, R152, 0x10000, RZ ;  /* 0x0001000098487824 */ /* 0x008fc800078e00ff */
[----:B------:R-:W-:-:S05]  /*6d520*/  FFMA.FTZ R72, R153, R72, R73 ;  /* 0x0000004899487223 */ /* 0x000fca0000010049 */
[----:B------:R-:W-:Y:S01]  /*6d530*/  F2FP.BF16.F32.PACK_AB R79, R72, R79 ;  /* 0x0000004f484f723e */ /* 0x000fe200000010ff */
[----:B0-----:R-:W-:-:S05]  /*6d540*/  IMAD.WIDE.U32 R72, R10, 0x10, R74 ;  /* 0x000000100a487825 */ /* 0x001fca00078e004a */
[----:B------:R0:W-:Y:S02]  /*6d550*/  STG.E.128 desc[UR6][R72.64], R76 ;  /* 0x0000004c48007986 */ /* 0x0001e4000c101d06 */
.L_x_1588:
[----:B------:R-:W-:Y:S05]  /*6d560*/  BSYNC.RECONVERGENT B0 ;  /* 0x0000000000007941 */ /* 0x000fea0003800200 */
.L_x_1587:
[----:B01234-:R-:W0:Y:S02]  /*6d570*/  LDC.64 R72, c[0x0][0x380] ;  /* 0x0000e000ff487b82 */ /* 0x01fe240000000a00 */
[----:B0-----:R-:W-:-:S05]  /*6d580*/  IMAD R118, R72, 0x4, R118 ;  /* 0x0000000448767824 */ /* 0x001fca00078e0276 */
[----:B------:R-:W-:-:S13]  /*6d590*/  ISETP.GE.AND P0, PT, R118, R73, PT ;  /* 0x000000497600720c */ /* 0x000fda0003f06270 */
[----:B------:R-:W-:Y:S05]  /*6d5a0*/  @!P0 BRA `(.L_x_1589) ;  /* 0xfffff99000688947 */ /* 0x000fea000383ffff */
[----:B------:R-:W-:Y:S05]  /*6d5b0*/  EXIT ;  /* 0x000000000000794d */ /* 0x000fea0003800000 */
.L_x_1568:
[----:B------:R-:W-:Y:S01]  /*6d5c0*/  HFMA2 R73, -RZ, RZ, 0, 1.847743988037109375e-06 ;  /* 0x0000001fff497431 */ /* 0x000fe200000001ff */
[----:B------:R-:W-:Y:S01]  /*6d5d0*/  BSSY B0, `(.L_x_1590) ;  /* 0x0000007000007945 */ /* 0x000fe20003800000 */
[----:B------:R-:W-:Y:S01]  /*6d5e0*/  MOV R78, R74 ;  /* 0x0000004a004e7202 */ /* 0x000fe20000000f00 */
[----:B------:R-:W-:Y:S02]  /*6d5f0*/  IMAD.MOV.U32 R72, RZ, RZ, 0x1 ;  /* 0x00000001ff487424 */ /* 0x000fe400078e00ff */
[----:B------:R-:W-:-:S07]  /*6d600*/  IMAD.MOV.U32 R75, RZ, RZ, -0x1 ;  /* 0xffffffffff4b7424 */ /* 0x000fce00078e00ff */
[----:B------:R-:W-:Y:S05]  /*6d610*/  WARPSYNC.COLLECTIVE R75, `(.L_x_1591) ;  /* 0x000000004b087348 */ /* 0x000fea0003c00000 */
[----:B------:R0:W1:Y:S02]  /*6d620*/  SHFL.BFLY P6, R72, R78, R72, R73 ;  /* 0x0c0000484e487389 */ /* 0x00006400000c0049 */
[----:B01----:R-:W-:Y:S05]  /*6d630*/  ENDCOLLECTIVE ;  /* 0x000000000000791b */ /* 0x003fea0003800000 */
.L_x_1591:
[----:B------:R-:W-:Y:S05]  /*6d640*/  BSYNC B0 ;  /* 0x0000000000007941 */ /* 0x000fea0003800000 */
.L_x_1590:
[----:B------:R-:W-:Y:S01]  /*6d650*/  FADD.FTZ R74, R74, R72 ;  /* 0x000000484a4a7221 */ /* 0x000fe20000010000 */
[----:B------:R-:W-:Y:S02]  /*6d660*/  IMAD.MOV.U32 R72, RZ, RZ, 0x2 ;  /* 0x00000002ff487424 */ /* 0x000fe400078e00ff */
[----:B------:R-:W-:Y:S02]  /*6d670*/  HFMA2 R73, -RZ, RZ, 0, 1.847743988037109375e-06 ;  /* 0x0000001fff497431 */ /* 0x000fe400000001ff */
[----:B------:R-:W-:Y:S01]  /*6d680*/  IMAD.MOV.U32 R75, RZ, RZ, -0x1 ;  /* 0xffffffffff4b7424 */ /* 0x000fe200078e00ff */
[----:B------:R-:W0:Y:S01]  /*6d690*/  LDC R77, c[0x0][0x400] ;  /* 0x00010000ff4d7b82 */ /* 0x000e220000000800 */
[----:B------:R-:W-:-:S07]  /*6d6a0*/  MOV R78, R74 ;  /* 0x0000004a004e7202 */ /* 0x000fce0000000f00 */
[----:B0-----:R-:W-:Y:S05]  /*6d6b0*/  WARPSYNC.COLLECTIVE R75, `(.L_x_1592) ;  /* 0x000000004b087348 */ /* 0x001fea0003c00000 */
[----:B------:R1:W2:Y:S02]  /*6d6c0*/  SHFL.BFLY P6, R72, R78, R72, R73 ;  /* 0x0c0000484e487389 */ /* 0x0002a400000c0049 */
[----:B012---:R-:W-:Y:S05]  /*6d6d0*/  ENDCOLLECTIVE ;  /* 0x000000000000791b */ /* 0x007fea0003800000 */
.L_x_1592:
[----:B------:R-:W-:Y:S01]  /*6d6e0*/  FADD.FTZ R74, R74, R72 ;  /* 0x000000484a4a7221 */ /* 0x000fe20000010000 */
[----:B------:R-:W-:-:S04]  /*6d6f0*/  IMAD.MOV.U32 R72, RZ, RZ, 0x4 ;  /* 0x00000004ff487424 */ /* 0x000fc800078e00ff */
[----:B------:R-:W-:-:S07]  /*6d700*/  MOV R78, R74 ;  /* 0x0000004a004e7202 */ /* 0x000fce0000000f00 */
[----:B------:R-:W-:Y:S05]  /*6d710*/  WARPSYNC.COLLECTIVE R75, `(.L_x_1593) ;  /* 0x000000004b087348 */ /* 0x000fea0003c00000 */
[----:B------:R0:W1:Y:S02]  /*6d720*/  SHFL.BFLY P6, R72, R78, R72, R73 ;  /* 0x0c0000484e487389 */ /* 0x00006400000c0049 */
[----:B01----:R-:W-:Y:S05]  /*6d730*/  ENDCOLLECTIVE ;  /* 0x000000000000791b */ /* 0x003fea0003800000 */
.L_x_1593:
[----:B------:R-:W-:Y:S01]  /*6d740*/  FADD.FTZ R74, R74, R72 ;  /* 0x000000484a4a7221 */ /* 0x000fe20000010000 */
[----:B------:R-:W-:-:S04]  /*6d750*/  IMAD.MOV.U32 R72, RZ, RZ, 0x8 ;  /* 0x00000008ff487424 */ /* 0x000fc800078e00ff */
[----:B------:R-:W-:-:S07]  /*6d760*/  MOV R78, R74 ;  /* 0x0000004a004e7202 */ /* 0x000fce0000000f00 */
[----:B------:R-:W-:Y:S05]  /*6d770*/  WARPSYNC.COLLECTIVE R75, `(.L_x_1594) ;  /* 0x000000004b087348 */ /* 0x000fea0003c00000 */
[----:B------:R0:W1:Y:S02]  /*6d780*/  SHFL.BFLY P6, R72, R78, R72, R73 ;  /* 0x0c0000484e487389 */ /* 0x00006400000c0049 */
[----:B01----:R-:W-:Y:S05]  /*6d790*/  ENDCOLLECTIVE ;  /* 0x000000000000791b */ /* 0x003fea0003800000 */
.L_x_1594:
[----:B------:R-:W-:Y:S01]  /*6d7a0*/  FADD.FTZ R74, R74, R72 ;  /* 0x000000484a4a7221 */ /* 0x000fe20000010000 */
[----:B------:R-:W-:-:S04]  /*6d7b0*/  IMAD.MOV.U32 R72, RZ, RZ, 0x10 ;  /* 0x00000010ff487424 */ /* 0x000fc800078e00ff */
[----:B------:R-:W-:-:S07]  /*6d7c0*/  MOV R78, R74 ;  /* 0x0000004a004e7202 */ /* 0x000fce0000000f00 */
[----:B------:R-:W-:Y:S05]  /*6d7d0*/  WARPSYNC.COLLECTIVE R75, `(.L_x_1595) ;  /* 0x000000004b087348 */ /* 0x000fea0003c00000 */
[----:B------:R0:W1:Y:S02]  /*6d7e0*/  SHFL.BFLY P6, R72, R78, R72, R73 ;  /* 0x0c0000484e487389 */ /* 0x00006400000c0049 */
[----:B01----:R-:W-:Y:S05]  /*6d7f0*/  ENDCOLLECTIVE ;  /* 0x000000000000791b */ /* 0x003fea0003800000 */
.L_x_1595:
[----:B------:R-:W-:Y:S01]  /*6d800*/  FADD.FTZ R74, R74, R72 ;  /* 0x000000484a4a7221 */ /* 0x000fe20000010000 */
[----:B------:R-:W-:-:S03]  /*6d810*/  LOP3.LUT P6, RZ, R18, 0x2, RZ, 0xc0, !PT ;  /* 0x0000000212ff7812 */ /* 0x000fc600078cc0ff */
        /* <DEDUP_REMOVED lines=165> */
[----:B------:R-:W-:Y:S02]  /*6e270*/  IMAD.MOV.U32 R72, RZ, RZ, 0x1 ;  /* 0x00000001ff487424 */ /* 0x000fe400078e00ff */
[----:B------:R-:W-:Y:S02]  /*6e280*/  HFMA2 R73, -RZ, RZ, 0, 1.847743988037109375e-06 ;  /* 0x0000001fff497431 */ /* 0x000fe400000001ff */
[----:B------:R-:W-:-:S07]  /*6e290*/  MOV R78, R76 ;  /* 0x0000004c004e7202 */ /* 0x000fce0000000f00 */
[----:B------:R-:W-:Y:S05]  /*6e2a0*/  WARPSYNC.COLLECTIVE R75, `(.L_x_1596) ;  /* 0x000000004b087348 */ /* 0x000fea0003c00000 */
[----:B------:R0:W1:Y:S02]  /*6e2b0*/  SHFL.BFLY P6, R72, R78, R72, R73 ;  /* 0x0c0000484e487389 */ /* 0x00006400000c0049 */
[----:B01----:R-:W-:Y:S05]  /*6e2c0*/  ENDCOLLECTIVE ;  /* 0x000000000000791b */ /* 0x003fea0003800000 */
.L_x_1596:
[----:B------:R-:W-:Y:S01]  /*6e2d0*/  FADD.FTZ R76, R76, R72 ;  /* 0x000000484c4c7221 */ /* 0x000fe20000010000 */
[----:B------:R-:W-:-:S03]  /*6e2e0*/  MOV R72, 0x2 ;  /* 0x0000000200487802 */ /* 0x000fc60000000f00 */
[----:B------:R-:W-:-:S07]  /*6e2f0*/  IMAD.MOV.U32 R78, RZ, RZ, R76 ;  /* 0x000000ffff4e7224 */ /* 0x000fce00078e004c */
[----:B------:R-:W-:Y:S05]  /*6e300*/  WARPSYNC.COLLECTIVE R75, `(.L_x_1597) ;  /* 0x000000004b087348 */ /* 0x000fea0003c00000 */
[----:B------:R0:W1:Y:S02]  /*6e310*/  SHFL.BFLY P6, R72, R78, R72, R73 ;  /* 0x0c0000484e487389 */ /* 0x00006400000c0049 */
[----:B01----:R-:W-:Y:S05]  /*6e320*/  ENDCOLLECTIVE ;  /* 0x000000000000791b */ /* 0x003fea0003800000 */
.L_x_1597:
[----:B------:R-:W-:Y:S01]  /*6e330*/  FADD.FTZ R76, R76, R72 ;  /* 0x000000484c4c7221 */ /* 0x000fe20000010000 */
[----:B------:R-:W-:-:S03]  /*6e340*/  HFMA2 R72, -RZ, RZ, 0, 2.384185791015625e-07 ;  /* 0x00000004ff487431 */ /* 0x000fc600000001ff */
[----:B------:R-:W-:-:S07]  /*6e350*/  IMAD.MOV.U32 R78, RZ, RZ, R76 ;  /* 0x000000ffff4e7224 */ /* 0x000fce00078e004c */
[----:B------:R-:W-:Y:S05]  /*6e360*/  WARPSYNC.COLLECTIVE R75, `(.L_x_1598) ;  /* 0x000000004b087348 */ /* 0x000fea0003c00000 */
[----:B------:R0:W1:Y:S02]  /*6e370*/  SHFL.BFLY P6, R72, R78, R72, R73 ;  /* 0x0c0000484e487389 */ /* 0x00006400000c0049 */
[----:B01----:R-:W-:Y:S05]  /*6e380*/  ENDCOLLECTIVE ;  /* 0x000000000000791b */ /* 0x003fea0003800000 */
.L_x_1598:
[----:B------:R-:W-:Y:S01]  /*6e390*/  FADD.FTZ R76, R76, R72 ;  /* 0x000000484c4c7221 */ /* 0x000fe20000010000 */
[----:B------:R-:W-:-:S03]  /*6e3a0*/  MOV R72, 0x8 ;  /* 0x0000000800487802 */ /* 0x000fc60000000f00 */
[----:B------:R-:W-:-:S07]  /*6e3b0*/  IMAD.MOV.U32 R78, RZ, RZ, R76 ;  /* 0x000000ffff4e7224 */ /* 0x000fce00078e004c */
[----:B------:R-:W-:Y:S05]  /*6e3c0*/  WARPSYNC.COLLECTIVE R75, `(.L_x_1599) ;  /* 0x000000004b087348 */ /* 0x000fea0003c00000 */
[----:B------:R0:W1:Y:S02]  /*6e3d0*/  SHFL.BFLY P6, R72, R78, R72, R73 ;  /* 0x0c0000484e487389 */ /* 0x00006400000c0049 */
[----:B01----:R-:W-:Y:S05]  /*6e3e0*/  ENDCOLLECTIVE ;  /* 0x000000000000791b */ /* 0x003fea0003800000 */
.L_x_1599:
[----:B------:R-:W-:Y:S01]  /*6e3f0*/  FADD.FTZ R76, R76, R72 ;  /* 0x000000484c4c7221 */ /* 0x000fe20000010000 */
[----:B------:R-:W-:-:S03]  /*6e400*/  HFMA2 R72, -RZ, RZ, 0, 9.5367431640625e-07 ;  /* 0x00000010ff487431 */ /* 0x000fc600000001ff */
[----:B------:R-:W-:-:S07]  /*6e410*/  IMAD.MOV.U32 R78, RZ, RZ, R76 ;  /* 0x000000ffff4e7224 */ /* 0x000fce00078e004c */
[----:B------:R-:W-:Y:S05]  /*6e420*/  WARPSYNC.COLLECTIVE R75, `(.L_x_1600) ;  /* 0x000000004b087348 */ /* 0x000fea0003c00000 */
[----:B------:R0:W1:Y:S02]  /*6e430*/  SHFL.BFLY P6, R72, R78, R72, R73 ;  /* 0x0c0000484e487389 */ /* 0x00006400000c0049 */
[----:B01----:R-:W-:Y:S05]  /*6e440*/  ENDCOLLECTIVE ;  /* 0x000000000000791b */ /* 0x003fea0003800000 */
.L_x_1600:
[----:B------:R-:W-:Y:S05]  /*6e450*/  BRA `(.L_x_1601) ;  /* 0xffffffb000007947 */ /* 0x000fea000383ffff */
.L_x_1602:
        /* <DEDUP_REMOVED lines=10> */
.L_x_54432:


//--------------------- .text._ZN10layer_norm31ln_parallel_residual_fwd_kernelINS_13Kernel_traitsI13__nv_bfloat16S2_S2_S2_fjLj2560ELj1ELj4ELj1ELj16ENS_18Kernel_traits_baseILj2560ES2_S2_S2_S2_fjLj128EEEEELb1ELb0ELb1EEEvNS_9FwdParamsE --------------------------
	.section	.text._ZN10layer_norm31ln_parallel_residual_fwd_kernelINS_13Kernel_traitsI13__nv_bfloat16S2_S2_S2_fjLj2560ELj1ELj4ELj1ELj16ENS_18Kernel_traits_baseILj2560ES2_S2_S2_S2_fjLj128EEEEELb1ELb0ELb1EEEvNS_9FwdParamsE,"ax",@progbits
	.align	128
        .global         _ZN10layer_norm31ln_parallel_residual_fwd_kernelINS_13Kernel_traitsI13__nv_bfloat16S2_S2_S2_fjLj2560ELj1ELj4ELj1ELj16ENS_18Kernel_traits_baseILj2560ES2_S2_S2_S2_fjLj128EEEEELb1ELb0ELb1EEEvNS_9FwdParamsE
        .type           _ZN10layer_norm31ln_parallel_residual_fwd_kernelINS_13Kernel_traitsI13__nv_bfloat16S2_S2_S2_fjLj2560ELj1ELj4ELj1ELj16ENS_18Kernel_traits_baseILj2560ES2_S2_S2_S2_fjLj128EEEEELb1ELb0ELb1EEEvNS_9FwdParamsE,@function
        .size           _ZN10layer_norm31ln_parallel_residual_fwd_kernelINS_13Kernel_traitsI13__nv_bfloat16S2_S2_S2_fjLj2560ELj1ELj4ELj1ELj16ENS_18Kernel_traits_baseILj2560ES2_S2_S2_S2_fjLj128EEEEELb1ELb0ELb1EEEvNS_9FwdParamsE,(.L_x_54433 - _ZN10layer_norm31ln_parallel_residual_fwd_kernelINS_13Kernel_traitsI13__nv_bfloat16S2_S2_S2_fjLj2560ELj1ELj4ELj1ELj16ENS_18Kernel_traits_baseILj2560ES2_S2_S2_S2_fjLj128EEEEELb1ELb0ELb1EEEvNS_9FwdParamsE)
        .other          _ZN10layer_norm31ln_parallel_residual_fwd_kernelINS_13Kernel_traitsI13__nv_bfloat16S2_S2_S2_fjLj2560ELj1ELj4ELj1ELj16ENS_18Kernel_traits_baseILj2560ES2_S2_S2_S2_fjLj128EEEEELb1ELb0ELb1EEEvNS_9FwdParamsE,@"STO_CUDA_ENTRY STV_DEFAULT"
_ZN10layer_norm31ln_parallel_residual_fwd_kernelINS_13Kernel_traitsI13__nv_bfloat16S2_S2_S2_fjLj2560ELj1ELj4ELj1ELj16ENS_18Kernel_traits_baseILj2560ES2_S2_S2_S2_fjLj128EEEEELb1ELb0ELb1EEEvNS_9FwdParamsE:
.text._ZN10layer_norm31ln_parallel_residual_fwd_kernelINS_13Kernel_traitsI13__nv_bfloat16S2_S2_S2_fjLj2560ELj1ELj4ELj1ELj16ENS_18Kernel_traits_baseILj2560ES2_S2_S2_S2_fjLj128EEEEELb1ELb0ELb1EEEvNS_9FwdParamsE:
[----:B------:R-:W0:Y:S01]  /*0000*/  LDC R1, c[0x0][0x37c] ;  /* 0x0000df00ff017b82 */ /* 0x000e220000000800 */
[----:B------:R-:W1:Y:S01]  /*0010*/  LDCU.U8 UR4, c[0x0][0x464] ;  /* 0x00008c80ff0477ac */ /* 0x000e620008000000 */
[----:B0-----:R-:W-:Y:S01]  /*0020*/  VIADD R1, R1, 0xfffffd40 ;  /* 0xfffffd4001017836 */ /* 0x001fe20000000000 */
[----:B------:R-:W0:Y:S01]  /*0030*/  LDCU.64 UR6, c[0x0][0x458] ;  /* 0x00008b00ff0677ac */ /* 0x000e220008000a00 */
[----:B------:R-:W2:Y:S01]  /*0040*/  LDCU.64 UR8, c[0x0][0x358] ;  /* 0x00006b00ff0877ac */ /* 0x000ea20008000a00 */
[----:B------:R-:W3:Y:S01]  /*0050*/  LDCU.64 UR10, c[0x0][0x450] ;  /* 0x00008a00ff0a77ac */ /* 0x000ee20008000a00 */
[----:B------:R-:W4:Y:S01]  /*0060*/  S2R R11, SR_TID.X ;  /* 0x00000000000b7919 */ /* 0x000f220000002100 */
[----:B------:R-:W5:Y:S01]  /*0070*/  LDCU.64 UR14, c[0x0][0x438] ;  /* 0x00008700ff0e77ac */ /* 0x000f620008000a00 */
[----:B-1----:R-:W-:-:S06]  /*0080*/  UISETP.NE.AND UP0, UPT, UR4, URZ, UPT ;  /* 0x000000ff0400728c */ /* 0x002fcc000bf05270 */
[----:B------:R-:W-:-:S05]  /*0090*/  PLOP3.LUT P0, PT, PT, PT, UP0, 0x80, 0x8 ;  /* 0x000000000008781c */ /* 0x000fca0003f0f008 */
[----:B0-----:R-:W-:Y:S01]  /*00a0*/  @UP0 UMOV UR4, UR6 ;  /* 0x0000000600040c82 */ /* 0x001fe20008000000 */
[----:B------:R-:W-:Y:S01]  /*00b0*/  @UP0 UMOV UR5, UR7 ;  /* 0x0000000700050c82 */ /* 0x000fe20008000000 */
[----:B------:R-:W-:Y:S01]  /*00c0*/  IMAD.U32 R4, RZ, RZ, UR4 ;  /* 0x00000004ff047e24 */ /* 0x000fe2000f8e00ff */
[----:B---3--:R-:W-:Y:S01]  /*00d0*/  MOV R2, UR10 ;  /* 0x0000000a00027c02 */ /* 0x008fe20008000f00 */
[----:B------:R-:W-:Y:S01]  /*00e0*/  IMAD.U32 R5, RZ, RZ, UR5 ;  /* 0x00000005ff057e24 */ /* 0x000fe2000f8e00ff */
[----:B------:R-:W0:Y:S05]  /*00f0*/  @UP0 LDCU UR12, c[0x0][0x460] ;  /* 0x00008c00ff0c07ac */ /* 0x000e2a0008000800 */
[----:B--2---:R-:W2:Y:S01]  /*0100*/  @P0 LDG.E.64 R4, desc[UR8][R4.64] ;  /* 0x0000000804040981 */ /* 0x004ea2000c1e1b00 */
[----:B------:R-:W-:-:S06]  /*0110*/  IMAD.U32 R3, RZ, RZ, UR11 ;  /* 0x0000000bff037e24 */ /* 0x000fcc000f8e00ff */
[----:B------:R-:W3:Y:S01]  /*0120*/  @P0 LDG.E.64 R2, desc[UR8][R2.64] ;  /* 0x0000000802020981 */ /* 0x000ee2000c1e1b00 */
[----:B----4-:R-:W-:Y:S02]  /*0130*/  LOP3.LUT R182, R11, 0x1f, RZ, 0xc0, !PT ;  /* 0x0000001f0bb67812 */ /* 0x010fe400078ec0ff */
[----:B--2---:R-:W-:Y:S02]  /*0140*/  @P0 R2UR UR4, R4 ;  /* 0x00000000040402ca */ /* 0x004fe400000e0000 */
[----:B------:R-:W-:Y:S02]  /*0150*/  @P0 R2UR UR5, R5 ;  /* 0x00000000050502ca */ /* 0x000fe400000e0000 */
[----:B---3--:R-:W-:Y:S02]  /*0160*/  @P0 R2UR UR10, R2 ;  /* 0x00000000020a02ca */ /* 0x008fe400000e0000 */
[----:B------:R-:W-:-:S07]  /*0170*/  @P0 R2UR UR11, R3 ;  /* 0x00000000030b02ca */ /* 0x000fce00000e0000 */
[----:B0-----:R-:W-:-:S04]  /*0180*/  @UP0 UIADD3 UR6, UP1, UPT, UR4, UR12, URZ ;  /* 0x0000000c04060290 */ /* 0x001fc8000ff3e0ff */
[----:B------:R-:W-:Y:S02]  /*0190*/  @UP0 UIADD3.X UR7, UPT, UPT, URZ, UR5, URZ, UP1, !UPT ;  /* 0x00000005ff070290 */ /* 0x000fe40008ffe4ff */
[----:B-----5:R-:W-:Y:S02]  /*01a0*/  UISETP.NE.U32.AND UP0, UPT, UR14, URZ, UPT ;  /* 0x000000ff0e00728c */ /* 0x020fe4000bf05070 */
[----:B------:R-:W-:Y:S02]  /*01b0*/  USHF.R.U64 UR4, UR6, 0x2, UR7 ;  /* 0x0000000206047899 */ /* 0x000fe40008001207 */
[----:B------:R-:W-:Y:S02]  /*01c0*/  UISETP.NE.AND.EX UP0, UPT, UR15, URZ, UPT, UP0 ;  /* 0x000000ff0f00728c */ /* 0x000fe4000bf05300 */
[----:B------:R-:W-:Y:S02]  /*01d0*/  USHF.R.U32.HI UR7, URZ, 0x2, UR7 ;  /* 0x00000002ff077899 */ /* 0x000fe40008011607 */
[----:B------:R-:W-:-:S05]  /*01e0*/  IMAD.U32 R0, RZ, RZ, UR4 ;  /* 0x00000004ff007e24 */ /* 0x000fca000f8e00ff */
[----:B------:R-:W-:Y:S05]  /*01f0*/  BRA.U UP0, `(.L_x_1603) ;  /* 0x0000000900a87547 */ /* 0x000fea000b800000 */
        /* <DEDUP_REMOVED lines=72> */
[----:B----4-:R0:W-:Y:S04]  /*0680*/  STL.64 [R1+0x60], R44 ;  /* 0x0000602c01007387 */ /* 0x0101e80000100a00 */
[----:B------:R0:W-:Y:S04]  /*0690*/  STL.64 [R1+0x68], R46 ;  /* 0x0000682e01007387 */ /* 0x0001e80000100a00 */
[----:B------:R0:W-:Y:S04]  /*06a0*/  STL.64 [R1+0x40], R40 ;  /* 0x0000402801007387 */ /* 0x0001e80000100a00 */
[----:B------:R0:W-:Y:S04]  /*06b0*/  STL.64 [R1+0x48], R42 ;  /* 0x0000482a01007387 */ /* 0x0001e80000100a00 */
[----:B------:R0:W-:Y:S04]  /*06c0*/  STL.64 [R1+0x20], R36 ;  /* 0x0000202401007387 */ /* 0x0001e80000100a00 */
[----:B------:R0:W-:Y:S04]  /*06d0*/  STL.64 [R1+0x28], R38 ;  /* 0x0000282601007387 */ /* 0x0001e80000100a00 */
[----:B------:R0:W-:Y:S04]  /*06e0*/  STL.64 [R1], R32 ;  /* 0x0000002001007387 */ /* 0x0001e80000100a00 */
[----:B------:R0:W-:Y:S04]  /*06f0*/  STL.64 [R1+0x8], R34 ;  /* 0x0000082201007387 */ /* 0x0001e80000100a00 */
        /* <DEDUP_REMOVED lines=9> */
[----:B------:R0:W-:Y:S01]  /*0790*/  STL.64 [R1+0x18], R14 ;  /* 0x0000180e01007387 */ /* 0x0001e20000100a00 */
[----:B------:R-:W-:Y:S05]  /*07a0*/  BRA `(.L_x_1605) ;  /* 0x0000000c00a07947 */ /* 0x000fea0003800000 */
.L_x_1604:
        /* <DEDUP_REMOVED lines=11> */
[----:B------:R-:W2:Y:S04]  /*0860*/  LDG.E.128 R32, desc[UR8][R4.64+0xa00] ;  /* 0x000a000804207981 */ /* 0x000ea8000c1e1d00 */
[----:B------:R-:W2:Y:S04]  /*0870*/  LDG.E.128 R28, desc[UR8][R6.64] ;  /* 0x00000008061c7981 */ /* 0x000ea8000c1e1d00 */
[----:B------:R-:W2:Y:S04]  /*0880*/  LDG.E.128 R24, desc[UR8][R6.64+0x200] ;  /* 0x0002000806187981 */ /* 0x000ea8000c1e1d00 */
[----:B------:R-:W2:Y:S04]  /*0890*/  LDG.E.128 R20, desc[UR8][R6.64+0x400] ;  /* 0x0004000806147981 */ /* 0x000ea8000c1e1d00 */
        /* <DEDUP_REMOVED lines=45> */
[----:B------:R1:W-:Y:S04]  /*0b70*/  STL.64 [R1+0x60], R44 ;  /* 0x0000602c01007387 */ /* 0x0003e80000100a00 */
[----:B------:R1:W-:Y:S04]  /*0b80*/  STL.64 [R1+0x68], R46 ;  /* 0x0000682e01007387 */ /* 0x0003e80000100a00 */
[----:B--2---:R1:W-:Y:S04]  /*0b90*/  STL.64 [R1+0x40], R40 ;  /* 0x0000402801007387 */ /* 0x0043e80000100a00 */
        /* <DEDUP_REMOVED lines=16> */
.L_x_1603:
[----:B------:R-:W0:Y:S02]  /*0ca0*/  LDCU.64 UR4, c[0x0][0x440] ;  /* 0x00008800ff0477ac */ /* 0x000e240008000a00 */
[----:B0-----:R-:W-:-:S04]  /*0cb0*/  UISETP.NE.U32.AND UP0, UPT, UR4, URZ, UPT ;  /* 0x000000ff0400728c */ /* 0x001fc8000bf05070 */
[----:B------:R-:W-:-:S09]  /*0cc0*/  UISETP.NE.AND.EX UP0, UPT, UR5, URZ, UPT, UP0 ;  /* 0x000000ff0500728c */ /* 0x000fd2000bf05300 */
[----:B------:R-:W-:Y:S05]  /*0cd0*/  BRA.U !UP0, `(.L_x_1606) ;  /* 0x00000005081c7547 */ /* 0x000fea000b800000 */
[----:B------:R-:W0:Y:S08]  /*0ce0*/  LDC.64 R4, c[0x0][0x3d0] ;  /* 0x0000f400ff047b82 */ /* 0x000e300000000a00 */
[----:B------:R-:W1:Y:S08]  /*0cf0*/  LDC.64 R6, c[0x0][0x3d8] ;  /* 0x0000f600ff067b82 */ /* 0x000e700000000a00 */
[----:B------:R-:W2:Y:S01]  /*0d00*/  LDC.64 R2, c[0x0][0x438] ;  /* 0x00010e00ff027b82 */ /* 0x000ea20000000a00 */
[----:B0-----:R-:W-:-:S07]  /*0d10*/  IMAD.WIDE.U32 R4, R182, 0x10, R4 ;  /* 0x00000010b6047825 */ /* 0x001fce00078e0004 */
[----:B------:R-:W0:Y:S01]  /*0d20*/  LDC.64 R8, c[0x0][0x440] ;  /* 0x00011000ff087b82 */ /* 0x000e220000000a00 */
[----:B------:R-:W3:Y:S01]  /*0d30*/  LDG.E.128 R52, desc[UR8][R4.64] ;  /* 0x0000000804347981 */ /* 0x000ee2000c1e1d00 */
[----:B-1----:R-:W-:-:S03]  /*0d40*/  IMAD.WIDE.U32 R6, R182, 0x10, R6 ;  /* 0x00000010b6067825 */ /* 0x002fc600078e0006 */
[----:B------:R-:W4:Y:S04]  /*0d50*/  LDG.E.128 R48, desc[UR8][R4.64+0x200] ;  /* 0x0002000804307981 */ /* 0x000f28000c1e1d00 */
[----:B------:R-:W4:Y:S01]  /*0d60*/  LDG.E.128 R44, desc[UR8][R4.64+0x400] ;  /* 0x00040008042c7981 */ /* 0x000f22000c1e1d00 */
[----:B--2---:R-:W-:-:S03]  /*0d70*/  IMAD.WIDE.U32 R2, R182, 0x10, R2 ;  /* 0x00000010b6027825 */ /* 0x004fc600078e0002 */
[----:B------:R-:W2:Y:S04]  /*0d80*/  LDG.E.128 R40, desc[UR8][R4.64+0x600] ;  /* 0x0006000804287981 */ /* 0x000ea8000c1e1d00 */
[----:B------:R-:W2:Y:S04]  /*0d90*/  LDG.E.128 R36, desc[UR8][R4.64+0x800] ;  /* 0x0008000804247981 */ /* 0x000ea8000c1e1d00 */
[----:B------:R-:W2:Y:S01]  /*0da0*/  LDG.E.128 R32, desc[UR8][R4.64+0xa00] ;  /* 0x000a000804207981 */ /* 0x000ea2000c1e1d00 */
[----:B0-----:R-:W-:-:S03]  /*0db0*/  IMAD.WIDE.U32 R8, R182, 0x10, R8 ;  /* 0x00000010b6087825 */ /* 0x001fc600078e0008 */
        /* <DEDUP_REMOVED lines=57> */
.L_x_1606:
        /* <DEDUP_REMOVED lines=77> */
[----:B------:R0:W-:Y:S02]  /*1620*/  STL.64 [R1+0x18], R14 ;  /* 0x0000180e01007387 */ /* 0x0001e40000100a00 */
.L_x_1605:
[----:B------:R-:W2:Y:S01]  /*1630*/  S2UR UR5, SR_CTAID.X ;  /* 0x00000000000579c3 */ /* 0x000ea20000002500 */
[----:B------:R-:W3:Y:S01]  /*1640*/  LDCU UR12, c[0x0][0x384] ;  /* 0x00007080ff0c77ac */ /* 0x000ee20008000800 */
[----:B01----:R-:W-:Y:S01]  /*1650*/  SHF.R.U32.HI R2, RZ, 0x5, R11 ;  /* 0x00000005ff027819 */ /* 0x003fe2000001160b */
[----:B--2---:R-:W-:-:S06]  /*1660*/  USHF.L.U32 UR4, UR5, 0x2, URZ ;  /* 0x0000000205047899 */ /* 0x004fcc00080006ff */
[----:B------:R-:W-:-:S04]  /*1670*/  LOP3.LUT R180, R2, UR4, RZ, 0xfc, !PT ;  /* 0x0000000402b47c12 */ /* 0x000fc8000f8efcff */
[----:B---3--:R-:W-:-:S13]  /*1680*/  ISETP.GE.AND P0, PT, R180, UR12, PT ;  /* 0x0000000cb4007c0c */ /* 0x008fda000bf06270 */
[----:B------:R-:W-:Y:S05]  /*1690*/  @P0 EXIT ;  /* 0x000000000000094d */ /* 0x000fea0003800000 */
[----:B-----5:R0:W-:Y:S01]  /*16a0*/  STL [R1+0x2b8], R80 ;  /* 0x0002b85001007387 */ /* 0x0201e20000100800 */
[----:B------:R-:W1:Y:S01]  /*16b0*/  LDC R2, c[0x0][0x360] ;  /* 0x0000d800ff027b82 */ /* 0x000e620000000800 */
[----:B------:R-:W-:Y:S02]  /*16c0*/  IMAD.U32 R6, RZ, RZ, UR10 ;  /* 0x0000000aff067e24 */ /* 0x000fe4000f8e00ff */
[C---:B------:R-:W-:Y:S01]  /*16d0*/  IMAD.HI.U32 R4, R0.reuse, -0x2daee0ad, RZ ;  /* 0xd2511f5300047827 */ /* 0x040fe200078e00ff */
[----:B------:R-:W2:Y:S01]  /*16e0*/  LDL R61, [R1+0x54] ;  /* 0x00005400013d7983 */ /* 0x000ea20000100800 */
[----:B------:R-:W-:Y:S02]  /*16f0*/  UIADD3 UR4, UPT, UPT, UR10, -0x61c88647, URZ ;  /* 0x9e3779b90a047890 */ /* 0x000fe4000fffe0ff */
[----:B------:R-:W-:Y:S01]  /*1700*/  IMAD R8, R0, -0x2daee0ad, RZ ;  /* 0xd2511f5300087824 */ /* 0x000fe200078e02ff */
[----:B------:R-:W3:Y:S01]  /*1710*/  LDL R119, [R1+0x38] ;  /* 0x0000380001777983 */ /* 0x000ee20000100800 */
[----:B------:R-:W-:-:S02]  /*1720*/  UIADD3 UR12, UPT, UPT, UR10, 0x3c6ef372, URZ ;  /* 0x3c6ef3720a0c7890 */ /* 0x000fc4000fffe0ff */
[----:B------:R-:W-:Y:S01]  /*1730*/  UIADD3 UR13, UPT, UPT, UR11, 0x76cf5d0a, URZ ;  /* 0x76cf5d0a0b0d7890 */ /* 0x000fe2000fffe0ff */
[----:B------:R-:W4:Y:S01]  /*1740*/  LDL R58, [R1+0x64] ;  /* 0x00006400013a7983 */ /* 0x000f220000100800 */
[----:B------:R-:W1:Y:S03]  /*1750*/  LDCU.64 UR14, c[0x0][0x398] ;  /* 0x00007300ff0e77ac */ /* 0x000e660008000a00 */
        /* <DEDUP_REMOVED lines=36> */
[----:B------:R-:W-:Y:S01]  /*19a0*/  UIADD3 UR5, UPT, UPT, UR11, -0x4498517b, URZ ;  /* 0xbb67ae850b057890 */ /* 0x000fe2000fffe0ff */
[----:B------:R-:W-:Y:S01]  /*19b0*/  PRMT R169, R251, 0x7632, R169 ;  /* 0x00007632fba97816 */ /* 0x000fe200000000a9 */
[----:B------:R1:W-:Y:S01]  /*19c0*/  STL [R1+0x2ac], R77 ;  /* 0x0002ac4d01007387 */ /* 0x0003e20000100800 */
[----:B------:R-:W-:Y:S01]  /*19d0*/  PRMT R168, R235, 0x7632, R168 ;  /* 0x00007632eba87816 */ /* 0x000fe200000000a8 */
[----:B------:R-:W-:Y:S01]  /*19e0*/  UISETP.NE.U32.AND UP0, UPT, UR14, URZ, UPT ;  /* 0x000000ff0e00728c */ /* 0x000fe2000bf05070 */
[----:B0-----:R-:W-:Y:S01]  /*19f0*/  PRMT R79, R175, 0x7632, R79 ;  /* 0x00007632af4f7816 */ /* 0x001fe2000000004f */
[----:B------:R0:W-:Y:S01]  /*1a00*/  STL [R1+0x2a8], R76 ;  /* 0x0002a84c01007387 */ /* 0x0001e20000100800 */
[----:B------:R-:W-:Y:S01]  /*1a10*/  PRMT R158, R206, 0x7632, R158 ;  /* 0x00007632ce9e7816 */ /* 0x000fe2000000009e */
[----:B------:R-:W-:Y:S01]  /*1a20*/  UIADD3 UR14, UPT, UPT, UR10, -0xe443238, URZ ;  /* 0xf1bbcdc80a0e7890 */ /* 0x000fe2000fffe0ff */
[----:B------:R-:W-:Y:S01]  /*1a30*/  PRMT R157, R250, 0x7632, R157 ;  /* 0x00007632fa9d7816 */ /* 0x000fe2000000009d */
[----:B------:R0:W-:Y:S01]  /*1a40*/  STL [R1+0x2a4], R75 ;  /* 0x0002a44b01007387 */ /* 0x0001e20000100800 */
[----:B-1----:R-:W-:Y:S01]  /*1a50*/  PRMT R78, R167, 0x7632, R78 ;  /* 0x00007632a74e7816 */ /* 0x002fe2000000004e */
[----:B------:R-:W-:Y:S01]  /*1a60*/  UIADD3 UR16, UPT, UPT, UR11, -0x695add53, URZ ;  /* 0x96a522ad0b107890 */ /* 0x000fe2000fffe0ff */
[----:B------:R-:W-:Y:S01]  /*1a70*/  PRMT R151, R234, 0x7632, R151 ;  /* 0x00007632ea977816 */ /* 0x000fe20000000097 */
[----:B------:R1:W-:Y:S01]  /*1a80*/  STL [R1+0x2a0], R74 ;  /* 0x0002a04a01007387 */ /* 0x0003e20000100800 */
[----:B------:R-:W-:Y:S01]  /*1a90*/  PRMT R77, R179, 0x7632, R77 ;  /* 0x00007632b34d7816 */ /* 0x000fe2000000004d */
[----:B------:R-:W-:Y:S01]  /*1aa0*/  UIADD3 UR17, UPT, UPT, UR10, -0x700cb87f, URZ ;  /* 0x8ff347810a117890 */ /* 0x000fe2000fffe0ff */
[----:B------:R-:W-:Y:S01]  /*1ab0*/  PRMT R149, R205, 0x7632, R149 ;  /* 0x00007632cd957816 */ /* 0x000fe20000000095 */
[----:B------:R1:W-:Y:S01]  /*1ac0*/  STL [R1+0x29c], R73 ;  /* 0x00029c4901007387 */ /* 0x0003e20000100800 */
[----:B------:R-:W-:Y:S01]  /*1ad0*/  PRMT R148, R249, 0x7632, R148 ;  /* 0x00007632f9947816 */ /* 0x000fe20000000094 */
[----:B------:R-:W-:Y:S01]  /*1ae0*/  UISETP.NE.AND.EX UP0, UPT, UR15, URZ, UPT, UP0 ;  /* 0x000000ff0f00728c */ /* 0x000fe2000bf05300 */
[----:B------:R-:W-:Y:S01]  /*1af0*/  PRMT R147, R233, 0x7632, R147 ;  /* 0x00007632e9937816 */ /* 0x000fe20000000093 */
[----:B------:R1:W-:Y:S01]  /*1b00*/  STL [R1+0x298], R72 ;  /* 0x0002984801007387 */ /* 0x0003e20000100800 */
[----:B0-----:R-:W-:Y:S01]  /*1b10*/  PRMT R76, R211, 0x7632, R76 ;  /* 0x00007632d34c7816 */ /* 0x001fe2000000004c */
[----:B------:R-:W0:Y:S01]  /*1b20*/  LDCU.U8 UR15, c[0x0][0x410] ;  /* 0x00008200ff0f77ac */ /* 0x000e220008000000 */
[----:B------:R-:W-:Y:S01]  /*1b30*/  PRMT R145, R204, 0x7632, R145 ;  /* 0x00007632cc917816 */ /* 0x000fe20000000091 */
[----:B------:R0:W-:Y:S01]  /*1b40*/  STL [R1+0x294], R71 ;  /* 0x0002944701007387 */ /* 0x0001e20000100800 */
[----:B------:R-:W-:-:S02]  /*1b50*/  PRMT R144, R248, 0x7632, R144 ;  /* 0x00007632f8907816 */ /* 0x000fc40000000090 */
[----:B------:R-:W-:Y:S01]  /*1b60*/  PRMT R143, R232, 0x7632, R143 ;  /* 0x00007632e88f7816 */ /* 0x000fe2000000008f */
[----:B------:R0:W-:Y:S01]  /*1b70*/  STL [R1+0x290], R70 ;  /* 0x0002904601007387 */ /* 0x0001e20000100800 */
        /* <DEDUP_REMOVED lines=15> */
[----:B------:R-:W-:Y:S01]  /*1c70*/  LOP3.LUT R3, R3, UR7, R6, 0x96, !PT ;  /* 0x0000000703037c12 */ /* 0x000fe2000f8e9606 */
[----:B------:R-:W-:Y:S01]  /*1c80*/  IMAD R6, R2, -0x326172a9, RZ ;  /* 0xcd9e8d5702067824 */ /* 0x000fe200078e02ff */
[----:B------:R-:W-:Y:S01]  /*1c90*/  LOP3.LUT R4, R4, UR11, RZ, 0x3c, !PT ;  /* 0x0000000b04047c12 */ /* 0x000fe2000f8e3cff */
[----:B------:R-:W-:Y:S01]  /*1ca0*/  STL [R1+0x278], R64 ;  /* 0x0002784001007387 */ /* 0x000fe20000100800 */
[----:B------:R-:W-:Y:S01]  /*1cb0*/  PRMT R75, R243, 0x7632, R75 ;  /* 0x00007632f34b7816 */ /* 0x000fe2000000004b */
[----:B------:R-:W-:-:S02]  /*1cc0*/  IMAD.HI.U32 R7, R3, -0x2daee0ad, RZ ;  /* 0xd2511f5303077827 */ /* 0x000fc400078e00ff */
[----:B------:R0:W-:Y:S01]  /*1cd0*/  STL.S16 [R1+0x274], R80 ;  /* 0x0002745001007387 */ /* 0x0001e20000100600 */
[----:B-1----:R-:W-:Y:S01]  /*1ce0*/  PRMT R74, R239, 0x7632, R74 ;  /* 0x00007632ef4a7816 */ /* 0x002fe2000000004a */
[----:B------:R-:W-:Y:S01]  /*1cf0*/  IMAD.HI.U32 R5, R4, -0x326172a9, RZ ;  /* 0xcd9e8d5704057827 */ /* 0x000fe200078e00ff */
[----:B------:R-:W-:Y:S02]  /*1d00*/  PRMT R73, R247, 0x7632, R73 ;  /* 0x00007632f7497816 */ /* 0x000fe40000000049 */
[----:B------:R-:W-:Y:S01]  /*1d10*/  PRMT R72, R210, 0x7632, R72 ;  /* 0x00007632d2487816 */ /* 0x000fe20000000048 */
[----:B------:R-:W-:Y:S01]  /*1d20*/  IMAD R9, R3, -0x2daee0ad, RZ ;  /* 0xd2511f5303097824 */ /* 0x000fe200078e02ff */
[----:B0-----:R-:W-:Y:S01]  /*1d30*/  PRMT R71, R242, 0x7632, R71 ;  /* 0x00007632f2477816 */ /* 0x001fe20000000047 */
[----:B------:R-:W-:Y:S01]  /*1d40*/  IMAD R4, R4, -0x326172a9, RZ ;  /* 0xcd9e8d5704047824 */ /* 0x000fe200078e02ff */
[----:B------:R-:W-:Y:S01]  /*1d50*/  PRMT R70, R238, 0x7632, R70 ;  /* 0x00007632ee467816 */ /* 0x000fe20000000046 */
[----:B------:R0:W5:Y:S01]  /*1d60*/  LDL.LU R80, [R1+0x2b8] ;  /* 0x0002b80001507983 */ /* 0x0001620000300800 */
[----:B------:R-:W-:-:S02]  /*1d70*/  PRMT R69, R246, 0x7632, R69 ;  /* 0x00007632f6457816 */ /* 0x000fc40000000045 */
[----:B------:R-:W-:Y:S01]  /*1d80*/  PRMT R68, R209, 0x7632, R68 ;  /* 0x00007632d1447816 */ /* 0x000fe20000000044 */
[----:B------:R1:W-:Y:S01]  /*1d90*/  STL.S16 [R1+0x270], R79 ;  /* 0x0002704f01007387 */ /* 0x0003e20000100600 */
[----:B------:R-:W-:Y:S02]  /*1da0*/  PRMT R67, R241, 0x7632, R67 ;  /* 0x00007632f1437816 */ /* 0x000fe40000000043 */
[----:B------:R-:W-:Y:S02]  /*1db0*/  PRMT R66, R237, 0x7632, R66 ;  /* 0x00007632ed427816 */ /* 0x000fe40000000042 */
[----:B------:R-:W-:Y:S02]  /*1dc0*/  PRMT R65, R245, 0x7632, R65 ;  /* 0x00007632f5417816 */ /* 0x000fe40000000041 */
[----:B------:R-:W-:Y:S02]  /*1dd0*/  PRMT R64, R208, 0x7632, R64 ;  /* 0x00007632d0407816 */ /* 0x000fe40000000040 */
[----:B------:R-:W-:Y:S01]  /*1de0*/  LOP3.LUT R7, R8, UR5, R7, 0x96, !PT ;  /* 0x0000000508077c12 */ /* 0x000fe2000f8e9607 */
[----:B-1----:R0:W5:Y:S01]  /*1df0*/  LDL.LU R79, [R1+0x2b4] ;  /* 0x0002b400014f7983 */ /* 0x0021620000300800 */
[----:B------:R-:W-:Y:S01]  /*1e00*/  LOP3.LUT R5, R6, UR4, R5, 0x96, !PT ;  /* 0x0000000406057c12 */ /* 0x000fe2000f8e9605 */
[----:B------:R-:W-:-:S02]  /*1e10*/  ULOP3.LUT UR4, UR6, 0x3, URZ, 0xc0, !UPT ;  /* 0x0000000306047892 */ /* 0x000fc4000f8ec0ff */
[----:B------:R1:W-:Y:S01]  /*1e20*/  STL.S16 [R1+0x26c], R78 ;  /* 0x00026c4e01007387 */ /* 0x0003e20000100600 */
[----:B------:R-:W-:Y:S01]  /*1e30*/  IMAD.HI.U32 R3, R7, -0x326172a9, RZ ;  /* 0xcd9e8d5707037827 */ /* 0x000fe200078e00ff */
[----:B------:R-:W-:Y:S02]  /*1e40*/  UIADD3 UR6, UPT, UPT, UR11, 0x32370b8f, URZ ;  /* 0x32370b8f0b067890 */ /* 0x000fe4000fffe0ff */
[----:B------:R-:W-:Y:S01]  /*1e50*/  UIADD3 UR5, UPT, UPT, UR10, -0x255992d5, URZ ;  /* 0xdaa66d2b0a057890 */ /* 0x000fe2000fffe0ff */
[C---:B------:R-:W-:Y:S01]  /*1e60*/  IMAD.HI.U32 R6, R5.reuse, -0x2daee0ad, RZ ;  /* 0xd2511f5305067827 */ /* 0x040fe200078e00ff */
[----:B------:R-:W-:Y:S01]  /*1e70*/  LOP3.LUT R3, R4, UR12, R3, 0x96, !PT ;  /* 0x0000000c04037c12 */ /* 0x000fe2000f8e9603 */
[----:B------:R-:W-:Y:S02]  /*1e80*/  UIADD3 UR12, UPT, UPT, UR10, 0x78dde6e4, URZ ;  /* 0x78dde6e40a0c7890 */ /* 0x000fe4000fffe0ff */
[----:B------:R-:W-:Y:S01]  /*1e90*/  IMAD R8, R5, -0x2daee0ad, RZ ;  /* 0xd2511f5305087824 */ /* 0x000fe200078e02ff */
[----:B-1----:R0:W5:Y:S01]  /*1ea0*/  LDL.LU R78, [R1+0x2b0] ;  /* 0x0002b000014e7983 */ /* 0x0021620000300800 */
[----:B------:R-:W-:Y:S01]  /*1eb0*/  LOP3.LUT R6, R9, UR13, R6, 0x96, !PT ;  /* 0x0000000d09067c12 */ /* 0x000fe2000f8e9606 */
[----:B------:R-:W-:Y:S01]  /*1ec0*/  IMAD.HI.U32 R5, R3, -0x2daee0ad, RZ ;  /* 0xd2511f5303057827 */ /* 0x000fe200078e00ff */
[----:B------:R-:W-:Y:S01]  /*1ed0*/  PRMT R120, R198, 0x7632, R120 ;  /* 0x00007632c6787816 */ /* 0x000fe20000000078 */
[----:B------:R1:W-:Y:S01]  /*1ee0*/  STL.S16 [R1+0x268], R77 ;  /* 0x0002684d01007387 */ /* 0x0003e20000100600 */
[----:B------:R-:W-:Y:S01]  /*1ef0*/  PRMT R117, R226, 0x7632, R117 ;  /* 0x00007632e2757816 */ /* 0x000fe20000000075 */
[----:B------:R-:W-:Y:S01]  /*1f00*/  IMAD R7, R7, -0x326172a9, RZ ;  /* 0xcd9e8d5707077824 */ /* 0x000fe200078e02ff */
[----:B------:R-:W-:Y:S01]  /*1f10*/  LOP3.LUT R5, R8, UR6, R5, 0x96, !PT ;  /* 0x0000000608057c12 */ /* 0x000fe2000f8e9605 */
[----:B------:R-:W-:Y:S01]  /*1f20*/  IMAD.HI.U32 R4, R6, -0x326172a9, RZ ;  /* 0xcd9e8d5706047827 */ /* 0x000fe200078e00ff */
[----:B------:R-:W-:Y:S01]  /*1f30*/  PRMT R114, R197, 0x7632, R114 ;  /* 0x00007632c5727816 */ /* 0x000fe20000000072 */
[----:B------:R-:W-:-:S02]  /*1f40*/  UIADD3 UR6, UPT, UPT, UR11, -0x56f99767, URZ ;  /* 0xa90668990b067890 */ /* 0x000fc4000fffe0ff */
[----:B------:R-:W-:Y:S01]  /*1f50*/  IMAD R8, R3, -0x2daee0ad, RZ ;  /* 0xd2511f5303087824 */ /* 0x000fe200078e02ff */
[----:B------:R-:W-:Y:S01]  /*1f60*/  LOP3.LUT R4, R7, UR5, R4, 0x96, !PT ;  /* 0x0000000507047c12 */ /* 0x000fe2000f8e9604 */
[----:B-1----:R0:W5:Y:S01]  /*1f70*/  LDL.LU R77, [R1+0x2ac] ;  /* 0x0002ac00014d7983 */ /* 0x0021620000300800 */
[----:B------:R-:W-:Y:S01]  /*1f80*/  UIADD3 UR5, UPT, UPT, UR11, -0x126145ec, URZ ;  /* 0xed9eba140b057890 */ /* 0x000fe2000fffe0ff */
[----:B------:R-:W-:Y:S01]  /*1f90*/  IMAD R6, R6, -0x326172a9, RZ ;  /* 0xcd9e8d5706067824 */ /* 0x000fe200078e02ff */
[----:B------:R-:W-:Y:S01]  /*1fa0*/  PRMT R111, R225, 0x7632, R111 ;  /* 0x00007632e16f7816 */ /* 0x000fe2000000006f */
[----:B------:R1:W-:Y:S01]  /*1fb0*/  STL.S16 [R1+0x264], R76 ;  /* 0x0002644c01007387 */ /* 0x0003e20000100600 */
[C---:B------:R-:W-:Y:S01]  /*1fc0*/  IMAD.HI.U32 R3, R5.reuse, -0x326172a9, RZ ;  /* 0xcd9e8d5705037827 */ /* 0x040fe200078e00ff */
[----:B------:R-:W-:Y:S01]  /*1fd0*/  PRMT R108, R196, 0x7632, R108 ;  /* 0x00007632c46c7816 */ /* 0x000fe2000000006c */
[----:B------:R-:W-:Y:S02]  /*1fe0*/  UIADD3 UR13, UPT, UPT, UR11, 0x1fd5c5a3, URZ ;  /* 0x1fd5c5a30b0d7890 */ /* 0x000fe4000fffe0ff */
[----:B------:R-:W-:Y:S01]  /*1ff0*/  IMAD.HI.U32 R7, R4, -0x2daee0ad, RZ ;  /* 0xd2511f5304077827 */ /* 0x000fe200078e00ff */
[----:B------:R-:W-:Y:S01]  /*2000*/  LOP3.LUT R3, R6, UR12, R3, 0x96, !PT ;  /* 0x0000000c06037c12 */ /* 0x000fe2000f8e9603 */
[----:B------:R-:W-:Y:S01]  /*2010*/  UIADD3 UR12, UPT, UPT, UR10, -0x4ab325aa, URZ ;  /* 0xb54cda560a0c7890 */ /* 0x000fe2000fffe0ff */
[----:B------:R-:W-:Y:S01]  /*2020*/  PRMT R105, R224, 0x7632, R105 ;  /* 0x00007632e0697816 */ /* 0x000fe20000000069 */
[----:B------:R-:W-:Y:S01]  /*2030*/  IMAD R9, R4, -0x2daee0ad, RZ ;  /* 0xd2511f5304097824 */ /* 0x000fe200078e02ff */
[----:B-1----:R0:W5:Y:S01]  /*2040*/  LDL.LU R76, [R1+0x2a8] ;  /* 0x0002a800014c7983 */ /* 0x0021620000300800 */
[----:B------:R-:W-:Y:S01]  /*2050*/  LOP3.LUT R7, R8, UR5, R7, 0x96, !PT ;  /* 0x0000000508077c12 */ /* 0x000fe2000f8e9607 */
[----:B------:R-:W-:Y:S01]  /*2060*/  UIADD3 UR5, UPT, UPT, UR10, 0x1715609d, URZ ;  /* 0x1715609d0a057890 */ /* 0x000fe2000fffe0ff */
[----:B------:R-:W-:Y:S01]  /*2070*/  IMAD R6, R5, -0x326172a9, RZ ;  /* 0xcd9e8d5705067824 */ /* 0x000fe200078e02ff */
[----:B------:R1:W-:Y:S01]  /*2080*/  STL.S16 [R1+0x260], R75 ;  /* 0x0002604b01007387 */ /* 0x0003e20000100600 */
[----:B------:R-:W-:Y:S01]  /*2090*/  IMAD.HI.U32 R4, R3, -0x2daee0ad, RZ ;  /* 0xd2511f5303047827 */ /* 0x000fe200078e00ff */
[----:B------:R-:W-:-:S03]  /*20a0*/  PRMT R102, R195, 0x7632, R102 ;  /* 0x00007632c3667816 */ /* 0x000fc60000000066 */
[----:B------:R-:W-:Y:S01]  /*20b0*/  IMAD.HI.U32 R5, R7, -0x326172a9, RZ ;  /* 0xcd9e8d5707057827 */ /* 0x000fe200078e00ff */
[----:B------:R-:W-:Y:S02]  /*20c0*/  PRMT R99, R223, 0x7632, R99 ;  /* 0x00007632df637816 */ /* 0x000fe40000000063 */
[----:B------:R-:W-:Y:S01]  /*20d0*/  LOP3.LUT R4, R9, UR6, R4, 0x96, !PT ;  /* 0x0000000609047c12 */ /* 0x000fe2000f8e9604 */
[----:B------:R-:W-:Y:S01]  /*20e0*/  IMAD R9, R3, -0x2daee0ad, RZ ;  /* 0xd2511f5303097824 */ /* 0x000fe200078e02ff */
[----:B-1----:R0:W5:Y:S01]  /*20f0*/  LDL.LU R75, [R1+0x2a4] ;  /* 0x0002a400014b7983 */ /* 0x0021620000300800 */
[----:B------:R-:W-:Y:S01]  /*2100*/  LOP3.LUT R5, R6, UR5, R5, 0x96, !PT ;  /* 0x0000000506057c12 */ /* 0x000fe2000f8e9605 */
[----:B------:R-:W-:Y:S01]  /*2110*/  UIADD3 UR5, UPT, UPT, UR11, 0x646e171e, URZ ;  /* 0x646e171e0b057890 */ /* 0x000fe2000fffe0ff */
[----:B------:R-:W-:Y:S01]  /*2120*/  PRMT R96, R194, 0x7632, R96 ;  /* 0x00007632c2607816 */ /* 0x000fe20000000060 */
[----:B------:R1:W-:Y:S01]  /*2130*/  STL.S16 [R1+0x25c], R74 ;  /* 0x00025c4a01007387 */ /* 0x0003e20000100600 */
[----:B------:R-:W-:Y:S01]  /*2140*/  PRMT R93, R222, 0x7632, R93 ;  /* 0x00007632de5d7816 */ /* 0x000fe2000000005d */
[----:B------:R-:W-:Y:S01]  /*2150*/  IMAD R6, R7, -0x326172a9, RZ ;  /* 0xcd9e8d5707067824 */ /* 0x000fe200078e02ff */
[----:B------:R-:W-:Y:S01]  /*2160*/  PRMT R62, R193, 0x7632, R62 ;  /* 0x00007632c13e7816 */ /* 0x000fe2000000003e */
[----:B------:R-:W-:Y:S01]  /*2170*/  IMAD.HI.U32 R3, R4, -0x326172a9, RZ ;  /* 0xcd9e8d5704037827 */ /* 0x000fe200078e00ff */
[----:B------:R-:W-:Y:S01]  /*2180*/  PRMT R59, R221, 0x7632, R59 ;  /* 0x00007632dd3b7816 */ /* 0x000fe2000000003b */
[----:B------:R-:W-:-:S02]  /*2190*/  UIADD3 UR6, UPT, UPT, UR10, 0x5384540f, URZ ;  /* 0x5384540f0a067890 */ /* 0x000fc4000fffe0ff */
[C---:B------:R-:W-:Y:S01]  /*21a0*/  IMAD.HI.U32 R8, R5.reuse, -0x2daee0ad, RZ ;  /* 0xd2511f5305087827 */ /* 0x040fe200078e00ff */
[----:B------:R-:W-:Y:S01]  /*21b0*/  PRMT R56, R192, 0x7632, R56 ;  /* 0x00007632c0387816 */ /* 0x000fe20000000038 */
[----:B-1----:R0:W5:Y:S01]  /*21c0*/  LDL.LU R74, [R1+0x2a0] ;  /* 0x0002a000014a7983 */ /* 0x0021620000300800 */
[----:B------:R-:W-:Y:S01]  /*21d0*/  LOP3.LUT R3, R6, UR12, R3, 0x96, !PT ;  /* 0x0000000c06037c12 */ /* 0x000fe2000f8e9603 */
[----:B------:R-:W-:Y:S01]  /*21e0*/  IMAD R7, R5, -0x2daee0ad, RZ ;  /* 0xd2511f5305077824 */ /* 0x000fe200078e02ff */
[----:B------:R-:W-:Y:S01]  /*21f0*/  LOP3.LUT R8, R9, UR5, R8, 0x96, !PT ;  /* 0x0000000509087c12 */ /* 0x000fe2000f8e9608 */
[----:B------:R1:W-:Y:S01]  /*2200*/  STL.S16 [R1+0x258], R73 ;  /* 0x0002584901007387 */ /* 0x0003e20000100600 */
[----:B------:R-:W-:Y:S01]  /*2210*/  PRMT R51, R220, 0x7632, R51 ;  /* 0x00007632dc337816 */ /* 0x000fe20000000033 */
[----:B------:R-:W-:Y:S01]  /*2220*/  IMAD R5, R4, -0x326172a9, RZ ;  /* 0xcd9e8d5704057824 */ /* 0x000fe200078e02ff */
[----:B------:R-:W-:Y:S01]  /*2230*/  PRMT R48, R191, 0x7632, R48 ;  /* 0x00007632bf307816 */ /* 0x000fe20000000030 */
[----:B------:R-:W-:Y:S01]  /*2240*/  IMAD.HI.U32 R6, R3, -0x2daee0ad, RZ ;  /* 0xd2511f5303067827 */ /* 0x000fe200078e00ff */
[----:B------:R-:W-:Y:S01]  /*2250*/  PRMT R45, R219, 0x7632, R45 ;  /* 0x00007632db2d7816 */ /* 0x000fe2000000002d */
[----:B------:R-:W-:Y:S01]  /*2260*/  UIADD3 UR12, UPT, UPT, UR11, -0x24c28bd8, URZ ;  /* 0xdb3d74280b0c7890 */ /* 0x000fe2000fffe0ff */
[----:B------:R-:W-:Y:S01]  /*2270*/  PRMT R42, R190, 0x7632, R42 ;  /* 0x00007632be2a7816 */ /* 0x000fe2000000002a */
[----:B------:R-:W-:Y:S01]  /*2280*/  IMAD.HI.U32 R4, R8, -0x326172a9, RZ ;  /* 0xcd9e8d5708047827 */ /* 0x000fe200078e00ff */
[----:B------:R-:W-:Y:S01]  /*2290*/  PRMT R39, R218, 0x7632, R39 ;  /* 0x00007632da277816 */ /* 0x000fe20000000027 */
[----:B-1----:R0:W5:Y:S01]  /*22a0*/  LDL.LU R73, [R1+0x29c] ;  /* 0x00029c0001497983 */ /* 0x0021620000300800 */
[----:B------:R-:W-:Y:S01]  /*22b0*/  LOP3.LUT R6, R7, UR13, R6, 0x96, !PT ;  /* 0x0000000d07067c12 */ /* 0x000fe2000f8e9606 */
[----:B------:R-:W-:Y:S01]  /*22c0*/  IMAD R8, R8, -0x326172a9, RZ ;  /* 0xcd9e8d5708087824 */ /* 0x000fe200078e02ff */
[----:B------:R-:W-:Y:S01]  /*22d0*/  LOP3.LUT R4, R5, UR6, R4, 0x96, !PT ;  /* 0x0000000605047c12 */ /* 0x000fe2000f8e9604 */
[----:B------:R1:W-:Y:S01]  /*22e0*/  STL.S16 [R1+0x254], R72 ;  /* 0x0002544801007387 */ /* 0x0003e20000100600 */
[----:B------:R-:W-:Y:S01]  /*22f0*/  PRMT R36, R189, 0x7632, R36 ;  /* 0x00007632bd247816 */ /* 0x000fe20000000024 */
[----:B------:R-:W-:Y:S01]  /*2300*/  IMAD.HI.U32 R139, R6, -0x326172a9, RZ ;  /* 0xcd9e8d57068b7827 */ /* 0x000fe200078e00ff */
[----:B---3--:R-:W-:-:S03]  /*2310*/  PRMT R118, R119, 0x7632, R118 ;  /* 0x0000763277767816 */ /* 0x008fc60000000076 */
[----:B------:R-:W-:Y:S01]  /*2320*/  IMAD R3, R3, -0x2daee0ad, RZ ;  /* 0xd2511f5303037824 */ /* 0x000fe200078e02ff */
[----:B-1----:R0:W5:Y:S01]  /*2330*/  LDL.LU R72, [R1+0x298] ;  /* 0x0002980001487983 */ /* 0x0021620000300800 */
[----:B--2---:R-:W-:Y:S01]  /*2340*/  PRMT R60, R61, 0x7632, R60 ;  /* 0x000076323d3c7816 */ /* 0x004fe2000000003c */
[----:B------:R-:W-:Y:S01]  /*2350*/  IMAD.HI.U32 R156, R4, -0x2daee0ad, RZ ;  /* 0xd2511f53049c7827 */ /* 0x000fe200078e00ff */
[----:B----4-:R-:W-:Y:S01]  /*2360*/  PRMT R57, R58, 0x7632, R57 ;  /* 0x000076323a397816 */ /* 0x010fe20000000039 */
[----:B------:R1:W-:Y:S01]  /*2370*/  STL.S16 [R1+0x250], R71 ;  /* 0x0002504701007387 */ /* 0x0003e20000100600 */
[----:B------:R-:W-:Y:S01]  /*2380*/  PRMT R33, R217, 0x7632, R33 ;  /* 0x00007632d9217816 */ /* 0x000fe20000000021 */
[----:B------:R-:W-:Y:S01]  /*2390*/  IMAD R4, R4, -0x2daee0ad, RZ ;  /* 0xd2511f5304047824 */ /* 0x000fe200078e02ff */
[----:B------:R-:W-:Y:S01]  /*23a0*/  PRMT R103, R104, 0x7632, R103 ;  /* 0x0000763268677816 */ /* 0x000fe20000000067 */
[----:B------:R-:W2:Y:S01]  /*23b0*/  LDCU UR5, c[0x0][0x404] ;  /* 0x00008080ff0577ac */ /* 0x000ea20008000800 */
[----:B------:R-:W-:-:S02]  /*23c0*/  PRMT R30, R188, 0x7632, R30 ;  /* 0x00007632bc1e7816 */ /* 0x000fc4000000001e */
[----:B------:R-:W-:Y:S01]  /*23d0*/  PRMT R27, R216, 0x7632, R27 ;  /* 0x00007632d81b7816 */ /* 0x000fe2000000001b */
[----:B------:R-:W3:Y:S01]  /*23e0*/  LDCU UR6, c[0x0][0x408] ;  /* 0x00008100ff0677ac */ /* 0x000ee20008000800 */
[----:B------:R-:W-:Y:S01]  /*23f0*/  PRMT R25, R26, 0x7632, R25 ;  /* 0x000076321a197816 */ /* 0x000fe20000000019 */
[----:B-1----:R0:W5:Y:S01]  /*2400*/  LDL.LU R71, [R1+0x294] ;  /* 0x0002940001477983 */ /* 0x0021620000300800 */
[----:B------:R-:W-:Y:S02]  /*2410*/  PRMT R52, R55, 0x7632, R52 ;  /* 0x0000763237347816 */ /* 0x000fe40000000034 */
[----:B------:R-:W-:Y:S01]  /*2420*/  PRMT R24, R187, 0x7632, R24 ;  /* 0x00007632bb187816 */ /* 0x000fe20000000018 */
[----:B------:R1:W-:Y:S01]  /*2430*/  STL.S16 [R1+0x24c], R70 ;  /* 0x00024c4601007387 */ /* 0x0003e20000100600 */
[----:B------:R-:W-:Y:S01]  /*2440*/  LOP3.LUT R139, R8, UR14, R139, 0x96, !PT ;  /* 0x0000000e088b7c12 */ /* 0x000fe2000f8e968b */
[----:B------:R-:W4:Y:S01]  /*2450*/  LDCU UR14, c[0x0][0x388] ;  /* 0x00007100ff0e77ac */ /* 0x000f220008000800 */
[----:B------:R-:W-:-:S02]  /*2460*/  PRMT R22, R23, 0x7632, R22 ;  /* 0x0000763217167816 */ /* 0x000fc40000000016 */
[----:B------:R-:W-:Y:S01]  /*2470*/  PRMT R112, R113, 0x7632, R112 ;  /* 0x0000763271707816 */ /* 0x000fe20000000070 */
[----:B------:R-:W-:Y:S01]  /*2480*/  IMAD.HI.U32 R53, R139, -0x2daee0ad, RZ ;  /* 0xd2511f538b357827 */ /* 0x000fe200078e00ff */
[----:B------:R-:W-:Y:S01]  /*2490*/  LOP3.LUT R156, R3, UR12, R156, 0x96, !PT ;  /* 0x0000000c039c7c12 */ /* 0x000fe2000f8e969c */
[----:B------:R-:W0:Y:S01]  /*24a0*/  LDCU.64 UR12, c[0x0][0x3a0] ;  /* 0x00007400ff0c77ac */ /* 0x000e220008000a00 */
[----:B-1----:R1:W5:Y:S01]  /*24b0*/  LDL.LU R70, [R1+0x290] ;  /* 0x0002900001467983 */ /* 0x0023620000300800 */
[----:B------:R-:W-:-:S03]  /*24c0*/  PRMT R115, R116, 0x7632, R115 ;  /* 0x0000763274737816 */ /* 0x000fc60000000073 */
[----:B------:R2:W-:Y:S01]  /*24d0*/  STL.S16 [R1+0x248], R69 ;  /* 0x0002484501007387 */ /* 0x0005e20000100600 */
[----:B------:R-:W-:Y:S01]  /*24e0*/  PRMT R106, R107, 0x7632, R106 ;  /* 0x000076326b6a7816 */ /* 0x000fe2000000006a */
[----:B------:R-:W-:Y:S01]  /*24f0*/  IMAD R3, R6, -0x326172a9, RZ ;  /* 0xcd9e8d5706037824 */ /* 0x000fe200078e02ff */
[----:B------:R-:W-:Y:S01]  /*2500*/  PRMT R63, R92, 0x7632, R63 ;  /* 0x000076325c3f7816 */ /* 0x000fe2000000003f */
[----:B------:R-:W-:Y:S01]  /*2510*/  IMAD.HI.U32 R54, R156, -0x326172a9, RZ ;  /* 0xcd9e8d579c367827 */ /* 0x000fe200078e00ff */
[----:B------:R-:W-:Y:S01]  /*2520*/  PRMT R100, R101, 0x7632, R100 ;  /* 0x0000763265647816 */ /* 0x000fe20000000064 */
[----:B--2---:R1:W5:Y:S01]  /*2530*/  LDL.LU R69, [R1+0x28c] ;  /* 0x00028c0001457983 */ /* 0x0043620000300800 */
[----:B------:R-:W-:-:S03]  /*2540*/  PRMT R109, R110, 0x7632, R109 ;  /* 0x000076326e6d7816 */ /* 0x000fc6000000006d */
[----:B------:R2:W-:Y:S01]  /*2550*/  STL.S16 [R1+0x244], R68 ;  /* 0x0002444401007387 */ /* 0x0005e20000100600 */
[----:B------:R-:W-:Y:S02]  /*2560*/  PRMT R94, R95, 0x7632, R94 ;  /* 0x000076325f5e7816 */ /* 0x000fe4000000005e */
[----:B------:R-:W-:Y:S02]  /*2570*/  PRMT R49, R50, 0x7632, R49 ;  /* 0x0000763232317816 */ /* 0x000fe40000000031 */
[----:B------:R-:W-:Y:S01]  /*2580*/  PRMT R97, R98, 0x7632, R97 ;  /* 0x0000763262617816 */ /* 0x000fe20000000061 */
[----:B--2---:R1:W5:Y:S01]  /*2590*/  LDL.LU R68, [R1+0x288] ;  /* 0x0002880001447983 */ /* 0x0043620000300800 */
[----:B------:R-:W-:Y:S02]  /*25a0*/  PRMT R46, R47, 0x7632, R46 ;  /* 0x000076322f2e7816 */ /* 0x000fe4000000002e */
[----:B------:R-:W-:Y:S01]  /*25b0*/  PRMT R40, R41, 0x7632, R40 ;  /* 0x0000763229287816 */ /* 0x000fe20000000028 */
[----:B------:R2:W-:Y:S01]  /*25c0*/  STL.S16 [R1+0x240], R67 ;  /* 0x0002404301007387 */ /* 0x0005e20000100600 */
[----:B------:R-:W-:-:S02]  /*25d0*/  PRMT R37, R38, 0x7632, R37 ;  /* 0x0000763226257816 */ /* 0x000fc40000000025 */
[----:B------:R-:W-:Y:S02]  /*25e0*/  PRMT R34, R35, 0x7632, R34 ;  /* 0x0000763223227816 */ /* 0x000fe40000000022 */
[----:B------:R-:W-:Y:S01]  /*25f0*/  PRMT R43, R44, 0x7632, R43 ;  /* 0x000076322c2b7816 */ /* 0x000fe2000000002b */
[----:B--2---:R1:W5:Y:S01]  /*2600*/  LDL.LU R67, [R1+0x284] ;  /* 0x0002840001437983 */ /* 0x0043620000300800 */
[----:B------:R-:W-:Y:S02]  /*2610*/  PRMT R31, R32, 0x7632, R31 ;  /* 0x00007632201f7816 */ /* 0x000fe4000000001f */
[----:B------:R-:W-:Y:S01]  /*2620*/  PRMT R28, R29, 0x7632, R28 ;  /* 0x000076321d1c7816 */ /* 0x000fe2000000001c */
[----:B------:R2:W-:Y:S01]  /*2630*/  STL.S16 [R1+0x23c], R66 ;  /* 0x00023c4201007387 */ /* 0x0005e20000100600 */
[----:B------:R-:W-:Y:S02]  /*2640*/  PRMT R21, R215, 0x7632, R21 ;  /* 0x00007632d7157816 */ /* 0x000fe40000000015 */
[----:B------:R-:W-:-:S02]  /*2650*/  PRMT R19, R20, 0x7632, R19 ;  /* 0x0000763214137816 */ /* 0x000fc40000000013 */
        /* <DEDUP_REMOVED lines=9> */
[----:B------:R-:W-:Y:S02]  /*26f0*/  LOP3.LUT R53, R4, UR16, R53, 0x96, !PT ;  /* 0x0000001004357c12 */ /* 0x000fe4000f8e9635 */
[----:B------:R-:W-:Y:S01]  /*2700*/  PRMT R5, R13, 0x7632, R5 ;  /* 0x000076320d057816 */ /* 0x000fe20000000005 */
[----:B------:R-:W-:Y:S01]  /*2710*/  IMAD R156, R156, -0x326172a9, RZ ;  /* 0xcd9e8d579c9c7824 */ /* 0x000fe200078e02ff */
[----:B------:R-:W-:Y:S01]  /*2720*/  LOP3.LUT R54, R3, UR17, R54, 0x96, !PT ;  /* 0x0000001103367c12 */ /* 0x000fe2000f8e9636 */
[----:B--2---:R1:W5:Y:S01]  /*2730*/  LDL.LU R65, [R1+0x27c] ;  /* 0x00027c0001417983 */ /* 0x0043620000300800 */
[----:B------:R-:W-:Y:S01]  /*2740*/  PRMT R4, R184, 0x7632, R4 ;  /* 0x00007632b8047816 */ /* 0x000fe20000000004 */
[----:B------:R-:W-:Y:S01]  /*2750*/  IMAD R139, R139, -0x2daee0ad, RZ ;  /* 0xd2511f538b8b7824 */ /* 0x000fe200078e02ff */
[----:B------:R-:W-:Y:S01]  /*2760*/  PLOP3.LUT P0, PT, PT, PT, UP0, 0x80, 0x8 ;  /* 0x000000000008781c */ /* 0x000fe20003f0f008 */
[----:B------:R2:W-:Y:S01]  /*2770*/  STL.S16 [R1+0x234], R64 ;  /* 0x0002344001007387 */ /* 0x0005e20000100600 */
[----:B------:R-:W-:Y:S01]  /*2780*/  PRMT R252, R212, 0x7632, R252 ;  /* 0x00007632d4fc7816 */ /* 0x000fe200000000fc */
[----:B------:R-:W0:Y:S02]  /*2790*/  LDCU UR16, c[0x0][0x448] ;  /* 0x00008900ff1077ac */ /* 0x000e240008000800 */
[----:B--2---:R1:W5:Y:S04]  /*27a0*/  LDL.LU R64, [R1+0x278] ;  /* 0x0002780001407983 */ /* 0x0043680000300800 */
[----:B------:R-:W-:Y:S04]  /*27b0*/  STL.S16 [R1+0x230], R182 ;  /* 0x000230b601007387 */ /* 0x000fe80000100600 */
[----:B------:R-:W-:Y:S04]  /*27c0*/  STL.S16 [R1+0x22c], R181 ;  /* 0x00022cb501007387 */ /* 0x000fe80000100600 */
[----:B------:R-:W-:Y:S04]  /*27d0*/  STL.S16 [R1+0x228], R171 ;  /* 0x000228ab01007387 */ /* 0x000fe80000100600 */
[----:B------:R-:W-:Y:S04]  /*27e0*/  STL.S16 [R1+0x224], R170 ;  /* 0x000224aa01007387 */ /* 0x000fe80000100600 */
[----:B------:R-:W-:Y:S04]  /*27f0*/  STL.S16 [R1+0x220], R169 ;  /* 0x000220a901007387 */ /* 0x000fe80000100600 */
[----:B------:R2:W-:Y:S04]  /*2800*/  STL.S16 [R1+0x21c], R168 ;  /* 0x00021ca801007387 */ /* 0x0005e80000100600 */
[----:B--2---:R-:W2:Y:S02]  /*2810*/  LDL R168, [R1+0xc] ;  /* 0x00000c0001a87983 */ /* 0x004ea40000100800 */
[----:B--2---:R-:W-:-:S05]  /*2820*/  PRMT R159, R168, 0x7632, R159 ;  /* 0x00007632a89f7816 */ /* 0x004fca000000009f */
        /* <DEDUP_REMOVED lines=16> */
[----:B--2---:R-:W2:Y:S02]  /*2930*/  LDL R143, [R1] ;  /* 0x00000000018f7983 */ /* 0x004ea40000100800 */
[----:B--2---:R-:W-:-:S05]  /*2940*/  PRMT R142, R143, 0x7632, R142 ;  /* 0x000076328f8e7816 */ /* 0x004fca000000008e */
[----:B------:R-:W-:Y:S04]  /*2950*/  STL.S16 [R1+0x1e8], R142 ;  /* 0x0001e88e01007387 */ /* 0x000fe80000100600 */
[----:B------:R2:W-:Y:S04]  /*2960*/  STL.S16 [R1+0x1e4], R141 ;  /* 0x0001e48d01007387 */ /* 0x0005e80000100600 */
[----:B--2---:R-:W2:Y:S02]  /*2970*/  LDL R141, [R1+0x1c] ;  /* 0x00001c00018d7983 */ /* 0x004ea40000100800 */
        /* <DEDUP_REMOVED lines=35> */
[----:B--2---:R-:W2:Y:S01]  /*2bb0*/  LDL R122, [R1+0x4c] ;  /* 0x00004c00017a7983 */ /* 0x004ea20000100800 */
[----:B------:R-:W3:Y:S01]  /*2bc0*/  S2R R182, SR_TID.X ;  /* 0x0000000000b67919 */ /* 0x000ee20000002100 */
[----:B------:R-:W-:Y:S01]  /*2bd0*/  PRMT R3, R12, 0x7632, R3 ;  /* 0x000076320c037816 */ /* 0x000fe20000000003 */
[----:B------:R-:W-:Y:S01]  /*2be0*/  IMAD.U32 R157, RZ, RZ, UR4 ;  /* 0x00000004ff9d7e24 */ /* 0x000fe2000f8e00ff */
[----:B------:R-:W-:-:S02]  /*2bf0*/  PRMT R183, R10, 0x7632, R183 ;  /* 0x000076320ab77816 */ /* 0x000fc400000000b7 */
[----:B---3--:R-:W-:Y:S02]  /*2c00*/  LOP3.LUT R182, R182, 0x1f, RZ, 0xc0, !PT ;  /* 0x0000001fb6b67812 */ /* 0x008fe400078ec0ff */
[----:B--2---:R-:W-:-:S05]  /*2c10*/  PRMT R121, R122, 0x7632, R121 ;  /* 0x000076327a797816 */ /* 0x004fca0000000079 */
        /* <DEDUP_REMOVED lines=58> */
[----:B------:R3:W-:Y:S01]  /*2fc0*/  STL.S16 [R1+0xb0], R3 ;  /* 0x0000b00301007387 */ /* 0x0007e20000100600 */
[----:B--2---:R-:W-:Y:S01]  /*2fd0*/  IMAD.MOV.U32 R4, RZ, RZ, RZ ;  /* 0x000000ffff047224 */ /* 0x004fe200078e00ff */
[----:B01-34-:R-:W-:-:S07]  /*2fe0*/  MOV R3, UR7 ;  /* 0x0000000700037c02 */ /* 0x01bfce0008000f00 */
.L_x_2838:
[----:B-1----:R-:W0:Y:S01]  /*2ff0*/  @P0 LDC.64 R16, c[0x0][0x398] ;  /* 0x0000e600ff100b82 */ /* 0x002e220000000a00 */
[----:B------:R-:W-:Y:S01]  /*3000*/  IMAD R55, R180, UR14, RZ ;  /* 0x0000000eb4377c24 */ /* 0x000fe2000f8e02ff */
[----:B------:R-:W-:-:S04]  /*3010*/  ISETP.NE.U32.AND P1, PT, RZ, UR12, PT ;  /* 0x0000000cff007c0c */ /* 0x000fc8000bf25070 */
[----:B------:R-:W-:Y:S02]  /*3020*/  SHF.R.S32.HI R14, RZ, 0x1f, R55 ;  /* 0x0000001fff0e7819 */ /* 0x000fe40000011437 */
[----:B------:R-:W1:Y:S01]  /*3030*/  LDC.64 R158, c[0x0][0x390] ;  /* 0x0000e400ff9e7b82 */ /* 0x000e620000000a00 */
[----:B------:R-:W-:Y:S02]  /*3040*/  ISETP.NE.AND.EX P1, PT, RZ, UR13, PT, P1 ;  /* 0x0000000dff007c0c */ /* 0x000fe4000bf25310 */
[----:B------:R-:W-:-:S04]  /*3050*/  LEA.HI R55, R14, R55, RZ, 0x3 ;  /* 0x000000370e377211 */ /* 0x000fc800078f18ff */
[----:B------:R-:W-:-:S07]  /*3060*/  LEA.HI.SX32 R55, R55, R182, 0x1d ;  /* 0x000000b637377211 */ /* 0x000fce00078feaff */
[----:B------:R-:W2:Y:S01]  /*3070*/  @P1 LDC.64 R14, c[0x0][0x3a0] ;  /* 0x0000e800ff0e1b82 */ /* 0x000ea20000000a00 */
[----:B0-----:R-:W-:-:S05]  /*3080*/  @P0 IMAD.WIDE.U32 R16, R55, 0x10, R16 ;  /* 0x0000001037100825 */ /* 0x001fca00078e0010 */
[----:B-----5:R1:W5:Y:S02]  /*3090*/  @P0 LDG.E.128 R60, desc[UR8][R16.64] ;  /* 0x00000008103c0981 */ /* 0x020364000c1e1d00 */
[----:B-1----:R-:W-:-:S06]  /*30a0*/  IMAD.WIDE.U32 R16, R55, 0x10, R158 ;  /* 0x0000001037107825 */ /* 0x002fcc00078e009e */
[----:B------:R-:W5:Y:S01]  /*30b0*/  LDG.E.128 R16, desc[UR8][R16.64] ;  /* 0x0000000810107981 */ /* 0x000f62000c1e1d00 */
[----:B--2---:R-:W-:-:S05]  /*30c0*/  @P1 IMAD.WIDE.U32 R14, R55, 0x10, R14 ;  /* 0x00000010370e1825 */ /* 0x004fca00078e000e */
[----:B------:R0:W5:Y:S02]  /*30d0*/  @P1 LDG.E.128 R56, desc[UR8][R14.64] ;  /* 0x000000080e381981 */ /* 0x000164000c1e1d00 */
[----:B0-----:R-:W0:Y:S01]  /*30e0*/  LDC.64 R14, c[0x0][0x398] ;  /* 0x0000e600ff0e7b82 */ /* 0x001e220000000a00 */
[----:B------:R-:W-:Y:S01]  /*30f0*/  IMAD.MOV.U32 R151, RZ, RZ, 0x2f800000 ;  /* 0x2f800000ff977424 */ /* 0x000fe200078e00ff */
[----:B0-----:R-:W-:-:S04]  /*3100*/  ISETP.NE.U32.AND P0, PT, R14, RZ, PT ;  /* 0x000000ff0e00720c */ /* 0x001fc80003f05070 */
[----:B------:R-:W-:-:S13]  /*3110*/  ISETP.NE.AND.EX P0, PT, R15, RZ, PT, P0 ;  /* 0x000000ff0f00720c */ /* 0x000fda0003f05300 */
[----:B------:R-:W-:Y:S05]  /*3120*/  @P0 BRA `(.L_x_1607) ;  /* 0x00000030009c0947 */ /* 0x000fea0003800000 */
        /* <DEDUP_REMOVED lines=9> */
[----:B------:R-:W-:Y:S01]  /*31c0*/  @!P0 IMAD.MOV.U32 R24, RZ, RZ, 0x3 ;  /* 0x00000003ff188424 */ /* 0x000fe200078e00ff */
[----:B------:R-:W-:Y:S01]  /*31d0*/  @P0 IADD3 R24, PT, PT, R157, 0x1, RZ ;  /* 0x000000019d180810 */ /* 0x000fe20007ffe0ff */
[----:B------:R-:W-:Y:S02]  /*31e0*/  @!P0 IMAD.MOV.U32 R20, RZ, RZ, R139 ;  /* 0x000000ffff148224 */ /* 0x000fe400078e008b */
[----:B------:R-:W-:Y:S01]  /*31f0*/  @!P0 IMAD.MOV.U32 R21, RZ, RZ, R53 ;  /* 0x000000ffff158224 */ /* 0x000fe200078e0035 */
[----:B------:R-:W-:Y:S01]  /*3200*/  @P0 MOV R21, R54 ;  /* 0x0000003600150202 */ /* 0x000fe20000000f00 */
[----:B------:R-:W-:Y:S01]  /*3210*/  @P0 IMAD.MOV.U32 R20, RZ, RZ, R139 ;  /* 0x000000ffff140224 */ /* 0x000fe200078e008b */
[----:B------:R-:W-:Y:S06]  /*3220*/  BRA `(.L_x_1609) ;  /* 0x0000000400247947 */ /* 0x000fec0003800000 */
.L_x_1610:
[----:B------:R-:W-:Y:S01]  /*3230*/  VIADD R0, R0, 0x1 ;  /* 0x0000000100007836 */ /* 0x000fe20000000000 */
[----:B------:R-:W-:Y:S04]  /*3240*/  BSSY.RECONVERGENT B1, `(.L_x_1611) ;  /* 0x000000b000017945 */ /* 0x000fe80003800200 */
[----:B------:R-:W-:-:S13]  /*3250*/  ISETP.NE.AND P0, PT, R0, RZ, PT ;  /* 0x000000ff0000720c */ /* 0x000fda0003f05270 */
[----:B------:R-:W-:Y:S05]  /*3260*/  @P0 BRA `(.L_x_1612) ;  /* 0x0000000000200947 */ /* 0x000fea0003800000 */
[----:B------:R-:W-:-:S05]  /*3270*/  VIADD R3, R3, 0x1 ;  /* 0x0000000103037836 */ /* 0x000fca0000000000 */
[----:B------:R-:W-:-:S13]  /*3280*/  ISETP.NE.AND P0, PT, R3, RZ, PT ;  /* 0x000000ff0300720c */ /* 0x000fda0003f05270 */
[----:B------:R-:W-:Y:S01]  /*3290*/  @!P0 VIADD R2, R2, 0x1 ;  /* 0x0000000102028836 */ /* 0x000fe20000000000 */
[----:B------:R-:W-:Y:S01]  /*32a0*/  @!P0 IADD3 R20, PT, PT, R4, 0x1, RZ ;  /* 0x0000000104148810 */ /* 0x000fe20007ffe0ff */
[----:B------:R-:W-:-:S03]  /*32b0*/  @!P0 IMAD.MOV.U32 R3, RZ, RZ, RZ ;  /* 0x000000ffff038224 */ /* 0x000fc600078e00ff */
[----:B------:R-:W-:-:S13]  /*32c0*/  ISETP.NE.AND P2, PT, R2, RZ, !P0 ;  /* 0x000000ff0200720c */ /* 0x000fda0004745270 */
[----:B------:R-:W-:-:S04]  /*32d0*/  @P2 IMAD.MOV R20, RZ, RZ, R4 ;  /* 0x000000ffff142224 */ /* 0x000fc800078e0204 */
[----:B------:R-:W-:-:S07]  /*32e0*/  @!P0 IMAD.MOV.U32 R4, RZ, RZ, R20 ;  /* 0x000000ffff048224 */ /* 0x000fce00078e0014 */
.L_x_1612:
[----:B------:R-:W-:Y:S05]  /*32f0*/  BSYNC.RECONVERGENT B1 ;  /* 0x0000000000017941 */ /* 0x000fea0003800200 */
.L_x_1611:
[----:B------:R-:W-:Y:S01]  /*3300*/  IMAD.WIDE.U32 R24, R0, -0x2daee0ad, RZ ;  /* 0xd2511f5300187825 */ /* 0x000fe200078e00ff */
[----:B------:R-:W-:-:S03]  /*3310*/  UIADD3 UR4, UPT, UPT, UR10, -0x61c88647, URZ ;  /* 0x9e3779b90a047890 */ /* 0x000fc6000fffe0ff */
[----:B------:R-:W-:Y:S01]  /*3320*/  IMAD.WIDE.U32 R22, R2, -0x326172a9, RZ ;  /* 0xcd9e8d5702167825 */ /* 0x000fe200078e00ff */
[----:B------:R-:W-:-:S04]  /*3330*/  LOP3.LUT R20, R4, UR11, R25, 0x96, !PT ;  /* 0x0000000b04147c12 */ /* 0x000fc8000f8e9619 */
[----:B------:R-:W-:Y:S01]  /*3340*/  LOP3.LUT R23, R3, UR10, R23, 0x96, !PT ;  /* 0x0000000a03177c12 */ /* 0x000fe2000f8e9617 */
[----:B------:R-:W-:-:S05]  /*3350*/  IMAD.WIDE.U32 R20, R20, -0x326172a9, RZ ;  /* 0xcd9e8d5714147825 */ /* 0x000fca00078e00ff */
[----:B------:R-:W-:Y:S01]  /*3360*/  LOP3.LUT R25, R22, UR4, R21, 0x96, !PT ;  /* 0x0000000416197c12 */ /* 0x000fe2000f8e9615 */
[----:B------:R-:W-:Y:S01]  /*3370*/  UIADD3 UR4, UPT, UPT, UR11, -0x4498517b, URZ ;  /* 0xbb67ae850b047890 */ /* 0x000fe2000fffe0ff */
[----:B------:R-:W-:-:S05]  /*3380*/  IMAD.WIDE.U32 R22, R23, -0x2daee0ad, RZ ;  /* 0xd2511f5317167825 */ /* 0x000fca00078e00ff */
[----:B------:R-:W-:Y:S01]  /*3390*/  LOP3.LUT R23, R24, UR4, R23, 0x96, !PT ;  /* 0x0000000418177c12 */ /* 0x000fe2000f8e9617 */
[----:B------:R-:W-:Y:S01]  /*33a0*/  UIADD3 UR4, UPT, UPT, UR11, 0x76cf5d0a, URZ ;  /* 0x76cf5d0a0b047890 */ /* 0x000fe2000fffe0ff */
[----:B------:R-:W-:-:S05]  /*33b0*/  IMAD.WIDE.U32 R24, R25, -0x2daee0ad, RZ ;  /* 0xd2511f5319187825 */ /* 0x000fca00078e00ff */
[----:B------:R-:W-:Y:S01]  /*33c0*/  LOP3.LUT R25, R22, UR4, R25, 0x96, !PT ;  /* 0x0000000416197c12 */ /* 0x000fe2000f8e9619 */
[----:B------:R-:W-:Y:S01]  /*33d0*/  UIADD3 UR4, UPT, UPT, UR10, 0x3c6ef372, URZ ;  /* 0x3c6ef3720a047890 */ /* 0x000fe2000fffe0ff */
[----:B------:R-:W-:-:S05]  /*33e0*/  IMAD.WIDE.U32 R22, R23, -0x326172a9, RZ ;  /* 0xcd9e8d5717167825 */ /* 0x000fca00078e00ff */
[----:B------:R-:W-:Y:S01]  /*33f0*/  LOP3.LUT R20, R20, UR4, R23, 0x96, !PT ;  /* 0x0000000414147c12 */ /* 0x000fe2000f8e9617 */
[----:B------:R-:W-:-:S04]  /*3400*/  UIADD3 UR4, UPT, UPT, UR11, 0x32370b8f, URZ ;  /* 0x32370b8f0b047890 */ /* 0x000fc8000fffe0ff */
[----:B------:R-:W-:-:S05]  /*3410*/  IMAD.WIDE.U32 R20, R20, -0x2daee0ad, RZ ;  /* 0xd2511f5314147825 */ /* 0x000fca00078e00ff */
[----:B------:R-:W-:Y:S01]  /*3420*/  LOP3.LUT R21, R24, UR4, R21, 0x96, !PT ;  /* 0x0000000418157c12 */ /* 0x000fe2000f8e9615 */
[----:B------:R-:W-:Y:S01]  /*3430*/  UIADD3 UR4, UPT, UPT, UR10, -0x255992d5, URZ ;  /* 0xdaa66d2b0a047890 */ /* 0x000fe2000fffe0ff */
[----:B------:R-:W-:-:S05]  /*3440*/  IMAD.WIDE.U32 R24, R25, -0x326172a9, RZ ;  /* 0xcd9e8d5719187825 */ /* 0x000fca00078e00ff */
[----:B------:R-:W-:Y:S01]  /*3450*/  LOP3.LUT R22, R22, UR4, R25, 0x96, !PT ;  /* 0x0000000416167c12 */ /* 0x000fe2000f8e9619 */
[----:B------:R-:W-:-:S04]  /*3460*/  UIADD3 UR4, UPT, UPT, UR11, -0x126145ec, URZ ;  /* 0xed9eba140b047890 */ /* 0x000fc8000fffe0ff */
[----:B------:R-:W-:-:S05]  /*3470*/  IMAD.WIDE.U32 R22, R22, -0x2daee0ad, RZ ;  /* 0xd2511f5316167825 */ /* 0x000fca00078e00ff */
[----:B------:R-:W-:Y:S01]  /*3480*/  LOP3.LUT R23, R20, UR4, R23, 0x96, !PT ;  /* 0x0000000414177c12 */ /* 0x000fe2000f8e9617 */
[----:B------:R-:W-:Y:S01]  /*3490*/  UIADD3 UR4, UPT, UPT, UR10, 0x78dde6e4, URZ ;  /* 0x78dde6e40a047890 */ /* 0x000fe2000fffe0ff */
        /* <DEDUP_REMOVED lines=14> */
[----:B------:R-:W-:-:S04]  /*3580*/  UIADD3 UR4, UPT, UPT, UR11, 0x1fd5c5a3, URZ ;  /* 0x1fd5c5a30b047890 */ /* 0x000fc8000fffe0ff */
        /* <DEDUP_REMOVED lines=8> */
[----:B------:R-:W-:Y:S01]  /*3610*/  UIADD3 UR4, UPT, UPT, UR10, -0xe443238, URZ ;  /* 0xf1bbcdc80a047890 */ /* 0x000fe2000fffe0ff */
[----:B------:R-:W-:-:S04]  /*3620*/  IMAD.WIDE.U32 R22, R23, -0x326172a9, RZ ;  /* 0xcd9e8d5717167825 */ /* 0x000fc800078e00ff */
[----:B------:R-:W-:Y:S01]  /*3630*/  IMAD.WIDE.U32 R156, R156, -0x326172a9, RZ ;  /* 0xcd9e8d579c9c7825 */ /* 0x000fe200078e00ff */
[----:B------:R-:W-:Y:S01]  /*3640*/  LOP3.LUT R20, R20, UR4, R23, 0x96, !PT ;  /* 0x0000000414147c12 */ /* 0x000fe2000f8e9617 */
[----:B------:R-:W-:-:S04]  /*3650*/  UIADD3 UR4, UPT, UPT, UR11, -0x695add53, URZ ;  /* 0x96a522ad0b047890 */ /* 0x000fc8000fffe0ff */
[----:B------:R-:W-:-:S05]  /*3660*/  IMAD.WIDE.U32 R20, R20, -0x2daee0ad, RZ ;  /* 0xd2511f5314147825 */ /* 0x000fca00078e00ff */
[----:B------:R-:W-:Y:S01]  /*3670*/  LOP3.LUT R53, R24, UR4, R21, 0x96, !PT ;  /* 0x0000000418357c12 */ /* 0x000fe2000f8e9615 */
[----:B------:R-:W-:Y:S01]  /*3680*/  UIADD3 UR4, UPT, UPT, UR10, -0x700cb87f, URZ ;  /* 0x8ff347810a047890 */ /* 0x000fe2000fffe0ff */
[----:B------:R-:W-:Y:S01]  /*3690*/  MOV R21, R139 ;  /* 0x0000008b00157202 */ /* 0x000fe20000000f00 */
[----:B------:R-:W-:-:S04]  /*36a0*/  IMAD.MOV.U32 R24, RZ, RZ, RZ ;  /* 0x000000ffff187224 */ /* 0x000fc800078e00ff */
[----:B------:R-:W-:-:S07]  /*36b0*/  LOP3.LUT R54, R22, UR4, R157, 0x96, !PT ;  /* 0x0000000416367c12 */ /* 0x000fce000f8e969d */
.L_x_1609:
[----:B------:R-:W-:Y:S05]  /*36c0*/  BSYNC.RECONVERGENT B0 ;  /* 0x0000000000007941 */ /* 0x000fea0003800200 */
.L_x_1608:
[----:B------:R-:W-:Y:S01]  /*36d0*/  I2FP.F32.U32 R21, R21 ;  /* 0x0000001500157245 */ /* 0x000fe20000201000 */
[----:B------:R-:W-:Y:S01]  /*36e0*/  IMAD.U32 R121, RZ, RZ, UR5 ;  /* 0x00000005ff797e24 */ /* 0x000fe2000f8e00ff */
[----:B------:R-:W-:Y:S01]  /*36f0*/  MOV R122, UR6 ;  /* 0x00000006007a7c02 */ /* 0x000fe20008000f00 */
[----:B-----5:R-:W-:Y:S01]  /*3700*/  IMAD.U32 R22, R16, 0x10000, RZ ;  /* 0x0001000010167824 */ /* 0x020fe200078e00ff */
[----:B------:R-:W-:Y:S01]  /*3710*/  ISETP.NE.AND P2, PT, R24, 0x1, PT ;  /* 0x000000011800780c */ /* 0x000fe20003f45270 */
[----:B------:R-:W-:Y:S01]  /*3720*/  FFMA.FTZ R21, R21, R151, 1.1641532182693481445e-10 ;  /* 0x2f00000015157423 */ /* 0x000fe20000010097 */
[----:B------:R-:W-:Y:S01]  /*3730*/  LOP3.LUT R5, R5, 0xfffffff7, RZ, 0xc0, !PT ;  /* 0xfffffff705057812 */ /* 0x000fe200078ec0ff */
[----:B------:R-:W-:Y:S01]  /*3740*/  FMUL.FTZ R22, R22, R122 ;  /* 0x0000007a16167220 */ /* 0x000fe20000410000 */
[----:B------:R-:W-:Y:S01]  /*3750*/  BSSY.RECONVERGENT B0, `(.L_x_1613) ;  /* 0x000005e000007945 */ /* 0x000fe20003800200 */
[----:B------:R-:W-:Y:S01]  /*3760*/  PRMT R16, R16, 0x7632, R16 ;  /* 0x0000763210107816 */ /* 0x000fe20000000010 */
[----:B------:R-:W-:Y:S01]  /*3770*/  IMAD.MOV.U32 R23, RZ, RZ, R156 ;  /* 0x000000ffff177224 */ /* 0x000fe200078e009c */
[----:B------:R-:W-:Y:S01]  /*3780*/  FSETP.GTU.FTZ.AND P0, PT, R21, R121, PT ;  /* 0x000000791500720b */ /* 0x000fe20003f1c000 */
[----:B------:R-:W-:-:S03]  /*3790*/  @P1 IMAD.U32 R21, R56, 0x10000, RZ ;  /* 0x0001000038151824 */ /* 0x000fc600078e00ff */
[----:B------:R-:W-:Y:S01]  /*37a0*/  FSEL R96, R22, RZ, !P0 ;  /* 0x000000ff16607208 */ /* 0x000fe20004000000 */
[----:B------:R-:W-:Y:S01]  /*37b0*/  IMAD.MOV.U32 R22, RZ, RZ, 0x2 ;  /* 0x00000002ff167424 */ /* 0x000fe200078e00ff */
[----:B------:R-:W-:-:S03]  /*37c0*/  PLOP3.LUT P0, PT, P0, PT, PT, 0x8, 0x80 ;  /* 0x000000000080781c */ /* 0x000fc6000070e170 */
[----:B------:R-:W-:-:S05]  /*37d0*/  @P1 FADD.FTZ R96, R96, R21 ;  /* 0x0000001560601221 */ /* 0x000fca0000010000 */
[----:B------:R-:W-:-:S05]  /*37e0*/  F2FP.BF16.F32.PACK_AB R21, RZ, R96 ;  /* 0x00000060ff15723e */ /* 0x000fca00000010ff */
[----:B------:R-:W-:Y:S01]  /*37f0*/  @P0 LOP3.LUT R5, R5, 0x8, RZ, 0xfc, !PT ;  /* 0x0000000805050812 */ /* 0x000fe200078efcff */
[----:B------:R-:W-:Y:S06]  /*3800*/  @!P2 BRA `(.L_x_1614) ;  /* 0x000000040048a947 */ /* 0x000fec0003800000 */
[----:B------:R-:W-:-:S13]  /*3810*/  ISETP.NE.AND P0, PT, R24, 0x3, PT ;  /* 0x000000031800780c */ /* 0x000fda0003f05270 */
[----:B------:R-:W-:Y:S05]  /*3820*/  @!P0 BRA `(.L_x_1615) ;  /* 0x0000000000188947 */ /* 0x000fea0003800000 */
[----:B------:R-:W-:-:S13]  /*3830*/  ISETP.NE.AND P0, PT, R24, 0x2, PT ;  /* 0x000000021800780c */ /* 0x000fda0003f05270 */
[----:B------:R-:W-:Y:S01]  /*3840*/  @!P0 MOV R22, 0x3 ;  /* 0x0000000300168802 */ /* 0x000fe20000000f00 */
[----:B------:R-:W-:Y:S02]  /*3850*/  @!P0 IMAD.MOV.U32 R23, RZ, RZ, R53 ;  /* 0x000000ffff178224 */ /* 0x000fe400078e0035 */
[----:B------:R-:W-:Y:S02]  /*3860*/  @P0 VIADD R22, R24, 0x1 ;  /* 0x0000000118160836 */ /* 0x000fe40000000000 */
[----:B------:R-:W-:Y:S01]  /*3870*/  @P0 IMAD.MOV.U32 R23, RZ, RZ, R54 ;  /* 0x000000ffff170224 */ /* 0x000fe200078e0036 */
[----:B------:R-:W-:Y:S06]  /*3880*/  BRA `(.L_x_1614) ;  /* 0x0000000400287947 */ /* 0x000fec0003800000 */
.L_x_1615:
[----:B------:R-:W-:Y:S01]  /*3890*/  IADD3 R0, PT, PT, R0, 0x1, RZ ;  /* 0x0000000100007810 */ /* 0x000fe20007ffe0ff */
[----:B------:R-:W-:Y:S03]  /*38a0*/  BSSY.RECONVERGENT B1, `(.L_x_1616) ;  /* 0x000000b000017945 */ /* 0x000fe60003800200 */
[----:B------:R-:W-:-:S13]  /*38b0*/  ISETP.NE.AND P0, PT, R0, RZ, PT ;  /* 0x000000ff0000720c */ /* 0x000fda0003f05270 */
[----:B------:R-:W-:Y:S05]  /*38c0*/  @P0 BRA `(.L_x_1617) ;  /* 0x0000000000200947 */ /* 0x000fea0003800000 */
[----:B------:R-:W-:-:S05]  /*38d0*/  VIADD R3, R3, 0x1 ;  /* 0x0000000103037836 */ /* 0x000fca0000000000 */
[----:B------:R-:W-:-:S13]  /*38e0*/  ISETP.NE.AND P0, PT, R3, RZ, PT ;  /* 0x000000ff0300720c */ /* 0x000fda0003f05270 */
[----:B------:R-:W-:Y:S02]  /*38f0*/  @!P0 VIADD R2, R2, 0x1 ;  /* 0x0000000102028836 */ /* 0x000fe40000000000 */
[----:B------:R-:W-:Y:S02]  /*3900*/  @!P0 VIADD R22, R4, 0x1 ;  /* 0x0000000104168836 */ /* 0x000fe40000000000 */
[----:B------:R-:W-:Y:S01]  /*3910*/  @!P0 IMAD.MOV.U32 R3, RZ, RZ, RZ ;  /* 0x000000ffff038224 */ /* 0x000fe200078e00ff */
[----:B------:R-:W-:-:S13]  /*3920*/  ISETP.NE.AND P2, PT, R2, RZ, !P0 ;  /* 0x000000ff0200720c */ /* 0x000fda0004745270 */
[----:B------:R-:W-:-:S05]  /*3930*/  @P2 IADD3 R22, PT, PT, R4, RZ, RZ ;  /* 0x000000ff04162210 */ /* 0x000fca0007ffe0ff */
[----:B------:R-:W-:-:S07]  /*3940*/  @!P0 IMAD.MOV.U32 R4, RZ, RZ, R22 ;  /* 0x000000ffff048224 */ /* 0x000fce00078e0016 */
.L_x_1617:
[----:B------:R-:W-:Y:S05]  /*3950*/  BSYNC.RECONVERGENT B1 ;  /* 0x0000000000017941 */ /* 0x000fea0003800200 */
.L_x_1616:
        /* <DEDUP_REMOVED lines=53> */
[----:B------:R-:W-:Y:S02]  /*3cb0*/  UIADD3 UR4, UPT, UPT, UR11, -0x695add53, URZ ;  /* 0x96a522ad0b047890 */ /* 0x000fe4000fffe0ff */
[----:B------:R-:W-:Y:S02]  /*3cc0*/  IMAD.MOV.U32 R23, RZ, RZ, R20 ;  /* 0x000000ffff177224 */ /* 0x000fe400078e0014 */
[----:B------:R-:W-:-:S05]  /*3cd0*/  IMAD.WIDE.U32 R24, R24, -0x2daee0ad, RZ ;  /* 0xd2511f5318187825 */ /* 0x000fca00078e00ff */
[----:B------:R-:W-:Y:S01]  /*3ce0*/  LOP3.LUT R53, R26, UR4, R25, 0x96, !PT ;  /* 0x000000041a357c12 */ /* 0x000fe2000f8e9619 */
[----:B------:R-:W-:Y:S01]  /*3cf0*/  UIADD3 UR4, UPT, UPT, UR10, -0x700cb87f, URZ ;  /* 0x8ff347810a047890 */ /* 0x000fe2000fffe0ff */
[----:B------:R-:W-:-:S05]  /*3d00*/  MOV R20, R24 ;  /* 0x0000001800147202 */ /* 0x000fca0000000f00 */
[----:B------:R-:W-:Y:S01]  /*3d10*/  LOP3.LUT R54, R22, UR4, R157, 0x96, !PT ;  /* 0x0000000416367c12 */ /* 0x000fe2000f8e969d */
[----:B------:R-:W-:-:S07]  /*3d20*/  IMAD.MOV.U32 R22, RZ, RZ, RZ ;  /* 0x000000ffff167224 */ /* 0x000fce00078e00ff */
.L_x_1614:
[----:B------:R-:W-:Y:S05]  /*3d30*/  BSYNC.RECONVERGENT B0 ;  /* 0x0000000000007941 */ /* 0x000fea0003800200 */
.L_x_1613:
[----:B------:R-:W-:Y:S01]  /*3d40*/  I2FP.F32.U32 R23, R23 ;  /* 0x0000001700177245 */ /* 0x000fe20000201000 */
[----:B------:R-:W-:Y:S01]  /*3d50*/  IMAD.U32 R16, R16, 0x10000, RZ ;  /* 0x0001000010107824 */ /* 0x000fe200078e00ff */
[----:B------:R-:W-:Y:S01]  /*3d60*/  ISETP.NE.AND P2, PT, R22, 0x1, PT ;  /* 0x000000011600780c */ /* 0x000fe20003f45270 */
[----:B------:R-:W-:Y:S01]  /*3d70*/  BSSY.RECONVERGENT B0, `(.L_x_1618) ;  /* 0x0000061000007945 */ /* 0x000fe20003800200 */
[----:B------:R-:W-:Y:S01]  /*3d80*/  LOP3.LUT R5, R5, 0xfffffffd, RZ, 0xc0, !PT ;  /* 0xfffffffd05057812 */ /* 0x000fe200078ec0ff */
[----:B------:R-:W-:Y:S01]  /*3d90*/  FFMA.FTZ R23, R23, R151, 1.1641532182693481445e-10 ;  /* 0x2f00000017177423 */ /* 0x000fe20000010097 */
[----:B------:R-:W-:Y:S01]  /*3da0*/  FMUL.FTZ R97, R16, R122 ;  /* 0x0000007a10617220 */ /* 0x000fe20000410000 */
[----:B------:R-:W-:Y:S01]  /*3db0*/  @P1 PRMT R16, R56, 0x7632, R16 ;  /* 0x0000763238101816 */ /* 0x000fe20000000010 */
[----:B------:R-:W-:Y:S02]  /*3dc0*/  HFMA2 R25, -RZ, RZ, 0, 1.1920928955078125e-07 ;  /* 0x00000002ff197431 */ /* 0x000fe400000001ff */
[----:B------:R-:W-:Y:S01]  /*3dd0*/  FSETP.GTU.FTZ.AND P0, PT, R23, R121, PT ;  /* 0x000000791700720b */ /* 0x000fe20003f1c000 */
[----:B------:R-:W-:-:S02]  /*3de0*/  IMAD.MOV.U32 R23, RZ, RZ, R156 ;  /* 0x000000ffff177224 */ /* 0x000fc400078e009c */
[----:B------:R-:W-:Y:S01]  /*3df0*/  @P1 IMAD.U32 R16, R16, 0x10000, RZ ;  /* 0x0001000010101824 */ /* 0x000fe200078e00ff */
[----:B------:R-:W-:Y:S02]  /*3e00*/  FSEL R97, R97, RZ, !P0 ;  /* 0x000000ff61617208 */ /* 0x000fe40004000000 */
        /* <DEDUP_REMOVED lines=13> */
.L_x_1620:
[----:B------:R-:W-:Y:S01]  /*3ee0*/  VIADD R0, R0, 0x1 ;  /* 0x0000000100007836 */ /* 0x000fe20000000000 */
[----:B------:R-:W-:Y:S04]  /*3ef0*/  BSSY.RECONVERGENT B1, `(.L_x_1621) ;  /* 0x000000b000017945 */ /* 0x000fe80003800200 */
[----:B------:R-:W-:-:S13]  /*3f00*/  ISETP.NE.AND P0, PT, R0, RZ, PT ;  /* 0x000000ff0000720c */ /* 0x000fda0003f05270 */
[----:B------:R-:W-:Y:S05]  /*3f10*/  @P0 BRA `(.L_x_1622) ;  /* 0x0000000000200947 */ /* 0x000fea0003800000 */
[----:B------:R-:W-:-:S05]  /*3f20*/  VIADD R3, R3, 0x1 ;  /* 0x0000000103037836 */ /* 0x000fca0000000000 */
[----:B------:R-:W-:-:S13]  /*3f30*/  ISETP.NE.AND P0, PT, R3, RZ, PT ;  /* 0x000000ff0300720c */ /* 0x000fda0003f05270 */
[----:B------:R-:W-:Y:S01]  /*3f40*/  @!P0 IADD3 R2, PT, PT, R2, 0x1, RZ ;  /* 0x0000000102028810 */ /* 0x000fe20007ffe0ff */
[----:B------:R-:W-:Y:S01]  /*3f50*/  @!P0 VIADD R22, R4, 0x1 ;  /* 0x0000000104168836 */ /* 0x000fe20000000000 */
[----:B------:R-:W-:Y:S02]  /*3f60*/  @!P0 MOV R3, RZ ;  /* 0x000000ff00038202 */ /* 0x000fe40000000f00 */
[----:B------:R-:W-:-:S13]  /*3f70*/  ISETP.NE.AND P2, PT, R2, RZ, !P0 ;  /* 0x000000ff0200720c */ /* 0x000fda0004745270 */
[----:B------:R-:W-:-:S04]  /*3f80*/  @P2 IMAD.MOV R22, RZ, RZ, R4 ;  /* 0x000000ffff162224 */ /* 0x000fc800078e0204 */
[----:B------:R-:W-:-:S07]  /*3f90*/  @!P0 IMAD.MOV.U32 R4, RZ, RZ, R22 ;  /* 0x000000ffff048224 */ /* 0x000fce00078e0016 */
.L_x_1622:
[----:B------:R-:W-:Y:S05]  /*3fa0*/  BSYNC.RECONVERGENT B1 ;  /* 0x0000000000017941 */ /* 0x000fea0003800200 */
.L_x_1621:
        /* <DEDUP_REMOVED lines=55> */
[----:B------:R-:W-:-:S04]  /*4320*/  IMAD.WIDE.U32 R24, R24, -0x2daee0ad, RZ ;  /* 0xd2511f5318187825 */ /* 0x000fc800078e00ff */
[----:B------:R-:W-:Y:S01]  /*4330*/  IMAD.MOV.U32 R20, RZ, RZ, R24 ;  /* 0x000000ffff147224 */ /* 0x000fe200078e0018 */
[----:B------:R-:W-:Y:S01]  /*4340*/  LOP3.LUT R53, R26, UR4, R25, 0x96, !PT ;  /* 0x000000041a357c12 */ /* 0x000fe2000f8e9619 */
[----:B------:R-:W-:Y:S01]  /*4350*/  UIADD3 UR4, UPT, UPT, UR10, -0x700cb87f, URZ ;  /* 0x8ff347810a047890 */ /* 0x000fe2000fffe0ff */
[----:B------:R-:W-:-:S05]  /*4360*/  IMAD.MOV.U32 R25, RZ, RZ, RZ ;  /* 0x000000ffff197224 */ /* 0x000fca00078e00ff */
[----:B------:R-:W-:-:S07]  /*4370*/  LOP3.LUT R54, R22, UR4, R157, 0x96, !PT ;  /* 0x0000000416367c12 */ /* 0x000fce000f8e969d */
.L_x_1619:
[----:B------:R-:W-:Y:S05]  /*4380*/  BSYNC.RECONVERGENT B0 ;  /* 0x0000000000007941 */ /* 0x000fea0003800200 */
.L_x_1618:
[----:B------:R-:W-:Y:S01]  /*4390*/  I2FP.F32.U32 R22, R23 ;  /* 0x0000001700167245 */ /* 0x000fe20000201000 */
[----:B------:R-:W-:Y:S01]  /*43a0*/  BSSY.RECONVERGENT B0, `(.L_x_1623) ;  /* 0x0000061000007945 */ /* 0x000fe20003800200 */
[----:B------:R-:W-:Y:S01]  /*43b0*/  ISETP.NE.AND P2, PT, R25, 0x1, PT ;  /* 0x000000011900780c */ /* 0x000fe20003f45270 */
[----:B------:R-:W-:Y:S02]  /*43c0*/  IMAD.MOV.U32 R24, RZ, RZ, 0x2 ;  /* 0x00000002ff187424 */ /* 0x000fe400078e00ff */
[----:B------:R-:W-:Y:S01]  /*43d0*/  FFMA.FTZ R22, R22, R151, 1.1641532182693481445e-10 ;  /* 0x2f00000016167423 */ /* 0x000fe20000010097 */
[----:B------:R-:W-:-:S04]  /*43e0*/  IMAD.MOV.U32 R23, RZ, RZ, R156 ;  /* 0x000000ffff177224 */ /* 0x000fc800078e009c */
[----:B------:R-:W-:Y:S02]  /*43f0*/  FSETP.GTU.FTZ.AND P0, PT, R22, R121, PT ;  /* 0x000000791600720b */ /* 0x000fe40003f1c000 */
[C---:B------:R-:W-:Y:S02]  /*4400*/  SHF.L.U32 R22, R17.reuse, 0x10, RZ ;  /* 0x0000001011167819 */ /* 0x040fe400000006ff */
[----:B------:R-:W-:-:S03]  /*4410*/  PRMT R17, R17, 0x7632, R17 ;  /* 0x0000763211117816 */ /* 0x000fc60000000011 */
[----:B------:R-:W-:-:S05]  /*4420*/  FMUL.FTZ R22, R22, R122 ;  /* 0x0000007a16167220 */ /* 0x000fca0000410000 */
[----:B------:R-:W-:Y:S01]  /*4430*/  FSEL R98, R22, RZ, !P0 ;  /* 0x000000ff16627208 */ /* 0x000fe20004000000 */
[----:B------:R-:W-:Y:S01]  /*4440*/  @P1 IMAD.U32 R22, R57, 0x10000, RZ ;  /* 0x0001000039161824 */ /* 0x000fe200078e00ff */
        /* <DEDUP_REMOVED lines=12> */
.L_x_1625:
        /* <DEDUP_REMOVED lines=12> */
.L_x_1627:
[----:B------:R-:W-:Y:S05]  /*45d0*/  BSYNC.RECONVERGENT B1 ;  /* 0x0000000000017941 */ /* 0x000fea0003800200 */
.L_x_1626:
[----:B------:R-:W-:Y:S01]  /*45e0*/  IMAD.WIDE.U32 R28, R0, -0x2daee0ad, RZ ;  /* 0xd2511f53001c7825 */ /* 0x000fe200078e00ff */
[----:B------:R-:W-:-:S03]  /*45f0*/  UIADD3 UR4, UPT, UPT, UR10, -0x61c88647, URZ ;  /* 0x9e3779b90a047890 */ /* 0x000fc6000fffe0ff */
[----:B------:R-:W-:Y:S01]  /*4600*/  IMAD.WIDE.U32 R24, R2, -0x326172a9, RZ ;  /* 0xcd9e8d5702187825 */ /* 0x000fe200078e00ff */
[----:B------:R-:W-:-:S03]  /*4610*/  LOP3.LUT R26, R4, UR11, R29, 0x96, !PT ;  /* 0x0000000b041a7c12 */ /* 0x000fc6000f8e961d */
[----:B------:R-:W-:Y:S01]  /*4620*/  IMAD.MOV.U32 R23, RZ, RZ, R20 ;  /* 0x000000ffff177224 */ /* 0x000fe200078e0014 */
        /* <DEDUP_REMOVED lines=53> */
[----:B------:R-:W-:-:S05]  /*4980*/  MOV R20, R26 ;  /* 0x0000001a00147202 */ /* 0x000fca0000000f00 */
[----:B------:R-:W-:Y:S01]  /*4990*/  LOP3.LUT R54, R24, UR4, R157, 0x96, !PT ;  /* 0x0000000418367c12 */ /* 0x000fe2000f8e969d */
[----:B------:R-:W-:-:S07]  /*49a0*/  IMAD.MOV.U32 R24, RZ, RZ, RZ ;  /* 0x000000ffff187224 */ /* 0x000fce00078e00ff */
.L_x_1624:
[----:B------:R-:W-:Y:S05]  /*49b0*/  BSYNC.RECONVERGENT B0 ;  /* 0x0000000000007941 */ /* 0x000fea0003800200 */
.L_x_1623:
[----:B------:R-:W-:Y:S01]  /*49c0*/  I2FP.F32.U32 R23, R23 ;  /* 0x0000001700177245 */ /* 0x000fe20000201000 */
[----:B------:R-:W-:Y:S01]  /*49d0*/  IMAD.U32 R17, R17, 0x10000, RZ ;  /* 0x0001000011117824 */ /* 0x000fe200078e00ff */
[----:B------:R-:W-:Y:S01]  /*49e0*/  ISETP.NE.AND P3, PT, R24, 0x1, PT ;  /* 0x000000011800780c */ /* 0x000fe20003f65270 */
[----:B------:R-:W-:Y:S01]  /*49f0*/  BSSY.RECONVERGENT B0, `(.L_x_1628) ;  /* 0x000005f000007945 */ /* 0x000fe20003800200 */
[----:B------:R-:W-:Y:S02]  /*4a00*/  HFMA2 R26, -RZ, RZ, 0, 1.1920928955078125e-07 ;  /* 0x00000002ff1a7431 */ /* 0x000fe400000001ff */
[----:B------:R-:W-:Y:S01]  /*4a10*/  FFMA.FTZ R23, R23, R151, 1.1641532182693481445e-10 ;  /* 0x2f00000017177423 */ /* 0x000fe20000010097 */
[----:B------:R-:W-:Y:S01]  /*4a20*/  FMUL.FTZ R99, R17, R122 ;  /* 0x0000007a11637220 */ /* 0x000fe20000410000 */
[----:B------:R-:W-:-:S03]  /*4a30*/  @P1 PRMT R17, R57, 0x7632, R17 ;  /* 0x0000763239111816 */ /* 0x000fc60000000011 */
[----:B------:R-:W-:Y:S01]  /*4a40*/  FSETP.GTU.FTZ.AND P2, PT, R23, R121, PT ;  /* 0x000000791700720b */ /* 0x000fe20003f5c000 */
[----:B------:R-:W-:Y:S02]  /*4a50*/  IMAD.MOV.U32 R23, RZ, RZ, R156 ;  /* 0x000000ffff177224 */ /* 0x000fe400078e009c */
[----:B------:R-:W-:Y:S01]  /*4a60*/  @P1 IMAD.U32 R17, R17, 0x10000, RZ ;  /* 0x0001000011111824 */ /* 0x000fe200078e00ff */
[----:B------:R-:W-:Y:S02]  /*4a70*/  FSEL R99, R99, RZ, !P2 ;  /* 0x000000ff63637208 */ /* 0x000fe40005000000 */
[----:B------:R-:W-:-:S03]  /*4a80*/  PLOP3.LUT P2, PT, P2, PT, PT, 0x8, 0x80 ;  /* 0x000000000080781c */ /* 0x000fc6000174e170 */
        /* <DEDUP_REMOVED lines=11> */
.L_x_1630:
        /* <DEDUP_REMOVED lines=12> */
.L_x_1632:
[----:B------:R-:W-:Y:S05]  /*4c00*/  BSYNC.RECONVERGENT B1 ;  /* 0x0000000000017941 */ /* 0x000fea0003800200 */
.L_x_1631:
        /* <DEDUP_REMOVED lines=55> */
[----:B------:R-:W-:-:S04]  /*4f80*/  IMAD.WIDE.U32 R26, R26, -0x2daee0ad, RZ ;  /* 0xd2511f531a1a7825 */ /* 0x000fc800078e00ff */
[----:B------:R-:W-:Y:S01]  /*4f90*/  IMAD.MOV.U32 R20, RZ, RZ, R26 ;  /* 0x000000ffff147224 */ /* 0x000fe200078e001a */
[----:B------:R-:W-:Y:S01]  /*4fa0*/  LOP3.LUT R53, R28, UR4, R27, 0x96, !PT ;  /* 0x000000041c357c12 */ /* 0x000fe2000f8e961b */
[----:B------:R-:W-:Y:S01]  /*4fb0*/  UIADD3 UR4, UPT, UPT, UR10, -0x700cb87f, URZ ;  /* 0x8ff347810a047890 */ /* 0x000fe2000fffe0ff */
[----:B------:R-:W-:-:S05]  /*4fc0*/  IMAD.MOV.U32 R26, RZ, RZ, RZ ;  /* 0x000000ffff1a7224 */ /* 0x000fca00078e00ff */
[----:B------:R-:W-:-:S07]  /*4fd0*/  LOP3.LUT R54, R24, UR4, R157, 0x96, !PT ;  /* 0x0000000418367c12 */ /* 0x000fce000f8e969d */
.L_x_1629:
[----:B------:R-:W-:Y:S05]  /*4fe0*/  BSYNC.RECONVERGENT B0 ;  /* 0x0000000000007941 */ /* 0x000fea0003800200 */
.L_x_1628:
[----:B------:R-:W-:Y:S01]  /*4ff0*/  I2FP.F32.U32 R23, R23 ;  /* 0x0000001700177245 */ /* 0x000fe20000201000 */
[----:B------:R-:W-:Y:S01]  /*5000*/  BSSY.RECONVERGENT B0, `(.L_x_1633) ;  /* 0x0000063000007945 */ /* 0x000fe20003800200 */
[----:B------:R-:W-:Y:S01]  /*5010*/  ISETP.NE.AND P3, PT, R26, 0x1, PT ;  /* 0x000000011a00780c */ /* 0x000fe20003f65270 */
[----:B------:R-:W-:Y:S01]  /*5020*/  IMAD.MOV.U32 R24, RZ, RZ, 0x2 ;  /* 0x00000002ff187424 */ /* 0x000fe200078e00ff */
[----:B------:R-:W-:Y:S01]  /*5030*/  LOP3.LUT R5, R5, 0xfffffffb, RZ, 0xc0, !PT ;  /* 0xfffffffb05057812 */ /* 0x000fe200078ec0ff */
        /* <DEDUP_REMOVED lines=21> */
.L_x_1635:
        /* <DEDUP_REMOVED lines=12> */
.L_x_1637:
[----:B------:R-:W-:Y:S05]  /*5250*/  BSYNC.RECONVERGENT B1 ;  /* 0x0000000000017941 */ /* 0x000fea0003800200 */
.L_x_1636:
        /* <DEDUP_REMOVED lines=61> */
.L_x_1634:
[----:B------:R-:W-:Y:S05]  /*5630*/  BSYNC.RECONVERGENT B0 ;  /* 0x0000000000007941 */ /* 0x000fea0003800200 */
.L_x_1633:
        /* <DEDUP_REMOVED lines=24> */
.L_x_1640:
        /* <DEDUP_REMOVED lines=12> */
.L_x_1642:
[----:B------:R-:W-:Y:S05]  /*5880*/  BSYNC.RECONVERGENT B1 ;  /* 0x0000000000017941 */ /* 0x000fea0003800200 */
.L_x_1641:
        /* <DEDUP_REMOVED lines=61> */
.L_x_1639:
[----:B------:R-:W-:Y:S05]  /*5c60*/  BSYNC.RECONVERGENT B0 ;  /* 0x0000000000007941 */ /* 0x000fea0003800200 */
.L_x_1638:
        /* <DEDUP_REMOVED lines=24> */
.L_x_1645:
        /* <DEDUP_REMOVED lines=12> */
.L_x_1647:
[----:B------:R-:W-:Y:S05]  /*5eb0*/  BSYNC.RECONVERGENT B1 ;  /* 0x0000000000017941 */ /* 0x000fea0003800200 */
.L_x_1646:
        /* <DEDUP_REMOVED lines=61> */
.L_x_1644:
[----:B------:R-:W-:Y:S05]  /*6290*/  BSYNC.RECONVERGENT B0 ;  /* 0x0000000000007941 */ /* 0x000fea0003800200 */
.L_x_1643:
[----:B------:R-:W-:Y:S01]  /*62a0*/  I2FP.F32.U32 R25, R25 ;  /* 0x0000001900197245 */ /* 0x000fe20000201000 */
[----:B------:R-:W-:Y:S01]  /*62b0*/  IMAD.U32 R30, R30, 0x10000, RZ ;  /* 0x000100001e1e7824 */ /* 0x000fe200078e00ff */
[----:B------:R-:W-:Y:S02]  /*62c0*/  PRMT R18, R23, 0x5410, R18 ;  /* 0x0000541017127816 */ /* 0x000fe40000000012 */
[----:B------:R-:W-:Y:S01]  /*62d0*/  PRMT R17, R22, 0x5410, R17 ;  /* 0x0000541016117816 */ /* 0x000fe20000000011 */
[----:B------:R-:W-:Y:S01]  /*62e0*/  FFMA.FTZ R25, R25, R151, 1.1641532182693481445e-10 ;  /* 0x2f00000019197423 */ /* 0x000fe20000010097 */
[----:B------:R-:W-:Y:S01]  /*62f0*/  FMUL.FTZ R120, R30, R122 ;  /* 0x0000007a1e787220 */ /* 0x000fe20000410000 */
[----:B------:R-:W-:-:S03]  /*6300*/  PRMT R16, R21, 0x5410, R16 ;  /* 0x0000541015107816 */ /* 0x000fc60000000010 */
[----:B------:R-:W-:Y:S02]  /*6310*/  FSETP.GTU.FTZ.AND P5, PT, R25, R121, PT ;  /* 0x000000791900720b */ /* 0x000fe40003fbc000 */
[----:B------:R-:W-:Y:S02]  /*6320*/  @P1 PRMT R25, R59, 0x7632, R25 ;  /* 0x000076323b191816 */ /* 0x000fe40000000019 */
[----:B------:R-:W-:Y:S02]  /*6330*/  FSEL R120, R120, RZ, !P5 ;  /* 0x000000ff78787208 */ /* 0x000fe40006800000 */
[----:B------:R-:W-:Y:S01]  /*6340*/  PLOP3.LUT P5, PT, P5, PT, PT, 0x8, 0x80 ;  /* 0x000000000080781c */ /* 0x000fe20002fae170 */
[----:B------:R-:W-:-:S04]  /*6350*/  @P1 IMAD.U32 R25, R25, 0x10000, RZ ;  /* 0x0001000019191824 */ /* 0x000fc800078e00ff */
[----:B------:R-:W-:-:S05]  /*6360*/  @P1 FADD.FTZ R120, R120, R25 ;  /* 0x0000001978781221 */ /* 0x000fca0000010000 */
[----:B------:R-:W-:-:S04]  /*6370*/  F2FP.BF16.F32.PACK_AB R25, RZ, R120 ;  /* 0x00000078ff19723e */ /* 0x000fc800000010ff */
[----:B------:R-:W-:Y:S01]  /*6380*/  PRMT R19, R19, 0x5410, R25 ;  /* 0x0000541013137816 */ /* 0x000fe20000000019 */
[----:B------:R-:W-:Y:S06]  /*6390*/  BRA `(.L_x_1648) ;  /* 0x0000006000d87947 */ /* 0x000fec0003800000 */
.L_x_1607:
        /* <DEDUP_REMOVED lines=16> */
.L_x_1651:
        /* <DEDUP_REMOVED lines=12> */
.L_x_1653:
[----:B------:R-:W-:Y:S05]  /*6560*/  BSYNC.RECONVERGENT B1 ;  /* 0x0000000000017941 */ /* 0x000fea0003800200 */
.L_x_1652:
        /* <DEDUP_REMOVED lines=54> */
[----:B------:R-:W-:Y:S02]  /*68d0*/  IMAD.MOV.U32 R10, RZ, RZ, RZ ;  /* 0x000000ffff0a7224 */ /* 0x000fe400078e00ff */
[----:B------:R-:W-:-:S05]  /*68e0*/  IMAD.WIDE.U32 R20, R20, -0x2daee0ad, RZ ;  /* 0xd2511f5314147825 */ /* 0x000fca00078e00ff */
[----:B------:R-:W-:Y:S01]  /*68f0*/  LOP3.LUT R53, R8, UR4, R21, 0x96, !PT ;  /* 0x0000000408357c12 */ /* 0x000fe2000f8e9615 */
[----:B------:R-:W-:-:S06]  /*6900*/  UIADD3 UR4, UPT, UPT, UR10, -0x700cb87f, URZ ;  /* 0x8ff347810a047890 */ /* 0x000fcc000fffe0ff */
[----:B------:R-:W-:Y:S02]  /*6910*/  LOP3.LUT R54, R6, UR4, R157, 0x96, !PT ;  /* 0x0000000406367c12 */ /* 0x000fe4000f8e969d */
[----:B------:R-:W-:-:S07]  /*6920*/  MOV R6, R139 ;  /* 0x0000008b00067202 */ /* 0x000fce0000000f00 */
.L_x_1650:
[----:B------:R-:W-:Y:S05]  /*6930*/  BSYNC.RECONVERGENT B0 ;  /* 0x0000000000007941 */ /* 0x000fea0003800200 */
.L_x_1649:
[----:B------:R-:W-:Y:S01]  /*6940*/  I2FP.F32.U32 R6, R6 ;  /* 0x0000000600067245 */ /* 0x000fe20000201000 */
[----:B------:R-:W-:Y:S01]  /*6950*/  IMAD.U32 R121, RZ, RZ, UR5 ;  /* 0x00000005ff797e24 */ /* 0x000fe2000f8e00ff */
[----:B------:R-:W-:Y:S01]  /*6960*/  ISETP.NE.AND P2, PT, R10, 0x1, PT ;  /* 0x000000010a00780c */ /* 0x000fe20003f45270 */
[----:B------:R-:W-:Y:S01]  /*6970*/  BSSY.RECONVERGENT B0, `(.L_x_1654) ;  /* 0x0000060000007945 */ /* 0x000fe20003800200 */
[----:B------:R-:W-:Y:S01]  /*6980*/  MOV R122, UR6 ;  /* 0x00000006007a7c02 */ /* 0x000fe20008000f00 */
[----:B------:R-:W-:Y:S01]  /*6990*/  FFMA.FTZ R6, R6, R151, 1.1641532182693481445e-10 ;  /* 0x2f00000006067423 */ /* 0x000fe20000010097 */
[----:B------:R-:W-:Y:S01]  /*69a0*/  LOP3.LUT R5, R5, 0xfffffff7, RZ, 0xc0, !PT ;  /* 0xfffffff705057812 */ /* 0x000fe200078ec0ff */
[----:B------:R-:W-:Y:S01]  /*69b0*/  IMAD.MOV.U32 R8, RZ, RZ, 0x2 ;  /* 0x00000002ff087424 */ /* 0x000fe200078e00ff */
[----:B-----5:R-:W-:Y:S01]  /*69c0*/  PRMT R7, R16, 0x7632, R7 ;  /* 0x0000763210077816 */ /* 0x020fe20000000007 */
[----:B------:R-:W-:Y:S01]  /*69d0*/  IMAD.MOV.U32 R9, RZ, RZ, R156 ;  /* 0x000000ffff097224 */ /* 0x000fe200078e009c */
[----:B------:R-:W-:Y:S01]  /*69e0*/  FSETP.GTU.FTZ.AND P0, PT, R6, R121, PT ;  /* 0x000000790600720b */ /* 0x000fe20003f1c000 */
[----:B------:R-:W-:-:S03]  /*69f0*/  IMAD.U32 R6, R16, 0x10000, RZ ;  /* 0x0001000010067824 */ /* 0x000fc600078e00ff */
[----:B------:R-:W-:Y:S01]  /*6a00*/  PLOP3.LUT P3, PT, P0, PT, PT, 0x8, 0x80 ;  /* 0x000000000080781c */ /* 0x000fe2000076e170 */
[----:B------:R-:W-:-:S05]  /*6a10*/  FMUL.FTZ R6, R6, R122 ;  /* 0x0000007a06067220 */ /* 0x000fca0000410000 */
[----:B------:R-:W-:-:S07]  /*6a20*/  FSEL R6, R6, RZ, !P0 ;  /* 0x000000ff06067208 */ /* 0x000fce0004000000 */
        /* <DEDUP_REMOVED lines=10> */
.L_x_1656:
[----:B------:R-:W-:Y:S01]  /*6ad0*/  VIADD R0, R0, 0x1 ;  /* 0x0000000100007836 */ /* 0x000fe20000000000 */
[----:B------:R-:W-:Y:S04]  /*6ae0*/  BSSY.RECONVERGENT B1, `(.L_x_1657) ;  /* 0x000000b000017945 */ /* 0x000fe80003800200 */
        /* <DEDUP_REMOVED lines=8> */
[----:B------:R-:W-:-:S05]  /*6b70*/  @P2 IMAD.MOV R8, RZ, RZ, R4 ;  /* 0x000000ffff082224 */ /* 0x000fca00078e0204 */
[----:B------:R-:W-:-:S07]  /*6b80*/  @!P0 MOV R4, R8 ;  /* 0x0000000800048202 */ /* 0x000fce0000000f00 */
.L_x_1658:
[----:B------:R-:W-:Y:S05]  /*6b90*/  BSYNC.RECONVERGENT B1 ;  /* 0x0000000000017941 */ /* 0x000fea0003800200 */
.L_x_1657:
        /* <DEDUP_REMOVED lines=58> */
[----:B------:R-:W-:-:S06]  /*6f40*/  UIADD3 UR4, UPT, UPT, UR10, -0x700cb87f, URZ ;  /* 0x8ff347810a047890 */ /* 0x000fcc000fffe0ff */
[----:B------:R-:W-:Y:S01]  /*6f50*/  LOP3.LUT R54, R8, UR4, R157, 0x96, !PT ;  /* 0x0000000408367c12 */ /* 0x000fe2000f8e969d */
[----:B------:R-:W-:-:S07]  /*6f60*/  HFMA2 R8, -RZ, RZ, 0, 0 ;  /* 0x00000000ff087431 */ /* 0x000fce00000001ff */
.L_x_1655:
[----:B------:R-:W-:Y:S05]  /*6f70*/  BSYNC.RECONVERGENT B0 ;  /* 0x0000000000007941 */ /* 0x000fea0003800200 */
.L_x_1654:
[----:B------:R-:W-:Y:S01]  /*6f80*/  I2FP.F32.U32 R9, R9 ;  /* 0x0000000900097245 */ /* 0x000fe20000201000 */
[----:B------:R-:W-:Y:S01]  /*6f90*/  @P1 IMAD.U32 R96, R56, 0x10000, RZ ;  /* 0x0001000038601824 */ /* 0x000fe200078e00ff */
[----:B------:R-:W-:Y:S01]  /*6fa0*/  ISETP.NE.AND P2, PT, R8, 0x1, PT ;  /* 0x000000010800780c */ /* 0x000fe20003f45270 */
[----:B------:R-:W-:Y:S01]  /*6fb0*/  BSSY.RECONVERGENT B0, `(.L_x_1659) ;  /* 0x0000060000007945 */ /* 0x000fe20003800200 */
[----:B------:R-:W-:Y:S01]  /*6fc0*/  MOV R10, 0x2 ;  /* 0x00000002000a7802 */ /* 0x000fe20000000f00 */
[----:B------:R-:W-:-:S05]  /*6fd0*/  FFMA.FTZ R9, R9, R151, 1.1641532182693481445e-10 ;  /* 0x2f00000009097423 */ /* 0x000fca0000010097 */
[----:B------:R-:W-:Y:S01]  /*6fe0*/  FSETP.GTU.FTZ.AND P0, PT, R9, R121, PT ;  /* 0x000000790900720b */ /* 0x000fe20003f1c000 */
[----:B------:R-:W-:-:S04]  /*6ff0*/  IMAD.U32 R9, R60, 0x10000, RZ ;  /* 0x000100003c097824 */ /* 0x000fc800078e00ff */
[----:B------:R-:W-:-:S05]  /*7000*/  FMUL.FTZ R9, R9, R122 ;  /* 0x0000007a09097220 */ /* 0x000fca0000410000 */
[----:B------:R-:W-:-:S05]  /*7010*/  FSEL R9, R9, RZ, !P0 ;  /* 0x000000ff09097208 */ /* 0x000fca0004000000 */
[----:B------:R-:W-:Y:S01]  /*7020*/  FADD.FTZ R6, R6, R9 ;  /* 0x0000000906067221 */ /* 0x000fe20000010000 */
[----:B------:R-:W-:-:S03]  /*7030*/  IMAD.MOV.U32 R9, RZ, RZ, R156 ;  /* 0x000000ffff097224 */ /* 0x000fc600078e009c */
[--C-:B------:R-:W-:Y:S01]  /*7040*/  @P1 FADD.FTZ R96, R96, R6.reuse ;  /* 0x0000000660601221 */ /* 0x100fe20000010000 */
[----:B------:R-:W-:Y:S01]  /*7050*/  @!P1 IMAD.MOV.U32 R96, RZ, RZ, R6 ;  /* 0x000000ffff609224 */ /* 0x000fe200078e0006 */
[----:B------:R-:W-:-:S04]  /*7060*/  SEL R6, RZ, 0x1, P0 ;  /* 0x00000001ff067807 */ /* 0x000fc80000000000 */
        /* <DEDUP_REMOVED lines=10> */
.L_x_1661:
        /* <DEDUP_REMOVED lines=12> */
.L_x_1663:
[----:B------:R-:W-:Y:S05]  /*71d0*/  BSYNC.RECONVERGENT B1 ;  /* 0x0000000000017941 */ /* 0x000fea0003800200 */
.L_x_1662:
        /* <DEDUP_REMOVED lines=61> */
.L_x_1660:
[----:B------:R-:W-:Y:S05]  /*75b0*/  BSYNC.RECONVERGENT B0 ;  /* 0x0000000000007941 */ /* 0x000fea0003800200 */
.L_x_1659:
[----:B------:R-:W-:Y:S01]  /*75c0*/  I2FP.F32.U32 R8, R9 ;  /* 0x0000000900087245 */ /* 0x000fe20000201000 */
[----:B------:R-:W-:Y:S01]  /*75d0*/  BSSY.RECONVERGENT B0, `(.L_x_1664) ;  /* 0x000005f000007945 */ /* 0x000fe20003800200 */
[----:B------:R-:W-:Y:S01]  /*75e0*/  ISETP.NE.AND P2, PT, R10, 0x1, PT ;  /* 0x000000010a00780c */ /* 0x000fe20003f45270 */
[----:B------:R-:W-:Y:S01]  /*75f0*/  IMAD.MOV.U32 R9, RZ, RZ, R156 ;  /* 0x000000ffff097224 */ /* 0x000fe200078e009c */
[----:B------:R-:W-:Y:S01]  /*7600*/  SHF.L.U32 R7, R7, 0x10, RZ ;  /* 0x0000001007077819 */ /* 0x000fe200000006ff */
[----:B------:R-:W-:Y:S01]  /*7610*/  FFMA.FTZ R8, R8, R151, 1.1641532182693481445e-10 ;  /* 0x2f00000008087423 */ /* 0x000fe20000010097 */
[----:B------:R-:W-:-:S03]  /*7620*/  LOP3.LUT R5, R5, 0xfffffffd, RZ, 0xc0, !PT ;  /* 0xfffffffd05057812 */ /* 0x000fc600078ec0ff */
[----:B------:R-:W-:Y:S01]  /*7630*/  FMUL.FTZ R7, R7, R122 ;  /* 0x0000007a07077220 */ /* 0x000fe20000410000 */
[----:B------:R-:W-:Y:S01]  /*7640*/  FSETP.GTU.FTZ.AND P0, PT, R8, R121, PT ;  /* 0x000000790800720b */ /* 0x000fe20003f1c000 */
[----:B------:R-:W-:-:S03]  /*7650*/  IMAD.MOV.U32 R8, RZ, RZ, 0x2 ;  /* 0x00000002ff087424 */ /* 0x000fc600078e00ff */
[----:B------:R-:W-:Y:S02]  /*7660*/  PLOP3.LUT P3, PT, P0, PT, PT, 0x8, 0x80 ;  /* 0x000000000080781c */ /* 0x000fe4000076e170 */
[----:B------:R-:W-:-:S11]  /*7670*/  FSEL R7, R7, RZ, !P0 ;  /* 0x000000ff07077208 */ /* 0x000fd60004000000 */
        /* <DEDUP_REMOVED lines=10> */
.L_x_1666:
        /* <DEDUP_REMOVED lines=12> */
.L_x_1668:
[----:B------:R-:W-:Y:S05]  /*77e0*/  BSYNC.RECONVERGENT B1 ;  /* 0x0000000000017941 */ /* 0x000fea0003800200 */
.L_x_1667:
        /* <DEDUP_REMOVED lines=61> */
.L_x_1665:
[----:B------:R-:W-:Y:S05]  /*7bc0*/  BSYNC.RECONVERGENT B0 ;  /* 0x0000000000007941 */ /* 0x000fea0003800200 */
.L_x_1664:
[----:B------:R-:W-:Y:S01]  /*7bd0*/  I2FP.F32.U32 R9, R9 ;  /* 0x0000000900097245 */ /* 0x000fe20000201000 */
[----:B------:R-:W-:Y:S01]  /*7be0*/  BSSY.RECONVERGENT B0, `(.L_x_1669) ;  /* 0x0000064000007945 */ /* 0x000fe20003800200 */
[----:B------:R-:W-:Y:S02]  /*7bf0*/  ISETP.NE.AND P2, PT, R8, 0x1, PT ;  /* 0x000000010800780c */ /* 0x000fe40003f45270 */
[----:B------:R-:W-:Y:S01]  /*7c00*/  MOV R12, 0x2 ;  /* 0x00000002000c7802 */ /* 0x000fe20000000f00 */
[----:B------:R-:W-:-:S05]  /*7c10*/  FFMA.FTZ R9, R9, R151, 1.1641532182693481445e-10 ;  /* 0x2f00000009097423 */ /* 0x000fca0000010097 */
[----:B------:R-:W-:Y:S02]  /*7c20*/  FSETP.GTU.FTZ.AND P0, PT, R9, R121, PT ;  /* 0x000000790900720b */ /* 0x000fe40003f1c000 */
[----:B------:R-:W-:-:S05]  /*7c30*/  PRMT R9, R60, 0x7632, R9 ;  /* 0x000076323c097816 */ /* 0x000fca0000000009 */
[----:B------:R-:W-:-:S04]  /*7c40*/  IMAD.U32 R9, R9, 0x10000, RZ ;  /* 0x0001000009097824 */ /* 0x000fc800078e00ff */
[----:B------:R-:W-:-:S05]  /*7c50*/  FMUL.FTZ R9, R9, R122 ;  /* 0x0000007a09097220 */ /* 0x000fca0000410000 */
[----:B------:R-:W-:-:S05]  /*7c60*/  FSEL R9, R9, RZ, !P0 ;  /* 0x000000ff09097208 */ /* 0x000fca0004000000 */
[--C-:B------:R-:W-:Y:S01]  /*7c70*/  FADD.FTZ R7, R7, R9.reuse ;  /* 0x0000000907077221 */ /* 0x100fe20000010000 */
[----:B------:R-:W-:-:S05]  /*7c80*/  @P1 PRMT R9, R56, 0x7632, R9 ;  /* 0x0000763238091816 */ /* 0x000fca0000000009 */
[----:B------:R-:W-:-:S04]  /*7c90*/  @P1 IMAD.U32 R9, R9, 0x10000, RZ ;  /* 0x0001000009091824 */ /* 0x000fc800078e00ff */
[----:B------:R-:W-:Y:S01]  /*7ca0*/  @P1 FADD.FTZ R97, R7, R9 ;  /* 0x0000000907611221 */ /* 0x000fe20000010000 */
[----:B------:R-:W-:Y:S01]  /*7cb0*/  @!P1 IMAD.MOV.U32 R97, RZ, RZ, R7 ;  /* 0x000000ffff619224 */ /* 0x000fe200078e0007 */
[----:B------:R-:W-:Y:S01]  /*7cc0*/  SEL R7, RZ, 0x1, P0 ;  /* 0x00000001ff077807 */ /* 0x000fe20000000000 */
[----:B------:R-:W-:-:S03]  /*7cd0*/  IMAD.MOV.U32 R9, RZ, RZ, R156 ;  /* 0x000000ffff097224 */ /* 0x000fc600078e009c */
        /* <DEDUP_REMOVED lines=10> */
.L_x_1671:
        /* <DEDUP_REMOVED lines=12> */
.L_x_1673:
[----:B------:R-:W-:Y:S05]  /*7e40*/  BSYNC.RECONVERGENT B1 ;  /* 0x0000000000017941 */ /* 0x000fea0003800200 */
.L_x_1672:
        /* <DEDUP_REMOVED lines=61> */
.L_x_1670:
[----:B------:R-:W-:Y:S05]  /*8220*/  BSYNC.RECONVERGENT B0 ;  /* 0x0000000000007941 */ /* 0x000fea0003800200 */
.L_x_1669:
[----:B------:R-:W-:Y:S01]  /*8230*/  I2FP.F32.U32 R8, R9 ;  /* 0x0000000900087245 */ /* 0x000fe20000201000 */
[----:B------:R-:W-:Y:S01]  /*8240*/  BSSY.RECONVERGENT B0, `(.L_x_1674) ;  /* 0x000005e000007945 */ /* 0x000fe20003800200 */
[----:B------:R-:W-:Y:S01]  /*8250*/  ISETP.NE.AND P3, PT, R12, 0x1, PT ;  /* 0x000000010c00780c */ /* 0x000fe20003f65270 */
[----:B------:R-:W-:Y:S01]  /*8260*/  IMAD.MOV.U32 R10, RZ, RZ, 0x2 ;  /* 0x00000002ff0a7424 */ /* 0x000fe200078e00ff */
[----:B------:R-:W-:Y:S01]  /*8270*/  PRMT R9, R17, 0x7632, R9 ;  /* 0x0000763211097816 */ /* 0x000fe20000000009 */
[----:B------:R-:W-:Y:S01]  /*8280*/  FFMA.FTZ R8, R8, R151, 1.1641532182693481445e-10 ;  /* 0x2f00000008087423 */ /* 0x000fe20000010097 */
[----:B------:R-:W-:-:S04]  /*8290*/  IMAD.MOV.U32 R11, RZ, RZ, R156 ;  /* 0x000000ffff0b7224 */ /* 0x000fc800078e009c */
[----:B------:R-:W-:Y:S02]  /*82a0*/  FSETP.GTU.FTZ.AND P2, PT, R8, R121, PT ;  /* 0x000000790800720b */ /* 0x000fe40003f5c000 */
[----:B------:R-:W-:Y:S02]  /*82b0*/  SHF.L.U32 R8, R17, 0x10, RZ ;  /* 0x0000001011087819 */ /* 0x000fe400000006ff */
[----:B------:R-:W-:-:S03]  /*82c0*/  PLOP3.LUT P0, PT, P2, PT, PT, 0x8, 0x80 ;  /* 0x000000000080781c */ /* 0x000fc6000170e170 */
[----:B------:R-:W-:-:S05]  /*82d0*/  FMUL.FTZ R8, R8, R122 ;  /* 0x0000007a08087220 */ /* 0x000fca0000410000 */
[----:B------:R-:W-:Y:S01]  /*82e0*/  FSEL R8, R8, RZ, !P2 ;  /* 0x000000ff08087208 */ /* 0x000fe20005000000 */
        /* <DEDUP_REMOVED lines=9> */
.L_x_1676:
        /* <DEDUP_REMOVED lines=12> */
.L_x_1678:
[----:B------:R-:W-:Y:S05]  /*8440*/  BSYNC.RECONVERGENT B1 ;  /* 0x0000000000017941 */ /* 0x000fea0003800200 */
.L_x_1677:
        /* <DEDUP_REMOVED lines=61> */
.L_x_1675:
[----:B------:R-:W-:Y:S05]  /*8820*/  BSYNC.RECONVERGENT B0 ;  /* 0x0000000000007941 */ /* 0x000fea0003800200 */
.L_x_1674:
        /* <DEDUP_REMOVED lines=25> */
.L_x_1681:
        /* <DEDUP_REMOVED lines=12> */
.L_x_1683:
[----:B------:R-:W-:Y:S05]  /*8a80*/  BSYNC.RECONVERGENT B1 ;  /* 0x0000000000017941 */ /* 0x000fea0003800200 */
.L_x_1682:
        /* <DEDUP_REMOVED lines=61> */
.L_x_1680:
[----:B------:R-:W-:Y:S05]  /*8e60*/  BSYNC.RECONVERGENT B0 ;  /* 0x0000000000007941 */ /* 0x000fea0003800200 */
.L_x_1679:
[----:B------:R-:W-:Y:S01]  /*8e70*/  ISETP.NE.AND P4, PT, R12, 0x1, PT ;  /* 0x000000010c00780c */ /* 0x000fe20003f85270 */
[----:B------:R-:W-:Y:S01]  /*8e80*/  BSSY.RECONVERGENT B0, `(.L_x_1684) ;  /* 0x000005d000007945 */ /* 0x000fe20003800200 */
[----:B------:R-:W-:Y:S01]  /*8e90*/  I2FP.F32.U32 R10, R11 ;  /* 0x0000000b000a7245 */ /* 0x000fe20000201000 */
[----:B------:R-:W-:Y:S01]  /*8ea0*/  IMAD.MOV.U32 R11, RZ, RZ, R156 ;  /* 0x000000ffff0b7224 */ /* 0x000fe200078e009c */
[----:B------:R-:W-:-:S03]  /*8eb0*/  SHF.L.U32 R9, R9, 0x10, RZ ;  /* 0x0000001009097819 */ /* 0x000fc600000006ff */
[----:B------:R-:W-:Y:S02]  /*8ec0*/  FFMA.FTZ R10, R10, R151, 1.1641532182693481445e-10 ;  /* 0x2f0000000a0a7423 */ /* 0x000fe40000010097 */
[----:B------:R-:W-:-:S03]  /*8ed0*/  FMUL.FTZ R9, R9, R122 ;  /* 0x0000007a09097220 */ /* 0x000fc60000410000 */
[----:B------:R-:W-:Y:S01]  /*8ee0*/  FSETP.GTU.FTZ.AND P3, PT, R10, R121, PT ;  /* 0x000000790a00720b */ /* 0x000fe20003f7c000 */
[----:B------:R-:W-:-:S03]  /*8ef0*/  IMAD.MOV.U32 R10, RZ, RZ, 0x2 ;  /* 0x00000002ff0a7424 */ /* 0x000fc600078e00ff */
[----:B------:R-:W-:Y:S02]  /*8f00*/  PLOP3.LUT P2, PT, P3, PT, PT, 0x8, 0x80 ;  /* 0x000000000080781c */ /* 0x000fe40001f4e170 */
[----:B------:R-:W-:Y:S01]  /*8f10*/  FSEL R9, R9, RZ, !P3 ;  /* 0x000000ff09097208 */ /* 0x000fe20005800000 */
[----:B------:R-:W-:Y:S10]  /*8f20*/  @!P4 BRA `(.L_x_1685) ;  /* 0x000000040048c947 */ /* 0x000ff40003800000 */
        /* <DEDUP_REMOVED lines=8> */
.L_x_1686:
        /* <DEDUP_REMOVED lines=12> */
.L_x_1688:
[----:B------:R-:W-:Y:S05]  /*9070*/  BSYNC.RECONVERGENT B1 ;  /* 0x0000000000017941 */ /* 0x000fea0003800200 */
.L_x_1687:
        /* <DEDUP_REMOVED lines=61> */
.L_x_1685:
[----:B------:R-:W-:Y:S05]  /*9450*/  BSYNC.RECONVERGENT B0 ;  /* 0x0000000000007941 */ /* 0x000fea0003800200 */
.L_x_1684:
        /* <DEDUP_REMOVED lines=27> */
.L_x_1691:
        /* <DEDUP_REMOVED lines=12> */
.L_x_1693:
[----:B------:R-:W-:Y:S05]  /*96d0*/  BSYNC.RECONVERGENT B1 ;  /* 0x0000000000017941 */ /* 0x000fea0003800200 */
.L_x_1692:
[----:B------:R-:W-:Y:S01]  /*96e0*/  IMAD.WIDE.U32 R24, R0, -0x2daee0ad, RZ ;  /* 0xd2511f5300187825 */ /* 0x000fe200078e00ff */
[----:B------:R-:W-:-:S03]  /*96f0*/  UIADD3 UR4, UPT, UPT, UR10, -0x61c88647, URZ ;  /* 0x9e3779b90a047890 */ /* 0x000fc6000fffe0ff */
[----:B------:R-:W-:Y:S01]  /*9700*/  IMAD.WIDE.U32 R10, R2, -0x326172a9, RZ ;  /* 0xcd9e8d57020a7825 */ /* 0x000fe200078e00ff */
[----:B------:R-:W-:-:S03]  /*9710*/  LOP3.LUT R12, R4, UR11, R25, 0x96, !PT ;  /* 0x0000000b040c7c12 */ /* 0x000fc6000f8e9619 */
[----:B------:R-:W-:Y:S01]  /*9720*/  IMAD.MOV.U32 R23, RZ, RZ, RZ ;  /* 0x000000ffff177224 */ /* 0x000fe200078e00ff */
        /* <DEDUP_REMOVED lines=55> */
[----:B------:R-:W-:-:S07]  /*9aa0*/  LOP3.LUT R54, R10, UR4, R157, 0x96, !PT ;  /* 0x000000040a367c12 */ /* 0x000fce000f8e969d */
.L_x_1690:
[----:B------:R-:W-:Y:S05]  /*9ab0*/  BSYNC.RECONVERGENT B0 ;  /* 0x0000000000007941 */ /* 0x000fea0003800200 */
.L_x_1689:
[----:B------:R-:W-:Y:S01]  /*9ac0*/  I2FP.F32.U32 R10, R11 ;  /* 0x0000000b000a7245 */ /* 0x000fe20000201000 */
[----:B------:R-:W-:Y:S01]  /*9ad0*/  BSSY.RECONVERGENT B0, `(.L_x_1694) ;  /* 0x0000060000007945 */ /* 0x000fe20003800200 */
[----:B------:R-:W-:Y:S01]  /*9ae0*/  ISETP.NE.AND P3, PT, R23, 0x1, PT ;  /* 0x000000011700780c */ /* 0x000fe20003f65270 */
[----:B------:R-:W-:Y:S01]  /*9af0*/  IMAD.MOV.U32 R12, RZ, RZ, 0x2 ;  /* 0x00000002ff0c7424 */ /* 0x000fe200078e00ff */
[----:B------:R-:W-:Y:S01]  /*9b00*/  LOP3.LUT R5, R5, 0xfffffffb, RZ, 0xc0, !PT ;  /* 0xfffffffb05057812 */ /* 0x000fe200078ec0ff */
[----:B------:R-:W-:Y:S01]  /*9b10*/  FFMA.FTZ R10, R10, R151, 1.1641532182693481445e-10 ;  /* 0x2f0000000a0a7423 */ /* 0x000fe20000010097 */
[----:B------:R-:W-:Y:S01]  /*9b20*/  PRMT R11, R18, 0x7632, R11 ;  /* 0x00007632120b7816 */ /* 0x000fe2000000000b */
[----:B------:R-:W-:-:S03]  /*9b30*/  IMAD.MOV.U32 R13, RZ, RZ, R156 ;  /* 0x000000ffff0d7224 */ /* 0x000fc600078e009c */
[----:B------:R-:W-:Y:S02]  /*9b40*/  FSETP.GTU.FTZ.AND P4, PT, R10, R121, PT ;  /* 0x000000790a00720b */ /* 0x000fe40003f9c000 */
[----:B------:R-:W-:-:S05]  /*9b50*/  SHF.L.U32 R10, R18, 0x10, RZ ;  /* 0x00000010120a7819 */ /* 0x000fca00000006ff */
[----:B------:R-:W-:-:S05]  /*9b60*/  FMUL.FTZ R10, R10, R122 ;  /* 0x0000007a0a0a7220 */ /* 0x000fca0000410000 */
        /* <DEDUP_REMOVED lines=12> */
.L_x_1696:
        /* <DEDUP_REMOVED lines=12> */
.L_x_1698:
[----:B------:R-:W-:Y:S05]  /*9cf0*/  BSYNC.RECONVERGENT B1 ;  /* 0x0000000000017941 */ /* 0x000fea0003800200 */
.L_x_1697:
        /* <DEDUP_REMOVED lines=61> */
.L_x_1695:
[----:B------:R-:W-:Y:S05]  /*a0d0*/  BSYNC.RECONVERGENT B0 ;  /* 0x0000000000007941 */ /* 0x000fea0003800200 */
.L_x_1694:
[----:B------:R-:W-:Y:S01]  /*a0e0*/  I2FP.F32.U32 R13, R13 ;  /* 0x0000000d000d7245 */ /* 0x000fe20000201000 */
[----:B------:R-:W-:Y:S01]  /*a0f0*/  @P1 IMAD.U32 R117, R58, 0x10000, RZ ;  /* 0x000100003a751824 */ /* 0x000fe200078e00ff */
[----:B------:R-:W-:Y:S01]  /*a100*/  BSSY.RECONVERGENT B0, `(.L_x_1699) ;  /* 0x0000061000007945 */ /* 0x000fe20003800200 */
[----:B------:R-:W-:Y:S02]  /*a110*/  MOV R23, 0x2 ;  /* 0x0000000200177802 */ /* 0x000fe40000000f00 */
        /* <DEDUP_REMOVED lines=9> */
[----:B------:R-:W-:Y:S02]  /*a1b0*/  SEL R10, RZ, 0x1, P3 ;  /* 0x00000001ff0a7807 */ /* 0x000fe40001800000 */
[----:B------:R-:W-:Y:S02]  /*a1c0*/  ISETP.NE.AND P3, PT, R12, 0x1, PT ;  /* 0x000000010c00780c */ /* 0x000fe40003f65270 */
[----:B------:R-:W-:-:S11]  /*a1d0*/  F2FP.BF16.F32.PACK_AB R18, RZ, R117 ;  /* 0x00000075ff12723e */ /* 0x000fd600000010ff */
        /* <DEDUP_REMOVED lines=9> */
.L_x_1701:
        /* <DEDUP_REMOVED lines=12> */
.L_x_1703:
[----:B------:R-:W-:Y:S05]  /*a330*/  BSYNC.RECONVERGENT B1 ;  /* 0x0000000000017941 */ /* 0x000fea0003800200 */
.L_x_1702:
        /* <DEDUP_REMOVED lines=61> */
.L_x_1700:
[----:B------:R-:W-:Y:S05]  /*a710*/  BSYNC.RECONVERGENT B0 ;  /* 0x0000000000007941 */ /* 0x000fea0003800200 */
.L_x_1699:
[----:B------:R-:W-:Y:S01]  /*a720*/  I2FP.F32.U32 R12, R13 ;  /* 0x0000000d000c7245 */ /* 0x000fe20000201000 */
[----:B------:R-:W-:Y:S01]  /*a730*/  BSSY.RECONVERGENT B0, `(.L_x_1704) ;  /* 0x000005d000007945 */ /* 0x000fe20003800200 */
[----:B------:R-:W-:Y:S01]  /*a740*/  ISETP.NE.AND P4, PT, R23, 0x1, PT ;  /* 0x000000011700780c */ /* 0x000fe20003f85270 */
[----:B------:R-:W-:Y:S01]  /*a750*/  IMAD.MOV.U32 R13, RZ, RZ, R156 ;  /* 0x000000ffff0d7224 */ /* 0x000fe200078e009c */
[----:B------:R-:W-:Y:S01]  /*a760*/  SHF.L.U32 R11, R11, 0x10, RZ ;  /* 0x000000100b0b7819 */ /* 0x000fe200000006ff */
[----:B------:R-:W-:-:S04]  /*a770*/  FFMA.FTZ R12, R12, R151, 1.1641532182693481445e-10 ;  /* 0x2f0000000c0c7423 */ /* 0x000fc80000010097 */
        /* <DEDUP_REMOVED lines=14> */
.L_x_1706:
        /* <DEDUP_REMOVED lines=12> */
.L_x_1708:
[----:B------:R-:W-:Y:S05]  /*a920*/  BSYNC.RECONVERGENT B1 ;  /* 0x0000000000017941 */ /* 0x000fea0003800200 */
.L_x_1707:
        /* <DEDUP_REMOVED lines=61> */
.L_x_1705:
[----:B------:R-:W-:Y:S05]  /*ad00*/  BSYNC.RECONVERGENT B0 ;  /* 0x0000000000007941 */ /* 0x000fea0003800200 */
.L_x_1704:
[----:B------:R-:W-:Y:S01]  /*ad10*/  I2FP.F32.U32 R13, R13 ;  /* 0x0000000d000d7245 */ /* 0x000fe20000201000 */
[----:B------:R-:W-:Y:S01]  /*ad20*/  BSSY.RECONVERGENT B0, `(.L_x_1709) ;  /* 0x0000064000007945 */ /* 0x000fe20003800200 */
[----:B------:R-:W-:-:S03]  /*ad30*/  MOV R25, 0x2 ;  /* 0x0000000200197802 */ /* 0x000fc60000000f00 */
        /* <DEDUP_REMOVED lines=12> */
[----:B------:R-:W-:Y:S01]  /*ae00*/  IMAD.MOV.U32 R13, RZ, RZ, R156 ;  /* 0x000000ffff0d7224 */ /* 0x000fe200078e009c */
        /* <DEDUP_REMOVED lines=11> */
.L_x_1711:
        /* <DEDUP_REMOVED lines=12> */
.L_x_1713:
[----:B------:R-:W-:Y:S05]  /*af80*/  BSYNC.RECONVERGENT B1 ;  /* 0x0000000000017941 */ /* 0x000fea0003800200 */
.L_x_1712:
        /* <DEDUP_REMOVED lines=61> */
.L_x_1710:
[----:B------:R-:W-:Y:S05]  /*b360*/  BSYNC.RECONVERGENT B0 ;  /* 0x0000000000007941 */ /* 0x000fea0003800200 */
.L_x_1709:
[----:B------:R-:W-:Y:S01]  /*b370*/  I2FP.F32.U32 R12, R13 ;  /* 0x0000000d000c7245 */ /* 0x000fe20000201000 */
[----:B------:R-:W-:Y:S01]  /*b380*/  BSSY.RECONVERGENT B0, `(.L_x_1714) ;  /* 0x000005e000007945 */ /* 0x000fe20003800200 */
[----:B------:R-:W-:Y:S01]  /*b390*/  ISETP.NE.AND P5, PT, R25, 0x1, PT ;  /* 0x000000011900780c */ /* 0x000fe20003fa5270 */
[----:B------:R-:W-:Y:S01]  /*b3a0*/  IMAD.MOV.U32 R24, RZ, RZ, 0x2 ;  /* 0x00000002ff187424 */ /* 0x000fe200078e00ff */
[----:B------:R-:W-:Y:S01]  /*b3b0*/  PRMT R13, R19, 0x7632, R13 ;  /* 0x00007632130d7816 */ /* 0x000fe2000000000d */
[----:B------:R-:W-:-:S05]  /*b3c0*/  FFMA.FTZ R12, R12, R151, 1.1641532182693481445e-10 ;  /* 0x2f0000000c0c7423 */ /* 0x000fca0000010097 */
[----:B------:R-:W-:Y:S02]  /*b3d0*/  FSETP.GTU.FTZ.AND P4, PT, R12, R121, PT ;  /* 0x000000790c00720b */ /* 0x000fe40003f9c000 */
[----:B------:R-:W-:Y:S01]  /*b3e0*/  SHF.L.U32 R12, R19, 0x10, RZ ;  /* 0x00000010130c7819 */ /* 0x000fe200000006ff */
[----:B------:R-:W-:-:S04]  /*b3f0*/  IMAD.MOV.U32 R19, RZ, RZ, R156 ;  /* 0x000000ffff137224 */ /* 0x000fc800078e009c */
[----:B------:R-:W-:-:S05]  /*b400*/  FMUL.FTZ R12, R12, R122 ;  /* 0x0000007a0c0c7220 */ /* 0x000fca0000410000 */
        /* <DEDUP_REMOVED lines=11> */
.L_x_1716:
        /* <DEDUP_REMOVED lines=12> */
.L_x_1718:
[----:B------:R-:W-:Y:S05]  /*b580*/  BSYNC.RECONVERGENT B1 ;  /* 0x0000000000017941 */ /* 0x000fea0003800200 */
.L_x_1717:
        /* <DEDUP_REMOVED lines=58> */
[----:B------:R-:W-:-:S06]  /*b930*/  UIADD3 UR4, UPT, UPT, UR10, -0x700cb87f, URZ ;  /* 0x8ff347810a047890 */ /* 0x000fcc000fffe0ff */
[----:B------:R-:W-:Y:S01]  /*b940*/  LOP3.LUT R54, R24, UR4, R157, 0x96, !PT ;  /* 0x0000000418367c12 */ /* 0x000fe2000f8e969d */
[----:B------:R-:W-:-:S07]  /*b950*/  HFMA2 R24, -RZ, RZ, 0, 0 ;  /* 0x00000000ff187431 */ /* 0x000fce00000001ff */
.L_x_1715:
[----:B------:R-:W-:Y:S05]  /*b960*/  BSYNC.RECONVERGENT B0 ;  /* 0x0000000000007941 */ /* 0x000fea0003800200 */
.L_x_1714:
[----:B------:R-:W-:Y:S01]  /*b970*/  I2FP.F32.U32 R19, R19 ;  /* 0x0000001300137245 */ /* 0x000fe20000201000 */
[----:B------:R-:W-:Y:S01]  /*b980*/  IMAD.U32 R25, R63, 0x10000, RZ ;  /* 0x000100003f197824 */ /* 0x000fe200078e00ff */
[----:B------:R-:W-:Y:S01]  /*b990*/  BSSY.RECONVERGENT B0, `(.L_x_1719) ;  /* 0x0000062000007945 */ /* 0x000fe20003800200 */
[----:B------:R-:W-:Y:S01]  /*b9a0*/  @P1 IMAD.U32 R119, R59, 0x10000, RZ ;  /* 0x000100003b771824 */ /* 0x000fe200078e00ff */
[----:B------:R-:W-:Y:S01]  /*b9b0*/  MOV R26, 0x2 ;  /* 0x00000002001a7802 */ /* 0x000fe20000000f00 */
[----:B------:R-:W-:Y:S01]  /*b9c0*/  FFMA.FTZ R19, R19, R151, 1.1641532182693481445e-10 ;  /* 0x2f00000013137423 */ /* 0x000fe20000010097 */
[----:B------:R-:W-:-:S04]  /*b9d0*/  FMUL.FTZ R25, R25, R122 ;  /* 0x0000007a19197220 */ /* 0x000fc80000410000 */
[----:B------:R-:W-:-:S04]  /*b9e0*/  FSETP.GTU.FTZ.AND P5, PT, R19, R121, PT ;  /* 0x000000791300720b */ /* 0x000fc80003fbc000 */
[----:B------:R-:W-:Y:S02]  /*b9f0*/  FSEL R25, R25, RZ, !P5 ;  /* 0x000000ff19197208 */ /* 0x000fe40006800000 */
[----:B------:R-:W-:Y:S02]  /*ba00*/  SEL R19, RZ, 0x1, P5 ;  /* 0x00000001ff137807 */ /* 0x000fe40002800000 */
[----:B------:R-:W-:Y:S01]  /*ba10*/  ISETP.NE.AND P5, PT, R24, 0x1, PT ;  /* 0x000000011800780c */ /* 0x000fe20003fa5270 */
[----:B------:R-:W-:Y:S01]  /*ba20*/  FADD.FTZ R12, R12, R25 ;  /* 0x000000190c0c7221 */ /* 0x000fe20000010000 */
[----:B------:R-:W-:-:S03]  /*ba30*/  IMAD.MOV.U32 R25, RZ, RZ, R156 ;  /* 0x000000ffff197224 */ /* 0x000fc600078e009c */
[--C-:B------:R-:W-:Y:S01]  /*ba40*/  @P1 FADD.FTZ R119, R119, R12.reuse ;  /* 0x0000000c77771221 */ /* 0x100fe20000010000 */
[--C-:B------:R-:W-:Y:S01]  /*ba50*/  @!P1 IMAD.MOV.U32 R119, RZ, RZ, R12.reuse ;  /* 0x000000ffff779224 */ /* 0x100fe200078e000c */
[----:B------:R-:W-:-:S04]  /*ba60*/  PRMT R12, R19, 0x7610, R12 ;  /* 0x00007610130c7816 */ /* 0x000fc8000000000c */
        /* <DEDUP_REMOVED lines=10> */
.L_x_1721:
        /* <DEDUP_REMOVED lines=12> */
.L_x_1723:
[----:B------:R-:W-:Y:S05]  /*bbd0*/  BSYNC.RECONVERGENT B1 ;  /* 0x0000000000017941 */ /* 0x000fea0003800200 */
.L_x_1722:
        /* <DEDUP_REMOVED lines=61> */
.L_x_1720:
[----:B------:R-:W-:Y:S05]  /*bfb0*/  BSYNC.RECONVERGENT B0 ;  /* 0x0000000000007941 */ /* 0x000fea0003800200 */
.L_x_1719:
        /* <DEDUP_REMOVED lines=20> */
.L_x_1726:
[----:B------:R-:W-:Y:S01]  /*c100*/  VIADD R0, R0, 0x1 ;  /* 0x0000000100007836 */ /* 0x000fe20000000000 */
[----:B------:R-:W-:Y:S04]  /*c110*/  BSSY.RECONVERGENT B1, `(.L_x_1727) ;  /* 0x000000e000017945 */ /* 0x000fe80003800200 */
        /* <DEDUP_REMOVED lines=10> */
[----:B------:R-:W-:Y:S01]  /*c1c0*/  @P0 IMAD.MOV R24, RZ, RZ, R4 ;  /* 0x000000ffff180224 */ /* 0x000fe200078e0204 */
[----:B------:R-:W-:-:S04]  /*c1d0*/  LOP3.LUT P0, RZ, R5, 0x20, RZ, 0xc0, !PT ;  /* 0x0000002005ff7812 */ /* 0x000fc8000780c0ff */
[----:B------:R-:W-:-:S09]  /*c1e0*/  @!P6 MOV R4, R24 ;  /* 0x000000180004e202 */ /* 0x000fd20000000f00 */
.L_x_1728:
[----:B------:R-:W-:Y:S05]  /*c1f0*/  BSYNC.RECONVERGENT B1 ;  /* 0x0000000000017941 */ /* 0x000fea0003800200 */
.L_x_1727:
        /* <DEDUP_REMOVED lines=61> */
.L_x_1725:
[----:B------:R-:W-:Y:S05]  /*c5d0*/  BSYNC.RECONVERGENT B0 ;  /* 0x0000000000007941 */ /* 0x000fea0003800200 */
.L_x_1724:
[----:B------:R-:W-:Y:S02]  /*c5e0*/  I2FP.F32.U32 R25, R25 ;  /* 0x0000001900197245 */ /* 0x000fe40000201000 */
[----:B------:R-:W-:Y:S02]  /*c5f0*/  PRMT R18, R18, 0x5410, R23 ;  /* 0x0000541012127816 */ /* 0x000fe40000000017 */
[----:B------:R-:W-:Y:S01]  /*c600*/  PRMT R17, R17, 0x5410, R22 ;  /* 0x0000541011117816 */ /* 0x000fe20000000016 */
[----:B------:R-:W-:Y:S01]  /*c610*/  FFMA.FTZ R25, R25, R151, 1.1641532182693481445e-10 ;  /* 0x2f00000019197423 */ /* 0x000fe20000010097 */
[----:B------:R-:W-:-:S04]  /*c620*/  PRMT R16, R16, 0x5410, R21 ;  /* 0x0000541010107816 */ /* 0x000fc80000000015 */
        /* <DEDUP_REMOVED lines=10> */
[----:B------:R-:W-:-:S04]  /*c6d0*/  SEL R13, RZ, 0x1, P6 ;  /* 0x00000001ff0d7807 */ /* 0x000fc80003000000 */
[----:B------:R-:W-:-:S04]  /*c6e0*/  F2FP.BF16.F32.PACK_AB R25, RZ, R120 ;  /* 0x00000078ff19723e */ /* 0x000fc800000010ff */
[----:B------:R-:W-:-:S07]  /*c6f0*/  PRMT R19, R19, 0x5410, R25 ;  /* 0x0000541013137816 */ /* 0x000fce0000000019 */
.L_x_1648:
[----:B------:R-:W0:Y:S01]  /*c700*/  LDC.64 R170, c[0x0][0x3a8] ;  /* 0x0000ea00ffaa7b82 */ /* 0x000e220000000a00 */
[----:B------:R-:W-:Y:S02]  /*c710*/  SEL R25, RZ, 0x10000, !P4 ;  /* 0x00010000ff197807 */ /* 0x000fe40006000000 */
[C---:B------:R-:W-:Y:S02]  /*c720*/  LOP3.LUT P4, RZ, R5.reuse, 0x2, RZ, 0xc0, !PT ;  /* 0x0000000205ff7812 */ /* 0x040fe4000788c0ff */
[----:B------:R-:W-:Y:S02]  /*c730*/  SEL R26, RZ, 0x100, !P3 ;  /* 0x00000100ff1a7807 */ /* 0x000fe40005800000 */
[----:B------:R-:W-:Y:S01]  /*c740*/  ISETP.NE.U32.AND P3, PT, R14, RZ, PT ;  /* 0x000000ff0e00720c */ /* 0x000fe20003f65070 */
[----:B------:R-:W1:Y:S01]  /*c750*/  LDC.64 R168, c[0x0][0x3b0] ;  /* 0x0000ec00ffa87b82 */ /* 0x000e620000000a00 */
[----:B------:R-:W-:Y:S02]  /*c760*/  SEL R14, RZ, 0x1000000, !P2 ;  /* 0x01000000ff0e7807 */ /* 0x000fe40005000000 */
[----:B------:R-:W-:-:S02]  /*c770*/  LOP3.LUT P6, RZ, R5, 0x8, RZ, 0xc0, !PT ;  /* 0x0000000805ff7812 */ /* 0x000fc400078cc0ff */
[----:B------:R-:W-:Y:S02]  /*c780*/  SEL R21, RZ, 0x1000000, !P5 ;  /* 0x01000000ff157807 */ /* 0x000fe40006800000 */
[----:B------:R-:W-:Y:S02]  /*c790*/  LOP3.LUT P5, RZ, R5, 0x4, RZ, 0xc0, !PT ;  /* 0x0000000405ff7812 */ /* 0x000fe400078ac0ff */
[----:B------:R-:W-:Y:S01]  /*c7a0*/  LOP3.LUT R21, R26, R21, R25, 0xfe, !PT ;  /* 0x000000151a157212 */ /* 0x000fe200078efe19 */
[----:B0-----:R-:W-:-:S05]  /*c7b0*/  IMAD.WIDE.U32 R22, R55, 0x10, R170 ;  /* 0x0000001037167825 */ /* 0x001fca00078e00aa */
[----:B------:R0:W-:Y:S02]  /*c7c0*/  STG.E.128 desc[UR8][R22.64], R16 ;  /* 0x0000001016007986 */ /* 0x0001e4000c101d08 */
[----:B0-----:R-:W-:Y:S02]  /*c7d0*/  SEL R16, RZ, 0x10000, !P0 ;  /* 0x00010000ff107807 */ /* 0x001fe40004000000 */
[----:B------:R-:W-:Y:S02]  /*c7e0*/  SEL R17, RZ, 0x100, !P4 ;  /* 0x00000100ff117807 */ /* 0x000fe40006000000 */
[----:B------:R-:W-:Y:S02]  /*c7f0*/  ISETP.NE.AND.EX P0, PT, R15, RZ, PT, P3 ;  /* 0x000000ff0f00720c */ /* 0x000fe40003f05330 */
[----:B------:R-:W-:Y:S02]  /*c800*/  LOP3.LUT R14, R17, R14, R16, 0xfe, !PT ;  /* 0x0000000e110e7212 */ /* 0x000fe400078efe10 */
[----:B------:R-:W-:-:S02]  /*c810*/  SEL R16, RZ, 0x1, !P6 ;  /* 0x00000001ff107807 */ /* 0x000fc40007000000 */
[----:B------:R-:W-:Y:S02]  /*c820*/  SEL R15, RZ, 0x1, !P5 ;  /* 0x00000001ff0f7807 */ /* 0x000fe40006800000 */
[----:B------:R-:W-:Y:S01]  /*c830*/  LOP3.LUT R14, R14, R16, RZ, 0xfc, !PT ;  /* 0x000000100e0e7212 */ /* 0x000fe200078efcff */
[----:B-1----:R-:W-:Y:S01]  /*c840*/  IMAD.WIDE.U32 R16, R55, 0x8, R168 ;  /* 0x0000000837107825 */ /* 0x002fe200078e00a8 */
[----:B------:R-:W-:-:S05]  /*c850*/  LOP3.LUT R15, R21, R15, RZ, 0xfc, !PT ;  /* 0x0000000f150f7212 */ /* 0x000fca00078efcff */
[----:B------:R0:W-:Y:S01]  /*c860*/  STG.E.64 desc[UR8][R16.64], R14 ;  /* 0x0000000e10007986 */ /* 0x0001e2000c101b08 */
[----:B------:R-:W-:Y:S05]  /*c870*/  @!P0 BRA `(.L_x_1729) ;  /* 0x0000000000508947 */ /* 0x000fea0003800000 */
[----:B0-----:R-:W-:Y:S02]  /*c880*/  SHF.L.U32 R14, R12, 0x10, RZ ;  /* 0x000000100c0e7819 */ /* 0x001fe400000006ff */
[----:B------:R-:W-:Y:S02]  /*c890*/  LOP3.LUT R15, R13, 0xffff, RZ, 0xc0, !PT ;  /* 0x0000ffff0d0f7812 */ /* 0x000fe400078ec0ff */
[----:B------:R-:W-:Y:S02]  /*c8a0*/  LOP3.LUT R14, R14, 0xff0000, RZ, 0xc0, !PT ;  /* 0x00ff00000e0e7812 */ /* 0x000fe400078ec0ff */
[----:B------:R-:W-:Y:S02]  /*c8b0*/  PRMT R21, R11, 0x7104, RZ ;  /* 0x000071040b157816 */ /* 0x000fe400000000ff */
[----:B------:R-:W-:Y:S02]  /*c8c0*/  PRMT R14, R14, 0x4210, R15 ;  /* 0x000042100e0e7816 */ /* 0x000fe4000000000f */
[----:B------:R-:W-:-:S02]  /*c8d0*/  LOP3.LUT R16, R8, 0xff, RZ, 0xc0, !PT ;  /* 0x000000ff08107812 */ /* 0x000fc400078ec0ff */
[----:B------:R-:W-:Y:S02]  /*c8e0*/  LOP3.LUT R21, R14, 0xff00, R21, 0xf8, !PT ;  /* 0x0000ff000e157812 */ /* 0x000fe400078ef815 */
[----:B------:R-:W-:Y:S01]  /*c8f0*/  LOP3.LUT R14, R9, 0xff, RZ, 0xc0, !PT ;  /* 0x000000ff090e7812 */ /* 0x000fe200078ec0ff */
[----:B------:R-:W-:Y:S01]  /*c900*/  IMAD.WIDE.U32 R16, R16, 0x10000, RZ ;  /* 0x0001000010107825 */ /* 0x000fe200078e00ff */
[----:B------:R-:W-:Y:S02]  /*c910*/  LOP3.LUT R18, R7, 0xff, RZ, 0xc0, !PT ;  /* 0x000000ff07127812 */ /* 0x000fe400078ec0ff */
[----:B------:R-:W-:Y:S01]  /*c920*/  LOP3.LUT R21, R21, 0xff, R10, 0xf8, !PT ;  /* 0x000000ff15157812 */ /* 0x000fe200078ef80a */
[----:B------:R-:W-:-:S04]  /*c930*/  IMAD.WIDE.U32 R14, R14, 0x1000000, RZ ;  /* 0x010000000e0e7825 */ /* 0x000fc800078e00ff */
[----:B------:R-:W-:Y:S01]  /*c940*/  IMAD.WIDE.U32 R18, R18, 0x100, RZ ;  /* 0x0000010012127825 */ /* 0x000fe200078e00ff */
[----:B------:R-:W-:Y:S02]  /*c950*/  LOP3.LUT R15, R17, R21, R15, 0xfe, !PT ;  /* 0x00000015110f7212 */ /* 0x000fe400078efe0f */
[----:B------:R-:W-:Y:S02]  /*c960*/  LOP3.LUT R16, R18, R14, R16, 0xfe, !PT ;  /* 0x0000000e12107212 */ /* 0x000fe400078efe10 */
[----:B------:R-:W-:Y:S02]  /*c970*/  LOP3.LUT R19, R15, R19, RZ, 0xfc, !PT ;  /* 0x000000130f137212 */ /* 0x000fe400078efcff */
[----:B------:R-:W0:Y:S01]  /*c980*/  LDC.64 R14, c[0x0][0x3b8] ;  /* 0x0000ee00ff0e7b82 */ /* 0x000e220000000a00 */
[----:B------:R-:W-:Y:S01]  /*c990*/  LOP3.LUT R18, R16, 0xff, R6, 0xf8, !PT ;  /* 0x000000ff10127812 */ /* 0x000fe200078ef806 */
[----:B0-----:R-:W-:-:S05]  /*c9a0*/  IMAD.WIDE.U32 R14, R55, 0x8, R14 ;  /* 0x00000008370e7825 */ /* 0x001fca00078e000e */
[----:B------:R1:W-:Y:S02]  /*c9b0*/  STG.E.64 desc[UR8][R14.64], R18 ;  /* 0x000000120e007986 */ /* 0x0003e4000c101b08 */
.L_x_1729:
[----:B0-----:R-:W0:Y:S01]  /*c9c0*/  @P0 LDC.64 R16, c[0x0][0x398] ;  /* 0x0000e600ff100b82 */ /* 0x001e220000000a00 */
[----:B------:R-:W-:-:S07]  /*c9d0*/  VIADD R41, R55, 0x20 ;  /* 0x0000002037297836 */ /* 0x000fce0000000000 */
[----:B-1----:R-:W1:Y:S01]  /*c9e0*/  @P1 LDC.64 R14, c[0x0][0x3a0] ;  /* 0x0000e800ff0e1b82 */ /* 0x002e620000000a00 */
[----:B0-----:R-:W-:-:S05]  /*c9f0*/  @P0 IMAD.WIDE.U32 R16, R41, 0x10, R16 ;  /* 0x0000001029100825 */ /* 0x001fca00078e0010 */
[----:B------:R0:W5:Y:S01]  /*ca00*/  @P0 LDG.E.128 R60, desc[UR8][R16.64] ;  /* 0x00000008103c0981 */ /* 0x000162000c1e1d00 */
[----:B-1----:R-:W-:-:S05]  /*ca10*/  @P1 IMAD.WIDE.U32 R14, R41, 0x10, R14 ;  /* 0x00000010290e1825 */ /* 0x002fca00078e000e */
[----:B------:R1:W5:Y:S01]  /*ca20*/  @P1 LDG.E.128 R56, desc[UR8][R14.64] ;  /* 0x000000080e381981 */ /* 0x000362000c1e1d00 */
[----:B0-----:R-:W-:-:S06]  /*ca30*/  IMAD.WIDE.U32 R16, R41, 0x10, R158 ;  /* 0x0000001029107825 */ /* 0x001fcc00078e009e */
[----:B------:R-:W5:Y:S01]  /*ca40*/  LDG.E.128 R16, desc[UR8][R16.64] ;  /* 0x0000000810107981 */ /* 0x000f62000c1e1d00 */
[----:B------:R-:W-:Y:S05]  /*ca50*/  @!P0 BRA `(.L_x_1730) ;  /* 0x0000006000f48947 */ /* 0x000fea0003800000 */
[----:B------:R-:W-:Y:S01]  /*ca60*/  ISETP.NE.AND P2, PT, R24, 0x1, PT ;  /* 0x000000011800780c */ /* 0x000fe20003f45270 */
[----:B------:R-:W-:Y:S01]  /*ca70*/  BSSY.RECONVERGENT B0, `(.L_x_1731) ;  /* 0x0000058000007945 */ /* 0x000fe20003800200 */
[----:B------:R-:W-:Y:S01]  /*ca80*/  IMAD.MOV.U32 R6, RZ, RZ, 0x2 ;  /* 0x00000002ff067424 */ /* 0x000fe200078e00ff */
[----:B-1----:R-:W-:Y:S01]  /*ca90*/  MOV R14, R20 ;  /* 0x00000014000e7202 */ /* 0x002fe20000000f00 */
[----:B------:R-:W-:-:S09]  /*caa0*/  IMAD.MOV.U32 R7, RZ, RZ, R156 ;  /* 0x000000ffff077224 */ /* 0x000fd200078e009c */
[----:B------:R-:W-:Y:S05]  /*cab0*/  @!P2 BRA `(.L_x_1732) ;  /* 0x00000004004ca947 */ /* 0x000fea0003800000 */
[----:B------:R-:W-:-:S13]  /*cac0*/  ISETP.NE.AND P2, PT, R24, 0x3, PT ;  /* 0x000000031800780c */ /* 0x000fda0003f45270 */
[----:B------:R-:W-:Y:S05]  /*cad0*/  @!P2 BRA `(.L_x_1733) ;  /* 0x000000000020a947 */ /* 0x000fea0003800000 */
[----:B------:R-:W-:-:S13]  /*cae0*/  ISETP.NE.AND P2, PT, R24, 0x2, PT ;  /* 0x000000021800780c */ /* 0x000fda0003f45270 */
[----:B------:R-:W-:Y:S02]  /*caf0*/  @!P2 IMAD.MOV.U32 R6, RZ, RZ, 0x3 ;  /* 0x00000003ff06a424 */ /* 0x000fe400078e00ff */
[----:B------:R-:W-:Y:S01]  /*cb00*/  @!P2 IMAD.MOV.U32 R14, RZ, RZ, R20 ;  /* 0x000000ffff0ea224 */ /* 0x000fe200078e0014 */
[----:B------:R-:W-:Y:S01]  /*cb10*/  @P2 MOV R14, R20 ;  /* 0x00000014000e2202 */ /* 0x000fe20000000f00 */
[----:B------:R-:W-:Y:S02]  /*cb20*/  @!P2 IMAD.MOV.U32 R7, RZ, RZ, R53 ;  /* 0x000000ffff07a224 */ /* 0x000fe400078e0035 */
[----:B------:R-:W-:Y:S02]  /*cb30*/  @P2 VIADD R6, R24, 0x1 ;  /* 0x0000000118062836 */ /* 0x000fe40000000000 */
[----:B------:R-:W-:Y:S01]  /*cb40*/  @P2 IMAD.MOV.U32 R7, RZ, RZ, R54 ;  /* 0x000000ffff072224 */ /* 0x000fe200078e0036 */
[----:B------:R-:W-:Y:S06]  /*cb50*/  BRA `(.L_x_1732) ;  /* 0x0000000400247947 */ /* 0x000fec0003800000 */
.L_x_1733:
        /* <DEDUP_REMOVED lines=12> */
.L_x_1735:
[----:B------:R-:W-:Y:S05]  /*cc20*/  BSYNC.RECONVERGENT B1 ;  /* 0x0000000000017941 */ /* 0x000fea0003800200 */
.L_x_1734:
        /* <DEDUP_REMOVED lines=57> */
[----:B------:R-:W-:-:S06]  /*cfc0*/  UIADD3 UR4, UPT, UPT, UR10, -0x700cb87f, URZ ;  /* 0x8ff347810a047890 */ /* 0x000fcc000fffe0ff */
[----:B------:R-:W-:Y:S01]  /*cfd0*/  LOP3.LUT R54, R6, UR4, R157, 0x96, !PT ;  /* 0x0000000406367c12 */ /* 0x000fe2000f8e969d */
[----:B------:R-:W-:-:S07]  /*cfe0*/  IMAD.MOV.U32 R6, RZ, RZ, RZ ;  /* 0x000000ffff067224 */ /* 0x000fce00078e00ff */
.L_x_1732:
[----:B------:R-:W-:Y:S05]  /*cff0*/  BSYNC.RECONVERGENT B0 ;  /* 0x0000000000007941 */ /* 0x000fea0003800200 */
.L_x_1731:
[----:B------:R-:W-:Y:S01]  /*d000*/  I2FP.F32.U32 R7, R7 ;  /* 0x0000000700077245 */ /* 0x000fe20000201000 */
[----:B------:R-:W-:Y:S01]  /*d010*/  BSSY.RECONVERGENT B0, `(.L_x_1736) ;  /* 0x0000060000007945 */ /* 0x000fe20003800200 */
[----:B------:R-:W-:Y:S01]  /*d020*/  ISETP.NE.AND P3, PT, R6, 0x1, PT ;  /* 0x000000010600780c */ /* 0x000fe20003f65270 */
[----:B------:R-:W-:Y:S01]  /*d030*/  IMAD.MOV.U32 R9, RZ, RZ, 0x2 ;  /* 0x00000002ff097424 */ /* 0x000fe200078e00ff */
[C---:B-----5:R-:W-:Y:S01]  /*d040*/  SHF.L.U32 R12, R16.reuse, 0x10, RZ ;  /* 0x00000010100c7819 */ /* 0x060fe200000006ff */
[----:B------:R-:W-:Y:S01]  /*d050*/  FFMA.FTZ R7, R7, R151, 1.1641532182693481445e-10 ;  /* 0x2f00000007077423 */ /* 0x000fe20000010097 */
[----:B------:R-:W-:Y:S02]  /*d060*/  LOP3.LUT R5, R5, 0xffffffef, RZ, 0xc0, !PT ;  /* 0xffffffef05057812 */ /* 0x000fe400078ec0ff */
[----:B------:R-:W-:Y:S01]  /*d070*/  PRMT R16, R16, 0x7632, R16 ;  /* 0x0000763210107816 */ /* 0x000fe20000000010 */
[----:B------:R-:W-:Y:S01]  /*d080*/  FMUL.FTZ R12, R12, R122 ;  /* 0x0000007a0c0c7220 */ /* 0x000fe20000410000 */
[----:B------:R-:W-:Y:S01]  /*d090*/  FSETP.GTU.FTZ.AND P2, PT, R7, R121, PT ;  /* 0x000000790700720b */ /* 0x000fe20003f5c000 */
[----:B------:R-:W-:-:S03]  /*d0a0*/  IMAD.MOV.U32 R7, RZ, RZ, R156 ;  /* 0x000000ffff077224 */ /* 0x000fc600078e009c */
        /* <DEDUP_REMOVED lines=12> */
.L_x_1738:
        /* <DEDUP_REMOVED lines=12> */
.L_x_1740:
[----:B------:R-:W-:Y:S05]  /*d230*/  BSYNC.RECONVERGENT B1 ;  /* 0x0000000000017941 */ /* 0x000fea0003800200 */
.L_x_1739:
        /* <DEDUP_REMOVED lines=59> */
[----:B------:R-:W-:-:S05]  /*d5f0*/  HFMA2 R9, -RZ, RZ, 0, 0 ;  /* 0x00000000ff097431 */ /* 0x000fca00000001ff */
[----:B------:R-:W-:-:S07]  /*d600*/  LOP3.LUT R54, R6, UR4, R157, 0x96, !PT ;  /* 0x0000000406367c12 */ /* 0x000fce000f8e969d */
.L_x_1737:
[----:B------:R-:W-:Y:S05]  /*d610*/  BSYNC.RECONVERGENT B0 ;  /* 0x0000000000007941 */ /* 0x000fea0003800200 */
.L_x_1736:
[----:B------:R-:W-:Y:S01]  /*d620*/  I2FP.F32.U32 R6, R7 ;  /* 0x0000000700067245 */ /* 0x000fe20000201000 */
[----:B------:R-:W-:Y:S01]  /*d630*/  @P1 IMAD.U32 R100, R56, 0x10000, RZ ;  /* 0x0001000038641824 */ /* 0x000fe200078e00ff */
[----:B------:R-:W-:Y:S01]  /*d640*/  ISETP.NE.AND P3, PT, R9, 0x1, PT ;  /* 0x000000010900780c */ /* 0x000fe20003f65270 */
[----:B------:R-:W-:Y:S01]  /*d650*/  BSSY.RECONVERGENT B0, `(.L_x_1741) ;  /* 0x0000060000007945 */ /* 0x000fe20003800200 */
[----:B------:R-:W-:Y:S01]  /*d660*/  MOV R8, 0x2 ;  /* 0x0000000200087802 */ /* 0x000fe20000000f00 */
[----:B------:R-:W-:Y:S01]  /*d670*/  FFMA.FTZ R6, R6, R151, 1.1641532182693481445e-10 ;  /* 0x2f00000006067423 */ /* 0x000fe20000010097 */
[----:B------:R-:W-:-:S04]  /*d680*/  IMAD.MOV.U32 R7, RZ, RZ, R156 ;  /* 0x000000ffff077224 */ /* 0x000fc800078e009c */
[----:B------:R-:W-:Y:S01]  /*d690*/  FSETP.GTU.FTZ.AND P2, PT, R6, R121, PT ;  /* 0x000000790600720b */ /* 0x000fe20003f5c000 */
[----:B------:R-:W-:-:S04]  /*d6a0*/  IMAD.U32 R6, R60, 0x10000, RZ ;  /* 0x000100003c067824 */ /* 0x000fc800078e00ff */
[----:B------:R-:W-:-:S05]  /*d6b0*/  FMUL.FTZ R6, R6, R122 ;  /* 0x0000007a06067220 */ /* 0x000fca0000410000 */
[----:B------:R-:W-:-:S05]  /*d6c0*/  FSEL R6, R6, RZ, !P2 ;  /* 0x000000ff06067208 */ /* 0x000fca0005000000 */
[----:B------:R-:W-:Y:S01]  /*d6d0*/  FADD.FTZ R12, R12, R6 ;  /* 0x000000060c0c7221 */ /* 0x000fe20000010000 */
[----:B------:R-:W-:-:S03]  /*d6e0*/  SEL R6, RZ, 0x1, P2 ;  /* 0x00000001ff067807 */ /* 0x000fc60001000000 */
[--C-:B------:R-:W-:Y:S01]  /*d6f0*/  @P1 FADD.FTZ R100, R100, R12.reuse ;  /* 0x0000000c64641221 */ /* 0x100fe20000010000 */
[----:B------:R-:W-:-:S05]  /*d700*/  @!P1 IMAD.MOV.U32 R100, RZ, RZ, R12 ;  /* 0x000000ffff649224 */ /* 0x000fca00078e000c */
        /* <DEDUP_REMOVED lines=10> */
.L_x_1743:
        /* <DEDUP_REMOVED lines=12> */
.L_x_1745:
[----:B------:R-:W-:Y:S05]  /*d870*/  BSYNC.RECONVERGENT B1 ;  /* 0x0000000000017941 */ /* 0x000fea0003800200 */
.L_x_1744:
        /* <DEDUP_REMOVED lines=60> */
[----:B------:R-:W-:-:S07]  /*dc40*/  IMAD.MOV.U32 R8, RZ, RZ, RZ ;  /* 0x000000ffff087224 */ /* 0x000fce00078e00ff */
.L_x_1742:
[----:B------:R-:W-:Y:S05]  /*dc50*/  BSYNC.RECONVERGENT B0 ;  /* 0x0000000000007941 */ /* 0x000fea0003800200 */
.L_x_1741:
[----:B------:R-:W-:Y:S01]  /*dc60*/  I2FP.F32.U32 R7, R7 ;  /* 0x0000000700077245 */ /* 0x000fe20000201000 */
[----:B------:R-:W-:Y:S01]  /*dc70*/  BSSY.RECONVERGENT B0, `(.L_x_1746) ;  /* 0x000005f000007945 */ /* 0x000fe20003800200 */
[----:B------:R-:W-:Y:S01]  /*dc80*/  ISETP.NE.AND P3, PT, R8, 0x1, PT ;  /* 0x000000010800780c */ /* 0x000fe20003f65270 */
[----:B------:R-:W-:Y:S01]  /*dc90*/  IMAD.MOV.U32 R10, RZ, RZ, 0x2 ;  /* 0x00000002ff0a7424 */ /* 0x000fe200078e00ff */
[----:B------:R-:W-:Y:S01]  /*dca0*/  SHF.L.U32 R16, R16, 0x10, RZ ;  /* 0x0000001010107819 */ /* 0x000fe200000006ff */
[----:B------:R-:W-:Y:S01]  /*dcb0*/  FFMA.FTZ R7, R7, R151, 1.1641532182693481445e-10 ;  /* 0x2f00000007077423 */ /* 0x000fe20000010097 */
[----:B------:R-:W-:Y:S01]  /*dcc0*/  LOP3.LUT R5, R5, 0xfffffff7, RZ, 0xc0, !PT ;  /* 0xfffffff705057812 */ /* 0x000fe200078ec0ff */
[----:B------:R-:W-:-:S03]  /*dcd0*/  IMAD.MOV.U32 R9, RZ, RZ, R156 ;  /* 0x000000ffff097224 */ /* 0x000fc600078e009c */
[----:B------:R-:W-:Y:S01]  /*dce0*/  FSETP.GTU.FTZ.AND P2, PT, R7, R121, PT ;  /* 0x000000790700720b */ /* 0x000fe20003f5c000 */
[----:B------:R-:W-:-:S03]  /*dcf0*/  FMUL.FTZ R7, R16, R122 ;  /* 0x0000007a10077220 */ /* 0x000fc60000410000 */
        /* <DEDUP_REMOVED lines=12> */
.L_x_1748:
        /* <DEDUP_REMOVED lines=12> */
.L_x_1750:
[----:B------:R-:W-:Y:S05]  /*de80*/  BSYNC.RECONVERGENT B1 ;  /* 0x0000000000017941 */ /* 0x000fea0003800200 */
.L_x_1749:
        /* <DEDUP_REMOVED lines=61> */
.L_x_1747:
[----:B------:R-:W-:Y:S05]  /*e260*/  BSYNC.RECONVERGENT B0 ;  /* 0x0000000000007941 */ /* 0x000fea0003800200 */
.L_x_1746:
[----:B------:R-:W-:Y:S01]  /*e270*/  I2FP.F32.U32 R8, R9 ;  /* 0x0000000900087245 */ /* 0x000fe20000201000 */
[----:B------:R-:W-:Y:S01]  /*e280*/  BSSY.RECONVERGENT B0, `(.L_x_1751) ;  /* 0x0000064000007945 */ /* 0x000fe20003800200 */
[----:B------:R-:W-:Y:S01]  /*e290*/  ISETP.NE.AND P3, PT, R10, 0x1, PT ;  /* 0x000000010a00780c */ /* 0x000fe20003f65270 */
[----:B------:R-:W-:Y:S02]  /*e2a0*/  IMAD.MOV.U32 R9, RZ, RZ, R156 ;  /* 0x000000ffff097224 */ /* 0x000fe400078e009c */
        /* <DEDUP_REMOVED lines=11> */
[----:B------:R-:W-:Y:S02]  /*e360*/  SEL R7, RZ, 0x1, P2 ;  /* 0x00000001ff077807 */ /* 0x000fe40001000000 */
[----:B------:R-:W-:Y:S02]  /*e370*/  MOV R8, 0x2 ;  /* 0x0000000200087802 */ /* 0x000fe40000000f00 */
        /* <DEDUP_REMOVED lines=10> */
.L_x_1753:
        /* <DEDUP_REMOVED lines=12> */
.L_x_1755:
[----:B------:R-:W-:Y:S05]  /*e4e0*/  BSYNC.RECONVERGENT B1 ;  /* 0x0000000000017941 */ /* 0x000fea0003800200 */
.L_x_1754:
        /* <DEDUP_REMOVED lines=60> */
[----:B------:R-:W-:-:S07]  /*e8b0*/  IMAD.MOV.U32 R8, RZ, RZ, RZ ;  /* 0x000000ffff087224 */ /* 0x000fce00078e00ff */
.L_x_1752:
[----:B------:R-:W-:Y:S05]  /*e8c0*/  BSYNC.RECONVERGENT B0 ;  /* 0x0000000000007941 */ /* 0x000fea0003800200 */
.L_x_1751:
[----:B------:R-:W-:Y:S01]  /*e8d0*/  I2FP.F32.U32 R9, R9 ;  /* 0x0000000900097245 */ /* 0x000fe20000201000 */
[----:B------:R-:W-:Y:S01]  /*e8e0*/  BSSY.RECONVERGENT B0, `(.L_x_1756) ;  /* 0x0000060000007945 */ /* 0x000fe20003800200 */
[----:B------:R-:W-:Y:S01]  /*e8f0*/  ISETP.NE.AND P3, PT, R8, 0x1, PT ;  /* 0x000000010800780c */ /* 0x000fe20003f65270 */
[----:B------:R-:W-:Y:S01]  /*e900*/  IMAD.MOV.U32 R10, RZ, RZ, 0x2 ;  /* 0x00000002ff0a7424 */ /* 0x000fe200078e00ff */
[----:B------:R-:W-:Y:S01]  /*e910*/  SHF.L.U32 R20, R17, 0x10, RZ ;  /* 0x0000001011147819 */ /* 0x000fe200000006ff */
        /* <DEDUP_REMOVED lines=18> */
.L_x_1758:
        /* <DEDUP_REMOVED lines=12> */
.L_x_1760:
[----:B------:R-:W-:Y:S05]  /*eb00*/  BSYNC.RECONVERGENT B1 ;  /* 0x0000000000017941 */ /* 0x000fea0003800200 */
.L_x_1759:
        /* <DEDUP_REMOVED lines=61> */
.L_x_1757:
[----:B------:R-:W-:Y:S05]  /*eee0*/  BSYNC.RECONVERGENT B0 ;  /* 0x0000000000007941 */ /* 0x000fea0003800200 */
.L_x_1756:
        /* <DEDUP_REMOVED lines=25> */
.L_x_1763:
        /* <DEDUP_REMOVED lines=12> */
.L_x_1765:
[----:B------:R-:W-:Y:S05]  /*f140*/  BSYNC.RECONVERGENT B1 ;  /* 0x0000000000017941 */ /* 0x000fea0003800200 */
.L_x_1764:
[----:B------:R-:W-:Y:S01]  /*f150*/  IMAD.WIDE.U32 R22, R0, -0x2daee0ad, RZ ;  /* 0xd2511f5300167825 */ /* 0x000fe200078e00ff */
[----:B------:R-:W-:-:S03]  /*f160*/  UIADD3 UR4, UPT, UPT, UR10, -0x61c88647, URZ ;  /* 0x9e3779b90a047890 */ /* 0x000fc6000fffe0ff */
[----:B------:R-:W-:Y:S01]  /*f170*/  IMAD.WIDE.U32 R10, R2, -0x326172a9, RZ ;  /* 0xcd9e8d57020a7825 */ /* 0x000fe200078e00ff */
[----:B------:R-:W-:-:S03]  /*f180*/  LOP3.LUT R20, R4, UR11, R23, 0x96, !PT ;  /* 0x0000000b04147c12 */ /* 0x000fc6000f8e9617 */
[----:B------:R-:W-:Y:S01]  /*f190*/  IMAD.MOV.U32 R9, RZ, RZ, R14 ;  /* 0x000000ffff097224 */ /* 0x000fe200078e000e */
[----:B------:R-:W-:Y:S01]  /*f1a0*/  LOP3.LUT R11, R3, UR10, R11, 0x96, !PT ;  /* 0x0000000a030b7c12 */ /* 0x000fe2000f8e960b */
[----:B------:R-:W-:-:S04]  /*f1b0*/  IMAD.WIDE.U32 R20, R20, -0x326172a9, RZ ;  /* 0xcd9e8d5714147825 */ /* 0x000fc800078e00ff */
[----:B------:R-:W-:Y:S01]  /*f1c0*/  IMAD.MOV.U32 R12, RZ, RZ, RZ ;  /* 0x000000ffff0c7224 */ /* 0x000fe200078e00ff */
        /* <DEDUP_REMOVED lines=52> */
[----:B------:R-:W-:-:S07]  /*f510*/  LOP3.LUT R54, R10, UR4, R157, 0x96, !PT ;  /* 0x000000040a367c12 */ /* 0x000fce000f8e969d */
.L_x_1762:
[----:B------:R-:W-:Y:S05]  /*f520*/  BSYNC.RECONVERGENT B0 ;  /* 0x0000000000007941 */ /* 0x000fea0003800200 */
.L_x_1761:
[----:B------:R-:W-:Y:S01]  /*f530*/  I2FP.F32.U32 R9, R9 ;  /* 0x0000000900097245 */ /* 0x000fe20000201000 */
[----:B------:R-:W-:Y:S01]  /*f540*/  BSSY.RECONVERGENT B0, `(.L_x_1766) ;  /* 0x000005f000007945 */ /* 0x000fe20003800200 */
[----:B------:R-:W-:Y:S01]  /*f550*/  SHF.L.U32 R17, R17, 0x10, RZ ;  /* 0x0000001011117819 */ /* 0x000fe200000006ff */
[----:B------:R-:W-:Y:S01]  /*f560*/  IMAD.MOV.U32 R10, RZ, RZ, 0x2 ;  /* 0x00000002ff0a7424 */ /* 0x000fe200078e00ff */
[----:B------:R-:W-:Y:S01]  /*f570*/  ISETP.NE.AND P2, PT, R12, 0x1, PT ;  /* 0x000000010c00780c */ /* 0x000fe20003f45270 */
[----:B------:R-:W-:Y:S01]  /*f580*/  FFMA.FTZ R9, R9, R151, 1.1641532182693481445e-10 ;  /* 0x2f00000009097423 */ /* 0x000fe20000010097 */
[----:B------:R-:W-:Y:S01]  /*f590*/  LOP3.LUT R5, R5, 0xfffffffd, RZ, 0xc0, !PT ;  /* 0xfffffffd05057812 */ /* 0x000fe200078ec0ff */
[----:B------:R-:W-:-:S03]  /*f5a0*/  IMAD.MOV.U32 R11, RZ, RZ, R156 ;  /* 0x000000ffff0b7224 */ /* 0x000fc600078e009c */
[----:B------:R-:W-:Y:S01]  /*f5b0*/  FSETP.GTU.FTZ.AND P3, PT, R9, R121, PT ;  /* 0x000000790900720b */ /* 0x000fe20003f7c000 */
        /* <DEDUP_REMOVED lines=13> */
.L_x_1768:
        /* <DEDUP_REMOVED lines=12> */
.L_x_1770:
[----:B------:R-:W-:Y:S05]  /*f750*/  BSYNC.RECONVERGENT B1 ;  /* 0x0000000000017941 */ /* 0x000fea0003800200 */
.L_x_1769:
        /* <DEDUP_REMOVED lines=61> */
.L_x_1767:
[----:B------:R-:W-:Y:S05]  /*fb30*/  BSYNC.RECONVERGENT B0 ;  /* 0x0000000000007941 */ /* 0x000fea0003800200 */
.L_x_1766:
        /* <DEDUP_REMOVED lines=27> */
.L_x_1773:
        /* <DEDUP_REMOVED lines=12> */
.L_x_1775:
[----:B------:R-:W-:Y:S05]  /*fdb0*/  BSYNC.RECONVERGENT B1 ;  /* 0x0000000000017941 */ /* 0x000fea0003800200 */
.L_x_1774:
        /* <DEDUP_REMOVED lines=61> */
.L_x_1772:
[----:B------:R-:W-:Y:S05]  /*10190*/  BSYNC.RECONVERGENT B0 ;  /* 0x0000000000007941 */ /* 0x000fea0003800200 */
.L_x_1771:
        /* <DEDUP_REMOVED lines=21> */
.L_x_1778:
        /* <DEDUP_REMOVED lines=12> */
.L_x_1780:
[----:B------:R-:W-:Y:S05]  /*103b0*/  BSYNC.RECONVERGENT B1 ;  /* 0x0000000000017941 */ /* 0x000fea0003800200 */
.L_x_1779:
        /* <DEDUP_REMOVED lines=55> */
[----:B------:R-:W-:Y:S02]  /*10730*/  HFMA2 R21, -RZ, RZ, 0, 0 ;  /* 0x00000000ff157431 */ /* 0x000fe400000001ff */
[----:B------:R-:W-:-:S04]  /*10740*/  IMAD.WIDE.U32 R22, R22, -0x2daee0ad, RZ ;  /* 0xd2511f5316167825 */ /* 0x000fc800078e00ff */
[----:B------:R-:W-:Y:S01]  /*10750*/  IMAD.MOV.U32 R14, RZ, RZ, R22 ;  /* 0x000000ffff0e7224 */ /* 0x000fe200078e0016 */
[----:B------:R-:W-:Y:S01]  /*10760*/  LOP3.LUT R53, R24, UR4, R23, 0x96, !PT ;  /* 0x0000000418357c12 */ /* 0x000fe2000f8e9617 */
[----:B------:R-:W-:-:S06]  /*10770*/  UIADD3 UR4, UPT, UPT, UR10, -0x700cb87f, URZ ;  /* 0x8ff347810a047890 */ /* 0x000fcc000fffe0ff */
[----:B------:R-:W-:-:S07]  /*10780*/  LOP3.LUT R54, R20, UR4, R157, 0x96, !PT ;  /* 0x0000000414367c12 */ /* 0x000fce000f8e969d */
.L_x_1777:
[----:B------:R-:W-:Y:S05]  /*10790*/  BSYNC.RECONVERGENT B0 ;  /* 0x0000000000007941 */ /* 0x000fea0003800200 */
.L_x_1776:
        /* <DEDUP_REMOVED lines=11> */
[----:B------:R-:W-:-:S04]  /*10850*/  FADD.FTZ R10, R10, R18 ;  /* 0x000000120a0a7221 */ /* 0x000fc80000010000 */
[--C-:B------:R-:W-:Y:S01]  /*10860*/  @P1 FADD.FTZ R104, R104, R10.reuse ;  /* 0x0000000a68681221 */ /* 0x100fe20000010000 */
[--C-:B------:R-:W-:Y:S01]  /*10870*/  @!P1 IMAD.MOV.U32 R104, RZ, RZ, R10.reuse ;  /* 0x000000ffff689224 */ /* 0x100fe200078e000a */
[----:B------:R-:W-:Y:S01]  /*10880*/  PRMT R10, R12, 0x7610, R10 ;  /* 0x000076100c0a7816 */ /* 0x000fe2000000000a */
[----:B------:R-:W-:-:S03]  /*10890*/  IMAD.MOV.U32 R12, RZ, RZ, R156 ;  /* 0x000000ffff0c7224 */ /* 0x000fc600078e009c */
        /* <DEDUP_REMOVED lines=10> */
.L_x_1783:
        /* <DEDUP_REMOVED lines=12> */
.L_x_1785:
[----:B------:R-:W-:Y:S05]  /*10a00*/  BSYNC.RECONVERGENT B1 ;  /* 0x0000000000017941 */ /* 0x000fea0003800200 */
.L_x_1784:
        /* <DEDUP_REMOVED lines=61> */
.L_x_1782:
[----:B------:R-:W-:Y:S05]  /*10de0*/  BSYNC.RECONVERGENT B0 ;  /* 0x0000000000007941 */ /* 0x000fea0003800200 */
.L_x_1781:
[----:B------:R-:W-:Y:S01]  /*10df0*/  I2FP.F32.U32 R12, R12 ;  /* 0x0000000c000c7245 */ /* 0x000fe20000201000 */
[----:B------:R-:W-:Y:S01]  /*10e00*/  BSSY.RECONVERGENT B0, `(.L_x_1786) ;  /* 0x000005d000007945 */ /* 0x000fe20003800200 */
[----:B------:R-:W-:Y:S01]  /*10e10*/  ISETP.NE.AND P4, PT, R20, 0x1, PT ;  /* 0x000000011400780c */ /* 0x000fe20003f85270 */
[----:B------:R-:W-:Y:S01]  /*10e20*/  IMAD.MOV.U32 R21, RZ, RZ, 0x2 ;  /* 0x00000002ff157424 */ /* 0x000fe200078e00ff */
[----:B------:R-:W-:Y:S01]  /*10e30*/  SHF.L.U32 R11, R11, 0x10, RZ ;  /* 0x000000100b0b7819 */ /* 0x000fe200000006ff */
[----:B------:R-:W-:-:S04]  /*10e40*/  FFMA.FTZ R12, R12, R151, 1.1641532182693481445e-10 ;  /* 0x2f0000000c0c7423 */ /* 0x000fc80000010097 */
        /* <DEDUP_REMOVED lines=14> */
.L_x_1788:
        /* <DEDUP_REMOVED lines=12> */
.L_x_1790:
[----:B------:R-:W-:Y:S05]  /*10ff0*/  BSYNC.RECONVERGENT B1 ;  /* 0x0000000000017941 */ /* 0x000fea0003800200 */
.L_x_1789:
        /* <DEDUP_REMOVED lines=61> */
.L_x_1787:
[----:B------:R-:W-:Y:S05]  /*113d0*/  BSYNC.RECONVERGENT B0 ;  /* 0x0000000000007941 */ /* 0x000fea0003800200 */
.L_x_1786:
        /* <DEDUP_REMOVED lines=27> */
.L_x_1793:
        /* <DEDUP_REMOVED lines=12> */
.L_x_1795:
[----:B------:R-:W-:Y:S05]  /*11650*/  BSYNC.RECONVERGENT B1 ;  /* 0x0000000000017941 */ /* 0x000fea0003800200 */
.L_x_1794:
        /* <DEDUP_REMOVED lines=51> */
[----:B------:R-:W-:-:S05]  /*11990*/  IMAD.WIDE.U32 R24, R25, -0x326172a9, RZ ;  /* 0xcd9e8d5719187825 */ /* 0x000fca00078e00ff */
[----:B------:R-:W-:Y:S01]  /*119a0*/  LOP3.LUT R22, R22, UR4, R25, 0x96, !PT ;  /* 0x0000000416167c12 */ /* 0x000fe2000f8e9619 */
[----:B------:R-:W-:-:S04]  /*119b0*/  UIADD3 UR4, UPT, UPT, UR11, -0x695add53, URZ ;  /* 0x96a522ad0b047890 */ /* 0x000fc8000fffe0ff */
[----:B------:R-:W-:-:S04]  /*119c0*/  IMAD.WIDE.U32 R22, R22, -0x2daee0ad, RZ ;  /* 0xd2511f5316167825 */ /* 0x000fc800078e00ff */
[----:B------:R-:W-:Y:S01]  /*119d0*/  IMAD.MOV.U32 R14, RZ, RZ, R22 ;  /* 0x000000ffff0e7224 */ /* 0x000fe200078e0016 */
[----:B------:R-:W-:Y:S01]  /*119e0*/  LOP3.LUT R53, R26, UR4, R23, 0x96, !PT ;  /* 0x000000041a357c12 */ /* 0x000fe2000f8e9617 */
[----:B------:R-:W-:Y:S01]  /*119f0*/  IMAD.WIDE.U32 R22, R21, -0x326172a9, RZ ;  /* 0xcd9e8d5715167825 */ /* 0x000fe200078e00ff */
[----:B------:R-:W-:-:S03]  /*11a00*/  UIADD3 UR4, UPT, UPT, UR10, -0x700cb87f, URZ ;  /* 0x8ff347810a047890 */ /* 0x000fc6000fffe0ff */
[----:B------:R-:W-:Y:S02]  /*11a10*/  IMAD.MOV.U32 R156, RZ, RZ, R22 ;  /* 0x000000ffff9c7224 */ /* 0x000fe400078e0016 */
[----:B------:R-:W-:Y:S01]  /*11a20*/  HFMA2 R22, -RZ, RZ, 0, 0 ;  /* 0x00000000ff167431 */ /* 0x000fe200000001ff */
[----:B------:R-:W-:-:S07]  /*11a30*/  LOP3.LUT R54, R24, UR4, R23, 0x96, !PT ;  /* 0x0000000418367c12 */ /* 0x000fce000f8e9617 */
.L_x_1792:
[----:B------:R-:W-:Y:S05]  /*11a40*/  BSYNC.RECONVERGENT B0 ;  /* 0x0000000000007941 */ /* 0x000fea0003800200 */
.L_x_1791:
[----:B------:R-:W-:Y:S01]  /*11a50*/  I2FP.F32.U32 R12, R12 ;  /* 0x0000000c000c7245 */ /* 0x000fe20000201000 */
[----:B------:R-:W-:Y:S01]  /*11a60*/  BSSY.RECONVERGENT B0, `(.L_x_1796) ;  /* 0x000005f000007945 */ /* 0x000fe20003800200 */
[----:B------:R-:W-:Y:S01]  /*11a70*/  ISETP.NE.AND P5, PT, R22, 0x1, PT ;  /* 0x000000011600780c */ /* 0x000fe20003fa5270 */
[----:B------:R-:W-:Y:S01]  /*11a80*/  IMAD.MOV.U32 R23, RZ, RZ, 0x2 ;  /* 0x00000002ff177424 */ /* 0x000fe200078e00ff */
[----:B------:R-:W-:Y:S01]  /*11a90*/  PRMT R21, R19, 0x7632, R21 ;  /* 0x0000763213157816 */ /* 0x000fe20000000015 */
[----:B------:R-:W-:-:S05]  /*11aa0*/  FFMA.FTZ R12, R12, R151, 1.1641532182693481445e-10 ;  /* 0x2f0000000c0c7423 */ /* 0x000fca0000010097 */
[----:B------:R-:W-:Y:S01]  /*11ab0*/  FSETP.GTU.FTZ.AND P4, PT, R12, R121, PT ;  /* 0x000000790c00720b */ /* 0x000fe20003f9c000 */
[----:B------:R-:W-:Y:S02]  /*11ac0*/  IMAD.U32 R12, R19, 0x10000, RZ ;  /* 0x00010000130c7824 */ /* 0x000fe400078e00ff */
[----:B------:R-:W-:Y:S02]  /*11ad0*/  IMAD.MOV.U32 R19, RZ, RZ, R156 ;  /* 0x000000ffff137224 */ /* 0x000fe400078e009c */
[----:B------:R-:W-:-:S05]  /*11ae0*/  FMUL.FTZ R12, R12, R122 ;  /* 0x0000007a0c0c7220 */ /* 0x000fca0000410000 */
[----:B------:R-:W-:Y:S02]  /*11af0*/  FSEL R12, R12, RZ, !P4 ;  /* 0x000000ff0c0c7208 */ /* 0x000fe40006000000 */
[----:B------:R-:W-:Y:S01]  /*11b00*/  PLOP3.LUT P4, PT, P4, PT, PT, 0x8, 0x80 ;  /* 0x000000000080781c */ /* 0x000fe2000278e170 */
[----:B------:R-:W-:-:S12]  /*11b10*/  @!P5 BRA `(.L_x_1797) ;  /* 0x00000004004cd947 */ /* 0x000fd80003800000 */
        /* <DEDUP_REMOVED lines=8> */
.L_x_1798:
        /* <DEDUP_REMOVED lines=12> */
.L_x_1800:
[----:B------:R-:W-:Y:S05]  /*11c60*/  BSYNC.RECONVERGENT B1 ;  /* 0x0000000000017941 */ /* 0x000fea0003800200 */
.L_x_1799:
        /* <DEDUP_REMOVED lines=56> */
[----:B------:R-:W-:Y:S01]  /*11ff0*/  UIADD3 UR4, UPT, UPT, UR10, -0x700cb87f, URZ ;  /* 0x8ff347810a047890 */ /* 0x000fe2000fffe0ff */
[----:B------:R-:W-:Y:S01]  /*12000*/  MOV R14, R22 ;  /* 0x00000016000e7202 */ /* 0x000fe20000000f00 */
[----:B------:R-:W-:-:S04]  /*12010*/  IMAD.WIDE.U32 R22, R27, -0x326172a9, RZ ;  /* 0xcd9e8d571b167825 */ /* 0x000fc800078e00ff */
[----:B------:R-:W-:Y:S01]  /*12020*/  IMAD.MOV.U32 R156, RZ, RZ, R22 ;  /* 0x000000ffff9c7224 */ /* 0x000fe200078e0016 */
[----:B------:R-:W-:Y:S01]  /*12030*/  LOP3.LUT R54, R24, UR4, R23, 0x96, !PT ;  /* 0x0000000418367c12 */ /* 0x000fe2000f8e9617 */
[----:B------:R-:W-:-:S07]  /*12040*/  IMAD.MOV.U32 R23, RZ, RZ, RZ ;  /* 0x000000ffff177224 */ /* 0x000fce00078e00ff */
.L_x_1797:
[----:B------:R-:W-:Y:S05]  /*12050*/  BSYNC.RECONVERGENT B0 ;  /* 0x0000000000007941 */ /* 0x000fea0003800200 */
.L_x_1796:
[----:B------:R-:W-:Y:S01]  /*12060*/  I2FP.F32.U32 R19, R19 ;  /* 0x0000001300137245 */ /* 0x000fe20000201000 */
[----:B------:R-:W-:Y:S01]  /*12070*/  IMAD.U32 R22, R63, 0x10000, RZ ;  /* 0x000100003f167824 */ /* 0x000fe200078e00ff */
[----:B------:R-:W-:Y:S01]  /*12080*/  @P1 SHF.L.U32 R106, R59, 0x10, RZ ;  /* 0x000000103b6a1819 */ /* 0x000fe200000006ff */
[----:B------:R-:W-:Y:S01]  /*12090*/  BSSY.RECONVERGENT B0, `(.L_x_1801) ;  /* 0x0000062000007945 */ /* 0x000fe20003800200 */
[----:B------:R-:W-:Y:S02]  /*120a0*/  IMAD.MOV.U32 R25, RZ, RZ, R156 ;  /* 0x000000ffff197224 */ /* 0x000fe400078e009c */
[----:B------:R-:W-:Y:S01]  /*120b0*/  FFMA.FTZ R19, R19, R151, 1.1641532182693481445e-10 ;  /* 0x2f00000013137423 */ /* 0x000fe20000010097 */
[----:B------:R-:W-:-:S04]  /*120c0*/  FMUL.FTZ R22, R22, R122 ;  /* 0x0000007a16167220 */ /* 0x000fc80000410000 */
[----:B------:R-:W-:-:S04]  /*120d0*/  FSETP.GTU.FTZ.AND P5, PT, R19, R121, PT ;  /* 0x000000791300720b */ /* 0x000fc80003fbc000 */
[----:B------:R-:W-:Y:S02]  /*120e0*/  FSEL R22, R22, RZ, !P5 ;  /* 0x000000ff16167208 */ /* 0x000fe40006800000 */
[----:B------:R-:W-:Y:S02]  /*120f0*/  SEL R19, RZ, 0x1, P5 ;  /* 0x00000001ff137807 */ /* 0x000fe40002800000 */
[----:B------:R-:W-:Y:S01]  /*12100*/  ISETP.NE.AND P5, PT, R23, 0x1, PT ;  /* 0x000000011700780c */ /* 0x000fe20003fa5270 */
[----:B------:R-:W-:Y:S01]  /*12110*/  FADD.FTZ R12, R12, R22 ;  /* 0x000000160c0c7221 */ /* 0x000fe20000010000 */
[----:B------:R-:W-:-:S03]  /*12120*/  IMAD.MOV.U32 R22, RZ, RZ, 0x2 ;  /* 0x00000002ff167424 */ /* 0x000fc600078e00ff */
        /* <DEDUP_REMOVED lines=13> */
.L_x_1803:
        /* <DEDUP_REMOVED lines=12> */
.L_x_1805:
[----:B------:R-:W-:Y:S05]  /*122c0*/  BSYNC.RECONVERGENT B1 ;  /* 0x0000000000017941 */ /* 0x000fea0003800200 */
.L_x_1804:
        /* <DEDUP_REMOVED lines=52> */
[----:B------:R-:W-:Y:S01]  /*12610*/  UIADD3 UR4, UPT, UPT, UR11, -0x695add53, URZ ;  /* 0x96a522ad0b047890 */ /* 0x000fe2000fffe0ff */
[----:B------:R-:W-:-:S03]  /*12620*/  IMAD.MOV.U32 R25, RZ, RZ, R14 ;  /* 0x000000ffff197224 */ /* 0x000fc600078e000e */
        /* <DEDUP_REMOVED lines=8> */
.L_x_1802:
[----:B------:R-:W-:Y:S05]  /*126b0*/  BSYNC.RECONVERGENT B0 ;  /* 0x0000000000007941 */ /* 0x000fea0003800200 */
.L_x_1801:
[----:B------:R-:W-:Y:S01]  /*126c0*/  I2FP.F32.U32 R23, R25 ;  /* 0x0000001900177245 */ /* 0x000fe20000201000 */
[----:B------:R-:W-:Y:S01]  /*126d0*/  IMAD.U32 R21, R21, 0x10000, RZ ;  /* 0x0001000015157824 */ /* 0x000fe200078e00ff */
[----:B------:R-:W-:Y:S01]  /*126e0*/  ISETP.NE.AND P6, PT, R22, 0x1, PT ;  /* 0x000000011600780c */ /* 0x000fe20003fc5270 */
[----:B------:R-:W-:Y:S01]  /*126f0*/  BSSY.RECONVERGENT B0, `(.L_x_1806) ;  /* 0x000005f000007945 */ /* 0x000fe20003800200 */
[----:B------:R-:W-:Y:S02]  /*12700*/  HFMA2 R24, -RZ, RZ, 0, 1.1920928955078125e-07 ;  /* 0x00000002ff187431 */ /* 0x000fe400000001ff */
[----:B------:R-:W-:Y:S01]  /*12710*/  FFMA.FTZ R23, R23, R151, 1.1641532182693481445e-10 ;  /* 0x2f00000017177423 */ /* 0x000fe20000010097 */
[----:B------:R-:W-:Y:S01]  /*12720*/  FMUL.FTZ R21, R21, R122 ;  /* 0x0000007a15157220 */ /* 0x000fe20000410000 */
[----:B------:R-:W-:-:S03]  /*12730*/  IMAD.MOV.U32 R25, RZ, RZ, R156 ;  /* 0x000000ffff197224 */ /* 0x000fc600078e009c */
[----:B------:R-:W-:-:S04]  /*12740*/  FSETP.GTU.FTZ.AND P5, PT, R23, R121, PT ;  /* 0x000000791700720b */ /* 0x000fc80003fbc000 */
        /* <DEDUP_REMOVED lines=11> */
.L_x_1808:
[----:B------:R-:W-:Y:S01]  /*12800*/  VIADD R0, R0, 0x1 ;  /* 0x0000000100007836 */ /* 0x000fe20000000000 */
[----:B------:R-:W-:Y:S04]  /*12810*/  BSSY.RECONVERGENT B1, `(.L_x_1809) ;  /* 0x000000e000017945 */ /* 0x000fe80003800200 */
[----:B------:R-:W-:-:S13]  /*12820*/  ISETP.NE.AND P6, PT, R0, RZ, PT ;  /* 0x000000ff0000720c */ /* 0x000fda0003fc5270 */
        /* <DEDUP_REMOVED lines=9> */
[----:B------:R-:W-:Y:S01]  /*128c0*/  @P0 IMAD.MOV R22, RZ, RZ, R4 ;  /* 0x000000ffff160224 */ /* 0x000fe200078e0204 */
[----:B------:R-:W-:-:S03]  /*128d0*/  LOP3.LUT P0, RZ, R5, 0x20, RZ, 0xc0, !PT ;  /* 0x0000002005ff7812 */ /* 0x000fc6000780c0ff */
[----:B------:R-:W-:-:S10]  /*128e0*/  @!P6 IMAD.MOV.U32 R4, RZ, RZ, R22 ;  /* 0x000000ffff04e224 */ /* 0x000fd400078e0016 */
.L_x_1810:
[----:B------:R-:W-:Y:S05]  /*128f0*/  BSYNC.RECONVERGENT B1 ;  /* 0x0000000000017941 */ /* 0x000fea0003800200 */
.L_x_1809:
        /* <DEDUP_REMOVED lines=54> */
[----:B------:R-:W-:-:S04]  /*12c60*/  IMAD.WIDE.U32 R22, R22, -0x2daee0ad, RZ ;  /* 0xd2511f5316167825 */ /* 0x000fc800078e00ff */
[----:B------:R-:W-:Y:S01]  /*12c70*/  IMAD.MOV.U32 R14, RZ, RZ, R22 ;  /* 0x000000ffff0e7224 */ /* 0x000fe200078e0016 */
[----:B------:R-:W-:Y:S01]  /*12c80*/  LOP3.LUT R53, R26, UR4, R23, 0x96, !PT ;  /* 0x000000041a357c12 */ /* 0x000fe2000f8e9617 */
[----:B------:R-:W-:Y:S01]  /*12c90*/  UIADD3 UR4, UPT, UPT, UR10, -0x700cb87f, URZ ;  /* 0x8ff347810a047890 */ /* 0x000fe2000fffe0ff */
[----:B------:R-:W-:-:S04]  /*12ca0*/  IMAD.WIDE.U32 R22, R27, -0x326172a9, RZ ;  /* 0xcd9e8d571b167825 */ /* 0x000fc800078e00ff */
[----:B------:R-:W-:Y:S01]  /*12cb0*/  IMAD.MOV.U32 R156, RZ, RZ, R22 ;  /* 0x000000ffff9c7224 */ /* 0x000fe200078e0016 */
[----:B------:R-:W-:Y:S01]  /*12cc0*/  LOP3.LUT R54, R24, UR4, R23, 0x96, !PT ;  /* 0x0000000418367c12 */ /* 0x000fe2000f8e9617 */
[----:B------:R-:W-:-:S07]  /*12cd0*/  HFMA2 R24, -RZ, RZ, 0, 0 ;  /* 0x00000000ff187431 */ /* 0x000fce00000001ff */
.L_x_1807:
[----:B------:R-:W-:Y:S05]  /*12ce0*/  BSYNC.RECONVERGENT B0 ;  /* 0x0000000000007941 */ /* 0x000fea0003800200 */
.L_x_1806:
        /* <DEDUP_REMOVED lines=16> */
[----:B------:R-:W-:Y:S02]  /*12df0*/  F2FP.BF16.F32.PACK_AB R21, RZ, R107 ;  /* 0x0000006bff15723e */ /* 0x000fe400000010ff */
[----:B------:R-:W-:Y:S02]  /*12e00*/  PRMT R13, R22, 0x7610, R13 ;  /* 0x00007610160d7816 */ /* 0x000fe4000000000d */
[----:B------:R-:W-:Y:S01]  /*12e10*/  PRMT R19, R19, 0x5410, R21 ;  /* 0x0000541013137816 */ /* 0x000fe20000000015 */
[----:B------:R-:W-:Y:S06]  /*12e20*/  BRA `(.L_x_1811) ;  /* 0x0000003000a47947 */ /* 0x000fec0003800000 */
.L_x_1730:
[----:B------:R-:W-:Y:S01]  /*12e30*/  ISETP.NE.AND P2, PT, R24, 0x1, PT ;  /* 0x000000011800780c */ /* 0x000fe20003f45270 */
[----:B------:R-:W-:Y:S01]  /*12e40*/  BSSY.RECONVERGENT B0, `(.L_x_1812) ;  /* 0x0000058000007945 */ /* 0x000fe20003800200 */
[----:B------:R-:W-:Y:S01]  /*12e50*/  MOV R22, 0x2 ;  /* 0x0000000200167802 */ /* 0x000fe20000000f00 */
[----:B-1----:R-:W-:Y:S02]  /*12e60*/  IMAD.MOV.U32 R15, RZ, RZ, R156 ;  /* 0x000000ffff0f7224 */ /* 0x002fe400078e009c */
[----:B------:R-:W-:-:S08]  /*12e70*/  IMAD.MOV.U32 R14, RZ, RZ, R20 ;  /* 0x000000ffff0e7224 */ /* 0x000fd000078e0014 */
[----:B------:R-:W-:Y:S05]  /*12e80*/  @!P2 BRA `(.L_x_1813) ;  /* 0x00000004004ca947 */ /* 0x000fea0003800000 */
[----:B------:R-:W-:-:S13]  /*12e90*/  ISETP.NE.AND P2, PT, R24, 0x3, PT ;  /* 0x000000031800780c */ /* 0x000fda0003f45270 */
[----:B------:R-:W-:Y:S05]  /*12ea0*/  @!P2 BRA `(.L_x_1814) ;  /* 0x000000000020a947 */ /* 0x000fea0003800000 */
[----:B------:R-:W-:-:S13]  /*12eb0*/  ISETP.NE.AND P2, PT, R24, 0x2, PT ;  /* 0x000000021800780c */ /* 0x000fda0003f45270 */
[----:B------:R-:W-:Y:S01]  /*12ec0*/  @!P2 IMAD.MOV.U32 R22, RZ, RZ, 0x3 ;  /* 0x00000003ff16a424 */ /* 0x000fe200078e00ff */
[----:B------:R-:W-:Y:S01]  /*12ed0*/  @P2 IADD3 R22, PT, PT, R24, 0x1, RZ ;  /* 0x0000000118162810 */ /* 0x000fe20007ffe0ff */
[--C-:B------:R-:W-:Y:S02]  /*12ee0*/  @!P2 IMAD.MOV.U32 R14, RZ, RZ, R20.reuse ;  /* 0x000000ffff0ea224 */ /* 0x100fe400078e0014 */
[----:B------:R-:W-:Y:S01]  /*12ef0*/  @!P2 IMAD.MOV.U32 R15, RZ, RZ, R53 ;  /* 0x000000ffff0fa224 */ /* 0x000fe200078e0035 */
[----:B------:R-:W-:Y:S01]  /*12f00*/  @P2 MOV R15, R54 ;  /* 0x00000036000f2202 */ /* 0x000fe20000000f00 */
[----:B------:R-:W-:Y:S01]  /*12f10*/  @P2 IMAD.MOV.U32 R14, RZ, RZ, R20 ;  /* 0x000000ffff0e2224 */ /* 0x000fe200078e0014 */
[----:B------:R-:W-:Y:S06]  /*12f20*/  BRA `(.L_x_1813) ;  /* 0x0000000400247947 */ /* 0x000fec0003800000 */
.L_x_1814:
        /* <DEDUP_REMOVED lines=12> */
.L_x_1816:
[----:B------:R-:W-:Y:S05]  /*12ff0*/  BSYNC.RECONVERGENT B1 ;  /* 0x0000000000017941 */ /* 0x000fea0003800200 */
.L_x_1815:
        /* <DEDUP_REMOVED lines=60> */
.L_x_1813:
[----:B------:R-:W-:Y:S05]  /*133c0*/  BSYNC.RECONVERGENT B0 ;  /* 0x0000000000007941 */ /* 0x000fea0003800200 */
.L_x_1812:
[----:B------:R-:W-:Y:S01]  /*133d0*/  I2FP.F32.U32 R15, R15 ;  /* 0x0000000f000f7245 */ /* 0x000fe20000201000 */
[----:B------:R-:W-:Y:S01]  /*133e0*/  BSSY.RECONVERGENT B0, `(.L_x_1817) ;  /* 0x0000063000007945 */ /* 0x000fe20003800200 */
[----:B------:R-:W-:Y:S01]  /*133f0*/  ISETP.NE.AND P3, PT, R22, 0x1, PT ;  /* 0x000000011600780c */ /* 0x000fe20003f65270 */
[----:B------:R-:W-:Y:S01]  /*13400*/  HFMA2 R20, -RZ, RZ, 0, 1.1920928955078125e-07 ;  /* 0x00000002ff147431 */ /* 0x000fe200000001ff */
[----:B------:R-:W-:Y:S01]  /*13410*/  LOP3.LUT R5, R5, 0xffffffef, RZ, 0xc0, !PT ;  /* 0xffffffef05057812 */ /* 0x000fe200078ec0ff */
[----:B------:R-:W-:Y:S01]  /*13420*/  FFMA.FTZ R15, R15, R151, 1.1641532182693481445e-10 ;  /* 0x2f0000000f0f7423 */ /* 0x000fe20000010097 */
[----:B------:R-:W-:-:S04]  /*13430*/  IMAD.MOV.U32 R21, RZ, RZ, R156 ;  /* 0x000000ffff157224 */ /* 0x000fc800078e009c */
[----:B------:R-:W-:Y:S01]  /*13440*/  FSETP.GTU.FTZ.AND P2, PT, R15, R121, PT ;  /* 0x000000790f00720b */ /* 0x000fe20003f5c000 */
[C---:B-----5:R-:W-:Y:S01]  /*13450*/  IMAD.U32 R15, R16.reuse, 0x10000, RZ ;  /* 0x00010000100f7824 */ /* 0x060fe200078e00ff */
        /* <DEDUP_REMOVED lines=17> */
.L_x_1819:
        /* <DEDUP_REMOVED lines=12> */
.L_x_1821:
[----:B------:R-:W-:Y:S05]  /*13630*/  BSYNC.RECONVERGENT B1 ;  /* 0x0000000000017941 */ /* 0x000fea0003800200 */
.L_x_1820:
        /* <DEDUP_REMOVED lines=61> */
.L_x_1818:
[----:B------:R-:W-:Y:S05]  /*13a10*/  BSYNC.RECONVERGENT B0 ;  /* 0x0000000000007941 */ /* 0x000fea0003800200 */
.L_x_1817:
[----:B------:R-:W-:Y:S01]  /*13a20*/  I2FP.F32.U32 R21, R21 ;  /* 0x0000001500157245 */ /* 0x000fe20000201000 */
[----:B------:R-:W-:Y:S01]  /*13a30*/  BSSY.RECONVERGENT B0, `(.L_x_1822) ;  /* 0x0000063000007945 */ /* 0x000fe20003800200 */
[----:B------:R-:W-:Y:S01]  /*13a40*/  SHF.L.U32 R16, R16, 0x10, RZ ;  /* 0x0000001010107819 */ /* 0x000fe200000006ff */
[----:B------:R-:W-:Y:S01]  /*13a50*/  IMAD.MOV.U32 R22, RZ, RZ, 0x2 ;  /* 0x00000002ff167424 */ /* 0x000fe200078e00ff */
[----:B------:R-:W-:Y:S01]  /*13a60*/  ISETP.NE.AND P3, PT, R20, 0x1, PT ;  /* 0x000000011400780c */ /* 0x000fe20003f65270 */
[----:B------:R-:W-:Y:S01]  /*13a70*/  FFMA.FTZ R21, R21, R151, 1.1641532182693481445e-10 ;  /* 0x2f00000015157423 */ /* 0x000fe20000010097 */
[----:B------:R-:W-:Y:S01]  /*13a80*/  LOP3.LUT R5, R5, 0xfffffff7, RZ, 0xc0, !PT ;  /* 0xfffffff705057812 */ /* 0x000fe200078ec0ff */
[----:B------:R-:W-:Y:S01]  /*13a90*/  FMUL.FTZ R101, R16, R122 ;  /* 0x0000007a10657220 */ /* 0x000fe20000410000 */
[----:B------:R-:W-:Y:S02]  /*13aa0*/  @P1 PRMT R16, R56, 0x7632, R16 ;  /* 0x0000763238101816 */ /* 0x000fe40000000010 */
        /* <DEDUP_REMOVED lines=17> */
.L_x_1824:
        /* <DEDUP_REMOVED lines=12> */
.L_x_1826:
[----:B------:R-:W-:Y:S05]  /*13c80*/  BSYNC.RECONVERGENT B1 ;  /* 0x0000000000017941 */ /* 0x000fea0003800200 */
.L_x_1825:
        /* <DEDUP_REMOVED lines=58> */
[----:B------:R-:W-:Y:S01]  /*14030*/  MOV R14, R22 ;  /* 0x00000016000e7202 */ /* 0x000fe20000000f00 */
[----:B------:R-:W-:-:S04]  /*14040*/  IMAD.MOV.U32 R22, RZ, RZ, RZ ;  /* 0x000000ffff167224 */ /* 0x000fc800078e00ff */
[----:B------:R-:W-:-:S07]  /*14050*/  LOP3.LUT R54, R20, UR4, R157, 0x96, !PT ;  /* 0x0000000414367c12 */ /* 0x000fce000f8e969d */
.L_x_1823:
[----:B------:R-:W-:Y:S05]  /*14060*/  BSYNC.RECONVERGENT B0 ;  /* 0x0000000000007941 */ /* 0x000fea0003800200 */
.L_x_1822:
        /* <DEDUP_REMOVED lines=8> */
[C---:B------:R-:W-:Y:S01]  /*140f0*/  IMAD.U32 R20, R17.reuse, 0x10000, RZ ;  /* 0x0001000011147824 */ /* 0x040fe200078e00ff */
        /* <DEDUP_REMOVED lines=17> */
.L_x_1829:
        /* <DEDUP_REMOVED lines=12> */
.L_x_1831:
[----:B------:R-:W-:Y:S05]  /*142d0*/  BSYNC.RECONVERGENT B1 ;  /* 0x0000000000017941 */ /* 0x000fea0003800200 */
.L_x_1830:
        /* <DEDUP_REMOVED lines=56> */
[----:B------:R-:W-:-:S04]  /*14660*/  IMAD.WIDE.U32 R24, R24, -0x2daee0ad, RZ ;  /* 0xd2511f5318187825 */ /* 0x000fc800078e00ff */
[----:B------:R-:W-:Y:S01]  /*14670*/  IMAD.MOV.U32 R14, RZ, RZ, R24 ;  /* 0x000000ffff0e7224 */ /* 0x000fe200078e0018 */
[----:B------:R-:W-:Y:S01]  /*14680*/  LOP3.LUT R53, R26, UR4, R25, 0x96, !PT ;  /* 0x000000041a357c12 */ /* 0x000fe2000f8e9619 */
[----:B------:R-:W-:-:S06]  /*14690*/  UIADD3 UR4, UPT, UPT, UR10, -0x700cb87f, URZ ;  /* 0x8ff347810a047890 */ /* 0x000fcc000fffe0ff */
[----:B------:R-:W-:-:S07]  /*146a0*/  LOP3.LUT R54, R22, UR4, R157, 0x96, !PT ;  /* 0x0000000416367c12 */ /* 0x000fce000f8e969d */
.L_x_1828:
[----:B------:R-:W-:Y:S05]  /*146b0*/  BSYNC.RECONVERGENT B0 ;  /* 0x0000000000007941 */ /* 0x000fea0003800200 */
.L_x_1827:
        /* <DEDUP_REMOVED lines=26> */
.L_x_1834:
        /* <DEDUP_REMOVED lines=12> */
.L_x_1836:
[----:B------:R-:W-:Y:S05]  /*14920*/  BSYNC.RECONVERGENT B1 ;  /* 0x0000000000017941 */ /* 0x000fea0003800200 */
.L_x_1835:
        /* <DEDUP_REMOVED lines=61> */
.L_x_1833:
[----:B------:R-:W-:Y:S05]  /*14d00*/  BSYNC.RECONVERGENT B0 ;  /* 0x0000000000007941 */ /* 0x000fea0003800200 */
.L_x_1832:
[----:B------:R-:W-:Y:S01]  /*14d10*/  I2FP.F32.U32 R21, R21 ;  /* 0x0000001500157245 */ /* 0x000fe20000201000 */
[----:B------:R-:W-:Y:S01]  /*14d20*/  BSSY.RECONVERGENT B0, `(.L_x_1837) ;  /* 0x0000062000007945 */ /* 0x000fe20003800200 */
[----:B------:R-:W-:Y:S01]  /*14d30*/  ISETP.NE.AND P3, PT, R22, 0x1, PT ;  /* 0x000000011600780c */ /* 0x000fe20003f65270 */
[----:B------:R-:W-:Y:S02]  /*14d40*/  HFMA2 R23, -RZ, RZ, 0, 1.1920928955078125e-07 ;  /* 0x00000002ff177431 */ /* 0x000fe400000001ff */
[----:B------:R-:W-:Y:S02]  /*14d50*/  IMAD.MOV.U32 R25, RZ, RZ, R156 ;  /* 0x000000ffff197224 */ /* 0x000fe400078e009c */
[----:B------:R-:W-:-:S05]  /*14d60*/  FFMA.FTZ R21, R21, R151, 1.1641532182693481445e-10 ;  /* 0x2f00000015157423 */ /* 0x000fca0000010097 */
[----:B------:R-:W-:Y:S01]  /*14d70*/  FSETP.GTU.FTZ.AND P2, PT, R21, R121, PT ;  /* 0x000000791500720b */ /* 0x000fe20003f5c000 */
[----:B------:R-:W-:-:S04]  /*14d80*/  IMAD.U32 R21, R18, 0x10000, RZ ;  /* 0x0001000012157824 */ /* 0x000fc800078e00ff */
[----:B------:R-:W-:-:S05]  /*14d90*/  FMUL.FTZ R21, R21, R122 ;  /* 0x0000007a15157220 */ /* 0x000fca0000410000 */
[----:B------:R-:W-:Y:S01]  /*14da0*/  FSEL R104, R21, RZ, !P2 ;  /* 0x000000ff15687208 */ /* 0x000fe20005000000 */
[----:B------:R-:W-:Y:S01]  /*14db0*/  @P1 IMAD.U32 R21, R58, 0x10000, RZ ;  /* 0x000100003a151824 */ /* 0x000fe200078e00ff */
[----:B------:R-:W-:-:S03]  /*14dc0*/  PLOP3.LUT P2, PT, P2, PT, PT, 0x8, 0x80 ;  /* 0x000000000080781c */ /* 0x000fc6000174e170 */
[----:B------:R-:W-:Y:S01]  /*14dd0*/  @P1 FADD.FTZ R104, R21, R104 ;  /* 0x0000006815681221 */ /* 0x000fe20000010000 */
[----:B------:R-:W-:-:S04]  /*14de0*/  PRMT R21, R18, 0x7632, R21 ;  /* 0x0000763212157816 */ /* 0x000fc80000000015 */
        /* <DEDUP_REMOVED lines=10> */
.L_x_1839:
        /* <DEDUP_REMOVED lines=12> */
.L_x_1841:
[----:B------:R-:W-:Y:S05]  /*14f50*/  BSYNC.RECONVERGENT B1 ;  /* 0x0000000000017941 */ /* 0x000fea0003800200 */
.L_x_1840:
        /* <DEDUP_REMOVED lines=62> */
.L_x_1838:
[----:B------:R-:W-:Y:S05]  /*15340*/  BSYNC.RECONVERGENT B0 ;  /* 0x0000000000007941 */ /* 0x000fea0003800200 */
.L_x_1837:
[----:B------:R-:W-:Y:S01]  /*15350*/  I2FP.F32.U32 R22, R25 ;  /* 0x0000001900167245 */ /* 0x000fe20000201000 */
[----:B------:R-:W-:Y:S01]  /*15360*/  IMAD.U32 R21, R21, 0x10000, RZ ;  /* 0x0001000015157824 */ /* 0x000fe200078e00ff */
[----:B------:R-:W-:Y:S01]  /*15370*/  ISETP.NE.AND P4, PT, R23, 0x1, PT ;  /* 0x000000011700780c */ /* 0x000fe20003f85270 */
[----:B------:R-:W-:Y:S01]  /*15380*/  BSSY.RECONVERGENT B0, `(.L_x_1842) ;  /* 0x0000060000007945 */ /* 0x000fe20003800200 */
[----:B------:R-:W-:Y:S01]  /*15390*/  MOV R25, R156 ;  /* 0x0000009c00197202 */ /* 0x000fe20000000f00 */
[----:B------:R-:W-:Y:S01]  /*153a0*/  FFMA.FTZ R22, R22, R151, 1.1641532182693481445e-10 ;  /* 0x2f00000016167423 */ /* 0x000fe20000010097 */
[----:B------:R-:W-:Y:S01]  /*153b0*/  FMUL.FTZ R105, R21, R122 ;  /* 0x0000007a15697220 */ /* 0x000fe20000410000 */
[----:B------:R-:W-:-:S03]  /*153c0*/  @P1 PRMT R21, R58, 0x7632, R21 ;  /* 0x000076323a151816 */ /* 0x000fc60000000015 */
[----:B------:R-:W-:Y:S01]  /*153d0*/  FSETP.GTU.FTZ.AND P3, PT, R22, R121, PT ;  /* 0x000000791600720b */ /* 0x000fe20003f7c000 */
[----:B------:R-:W-:Y:S02]  /*153e0*/  IMAD.MOV.U32 R22, RZ, RZ, 0x2 ;  /* 0x00000002ff167424 */ /* 0x000fe400078e00ff */
        /* <DEDUP_REMOVED lines=9> */
[----:B------:R-:W-:Y:S02]  /*15480*/  @!P4 IMAD.MOV.U32 R22, RZ, RZ, 0x3 ;  /* 0x00000003ff16c424 */ /* 0x000fe400078e00ff */
[----:B------:R-:W-:Y:S01]  /*15490*/  @!P4 IMAD.MOV.U32 R25, RZ, RZ, R53 ;  /* 0x000000ffff19c224 */ /* 0x000fe200078e0035 */
[----:B------:R-:W-:Y:S01]  /*154a0*/  @P4 MOV R25, R54 ;  /* 0x0000003600194202 */ /* 0x000fe20000000f00 */
[----:B------:R-:W-:Y:S01]  /*154b0*/  @P4 VIADD R22, R23, 0x1 ;  /* 0x0000000117164836 */ /* 0x000fe20000000000 */
[----:B------:R-:W-:Y:S06]  /*154c0*/  BRA `(.L_x_1843) ;  /* 0x00000004002c7947 */ /* 0x000fec0003800000 */
.L_x_1844:
        /* <DEDUP_REMOVED lines=12> */
.L_x_1846:
[----:B------:R-:W-:Y:S05]  /*15590*/  BSYNC.RECONVERGENT B1 ;  /* 0x0000000000017941 */ /* 0x000fea0003800200 */
.L_x_1845:
        /* <DEDUP_REMOVED lines=53> */
[----:B------:R-:W-:-:S03]  /*158f0*/  MOV R25, R14 ;  /* 0x0000000e00197202 */ /* 0x000fc60000000f00 */
[----:B------:R-:W-:-:S04]  /*15900*/  IMAD.WIDE.U32 R22, R22, -0x2daee0ad, RZ ;  /* 0xd2511f5316167825 */ /* 0x000fc800078e00ff */
[----:B------:R-:W-:Y:S01]  /*15910*/  IMAD.MOV.U32 R14, RZ, RZ, R22 ;  /* 0x000000ffff0e7224 */ /* 0x000fe200078e0016 */
[----:B------:R-:W-:Y:S01]  /*15920*/  LOP3.LUT R53, R26, UR4, R23, 0x96, !PT ;  /* 0x000000041a357c12 */ /* 0x000fe2000f8e9617 */
[----:B------:R-:W-:Y:S01]  /*15930*/  UIADD3 UR4, UPT, UPT, UR10, -0x700cb87f, URZ ;  /* 0x8ff347810a047890 */ /* 0x000fe2000fffe0ff */
[----:B------:R-:W-:-:S04]  /*15940*/  IMAD.WIDE.U32 R22, R27, -0x326172a9, RZ ;  /* 0xcd9e8d571b167825 */ /* 0x000fc800078e00ff */
[----:B------:R-:W-:Y:S01]  /*15950*/  IMAD.MOV.U32 R156, RZ, RZ, R22 ;  /* 0x000000ffff9c7224 */ /* 0x000fe200078e0016 */
[----:B------:R-:W-:Y:S01]  /*15960*/  LOP3.LUT R54, R24, UR4, R23, 0x96, !PT ;  /* 0x0000000418367c12 */ /* 0x000fe2000f8e9617 */
[----:B------:R-:W-:-:S07]  /*15970*/  IMAD.MOV.U32 R22, RZ, RZ, RZ ;  /* 0x000000ffff167224 */ /* 0x000fce00078e00ff */
.L_x_1843:
[----:B------:R-:W-:Y:S05]  /*15980*/  BSYNC.RECONVERGENT B0 ;  /* 0x0000000000007941 */ /* 0x000fea0003800200 */
.L_x_1842:
        /* <DEDUP_REMOVED lines=10> */
[----:B------:R-:W-:Y:S01]  /*15a30*/  FSEL R106, R24, RZ, !P4 ;  /* 0x000000ff186a7208 */ /* 0x000fe20006000000 */
[----:B------:R-:W-:Y:S01]  /*15a40*/  IMAD.MOV.U32 R24, RZ, RZ, 0x2 ;  /* 0x00000002ff187424 */ /* 0x000fe200078e00ff */
        /* <DEDUP_REMOVED lines=12> */
.L_x_1849:
        /* <DEDUP_REMOVED lines=12> */
.L_x_1851:
[----:B------:R-:W-:Y:S05]  /*15bd0*/  BSYNC.RECONVERGENT B1 ;  /* 0x0000000000017941 */ /* 0x000fea0003800200 */
.L_x_1850:
        /* <DEDUP_REMOVED lines=62> */
.L_x_1848:
[----:B------:R-:W-:Y:S05]  /*15fc0*/  BSYNC.RECONVERGENT B0 ;  /* 0x0000000000007941 */ /* 0x000fea0003800200 */
.L_x_1847:
        /* <DEDUP_REMOVED lines=10> */
[----:B------:R-:W-:Y:S02]  /*16070*/  @P1 SHF.L.U32 R22, R22, 0x10, RZ ;  /* 0x0000001016161819 */ /* 0x000fe400000006ff */
[----:B------:R-:W-:-:S03]  /*16080*/  PLOP3.LUT P5, PT, P5, PT, PT, 0x8, 0x80 ;  /* 0x000000000080781c */ /* 0x000fc60002fae170 */
[----:B------:R-:W-:-:S05]  /*16090*/  @P1 FADD.FTZ R107, R107, R22 ;  /* 0x000000166b6b1221 */ /* 0x000fca0000010000 */
[----:B------:R-:W-:-:S04]  /*160a0*/  F2FP.BF16.F32.PACK_AB R22, RZ, R107 ;  /* 0x0000006bff16723e */ /* 0x000fc800000010ff */
[----:B------:R-:W-:-:S07]  /*160b0*/  PRMT R19, R19, 0x5410, R22 ;  /* 0x0000541013137816 */ /* 0x000fce0000000016 */
.L_x_1811:
[----:B------:R-:W-:Y:S01]  /*160c0*/  IMAD.WIDE.U32 R20, R41, 0x10, R170 ;  /* 0x0000001029147825 */ /* 0x000fe200078e00aa */
[----:B------:R-:W-:Y:S02]  /*160d0*/  SEL R15, RZ, 0x10000, !P4 ;  /* 0x00010000ff0f7807 */ /* 0x000fe40006000000 */
[C---:B------:R-:W-:Y:S02]  /*160e0*/  LOP3.LUT P4, RZ, R5.reuse, 0x4, RZ, 0xc0, !PT ;  /* 0x0000000405ff7812 */ /* 0x040fe4000788c0ff */
[----:B------:R0:W-:Y:S01]  /*160f0*/  STG.E.128 desc[UR8][R20.64], R16 ;  /* 0x0000001014007986 */ /* 0x0001e2000c101d08 */
[----:B------:R-:W-:Y:S02]  /*16100*/  LOP3.LUT P6, RZ, R5, 0x10, RZ, 0xc0, !PT ;  /* 0x0000001005ff7812 */ /* 0x000fe400078cc0ff */
[----:B0-----:R-:W-:Y:S02]  /*16110*/  SEL R16, RZ, 0x1000000, !P5 ;  /* 0x01000000ff107807 */ /* 0x001fe40006800000 */
[----:B------:R-:W-:-:S02]  /*16120*/  SEL R17, RZ, 0x100, !P3 ;  /* 0x00000100ff117807 */ /* 0x000fc40005800000 */
[C---:B------:R-:W-:Y:S02]  /*16130*/  LOP3.LUT P5, RZ, R5.reuse, 0x8, RZ, 0xc0, !PT ;  /* 0x0000000805ff7812 */ /* 0x040fe400078ac0ff */
[----:B------:R-:W-:Y:S02]  /*16140*/  LOP3.LUT P3, RZ, R5, 0x2, RZ, 0xc0, !PT ;  /* 0x0000000205ff7812 */ /* 0x000fe4000786c0ff */
[----:B------:R-:W-:Y:S02]  /*16150*/  LOP3.LUT R16, R17, R16, R15, 0xfe, !PT ;  /* 0x0000001011107212 */ /* 0x000fe400078efe0f */
[----:B------:R-:W-:Y:S02]  /*16160*/  SEL R15, RZ, 0x1000000, !P3 ;  /* 0x01000000ff0f7807 */ /* 0x000fe40005800000 */
[----:B------:R-:W-:Y:S02]  /*16170*/  SEL R17, RZ, 0x10000, !P4 ;  /* 0x00010000ff117807 */ /* 0x000fe40006000000 */
[----:B------:R-:W-:-:S04]  /*16180*/  SEL R18, RZ, 0x100, !P5 ;  /* 0x00000100ff127807 */ /* 0x000fc80006800000 */
[----:B------:R-:W-:Y:S01]  /*16190*/  LOP3.LUT R15, R18, R15, R17, 0xfe, !PT ;  /* 0x0000000f120f7212 */ /* 0x000fe200078efe11 */
[----:B------:R-:W-:Y:S01]  /*161a0*/  IMAD.WIDE.U32 R18, R41, 0x8, R168 ;  /* 0x0000000829127825 */ /* 0x000fe200078e00a8 */
[----:B------:R-:W-:-:S04]  /*161b0*/  SEL R17, RZ, 0x1, !P2 ;  /* 0x00000001ff117807 */ /* 0x000fc80005000000 */
[----:B------:R-:W-:Y:S02]  /*161c0*/  LOP3.LUT R17, R16, R17, RZ, 0xfc, !PT ;  /* 0x0000001110117212 */ /* 0x000fe400078efcff */
[----:B------:R-:W-:-:S04]  /*161d0*/  SEL R16, RZ, 0x1, !P6 ;  /* 0x00000001ff107807 */ /* 0x000fc80007000000 */
[----:B------:R-:W-:-:S05]  /*161e0*/  LOP3.LUT R16, R15, R16, RZ, 0xfc, !PT ;  /* 0x000000100f107212 */ /* 0x000fca00078efcff */
[----:B------:R0:W-:Y:S01]  /*161f0*/  STG.E.64 desc[UR8][R18.64], R16 ;  /* 0x0000001012007986 */ /* 0x0001e2000c101b08 */
[----:B------:R-:W-:Y:S05]  /*16200*/  @!P0 BRA `(.L_x_1852) ;  /* 0x0000000000508947 */ /* 0x000fea0003800000 */
[----:B------:R-:W-:Y:S01]  /*16210*/  IMAD.U32 R15, R12, 0x10000, RZ ;  /* 0x000100000c0f7824 */ /* 0x000fe200078e00ff */
[----:B0-----:R-:W-:Y:S02]  /*16220*/  LOP3.LUT R16, R13, 0xffff, RZ, 0xc0, !PT ;  /* 0x0000ffff0d107812 */ /* 0x001fe400078ec0ff */
        /* <DEDUP_REMOVED lines=18> */
.L_x_1852:
[----:B01----:R-:W0:Y:S01]  /*16350*/  @P1 LDC.64 R18, c[0x0][0x3a0] ;  /* 0x0000e800ff121b82 */ /* 0x003e220000000a00 */
[----:B------:R-:W-:-:S07]  /*16360*/  VIADD R16, R55, 0x40 ;  /* 0x0000004037107836 */ /* 0x000fce0000000000 */
[----:B------:R-:W1:Y:S01]  /*16370*/  @P0 LDC.64 R20, c[0x0][0x398] ;  /* 0x0000e600ff140b82 */ /* 0x000e620000000a00 */
[----:B0-----:R-:W-:-:S05]  /*16380*/  @P1 IMAD.WIDE.U32 R18, R16, 0x10, R18 ;  /* 0x0000001010121825 */ /* 0x001fca00078e0012 */
[----:B------:R0:W5:Y:S01]  /*16390*/  @P1 LDG.E.128 R56, desc[UR8][R18.64] ;  /* 0x0000000812381981 */ /* 0x000162000c1e1d00 */
[----:B-1----:R-:W-:-:S05]  /*163a0*/  @P0 IMAD.WIDE.U32 R20, R16, 0x10, R20 ;  /* 0x0000001010140825 */ /* 0x002fca00078e0014 */
[----:B------:R1:W5:Y:S01]  /*163b0*/  @P0 LDG.E.128 R60, desc[UR8][R20.64] ;  /* 0x00000008143c0981 */ /* 0x000362000c1e1d00 */
[----:B0-----:R-:W-:-:S05]  /*163c0*/  IMAD.WIDE.U32 R18, R16, 0x10, R158 ;  /* 0x0000001010127825 */ /* 0x001fca00078e009e */
[----:B------:R1:W5:Y:S01]  /*163d0*/  LDG.E.128 R20, desc[UR8][R18.64] ;  /* 0x0000000812147981 */ /* 0x000362000c1e1d00 */
        /* <DEDUP_REMOVED lines=12> */
[----:B------:R-:W-:Y:S02]  /*164a0*/  @!P2 IMAD.MOV.U32 R7, RZ, RZ, R53 ;  /* 0x000000ffff07a224 */ /* 0x000fe400078e0035 */
[----:B------:R-:W-:Y:S02]  /*164b0*/  @P2 VIADD R6, R24, 0x1 ;  /* 0x0000000118062836 */ /* 0x000fe40000000000 */
[----:B------:R-:W-:Y:S02]  /*164c0*/  @P2 IMAD.MOV.U32 R15, RZ, RZ, R14 ;  /* 0x000000ffff0f2224 */ /* 0x000fe400078e000e */
[----:B------:R-:W-:Y:S01]  /*164d0*/  @P2 IMAD.MOV.U32 R7, RZ, RZ, R54 ;  /* 0x000000ffff072224 */ /* 0x000fe200078e0036 */
[----:B------:R-:W-:Y:S06]  /*164e0*/  BRA `(.L_x_1855) ;  /* 0x0000000400287947 */ /* 0x000fec0003800000 */
.L_x_1856:
        /* <DEDUP_REMOVED lines=12> */
.L_x_1858:
[----:B------:R-:W-:Y:S05]  /*165b0*/  BSYNC.RECONVERGENT B1 ;  /* 0x0000000000017941 */ /* 0x000fea0003800200 */
.L_x_1857:
        /* <DEDUP_REMOVED lines=53> */
[----:B------:R-:W-:Y:S01]  /*16910*/  UIADD3 UR4, UPT, UPT, UR11, -0x695add53, URZ ;  /* 0x96a522ad0b047890 */ /* 0x000fe2000fffe0ff */
[----:B------:R-:W-:-:S03]  /*16920*/  MOV R7, R14 ;  /* 0x0000000e00077202 */ /* 0x000fc60000000f00 */
[----:B------:R-:W-:-:S04]  /*16930*/  IMAD.WIDE.U32 R8, R8, -0x2daee0ad, RZ ;  /* 0xd2511f5308087825 */ /* 0x000fc800078e00ff */
[----:B------:R-:W-:Y:S01]  /*16940*/  IMAD.MOV.U32 R15, RZ, RZ, R8 ;  /* 0x000000ffff0f7224 */ /* 0x000fe200078e0008 */
[----:B------:R-:W-:Y:S01]  /*16950*/  LOP3.LUT R53, R10, UR4, R9, 0x96, !PT ;  /* 0x000000040a357c12 */ /* 0x000fe2000f8e9609 */
[----:B------:R-:W-:-:S06]  /*16960*/  UIADD3 UR4, UPT, UPT, UR10, -0x700cb87f, URZ ;  /* 0x8ff347810a047890 */ /* 0x000fcc000fffe0ff */
[----:B------:R-:W-:Y:S01]  /*16970*/  LOP3.LUT R54, R6, UR4, R157, 0x96, !PT ;  /* 0x0000000406367c12 */ /* 0x000fe2000f8e969d */
[----:B------:R-:W-:-:S07]  /*16980*/  IMAD.MOV.U32 R6, RZ, RZ, RZ ;  /* 0x000000ffff067224 */ /* 0x000fce00078e00ff */
.L_x_1855:
[----:B------:R-:W-:Y:S05]  /*16990*/  BSYNC.RECONVERGENT B0 ;  /* 0x0000000000007941 */ /* 0x000fea0003800200 */
.L_x_1854:
[----:B------:R-:W-:Y:S01]  /*169a0*/  I2FP.F32.U32 R7, R7 ;  /* 0x0000000700077245 */ /* 0x000fe20000201000 */
[----:B-----5:R-:W-:Y:S01]  /*169b0*/  IMAD.U32 R12, R20, 0x10000, RZ ;  /* 0x00010000140c7824 */ /* 0x020fe200078e00ff */
[----:B------:R-:W-:Y:S01]  /*169c0*/  ISETP.NE.AND P3, PT, R6, 0x1, PT ;  /* 0x000000010600780c */ /* 0x000fe20003f65270 */
[----:B------:R-:W-:Y:S01]  /*169d0*/  BSSY.RECONVERGENT B0, `(.L_x_1859) ;  /* 0x000005e000007945 */ /* 0x000fe20003800200 */
[----:B------:R-:W-:Y:S01]  /*169e0*/  LOP3.LUT R5, R5, 0xffffffef, RZ, 0xc0, !PT ;  /* 0xffffffef05057812 */ /* 0x000fe200078ec0ff */
[----:B------:R-:W-:Y:S01]  /*169f0*/  FFMA.FTZ R7, R7, R151, 1.1641532182693481445e-10 ;  /* 0x2f00000007077423 */ /* 0x000fe20000010097 */
[----:B------:R-:W-:Y:S01]  /*16a00*/  FMUL.FTZ R12, R12, R122 ;  /* 0x0000007a0c0c7220 */ /* 0x000fe20000410000 */
[----:B-1----:R-:W-:Y:S01]  /*16a10*/  PRMT R20, R20, 0x7632, R20 ;  /* 0x0000763214147816 */ /* 0x002fe20000000014 */
[----:B------:R-:W-:Y:S02]  /*16a20*/  IMAD.MOV.U32 R8, RZ, RZ, 0x2 ;  /* 0x00000002ff087424 */ /* 0x000fe400078e00ff */
[----:B------:R-:W-:-:S02]  /*16a30*/  FSETP.GTU.FTZ.AND P2, PT, R7, R121, PT ;  /* 0x000000790700720b */ /* 0x000fc40003f5c000 */
[----:B------:R-:W-:Y:S02]  /*16a40*/  MOV R7, R156 ;  /* 0x0000009c00077202 */ /* 0x000fe40000000f00 */
[----:B------:R-:W-:Y:S02]  /*16a50*/  PLOP3.LUT P4, PT, P2, PT, PT, 0x8, 0x80 ;  /* 0x000000000080781c */ /* 0x000fe4000178e170 */
[----:B------:R-:W-:-:S11]  /*16a60*/  FSEL R12, R12, RZ, !P2 ;  /* 0x000000ff0c0c7208 */ /* 0x000fd60005000000 */
[----:B------:R-:W-:Y:S01]  /*16a70*/  @P4 LOP3.LUT R5, R5, 0x10, RZ, 0xfc, !PT ;  /* 0x0000001005054812 */ /* 0x000fe200078efcff */
        /* <DEDUP_REMOVED lines=9> */
.L_x_1861:
        /* <DEDUP_REMOVED lines=12> */
.L_x_1863:
[----:B------:R-:W-:Y:S05]  /*16bd0*/  BSYNC.RECONVERGENT B1 ;  /* 0x0000000000017941 */ /* 0x000fea0003800200 */
.L_x_1862:
        /* <DEDUP_REMOVED lines=58> */
[----:B------:R-:W-:Y:S01]  /*16f80*/  UIADD3 UR4, UPT, UPT, UR10, -0x700cb87f, URZ ;  /* 0x8ff347810a047890 */ /* 0x000fe2000fffe0ff */
[----:B------:R-:W-:-:S05]  /*16f90*/  IMAD.MOV.U32 R8, RZ, RZ, RZ ;  /* 0x000000ffff087224 */ /* 0x000fca00078e00ff */
[----:B------:R-:W-:-:S07]  /*16fa0*/  LOP3.LUT R54, R6, UR4, R157, 0x96, !PT ;  /* 0x0000000406367c12 */ /* 0x000fce000f8e969d */
.L_x_1860:
[----:B------:R-:W-:Y:S05]  /*16fb0*/  BSYNC.RECONVERGENT B0 ;  /* 0x0000000000007941 */ /* 0x000fea0003800200 */
.L_x_1859:
[----:B------:R-:W-:Y:S01]  /*16fc0*/  I2FP.F32.U32 R6, R7 ;  /* 0x0000000700067245 */ /* 0x000fe20000201000 */
[----:B------:R-:W-:Y:S01]  /*16fd0*/  BSSY.RECONVERGENT B0, `(.L_x_1864) ;  /* 0x0000062000007945 */ /* 0x000fe20003800200 */
[----:B------:R-:W-:Y:S01]  /*16fe0*/  ISETP.NE.AND P3, PT, R8, 0x1, PT ;  /* 0x000000010800780c */ /* 0x000fe20003f65270 */
[----:B------:R-:W-:Y:S01]  /*16ff0*/  IMAD.MOV.U32 R10, RZ, RZ, 0x2 ;  /* 0x00000002ff0a7424 */ /* 0x000fe200078e00ff */
[----:B------:R-:W-:Y:S01]  /*17000*/  @P1 SHF.L.U32 R42, R56, 0x10, RZ ;  /* 0x00000010382a1819 */ /* 0x000fe200000006ff */
        /* <DEDUP_REMOVED lines=20> */
.L_x_1866:
        /* <DEDUP_REMOVED lines=12> */
.L_x_1868:
[----:B------:R-:W-:Y:S05]  /*17210*/  BSYNC.RECONVERGENT B1 ;  /* 0x0000000000017941 */ /* 0x000fea0003800200 */
.L_x_1867:
        /* <DEDUP_REMOVED lines=61> */
.L_x_1865:
[----:B------:R-:W-:Y:S05]  /*175f0*/  BSYNC.RECONVERGENT B0 ;  /* 0x0000000000007941 */ /* 0x000fea0003800200 */
.L_x_1864:
[----:B------:R-:W-:Y:S01]  /*17600*/  I2FP.F32.U32 R7, R7 ;  /* 0x0000000700077245 */ /* 0x000fe20000201000 */
[----:B------:R-:W-:Y:S01]  /*17610*/  IMAD.U32 R20, R20, 0x10000, RZ ;  /* 0x0001000014147824 */ /* 0x000fe200078e00ff */
[----:B------:R-:W-:Y:S01]  /*17620*/  ISETP.NE.AND P3, PT, R10, 0x1, PT ;  /* 0x000000010a00780c */ /* 0x000fe20003f65270 */
[----:B------:R-:W-:Y:S01]  /*17630*/  BSSY.RECONVERGENT B0, `(.L_x_1869) ;  /* 0x000005d000007945 */ /* 0x000fe20003800200 */
[----:B------:R-:W-:Y:S01]  /*17640*/  LOP3.LUT R5, R5, 0xfffffff7, RZ, 0xc0, !PT ;  /* 0xfffffff705057812 */ /* 0x000fe200078ec0ff */
[----:B------:R-:W-:Y:S01]  /*17650*/  FFMA.FTZ R7, R7, R151, 1.1641532182693481445e-10 ;  /* 0x2f00000007077423 */ /* 0x000fe20000010097 */
[----:B------:R-:W-:Y:S01]  /*17660*/  IMAD.MOV.U32 R8, RZ, RZ, 0x2 ;  /* 0x00000002ff087424 */ /* 0x000fe200078e00ff */
[----:B------:R-:W-:-:S03]  /*17670*/  MOV R9, R156 ;  /* 0x0000009c00097202 */ /* 0x000fc60000000f00 */
        /* <DEDUP_REMOVED lines=14> */
.L_x_1871:
        /* <DEDUP_REMOVED lines=12> */
.L_x_1873:
[----:B------:R-:W-:Y:S05]  /*17820*/  BSYNC.RECONVERGENT B1 ;  /* 0x0000000000017941 */ /* 0x000fea0003800200 */
.L_x_1872:
        /* <DEDUP_REMOVED lines=61> */
.L_x_1870:
[----:B------:R-:W-:Y:S05]  /*17c00*/  BSYNC.RECONVERGENT B0 ;  /* 0x0000000000007941 */ /* 0x000fea0003800200 */
.L_x_1869:
[----:B------:R-:W-:Y:S01]  /*17c10*/  I2FP.F32.U32 R9, R9 ;  /* 0x0000000900097245 */ /* 0x000fe20000201000 */
[----:B------:R-:W-:Y:S01]  /*17c20*/  BSSY.RECONVERGENT B0, `(.L_x_1874) ;  /* 0x0000064000007945 */ /* 0x000fe20003800200 */
[----:B------:R-:W-:Y:S01]  /*17c30*/  ISETP.NE.AND P3, PT, R8, 0x1, PT ;  /* 0x000000010800780c */ /* 0x000fe20003f65270 */
[----:B------:R-:W-:Y:S02]  /*17c40*/  IMAD.MOV.U32 R12, RZ, RZ, 0x2 ;  /* 0x00000002ff0c7424 */ /* 0x000fe400078e00ff */
[----:B------:R-:W-:-:S05]  /*17c50*/  FFMA.FTZ R9, R9, R151, 1.1641532182693481445e-10 ;  /* 0x2f00000009097423 */ /* 0x000fca0000010097 */
[----:B------:R-:W-:Y:S02]  /*17c60*/  FSETP.GTU.FTZ.AND P2, PT, R9, R121, PT ;  /* 0x000000790900720b */ /* 0x000fe40003f5c000 */
[----:B------:R-:W-:-:S05]  /*17c70*/  PRMT R9, R60, 0x7632, R9 ;  /* 0x000076323c097816 */ /* 0x000fca0000000009 */
[----:B------:R-:W-:-:S04]  /*17c80*/  IMAD.U32 R9, R9, 0x10000, RZ ;  /* 0x0001000009097824 */ /* 0x000fc800078e00ff */
[----:B------:R-:W-:-:S05]  /*17c90*/  FMUL.FTZ R9, R9, R122 ;  /* 0x0000007a09097220 */ /* 0x000fca0000410000 */
[----:B------:R-:W-:-:S05]  /*17ca0*/  FSEL R9, R9, RZ, !P2 ;  /* 0x000000ff09097208 */ /* 0x000fca0005000000 */
[--C-:B------:R-:W-:Y:S01]  /*17cb0*/  FADD.FTZ R7, R7, R9.reuse ;  /* 0x0000000907077221 */ /* 0x100fe20000010000 */
[----:B------:R-:W-:-:S04]  /*17cc0*/  @P1 PRMT R9, R56, 0x7632, R9 ;  /* 0x0000763238091816 */ /* 0x000fc80000000009 */
[----:B------:R-:W-:-:S05]  /*17cd0*/  @P1 SHF.L.U32 R9, R9, 0x10, RZ ;  /* 0x0000001009091819 */ /* 0x000fca00000006ff */
        /* <DEDUP_REMOVED lines=14> */
.L_x_1876:
        /* <DEDUP_REMOVED lines=12> */
.L_x_1878:
[----:B------:R-:W-:Y:S05]  /*17e80*/  BSYNC.RECONVERGENT B1 ;  /* 0x0000000000017941 */ /* 0x000fea0003800200 */
.L_x_1877:
        /* <DEDUP_REMOVED lines=61> */
.L_x_1875:
[----:B------:R-:W-:Y:S05]  /*18260*/  BSYNC.RECONVERGENT B0 ;  /* 0x0000000000007941 */ /* 0x000fea0003800200 */
.L_x_1874:
[----:B------:R-:W-:Y:S01]  /*18270*/  I2FP.F32.U32 R8, R9 ;  /* 0x0000000900087245 */ /* 0x000fe20000201000 */
[----:B------:R-:W-:Y:S01]  /*18280*/  BSSY.RECONVERGENT B0, `(.L_x_1879) ;  /* 0x0000060000007945 */ /* 0x000fe20003800200 */
[----:B------:R-:W-:Y:S01]  /*18290*/  ISETP.NE.AND P3, PT, R12, 0x1, PT ;  /* 0x000000010c00780c */ /* 0x000fe20003f65270 */
[----:B------:R-:W-:Y:S01]  /*182a0*/  IMAD.MOV.U32 R10, RZ, RZ, 0x2 ;  /* 0x00000002ff0a7424 */ /* 0x000fe200078e00ff */
[----:B------:R-:W-:Y:S01]  /*182b0*/  LOP3.LUT R5, R5, 0xfffffffb, RZ, 0xc0, !PT ;  /* 0xfffffffb05057812 */ /* 0x000fe200078ec0ff */
[----:B------:R-:W-:Y:S01]  /*182c0*/  FFMA.FTZ R8, R8, R151, 1.1641532182693481445e-10 ;  /* 0x2f00000008087423 */ /* 0x000fe20000010097 */
[C---:B------:R-:W-:Y:S02]  /*182d0*/  PRMT R9, R21.reuse, 0x7632, R9 ;  /* 0x0000763215097816 */ /* 0x040fe40000000009 */
[----:B------:R-:W-:Y:S02]  /*182e0*/  MOV R11, R156 ;  /* 0x0000009c000b7202 */ /* 0x000fe40000000f00 */
        /* <DEDUP_REMOVED lines=15> */
.L_x_1881:
        /* <DEDUP_REMOVED lines=12> */
.L_x_1883:
[----:B------:R-:W-:Y:S05]  /*184a0*/  BSYNC.RECONVERGENT B1 ;  /* 0x0000000000017941 */ /* 0x000fea0003800200 */
.L_x_1882:
        /* <DEDUP_REMOVED lines=61> */
.L_x_1880:
[----:B------:R-:W-:Y:S05]  /*18880*/  BSYNC.RECONVERGENT B0 ;  /* 0x0000000000007941 */ /* 0x000fea0003800200 */
.L_x_1879:
[----:B------:R-:W-:Y:S01]  /*18890*/  I2FP.F32.U32 R11, R11 ;  /* 0x0000000b000b7245 */ /* 0x000fe20000201000 */
[----:B------:R-:W-:Y:S01]  /*188a0*/  BSSY.RECONVERGENT B0, `(.L_x_1884) ;  /* 0x0000063000007945 */ /* 0x000fe20003800200 */
[----:B------:R-:W-:Y:S01]  /*188b0*/  ISETP.NE.AND P3, PT, R10, 0x1, PT ;  /* 0x000000010a00780c */ /* 0x000fe20003f65270 */
[----:B------:R-:W-:Y:S01]  /*188c0*/  IMAD.MOV.U32 R12, RZ, RZ, R156 ;  /* 0x000000ffff0c7224 */ /* 0x000fe200078e009c */
[----:B------:R-:W-:Y:S01]  /*188d0*/  @P1 SHF.L.U32 R44, R57, 0x10, RZ ;  /* 0x00000010392c1819 */ /* 0x000fe200000006ff */
[----:B------:R-:W-:-:S05]  /*188e0*/  FFMA.FTZ R11, R11, R151, 1.1641532182693481445e-10 ;  /* 0x2f0000000b0b7423 */ /* 0x000fca0000010097 */
[----:B------:R-:W-:Y:S01]  /*188f0*/  FSETP.GTU.FTZ.AND P2, PT, R11, R121, PT ;  /* 0x000000790b00720b */ /* 0x000fe20003f5c000 */
[----:B------:R-:W-:-:S04]  /*18900*/  IMAD.U32 R11, R61, 0x10000, RZ ;  /* 0x000100003d0b7824 */ /* 0x000fc800078e00ff */
[----:B------:R-:W-:-:S05]  /*18910*/  FMUL.FTZ R11, R11, R122 ;  /* 0x0000007a0b0b7220 */ /* 0x000fca0000410000 */
[----:B------:R-:W-:-:S05]  /*18920*/  FSEL R11, R11, RZ, !P2 ;  /* 0x000000ff0b0b7208 */ /* 0x000fca0005000000 */
[----:B------:R-:W-:Y:S01]  /*18930*/  FADD.FTZ R8, R8, R11 ;  /* 0x0000000b08087221 */ /* 0x000fe20000010000 */
[----:B------:R-:W-:-:S03]  /*18940*/  IMAD.MOV.U32 R11, RZ, RZ, 0x2 ;  /* 0x00000002ff0b7424 */ /* 0x000fc600078e00ff */
        /* <DEDUP_REMOVED lines=13> */
.L_x_1886:
        /* <DEDUP_REMOVED lines=12> */
.L_x_1888:
[----:B------:R-:W-:Y:S05]  /*18ae0*/  BSYNC.RECONVERGENT B1 ;  /* 0x0000000000017941 */ /* 0x000fea0003800200 */
.L_x_1887:
        /* <DEDUP_REMOVED lines=62> */
.L_x_1885:
[----:B------:R-:W-:Y:S05]  /*18ed0*/  BSYNC.RECONVERGENT B0 ;  /* 0x0000000000007941 */ /* 0x000fea0003800200 */
.L_x_1884:
[----:B------:R-:W-:Y:S01]  /*18ee0*/  I2FP.F32.U32 R10, R12 ;  /* 0x0000000c000a7245 */ /* 0x000fe20000201000 */
[----:B------:R-:W-:Y:S01]  /*18ef0*/  IMAD.U32 R9, R9, 0x10000, RZ ;  /* 0x0001000009097824 */ /* 0x000fe200078e00ff */
[----:B------:R-:W-:Y:S01]  /*18f00*/  ISETP.NE.AND P2, PT, R11, 0x1, PT ;  /* 0x000000010b00780c */ /* 0x000fe20003f45270 */
[----:B------:R-:W-:Y:S01]  /*18f10*/  BSSY.RECONVERGENT B0, `(.L_x_1889) ;  /* 0x000005e000007945 */ /* 0x000fe20003800200 */
[----:B------:R-:W-:Y:S01]  /*18f20*/  LOP3.LUT R5, R5, 0xfffffffd, RZ, 0xc0, !PT ;  /* 0xfffffffd05057812 */ /* 0x000fe200078ec0ff */
[----:B------:R-:W-:Y:S01]  /*18f30*/  FFMA.FTZ R10, R10, R151, 1.1641532182693481445e-10 ;  /* 0x2f0000000a0a7423 */ /* 0x000fe20000010097 */
[----:B------:R-:W-:Y:S01]  /*18f40*/  FMUL.FTZ R9, R9, R122 ;  /* 0x0000007a09097220 */ /* 0x000fe20000410000 */
[----:B------:R-:W-:-:S03]  /*18f50*/  IMAD.MOV.U32 R12, RZ, RZ, R156 ;  /* 0x000000ffff0c7224 */ /* 0x000fc600078e009c */
[----:B------:R-:W-:Y:S01]  /*18f60*/  FSETP.GTU.FTZ.AND P3, PT, R10, R121, PT ;  /* 0x000000790a00720b */ /* 0x000fe20003f7c000 */
[----:B------:R-:W-:-:S03]  /*18f70*/  HFMA2 R10, -RZ, RZ, 0, 1.1920928955078125e-07 ;  /* 0x00000002ff0a7431 */ /* 0x000fc600000001ff */
        /* <DEDUP_REMOVED lines=12> */
.L_x_1891:
        /* <DEDUP_REMOVED lines=12> */
.L_x_1893:
[----:B------:R-:W-:Y:S05]  /*19100*/  BSYNC.RECONVERGENT B1 ;  /* 0x0000000000017941 */ /* 0x000fea0003800200 */
.L_x_1892:
        /* <DEDUP_REMOVED lines=62> */
.L_x_1890:
[----:B------:R-:W-:Y:S05]  /*194f0*/  BSYNC.RECONVERGENT B0 ;  /* 0x0000000000007941 */ /* 0x000fea0003800200 */
.L_x_1889:
[----:B------:R-:W-:Y:S01]  /*19500*/  I2FP.F32.U32 R11, R12 ;  /* 0x0000000c000b7245 */ /* 0x000fe20000201000 */
[----:B------:R-:W-:Y:S01]  /*19510*/  BSSY.RECONVERGENT B0, `(.L_x_1894) ;  /* 0x0000065000007945 */ /* 0x000fe20003800200 */
[----:B------:R-:W-:Y:S01]  /*19520*/  MOV R20, 0x2 ;  /* 0x0000000200147802 */ /* 0x000fe20000000f00 */
        /* <DEDUP_REMOVED lines=24> */
.L_x_1896:
        /* <DEDUP_REMOVED lines=12> */
.L_x_1898:
[----:B------:R-:W-:Y:S05]  /*19770*/  BSYNC.RECONVERGENT B1 ;  /* 0x0000000000017941 */ /* 0x000fea0003800200 */
.L_x_1897:
        /* <DEDUP_REMOVED lines=62> */
.L_x_1895:
[----:B------:R-:W-:Y:S05]  /*19b60*/  BSYNC.RECONVERGENT B0 ;  /* 0x0000000000007941 */ /* 0x000fea0003800200 */
.L_x_1894:
[----:B------:R-:W-:Y:S01]  /*19b70*/  I2FP.F32.U32 R10, R12 ;  /* 0x0000000c000a7245 */ /* 0x000fe20000201000 */
[----:B------:R-:W-:Y:S01]  /*19b80*/  BSSY.RECONVERGENT B0, `(.L_x_1899) ;  /* 0x000005f000007945 */ /* 0x000fe20003800200 */
[----:B------:R-:W-:Y:S01]  /*19b90*/  ISETP.NE.AND P3, PT, R20, 0x1, PT ;  /* 0x000000011400780c */ /* 0x000fe20003f65270 */
[----:B------:R-:W-:Y:S01]  /*19ba0*/  IMAD.MOV.U32 R18, RZ, RZ, 0x2 ;  /* 0x00000002ff127424 */ /* 0x000fe200078e00ff */
[----:B------:R-:W-:Y:S01]  /*19bb0*/  PRMT R11, R22, 0x7632, R11 ;  /* 0x00007632160b7816 */ /* 0x000fe2000000000b */
[----:B------:R-:W-:Y:S01]  /*19bc0*/  FFMA.FTZ R10, R10, R151, 1.1641532182693481445e-10 ;  /* 0x2f0000000a0a7423 */ /* 0x000fe20000010097 */
[----:B------:R-:W-:-:S04]  /*19bd0*/  IMAD.MOV.U32 R12, RZ, RZ, R156 ;  /* 0x000000ffff0c7224 */ /* 0x000fc800078e009c */
[----:B------:R-:W-:Y:S01]  /*19be0*/  FSETP.GTU.FTZ.AND P2, PT, R10, R121, PT ;  /* 0x000000790a00720b */ /* 0x000fe20003f5c000 */
[----:B------:R-:W-:-:S04]  /*19bf0*/  IMAD.U32 R10, R22, 0x10000, RZ ;  /* 0x00010000160a7824 */ /* 0x000fc800078e00ff */
        /* <DEDUP_REMOVED lines=12> */
.L_x_1901:
        /* <DEDUP_REMOVED lines=12> */
.L_x_1903:
[----:B------:R-:W-:Y:S05]  /*19d80*/  BSYNC.RECONVERGENT B1 ;  /* 0x0000000000017941 */ /* 0x000fea0003800200 */
.L_x_1902:
        /* <DEDUP_REMOVED lines=62> */
.L_x_1900:
[----:B------:R-:W-:Y:S05]  /*1a170*/  BSYNC.RECONVERGENT B0 ;  /* 0x0000000000007941 */ /* 0x000fea0003800200 */
.L_x_1899:
        /* <DEDUP_REMOVED lines=26> */
.L_x_1906:
        /* <DEDUP_REMOVED lines=12> */
.L_x_1908:
[----:B------:R-:W-:Y:S05]  /*1a3e0*/  BSYNC.RECONVERGENT B1 ;  /* 0x0000000000017941 */ /* 0x000fea0003800200 */
.L_x_1907:
        /* <DEDUP_REMOVED lines=62> */
.L_x_1905:
[----:B------:R-:W-:Y:S05]  /*1a7d0*/  BSYNC.RECONVERGENT B0 ;  /* 0x0000000000007941 */ /* 0x000fea0003800200 */
.L_x_1904:
[----:B------:R-:W-:Y:S01]  /*1a7e0*/  I2FP.F32.U32 R12, R12 ;  /* 0x0000000c000c7245 */ /* 0x000fe20000201000 */
[----:B------:R-:W-:Y:S01]  /*1a7f0*/  IMAD.U32 R11, R11, 0x10000, RZ ;  /* 0x000100000b0b7824 */ /* 0x000fe200078e00ff */
[----:B------:R-:W-:Y:S01]  /*1a800*/  ISETP.NE.AND P4, PT, R20, 0x1, PT ;  /* 0x000000011400780c */ /* 0x000fe20003f85270 */
[----:B------:R-:W-:Y:S01]  /*1a810*/  BSSY.RECONVERGENT B0, `(.L_x_1909) ;  /* 0x000005c000007945 */ /* 0x000fe20003800200 */
[----:B------:R-:W-:Y:S02]  /*1a820*/  HFMA2 R18, -RZ, RZ, 0, 1.1920928955078125e-07 ;  /* 0x00000002ff127431 */ /* 0x000fe400000001ff */
[----:B------:R-:W-:Y:S01]  /*1a830*/  FFMA.FTZ R12, R12, R151, 1.1641532182693481445e-10 ;  /* 0x2f0000000c0c7423 */ /* 0x000fe20000010097 */
[----:B------:R-:W-:-:S04]  /*1a840*/  FMUL.FTZ R11, R11, R122 ;  /* 0x0000007a0b0b7220 */ /* 0x000fc80000410000 */
        /* <DEDUP_REMOVED lines=13> */
.L_x_1911:
        /* <DEDUP_REMOVED lines=12> */
.L_x_1913:
[----:B------:R-:W-:Y:S05]  /*1a9e0*/  BSYNC.RECONVERGENT B1 ;  /* 0x0000000000017941 */ /* 0x000fea0003800200 */
.L_x_1912:
        /* <DEDUP_REMOVED lines=59> */
[----:B------:R-:W-:Y:S02]  /*1ada0*/  HFMA2 R18, -RZ, RZ, 0, 0 ;  /* 0x00000000ff127431 */ /* 0x000fe400000001ff */
[----:B------:R-:W-:Y:S01]  /*1adb0*/  IMAD.MOV.U32 R156, RZ, RZ, R20 ;  /* 0x000000ffff9c7224 */ /* 0x000fe200078e0014 */
[----:B------:R-:W-:-:S07]  /*1adc0*/  LOP3.LUT R54, R24, UR4, R21, 0x96, !PT ;  /* 0x0000000418367c12 */ /* 0x000fce000f8e9615 */
.L_x_1910:
[----:B------:R-:W-:Y:S05]  /*1add0*/  BSYNC.RECONVERGENT B0 ;  /* 0x0000000000007941 */ /* 0x000fea0003800200 */
.L_x_1909:
        /* <DEDUP_REMOVED lines=27> */
.L_x_1916:
        /* <DEDUP_REMOVED lines=12> */
.L_x_1918:
[----:B------:R-:W-:Y:S05]  /*1b050*/  BSYNC.RECONVERGENT B1 ;  /* 0x0000000000017941 */ /* 0x000fea0003800200 */
.L_x_1917:
[----:B------:R-:W-:Y:S01]  /*1b060*/  IMAD.WIDE.U32 R28, R0, -0x2daee0ad, RZ ;  /* 0xd2511f53001c7825 */ /* 0x000fe200078e00ff */
[----:B------:R-:W-:-:S03]  /*1b070*/  UIADD3 UR4, UPT, UPT, UR10, -0x61c88647, URZ ;  /* 0x9e3779b90a047890 */ /* 0x000fc6000fffe0ff */
[----:B------:R-:W-:Y:S02]  /*1b080*/  HFMA2 R21, -RZ, RZ, 0, 0 ;  /* 0x00000000ff157431 */ /* 0x000fe400000001ff */
        /* <DEDUP_REMOVED lines=58> */
[----:B------:R-:W-:-:S07]  /*1b430*/  LOP3.LUT R54, R26, UR4, R25, 0x96, !PT ;  /* 0x000000041a367c12 */ /* 0x000fce000f8e9619 */
.L_x_1915:
[----:B------:R-:W-:Y:S05]  /*1b440*/  BSYNC.RECONVERGENT B0 ;  /* 0x0000000000007941 */ /* 0x000fea0003800200 */
.L_x_1914:
[----:B------:R-:W-:Y:S01]  /*1b450*/  I2FP.F32.U32 R12, R12 ;  /* 0x0000000c000c7245 */ /* 0x000fe20000201000 */
[----:B------:R-:W-:Y:S01]  /*1b460*/  BSSY.RECONVERGENT B0, `(.L_x_1919) ;  /* 0x000005f000007945 */ /* 0x000fe20003800200 */
[----:B------:R-:W-:Y:S01]  /*1b470*/  ISETP.NE.AND P5, PT, R21, 0x1, PT ;  /* 0x000000011500780c */ /* 0x000fe20003fa5270 */
[----:B------:R-:W-:Y:S02]  /*1b480*/  IMAD.MOV.U32 R25, RZ, RZ, 0x2 ;  /* 0x00000002ff197424 */ /* 0x000fe400078e00ff */
[----:B------:R-:W-:Y:S01]  /*1b490*/  FFMA.FTZ R12, R12, R151, 1.1641532182693481445e-10 ;  /* 0x2f0000000c0c7423 */ /* 0x000fe20000010097 */
[----:B------:R-:W-:-:S04]  /*1b4a0*/  IMAD.MOV.U32 R18, RZ, RZ, R156 ;  /* 0x000000ffff127224 */ /* 0x000fc800078e009c */
[----:B------:R-:W-:Y:S01]  /*1b4b0*/  FSETP.GTU.FTZ.AND P4, PT, R12, R121, PT ;  /* 0x000000790c00720b */ /* 0x000fe20003f9c000 */
[C---:B------:R-:W-:Y:S01]  /*1b4c0*/  IMAD.U32 R12, R23.reuse, 0x10000, RZ ;  /* 0x00010000170c7824 */ /* 0x040fe200078e00ff */
[----:B------:R-:W-:-:S03]  /*1b4d0*/  PRMT R23, R23, 0x7632, R23 ;  /* 0x0000763217177816 */ /* 0x000fc60000000017 */
        /* <DEDUP_REMOVED lines=12> */
.L_x_1921:
        /* <DEDUP_REMOVED lines=12> */
.L_x_1923:
[----:B------:R-:W-:Y:S05]  /*1b660*/  BSYNC.RECONVERGENT B1 ;  /* 0x0000000000017941 */ /* 0x000fea0003800200 */
.L_x_1922:
        /* <DEDUP_REMOVED lines=62> */
.L_x_1920:
[----:B------:R-:W-:Y:S05]  /*1ba50*/  BSYNC.RECONVERGENT B0 ;  /* 0x0000000000007941 */ /* 0x000fea0003800200 */
.L_x_1919:
[----:B------:R-:W-:Y:S01]  /*1ba60*/  I2FP.F32.U32 R18, R18 ;  /* 0x0000001200127245 */ /* 0x000fe20000201000 */
[----:B------:R-:W-:Y:S01]  /*1ba70*/  IMAD.U32 R21, R63, 0x10000, RZ ;  /* 0x000100003f157824 */ /* 0x000fe200078e00ff */
[----:B------:R-:W-:Y:S01]  /*1ba80*/  @P1 SHF.L.U32 R48, R59, 0x10, RZ ;  /* 0x000000103b301819 */ /* 0x000fe200000006ff */
[----:B------:R-:W-:Y:S01]  /*1ba90*/  BSSY.RECONVERGENT B0, `(.L_x_1924) ;  /* 0x0000062000007945 */ /* 0x000fe20003800200 */
[----:B------:R-:W-:Y:S02]  /*1baa0*/  IMAD.MOV.U32 R24, RZ, RZ, 0x2 ;  /* 0x00000002ff187424 */ /* 0x000fe400078e00ff */
        /* <DEDUP_REMOVED lines=21> */
.L_x_1926:
        /* <DEDUP_REMOVED lines=12> */
.L_x_1928:
[----:B------:R-:W-:Y:S05]  /*1bcc0*/  BSYNC.RECONVERGENT B1 ;  /* 0x0000000000017941 */ /* 0x000fea0003800200 */
.L_x_1927:
        /* <DEDUP_REMOVED lines=62> */
.L_x_1925:
[----:B------:R-:W-:Y:S05]  /*1c0b0*/  BSYNC.RECONVERGENT B0 ;  /* 0x0000000000007941 */ /* 0x000fea0003800200 */
.L_x_1924:
[----:B------:R-:W-:Y:S01]  /*1c0c0*/  I2FP.F32.U32 R21, R21 ;  /* 0x0000001500157245 */ /* 0x000fe20000201000 */
[----:B------:R-:W-:Y:S01]  /*1c0d0*/  IMAD.U32 R23, R23, 0x10000, RZ ;  /* 0x0001000017177824 */ /* 0x000fe200078e00ff */
[----:B------:R-:W-:Y:S01]  /*1c0e0*/  ISETP.NE.AND P6, PT, R24, 0x1, PT ;  /* 0x000000011800780c */ /* 0x000fe20003fc5270 */
[----:B------:R-:W-:Y:S01]  /*1c0f0*/  BSSY.RECONVERGENT B0, `(.L_x_1929) ;  /* 0x000005f000007945 */ /* 0x000fe20003800200 */
[----:B------:R-:W-:Y:S02]  /*1c100*/  HFMA2 R28, -RZ, RZ, 0, 1.1920928955078125e-07 ;  /* 0x00000002ff1c7431 */ /* 0x000fe400000001ff */
[----:B------:R-:W-:-:S05]  /*1c110*/  FFMA.FTZ R21, R21, R151, 1.1641532182693481445e-10 ;  /* 0x2f00000015157423 */ /* 0x000fca0000010097 */
[----:B------:R-:W-:Y:S01]  /*1c120*/  FSETP.GTU.FTZ.AND P5, PT, R21, R121, PT ;  /* 0x000000791500720b */ /* 0x000fe20003fbc000 */
[----:B------:R-:W-:Y:S01]  /*1c130*/  FMUL.FTZ R21, R23, R122 ;  /* 0x0000007a17157220 */ /* 0x000fe20000410000 */
[----:B------:R-:W-:-:S04]  /*1c140*/  IMAD.MOV.U32 R23, RZ, RZ, R156 ;  /* 0x000000ffff177224 */ /* 0x000fc800078e009c */
        /* <DEDUP_REMOVED lines=11> */
.L_x_1931:
        /* <DEDUP_REMOVED lines=15> */
.L_x_1933:
[----:B------:R-:W-:Y:S05]  /*1c2f0*/  BSYNC.RECONVERGENT B1 ;  /* 0x0000000000017941 */ /* 0x000fea0003800200 */
.L_x_1932:
        /* <DEDUP_REMOVED lines=62> */
.L_x_1930:
[----:B------:R-:W-:Y:S05]  /*1c6e0*/  BSYNC.RECONVERGENT B0 ;  /* 0x0000000000007941 */ /* 0x000fea0003800200 */
.L_x_1929:
[----:B------:R-:W-:Y:S02]  /*1c6f0*/  I2FP.F32.U32 R23, R23 ;  /* 0x0000001700177245 */ /* 0x000fe40000201000 */
[----:B------:R-:W-:Y:S02]  /*1c700*/  PRMT R22, R22, 0x5410, R20 ;  /* 0x0000541016167816 */ /* 0x000fe40000000014 */
[----:B------:R-:W-:Y:S01]  /*1c710*/  PRMT R20, R14, 0x5410, R17 ;  /* 0x000054100e147816 */ /* 0x000fe20000000011 */
[----:B------:R-:W-:-:S05]  /*1c720*/  FFMA.FTZ R23, R23, R151, 1.1641532182693481445e-10 ;  /* 0x2f00000017177423 */ /* 0x000fca0000010097 */
[----:B------:R-:W-:Y:S02]  /*1c730*/  FSETP.GTU.FTZ.AND P6, PT, R23, R121, PT ;  /* 0x000000791700720b */ /* 0x000fe40003fdc000 */
[----:B------:R-:W-:Y:S02]  /*1c740*/  PRMT R23, R63, 0x7632, R23 ;  /* 0x000076323f177816 */ /* 0x000fe40000000017 */
[----:B------:R-:W-:-:S03]  /*1c750*/  SEL R24, RZ, 0x1, P6 ;  /* 0x00000001ff187807 */ /* 0x000fc60003000000 */
        /* <DEDUP_REMOVED lines=8> */
[----:B------:R-:W-:Y:S02]  /*1c7e0*/  PRMT R21, R13, 0x5410, R19 ;  /* 0x000054100d157816 */ /* 0x000fe40000000013 */
[----:B------:R-:W-:Y:S02]  /*1c7f0*/  PRMT R13, R24, 0x7610, R13 ;  /* 0x00007610180d7816 */ /* 0x000fe4000000000d */
[----:B------:R-:W-:-:S04]  /*1c800*/  F2FP.BF16.F32.PACK_AB R23, RZ, R49 ;  /* 0x00000031ff17723e */ /* 0x000fc800000010ff */
[----:B------:R-:W-:Y:S01]  /*1c810*/  PRMT R23, R18, 0x5410, R23 ;  /* 0x0000541012177816 */ /* 0x000fe20000000017 */
[----:B------:R-:W-:Y:S06]  /*1c820*/  BRA `(.L_x_1934) ;  /* 0x0000003000bc7947 */ /* 0x000fec0003800000 */
.L_x_1853:
[----:B------:R-:W-:Y:S01]  /*1c830*/  ISETP.NE.AND P2, PT, R24, 0x1, PT ;  /* 0x000000011800780c */ /* 0x000fe20003f45270 */
[----:B------:R-:W-:Y:S01]  /*1c840*/  BSSY.RECONVERGENT B0, `(.L_x_1935) ;  /* 0x000005a000007945 */ /* 0x000fe20003800200 */
[----:B-1----:R-:W-:Y:S01]  /*1c850*/  MOV R19, 0x2 ;  /* 0x0000000200137802 */ /* 0x002fe20000000f00 */
[----:B------:R-:W-:Y:S02]  /*1c860*/  IMAD.MOV.U32 R17, RZ, RZ, R156 ;  /* 0x000000ffff117224 */ /* 0x000fe400078e009c */
        /* <DEDUP_REMOVED lines=12> */
.L_x_1937:
        /* <DEDUP_REMOVED lines=12> */
.L_x_1939:
[----:B------:R-:W-:Y:S05]  /*1c9f0*/  BSYNC.RECONVERGENT B1 ;  /* 0x0000000000017941 */ /* 0x000fea0003800200 */
.L_x_1938:
        /* <DEDUP_REMOVED lines=60> */
[----:B------:R-:W-:Y:S02]  /*1cdc0*/  IMAD.MOV.U32 R17, RZ, RZ, R14 ;  /* 0x000000ffff117224 */ /* 0x000fe400078e000e */
[----:B------:R-:W-:-:S07]  /*1cdd0*/  IMAD.MOV.U32 R19, RZ, RZ, RZ ;  /* 0x000000ffff137224 */ /* 0x000fce00078e00ff */
.L_x_1936:
[----:B------:R-:W-:Y:S05]  /*1cde0*/  BSYNC.RECONVERGENT B0 ;  /* 0x0000000000007941 */ /* 0x000fea0003800200 */
.L_x_1935:
[----:B------:R-:W-:Y:S01]  /*1cdf0*/  I2FP.F32.U32 R14, R17 ;  /* 0x00000011000e7245 */ /* 0x000fe20000201000 */
[----:B------:R-:W-:Y:S01]  /*1ce00*/  BSSY.RECONVERGENT B0, `(.L_x_1940) ;  /* 0x0000064000007945 */ /* 0x000fe20003800200 */
[----:B------:R-:W-:Y:S01]  /*1ce10*/  ISETP.NE.AND P3, PT, R19, 0x1, PT ;  /* 0x000000011300780c */ /* 0x000fe20003f65270 */
[----:B------:R-:W-:Y:S01]  /*1ce20*/  IMAD.MOV.U32 R18, RZ, RZ, 0x2 ;  /* 0x00000002ff127424 */ /* 0x000fe200078e00ff */
[----:B------:R-:W-:Y:S01]  /*1ce30*/  LOP3.LUT R5, R5, 0xffffffef, RZ, 0xc0, !PT ;  /* 0xffffffef05057812 */ /* 0x000fe200078ec0ff */
[----:B------:R-:W-:Y:S01]  /*1ce40*/  FFMA.FTZ R14, R14, R151, 1.1641532182693481445e-10 ;  /* 0x2f0000000e0e7423 */ /* 0x000fe20000010097 */
[----:B-----5:R-:W-:-:S04]  /*1ce50*/  PRMT R17, R20, 0x7632, R17 ;  /* 0x0000763214117816 */ /* 0x020fc80000000011 */
[----:B------:R-:W-:Y:S02]  /*1ce60*/  FSETP.GTU.FTZ.AND P2, PT, R14, R121, PT ;  /* 0x000000790e00720b */ /* 0x000fe40003f5c000 */
[----:B------:R-:W-:Y:S01]  /*1ce70*/  SHF.L.U32 R14, R20, 0x10, RZ ;  /* 0x00000010140e7819 */ /* 0x000fe200000006ff */
[----:B------:R-:W-:-:S04]  /*1ce80*/  IMAD.MOV.U32 R20, RZ, RZ, R156 ;  /* 0x000000ffff147224 */ /* 0x000fc800078e009c */
        /* <DEDUP_REMOVED lines=16> */
.L_x_1942:
        /* <DEDUP_REMOVED lines=12> */
.L_x_1944:
[----:B------:R-:W-:Y:S05]  /*1d050*/  BSYNC.RECONVERGENT B1 ;  /* 0x0000000000017941 */ /* 0x000fea0003800200 */
.L_x_1943:
        /* <DEDUP_REMOVED lines=62> */
.L_x_1941:
[----:B------:R-:W-:Y:S05]  /*1d440*/  BSYNC.RECONVERGENT B0 ;  /* 0x0000000000007941 */ /* 0x000fea0003800200 */
.L_x_1940:
        /* <DEDUP_REMOVED lines=8> */
[----:B------:R-:W-:Y:S02]  /*1d4d0*/  IMAD.MOV.U32 R24, RZ, RZ, 0x2 ;  /* 0x00000002ff187424 */ /* 0x000fe400078e00ff */
[----:B------:R-:W-:Y:S01]  /*1d4e0*/  FSETP.GTU.FTZ.AND P2, PT, R19, R121, PT ;  /* 0x000000791300720b */ /* 0x000fe20003f5c000 */
[----:B------:R-:W-:Y:S01]  /*1d4f0*/  IMAD.MOV.U32 R20, RZ, RZ, R156 ;  /* 0x000000ffff147224 */ /* 0x000fe200078e009c */
[----:B------:R-:W-:-:S02]  /*1d500*/  @P1 SHF.L.U32 R17, R17, 0x10, RZ ;  /* 0x0000001011111819 */ /* 0x000fc400000006ff */
        /* <DEDUP_REMOVED lines=14> */
.L_x_1947:
        /* <DEDUP_REMOVED lines=12> */
.L_x_1949:
[----:B------:R-:W-:Y:S05]  /*1d6b0*/  BSYNC.RECONVERGENT B1 ;  /* 0x0000000000017941 */ /* 0x000fea0003800200 */
.L_x_1948:
        /* <DEDUP_REMOVED lines=58> */
[----:B------:R-:W-:-:S05]  /*1da60*/  IMAD.WIDE.U32 R18, R27, -0x326172a9, RZ ;  /* 0xcd9e8d571b127825 */ /* 0x000fca00078e00ff */
[----:B------:R-:W-:Y:S01]  /*1da70*/  LOP3.LUT R54, R24, UR4, R19, 0x96, !PT ;  /* 0x0000000418367c12 */ /* 0x000fe2000f8e9613 */
[----:B------:R-:W-:Y:S01]  /*1da80*/  IMAD.MOV.U32 R24, RZ, RZ, RZ ;  /* 0x000000ffff187224 */ /* 0x000fe200078e00ff */
[----:B------:R-:W-:-:S07]  /*1da90*/  MOV R156, R18 ;  /* 0x00000012009c7202 */ /* 0x000fce0000000f00 */
.L_x_1946:
[----:B------:R-:W-:Y:S05]  /*1daa0*/  BSYNC.RECONVERGENT B0 ;  /* 0x0000000000007941 */ /* 0x000fea0003800200 */
.L_x_1945:
        /* <DEDUP_REMOVED lines=8> */
[----:B------:R-:W-:Y:S02]  /*1db30*/  IMAD.U32 R18, R21, 0x10000, RZ ;  /* 0x0001000015127824 */ /* 0x000fe400078e00ff */
[----:B------:R-:W-:Y:S02]  /*1db40*/  HFMA2 R21, -RZ, RZ, 0, 1.1920928955078125e-07 ;  /* 0x00000002ff157431 */ /* 0x000fe400000001ff */
        /* <DEDUP_REMOVED lines=16> */
.L_x_1952:
        /* <DEDUP_REMOVED lines=12> */
.L_x_1954:
[----:B------:R-:W-:Y:S05]  /*1dd10*/  BSYNC.RECONVERGENT B1 ;  /* 0x0000000000017941 */ /* 0x000fea0003800200 */
.L_x_1953:
        /* <DEDUP_REMOVED lines=62> */
.L_x_1951:
[----:B------:R-:W-:Y:S05]  /*1e100*/  BSYNC.RECONVERGENT B0 ;  /* 0x0000000000007941 */ /* 0x000fea0003800200 */
.L_x_1950:
[----:B------:R-:W-:Y:S01]  /*1e110*/  I2FP.F32.U32 R20, R25 ;  /* 0x0000001900147245 */ /* 0x000fe20000201000 */
[----:B------:R-:W-:Y:S01]  /*1e120*/  IMAD.U32 R19, R19, 0x10000, RZ ;  /* 0x0001000013137824 */ /* 0x000fe200078e00ff */
[----:B------:R-:W-:Y:S01]  /*1e130*/  ISETP.NE.AND P2, PT, R21, 0x1, PT ;  /* 0x000000011500780c */ /* 0x000fe20003f45270 */
[----:B------:R-:W-:Y:S01]  /*1e140*/  BSSY.RECONVERGENT B0, `(.L_x_1955) ;  /* 0x0000062000007945 */ /* 0x000fe20003800200 */
[----:B------:R-:W-:Y:S01]  /*1e150*/  LOP3.LUT R5, R5, 0xfffffffd, RZ, 0xc0, !PT ;  /* 0xfffffffd05057812 */ /* 0x000fe200078ec0ff */
[----:B------:R-:W-:Y:S01]  /*1e160*/  FFMA.FTZ R20, R20, R151, 1.1641532182693481445e-10 ;  /* 0x2f00000014147423 */ /* 0x000fe20000010097 */
[----:B------:R-:W-:Y:S01]  /*1e170*/  FMUL.FTZ R45, R19, R122 ;  /* 0x0000007a132d7220 */ /* 0x000fe20000410000 */
[----:B------:R-:W-:Y:S02]  /*1e180*/  @P1 PRMT R19, R57, 0x7632, R19 ;  /* 0x0000763239131816 */ /* 0x000fe40000000013 */
[----:B------:R-:W-:Y:S02]  /*1e190*/  MOV R25, R156 ;  /* 0x0000009c00197202 */ /* 0x000fe40000000f00 */
[----:B------:R-:W-:Y:S01]  /*1e1a0*/  FSETP.GTU.FTZ.AND P3, PT, R20, R121, PT ;  /* 0x000000791400720b */ /* 0x000fe20003f7c000 */
[----:B------:R-:W-:-:S02]  /*1e1b0*/  @P1 IMAD.U32 R19, R19, 0x10000, RZ ;  /* 0x0001000013131824 */ /* 0x000fc400078e00ff */
[----:B------:R-:W-:Y:S01]  /*1e1c0*/  IMAD.MOV.U32 R20, RZ, RZ, 0x2 ;  /* 0x00000002ff147424 */ /* 0x000fe200078e00ff */
        /* <DEDUP_REMOVED lines=14> */
.L_x_1957:
        /* <DEDUP_REMOVED lines=12> */
.L_x_1959:
[----:B------:R-:W-:Y:S05]  /*1e370*/  BSYNC.RECONVERGENT B1 ;  /* 0x0000000000017941 */ /* 0x000fea0003800200 */
.L_x_1958:
        /* <DEDUP_REMOVED lines=62> */
.L_x_1956:
[----:B------:R-:W-:Y:S05]  /*1e760*/  BSYNC.RECONVERGENT B0 ;  /* 0x0000000000007941 */ /* 0x000fea0003800200 */
.L_x_1955:
        /* <DEDUP_REMOVED lines=24> */
.L_x_1962:
        /* <DEDUP_REMOVED lines=12> */
.L_x_1964:
[----:B------:R-:W-:Y:S05]  /*1e9b0*/  BSYNC.RECONVERGENT B1 ;  /* 0x0000000000017941 */ /* 0x000fea0003800200 */
.L_x_1963:
        /* <DEDUP_REMOVED lines=62> */
.L_x_1961:
[----:B------:R-:W-:Y:S05]  /*1eda0*/  BSYNC.RECONVERGENT B0 ;  /* 0x0000000000007941 */ /* 0x000fea0003800200 */
.L_x_1960:
[----:B------:R-:W-:Y:S01]  /*1edb0*/  I2FP.F32.U32 R20, R25 ;  /* 0x0000001900147245 */ /* 0x000fe20000201000 */
[----:B------:R-:W-:Y:S01]  /*1edc0*/  IMAD.U32 R28, R28, 0x10000, RZ ;  /* 0x000100001c1c7824 */ /* 0x000fe200078e00ff */
[----:B------:R-:W-:Y:S01]  /*1edd0*/  ISETP.NE.AND P4, PT, R26, 0x1, PT ;  /* 0x000000011a00780c */ /* 0x000fe20003f85270 */
[----:B------:R-:W-:Y:S01]  /*1ede0*/  BSSY.RECONVERGENT B0, `(.L_x_1965) ;  /* 0x0000060000007945 */ /* 0x000fe20003800200 */
[----:B------:R-:W-:Y:S02]  /*1edf0*/  IMAD.MOV.U32 R24, RZ, RZ, 0x2 ;  /* 0x00000002ff187424 */ /* 0x000fe400078e00ff */
[----:B------:R-:W-:Y:S01]  /*1ee00*/  FFMA.FTZ R20, R20, R151, 1.1641532182693481445e-10 ;  /* 0x2f00000014147423 */ /* 0x000fe20000010097 */
[----:B------:R-:W-:Y:S01]  /*1ee10*/  FMUL.FTZ R47, R28, R122 ;  /* 0x0000007a1c2f7220 */ /* 0x000fe20000410000 */
[----:B------:R-:W-:-:S03]  /*1ee20*/  IMAD.MOV.U32 R21, RZ, RZ, R156 ;  /* 0x000000ffff157224 */ /* 0x000fc600078e009c */
[----:B------:R-:W-:Y:S02]  /*1ee30*/  FSETP.GTU.FTZ.AND P3, PT, R20, R121, PT ;  /* 0x000000791400720b */ /* 0x000fe40003f7c000 */
[----:B------:R-:W-:Y:S02]  /*1ee40*/  @P1 PRMT R20, R58, 0x7632, R20 ;  /* 0x000076323a141816 */ /* 0x000fe40000000014 */
[----:B------:R-:W-:Y:S02]  /*1ee50*/  FSEL R47, R47, RZ, !P3 ;  /* 0x000000ff2f2f7208 */ /* 0x000fe40005800000 */
        /* <DEDUP_REMOVED lines=13> */
.L_x_1967:
        /* <DEDUP_REMOVED lines=12> */
.L_x_1969:
[----:B------:R-:W-:Y:S05]  /*1eff0*/  BSYNC.RECONVERGENT B1 ;  /* 0x0000000000017941 */ /* 0x000fea0003800200 */
.L_x_1968:
        /* <DEDUP_REMOVED lines=58> */
[----:B------:R-:W-:-:S03]  /*1f3a0*/  IMAD.WIDE.U32 R24, R29, -0x326172a9, RZ ;  /* 0xcd9e8d571d187825 */ /* 0x000fc600078e00ff */
[----:B------:R-:W-:Y:S01]  /*1f3b0*/  MOV R156, R24 ;  /* 0x00000018009c7202 */ /* 0x000fe20000000f00 */
[----:B------:R-:W-:Y:S01]  /*1f3c0*/  IMAD.MOV.U32 R24, RZ, RZ, RZ ;  /* 0x000000ffff187224 */ /* 0x000fe200078e00ff */
[----:B------:R-:W-:-:S07]  /*1f3d0*/  LOP3.LUT R54, R26, UR4, R25, 0x96, !PT ;  /* 0x000000041a367c12 */ /* 0x000fce000f8e9619 */
.L_x_1966:
[----:B------:R-:W-:Y:S05]  /*1f3e0*/  BSYNC.RECONVERGENT B0 ;  /* 0x0000000000007941 */ /* 0x000fea0003800200 */
.L_x_1965:
        /* <DEDUP_REMOVED lines=24> */
.L_x_1972:
        /* <DEDUP_REMOVED lines=12> */
.L_x_1974:
[----:B------:R-:W-:Y:S05]  /*1f630*/  BSYNC.RECONVERGENT B1 ;  /* 0x0000000000017941 */ /* 0x000fea0003800200 */
.L_x_1973:
        /* <DEDUP_REMOVED lines=62> */
.L_x_1971:
[----:B------:R-:W-:Y:S05]  /*1fa20*/  BSYNC.RECONVERGENT B0 ;  /* 0x0000000000007941 */ /* 0x000fea0003800200 */
.L_x_1970:
        /* <DEDUP_REMOVED lines=8> */
[----:B------:R-:W-:Y:S02]  /*1fab0*/  @P1 IMAD.U32 R21, R21, 0x10000, RZ ;  /* 0x0001000015151824 */ /* 0x000fe400078e00ff */
[----:B------:R-:W-:Y:S02]  /*1fac0*/  FSEL R49, R49, RZ, !P5 ;  /* 0x000000ff31317208 */ /* 0x000fe40006800000 */
[----:B------:R-:W-:-:S03]  /*1fad0*/  PLOP3.LUT P5, PT, P5, PT, PT, 0x8, 0x80 ;  /* 0x000000000080781c */ /* 0x000fc60002fae170 */
[----:B------:R-:W-:Y:S01]  /*1fae0*/  @P1 FADD.FTZ R49, R49, R21 ;  /* 0x0000001531311221 */ /* 0x000fe20000010000 */
[----:B------:R-:W-:-:S04]  /*1faf0*/  PRMT R21, R18, 0x5410, R19 ;  /* 0x0000541012157816 */ /* 0x000fc80000000013 */
[----:B------:R-:W-:-:S04]  /*1fb00*/  F2FP.BF16.F32.PACK_AB R24, RZ, R49 ;  /* 0x00000031ff18723e */ /* 0x000fc800000010ff */
[----:B------:R-:W-:-:S07]  /*1fb10*/  PRMT R23, R23, 0x5410, R24 ;  /* 0x0000541017177816 */ /* 0x000fce0000000018 */
.L_x_1934:
[----:B------:R-:W-:Y:S01]  /*1fb20*/  IMAD.WIDE.U32 R18, R16, 0x10, R170 ;  /* 0x0000001010127825 */ /* 0x000fe200078e00aa */
[----:B------:R-:W-:Y:S02]  /*1fb30*/  SEL R14, RZ, 0x10000, !P4 ;  /* 0x00010000ff0e7807 */ /* 0x000fe40006000000 */
[----:B------:R-:W-:Y:S02]  /*1fb40*/  SEL R17, RZ, 0x100, !P3 ;  /* 0x00000100ff117807 */ /* 0x000fe40005800000 */
[----:B------:R0:W-:Y:S01]  /*1fb50*/  STG.E.128 desc[UR8][R18.64], R20 ;  /* 0x0000001412007986 */ /* 0x0001e2000c101d08 */
[C---:B------:R-:W-:Y:S02]  /*1fb60*/  LOP3.LUT P4, RZ, R5.reuse, 0x4, RZ, 0xc0, !PT ;  /* 0x0000000405ff7812 */ /* 0x040fe4000788c0ff */
[C---:B------:R-:W-:Y:S02]  /*1fb70*/  LOP3.LUT P3, RZ, R5.reuse, 0x2, RZ, 0xc0, !PT ;  /* 0x0000000205ff7812 */ /* 0x040fe4000786c0ff */
[----:B------:R-:W-:-:S02]  /*1fb80*/  LOP3.LUT P6, RZ, R5, 0x10, RZ, 0xc0, !PT ;  /* 0x0000001005ff7812 */ /* 0x000fc400078cc0ff */
[----:B0-----:R-:W-:Y:S01]  /*1fb90*/  SEL R18, RZ, 0x1000000, !P5 ;  /* 0x01000000ff127807 */ /* 0x001fe20006800000 */
[----:B------:R-:W-:Y:S01]  /*1fba0*/  IMAD.WIDE.U32 R20, R16, 0x8, R168 ;  /* 0x0000000810147825 */ /* 0x000fe200078e00a8 */
[----:B------:R-:W-:Y:S02]  /*1fbb0*/  LOP3.LUT P5, RZ, R5, 0x8, RZ, 0xc0, !PT ;  /* 0x0000000805ff7812 */ /* 0x000fe400078ac0ff */
[----:B------:R-:W-:Y:S02]  /*1fbc0*/  LOP3.LUT R18, R17, R18, R14, 0xfe, !PT ;  /* 0x0000001211127212 */ /* 0x000fe400078efe0e */
[----:B------:R-:W-:Y:S02]  /*1fbd0*/  SEL R14, RZ, 0x1000000, !P3 ;  /* 0x01000000ff0e7807 */ /* 0x000fe40005800000 */
[----:B------:R-:W-:Y:S02]  /*1fbe0*/  SEL R17, RZ, 0x10000, !P4 ;  /* 0x00010000ff117807 */ /* 0x000fe40006000000 */
[----:B------:R-:W-:-:S04]  /*1fbf0*/  SEL R19, RZ, 0x100, !P5 ;  /* 0x00000100ff137807 */ /* 0x000fc80006800000 */
[----:B------:R-:W-:Y:S02]  /*1fc00*/  LOP3.LUT R14, R19, R14, R17, 0xfe, !PT ;  /* 0x0000000e130e7212 */ /* 0x000fe400078efe11 */
[----:B------:R-:W-:Y:S02]  /*1fc10*/  SEL R19, RZ, 0x1, !P2 ;  /* 0x00000001ff137807 */ /* 0x000fe40005000000 */
[----:B------:R-:W-:Y:S02]  /*1fc20*/  SEL R17, RZ, 0x1, !P6 ;  /* 0x00000001ff117807 */ /* 0x000fe40007000000 */
[----:B------:R-:W-:Y:S02]  /*1fc30*/  LOP3.LUT R19, R18, R19, RZ, 0xfc, !PT ;  /* 0x0000001312137212 */ /* 0x000fe400078efcff */
[----:B------:R-:W-:-:S05]  /*1fc40*/  LOP3.LUT R18, R14, R17, RZ, 0xfc, !PT ;  /* 0x000000110e127212 */ /* 0x000fca00078efcff */
[----:B------:R0:W-:Y:S01]  /*1fc50*/  STG.E.64 desc[UR8][R20.64], R18 ;  /* 0x0000001214007986 */ /* 0x0001e2000c101b08 */
[----:B------:R-:W-:Y:S05]  /*1fc60*/  @!P0 BRA `(.L_x_1975) ;  /* 0x0000000000508947 */ /* 0x000fea0003800000 */
[----:B------:R-:W-:Y:S01]  /*1fc70*/  IMAD.U32 R14, R12, 0x10000, RZ ;  /* 0x000100000c0e7824 */ /* 0x000fe200078e00ff */
[----:B------:R-:W-:Y:S02]  /*1fc80*/  LOP3.LUT R17, R13, 0xffff, RZ, 0xc0, !PT ;  /* 0x0000ffff0d117812 */ /* 0x000fe400078ec0ff */
[----:B0-----:R-:W-:Y:S02]  /*1fc90*/  LOP3.LUT R18, R9, 0xff, RZ, 0xc0, !PT ;  /* 0x000000ff09127812 */ /* 0x001fe400078ec0ff */
[----:B------:R-:W-:Y:S02]  /*1fca0*/  LOP3.LUT R14, R14, 0xff0000, RZ, 0xc0, !PT ;  /* 0x00ff00000e0e7812 */ /* 0x000fe400078ec0ff */
[----:B------:R-:W-:Y:S01]  /*1fcb0*/  LOP3.LUT R20, R8, 0xff, RZ, 0xc0, !PT ;  /* 0x000000ff08147812 */ /* 0x000fe200078ec0ff */
[----:B------:R-:W-:Y:S01]  /*1fcc0*/  IMAD.WIDE.U32 R18, R18, 0x1000000, RZ ;  /* 0x0100000012127825 */ /* 0x000fe200078e00ff */
[----:B------:R-:W-:Y:S02]  /*1fcd0*/  PRMT R14, R14, 0x4210, R17 ;  /* 0x000042100e0e7816 */ /* 0x000fe40000000011 */
[----:B------:R-:W-:Y:S01]  /*1fce0*/  PRMT R17, R11, 0x7104, RZ ;  /* 0x000071040b117816 */ /* 0x000fe200000000ff */
[----:B------:R-:W-:Y:S01]  /*1fcf0*/  IMAD.WIDE.U32 R20, R20, 0x10000, RZ ;  /* 0x0001000014147825 */ /* 0x000fe200078e00ff */
[----:B------:R-:W-:-:S02]  /*1fd00*/  LOP3.LUT R22, R7, 0xff, RZ, 0xc0, !PT ;  /* 0x000000ff07167812 */ /* 0x000fc400078ec0ff */
[----:B------:R-:W-:-:S03]  /*1fd10*/  LOP3.LUT R14, R14, 0xff00, R17, 0xf8, !PT ;  /* 0x0000ff000e0e7812 */ /* 0x000fc600078ef811 */
[----:B------:R-:W-:Y:S01]  /*1fd20*/  IMAD.WIDE.U32 R22, R22, 0x100, RZ ;  /* 0x0000010016167825 */ /* 0x000fe200078e00ff */
[----:B------:R-:W-:-:S04]  /*1fd30*/  LOP3.LUT R14, R14, 0xff, R10, 0xf8, !PT ;  /* 0x000000ff0e0e7812 */ /* 0x000fc800078ef80a */
[----:B------:R-:W-:Y:S02]  /*1fd40*/  LOP3.LUT R19, R21, R14, R19, 0xfe, !PT ;  /* 0x0000000e15137212 */ /* 0x000fe400078efe13 */
[----:B------:R-:W-:Y:S02]  /*1fd50*/  LOP3.LUT R18, R22, R18, R20, 0xfe, !PT ;  /* 0x0000001216127212 */ /* 0x000fe400078efe14 */
[----:B------:R-:W0:Y:S01]  /*1fd60*/  LDC.64 R20, c[0x0][0x3b8] ;  /* 0x0000ee00ff147b82 */ /* 0x000e220000000a00 */
[----:B------:R-:W-:Y:S02]  /*1fd70*/  LOP3.LUT R19, R19, R23, RZ, 0xfc, !PT ;  /* 0x0000001713137212 */ /* 0x000fe400078efcff */
[----:B------:R-:W-:Y:S01]  /*1fd80*/  LOP3.LUT R18, R18, 0xff, R6, 0xf8, !PT ;  /* 0x000000ff12127812 */ /* 0x000fe200078ef806 */
[----:B0-----:R-:W-:-:S05]  /*1fd90*/  IMAD.WIDE.U32 R20, R16, 0x8, R20 ;  /* 0x0000000810147825 */ /* 0x001fca00078e0014 */
[----:B------:R1:W-:Y:S02]  /*1fda0*/  STG.E.64 desc[UR8][R20.64], R18 ;  /* 0x0000001214007986 */ /* 0x0003e4000c101b08 */
.L_x_1975:
[----:B01----:R-:W0:Y:S01]  /*1fdb0*/  @P1 LDC.64 R18, c[0x0][0x3a0] ;  /* 0x0000e800ff121b82 */ /* 0x003e220000000a00 */
[----:B------:R-:W-:-:S07]  /*1fdc0*/  IADD3 R14, PT, PT, R55, 0x60, RZ ;  /* 0x00000060370e7810 */ /* 0x000fce0007ffe0ff */
        /* <DEDUP_REMOVED lines=10> */
[----:B------:R-:W-:Y:S02]  /*1fe70*/  IMAD.MOV.U32 R9, RZ, RZ, 0x2 ;  /* 0x00000002ff097424 */ /* 0x000fe400078e00ff */
[----:B------:R-:W-:Y:S02]  /*1fe80*/  IMAD.MOV.U32 R6, RZ, RZ, R156 ;  /* 0x000000ffff067224 */ /* 0x000fe400078e009c */
[----:B------:R-:W-:-:S07]  /*1fe90*/  IMAD.MOV.U32 R36, RZ, RZ, R15 ;  /* 0x000000ffff247224 */ /* 0x000fce00078e000f */
[----:B------:R-:W-:Y:S05]  /*1fea0*/  @!P2 BRA `(.L_x_1978) ;  /* 0x000000040054a947 */ /* 0x000fea0003800000 */
[----:B------:R-:W-:-:S13]  /*1feb0*/  ISETP.NE.AND P2, PT, R28, 0x3, PT ;  /* 0x000000031c00780c */ /* 0x000fda0003f45270 */
[----:B------:R-:W-:Y:S05]  /*1fec0*/  @!P2 BRA `(.L_x_1979) ;  /* 0x000000000020a947 */ /* 0x000fea0003800000 */
[----:B------:R-:W-:-:S13]  /*1fed0*/  ISETP.NE.AND P2, PT, R28, 0x2, PT ;  /* 0x000000021c00780c */ /* 0x000fda0003f45270 */
[----:B------:R-:W-:Y:S01]  /*1fee0*/  @!P2 MOV R9, 0x3 ;  /* 0x000000030009a802 */ /* 0x000fe20000000f00 */
[--C-:B------:R-:W-:Y:S01]  /*1fef0*/  @!P2 IMAD.MOV.U32 R36, RZ, RZ, R15.reuse ;  /* 0x000000ffff24a224 */ /* 0x100fe200078e000f */
[----:B------:R-:W-:Y:S01]  /*1ff00*/  @!P2 MOV R6, R53 ;  /* 0x000000350006a202 */ /* 0x000fe20000000f00 */
[----:B------:R-:W-:Y:S02]  /*1ff10*/  @P2 VIADD R9, R28, 0x1 ;  /* 0x000000011c092836 */ /* 0x000fe40000000000 */
[----:B------:R-:W-:Y:S02]  /*1ff20*/  @P2 IMAD.MOV.U32 R36, RZ, RZ, R15 ;  /* 0x000000ffff242224 */ /* 0x000fe400078e000f */
[----:B------:R-:W-:Y:S01]  /*1ff30*/  @P2 IMAD.MOV.U32 R6, RZ, RZ, R54 ;  /* 0x000000ffff062224 */ /* 0x000fe200078e0036 */
[----:B------:R-:W-:Y:S06]  /*1ff40*/  BRA `(.L_x_1978) ;  /* 0x00000004002c7947 */ /* 0x000fec0003800000 */
.L_x_1979:
        /* <DEDUP_REMOVED lines=12> */
.L_x_1981:
[----:B------:R-:W-:Y:S05]  /*20010*/  BSYNC.RECONVERGENT B1 ;  /* 0x0000000000017941 */ /* 0x000fea0003800200 */
.L_x_1980:
        /* <DEDUP_REMOVED lines=53> */
[----:B------:R-:W-:-:S03]  /*20370*/  HFMA2 R9, -RZ, RZ, 0, 0 ;  /* 0x00000000ff097431 */ /* 0x000fc600000001ff */
[----:B------:R-:W-:-:S04]  /*20380*/  IMAD.WIDE.U32 R6, R6, -0x2daee0ad, RZ ;  /* 0xd2511f5306067825 */ /* 0x000fc800078e00ff */
[----:B------:R-:W-:Y:S01]  /*20390*/  IMAD.MOV.U32 R36, RZ, RZ, R6 ;  /* 0x000000ffff247224 */ /* 0x000fe200078e0006 */
[----:B------:R-:W-:Y:S01]  /*203a0*/  LOP3.LUT R53, R10, UR4, R7, 0x96, !PT ;  /* 0x000000040a357c12 */ /* 0x000fe2000f8e9607 */
[----:B------:R-:W-:Y:S01]  /*203b0*/  UIADD3 UR4, UPT, UPT, UR10, -0x700cb87f, URZ ;  /* 0x8ff347810a047890 */ /* 0x000fe2000fffe0ff */
[----:B------:R-:W-:-:S04]  /*203c0*/  IMAD.WIDE.U32 R6, R11, -0x326172a9, RZ ;  /* 0xcd9e8d570b067825 */ /* 0x000fc800078e00ff */
[----:B------:R-:W-:Y:S01]  /*203d0*/  IMAD.MOV.U32 R156, RZ, RZ, R6 ;  /* 0x000000ffff9c7224 */ /* 0x000fe200078e0006 */
[----:B------:R-:W-:Y:S01]  /*203e0*/  LOP3.LUT R54, R8, UR4, R7, 0x96, !PT ;  /* 0x0000000408367c12 */ /* 0x000fe2000f8e9607 */
[----:B------:R-:W-:-:S07]  /*203f0*/  IMAD.MOV.U32 R6, RZ, RZ, R15 ;  /* 0x000000ffff067224 */ /* 0x000fce00078e000f */
.L_x_1978:
[----:B------:R-:W-:Y:S05]  /*20400*/  BSYNC.RECONVERGENT B0 ;  /* 0x0000000000007941 */ /* 0x000fea0003800200 */
.L_x_1977:
[----:B------:R-:W-:Y:S01]  /*20410*/  I2FP.F32.U32 R6, R6 ;  /* 0x0000000600067245 */ /* 0x000fe20000201000 */
[----:B------:R-:W-:Y:S01]  /*20420*/  BSSY.RECONVERGENT B0, `(.L_x_1982) ;  /* 0x0000061000007945 */ /* 0x000fe20003800200 */
[----:B------:R-:W-:Y:S01]  /*20430*/  ISETP.NE.AND P3, PT, R9, 0x1, PT ;  /* 0x000000010900780c */ /* 0x000fe20003f65270 */
[----:B------:R-:W-:Y:S01]  /*20440*/  IMAD.MOV.U32 R8, RZ, RZ, 0x2 ;  /* 0x00000002ff087424 */ /* 0x000fe200078e00ff */
[----:B------:R-:W-:Y:S01]  /*20450*/  LOP3.LUT R5, R5, 0xffffffef, RZ, 0xc0, !PT ;  /* 0xffffffef05057812 */ /* 0x000fe200078ec0ff */
[----:B------:R-:W-:Y:S01]  /*20460*/  FFMA.FTZ R6, R6, R151, 1.1641532182693481445e-10 ;  /* 0x2f00000006067423 */ /* 0x000fe20000010097 */
[----:B-----5:R-:W-:Y:S01]  /*20470*/  PRMT R7, R24, 0x7632, R7 ;  /* 0x0000763218077816 */ /* 0x020fe20000000007 */
[----:B------:R-:W-:-:S03]  /*20480*/  IMAD.MOV.U32 R11, RZ, RZ, R156 ;  /* 0x000000ffff0b7224 */ /* 0x000fc600078e009c */
        /* <DEDUP_REMOVED lines=15> */
.L_x_1984:
        /* <DEDUP_REMOVED lines=12> */
.L_x_1986:
[----:B------:R-:W-:Y:S05]  /*20640*/  BSYNC.RECONVERGENT B1 ;  /* 0x0000000000017941 */ /* 0x000fea0003800200 */
.L_x_1985:
        /* <DEDUP_REMOVED lines=62> */
.L_x_1983:
[----:B------:R-:W-:Y:S05]  /*20a30*/  BSYNC.RECONVERGENT B0 ;  /* 0x0000000000007941 */ /* 0x000fea0003800200 */
.L_x_1982:
        /* <DEDUP_REMOVED lines=25> */
.L_x_1989:
        /* <DEDUP_REMOVED lines=12> */
.L_x_1991:
[----:B------:R-:W-:Y:S05]  /*20c90*/  BSYNC.RECONVERGENT B1 ;  /* 0x0000000000017941 */ /* 0x000fea0003800200 */
.L_x_1990:
        /* <DEDUP_REMOVED lines=62> */
.L_x_1988:
[----:B------:R-:W-:Y:S05]  /*21080*/  BSYNC.RECONVERGENT B0 ;  /* 0x0000000000007941 */ /* 0x000fea0003800200 */
.L_x_1987:
        /* <DEDUP_REMOVED lines=22> */
.L_x_1994:
        /* <DEDUP_REMOVED lines=12> */
.L_x_1996:
[----:B------:R-:W-:Y:S05]  /*212b0*/  BSYNC.RECONVERGENT B1 ;  /* 0x0000000000017941 */ /* 0x000fea0003800200 */
.L_x_1995:
        /* <DEDUP_REMOVED lines=62> */
.L_x_1993:
[----:B------:R-:W-:Y:S05]  /*216a0*/  BSYNC.RECONVERGENT B0 ;  /* 0x0000000000007941 */ /* 0x000fea0003800200 */
.L_x_1992:
[----:B------:R-:W-:Y:S01]  /*216b0*/  I2FP.F32.U32 R9, R11 ;  /* 0x0000000b00097245 */ /* 0x000fe20000201000 */
[----:B------:R-:W-:Y:S01]  /*216c0*/  BSSY.RECONVERGENT B0, `(.L_x_1997) ;  /* 0x0000065000007945 */ /* 0x000fe20003800200 */
[----:B------:R-:W-:Y:S01]  /*216d0*/  ISETP.NE.AND P3, PT, R8, 0x1, PT ;  /* 0x000000010800780c */ /* 0x000fe20003f65270 */
[----:B------:R-:W-:Y:S01]  /*216e0*/  IMAD.MOV.U32 R11, RZ, RZ, R156 ;  /* 0x000000ffff0b7224 */ /* 0x000fe200078e009c */
        /* <DEDUP_REMOVED lines=10> */
[----:B-1----:R-:W-:Y:S01]  /*21790*/  @P1 FADD.FTZ R18, R7, R9 ;  /* 0x0000000907121221 */ /* 0x002fe20000010000 */
        /* <DEDUP_REMOVED lines=12> */
.L_x_1999:
        /* <DEDUP_REMOVED lines=12> */
.L_x_2001:
[----:B------:R-:W-:Y:S05]  /*21920*/  BSYNC.RECONVERGENT B1 ;  /* 0x0000000000017941 */ /* 0x000fea0003800200 */
.L_x_2000:
        /* <DEDUP_REMOVED lines=62> */
.L_x_1998:
[----:B------:R-:W-:Y:S05]  /*21d10*/  BSYNC.RECONVERGENT B0 ;  /* 0x0000000000007941 */ /* 0x000fea0003800200 */
.L_x_1997:
        /* <DEDUP_REMOVED lines=23> */
.L_x_2004:
        /* <DEDUP_REMOVED lines=12> */
.L_x_2006:
[----:B------:R-:W-:Y:S05]  /*21f50*/  BSYNC.RECONVERGENT B1 ;  /* 0x0000000000017941 */ /* 0x000fea0003800200 */
.L_x_2005:
        /* <DEDUP_REMOVED lines=62> */
.L_x_2003:
[----:B------:R-:W-:Y:S05]  /*22340*/  BSYNC.RECONVERGENT B0 ;  /* 0x0000000000007941 */ /* 0x000fea0003800200 */
.L_x_2002:
        /* <DEDUP_REMOVED lines=25> */
.L_x_2009:
        /* <DEDUP_REMOVED lines=12> */
.L_x_2011:
[----:B------:R-:W-:Y:S05]  /*225a0*/  BSYNC.RECONVERGENT B1 ;  /* 0x0000000000017941 */ /* 0x000fea0003800200 */
.L_x_2010:
        /* <DEDUP_REMOVED lines=62> */
.L_x_2008:
[----:B------:R-:W-:Y:S05]  /*22990*/  BSYNC.RECONVERGENT B0 ;  /* 0x0000000000007941 */ /* 0x000fea0003800200 */
.L_x_2007:
        /* <DEDUP_REMOVED lines=22> */
.L_x_2014:
        /* <DEDUP_REMOVED lines=12> */
.L_x_2016:
[----:B------:R-:W-:Y:S05]  /*22bc0*/  BSYNC.RECONVERGENT B1 ;  /* 0x0000000000017941 */ /* 0x000fea0003800200 */
.L_x_2015:
        /* <DEDUP_REMOVED lines=62> */
.L_x_2013:
[----:B------:R-:W-:Y:S05]  /*22fb0*/  BSYNC.RECONVERGENT B0 ;  /* 0x0000000000007941 */ /* 0x000fea0003800200 */
.L_x_2012:
        /* <DEDUP_REMOVED lines=27> */
.L_x_2019:
        /* <DEDUP_REMOVED lines=12> */
.L_x_2021:
[----:B------:R-:W-:Y:S05]  /*23230*/  BSYNC.RECONVERGENT B1 ;  /* 0x0000000000017941 */ /* 0x000fea0003800200 */
.L_x_2020:
        /* <DEDUP_REMOVED lines=62> */
.L_x_2018:
[----:B------:R-:W-:Y:S05]  /*23620*/  BSYNC.RECONVERGENT B0 ;  /* 0x0000000000007941 */ /* 0x000fea0003800200 */
.L_x_2017:
        /* <DEDUP_REMOVED lines=21> */
.L_x_2024:
        /* <DEDUP_REMOVED lines=12> */
.L_x_2026:
[----:B------:R-:W-:Y:S05]  /*23840*/  BSYNC.RECONVERGENT B1 ;  /* 0x0000000000017941 */ /* 0x000fea0003800200 */
.L_x_2025:
        /* <DEDUP_REMOVED lines=62> */
.L_x_2023:
[----:B------:R-:W-:Y:S05]  /*23c30*/  BSYNC.RECONVERGENT B0 ;  /* 0x0000000000007941 */ /* 0x000fea0003800200 */
.L_x_2022:
[----:B------:R-:W-:Y:S01]  /*23c40*/  I2FP.F32.U32 R12, R12 ;  /* 0x0000000c000c7245 */ /* 0x000fe20000201000 */
[----:B------:R-:W-:Y:S01]  /*23c50*/  IMAD.U32 R21, R62, 0x10000, RZ ;  /* 0x000100003e157824 */ /* 0x000fe200078e00ff */
        /* <DEDUP_REMOVED lines=24> */
.L_x_2029:
        /* <DEDUP_REMOVED lines=12> */
.L_x_2031:
[----:B------:R-:W-:Y:S05]  /*23ea0*/  BSYNC.RECONVERGENT B1 ;  /* 0x0000000000017941 */ /* 0x000fea0003800200 */
.L_x_2030:
        /* <DEDUP_REMOVED lines=62> */
.L_x_2028:
[----:B------:R-:W-:Y:S05]  /*24290*/  BSYNC.RECONVERGENT B0 ;  /* 0x0000000000007941 */ /* 0x000fea0003800200 */
.L_x_2027:
        /* <DEDUP_REMOVED lines=20> */
.L_x_2034:
        /* <DEDUP_REMOVED lines=12> */
.L_x_2036:
[----:B------:R-:W-:Y:S05]  /*244a0*/  BSYNC.RECONVERGENT B1 ;  /* 0x0000000000017941 */ /* 0x000fea0003800200 */
.L_x_2035:
        /* <DEDUP_REMOVED lines=62> */
.L_x_2033:
[----:B------:R-:W-:Y:S05]  /*24890*/  BSYNC.RECONVERGENT B0 ;  /* 0x0000000000007941 */ /* 0x000fea0003800200 */
.L_x_2032:
        /* <DEDUP_REMOVED lines=27> */
.L_x_2039:
        /* <DEDUP_REMOVED lines=12> */
.L_x_2041:
[----:B------:R-:W-:Y:S05]  /*24b10*/  BSYNC.RECONVERGENT B1 ;  /* 0x0000000000017941 */ /* 0x000fea0003800200 */
.L_x_2040:
        /* <DEDUP_REMOVED lines=62> */
.L_x_2038:
[----:B------:R-:W-:Y:S05]  /*24f00*/  BSYNC.RECONVERGENT B0 ;  /* 0x0000000000007941 */ /* 0x000fea0003800200 */
.L_x_2037:
        /* <DEDUP_REMOVED lines=21> */
.L_x_2044:
        /* <DEDUP_REMOVED lines=12> */
.L_x_2046:
[----:B------:R-:W-:Y:S05]  /*25120*/  BSYNC.RECONVERGENT B1 ;  /* 0x0000000000017941 */ /* 0x000fea0003800200 */
.L_x_2045:
        /* <DEDUP_REMOVED lines=62> */
.L_x_2043:
[----:B------:R-:W-:Y:S05]  /*25510*/  BSYNC.RECONVERGENT B0 ;  /* 0x0000000000007941 */ /* 0x000fea0003800200 */
.L_x_2042:
        /* <DEDUP_REMOVED lines=26> */
.L_x_2049:
        /* <DEDUP_REMOVED lines=12> */
.L_x_2051:
[----:B------:R-:W-:Y:S05]  /*25780*/  BSYNC.RECONVERGENT B1 ;  /* 0x0000000000017941 */ /* 0x000fea0003800200 */
.L_x_2050:
        /* <DEDUP_REMOVED lines=62> */
.L_x_2048:
[----:B------:R-:W-:Y:S05]  /*25b70*/  BSYNC.RECONVERGENT B0 ;  /* 0x0000000000007941 */ /* 0x000fea0003800200 */
.L_x_2047:
        /* <DEDUP_REMOVED lines=20> */
.L_x_2054:
        /* <DEDUP_REMOVED lines=15> */
.L_x_2056:
[----:B------:R-:W-:Y:S05]  /*25db0*/  BSYNC.RECONVERGENT B1 ;  /* 0x0000000000017941 */ /* 0x000fea0003800200 */
.L_x_2055:
        /* <DEDUP_REMOVED lines=62> */
.L_x_2053:
[----:B------:R-:W-:Y:S05]  /*261a0*/  BSYNC.RECONVERGENT B0 ;  /* 0x0000000000007941 */ /* 0x000fea0003800200 */
.L_x_2052:
        /* <DEDUP_REMOVED lines=10> */
[----:B------:R-:W-:Y:S01]  /*26250*/  FADD.FTZ R27, R24, R27 ;  /* 0x0000001b181b7221 */ /* 0x000fe20000010000 */
        /* <DEDUP_REMOVED lines=9> */
.L_x_1976:
        /* <DEDUP_REMOVED lines=16> */
.L_x_2060:
        /* <DEDUP_REMOVED lines=12> */
.L_x_2062:
[----:B------:R-:W-:Y:S05]  /*264b0*/  BSYNC.RECONVERGENT B1 ;  /* 0x0000000000017941 */ /* 0x000fea0003800200 */
.L_x_2061:
        /* <DEDUP_REMOVED lines=62> */
.L_x_2059:
[----:B------:R-:W-:Y:S05]  /*268a0*/  BSYNC.RECONVERGENT B0 ;  /* 0x0000000000007941 */ /* 0x000fea0003800200 */
.L_x_2058:
        /* <DEDUP_REMOVED lines=8> */
[C---:B-----5:R-:W-:Y:S02]  /*26930*/  SHF.L.U32 R15, R24.reuse, 0x10, RZ ;  /* 0x00000010180f7819 */ /* 0x060fe400000006ff */
        /* <DEDUP_REMOVED lines=17> */
.L_x_2065:
        /* <DEDUP_REMOVED lines=12> */
.L_x_2067:
[----:B------:R-:W-:Y:S05]  /*26b10*/  BSYNC.RECONVERGENT B1 ;  /* 0x0000000000017941 */ /* 0x000fea0003800200 */
.L_x_2066:
        /* <DEDUP_REMOVED lines=62> */
.L_x_2064:
[----:B------:R-:W-:Y:S05]  /*26f00*/  BSYNC.RECONVERGENT B0 ;  /* 0x0000000000007941 */ /* 0x000fea0003800200 */
.L_x_2063:
[----:B------:R-:W-:Y:S01]  /*26f10*/  I2FP.F32.U32 R18, R21 ;  /* 0x0000001500127245 */ /* 0x000fe20000201000 */
[----:B------:R-:W-:Y:S01]  /*26f20*/  BSSY.RECONVERGENT B0, `(.L_x_2068) ;  /* 0x0000064000007945 */ /* 0x000fe20003800200 */
[----:B------:R-:W-:Y:S01]  /*26f30*/  ISETP.NE.AND P3, PT, R22, 0x1, PT ;  /* 0x000000011600780c */ /* 0x000fe20003f65270 */
[----:B------:R-:W-:Y:S01]  /*26f40*/  IMAD.MOV.U32 R20, RZ, RZ, 0x2 ;  /* 0x00000002ff147424 */ /* 0x000fe200078e00ff */
[----:B------:R-:W-:Y:S01]  /*26f50*/  @P1 PRMT R19, R56, 0x7632, R19 ;  /* 0x0000763238131816 */ /* 0x000fe20000000013 */
[----:B------:R-:W-:Y:S01]  /*26f60*/  FFMA.FTZ R18, R18, R151, 1.1641532182693481445e-10 ;  /* 0x2f00000012127423 */ /* 0x000fe20000010097 */
[----:B------:R-:W-:Y:S02]  /*26f70*/  LOP3.LUT R5, R5, 0xfffffff7, RZ, 0xc0, !PT ;  /* 0xfffffff705057812 */ /* 0x000fe400078ec0ff */
[----:B------:R-:W-:Y:S02]  /*26f80*/  @P1 SHF.L.U32 R19, R19, 0x10, RZ ;  /* 0x0000001013131819 */ /* 0x000fe400000006ff */
[----:B------:R-:W-:Y:S01]  /*26f90*/  FSETP.GTU.FTZ.AND P2, PT, R18, R121, PT ;  /* 0x000000791200720b */ /* 0x000fe20003f5c000 */
[----:B------:R-:W-:-:S04]  /*26fa0*/  IMAD.U32 R18, R24, 0x10000, RZ ;  /* 0x0001000018127824 */ /* 0x000fc800078e00ff */
[----:B------:R-:W-:-:S05]  /*26fb0*/  FMUL.FTZ R18, R18, R122 ;  /* 0x0000007a12127220 */ /* 0x000fca0000410000 */
[----:B------:R-:W-:Y:S02]  /*26fc0*/  FSEL R18, R18, RZ, !P2 ;  /* 0x000000ff12127208 */ /* 0x000fe40005000000 */
        /* <DEDUP_REMOVED lines=14> */
.L_x_2070:
        /* <DEDUP_REMOVED lines=12> */
.L_x_2072:
[----:B------:R-:W-:Y:S05]  /*27170*/  BSYNC.RECONVERGENT B1 ;  /* 0x0000000000017941 */ /* 0x000fea0003800200 */
.L_x_2071:
        /* <DEDUP_REMOVED lines=62> */
.L_x_2069:
[----:B------:R-:W-:Y:S05]  /*27560*/  BSYNC.RECONVERGENT B0 ;  /* 0x0000000000007941 */ /* 0x000fea0003800200 */
.L_x_2068:
[----:B------:R-:W-:Y:S01]  /*27570*/  I2FP.F32.U32 R19, R19 ;  /* 0x0000001300137245 */ /* 0x000fe20000201000 */
[----:B------:R-:W-:Y:S01]  /*27580*/  @P1 IMAD.U32 R21, R57, 0x10000, RZ ;  /* 0x0001000039151824 */ /* 0x000fe200078e00ff */
[----:B------:R-:W-:Y:S01]  /*27590*/  ISETP.NE.AND P3, PT, R20, 0x1, PT ;  /* 0x000000011400780c */ /* 0x000fe20003f65270 */
[----:B------:R-:W-:Y:S01]  /*275a0*/  BSSY.RECONVERGENT B0, `(.L_x_2073) ;  /* 0x0000062000007945 */ /* 0x000fe20003800200 */
[----:B------:R-:W-:Y:S01]  /*275b0*/  LOP3.LUT R5, R5, 0xfffffffb, RZ, 0xc0, !PT ;  /* 0xfffffffb05057812 */ /* 0x000fe200078ec0ff */
[----:B------:R-:W-:Y:S01]  /*275c0*/  FFMA.FTZ R19, R19, R151, 1.1641532182693481445e-10 ;  /* 0x2f00000013137423 */ /* 0x000fe20000010097 */
[----:B------:R-:W-:Y:S01]  /*275d0*/  HFMA2 R24, -RZ, RZ, 0, 1.1920928955078125e-07 ;  /* 0x00000002ff187431 */ /* 0x000fe200000001ff */
[----:B------:R-:W-:Y:S01]  /*275e0*/  PRMT R30, R25, 0x7632, R30 ;  /* 0x00007632191e7816 */ /* 0x000fe2000000001e */
[----:B------:R-:W-:Y:S02]  /*275f0*/  IMAD.MOV.U32 R23, RZ, RZ, R156 ;  /* 0x000000ffff177224 */ /* 0x000fe400078e009c */
[----:B------:R-:W-:Y:S01]  /*27600*/  FSETP.GTU.FTZ.AND P2, PT, R19, R121, PT ;  /* 0x000000791300720b */ /* 0x000fe20003f5c000 */
[----:B------:R-:W-:-:S04]  /*27610*/  IMAD.U32 R19, R25, 0x10000, RZ ;  /* 0x0001000019137824 */ /* 0x000fc800078e00ff */
[----:B------:R-:W-:-:S05]  /*27620*/  FMUL.FTZ R19, R19, R122 ;  /* 0x0000007a13137220 */ /* 0x000fca0000410000 */
        /* <DEDUP_REMOVED lines=14> */
.L_x_2075:
        /* <DEDUP_REMOVED lines=12> */
.L_x_2077:
[----:B------:R-:W-:Y:S05]  /*277d0*/  BSYNC.RECONVERGENT B1 ;  /* 0x0000000000017941 */ /* 0x000fea0003800200 */
.L_x_2076:
        /* <DEDUP_REMOVED lines=62> */
.L_x_2074:
[----:B------:R-:W-:Y:S05]  /*27bc0*/  BSYNC.RECONVERGENT B0 ;  /* 0x0000000000007941 */ /* 0x000fea0003800200 */
.L_x_2073:
[----:B------:R-:W-:Y:S01]  /*27bd0*/  I2FP.F32.U32 R20, R23 ;  /* 0x0000001700147245 */ /* 0x000fe20000201000 */
[----:B------:R-:W-:Y:S01]  /*27be0*/  BSSY.RECONVERGENT B0, `(.L_x_2078) ;  /* 0x0000064000007945 */ /* 0x000fe20003800200 */
[----:B------:R-:W-:Y:S01]  /*27bf0*/  ISETP.NE.AND P2, PT, R24, 0x1, PT ;  /* 0x000000011800780c */ /* 0x000fe20003f45270 */
[----:B------:R-:W-:Y:S01]  /*27c00*/  IMAD.MOV.U32 R22, RZ, RZ, 0x2 ;  /* 0x00000002ff167424 */ /* 0x000fe200078e00ff */
[----:B------:R-:W-:Y:S01]  /*27c10*/  @P1 PRMT R21, R57, 0x7632, R21 ;  /* 0x0000763239151816 */ /* 0x000fe20000000015 */
[----:B------:R-:W-:Y:S01]  /*27c20*/  FFMA.FTZ R20, R20, R151, 1.1641532182693481445e-10 ;  /* 0x2f00000014147423 */ /* 0x000fe20000010097 */
[----:B------:R-:W-:-:S03]  /*27c30*/  LOP3.LUT R5, R5, 0xfffffffd, RZ, 0xc0, !PT ;  /* 0xfffffffd05057812 */ /* 0x000fc600078ec0ff */
[----:B------:R-:W-:Y:S01]  /*27c40*/  @P1 IMAD.U32 R21, R21, 0x10000, RZ ;  /* 0x0001000015151824 */ /* 0x000fe200078e00ff */
[----:B------:R-:W-:Y:S01]  /*27c50*/  FSETP.GTU.FTZ.AND P3, PT, R20, R121, PT ;  /* 0x000000791400720b */ /* 0x000fe20003f7c000 */
[----:B------:R-:W-:-:S04]  /*27c60*/  IMAD.U32 R20, R30, 0x10000, RZ ;  /* 0x000100001e147824 */ /* 0x000fc800078e00ff */
[----:B------:R-:W-:-:S05]  /*27c70*/  FMUL.FTZ R20, R20, R122 ;  /* 0x0000007a14147220 */ /* 0x000fca0000410000 */
[----:B------:R-:W-:Y:S02]  /*27c80*/  FSEL R20, R20, RZ, !P3 ;  /* 0x000000ff14147208 */ /* 0x000fe40005800000 */
[----:B------:R-:W-:-:S03]  /*27c90*/  PLOP3.LUT P3, PT, P3, PT, PT, 0x8, 0x80 ;  /* 0x000000000080781c */ /* 0x000fc60001f6e170 */
[----:B------:R-:W-:Y:S01]  /*27ca0*/  @P1 FADD.FTZ R20, R20, R21 ;  /* 0x0000001514141221 */ /* 0x000fe20000010000 */
[----:B------:R-:W-:-:S04]  /*27cb0*/  MOV R21, R156 ;  /* 0x0000009c00157202 */ /* 0x000fc80000000f00 */
        /* <DEDUP_REMOVED lines=11> */
.L_x_2080:
        /* <DEDUP_REMOVED lines=12> */
.L_x_2082:
[----:B------:R-:W-:Y:S05]  /*27e30*/  BSYNC.RECONVERGENT B1 ;  /* 0x0000000000017941 */ /* 0x000fea0003800200 */
.L_x_2081:
[----:B------:R-:W-:Y:S01]  /*27e40*/  IMAD.WIDE.U32 R32, R0, -0x2daee0ad, RZ ;  /* 0xd2511f5300207825 */ /* 0x000fe200078e00ff */
[----:B------:R-:W-:Y:S01]  /*27e50*/  UIADD3 UR4, UPT, UPT, UR10, -0x61c88647, URZ ;  /* 0x9e3779b90a047890 */ /* 0x000fe2000fffe0ff */
[----:B------:R-:W-:Y:S02]  /*27e60*/  MOV R21, R36 ;  /* 0x0000002400157202 */ /* 0x000fe40000000f00 */
        /* <DEDUP_REMOVED lines=59> */
.L_x_2079:
[----:B------:R-:W-:Y:S05]  /*28220*/  BSYNC.RECONVERGENT B0 ;  /* 0x0000000000007941 */ /* 0x000fea0003800200 */
.L_x_2078:
[----:B------:R-:W-:Y:S01]  /*28230*/  I2FP.F32.U32 R21, R21 ;  /* 0x0000001500157245 */ /* 0x000fe20000201000 */
[----:B------:R-:W-:Y:S01]  /*28240*/  @P1 IMAD.U32 R23, R58, 0x10000, RZ ;  /* 0x000100003a171824 */ /* 0x000fe200078e00ff */
[----:B------:R-:W-:Y:S01]  /*28250*/  ISETP.NE.AND P3, PT, R22, 0x1, PT ;  /* 0x000000011600780c */ /* 0x000fe20003f65270 */
[----:B------:R-:W-:Y:S01]  /*28260*/  BSSY.RECONVERGENT B0, `(.L_x_2083) ;  /* 0x0000060000007945 */ /* 0x000fe20003800200 */
[----:B------:R-:W-:Y:S01]  /*28270*/  PRMT R24, R26, 0x7632, R24 ;  /* 0x000076321a187816 */ /* 0x000fe20000000018 */
[----:B------:R-:W-:Y:S01]  /*28280*/  FFMA.FTZ R21, R21, R151, 1.1641532182693481445e-10 ;  /* 0x2f00000015157423 */ /* 0x000fe20000010097 */
[----:B------:R-:W-:Y:S02]  /*28290*/  IMAD.MOV.U32 R33, RZ, RZ, 0x2 ;  /* 0x00000002ff217424 */ /* 0x000fe400078e00ff */
[----:B------:R-:W-:Y:S02]  /*282a0*/  IMAD.MOV.U32 R31, RZ, RZ, R156 ;  /* 0x000000ffff1f7224 */ /* 0x000fe400078e009c */
[----:B------:R-:W-:-:S02]  /*282b0*/  FSETP.GTU.FTZ.AND P2, PT, R21, R121, PT ;  /* 0x000000791500720b */ /* 0x000fc40003f5c000 */
[----:B------:R-:W-:-:S05]  /*282c0*/  SHF.L.U32 R21, R26, 0x10, RZ ;  /* 0x000000101a157819 */ /* 0x000fca00000006ff */
[----:B------:R-:W-:-:S05]  /*282d0*/  FMUL.FTZ R21, R21, R122 ;  /* 0x0000007a15157220 */ /* 0x000fca0000410000 */
        /* <DEDUP_REMOVED lines=13> */
.L_x_2085:
        /* <DEDUP_REMOVED lines=12> */
.L_x_2087:
[----:B------:R-:W-:Y:S05]  /*28470*/  BSYNC.RECONVERGENT B1 ;  /* 0x0000000000017941 */ /* 0x000fea0003800200 */
.L_x_2086:
        /* <DEDUP_REMOVED lines=62> */
.L_x_2084:
[----:B------:R-:W-:Y:S05]  /*28860*/  BSYNC.RECONVERGENT B0 ;  /* 0x0000000000007941 */ /* 0x000fea0003800200 */
.L_x_2083:
[----:B------:R-:W-:Y:S01]  /*28870*/  I2FP.F32.U32 R22, R31 ;  /* 0x0000001f00167245 */ /* 0x000fe20000201000 */
[----:B------:R-:W-:Y:S01]  /*28880*/  BSSY.RECONVERGENT B0, `(.L_x_2088) ;  /* 0x0000062000007945 */ /* 0x000fe20003800200 */
[----:B------:R-:W-:Y:S01]  /*28890*/  ISETP.NE.AND P4, PT, R33, 0x1, PT ;  /* 0x000000012100780c */ /* 0x000fe20003f85270 */
[----:B------:R-:W-:Y:S01]  /*288a0*/  IMAD.MOV.U32 R32, RZ, RZ, 0x2 ;  /* 0x00000002ff207424 */ /* 0x000fe200078e00ff */
[----:B------:R-:W-:Y:S01]  /*288b0*/  @P1 PRMT R23, R58, 0x7632, R23 ;  /* 0x000076323a171816 */ /* 0x000fe20000000017 */
[----:B------:R-:W-:-:S03]  /*288c0*/  FFMA.FTZ R22, R22, R151, 1.1641532182693481445e-10 ;  /* 0x2f00000016167423 */ /* 0x000fc60000010097 */
        /* <DEDUP_REMOVED lines=18> */
.L_x_2090:
        /* <DEDUP_REMOVED lines=12> */
.L_x_2092:
[----:B------:R-:W-:Y:S05]  /*28ab0*/  BSYNC.RECONVERGENT B1 ;  /* 0x0000000000017941 */ /* 0x000fea0003800200 */
.L_x_2091:
        /* <DEDUP_REMOVED lines=62> */
.L_x_2089:
[----:B------:R-:W-:Y:S05]  /*28ea0*/  BSYNC.RECONVERGENT B0 ;  /* 0x0000000000007941 */ /* 0x000fea0003800200 */
.L_x_2088:
        /* <DEDUP_REMOVED lines=24> */
.L_x_2095:
        /* <DEDUP_REMOVED lines=12> */
.L_x_2097:
[----:B------:R-:W-:Y:S05]  /*290f0*/  BSYNC.RECONVERGENT B1 ;  /* 0x0000000000017941 */ /* 0x000fea0003800200 */
.L_x_2096:
        /* <DEDUP_REMOVED lines=62> */
.L_x_2094:
[----:B------:R-:W-:Y:S05]  /*294e0*/  BSYNC.RECONVERGENT B0 ;  /* 0x0000000000007941 */ /* 0x000fea0003800200 */
.L_x_2093:
        /* <DEDUP_REMOVED lines=14> */
[----:B------:R-:W-:-:S07]  /*295d0*/  PRMT R31, R27, 0x5410, R31 ;  /* 0x000054101b1f7816 */ /* 0x000fce000000001f */
.L_x_2057:
        /* <DEDUP_REMOVED lines=41> */
.L_x_2098:
        /* <DEDUP_REMOVED lines=26> */
.L_x_2102:
        /* <DEDUP_REMOVED lines=12> */
.L_x_2104:
[----:B------:R-:W-:Y:S05]  /*29ad0*/  BSYNC.RECONVERGENT B1 ;  /* 0x0000000000017941 */ /* 0x000fea0003800200 */
.L_x_2103:
        /* <DEDUP_REMOVED lines=62> */
.L_x_2101:
[----:B------:R-:W-:Y:S05]  /*29ec0*/  BSYNC.RECONVERGENT B0 ;  /* 0x0000000000007941 */ /* 0x000fea0003800200 */
.L_x_2100:
        /* <DEDUP_REMOVED lines=23> */
.L_x_2107:
        /* <DEDUP_REMOVED lines=12> */
.L_x_2109:
[----:B------:R-:W-:Y:S05]  /*2a100*/  BSYNC.RECONVERGENT B1 ;  /* 0x0000000000017941 */ /* 0x000fea0003800200 */
.L_x_2108:
        /* <DEDUP_REMOVED lines=62> */
.L_x_2106:
[----:B------:R-:W-:Y:S05]  /*2a4f0*/  BSYNC.RECONVERGENT B0 ;  /* 0x0000000000007941 */ /* 0x000fea0003800200 */
.L_x_2105:
        /* <DEDUP_REMOVED lines=25> */
.L_x_2112:
        /* <DEDUP_REMOVED lines=12> */
.L_x_2114:
[----:B------:R-:W-:Y:S05]  /*2a750*/  BSYNC.RECONVERGENT B1 ;  /* 0x0000000000017941 */ /* 0x000fea0003800200 */
.L_x_2113:
        /* <DEDUP_REMOVED lines=62> */
.L_x_2111:
[----:B------:R-:W-:Y:S05]  /*2ab40*/  BSYNC.RECONVERGENT B0 ;  /* 0x0000000000007941 */ /* 0x000fea0003800200 */
.L_x_2110:
        /* <DEDUP_REMOVED lines=22> */
.L_x_2117:
        /* <DEDUP_REMOVED lines=12> */
.L_x_2119:
[----:B------:R-:W-:Y:S05]  /*2ad70*/  BSYNC.RECONVERGENT B1 ;  /* 0x0000000000017941 */ /* 0x000fea0003800200 */
.L_x_2118:
        /* <DEDUP_REMOVED lines=62> */
.L_x_2116:
[----:B------:R-:W-:Y:S05]  /*2b160*/  BSYNC.RECONVERGENT B0 ;  /* 0x0000000000007941 */ /* 0x000fea0003800200 */
.L_x_2115:
        /* <DEDUP_REMOVED lines=27> */
.L_x_2122:
        /* <DEDUP_REMOVED lines=12> */
.L_x_2124:
[----:B------:R-:W-:Y:S05]  /*2b3e0*/  BSYNC.RECONVERGENT B1 ;  /* 0x0000000000017941 */ /* 0x000fea0003800200 */
.L_x_2123:
        /* <DEDUP_REMOVED lines=62> */
.L_x_2121:
[----:B------:R-:W-:Y:S05]  /*2b7d0*/  BSYNC.RECONVERGENT B0 ;  /* 0x0000000000007941 */ /* 0x000fea0003800200 */
.L_x_2120:
        /* <DEDUP_REMOVED lines=23> */
.L_x_2127:
        /* <DEDUP_REMOVED lines=12> */
.L_x_2129:
[----:B------:R-:W-:Y:S05]  /*2ba10*/  BSYNC.RECONVERGENT B1 ;  /* 0x0000000000017941 */ /* 0x000fea0003800200 */
.L_x_2128:
        /* <DEDUP_REMOVED lines=62> */
.L_x_2126:
[----:B------:R-:W-:Y:S05]  /*2be00*/  BSYNC.RECONVERGENT B0 ;  /* 0x0000000000007941 */ /* 0x000fea0003800200 */
.L_x_2125:
        /* <DEDUP_REMOVED lines=25> */
.L_x_2132:
        /* <DEDUP_REMOVED lines=12> */
.L_x_2134:
[----:B------:R-:W-:Y:S05]  /*2c060*/  BSYNC.RECONVERGENT B1 ;  /* 0x0000000000017941 */ /* 0x000fea0003800200 */
.L_x_2133:
        /* <DEDUP_REMOVED lines=62> */
.L_x_2131:
[----:B------:R-:W-:Y:S05]  /*2c450*/  BSYNC.RECONVERGENT B0 ;  /* 0x0000000000007941 */ /* 0x000fea0003800200 */
.L_x_2130:
        /* <DEDUP_REMOVED lines=22> */
.L_x_2137:
        /* <DEDUP_REMOVED lines=12> */
.L_x_2139:
[----:B------:R-:W-:Y:S05]  /*2c680*/  BSYNC.RECONVERGENT B1 ;  /* 0x0000000000017941 */ /* 0x000fea0003800200 */
.L_x_2138:
        /* <DEDUP_REMOVED lines=62> */
.L_x_2136:
[----:B------:R-:W-:Y:S05]  /*2ca70*/  BSYNC.RECONVERGENT B0 ;  /* 0x0000000000007941 */ /* 0x000fea0003800200 */
.L_x_2135:
        /* <DEDUP_REMOVED lines=27> */
.L_x_2142:
        /* <DEDUP_REMOVED lines=12> */
.L_x_2144:
[----:B------:R-:W-:Y:S05]  /*2ccf0*/  BSYNC.RECONVERGENT B1 ;  /* 0x0000000000017941 */ /* 0x000fea0003800200 */
.L_x_2143:
        /* <DEDUP_REMOVED lines=62> */
.L_x_2141:
[----:B------:R-:W-:Y:S05]  /*2d0e0*/  BSYNC.RECONVERGENT B0 ;  /* 0x0000000000007941 */ /* 0x000fea0003800200 */
.L_x_2140:
        /* <DEDUP_REMOVED lines=21> */
.L_x_2147:
        /* <DEDUP_REMOVED lines=12> */
.L_x_2149:
[----:B------:R-:W-:Y:S05]  /*2d300*/  BSYNC.RECONVERGENT B1 ;  /* 0x0000000000017941 */ /* 0x000fea0003800200 */
.L_x_2148:
        /* <DEDUP_REMOVED lines=62> */
.L_x_2146:
[----:B------:R-:W-:Y:S05]  /*2d6f0*/  BSYNC.RECONVERGENT B0 ;  /* 0x0000000000007941 */ /* 0x000fea0003800200 */
.L_x_2145:
        /* <DEDUP_REMOVED lines=26> */
.L_x_2152:
        /* <DEDUP_REMOVED lines=12> */
.L_x_2154:
[----:B------:R-:W-:Y:S05]  /*2d960*/  BSYNC.RECONVERGENT B1 ;  /* 0x0000000000017941 */ /* 0x000fea0003800200 */
.L_x_2153:
        /* <DEDUP_REMOVED lines=62> */
.L_x_2151:
[----:B------:R-:W-:Y:S05]  /*2dd50*/  BSYNC.RECONVERGENT B0 ;  /* 0x0000000000007941 */ /* 0x000fea0003800200 */
.L_x_2150:
        /* <DEDUP_REMOVED lines=20> */
.L_x_2157:
        /* <DEDUP_REMOVED lines=12> */
.L_x_2159:
[----:B------:R-:W-:Y:S05]  /*2df60*/  BSYNC.RECONVERGENT B1 ;  /* 0x0000000000017941 */ /* 0x000fea0003800200 */
.L_x_2158:
        /* <DEDUP_REMOVED lines=62> */
.L_x_2156:
[----:B------:R-:W-:Y:S05]  /*2e350*/  BSYNC.RECONVERGENT B0 ;  /* 0x0000000000007941 */ /* 0x000fea0003800200 */
.L_x_2155:
        /* <DEDUP_REMOVED lines=27> */
.L_x_2162:
        /* <DEDUP_REMOVED lines=12> */
.L_x_2164:
[----:B------:R-:W-:Y:S05]  /*2e5d0*/  BSYNC.RECONVERGENT B1 ;  /* 0x0000000000017941 */ /* 0x000fea0003800200 */
.L_x_2163:
        /* <DEDUP_REMOVED lines=62> */
.L_x_2161:
[----:B------:R-:W-:Y:S05]  /*2e9c0*/  BSYNC.RECONVERGENT B0 ;  /* 0x0000000000007941 */ /* 0x000fea0003800200 */
.L_x_2160:
        /* <DEDUP_REMOVED lines=21> */
.L_x_2167:
        /* <DEDUP_REMOVED lines=12> */
.L_x_2169:
[----:B------:R-:W-:Y:S05]  /*2ebe0*/  BSYNC.RECONVERGENT B1 ;  /* 0x0000000000017941 */ /* 0x000fea0003800200 */
.L_x_2168:
        /* <DEDUP_REMOVED lines=62> */
.L_x_2166:
[----:B------:R-:W-:Y:S05]  /*2efd0*/  BSYNC.RECONVERGENT B0 ;  /* 0x0000000000007941 */ /* 0x000fea0003800200 */
.L_x_2165:
        /* <DEDUP_REMOVED lines=26> */
.L_x_2172:
        /* <DEDUP_REMOVED lines=12> */
.L_x_2174:
[----:B------:R-:W-:Y:S05]  /*2f240*/  BSYNC.RECONVERGENT B1 ;  /* 0x0000000000017941 */ /* 0x000fea0003800200 */
.L_x_2173:
        /* <DEDUP_REMOVED lines=62> */
.L_x_2171:
[----:B------:R-:W-:Y:S05]  /*2f630*/  BSYNC.RECONVERGENT B0 ;  /* 0x0000000000007941 */ /* 0x000fea0003800200 */
.L_x_2170:
        /* <DEDUP_REMOVED lines=20> */
.L_x_2177:
        /* <DEDUP_REMOVED lines=15> */
.L_x_2179:
[----:B------:R-:W-:Y:S05]  /*2f870*/  BSYNC.RECONVERGENT B1 ;  /* 0x0000000000017941 */ /* 0x000fea0003800200 */
.L_x_2178:
        /* <DEDUP_REMOVED lines=62> */
.L_x_2176:
[----:B------:R-:W-:Y:S05]  /*2fc60*/  BSYNC.RECONVERGENT B0 ;  /* 0x0000000000007941 */ /* 0x000fea0003800200 */
.L_x_2175:
[----:B------:R-:W-:Y:S02]  /*2fc70*/  I2FP.F32.U32 R35, R35 ;  /* 0x0000002300237245 */ /* 0x000fe40000201000 */
[----:B------:R-:W-:Y:S02]  /*2fc80*/  PRMT R37, R13, 0x5410, R37 ;  /* 0x000054100d257816 */ /* 0x000fe40000000025 */
[----:B------:R-:W-:Y:S01]  /*2fc90*/  PRMT R36, R36, 0x5410, R39 ;  /* 0x0000541024247816 */ /* 0x000fe20000000027 */
[----:B------:R-:W-:Y:S01]  /*2fca0*/  FFMA.FTZ R35, R35, R151, 1.1641532182693481445e-10 ;  /* 0x2f00000023237423 */ /* 0x000fe20000010097 */
[----:B------:R-:W-:-:S04]  /*2fcb0*/  PRMT R38, R34, 0x5410, R38 ;  /* 0x0000541022267816 */ /* 0x000fc80000000026 */
[----:B------:R-:W-:Y:S02]  /*2fcc0*/  FSETP.GTU.FTZ.AND P6, PT, R35, R121, PT ;  /* 0x000000792300720b */ /* 0x000fe40003fdc000 */
[----:B------:R-:W-:Y:S02]  /*2fcd0*/  PRMT R35, R63, 0x7632, R35 ;  /* 0x000076323f237816 */ /* 0x000fe40000000023 */
[----:B------:R-:W-:-:S03]  /*2fce0*/  SEL R51, RZ, 0x1, P6 ;  /* 0x00000001ff337807 */ /* 0x000fc60003000000 */
[----:B------:R-:W-:Y:S01]  /*2fcf0*/  IMAD.U32 R35, R35, 0x10000, RZ ;  /* 0x0001000023237824 */ /* 0x000fe200078e00ff */
[----:B------:R-:W-:-:S03]  /*2fd00*/  PRMT R13, R51, 0x7610, R13 ;  /* 0x00007610330d7816 */ /* 0x000fc6000000000d */
[----:B------:R-:W-:-:S05]  /*2fd10*/  FMUL.FTZ R35, R35, R122 ;  /* 0x0000007a23237220 */ /* 0x000fca0000410000 */
[----:B------:R-:W-:-:S05]  /*2fd20*/  FSEL R35, R35, RZ, !P6 ;  /* 0x000000ff23237208 */ /* 0x000fca0007000000 */
[----:B------:R-:W-:Y:S01]  /*2fd30*/  FADD.FTZ R35, R32, R35 ;  /* 0x0000002320237221 */ /* 0x000fe20000010000 */
[----:B------:R-:W-:-:S05]  /*2fd40*/  @P1 PRMT R32, R59, 0x7632, R32 ;  /* 0x000076323b201816 */ /* 0x000fca0000000020 */
[----:B------:R-:W-:-:S04]  /*2fd50*/  @P1 IMAD.U32 R32, R32, 0x10000, RZ ;  /* 0x0001000020201824 */ /* 0x000fc800078e00ff */
[----:B------:R-:W-:Y:S01]  /*2fd60*/  @P1 FADD.FTZ R32, R35, R32 ;  /* 0x0000002023201221 */ /* 0x000fe20000010000 */
[----:B------:R-:W-:-:S05]  /*2fd70*/  @!P1 IMAD.MOV.U32 R32, RZ, RZ, R35 ;  /* 0x000000ffff209224 */ /* 0x000fca00078e0023 */
[----:B------:R-:W-:-:S04]  /*2fd80*/  F2FP.BF16.F32.PACK_AB R35, RZ, R32 ;  /* 0x00000020ff23723e */ /* 0x000fc800000010ff */
[----:B------:R-:W-:Y:S01]  /*2fd90*/  PRMT R39, R33, 0x5410, R35 ;  /* 0x0000541021277816 */ /* 0x000fe20000000023 */
[----:B------:R-:W-:Y:S06]  /*2fda0*/  BRA `(.L_x_2180) ;  /* 0x0000003000bc7947 */ /* 0x000fec0003800000 */
.L_x_2099:
        /* <DEDUP_REMOVED lines=16> */
.L_x_2183:
        /* <DEDUP_REMOVED lines=12> */
.L_x_2185:
[----:B------:R-:W-:Y:S05]  /*2ff70*/  BSYNC.RECONVERGENT B1 ;  /* 0x0000000000017941 */ /* 0x000fea0003800200 */
.L_x_2184:
        /* <DEDUP_REMOVED lines=62> */
.L_x_2182:
[----:B------:R-:W-:Y:S05]  /*30360*/  BSYNC.RECONVERGENT B0 ;  /* 0x0000000000007941 */ /* 0x000fea0003800200 */
.L_x_2181:
[----:B------:R-:W-:Y:S01]  /*30370*/  I2FP.F32.U32 R25, R25 ;  /* 0x0000001900197245 */ /* 0x000fe20000201000 */
[----:B-----5:R-:W-:Y:S01]  /*30380*/  @P1 IMAD.U32 R27, R56, 0x10000, RZ ;  /* 0x00010000381b1824 */ /* 0x020fe200078e00ff */
[----:B------:R-:W-:Y:S01]  /*30390*/  ISETP.NE.AND P3, PT, R26, 0x1, PT ;  /* 0x000000011a00780c */ /* 0x000fe20003f65270 */
[----:B------:R-:W-:Y:S01]  /*303a0*/  BSSY.RECONVERGENT B0, `(.L_x_2186) ;  /* 0x0000062000007945 */ /* 0x000fe20003800200 */
[----:B------:R-:W-:Y:S01]  /*303b0*/  LOP3.LUT R5, R5, 0xffffffef, RZ, 0xc0, !PT ;  /* 0xffffffef05057812 */ /* 0x000fe200078ec0ff */
[----:B------:R-:W-:Y:S01]  /*303c0*/  FFMA.FTZ R25, R25, R151, 1.1641532182693481445e-10 ;  /* 0x2f00000019197423 */ /* 0x000fe20000010097 */
[----:B------:R-:W-:Y:S02]  /*303d0*/  IMAD.MOV.U32 R30, RZ, RZ, 0x2 ;  /* 0x00000002ff1e7424 */ /* 0x000fe400078e00ff */
[----:B------:R-:W-:Y:S02]  /*303e0*/  IMAD.MOV.U32 R29, RZ, RZ, R156 ;  /* 0x000000ffff1d7224 */ /* 0x000fe400078e009c */
[----:B------:R-:W-:-:S02]  /*303f0*/  FSETP.GTU.FTZ.AND P2, PT, R25, R121, PT ;  /* 0x000000791900720b */ /* 0x000fc40003f5c000 */
[C---:B------:R-:W-:Y:S02]  /*30400*/  SHF.L.U32 R25, R32.reuse, 0x10, RZ ;  /* 0x0000001020197819 */ /* 0x040fe400000006ff */
[----:B------:R-:W-:-:S03]  /*30410*/  PRMT R32, R32, 0x7632, R32 ;  /* 0x0000763220207816 */ /* 0x000fc60000000020 */
        /* <DEDUP_REMOVED lines=15> */
.L_x_2188:
        /* <DEDUP_REMOVED lines=12> */
.L_x_2190:
[----:B------:R-:W-:Y:S05]  /*305d0*/  BSYNC.RECONVERGENT B1 ;  /* 0x0000000000017941 */ /* 0x000fea0003800200 */
.L_x_2189:
        /* <DEDUP_REMOVED lines=62> */
.L_x_2187:
[----:B------:R-:W-:Y:S05]  /*309c0*/  BSYNC.RECONVERGENT B0 ;  /* 0x0000000000007941 */ /* 0x000fea0003800200 */
.L_x_2186:
        /* <DEDUP_REMOVED lines=26> */
.L_x_2193:
        /* <DEDUP_REMOVED lines=12> */
.L_x_2195:
[----:B------:R-:W-:Y:S05]  /*30c30*/  BSYNC.RECONVERGENT B1 ;  /* 0x0000000000017941 */ /* 0x000fea0003800200 */
.L_x_2194:
        /* <DEDUP_REMOVED lines=62> */
.L_x_2192:
[----:B------:R-:W-:Y:S05]  /*31020*/  BSYNC.RECONVERGENT B0 ;  /* 0x0000000000007941 */ /* 0x000fea0003800200 */
.L_x_2191:
        /* <DEDUP_REMOVED lines=26> */
.L_x_2198:
        /* <DEDUP_REMOVED lines=12> */
.L_x_2200:
[----:B------:R-:W-:Y:S05]  /*31290*/  BSYNC.RECONVERGENT B1 ;  /* 0x0000000000017941 */ /* 0x000fea0003800200 */
.L_x_2199:
        /* <DEDUP_REMOVED lines=62> */
.L_x_2197:
[----:B------:R-:W-:Y:S05]  /*31680*/  BSYNC.RECONVERGENT B0 ;  /* 0x0000000000007941 */ /* 0x000fea0003800200 */
.L_x_2196:
        /* <DEDUP_REMOVED lines=26> */
.L_x_2203:
        /* <DEDUP_REMOVED lines=12> */
.L_x_2205:
[----:B------:R-:W-:Y:S05]  /*318f0*/  BSYNC.RECONVERGENT B1 ;  /* 0x0000000000017941 */ /* 0x000fea0003800200 */
.L_x_2204:
        /* <DEDUP_REMOVED lines=62> */
.L_x_2202:
[----:B------:R-:W-:Y:S05]  /*31ce0*/  BSYNC.RECONVERGENT B0 ;  /* 0x0000000000007941 */ /* 0x000fea0003800200 */
.L_x_2201:
        /* <DEDUP_REMOVED lines=24> */
.L_x_2208:
        /* <DEDUP_REMOVED lines=12> */
.L_x_2210:
[----:B------:R-:W-:Y:S05]  /*31f30*/  BSYNC.RECONVERGENT B1 ;  /* 0x0000000000017941 */ /* 0x000fea0003800200 */
.L_x_2209:
        /* <DEDUP_REMOVED lines=62> */
.L_x_2207:
[----:B------:R-:W-:Y:S05]  /*32320*/  BSYNC.RECONVERGENT B0 ;  /* 0x0000000000007941 */ /* 0x000fea0003800200 */
.L_x_2206:
        /* <DEDUP_REMOVED lines=24> */
.L_x_2213:
        /* <DEDUP_REMOVED lines=12> */
.L_x_2215:
[----:B------:R-:W-:Y:S05]  /*32570*/  BSYNC.RECONVERGENT B1 ;  /* 0x0000000000017941 */ /* 0x000fea0003800200 */
.L_x_2214:
        /* <DEDUP_REMOVED lines=62> */
.L_x_2212:
[----:B------:R-:W-:Y:S05]  /*32960*/  BSYNC.RECONVERGENT B0 ;  /* 0x0000000000007941 */ /* 0x000fea0003800200 */
.L_x_2211:
        /* <DEDUP_REMOVED lines=24> */
.L_x_2218:
        /* <DEDUP_REMOVED lines=12> */
.L_x_2220:
[----:B------:R-:W-:Y:S05]  /*32bb0*/  BSYNC.RECONVERGENT B1 ;  /* 0x0000000000017941 */ /* 0x000fea0003800200 */
.L_x_2219:
        /* <DEDUP_REMOVED lines=55> */
[----:B------:R-:W-:Y:S01]  /*32f30*/  IMAD.MOV.U32 R92, RZ, RZ, R40 ;  /* 0x000000ffff5c7224 */ /* 0x000fe200078e0028 */
[----:B------:R-:W-:Y:S01]  /*32f40*/  UIADD3 UR4, UPT, UPT, UR10, -0x700cb87f, URZ ;  /* 0x8ff347810a047890 */ /* 0x000fe2000fffe0ff */
[----:B------:R-:W-:Y:S02]  /*32f50*/  IMAD.MOV.U32 R40, RZ, RZ, R50 ;  /* 0x000000ffff287224 */ /* 0x000fe400078e0032 */
[----:B------:R-:W-:-:S04]  /*32f60*/  IMAD.WIDE.U32 R50, R54, -0x326172a9, RZ ;  /* 0xcd9e8d5736327825 */ /* 0x000fc800078e00ff */
[----:B------:R-:W-:Y:S02]  /*32f70*/  IMAD.MOV.U32 R156, RZ, RZ, R50 ;  /* 0x000000ffff9c7224 */ /* 0x000fe400078e0032 */
[----:B------:R-:W-:Y:S01]  /*32f80*/  HFMA2 R50, -RZ, RZ, 0, 0 ;  /* 0x00000000ff327431 */ /* 0x000fe200000001ff */
[----:B------:R-:W-:-:S07]  /*32f90*/  LOP3.LUT R54, R52, UR4, R51, 0x96, !PT ;  /* 0x0000000434367c12 */ /* 0x000fce000f8e9633 */
.L_x_2217:
[----:B------:R-:W-:Y:S05]  /*32fa0*/  BSYNC.RECONVERGENT B0 ;  /* 0x0000000000007941 */ /* 0x000fea0003800200 */
.L_x_2216:
        /* <DEDUP_REMOVED lines=15> */
.L_x_2180:
        /* <DEDUP_REMOVED lines=41> */
.L_x_2221:
        /* <DEDUP_REMOVED lines=26> */
.L_x_2225:
        /* <DEDUP_REMOVED lines=12> */
.L_x_2227:
[----:B------:R-:W-:Y:S05]  /*33590*/  BSYNC.RECONVERGENT B1 ;  /* 0x0000000000017941 */ /* 0x000fea0003800200 */
.L_x_2226:
        /* <DEDUP_REMOVED lines=62> */
.L_x_2224:
[----:B------:R-:W-:Y:S05]  /*33980*/  BSYNC.RECONVERGENT B0 ;  /* 0x0000000000007941 */ /* 0x000fea0003800200 */
.L_x_2223:
        /* <DEDUP_REMOVED lines=23> */
.L_x_2230:
        /* <DEDUP_REMOVED lines=12> */
.L_x_2232:
[----:B------:R-:W-:Y:S05]  /*33bc0*/  BSYNC.RECONVERGENT B1 ;  /* 0x0000000000017941 */ /* 0x000fea0003800200 */
.L_x_2231:
        /* <DEDUP_REMOVED lines=62> */
.L_x_2229:
[----:B------:R-:W-:Y:S05]  /*33fb0*/  BSYNC.RECONVERGENT B0 ;  /* 0x0000000000007941 */ /* 0x000fea0003800200 */
.L_x_2228:
[----:B------:R-:W-:Y:S01]  /*33fc0*/  I2FP.F32.U32 R9, R11 ;  /* 0x0000000b00097245 */ /* 0x000fe20000201000 */
[----:B------:R-:W-:Y:S01]  /*33fd0*/  BSSY.RECONVERGENT B0, `(.L_x_2233) ;  /* 0x0000063000007945 */ /* 0x000fe20003800200 */
[----:B------:R-:W-:Y:S01]  /*33fe0*/  ISETP.NE.AND P3, PT, R8, 0x1, PT ;  /* 0x000000010800780c */ /* 0x000fe20003f65270 */
[----:B------:R-:W-:Y:S01]  /*33ff0*/  IMAD.MOV.U32 R11, RZ, RZ, R156 ;  /* 0x000000ffff0b7224 */ /* 0x000fe200078e009c */
[----:B-1----:R-:W-:Y:S01]  /*34000*/  @P1 SHF.L.U32 R34, R56, 0x10, RZ ;  /* 0x0000001038221819 */ /* 0x002fe200000006ff */
        /* <DEDUP_REMOVED lines=20> */
.L_x_2235:
        /* <DEDUP_REMOVED lines=12> */
.L_x_2237:
[----:B------:R-:W-:Y:S05]  /*34210*/  BSYNC.RECONVERGENT B1 ;  /* 0x0000000000017941 */ /* 0x000fea0003800200 */
.L_x_2236:
        /* <DEDUP_REMOVED lines=62> */
.L_x_2234:
[----:B------:R-:W-:Y:S05]  /*34600*/  BSYNC.RECONVERGENT B0 ;  /* 0x0000000000007941 */ /* 0x000fea0003800200 */
.L_x_2233:
        /* <DEDUP_REMOVED lines=22> */
.L_x_2240:
        /* <DEDUP_REMOVED lines=12> */
.L_x_2242:
[----:B------:R-:W-:Y:S05]  /*34830*/  BSYNC.RECONVERGENT B1 ;  /* 0x0000000000017941 */ /* 0x000fea0003800200 */
.L_x_2241:
        /* <DEDUP_REMOVED lines=62> */
.L_x_2239:
[----:B------:R-:W-:Y:S05]  /*34c20*/  BSYNC.RECONVERGENT B0 ;  /* 0x0000000000007941 */ /* 0x000fea0003800200 */
.L_x_2238:
        /* <DEDUP_REMOVED lines=27> */
.L_x_2245:
        /* <DEDUP_REMOVED lines=12> */
.L_x_2247:
[----:B------:R-:W-:Y:S05]  /*34ea0*/  BSYNC.RECONVERGENT B1 ;  /* 0x0000000000017941 */ /* 0x000fea0003800200 */
.L_x_2246:
        /* <DEDUP_REMOVED lines=62> */
.L_x_2244:
[----:B------:R-:W-:Y:S05]  /*35290*/  BSYNC.RECONVERGENT B0 ;  /* 0x0000000000007941 */ /* 0x000fea0003800200 */
.L_x_2243:
        /* <DEDUP_REMOVED lines=23> */
.L_x_2250:
        /* <DEDUP_REMOVED lines=12> */
.L_x_2252:
[----:B------:R-:W-:Y:S05]  /*354d0*/  BSYNC.RECONVERGENT B1 ;  /* 0x0000000000017941 */ /* 0x000fea0003800200 */
.L_x_2251:
        /* <DEDUP_REMOVED lines=62> */
.L_x_2249:
[----:B------:R-:W-:Y:S05]  /*358c0*/  BSYNC.RECONVERGENT B0 ;  /* 0x0000000000007941 */ /* 0x000fea0003800200 */
.L_x_2248:
        /* <DEDUP_REMOVED lines=25> */
.L_x_2255:
        /* <DEDUP_REMOVED lines=12> */
.L_x_2257:
[----:B------:R-:W-:Y:S05]  /*35b20*/  BSYNC.RECONVERGENT B1 ;  /* 0x0000000000017941 */ /* 0x000fea0003800200 */
.L_x_2256:
        /* <DEDUP_REMOVED lines=62> */
.L_x_2254:
[----:B------:R-:W-:Y:S05]  /*35f10*/  BSYNC.RECONVERGENT B0 ;  /* 0x0000000000007941 */ /* 0x000fea0003800200 */
.L_x_2253:
        /* <DEDUP_REMOVED lines=22> */
.L_x_2260:
        /* <DEDUP_REMOVED lines=12> */
.L_x_2262:
[----:B------:R-:W-:Y:S05]  /*36140*/  BSYNC.RECONVERGENT B1 ;  /* 0x0000000000017941 */ /* 0x000fea0003800200 */
.L_x_2261:
        /* <DEDUP_REMOVED lines=62> */
.L_x_2259:
[----:B------:R-:W-:Y:S05]  /*36530*/  BSYNC.RECONVERGENT B0 ;  /* 0x0000000000007941 */ /* 0x000fea0003800200 */
.L_x_2258:
        /* <DEDUP_REMOVED lines=27> */
.L_x_2265:
        /* <DEDUP_REMOVED lines=12> */
.L_x_2267:
[----:B------:R-:W-:Y:S05]  /*367b0*/  BSYNC.RECONVERGENT B1 ;  /* 0x0000000000017941 */ /* 0x000fea0003800200 */
.L_x_2266:
        /* <DEDUP_REMOVED lines=62> */
.L_x_2264:
[----:B------:R-:W-:Y:S05]  /*36ba0*/  BSYNC.RECONVERGENT B0 ;  /* 0x0000000000007941 */ /* 0x000fea0003800200 */
.L_x_2263:
        /* <DEDUP_REMOVED lines=21> */
.L_x_2270:
        /* <DEDUP_REMOVED lines=12> */
.L_x_2272:
[----:B------:R-:W-:Y:S05]  /*36dc0*/  BSYNC.RECONVERGENT B1 ;  /* 0x0000000000017941 */ /* 0x000fea0003800200 */
.L_x_2271:
        /* <DEDUP_REMOVED lines=62> */
.L_x_2269:
[----:B------:R-:W-:Y:S05]  /*371b0*/  BSYNC.RECONVERGENT B0 ;  /* 0x0000000000007941 */ /* 0x000fea0003800200 */
.L_x_2268:
        /* <DEDUP_REMOVED lines=26> */
.L_x_2275:
        /* <DEDUP_REMOVED lines=12> */
.L_x_2277:
[----:B------:R-:W-:Y:S05]  /*37420*/  BSYNC.RECONVERGENT B1 ;  /* 0x0000000000017941 */ /* 0x000fea0003800200 */
.L_x_2276:
        /* <DEDUP_REMOVED lines=62> */
.L_x_2274:
[----:B------:R-:W-:Y:S05]  /*37810*/  BSYNC.RECONVERGENT B0 ;  /* 0x0000000000007941 */ /* 0x000fea0003800200 */
.L_x_2273:
        /* <DEDUP_REMOVED lines=20> */
.L_x_2280:
        /* <DEDUP_REMOVED lines=12> */
.L_x_2282:
[----:B------:R-:W-:Y:S05]  /*37a20*/  BSYNC.RECONVERGENT B1 ;  /* 0x0000000000017941 */ /* 0x000fea0003800200 */
.L_x_2281:
        /* <DEDUP_REMOVED lines=62> */
.L_x_2279:
[----:B------:R-:W-:Y:S05]  /*37e10*/  BSYNC.RECONVERGENT B0 ;  /* 0x0000000000007941 */ /* 0x000fea0003800200 */
.L_x_2278:
        /* <DEDUP_REMOVED lines=27> */
.L_x_2285:
        /* <DEDUP_REMOVED lines=12> */
.L_x_2287:
[----:B------:R-:W-:Y:S05]  /*38090*/  BSYNC.RECONVERGENT B1 ;  /* 0x0000000000017941 */ /* 0x000fea0003800200 */
.L_x_2286:
[----:B------:R-:W-:Y:S01]  /*380a0*/  IMAD.WIDE.U32 R114, R0, -0x2daee0ad, RZ ;  /* 0xd2511f5300727825 */ /* 0x000fe200078e00ff */
[----:B------:R-:W-:-:S03]  /*380b0*/  UIADD3 UR4, UPT, UPT, UR10, -0x61c88647, URZ ;  /* 0x9e3779b90a047890 */ /* 0x000fc6000fffe0ff */
[----:B------:R-:W-:Y:S02]  /*380c0*/  HFMA2 R109, -RZ, RZ, 0, 0 ;  /* 0x00000000ff6d7431 */ /* 0x000fe400000001ff */
        /* <DEDUP_REMOVED lines=48> */
[----:B------:R-:W-:Y:S01]  /*383d0*/  IMAD.WIDE.U32 R112, R40, -0x326172a9, RZ ;  /* 0xcd9e8d5728707825 */ /* 0x000fe200078e00ff */
[----:B------:R-:W-:-:S04]  /*383e0*/  MOV R40, R52 ;  /* 0x0000003400287202 */ /* 0x000fc80000000f00 */
        /* <DEDUP_REMOVED lines=9> */
.L_x_2284:
[----:B------:R-:W-:Y:S05]  /*38480*/  BSYNC.RECONVERGENT B0 ;  /* 0x0000000000007941 */ /* 0x000fea0003800200 */
.L_x_2283:
[----:B------:R-:W-:Y:S01]  /*38490*/  I2FP.F32.U32 R12, R40 ;  /* 0x00000028000c7245 */ /* 0x000fe20000201000 */
[----:B------:R-:W-:Y:S01]  /*384a0*/  BSSY.RECONVERGENT B0, `(.L_x_2288) ;  /* 0x000005f000007945 */ /* 0x000fe20003800200 */
[----:B------:R-:W-:Y:S01]  /*384b0*/  ISETP.NE.AND P5, PT, R109, 0x1, PT ;  /* 0x000000016d00780c */ /* 0x000fe20003fa5270 */
[----:B------:R-:W-:Y:S01]  /*384c0*/  IMAD.MOV.U32 R110, RZ, RZ, 0x2 ;  /* 0x00000002ff6e7424 */ /* 0x000fe200078e00ff */
[----:B------:R-:W-:Y:S01]  /*384d0*/  PRMT R50, R95, 0x7632, R50 ;  /* 0x000076325f327816 */ /* 0x000fe20000000032 */
[----:B------:R-:W-:Y:S01]  /*384e0*/  FFMA.FTZ R12, R12, R151, 1.1641532182693481445e-10 ;  /* 0x2f0000000c0c7423 */ /* 0x000fe20000010097 */
[----:B------:R-:W-:-:S04]  /*384f0*/  MOV R40, R156 ;  /* 0x0000009c00287202 */ /* 0x000fc80000000f00 */
        /* <DEDUP_REMOVED lines=14> */
.L_x_2290:
        /* <DEDUP_REMOVED lines=12> */
.L_x_2292:
[----:B------:R-:W-:Y:S05]  /*386a0*/  BSYNC.RECONVERGENT B1 ;  /* 0x0000000000017941 */ /* 0x000fea0003800200 */
.L_x_2291:
        /* <DEDUP_REMOVED lines=62> */
.L_x_2289:
[----:B------:R-:W-:Y:S05]  /*38a90*/  BSYNC.RECONVERGENT B0 ;  /* 0x0000000000007941 */ /* 0x000fea0003800200 */
.L_x_2288:
[----:B------:R-:W-:Y:S01]  /*38aa0*/  I2FP.F32.U32 R40, R40 ;  /* 0x0000002800287245 */ /* 0x000fe20000201000 */
[----:B------:R-:W-:Y:S01]  /*38ab0*/  IMAD.U32 R95, R63, 0x10000, RZ ;  /* 0x000100003f5f7824 */ /* 0x000fe200078e00ff */
[----:B------:R-:W-:Y:S01]  /*38ac0*/  BSSY.RECONVERGENT B0, `(.L_x_2293) ;  /* 0x0000063000007945 */ /* 0x000fe20003800200 */
[----:B------:R-:W-:Y:S02]  /*38ad0*/  IMAD.MOV.U32 R111, RZ, RZ, 0x2 ;  /* 0x00000002ff6f7424 */ /* 0x000fe400078e00ff */
[----:B------:R-:W-:Y:S01]  /*38ae0*/  FFMA.FTZ R40, R40, R151, 1.1641532182693481445e-10 ;  /* 0x2f00000028287423 */ /* 0x000fe20000010097 */
[----:B------:R-:W-:Y:S01]  /*38af0*/  FMUL.FTZ R95, R95, R122 ;  /* 0x0000007a5f5f7220 */ /* 0x000fe20000410000 */
[----:B------:R-:W-:-:S03]  /*38b00*/  IMAD.MOV.U32 R109, RZ, RZ, R156 ;  /* 0x000000ffff6d7224 */ /* 0x000fc600078e009c */
        /* <DEDUP_REMOVED lines=19> */
.L_x_2295:
[----:B------:R-:W-:Y:S01]  /*38c40*/  VIADD R0, R0, 0x1 ;  /* 0x0000000100007836 */ /* 0x000fe20000000000 */
[----:B------:R-:W-:Y:S04]  /*38c50*/  BSSY.RECONVERGENT B1, `(.L_x_2296) ;  /* 0x000000b000017945 */ /* 0x000fe80003800200 */
        /* <DEDUP_REMOVED lines=10> */
.L_x_2297:
[----:B------:R-:W-:Y:S05]  /*38d00*/  BSYNC.RECONVERGENT B1 ;  /* 0x0000000000017941 */ /* 0x000fea0003800200 */
.L_x_2296:
        /* <DEDUP_REMOVED lines=62> */
.L_x_2294:
[----:B------:R-:W-:Y:S05]  /*390f0*/  BSYNC.RECONVERGENT B0 ;  /* 0x0000000000007941 */ /* 0x000fea0003800200 */
.L_x_2293:
        /* <DEDUP_REMOVED lines=20> */
.L_x_2300:
        /* <DEDUP_REMOVED lines=15> */
.L_x_2302:
[----:B------:R-:W-:Y:S05]  /*39330*/  BSYNC.RECONVERGENT B1 ;  /* 0x0000000000017941 */ /* 0x000fea0003800200 */
.L_x_2301:
        /* <DEDUP_REMOVED lines=62> */
.L_x_2299:
[----:B------:R-:W-:Y:S05]  /*39720*/  BSYNC.RECONVERGENT B0 ;  /* 0x0000000000007941 */ /* 0x000fea0003800200 */
.L_x_2298:
[----:B------:R-:W-:Y:S02]  /*39730*/  I2FP.F32.U32 R109, R109 ;  /* 0x0000006d006d7245 */ /* 0x000fe40000201000 */
[----:B------:R-:W-:Y:S02]  /*39740*/  PRMT R93, R13, 0x5410, R93 ;  /* 0x000054100d5d7816 */ /* 0x000fe4000000005d */
[----:B------:R-:W-:Y:S01]  /*39750*/  PRMT R94, R94, 0x5410, R108 ;  /* 0x000054105e5e7816 */ /* 0x000fe2000000006c */
[----:B------:R-:W-:Y:S01]  /*39760*/  FFMA.FTZ R109, R109, R151, 1.1641532182693481445e-10 ;  /* 0x2f0000006d6d7423 */ /* 0x000fe20000010097 */
[----:B------:R-:W-:-:S04]  /*39770*/  PRMT R92, R51, 0x5410, R92 ;  /* 0x00005410335c7816 */ /* 0x000fc8000000005c */
[----:B------:R-:W-:Y:S02]  /*39780*/  FSETP.GTU.FTZ.AND P6, PT, R109, R121, PT ;  /* 0x000000796d00720b */ /* 0x000fe40003fdc000 */
[----:B------:R-:W-:Y:S02]  /*39790*/  PRMT R109, R63, 0x7632, R109 ;  /* 0x000076323f6d7816 */ /* 0x000fe4000000006d */
[----:B------:R-:W-:Y:S02]  /*397a0*/  SEL R111, RZ, 0x1, P6 ;  /* 0x00000001ff6f7807 */ /* 0x000fe40003000000 */
[----:B------:R-:W-:Y:S02]  /*397b0*/  SHF.L.U32 R109, R109, 0x10, RZ ;  /* 0x000000106d6d7819 */ /* 0x000fe400000006ff */
        /* <DEDUP_REMOVED lines=11> */
.L_x_2222:
[----:B------:R-:W-:Y:S01]  /*39870*/  ISETP.NE.AND P2, PT, R50, 0x1, PT ;  /* 0x000000013200780c */ /* 0x000fe20003f45270 */
[----:B------:R-:W-:Y:S01]  /*39880*/  BSSY.RECONVERGENT B0, `(.L_x_2304) ;  /* 0x000005a000007945 */ /* 0x000fe20003800200 */
[----:B-1----:R-:W-:Y:S02]  /*39890*/  HFMA2 R37, -RZ, RZ, 0, 1.1920928955078125e-07 ;  /* 0x00000002ff257431 */ /* 0x002fe400000001ff */
        /* <DEDUP_REMOVED lines=13> */
.L_x_2306:
[----:B------:R-:W-:Y:S01]  /*39970*/  IADD3 R0, PT, PT, R0, 0x1, RZ ;  /* 0x0000000100007810 */ /* 0x000fe20007ffe0ff */
[----:B------:R-:W-:Y:S03]  /*39980*/  BSSY.RECONVERGENT B1, `(.L_x_2307) ;  /* 0x000000b000017945 */ /* 0x000fe60003800200 */
[----:B------:R-:W-:-:S13]  /*39990*/  ISETP.NE.AND P2, PT, R0, RZ, PT ;  /* 0x000000ff0000720c */ /* 0x000fda0003f45270 */
        /* <DEDUP_REMOVED lines=9> */
.L_x_2308:
[----:B------:R-:W-:Y:S05]  /*39a30*/  BSYNC.RECONVERGENT B1 ;  /* 0x0000000000017941 */ /* 0x000fea0003800200 */
.L_x_2307:
        /* <DEDUP_REMOVED lines=53> */
[----:B------:R-:W-:-:S03]  /*39d90*/  IMAD.MOV.U32 R37, RZ, RZ, RZ ;  /* 0x000000ffff257224 */ /* 0x000fc600078e00ff */
[----:B------:R-:W-:-:S04]  /*39da0*/  IMAD.WIDE.U32 R34, R34, -0x2daee0ad, RZ ;  /* 0xd2511f5322227825 */ /* 0x000fc800078e00ff */
[----:B------:R-:W-:Y:S01]  /*39db0*/  IMAD.MOV.U32 R52, RZ, RZ, R34 ;  /* 0x000000ffff347224 */ /* 0x000fe200078e0022 */
[----:B------:R-:W-:Y:S01]  /*39dc0*/  LOP3.LUT R53, R38, UR4, R35, 0x96, !PT ;  /* 0x0000000426357c12 */ /* 0x000fe2000f8e9623 */
[----:B------:R-:W-:Y:S01]  /*39dd0*/  UIADD3 UR4, UPT, UPT, UR10, -0x700cb87f, URZ ;  /* 0x8ff347810a047890 */ /* 0x000fe2000fffe0ff */
[----:B------:R-:W-:-:S04]  /*39de0*/  IMAD.WIDE.U32 R34, R39, -0x326172a9, RZ ;  /* 0xcd9e8d5727227825 */ /* 0x000fc800078e00ff */
[----:B------:R-:W-:Y:S01]  /*39df0*/  IMAD.MOV.U32 R156, RZ, RZ, R34 ;  /* 0x000000ffff9c7224 */ /* 0x000fe200078e0022 */
[----:B------:R-:W-:Y:S02]  /*39e00*/  LOP3.LUT R54, R36, UR4, R35, 0x96, !PT ;  /* 0x0000000424367c12 */ /* 0x000fe4000f8e9623 */
[----:B------:R-:W-:-:S07]  /*39e10*/  MOV R34, R40 ;  /* 0x0000002800227202 */ /* 0x000fce0000000f00 */
.L_x_2305:
[----:B------:R-:W-:Y:S05]  /*39e20*/  BSYNC.RECONVERGENT B0 ;  /* 0x0000000000007941 */ /* 0x000fea0003800200 */
.L_x_2304:
[----:B------:R-:W-:Y:S01]  /*39e30*/  I2FP.F32.U32 R34, R34 ;  /* 0x0000002200227245 */ /* 0x000fe20000201000 */
[----:B------:R-:W-:Y:S01]  /*39e40*/  BSSY.RECONVERGENT B0, `(.L_x_2309) ;  /* 0x0000064000007945 */ /* 0x000fe20003800200 */
[----:B------:R-:W-:Y:S01]  /*39e50*/  ISETP.NE.AND P3, PT, R37, 0x1, PT ;  /* 0x000000012500780c */ /* 0x000fe20003f65270 */
[----:B------:R-:W-:Y:S01]  /*39e60*/  IMAD.MOV.U32 R36, RZ, RZ, 0x2 ;  /* 0x00000002ff247424 */ /* 0x000fe200078e00ff */
[----:B-----5:R-:W-:Y:S01]  /*39e70*/  @P1 SHF.L.U32 R35, R56, 0x10, RZ ;  /* 0x0000001038231819 */ /* 0x020fe200000006ff */
[----:B------:R-:W-:Y:S01]  /*39e80*/  FFMA.FTZ R34, R34, R151, 1.1641532182693481445e-10 ;  /* 0x2f00000022227423 */ /* 0x000fe20000010097 */
[----:B------:R-:W-:Y:S01]  /*39e90*/  LOP3.LUT R5, R5, 0xffffffef, RZ, 0xc0, !PT ;  /* 0xffffffef05057812 */ /* 0x000fe200078ec0ff */
[----:B------:R-:W-:-:S03]  /*39ea0*/  IMAD.MOV.U32 R39, RZ, RZ, R156 ;  /* 0x000000ffff277224 */ /* 0x000fc600078e009c */
[----:B------:R-:W-:Y:S01]  /*39eb0*/  FSETP.GTU.FTZ.AND P2, PT, R34, R121, PT ;  /* 0x000000792200720b */ /* 0x000fe20003f5c000 */
[----:B------:R-:W-:-:S04]  /*39ec0*/  IMAD.U32 R34, R92, 0x10000, RZ ;  /* 0x000100005c227824 */ /* 0x000fc800078e00ff */
[----:B------:R-:W-:-:S05]  /*39ed0*/  FMUL.FTZ R34, R34, R122 ;  /* 0x0000007a22227220 */ /* 0x000fca0000410000 */
[----:B------:R-:W-:Y:S02]  /*39ee0*/  FSEL R34, R34, RZ, !P2 ;  /* 0x000000ff22227208 */ /* 0x000fe40005000000 */
[----:B------:R-:W-:-:S03]  /*39ef0*/  PLOP3.LUT P2, PT, P2, PT, PT, 0x8, 0x80 ;  /* 0x000000000080781c */ /* 0x000fc6000174e170 */
[----:B------:R-:W-:Y:S01]  /*39f00*/  @P1 FADD.FTZ R34, R35, R34 ;  /* 0x0000002223221221 */ /* 0x000fe20000010000 */
[----:B------:R-:W-:-:S04]  /*39f10*/  PRMT R35, R92, 0x7632, R35 ;  /* 0x000076325c237816 */ /* 0x000fc80000000023 */
[----:B------:R-:W-:-:S05]  /*39f20*/  F2FP.BF16.F32.PACK_AB R51, RZ, R34 ;  /* 0x00000022ff33723e */ /* 0x000fca00000010ff */
        /* <DEDUP_REMOVED lines=10> */
.L_x_2311:
        /* <DEDUP_REMOVED lines=12> */
.L_x_2313:
[----:B------:R-:W-:Y:S05]  /*3a090*/  BSYNC.RECONVERGENT B1 ;  /* 0x0000000000017941 */ /* 0x000fea0003800200 */
.L_x_2312:
        /* <DEDUP_REMOVED lines=62> */
.L_x_2310:
[----:B------:R-:W-:Y:S05]  /*3a480*/  BSYNC.RECONVERGENT B0 ;  /* 0x0000000000007941 */ /* 0x000fea0003800200 */
.L_x_2309:
        /* <DEDUP_REMOVED lines=8> */
[----:B------:R-:W-:Y:S02]  /*3a510*/  MOV R39, R156 ;  /* 0x0000009c00277202 */ /* 0x000fe40000000f00 */
[----:B------:R-:W-:-:S02]  /*3a520*/  FSETP.GTU.FTZ.AND P2, PT, R37, R121, PT ;  /* 0x000000792500720b */ /* 0x000fc40003f5c000 */
[----:B------:R-:W-:Y:S02]  /*3a530*/  @P1 PRMT R37, R56, 0x7632, R37 ;  /* 0x0000763238251816 */ /* 0x000fe40000000025 */
[----:B------:R-:W-:Y:S02]  /*3a540*/  FSEL R35, R35, RZ, !P2 ;  /* 0x000000ff23237208 */ /* 0x000fe40005000000 */
[----:B------:R-:W-:Y:S01]  /*3a550*/  PLOP3.LUT P2, PT, P2, PT, PT, 0x8, 0x80 ;  /* 0x000000000080781c */ /* 0x000fe2000174e170 */
[----:B------:R-:W-:-:S04]  /*3a560*/  @P1 IMAD.U32 R37, R37, 0x10000, RZ ;  /* 0x0001000025251824 */ /* 0x000fc800078e00ff */
[----:B------:R-:W-:-:S05]  /*3a570*/  @P1 FADD.FTZ R35, R35, R37 ;  /* 0x0000002523231221 */ /* 0x000fca0000010000 */
[----:B------:R-:W-:-:S03]  /*3a580*/  F2FP.BF16.F32.PACK_AB R92, RZ, R35 ;  /* 0x00000023ff5c723e */ /* 0x000fc600000010ff */
        /* <DEDUP_REMOVED lines=10> */
.L_x_2316:
        /* <DEDUP_REMOVED lines=12> */
.L_x_2318:
[----:B------:R-:W-:Y:S05]  /*3a6f0*/  BSYNC.RECONVERGENT B1 ;  /* 0x0000000000017941 */ /* 0x000fea0003800200 */
.L_x_2317:
        /* <DEDUP_REMOVED lines=61> */
[----:B------:R-:W-:-:S07]  /*3aad0*/  LOP3.LUT R54, R38, UR4, R37, 0x96, !PT ;  /* 0x0000000426367c12 */ /* 0x000fce000f8e9625 */
.L_x_2315:
[----:B------:R-:W-:Y:S05]  /*3aae0*/  BSYNC.RECONVERGENT B0 ;  /* 0x0000000000007941 */ /* 0x000fea0003800200 */
.L_x_2314:
[----:B------:R-:W-:Y:S01]  /*3aaf0*/  I2FP.F32.U32 R36, R39 ;  /* 0x0000002700247245 */ /* 0x000fe20000201000 */
[----:B------:R-:W-:Y:S01]  /*3ab00*/  @P1 IMAD.U32 R37, R57, 0x10000, RZ ;  /* 0x0001000039251824 */ /* 0x000fe200078e00ff */
[----:B------:R-:W-:Y:S01]  /*3ab10*/  ISETP.NE.AND P3, PT, R50, 0x1, PT ;  /* 0x000000013200780c */ /* 0x000fe20003f65270 */
[----:B------:R-:W-:Y:S01]  /*3ab20*/  BSSY.RECONVERGENT B0, `(.L_x_2319) ;  /* 0x0000062000007945 */ /* 0x000fe20003800200 */
[----:B------:R-:W-:Y:S01]  /*3ab30*/  LOP3.LUT R5, R5, 0xfffffffb, RZ, 0xc0, !PT ;  /* 0xfffffffb05057812 */ /* 0x000fe200078ec0ff */
[----:B------:R-:W-:Y:S01]  /*3ab40*/  FFMA.FTZ R36, R36, R151, 1.1641532182693481445e-10 ;  /* 0x2f00000024247423 */ /* 0x000fe20000010097 */
[----:B------:R-:W-:Y:S02]  /*3ab50*/  HFMA2 R38, -RZ, RZ, 0, 1.1920928955078125e-07 ;  /* 0x00000002ff267431 */ /* 0x000fe400000001ff */
[----:B------:R-:W-:Y:S02]  /*3ab60*/  IMAD.MOV.U32 R40, RZ, RZ, R156 ;  /* 0x000000ffff287224 */ /* 0x000fe400078e009c */
        /* <DEDUP_REMOVED lines=18> */
.L_x_2321:
        /* <DEDUP_REMOVED lines=12> */
.L_x_2323:
[----:B------:R-:W-:Y:S05]  /*3ad50*/  BSYNC.RECONVERGENT B1 ;  /* 0x0000000000017941 */ /* 0x000fea0003800200 */
.L_x_2322:
        /* <DEDUP_REMOVED lines=62> */
.L_x_2320:
[----:B------:R-:W-:Y:S05]  /*3b140*/  BSYNC.RECONVERGENT B0 ;  /* 0x0000000000007941 */ /* 0x000fea0003800200 */
.L_x_2319:
[----:B------:R-:W-:Y:S01]  /*3b150*/  I2FP.F32.U32 R39, R40 ;  /* 0x0000002800277245 */ /* 0x000fe20000201000 */
[----:B------:R-:W-:Y:S01]  /*3b160*/  IMAD.U32 R37, R37, 0x10000, RZ ;  /* 0x0001000025257824 */ /* 0x000fe200078e00ff */
[----:B------:R-:W-:Y:S01]  /*3b170*/  ISETP.NE.AND P2, PT, R38, 0x1, PT ;  /* 0x000000012600780c */ /* 0x000fe20003f45270 */
[----:B------:R-:W-:Y:S01]  /*3b180*/  BSSY.RECONVERGENT B0, `(.L_x_2324) ;  /* 0x0000062000007945 */ /* 0x000fe20003800200 */
[----:B------:R-:W-:Y:S01]  /*3b190*/  LOP3.LUT R5, R5, 0xfffffffd, RZ, 0xc0, !PT ;  /* 0xfffffffd05057812 */ /* 0x000fe200078ec0ff */
[----:B------:R-:W-:Y:S01]  /*3b1a0*/  FFMA.FTZ R39, R39, R151, 1.1641532182693481445e-10 ;  /* 0x2f00000027277423 */ /* 0x000fe20000010097 */
[----:B------:R-:W-:Y:S01]  /*3b1b0*/  FMUL.FTZ R37, R37, R122 ;  /* 0x0000007a25257220 */ /* 0x000fe20000410000 */
[----:B------:R-:W-:Y:S02]  /*3b1c0*/  IMAD.MOV.U32 R109, RZ, RZ, 0x2 ;  /* 0x00000002ff6d7424 */ /* 0x000fe400078e00ff */
[----:B------:R-:W-:Y:S01]  /*3b1d0*/  IMAD.MOV.U32 R40, RZ, RZ, R156 ;  /* 0x000000ffff287224 */ /* 0x000fe200078e009c */
[----:B------:R-:W-:-:S02]  /*3b1e0*/  FSETP.GTU.FTZ.AND P3, PT, R39, R121, PT ;  /* 0x000000792700720b */ /* 0x000fc40003f7c000 */
[----:B------:R-:W-:Y:S02]  /*3b1f0*/  @P1 PRMT R39, R57, 0x7632, R39 ;  /* 0x0000763239271816 */ /* 0x000fe40000000027 */
[----:B------:R-:W-:Y:S02]  /*3b200*/  FSEL R37, R37, RZ, !P3 ;  /* 0x000000ff25257208 */ /* 0x000fe40005800000 */
[----:B------:R-:W-:Y:S02]  /*3b210*/  PLOP3.LUT P3, PT, P3, PT, PT, 0x8, 0x80 ;  /* 0x000000000080781c */ /* 0x000fe40001f6e170 */
[----:B------:R-:W-:-:S05]  /*3b220*/  @P1 SHF.L.U32 R39, R39, 0x10, RZ ;  /* 0x0000001027271819 */ /* 0x000fca00000006ff */
[----:B------:R-:W-:-:S05]  /*3b230*/  @P1 FADD.FTZ R37, R37, R39 ;  /* 0x0000002725251221 */ /* 0x000fca0000010000 */
        /* <DEDUP_REMOVED lines=11> */
.L_x_2326:
        /* <DEDUP_REMOVED lines=12> */
.L_x_2328:
[----:B------:R-:W-:Y:S05]  /*3b3b0*/  BSYNC.RECONVERGENT B1 ;  /* 0x0000000000017941 */ /* 0x000fea0003800200 */
.L_x_2327:
        /* <DEDUP_REMOVED lines=61> */
[----:B------:R-:W-:-:S07]  /*3b790*/  LOP3.LUT R54, R110, UR4, R39, 0x96, !PT ;  /* 0x000000046e367c12 */ /* 0x000fce000f8e9627 */
.L_x_2325:
[----:B------:R-:W-:Y:S05]  /*3b7a0*/  BSYNC.RECONVERGENT B0 ;  /* 0x0000000000007941 */ /* 0x000fea0003800200 */
.L_x_2324:
[----:B------:R-:W-:Y:S01]  /*3b7b0*/  I2FP.F32.U32 R38, R40 ;  /* 0x0000002800267245 */ /* 0x000fe20000201000 */
[----:B------:R-:W-:Y:S01]  /*3b7c0*/  @P1 IMAD.U32 R39, R58, 0x10000, RZ ;  /* 0x000100003a271824 */ /* 0x000fe200078e00ff */
[----:B------:R-:W-:Y:S01]  /*3b7d0*/  ISETP.NE.AND P3, PT, R109, 0x1, PT ;  /* 0x000000016d00780c */ /* 0x000fe20003f65270 */
[----:B------:R-:W-:Y:S01]  /*3b7e0*/  BSSY.RECONVERGENT B0, `(.L_x_2329) ;  /* 0x0000060000007945 */ /* 0x000fe20003800200 */
[----:B------:R-:W-:Y:S02]  /*3b7f0*/  IMAD.MOV.U32 R50, RZ, RZ, 0x2 ;  /* 0x00000002ff327424 */ /* 0x000fe400078e00ff */
[----:B------:R-:W-:Y:S01]  /*3b800*/  FFMA.FTZ R38, R38, R151, 1.1641532182693481445e-10 ;  /* 0x2f00000026267423 */ /* 0x000fe20000010097 */
[----:B------:R-:W-:-:S04]  /*3b810*/  MOV R40, R156 ;  /* 0x0000009c00287202 */ /* 0x000fc80000000f00 */
[----:B------:R-:W-:Y:S02]  /*3b820*/  FSETP.GTU.FTZ.AND P2, PT, R38, R121, PT ;  /* 0x000000792600720b */ /* 0x000fe40003f5c000 */
[----:B------:R-:W-:-:S05]  /*3b830*/  SHF.L.U32 R38, R94, 0x10, RZ ;  /* 0x000000105e267819 */ /* 0x000fca00000006ff */
[----:B------:R-:W-:-:S05]  /*3b840*/  FMUL.FTZ R38, R38, R122 ;  /* 0x0000007a26267220 */ /* 0x000fca0000410000 */
        /* <DEDUP_REMOVED lines=14> */
.L_x_2331:
        /* <DEDUP_REMOVED lines=12> */
.L_x_2333:
[----:B------:R-:W-:Y:S05]  /*3b9f0*/  BSYNC.RECONVERGENT B1 ;  /* 0x0000000000017941 */ /* 0x000fea0003800200 */
.L_x_2332:
        /* <DEDUP_REMOVED lines=62> */
.L_x_2330:
[----:B------:R-:W-:Y:S05]  /*3bde0*/  BSYNC.RECONVERGENT B0 ;  /* 0x0000000000007941 */ /* 0x000fea0003800200 */
.L_x_2329:
        /* <DEDUP_REMOVED lines=24> */
.L_x_2336:
        /* <DEDUP_REMOVED lines=12> */
.L_x_2338:
[----:B------:R-:W-:Y:S05]  /*3c030*/  BSYNC.RECONVERGENT B1 ;  /* 0x0000000000017941 */ /* 0x000fea0003800200 */
.L_x_2337:
        /* <DEDUP_REMOVED lines=51> */
[----:B------:R-:W-:Y:S01]  /*3c370*/  IMAD.MOV.U32 R40, RZ, RZ, R52 ;  /* 0x000000ffff287224 */ /* 0x000fe200078e0034 */
        /* <DEDUP_REMOVED lines=10> */
.L_x_2335:
[----:B------:R-:W-:Y:S05]  /*3c420*/  BSYNC.RECONVERGENT B0 ;  /* 0x0000000000007941 */ /* 0x000fea0003800200 */
.L_x_2334:
        /* <DEDUP_REMOVED lines=8> */
[----:B------:R-:W-:-:S04]  /*3c4b0*/  FSETP.GTU.FTZ.AND P4, PT, R40, R121, PT ;  /* 0x000000792800720b */ /* 0x000fc80003f9c000 */
[----:B------:R-:W-:Y:S02]  /*3c4c0*/  FSEL R40, R50, RZ, !P4 ;  /* 0x000000ff32287208 */ /* 0x000fe40006000000 */
[----:B------:R-:W-:Y:S02]  /*3c4d0*/  @P1 SHF.L.U32 R50, R59, 0x10, RZ ;  /* 0x000000103b321819 */ /* 0x000fe400000006ff */
        /* <DEDUP_REMOVED lines=13> */
.L_x_2341:
        /* <DEDUP_REMOVED lines=12> */
.L_x_2343:
[----:B------:R-:W-:Y:S05]  /*3c670*/  BSYNC.RECONVERGENT B1 ;  /* 0x0000000000017941 */ /* 0x000fea0003800200 */
.L_x_2342:
        /* <DEDUP_REMOVED lines=62> */
.L_x_2340:
[----:B------:R-:W-:Y:S05]  /*3ca60*/  BSYNC.RECONVERGENT B0 ;  /* 0x0000000000007941 */ /* 0x000fea0003800200 */
.L_x_2339:
[----:B------:R-:W-:Y:S02]  /*3ca70*/  I2FP.F32.U32 R111, R113 ;  /* 0x00000071006f7245 */ /* 0x000fe40000201000 */
[----:B------:R-:W-:Y:S02]  /*3ca80*/  SHF.L.U32 R50, R50, 0x10, RZ ;  /* 0x0000001032327819 */ /* 0x000fe400000006ff */
[----:B------:R-:W-:Y:S01]  /*3ca90*/  PRMT R94, R94, 0x5410, R109 ;  /* 0x000054105e5e7816 */ /* 0x000fe2000000006d */
[----:B------:R-:W-:Y:S01]  /*3caa0*/  FFMA.FTZ R111, R111, R151, 1.1641532182693481445e-10 ;  /* 0x2f0000006f6f7423 */ /* 0x000fe20000010097 */
[----:B------:R-:W-:Y:S01]  /*3cab0*/  PRMT R93, R108, 0x5410, R93 ;  /* 0x000054106c5d7816 */ /* 0x000fe2000000005d */
[----:B------:R-:W-:Y:S01]  /*3cac0*/  FMUL.FTZ R50, R50, R122 ;  /* 0x0000007a32327220 */ /* 0x000fe20000410000 */
[----:B------:R-:W-:Y:S02]  /*3cad0*/  PRMT R92, R51, 0x5410, R92 ;  /* 0x00005410335c7816 */ /* 0x000fe4000000005c */
[----:B------:R-:W-:-:S02]  /*3cae0*/  FSETP.GTU.FTZ.AND P5, PT, R111, R121, PT ;  /* 0x000000796f00720b */ /* 0x000fc40003fbc000 */
[----:B------:R-:W-:Y:S02]  /*3caf0*/  @P1 PRMT R111, R59, 0x7632, R111 ;  /* 0x000076323b6f1816 */ /* 0x000fe4000000006f */
[----:B------:R-:W-:Y:S02]  /*3cb00*/  FSEL R50, R50, RZ, !P5 ;  /* 0x000000ff32327208 */ /* 0x000fe40006800000 */
[----:B------:R-:W-:Y:S01]  /*3cb10*/  PLOP3.LUT P5, PT, P5, PT, PT, 0x8, 0x80 ;  /* 0x000000000080781c */ /* 0x000fe20002fae170 */
[----:B------:R-:W-:-:S04]  /*3cb20*/  @P1 IMAD.U32 R111, R111, 0x10000, RZ ;  /* 0x000100006f6f1824 */ /* 0x000fc800078e00ff */
[----:B------:R-:W-:-:S05]  /*3cb30*/  @P1 FADD.FTZ R50, R50, R111 ;  /* 0x0000006f32321221 */ /* 0x000fca0000010000 */
[----:B------:R-:W-:-:S04]  /*3cb40*/  F2FP.BF16.F32.PACK_AB R111, RZ, R50 ;  /* 0x00000032ff6f723e */ /* 0x000fc800000010ff */
[----:B------:R-:W-:-:S07]  /*3cb50*/  PRMT R95, R95, 0x5410, R111 ;  /* 0x000054105f5f7816 */ /* 0x000fce000000006f */
.L_x_2303:
        /* <DEDUP_REMOVED lines=41> */
.L_x_2344:
[----:B01----:R-:W0:Y:S01]  /*3cdf0*/  @P1 LDC.64 R92, c[0x0][0x3a0] ;  /* 0x0000e800ff5c1b82 */ /* 0x003e220000000a00 */
[----:B------:R-:W-:-:S07]  /*3ce00*/  IADD3 R51, PT, PT, R55, 0xc0, RZ ;  /* 0x000000c037337810 */ /* 0x000fce0007ffe0ff */
[----:B------:R-:W1:Y:S01]  /*3ce10*/  @P0 LDC.64 R94, c[0x0][0x398] ;  /* 0x0000e600ff5e0b82 */ /* 0x000e620000000a00 */
[----:B0-----:R-:W-:-:S05]  /*3ce20*/  @P1 IMAD.WIDE.U32 R92, R51, 0x10, R92 ;  /* 0x00000010335c1825 */ /* 0x001fca00078e005c */
[----:B------:R0:W5:Y:S01]  /*3ce30*/  @P1 LDG.E.128 R56, desc[UR8][R92.64] ;  /* 0x000000085c381981 */ /* 0x000162000c1e1d00 */
[----:B-1----:R-:W-:-:S05]  /*3ce40*/  @P0 IMAD.WIDE.U32 R94, R51, 0x10, R94 ;  /* 0x00000010335e0825 */ /* 0x002fca00078e005e */
[----:B------:R1:W5:Y:S01]  /*3ce50*/  @P0 LDG.E.128 R60, desc[UR8][R94.64] ;  /* 0x000000085e3c0981 */ /* 0x000362000c1e1d00 */
[----:B0-----:R-:W-:-:S06]  /*3ce60*/  IMAD.WIDE.U32 R92, R51, 0x10, R158 ;  /* 0x00000010335c7825 */ /* 0x001fcc00078e009e */
[----:B------:R-:W5:Y:S01]  /*3ce70*/  LDG.E.128 R92, desc[UR8][R92.64] ;  /* 0x000000085c5c7981 */ /* 0x000f62000c1e1d00 */
[----:B-1----:R-:W-:Y:S05]  /*3ce80*/  @!P0 BRA `(.L_x_2345) ;  /* 0x0000006400288947 */ /* 0x002fea0003800000 */
        /* <DEDUP_REMOVED lines=16> */
.L_x_2348:
        /* <DEDUP_REMOVED lines=12> */
.L_x_2350:
[----:B------:R-:W-:Y:S05]  /*3d050*/  BSYNC.RECONVERGENT B1 ;  /* 0x0000000000017941 */ /* 0x000fea0003800200 */
.L_x_2349:
        /* <DEDUP_REMOVED lines=58> */
[----:B------:R-:W-:-:S03]  /*3d400*/  IMAD.WIDE.U32 R6, R11, -0x326172a9, RZ ;  /* 0xcd9e8d570b067825 */ /* 0x000fc600078e00ff */
[----:B------:R-:W-:Y:S01]  /*3d410*/  MOV R156, R6 ;  /* 0x00000006009c7202 */ /* 0x000fe20000000f00 */
[----:B------:R-:W-:Y:S01]  /*3d420*/  IMAD.MOV.U32 R6, RZ, RZ, R52 ;  /* 0x000000ffff067224 */ /* 0x000fe200078e0034 */
[----:B------:R-:W-:-:S07]  /*3d430*/  LOP3.LUT R54, R8, UR4, R7, 0x96, !PT ;  /* 0x0000000408367c12 */ /* 0x000fce000f8e9607 */
.L_x_2347:
[----:B------:R-:W-:Y:S05]  /*3d440*/  BSYNC.RECONVERGENT B0 ;  /* 0x0000000000007941 */ /* 0x000fea0003800200 */
.L_x_2346:
        /* <DEDUP_REMOVED lines=8> */
[----:B------:R-:W-:Y:S02]  /*3d4d0*/  FSETP.GTU.FTZ.AND P2, PT, R6, R121, PT ;  /* 0x000000790600720b */ /* 0x000fe40003f5c000 */
[----:B------:R-:W-:Y:S02]  /*3d4e0*/  SHF.L.U32 R6, R92, 0x10, RZ ;  /* 0x000000105c067819 */ /* 0x000fe400000006ff */
[----:B------:R-:W-:-:S03]  /*3d4f0*/  PLOP3.LUT P4, PT, P2, PT, PT, 0x8, 0x80 ;  /* 0x000000000080781c */ /* 0x000fc6000178e170 */
[----:B------:R-:W-:-:S05]  /*3d500*/  FMUL.FTZ R6, R6, R122 ;  /* 0x0000007a06067220 */ /* 0x000fca0000410000 */
[----:B------:R-:W-:-:S05]  /*3d510*/  FSEL R6, R6, RZ, !P2 ;  /* 0x000000ff06067208 */ /* 0x000fca0005000000 */
        /* <DEDUP_REMOVED lines=10> */
.L_x_2353:
        /* <DEDUP_REMOVED lines=12> */
.L_x_2355:
[----:B------:R-:W-:Y:S05]  /*3d680*/  BSYNC.RECONVERGENT B1 ;  /* 0x0000000000017941 */ /* 0x000fea0003800200 */
.L_x_2354:
        /* <DEDUP_REMOVED lines=62> */
.L_x_2352:
[----:B------:R-:W-:Y:S05]  /*3da70*/  BSYNC.RECONVERGENT B0 ;  /* 0x0000000000007941 */ /* 0x000fea0003800200 */
.L_x_2351:
[----:B------:R-:W-:Y:S01]  /*3da80*/  I2FP.F32.U32 R9, R11 ;  /* 0x0000000b00097245 */ /* 0x000fe20000201000 */
[----:B------:R-:W-:Y:S01]  /*3da90*/  @P1 IMAD.U32 R52, R56, 0x10000, RZ ;  /* 0x0001000038341824 */ /* 0x000fe200078e00ff */
[----:B------:R-:W-:Y:S01]  /*3daa0*/  ISETP.NE.AND P3, PT, R8, 0x1, PT ;  /* 0x000000010800780c */ /* 0x000fe20003f65270 */
[----:B------:R-:W-:Y:S01]  /*3dab0*/  BSSY.RECONVERGENT B0, `(.L_x_2356) ;  /* 0x0000061000007945 */ /* 0x000fe20003800200 */
[----:B------:R-:W-:Y:S02]  /*3dac0*/  IMAD.MOV.U32 R11, RZ, RZ, R156 ;  /* 0x000000ffff0b7224 */ /* 0x000fe400078e009c */
[----:B------:R-:W-:-:S05]  /*3dad0*/  FFMA.FTZ R9, R9, R151, 1.1641532182693481445e-10 ;  /* 0x2f00000009097423 */ /* 0x000fca0000010097 */
[----:B------:R-:W-:Y:S02]  /*3dae0*/  FSETP.GTU.FTZ.AND P2, PT, R9, R121, PT ;  /* 0x000000790900720b */ /* 0x000fe40003f5c000 */
[----:B------:R-:W-:-:S05]  /*3daf0*/  SHF.L.U32 R9, R60, 0x10, RZ ;  /* 0x000000103c097819 */ /* 0x000fca00000006ff */
[----:B------:R-:W-:-:S05]  /*3db00*/  FMUL.FTZ R9, R9, R122 ;  /* 0x0000007a09097220 */ /* 0x000fca0000410000 */
[----:B------:R-:W-:-:S05]  /*3db10*/  FSEL R9, R9, RZ, !P2 ;  /* 0x000000ff09097208 */ /* 0x000fca0005000000 */
[----:B------:R-:W-:Y:S01]  /*3db20*/  FADD.FTZ R6, R6, R9 ;  /* 0x0000000906067221 */ /* 0x000fe20000010000 */
[----:B------:R-:W-:-:S03]  /*3db30*/  HFMA2 R9, -RZ, RZ, 0, 1.1920928955078125e-07 ;  /* 0x00000002ff097431 */ /* 0x000fc600000001ff */
        /* <DEDUP_REMOVED lines=13> */
.L_x_2358:
        /* <DEDUP_REMOVED lines=12> */
.L_x_2360:
[----:B------:R-:W-:Y:S05]  /*3dcd0*/  BSYNC.RECONVERGENT B1 ;  /* 0x0000000000017941 */ /* 0x000fea0003800200 */
.L_x_2359:
        /* <DEDUP_REMOVED lines=62> */
.L_x_2357:
[----:B------:R-:W-:Y:S05]  /*3e0c0*/  BSYNC.RECONVERGENT B0 ;  /* 0x0000000000007941 */ /* 0x000fea0003800200 */
.L_x_2356:
        /* <DEDUP_REMOVED lines=22> */
.L_x_2363:
        /* <DEDUP_REMOVED lines=12> */
.L_x_2365:
[----:B------:R-:W-:Y:S05]  /*3e2f0*/  BSYNC.RECONVERGENT B1 ;  /* 0x0000000000017941 */ /* 0x000fea0003800200 */
.L_x_2364:
        /* <DEDUP_REMOVED lines=62> */
.L_x_2362:
[----:B------:R-:W-:Y:S05]  /*3e6e0*/  BSYNC.RECONVERGENT B0 ;  /* 0x0000000000007941 */ /* 0x000fea0003800200 */
.L_x_2361:
[----:B------:R-:W-:Y:S01]  /*3e6f0*/  I2FP.F32.U32 R9, R11 ;  /* 0x0000000b00097245 */ /* 0x000fe20000201000 */
[----:B------:R-:W-:Y:S01]  /*3e700*/  BSSY.RECONVERGENT B0, `(.L_x_2366) ;  /* 0x0000065000007945 */ /* 0x000fe20003800200 */
[----:B------:R-:W-:Y:S01]  /*3e710*/  ISETP.NE.AND P3, PT, R8, 0x1, PT ;  /* 0x000000010800780c */ /* 0x000fe20003f65270 */
[----:B------:R-:W-:Y:S01]  /*3e720*/  IMAD.MOV.U32 R12, RZ, RZ, 0x2 ;  /* 0x00000002ff0c7424 */ /* 0x000fe200078e00ff */
[----:B------:R-:W-:Y:S01]  /*3e730*/  MOV R11, R156 ;  /* 0x0000009c000b7202 */ /* 0x000fe20000000f00 */
        /* <DEDUP_REMOVED lines=22> */
.L_x_2368:
        /* <DEDUP_REMOVED lines=12> */
.L_x_2370:
[----:B------:R-:W-:Y:S05]  /*3e960*/  BSYNC.RECONVERGENT B1 ;  /* 0x0000000000017941 */ /* 0x000fea0003800200 */
.L_x_2369:
        /* <DEDUP_REMOVED lines=62> */
.L_x_2367:
[----:B------:R-:W-:Y:S05]  /*3ed50*/  BSYNC.RECONVERGENT B0 ;  /* 0x0000000000007941 */ /* 0x000fea0003800200 */
.L_x_2366:
        /* <DEDUP_REMOVED lines=23> */
.L_x_2373:
        /* <DEDUP_REMOVED lines=12> */
.L_x_2375:
[----:B------:R-:W-:Y:S05]  /*3ef90*/  BSYNC.RECONVERGENT B1 ;  /* 0x0000000000017941 */ /* 0x000fea0003800200 */
.L_x_2374:
        /* <DEDUP_REMOVED lines=62> */
.L_x_2372:
[----:B------:R-:W-:Y:S05]  /*3f380*/  BSYNC.RECONVERGENT B0 ;  /* 0x0000000000007941 */ /* 0x000fea0003800200 */
.L_x_2371:
[----:B------:R-:W-:Y:S01]  /*3f390*/  I2FP.F32.U32 R11, R13 ;  /* 0x0000000d000b7245 */ /* 0x000fe20000201000 */
[----:B------:R-:W-:Y:S01]  /*3f3a0*/  @P1 IMAD.U32 R109, R57, 0x10000, RZ ;  /* 0x00010000396d1824 */ /* 0x000fe200078e00ff */
[----:B------:R-:W-:Y:S01]  /*3f3b0*/  ISETP.NE.AND P3, PT, R10, 0x1, PT ;  /* 0x000000010a00780c */ /* 0x000fe20003f65270 */
[----:B------:R-:W-:Y:S01]  /*3f3c0*/  BSSY.RECONVERGENT B0, `(.L_x_2376) ;  /* 0x0000061000007945 */ /* 0x000fe20003800200 */
[----:B------:R-:W-:Y:S02]  /*3f3d0*/  IMAD.MOV.U32 R93, RZ, RZ, R156 ;  /* 0x000000ffff5d7224 */ /* 0x000fe400078e009c */
[----:B------:R-:W-:-:S05]  /*3f3e0*/  FFMA.FTZ R11, R11, R151, 1.1641532182693481445e-10 ;  /* 0x2f0000000b0b7423 */ /* 0x000fca0000010097 */
[----:B------:R-:W-:Y:S01]  /*3f3f0*/  FSETP.GTU.FTZ.AND P2, PT, R11, R121, PT ;  /* 0x000000790b00720b */ /* 0x000fe20003f5c000 */
[----:B------:R-:W-:-:S04]  /*3f400*/  IMAD.U32 R11, R61, 0x10000, RZ ;  /* 0x000100003d0b7824 */ /* 0x000fc800078e00ff */
[----:B------:R-:W-:-:S05]  /*3f410*/  FMUL.FTZ R11, R11, R122 ;  /* 0x0000007a0b0b7220 */ /* 0x000fca0000410000 */
[----:B------:R-:W-:-:S05]  /*3f420*/  FSEL R11, R11, RZ, !P2 ;  /* 0x000000ff0b0b7208 */ /* 0x000fca0005000000 */
[----:B------:R-:W-:Y:S01]  /*3f430*/  FADD.FTZ R8, R8, R11 ;  /* 0x0000000b08087221 */ /* 0x000fe20000010000 */
[----:B------:R-:W-:-:S03]  /*3f440*/  IMAD.MOV.U32 R11, RZ, RZ, 0x2 ;  /* 0x00000002ff0b7424 */ /* 0x000fc600078e00ff */
[----:B------:R-:W-:Y:S01]  /*3f450*/  @P1 FADD.FTZ R109, R109, R8 ;  /* 0x000000086d6d1221 */ /* 0x000fe20000010000 */
[----:B------:R-:W-:Y:S02]  /*3f460*/  @!P1 MOV R109, R8 ;  /* 0x00000008006d9202 */ /* 0x000fe40000000f00 */
[----:B------:R-:W-:Y:S02]  /*3f470*/  SEL R8, RZ, 0x1, P2 ;  /* 0x00000001ff087807 */ /* 0x000fe40001000000 */
        /* <DEDUP_REMOVED lines=10> */
.L_x_2378:
        /* <DEDUP_REMOVED lines=12> */
.L_x_2380:
[----:B------:R-:W-:Y:S05]  /*3f5e0*/  BSYNC.RECONVERGENT B1 ;  /* 0x0000000000017941 */ /* 0x000fea0003800200 */
.L_x_2379:
        /* <DEDUP_REMOVED lines=62> */
.L_x_2377:
[----:B------:R-:W-:Y:S05]  /*3f9d0*/  BSYNC.RECONVERGENT B0 ;  /* 0x0000000000007941 */ /* 0x000fea0003800200 */
.L_x_2376:
[----:B------:R-:W-:Y:S01]  /*3f9e0*/  I2FP.F32.U32 R10, R93 ;  /* 0x0000005d000a7245 */ /* 0x000fe20000201000 */
[----:B------:R-:W-:Y:S01]  /*3f9f0*/  BSSY.RECONVERGENT B0, `(.L_x_2381) ;  /* 0x0000060000007945 */ /* 0x000fe20003800200 */
[----:B------:R-:W-:Y:S01]  /*3fa00*/  SHF.L.U32 R9, R9, 0x10, RZ ;  /* 0x0000001009097819 */ /* 0x000fe200000006ff */
[----:B------:R-:W-:Y:S01]  /*3fa10*/  IMAD.MOV.U32 R12, RZ, RZ, R156 ;  /* 0x000000ffff0c7224 */ /* 0x000fe200078e009c */
[----:B------:R-:W-:Y:S01]  /*3fa20*/  ISETP.NE.AND P2, PT, R11, 0x1, PT ;  /* 0x000000010b00780c */ /* 0x000fe20003f45270 */
[----:B------:R-:W-:Y:S01]  /*3fa30*/  FFMA.FTZ R10, R10, R151, 1.1641532182693481445e-10 ;  /* 0x2f0000000a0a7423 */ /* 0x000fe20000010097 */
[----:B------:R-:W-:Y:S01]  /*3fa40*/  LOP3.LUT R5, R5, 0xfffffffd, RZ, 0xc0, !PT ;  /* 0xfffffffd05057812 */ /* 0x000fe200078ec0ff */
[----:B------:R-:W-:-:S03]  /*3fa50*/  FMUL.FTZ R9, R9, R122 ;  /* 0x0000007a09097220 */ /* 0x000fc60000410000 */
        /* <DEDUP_REMOVED lines=14> */
.L_x_2383:
        /* <DEDUP_REMOVED lines=12> */
.L_x_2385:
[----:B------:R-:W-:Y:S05]  /*3fc00*/  BSYNC.RECONVERGENT B1 ;  /* 0x0000000000017941 */ /* 0x000fea0003800200 */
.L_x_2384:
        /* <DEDUP_REMOVED lines=62> */
.L_x_2382:
[----:B------:R-:W-:Y:S05]  /*3fff0*/  BSYNC.RECONVERGENT B0 ;  /* 0x0000000000007941 */ /* 0x000fea0003800200 */
.L_x_2381:
[----:B------:R-:W-:Y:S01]  /*40000*/  I2FP.F32.U32 R11, R12 ;  /* 0x0000000c000b7245 */ /* 0x000fe20000201000 */
[----:B------:R-:W-:Y:S01]  /*40010*/  BSSY.RECONVERGENT B0, `(.L_x_2386) ;  /* 0x0000065000007945 */ /* 0x000fe20003800200 */
[----:B------:R-:W-:Y:S02]  /*40020*/  HFMA2 R112, -RZ, RZ, 0, 1.1920928955078125e-07 ;  /* 0x00000002ff707431 */ /* 0x000fe400000001ff */
[----:B------:R-:W-:Y:S02]  /*40030*/  IMAD.MOV.U32 R111, RZ, RZ, R156 ;  /* 0x000000ffff6f7224 */ /* 0x000fe400078e009c */
[----:B------:R-:W-:-:S05]  /*40040*/  FFMA.FTZ R11, R11, R151, 1.1641532182693481445e-10 ;  /* 0x2f0000000b0b7423 */ /* 0x000fca0000010097 */
[----:B------:R-:W-:Y:S02]  /*40050*/  FSETP.GTU.FTZ.AND P2, PT, R11, R121, PT ;  /* 0x000000790b00720b */ /* 0x000fe40003f5c000 */
[----:B------:R-:W-:-:S04]  /*40060*/  PRMT R11, R61, 0x7632, R11 ;  /* 0x000076323d0b7816 */ /* 0x000fc8000000000b */
[----:B------:R-:W-:-:S05]  /*40070*/  SHF.L.U32 R11, R11, 0x10, RZ ;  /* 0x000000100b0b7819 */ /* 0x000fca00000006ff */
        /* <DEDUP_REMOVED lines=19> */
.L_x_2388:
        /* <DEDUP_REMOVED lines=12> */
.L_x_2390:
[----:B------:R-:W-:Y:S05]  /*40270*/  BSYNC.RECONVERGENT B1 ;  /* 0x0000000000017941 */ /* 0x000fea0003800200 */
.L_x_2389:
        /* <DEDUP_REMOVED lines=62> */
.L_x_2387:
[----:B------:R-:W-:Y:S05]  /*40660*/  BSYNC.RECONVERGENT B0 ;  /* 0x0000000000007941 */ /* 0x000fea0003800200 */
.L_x_2386:
[----:B------:R-:W-:Y:S01]  /*40670*/  I2FP.F32.U32 R10, R111 ;  /* 0x0000006f000a7245 */ /* 0x000fe20000201000 */
[----:B------:R-:W-:Y:S01]  /*40680*/  BSSY.RECONVERGENT B0, `(.L_x_2391) ;  /* 0x000005f000007945 */ /* 0x000fe20003800200 */
[----:B------:R-:W-:Y:S01]  /*40690*/  ISETP.NE.AND P3, PT, R112, 0x1, PT ;  /* 0x000000017000780c */ /* 0x000fe20003f65270 */
[----:B------:R-:W-:Y:S01]  /*406a0*/  HFMA2 R113, -RZ, RZ, 0, 1.1920928955078125e-07 ;  /* 0x00000002ff717431 */ /* 0x000fe200000001ff */
        /* <DEDUP_REMOVED lines=17> */
.L_x_2393:
        /* <DEDUP_REMOVED lines=12> */
.L_x_2395:
[----:B------:R-:W-:Y:S05]  /*40880*/  BSYNC.RECONVERGENT B1 ;  /* 0x0000000000017941 */ /* 0x000fea0003800200 */
.L_x_2394:
[----:B------:R-:W-:Y:S01]  /*40890*/  IMAD.WIDE.U32 R126, R0, -0x2daee0ad, RZ ;  /* 0xd2511f53007e7825 */ /* 0x000fe200078e00ff */
[----:B------:R-:W-:-:S03]  /*408a0*/  UIADD3 UR4, UPT, UPT, UR10, -0x61c88647, URZ ;  /* 0x9e3779b90a047890 */ /* 0x000fc6000fffe0ff */
[----:B------:R-:W-:Y:S01]  /*408b0*/  IMAD.WIDE.U32 R124, R2, -0x326172a9, RZ ;  /* 0xcd9e8d57027c7825 */ /* 0x000fe200078e00ff */
[----:B------:R-:W-:-:S05]  /*408c0*/  LOP3.LUT R12, R4, UR11, R127, 0x96, !PT ;  /* 0x0000000b040c7c12 */ /* 0x000fca000f8e967f */
[----:B------:R-:W-:Y:S01]  /*408d0*/  IMAD.WIDE.U32 R112, R12, -0x326172a9, RZ ;  /* 0xcd9e8d570c707825 */ /* 0x000fe200078e00ff */
[----:B------:R-:W-:-:S04]  /*408e0*/  LOP3.LUT R12, R3, UR10, R125, 0x96, !PT ;  /* 0x0000000a030c7c12 */ /* 0x000fc8000f8e967d */
        /* <DEDUP_REMOVED lines=50> */
[----:B------:R-:W-:Y:S01]  /*40c10*/  IMAD.MOV.U32 R116, RZ, RZ, R112 ;  /* 0x000000ffff747224 */ /* 0x000fe200078e0070 */
[----:B------:R-:W-:Y:S01]  /*40c20*/  UIADD3 UR4, UPT, UPT, UR10, -0x700cb87f, URZ ;  /* 0x8ff347810a047890 */ /* 0x000fe2000fffe0ff */
[----:B------:R-:W-:-:S05]  /*40c30*/  IMAD.WIDE.U32 R112, R54, -0x326172a9, RZ ;  /* 0xcd9e8d5736707825 */ /* 0x000fca00078e00ff */
[----:B------:R-:W-:Y:S01]  /*40c40*/  LOP3.LUT R54, R124, UR4, R113, 0x96, !PT ;  /* 0x000000047c367c12 */ /* 0x000fe2000f8e9671 */
[----:B------:R-:W-:Y:S01]  /*40c50*/  IMAD.MOV.U32 R113, RZ, RZ, RZ ;  /* 0x000000ffff717224 */ /* 0x000fe200078e00ff */
[----:B------:R-:W-:-:S07]  /*40c60*/  MOV R156, R112 ;  /* 0x00000070009c7202 */ /* 0x000fce0000000f00 */
.L_x_2392:
[----:B------:R-:W-:Y:S05]  /*40c70*/  BSYNC.RECONVERGENT B0 ;  /* 0x0000000000007941 */ /* 0x000fea0003800200 */
.L_x_2391:
        /* <DEDUP_REMOVED lines=14> */
[----:B------:R-:W-:Y:S02]  /*40d60*/  PRMT R10, R12, 0x7610, R10 ;  /* 0x000076100c0a7816 */ /* 0x000fe4000000000a */
        /* <DEDUP_REMOVED lines=11> */
.L_x_2398:
        /* <DEDUP_REMOVED lines=12> */
.L_x_2400:
[----:B------:R-:W-:Y:S05]  /*40ee0*/  BSYNC.RECONVERGENT B1 ;  /* 0x0000000000017941 */ /* 0x000fea0003800200 */
.L_x_2399:
        /* <DEDUP_REMOVED lines=53> */
[----:B------:R-:W-:Y:S01]  /*41240*/  IMAD.WIDE.U32 R112, R12, -0x2daee0ad, RZ ;  /* 0xd2511f530c707825 */ /* 0x000fe200078e00ff */
[----:B------:R-:W-:-:S03]  /*41250*/  MOV R12, R116 ;  /* 0x00000074000c7202 */ /* 0x000fc60000000f00 */
[----:B------:R-:W-:Y:S01]  /*41260*/  IMAD.MOV.U32 R116, RZ, RZ, R112 ;  /* 0x000000ffff747224 */ /* 0x000fe200078e0070 */
[----:B------:R-:W-:Y:S01]  /*41270*/  LOP3.LUT R53, R126, UR4, R113, 0x96, !PT ;  /* 0x000000047e357c12 */ /* 0x000fe2000f8e9671 */
[----:B------:R-:W-:Y:S01]  /*41280*/  IMAD.WIDE.U32 R112, R54, -0x326172a9, RZ ;  /* 0xcd9e8d5736707825 */ /* 0x000fe200078e00ff */
[----:B------:R-:W-:-:S03]  /*41290*/  UIADD3 UR4, UPT, UPT, UR10, -0x700cb87f, URZ ;  /* 0x8ff347810a047890 */ /* 0x000fc6000fffe0ff */
[----:B------:R-:W-:Y:S02]  /*412a0*/  IMAD.MOV.U32 R156, RZ, RZ, R112 ;  /* 0x000000ffff9c7224 */ /* 0x000fe400078e0070 */
[----:B------:R-:W-:Y:S01]  /*412b0*/  HFMA2 R112, -RZ, RZ, 0, 0 ;  /* 0x00000000ff707431 */ /* 0x000fe200000001ff */
[----:B------:R-:W-:-:S07]  /*412c0*/  LOP3.LUT R54, R124, UR4, R113, 0x96, !PT ;  /* 0x000000047c367c12 */ /* 0x000fce000f8e9671 */
.L_x_2397:
[----:B------:R-:W-:Y:S05]  /*412d0*/  BSYNC.RECONVERGENT B0 ;  /* 0x0000000000007941 */ /* 0x000fea0003800200 */
.L_x_2396:
        /* <DEDUP_REMOVED lines=20> */
.L_x_2403:
        /* <DEDUP_REMOVED lines=12> */
.L_x_2405:
[----:B------:R-:W-:Y:S05]  /*414e0*/  BSYNC.RECONVERGENT B1 ;  /* 0x0000000000017941 */ /* 0x000fea0003800200 */
.L_x_2404:
[----:B------:R-:W-:Y:S01]  /*414f0*/  IMAD.WIDE.U32 R126, R0, -0x2daee0ad, RZ ;  /* 0xd2511f53007e7825 */ /* 0x000fe200078e00ff */
[----:B------:R-:W-:-:S03]  /*41500*/  UIADD3 UR4, UPT, UPT, UR10, -0x61c88647, URZ ;  /* 0x9e3779b90a047890 */ /* 0x000fc6000fffe0ff */
[----:B------:R-:W-:Y:S02]  /*41510*/  HFMA2 R114, -RZ, RZ, 0, 0 ;  /* 0x00000000ff727431 */ /* 0x000fe400000001ff */
        /* <DEDUP_REMOVED lines=55> */
[----:B------:R-:W-:Y:S01]  /*41890*/  UIADD3 UR4, UPT, UPT, UR10, -0x700cb87f, URZ ;  /* 0x8ff347810a047890 */ /* 0x000fe2000fffe0ff */
[----:B------:R-:W-:-:S04]  /*418a0*/  IMAD.WIDE.U32 R112, R54, -0x326172a9, RZ ;  /* 0xcd9e8d5736707825 */ /* 0x000fc800078e00ff */
[----:B------:R-:W-:Y:S01]  /*418b0*/  IMAD.MOV.U32 R156, RZ, RZ, R112 ;  /* 0x000000ffff9c7224 */ /* 0x000fe200078e0070 */
[----:B------:R-:W-:-:S07]  /*418c0*/  LOP3.LUT R54, R124, UR4, R113, 0x96, !PT ;  /* 0x000000047c367c12 */ /* 0x000fce000f8e9671 */
.L_x_2402:
[----:B------:R-:W-:Y:S05]  /*418d0*/  BSYNC.RECONVERGENT B0 ;  /* 0x0000000000007941 */ /* 0x000fea0003800200 */
.L_x_2401:
[----:B------:R-:W-:Y:S01]  /*418e0*/  I2FP.F32.U32 R12, R12 ;  /* 0x0000000c000c7245 */ /* 0x000fe20000201000 */
[----:B------:R-:W-:Y:S01]  /*418f0*/  BSSY.RECONVERGENT B0, `(.L_x_2406) ;  /* 0x0000065000007945 */ /* 0x000fe20003800200 */
[----:B------:R-:W-:-:S03]  /*41900*/  IMAD.MOV.U32 R113, RZ, RZ, 0x2 ;  /* 0x00000002ff717424 */ /* 0x000fc600078e00ff */
        /* <DEDUP_REMOVED lines=10> */
[----:B------:R-:W-:Y:S01]  /*419b0*/  @!P1 MOV R112, R11 ;  /* 0x0000000b00709202 */ /* 0x000fe20000000f00 */
[----:B------:R-:W-:Y:S01]  /*419c0*/  IMAD.MOV.U32 R12, RZ, RZ, R156 ;  /* 0x000000ffff0c7224 */ /* 0x000fe200078e009c */
[----:B------:R-:W-:Y:S02]  /*419d0*/  SEL R11, RZ, 0x1, P4 ;  /* 0x00000001ff0b7807 */ /* 0x000fe40002000000 */
[----:B------:R-:W-:Y:S02]  /*419e0*/  ISETP.NE.AND P4, PT, R114, 0x1, PT ;  /* 0x000000017200780c */ /* 0x000fe40003f85270 */
[----:B------:R-:W-:-:S11]  /*419f0*/  F2FP.BF16.F32.PACK_AB R123, RZ, R112 ;  /* 0x00000070ff7b723e */ /* 0x000fd600000010ff */
        /* <DEDUP_REMOVED lines=9> */
.L_x_2408:
        /* <DEDUP_REMOVED lines=12> */
.L_x_2410:
[----:B------:R-:W-:Y:S05]  /*41b50*/  BSYNC.RECONVERGENT B1 ;  /* 0x0000000000017941 */ /* 0x000fea0003800200 */
.L_x_2409:
[----:B------:R-:W-:Y:S01]  /*41b60*/  IMAD.WIDE.U32 R128, R0, -0x2daee0ad, RZ ;  /* 0xd2511f5300807825 */ /* 0x000fe200078e00ff */
[----:B------:R-:W-:-:S03]  /*41b70*/  UIADD3 UR4, UPT, UPT, UR10, -0x61c88647, URZ ;  /* 0x9e3779b90a047890 */ /* 0x000fc6000fffe0ff */
[----:B------:R-:W-:Y:S01]  /*41b80*/  IMAD.WIDE.U32 R126, R2, -0x326172a9, RZ ;  /* 0xcd9e8d57027e7825 */ /* 0x000fe200078e00ff */
[----:B------:R-:W-:-:S03]  /*41b90*/  LOP3.LUT R12, R4, UR11, R129, 0x96, !PT ;  /* 0x0000000b040c7c12 */ /* 0x000fc6000f8e9681 */
[----:B------:R-:W-:Y:S02]  /*41ba0*/  IMAD.MOV.U32 R113, RZ, RZ, RZ ;  /* 0x000000ffff717224 */ /* 0x000fe400078e00ff */
        /* <DEDUP_REMOVED lines=53> */
[----:B------:R-:W-:Y:S01]  /*41f00*/  MOV R116, R124 ;  /* 0x0000007c00747202 */ /* 0x000fe20000000f00 */
[----:B------:R-:W-:-:S04]  /*41f10*/  IMAD.WIDE.U32 R124, R54, -0x326172a9, RZ ;  /* 0xcd9e8d57367c7825 */ /* 0x000fc800078e00ff */
[----:B------:R-:W-:Y:S01]  /*41f20*/  IMAD.MOV.U32 R156, RZ, RZ, R124 ;  /* 0x000000ffff9c7224 */ /* 0x000fe200078e007c */
[----:B------:R-:W-:-:S07]  /*41f30*/  LOP3.LUT R54, R126, UR4, R125, 0x96, !PT ;  /* 0x000000047e367c12 */ /* 0x000fce000f8e967d */
.L_x_2407:
[----:B------:R-:W-:Y:S05]  /*41f40*/  BSYNC.RECONVERGENT B0 ;  /* 0x0000000000007941 */ /* 0x000fea0003800200 */
.L_x_2406:
        /* <DEDUP_REMOVED lines=21> */
.L_x_2413:
        /* <DEDUP_REMOVED lines=12> */
.L_x_2415:
[----:B------:R-:W-:Y:S05]  /*42160*/  BSYNC.RECONVERGENT B1 ;  /* 0x0000000000017941 */ /* 0x000fea0003800200 */
.L_x_2414:
[----:B------:R-:W-:Y:S01]  /*42170*/  IMAD.WIDE.U32 R128, R0, -0x2daee0ad, RZ ;  /* 0xd2511f5300807825 */ /* 0x000fe200078e00ff */
[----:B------:R-:W-:-:S03]  /*42180*/  UIADD3 UR4, UPT, UPT, UR10, -0x61c88647, URZ ;  /* 0x9e3779b90a047890 */ /* 0x000fc6000fffe0ff */
[----:B------:R-:W-:Y:S01]  /*42190*/  IMAD.WIDE.U32 R126, R2, -0x326172a9, RZ ;  /* 0xcd9e8d57027e7825 */ /* 0x000fe200078e00ff */
[----:B------:R-:W-:-:S03]  /*421a0*/  LOP3.LUT R53, R4, UR11, R129, 0x96, !PT ;  /* 0x0000000b04357c12 */ /* 0x000fc6000f8e9681 */
[----:B------:R-:W-:Y:S02]  /*421b0*/  IMAD.MOV.U32 R95, RZ, RZ, R116 ;  /* 0x000000ffff5f7224 */ /* 0x000fe400078e0074 */
        /* <DEDUP_REMOVED lines=57> */
.L_x_2412:
[----:B------:R-:W-:Y:S05]  /*42550*/  BSYNC.RECONVERGENT B0 ;  /* 0x0000000000007941 */ /* 0x000fea0003800200 */
.L_x_2411:
[----:B------:R-:W-:Y:S01]  /*42560*/  I2FP.F32.U32 R95, R95 ;  /* 0x0000005f005f7245 */ /* 0x000fe20000201000 */
[----:B------:R-:W-:Y:S01]  /*42570*/  BSSY.RECONVERGENT B0, `(.L_x_2416) ;  /* 0x0000064000007945 */ /* 0x000fe20003800200 */
[----:B------:R-:W-:Y:S01]  /*42580*/  SHF.L.U32 R113, R63, 0x10, RZ ;  /* 0x000000103f717819 */ /* 0x000fe200000006ff */
[----:B------:R-:W-:Y:S02]  /*42590*/  HFMA2 R124, -RZ, RZ, 0, 1.1920928955078125e-07 ;  /* 0x00000002ff7c7431 */ /* 0x000fe400000001ff */
        /* <DEDUP_REMOVED lines=10> */
[--C-:B------:R-:W-:Y:S01]  /*42640*/  @!P1 IMAD.MOV.U32 R113, RZ, RZ, R12.reuse ;  /* 0x000000ffff719224 */ /* 0x100fe200078e000c */
[----:B------:R-:W-:-:S04]  /*42650*/  PRMT R12, R95, 0x7610, R12 ;  /* 0x000076105f0c7816 */ /* 0x000fc8000000000c */
        /* <DEDUP_REMOVED lines=10> */
.L_x_2418:
        /* <DEDUP_REMOVED lines=12> */
.L_x_2420:
[----:B------:R-:W-:Y:S05]  /*427c0*/  BSYNC.RECONVERGENT B1 ;  /* 0x0000000000017941 */ /* 0x000fea0003800200 */
.L_x_2419:
        /* <DEDUP_REMOVED lines=62> */
.L_x_2417:
[----:B------:R-:W-:Y:S05]  /*42bb0*/  BSYNC.RECONVERGENT B0 ;  /* 0x0000000000007941 */ /* 0x000fea0003800200 */
.L_x_2416:
        /* <DEDUP_REMOVED lines=20> */
.L_x_2423:
[----:B------:R-:W-:Y:S01]  /*42d00*/  IADD3 R0, PT, PT, R0, 0x1, RZ ;  /* 0x0000000100007810 */ /* 0x000fe20007ffe0ff */
[----:B------:R-:W-:Y:S03]  /*42d10*/  BSSY.RECONVERGENT B1, `(.L_x_2424) ;  /* 0x000000e000017945 */ /* 0x000fe60003800200 */
[----:B------:R-:W-:-:S13]  /*42d20*/  ISETP.NE.AND P6, PT, R0, RZ, PT ;  /* 0x000000ff0000720c */ /* 0x000fda0003fc5270 */
        /* <DEDUP_REMOVED lines=12> */
.L_x_2425:
[----:B------:R-:W-:Y:S05]  /*42df0*/  BSYNC.RECONVERGENT B1 ;  /* 0x0000000000017941 */ /* 0x000fea0003800200 */
.L_x_2424:
        /* <DEDUP_REMOVED lines=62> */
.L_x_2422:
[----:B------:R-:W-:Y:S05]  /*431e0*/  BSYNC.RECONVERGENT B0 ;  /* 0x0000000000007941 */ /* 0x000fea0003800200 */
.L_x_2421:
        /* <DEDUP_REMOVED lines=13> */
[----:B------:R-:W-:-:S04]  /*432c0*/  @P1 PRMT R114, R59, 0x7632, R114 ;  /* 0x000076323b721816 */ /* 0x000fc80000000072 */
[----:B------:R-:W-:-:S05]  /*432d0*/  @P1 SHF.L.U32 R114, R114, 0x10, RZ ;  /* 0x0000001072721819 */ /* 0x000fca00000006ff */
[----:B------:R-:W-:Y:S01]  /*432e0*/  @P1 FADD.FTZ R114, R124, R114 ;  /* 0x000000727c721221 */ /* 0x000fe20000010000 */
[----:B------:R-:W-:-:S05]  /*432f0*/  @!P1 IMAD.MOV.U32 R114, RZ, RZ, R124 ;  /* 0x000000ffff729224 */ /* 0x000fca00078e007c */
[----:B------:R-:W-:-:S04]  /*43300*/  F2FP.BF16.F32.PACK_AB R124, RZ, R114 ;  /* 0x00000072ff7c723e */ /* 0x000fc800000010ff */
[----:B------:R-:W-:Y:S01]  /*43310*/  PRMT R95, R95, 0x5410, R124 ;  /* 0x000054105f5f7816 */ /* 0x000fe2000000007c */
[----:B------:R-:W-:Y:S06]  /*43320*/  BRA `(.L_x_2426) ;  /* 0x0000003000bc7947 */ /* 0x000fec0003800000 */
.L_x_2345:
        /* <DEDUP_REMOVED lines=16> */
.L_x_2429:
        /* <DEDUP_REMOVED lines=12> */
.L_x_2431:
[----:B------:R-:W-:Y:S05]  /*434f0*/  BSYNC.RECONVERGENT B1 ;  /* 0x0000000000017941 */ /* 0x000fea0003800200 */
.L_x_2430:
        /* <DEDUP_REMOVED lines=58> */
[----:B------:R-:W-:Y:S02]  /*438a0*/  IMAD.MOV.U32 R156, RZ, RZ, R108 ;  /* 0x000000ffff9c7224 */ /* 0x000fe400078e006c */
[----:B------:R-:W-:Y:S01]  /*438b0*/  HFMA2 R108, -RZ, RZ, 0, 0 ;  /* 0x00000000ff6c7431 */ /* 0x000fe200000001ff */
[----:B------:R-:W-:Y:S01]  /*438c0*/  LOP3.LUT R54, R110, UR4, R109, 0x96, !PT ;  /* 0x000000046e367c12 */ /* 0x000fe2000f8e966d */
[----:B------:R-:W-:-:S07]  /*438d0*/  IMAD.MOV.U32 R109, RZ, RZ, R52 ;  /* 0x000000ffff6d7224 */ /* 0x000fce00078e0034 */
.L_x_2428:
[----:B------:R-:W-:Y:S05]  /*438e0*/  BSYNC.RECONVERGENT B0 ;  /* 0x0000000000007941 */ /* 0x000fea0003800200 */
.L_x_2427:
[----:B------:R-:W-:Y:S01]  /*438f0*/  I2FP.F32.U32 R52, R109 ;  /* 0x0000006d00347245 */ /* 0x000fe20000201000 */
[----:B-----5:R-:W-:Y:S01]  /*43900*/  @P1 IMAD.U32 R109, R56, 0x10000, RZ ;  /* 0x00010000386d1824 */ /* 0x020fe200078e00ff */
[----:B------:R-:W-:Y:S01]  /*43910*/  ISETP.NE.AND P3, PT, R108, 0x1, PT ;  /* 0x000000016c00780c */ /* 0x000fe20003f65270 */
[----:B------:R-:W-:Y:S01]  /*43920*/  BSSY.RECONVERGENT B0, `(.L_x_2432) ;  /* 0x0000062000007945 */ /* 0x000fe20003800200 */
[----:B------:R-:W-:Y:S01]  /*43930*/  LOP3.LUT R5, R5, 0xffffffef, RZ, 0xc0, !PT ;  /* 0xffffffef05057812 */ /* 0x000fe200078ec0ff */
[----:B------:R-:W-:Y:S01]  /*43940*/  FFMA.FTZ R52, R52, R151, 1.1641532182693481445e-10 ;  /* 0x2f00000034347423 */ /* 0x000fe20000010097 */
[----:B------:R-:W-:Y:S02]  /*43950*/  HFMA2 R112, -RZ, RZ, 0, 1.1920928955078125e-07 ;  /* 0x00000002ff707431 */ /* 0x000fe400000001ff */
[----:B------:R-:W-:Y:S02]  /*43960*/  IMAD.MOV.U32 R111, RZ, RZ, R156 ;  /* 0x000000ffff6f7224 */ /* 0x000fe400078e009c */
[----:B------:R-:W-:Y:S01]  /*43970*/  FSETP.GTU.FTZ.AND P2, PT, R52, R121, PT ;  /* 0x000000793400720b */ /* 0x000fe20003f5c000 */
[C---:B------:R-:W-:Y:S01]  /*43980*/  IMAD.U32 R52, R92.reuse, 0x10000, RZ ;  /* 0x000100005c347824 */ /* 0x040fe200078e00ff */
        /* <DEDUP_REMOVED lines=16> */
.L_x_2434:
        /* <DEDUP_REMOVED lines=12> */
.L_x_2436:
[----:B------:R-:W-:Y:S05]  /*43b50*/  BSYNC.RECONVERGENT B1 ;  /* 0x0000000000017941 */ /* 0x000fea0003800200 */
.L_x_2435:
        /* <DEDUP_REMOVED lines=59> */
[----:B------:R-:W-:Y:S01]  /*43f10*/  IMAD.MOV.U32 R112, RZ, RZ, RZ ;  /* 0x000000ffff707224 */ /* 0x000fe200078e00ff */
[----:B------:R-:W-:Y:S02]  /*43f20*/  LOP3.LUT R54, R110, UR4, R109, 0x96, !PT ;  /* 0x000000046e367c12 */ /* 0x000fe4000f8e966d */
[----:B------:R-:W-:-:S07]  /*43f30*/  MOV R156, R108 ;  /* 0x0000006c009c7202 */ /* 0x000fce0000000f00 */
.L_x_2433:
[----:B------:R-:W-:Y:S05]  /*43f40*/  BSYNC.RECONVERGENT B0 ;  /* 0x0000000000007941 */ /* 0x000fea0003800200 */
.L_x_2432:
[----:B------:R-:W-:Y:S01]  /*43f50*/  I2FP.F32.U32 R108, R111 ;  /* 0x0000006f006c7245 */ /* 0x000fe20000201000 */
[----:B------:R-:W-:Y:S01]  /*43f60*/  IMAD.U32 R92, R92, 0x10000, RZ ;  /* 0x000100005c5c7824 */ /* 0x000fe200078e00ff */
[----:B------:R-:W-:Y:S01]  /*43f70*/  ISETP.NE.AND P3, PT, R112, 0x1, PT ;  /* 0x000000017000780c */ /* 0x000fe20003f65270 */
[----:B------:R-:W-:Y:S01]  /*43f80*/  BSSY.RECONVERGENT B0, `(.L_x_2437) ;  /* 0x0000062000007945 */ /* 0x000fe20003800200 */
[----:B------:R-:W-:Y:S01]  /*43f90*/  LOP3.LUT R5, R5, 0xfffffff7, RZ, 0xc0, !PT ;  /* 0xfffffff705057812 */ /* 0x000fe200078ec0ff */
[----:B------:R-:W-:Y:S01]  /*43fa0*/  FFMA.FTZ R108, R108, R151, 1.1641532182693481445e-10 ;  /* 0x2f0000006c6c7423 */ /* 0x000fe20000010097 */
[----:B------:R-:W-:Y:S02]  /*43fb0*/  IMAD.MOV.U32 R110, RZ, RZ, 0x2 ;  /* 0x00000002ff6e7424 */ /* 0x000fe400078e00ff */
[----:B------:R-:W-:Y:S02]  /*43fc0*/  IMAD.MOV.U32 R109, RZ, RZ, R156 ;  /* 0x000000ffff6d7224 */ /* 0x000fe400078e009c */
[----:B------:R-:W-:Y:S01]  /*43fd0*/  FSETP.GTU.FTZ.AND P2, PT, R108, R121, PT ;  /* 0x000000796c00720b */ /* 0x000fe20003f5c000 */
[----:B------:R-:W-:Y:S01]  /*43fe0*/  FMUL.FTZ R108, R92, R122 ;  /* 0x0000007a5c6c7220 */ /* 0x000fe20000410000 */
[----:B------:R-:W-:-:S04]  /*43ff0*/  @P1 PRMT R92, R56, 0x7632, R92 ;  /* 0x00007632385c1816 */ /* 0x000fc8000000005c */
        /* <DEDUP_REMOVED lines=15> */
.L_x_2439:
        /* <DEDUP_REMOVED lines=12> */
.L_x_2441:
[----:B------:R-:W-:Y:S05]  /*441b0*/  BSYNC.RECONVERGENT B1 ;  /* 0x0000000000017941 */ /* 0x000fea0003800200 */
.L_x_2440:
        /* <DEDUP_REMOVED lines=62> */
.L_x_2438:
[----:B------:R-:W-:Y:S05]  /*445a0*/  BSYNC.RECONVERGENT B0 ;  /* 0x0000000000007941 */ /* 0x000fea0003800200 */
.L_x_2437:
[----:B------:R-:W-:Y:S01]  /*445b0*/  I2FP.F32.U32 R109, R109 ;  /* 0x0000006d006d7245 */ /* 0x000fe20000201000 */
[----:B------:R-:W-:Y:S01]  /*445c0*/  @P1 IMAD.U32 R111, R57, 0x10000, RZ ;  /* 0x00010000396f1824 */ /* 0x000fe200078e00ff */
[----:B------:R-:W-:Y:S01]  /*445d0*/  ISETP.NE.AND P3, PT, R110, 0x1, PT ;  /* 0x000000016e00780c */ /* 0x000fe20003f65270 */
[----:B------:R-:W-:Y:S01]  /*445e0*/  BSSY.RECONVERGENT B0, `(.L_x_2442) ;  /* 0x0000062000007945 */ /* 0x000fe20003800200 */
[----:B------:R-:W-:Y:S01]  /*445f0*/  LOP3.LUT R5, R5, 0xfffffffb, RZ, 0xc0, !PT ;  /* 0xfffffffb05057812 */ /* 0x000fe200078ec0ff */
[----:B------:R-:W-:Y:S01]  /*44600*/  FFMA.FTZ R109, R109, R151, 1.1641532182693481445e-10 ;  /* 0x2f0000006d6d7423 */ /* 0x000fe20000010097 */
[----:B------:R-:W-:Y:S01]  /*44610*/  IMAD.MOV.U32 R114, RZ, RZ, 0x2 ;  /* 0x00000002ff727424 */ /* 0x000fe200078e00ff */
[----:B------:R-:W-:-:S03]  /*44620*/  MOV R113, R156 ;  /* 0x0000009c00717202 */ /* 0x000fc60000000f00 */
[----:B------:R-:W-:Y:S02]  /*44630*/  FSETP.GTU.FTZ.AND P2, PT, R109, R121, PT ;  /* 0x000000796d00720b */ /* 0x000fe40003f5c000 */
        /* <DEDUP_REMOVED lines=17> */
.L_x_2444:
        /* <DEDUP_REMOVED lines=12> */
.L_x_2446:
[----:B------:R-:W-:Y:S05]  /*44810*/  BSYNC.RECONVERGENT B1 ;  /* 0x0000000000017941 */ /* 0x000fea0003800200 */
.L_x_2445:
        /* <DEDUP_REMOVED lines=62> */
.L_x_2443:
[----:B------:R-:W-:Y:S05]  /*44c00*/  BSYNC.RECONVERGENT B0 ;  /* 0x0000000000007941 */ /* 0x000fea0003800200 */
.L_x_2442:
[----:B------:R-:W-:Y:S01]  /*44c10*/  I2FP.F32.U32 R110, R113 ;  /* 0x00000071006e7245 */ /* 0x000fe20000201000 */
[----:B------:R-:W-:Y:S01]  /*44c20*/  IMAD.U32 R93, R93, 0x10000, RZ ;  /* 0x000100005d5d7824 */ /* 0x000fe200078e00ff */
[----:B------:R-:W-:Y:S01]  /*44c30*/  ISETP.NE.AND P2, PT, R114, 0x1, PT ;  /* 0x000000017200780c */ /* 0x000fe20003f45270 */
[----:B------:R-:W-:Y:S01]  /*44c40*/  BSSY.RECONVERGENT B0, `(.L_x_2447) ;  /* 0x0000062000007945 */ /* 0x000fe20003800200 */
[----:B------:R-:W-:Y:S01]  /*44c50*/  LOP3.LUT R5, R5, 0xfffffffd, RZ, 0xc0, !PT ;  /* 0xfffffffd05057812 */ /* 0x000fe200078ec0ff */
[----:B------:R-:W-:Y:S01]  /*44c60*/  FFMA.FTZ R110, R110, R151, 1.1641532182693481445e-10 ;  /* 0x2f0000006e6e7423 */ /* 0x000fe20000010097 */
[----:B------:R-:W-:Y:S02]  /*44c70*/  HFMA2 R112, -RZ, RZ, 0, 1.1920928955078125e-07 ;  /* 0x00000002ff707431 */ /* 0x000fe400000001ff */
[----:B------:R-:W-:Y:S02]  /*44c80*/  IMAD.MOV.U32 R111, RZ, RZ, R156 ;  /* 0x000000ffff6f7224 */ /* 0x000fe400078e009c */
[----:B------:R-:W-:Y:S01]  /*44c90*/  FSETP.GTU.FTZ.AND P3, PT, R110, R121, PT ;  /* 0x000000796e00720b */ /* 0x000fe20003f7c000 */
[----:B------:R-:W-:Y:S01]  /*44ca0*/  FMUL.FTZ R110, R93, R122 ;  /* 0x0000007a5d6e7220 */ /* 0x000fe20000410000 */
[----:B------:R-:W-:-:S04]  /*44cb0*/  @P1 PRMT R93, R57, 0x7632, R93 ;  /* 0x00007632395d1816 */ /* 0x000fc8000000005d */
        /* <DEDUP_REMOVED lines=15> */
.L_x_2449:
        /* <DEDUP_REMOVED lines=12> */
.L_x_2451:
[----:B------:R-:W-:Y:S05]  /*44e70*/  BSYNC.RECONVERGENT B1 ;  /* 0x0000000000017941 */ /* 0x000fea0003800200 */
.L_x_2450:
        /* <DEDUP_REMOVED lines=62> */
.L_x_2448:
[----:B------:R-:W-:Y:S05]  /*45260*/  BSYNC.RECONVERGENT B0 ;  /* 0x0000000000007941 */ /* 0x000fea0003800200 */
.L_x_2447:
[----:B------:R-:W-:Y:S01]  /*45270*/  I2FP.F32.U32 R111, R111 ;  /* 0x0000006f006f7245 */ /* 0x000fe20000201000 */
[----:B------:R-:W-:Y:S01]  /*45280*/  BSSY.RECONVERGENT B0, `(.L_x_2452) ;  /* 0x0000062000007945 */ /* 0x000fe20003800200 */
[----:B------:R-:W-:Y:S01]  /*45290*/  ISETP.NE.AND P3, PT, R112, 0x1, PT ;  /* 0x000000017000780c */ /* 0x000fe20003f65270 */
[----:B------:R-:W-:Y:S01]  /*452a0*/  IMAD.MOV.U32 R114, RZ, RZ, R156 ;  /* 0x000000ffff727224 */ /* 0x000fe200078e009c */
[----:B------:R-:W-:Y:S01]  /*452b0*/  @P1 SHF.L.U32 R113, R58, 0x10, RZ ;  /* 0x000000103a711819 */ /* 0x000fe200000006ff */
[----:B------:R-:W-:-:S05]  /*452c0*/  FFMA.FTZ R111, R111, R151, 1.1641532182693481445e-10 ;  /* 0x2f0000006f6f7423 */ /* 0x000fca0000010097 */
[----:B------:R-:W-:Y:S01]  /*452d0*/  FSETP.GTU.FTZ.AND P2, PT, R111, R121, PT ;  /* 0x000000796f00720b */ /* 0x000fe20003f5c000 */
[C---:B------:R-:W-:Y:S01]  /*452e0*/  IMAD.U32 R111, R94.reuse, 0x10000, RZ ;  /* 0x000100005e6f7824 */ /* 0x040fe200078e00ff */
[----:B------:R-:W-:-:S03]  /*452f0*/  PRMT R94, R94, 0x7632, R94 ;  /* 0x000076325e5e7816 */ /* 0x000fc6000000005e */
[----:B------:R-:W-:-:S05]  /*45300*/  FMUL.FTZ R111, R111, R122 ;  /* 0x0000007a6f6f7220 */ /* 0x000fca0000410000 */
        /* <DEDUP_REMOVED lines=14> */
.L_x_2454:
        /* <DEDUP_REMOVED lines=12> */
.L_x_2456:
[----:B------:R-:W-:Y:S05]  /*454b0*/  BSYNC.RECONVERGENT B1 ;  /* 0x0000000000017941 */ /* 0x000fea0003800200 */
.L_x_2455:
        /* <DEDUP_REMOVED lines=62> */
.L_x_2453:
[----:B------:R-:W-:Y:S05]  /*458a0*/  BSYNC.RECONVERGENT B0 ;  /* 0x0000000000007941 */ /* 0x000fea0003800200 */
.L_x_2452:
[----:B------:R-:W-:Y:S01]  /*458b0*/  I2FP.F32.U32 R112, R114 ;  /* 0x0000007200707245 */ /* 0x000fe20000201000 */
[----:B------:R-:W-:Y:S01]  /*458c0*/  BSSY.RECONVERGENT B0, `(.L_x_2457) ;  /* 0x0000062000007945 */ /* 0x000fe20003800200 */
[----:B------:R-:W-:Y:S01]  /*458d0*/  SHF.L.U32 R94, R94, 0x10, RZ ;  /* 0x000000105e5e7819 */ /* 0x000fe200000006ff */
[----:B------:R-:W-:Y:S01]  /*458e0*/  IMAD.MOV.U32 R124, RZ, RZ, 0x2 ;  /* 0x00000002ff7c7424 */ /* 0x000fe200078e00ff */
[----:B------:R-:W-:Y:S01]  /*458f0*/  ISETP.NE.AND P4, PT, R113, 0x1, PT ;  /* 0x000000017100780c */ /* 0x000fe20003f85270 */
        /* <DEDUP_REMOVED lines=19> */
.L_x_2459:
        /* <DEDUP_REMOVED lines=12> */
.L_x_2461:
[----:B------:R-:W-:Y:S05]  /*45af0*/  BSYNC.RECONVERGENT B1 ;  /* 0x0000000000017941 */ /* 0x000fea0003800200 */
.L_x_2460:
[----:B------:R-:W-:Y:S01]  /*45b00*/  IMAD.WIDE.U32 R128, R0, -0x2daee0ad, RZ ;  /* 0xd2511f5300807825 */ /* 0x000fe200078e00ff */
[----:B------:R-:W-:Y:S01]  /*45b10*/  UIADD3 UR4, UPT, UPT, UR10, -0x61c88647, URZ ;  /* 0x9e3779b90a047890 */ /* 0x000fe2000fffe0ff */
[----:B------:R-:W-:Y:S02]  /*45b20*/  MOV R94, R116 ;  /* 0x00000074005e7202 */ /* 0x000fe40000000f00 */
        /* <DEDUP_REMOVED lines=59> */
.L_x_2458:
[----:B------:R-:W-:Y:S05]  /*45ee0*/  BSYNC.RECONVERGENT B0 ;  /* 0x0000000000007941 */ /* 0x000fea0003800200 */
.L_x_2457:
[----:B------:R-:W-:Y:S01]  /*45ef0*/  I2FP.F32.U32 R94, R94 ;  /* 0x0000005e005e7245 */ /* 0x000fe20000201000 */
[----:B------:R-:W-:Y:S01]  /*45f00*/  IMAD.U32 R113, R95, 0x10000, RZ ;  /* 0x000100005f717824 */ /* 0x000fe200078e00ff */
[----:B------:R-:W-:Y:S01]  /*45f10*/  ISETP.NE.AND P5, PT, R124, 0x1, PT ;  /* 0x000000017c00780c */ /* 0x000fe20003fa5270 */
[----:B------:R-:W-:Y:S01]  /*45f20*/  BSSY.RECONVERGENT B0, `(.L_x_2462) ;  /* 0x0000060000007945 */ /* 0x000fe20003800200 */
[----:B------:R-:W-:Y:S02]  /*45f30*/  HFMA2 R126, -RZ, RZ, 0, 1.1920928955078125e-07 ;  /* 0x00000002ff7e7431 */ /* 0x000fe400000001ff */
[----:B------:R-:W-:Y:S01]  /*45f40*/  FFMA.FTZ R94, R94, R151, 1.1641532182693481445e-10 ;  /* 0x2f0000005e5e7423 */ /* 0x000fe20000010097 */
[----:B------:R-:W-:Y:S01]  /*45f50*/  FMUL.FTZ R113, R113, R122 ;  /* 0x0000007a71717220 */ /* 0x000fe20000410000 */
[----:B------:R-:W-:Y:S01]  /*45f60*/  PRMT R114, R95, 0x7632, R114 ;  /* 0x000076325f727816 */ /* 0x000fe20000000072 */
[----:B------:R-:W-:Y:S02]  /*45f70*/  IMAD.MOV.U32 R125, RZ, RZ, R156 ;  /* 0x000000ffff7d7224 */ /* 0x000fe400078e009c */
[----:B------:R-:W-:Y:S01]  /*45f80*/  FSETP.GTU.FTZ.AND P4, PT, R94, R121, PT ;  /* 0x000000795e00720b */ /* 0x000fe20003f9c000 */
[----:B------:R-:W-:-:S03]  /*45f90*/  @P1 IMAD.U32 R94, R59, 0x10000, RZ ;  /* 0x000100003b5e1824 */ /* 0x000fc600078e00ff */
        /* <DEDUP_REMOVED lines=13> */
.L_x_2464:
        /* <DEDUP_REMOVED lines=12> */
.L_x_2466:
[----:B------:R-:W-:Y:S05]  /*46130*/  BSYNC.RECONVERGENT B1 ;  /* 0x0000000000017941 */ /* 0x000fea0003800200 */
.L_x_2465:
        /* <DEDUP_REMOVED lines=62> */
.L_x_2463:
[----:B------:R-:W-:Y:S05]  /*46520*/  BSYNC.RECONVERGENT B0 ;  /* 0x0000000000007941 */ /* 0x000fea0003800200 */
.L_x_2462:
[----:B------:R-:W-:Y:S01]  /*46530*/  I2FP.F32.U32 R94, R125 ;  /* 0x0000007d005e7245 */ /* 0x000fe20000201000 */
[----:B------:R-:W-:Y:S01]  /*46540*/  IMAD.U32 R95, R114, 0x10000, RZ ;  /* 0x00010000725f7824 */ /* 0x000fe200078e00ff */
[----:B------:R-:W-:Y:S02]  /*46550*/  PRMT R93, R123, 0x5410, R93 ;  /* 0x000054107b5d7816 */ /* 0x000fe4000000005d */
[----:B------:R-:W-:Y:S01]  /*46560*/  PRMT R92, R115, 0x5410, R92 ;  /* 0x00005410735c7816 */ /* 0x000fe2000000005c */
        /* <DEDUP_REMOVED lines=8> */
[----:B------:R-:W-:-:S04]  /*465f0*/  PRMT R94, R130, 0x5410, R131 ;  /* 0x00005410825e7816 */ /* 0x000fc80000000083 */
[----:B------:R-:W-:-:S04]  /*46600*/  F2FP.BF16.F32.PACK_AB R95, RZ, R114 ;  /* 0x00000072ff5f723e */ /* 0x000fc800000010ff */
[----:B------:R-:W-:-:S07]  /*46610*/  PRMT R95, R128, 0x5410, R95 ;  /* 0x00005410805f7816 */ /* 0x000fce000000005f */
.L_x_2426:
[----:B------:R-:W-:Y:S01]  /*46620*/  IMAD.WIDE.U32 R124, R51, 0x10, R170 ;  /* 0x00000010337c7825 */ /* 0x000fe200078e00aa */
[----:B------:R-:W-:-:S04]  /*46630*/  LOP3.LUT P6, RZ, R5, 0x10, RZ, 0xc0, !PT ;  /* 0x0000001005ff7812 */ /* 0x000fc800078cc0ff */
[----:B------:R0:W-:Y:S02]  /*46640*/  STG.E.128 desc[UR8][R124.64], R92 ;  /* 0x0000005c7c007986 */ /* 0x0001e4000c101d08 */
[----:B0-----:R-:W-:Y:S02]  /*46650*/  SEL R93, RZ, 0x1000000, !P5 ;  /* 0x01000000ff5d7807 */ /* 0x001fe40006800000 */
[----:B------:R-:W-:Y:S02]  /*46660*/  SEL R92, RZ, 0x10000, !P4 ;  /* 0x00010000ff5c7807 */ /* 0x000fe40006000000 */
[----:B------:R-:W-:Y:S02]  /*46670*/  SEL R94, RZ, 0x100, !P3 ;  /* 0x00000100ff5e7807 */ /* 0x000fe40005800000 */
[C---:B------:R-:W-:Y:S02]  /*46680*/  LOP3.LUT P5, RZ, R5.reuse, 0x8, RZ, 0xc0, !PT ;  /* 0x0000000805ff7812 */ /* 0x040fe400078ac0ff */
[----:B------:R-:W-:-:S02]  /*46690*/  LOP3.LUT P4, RZ, R5, 0x4, RZ, 0xc0, !PT ;  /* 0x0000000405ff7812 */ /* 0x000fc4000788c0ff */
[----:B------:R-:W-:Y:S02]  /*466a0*/  LOP3.LUT P3, RZ, R5, 0x2, RZ, 0xc0, !PT ;  /* 0x0000000205ff7812 */ /* 0x000fe4000786c0ff */
        /* <DEDUP_REMOVED lines=9> */
[----:B------:R-:W-:-:S05]  /*46740*/  IMAD.WIDE.U32 R94, R51, 0x8, R168 ;  /* 0x00000008335e7825 */ /* 0x000fca00078e00a8 */
        /* <DEDUP_REMOVED lines=22> */
.L_x_2467:
[----:B01----:R-:W0:Y:S01]  /*468b0*/  @P1 LDC.64 R92, c[0x0][0x3a0] ;  /* 0x0000e800ff5c1b82 */ /* 0x003e220000000a00 */
[----:B------:R-:W-:-:S07]  /*468c0*/  VIADD R115, R55, 0xe0 ;  /* 0x000000e037737836 */ /* 0x000fce0000000000 */
        /* <DEDUP_REMOVED lines=24> */
.L_x_2471:
        /* <DEDUP_REMOVED lines=12> */
.L_x_2473:
[----:B------:R-:W-:Y:S05]  /*46b10*/  BSYNC.RECONVERGENT B1 ;  /* 0x0000000000017941 */ /* 0x000fea0003800200 */
.L_x_2472:
        /* <DEDUP_REMOVED lines=62> */
.L_x_2470:
[----:B------:R-:W-:Y:S05]  /*46f00*/  BSYNC.RECONVERGENT B0 ;  /* 0x0000000000007941 */ /* 0x000fea0003800200 */
.L_x_2469:
[----:B------:R-:W-:Y:S01]  /*46f10*/  I2FP.F32.U32 R6, R6 ;  /* 0x0000000600067245 */ /* 0x000fe20000201000 */
[----:B------:R-:W-:Y:S01]  /*46f20*/  BSSY.RECONVERGENT B0, `(.L_x_2474) ;  /* 0x0000061000007945 */ /* 0x000fe20003800200 */
[----:B------:R-:W-:Y:S01]  /*46f30*/  ISETP.NE.AND P3, PT, R9, 0x1, PT ;  /* 0x000000010900780c */ /* 0x000fe20003f65270 */
[----:B------:R-:W-:Y:S01]  /*46f40*/  HFMA2 R8, -RZ, RZ, 0, 1.1920928955078125e-07 ;  /* 0x00000002ff087431 */ /* 0x000fe200000001ff */
        /* <DEDUP_REMOVED lines=19> */
.L_x_2476:
        /* <DEDUP_REMOVED lines=12> */
.L_x_2478:
[----:B------:R-:W-:Y:S05]  /*47140*/  BSYNC.RECONVERGENT B1 ;  /* 0x0000000000017941 */ /* 0x000fea0003800200 */
.L_x_2477:
        /* <DEDUP_REMOVED lines=62> */
.L_x_2475:
[----:B------:R-:W-:Y:S05]  /*47530*/  BSYNC.RECONVERGENT B0 ;  /* 0x0000000000007941 */ /* 0x000fea0003800200 */
.L_x_2474:
[----:B------:R-:W-:Y:S01]  /*47540*/  I2FP.F32.U32 R9, R11 ;  /* 0x0000000b00097245 */ /* 0x000fe20000201000 */
[----:B------:R-:W-:Y:S01]  /*47550*/  BSSY.RECONVERGENT B0, `(.L_x_2479) ;  /* 0x0000063000007945 */ /* 0x000fe20003800200 */
[----:B------:R-:W-:Y:S02]  /*47560*/  ISETP.NE.AND P3, PT, R8, 0x1, PT ;  /* 0x000000010800780c */ /* 0x000fe40003f65270 */
[----:B------:R-:W-:Y:S01]  /*47570*/  @P1 SHF.L.U32 R116, R56, 0x10, RZ ;  /* 0x0000001038741819 */ /* 0x000fe200000006ff */
[----:B------:R-:W-:Y:S01]  /*47580*/  FFMA.FTZ R9, R9, R151, 1.1641532182693481445e-10 ;  /* 0x2f00000009097423 */ /* 0x000fe20000010097 */
[----:B------:R-:W-:-:S04]  /*47590*/  MOV R11, R156 ;  /* 0x0000009c000b7202 */ /* 0x000fc80000000f00 */
        /* <DEDUP_REMOVED lines=19> */
.L_x_2481:
        /* <DEDUP_REMOVED lines=12> */
.L_x_2483:
[----:B------:R-:W-:Y:S05]  /*47790*/  BSYNC.RECONVERGENT B1 ;  /* 0x0000000000017941 */ /* 0x000fea0003800200 */
.L_x_2482:
        /* <DEDUP_REMOVED lines=62> */
.L_x_2480:
[----:B------:R-:W-:Y:S05]  /*47b80*/  BSYNC.RECONVERGENT B0 ;  /* 0x0000000000007941 */ /* 0x000fea0003800200 */
.L_x_2479:
        /* <DEDUP_REMOVED lines=22> */
.L_x_2486:
        /* <DEDUP_REMOVED lines=12> */
.L_x_2488:
[----:B------:R-:W-:Y:S05]  /*47db0*/  BSYNC.RECONVERGENT B1 ;  /* 0x0000000000017941 */ /* 0x000fea0003800200 */
.L_x_2487:
        /* <DEDUP_REMOVED lines=62> */
.L_x_2485:
[----:B------:R-:W-:Y:S05]  /*481a0*/  BSYNC.RECONVERGENT B0 ;  /* 0x0000000000007941 */ /* 0x000fea0003800200 */
.L_x_2484:
[----:B------:R-:W-:Y:S01]  /*481b0*/  I2FP.F32.U32 R9, R11 ;  /* 0x0000000b00097245 */ /* 0x000fe20000201000 */
[----:B------:R-:W-:Y:S01]  /*481c0*/  BSSY.RECONVERGENT B0, `(.L_x_2489) ;  /* 0x0000065000007945 */ /* 0x000fe20003800200 */
[----:B------:R-:W-:Y:S01]  /*481d0*/  ISETP.NE.AND P3, PT, R8, 0x1, PT ;  /* 0x000000010800780c */ /* 0x000fe20003f65270 */
[----:B------:R-:W-:Y:S02]  /*481e0*/  IMAD.MOV.U32 R10, RZ, RZ, 0x2 ;  /* 0x00000002ff0a7424 */ /* 0x000fe400078e00ff */
[----:B------:R-:W-:Y:S01]  /*481f0*/  FFMA.FTZ R9, R9, R151, 1.1641532182693481445e-10 ;  /* 0x2f00000009097423 */ /* 0x000fe20000010097 */
[----:B------:R-:W-:-:S04]  /*48200*/  IMAD.MOV.U32 R11, RZ, RZ, R156 ;  /* 0x000000ffff0b7224 */ /* 0x000fc800078e009c */
        /* <DEDUP_REMOVED lines=21> */
.L_x_2491:
        /* <DEDUP_REMOVED lines=12> */
.L_x_2493:
[----:B------:R-:W-:Y:S05]  /*48420*/  BSYNC.RECONVERGENT B1 ;  /* 0x0000000000017941 */ /* 0x000fea0003800200 */
.L_x_2492:
        /* <DEDUP_REMOVED lines=62> */
.L_x_2490:
[----:B------:R-:W-:Y:S05]  /*48810*/  BSYNC.RECONVERGENT B0 ;  /* 0x0000000000007941 */ /* 0x000fea0003800200 */
.L_x_2489:
        /* <DEDUP_REMOVED lines=23> */
.L_x_2496:
        /* <DEDUP_REMOVED lines=12> */
.L_x_2498:
[----:B------:R-:W-:Y:S05]  /*48a50*/  BSYNC.RECONVERGENT B1 ;  /* 0x0000000000017941 */ /* 0x000fea0003800200 */
.L_x_2497:
        /* <DEDUP_REMOVED lines=62> */
.L_x_2495:
[----:B------:R-:W-:Y:S05]  /*48e40*/  BSYNC.RECONVERGENT B0 ;  /* 0x0000000000007941 */ /* 0x000fea0003800200 */
.L_x_2494:
[----:B------:R-:W-:Y:S01]  /*48e50*/  I2FP.F32.U32 R10, R13 ;  /* 0x0000000d000a7245 */ /* 0x000fe20000201000 */
[----:B------:R-:W-:Y:S01]  /*48e60*/  BSSY.RECONVERGENT B0, `(.L_x_2499) ;  /* 0x0000063000007945 */ /* 0x000fe20003800200 */
[----:B------:R-:W-:Y:S01]  /*48e70*/  ISETP.NE.AND P3, PT, R11, 0x1, PT ;  /* 0x000000010b00780c */ /* 0x000fe20003f65270 */
[----:B------:R-:W-:Y:S02]  /*48e80*/  IMAD.MOV.U32 R12, RZ, RZ, R156 ;  /* 0x000000ffff0c7224 */ /* 0x000fe400078e009c */
[----:B------:R-:W-:-:S05]  /*48e90*/  FFMA.FTZ R10, R10, R151, 1.1641532182693481445e-10 ;  /* 0x2f0000000a0a7423 */ /* 0x000fca0000010097 */
[----:B------:R-:W-:Y:S02]  /*48ea0*/  FSETP.GTU.FTZ.AND P2, PT, R10, R121, PT ;  /* 0x000000790a00720b */ /* 0x000fe40003f5c000 */
[----:B------:R-:W-:-:S05]  /*48eb0*/  SHF.L.U32 R10, R61, 0x10, RZ ;  /* 0x000000103d0a7819 */ /* 0x000fca00000006ff */
[----:B------:R-:W-:-:S05]  /*48ec0*/  FMUL.FTZ R10, R10, R122 ;  /* 0x0000007a0a0a7220 */ /* 0x000fca0000410000 */
[----:B------:R-:W-:-:S05]  /*48ed0*/  FSEL R10, R10, RZ, !P2 ;  /* 0x000000ff0a0a7208 */ /* 0x000fca0005000000 */
[----:B------:R-:W-:Y:S01]  /*48ee0*/  FADD.FTZ R8, R8, R10 ;  /* 0x0000000a08087221 */ /* 0x000fe20000010000 */
[----:B------:R-:W-:-:S04]  /*48ef0*/  @P1 IMAD.U32 R10, R57, 0x10000, RZ ;  /* 0x00010000390a1824 */ /* 0x000fc800078e00ff */
[--C-:B------:R-:W-:Y:S01]  /*48f00*/  @P1 FADD.FTZ R124, R10, R8.reuse ;  /* 0x000000080a7c1221 */ /* 0x100fe20000010000 */
[----:B------:R-:W-:Y:S02]  /*48f10*/  @!P1 IMAD.MOV.U32 R124, RZ, RZ, R8 ;  /* 0x000000ffff7c9224 */ /* 0x000fe400078e0008 */
[----:B------:R-:W-:Y:S01]  /*48f20*/  HFMA2 R10, -RZ, RZ, 0, 1.1920928955078125e-07 ;  /* 0x00000002ff0a7431 */ /* 0x000fe200000001ff */
[----:B------:R-:W-:Y:S02]  /*48f30*/  SEL R8, RZ, 0x1, P2 ;  /* 0x00000001ff087807 */ /* 0x000fe40001000000 */
        /* <DEDUP_REMOVED lines=10> */
.L_x_2501:
        /* <DEDUP_REMOVED lines=12> */
.L_x_2503:
[----:B------:R-:W-:Y:S05]  /*490a0*/  BSYNC.RECONVERGENT B1 ;  /* 0x0000000000017941 */ /* 0x000fea0003800200 */
.L_x_2502:
        /* <DEDUP_REMOVED lines=62> */
.L_x_2500:
[----:B------:R-:W-:Y:S05]  /*49490*/  BSYNC.RECONVERGENT B0 ;  /* 0x0000000000007941 */ /* 0x000fea0003800200 */
.L_x_2499:
        /* <DEDUP_REMOVED lines=22> */
.L_x_2506:
        /* <DEDUP_REMOVED lines=12> */
.L_x_2508:
[----:B------:R-:W-:Y:S05]  /*496c0*/  BSYNC.RECONVERGENT B1 ;  /* 0x0000000000017941 */ /* 0x000fea0003800200 */
.L_x_2507:
        /* <DEDUP_REMOVED lines=62> */
.L_x_2505:
[----:B------:R-:W-:Y:S05]  /*49ab0*/  BSYNC.RECONVERGENT B0 ;  /* 0x0000000000007941 */ /* 0x000fea0003800200 */
.L_x_2504:
[----:B------:R-:W-:Y:S01]  /*49ac0*/  I2FP.F32.U32 R12, R12 ;  /* 0x0000000c000c7245 */ /* 0x000fe20000201000 */
[----:B------:R-:W-:Y:S01]  /*49ad0*/  BSSY.RECONVERGENT B0, `(.L_x_2509) ;  /* 0x0000065000007945 */ /* 0x000fe20003800200 */
[----:B------:R-:W-:-:S03]  /*49ae0*/  PRMT R10, R61, 0x7632, R10 ;  /* 0x000076323d0a7816 */ /* 0x000fc6000000000a */
[----:B------:R-:W-:Y:S02]  /*49af0*/  FFMA.FTZ R12, R12, R151, 1.1641532182693481445e-10 ;  /* 0x2f0000000c0c7423 */ /* 0x000fe40000010097 */
[----:B------:R-:W-:-:S03]  /*49b00*/  IMAD.U32 R10, R10, 0x10000, RZ ;  /* 0x000100000a0a7824 */ /* 0x000fc600078e00ff */
[----:B------:R-:W-:Y:S01]  /*49b10*/  FSETP.GTU.FTZ.AND P2, PT, R12, R121, PT ;  /* 0x000000790c00720b */ /* 0x000fe20003f5c000 */
[----:B------:R-:W-:Y:S01]  /*49b20*/  FMUL.FTZ R10, R10, R122 ;  /* 0x0000007a0a0a7220 */ /* 0x000fe20000410000 */
[----:B------:R-:W-:-:S04]  /*49b30*/  MOV R12, R156 ;  /* 0x0000009c000c7202 */ /* 0x000fc80000000f00 */
[----:B------:R-:W-:-:S05]  /*49b40*/  FSEL R10, R10, RZ, !P2 ;  /* 0x000000ff0a0a7208 */ /* 0x000fca0005000000 */
[--C-:B------:R-:W-:Y:S01]  /*49b50*/  FADD.FTZ R9, R9, R10.reuse ;  /* 0x0000000a09097221 */ /* 0x100fe20000010000 */
[----:B------:R-:W-:-:S04]  /*49b60*/  @P1 PRMT R10, R57, 0x7632, R10 ;  /* 0x00007632390a1816 */ /* 0x000fc8000000000a */
[----:B------:R-:W-:-:S05]  /*49b70*/  @P1 SHF.L.U32 R10, R10, 0x10, RZ ;  /* 0x000000100a0a1819 */ /* 0x000fca00000006ff */
[----:B------:R-:W-:Y:S01]  /*49b80*/  @P1 FADD.FTZ R125, R9, R10 ;  /* 0x0000000a097d1221 */ /* 0x000fe20000010000 */
[----:B------:R-:W-:Y:S01]  /*49b90*/  @!P1 IMAD.MOV.U32 R125, RZ, RZ, R9 ;  /* 0x000000ffff7d9224 */ /* 0x000fe200078e0009 */
[----:B------:R-:W-:Y:S01]  /*49ba0*/  SEL R9, RZ, 0x1, P2 ;  /* 0x00000001ff097807 */ /* 0x000fe20001000000 */
[----:B------:R-:W-:Y:S01]  /*49bb0*/  IMAD.MOV.U32 R10, RZ, RZ, 0x2 ;  /* 0x00000002ff0a7424 */ /* 0x000fe200078e00ff */
        /* <DEDUP_REMOVED lines=11> */
.L_x_2511:
        /* <DEDUP_REMOVED lines=12> */
.L_x_2513:
[----:B------:R-:W-:Y:S05]  /*49d30*/  BSYNC.RECONVERGENT B1 ;  /* 0x0000000000017941 */ /* 0x000fea0003800200 */
.L_x_2512:
        /* <DEDUP_REMOVED lines=62> */
.L_x_2510:
[----:B------:R-:W-:Y:S05]  /*4a120*/  BSYNC.RECONVERGENT B0 ;  /* 0x0000000000007941 */ /* 0x000fea0003800200 */
.L_x_2509:
[----:B------:R-:W-:Y:S01]  /*4a130*/  I2FP.F32.U32 R11, R12 ;  /* 0x0000000c000b7245 */ /* 0x000fe20000201000 */
[----:B------:R-:W-:Y:S01]  /*4a140*/  BSSY.RECONVERGENT B0, `(.L_x_2514) ;  /* 0x000005f000007945 */ /* 0x000fe20003800200 */
[----:B------:R-:W-:Y:S02]  /*4a150*/  ISETP.NE.AND P3, PT, R10, 0x1, PT ;  /* 0x000000010a00780c */ /* 0x000fe40003f65270 */
[----:B------:R-:W-:Y:S01]  /*4a160*/  PRMT R12, R94, 0x7632, R12 ;  /* 0x000076325e0c7816 */ /* 0x000fe2000000000c */
[----:B------:R-:W-:Y:S01]  /*4a170*/  FFMA.FTZ R11, R11, R151, 1.1641532182693481445e-10 ;  /* 0x2f0000000b0b7423 */ /* 0x000fe20000010097 */
[----:B------:R-:W-:-:S04]  /*4a180*/  MOV R127, R156 ;  /* 0x0000009c007f7202 */ /* 0x000fc80000000f00 */
[----:B------:R-:W-:Y:S01]  /*4a190*/  FSETP.GTU.FTZ.AND P2, PT, R11, R121, PT ;  /* 0x000000790b00720b */ /* 0x000fe20003f5c000 */
[----:B------:R-:W-:-:S04]  /*4a1a0*/  IMAD.U32 R11, R94, 0x10000, RZ ;  /* 0x000100005e0b7824 */ /* 0x000fc800078e00ff */
[----:B------:R-:W-:-:S05]  /*4a1b0*/  FMUL.FTZ R11, R11, R122 ;  /* 0x0000007a0b0b7220 */ /* 0x000fca0000410000 */
        /* <DEDUP_REMOVED lines=12> */
.L_x_2516:
        /* <DEDUP_REMOVED lines=12> */
.L_x_2518:
[----:B------:R-:W-:Y:S05]  /*4a340*/  BSYNC.RECONVERGENT B1 ;  /* 0x0000000000017941 */ /* 0x000fea0003800200 */
.L_x_2517:
        /* <DEDUP_REMOVED lines=62> */
.L_x_2515:
[----:B------:R-:W-:Y:S05]  /*4a730*/  BSYNC.RECONVERGENT B0 ;  /* 0x0000000000007941 */ /* 0x000fea0003800200 */
.L_x_2514:
        /* <DEDUP_REMOVED lines=13> */
[----:B------:R-:W-:Y:S01]  /*4a810*/  @P1 FADD.FTZ R126, R126, R94 ;  /* 0x0000005e7e7e1221 */ /* 0x000fe20000010000 */
[----:B------:R-:W-:-:S04]  /*4a820*/  @!P1 MOV R126, R94 ;  /* 0x0000005e007e9202 */ /* 0x000fc80000000f00 */
        /* <DEDUP_REMOVED lines=10> */
.L_x_2521:
        /* <DEDUP_REMOVED lines=12> */
.L_x_2523:
[----:B------:R-:W-:Y:S05]  /*4a990*/  BSYNC.RECONVERGENT B1 ;  /* 0x0000000000017941 */ /* 0x000fea0003800200 */
.L_x_2522:
        /* <DEDUP_REMOVED lines=62> */
.L_x_2520:
[----:B------:R-:W-:Y:S05]  /*4ad80*/  BSYNC.RECONVERGENT B0 ;  /* 0x0000000000007941 */ /* 0x000fea0003800200 */
.L_x_2519:
[----:B------:R-:W-:Y:S01]  /*4ad90*/  I2FP.F32.U32 R11, R127 ;  /* 0x0000007f000b7245 */ /* 0x000fe20000201000 */
[----:B------:R-:W-:Y:S01]  /*4ada0*/  BSSY.RECONVERGENT B0, `(.L_x_2524) ;  /* 0x000005e000007945 */ /* 0x000fe20003800200 */
[----:B------:R-:W-:Y:S01]  /*4adb0*/  ISETP.NE.AND P4, PT, R128, 0x1, PT ;  /* 0x000000018000780c */ /* 0x000fe20003f85270 */
[----:B------:R-:W-:Y:S01]  /*4adc0*/  IMAD.MOV.U32 R129, RZ, RZ, 0x2 ;  /* 0x00000002ff817424 */ /* 0x000fe200078e00ff */
[----:B------:R-:W-:Y:S01]  /*4add0*/  SHF.L.U32 R12, R12, 0x10, RZ ;  /* 0x000000100c0c7819 */ /* 0x000fe200000006ff */
[----:B------:R-:W-:-:S04]  /*4ade0*/  FFMA.FTZ R11, R11, R151, 1.1641532182693481445e-10 ;  /* 0x2f0000000b0b7423 */ /* 0x000fc80000010097 */
[----:B------:R-:W-:Y:S01]  /*4adf0*/  FMUL.FTZ R12, R12, R122 ;  /* 0x0000007a0c0c7220 */ /* 0x000fe20000410000 */
[----:B------:R-:W-:-:S04]  /*4ae00*/  FSETP.GTU.FTZ.AND P3, PT, R11, R121, PT ;  /* 0x000000790b00720b */ /* 0x000fc80003f7c000 */
        /* <DEDUP_REMOVED lines=12> */
.L_x_2526:
        /* <DEDUP_REMOVED lines=12> */
.L_x_2528:
[----:B------:R-:W-:Y:S05]  /*4af90*/  BSYNC.RECONVERGENT B1 ;  /* 0x0000000000017941 */ /* 0x000fea0003800200 */
.L_x_2527:
        /* <DEDUP_REMOVED lines=60> */
[----:B------:R-:W-:Y:S01]  /*4b360*/  LOP3.LUT R54, R132, UR4, R129, 0x96, !PT ;  /* 0x0000000484367c12 */ /* 0x000fe2000f8e9681 */
[----:B------:R-:W-:-:S07]  /*4b370*/  IMAD.MOV.U32 R129, RZ, RZ, RZ ;  /* 0x000000ffff817224 */ /* 0x000fce00078e00ff */
.L_x_2525:
[----:B------:R-:W-:Y:S05]  /*4b380*/  BSYNC.RECONVERGENT B0 ;  /* 0x0000000000007941 */ /* 0x000fea0003800200 */
.L_x_2524:
[----:B------:R-:W-:Y:S01]  /*4b390*/  I2FP.F32.U32 R12, R12 ;  /* 0x0000000c000c7245 */ /* 0x000fe20000201000 */
[----:B------:R-:W-:Y:S01]  /*4b3a0*/  BSSY.RECONVERGENT B0, `(.L_x_2529) ;  /* 0x0000066000007945 */ /* 0x000fe20003800200 */
[----:B------:R-:W-:Y:S01]  /*4b3b0*/  PRMT R127, R62, 0x7632, R127 ;  /* 0x000076323e7f7816 */ /* 0x000fe2000000007f */
[----:B------:R-:W-:Y:S02]  /*4b3c0*/  HFMA2 R128, -RZ, RZ, 0, 1.1920928955078125e-07 ;  /* 0x00000002ff807431 */ /* 0x000fe400000001ff */
[----:B------:R-:W-:Y:S02]  /*4b3d0*/  IMAD.MOV.U32 R133, RZ, RZ, R156 ;  /* 0x000000ffff857224 */ /* 0x000fe400078e009c */
[----:B------:R-:W-:Y:S01]  /*4b3e0*/  FFMA.FTZ R12, R12, R151, 1.1641532182693481445e-10 ;  /* 0x2f0000000c0c7423 */ /* 0x000fe20000010097 */
[----:B------:R-:W-:-:S04]  /*4b3f0*/  SHF.L.U32 R127, R127, 0x10, RZ ;  /* 0x000000107f7f7819 */ /* 0x000fc800000006ff */
[----:B------:R-:W-:Y:S01]  /*4b400*/  FSETP.GTU.FTZ.AND P4, PT, R12, R121, PT ;  /* 0x000000790c00720b */ /* 0x000fe20003f9c000 */
[----:B------:R-:W-:-:S03]  /*4b410*/  FMUL.FTZ R127, R127, R122 ;  /* 0x0000007a7f7f7220 */ /* 0x000fc60000410000 */
[----:B------:R-:W-:Y:S02]  /*4b420*/  SEL R12, RZ, 0x1, P4 ;  /* 0x00000001ff0c7807 */ /* 0x000fe40002000000 */
[----:B------:R-:W-:Y:S02]  /*4b430*/  FSEL R127, R127, RZ, !P4 ;  /* 0x000000ff7f7f7208 */ /* 0x000fe40006000000 */
[----:B------:R-:W-:-:S03]  /*4b440*/  ISETP.NE.AND P4, PT, R129, 0x1, PT ;  /* 0x000000018100780c */ /* 0x000fc60003f85270 */
[--C-:B------:R-:W-:Y:S01]  /*4b450*/  FADD.FTZ R11, R11, R127.reuse ;  /* 0x0000007f0b0b7221 */ /* 0x100fe20000010000 */
[----:B------:R-:W-:-:S05]  /*4b460*/  @P1 PRMT R127, R58, 0x7632, R127 ;  /* 0x000076323a7f1816 */ /* 0x000fca000000007f */
[----:B------:R-:W-:-:S04]  /*4b470*/  @P1 IMAD.U32 R127, R127, 0x10000, RZ ;  /* 0x000100007f7f1824 */ /* 0x000fc800078e00ff */
[----:B------:R-:W-:Y:S01]  /*4b480*/  @P1 FADD.FTZ R127, R11, R127 ;  /* 0x0000007f0b7f1221 */ /* 0x000fe20000010000 */
        /* <DEDUP_REMOVED lines=12> */
.L_x_2531:
        /* <DEDUP_REMOVED lines=12> */
.L_x_2533:
[----:B------:R-:W-:Y:S05]  /*4b610*/  BSYNC.RECONVERGENT B1 ;  /* 0x0000000000017941 */ /* 0x000fea0003800200 */
.L_x_2532:
        /* <DEDUP_REMOVED lines=62> */
.L_x_2530:
[----:B------:R-:W-:Y:S05]  /*4ba00*/  BSYNC.RECONVERGENT B0 ;  /* 0x0000000000007941 */ /* 0x000fea0003800200 */
.L_x_2529:
[----:B------:R-:W-:Y:S01]  /*4ba10*/  I2FP.F32.U32 R12, R133 ;  /* 0x00000085000c7245 */ /* 0x000fe20000201000 */
[C---:B------:R-:W-:Y:S01]  /*4ba20*/  IMAD.U32 R129, R95.reuse, 0x10000, RZ ;  /* 0x000100005f817824 */ /* 0x040fe200078e00ff */
[----:B------:R-:W-:Y:S01]  /*4ba30*/  ISETP.NE.AND P5, PT, R128, 0x1, PT ;  /* 0x000000018000780c */ /* 0x000fe20003fa5270 */
[----:B------:R-:W-:Y:S01]  /*4ba40*/  BSSY.RECONVERGENT B0, `(.L_x_2534) ;  /* 0x000005d000007945 */ /* 0x000fe20003800200 */
[----:B------:R-:W-:Y:S01]  /*4ba50*/  PRMT R133, R95, 0x7632, R133 ;  /* 0x000076325f857816 */ /* 0x000fe20000000085 */
[----:B------:R-:W-:Y:S01]  /*4ba60*/  FFMA.FTZ R12, R12, R151, 1.1641532182693481445e-10 ;  /* 0x2f0000000c0c7423 */ /* 0x000fe20000010097 */
[----:B------:R-:W-:Y:S01]  /*4ba70*/  FMUL.FTZ R95, R129, R122 ;  /* 0x0000007a815f7220 */ /* 0x000fe20000410000 */
[----:B------:R-:W-:-:S03]  /*4ba80*/  HFMA2 R134, -RZ, RZ, 0, 1.1920928955078125e-07 ;  /* 0x00000002ff867431 */ /* 0x000fc600000001ff */
        /* <DEDUP_REMOVED lines=13> */
.L_x_2536:
        /* <DEDUP_REMOVED lines=12> */
.L_x_2538:
[----:B------:R-:W-:Y:S05]  /*4bc20*/  BSYNC.RECONVERGENT B1 ;  /* 0x0000000000017941 */ /* 0x000fea0003800200 */
.L_x_2537:
        /* <DEDUP_REMOVED lines=62> */
.L_x_2535:
[----:B------:R-:W-:Y:S05]  /*4c010*/  BSYNC.RECONVERGENT B0 ;  /* 0x0000000000007941 */ /* 0x000fea0003800200 */
.L_x_2534:
[----:B------:R-:W-:Y:S01]  /*4c020*/  I2FP.F32.U32 R95, R95 ;  /* 0x0000005f005f7245 */ /* 0x000fe20000201000 */
[----:B------:R-:W-:Y:S01]  /*4c030*/  IMAD.U32 R128, R63, 0x10000, RZ ;  /* 0x000100003f807824 */ /* 0x000fe200078e00ff */
[----:B------:R-:W-:Y:S01]  /*4c040*/  BSSY.RECONVERGENT B0, `(.L_x_2539) ;  /* 0x0000063000007945 */ /* 0x000fe20003800200 */
[----:B------:R-:W-:Y:S01]  /*4c050*/  IMAD.MOV.U32 R135, RZ, RZ, 0x2 ;  /* 0x00000002ff877424 */ /* 0x000fe200078e00ff */
[----:B------:R-:W-:Y:S01]  /*4c060*/  MOV R129, R156 ;  /* 0x0000009c00817202 */ /* 0x000fe20000000f00 */
        /* <DEDUP_REMOVED lines=21> */
.L_x_2541:
        /* <DEDUP_REMOVED lines=12> */
.L_x_2543:
[----:B------:R-:W-:Y:S05]  /*4c280*/  BSYNC.RECONVERGENT B1 ;  /* 0x0000000000017941 */ /* 0x000fea0003800200 */
.L_x_2542:
        /* <DEDUP_REMOVED lines=62> */
.L_x_2540:
[----:B------:R-:W-:Y:S05]  /*4c670*/  BSYNC.RECONVERGENT B0 ;  /* 0x0000000000007941 */ /* 0x000fea0003800200 */
.L_x_2539:
[----:B------:R-:W-:Y:S01]  /*4c680*/  I2FP.F32.U32 R129, R129 ;  /* 0x0000008100817245 */ /* 0x000fe20000201000 */
[----:B------:R-:W-:Y:S01]  /*4c690*/  IMAD.U32 R133, R133, 0x10000, RZ ;  /* 0x0001000085857824 */ /* 0x000fe200078e00ff */
[----:B------:R-:W-:Y:S01]  /*4c6a0*/  ISETP.NE.AND P6, PT, R135, 0x1, PT ;  /* 0x000000018700780c */ /* 0x000fe20003fc5270 */
[----:B------:R-:W-:Y:S01]  /*4c6b0*/  BSSY.RECONVERGENT B0, `(.L_x_2544) ;  /* 0x000005f000007945 */ /* 0x000fe20003800200 */
[----:B------:R-:W-:Y:S02]  /*4c6c0*/  IMAD.MOV.U32 R134, RZ, RZ, 0x2 ;  /* 0x00000002ff867424 */ /* 0x000fe400078e00ff */
[----:B------:R-:W-:Y:S01]  /*4c6d0*/  FFMA.FTZ R129, R129, R151, 1.1641532182693481445e-10 ;  /* 0x2f00000081817423 */ /* 0x000fe20000010097 */
[----:B------:R-:W-:-:S04]  /*4c6e0*/  FMUL.FTZ R133, R133, R122 ;  /* 0x0000007a85857220 */ /* 0x000fc80000410000 */
[----:B------:R-:W-:-:S04]  /*4c6f0*/  FSETP.GTU.FTZ.AND P5, PT, R129, R121, PT ;  /* 0x000000798100720b */ /* 0x000fc80003fbc000 */
        /* <DEDUP_REMOVED lines=12> */
.L_x_2546:
        /* <DEDUP_REMOVED lines=15> */
.L_x_2548:
[----:B------:R-:W-:Y:S05]  /*4c8b0*/  BSYNC.RECONVERGENT B1 ;  /* 0x0000000000017941 */ /* 0x000fea0003800200 */
.L_x_2547:
        /* <DEDUP_REMOVED lines=62> */
.L_x_2545:
[----:B------:R-:W-:Y:S05]  /*4cca0*/  BSYNC.RECONVERGENT B0 ;  /* 0x0000000000007941 */ /* 0x000fea0003800200 */
.L_x_2544:
        /* <DEDUP_REMOVED lines=20> */
.L_x_2468:
        /* <DEDUP_REMOVED lines=16> */
.L_x_2552:
        /* <DEDUP_REMOVED lines=12> */
.L_x_2554:
[----:B------:R-:W-:Y:S05]  /*4cfb0*/  BSYNC.RECONVERGENT B1 ;  /* 0x0000000000017941 */ /* 0x000fea0003800200 */
.L_x_2553:
        /* <DEDUP_REMOVED lines=62> */
.L_x_2551:
[----:B------:R-:W-:Y:S05]  /*4d3a0*/  BSYNC.RECONVERGENT B0 ;  /* 0x0000000000007941 */ /* 0x000fea0003800200 */
.L_x_2550:
[----:B------:R-:W-:Y:S01]  /*4d3b0*/  I2FP.F32.U32 R116, R123 ;  /* 0x0000007b00747245 */ /* 0x000fe20000201000 */
[----:B-----5:R-:W-:Y:S01]  /*4d3c0*/  @P1 IMAD.U32 R123, R56, 0x10000, RZ ;  /* 0x00010000387b1824 */ /* 0x020fe200078e00ff */
[----:B------:R-:W-:Y:S01]  /*4d3d0*/  ISETP.NE.AND P3, PT, R125, 0x1, PT ;  /* 0x000000017d00780c */ /* 0x000fe20003f65270 */
[----:B------:R-:W-:Y:S01]  /*4d3e0*/  BSSY.RECONVERGENT B0, `(.L_x_2555) ;  /* 0x0000062000007945 */ /* 0x000fe20003800200 */
[----:B------:R-:W-:Y:S01]  /*4d3f0*/  LOP3.LUT R5, R5, 0xffffffef, RZ, 0xc0, !PT ;  /* 0xffffffef05057812 */ /* 0x000fe200078ec0ff */
[----:B------:R-:W-:Y:S01]  /*4d400*/  FFMA.FTZ R116, R116, R151, 1.1641532182693481445e-10 ;  /* 0x2f00000074747423 */ /* 0x000fe20000010097 */
[----:B------:R-:W-:-:S04]  /*4d410*/  IMAD.MOV.U32 R124, RZ, RZ, 0x2 ;  /* 0x00000002ff7c7424 */ /* 0x000fc800078e00ff */
[----:B------:R-:W-:Y:S02]  /*4d420*/  FSETP.GTU.FTZ.AND P2, PT, R116, R121, PT ;  /* 0x000000797400720b */ /* 0x000fe40003f5c000 */
[C---:B------:R-:W-:Y:S02]  /*4d430*/  SHF.L.U32 R116, R92.reuse, 0x10, RZ ;  /* 0x000000105c747819 */ /* 0x040fe400000006ff */
[----:B------:R-:W-:-:S03]  /*4d440*/  PRMT R92, R92, 0x7632, R92 ;  /* 0x000076325c5c7816 */ /* 0x000fc6000000005c */
        /* <DEDUP_REMOVED lines=16> */
.L_x_2557:
        /* <DEDUP_REMOVED lines=12> */
.L_x_2559:
[----:B------:R-:W-:Y:S05]  /*4d610*/  BSYNC.RECONVERGENT B1 ;  /* 0x0000000000017941 */ /* 0x000fea0003800200 */
.L_x_2558:
        /* <DEDUP_REMOVED lines=62> */
.L_x_2556:
[----:B------:R-:W-:Y:S05]  /*4da00*/  BSYNC.RECONVERGENT B0 ;  /* 0x0000000000007941 */ /* 0x000fea0003800200 */
.L_x_2555:
        /* <DEDUP_REMOVED lines=26> */
.L_x_2562:
        /* <DEDUP_REMOVED lines=12> */
.L_x_2564:
[----:B------:R-:W-:Y:S05]  /*4dc70*/  BSYNC.RECONVERGENT B1 ;  /* 0x0000000000017941 */ /* 0x000fea0003800200 */
.L_x_2563:
        /* <DEDUP_REMOVED lines=62> */
.L_x_2561:
[----:B------:R-:W-:Y:S05]  /*4e060*/  BSYNC.RECONVERGENT B0 ;  /* 0x0000000000007941 */ /* 0x000fea0003800200 */
.L_x_2560:
[----:B------:R-:W-:Y:S01]  /*4e070*/  I2FP.F32.U32 R124, R127 ;  /* 0x0000007f007c7245 */ /* 0x000fe20000201000 */
[----:B------:R-:W-:Y:S01]  /*4e080*/  BSSY.RECONVERGENT B0, `(.L_x_2565) ;  /* 0x0000064000007945 */ /* 0x000fe20003800200 */
[----:B------:R-:W-:Y:S01]  /*4e090*/  ISETP.NE.AND P3, PT, R128, 0x1, PT ;  /* 0x000000018000780c */ /* 0x000fe20003f65270 */
[----:B------:R-:W-:Y:S01]  /*4e0a0*/  IMAD.MOV.U32 R126, RZ, RZ, 0x2 ;  /* 0x00000002ff7e7424 */ /* 0x000fe200078e00ff */
[----:B------:R-:W-:Y:S01]  /*4e0b0*/  @P1 SHF.L.U32 R125, R57, 0x10, RZ ;  /* 0x00000010397d1819 */ /* 0x000fe200000006ff */
[----:B------:R-:W-:Y:S01]  /*4e0c0*/  FFMA.FTZ R124, R124, R151, 1.1641532182693481445e-10 ;  /* 0x2f0000007c7c7423 */ /* 0x000fe20000010097 */
[----:B------:R-:W-:-:S04]  /*4e0d0*/  LOP3.LUT R5, R5, 0xfffffffb, RZ, 0xc0, !PT ;  /* 0xfffffffb05057812 */ /* 0x000fc800078ec0ff */
[----:B------:R-:W-:Y:S01]  /*4e0e0*/  FSETP.GTU.FTZ.AND P2, PT, R124, R121, PT ;  /* 0x000000797c00720b */ /* 0x000fe20003f5c000 */
[C---:B------:R-:W-:Y:S01]  /*4e0f0*/  IMAD.U32 R124, R93.reuse, 0x10000, RZ ;  /* 0x000100005d7c7824 */ /* 0x040fe200078e00ff */
[----:B------:R-:W-:-:S03]  /*4e100*/  PRMT R93, R93, 0x7632, R93 ;  /* 0x000076325d5d7816 */ /* 0x000fc6000000005d */
        /* <DEDUP_REMOVED lines=16> */
.L_x_2567:
        /* <DEDUP_REMOVED lines=12> */
.L_x_2569:
[----:B------:R-:W-:Y:S05]  /*4e2d0*/  BSYNC.RECONVERGENT B1 ;  /* 0x0000000000017941 */ /* 0x000fea0003800200 */
.L_x_2568:
        /* <DEDUP_REMOVED lines=62> */
.L_x_2566:
[----:B------:R-:W-:Y:S05]  /*4e6c0*/  BSYNC.RECONVERGENT B0 ;  /* 0x0000000000007941 */ /* 0x000fea0003800200 */
.L_x_2565:
[----:B------:R-:W-:Y:S01]  /*4e6d0*/  I2FP.F32.U32 R125, R125 ;  /* 0x0000007d007d7245 */ /* 0x000fe20000201000 */
[----:B------:R-:W-:Y:S01]  /*4e6e0*/  BSSY.RECONVERGENT B0, `(.L_x_2570) ;  /* 0x0000064000007945 */ /* 0x000fe20003800200 */
[----:B------:R-:W-:Y:S01]  /*4e6f0*/  SHF.L.U32 R93, R93, 0x10, RZ ;  /* 0x000000105d5d7819 */ /* 0x000fe200000006ff */
[----:B------:R-:W-:Y:S01]  /*4e700*/  IMAD.MOV.U32 R134, RZ, RZ, 0x2 ;  /* 0x00000002ff867424 */ /* 0x000fe200078e00ff */
[----:B------:R-:W-:Y:S01]  /*4e710*/  ISETP.NE.AND P2, PT, R126, 0x1, PT ;  /* 0x000000017e00780c */ /* 0x000fe20003f45270 */
[----:B------:R-:W-:Y:S01]  /*4e720*/  FFMA.FTZ R125, R125, R151, 1.1641532182693481445e-10 ;  /* 0x2f0000007d7d7423 */ /* 0x000fe20000010097 */
[----:B------:R-:W-:Y:S02]  /*4e730*/  LOP3.LUT R5, R5, 0xfffffffd, RZ, 0xc0, !PT ;  /* 0xfffffffd05057812 */ /* 0x000fe400078ec0ff */
[----:B------:R-:W-:Y:S02]  /*4e740*/  MOV R129, R156 ;  /* 0x0000009c00817202 */ /* 0x000fe40000000f00 */
        /* <DEDUP_REMOVED lines=18> */
.L_x_2572:
        /* <DEDUP_REMOVED lines=12> */
.L_x_2574:
[----:B------:R-:W-:Y:S05]  /*4e930*/  BSYNC.RECONVERGENT B1 ;  /* 0x0000000000017941 */ /* 0x000fea0003800200 */
.L_x_2573:
        /* <DEDUP_REMOVED lines=62> */
.L_x_2571:
[----:B------:R-:W-:Y:S05]  /*4ed20*/  BSYNC.RECONVERGENT B0 ;  /* 0x0000000000007941 */ /* 0x000fea0003800200 */
.L_x_2570:
[----:B------:R-:W-:Y:S01]  /*4ed30*/  I2FP.F32.U32 R126, R129 ;  /* 0x00000081007e7245 */ /* 0x000fe20000201000 */
[----:B------:R-:W-:Y:S01]  /*4ed40*/  @P1 IMAD.U32 R127, R58, 0x10000, RZ ;  /* 0x000100003a7f1824 */ /* 0x000fe200078e00ff */
[----:B------:R-:W-:Y:S01]  /*4ed50*/  ISETP.NE.AND P3, PT, R134, 0x1, PT ;  /* 0x000000018600780c */ /* 0x000fe20003f65270 */
[----:B------:R-:W-:Y:S01]  /*4ed60*/  BSSY.RECONVERGENT B0, `(.L_x_2575) ;  /* 0x0000060000007945 */ /* 0x000fe20003800200 */
[----:B------:R-:W-:Y:S02]  /*4ed70*/  HFMA2 R128, -RZ, RZ, 0, 1.1920928955078125e-07 ;  /* 0x00000002ff807431 */ /* 0x000fe400000001ff */
[----:B------:R-:W-:Y:S01]  /*4ed80*/  FFMA.FTZ R126, R126, R151, 1.1641532182693481445e-10 ;  /* 0x2f0000007e7e7423 */ /* 0x000fe20000010097 */
[----:B------:R-:W-:-:S04]  /*4ed90*/  IMAD.MOV.U32 R133, RZ, RZ, R156 ;  /* 0x000000ffff857224 */ /* 0x000fc800078e009c */
[----:B------:R-:W-:Y:S01]  /*4eda0*/  FSETP.GTU.FTZ.AND P2, PT, R126, R121, PT ;  /* 0x000000797e00720b */ /* 0x000fe20003f5c000 */
[----:B------:R-:W-:-:S04]  /*4edb0*/  IMAD.U32 R126, R94, 0x10000, RZ ;  /* 0x000100005e7e7824 */ /* 0x000fc800078e00ff */
        /* <DEDUP_REMOVED lines=15> */
.L_x_2577:
        /* <DEDUP_REMOVED lines=12> */
.L_x_2579:
[----:B------:R-:W-:Y:S05]  /*4ef70*/  BSYNC.RECONVERGENT B1 ;  /* 0x0000000000017941 */ /* 0x000fea0003800200 */
.L_x_2578:
        /* <DEDUP_REMOVED lines=62> */
.L_x_2576:
[----:B------:R-:W-:Y:S05]  /*4f360*/  BSYNC.RECONVERGENT B0 ;  /* 0x0000000000007941 */ /* 0x000fea0003800200 */
.L_x_2575:
        /* <DEDUP_REMOVED lines=24> */
.L_x_2582:
        /* <DEDUP_REMOVED lines=12> */
.L_x_2584:
[----:B------:R-:W-:Y:S05]  /*4f5b0*/  BSYNC.RECONVERGENT B1 ;  /* 0x0000000000017941 */ /* 0x000fea0003800200 */
.L_x_2583:
        /* <DEDUP_REMOVED lines=62> */
.L_x_2581:
[----:B------:R-:W-:Y:S05]  /*4f9a0*/  BSYNC.RECONVERGENT B0 ;  /* 0x0000000000007941 */ /* 0x000fea0003800200 */
.L_x_2580:
[----:B------:R-:W-:Y:S01]  /*4f9b0*/  I2FP.F32.U32 R128, R135 ;  /* 0x0000008700807245 */ /* 0x000fe20000201000 */
[----:B------:R-:W-:Y:S01]  /*4f9c0*/  BSSY.RECONVERGENT B0, `(.L_x_2585) ;  /* 0x0000062000007945 */ /* 0x000fe20003800200 */
[----:B------:R-:W-:Y:S01]  /*4f9d0*/  SHF.L.U32 R129, R95, 0x10, RZ ;  /* 0x000000105f817819 */ /* 0x000fe200000006ff */
[----:B------:R-:W-:Y:S01]  /*4f9e0*/  IMAD.MOV.U32 R134, RZ, RZ, 0x2 ;  /* 0x00000002ff867424 */ /* 0x000fe200078e00ff */
[----:B------:R-:W-:Y:S01]  /*4f9f0*/  ISETP.NE.AND P5, PT, R136, 0x1, PT ;  /* 0x000000018800780c */ /* 0x000fe20003fa5270 */
[----:B------:R-:W-:Y:S01]  /*4fa00*/  FFMA.FTZ R128, R128, R151, 1.1641532182693481445e-10 ;  /* 0x2f00000080807423 */ /* 0x000fe20000010097 */
[----:B------:R-:W-:Y:S01]  /*4fa10*/  MOV R137, R156 ;  /* 0x0000009c00897202 */ /* 0x000fe20000000f00 */
[----:B------:R-:W-:-:S03]  /*4fa20*/  FMUL.FTZ R129, R129, R122 ;  /* 0x0000007a81817220 */ /* 0x000fc60000410000 */
        /* <DEDUP_REMOVED lines=16> */
.L_x_2587:
        /* <DEDUP_REMOVED lines=12> */
.L_x_2589:
[----:B------:R-:W-:Y:S05]  /*4fbf0*/  BSYNC.RECONVERGENT B1 ;  /* 0x0000000000017941 */ /* 0x000fea0003800200 */
.L_x_2588:
        /* <DEDUP_REMOVED lines=62> */
.L_x_2586:
[----:B------:R-:W-:Y:S05]  /*4ffe0*/  BSYNC.RECONVERGENT B0 ;  /* 0x0000000000007941 */ /* 0x000fea0003800200 */
.L_x_2585:
        /* <DEDUP_REMOVED lines=15> */
.L_x_2549:
        /* <DEDUP_REMOVED lines=41> */
.L_x_2590:
        /* <DEDUP_REMOVED lines=26> */
.L_x_2594:
        /* <DEDUP_REMOVED lines=12> */
.L_x_2596:
[----:B------:R-:W-:Y:S05]  /*505d0*/  BSYNC.RECONVERGENT B1 ;  /* 0x0000000000017941 */ /* 0x000fea0003800200 */
.L_x_2595:
        /* <DEDUP_REMOVED lines=62> */
.L_x_2593:
[----:B------:R-:W-:Y:S05]  /*509c0*/  BSYNC.RECONVERGENT B0 ;  /* 0x0000000000007941 */ /* 0x000fea0003800200 */
.L_x_2592:
[----:B------:R-:W-:Y:S01]  /*509d0*/  I2FP.F32.U32 R7, R7 ;  /* 0x0000000700077245 */ /* 0x000fe20000201000 */
[----:B------:R-:W-:Y:S01]  /*509e0*/  BSSY.RECONVERGENT B0, `(.L_x_2597) ;  /* 0x0000061000007945 */ /* 0x000fe20003800200 */
[----:B------:R-:W-:Y:S01]  /*509f0*/  ISETP.NE.AND P3, PT, R6, 0x1, PT ;  /* 0x000000010600780c */ /* 0x000fe20003f65270 */
[----:B------:R-:W-:Y:S01]  /*50a00*/  IMAD.MOV.U32 R10, RZ, RZ, 0x2 ;  /* 0x00000002ff0a7424 */ /* 0x000fe200078e00ff */
[----:B------:R-:W-:Y:S01]  /*50a10*/  LOP3.LUT R5, R5, 0xffffffef, RZ, 0xc0, !PT ;  /* 0xffffffef05057812 */ /* 0x000fe200078ec0ff */
[----:B------:R-:W-:Y:S01]  /*50a20*/  FFMA.FTZ R7, R7, R151, 1.1641532182693481445e-10 ;  /* 0x2f00000007077423 */ /* 0x000fe20000010097 */
[----:B------:R-:W-:-:S04]  /*50a30*/  MOV R9, R156 ;  /* 0x0000009c00097202 */ /* 0x000fc80000000f00 */
[----:B------:R-:W-:Y:S01]  /*50a40*/  FSETP.GTU.FTZ.AND P2, PT, R7, R121, PT ;  /* 0x000000790700720b */ /* 0x000fe20003f5c000 */
[C---:B-----5:R-:W-:Y:S01]  /*50a50*/  IMAD.U32 R7, R92.reuse, 0x10000, RZ ;  /* 0x000100005c077824 */ /* 0x060fe200078e00ff */
[----:B------:R-:W-:Y:S02]  /*50a60*/  PRMT R92, R92, 0x7632, R92 ;  /* 0x000076325c5c7816 */ /* 0x000fe4000000005c */
        /* <DEDUP_REMOVED lines=13> */
.L_x_2599:
        /* <DEDUP_REMOVED lines=12> */
.L_x_2601:
[----:B------:R-:W-:Y:S05]  /*50c00*/  BSYNC.RECONVERGENT B1 ;  /* 0x0000000000017941 */ /* 0x000fea0003800200 */
.L_x_2600:
        /* <DEDUP_REMOVED lines=62> */
.L_x_2598:
[----:B------:R-:W-:Y:S05]  /*50ff0*/  BSYNC.RECONVERGENT B0 ;  /* 0x0000000000007941 */ /* 0x000fea0003800200 */
.L_x_2597:
[----:B------:R-:W-:Y:S01]  /*51000*/  I2FP.F32.U32 R6, R9 ;  /* 0x0000000900067245 */ /* 0x000fe20000201000 */
[----:B------:R-:W-:Y:S01]  /*51010*/  @P1 IMAD.U32 R7, R56, 0x10000, RZ ;  /* 0x0001000038071824 */ /* 0x000fe200078e00ff */
[----:B------:R-:W-:Y:S01]  /*51020*/  ISETP.NE.AND P3, PT, R10, 0x1, PT ;  /* 0x000000010a00780c */ /* 0x000fe20003f65270 */
[----:B------:R-:W-:Y:S01]  /*51030*/  BSSY.RECONVERGENT B0, `(.L_x_2602) ;  /* 0x0000061000007945 */ /* 0x000fe20003800200 */
[----:B------:R-:W-:Y:S02]  /*51040*/  IMAD.MOV.U32 R8, RZ, RZ, 0x2 ;  /* 0x00000002ff087424 */ /* 0x000fe400078e00ff */
        /* <DEDUP_REMOVED lines=20> */
.L_x_2604:
        /* <DEDUP_REMOVED lines=12> */
.L_x_2606:
[----:B------:R-:W-:Y:S05]  /*51250*/  BSYNC.RECONVERGENT B1 ;  /* 0x0000000000017941 */ /* 0x000fea0003800200 */
.L_x_2605:
        /* <DEDUP_REMOVED lines=62> */
.L_x_2603:
[----:B------:R-:W-:Y:S05]  /*51640*/  BSYNC.RECONVERGENT B0 ;  /* 0x0000000000007941 */ /* 0x000fea0003800200 */
.L_x_2602:
        /* <DEDUP_REMOVED lines=22> */
.L_x_2609:
        /* <DEDUP_REMOVED lines=12> */
.L_x_2611:
[----:B------:R-:W-:Y:S05]  /*51870*/  BSYNC.RECONVERGENT B1 ;  /* 0x0000000000017941 */ /* 0x000fea0003800200 */
.L_x_2610:
        /* <DEDUP_REMOVED lines=62> */
.L_x_2608:
[----:B------:R-:W-:Y:S05]  /*51c60*/  BSYNC.RECONVERGENT B0 ;  /* 0x0000000000007941 */ /* 0x000fea0003800200 */
.L_x_2607:
[----:B------:R-:W-:Y:S01]  /*51c70*/  I2FP.F32.U32 R10, R11 ;  /* 0x0000000b000a7245 */ /* 0x000fe20000201000 */
[----:B------:R-:W-:Y:S01]  /*51c80*/  BSSY.RECONVERGENT B0, `(.L_x_2612) ;  /* 0x0000065000007945 */ /* 0x000fe20003800200 */
[----:B------:R-:W-:Y:S01]  /*51c90*/  PRMT R8, R60, 0x7632, R8 ;  /* 0x000076323c087816 */ /* 0x000fe20000000008 */
[----:B------:R-:W-:Y:S01]  /*51ca0*/  IMAD.MOV.U32 R11, RZ, RZ, R156 ;  /* 0x000000ffff0b7224 */ /* 0x000fe200078e009c */
[----:B------:R-:W-:Y:S01]  /*51cb0*/  ISETP.NE.AND P3, PT, R9, 0x1, PT ;  /* 0x000000010900780c */ /* 0x000fe20003f65270 */
[----:B------:R-:W-:Y:S01]  /*51cc0*/  FFMA.FTZ R10, R10, R151, 1.1641532182693481445e-10 ;  /* 0x2f0000000a0a7423 */ /* 0x000fe20000010097 */
[----:B------:R-:W-:-:S04]  /*51cd0*/  SHF.L.U32 R8, R8, 0x10, RZ ;  /* 0x0000001008087819 */ /* 0x000fc800000006ff */
[----:B------:R-:W-:Y:S01]  /*51ce0*/  FSETP.GTU.FTZ.AND P2, PT, R10, R121, PT ;  /* 0x000000790a00720b */ /* 0x000fe20003f5c000 */
[----:B------:R-:W-:-:S05]  /*51cf0*/  FMUL.FTZ R8, R8, R122 ;  /* 0x0000007a08087220 */ /* 0x000fca0000410000 */
[----:B------:R-:W-:-:S05]  /*51d00*/  FSEL R8, R8, RZ, !P2 ;  /* 0x000000ff08087208 */ /* 0x000fca0005000000 */
[--C-:B------:R-:W-:Y:S01]  /*51d10*/  FADD.FTZ R7, R7, R8.reuse ;  /* 0x0000000807077221 */ /* 0x100fe20000010000 */
[----:B------:R-:W-:-:S05]  /*51d20*/  @P1 PRMT R8, R56, 0x7632, R8 ;  /* 0x0000763238081816 */ /* 0x000fca0000000008 */
[----:B------:R-:W-:-:S04]  /*51d30*/  @P1 IMAD.U32 R8, R8, 0x10000, RZ ;  /* 0x0001000008081824 */ /* 0x000fc800078e00ff */
[----:B------:R-:W-:Y:S01]  /*51d40*/  @P1 FADD.FTZ R132, R7, R8 ;  /* 0x0000000807841221 */ /* 0x000fe20000010000 */
        /* <DEDUP_REMOVED lines=13> */
.L_x_2614:
        /* <DEDUP_REMOVED lines=12> */
.L_x_2616:
[----:B------:R-:W-:Y:S05]  /*51ee0*/  BSYNC.RECONVERGENT B1 ;  /* 0x0000000000017941 */ /* 0x000fea0003800200 */
.L_x_2615:
        /* <DEDUP_REMOVED lines=62> */
.L_x_2613:
[----:B------:R-:W-:Y:S05]  /*522d0*/  BSYNC.RECONVERGENT B0 ;  /* 0x0000000000007941 */ /* 0x000fea0003800200 */
.L_x_2612:
[----:B------:R-:W-:Y:S01]  /*522e0*/  I2FP.F32.U32 R9, R11 ;  /* 0x0000000b00097245 */ /* 0x000fe20000201000 */
[----:B------:R-:W-:Y:S01]  /*522f0*/  BSSY.RECONVERGENT B0, `(.L_x_2617) ;  /* 0x0000061000007945 */ /* 0x000fe20003800200 */
[----:B------:R-:W-:Y:S01]  /*52300*/  ISETP.NE.AND P3, PT, R8, 0x1, PT ;  /* 0x000000010800780c */ /* 0x000fe20003f65270 */
[----:B------:R-:W-:Y:S01]  /*52310*/  IMAD.MOV.U32 R11, RZ, RZ, R156 ;  /* 0x000000ffff0b7224 */ /* 0x000fe200078e009c */
[----:B------:R-:W-:Y:S01]  /*52320*/  LOP3.LUT R5, R5, 0xfffffffb, RZ, 0xc0, !PT ;  /* 0xfffffffb05057812 */ /* 0x000fe200078ec0ff */
[----:B------:R-:W-:-:S05]  /*52330*/  FFMA.FTZ R9, R9, R151, 1.1641532182693481445e-10 ;  /* 0x2f00000009097423 */ /* 0x000fca0000010097 */
[----:B------:R-:W-:Y:S01]  /*52340*/  FSETP.GTU.FTZ.AND P2, PT, R9, R121, PT ;  /* 0x000000790900720b */ /* 0x000fe20003f5c000 */
[C---:B------:R-:W-:Y:S01]  /*52350*/  IMAD.U32 R9, R93.reuse, 0x10000, RZ ;  /* 0x000100005d097824 */ /* 0x040fe200078e00ff */
[----:B------:R-:W-:Y:S02]  /*52360*/  PRMT R93, R93, 0x7632, R93 ;  /* 0x000076325d5d7816 */ /* 0x000fe4000000005d */
[----:B------:R-:W-:Y:S01]  /*52370*/  PLOP3.LUT P4, PT, P2, PT, PT, 0x8, 0x80 ;  /* 0x000000000080781c */ /* 0x000fe2000178e170 */
[----:B------:R-:W-:-:S05]  /*52380*/  FMUL.FTZ R9, R9, R122 ;  /* 0x0000007a09097220 */ /* 0x000fca0000410000 */
[----:B------:R-:W-:Y:S01]  /*52390*/  FSEL R133, R9, RZ, !P2 ;  /* 0x000000ff09857208 */ /* 0x000fe20005000000 */
[----:B------:R-:W-:-:S06]  /*523a0*/  HFMA2 R9, -RZ, RZ, 0, 1.1920928955078125e-07 ;  /* 0x00000002ff097431 */ /* 0x000fcc00000001ff */
        /* <DEDUP_REMOVED lines=10> */
.L_x_2619:
        /* <DEDUP_REMOVED lines=12> */
.L_x_2621:
[----:B------:R-:W-:Y:S05]  /*52510*/  BSYNC.RECONVERGENT B1 ;  /* 0x0000000000017941 */ /* 0x000fea0003800200 */
.L_x_2620:
        /* <DEDUP_REMOVED lines=62> */
.L_x_2618:
[----:B------:R-:W-:Y:S05]  /*52900*/  BSYNC.RECONVERGENT B0 ;  /* 0x0000000000007941 */ /* 0x000fea0003800200 */
.L_x_2617:
        /* <DEDUP_REMOVED lines=10> */
[----:B------:R-:W-:-:S04]  /*529b0*/  FADD.FTZ R8, R133, R8 ;  /* 0x0000000885087221 */ /* 0x000fc80000010000 */
[--C-:B------:R-:W-:Y:S01]  /*529c0*/  @P1 FADD.FTZ R133, R10, R8.reuse ;  /* 0x000000080a851221 */ /* 0x100fe20000010000 */
[----:B------:R-:W-:Y:S01]  /*529d0*/  @!P1 IMAD.MOV.U32 R133, RZ, RZ, R8 ;  /* 0x000000ffff859224 */ /* 0x000fe200078e0008 */
[----:B------:R-:W-:Y:S01]  /*529e0*/  SEL R8, RZ, 0x1, P2 ;  /* 0x00000001ff087807 */ /* 0x000fe20001000000 */
[----:B------:R-:W-:-:S03]  /*529f0*/  IMAD.MOV.U32 R10, RZ, RZ, 0x2 ;  /* 0x00000002ff0a7424 */ /* 0x000fc600078e00ff */
        /* <DEDUP_REMOVED lines=10> */
.L_x_2624:
        /* <DEDUP_REMOVED lines=12> */
.L_x_2626:
[----:B------:R-:W-:Y:S05]  /*52b60*/  BSYNC.RECONVERGENT B1 ;  /* 0x0000000000017941 */ /* 0x000fea0003800200 */
.L_x_2625:
        /* <DEDUP_REMOVED lines=62> */
.L_x_2623:
[----:B------:R-:W-:Y:S05]  /*52f50*/  BSYNC.RECONVERGENT B0 ;  /* 0x0000000000007941 */ /* 0x000fea0003800200 */
.L_x_2622:
[----:B------:R-:W-:Y:S01]  /*52f60*/  I2FP.F32.U32 R9, R12 ;  /* 0x0000000c00097245 */ /* 0x000fe20000201000 */
[----:B------:R-:W-:Y:S01]  /*52f70*/  IMAD.U32 R11, R93, 0x10000, RZ ;  /* 0x000100005d0b7824 */ /* 0x000fe200078e00ff */
[----:B------:R-:W-:Y:S01]  /*52f80*/  ISETP.NE.AND P2, PT, R10, 0x1, PT ;  /* 0x000000010a00780c */ /* 0x000fe20003f45270 */
[----:B------:R-:W-:Y:S01]  /*52f90*/  BSSY.RECONVERGENT B0, `(.L_x_2627) ;  /* 0x000005e000007945 */ /* 0x000fe20003800200 */
[----:B------:R-:W-:Y:S01]  /*52fa0*/  LOP3.LUT R5, R5, 0xfffffffd, RZ, 0xc0, !PT ;  /* 0xfffffffd05057812 */ /* 0x000fe200078ec0ff */
[----:B------:R-:W-:Y:S01]  /*52fb0*/  FFMA.FTZ R9, R9, R151, 1.1641532182693481445e-10 ;  /* 0x2f00000009097423 */ /* 0x000fe20000010097 */
[----:B------:R-:W-:-:S04]  /*52fc0*/  MOV R12, R156 ;  /* 0x0000009c000c7202 */ /* 0x000fc80000000f00 */
[----:B------:R-:W-:Y:S01]  /*52fd0*/  FSETP.GTU.FTZ.AND P3, PT, R9, R121, PT ;  /* 0x000000790900720b */ /* 0x000fe20003f7c000 */
[----:B------:R-:W-:Y:S01]  /*52fe0*/  FMUL.FTZ R9, R11, R122 ;  /* 0x0000007a0b097220 */ /* 0x000fe20000410000 */
[----:B------:R-:W-:-:S04]  /*52ff0*/  IMAD.MOV.U32 R11, RZ, RZ, 0x2 ;  /* 0x00000002ff0b7424 */ /* 0x000fc800078e00ff */
        /* <DEDUP_REMOVED lines=12> */
.L_x_2629:
        /* <DEDUP_REMOVED lines=12> */
.L_x_2631:
[----:B------:R-:W-:Y:S05]  /*53180*/  BSYNC.RECONVERGENT B1 ;  /* 0x0000000000017941 */ /* 0x000fea0003800200 */
.L_x_2630:
        /* <DEDUP_REMOVED lines=62> */
.L_x_2628:
[----:B------:R-:W-:Y:S05]  /*53570*/  BSYNC.RECONVERGENT B0 ;  /* 0x0000000000007941 */ /* 0x000fea0003800200 */
.L_x_2627:
[----:B------:R-:W-:Y:S01]  /*53580*/  I2FP.F32.U32 R12, R12 ;  /* 0x0000000c000c7245 */ /* 0x000fe20000201000 */
[----:B------:R-:W-:Y:S01]  /*53590*/  BSSY.RECONVERGENT B0, `(.L_x_2632) ;  /* 0x0000065000007945 */ /* 0x000fe20003800200 */
[----:B------:R-:W-:Y:S01]  /*535a0*/  PRMT R10, R61, 0x7632, R10 ;  /* 0x000076323d0a7816 */ /* 0x000fe2000000000a */
[----:B------:R-:W-:Y:S02]  /*535b0*/  IMAD.MOV.U32 R135, RZ, RZ, R156 ;  /* 0x000000ffff877224 */ /* 0x000fe400078e009c */
        /* <DEDUP_REMOVED lines=23> */
.L_x_2634:
        /* <DEDUP_REMOVED lines=12> */
.L_x_2636:
[----:B------:R-:W-:Y:S05]  /*537f0*/  BSYNC.RECONVERGENT B1 ;  /* 0x0000000000017941 */ /* 0x000fea0003800200 */
.L_x_2635:
        /* <DEDUP_REMOVED lines=62> */
.L_x_2633:
[----:B------:R-:W-:Y:S05]  /*53be0*/  BSYNC.RECONVERGENT B0 ;  /* 0x0000000000007941 */ /* 0x000fea0003800200 */
.L_x_2632:
[----:B------:R-:W-:Y:S01]  /*53bf0*/  I2FP.F32.U32 R11, R135 ;  /* 0x00000087000b7245 */ /* 0x000fe20000201000 */
[----:B------:R-:W-:Y:S01]  /*53c00*/  BSSY.RECONVERGENT B0, `(.L_x_2637) ;  /* 0x000005f000007945 */ /* 0x000fe20003800200 */
[----:B------:R-:W-:Y:S01]  /*53c10*/  ISETP.NE.AND P3, PT, R10, 0x1, PT ;  /* 0x000000010a00780c */ /* 0x000fe20003f65270 */
[----:B------:R-:W-:Y:S01]  /*53c20*/  IMAD.MOV.U32 R135, RZ, RZ, R156 ;  /* 0x000000ffff877224 */ /* 0x000fe200078e009c */
[----:B------:R-:W-:Y:S01]  /*53c30*/  PRMT R12, R94, 0x7632, R12 ;  /* 0x000076325e0c7816 */ /* 0x000fe2000000000c */
[----:B------:R-:W-:-:S05]  /*53c40*/  FFMA.FTZ R11, R11, R151, 1.1641532182693481445e-10 ;  /* 0x2f0000000b0b7423 */ /* 0x000fca0000010097 */
[----:B------:R-:W-:Y:S02]  /*53c50*/  FSETP.GTU.FTZ.AND P2, PT, R11, R121, PT ;  /* 0x000000790b00720b */ /* 0x000fe40003f5c000 */
[----:B------:R-:W-:-:S05]  /*53c60*/  SHF.L.U32 R11, R94, 0x10, RZ ;  /* 0x000000105e0b7819 */ /* 0x000fca00000006ff */
        /* <DEDUP_REMOVED lines=13> */
.L_x_2639:
        /* <DEDUP_REMOVED lines=12> */
.L_x_2641:
[----:B------:R-:W-:Y:S05]  /*53e00*/  BSYNC.RECONVERGENT B1 ;  /* 0x0000000000017941 */ /* 0x000fea0003800200 */
.L_x_2640:
        /* <DEDUP_REMOVED lines=62> */
.L_x_2638:
[----:B------:R-:W-:Y:S05]  /*541f0*/  BSYNC.RECONVERGENT B0 ;  /* 0x0000000000007941 */ /* 0x000fea0003800200 */
.L_x_2637:
        /* <DEDUP_REMOVED lines=25> */
.L_x_2644:
        /* <DEDUP_REMOVED lines=12> */
.L_x_2646:
[----:B------:R-:W-:Y:S05]  /*54450*/  BSYNC.RECONVERGENT B1 ;  /* 0x0000000000017941 */ /* 0x000fea0003800200 */
.L_x_2645:
        /* <DEDUP_REMOVED lines=62> */
.L_x_2643:
[----:B------:R-:W-:Y:S05]  /*54840*/  BSYNC.RECONVERGENT B0 ;  /* 0x0000000000007941 */ /* 0x000fea0003800200 */
.L_x_2642:
[----:B------:R-:W-:Y:S01]  /*54850*/  I2FP.F32.U32 R11, R139 ;  /* 0x0000008b000b7245 */ /* 0x000fe20000201000 */
[----:B------:R-:W-:Y:S01]  /*54860*/  IMAD.U32 R12, R12, 0x10000, RZ ;  /* 0x000100000c0c7824 */ /* 0x000fe200078e00ff */
[----:B------:R-:W-:Y:S01]  /*54870*/  ISETP.NE.AND P4, PT, R136, 0x1, PT ;  /* 0x000000018800780c */ /* 0x000fe20003f85270 */
[----:B------:R-:W-:Y:S01]  /*54880*/  BSSY.RECONVERGENT B0, `(.L_x_2647) ;  /* 0x000005c000007945 */ /* 0x000fe20003800200 */
[----:B------:R-:W-:Y:S02]  /*54890*/  HFMA2 R138, -RZ, RZ, 0, 1.1920928955078125e-07 ;  /* 0x00000002ff8a7431 */ /* 0x000fe400000001ff */
[----:B------:R-:W-:Y:S01]  /*548a0*/  FFMA.FTZ R11, R11, R151, 1.1641532182693481445e-10 ;  /* 0x2f0000000b0b7423 */ /* 0x000fe20000010097 */
[----:B------:R-:W-:-:S04]  /*548b0*/  FMUL.FTZ R12, R12, R122 ;  /* 0x0000007a0c0c7220 */ /* 0x000fc80000410000 */
        /* <DEDUP_REMOVED lines=13> */
.L_x_2649:
        /* <DEDUP_REMOVED lines=12> */
.L_x_2651:
[----:B------:R-:W-:Y:S05]  /*54a50*/  BSYNC.RECONVERGENT B1 ;  /* 0x0000000000017941 */ /* 0x000fea0003800200 */
.L_x_2650:
        /* <DEDUP_REMOVED lines=62> */
.L_x_2648:
[----:B------:R-:W-:Y:S05]  /*54e40*/  BSYNC.RECONVERGENT B0 ;  /* 0x0000000000007941 */ /* 0x000fea0003800200 */
.L_x_2647:
[----:B------:R-:W-:Y:S01]  /*54e50*/  I2FP.F32.U32 R12, R12 ;  /* 0x0000000c000c7245 */ /* 0x000fe20000201000 */
[----:B------:R-:W-:Y:S01]  /*54e60*/  BSSY.RECONVERGENT B0, `(.L_x_2652) ;  /* 0x0000066000007945 */ /* 0x000fe20003800200 */
[----:B------:R-:W-:Y:S01]  /*54e70*/  PRMT R136, R62, 0x7632, R136 ;  /* 0x000076323e887816 */ /* 0x000fe20000000088 */
[----:B------:R-:W-:Y:S02]  /*54e80*/  IMAD.MOV.U32 R137, RZ, RZ, 0x2 ;  /* 0x00000002ff897424 */ /* 0x000fe400078e00ff */
[----:B------:R-:W-:Y:S02]  /*54e90*/  FFMA.FTZ R12, R12, R151, 1.1641532182693481445e-10 ;  /* 0x2f0000000c0c7423 */ /* 0x000fe40000010097 */
[----:B------:R-:W-:-:S03]  /*54ea0*/  IMAD.U32 R136, R136, 0x10000, RZ ;  /* 0x0001000088887824 */ /* 0x000fc600078e00ff */
[----:B------:R-:W-:Y:S01]  /*54eb0*/  FSETP.GTU.FTZ.AND P4, PT, R12, R121, PT ;  /* 0x000000790c00720b */ /* 0x000fe20003f9c000 */
[----:B------:R-:W-:-:S03]  /*54ec0*/  FMUL.FTZ R136, R136, R122 ;  /* 0x0000007a88887220 */ /* 0x000fc60000410000 */
[----:B------:R-:W-:Y:S02]  /*54ed0*/  SEL R12, RZ, 0x1, P4 ;  /* 0x00000001ff0c7807 */ /* 0x000fe40002000000 */
[----:B------:R-:W-:Y:S02]  /*54ee0*/  FSEL R136, R136, RZ, !P4 ;  /* 0x000000ff88887208 */ /* 0x000fe40006000000 */
[----:B------:R-:W-:-:S03]  /*54ef0*/  ISETP.NE.AND P4, PT, R138, 0x1, PT ;  /* 0x000000018a00780c */ /* 0x000fc60003f85270 */
[--C-:B------:R-:W-:Y:S01]  /*54f00*/  FADD.FTZ R11, R11, R136.reuse ;  /* 0x000000880b0b7221 */ /* 0x100fe20000010000 */
[----:B------:R-:W-:-:S04]  /*54f10*/  @P1 PRMT R136, R58, 0x7632, R136 ;  /* 0x000076323a881816 */ /* 0x000fc80000000088 */
[----:B------:R-:W-:-:S05]  /*54f20*/  @P1 SHF.L.U32 R136, R136, 0x10, RZ ;  /* 0x0000001088881819 */ /* 0x000fca00000006ff */
[----:B------:R-:W-:Y:S01]  /*54f30*/  @P1 FADD.FTZ R136, R11, R136 ;  /* 0x000000880b881221 */ /* 0x000fe20000010000 */
        /* <DEDUP_REMOVED lines=13> */
.L_x_2654:
        /* <DEDUP_REMOVED lines=12> */
.L_x_2656:
[----:B------:R-:W-:Y:S05]  /*550d0*/  BSYNC.RECONVERGENT B1 ;  /* 0x0000000000017941 */ /* 0x000fea0003800200 */
.L_x_2655:
        /* <DEDUP_REMOVED lines=62> */
.L_x_2653:
[----:B------:R-:W-:Y:S05]  /*554c0*/  BSYNC.RECONVERGENT B0 ;  /* 0x0000000000007941 */ /* 0x000fea0003800200 */
.L_x_2652:
        /* <DEDUP_REMOVED lines=21> */
.L_x_2659:
        /* <DEDUP_REMOVED lines=12> */
.L_x_2661:
[----:B------:R-:W-:Y:S05]  /*556e0*/  BSYNC.RECONVERGENT B1 ;  /* 0x0000000000017941 */ /* 0x000fea0003800200 */
.L_x_2660:
        /* <DEDUP_REMOVED lines=62> */
.L_x_2658:
[----:B------:R-:W-:Y:S05]  /*55ad0*/  BSYNC.RECONVERGENT B0 ;  /* 0x0000000000007941 */ /* 0x000fea0003800200 */
.L_x_2657:
        /* <DEDUP_REMOVED lines=26> */
.L_x_2664:
        /* <DEDUP_REMOVED lines=12> */
.L_x_2666:
[----:B------:R-:W-:Y:S05]  /*55d40*/  BSYNC.RECONVERGENT B1 ;  /* 0x0000000000017941 */ /* 0x000fea0003800200 */
.L_x_2665:
        /* <DEDUP_REMOVED lines=62> */
.L_x_2663:
[----:B------:R-:W-:Y:S05]  /*56130*/  BSYNC.RECONVERGENT B0 ;  /* 0x0000000000007941 */ /* 0x000fea0003800200 */
.L_x_2662:
[----:B------:R-:W-:Y:S01]  /*56140*/  I2FP.F32.U32 R139, R141 ;  /* 0x0000008d008b7245 */ /* 0x000fe20000201000 */
[----:B------:R-:W-:Y:S01]  /*56150*/  BSSY.RECONVERGENT B0, `(.L_x_2667) ;  /* 0x0000061000007945 */ /* 0x000fe20003800200 */
[----:B------:R-:W-:Y:S01]  /*56160*/  ISETP.NE.AND P6, PT, R138, 0x1, PT ;  /* 0x000000018a00780c */ /* 0x000fe20003fc5270 */
[----:B------:R-:W-:Y:S01]  /*56170*/  IMAD.MOV.U32 R142, RZ, RZ, 0x2 ;  /* 0x00000002ff8e7424 */ /* 0x000fe200078e00ff */
[----:B------:R-:W-:Y:S01]  /*56180*/  SHF.L.U32 R140, R146, 0x10, RZ ;  /* 0x00000010928c7819 */ /* 0x000fe200000006ff */
[----:B------:R-:W-:Y:S01]  /*56190*/  FFMA.FTZ R139, R139, R151, 1.1641532182693481445e-10 ;  /* 0x2f0000008b8b7423 */ /* 0x000fe20000010097 */
[----:B------:R-:W-:-:S03]  /*561a0*/  IMAD.MOV.U32 R141, RZ, RZ, R156 ;  /* 0x000000ffff8d7224 */ /* 0x000fc600078e009c */
[----:B------:R-:W-:Y:S01]  /*561b0*/  FMUL.FTZ R140, R140, R122 ;  /* 0x0000007a8c8c7220 */ /* 0x000fe20000410000 */
[----:B------:R-:W-:-:S04]  /*561c0*/  FSETP.GTU.FTZ.AND P5, PT, R139, R121, PT ;  /* 0x000000798b00720b */ /* 0x000fc80003fbc000 */
        /* <DEDUP_REMOVED lines=11> */
.L_x_2669:
        /* <DEDUP_REMOVED lines=15> */
.L_x_2671:
[----:B------:R-:W-:Y:S05]  /*56370*/  BSYNC.RECONVERGENT B1 ;  /* 0x0000000000017941 */ /* 0x000fea0003800200 */
.L_x_2670:
        /* <DEDUP_REMOVED lines=62> */
.L_x_2668:
[----:B------:R-:W-:Y:S05]  /*56760*/  BSYNC.RECONVERGENT B0 ;  /* 0x0000000000007941 */ /* 0x000fea0003800200 */
.L_x_2667:
        /* <DEDUP_REMOVED lines=12> */
[--C-:B------:R-:W-:Y:S01]  /*56830*/  FADD.FTZ R139, R146, R138.reuse ;  /* 0x0000008a928b7221 */ /* 0x100fe20000010000 */
[----:B------:R-:W-:-:S05]  /*56840*/  @P1 PRMT R138, R59, 0x7632, R138 ;  /* 0x000076323b8a1816 */ /* 0x000fca000000008a */
[----:B------:R-:W-:-:S04]  /*56850*/  @P1 IMAD.U32 R138, R138, 0x10000, RZ ;  /* 0x000100008a8a1824 */ /* 0x000fc800078e00ff */
[----:B------:R-:W-:Y:S01]  /*56860*/  @P1 FADD.FTZ R138, R139, R138 ;  /* 0x0000008a8b8a1221 */ /* 0x000fe20000010000 */
[----:B------:R-:W-:-:S05]  /*56870*/  @!P1 IMAD.MOV.U32 R138, RZ, RZ, R139 ;  /* 0x000000ffff8a9224 */ /* 0x000fca00078e008b */
[----:B------:R-:W-:-:S04]  /*56880*/  F2FP.BF16.F32.PACK_AB R139, RZ, R138 ;  /* 0x0000008aff8b723e */ /* 0x000fc800000010ff */
[----:B------:R-:W-:Y:S01]  /*56890*/  PRMT R95, R95, 0x5410, R139 ;  /* 0x000054105f5f7816 */ /* 0x000fe2000000008b */
[----:B------:R-:W-:Y:S06]  /*568a0*/  BRA `(.L_x_2672) ;  /* 0x0000003000bc7947 */ /* 0x000fec0003800000 */
.L_x_2591:
        /* <DEDUP_REMOVED lines=16> */
.L_x_2675:
        /* <DEDUP_REMOVED lines=12> */
.L_x_2677:
[----:B------:R-:W-:Y:S05]  /*56a70*/  BSYNC.RECONVERGENT B1 ;  /* 0x0000000000017941 */ /* 0x000fea0003800200 */
.L_x_2676:
        /* <DEDUP_REMOVED lines=60> */
[----:B------:R-:W-:Y:S01]  /*56e40*/  IMAD.MOV.U32 R132, RZ, RZ, RZ ;  /* 0x000000ffff847224 */ /* 0x000fe200078e00ff */
[----:B------:R-:W-:-:S07]  /*56e50*/  MOV R133, R131 ;  /* 0x0000008300857202 */ /* 0x000fce0000000f00 */
.L_x_2674:
[----:B------:R-:W-:Y:S05]  /*56e60*/  BSYNC.RECONVERGENT B0 ;  /* 0x0000000000007941 */ /* 0x000fea0003800200 */
.L_x_2673:
        /* <DEDUP_REMOVED lines=26> */
.L_x_2680:
        /* <DEDUP_REMOVED lines=12> */
.L_x_2682:
[----:B------:R-:W-:Y:S05]  /*570d0*/  BSYNC.RECONVERGENT B1 ;  /* 0x0000000000017941 */ /* 0x000fea0003800200 */
.L_x_2681:
        /* <DEDUP_REMOVED lines=62> */
.L_x_2679:
[----:B------:R-:W-:Y:S05]  /*574c0*/  BSYNC.RECONVERGENT B0 ;  /* 0x0000000000007941 */ /* 0x000fea0003800200 */
.L_x_2678:
        /* <DEDUP_REMOVED lines=26> */
.L_x_2685:
        /* <DEDUP_REMOVED lines=12> */
.L_x_2687:
[----:B------:R-:W-:Y:S05]  /*57730*/  BSYNC.RECONVERGENT B1 ;  /* 0x0000000000017941 */ /* 0x000fea0003800200 */
.L_x_2686:
        /* <DEDUP_REMOVED lines=62> */
.L_x_2684:
[----:B------:R-:W-:Y:S05]  /*57b20*/  BSYNC.RECONVERGENT B0 ;  /* 0x0000000000007941 */ /* 0x000fea0003800200 */
.L_x_2683:
        /* <DEDUP_REMOVED lines=26> */
.L_x_2690:
        /* <DEDUP_REMOVED lines=12> */
.L_x_2692:
[----:B------:R-:W-:Y:S05]  /*57d90*/  BSYNC.RECONVERGENT B1 ;  /* 0x0000000000017941 */ /* 0x000fea0003800200 */
.L_x_2691:
        /* <DEDUP_REMOVED lines=60> */
[----:B------:R-:W-:Y:S02]  /*58160*/  LOP3.LUT R54, R136, UR4, R135, 0x96, !PT ;  /* 0x0000000488367c12 */ /* 0x000fe4000f8e9687 */
[----:B------:R-:W-:-:S07]  /*58170*/  MOV R156, R134 ;  /* 0x00000086009c7202 */ /* 0x000fce0000000f00 */
.L_x_2689:
[----:B------:R-:W-:Y:S05]  /*58180*/  BSYNC.RECONVERGENT B0 ;  /* 0x0000000000007941 */ /* 0x000fea0003800200 */
.L_x_2688:
        /* <DEDUP_REMOVED lines=26> */
.L_x_2695:
        /* <DEDUP_REMOVED lines=12> */
.L_x_2697:
[----:B------:R-:W-:Y:S05]  /*583f0*/  BSYNC.RECONVERGENT B1 ;  /* 0x0000000000017941 */ /* 0x000fea0003800200 */
.L_x_2696:
        /* <DEDUP_REMOVED lines=62> */
.L_x_2694:
[----:B------:R-:W-:Y:S05]  /*587e0*/  BSYNC.RECONVERGENT B0 ;  /* 0x0000000000007941 */ /* 0x000fea0003800200 */
.L_x_2693:
[----:B------:R-:W-:Y:S01]  /*587f0*/  I2FP.F32.U32 R135, R135 ;  /* 0x0000008700877245 */ /* 0x000fe20000201000 */
[----:B------:R-:W-:Y:S01]  /*58800*/  @P1 IMAD.U32 R137, R58, 0x10000, RZ ;  /* 0x000100003a891824 */ /* 0x000fe200078e00ff */
[----:B------:R-:W-:Y:S01]  /*58810*/  ISETP.NE.AND P3, PT, R136, 0x1, PT ;  /* 0x000000018800780c */ /* 0x000fe20003f65270 */
[----:B------:R-:W-:Y:S01]  /*58820*/  BSSY.RECONVERGENT B0, `(.L_x_2698) ;  /* 0x0000060000007945 */ /* 0x000fe20003800200 */
[----:B------:R-:W-:Y:S01]  /*58830*/  MOV R138, R156 ;  /* 0x0000009c008a7202 */ /* 0x000fe20000000f00 */
[----:B------:R-:W-:-:S05]  /*58840*/  FFMA.FTZ R135, R135, R151, 1.1641532182693481445e-10 ;  /* 0x2f00000087877423 */ /* 0x000fca0000010097 */
[----:B------:R-:W-:Y:S02]  /*58850*/  FSETP.GTU.FTZ.AND P2, PT, R135, R121, PT ;  /* 0x000000798700720b */ /* 0x000fe40003f5c000 */
[C---:B------:R-:W-:Y:S02]  /*58860*/  SHF.L.U32 R135, R94.reuse, 0x10, RZ ;  /* 0x000000105e877819 */ /* 0x040fe400000006ff */
        /* <DEDUP_REMOVED lines=16> */
.L_x_2700:
        /* <DEDUP_REMOVED lines=12> */
.L_x_2702:
[----:B------:R-:W-:Y:S05]  /*58a30*/  BSYNC.RECONVERGENT B1 ;  /* 0x0000000000017941 */ /* 0x000fea0003800200 */
.L_x_2701:
        /* <DEDUP_REMOVED lines=62> */
.L_x_2699:
[----:B------:R-:W-:Y:S05]  /*58e20*/  BSYNC.RECONVERGENT B0 ;  /* 0x0000000000007941 */ /* 0x000fea0003800200 */
.L_x_2698:
[----:B------:R-:W-:Y:S01]  /*58e30*/  I2FP.F32.U32 R136, R138 ;  /* 0x0000008a00887245 */ /* 0x000fe20000201000 */
[----:B------:R-:W-:Y:S01]  /*58e40*/  IMAD.U32 R94, R94, 0x10000, RZ ;  /* 0x000100005e5e7824 */ /* 0x000fe200078e00ff */
[----:B------:R-:W-:Y:S01]  /*58e50*/  ISETP.NE.AND P4, PT, R137, 0x1, PT ;  /* 0x000000018900780c */ /* 0x000fe20003f85270 */
[----:B------:R-:W-:Y:S01]  /*58e60*/  BSSY.RECONVERGENT B0, `(.L_x_2703) ;  /* 0x0000060000007945 */ /* 0x000fe20003800200 */
[----:B------:R-:W-:Y:S01]  /*58e70*/  @P1 PRMT R138, R58, 0x7632, R138 ;  /* 0x000076323a8a1816 */ /* 0x000fe2000000008a */
[----:B------:R-:W-:Y:S01]  /*58e80*/  FFMA.FTZ R136, R136, R151, 1.1641532182693481445e-10 ;  /* 0x2f00000088887423 */ /* 0x000fe20000010097 */
[----:B------:R-:W-:Y:S01]  /*58e90*/  FMUL.FTZ R94, R94, R122 ;  /* 0x0000007a5e5e7220 */ /* 0x000fe20000410000 */
[----:B------:R-:W-:Y:S02]  /*58ea0*/  HFMA2 R140, -RZ, RZ, 0, 1.1920928955078125e-07 ;  /* 0x00000002ff8c7431 */ /* 0x000fe400000001ff */
[----:B------:R-:W-:Y:S01]  /*58eb0*/  @P1 IMAD.U32 R138, R138, 0x10000, RZ ;  /* 0x000100008a8a1824 */ /* 0x000fe200078e00ff */
[----:B------:R-:W-:-:S04]  /*58ec0*/  FSETP.GTU.FTZ.AND P3, PT, R136, R121, PT ;  /* 0x000000798800720b */ /* 0x000fc80003f7c000 */
[----:B------:R-:W-:Y:S01]  /*58ed0*/  FSEL R136, R94, RZ, !P3 ;  /* 0x000000ff5e887208 */ /* 0x000fe20005800000 */
[----:B------:R-:W-:Y:S01]  /*58ee0*/  IMAD.MOV.U32 R94, RZ, RZ, R156 ;  /* 0x000000ffff5e7224 */ /* 0x000fe200078e009c */
        /* <DEDUP_REMOVED lines=12> */
.L_x_2705:
        /* <DEDUP_REMOVED lines=12> */
.L_x_2707:
[----:B------:R-:W-:Y:S05]  /*59070*/  BSYNC.RECONVERGENT B1 ;  /* 0x0000000000017941 */ /* 0x000fea0003800200 */
.L_x_2706:
        /* <DEDUP_REMOVED lines=62> */
.L_x_2704:
[----:B------:R-:W-:Y:S05]  /*59460*/  BSYNC.RECONVERGENT B0 ;  /* 0x0000000000007941 */ /* 0x000fea0003800200 */
.L_x_2703:
[----:B------:R-:W-:Y:S01]  /*59470*/  I2FP.F32.U32 R94, R94 ;  /* 0x0000005e005e7245 */ /* 0x000fe20000201000 */
[C---:B------:R-:W-:Y:S01]  /*59480*/  IMAD.U32 R137, R95.reuse, 0x10000, RZ ;  /* 0x000100005f897824 */ /* 0x040fe200078e00ff */
[----:B------:R-:W-:Y:S01]  /*59490*/  ISETP.NE.AND P5, PT, R140, 0x1, PT ;  /* 0x000000018c00780c */ /* 0x000fe20003fa5270 */
[----:B------:R-:W-:Y:S01]  /*594a0*/  BSSY.RECONVERGENT B0, `(.L_x_2708) ;  /* 0x0000060000007945 */ /* 0x000fe20003800200 */
[----:B------:R-:W-:Y:S01]  /*594b0*/  PRMT R138, R95, 0x7632, R138 ;  /* 0x000076325f8a7816 */ /* 0x000fe2000000008a */
[----:B------:R-:W-:Y:S01]  /*594c0*/  FFMA.FTZ R94, R94, R151, 1.1641532182693481445e-10 ;  /* 0x2f0000005e5e7423 */ /* 0x000fe20000010097 */
[----:B------:R-:W-:Y:S01]  /*594d0*/  FMUL.FTZ R137, R137, R122 ;  /* 0x0000007a89897220 */ /* 0x000fe20000410000 */
[----:B------:R-:W-:Y:S02]  /*594e0*/  IMAD.MOV.U32 R142, RZ, RZ, 0x2 ;  /* 0x00000002ff8e7424 */ /* 0x000fe400078e00ff */
[----:B------:R-:W-:Y:S01]  /*594f0*/  IMAD.MOV.U32 R141, RZ, RZ, R156 ;  /* 0x000000ffff8d7224 */ /* 0x000fe200078e009c */
[----:B------:R-:W-:-:S02]  /*59500*/  FSETP.GTU.FTZ.AND P4, PT, R94, R121, PT ;  /* 0x000000795e00720b */ /* 0x000fc40003f9c000 */
[----:B------:R-:W-:Y:S02]  /*59510*/  @P1 SHF.L.U32 R94, R59, 0x10, RZ ;  /* 0x000000103b5e1819 */ /* 0x000fe400000006ff */
        /* <DEDUP_REMOVED lines=13> */
.L_x_2710:
        /* <DEDUP_REMOVED lines=12> */
.L_x_2712:
[----:B------:R-:W-:Y:S05]  /*596b0*/  BSYNC.RECONVERGENT B1 ;  /* 0x0000000000017941 */ /* 0x000fea0003800200 */
.L_x_2711:
        /* <DEDUP_REMOVED lines=62> */
.L_x_2709:
[----:B------:R-:W-:Y:S05]  /*59aa0*/  BSYNC.RECONVERGENT B0 ;  /* 0x0000000000007941 */ /* 0x000fea0003800200 */
.L_x_2708:
[----:B------:R-:W-:Y:S02]  /*59ab0*/  I2FP.F32.U32 R94, R141 ;  /* 0x0000008d005e7245 */ /* 0x000fe40000201000 */
[----:B------:R-:W-:Y:S02]  /*59ac0*/  SHF.L.U32 R95, R138, 0x10, RZ ;  /* 0x000000108a5f7819 */ /* 0x000fe400000006ff */
[----:B------:R-:W-:Y:S01]  /*59ad0*/  PRMT R93, R139, 0x5410, R93 ;  /* 0x000054108b5d7816 */ /* 0x000fe2000000005d */
[----:B------:R-:W-:Y:S01]  /*59ae0*/  FFMA.FTZ R94, R94, R151, 1.1641532182693481445e-10 ;  /* 0x2f0000005e5e7423 */ /* 0x000fe20000010097 */
[----:B------:R-:W-:Y:S01]  /*59af0*/  PRMT R92, R147, 0x5410, R92 ;  /* 0x00005410935c7816 */ /* 0x000fe2000000005c */
[----:B------:R-:W-:-:S03]  /*59b00*/  FMUL.FTZ R95, R95, R122 ;  /* 0x0000007a5f5f7220 */ /* 0x000fc60000410000 */
[----:B------:R-:W-:Y:S02]  /*59b10*/  FSETP.GTU.FTZ.AND P5, PT, R94, R121, PT ;  /* 0x000000795e00720b */ /* 0x000fe40003fbc000 */
[----:B------:R-:W-:Y:S02]  /*59b20*/  @P1 PRMT R94, R59, 0x7632, R94 ;  /* 0x000076323b5e1816 */ /* 0x000fe4000000005e */
[----:B------:R-:W-:Y:S02]  /*59b30*/  FSEL R138, R95, RZ, !P5 ;  /* 0x000000ff5f8a7208 */ /* 0x000fe40006800000 */
[----:B------:R-:W-:Y:S01]  /*59b40*/  PLOP3.LUT P5, PT, P5, PT, PT, 0x8, 0x80 ;  /* 0x000000000080781c */ /* 0x000fe20002fae170 */
[----:B------:R-:W-:-:S04]  /*59b50*/  @P1 IMAD.U32 R94, R94, 0x10000, RZ ;  /* 0x000100005e5e1824 */ /* 0x000fc800078e00ff */
[----:B------:R-:W-:Y:S01]  /*59b60*/  @P1 FADD.FTZ R138, R138, R94 ;  /* 0x0000005e8a8a1221 */ /* 0x000fe20000010000 */
[----:B------:R-:W-:-:S04]  /*59b70*/  PRMT R94, R146, 0x5410, R149 ;  /* 0x00005410925e7816 */ /* 0x000fc80000000095 */
[----:B------:R-:W-:-:S04]  /*59b80*/  F2FP.BF16.F32.PACK_AB R95, RZ, R138 ;  /* 0x0000008aff5f723e */ /* 0x000fc800000010ff */
[----:B------:R-:W-:-:S07]  /*59b90*/  PRMT R95, R144, 0x5410, R95 ;  /* 0x00005410905f7816 */ /* 0x000fce000000005f */
.L_x_2672:
        /* <DEDUP_REMOVED lines=41> */
.L_x_2713:
        /* <DEDUP_REMOVED lines=26> */
.L_x_2717:
        /* <DEDUP_REMOVED lines=12> */
.L_x_2719:
[----:B------:R-:W-:Y:S05]  /*5a090*/  BSYNC.RECONVERGENT B1 ;  /* 0x0000000000017941 */ /* 0x000fea0003800200 */
.L_x_2718:
        /* <DEDUP_REMOVED lines=59> */
[----:B------:R-:W-:Y:S01]  /*5a450*/  IMAD.MOV.U32 R7, RZ, RZ, R148 ;  /* 0x000000ffff077224 */ /* 0x000fe200078e0094 */
[----:B------:R-:W-:Y:S01]  /*5a460*/  MOV R156, R6 ;  /* 0x00000006009c7202 */ /* 0x000fe20000000f00 */
[----:B------:R-:W-:-:S07]  /*5a470*/  IMAD.MOV.U32 R6, RZ, RZ, RZ ;  /* 0x000000ffff067224 */ /* 0x000fce00078e00ff */
.L_x_2716:
[----:B------:R-:W-:Y:S05]  /*5a480*/  BSYNC.RECONVERGENT B0 ;  /* 0x0000000000007941 */ /* 0x000fea0003800200 */
.L_x_2715:
[----:B------:R-:W-:Y:S01]  /*5a490*/  I2FP.F32.U32 R7, R7 ;  /* 0x0000000700077245 */ /* 0x000fe20000201000 */
[----:B------:R-:W-:Y:S01]  /*5a4a0*/  BSSY.RECONVERGENT B0, `(.L_x_2720) ;  /* 0x0000061000007945 */ /* 0x000fe20003800200 */
[----:B------:R-:W-:Y:S01]  /*5a4b0*/  ISETP.NE.AND P3, PT, R6, 0x1, PT ;  /* 0x000000010600780c */ /* 0x000fe20003f65270 */
[----:B------:R-:W-:Y:S01]  /*5a4c0*/  IMAD.MOV.U32 R9, RZ, RZ, R156 ;  /* 0x000000ffff097224 */ /* 0x000fe200078e009c */
[----:B------:R-:W-:Y:S01]  /*5a4d0*/  LOP3.LUT R5, R5, 0xffffffef, RZ, 0xc0, !PT ;  /* 0xffffffef05057812 */ /* 0x000fe200078ec0ff */
[----:B------:R-:W-:-:S05]  /*5a4e0*/  FFMA.FTZ R7, R7, R151, 1.1641532182693481445e-10 ;  /* 0x2f00000007077423 */ /* 0x000fca0000010097 */
[----:B------:R-:W-:Y:S02]  /*5a4f0*/  FSETP.GTU.FTZ.AND P2, PT, R7, R121, PT ;  /* 0x000000790700720b */ /* 0x000fe40003f5c000 */
[C---:B-----5:R-:W-:Y:S02]  /*5a500*/  SHF.L.U32 R7, R92.reuse, 0x10, RZ ;  /* 0x000000105c077819 */ /* 0x060fe400000006ff */
[----:B------:R-:W-:Y:S02]  /*5a510*/  PLOP3.LUT P4, PT, P2, PT, PT, 0x8, 0x80 ;  /* 0x000000000080781c */ /* 0x000fe4000178e170 */
[----:B------:R-:W-:Y:S01]  /*5a520*/  PRMT R92, R92, 0x7632, R92 ;  /* 0x000076325c5c7816 */ /* 0x000fe2000000005c */
[----:B------:R-:W-:-:S05]  /*5a530*/  FMUL.FTZ R7, R7, R122 ;  /* 0x0000007a07077220 */ /* 0x000fca0000410000 */
[----:B------:R-:W-:Y:S01]  /*5a540*/  FSEL R12, R7, RZ, !P2 ;  /* 0x000000ff070c7208 */ /* 0x000fe20005000000 */
[----:B------:R-:W-:-:S04]  /*5a550*/  IMAD.MOV.U32 R7, RZ, RZ, 0x2 ;  /* 0x00000002ff077424 */ /* 0x000fc800078e00ff */
        /* <DEDUP_REMOVED lines=10> */
.L_x_2722:
        /* <DEDUP_REMOVED lines=12> */
.L_x_2724:
[----:B------:R-:W-:Y:S05]  /*5a6c0*/  BSYNC.RECONVERGENT B1 ;  /* 0x0000000000017941 */ /* 0x000fea0003800200 */
.L_x_2723:
        /* <DEDUP_REMOVED lines=62> */
.L_x_2721:
[----:B------:R-:W-:Y:S05]  /*5aab0*/  BSYNC.RECONVERGENT B0 ;  /* 0x0000000000007941 */ /* 0x000fea0003800200 */
.L_x_2720:
        /* <DEDUP_REMOVED lines=10> */
[----:B------:R-:W-:-:S04]  /*5ab60*/  FADD.FTZ R6, R12, R6 ;  /* 0x000000060c067221 */ /* 0x000fc80000010000 */
        /* <DEDUP_REMOVED lines=14> */
.L_x_2727:
        /* <DEDUP_REMOVED lines=12> */
.L_x_2729:
[----:B------:R-:W-:Y:S05]  /*5ad10*/  BSYNC.RECONVERGENT B1 ;  /* 0x0000000000017941 */ /* 0x000fea0003800200 */
.L_x_2728:
        /* <DEDUP_REMOVED lines=62> */
.L_x_2726:
[----:B------:R-:W-:Y:S05]  /*5b100*/  BSYNC.RECONVERGENT B0 ;  /* 0x0000000000007941 */ /* 0x000fea0003800200 */
.L_x_2725:
        /* <DEDUP_REMOVED lines=22> */
.L_x_2732:
        /* <DEDUP_REMOVED lines=12> */
.L_x_2734:
[----:B------:R-:W-:Y:S05]  /*5b330*/  BSYNC.RECONVERGENT B1 ;  /* 0x0000000000017941 */ /* 0x000fea0003800200 */
.L_x_2733:
        /* <DEDUP_REMOVED lines=62> */
.L_x_2731:
[----:B------:R-:W-:Y:S05]  /*5b720*/  BSYNC.RECONVERGENT B0 ;  /* 0x0000000000007941 */ /* 0x000fea0003800200 */
.L_x_2730:
[----:B------:R-:W-:Y:S01]  /*5b730*/  I2FP.F32.U32 R10, R11 ;  /* 0x0000000b000a7245 */ /* 0x000fe20000201000 */
[----:B------:R-:W-:Y:S01]  /*5b740*/  BSSY.RECONVERGENT B0, `(.L_x_2735) ;  /* 0x0000065000007945 */ /* 0x000fe20003800200 */
[----:B------:R-:W-:Y:S02]  /*5b750*/  PRMT R8, R60, 0x7632, R8 ;  /* 0x000076323c087816 */ /* 0x000fe40000000008 */
[----:B------:R-:W-:Y:S01]  /*5b760*/  ISETP.NE.AND P3, PT, R9, 0x1, PT ;  /* 0x000000010900780c */ /* 0x000fe20003f65270 */
[----:B------:R-:W-:Y:S01]  /*5b770*/  FFMA.FTZ R10, R10, R151, 1.1641532182693481445e-10 ;  /* 0x2f0000000a0a7423 */ /* 0x000fe20000010097 */
[----:B------:R-:W-:Y:S01]  /*5b780*/  MOV R11, R156 ;  /* 0x0000009c000b7202 */ /* 0x000fe20000000f00 */
[----:B------:R-:W-:-:S03]  /*5b790*/  IMAD.U32 R8, R8, 0x10000, RZ ;  /* 0x0001000008087824 */ /* 0x000fc600078e00ff */
[----:B------:R-:W-:Y:S01]  /*5b7a0*/  FSETP.GTU.FTZ.AND P2, PT, R10, R121, PT ;  /* 0x000000790a00720b */ /* 0x000fe20003f5c000 */
        /* <DEDUP_REMOVED lines=19> */
.L_x_2737:
        /* <DEDUP_REMOVED lines=12> */
.L_x_2739:
[----:B------:R-:W-:Y:S05]  /*5b9a0*/  BSYNC.RECONVERGENT B1 ;  /* 0x0000000000017941 */ /* 0x000fea0003800200 */
.L_x_2738:
        /* <DEDUP_REMOVED lines=62> */
.L_x_2736:
[----:B------:R-:W-:Y:S05]  /*5bd90*/  BSYNC.RECONVERGENT B0 ;  /* 0x0000000000007941 */ /* 0x000fea0003800200 */
.L_x_2735:
[----:B------:R-:W-:Y:S01]  /*5bda0*/  I2FP.F32.U32 R9, R11 ;  /* 0x0000000b00097245 */ /* 0x000fe20000201000 */
[----:B------:R-:W-:Y:S01]  /*5bdb0*/  BSSY.RECONVERGENT B0, `(.L_x_2740) ;  /* 0x0000061000007945 */ /* 0x000fe20003800200 */
[----:B------:R-:W-:Y:S02]  /*5bdc0*/  ISETP.NE.AND P3, PT, R8, 0x1, PT ;  /* 0x000000010800780c */ /* 0x000fe40003f65270 */
[----:B------:R-:W-:Y:S01]  /*5bdd0*/  LOP3.LUT R5, R5, 0xfffffffb, RZ, 0xc0, !PT ;  /* 0xfffffffb05057812 */ /* 0x000fe200078ec0ff */
[----:B------:R-:W-:Y:S01]  /*5bde0*/  FFMA.FTZ R9, R9, R151, 1.1641532182693481445e-10 ;  /* 0x2f00000009097423 */ /* 0x000fe20000010097 */
[----:B------:R-:W-:Y:S02]  /*5bdf0*/  PRMT R144, R93, 0x7632, R144 ;  /* 0x000076325d907816 */ /* 0x000fe40000000090 */
[----:B------:R-:W-:Y:S02]  /*5be00*/  MOV R11, R156 ;  /* 0x0000009c000b7202 */ /* 0x000fe40000000f00 */
[----:B------:R-:W-:Y:S01]  /*5be10*/  FSETP.GTU.FTZ.AND P2, PT, R9, R121, PT ;  /* 0x000000790900720b */ /* 0x000fe20003f5c000 */
[----:B------:R-:W-:-:S03]  /*5be20*/  IMAD.U32 R9, R93, 0x10000, RZ ;  /* 0x000100005d097824 */ /* 0x000fc600078e00ff */
[----:B------:R-:W-:Y:S01]  /*5be30*/  PLOP3.LUT P4, PT, P2, PT, PT, 0x8, 0x80 ;  /* 0x000000000080781c */ /* 0x000fe2000178e170 */
[----:B------:R-:W-:-:S05]  /*5be40*/  FMUL.FTZ R9, R9, R122 ;  /* 0x0000007a09097220 */ /* 0x000fca0000410000 */
[----:B------:R-:W-:Y:S01]  /*5be50*/  FSEL R92, R9, RZ, !P2 ;  /* 0x000000ff095c7208 */ /* 0x000fe20005000000 */
[----:B------:R-:W-:-:S06]  /*5be60*/  IMAD.MOV.U32 R9, RZ, RZ, 0x2 ;  /* 0x00000002ff097424 */ /* 0x000fcc00078e00ff */
        /* <DEDUP_REMOVED lines=10> */
.L_x_2742:
        /* <DEDUP_REMOVED lines=12> */
.L_x_2744:
[----:B------:R-:W-:Y:S05]  /*5bfd0*/  BSYNC.RECONVERGENT B1 ;  /* 0x0000000000017941 */ /* 0x000fea0003800200 */
.L_x_2743:
        /* <DEDUP_REMOVED lines=62> */
.L_x_2741:
[----:B------:R-:W-:Y:S05]  /*5c3c0*/  BSYNC.RECONVERGENT B0 ;  /* 0x0000000000007941 */ /* 0x000fea0003800200 */
.L_x_2740:
        /* <DEDUP_REMOVED lines=13> */
[----:B------:R-:W-:Y:S01]  /*5c4a0*/  IMAD.MOV.U32 R10, RZ, RZ, 0x2 ;  /* 0x00000002ff0a7424 */ /* 0x000fe200078e00ff */
        /* <DEDUP_REMOVED lines=11> */
.L_x_2747:
        /* <DEDUP_REMOVED lines=12> */
.L_x_2749:
[----:B------:R-:W-:Y:S05]  /*5c620*/  BSYNC.RECONVERGENT B1 ;  /* 0x0000000000017941 */ /* 0x000fea0003800200 */
.L_x_2748:
        /* <DEDUP_REMOVED lines=62> */
.L_x_2746:
[----:B------:R-:W-:Y:S05]  /*5ca10*/  BSYNC.RECONVERGENT B0 ;  /* 0x0000000000007941 */ /* 0x000fea0003800200 */
.L_x_2745:
[----:B------:R-:W-:Y:S01]  /*5ca20*/  I2FP.F32.U32 R9, R13 ;  /* 0x0000000d00097245 */ /* 0x000fe20000201000 */
[----:B------:R-:W-:Y:S01]  /*5ca30*/  BSSY.RECONVERGENT B0, `(.L_x_2750) ;  /* 0x0000060000007945 */ /* 0x000fe20003800200 */
[----:B------:R-:W-:Y:S01]  /*5ca40*/  SHF.L.U32 R11, R144, 0x10, RZ ;  /* 0x00000010900b7819 */ /* 0x000fe200000006ff */
[----:B------:R-:W-:Y:S01]  /*5ca50*/  IMAD.MOV.U32 R13, RZ, RZ, R156 ;  /* 0x000000ffff0d7224 */ /* 0x000fe200078e009c */
[----:B------:R-:W-:Y:S01]  /*5ca60*/  ISETP.NE.AND P2, PT, R10, 0x1, PT ;  /* 0x000000010a00780c */ /* 0x000fe20003f45270 */
[----:B------:R-:W-:Y:S01]  /*5ca70*/  FFMA.FTZ R9, R9, R151, 1.1641532182693481445e-10 ;  /* 0x2f00000009097423 */ /* 0x000fe20000010097 */
[----:B------:R-:W-:-:S04]  /*5ca80*/  LOP3.LUT R5, R5, 0xfffffffd, RZ, 0xc0, !PT ;  /* 0xfffffffd05057812 */ /* 0x000fc800078ec0ff */
        /* <DEDUP_REMOVED lines=15> */
.L_x_2752:
        /* <DEDUP_REMOVED lines=12> */
.L_x_2754:
[----:B------:R-:W-:Y:S05]  /*5cc40*/  BSYNC.RECONVERGENT B1 ;  /* 0x0000000000017941 */ /* 0x000fea0003800200 */
.L_x_2753:
        /* <DEDUP_REMOVED lines=62> */
.L_x_2751:
[----:B------:R-:W-:Y:S05]  /*5d030*/  BSYNC.RECONVERGENT B0 ;  /* 0x0000000000007941 */ /* 0x000fea0003800200 */
.L_x_2750:
[----:B------:R-:W-:Y:S01]  /*5d040*/  I2FP.F32.U32 R12, R13 ;  /* 0x0000000d000c7245 */ /* 0x000fe20000201000 */
[----:B------:R-:W-:Y:S01]  /*5d050*/  BSSY.RECONVERGENT B0, `(.L_x_2755) ;  /* 0x0000065000007945 */ /* 0x000fe20003800200 */
[----:B------:R-:W-:Y:S01]  /*5d060*/  PRMT R10, R61, 0x7632, R10 ;  /* 0x000076323d0a7816 */ /* 0x000fe2000000000a */
[----:B------:R-:W-:Y:S02]  /*5d070*/  IMAD.MOV.U32 R13, RZ, RZ, R156 ;  /* 0x000000ffff0d7224 */ /* 0x000fe400078e009c */
        /* <DEDUP_REMOVED lines=11> */
[----:B------:R-:W-:Y:S01]  /*5d130*/  HFMA2 R10, -RZ, RZ, 0, 1.1920928955078125e-07 ;  /* 0x00000002ff0a7431 */ /* 0x000fe200000001ff */
        /* <DEDUP_REMOVED lines=11> */
.L_x_2757:
        /* <DEDUP_REMOVED lines=12> */
.L_x_2759:
[----:B------:R-:W-:Y:S05]  /*5d2b0*/  BSYNC.RECONVERGENT B1 ;  /* 0x0000000000017941 */ /* 0x000fea0003800200 */
.L_x_2758:
        /* <DEDUP_REMOVED lines=62> */
.L_x_2756:
[----:B------:R-:W-:Y:S05]  /*5d6a0*/  BSYNC.RECONVERGENT B0 ;  /* 0x0000000000007941 */ /* 0x000fea0003800200 */
.L_x_2755:
[----:B------:R-:W-:Y:S01]  /*5d6b0*/  I2FP.F32.U32 R11, R13 ;  /* 0x0000000d000b7245 */ /* 0x000fe20000201000 */
[----:B------:R-:W-:Y:S01]  /*5d6c0*/  BSSY.RECONVERGENT B0, `(.L_x_2760) ;  /* 0x000005f000007945 */ /* 0x000fe20003800200 */
[----:B------:R-:W-:Y:S01]  /*5d6d0*/  ISETP.NE.AND P3, PT, R10, 0x1, PT ;  /* 0x000000010a00780c */ /* 0x000fe20003f65270 */
[----:B------:R-:W-:Y:S02]  /*5d6e0*/  IMAD.MOV.U32 R13, RZ, RZ, R156 ;  /* 0x000000ffff0d7224 */ /* 0x000fe400078e009c */
[----:B------:R-:W-:-:S05]  /*5d6f0*/  FFMA.FTZ R11, R11, R151, 1.1641532182693481445e-10 ;  /* 0x2f0000000b0b7423 */ /* 0x000fca0000010097 */
[----:B------:R-:W-:Y:S01]  /*5d700*/  FSETP.GTU.FTZ.AND P2, PT, R11, R121, PT ;  /* 0x000000790b00720b */ /* 0x000fe20003f5c000 */
[C---:B------:R-:W-:Y:S01]  /*5d710*/  IMAD.U32 R11, R94.reuse, 0x10000, RZ ;  /* 0x000100005e0b7824 */ /* 0x040fe200078e00ff */
[----:B------:R-:W-:-:S03]  /*5d720*/  PRMT R94, R94, 0x7632, R94 ;  /* 0x000076325e5e7816 */ /* 0x000fc6000000005e */
[----:B------:R-:W-:-:S05]  /*5d730*/  FMUL.FTZ R11, R11, R122 ;  /* 0x0000007a0b0b7220 */ /* 0x000fca0000410000 */
        /* <DEDUP_REMOVED lines=12> */
.L_x_2762:
        /* <DEDUP_REMOVED lines=12> */
.L_x_2764:
[----:B------:R-:W-:Y:S05]  /*5d8c0*/  BSYNC.RECONVERGENT B1 ;  /* 0x0000000000017941 */ /* 0x000fea0003800200 */
.L_x_2763:
        /* <DEDUP_REMOVED lines=62> */
.L_x_2761:
[----:B------:R-:W-:Y:S05]  /*5dcb0*/  BSYNC.RECONVERGENT B0 ;  /* 0x0000000000007941 */ /* 0x000fea0003800200 */
.L_x_2760:
[----:B------:R-:W-:Y:S01]  /*5dcc0*/  I2FP.F32.U32 R10, R13 ;  /* 0x0000000d000a7245 */ /* 0x000fe20000201000 */
[----:B------:R-:W-:Y:S01]  /*5dcd0*/  IMAD.U32 R12, R62, 0x10000, RZ ;  /* 0x000100003e0c7824 */ /* 0x000fe200078e00ff */
[----:B------:R-:W-:Y:S01]  /*5dce0*/  @P1 SHF.L.U32 R13, R58, 0x10, RZ ;  /* 0x000000103a0d1819 */ /* 0x000fe200000006ff */
[----:B------:R-:W-:Y:S01]  /*5dcf0*/  BSSY.RECONVERGENT B0, `(.L_x_2765) ;  /* 0x0000061000007945 */ /* 0x000fe20003800200 */
[----:B------:R-:W-:Y:S01]  /*5dd00*/  MOV R93, R156 ;  /* 0x0000009c005d7202 */ /* 0x000fe20000000f00 */
        /* <DEDUP_REMOVED lines=8> */
[----:B------:R-:W-:Y:S02]  /*5dd90*/  @!P1 IMAD.MOV.U32 R145, RZ, RZ, R12 ;  /* 0x000000ffff919224 */ /* 0x000fe400078e000c */
[----:B------:R-:W-:-:S03]  /*5dda0*/  IMAD.MOV.U32 R12, RZ, RZ, 0x2 ;  /* 0x00000002ff0c7424 */ /* 0x000fc600078e00ff */
        /* <DEDUP_REMOVED lines=10> */
.L_x_2767:
        /* <DEDUP_REMOVED lines=12> */
.L_x_2769:
[----:B------:R-:W-:Y:S05]  /*5df10*/  BSYNC.RECONVERGENT B1 ;  /* 0x0000000000017941 */ /* 0x000fea0003800200 */
.L_x_2768:
[----:B------:R-:W-:Y:S01]  /*5df20*/  IMAD.WIDE.U32 R92, R0, -0x2daee0ad, RZ ;  /* 0xd2511f53005c7825 */ /* 0x000fe200078e00ff */
[----:B------:R-:W-:-:S03]  /*5df30*/  UIADD3 UR4, UPT, UPT, UR10, -0x61c88647, URZ ;  /* 0x9e3779b90a047890 */ /* 0x000fc6000fffe0ff */
[----:B------:R-:W-:Y:S01]  /*5df40*/  IMAD.WIDE.U32 R146, R2, -0x326172a9, RZ ;  /* 0xcd9e8d5702927825 */ /* 0x000fe200078e00ff */
[----:B------:R-:W-:-:S04]  /*5df50*/  LOP3.LUT R11, R4, UR11, R93, 0x96, !PT ;  /* 0x0000000b040b7c12 */ /* 0x000fc8000f8e965d */
[----:B------:R-:W-:Y:S01]  /*5df60*/  LOP3.LUT R53, R3, UR10, R147, 0x96, !PT ;  /* 0x0000000a03357c12 */ /* 0x000fe2000f8e9693 */
[----:B------:R-:W-:-:S04]  /*5df70*/  IMAD.WIDE.U32 R12, R11, -0x326172a9, RZ ;  /* 0xcd9e8d570b0c7825 */ /* 0x000fc800078e00ff */
[----:B------:R-:W-:Y:S01]  /*5df80*/  IMAD.WIDE.U32 R148, R53, -0x2daee0ad, RZ ;  /* 0xd2511f5335947825 */ /* 0x000fe200078e00ff */
[----:B------:R-:W-:Y:S01]  /*5df90*/  LOP3.LUT R11, R146, UR4, R13, 0x96, !PT ;  /* 0x00000004920b7c12 */ /* 0x000fe2000f8e960d */
[----:B------:R-:W-:-:S04]  /*5dfa0*/  UIADD3 UR4, UPT, UPT, UR11, -0x4498517b, URZ ;  /* 0xbb67ae850b047890 */ /* 0x000fc8000fffe0ff */
[----:B------:R-:W-:Y:S02]  /*5dfb0*/  IMAD.WIDE.U32 R146, R11, -0x2daee0ad, RZ ;  /* 0xd2511f530b927825 */ /* 0x000fe400078e00ff */
[----:B------:R-:W-:Y:S01]  /*5dfc0*/  LOP3.LUT R13, R92, UR4, R149, 0x96, !PT ;  /* 0x000000045c0d7c12 */ /* 0x000fe2000f8e9695 */
[----:B------:R-:W-:-:S04]  /*5dfd0*/  UIADD3 UR4, UPT, UPT, UR11, 0x76cf5d0a, URZ ;  /* 0x76cf5d0a0b047890 */ /* 0x000fc8000fffe0ff */
[----:B------:R-:W-:Y:S02]  /*5dfe0*/  IMAD.WIDE.U32 R92, R13, -0x326172a9, RZ ;  /* 0xcd9e8d570d5c7825 */ /* 0x000fe400078e00ff */
[----:B------:R-:W-:Y:S01]  /*5dff0*/  LOP3.LUT R11, R148, UR4, R147, 0x96, !PT ;  /* 0x00000004940b7c12 */ /* 0x000fe2000f8e9693 */
[----:B------:R-:W-:-:S06]  /*5e000*/  UIADD3 UR4, UPT, UPT, UR10, 0x3c6ef372, URZ ;  /* 0x3c6ef3720a047890 */ /* 0x000fcc000fffe0ff */
        /* <DEDUP_REMOVED lines=47> */
.L_x_2766:
[----:B------:R-:W-:Y:S05]  /*5e300*/  BSYNC.RECONVERGENT B0 ;  /* 0x0000000000007941 */ /* 0x000fea0003800200 */
.L_x_2765:
[----:B------:R-:W-:Y:S01]  /*5e310*/  I2FP.F32.U32 R11, R93 ;  /* 0x0000005d000b7245 */ /* 0x000fe20000201000 */
[----:B------:R-:W-:Y:S01]  /*5e320*/  IMAD.U32 R13, R94, 0x10000, RZ ;  /* 0x000100005e0d7824 */ /* 0x000fe200078e00ff */
[----:B------:R-:W-:Y:S01]  /*5e330*/  ISETP.NE.AND P4, PT, R12, 0x1, PT ;  /* 0x000000010c00780c */ /* 0x000fe20003f85270 */
[----:B------:R-:W-:Y:S01]  /*5e340*/  BSSY.RECONVERGENT B0, `(.L_x_2770) ;  /* 0x000005c000007945 */ /* 0x000fe20003800200 */
[----:B------:R-:W-:Y:S01]  /*5e350*/  MOV R93, R156 ;  /* 0x0000009c005d7202 */ /* 0x000fe20000000f00 */
[----:B------:R-:W-:Y:S01]  /*5e360*/  FFMA.FTZ R11, R11, R151, 1.1641532182693481445e-10 ;  /* 0x2f0000000b0b7423 */ /* 0x000fe20000010097 */
[----:B------:R-:W-:-:S04]  /*5e370*/  FMUL.FTZ R13, R13, R122 ;  /* 0x0000007a0d0d7220 */ /* 0x000fc80000410000 */
        /* <DEDUP_REMOVED lines=13> */
.L_x_2772:
        /* <DEDUP_REMOVED lines=12> */
.L_x_2774:
[----:B------:R-:W-:Y:S05]  /*5e510*/  BSYNC.RECONVERGENT B1 ;  /* 0x0000000000017941 */ /* 0x000fea0003800200 */
.L_x_2773:
        /* <DEDUP_REMOVED lines=62> */
.L_x_2771:
[----:B------:R-:W-:Y:S05]  /*5e900*/  BSYNC.RECONVERGENT B0 ;  /* 0x0000000000007941 */ /* 0x000fea0003800200 */
.L_x_2770:
[----:B------:R-:W-:Y:S01]  /*5e910*/  I2FP.F32.U32 R12, R93 ;  /* 0x0000005d000c7245 */ /* 0x000fe20000201000 */
[----:B------:R-:W-:Y:S01]  /*5e920*/  BSSY.RECONVERGENT B0, `(.L_x_2775) ;  /* 0x0000066000007945 */ /* 0x000fe20003800200 */
[----:B------:R-:W-:Y:S01]  /*5e930*/  PRMT R92, R62, 0x7632, R92 ;  /* 0x000076323e5c7816 */ /* 0x000fe2000000005c */
[----:B------:R-:W-:Y:S02]  /*5e940*/  IMAD.MOV.U32 R93, RZ, RZ, R156 ;  /* 0x000000ffff5d7224 */ /* 0x000fe400078e009c */
        /* <DEDUP_REMOVED lines=11> */
[----:B------:R-:W-:Y:S02]  /*5ea00*/  @!P1 MOV R150, R11 ;  /* 0x0000000b00969202 */ /* 0x000fe40000000f00 */
        /* <DEDUP_REMOVED lines=12> */
.L_x_2777:
        /* <DEDUP_REMOVED lines=12> */
.L_x_2779:
[----:B------:R-:W-:Y:S05]  /*5eb90*/  BSYNC.RECONVERGENT B1 ;  /* 0x0000000000017941 */ /* 0x000fea0003800200 */
.L_x_2778:
        /* <DEDUP_REMOVED lines=62> */
.L_x_2776:
[----:B------:R-:W-:Y:S05]  /*5ef80*/  BSYNC.RECONVERGENT B0 ;  /* 0x0000000000007941 */ /* 0x000fea0003800200 */
.L_x_2775:
[----:B------:R-:W-:Y:S01]  /*5ef90*/  I2FP.F32.U32 R13, R93 ;  /* 0x0000005d000d7245 */ /* 0x000fe20000201000 */
[----:B------:R-:W-:Y:S01]  /*5efa0*/  BSSY.RECONVERGENT B0, `(.L_x_2780) ;  /* 0x000005f000007945 */ /* 0x000fe20003800200 */
[----:B------:R-:W-:Y:S01]  /*5efb0*/  ISETP.NE.AND P5, PT, R12, 0x1, PT ;  /* 0x000000010c00780c */ /* 0x000fe20003fa5270 */
[----:B------:R-:W-:Y:S01]  /*5efc0*/  IMAD.MOV.U32 R94, RZ, RZ, 0x2 ;  /* 0x00000002ff5e7424 */ /* 0x000fe200078e00ff */
[----:B------:R-:W-:Y:S01]  /*5efd0*/  SHF.L.U32 R92, R95, 0x10, RZ ;  /* 0x000000105f5c7819 */ /* 0x000fe200000006ff */
[----:B------:R-:W-:Y:S01]  /*5efe0*/  FFMA.FTZ R13, R13, R151, 1.1641532182693481445e-10 ;  /* 0x2f0000000d0d7423 */ /* 0x000fe20000010097 */
[----:B------:R-:W-:Y:S01]  /*5eff0*/  PRMT R171, R95, 0x7632, R171 ;  /* 0x000076325fab7816 */ /* 0x000fe200000000ab */
[----:B------:R-:W-:Y:S02]  /*5f000*/  IMAD.MOV.U32 R93, RZ, RZ, R156 ;  /* 0x000000ffff5d7224 */ /* 0x000fe400078e009c */
        /* <DEDUP_REMOVED lines=13> */
.L_x_2782:
        /* <DEDUP_REMOVED lines=12> */
.L_x_2784:
[----:B------:R-:W-:Y:S05]  /*5f1a0*/  BSYNC.RECONVERGENT B1 ;  /* 0x0000000000017941 */ /* 0x000fea0003800200 */
.L_x_2783:
        /* <DEDUP_REMOVED lines=62> */
.L_x_2781:
[----:B------:R-:W-:Y:S05]  /*5f590*/  BSYNC.RECONVERGENT B0 ;  /* 0x0000000000007941 */ /* 0x000fea0003800200 */
.L_x_2780:
        /* <DEDUP_REMOVED lines=10> */
[----:B------:R-:W-:-:S04]  /*5f640*/  FADD.FTZ R13, R148, R13 ;  /* 0x0000000d940d7221 */ /* 0x000fc80000010000 */
[--C-:B------:R-:W-:Y:S01]  /*5f650*/  @P1 FADD.FTZ R148, R92, R13.reuse ;  /* 0x0000000d5c941221 */ /* 0x100fe20000010000 */
[----:B------:R-:W-:Y:S02]  /*5f660*/  @!P1 IMAD.MOV.U32 R148, RZ, RZ, R13 ;  /* 0x000000ffff949224 */ /* 0x000fe400078e000d */
        /* <DEDUP_REMOVED lines=12> */
.L_x_2787:
        /* <DEDUP_REMOVED lines=12> */
.L_x_2789:
[----:B------:R-:W-:Y:S05]  /*5f7f0*/  BSYNC.RECONVERGENT B1 ;  /* 0x0000000000017941 */ /* 0x000fea0003800200 */
.L_x_2788:
        /* <DEDUP_REMOVED lines=8> */
[----:B------:R-:W-:-:S04]  /*5f880*/  IMAD.WIDE.U32 R156, R13, -0x2daee0ad, RZ ;  /* 0xd2511f530d9c7825 */ /* 0x000fc800078e00ff */
[----:B------:R-:W-:Y:S01]  /*5f890*/  IMAD.WIDE.U32 R146, R53, -0x2daee0ad, RZ ;  /* 0xd2511f5335927825 */ /* 0x000fe200078e00ff */
        /* <DEDUP_REMOVED lines=48> */
[----:B------:R-:W-:-:S03]  /*5fba0*/  IMAD.WIDE.U32 R92, R54, -0x326172a9, RZ ;  /* 0xcd9e8d57365c7825 */ /* 0x000fc600078e00ff */
[----:B------:R-:W-:Y:S01]  /*5fbb0*/  MOV R156, R92 ;  /* 0x0000005c009c7202 */ /* 0x000fe20000000f00 */
[----:B------:R-:W-:Y:S01]  /*5fbc0*/  IMAD.MOV.U32 R92, RZ, RZ, RZ ;  /* 0x000000ffff5c7224 */ /* 0x000fe200078e00ff */
[----:B------:R-:W-:-:S07]  /*5fbd0*/  LOP3.LUT R54, R94, UR4, R93, 0x96, !PT ;  /* 0x000000045e367c12 */ /* 0x000fce000f8e965d */
.L_x_2786:
[----:B------:R-:W-:Y:S05]  /*5fbe0*/  BSYNC.RECONVERGENT B0 ;  /* 0x0000000000007941 */ /* 0x000fea0003800200 */
.L_x_2785:
        /* <DEDUP_REMOVED lines=20> */
.L_x_2792:
        /* <DEDUP_REMOVED lines=15> */
.L_x_2794:
[----:B------:R-:W-:Y:S05]  /*5fe20*/  BSYNC.RECONVERGENT B1 ;  /* 0x0000000000017941 */ /* 0x000fea0003800200 */
.L_x_2793:
        /* <DEDUP_REMOVED lines=11> */
[----:B------:R-:W-:Y:S02]  /*5fee0*/  UIADD3 UR4, UPT, UPT, UR11, 0x76cf5d0a, URZ ;  /* 0x76cf5d0a0b047890 */ /* 0x000fe4000fffe0ff */
[----:B------:R-:W-:Y:S02]  /*5fef0*/  IMAD.MOV.U32 R157, RZ, RZ, RZ ;  /* 0x000000ffff9d7224 */ /* 0x000fe400078e00ff */
        /* <DEDUP_REMOVED lines=49> */
.L_x_2791:
[----:B------:R-:W-:Y:S05]  /*60210*/  BSYNC.RECONVERGENT B0 ;  /* 0x0000000000007941 */ /* 0x000fea0003800200 */
.L_x_2790:
[----:B------:R-:W-:Y:S02]  /*60220*/  I2FP.F32.U32 R92, R95 ;  /* 0x0000005f005c7245 */ /* 0x000fe40000201000 */
[----:B------:R-:W-:Y:S02]  /*60230*/  PRMT R93, R63, 0x7632, R93 ;  /* 0x000076323f5d7816 */ /* 0x000fe4000000005d */
[----:B------:R-:W-:Y:S01]  /*60240*/  PRMT R94, R159, 0x5410, R158 ;  /* 0x000054109f5e7816 */ /* 0x000fe2000000009e */
[----:B------:R-:W-:Y:S02]  /*60250*/  FFMA.FTZ R92, R92, R151, 1.1641532182693481445e-10 ;  /* 0x2f0000005c5c7423 */ /* 0x000fe40000010097 */
[----:B------:R-:W-:-:S03]  /*60260*/  IMAD.U32 R93, R93, 0x10000, RZ ;  /* 0x000100005d5d7824 */ /* 0x000fc600078e00ff */
[----:B------:R-:W-:Y:S01]  /*60270*/  FSETP.GTU.FTZ.AND P6, PT, R92, R121, PT ;  /* 0x000000795c00720b */ /* 0x000fe20003fdc000 */
[----:B------:R-:W-:Y:S01]  /*60280*/  FMUL.FTZ R93, R93, R122 ;  /* 0x0000007a5d5d7220 */ /* 0x000fe20000410000 */
[----:B------:R-:W-:-:S04]  /*60290*/  @P1 PRMT R92, R59, 0x7632, R92 ;  /* 0x000076323b5c1816 */ /* 0x000fc8000000005c */
[----:B------:R-:W-:Y:S02]  /*602a0*/  FSEL R93, R93, RZ, !P6 ;  /* 0x000000ff5d5d7208 */ /* 0x000fe40007000000 */
[----:B------:R-:W-:-:S03]  /*602b0*/  @P1 SHF.L.U32 R92, R92, 0x10, RZ ;  /* 0x000000105c5c1819 */ /* 0x000fc600000006ff */
[----:B------:R-:W-:Y:S01]  /*602c0*/  FADD.FTZ R13, R13, R93 ;  /* 0x0000005d0d0d7221 */ /* 0x000fe20000010000 */
[----:B------:R-:W-:-:S03]  /*602d0*/  PRMT R93, R169, 0x5410, R168 ;  /* 0x00005410a95d7816 */ /* 0x000fc600000000a8 */
[----:B------:R-:W-:Y:S01]  /*602e0*/  @P1 FADD.FTZ R121, R13, R92 ;  /* 0x0000005c0d791221 */ /* 0x000fe20000010000 */
[----:B------:R-:W-:Y:S01]  /*602f0*/  @!P1 IMAD.MOV.U32 R121, RZ, RZ, R13 ;  /* 0x000000ffff799224 */ /* 0x000fe200078e000d */
[----:B------:R-:W-:Y:S02]  /*60300*/  SEL R13, RZ, 0x1, P6 ;  /* 0x00000001ff0d7807 */ /* 0x000fe40003000000 */
[----:B------:R-:W-:Y:S02]  /*60310*/  PRMT R92, R181, 0x5410, R170 ;  /* 0x00005410b55c7816 */ /* 0x000fe400000000aa */
[----:B------:R-:W-:-:S04]  /*60320*/  F2FP.BF16.F32.PACK_AB R95, RZ, R121 ;  /* 0x00000079ff5f723e */ /* 0x000fc800000010ff */
[----:B------:R-:W-:Y:S01]  /*60330*/  PRMT R95, R149, 0x5410, R95 ;  /* 0x00005410955f7816 */ /* 0x000fe2000000005f */
[----:B------:R-:W-:Y:S06]  /*60340*/  BRA `(.L_x_2795) ;  /* 0x0000003000bc7947 */ /* 0x000fec0003800000 */
.L_x_2714:
        /* <DEDUP_REMOVED lines=16> */
.L_x_2798:
        /* <DEDUP_REMOVED lines=12> */
.L_x_2800:
[----:B------:R-:W-:Y:S05]  /*60510*/  BSYNC.RECONVERGENT B1 ;  /* 0x0000000000017941 */ /* 0x000fea0003800200 */
.L_x_2799:
        /* <DEDUP_REMOVED lines=61> */
[----:B------:R-:W-:-:S07]  /*608f0*/  HFMA2 R144, -RZ, RZ, 0, 0 ;  /* 0x00000000ff907431 */ /* 0x000fce00000001ff */
.L_x_2797:
[----:B------:R-:W-:Y:S05]  /*60900*/  BSYNC.RECONVERGENT B0 ;  /* 0x0000000000007941 */ /* 0x000fea0003800200 */
.L_x_2796:
        /* <DEDUP_REMOVED lines=26> */
.L_x_2803:
        /* <DEDUP_REMOVED lines=12> */
.L_x_2805:
[----:B------:R-:W-:Y:S05]  /*60b70*/  BSYNC.RECONVERGENT B1 ;  /* 0x0000000000017941 */ /* 0x000fea0003800200 */
.L_x_2804:
        /* <DEDUP_REMOVED lines=62> */
.L_x_2802:
[----:B------:R-:W-:Y:S05]  /*60f60*/  BSYNC.RECONVERGENT B0 ;  /* 0x0000000000007941 */ /* 0x000fea0003800200 */
.L_x_2801:
[----:B------:R-:W-:Y:S01]  /*60f70*/  I2FP.F32.U32 R142, R145 ;  /* 0x00000091008e7245 */ /* 0x000fe20000201000 */
[----:B------:R-:W-:Y:S01]  /*60f80*/  IMAD.U32 R92, R92, 0x10000, RZ ;  /* 0x000100005c5c7824 */ /* 0x000fe200078e00ff */
[----:B------:R-:W-:Y:S01]  /*60f90*/  ISETP.NE.AND P3, PT, R143, 0x1, PT ;  /* 0x000000018f00780c */ /* 0x000fe20003f65270 */
[----:B------:R-:W-:Y:S01]  /*60fa0*/  BSSY.RECONVERGENT B0, `(.L_x_2806) ;  /* 0x0000062000007945 */ /* 0x000fe20003800200 */
[----:B------:R-:W-:Y:S01]  /*60fb0*/  LOP3.LUT R5, R5, 0xfffffff7, RZ, 0xc0, !PT ;  /* 0xfffffff705057812 */ /* 0x000fe200078ec0ff */
[----:B------:R-:W-:Y:S01]  /*60fc0*/  FFMA.FTZ R142, R142, R151, 1.1641532182693481445e-10 ;  /* 0x2f0000008e8e7423 */ /* 0x000fe20000010097 */
[----:B------:R-:W-:-:S04]  /*60fd0*/  IMAD.MOV.U32 R144, RZ, RZ, 0x2 ;  /* 0x00000002ff907424 */ /* 0x000fc800078e00ff */
[----:B------:R-:W-:Y:S01]  /*60fe0*/  FSETP.GTU.FTZ.AND P2, PT, R142, R121, PT ;  /* 0x000000798e00720b */ /* 0x000fe20003f5c000 */
[----:B------:R-:W-:Y:S01]  /*60ff0*/  FMUL.FTZ R142, R92, R122 ;  /* 0x0000007a5c8e7220 */ /* 0x000fe20000410000 */
[----:B------:R-:W-:-:S04]  /*61000*/  @P1 PRMT R92, R56, 0x7632, R92 ;  /* 0x00007632385c1816 */ /* 0x000fc8000000005c */
        /* <DEDUP_REMOVED lines=16> */
.L_x_2808:
        /* <DEDUP_REMOVED lines=12> */
.L_x_2810:
[----:B------:R-:W-:Y:S05]  /*611d0*/  BSYNC.RECONVERGENT B1 ;  /* 0x0000000000017941 */ /* 0x000fea0003800200 */
.L_x_2809:
        /* <DEDUP_REMOVED lines=62> */
.L_x_2807:
[----:B------:R-:W-:Y:S05]  /*615c0*/  BSYNC.RECONVERGENT B0 ;  /* 0x0000000000007941 */ /* 0x000fea0003800200 */
.L_x_2806:
[----:B------:R-:W-:Y:S01]  /*615d0*/  I2FP.F32.U32 R92, R92 ;  /* 0x0000005c005c7245 */ /* 0x000fe20000201000 */
[----:B------:R-:W-:Y:S01]  /*615e0*/  BSSY.RECONVERGENT B0, `(.L_x_2811) ;  /* 0x0000064000007945 */ /* 0x000fe20003800200 */
[----:B------:R-:W-:Y:S02]  /*615f0*/  ISETP.NE.AND P3, PT, R144, 0x1, PT ;  /* 0x000000019000780c */ /* 0x000fe40003f65270 */
[----:B------:R-:W-:Y:S01]  /*61600*/  LOP3.LUT R5, R5, 0xfffffffb, RZ, 0xc0, !PT ;  /* 0xfffffffb05057812 */ /* 0x000fe200078ec0ff */
[----:B------:R-:W-:Y:S01]  /*61610*/  FFMA.FTZ R92, R92, R151, 1.1641532182693481445e-10 ;  /* 0x2f0000005c5c7423 */ /* 0x000fe20000010097 */
[----:B------:R-:W-:Y:S02]  /*61620*/  PRMT R150, R93, 0x7632, R150 ;  /* 0x000076325d967816 */ /* 0x000fe40000000096 */
[----:B------:R-:W-:Y:S02]  /*61630*/  MOV R145, R156 ;  /* 0x0000009c00917202 */ /* 0x000fe40000000f00 */
[----:B------:R-:W-:-:S02]  /*61640*/  FSETP.GTU.FTZ.AND P2, PT, R92, R121, PT ;  /* 0x000000795c00720b */ /* 0x000fc40003f5c000 */
[----:B------:R-:W-:Y:S01]  /*61650*/  SHF.L.U32 R92, R93, 0x10, RZ ;  /* 0x000000105d5c7819 */ /* 0x000fe200000006ff */
[----:B------:R-:W-:-:S04]  /*61660*/  IMAD.MOV.U32 R93, RZ, RZ, 0x2 ;  /* 0x00000002ff5d7424 */ /* 0x000fc800078e00ff */
        /* <DEDUP_REMOVED lines=16> */
.L_x_2813:
        /* <DEDUP_REMOVED lines=12> */
.L_x_2815:
[----:B------:R-:W-:Y:S05]  /*61830*/  BSYNC.RECONVERGENT B1 ;  /* 0x0000000000017941 */ /* 0x000fea0003800200 */
.L_x_2814:
        /* <DEDUP_REMOVED lines=62> */
.L_x_2812:
[----:B------:R-:W-:Y:S05]  /*61c20*/  BSYNC.RECONVERGENT B0 ;  /* 0x0000000000007941 */ /* 0x000fea0003800200 */
.L_x_2811:
        /* <DEDUP_REMOVED lines=8> */
[----:B------:R-:W-:Y:S02]  /*61cb0*/  FSETP.GTU.FTZ.AND P3, PT, R92, R121, PT ;  /* 0x000000795c00720b */ /* 0x000fe40003f7c000 */
[----:B------:R-:W-:Y:S02]  /*61cc0*/  @P1 PRMT R92, R57, 0x7632, R92 ;  /* 0x00007632395c1816 */ /* 0x000fe4000000005c */
[----:B------:R-:W-:Y:S02]  /*61cd0*/  FSEL R144, R144, RZ, !P3 ;  /* 0x000000ff90907208 */ /* 0x000fe40005800000 */
[----:B------:R-:W-:Y:S01]  /*61ce0*/  PLOP3.LUT P3, PT, P3, PT, PT, 0x8, 0x80 ;  /* 0x000000000080781c */ /* 0x000fe20001f6e170 */
[----:B------:R-:W-:-:S04]  /*61cf0*/  @P1 IMAD.U32 R92, R92, 0x10000, RZ ;  /* 0x000100005c5c1824 */ /* 0x000fc800078e00ff */
[----:B------:R-:W-:Y:S01]  /*61d00*/  @P1 FADD.FTZ R144, R144, R92 ;  /* 0x0000005c90901221 */ /* 0x000fe20000010000 */
[----:B------:R-:W-:-:S04]  /*61d10*/  HFMA2 R92, -RZ, RZ, 0, 1.1920928955078125e-07 ;  /* 0x00000002ff5c7431 */ /* 0x000fc800000001ff */
[----:B------:R-:W-:-:S03]  /*61d20*/  F2FP.BF16.F32.PACK_AB R159, RZ, R144 ;  /* 0x00000090ff9f723e */ /* 0x000fc600000010ff */
        /* <DEDUP_REMOVED lines=10> */
.L_x_2818:
        /* <DEDUP_REMOVED lines=12> */
.L_x_2820:
[----:B------:R-:W-:Y:S05]  /*61e90*/  BSYNC.RECONVERGENT B1 ;  /* 0x0000000000017941 */ /* 0x000fea0003800200 */
.L_x_2819:
        /* <DEDUP_REMOVED lines=62> */
.L_x_2817:
[----:B------:R-:W-:Y:S05]  /*62280*/  BSYNC.RECONVERGENT B0 ;  /* 0x0000000000007941 */ /* 0x000fea0003800200 */
.L_x_2816:
        /* <DEDUP_REMOVED lines=9> */
[----:B------:R-:W-:Y:S02]  /*62320*/  FSEL R145, R93, RZ, !P2 ;  /* 0x000000ff5d917208 */ /* 0x000fe40005000000 */
[----:B------:R-:W-:Y:S02]  /*62330*/  @P1 SHF.L.U32 R93, R58, 0x10, RZ ;  /* 0x000000103a5d1819 */ /* 0x000fe400000006ff */
        /* <DEDUP_REMOVED lines=13> */
.L_x_2823:
        /* <DEDUP_REMOVED lines=12> */
.L_x_2825:
[----:B------:R-:W-:Y:S05]  /*624d0*/  BSYNC.RECONVERGENT B1 ;  /* 0x0000000000017941 */ /* 0x000fea0003800200 */
.L_x_2824:
        /* <DEDUP_REMOVED lines=62> */
.L_x_2822:
[----:B------:R-:W-:Y:S05]  /*628c0*/  BSYNC.RECONVERGENT B0 ;  /* 0x0000000000007941 */ /* 0x000fea0003800200 */
.L_x_2821:
[----:B------:R-:W-:Y:S01]  /*628d0*/  I2FP.F32.U32 R92, R147 ;  /* 0x00000093005c7245 */ /* 0x000fe20000201000 */
[----:B------:R-:W-:Y:S01]  /*628e0*/  BSSY.RECONVERGENT B0, `(.L_x_2826) ;  /* 0x0000062000007945 */ /* 0x000fe20003800200 */
[----:B------:R-:W-:Y:S02]  /*628f0*/  SHF.L.U32 R94, R94, 0x10, RZ ;  /* 0x000000105e5e7819 */ /* 0x000fe400000006ff */
        /* <DEDUP_REMOVED lines=21> */
.L_x_2828:
        /* <DEDUP_REMOVED lines=12> */
.L_x_2830:
[----:B------:R-:W-:Y:S05]  /*62b10*/  BSYNC.RECONVERGENT B1 ;  /* 0x0000000000017941 */ /* 0x000fea0003800200 */
.L_x_2829:
        /* <DEDUP_REMOVED lines=62> */
.L_x_2827:
[----:B------:R-:W-:Y:S05]  /*62f00*/  BSYNC.RECONVERGENT B0 ;  /* 0x0000000000007941 */ /* 0x000fea0003800200 */
.L_x_2826:
        /* <DEDUP_REMOVED lines=24> */
.L_x_2833:
        /* <DEDUP_REMOVED lines=12> */
.L_x_2835:
[----:B------:R-:W-:Y:S05]  /*63150*/  BSYNC.RECONVERGENT B1 ;  /* 0x0000000000017941 */ /* 0x000fea0003800200 */
.L_x_2834:
        /* <DEDUP_REMOVED lines=62> */
.L_x_2832:
[----:B------:R-:W-:Y:S05]  /*63540*/  BSYNC.RECONVERGENT B0 ;  /* 0x0000000000007941 */ /* 0x000fea0003800200 */
.L_x_2831:
[----:B------:R-:W-:Y:S01]  /*63550*/  I2FP.F32.U32 R92, R95 ;  /* 0x0000005f005c7245 */ /* 0x000fe20000201000 */
[----:B------:R-:W-:Y:S01]  /*63560*/  IMAD.U32 R94, R181, 0x10000, RZ ;  /* 0x00010000b55e7824 */ /* 0x000fe200078e00ff */
[----:B------:R-:W-:-:S03]  /*63570*/  @P1 PRMT R93, R59, 0x7632, R93 ;  /* 0x000076323b5d1816 */ /* 0x000fc6000000005d */
[----:B------:R-:W-:Y:S01]  /*63580*/  FFMA.FTZ R92, R92, R151, 1.1641532182693481445e-10 ;  /* 0x2f0000005c5c7423 */ /* 0x000fe20000010097 */
[----:B------:R-:W-:Y:S01]  /*63590*/  FMUL.FTZ R94, R94, R122 ;  /* 0x0000007a5e5e7220 */ /* 0x000fe20000410000 */
[----:B------:R-:W-:-:S03]  /*635a0*/  @P1 SHF.L.U32 R93, R93, 0x10, RZ ;  /* 0x000000105d5d1819 */ /* 0x000fc600000006ff */
[----:B------:R-:W-:Y:S02]  /*635b0*/  FSETP.GTU.FTZ.AND P5, PT, R92, R121, PT ;  /* 0x000000795c00720b */ /* 0x000fe40003fbc000 */
[----:B------:R-:W-:Y:S02]  /*635c0*/  PRMT R92, R170, 0x5410, R169 ;  /* 0x00005410aa5c7816 */ /* 0x000fe400000000a9 */
[----:B------:R-:W-:Y:S02]  /*635d0*/  FSEL R121, R94, RZ, !P5 ;  /* 0x000000ff5e797208 */ /* 0x000fe40006800000 */
[----:B------:R-:W-:Y:S02]  /*635e0*/  PLOP3.LUT P5, PT, P5, PT, PT, 0x8, 0x80 ;  /* 0x000000000080781c */ /* 0x000fe40002fae170 */
[----:B------:R-:W-:Y:S01]  /*635f0*/  PRMT R94, R158, 0x5410, R171 ;  /* 0x000054109e5e7816 */ /* 0x000fe200000000ab */
[----:B------:R-:W-:Y:S01]  /*63600*/  @P1 FADD.FTZ R121, R121, R93 ;  /* 0x0000005d79791221 */ /* 0x000fe20000010000 */
[----:B------:R-:W-:-:S04]  /*63610*/  PRMT R93, R168, 0x5410, R159 ;  /* 0x00005410a85d7816 */ /* 0x000fc8000000009f */
[----:B------:R-:W-:-:S04]  /*63620*/  F2FP.BF16.F32.PACK_AB R95, RZ, R121 ;  /* 0x00000079ff5f723e */ /* 0x000fc800000010ff */
[----:B------:R-:W-:-:S07]  /*63630*/  PRMT R95, R149, 0x5410, R95 ;  /* 0x00005410955f7816 */ /* 0x000fce000000005f */
.L_x_2795:
[----:B------:R-:W0:Y:S01]  /*63640*/  LDC.64 R146, c[0x0][0x3a8] ;  /* 0x0000ea00ff927b82 */ /* 0x000e220000000a00 */
[C---:B------:R-:W-:Y:S02]  /*63650*/  LOP3.LUT P6, RZ, R5.reuse, 0x8, RZ, 0xc0, !PT ;  /* 0x0000000805ff7812 */ /* 0x040fe400078cc0ff */
[----:B------:R-:W-:-:S05]  /*63660*/  LOP3.LUT P1, RZ, R5, 0x10, RZ, 0xc0, !PT ;  /* 0x0000001005ff7812 */ /* 0x000fca000782c0ff */
[----:B------:R-:W1:Y:S01]  /*63670*/  LDC.64 R158, c[0x0][0x3b0] ;  /* 0x0000ec00ff9e7b82 */ /* 0x000e620000000a00 */
        /* <DEDUP_REMOVED lines=16> */
[----:B-1----:R-:W-:-:S05]  /*63780*/  IMAD.WIDE.U32 R94, R140, 0x8, R158 ;  /* 0x000000088c5e7825 */ /* 0x002fca00078e009e */
        /* <DEDUP_REMOVED lines=22> */
.L_x_2836:
[----:B01----:R-:W-:Y:S01]  /*638f0*/  FADD.FTZ R92, RZ, R96 ;  /* 0x00000060ff5c7221 */ /* 0x003fe20000010000 */
[----:B------:R-:W0:Y:S01]  /*63900*/  S2R R93, SR_TID.X ;  /* 0x00000000005d7919 */ /* 0x000e220000002100 */
[----:B------:R-:W-:Y:S02]  /*63910*/  UMOV UR4, 0xffffffff ;  /* 0xffffffff00047882 */ /* 0x000fe40000000000 */
        /* <DEDUP_REMOVED lines=94> */
[C---:B------:R-:W-:Y:S01]  /*63f00*/  FADD.FTZ R93, -R147.reuse, R97 ;  /* 0x00000061935d7221 */ /* 0x040fe20000010100 */
[----:B------:R-:W-:Y:S02]  /*63f10*/  FADD.FTZ R95, -R147, R121 ;  /* 0x00000079935f7221 */ /* 0x000fe40000010100 */
        /* <DEDUP_REMOVED lines=155> */
[----:B------:R-:W-:-:S04]  /*648d0*/  FFMA.FTZ R92, R93, R93, R92 ;  /* 0x0000005d5d5c7223 */ /* 0x000fc8000001005c */
        /* <DEDUP_REMOVED lines=10> */
.L_x_2850:
[----:B------:R-:W2:Y:S04]  /*64980*/  LDL R159, [R1+0xa0] ;  /* 0x0000a000019f7983 */ /* 0x000ea80000100800 */
[----:B------:R-:W3:Y:S04]  /*64990*/  LDL R151, [R1+0x90] ;  /* 0x0000900001977983 */ /* 0x000ee80000100800 */
[----:B------:R-:W4:Y:S04]  /*649a0*/  LDL R168, [R1+0xb0] ;  /* 0x0000b00001a87983 */ /* 0x000f280000100800 */
[----:B------:R-:W5:Y:S01]  /*649b0*/  LDL R158, [R1+0xb4] ;  /* 0x0000b400019e7983 */ /* 0x000f620000100800 */
[----:B-1----:R-:W-:Y:S01]  /*649c0*/  FADD.FTZ R92, R95, R92 ;  /* 0x0000005c5f5c7221 */ /* 0x002fe20000010000 */
[----:B------:R-:W-:Y:S01]  /*649d0*/  FMUL.FTZ R94, R147, R147 ;  /* 0x00000093935e7220 */ /* 0x000fe20000410000 */
[----:B------:R-:W-:Y:S01]  /*649e0*/  ISETP.NE.AND P2, PT, RZ, UR15, PT ;  /* 0x0000000fff007c0c */ /* 0x000fe2000bf45270 */
[----:B------:R-:W5:Y:S01]  /*649f0*/  LDL R169, [R1+0xa4] ;  /* 0x0000a40001a97983 */ /* 0x000f620000100800 */
[----:B------:R-:W-:-:S02]  /*64a00*/  FFMA.FTZ R122, R92, R122, UR16 ;  /* 0x000000105c7a7e23 */ /* 0x000fc4000801007a */
[----:B------:R-:W1:Y:S01]  /*64a10*/  @!P1 LDC.64 R92, c[0x0][0x3c0] ;  /* 0x0000f000ff5c9b82 */ /* 0x000e620000000a00 */
[----:B------:R-:W-:Y:S01]  /*64a20*/  FSEL R146, R94, RZ, P2 ;  /* 0x000000ff5e927208 */ /* 0x000fe20001000000 */
[----:B------:R-:W5:Y:S01]  /*64a30*/  LDL R171, [R1+0xb8] ;  /* 0x0000b80001ab7983 */ /* 0x000f620000100800 */
[----:B------:R-:W-:-:S03]  /*64a40*/  FSEL R149, R147, RZ, !P2 ;  /* 0x000000ff93957208 */ /* 0x000fc60005000000 */
[----:B------:R-:W-:Y:S01]  /*64a50*/  FADD.FTZ R122, R122, R146 ;  /* 0x000000927a7a7221 */ /* 0x000fe20000010000 */
[----:B------:R-:W5:Y:S01]  /*64a60*/  LDL R170, [R1+0xa8] ;  /* 0x0000a80001aa7983 */ /* 0x000f620000100800 */
[----:B0-----:R-:W0:Y:S03]  /*64a70*/  @!P1 LDC.64 R94, c[0x0][0x3c8] ;  /* 0x0000f200ff5e9b82 */ /* 0x001e260000000a00 */
[----:B------:R-:W5:Y:S01]  /*64a80*/  LDL R146, [R1+0xc4] ;  /* 0x0000c40001927983 */ /* 0x000f620000100800 */
[----:B------:R-:W0:Y:S03]  /*64a90*/  MUFU.RSQ R122, R122 ;  /* 0x0000007a007a7308 */ /* 0x000e260000001400 */
[----:B------:R-:W5:Y:S01]  /*64aa0*/  LDL R181, [R1+0xd4] ;  /* 0x0000d40001b57983 */ /* 0x000f620000100800 */
[----:B-1----:R-:W-:-:S05]  /*64ab0*/  @!P1 IMAD.WIDE R92, R180, 0x4, R92 ;  /* 0x00000004b45c9825 */ /* 0x002fca00078e025c */
[----:B------:R0:W-:Y:S02]  /*64ac0*/  @!P1 STG.E desc[UR8][R92.64], R147 ;  /* 0x000000935c009986 */ /* 0x0001e4000c101908 */
[----:B0-----:R-:W-:Y:S02]  /*64ad0*/  @!P1 IMAD.WIDE R92, R180, 0x4, R94 ;  /* 0x00000004b45c9825 */ /* 0x001fe400078e025e */
[----:B------:R-:W5:Y:S04]  /*64ae0*/  LDL R147, [R1+0xc0] ;  /* 0x0000c00001937983 */ /* 0x000f680000100800 */
[----:B------:R0:W-:Y:S01]  /*64af0*/  @!P1 STG.E desc[UR8][R92.64], R122 ;  /* 0x0000007a5c009986 */ /* 0x0001e2000c101908 */
[----:B------:R-:W-:Y:S02]  /*64b00*/  IMAD.U32 R95, R184, 0x10000, RZ ;  /* 0x00010000b85f7824 */ /* 0x000fe400078e00ff */
[----:B0-----:R-:W-:Y:S01]  /*64b10*/  FADD.FTZ R93, -R149, R96 ;  /* 0x00000060955d7221 */ /* 0x001fe20000010100 */
[----:B------:R-:W-:-:S03]  /*64b20*/  SHF.L.U32 R96, R212, 0x10, RZ ;  /* 0x00000010d4607819 */ /* 0x000fc600000006ff */
[----:B------:R-:W-:Y:S01]  /*64b30*/  FMUL.FTZ R93, R122, R93 ;  /* 0x0000005d7a5d7220 */ /* 0x000fe20000410000 */
[----:B--2---:R-:W-:Y:S02]  /*64b40*/  IMAD.U32 R92, R159, 0x10000, RZ ;  /* 0x000100009f5c7824 */ /* 0x004fe400078e00ff */
[----:B------:R-:W2:Y:S01]  /*64b50*/  LDL R159, [R1+0x94] ;  /* 0x00009400019f7983 */ /* 0x000ea20000100800 */
[----:B---3--:R-:W-:Y:S02]  /*64b60*/  IMAD.U32 R94, R151, 0x10000, RZ ;  /* 0x00010000975e7824 */ /* 0x008fe400078e00ff */
[C---:B------:R-:W-:Y:S02]  /*64b70*/  FFMA.FTZ R92, R93.reuse, R92, R96 ;  /* 0x0000005c5d5c7223 */ /* 0x040fe40000010060 */
[----:B------:R-:W-:Y:S01]  /*64b80*/  FFMA.FTZ R151, R93, R94, R95 ;  /* 0x0000005e5d977223 */ /* 0x000fe2000001005f */
[----:B----4-:R-:W-:Y:S02]  /*64b90*/  IMAD.U32 R94, R168, 0x10000, RZ ;  /* 0x00010000a85e7824 */ /* 0x010fe400078e00ff */
[----:B------:R-:W-:Y:S01]  /*64ba0*/  FADD.FTZ R93, -R149, R97 ;  /* 0x00000061955d7221 */ /* 0x000fe20000010100 */
[----:B------:R-:W3:Y:S01]  /*64bb0*/  LDL R168, [R1+0xbc] ;  /* 0x0000bc0001a87983 */ /* 0x000ee20000100800 */
[----:B------:R-:W-:Y:S01]  /*64bc0*/  SHF.L.U32 R96, R183, 0x10, RZ ;  /* 0x00000010b7607819 */ /* 0x000fe200000006ff */
[----:B------:R-:W-:Y:S01]  /*64bd0*/  IMAD.U32 R97, R252, 0x10000, RZ ;  /* 0x00010000fc617824 */ /* 0x000fe200078e00ff */
[----:B-----5:R-:W-:Y:S01]  /*64be0*/  SHF.L.U32 R95, R158, 0x10, RZ ;  /* 0x000000109e5f7819 */ /* 0x020fe200000006ff */
[----:B------:R-:W-:-:S04]  /*64bf0*/  FMUL.FTZ R93, R122, R93 ;  /* 0x0000005d7a5d7220 */ /* 0x000fc80000410000 */
[C---:B------:R-:W-:Y:S01]  /*64c00*/  FFMA.FTZ R96, R93.reuse, R96, R97 ;  /* 0x000000605d607223 */ /* 0x040fe20000010061 */
[----:B------:R-:W-:Y:S01]  /*64c10*/  FFMA.FTZ R158, R93, R94, R95 ;  /* 0x0000005e5d9e7223 */ /* 0x000fe2000001005f */
[----:B------:R-:W-:Y:S02]  /*64c20*/  IMAD.U32 R93, R169, 0x10000, RZ ;  /* 0x00010000a95d7824 */ /* 0x000fe400078e00ff */
[----:B------:R-:W4:Y:S01]  /*64c30*/  LDL R169, [R1+0x98] ;  /* 0x0000980001a97983 */ /* 0x000f220000100800 */
[----:B------:R-:W-:Y:S01]  /*64c40*/  FADD.FTZ R94, -R149, R98 ;  /* 0x00000062955e7221 */ /* 0x000fe20000010100 */
[----:B------:R-:W-:-:S03]  /*64c50*/  IMAD.U32 R97, R185, 0x10000, RZ ;  /* 0x00010000b9617824 */ /* 0x000fc600078e00ff */
[----:B------:R-:W-:Y:S01]  /*64c60*/  FMUL.FTZ R94, R122, R94 ;  /* 0x0000005e7a5e7220 */ /* 0x000fe20000410000 */
[----:B------:R-:W-:-:S04]  /*64c70*/  IMAD.U32 R98, R213, 0x10000, RZ ;  /* 0x00010000d5627824 */ /* 0x000fc800078e00ff */
[----:B------:R-:W-:Y:S01]  /*64c80*/  FFMA.FTZ R93, R94, R93, R98 ;  /* 0x0000005d5e5d7223 */ /* 0x000fe20000010062 */
[----:B------:R-:W-:Y:S02]  /*64c90*/  IMAD.U32 R98, R146, 0x10000, RZ ;  /* 0x0001000092627824 */ /* 0x000fe400078e00ff */
[----:B------:R-:W5:Y:S01]  /*64ca0*/  LDL R146, [R1+0xcc] ;  /* 0x0000cc0001927983 */ /* 0x000f620000100800 */
[----:B--2---:R-:W-:-:S05]  /*64cb0*/  SHF.L.U32 R95, R159, 0x10, RZ ;  /* 0x000000109f5f7819 */ /* 0x004fca00000006ff */
[----:B------:R-:W-:Y:S01]  /*64cc0*/  FFMA.FTZ R159, R94, R95, R97 ;  /* 0x0000005f5e9f7223 */ /* 0x000fe20000010061 */
[----:B------:R-:W-:Y:S02]  /*64cd0*/  IMAD.U32 R97, R171, 0x10000, RZ ;  /* 0x00010000ab617824 */ /* 0x000fe400078e00ff */
[----:B------:R-:W-:Y:S01]  /*64ce0*/  IMAD.U32 R95, R147, 0x10000, RZ ;  /* 0x00010000935f7824 */ /* 0x000fe200078e00ff */
[----:B------:R-:W2:Y:S04]  /*64cf0*/  LDL R171, [R1+0xc8] ;  /* 0x0000c80001ab7983 */ /* 0x000ea80000100800 */
[----:B------:R-:W2:Y:S01]  /*64d00*/  LDL R147, [R1+0xd0] ;  /* 0x0000d00001937983 */ /* 0x000ea20000100800 */
[----:B------:R-:W-:Y:S01]  /*64d10*/  FADD.FTZ R94, -R149, R99 ;  /* 0x00000063955e7221 */ /* 0x000fe20000010100 */
[----:B---3--:R-:W-:-:S03]  /*64d20*/  SHF.L.U32 R99, R168, 0x10, RZ ;  /* 0x00000010a8637819 */ /* 0x008fc600000006ff */
[----:B------:R-:W-:-:S04]  /*64d30*/  FMUL.FTZ R94, R122, R94 ;  /* 0x0000005e7a5e7220 */ /* 0x000fc80000410000 */
[C---:B------:R-:W-:Y:S01]  /*64d40*/  FFMA.FTZ R97, R94.reuse, R97, R99 ;  /* 0x000000615e617223 */ /* 0x040fe20000010063 */
[----:B------:R-:W-:Y:S01]  /*64d50*/  FFMA.FTZ R168, R94, R95, R98 ;  /* 0x0000005f5ea87223 */ /* 0x000fe20000010062 */
[----:B------:R-:W-:Y:S02]  /*64d60*/  SHF.L.U32 R94, R170, 0x10, RZ ;  /* 0x00000010aa5e7819 */ /* 0x000fe400000006ff */
[----:B------:R-:W3:Y:S01]  /*64d70*/  LDL R170, [R1+0xac] ;  /* 0x0000ac0001aa7983 */ /* 0x000ee20000100800 */
[----:B----4-:R-:W-:-:S03]  /*64d80*/  IMAD.U32 R98, R169, 0x10000, RZ ;  /* 0x00010000a9627824 */ /* 0x010fc600078e00ff */
[----:B------:R-:W4:Y:S01]  /*64d90*/  LDL R169, [R1+0x9c] ;  /* 0x00009c0001a97983 */ /* 0x000f220000100800 */
[----:B------:R-:W-:Y:S01]  /*64da0*/  FADD.FTZ R95, -R149, R117 ;  /* 0x00000075955f7221 */ /* 0x000fe20000010100 */
[----:B------:R-:W-:Y:S01]  /*64db0*/  SHF.L.U32 R99, R186, 0x10, RZ ;  /* 0x00000010ba637819 */ /* 0x000fe200000006ff */
[----:B------:R-:W-:Y:S02]  /*64dc0*/  IMAD.U32 R117, R214, 0x10000, RZ ;  /* 0x00010000d6757824 */ /* 0x000fe400078e00ff */
[----:B------:R-:W-:-:S04]  /*64dd0*/  FMUL.FTZ R95, R122, R95 ;  /* 0x0000005f7a5f7220 */ /* 0x000fc80000410000 */
[C---:B------:R-:W-:Y:S01]  /*64de0*/  FFMA.FTZ R94, R95.reuse, R94, R117 ;  /* 0x0000005e5f5e7223 */ /* 0x040fe20000010075 */
[----:B------:R-:W-:Y:S01]  /*64df0*/  FFMA.FTZ R98, R95, R98, R99 ;  /* 0x000000625f627223 */ /* 0x000fe20000010063 */
[----:B------:R-:W-:Y:S01]  /*64e00*/  FADD.FTZ R95, -R149, R118 ;  /* 0x00000076955f7221 */ /* 0x000fe20000010100 */
[----:B-----5:R-:W-:Y:S02]  /*64e10*/  IMAD.U32 R146, R146, 0x10000, RZ ;  /* 0x0001000092927824 */ /* 0x020fe400078e00ff */
[----:B------:R-:W-:Y:S02]  /*64e20*/  IMAD.U32 R117, R181, 0x10000, RZ ;  /* 0x00010000b5757824 */ /* 0x000fe400078e00ff */
[----:B------:R-:W-:Y:S01]  /*64e30*/  FMUL.FTZ R95, R122, R95 ;  /* 0x0000005f7a5f7220 */ /* 0x000fe20000410000 */
[----:B------:R-:W-:Y:S01]  /*64e40*/  F2FP.BF16.F32.PACK_AB R93, R97, R93 ;  /* 0x0000005d615d723e */ /* 0x000fe200000010ff */
[----:B------:R-:W5:Y:S01]  /*64e50*/  LDL R181, [R1+0xe8] ;  /* 0x0000e80001b57983 */ /* 0x000f620000100800 */
[----:B--2---:R-:W-:-:S03]  /*64e60*/  IMAD.U32 R118, R171, 0x10000, RZ ;  /* 0x00010000ab767824 */ /* 0x004fc600078e00ff */
[----:B------:R-:W2:Y:S01]  /*64e70*/  LDL R171, [R1+0xd8] ;  /* 0x0000d80001ab7983 */ /* 0x000ea20000100800 */
[----:B------:R-:W-:-:S03]  /*64e80*/  SHF.L.U32 R99, R147, 0x10, RZ ;  /* 0x0000001093637819 */ /* 0x000fc600000006ff */
[----:B------:R-:W5:Y:S01]  /*64e90*/  LDL R147, [R1+0xdc] ;  /* 0x0000dc0001937983 */ /* 0x000f620000100800 */
[C---:B------:R-:W-:Y:S01]  /*64ea0*/  FFMA.FTZ R118, R95.reuse, R118, R146 ;  /* 0x000000765f767223 */ /* 0x040fe20000010092 */
[----:B------:R-:W-:Y:S01]  /*64eb0*/  FFMA.FTZ R117, R95, R99, R117 ;  /* 0x000000635f757223 */ /* 0x000fe20000010075 */
[----:B------:R-:W-:Y:S01]  /*64ec0*/  FADD.FTZ R95, -R149, R119 ;  /* 0x00000077955f7221 */ /* 0x000fe20000010100 */
[----:B------:R-:W-:-:S03]  /*64ed0*/  SHF.L.U32 R119, R215, 0x10, RZ ;  /* 0x00000010d7777819 */ /* 0x000fc600000006ff */
[----:B------:R-:W-:Y:S01]  /*64ee0*/  FMUL.FTZ R99, R122, R95 ;  /* 0x0000005f7a637220 */ /* 0x000fe20000410000 */
[----:B---3--:R-:W-:Y:S02]  /*64ef0*/  IMAD.U32 R95, R170, 0x10000, RZ ;  /* 0x00010000aa5f7824 */ /* 0x008fe400078e00ff */
[----:B------:R-:W3:Y:S02]  /*64f00*/  LDL R170, [R1+0xe0] ;  /* 0x0000e00001aa7983 */ /* 0x000ee40000100800 */
[----:B------:R-:W-:Y:S01]  /*64f10*/  FFMA.FTZ R95, R99, R95, R119 ;  /* 0x0000005f635f7223 */ /* 0x000fe20000010077 */
[----:B----4-:R-:W-:Y:S02]  /*64f20*/  IMAD.U32 R119, R169, 0x10000, RZ ;  /* 0x00010000a9777824 */ /* 0x010fe400078e00ff */
[----:B------:R-:W4:Y:S01]  /*64f30*/  LDL R169, [R1+0xe4] ;  /* 0x0000e40001a97983 */ /* 0x000f220000100800 */
[----:B------:R-:W-:-:S04]  /*64f40*/  IMAD.U32 R146, R187, 0x10000, RZ ;  /* 0x00010000bb927824 */ /* 0x000fc800078e00ff */
[----:B------:R-:W-:Y:S01]  /*64f50*/  FFMA.FTZ R99, R99, R119, R146 ;  /* 0x0000007763637223 */ /* 0x000fe20000010092 */
[----:B------:R-:W-:-:S04]  /*64f60*/  FADD.FTZ R119, -R149, R120 ;  /* 0x0000007895777221 */ /* 0x000fc80000010100 */
[----:B------:R-:W-:Y:S01]  /*64f70*/  FMUL.FTZ R120, R122, R119 ;  /* 0x000000777a787220 */ /* 0x000fe20000410000 */
[----:B------:R-:W-:Y:S02]  /*64f80*/  F2FP.BF16.F32.PACK_AB R92, R96, R92 ;  /* 0x0000005c605c723e */ /* 0x000fe400000010ff */
[----:B------:R-:W-:Y:S02]  /*64f90*/  F2FP.BF16.F32.PACK_AB R94, R118, R94 ;  /* 0x0000005e765e723e */ /* 0x000fe400000010ff */
[----:B------:R-:W-:Y:S02]  /*64fa0*/  F2FP.BF16.F32.PACK_AB R98, R117, R98 ;  /* 0x000000627562723e */ /* 0x000fe400000010ff */
[----:B------:R-:W3:Y:S01]  /*64fb0*/  LDL R117, [R1+0x118] ;  /* 0x0001180001757983 */ /* 0x000ee20000100800 */
[----:B--2---:R-:W-:-:S03]  /*64fc0*/  SHF.L.U32 R119, R171, 0x10, RZ ;  /* 0x00000010ab777819 */ /* 0x004fc600000006ff */
[----:B------:R-:W2:Y:S01]  /*64fd0*/  LDL R171, [R1+0xf8] ;  /* 0x0000f80001ab7983 */ /* 0x000ea20000100800 */
[----:B-----5:R-:W-:-:S04]  /*64fe0*/  IMAD.U32 R146, R147, 0x10000, RZ ;  /* 0x0001000093927824 */ /* 0x020fc800078e00ff */
[----:B------:R-:W-:Y:S02]  /*64ff0*/  FFMA.FTZ R119, R120, R119, R146 ;  /* 0x0000007778777223 */ /* 0x000fe40000010092 */
[----:B------:R-:W0:Y:S03]  /*65000*/  LDC.64 R146, c[0x0][0x428] ;  /* 0x00010a00ff927b82 */ /* 0x000e260000000a00 */
[----:B------:R-:W-:-:S05]  /*65010*/  F2FP.BF16.F32.PACK_AB R95, R119, R95 ;  /* 0x0000005f775f723e */ /* 0x000fca00000010ff */
[----:B------:R-:W1:Y:S01]  /*65020*/  LDC.64 R118, c[0x0][0x430] ;  /* 0x00010c00ff767b82 */ /* 0x000e620000000a00 */
[----:B0-----:R-:W-:-:S05]  /*65030*/  IMAD.WIDE.U32 R96, R55, 0x10, R146 ;  /* 0x0000001037607825 */ /* 0x001fca00078e0092 */
[----:B------:R0:W-:Y:S04]  /*65040*/  STG.E.128 desc[UR8][R96.64], R92 ;  /* 0x0000005c60007986 */ /* 0x0001e8000c101d08 */
[----:B0-----:R-:W5:Y:S04]  /*65050*/  LDL R95, [R1+0x80] ;  /* 0x00008000015f7983 */ /* 0x001f680000100800 */
[----:B------:R-:W2:Y:S01]  /*65060*/  LDL R94, [R1+0x84] ;  /* 0x00008400015e7983 */ /* 0x000ea20000100800 */
[----:B------:R-:W-:-:S03]  /*65070*/  F2FP.BF16.F32.PACK_AB R96, R158, R151 ;  /* 0x000000979e60723e */ /* 0x000fc600000010ff */
[----:B------:R-:W2:Y:S01]  /*65080*/  LDL R151, [R1+0x88] ;  /* 0x0000880001977983 */ /* 0x000ea20000100800 */
[----:B----4-:R-:W-:Y:S01]  /*65090*/  SHF.L.U32 R93, R169, 0x10, RZ ;  /* 0x00000010a95d7819 */ /* 0x010fe200000006ff */
[----:B---3--:R-:W-:Y:S01]  /*650a0*/  IMAD.U32 R92, R170, 0x10000, RZ ;  /* 0x00010000aa5c7824 */ /* 0x008fe200078e00ff */
[----:B------:R-:W-:Y:S01]  /*650b0*/  F2FP.BF16.F32.PACK_AB R97, R168, R159 ;  /* 0x0000009fa861723e */ /* 0x000fe200000010ff */
[----:B------:R-:W3:Y:S04]  /*650c0*/  LDL R169, [R1+0xec] ;  /* 0x0000ec0001a97983 */ /* 0x000ee80000100800 */
[----:B------:R-:W4:Y:S01]  /*650d0*/  LDL R168, [R1+0x8c] ;  /* 0x00008c0001a87983 */ /* 0x000f220000100800 */
[----:B------:R-:W-:-:S03]  /*650e0*/  FFMA.FTZ R92, R120, R92, R93 ;  /* 0x0000005c785c7223 */ /* 0x000fc6000001005d */
[----:B------:R-:W3:Y:S04]  /*650f0*/  LDL R120, [R1+0x11c] ;  /* 0x00011c0001787983 */ /* 0x000ee80000100800 */
[----:B------:R-:W3:Y:S04]  /*65100*/  LDL R159, [R1+0x10c] ;  /* 0x00010c00019f7983 */ /* 0x000ee80000100800 */
[----:B------:R-:W3:Y:S04]  /*65110*/  LDL R158, [R1+0x108] ;  /* 0x00010800019e7983 */ /* 0x000ee80000100800 */
[----:B------:R-:W3:Y:S01]  /*65120*/  LDL R170, [R1+0xfc] ;  /* 0x0000fc0001aa7983 */ /* 0x000ee20000100800 */
[----:B------:R-:W-:Y:S01]  /*65130*/  F2FP.BF16.F32.PACK_AB R99, R92, R99 ;  /* 0x000000635c63723e */ /* 0x000fe200000010ff */
[----:B-1----:R-:W-:-:S04]  /*65140*/  IMAD.WIDE.U32 R92, R55, 0x10, R118 ;  /* 0x00000010375c7825 */ /* 0x002fc800078e0076 */
[C---:B------:R-:W-:Y:S01]  /*65150*/  FADD.FTZ R55, -R149.reuse, R100 ;  /* 0x0000006495377221 */ /* 0x040fe20000010100 */
[----:B------:R0:W-:Y:S02]  /*65160*/  STG.E.128 desc[UR8][R92.64], R96 ;  /* 0x000000605c007986 */ /* 0x0001e4000c101d08 */
[----:B0-----:R-:W-:Y:S01]  /*65170*/  FADD.FTZ R92, -R149, R102 ;  /* 0x00000066955c7221 */ /* 0x001fe20000010100 */
[----:B------:R-:W-:-:S03]  /*65180*/  FMUL.FTZ R98, R122, R55 ;  /* 0x000000377a627220 */ /* 0x000fc60000410000 */
[----:B------:R-:W-:Y:S01]  /*65190*/  FMUL.FTZ R55, R122, R92 ;  /* 0x0000005c7a377220 */ /* 0x000fe20000410000 */
[----:B------:R-:W-:-:S04]  /*651a0*/  FADD.FTZ R97, -R149, R106 ;  /* 0x0000006a95617221 */ /* 0x000fc80000010100 */
[----:B------:R-:W-:Y:S01]  /*651b0*/  FMUL.FTZ R100, R122, R97 ;  /* 0x000000617a647220 */ /* 0x000fe20000410000 */
[----:B------:R-:W-:Y:S02]  /*651c0*/  IMAD.U32 R97, R219, 0x10000, RZ ;  /* 0x00010000db617824 */ /* 0x000fe400078e00ff */
[----:B------:R-:W-:Y:S02]  /*651d0*/  IMAD.U32 R96, R216, 0x10000, RZ ;  /* 0x00010000d8607824 */ /* 0x000fe400078e00ff */
[C---:B------:R-:W-:Y:S01]  /*651e0*/  FADD.FTZ R101, -R149.reuse, R101 ;  /* 0x0000006595657221 */ /* 0x040fe20000010100 */
[----:B------:R-:W-:-:S03]  /*651f0*/  FADD.FTZ R103, -R149, R103 ;  /* 0x0000006795677221 */ /* 0x000fc60000010100 */
[C---:B------:R-:W-:Y:S01]  /*65200*/  FMUL.FTZ R101, R122.reuse, R101 ;  /* 0x000000657a657220 */ /* 0x040fe20000410000 */
[----:B------:R-:W-:Y:S01]  /*65210*/  FMUL.FTZ R103, R122, R103 ;  /* 0x000000677a677220 */ /* 0x000fe20000410000 */
[----:B-----5:R-:W-:Y:S02]  /*65220*/  IMAD.U32 R92, R95, 0x10000, RZ ;  /* 0x000100005f5c7824 */ /* 0x020fe400078e00ff */
[----:B------:R-:W-:Y:S01]  /*65230*/  FADD.FTZ R95, -R149, R104 ;  /* 0x00000068955f7221 */ /* 0x000fe20000010100 */
[----:B--2---:R-:W-:Y:S01]  /*65240*/  SHF.L.U32 R93, R94, 0x10, RZ ;  /* 0x000000105e5d7819 */ /* 0x004fe200000006ff */
[----:B------:R-:W-:Y:S02]  /*65250*/  IMAD.U32 R94, R217, 0x10000, RZ ;  /* 0x00010000d95e7824 */ /* 0x000fe400078e00ff */
[----:B------:R-:W-:Y:S01]  /*65260*/  FMUL.FTZ R99, R122, R95 ;  /* 0x0000005f7a637220 */ /* 0x000fe20000410000 */
[----:B------:R-:W-:Y:S01]  /*65270*/  SHF.L.U32 R95, R218, 0x10, RZ ;  /* 0x00000010da5f7819 */ /* 0x000fe200000006ff */
[----:B------:R-:W-:Y:S01]  /*65280*/  FFMA.FTZ R93, R55, R93, R94 ;  /* 0x0000005d375d7223 */ /* 0x000fe2000001005e */
[----:B------:R-:W-:-:S02]  /*65290*/  IMAD.U32 R94, R151, 0x10000, RZ ;  /* 0x00010000975e7824 */ /* 0x000fc400078e00ff */
[----:B------:R-:W-:Y:S01]  /*652a0*/  FADD.FTZ R104, -R149, R107 ;  /* 0x0000006b95687221 */ /* 0x000fe20000010100 */
[----:B------:R-:W-:Y:S01]  /*652b0*/  FFMA.FTZ R92, R98, R92, R96 ;  /* 0x0000005c625c7223 */ /* 0x000fe20000010060 */
[----:B------:R-:W2:Y:S01]  /*652c0*/  LDL R151, [R1+0x124] ;  /* 0x0001240001977983 */ /* 0x000ea20000100800 */
[----:B------:R-:W-:Y:S01]  /*652d0*/  FFMA.FTZ R94, R99, R94, R95 ;  /* 0x0000005e635e7223 */ /* 0x000fe2000001005f */
[----:B----4-:R-:W-:Y:S01]  /*652e0*/  SHF.L.U32 R95, R168, 0x10, RZ ;  /* 0x00000010a85f7819 */ /* 0x010fe200000006ff */
[----:B------:R-:W-:Y:S01]  /*652f0*/  FMUL.FTZ R104, R122, R104 ;  /* 0x000000687a687220 */ /* 0x000fe20000410000 */
[----:B---3--:R-:W-:-:S03]  /*65300*/  SHF.L.U32 R106, R120, 0x10, RZ ;  /* 0x00000010786a7819 */ /* 0x008fc600000006ff */
[----:B------:R-:W-:Y:S01]  /*65310*/  FFMA.FTZ R95, R100, R95, R97 ;  /* 0x0000005f645f7223 */ /* 0x000fe20000010061 */
[----:B------:R-:W-:Y:S02]  /*65320*/  IMAD.U32 R97, R117, 0x10000, RZ ;  /* 0x0001000075617824 */ /* 0x000fe400078e00ff */
[----:B------:R-:W-:Y:S01]  /*65330*/  FADD.FTZ R96, -R149, R105 ;  /* 0x0000006995607221 */ /* 0x000fe20000010100 */
[----:B------:R-:W-:Y:S01]  /*65340*/  IMAD.U32 R107, R169, 0x10000, RZ ;  /* 0x00010000a96b7824 */ /* 0x000fe200078e00ff */
[----:B------:R-:W3:Y:S01]  /*65350*/  LDL R120, [R1+0xf4] ;  /* 0x0000f40001787983 */ /* 0x000ee20000100800 */
[----:B------:R-:W-:Y:S01]  /*65360*/  FFMA.FTZ R106, R104, R97, R106 ;  /* 0x00000061686a7223 */ /* 0x000fe2000001006a */
[----:B------:R-:W-:Y:S01]  /*65370*/  FMUL.FTZ R102, R122, R96 ;  /* 0x000000607a667220 */ /* 0x000fe20000410000 */
[----:B------:R-:W-:Y:S01]  /*65380*/  IMAD.U32 R96, R158, 0x10000, RZ ;  /* 0x000100009e607824 */ /* 0x000fe200078e00ff */
[----:B------:R-:W4:Y:S01]  /*65390*/  LDL R169, [R1+0x120] ;  /* 0x0001200001a97983 */ /* 0x000f220000100800 */
[----:B------:R-:W-:Y:S01]  /*653a0*/  IMAD.U32 R105, R159, 0x10000, RZ ;  /* 0x000100009f697824 */ /* 0x000fe200078e00ff */
[----:B------:R-:W-:Y:S01]  /*653b0*/  F2FP.BF16.F32.PACK_AB R95, R106, R95 ;  /* 0x0000005f6a5f723e */ /* 0x000fe200000010ff */
[----:B------:R-:W-:Y:S01]  /*653c0*/  IMAD.U32 R97, R181, 0x10000, RZ ;  /* 0x00010000b5617824 */ /* 0x000fe200078e00ff */
[----:B------:R-:W5:Y:S01]  /*653d0*/  LDL R106, [R1+0x70] ;  /* 0x00007000016a7983 */ /* 0x000f620000100800 */
[----:B------:R-:W-:Y:S01]  /*653e0*/  FFMA.FTZ R96, R102, R96, R105 ;  /* 0x0000006066607223 */ /* 0x000fe20000010069 */
[----:B------:R-:W-:Y:S01]  /*653f0*/  SHF.L.U32 R117, R170, 0x10, RZ ;  /* 0x00000010aa757819 */ /* 0x000fe200000006ff */
[----:B------:R-:W-:Y:S01]  /*65400*/  FFMA.FTZ R97, R101, R97, R107 ;  /* 0x0000006165617223 */ /* 0x000fe2000001006b */
[----:B------:R-:W-:Y:S01]  /*65410*/  IMAD.U32 R105, R171, 0x10000, RZ ;  /* 0x00010000ab697824 */ /* 0x000fe200078e00ff */
[----:B------:R-:W2:Y:S03]  /*65420*/  LDL R107, [R1+0x74] ;  /* 0x00007400016b7983 */ /* 0x000ea60000100800 */
[----:B------:R-:W-:Y:S01]  /*65430*/  FFMA.FTZ R105, R103, R105, R117 ;  /* 0x0000006967697223 */ /* 0x000fe20000010075 */
[----:B------:R-:W3:Y:S04]  /*65440*/  LDL R181, [R1+0x104] ;  /* 0x0001040001b57983 */ /* 0x000ee80000100800 */
[----:B------:R-:W4:Y:S04]  /*65450*/  LDL R117, [R1+0x100] ;  /* 0x0001000001757983 */ /* 0x000f280000100800 */
[----:B------:R-:W4:Y:S04]  /*65460*/  LDL R171, [R1+0x78] ;  /* 0x0000780001ab7983 */ /* 0x000f280000100800 */
[----:B------:R-:W4:Y:S04]  /*65470*/  LDL R170, [R1+0x110] ;  /* 0x0001100001aa7983 */ /* 0x000f280000100800 */
[----:B------:R-:W4:Y:S04]  /*65480*/  LDL R159, [R1+0x114] ;  /* 0x00011400019f7983 */ /* 0x000f280000100800 */
[----:B------:R-:W4:Y:S01]  /*65490*/  LDL R158, [R1+0x7c] ;  /* 0x00007c00019e7983 */ /* 0x000f220000100800 */
[----:B------:R-:W-:-:S02]  /*654a0*/  F2FP.BF16.F32.PACK_AB R94, R96, R94 ;  /* 0x0000005e605e723e */ /* 0x000fc400000010ff */
[----:B------:R-:W-:Y:S01]  /*654b0*/  F2FP.BF16.F32.PACK_AB R92, R97, R92 ;  /* 0x0000005c615c723e */ /* 0x000fe200000010ff */
[----:B------:R-:W-:Y:S01]  /*654c0*/  IMAD.WIDE.U32 R96, R41, 0x10, R146 ;  /* 0x0000001029607825 */ /* 0x000fe200078e0092 */
[----:B------:R-:W-:Y:S01]  /*654d0*/  F2FP.BF16.F32.PACK_AB R93, R105, R93 ;  /* 0x0000005d695d723e */ /* 0x000fe200000010ff */
[----:B------:R-:W4:Y:S04]  /*654e0*/  LDL R168, [R1+0xf0] ;  /* 0x0000f00001a87983 */ /* 0x000f280000100800 */
[----:B------:R0:W-:Y:S04]  /*654f0*/  STG.E.128 desc[UR8][R96.64], R92 ;  /* 0x0000005c60007986 */ /* 0x0001e8000c101d08 */
[----:B------:R-:W4:Y:S01]  /*65500*/  LDL R105, [R1+0x138] ;  /* 0x0001380001697983 */ /* 0x000f220000100800 */
[----:B0-----:R-:W-:Y:S01]  /*65510*/  SHF.L.U32 R93, R188, 0x10, RZ ;  /* 0x00000010bc5d7819 */ /* 0x001fe200000006ff */
[----:B------:R-:W-:Y:S01]  /*65520*/  IMAD.U32 R94, R189, 0x10000, RZ ;  /* 0x00010000bd5e7824 */ /* 0x000fe200078e00ff */
[----:B------:R-:W-:Y:S01]  /*65530*/  SHF.L.U32 R95, R190, 0x10, RZ ;  /* 0x00000010be5f7819 */ /* 0x000fe200000006ff */
[----:B------:R-:W-:-:S02]  /*65540*/  IMAD.U32 R97, R191, 0x10000, RZ ;  /* 0x00010000bf617824 */ /* 0x000fc400078e00ff */
[----:B-----5:R-:W-:Y:S02]  /*65550*/  IMAD.U32 R92, R106, 0x10000, RZ ;  /* 0x000100006a5c7824 */ /* 0x020fe400078e00ff */
[----:B------:R-:W5:Y:S02]  /*65560*/  LDL R106, [R1+0x128] ;  /* 0x00012800016a7983 */ /* 0x000f640000100800 */
[----:B------:R-:W-:Y:S01]  /*65570*/  FFMA.FTZ R92, R98, R92, R93 ;  /* 0x0000005c625c7223 */ /* 0x000fe2000001005d */
[----:B--2---:R-:W-:Y:S01]  /*65580*/  IMAD.U32 R93, R107, 0x10000, RZ ;  /* 0x000100006b5d7824 */ /* 0x004fe200078e00ff */
[----:B------:R-:W-:Y:S01]  /*65590*/  SHF.L.U32 R98, R151, 0x10, RZ ;  /* 0x0000001097627819 */ /* 0x000fe200000006ff */
[----:B------:R-:W2:Y:S02]  /*655a0*/  LDL R107, [R1+0x6c] ;  /* 0x00006c00016b7983 */ /* 0x000ea40000100800 */
[----:B------:R-:W-:Y:S01]  /*655b0*/  FFMA.FTZ R55, R55, R93, R94 ;  /* 0x0000005d37377223 */ /* 0x000fe2000001005e */
[----:B---3--:R-:W-:Y:S01]  /*655c0*/  IMAD.U32 R94, R181, 0x10000, RZ ;  /* 0x00010000b55e7824 */ /* 0x008fe200078e00ff */
[----:B------:R-:W3:Y:S01]  /*655d0*/  LDL R151, [R1+0x68] ;  /* 0x0000680001977983 */ /* 0x000ee20000100800 */
[----:B----4-:R-:W-:-:S03]  /*655e0*/  SHF.L.U32 R93, R117, 0x10, RZ ;  /* 0x00000010755d7819 */ /* 0x010fc600000006ff */
[----:B------:R-:W4:Y:S02]  /*655f0*/  LDL R117, [R1+0x14c] ;  /* 0x00014c0001757983 */ /* 0x000f240000100800 */
[----:B------:R-:W-:Y:S01]  /*65600*/  FFMA.FTZ R93, R103, R93, R94 ;  /* 0x0000005d675d7223 */ /* 0x000fe2000001005e */
[----:B------:R-:W-:Y:S01]  /*65610*/  IMAD.U32 R94, R171, 0x10000, RZ ;  /* 0x00010000ab5e7824 */ /* 0x000fe200078e00ff */
[----:B------:R-:W5:Y:S03]  /*65620*/  LDL R103, [R1+0x158] ;  /* 0x0001580001677983 */ /* 0x000f660000100800 */
[----:B------:R-:W-:Y:S01]  /*65630*/  FFMA.FTZ R94, R99, R94, R95 ;  /* 0x0000005e635e7223 */ /* 0x000fe2000001005f */
[----:B------:R-:W-:Y:S02]  /*65640*/  IMAD.U32 R95, R170, 0x10000, RZ ;  /* 0x00010000aa5f7824 */ /* 0x000fe400078e00ff */
[----:B------:R-:W-:-:S02]  /*65650*/  IMAD.U32 R96, R159, 0x10000, RZ ;  /* 0x000100009f607824 */ /* 0x000fc400078e00ff */
[----:B------:R-:W3:Y:S02]  /*65660*/  LDL R159, [R1+0x60] ;  /* 0x00006000019f7983 */ /* 0x000ee40000100800 */
[----:B------:R-:W-:Y:S01]  /*65670*/  FFMA.FTZ R96, R102, R95, R96 ;  /* 0x0000005f66607223 */ /* 0x000fe20000010060 */
[----:B------:R-:W-:Y:S01]  /*65680*/  SHF.L.U32 R95, R158, 0x10, RZ ;  /* 0x000000109e5f7819 */ /* 0x000fe200000006ff */
[----:B------:R-:W-:Y:S01]  /*65690*/  IMAD.U32 R99, R120, 0x10000, RZ ;  /* 0x0001000078637824 */ /* 0x000fe200078e00ff */
[----:B------:R-:W5:Y:S04]  /*656a0*/  LDL R158, [R1+0x64] ;  /* 0x00006400019e7983 */ /* 0x000f680000100800 */
[----:B------:R-:W5:Y:S01]  /*656b0*/  LDL R120, [R1+0x148] ;  /* 0x0001480001787983 */ /* 0x000f620000100800 */
[----:B------:R-:W-:-:S03]  /*656c0*/  FFMA.FTZ R95, R100, R95, R97 ;  /* 0x0000005f645f7223 */ /* 0x000fc60000010061 */
[----:B------:R-:W5:Y:S01]  /*656d0*/  LDL R100, [R1+0x15c] ;  /* 0x00015c0001647983 */ /* 0x000f620000100800 */
[----:B------:R-:W-:-:S03]  /*656e0*/  IMAD.U32 R97, R169, 0x10000, RZ ;  /* 0x00010000a9617824 */ /* 0x000fc600078e00ff */
[----:B------:R-:W5:Y:S01]  /*656f0*/  LDL R102, [R1+0x12c] ;  /* 0x00012c0001667983 */ /* 0x000f620000100800 */
[----:B------:R-:W-:-:S03]  /*65700*/  FFMA.FTZ R98, R104, R97, R98 ;  /* 0x0000006168627223 */ /* 0x000fc60000010062 */
[----:B------:R-:W5:Y:S01]  /*65710*/  LDL R104, [R1+0x13c] ;  /* 0x00013c0001687983 */ /* 0x000f620000100800 */
[----:B------:R-:W-:-:S04]  /*65720*/  IMAD.U32 R97, R168, 0x10000, RZ ;  /* 0x00010000a8617824 */ /* 0x000fc800078e00ff */
[----:B------:R-:W-:Y:S01]  /*65730*/  FFMA.FTZ R97, R101, R97, R99 ;  /* 0x0000006165617223 */ /* 0x000fe20000010063 */
[----:B------:R-:W-:Y:S01]  /*65740*/  F2FP.BF16.F32.PACK_AB R94, R96, R94 ;  /* 0x0000005e605e723e */ /* 0x000fe200000010ff */
[C---:B------:R-:W-:Y:S01]  /*65750*/  FADD.FTZ R42, -R149.reuse, R42 ;  /* 0x0000002a952a7221 */ /* 0x040fe20000010100 */
[----:B------:R-:W-:Y:S01]  /*65760*/  F2FP.BF16.F32.PACK_AB R95, R98, R95 ;  /* 0x0000005f625f723e */ /* 0x000fe200000010ff */
[----:B------:R-:W-:Y:S01]  /*65770*/  FADD.FTZ R46, -R149, R46 ;  /* 0x0000002e952e7221 */ /* 0x000fe20000010100 */
[----:B------:R-:W-:Y:S01]  /*65780*/  F2FP.BF16.F32.PACK_AB R92, R97, R92 ;  /* 0x0000005c615c723e */ /* 0x000fe200000010ff */
[----:B------:R-:W-:Y:S01]  /*65790*/  IMAD.WIDE.U32 R96, R41, 0x10, R118 ;  /* 0x0000001029607825 */ /* 0x000fe200078e0076 */
[----:B------:R-:W-:-:S03]  /*657a0*/  F2FP.BF16.F32.PACK_AB R93, R93, R55 ;  /* 0x000000375d5d723e */ /* 0x000fc600000010ff */
[C---:B------:R-:W-:Y:S01]  /*657b0*/  FADD.FTZ R41, -R149.reuse, R44 ;  /* 0x0000002c95297221 */ /* 0x040fe20000010100 */
[C---:B------:R-:W-:Y:S01]  /*657c0*/  FMUL.FTZ R55, R122.reuse, R42 ;  /* 0x0000002a7a377220 */ /* 0x040fe20000410000 */
[C---:B------:R-:W-:Y:S01]  /*657d0*/  FADD.FTZ R47, -R149.reuse, R47 ;  /* 0x0000002f952f7221 */ /* 0x040fe20000010100 */
[C---:B------:R-:W-:Y:S01]  /*657e0*/  FADD.FTZ R49, -R149.reuse, R49 ;  /* 0x0000003195317221 */ /* 0x040fe20000010100 */
[----:B------:R0:W-:Y:S01]  /*657f0*/  STG.E.128 desc[UR8][R96.64], R92 ;  /* 0x0000005c60007986 */ /* 0x0001e2000c101d08 */
[----:B------:R-:W-:Y:S01]  /*65800*/  FMUL.FTZ R41, R122, R41 ;  /* 0x000000297a297220 */ /* 0x000fe20000410000 */
[C---:B------:R-:W-:Y:S01]  /*65810*/  FADD.FTZ R43, -R149.reuse, R43 ;  /* 0x0000002b952b7221 */ /* 0x040fe20000010100 */
[----:B------:R-:W-:Y:S01]  /*65820*/  FADD.FTZ R45, -R149, R45 ;  /* 0x0000002d952d7221 */ /* 0x000fe20000010100 */
[----:B------:R-:W5:Y:S01]  /*65830*/  LDL R101, [R1+0x134] ;  /* 0x0001340001657983 */ /* 0x000f620000100800 */
[----:B0-----:R-:W-:Y:S01]  /*65840*/  SHF.L.U32 R92, R221, 0x10, RZ ;  /* 0x00000010dd5c7819 */ /* 0x001fe200000006ff */
[----:B------:R-:W-:-:S02]  /*65850*/  IMAD.U32 R93, R220, 0x10000, RZ ;  /* 0x00010000dc5d7824 */ /* 0x000fc400078e00ff */
[----:B------:R-:W-:Y:S01]  /*65860*/  FADD.FTZ R94, -R149, R48 ;  /* 0x00000030955e7221 */ /* 0x000fe20000010100 */
[C---:B------:R-:W-:Y:S01]  /*65870*/  FMUL.FTZ R48, R122.reuse, R47 ;  /* 0x0000002f7a307220 */ /* 0x040fe20000410000 */
[----:B------:R-:W-:Y:S01]  /*65880*/  FMUL.FTZ R49, R122, R49 ;  /* 0x000000317a317220 */ /* 0x000fe20000410000 */
[----:B--2---:R-:W-:Y:S02]  /*65890*/  IMAD.U32 R47, R107, 0x10000, RZ ;  /* 0x000100006b2f7824 */ /* 0x004fe400078e00ff */
[----:B------:R-:W2:Y:S01]  /*658a0*/  LDL R107, [R1+0x154] ;  /* 0x00015400016b7983 */ /* 0x000ea20000100800 */
[----:B----4-:R-:W-:-:S03]  /*658b0*/  IMAD.U32 R96, R117, 0x10000, RZ ;  /* 0x0001000075607824 */ /* 0x010fc600078e00ff */
[----:B------:R-:W4:Y:S01]  /*658c0*/  LDL R117, [R1+0x150] ;  /* 0x0001500001757983 */ /* 0x000f220000100800 */
[----:B---3--:R-:W-:Y:S01]  /*658d0*/  SHF.L.U32 R42, R159, 0x10, RZ ;  /* 0x000000109f2a7819 */ /* 0x008fe200000006ff */
[----:B-----5:R-:W-:-:S04]  /*658e0*/  IMAD.U32 R44, R158, 0x10000, RZ ;  /* 0x000100009e2c7824 */ /* 0x020fc800078e00ff */
[----:B------:R-:W-:Y:S01]  /*658f0*/  FFMA.FTZ R42, R55, R42, R93 ;  /* 0x0000002a372a7223 */ /* 0x000fe2000001005d */
[----:B------:R-:W-:Y:S01]  /*65900*/  IMAD.U32 R93, R222, 0x10000, RZ ;  /* 0x00010000de5d7824 */ /* 0x000fe200078e00ff */
[----:B------:R-:W3:Y:S01]  /*65910*/  LDL R158, [R1+0x50] ;  /* 0x00005000019e7983 */ /* 0x000ee20000100800 */
[----:B------:R-:W-:Y:S01]  /*65920*/  FFMA.FTZ R44, R41, R44, R92 ;  /* 0x0000002c292c7223 */ /* 0x000fe2000001005c */
[----:B------:R-:W-:Y:S01]  /*65930*/  FMUL.FTZ R92, R122, R46 ;  /* 0x0000002e7a5c7220 */ /* 0x000fe20000410000 */
[----:B------:R-:W-:Y:S01]  /*65940*/  IMAD.U32 R46, R151, 0x10000, RZ ;  /* 0x00010000972e7824 */ /* 0x000fe200078e00ff */
[----:B------:R-:W-:Y:S01]  /*65950*/  SHF.L.U32 R95, R120, 0x10, RZ ;  /* 0x00000010785f7819 */ /* 0x000fe200000006ff */
[----:B------:R-:W5:Y:S02]  /*65960*/  LDL R151, [R1+0x54] ;  /* 0x0000540001977983 */ /* 0x000f640000100800 */
[----:B------:R-:W-:Y:S01]  /*65970*/  FFMA.FTZ R46, R92, R46, R93 ;  /* 0x0000002e5c2e7223 */ /* 0x000fe2000001005d */
[----:B------:R-:W-:Y:S01]  /*65980*/  FMUL.FTZ R93, R122, R94 ;  /* 0x0000005e7a5d7220 */ /* 0x000fe20000410000 */
[----:B------:R-:W-:Y:S01]  /*65990*/  SHF.L.U32 R94, R223, 0x10, RZ ;  /* 0x00000010df5e7819 */ /* 0x000fe200000006ff */
[----:B------:R-:W-:Y:S01]  /*659a0*/  FFMA.FTZ R96, R48, R95, R96 ;  /* 0x0000005f30607223 */ /* 0x000fe20000010060 */
[----:B------:R-:W-:Y:S01]  /*659b0*/  IMAD.U32 R95, R100, 0x10000, RZ ;  /* 0x00010000645f7824 */ /* 0x000fe200078e00ff */
[----:B------:R-:W4:Y:S02]  /*659c0*/  LDL R120, [R1+0x58] ;  /* 0x0000580001787983 */ /* 0x000f240000100800 */
[----:B------:R-:W-:Y:S01]  /*659d0*/  FFMA.FTZ R47, R93, R47, R94 ;  /* 0x0000002f5d2f7223 */ /* 0x000fe2000001005e */
[----:B------:R-:W-:Y:S01]  /*659e0*/  IMAD.U32 R94, R103, 0x10000, RZ ;  /* 0x00010000675e7824 */ /* 0x000fe200078e00ff */
[----:B------:R-:W4:Y:S04]  /*659f0*/  LDL R100, [R1+0x144] ;  /* 0x0001440001647983 */ /* 0x000f280000100800 */
[----:B------:R-:W4:Y:S01]  /*65a00*/  LDL R103, [R1+0x140] ;  /* 0x0001400001677983 */ /* 0x000f220000100800 */
[----:B------:R-:W-:Y:S01]  /*65a10*/  FFMA.FTZ R97, R49, R94, R95 ;  /* 0x0000005e31617223 */ /* 0x000fe2000001005f */
[----:B------:R-:W-:Y:S01]  /*65a20*/  FMUL.FTZ R94, R122, R43 ;  /* 0x0000002b7a5e7220 */ /* 0x000fe20000410000 */
[----:B------:R-:W-:-:S02]  /*65a30*/  SHF.L.U32 R43, R106, 0x10, RZ ;  /* 0x000000106a2b7819 */ /* 0x000fc400000006ff */
[----:B------:R-:W4:Y:S01]  /*65a40*/  LDL R106, [R1+0x5c] ;  /* 0x00005c00016a7983 */ /* 0x000f220000100800 */
[----:B------:R-:W-:Y:S01]  /*65a50*/  FMUL.FTZ R95, R122, R45 ;  /* 0x0000002d7a5f7220 */ /* 0x000fe20000410000 */
[----:B------:R-:W-:Y:S02]  /*65a60*/  IMAD.U32 R45, R105, 0x10000, RZ ;  /* 0x00010000692d7824 */ /* 0x000fe400078e00ff */
[----:B------:R-:W-:Y:S01]  /*65a70*/  IMAD.U32 R99, R104, 0x10000, RZ ;  /* 0x0001000068637824 */ /* 0x000fe200078e00ff */
[----:B------:R-:W4:Y:S04]  /*65a80*/  LDL R105, [R1+0x160] ;  /* 0x0001600001697983 */ /* 0x000f280000100800 */
[----:B------:R-:W4:Y:S01]  /*65a90*/  LDL R104, [R1+0x164] ;  /* 0x0001640001687983 */ /* 0x000f220000100800 */
[----:B------:R-:W-:Y:S01]  /*65aa0*/  SHF.L.U32 R98, R102, 0x10, RZ ;  /* 0x0000001066627819 */ /* 0x000fe200000006ff */
[----:B------:R-:W-:-:S02]  /*65ab0*/  FFMA.FTZ R45, R95, R45, R99 ;  /* 0x0000002d5f2d7223 */ /* 0x000fc40000010063 */
[----:B------:R-:W4:Y:S02]  /*65ac0*/  LDL R102, [R1+0x130] ;  /* 0x0001300001667983 */ /* 0x000f240000100800 */
[----:B------:R-:W-:Y:S01]  /*65ad0*/  FFMA.FTZ R43, R94, R43, R98 ;  /* 0x0000002b5e2b7223 */ /* 0x000fe20000010062 */
[----:B------:R-:W-:Y:S01]  /*65ae0*/  F2FP.BF16.F32.PACK_AB R45, R45, R44 ;  /* 0x0000002c2d2d723e */ /* 0x000fe200000010ff */
[----:B------:R-:W4:Y:S01]  /*65af0*/  LDL R99, [R1+0x168] ;  /* 0x0001680001637983 */ /* 0x000f220000100800 */
[----:B------:R-:W-:Y:S02]  /*65b00*/  F2FP.BF16.F32.PACK_AB R47, R97, R47 ;  /* 0x0000002f612f723e */ /* 0x000fe400000010ff */
[----:B------:R-:W-:Y:S01]  /*65b10*/  F2FP.BF16.F32.PACK_AB R44, R43, R42 ;  /* 0x0000002a2b2c723e */ /* 0x000fe200000010ff */
[----:B------:R-:W-:Y:S01]  /*65b20*/  IMAD.WIDE.U32 R42, R16, 0x10, R146 ;  /* 0x00000010102a7825 */ /* 0x000fe200078e0092 */
[----:B------:R-:W-:Y:S01]  /*65b30*/  F2FP.BF16.F32.PACK_AB R46, R96, R46 ;  /* 0x0000002e602e723e */ /* 0x000fe200000010ff */
[----:B------:R-:W4:Y:S04]  /*65b40*/  LDL R98, [R1+0x16c] ;  /* 0x00016c0001627983 */ /* 0x000f280000100800 */
[----:B------:R0:W-:Y:S04]  /*65b50*/  STG.E.128 desc[UR8][R42.64], R44 ;  /* 0x0000002c2a007986 */ /* 0x0001e8000c101d08 */
[----:B------:R-:W4:Y:S04]  /*65b60*/  LDL R96, [R1+0x174] ;  /* 0x0001740001607983 */ /* 0x000f280000100800 */
[----:B------:R-:W4:Y:S01]  /*65b70*/  LDL R97, [R1+0x178] ;  /* 0x0001780001617983 */ /* 0x000f220000100800 */
[----:B0-----:R-:W-:-:S02]  /*65b80*/  IMAD.U32 R43, R192, 0x10000, RZ ;  /* 0x00010000c02b7824 */ /* 0x001fc400078e00ff */
[----:B------:R-:W-:Y:S02]  /*65b90*/  IMAD.U32 R44, R193, 0x10000, RZ ;  /* 0x00010000c12c7824 */ /* 0x000fe400078e00ff */
[----:B------:R-:W-:Y:S01]  /*65ba0*/  IMAD.U32 R45, R194, 0x10000, RZ ;  /* 0x00010000c22d7824 */ /* 0x000fe200078e00ff */
[----:B------:R-:W-:Y:S01]  /*65bb0*/  SHF.L.U32 R47, R195, 0x10, RZ ;  /* 0x00000010c32f7819 */ /* 0x000fe200000006ff */
[----:B--2---:R-:W-:Y:S02]  /*65bc0*/  IMAD.U32 R46, R107, 0x10000, RZ ;  /* 0x000100006b2e7824 */ /* 0x004fe400078e00ff */
[C---:B------:R-:W-:Y:S01]  /*65bd0*/  FADD.FTZ R18, -R149.reuse, R18 ;  /* 0x0000001295127221 */ /* 0x040fe20000010100 */
[C---:B------:R-:W-:Y:S01]  /*65be0*/  FADD.FTZ R23, -R149.reuse, R23 ;  /* 0x0000001795177221 */ /* 0x040fe20000010100 */
[----:B------:R-:W-:Y:S01]  /*65bf0*/  FADD.FTZ R27, -R149, R27 ;  /* 0x0000001b951b7221 */ /* 0x000fe20000010100 */
[----:B------:R-:W2:Y:S01]  /*65c00*/  LDL R107, [R1+0x258] ;  /* 0x00025800016b7983 */ /* 0x000ea20000100800 */
[----:B---3--:R-:W-:-:S04]  /*65c10*/  IMAD.U32 R42, R158, 0x10000, RZ ;  /* 0x000100009e2a7824 */ /* 0x008fc800078e00ff */
[----:B------:R-:W-:Y:S01]  /*65c20*/  FFMA.FTZ R42, R55, R42, R43 ;  /* 0x0000002a372a7223 */ /* 0x000fe2000001002b */
[----:B-----5:R-:W-:Y:S01]  /*65c30*/  SHF.L.U32 R43, R151, 0x10, RZ ;  /* 0x00000010972b7819 */ /* 0x020fe200000006ff */
[----:B------:R-:W3:Y:S04]  /*65c40*/  LDL R55, [R1+0x170] ;  /* 0x0001700001377983 */ /* 0x000ee80000100800 */
[----:B------:R-:W-:Y:S01]  /*65c50*/  FFMA.FTZ R41, R41, R43, R44 ;  /* 0x0000002b29297223 */ /* 0x000fe2000001002c */
[----:B----4-:R-:W-:Y:S02]  /*65c60*/  SHF.L.U32 R44, R100, 0x10, RZ ;  /* 0x00000010642c7819 */ /* 0x010fe400000006ff */
[----:B------:R-:W4:Y:S01]  /*65c70*/  LDL R100, [R1+0x30] ;  /* 0x0000300001647983 */ /* 0x000f220000100800 */
[----:B------:R-:W-:-:S03]  /*65c80*/  IMAD.U32 R43, R103, 0x10000, RZ ;  /* 0x00010000672b7824 */ /* 0x000fc600078e00ff */
[----:B------:R-:W5:Y:S01]  /*65c90*/  LDL R103, [R1+0x40] ;  /* 0x0000400001677983 */ /* 0x000f620000100800 */
[----:B------:R-:W-:Y:S01]  /*65ca0*/  FFMA.FTZ R43, R95, R43, R44 ;  /* 0x0000002b5f2b7223 */ /* 0x000fe2000001002c */
[----:B------:R-:W-:Y:S02]  /*65cb0*/  IMAD.U32 R44, R120, 0x10000, RZ ;  /* 0x00010000782c7824 */ /* 0x000fe400078e00ff */
[----:B------:R-:W2:Y:S02]  /*65cc0*/  LDL R95, [R1+0x180] ;  /* 0x00018000015f7983 */ /* 0x000ea40000100800 */
[----:B------:R-:W-:Y:S01]  /*65cd0*/  FFMA.FTZ R44, R92, R44, R45 ;  /* 0x0000002c5c2c7223 */ /* 0x000fe2000001002d */
[----:B------:R-:W-:Y:S01]  /*65ce0*/  SHF.L.U32 R45, R117, 0x10, RZ ;  /* 0x00000010752d7819 */ /* 0x000fe200000006ff */
[----:B------:R-:W2:Y:S04]  /*65cf0*/  LDL R92, [R1+0x17c] ;  /* 0x00017c00015c7983 */ /* 0x000ea80000100800 */
[----:B------:R-:W-:Y:S01]  /*65d00*/  FFMA.FTZ R46, R48, R45, R46 ;  /* 0x0000002d302e7223 */ /* 0x000fe2000001002e */
[----:B------:R-:W-:-:S02]  /*65d10*/  IMAD.U32 R45, R106, 0x10000, RZ ;  /* 0x000100006a2d7824 */ /* 0x000fc400078e00ff */
[----:B------:R-:W-:Y:S02]  /*65d20*/  IMAD.U32 R48, R104, 0x10000, RZ ;  /* 0x0001000068307824 */ /* 0x000fe400078e00ff */
[----:B------:R-:W-:Y:S01]  /*65d30*/  FMUL.FTZ R18, R122, R18 ;  /* 0x000000127a127220 */ /* 0x000fe20000410000 */
[----:B------:R-:W-:Y:S01]  /*65d40*/  FFMA.FTZ R47, R93, R45, R47 ;  /* 0x0000002d5d2f7223 */ /* 0x000fe2000001002f */
[----:B------:R-:W-:Y:S01]  /*65d50*/  IMAD.U32 R45, R105, 0x10000, RZ ;  /* 0x00010000692d7824 */ /* 0x000fe200078e00ff */
[----:B------:R-:W2:Y:S03]  /*65d60*/  LDL R93, [R1+0x184] ;  /* 0x00018400015d7983 */ /* 0x000ea60000100800 */
[----:B------:R-:W-:Y:S01]  /*65d70*/  FFMA.FTZ R45, R49, R45, R48 ;  /* 0x0000002d312d7223 */ /* 0x000fe20000010030 */
[----:B------:R-:W-:Y:S01]  /*65d80*/  IMAD.U32 R49, R101, 0x10000, RZ ;  /* 0x0001000065317824 */ /* 0x000fe200078e00ff */
[----:B------:R-:W-:Y:S01]  /*65d90*/  F2FP.BF16.F32.PACK_AB R46, R46, R44 ;  /* 0x0000002c2e2e723e */ /* 0x000fe200000010ff */
[----:B------:R-:W2:Y:S01]  /*65da0*/  LDL R101, [R1+0x34] ;  /* 0x0000340001657983 */ /* 0x000ea20000100800 */
[----:B------:R-:W-:-:S02]  /*65db0*/  SHF.L.U32 R48, R102, 0x10, RZ ;  /* 0x0000001066307819 */ /* 0x000fc400000006ff */
[----:B------:R-:W-:Y:S01]  /*65dc0*/  F2FP.BF16.F32.PACK_AB R47, R45, R47 ;  /* 0x0000002f2d2f723e */ /* 0x000fe200000010ff */
[----:B------:R-:W2:Y:S02]  /*65dd0*/  LDL R102, [R1+0x44] ;  /* 0x0000440001667983 */ /* 0x000ea40000100800 */
[----:B------:R-:W-:Y:S01]  /*65de0*/  FFMA.FTZ R48, R94, R48, R49 ;  /* 0x000000305e307223 */ /* 0x000fe20000010031 */
[----:B------:R-:W-:Y:S01]  /*65df0*/  F2FP.BF16.F32.PACK_AB R45, R43, R41 ;  /* 0x000000292b2d723e */ /* 0x000fe200000010ff */
[----:B------:R-:W2:Y:S03]  /*65e00*/  LDL R94, [R1+0x194] ;  /* 0x00019400015e7983 */ /* 0x000ea60000100800 */
[----:B------:R-:W-:Y:S01]  /*65e10*/  F2FP.BF16.F32.PACK_AB R44, R48, R42 ;  /* 0x0000002a302c723e */ /* 0x000fe200000010ff */
[----:B------:R-:W-:-:S04]  /*65e20*/  IMAD.WIDE.U32 R42, R16, 0x10, R118 ;  /* 0x00000010102a7825 */ /* 0x000fc800078e0076 */
[C---:B------:R-:W-:Y:S01]  /*65e30*/  FMUL.FTZ R23, R122.reuse, R23 ;  /* 0x000000177a177220 */ /* 0x040fe20000410000 */
[----:B------:R-:W-:Y:S01]  /*65e40*/  FMUL.FTZ R27, R122, R27 ;  /* 0x0000001b7a1b7220 */ /* 0x000fe20000410000 */
[----:B------:R-:W2:Y:S04]  /*65e50*/  LDL R104, [R1+0x1f8] ;  /* 0x0001f80001687983 */ /* 0x000ea80000100800 */
[----:B------:R0:W-:Y:S04]  /*65e60*/  STG.E.128 desc[UR8][R42.64], R44 ;  /* 0x0000002c2a007986 */ /* 0x0001e8000c101d08 */
[----:B------:R-:W2:Y:S04]  /*65e70*/  LDL R105, [R1+0x238] ;  /* 0x0002380001697983 */ /* 0x000ea80000100800 */
[----:B------:R-:W2:Y:S01]  /*65e80*/  LDL R106, [R1+0x25c] ;  /* 0x00025c00016a7983 */ /* 0x000ea20000100800 */
[----:B0-----:R-:W-:Y:S01]  /*65e90*/  FADD.FTZ R47, -R149, R17 ;  /* 0x00000011952f7221 */ /* 0x001fe20000010100 */
[----:B------:R-:W-:-:S02]  /*65ea0*/  SHF.L.U32 R45, R96, 0x10, RZ ;  /* 0x00000010602d7819 */ /* 0x000fc400000006ff */
[----:B------:R-:W2:Y:S01]  /*65eb0*/  LDL R96, [R1+0x18c] ;  /* 0x00018c0001607983 */ /* 0x000ea20000100800 */
[----:B------:R-:W-:Y:S01]  /*65ec0*/  SHF.L.U32 R41, R224, 0x10, RZ ;  /* 0x00000010e0297819 */ /* 0x000fe200000006ff */
[----:B------:R-:W-:Y:S01]  /*65ed0*/  IMAD.U32 R46, R98, 0x10000, RZ ;  /* 0x00010000622e7824 */ /* 0x000fe200078e00ff */
[----:B------:R-:W-:Y:S01]  /*65ee0*/  SHF.L.U32 R42, R99, 0x10, RZ ;  /* 0x00000010632a7819 */ /* 0x000fe200000006ff */
[----:B------:R-:W-:Y:S01]  /*65ef0*/  FMUL.FTZ R47, R122, R47 ;  /* 0x0000002f7a2f7220 */ /* 0x000fe20000410000 */
[----:B------:R-:W2:Y:S01]  /*65f00*/  LDL R99, [R1+0x188] ;  /* 0x0001880001637983 */ /* 0x000ea20000100800 */
[----:B------:R-:W-:-:S03]  /*65f10*/  IMAD.U32 R44, R196, 0x10000, RZ ;  /* 0x00010000c42c7824 */ /* 0x000fc600078e00ff */
[----:B------:R-:W2:Y:S01]  /*65f20*/  LDL R98, [R1+0x190] ;  /* 0x0001900001627983 */ /* 0x000ea20000100800 */
[----:B---3--:R-:W-:-:S03]  /*65f30*/  IMAD.U32 R17, R55, 0x10000, RZ ;  /* 0x0001000037117824 */ /* 0x008fc600078e00ff */
[----:B------:R-:W3:Y:S01]  /*65f40*/  LDL R55, [R1+0x48] ;  /* 0x0000480001377983 */ /* 0x000ee20000100800 */
[----:B----4-:R-:W-:-:S03]  /*65f50*/  IMAD.U32 R43, R100, 0x10000, RZ ;  /* 0x00010000642b7824 */ /* 0x010fc600078e00ff */
[----:B------:R-:W4:Y:S01]  /*65f60*/  LDL R100, [R1+0x38] ;  /* 0x0000380001647983 */ /* 0x000f220000100800 */
[----:B-----5:R-:W-:Y:S02]  /*65f70*/  IMAD.U32 R16, R103, 0x10000, RZ ;  /* 0x0001000067107824 */ /* 0x020fe400078e00ff */
[C---:B------:R-:W-:Y:S01]  /*65f80*/  FFMA.FTZ R48, R47.reuse, R43, R44 ;  /* 0x0000002b2f307223 */ /* 0x040fe2000001002c */
[C---:B------:R-:W-:Y:S01]  /*65f90*/  FFMA.FTZ R45, R18.reuse, R17, R45 ;  /* 0x00000011122d7223 */ /* 0x040fe2000001002d */
[----:B------:R-:W5:Y:S01]  /*65fa0*/  LDL R103, [R1+0x1e8] ;  /* 0x0001e80001677983 */ /* 0x000f620000100800 */
[----:B------:R-:W-:Y:S01]  /*65fb0*/  FFMA.FTZ R41, R47, R16, R41 ;  /* 0x000000102f297223 */ /* 0x000fe20000010029 */
[----:B------:R-:W-:Y:S01]  /*65fc0*/  FFMA.FTZ R16, R18, R42, R46 ;  /* 0x0000002a12107223 */ /* 0x000fe2000001002e */
[C---:B------:R-:W-:Y:S01]  /*65fd0*/  FADD.FTZ R47, -R149.reuse, R19 ;  /* 0x00000013952f7221 */ /* 0x040fe20000010100 */
[----:B------:R-:W-:Y:S01]  /*65fe0*/  FADD.FTZ R18, -R149, R20 ;  /* 0x0000001495127221 */ /* 0x000fe20000010100 */
[----:B--2---:R-:W-:-:S02]  /*65ff0*/  SHF.L.U32 R46, R92, 0x10, RZ ;  /* 0x000000105c2e7819 */ /* 0x004fc400000006ff */
[----:B------:R-:W2:Y:S01]  /*66000*/  LDL R92, [R1+0x4c] ;  /* 0x00004c00015c7983 */ /* 0x000ea20000100800 */
[----:B------:R-:W-:Y:S02]  /*66010*/  IMAD.U32 R19, R197, 0x10000, RZ ;  /* 0x00010000c5137824 */ /* 0x000fe400078e00ff */
[C---:B------:R-:W-:Y:S01]  /*66020*/  FMUL.FTZ R47, R122.reuse, R47 ;  /* 0x0000002f7a2f7220 */ /* 0x040fe20000410000 */
[----:B------:R-:W-:Y:S02]  /*66030*/  IMAD.U32 R44, R97, 0x10000, RZ ;  /* 0x00010000612c7824 */ /* 0x000fe400078e00ff */
[----:B------:R-:W-:Y:S01]  /*66040*/  FMUL.FTZ R18, R122, R18 ;  /* 0x000000127a127220 */ /* 0x000fe20000410000 */
[----:B------:R-:W-:Y:S01]  /*66050*/  IMAD.U32 R43, R225, 0x10000, RZ ;  /* 0x00010000e12b7824 */ /* 0x000fe200078e00ff */
[----:B------:R-:W5:Y:S01]  /*66060*/  LDL R97, [R1+0x198] ;  /* 0x0001980001617983 */ /* 0x000f620000100800 */
[----:B------:R-:W-:-:S03]  /*66070*/  SHF.L.U32 R17, R101, 0x10, RZ ;  /* 0x0000001065117819 */ /* 0x000fc600000006ff */
[----:B------:R-:W5:Y:S02]  /*66080*/  LDL R101, [R1+0x20] ;  /* 0x0000200001657983 */ /* 0x000f640000100800 */
[----:B------:R-:W-:Y:S01]  /*66090*/  FFMA.FTZ R49, R47, R17, R19 ;  /* 0x000000112f317223 */ /* 0x000fe20000010013 */
[----:B------:R-:W-:Y:S01]  /*660a0*/  FFMA.FTZ R17, R18, R44, R46 ;  /* 0x0000002c12117223 */ /* 0x000fe2000001002e */
[----:B------:R-:W-:Y:S01]  /*660b0*/  IMAD.U32 R44, R93, 0x10000, RZ ;  /* 0x000100005d2c7824 */ /* 0x000fe200078e00ff */
[----:B------:R-:W5:Y:S04]  /*660c0*/  LDL R46, [R1+0x1a4] ;  /* 0x0001a400012e7983 */ /* 0x000f680000100800 */
[----:B------:R-:W5:Y:S01]  /*660d0*/  LDL R93, [R1+0x19c] ;  /* 0x00019c00015d7983 */ /* 0x000f620000100800 */
[----:B------:R-:W-:-:S02]  /*660e0*/  IMAD.U32 R42, R102, 0x10000, RZ ;  /* 0x00010000662a7824 */ /* 0x000fc400078e00ff */
[----:B------:R-:W-:Y:S01]  /*660f0*/  IMAD.U32 R19, R95, 0x10000, RZ ;  /* 0x000100005f137824 */ /* 0x000fe200078e00ff */
[----:B------:R-:W-:Y:S01]  /*66100*/  F2FP.BF16.F32.PACK_AB R16, R16, R41 ;  /* 0x000000291010723e */ /* 0x000fe200000010ff */
[----:B------:R-:W-:Y:S01]  /*66110*/  FFMA.FTZ R20, R47, R42, R43 ;  /* 0x0000002a2f147223 */ /* 0x000fe2000001002b */
[----:B------:R-:W-:Y:S01]  /*66120*/  FADD.FTZ R42, -R149, R21 ;  /* 0x00000015952a7221 */ /* 0x000fe20000010100 */
[----:B------:R-:W5:Y:S01]  /*66130*/  LDL R95, [R1+0x3c] ;  /* 0x00003c00015f7983 */ /* 0x000f620000100800 */
[----:B------:R-:W-:Y:S02]  /*66140*/  IMAD.U32 R43, R226, 0x10000, RZ ;  /* 0x00010000e22b7824 */ /* 0x000fe400078e00ff */
[----:B------:R-:W-:Y:S01]  /*66150*/  FMUL.FTZ R42, R122, R42 ;  /* 0x0000002a7a2a7220 */ /* 0x000fe20000410000 */
[----:B------:R-:W5:Y:S04]  /*66160*/  LDL R47, [R1+0x1a0] ;  /* 0x0001a000012f7983 */ /* 0x000f680000100800 */
[----:B------:R-:W5:Y:S01]  /*66170*/  LDL R102, [R1+0x1d8] ;  /* 0x0001d80001667983 */ /* 0x000f620000100800 */
[----:B---3--:R-:W-:Y:S01]  /*66180*/  SHF.L.U32 R21, R55, 0x10, RZ ;  /* 0x0000001037157819 */ /* 0x008fe200000006ff */
[----:B------:R-:W-:Y:S01]  /*66190*/  FFMA.FTZ R55, R18, R19, R44 ;  /* 0x0000001312377223 */ /* 0x000fe2000001002c */
[----:B------:R-:W-:-:S03]  /*661a0*/  SHF.L.U32 R44, R198, 0x10, RZ ;  /* 0x00000010c62c7819 */ /* 0x000fc600000006ff */
[----:B------:R-:W-:Y:S01]  /*661b0*/  FFMA.FTZ R21, R42, R21, R43 ;  /* 0x000000152a157223 */ /* 0x000fe2000001002b */
[----:B------:R-:W-:Y:S01]  /*661c0*/  FADD.FTZ R19, -R149, R22 ;  /* 0x0000001695137221 */ /* 0x000fe20000010100 */
[----:B------:R-:W-:Y:S02]  /*661d0*/  IMAD.U32 R22, R96, 0x10000, RZ ;  /* 0x0001000060167824 */ /* 0x000fe400078e00ff */
[----:B----4-:R-:W-:Y:S02]  /*661e0*/  IMAD.U32 R43, R100, 0x10000, RZ ;  /* 0x00010000642b7824 */ /* 0x010fe400078e00ff */
[----:B------:R-:W-:Y:S01]  /*661f0*/  FMUL.FTZ R19, R122, R19 ;  /* 0x000000137a137220 */ /* 0x000fe20000410000 */
[----:B------:R-:W-:Y:S01]  /*66200*/  IMAD.U32 R18, R99, 0x10000, RZ ;  /* 0x0001000063127824 */ /* 0x000fe200078e00ff */
[----:B------:R-:W3:Y:S01]  /*66210*/  LDL R100, [R1+0x10] ;  /* 0x0000100001647983 */ /* 0x000ee20000100800 */
[----:B------:R-:W-:Y:S01]  /*66220*/  FFMA.FTZ R96, R42, R43, R44 ;  /* 0x0000002b2a607223 */ /* 0x000fe2000001002c */
[----:B------:R-:W-:-:S02]  /*66230*/  IMAD.U32 R43, R94, 0x10000, RZ ;  /* 0x000100005e2b7824 */ /* 0x000fc400078e00ff */
[----:B------:R-:W4:Y:S01]  /*66240*/  LDL R94, [R1+0x1a8] ;  /* 0x0001a800015e7983 */ /* 0x000f220000100800 */
[----:B------:R-:W-:Y:S01]  /*66250*/  SHF.L.U32 R42, R98, 0x10, RZ ;  /* 0x00000010622a7819 */ /* 0x000fe200000006ff */
[----:B------:R-:W-:Y:S01]  /*66260*/  FFMA.FTZ R18, R19, R18, R22 ;  /* 0x0000001213127223 */ /* 0x000fe20000010016 */
[----:B------:R-:W-:Y:S01]  /*66270*/  FADD.FTZ R22, -R149, R24 ;  /* 0x0000001895167221 */ /* 0x000fe20000010100 */
[----:B------:R-:W-:Y:S01]  /*66280*/  SHF.L.U32 R44, R227, 0x10, RZ ;  /* 0x00000010e32c7819 */ /* 0x000fe200000006ff */
[----:B------:R-:W3:Y:S01]  /*66290*/  LDL R98, [R1+0x1ac] ;  /* 0x0001ac0001627983 */ /* 0x000ee20000100800 */
[----:B------:R-:W-:Y:S01]  /*662a0*/  FFMA.FTZ R24, R19, R42, R43 ;  /* 0x0000002a13187223 */ /* 0x000fe2000001002b */
[----:B--2---:R-:W-:Y:S02]  /*662b0*/  IMAD.U32 R19, R92, 0x10000, RZ ;  /* 0x000100005c137824 */ /* 0x004fe400078e00ff */
[----:B------:R-:W2:Y:S01]  /*662c0*/  LDL R92, [R1+0x1b0] ;  /* 0x0001b000015c7983 */ /* 0x000ea20000100800 */
[----:B-----5:R-:W-:-:S03]  /*662d0*/  IMAD.U32 R43, R93, 0x10000, RZ ;  /* 0x000100005d2b7824 */ /* 0x020fc600078e00ff */
[----:B------:R-:W5:Y:S01]  /*662e0*/  LDL R93, [R1+0x1b4] ;  /* 0x0001b400015d7983 */ /* 0x000f620000100800 */
[----:B------:R-:W-:Y:S01]  /*662f0*/  FMUL.FTZ R22, R122, R22 ;  /* 0x000000167a167220 */ /* 0x000fe20000410000 */
[----:B------:R-:W-:Y:S02]  /*66300*/  IMAD.U32 R42, R97, 0x10000, RZ ;  /* 0x00010000612a7824 */ /* 0x000fe400078e00ff */
[----:B------:R-:W-:Y:S01]  /*66310*/  FFMA.FTZ R19, R23, R19, R44 ;  /* 0x0000001317137223 */ /* 0x000fe2000001002c */
[----:B------:R-:W-:Y:S02]  /*66320*/  IMAD.U32 R44, R199, 0x10000, RZ ;  /* 0x00010000c72c7824 */ /* 0x000fe400078e00ff */
[----:B------:R-:W-:Y:S01]  /*66330*/  FFMA.FTZ R42, R22, R42, R43 ;  /* 0x0000002a162a7223 */ /* 0x000fe2000001002b */
[----:B------:R-:W-:Y:S02]  /*66340*/  SHF.L.U32 R43, R95, 0x10, RZ ;  /* 0x000000105f2b7819 */ /* 0x000fe400000006ff */
[----:B------:R-:W-:Y:S01]  /*66350*/  F2FP.BF16.F32.PACK_AB R18, R18, R21 ;  /* 0x000000151212723e */ /* 0x000fe200000010ff */
[----:B------:R-:W5:Y:S02]  /*66360*/  LDL R95, [R1+0x24] ;  /* 0x00002400015f7983 */ /* 0x000f640000100800 */
[----:B------:R-:W-:-:S02]  /*66370*/  FFMA.FTZ R97, R23, R43, R44 ;  /* 0x0000002b17617223 */ /* 0x000fc4000001002c */
[----:B------:R-:W5:Y:S01]  /*66380*/  LDL R44, [R1+0x1b8] ;  /* 0x0001b800012c7983 */ /* 0x000f620000100800 */
[----:B------:R-:W-:Y:S01]  /*66390*/  F2FP.BF16.F32.PACK_AB R17, R17, R20 ;  /* 0x000000141111723e */ /* 0x000fe200000010ff */
[----:B------:R-:W-:Y:S01]  /*663a0*/  IMAD.WIDE.U32 R20, R14, 0x10, R146 ;  /* 0x000000100e147825 */ /* 0x000fe200078e0092 */
[----:B------:R-:W-:Y:S01]  /*663b0*/  F2FP.BF16.F32.PACK_AB R19, R42, R19 ;  /* 0x000000132a13723e */ /* 0x000fe200000010ff */
[----:B------:R-:W5:Y:S02]  /*663c0*/  LDL R43, [R1+0x1cc] ;  /* 0x0001cc00012b7983 */ /* 0x000f640000100800 */
[----:B------:R-:W-:Y:S02]  /*663d0*/  IMAD.U32 R23, R47, 0x10000, RZ ;  /* 0x000100002f177824 */ /* 0x000fe400078e00ff */
[----:B------:R-:W5:Y:S04]  /*663e0*/  LDL R47, [R1+0x14] ;  /* 0x00001400012f7983 */ /* 0x000f680000100800 */
[----:B------:R0:W-:Y:S01]  /*663f0*/  STG.E.128 desc[UR8][R20.64], R16 ;  /* 0x0000001014007986 */ /* 0x0001e2000c101d08 */
[----:B------:R-:W-:-:S03]  /*66400*/  SHF.L.U32 R41, R46, 0x10, RZ ;  /* 0x000000102e297819 */ /* 0x000fc600000006ff */
[----:B------:R-:W5:Y:S02]  /*66410*/  LDL R46, [R1+0x1bc] ;  /* 0x0001bc00012e7983 */ /* 0x000f640000100800 */
[----:B------:R-:W-:Y:S01]  /*66420*/  FFMA.FTZ R99, R22, R23, R41 ;  /* 0x0000001716637223 */ /* 0x000fe20000010029 */
[----:B------:R-:W-:Y:S01]  /*66430*/  IMAD.U32 R22, R101, 0x10000, RZ ;  /* 0x0001000065167824 */ /* 0x000fe200078e00ff */
[----:B------:R-:W5:Y:S04]  /*66440*/  LDL R42, [R1+0x28] ;  /* 0x00002800012a7983 */ /* 0x000f680000100800 */
[----:B------:R-:W5:Y:S01]  /*66450*/  LDL R101, [R1+0x18] ;  /* 0x0000180001657983 */ /* 0x000f620000100800 */
[C---:B0-----:R-:W-:Y:S01]  /*66460*/  FADD.FTZ R20, -R149.reuse, R25 ;  /* 0x0000001995147221 */ /* 0x041fe20000010100 */
[----:B------:R-:W-:-:S03]  /*66470*/  FADD.FTZ R21, -R149, R26 ;  /* 0x0000001a95157221 */ /* 0x000fc60000010100 */
[C---:B------:R-:W-:Y:S01]  /*66480*/  FMUL.FTZ R26, R122.reuse, R20 ;  /* 0x000000147a1a7220 */ /* 0x040fe20000410000 */
[----:B------:R-:W-:Y:S01]  /*66490*/  FMUL.FTZ R20, R122, R21 ;  /* 0x000000157a147220 */ /* 0x000fe20000410000 */
[----:B----4-:R-:W-:Y:S02]  /*664a0*/  IMAD.U32 R16, R94, 0x10000, RZ ;  /* 0x000100005e107824 */ /* 0x010fe400078e00ff */
[----:B------:R-:W4:Y:S01]  /*664b0*/  LDL R94, [R1+0x1c0] ;  /* 0x0001c000015e7983 */ /* 0x000f220000100800 */
[----:B--2---:R-:W-:-:S03]  /*664c0*/  IMAD.U32 R19, R92, 0x10000, RZ ;  /* 0x000100005c137824 */ /* 0x004fc600078e00ff */
[----:B------:R-:W2:Y:S01]  /*664d0*/  LDL R92, [R1+0x1c4] ;  /* 0x0001c400015c7983 */ /* 0x000ea20000100800 */
[----:B---3--:R-:W-:-:S03]  /*664e0*/  SHF.L.U32 R17, R100, 0x10, RZ ;  /* 0x0000001064117819 */ /* 0x008fc600000006ff */
[----:B------:R-:W3:Y:S01]  /*664f0*/  LDL R100, [R1+0x1d0] ;  /* 0x0001d00001647983 */ /* 0x000ee20000100800 */
[----:B-----5:R-:W-:-:S03]  /*66500*/  IMAD.U32 R21, R93, 0x10000, RZ ;  /* 0x000100005d157824 */ /* 0x020fc600078e00ff */
[----:B------:R-:W5:Y:S01]  /*66510*/  LDL R93, [R1+0x1c8] ;  /* 0x0001c800015d7983 */ /* 0x000f620000100800 */
[----:B------:R-:W-:Y:S02]  /*66520*/  IMAD.U32 R23, R228, 0x10000, RZ ;  /* 0x00010000e4177824 */ /* 0x000fe400078e00ff */
[----:B------:R-:W-:Y:S01]  /*66530*/  IMAD.U32 R18, R200, 0x10000, RZ ;  /* 0x00010000c8127824 */ /* 0x000fe200078e00ff */
[----:B------:R-:W-:Y:S01]  /*66540*/  SHF.L.U32 R25, R98, 0x10, RZ ;  /* 0x0000001062197819 */ /* 0x000fe200000006ff */
[C---:B------:R-:W-:Y:S01]  /*66550*/  FFMA.FTZ R22, R26.reuse, R22, R23 ;  /* 0x000000161a167223 */ /* 0x040fe20000010017 */
[----:B------:R-:W3:Y:S01]  /*66560*/  LDL R98, [R1+0x2c] ;  /* 0x00002c0001627983 */ /* 0x000ee20000100800 */
[----:B------:R-:W-:Y:S01]  /*66570*/  FFMA.FTZ R41, R26, R17, R18 ;  /* 0x000000111a297223 */ /* 0x000fe20000010012 */
[C---:B------:R-:W-:Y:S01]  /*66580*/  FFMA.FTZ R26, R20.reuse, R19, R21 ;  /* 0x00000013141a7223 */ /* 0x040fe20000010015 */
[----:B------:R-:W-:Y:S01]  /*66590*/  FFMA.FTZ R23, R20, R16, R25 ;  /* 0x0000001014177223 */ /* 0x000fe20000010019 */
[----:B------:R-:W-:-:S02]  /*665a0*/  IMAD.U32 R21, R44, 0x10000, RZ ;  /* 0x000100002c157824 */ /* 0x000fc400078e00ff */
[----:B------:R-:W3:Y:S01]  /*665b0*/  LDL R44, [R1+0x1d4] ;  /* 0x0001d400012c7983 */ /* 0x000ee20000100800 */
[----:B------:R-:W-:Y:S01]  /*665c0*/  SHF.L.U32 R18, R95, 0x10, RZ ;  /* 0x000000105f127819 */ /* 0x000fe200000006ff */
[----:B------:R-:W-:Y:S01]  /*665d0*/  IMAD.U32 R19, R229, 0x10000, RZ ;  /* 0x00010000e5137824 */ /* 0x000fe200078e00ff */
[----:B------:R-:W-:Y:S01]  /*665e0*/  SHF.L.U32 R20, R201, 0x10, RZ ;  /* 0x00000010c9147819 */ /* 0x000fe200000006ff */
[----:B------:R-:W-:Y:S02]  /*665f0*/  IMAD.U32 R17, R47, 0x10000, RZ ;  /* 0x000100002f117824 */ /* 0x000fe400078e00ff */
[----:B------:R-:W-:Y:S01]  /*66600*/  FFMA.FTZ R47, R27, R18, R19 ;  /* 0x000000121b2f7223 */ /* 0x000fe20000010013 */
[----:B------:R-:W-:Y:S01]  /*66610*/  FADD.FTZ R16, -R149, R28 ;  /* 0x0000001c95107221 */ /* 0x000fe20000010100 */
[----:B------:R-:W3:Y:S01]  /*66620*/  LDL R95, [R1+0x1dc] ;  /* 0x0001dc00015f7983 */ /* 0x000ee20000100800 */
[----:B------:R-:W-:Y:S01]  /*66630*/  FFMA.FTZ R27, R27, R17, R20 ;  /* 0x000000111b1b7223 */ /* 0x000fe20000010014 */
[----:B------:R-:W-:Y:S01]  /*66640*/  FADD.FTZ R17, -R149, R29 ;  /* 0x0000001d95117221 */ /* 0x000fe20000010100 */
[----:B------:R-:W-:Y:S01]  /*66650*/  FMUL.FTZ R16, R122, R16 ;  /* 0x000000107a107220 */ /* 0x000fe20000410000 */
[----:B------:R-:W3:Y:S01]  /*66660*/  LDL R29, [R1+0x1e0] ;  /* 0x0001e000011d7983 */ /* 0x000ee20000100800 */
[----:B------:R-:W-:-:S03]  /*66670*/  IMAD.U32 R25, R46, 0x10000, RZ ;  /* 0x000100002e197824 */ /* 0x000fc600078e00ff */
[----:B------:R-:W3:Y:S01]  /*66680*/  LDL R28, [R1+0x1e4] ;  /* 0x0001e400011c7983 */ /* 0x000ee20000100800 */
[----:B------:R-:W-:-:S03]  /*66690*/  FFMA.FTZ R46, R16, R21, R25 ;  /* 0x00000015102e7223 */ /* 0x000fc60000010019 */
[----:B------:R-:W3:Y:S01]  /*666a0*/  LDL R25, [R1] ;  /* 0x0000000001197983 */ /* 0x000ee20000100800 */
[----:B------:R-:W-:Y:S01]  /*666b0*/  IMAD.U32 R18, R42, 0x10000, RZ ;  /* 0x000100002a127824 */ /* 0x000fe200078e00ff */
[----:B------:R-:W-:Y:S01]  /*666c0*/  SHF.L.U32 R19, R230, 0x10, RZ ;  /* 0x00000010e6137819 */ /* 0x000fe200000006ff */
[----:B------:R-:W-:Y:S01]  /*666d0*/  FMUL.FTZ R17, R122, R17 ;  /* 0x000000117a117220 */ /* 0x000fe20000410000 */
[----:B----4-:R-:W-:Y:S02]  /*666e0*/  SHF.L.U32 R20, R94, 0x10, RZ ;  /* 0x000000105e147819 */ /* 0x010fe400000006ff */
[----:B------:R-:W4:Y:S01]  /*666f0*/  LDL R94, [R1+0x1c] ;  /* 0x00001c00015e7983 */ /* 0x000f220000100800 */
[----:B--2---:R-:W-:-:S04]  /*66700*/  IMAD.U32 R21, R92, 0x10000, RZ ;  /* 0x000100005c157824 */ /* 0x004fc800078e00ff */
[----:B------:R-:W-:Y:S01]  /*66710*/  FFMA.FTZ R42, R16, R20, R21 ;  /* 0x00000014102a7223 */ /* 0x000fe20000010015 */
[----:B------:R-:W-:Y:S02]  /*66720*/  IMAD.U32 R20, R101, 0x10000, RZ ;  /* 0x0001000065147824 */ /* 0x000fe400078e00ff */
[----:B------:R-:W-:Y:S01]  /*66730*/  FADD.FTZ R16, -R149, R31 ;  /* 0x0000001f95107221 */ /* 0x000fe20000010100 */
[----:B------:R-:W2:Y:S01]  /*66740*/  LDL R101, [R1+0x1ec] ;  /* 0x0001ec0001657983 */ /* 0x000ea20000100800 */
[----:B------:R-:W-:Y:S01]  /*66750*/  FFMA.FTZ R92, R17, R18, R19 ;  /* 0x00000012115c7223 */ /* 0x000fe20000010013 */
[----:B------:R-:W-:Y:S02]  /*66760*/  IMAD.U32 R19, R43, 0x10000, RZ ;  /* 0x000100002b137824 */ /* 0x000fe400078e00ff */
[----:B------:R-:W-:Y:S01]  /*66770*/  FMUL.FTZ R16, R122, R16 ;  /* 0x000000107a107220 */ /* 0x000fe20000410000 */
[----:B------:R-:W-:Y:S01]  /*66780*/  IMAD.U32 R21, R202, 0x10000, RZ ;  /* 0x00010000ca157824 */ /* 0x000fe200078e00ff */
[----:B------:R-:W2:Y:S01]  /*66790*/  LDL R31, [R1+0x4] ;  /* 0x00000400011f7983 */ /* 0x000ea20000100800 */
[----:B-----5:R-:W-:-:S05]  /*667a0*/  SHF.L.U32 R18, R93, 0x10, RZ ;  /* 0x000000105d127819 */ /* 0x020fca00000006ff */
[----:B------:R-:W-:Y:S01]  /*667b0*/  FFMA.FTZ R93, R16, R18, R19 ;  /* 0x00000012105d7223 */ /* 0x000fe20000010013 */
[----:B---3--:R-:W-:Y:S02]  /*667c0*/  IMAD.U32 R18, R100, 0x10000, RZ ;  /* 0x0001000064127824 */ /* 0x008fe400078e00ff */
[----:B------:R-:W3:Y:S01]  /*667d0*/  LDL R100, [R1+0x1f0] ;  /* 0x0001f00001647983 */ /* 0x000ee20000100800 */
[----:B------:R-:W-:Y:S01]  /*667e0*/  FFMA.FTZ R43, R17, R20, R21 ;  /* 0x00000014112b7223 */ /* 0x000fe20000010015 */
[----:B------:R-:W-:Y:S01]  /*667f0*/  SHF.L.U32 R19, R44, 0x10, RZ ;  /* 0x000000102c137819 */ /* 0x000fe200000006ff */
[----:B------:R-:W-:-:S04]  /*66800*/  FADD.FTZ R17, -R149, R30 ;  /* 0x0000001e95117221 */ /* 0x000fc80000010100 */
[----:B------:R-:W-:Y:S01]  /*66810*/  FFMA.FTZ R44, R16, R18, R19 ;  /* 0x00000012102c7223 */ /* 0x000fe20000010013 */
[----:B------:R-:W-:Y:S02]  /*66820*/  FADD.FTZ R19, -R149, R32 ;  /* 0x0000002095137221 */ /* 0x000fe40000010100 */
[----:B------:R-:W5:Y:S01]  /*66830*/  LDL R32, [R1+0x1f4] ;  /* 0x0001f40001207983 */ /* 0x000f620000100800 */
[----:B------:R-:W-:Y:S01]  /*66840*/  FMUL.FTZ R16, R122, R17 ;  /* 0x000000117a107220 */ /* 0x000fe20000410000 */
[----:B------:R-:W-:Y:S02]  /*66850*/  IMAD.U32 R20, R98, 0x10000, RZ ;  /* 0x0001000062147824 */ /* 0x000fe400078e00ff */
[----:B------:R-:W-:Y:S02]  /*66860*/  IMAD.U32 R21, R231, 0x10000, RZ ;  /* 0x00010000e7157824 */ /* 0x000fe400078e00ff */
[----:B------:R-:W-:Y:S02]  /*66870*/  IMAD.U32 R18, R203, 0x10000, RZ ;  /* 0x00010000cb127824 */ /* 0x000fe400078e00ff */
[----:B------:R-:W-:Y:S01]  /*66880*/  FMUL.FTZ R19, R122, R19 ;  /* 0x000000137a137220 */ /* 0x000fe20000410000 */
[----:B------:R-:W-:Y:S01]  /*66890*/  IMAD.U32 R30, R232, 0x10000, RZ ;  /* 0x00010000e81e7824 */ /* 0x000fe200078e00ff */
[----:B----4-:R-:W-:Y:S01]  /*668a0*/  SHF.L.U32 R17, R94, 0x10, RZ ;  /* 0x000000105e117819 */ /* 0x010fe200000006ff */
[----:B------:R-:W-:Y:S01]  /*668b0*/  FFMA.FTZ R94, R16, R20, R21 ;  /* 0x00000014105e7223 */ /* 0x000fe20000010015 */
[----:B------:R-:W-:-:S03]  /*668c0*/  SHF.L.U32 R20, R95, 0x10, RZ ;  /* 0x000000105f147819 */ /* 0x000fc600000006ff */
[----:B------:R-:W-:Y:S01]  /*668d0*/  FFMA.FTZ R98, R16, R17, R18 ;  /* 0x0000001110627223 */ /* 0x000fe20000010012 */
[----:B------:R-:W-:Y:S02]  /*668e0*/  IMAD.U32 R18, R102, 0x10000, RZ ;  /* 0x0001000066127824 */ /* 0x000fe400078e00ff */
[----:B------:R-:W-:Y:S02]  /*668f0*/  IMAD.U32 R16, R29, 0x10000, RZ ;  /* 0x000100001d107824 */ /* 0x000fe400078e00ff */
[----:B------:R-:W-:Y:S02]  /*66900*/  IMAD.U32 R17, R28, 0x10000, RZ ;  /* 0x000100001c117824 */ /* 0x000fe400078e00ff */
[----:B------:R-:W-:Y:S01]  /*66910*/  FFMA.FTZ R95, R19, R18, R20 ;  /* 0x00000012135f7223 */ /* 0x000fe20000010014 */
[----:B------:R-:W-:Y:S01]  /*66920*/  FADD.FTZ R20, -R149, R34 ;  /* 0x0000002295147221 */ /* 0x000fe20000010100 */
[----:B------:R-:W-:Y:S01]  /*66930*/  SHF.L.U32 R29, R25, 0x10, RZ ;  /* 0x00000010191d7819 */ /* 0x000fe200000006ff */
[----:B------:R-:W-:Y:S01]  /*66940*/  FFMA.FTZ R102, R19, R16, R17 ;  /* 0x0000001013667223 */ /* 0x000fe20000010011 */
[----:B------:R-:W-:Y:S01]  /*66950*/  F2FP.BF16.F32.PACK_AB R17, R55, R49 ;  /* 0x000000313711723e */ /* 0x000fe200000010ff */
[----:B------:R-:W-:Y:S01]  /*66960*/  FMUL.FTZ R25, R122, R20 ;  /* 0x000000147a197220 */ /* 0x000fe20000410000 */
[----:B------:R-:W-:Y:S01]  /*66970*/  F2FP.BF16.F32.PACK_AB R19, R99, R97 ;  /* 0x000000616313723e */ /* 0x000fe200000010ff */
[----:B------:R-:W-:Y:S01]  /*66980*/  IMAD.WIDE.U32 R20, R14, 0x10, R118 ;  /* 0x000000100e147825 */ /* 0x000fe200078e0076 */
[----:B------:R-:W-:Y:S01]  /*66990*/  F2FP.BF16.F32.PACK_AB R18, R24, R96 ;  /* 0x000000601812723e */ /* 0x000fe200000010ff */
[----:B------:R-:W4:Y:S01]  /*669a0*/  LDL R55, [R1+0x1fc] ;  /* 0x0001fc0001377983 */ /* 0x000f220000100800 */
[----:B------:R-:W-:Y:S01]  /*669b0*/  F2FP.BF16.F32.PACK_AB R16, R45, R48 ;  /* 0x000000302d10723e */ /* 0x000fe200000010ff */
[----:B------:R-:W-:Y:S01]  /*669c0*/  IMAD.U32 R24, R248, 0x10000, RZ ;  /* 0x00010000f8187824 */ /* 0x000fe200078e00ff */
[----:B------:R-:W-:Y:S01]  /*669d0*/  SHF.L.U32 R28, R204, 0x10, RZ ;  /* 0x00000010cc1c7819 */ /* 0x000fe200000006ff */
[C---:B------:R-:W-:Y:S01]  /*669e0*/  FFMA.FTZ R45, R25.reuse, R29, R30 ;  /* 0x0000001d192d7223 */ /* 0x040fe2000001001e */
[----:B------:R-:W4:Y:S03]  /*669f0*/  LDL R96, [R1+0x8] ;  /* 0x0000080001607983 */ /* 0x000f260000100800 */
[----:B------:R-:W-:Y:S01]  /*66a00*/  FFMA.FTZ R24, R25, R24, R28 ;  /* 0x0000001819187223 */ /* 0x000fe2000001001c */
[----:B------:R0:W-:Y:S01]  /*66a10*/  STG.E.128 desc[UR8][R20.64], R16 ;  /* 0x0000001014007986 */ /* 0x0001e2000c101d08 */
[----:B--2---:R-:W-:-:S03]  /*66a20*/  IMAD.U32 R25, R101, 0x10000, RZ ;  /* 0x0001000065197824 */ /* 0x004fc600078e00ff */
[----:B------:R-:W2:Y:S01]  /*66a30*/  LDL R101, [R1+0x204] ;  /* 0x0002040001657983 */ /* 0x000ea20000100800 */
[----:B------:R-:W-:-:S03]  /*66a40*/  FADD.FTZ R28, -R149, R35 ;  /* 0x00000023951c7221 */ /* 0x000fc60000010100 */
[----:B------:R-:W2:Y:S04]  /*66a50*/  LDL R99, [R1+0x20c] ;  /* 0x00020c0001637983 */ /* 0x000ea80000100800 */
[----:B------:R-:W2:Y:S04]  /*66a60*/  LDL R97, [R1+0x210] ;  /* 0x0002100001617983 */ /* 0x000ea80000100800 */
[----:B------:R-:W2:Y:S01]  /*66a70*/  LDL R35, [R1+0x214] ;  /* 0x0002140001237983 */ /* 0x000ea20000100800 */
[----:B0-----:R-:W-:-:S03]  /*66a80*/  IMAD.U32 R20, R103, 0x10000, RZ ;  /* 0x0001000067147824 */ /* 0x001fc600078e00ff */
[----:B------:R-:W2:Y:S01]  /*66a90*/  LDL R103, [R1+0x200] ;  /* 0x0002000001677983 */ /* 0x000ea20000100800 */
[----:B---3--:R-:W-:-:S03]  /*66aa0*/  SHF.L.U32 R18, R100, 0x10, RZ ;  /* 0x0000001064127819 */ /* 0x008fc600000006ff */
[----:B------:R-:W3:Y:S01]  /*66ab0*/  LDL R100, [R1+0x208] ;  /* 0x0002080001647983 */ /* 0x000ee20000100800 */
[----:B------:R-:W-:Y:S01]  /*66ac0*/  PRMT R14, R176, 0x7632, R14 ;  /* 0x00007632b00e7816 */ /* 0x000fe2000000000e */
[----:B------:R-:W-:Y:S01]  /*66ad0*/  FADD.FTZ R21, -R149, R123 ;  /* 0x0000007b95157221 */ /* 0x000fe20000010100 */
[----:B------:R-:W-:Y:S01]  /*66ae0*/  PRMT R17, R164, 0x7632, R17 ;  /* 0x00007632a4117816 */ /* 0x000fe20000000011 */
[----:B------:R-:W-:Y:S01]  /*66af0*/  FMUL.FTZ R28, R122, R28 ;  /* 0x0000001c7a1c7220 */ /* 0x000fe20000410000 */
[----:B------:R-:W-:Y:S01]  /*66b00*/  PRMT R16, R172, 0x7632, R16 ;  /* 0x00007632ac107816 */ /* 0x000fe20000000010 */
[----:B------:R-:W-:Y:S01]  /*66b10*/  IMAD.U32 R14, R14, 0x10000, RZ ;  /* 0x000100000e0e7824 */ /* 0x000fe200078e00ff */
[----:B------:R-:W-:Y:S01]  /*66b20*/  PRMT R19, R160, 0x7632, R19 ;  /* 0x00007632a0137816 */ /* 0x000fe20000000013 */
[----:B------:R-:W-:Y:S02]  /*66b30*/  IMAD.U32 R17, R17, 0x10000, RZ ;  /* 0x0001000011117824 */ /* 0x000fe400078e00ff */
[----:B------:R-:W-:Y:S01]  /*66b40*/  FMUL.FTZ R21, R122, R21 ;  /* 0x000000157a157220 */ /* 0x000fe20000410000 */
[----:B------:R-:W-:Y:S01]  /*66b50*/  FFMA.FTZ R48, R28, R20, R25 ;  /* 0x000000141c307223 */ /* 0x000fe20000010019 */
[----:B------:R-:W-:Y:S01]  /*66b60*/  SHF.L.U32 R16, R16, 0x10, RZ ;  /* 0x0000001010107819 */ /* 0x000fe200000006ff */
[----:B-----5:R-:W-:-:S02]  /*66b70*/  IMAD.U32 R29, R32, 0x10000, RZ ;  /* 0x00010000201d7824 */ /* 0x020fc400078e00ff */
[--C-:B------:R-:W-:Y:S01]  /*66b80*/  FFMA.FTZ R20, R21, R14, R17.reuse ;  /* 0x0000000e15147223 */ /* 0x100fe20000010011 */
[----:B------:R-:W-:Y:S01]  /*66b90*/  IMAD.U32 R19, R19, 0x10000, RZ ;  /* 0x0001000013137824 */ /* 0x000fe200078e00ff */
[----:B------:R-:W-:Y:S01]  /*66ba0*/  PRMT R17, R173, 0x7632, R17 ;  /* 0x00007632ad117816 */ /* 0x000fe20000000011 */
[----:B------:R-:W-:Y:S01]  /*66bb0*/  FFMA.FTZ R25, R28, R18, R29 ;  /* 0x000000121c197223 */ /* 0x000fe2000001001d */
[----:B------:R-:W-:Y:S01]  /*66bc0*/  PRMT R18, R165, 0x7632, R18 ;  /* 0x00007632a5127816 */ /* 0x000fe20000000012 */
[----:B------:R-:W-:Y:S01]  /*66bd0*/  FFMA.FTZ R14, R21, R16, R19 ;  /* 0x00000010150e7223 */ /* 0x000fe20000010013 */
[----:B------:R-:W-:Y:S01]  /*66be0*/  SHF.L.U32 R28, R17, 0x10, RZ ;  /* 0x00000010111c7819 */ /* 0x000fe200000006ff */
[----:B------:R-:W-:Y:S01]  /*66bf0*/  FADD.FTZ R17, -R149, R36 ;  /* 0x0000002495117221 */ /* 0x000fe20000010100 */
[----:B------:R-:W-:Y:S01]  /*66c00*/  SHF.L.U32 R16, R31, 0x10, RZ ;  /* 0x000000101f107819 */ /* 0x000fe200000006ff */
[----:B------:R-:W-:Y:S01]  /*66c10*/  FADD.FTZ R31, -R149, R125 ;  /* 0x0000007d951f7221 */ /* 0x000fe20000010100 */
[----:B------:R-:W-:Y:S01]  /*66c20*/  PRMT R19, R177, 0x7632, R19 ;  /* 0x00007632b1137816 */ /* 0x000fe20000000013 */
[----:B------:R-:W5:Y:S01]  /*66c30*/  LDL R34, [R1+0xc] ;  /* 0x00000c0001227983 */ /* 0x000f620000100800 */
[----:B------:R-:W-:Y:S01]  /*66c40*/  PRMT R21, R161, 0x7632, R21 ;  /* 0x00007632a1157816 */ /* 0x000fe20000000015 */
[----:B------:R-:W-:-:S02]  /*66c50*/  IMAD.U32 R29, R233, 0x10000, RZ ;  /* 0x00010000e91d7824 */ /* 0x000fc400078e00ff */
[C---:B------:R-:W-:Y:S01]  /*66c60*/  FMUL.FTZ R17, R122.reuse, R17 ;  /* 0x000000117a117220 */ /* 0x040fe20000410000 */
[----:B------:R-:W-:Y:S02]  /*66c70*/  IMAD.U32 R19, R19, 0x10000, RZ ;  /* 0x0001000013137824 */ /* 0x000fe400078e00ff */
[----:B------:R-:W-:Y:S01]  /*66c80*/  FMUL.FTZ R31, R122, R31 ;  /* 0x0000001f7a1f7220 */ /* 0x000fe20000410000 */
[----:B------:R-:W-:Y:S02]  /*66c90*/  IMAD.U32 R18, R18, 0x10000, RZ ;  /* 0x0001000012127824 */ /* 0x000fe400078e00ff */
[----:B------:R-:W-:Y:S02]  /*66ca0*/  IMAD.U32 R30, R21, 0x10000, RZ ;  /* 0x00010000151e7824 */ /* 0x000fe400078e00ff */
[----:B------:R-:W-:Y:S01]  /*66cb0*/  FFMA.FTZ R49, R17, R16, R29 ;  /* 0x0000001011317223 */ /* 0x000fe2000001001d */
[----:B------:R-:W-:Y:S01]  /*66cc0*/  FFMA.FTZ R21, R31, R19, R18 ;  /* 0x000000131f157223 */ /* 0x000fe20000010012 */
[----:B------:R-:W-:Y:S01]  /*66cd0*/  SHF.L.U32 R16, R249, 0x10, RZ ;  /* 0x00000010f9107819 */ /* 0x000fe200000006ff */
[----:B------:R-:W-:Y:S01]  /*66ce0*/  FFMA.FTZ R32, R31, R28, R30 ;  /* 0x0000001c1f207223 */ /* 0x000fe2000001001e */
[----:B------:R-:W-:Y:S01]  /*66cf0*/  FADD.FTZ R18, -R149, R37 ;  /* 0x0000002595127221 */ /* 0x000fe20000010100 */
[----:B------:R-:W-:-:S02]  /*66d00*/  IMAD.U32 R28, R205, 0x10000, RZ ;  /* 0x00010000cd1c7824 */ /* 0x000fc400078e00ff */
[----:B------:R-:W-:Y:S02]  /*66d10*/  IMAD.U32 R19, R104, 0x10000, RZ ;  /* 0x0001000068137824 */ /* 0x000fe400078e00ff */
[----:B------:R-:W-:Y:S01]  /*66d20*/  FMUL.FTZ R18, R122, R18 ;  /* 0x000000127a127220 */ /* 0x000fe20000410000 */
[----:B------:R-:W-:Y:S01]  /*66d30*/  FFMA.FTZ R28, R17, R16, R28 ;  /* 0x00000010111c7223 */ /* 0x000fe2000001001c */
[----:B------:R-:W-:-:S04]  /*66d40*/  FADD.FTZ R16, -R149, R38 ;  /* 0x0000002695107221 */ /* 0x000fc80000010100 */
[----:B------:R-:W-:Y:S01]  /*66d50*/  FMUL.FTZ R16, R122, R16 ;  /* 0x000000107a107220 */ /* 0x000fe20000410000 */
[----:B----4-:R-:W-:-:S05]  /*66d60*/  SHF.L.U32 R29, R55, 0x10, RZ ;  /* 0x00000010371d7819 */ /* 0x010fca00000006ff */
[----:B------:R-:W-:Y:S01]  /*66d70*/  FFMA.FTZ R55, R18, R19, R29 ;  /* 0x0000001312377223 */ /* 0x000fe2000001001d */
[----:B------:R-:W-:Y:S01]  /*66d80*/  SHF.L.U32 R17, R96, 0x10, RZ ;  /* 0x0000001060117819 */ /* 0x000fe200000006ff */
[----:B------:R-:W-:Y:S02]  /*66d90*/  IMAD.U32 R19, R234, 0x10000, RZ ;  /* 0x00010000ea137824 */ /* 0x000fe400078e00ff */
[----:B--2---:R-:W-:Y:S02]  /*66da0*/  IMAD.U32 R30, R101, 0x10000, RZ ;  /* 0x00010000651e7824 */ /* 0x004fe400078e00ff */
[----:B------:R-:W-:Y:S01]  /*66db0*/  FFMA.FTZ R96, R16, R17, R19 ;  /* 0x0000001110607223 */ /* 0x000fe20000010013 */
[----:B------:R-:W-:Y:S01]  /*66dc0*/  SHF.L.U32 R19, R206, 0x10, RZ ;  /* 0x00000010ce137819 */ /* 0x000fe200000006ff */
[----:B------:R-:W-:Y:S01]  /*66dd0*/  FADD.FTZ R17, -R149, R39 ;  /* 0x0000002795117221 */ /* 0x000fe20000010100 */
[----:B------:R-:W-:Y:S01]  /*66de0*/  IMAD.U32 R31, R99, 0x10000, RZ ;  /* 0x00010000631f7824 */ /* 0x000fe200078e00ff */
[----:B------:R-:W2:Y:S01]  /*66df0*/  LDL R39, [R1+0x21c] ;  /* 0x00021c0001277983 */ /* 0x000ea20000100800 */
[----:B------:R-:W-:Y:S01]  /*66e00*/  IMAD.U32 R36, R207, 0x10000, RZ ;  /* 0x00010000cf247824 */ /* 0x000fe200078e00ff */
[----:B------:R-:W-:-:S02]  /*66e10*/  SHF.L.U32 R38, R235, 0x10, RZ ;  /* 0x00000010eb267819 */ /* 0x000fc400000006ff */
[----:B------:R-:W4:Y:S01]  /*66e20*/  LDL R99, [R1+0x240] ;  /* 0x0002400001637983 */ /* 0x000f220000100800 */
[----:B------:R-:W-:-:S03]  /*66e30*/  IMAD.U32 R29, R103, 0x10000, RZ ;  /* 0x00010000671d7824 */ /* 0x000fc600078e00ff */
[----:B------:R-:W4:Y:S01]  /*66e40*/  LDL R103, [R1+0x23c] ;  /* 0x00023c0001677983 */ /* 0x000f220000100800 */
[----:B------:R-:W-:Y:S01]  /*66e50*/  FFMA.FTZ R29, R18, R29, R30 ;  /* 0x0000001d121d7223 */ /* 0x000fe2000001001e */
[----:B------:R-:W-:-:S04]  /*66e60*/  IMAD.U32 R18, R250, 0x10000, RZ ;  /* 0x00010000fa127824 */ /* 0x000fc800078e00ff */
[----:B------:R-:W-:Y:S01]  /*66e70*/  FFMA.FTZ R30, R16, R18, R19 ;  /* 0x00000012101e7223 */ /* 0x000fe20000010013 */
[----:B------:R-:W-:Y:S01]  /*66e80*/  FMUL.FTZ R16, R122, R17 ;  /* 0x000000117a107220 */ /* 0x000fe20000410000 */
[----:B---3--:R-:W-:Y:S01]  /*66e90*/  IMAD.U32 R19, R100, 0x10000, RZ ;  /* 0x0001000064137824 */ /* 0x008fe200078e00ff */
[----:B------:R-:W-:Y:S01]  /*66ea0*/  SHF.L.U32 R17, R97, 0x10, RZ ;  /* 0x0000001061117819 */ /* 0x000fe200000006ff */
[----:B------:R-:W-:Y:S01]  /*66eb0*/  IMAD.U32 R18, R35, 0x10000, RZ ;  /* 0x0001000023127824 */ /* 0x000fe200078e00ff */
[----:B------:R-:W3:Y:S01]  /*66ec0*/  LDL R100, [R1+0x228] ;  /* 0x0002280001647983 */ /* 0x000ee20000100800 */
[C---:B------:R-:W-:Y:S02]  /*66ed0*/  FFMA.FTZ R97, R16.reuse, R19, R31 ;  /* 0x0000001310617223 */ /* 0x040fe4000001001f */
[----:B------:R-:W-:Y:S01]  /*66ee0*/  FFMA.FTZ R31, R16, R17, R18 ;  /* 0x00000011101f7223 */ /* 0x000fe20000010012 */
[----:B------:R-:W-:Y:S02]  /*66ef0*/  F2FP.BF16.F32.PACK_AB R17, R46, R47 ;  /* 0x0000002f2e11723e */ /* 0x000fe400000010ff */
[----:B------:R-:W2:Y:S01]  /*66f00*/  LDL R47, [R1+0x218] ;  /* 0x00021800012f7983 */ /* 0x000ea20000100800 */
[----:B------:R-:W-:-:S03]  /*66f10*/  F2FP.BF16.F32.PACK_AB R18, R93, R92 ;  /* 0x0000005c5d12723e */ /* 0x000fc600000010ff */
[----:B------:R-:W4:Y:S01]  /*66f20*/  LDL R92, [R1+0x220] ;  /* 0x00022000015c7983 */ /* 0x000f220000100800 */
[----:B------:R-:W-:Y:S01]  /*66f30*/  F2FP.BF16.F32.PACK_AB R16, R23, R22 ;  /* 0x000000161710723e */ /* 0x000fe200000010ff */
[----:B------:R-:W-:Y:S01]  /*66f40*/  FADD.FTZ R22, -R149, R40 ;  /* 0x0000002895167221 */ /* 0x000fe20000010100 */
[----:B------:R-:W-:Y:S01]  /*66f50*/  F2FP.BF16.F32.PACK_AB R19, R95, R94 ;  /* 0x0000005e5f13723e */ /* 0x000fe200000010ff */
[----:B------:R-:W-:Y:S01]  /*66f60*/  IMAD.U32 R35, R251, 0x10000, RZ ;  /* 0x00010000fb237824 */ /* 0x000fe200078e00ff */
[----:B------:R-:W3:Y:S01]  /*66f70*/  LDL R95, [R1+0x224] ;  /* 0x00022400015f7983 */ /* 0x000ee20000100800 */
[----:B------:R-:W-:Y:S01]  /*66f80*/  FMUL.FTZ R37, R122, R22 ;  /* 0x000000167a257220 */ /* 0x000fe20000410000 */
[----:B------:R-:W-:Y:S02]  /*66f90*/  IMAD.WIDE.U32 R22, R15, 0x10, R146 ;  /* 0x000000100f167825 */ /* 0x000fe400078e0092 */
[----:B------:R-:W3:Y:S02]  /*66fa0*/  LDL R94, [R1+0x22c] ;  /* 0x00022c00015e7983 */ /* 0x000ee40000100800 */
[----:B-----5:R-:W-:-:S02]  /*66fb0*/  IMAD.U32 R34, R34, 0x10000, RZ ;  /* 0x0001000022227824 */ /* 0x020fc400078e00ff */
[C---:B------:R-:W-:Y:S01]  /*66fc0*/  FFMA.FTZ R46, R37.reuse, R35, R36 ;  /* 0x00000023252e7223 */ /* 0x040fe20000010024 */
[----:B------:R0:W-:Y:S01]  /*66fd0*/  STG.E.128 desc[UR8][R22.64], R16 ;  /* 0x0000001016007986 */ /* 0x0001e2000c101d08 */
[----:B------:R-:W-:Y:S01]  /*66fe0*/  PRMT R35, R166, 0x7632, R35 ;  /* 0x00007632a6237816 */ /* 0x000fe20000000023 */
[----:B------:R-:W-:Y:S01]  /*66ff0*/  FFMA.FTZ R104, R37, R34, R38 ;  /* 0x0000002225687223 */ /* 0x000fe20000010026 */
[C---:B------:R-:W-:Y:S01]  /*67000*/  FADD.FTZ R36, -R149.reuse, R127 ;  /* 0x0000007f95247221 */ /* 0x040fe20000010100 */
[----:B------:R-:W-:Y:S01]  /*67010*/  FADD.FTZ R37, -R149, R132 ;  /* 0x0000008495257221 */ /* 0x000fe20000010100 */
[----:B------:R-:W5:Y:S01]  /*67020*/  LDL R93, [R1+0x230] ;  /* 0x00023000015d7983 */ /* 0x000f620000100800 */
[----:B------:R-:W-:Y:S02]  /*67030*/  IMAD.U32 R35, R35, 0x10000, RZ ;  /* 0x0001000023237824 */ /* 0x000fe400078e00ff */
[C---:B------:R-:W-:Y:S01]  /*67040*/  FMUL.FTZ R36, R122.reuse, R36 ;  /* 0x000000247a247220 */ /* 0x040fe20000410000 */
[----:B------:R-:W-:Y:S01]  /*67050*/  FMUL.FTZ R37, R122, R37 ;  /* 0x000000257a257220 */ /* 0x000fe20000410000 */
[----:B0-----:R-:W-:-:S02]  /*67060*/  PRMT R22, R178, 0x7632, R22 ;  /* 0x00007632b2167816 */ /* 0x001fc40000000016 */
[----:B------:R-:W-:Y:S02]  /*67070*/  PRMT R17, R152, 0x7632, R17 ;  /* 0x0000763298117816 */ /* 0x000fe40000000011 */
[----:B------:R-:W-:Y:S02]  /*67080*/  PRMT R16, R72, 0x7632, R16 ;  /* 0x0000763248107816 */ /* 0x000fe40000000010 */
[----:B------:R-:W-:Y:S01]  /*67090*/  SHF.L.U32 R22, R22, 0x10, RZ ;  /* 0x0000001016167819 */ /* 0x000fe200000006ff */
[----:B------:R-:W-:Y:S02]  /*670a0*/  IMAD.U32 R17, R17, 0x10000, RZ ;  /* 0x0001000011117824 */ /* 0x000fe400078e00ff */
[----:B------:R-:W-:Y:S02]  /*670b0*/  IMAD.U32 R16, R16, 0x10000, RZ ;  /* 0x0001000010107824 */ /* 0x000fe400078e00ff */
[----:B------:R-:W-:Y:S02]  /*670c0*/  FFMA.FTZ R22, R36, R22, R35 ;  /* 0x0000001624167223 */ /* 0x000fe40000010023 */
[----:B------:R-:W-:Y:S01]  /*670d0*/  FFMA.FTZ R35, R37, R17, R16 ;  /* 0x0000001125237223 */ /* 0x000fe20000010010 */
[----:B------:R-:W-:-:S02]  /*670e0*/  PRMT R23, R84, 0x7632, R23 ;  /* 0x0000763254177816 */ /* 0x000fc40000000017 */
[----:B------:R-:W-:Y:S02]  /*670f0*/  PRMT R34, R64, 0x7632, R34 ;  /* 0x0000763240227816 */ /* 0x000fe40000000022 */
[----:B------:R-:W-:Y:S02]  /*67100*/  SHF.L.U32 R23, R23, 0x10, RZ ;  /* 0x0000001017177819 */ /* 0x000fe400000006ff */
[----:B------:R-:W-:Y:S01]  /*67110*/  PRMT R17, R85, 0x7632, R17 ;  /* 0x0000763255117816 */ /* 0x000fe20000000011 */
[----:B------:R-:W-:-:S04]  /*67120*/  IMAD.U32 R34, R34, 0x10000, RZ ;  /* 0x0001000022227824 */ /* 0x000fc800078e00ff */
[----:B------:R-:W-:Y:S01]  /*67130*/  FFMA.FTZ R34, R37, R23, R34 ;  /* 0x0000001725227223 */ /* 0x000fe20000010022 */
[----:B------:R-:W-:Y:S02]  /*67140*/  IMAD.U32 R23, R17, 0x10000, RZ ;  /* 0x0001000011177824 */ /* 0x000fe400078e00ff */
[----:B------:R-:W-:-:S04]  /*67150*/  FADD.FTZ R17, -R149, R50 ;  /* 0x0000003295117221 */ /* 0x000fc80000010100 */
[----:B------:R-:W-:Y:S01]  /*67160*/  FMUL.FTZ R17, R122, R17 ;  /* 0x000000117a117220 */ /* 0x000fe20000410000 */
[----:B--2---:R-:W-:Y:S02]  /*67170*/  IMAD.U32 R16, R47, 0x10000, RZ ;  /* 0x000100002f107824 */ /* 0x004fe400078e00ff */
[----:B------:R-:W2:Y:S01]  /*67180*/  LDL R47, [R1+0x234] ;  /* 0x00023400012f7983 */ /* 0x000ea20000100800 */
[----:B------:R-:W-:-:S04]  /*67190*/  IMAD.U32 R39, R39, 0x10000, RZ ;  /* 0x0001000027277824 */ /* 0x000fc800078e00ff */
[----:B------:R-:W-:Y:S01]  /*671a0*/  FFMA.FTZ R50, R17, R16, R39 ;  /* 0x0000001011327223 */ /* 0x000fe20000010027 */
[----:B----4-:R-:W-:Y:S02]  /*671b0*/  IMAD.U32 R16, R92, 0x10000, RZ ;  /* 0x000100005c107824 */ /* 0x010fe400078e00ff */
[----:B------:R-:W4:Y:S01]  /*671c0*/  LDL R92, [R1+0x244] ;  /* 0x00024400015c7983 */ /* 0x000f220000100800 */
[----:B------:R-:W-:Y:S02]  /*671d0*/  PRMT R19, R174, 0x7632, R19 ;  /* 0x00007632ae137816 */ /* 0x000fe40000000013 */
[----:B------:R-:W-:-:S03]  /*671e0*/  PRMT R18, R162, 0x7632, R18 ;  /* 0x00007632a2127816 */ /* 0x000fc60000000012 */
[----:B------:R-:W-:Y:S01]  /*671f0*/  IMAD.U32 R19, R19, 0x10000, RZ ;  /* 0x0001000013137824 */ /* 0x000fe200078e00ff */
[----:B------:R-:W-:Y:S01]  /*67200*/  SHF.L.U32 R18, R18, 0x10, RZ ;  /* 0x0000001012127819 */ /* 0x000fe200000006ff */
[----:B------:R-:W-:-:S04]  /*67210*/  FADD.FTZ R38, -R149, R134 ;  /* 0x0000008695267221 */ /* 0x000fc80000010100 */
[--C-:B------:R-:W-:Y:S01]  /*67220*/  FFMA.FTZ R36, R36, R19, R18.reuse ;  /* 0x0000001324247223 */ /* 0x100fe20000010012 */
[----:B------:R-:W-:Y:S02]  /*67230*/  PRMT R19, R153, 0x7632, R19 ;  /* 0x0000763299137816 */ /* 0x000fe40000000013 */
[----:B------:R-:W-:Y:S01]  /*67240*/  PRMT R18, R73, 0x7632, R18 ;  /* 0x0000763249127816 */ /* 0x000fe20000000012 */
[----:B------:R-:W-:Y:S01]  /*67250*/  FMUL.FTZ R40, R122, R38 ;  /* 0x000000267a287220 */ /* 0x000fe20000410000 */
[----:B------:R-:W-:-:S03]  /*67260*/  SHF.L.U32 R19, R19, 0x10, RZ ;  /* 0x0000001013137819 */ /* 0x000fc600000006ff */
[----:B------:R-:W-:-:S04]  /*67270*/  IMAD.U32 R18, R18, 0x10000, RZ ;  /* 0x0001000012127824 */ /* 0x000fc800078e00ff */
[----:B------:R-:W-:Y:S01]  /*67280*/  FFMA.FTZ R38, R40, R19, R18 ;  /* 0x0000001328267223 */ /* 0x000fe20000010012 */
[----:B------:R-:W-:Y:S02]  /*67290*/  FADD.FTZ R18, -R149, R52 ;  /* 0x0000003495127221 */ /* 0x000fe40000010100 */
[----:B------:R-:W4:Y:S01]  /*672a0*/  LDL R52, [R1+0x248] ;  /* 0x0002480001347983 */ /* 0x000f220000100800 */
[----:B------:R-:W-:Y:S02]  /*672b0*/  PRMT R37, R65, 0x7632, R37 ;  /* 0x0000763241257816 */ /* 0x000fe40000000025 */
[----:B---3--:R-:W-:Y:S02]  /*672c0*/  SHF.L.U32 R39, R95, 0x10, RZ ;  /* 0x000000105f277819 */ /* 0x008fe400000006ff */
[----:B------:R-:W-:Y:S01]  /*672d0*/  SHF.L.U32 R37, R37, 0x10, RZ ;  /* 0x0000001025257819 */ /* 0x000fe200000006ff */
[----:B------:R-:W-:Y:S02]  /*672e0*/  IMAD.U32 R19, R244, 0x10000, RZ ;  /* 0x00010000f4137824 */ /* 0x000fe400078e00ff */
[----:B------:R-:W-:Y:S01]  /*672f0*/  FMUL.FTZ R18, R122, R18 ;  /* 0x000000127a127220 */ /* 0x000fe20000410000 */
[----:B------:R-:W-:Y:S01]  /*67300*/  FFMA.FTZ R101, R17, R16, R39 ;  /* 0x0000001011657223 */ /* 0x000fe20000010027 */
[----:B------:R-:W-:Y:S01]  /*67310*/  FFMA.FTZ R37, R40, R23, R37 ;  /* 0x0000001728257223 */ /* 0x000fe20000010025 */
[----:B------:R-:W-:-:S02]  /*67320*/  IMAD.U32 R23, R236, 0x10000, RZ ;  /* 0x00010000ec177824 */ /* 0x000fc400078e00ff */
[----:B------:R-:W-:Y:S01]  /*67330*/  FADD.FTZ R16, -R149, R108 ;  /* 0x0000006c95107221 */ /* 0x000fe20000010100 */
[----:B------:R-:W-:Y:S01]  /*67340*/  IMAD.U32 R39, R208, 0x10000, RZ ;  /* 0x00010000d0277824 */ /* 0x000fe200078e00ff */
[----:B------:R-:W3:Y:S01]  /*67350*/  LDL R108, [R1+0x250] ;  /* 0x00025000016c7983 */ /* 0x000ee20000100800 */
[----:B------:R-:W-:Y:S01]  /*67360*/  FFMA.FTZ R95, R18, R19, R23 ;  /* 0x00000013125f7223 */ /* 0x000fe20000010017 */
[----:B------:R-:W-:Y:S01]  /*67370*/  SHF.L.U32 R23, R240, 0x10, RZ ;  /* 0x00000010f0177819 */ /* 0x000fe200000006ff */
[----:B------:R-:W-:Y:S01]  /*67380*/  FMUL.FTZ R16, R122, R16 ;  /* 0x000000107a107220 */ /* 0x000fe20000410000 */
[----:B------:R-:W-:Y:S01]  /*67390*/  SHF.L.U32 R19, R94, 0x10, RZ ;  /* 0x000000105e137819 */ /* 0x000fe200000006ff */
[----:B------:R-:W-:Y:S02]  /*673a0*/  IMAD.U32 R17, R100, 0x10000, RZ ;  /* 0x0001000064117824 */ /* 0x000fe400078e00ff */
[----:B------:R-:W-:Y:S01]  /*673b0*/  FFMA.FTZ R23, R18, R23, R39 ;  /* 0x0000001712177223 */ /* 0x000fe20000010027 */
[----:B-----5:R-:W-:-:S02]  /*673c0*/  IMAD.U32 R18, R93, 0x10000, RZ ;  /* 0x000100005d127824 */ /* 0x020fc400078e00ff */
[----:B------:R-:W-:Y:S01]  /*673d0*/  FFMA.FTZ R94, R16, R17, R19 ;  /* 0x00000011105e7223 */ /* 0x000fe20000010013 */
[----:B------:R-:W-:Y:S02]  /*673e0*/  FADD.FTZ R17, -R149, R109 ;  /* 0x0000006d95117221 */ /* 0x000fe40000010100 */
[----:B------:R-:W5:Y:S01]  /*673f0*/  LDL R109, [R1+0x24c] ;  /* 0x00024c00016d7983 */ /* 0x000f620000100800 */
[----:B------:R-:W-:Y:S01]  /*67400*/  SHF.L.U32 R39, R245, 0x10, RZ ;  /* 0x00000010f5277819 */ /* 0x000fe200000006ff */
[----:B------:R-:W-:Y:S02]  /*67410*/  IMAD.U32 R40, R237, 0x10000, RZ ;  /* 0x00010000ed287824 */ /* 0x000fe400078e00ff */
[----:B--2---:R-:W-:-:S04]  /*67420*/  IMAD.U32 R19, R47, 0x10000, RZ ;  /* 0x000100002f137824 */ /* 0x004fc800078e00ff */
[----:B------:R-:W-:Y:S01]  /*67430*/  FFMA.FTZ R47, R16, R18, R19 ;  /* 0x00000012102f7223 */ /* 0x000fe20000010013 */
[----:B------:R-:W-:Y:S01]  /*67440*/  FMUL.FTZ R16, R122, R17 ;  /* 0x000000117a107220 */ /* 0x000fe20000410000 */
[----:B------:R-:W-:Y:S01]  /*67450*/  SHF.L.U32 R18, R209, 0x10, RZ ;  /* 0x00000010d1127819 */ /* 0x000fe200000006ff */
[----:B------:R-:W-:-:S04]  /*67460*/  IMAD.U32 R17, R241, 0x10000, RZ ;  /* 0x00010000f1117824 */ /* 0x000fc800078e00ff */
[C---:B------:R-:W-:Y:S01]  /*67470*/  FFMA.FTZ R93, R16.reuse, R17, R18 ;  /* 0x00000011105d7223 */ /* 0x040fe20000010012 */
[----:B------:R-:W-:Y:S02]  /*67480*/  IMAD.U32 R18, R105, 0x10000, RZ ;  /* 0x0001000069127824 */ /* 0x000fe400078e00ff */
[----:B------:R-:W2:Y:S01]  /*67490*/  LDL R105, [R1+0x254] ;  /* 0x0002540001697983 */ /* 0x000ea20000100800 */
[----:B------:R-:W-:Y:S01]  /*674a0*/  FADD.FTZ R19, -R149, R110 ;  /* 0x0000006e95137221 */ /* 0x000fe20000010100 */
[----:B------:R-:W-:Y:S01]  /*674b0*/  FFMA.FTZ R100, R16, R39, R40 ;  /* 0x0000002710647223 */ /* 0x000fe20000010028 */
[----:B------:R-:W-:Y:S01]  /*674c0*/  SHF.L.U32 R16, R99, 0x10, RZ ;  /* 0x0000001063107819 */ /* 0x000fe200000006ff */
[----:B----4-:R-:W-:Y:S02]  /*674d0*/  IMAD.U32 R17, R92, 0x10000, RZ ;  /* 0x000100005c117824 */ /* 0x010fe400078e00ff */
[----:B------:R-:W-:Y:S01]  /*674e0*/  FMUL.FTZ R19, R122, R19 ;  /* 0x000000137a137220 */ /* 0x000fe20000410000 */
[----:B------:R-:W-:Y:S01]  /*674f0*/  IMAD.U32 R39, R103, 0x10000, RZ ;  /* 0x0001000067277824 */ /* 0x000fe200078e00ff */
[----:B------:R-:W4:Y:S02]  /*67500*/  LDL R110, [R1+0x26c] ;  /* 0x00026c00016e7983 */ /* 0x000f240000100800 */
[----:B------:R-:W-:Y:S01]  /*67510*/  FFMA.FTZ R92, R19, R16, R17 ;  /* 0x00000010135c7223 */ /* 0x000fe20000010011 */
[----:B------:R-:W-:Y:S01]  /*67520*/  F2FP.BF16.F32.PACK_AB R16, R26, R41 ;  /* 0x000000291a10723e */ /* 0x000fe200000010ff */
[----:B------:R-:W-:Y:S01]  /*67530*/  FADD.FTZ R26, -R149, R111 ;  /* 0x0000006f951a7221 */ /* 0x000fe20000010100 */
[----:B------:R-:W-:Y:S01]  /*67540*/  FFMA.FTZ R99, R19, R18, R39 ;  /* 0x0000001213637223 */ /* 0x000fe20000010027 */
[----:B------:R-:W-:Y:S01]  /*67550*/  F2FP.BF16.F32.PACK_AB R17, R42, R27 ;  /* 0x0000001b2a11723e */ /* 0x000fe200000010ff */
[----:B------:R-:W-:-:S02]  /*67560*/  IMAD.U32 R41, R210, 0x10000, RZ ;  /* 0x00010000d2297824 */ /* 0x000fc400078e00ff */
[----:B------:R-:W-:Y:S01]  /*67570*/  FMUL.FTZ R40, R122, R26 ;  /* 0x0000001a7a287220 */ /* 0x000fe20000410000 */
[----:B------:R-:W-:Y:S01]  /*67580*/  F2FP.BF16.F32.PACK_AB R19, R102, R98 ;  /* 0x000000626613723e */ /* 0x000fe200000010ff */
[----:B------:R-:W-:Y:S01]  /*67590*/  IMAD.WIDE.U32 R26, R15, 0x10, R118 ;  /* 0x000000100f1a7825 */ /* 0x000fe200078e0076 */
[----:B------:R-:W-:Y:S01]  /*675a0*/  F2FP.BF16.F32.PACK_AB R18, R44, R43 ;  /* 0x0000002b2c12723e */ /* 0x000fe200000010ff */
[----:B------:R-:W4:Y:S02]  /*675b0*/  LDL R103, [R1+0x260] ;  /* 0x0002600001677983 */ /* 0x000f240000100800 */
[----:B------:R-:W-:Y:S02]  /*675c0*/  IMAD.U32 R39, R242, 0x10000, RZ ;  /* 0x00010000f2277824 */ /* 0x000fe400078e00ff */
[----:B------:R0:W-:Y:S01]  /*675d0*/  STG.E.128 desc[UR8][R26.64], R16 ;  /* 0x000000101a007986 */ /* 0x0001e2000c101d08 */
[----:B------:R-:W-:Y:S01]  /*675e0*/  SHF.L.U32 R43, R238, 0x10, RZ ;  /* 0x00000010ee2b7819 */ /* 0x000fe200000006ff */
[----:B------:R-:W-:-:S02]  /*675f0*/  IMAD.U32 R42, R246, 0x10000, RZ ;  /* 0x00010000f62a7824 */ /* 0x000fc400078e00ff */
[----:B------:R-:W-:Y:S01]  /*67600*/  FFMA.FTZ R98, R40, R39, R41 ;  /* 0x0000002728627223 */ /* 0x000fe20000010029 */
[----:B------:R-:W-:Y:S01]  /*67610*/  PRMT R15, R66, 0x7632, R15 ;  /* 0x00007632420f7816 */ /* 0x000fe2000000000f */
[----:B------:R-:W-:Y:S01]  /*67620*/  FADD.FTZ R41, -R149, R136 ;  /* 0x0000008895297221 */ /* 0x000fe20000010100 */
[----:B------:R-:W-:Y:S01]  /*67630*/  FFMA.FTZ R102, R40, R42, R43 ;  /* 0x0000002a28667223 */ /* 0x000fe2000001002b */
[----:B------:R-:W4:Y:S01]  /*67640*/  LDL R111, [R1+0x268] ;  /* 0x00026800016f7983 */ /* 0x000f220000100800 */
[----:B------:R-:W-:Y:S01]  /*67650*/  SHF.L.U32 R15, R15, 0x10, RZ ;  /* 0x000000100f0f7819 */ /* 0x000fe200000006ff */
[----:B------:R-:W-:Y:S01]  /*67660*/  FMUL.FTZ R41, R122, R41 ;  /* 0x000000297a297220 */ /* 0x000fe20000410000 */
[----:B0-----:R-:W-:Y:S02]  /*67670*/  PRMT R27, R154, 0x7632, R27 ;  /* 0x000076329a1b7816 */ /* 0x001fe4000000001b */
[----:B------:R-:W-:Y:S02]  /*67680*/  PRMT R26, R74, 0x7632, R26 ;  /* 0x000076324a1a7816 */ /* 0x000fe4000000001a */
[----:B------:R-:W-:-:S02]  /*67690*/  PRMT R18, R86, 0x7632, R18 ;  /* 0x0000763256127816 */ /* 0x000fc40000000012 */
[----:B------:R-:W-:Y:S02]  /*676a0*/  PRMT R17, R155, 0x7632, R17 ;  /* 0x000076329b117816 */ /* 0x000fe40000000011 */
[----:B------:R-:W-:Y:S02]  /*676b0*/  PRMT R16, R75, 0x7632, R16 ;  /* 0x000076324b107816 */ /* 0x000fe40000000010 */
[----:B------:R-:W-:Y:S01]  /*676c0*/  SHF.L.U32 R39, R27, 0x10, RZ ;  /* 0x000000101b277819 */ /* 0x000fe200000006ff */
[----:B------:R-:W-:Y:S01]  /*676d0*/  FADD.FTZ R27, -R149, R138 ;  /* 0x0000008a951b7221 */ /* 0x000fe20000010100 */
[----:B------:R-:W-:Y:S02]  /*676e0*/  IMAD.U32 R40, R26, 0x10000, RZ ;  /* 0x000100001a287824 */ /* 0x000fe400078e00ff */
[----:B------:R-:W-:Y:S02]  /*676f0*/  IMAD.U32 R18, R18, 0x10000, RZ ;  /* 0x0001000012127824 */ /* 0x000fe400078e00ff */
[----:B------:R-:W-:Y:S01]  /*67700*/  FMUL.FTZ R27, R122, R27 ;  /* 0x0000001b7a1b7220 */ /* 0x000fe20000410000 */
[----:B------:R-:W-:-:S02]  /*67710*/  IMAD.U32 R17, R17, 0x10000, RZ ;  /* 0x0001000011117824 */ /* 0x000fc400078e00ff */
[----:B------:R-:W-:Y:S02]  /*67720*/  IMAD.U32 R16, R16, 0x10000, RZ ;  /* 0x0001000010107824 */ /* 0x000fe400078e00ff */
[C---:B------:R-:W-:Y:S01]  /*67730*/  FFMA.FTZ R40, R41.reuse, R39, R40 ;  /* 0x0000002729287223 */ /* 0x040fe20000010028 */
[----:B------:R-:W-:Y:S01]  /*67740*/  FFMA.FTZ R15, R41, R18, R15 ;  /* 0x00000012290f7223 */ /* 0x000fe2000001000f */
[----:B------:R-:W-:Y:S01]  /*67750*/  FFMA.FTZ R41, R27, R17, R16 ;  /* 0x000000111b297223 */ /* 0x000fe20000010010 */
[----:B------:R-:W-:Y:S02]  /*67760*/  IMAD.U32 R16, R52, 0x10000, RZ ;  /* 0x0001000034107824 */ /* 0x000fe400078e00ff */
[----:B------:R-:W4:Y:S01]  /*67770*/  LDL R52, [R1+0x264] ;  /* 0x0002640001347983 */ /* 0x000f220000100800 */
[----:B------:R-:W-:Y:S02]  /*67780*/  PRMT R19, R87, 0x7632, R19 ;  /* 0x0000763257137816 */ /* 0x000fe40000000013 */
[----:B------:R-:W-:-:S02]  /*67790*/  PRMT R26, R67, 0x7632, R26 ;  /* 0x00007632431a7816 */ /* 0x000fc4000000001a */
[----:B------:R-:W-:-:S03]  /*677a0*/  SHF.L.U32 R19, R19, 0x10, RZ ;  /* 0x0000001013137819 */ /* 0x000fc600000006ff */
[----:B------:R-:W-:Y:S01]  /*677b0*/  IMAD.U32 R26, R26, 0x10000, RZ ;  /* 0x000100001a1a7824 */ /* 0x000fe200078e00ff */
[----:B------:R-:W-:Y:S01]  /*677c0*/  PRMT R17, R80, 0x7632, R17 ;  /* 0x0000763250117816 */ /* 0x000fe20000000011 */
[----:B------:R-:W-:Y:S01]  /*677d0*/  FADD.FTZ R43, -R149, R142 ;  /* 0x0000008e952b7221 */ /* 0x000fe20000010100 */
[----:B------:R-:W-:Y:S01]  /*677e0*/  PRMT R18, R76, 0x7632, R18 ;  /* 0x000076324c127816 */ /* 0x000fe20000000012 */
[----:B------:R-:W-:Y:S01]  /*677f0*/  FFMA.FTZ R39, R27, R19, R26 ;  /* 0x000000131b277223 */ /* 0x000fe2000001001a */
[----:B------:R-:W-:Y:S01]  /*67800*/  PRMT R19, R88, 0x7632, R19 ;  /* 0x0000763258137816 */ /* 0x000fe20000000013 */
[----:B------:R-:W-:Y:S01]  /*67810*/  IMAD.U32 R26, R17, 0x10000, RZ ;  /* 0x00010000111a7824 */ /* 0x000fe200078e00ff */
[----:B------:R-:W-:Y:S01]  /*67820*/  PRMT R27, R68, 0x7632, R27 ;  /* 0x00007632441b7816 */ /* 0x000fe2000000001b */
[----:B------:R-:W-:Y:S01]  /*67830*/  FADD.FTZ R17, -R149, R112 ;  /* 0x0000007095117221 */ /* 0x000fe20000010100 */
[----:B------:R-:W-:Y:S01]  /*67840*/  SHF.L.U32 R19, R19, 0x10, RZ ;  /* 0x0000001013137819 */ /* 0x000fe200000006ff */
[----:B------:R-:W-:-:S02]  /*67850*/  IMAD.U32 R18, R18, 0x10000, RZ ;  /* 0x0001000012127824 */ /* 0x000fc400078e00ff */
[C---:B------:R-:W-:Y:S01]  /*67860*/  FMUL.FTZ R44, R122.reuse, R43 ;  /* 0x0000002b7a2c7220 */ /* 0x040fe20000410000 */
[----:B------:R-:W-:Y:S01]  /*67870*/  SHF.L.U32 R42, R27, 0x10, RZ ;  /* 0x000000101b2a7819 */ /* 0x000fe200000006ff */
[----:B-----5:R-:W-:Y:S02]  /*67880*/  IMAD.U32 R27, R109, 0x10000, RZ ;  /* 0x000100006d1b7824 */ /* 0x020fe400078e00ff */
[----:B------:R-:W-:Y:S01]  /*67890*/  FMUL.FTZ R17, R122, R17 ;  /* 0x000000117a117220 */ /* 0x000fe20000410000 */
[C---:B------:R-:W-:Y:S01]  /*678a0*/  FFMA.FTZ R43, R44.reuse, R19, R18 ;  /* 0x000000132c2b7223 */ /* 0x040fe20000010012 */
[----:B------:R-:W-:Y:S02]  /*678b0*/  FADD.FTZ R18, -R149, R113 ;  /* 0x0000007195127221 */ /* 0x000fe40000010100 */
[----:B------:R-:W-:Y:S01]  /*678c0*/  FFMA.FTZ R109, R17, R16, R27 ;  /* 0x00000010116d7223 */ /* 0x000fe2000001001b */
[----:B------:R-:W-:Y:S01]  /*678d0*/  FFMA.FTZ R42, R44, R26, R42 ;  /* 0x0000001a2c2a7223 */ /* 0x000fe2000001002a */
[----:B---3--:R-:W-:-:S02]  /*678e0*/  IMAD.U32 R16, R108, 0x10000, RZ ;  /* 0x000100006c107824 */ /* 0x008fc400078e00ff */
[----:B------:R-:W-:Y:S01]  /*678f0*/  FMUL.FTZ R18, R122, R18 ;  /* 0x000000127a127220 */ /* 0x000fe20000410000 */
[----:B------:R-:W-:Y:S02]  /*67900*/  IMAD.U32 R19, R247, 0x10000, RZ ;  /* 0x00010000f7137824 */ /* 0x000fe400078e00ff */
[----:B------:R-:W-:-:S04]  /*67910*/  IMAD.U32 R26, R239, 0x10000, RZ ;  /* 0x00010000ef1a7824 */ /* 0x000fc800078e00ff */
[----:B------:R-:W-:Y:S01]  /*67920*/  FFMA.FTZ R113, R18, R19, R26 ;  /* 0x0000001312717223 */ /* 0x000fe2000001001a */
[----:B------:R-:W-:Y:S02]  /*67930*/  SHF.L.U32 R19, R106, 0x10, RZ ;  /* 0x000000106a137819 */ /* 0x000fe400000006ff */
[----:B------:R-:W3:Y:S01]  /*67940*/  LDL R106, [R1+0x274] ;  /* 0x00027400016a7983 */ /* 0x000ee20000100800 */
[----:B--2---:R-:W-:-:S05]  /*67950*/  SHF.L.U32 R27, R105, 0x10, RZ ;  /* 0x00000010691b7819 */ /* 0x004fca00000006ff */
[----:B------:R-:W-:Y:S01]  /*67960*/  FFMA.FTZ R105, R17, R16, R27 ;  /* 0x0000001011697223 */ /* 0x000fe2000001001b */
[----:B------:R-:W-:Y:S02]  /*67970*/  IMAD.U32 R17, R107, 0x10000, RZ ;  /* 0x000100006b117824 */ /* 0x000fe400078e00ff */
[----:B------:R-:W2:Y:S01]  /*67980*/  LDL R107, [R1+0x270] ;  /* 0x00027000016b7983 */ /* 0x000ea20000100800 */
[----:B------:R-:W-:Y:S01]  /*67990*/  FADD.FTZ R16, -R149, R114 ;  /* 0x0000007295107221 */ /* 0x000fe20000010100 */
[----:B------:R-:W-:Y:S01]  /*679a0*/  SHF.L.U32 R26, R243, 0x10, RZ ;  /* 0x00000010f31a7819 */ /* 0x000fe200000006ff */
[----:B------:R-:W-:Y:S02]  /*679b0*/  IMAD.U32 R27, R211, 0x10000, RZ ;  /* 0x00010000d31b7824 */ /* 0x000fe400078e00ff */
[----:B------:R-:W-:Y:S02]  /*679c0*/  FMUL.FTZ R16, R122, R16 ;  /* 0x000000107a107220 */ /* 0x000fe40000410000 */
[----:B------:R-:W-:-:S02]  /*679d0*/  FFMA.FTZ R108, R18, R26, R27 ;  /* 0x0000001a126c7223 */ /* 0x000fc4000001001b */
[----:B------:R-:W-:Y:S01]  /*679e0*/  FFMA.FTZ R132, R16, R17, R19 ;  /* 0x0000001110847223 */ /* 0x000fe20000010013 */
[----:B----4-:R-:W-:Y:S02]  /*679f0*/  IMAD.U32 R18, R103, 0x10000, RZ ;  /* 0x0001000067127824 */ /* 0x010fe400078e00ff */
[----:B------:R-:W-:Y:S01]  /*67a00*/  FADD.FTZ R17, -R149, R116 ;  /* 0x0000007495117221 */ /* 0x000fe20000010100 */
[----:B------:R-:W-:Y:S02]  /*67a10*/  IMAD.U32 R26, R164, 0x10000, RZ ;  /* 0x00010000a41a7824 */ /* 0x000fe400078e00ff */
[----:B------:R-:W-:-:S04]  /*67a20*/  IMAD.U32 R19, R52, 0x10000, RZ ;  /* 0x0001000034137824 */ /* 0x000fc800078e00ff */
[----:B------:R-:W-:Y:S01]  /*67a30*/  FFMA.FTZ R112, R16, R18, R19 ;  /* 0x0000001210707223 */ /* 0x000fe20000010013 */
[----:B------:R-:W-:Y:S01]  /*67a40*/  SHF.L.U32 R19, R176, 0x10, RZ ;  /* 0x00000010b0137819 */ /* 0x000fe200000006ff */
[----:B------:R-:W-:Y:S01]  /*67a50*/  FMUL.FTZ R16, R122, R17 ;  /* 0x000000117a107220 */ /* 0x000fe20000410000 */
[----:B------:R-:W-:Y:S01]  /*67a60*/  SHF.L.U32 R18, R160, 0x10, RZ ;  /* 0x00000010a0127819 */ /* 0x000fe200000006ff */
[----:B------:R-:W-:Y:S02]  /*67a70*/  IMAD.U32 R17, R172, 0x10000, RZ ;  /* 0x00010000ac117824 */ /* 0x000fe400078e00ff */
[C---:B------:R-:W-:Y:S01]  /*67a80*/  FFMA.FTZ R103, R16.reuse, R19, R26 ;  /* 0x0000001310677223 */ /* 0x040fe2000001001a */
[----:B------:R-:W-:Y:S01]  /*67a90*/  FADD.FTZ R26, -R149, R124 ;  /* 0x0000007c951a7221 */ /* 0x000fe20000010100 */
[----:B------:R-:W-:Y:S01]  /*67aa0*/  FFMA.FTZ R44, R16, R17, R18 ;  /* 0x00000011102c7223 */ /* 0x000fe20000010012 */
[----:B------:R-:W-:Y:S01]  /*67ab0*/  F2FP.BF16.F32.PACK_AB R19, R50, R104 ;  /* 0x000000683213723e */ /* 0x000fe200000010ff */
[----:B------:R-:W-:Y:S01]  /*67ac0*/  IMAD.U32 R52, R165, 0x10000, RZ ;  /* 0x00010000a5347824 */ /* 0x000fe200078e00ff */
[----:B------:R-:W-:Y:S01]  /*67ad0*/  F2FP.BF16.F32.PACK_AB R16, R48, R45 ;  /* 0x0000002d3010723e */ /* 0x000fe200000010ff */
[----:B------:R-:W-:Y:S01]  /*67ae0*/  FMUL.FTZ R50, R122, R26 ;  /* 0x0000001a7a327220 */ /* 0x000fe20000410000 */
[----:B------:R-:W-:Y:S01]  /*67af0*/  F2FP.BF16.F32.PACK_AB R18, R97, R96 ;  /* 0x000000606112723e */ /* 0x000fe200000010ff */
[----:B------:R-:W-:Y:S01]  /*67b00*/  IMAD.U32 R45, R177, 0x10000, RZ ;  /* 0x00010000b12d7824 */ /* 0x000fe200078e00ff */
[----:B------:R-:W-:Y:S01]  /*67b10*/  F2FP.BF16.F32.PACK_AB R17, R55, R49 ;  /* 0x000000313711723e */ /* 0x000fe200000010ff */
[----:B------:R-:W-:Y:S01]  /*67b20*/  IMAD.WIDE.U32 R26, R33, 0x10, R146 ;  /* 0x00000010211a7825 */ /* 0x000fe200078e0092 */
[----:B------:R-:W-:-:S03]  /*67b30*/  SHF.L.U32 R48, R173, 0x10, RZ ;  /* 0x00000010ad307819 */ /* 0x000fc600000006ff */
[----:B------:R-:W-:Y:S02]  /*67b40*/  IMAD.U32 R49, R161, 0x10000, RZ ;  /* 0x00010000a1317824 */ /* 0x000fe400078e00ff */
[C---:B------:R-:W-:Y:S01]  /*67b50*/  FFMA.FTZ R104, R50.reuse, R45, R52 ;  /* 0x0000002d32687223 */ /* 0x040fe20000010034 */
[----:B------:R0:W-:Y:S01]  /*67b60*/  STG.E.128 desc[UR8][R26.64], R16 ;  /* 0x000000101a007986 */ /* 0x0001e2000c101d08 */
[----:B------:R-:W-:Y:S01]  /*67b70*/  FFMA.FTZ R45, R50, R48, R49 ;  /* 0x00000030322d7223 */ /* 0x000fe20000010031 */
[----:B------:R-:W-:Y:S01]  /*67b80*/  PRMT R50, R89, 0x7632, R50 ;  /* 0x0000763259327816 */ /* 0x000fe20000000032 */
[C---:B------:R-:W-:Y:S01]  /*67b90*/  FADD.FTZ R52, -R149.reuse, R144 ;  /* 0x0000009095347221 */ /* 0x040fe20000010100 */
[----:B------:R-:W-:-:S03]  /*67ba0*/  FADD.FTZ R49, -R149, R150 ;  /* 0x0000009695317221 */ /* 0x000fc60000010100 */
[----:B------:R-:W-:Y:S02]  /*67bb0*/  IMAD.U32 R50, R50, 0x10000, RZ ;  /* 0x0001000032327824 */ /* 0x000fe400078e00ff */
[C---:B------:R-:W-:Y:S01]  /*67bc0*/  FMUL.FTZ R52, R122.reuse, R52 ;  /* 0x000000347a347220 */ /* 0x040fe20000410000 */
[----:B------:R-:W-:Y:S01]  /*67bd0*/  FMUL.FTZ R49, R122, R49 ;  /* 0x000000317a317220 */ /* 0x000fe20000410000 */
[----:B0-----:R-:W-:Y:S02]  /*67be0*/  PRMT R27, R77, 0x7632, R27 ;  /* 0x000076324d1b7816 */ /* 0x001fe4000000001b */
[----:B------:R-:W-:Y:S02]  /*67bf0*/  PRMT R19, R81, 0x7632, R19 ;  /* 0x0000763251137816 */ /* 0x000fe40000000013 */
[----:B------:R-:W-:Y:S02]  /*67c00*/  PRMT R18, R69, 0x7632, R18 ;  /* 0x0000763245127816 */ /* 0x000fe40000000012 */
[----:B------:R-:W-:-:S02]  /*67c10*/  PRMT R17, R90, 0x7632, R17 ;  /* 0x000076325a117816 */ /* 0x000fc40000000011 */
[----:B------:R-:W-:Y:S02]  /*67c20*/  PRMT R16, R78, 0x7632, R16 ;  /* 0x000076324e107816 */ /* 0x000fe40000000010 */
[----:B------:R-:W-:Y:S01]  /*67c30*/  SHF.L.U32 R48, R27, 0x10, RZ ;  /* 0x000000101b307819 */ /* 0x000fe200000006ff */
[----:B------:R-:W-:Y:S01]  /*67c40*/  IMAD.U32 R19, R19, 0x10000, RZ ;  /* 0x0001000013137824 */ /* 0x000fe200078e00ff */
[----:B------:R-:W-:Y:S01]  /*67c50*/  PRMT R26, R82, 0x7632, R26 ;  /* 0x00007632521a7816 */ /* 0x000fe2000000001a */
[----:B------:R-:W-:Y:S01]  /*67c60*/  IMAD.U32 R18, R18, 0x10000, RZ ;  /* 0x0001000012127824 */ /* 0x000fe200078e00ff */
[----:B------:R-:W-:Y:S01]  /*67c70*/  PRMT R27, R70, 0x7632, R27 ;  /* 0x00007632461b7816 */ /* 0x000fe2000000001b */
[----:B------:R-:W-:Y:S01]  /*67c80*/  IMAD.U32 R16, R16, 0x10000, RZ ;  /* 0x0001000010107824 */ /* 0x000fe200078e00ff */
[----:B------:R-:W-:Y:S01]  /*67c90*/  SHF.L.U32 R17, R17, 0x10, RZ ;  /* 0x0000001011117819 */ /* 0x000fe200000006ff */
[----:B------:R-:W-:Y:S01]  /*67ca0*/  FFMA.FTZ R50, R52, R50, R48 ;  /* 0x0000003234327223 */ /* 0x000fe20000010030 */
[----:B------:R-:W-:Y:S01]  /*67cb0*/  SHF.L.U32 R27, R27, 0x10, RZ ;  /* 0x000000101b1b7819 */ /* 0x000fe200000006ff */
[----:B------:R-:W-:-:S02]  /*67cc0*/  IMAD.U32 R26, R26, 0x10000, RZ ;  /* 0x000100001a1a7824 */ /* 0x000fc400078e00ff */
[----:B------:R-:W-:Y:S01]  /*67cd0*/  FFMA.FTZ R48, R52, R19, R18 ;  /* 0x0000001334307223 */ /* 0x000fe20000010012 */
[----:B------:R-:W-:Y:S01]  /*67ce0*/  FFMA.FTZ R52, R49, R17, R16 ;  /* 0x0000001131347223 */ /* 0x000fe20000010010 */
[----:B------:R-:W-:Y:S01]  /*67cf0*/  PRMT R17, R83, 0x7632, R17 ;  /* 0x0000763253117816 */ /* 0x000fe20000000011 */
[--C-:B------:R-:W-:Y:S01]  /*67d00*/  FFMA.FTZ R49, R49, R26, R27.reuse ;  /* 0x0000001a31317223 */ /* 0x100fe2000001001b */
[----:B------:R-:W-:Y:S01]  /*67d10*/  PRMT R27, R71, 0x7632, R27 ;  /* 0x00007632471b7816 */ /* 0x000fe2000000001b */
[----:B------:R-:W-:Y:S01]  /*67d20*/  FADD.FTZ R97, -R149, R121 ;  /* 0x0000007995617221 */ /* 0x000fe20000010100 */
[----:B------:R-:W-:Y:S01]  /*67d30*/  PRMT R19, R91, 0x7632, R19 ;  /* 0x000076325b137816 */ /* 0x000fe20000000013 */
[----:B------:R-:W-:Y:S01]  /*67d40*/  IMAD.U32 R26, R17, 0x10000, RZ ;  /* 0x00010000111a7824 */ /* 0x000fe200078e00ff */
[----:B------:R-:W-:Y:S01]  /*67d50*/  PRMT R18, R79, 0x7632, R18 ;  /* 0x000076324f127816 */ /* 0x000fe20000000012 */
[----:B------:R-:W-:Y:S01]  /*67d60*/  FADD.FTZ R17, -R149, R126 ;  /* 0x0000007e95117221 */ /* 0x000fe20000010100 */
[----:B------:R-:W-:-:S02]  /*67d70*/  IMAD.U32 R55, R27, 0x10000, RZ ;  /* 0x000100001b377824 */ /* 0x000fc400078e00ff */
[----:B------:R-:W-:Y:S01]  /*67d80*/  FMUL.FTZ R97, R122, R97 ;  /* 0x000000617a617220 */ /* 0x000fe20000410000 */
[----:B------:R-:W-:Y:S01]  /*67d90*/  SHF.L.U32 R18, R18, 0x10, RZ ;  /* 0x0000001012127819 */ /* 0x000fe200000006ff */
[----:B------:R-:W-:Y:S01]  /*67da0*/  IMAD.U32 R19, R19, 0x10000, RZ ;  /* 0x0001000013137824 */ /* 0x000fe200078e00ff */
[----:B------:R-:W-:Y:S01]  /*67db0*/  SHF.L.U32 R27, R166, 0x10, RZ ;  /* 0x00000010a61b7819 */ /* 0x000fe200000006ff */
[----:B------:R-:W-:Y:S02]  /*67dc0*/  IMAD.U32 R16, R178, 0x10000, RZ ;  /* 0x00010000b2107824 */ /* 0x000fe400078e00ff */
[----:B------:R-:W-:Y:S01]  /*67dd0*/  FMUL.FTZ R17, R122, R17 ;  /* 0x000000117a117220 */ /* 0x000fe20000410000 */
[----:B------:R-:W-:Y:S01]  /*67de0*/  FFMA.FTZ R96, R97, R19, R18 ;  /* 0x0000001361607223 */ /* 0x000fe20000010012 */
[----:B------:R-:W-:Y:S02]  /*67df0*/  FADD.FTZ R18, -R149, R128 ;  /* 0x0000008095127221 */ /* 0x000fe40000010100 */
[----:B------:R-:W-:Y:S01]  /*67e00*/  FFMA.FTZ R134, R17, R16, R27 ;  /* 0x0000001011867223 */ /* 0x000fe2000001001b */
[----:B------:R-:W-:-:S02]  /*67e10*/  IMAD.U32 R16, R174, 0x10000, RZ ;  /* 0x00010000ae107824 */ /* 0x000fc400078e00ff */
[----:B------:R-:W-:Y:S02]  /*67e20*/  IMAD.U32 R27, R162, 0x10000, RZ ;  /* 0x00010000a21b7824 */ /* 0x000fe400078e00ff */
[----:B------:R-:W-:Y:S01]  /*67e30*/  FFMA.FTZ R55, R97, R26, R55 ;  /* 0x0000001a61377223 */ /* 0x000fe20000010037 */
[----:B------:R-:W-:Y:S01]  /*67e40*/  SHF.L.U32 R19, R179, 0x10, RZ ;  /* 0x00000010b3137819 */ /* 0x000fe200000006ff */
[----:B------:R-:W-:Y:S02]  /*67e50*/  IMAD.U32 R26, R167, 0x10000, RZ ;  /* 0x00010000a71a7824 */ /* 0x000fe400078e00ff */
[----:B------:R-:W-:Y:S01]  /*67e60*/  FMUL.FTZ R18, R122, R18 ;  /* 0x000000127a127220 */ /* 0x000fe20000410000 */
[----:B------:R-:W-:Y:S01]  /*67e70*/  FFMA.FTZ R126, R17, R16, R27 ;  /* 0x00000010117e7223 */ /* 0x000fe2000001001b */
[----:B------:R-:W-:Y:S01]  /*67e80*/  FADD.FTZ R16, -R149, R129 ;  /* 0x0000008195107221 */ /* 0x000fe20000010100 */
[----:B------:R-:W-:Y:S01]  /*67e90*/  SHF.L.U32 R27, R163, 0x10, RZ ;  /* 0x00000010a31b7819 */ /* 0x000fe200000006ff */
[----:B------:R-:W-:Y:S01]  /*67ea0*/  FFMA.FTZ R136, R18, R19, R26 ;  /* 0x0000001312887223 */ /* 0x000fe2000001001a */
[----:B------:R-:W-:-:S02]  /*67eb0*/  IMAD.U32 R26, R175, 0x10000, RZ ;  /* 0x00010000af1a7824 */ /* 0x000fc400078e00ff */
[----:B------:R-:W-:Y:S01]  /*67ec0*/  FMUL.FTZ R16, R122, R16 ;  /* 0x000000107a107220 */ /* 0x000fe20000410000 */
[----:B------:R-:W-:Y:S02]  /*67ed0*/  IMAD.U32 R17, R111, 0x10000, RZ ;  /* 0x000100006f117824 */ /* 0x000fe400078e00ff */
[----:B------:R-:W-:Y:S02]  /*67ee0*/  IMAD.U32 R19, R110, 0x10000, RZ ;  /* 0x000100006e137824 */ /* 0x000fe400078e00ff */
[----:B------:R-:W-:Y:S02]  /*67ef0*/  FFMA.FTZ R128, R18, R26, R27 ;  /* 0x0000001a12807223 */ /* 0x000fe4000001001b */
[----:B------:R-:W-:Y:S01]  /*67f00*/  FFMA.FTZ R138, R16, R17, R19 ;  /* 0x00000011108a7223 */ /* 0x000fe20000010013 */
[----:B---3--:R-:W-:Y:S02]  /*67f10*/  IMAD.U32 R19, R106, 0x10000, RZ ;  /* 0x000100006a137824 */ /* 0x008fe400078e00ff */
[----:B------:R-:W-:Y:S01]  /*67f20*/  FADD.FTZ R17, -R149, R131 ;  /* 0x0000008395117221 */ /* 0x000fe20000010100 */
[----:B------:R-:W-:Y:S01]  /*67f30*/  SHF.L.U32 R27, R72, 0x10, RZ ;  /* 0x00000010481b7819 */ /* 0x000fe200000006ff */
[----:B------:R-:W-:Y:S01]  /*67f40*/  IMAD.U32 R26, R152, 0x10000, RZ ;  /* 0x00010000981a7824 */ /* 0x000fe200078e00ff */
[----:B------:R-:W-:-:S02]  /*67f50*/  F2FP.BF16.F32.PACK_AB R22, R22, R134 ;  /* 0x000000861616723e */ /* 0x000fc400000010ff */
[----:B------:R-:W-:Y:S02]  /*67f60*/  F2FP.BF16.F32.PACK_AB R21, R21, R104 ;  /* 0x000000681515723e */ /* 0x000fe400000010ff */
[----:B------:R-:W-:Y:S02]  /*67f70*/  F2FP.BF16.F32.PACK_AB R20, R20, R103 ;  /* 0x000000671414723e */ /* 0x000fe400000010ff */
[----:B------:R-:W-:Y:S02]  /*67f80*/  F2FP.BF16.F32.PACK_AB R45, R32, R45 ;  /* 0x0000002d202d723e */ /* 0x000fe400000010ff */
[----:B------:R-:W-:Y:S02]  /*67f90*/  F2FP.BF16.F32.PACK_AB R44, R14, R44 ;  /* 0x0000002c0e2c723e */ /* 0x000fe400000010ff */
[----:B--2---:R-:W-:-:S05]  /*67fa0*/  SHF.L.U32 R18, R107, 0x10, RZ ;  /* 0x000000106b127819 */ /* 0x004fca00000006ff */
[----:B------:R-:W-:Y:S01]  /*67fb0*/  FFMA.FTZ R131, R16, R18, R19 ;  /* 0x0000001210837223 */ /* 0x000fe20000010013 */
[----:B------:R-:W-:Y:S01]  /*67fc0*/  FMUL.FTZ R16, R122, R17 ;  /* 0x000000117a107220 */ /* 0x000fe20000410000 */
[----:B------:R-:W-:Y:S02]  /*67fd0*/  IMAD.U32 R17, R84, 0x10000, RZ ;  /* 0x0001000054117824 */ /* 0x000fe400078e00ff */
[----:B------:R-:W-:Y:S02]  /*67fe0*/  IMAD.U32 R18, R64, 0x10000, RZ ;  /* 0x0001000040127824 */ /* 0x000fe400078e00ff */
[----:B------:R-:W-:Y:S01]  /*67ff0*/  FADD.FTZ R19, -R149, R133 ;  /* 0x0000008595137221 */ /* 0x000fe20000010100 */
[C---:B------:R-:W-:Y:S01]  /*68000*/  FFMA.FTZ R121, R16.reuse, R26, R27 ;  /* 0x0000001a10797223 */ /* 0x040fe2000001001b */
[----:B------:R-:W-:Y:S01]  /*68010*/  FFMA.FTZ R110, R16, R17, R18 ;  /* 0x00000011106e7223 */ /* 0x000fe20000010012 */
[----:B------:R-:W-:Y:S01]  /*68020*/  SHF.L.U32 R17, R65, 0x10, RZ ;  /* 0x0000001041117819 */ /* 0x000fe200000006ff */
[----:B------:R-:W-:Y:S01]  /*68030*/  FMUL.FTZ R19, R122, R19 ;  /* 0x000000137a137220 */ /* 0x000fe20000410000 */
[----:B------:R-:W-:Y:S01]  /*68040*/  IMAD.U32 R16, R85, 0x10000, RZ ;  /* 0x0001000055107824 */ /* 0x000fe200078e00ff */
[----:B------:R-:W-:Y:S01]  /*68050*/  SHF.L.U32 R18, R153, 0x10, RZ ;  /* 0x0000001099127819 */ /* 0x000fe200000006ff */
[----:B------:R-:W-:-:S02]  /*68060*/  IMAD.U32 R26, R73, 0x10000, RZ ;  /* 0x00010000491a7824 */ /* 0x000fc400078e00ff */
[----:B------:R-:W-:Y:S01]  /*68070*/  FFMA.FTZ R116, R19, R16, R17 ;  /* 0x0000001013747223 */ /* 0x000fe20000010011 */
[----:B------:R-:W-:Y:S01]  /*68080*/  FADD.FTZ R16, -R149, R135 ;  /* 0x0000008795107221 */ /* 0x000fe20000010100 */
[----:B------:R-:W-:Y:S01]  /*68090*/  FFMA.FTZ R123, R19, R18, R26 ;  /* 0x00000012137b7223 */ /* 0x000fe2000001001a */
[----:B------:R-:W-:Y:S01]  /*680a0*/  SHF.L.U32 R17, R86, 0x10, RZ ;  /* 0x0000001056117819 */ /* 0x000fe200000006ff */
[----:B------:R-:W-:Y:S02]  /*680b0*/  IMAD.U32 R19, R154, 0x10000, RZ ;  /* 0x000100009a137824 */ /* 0x000fe400078e00ff */
[----:B------:R-:W-:Y:S01]  /*680c0*/  FMUL.FTZ R16, R122, R16 ;  /* 0x000000107a107220 */ /* 0x000fe20000410000 */
[----:B------:R-:W-:Y:S02]  /*680d0*/  IMAD.U32 R26, R74, 0x10000, RZ ;  /* 0x000100004a1a7824 */ /* 0x000fe400078e00ff */
[----:B------:R-:W-:Y:S02]  /*680e0*/  IMAD.U32 R18, R66, 0x10000, RZ ;  /* 0x0001000042127824 */ /* 0x000fe400078e00ff */
[----:B------:R-:W-:-:S02]  /*680f0*/  FFMA.FTZ R127, R16, R19, R26 ;  /* 0x00000013107f7223 */ /* 0x000fc4000001001a */
[----:B------:R-:W-:Y:S01]  /*68100*/  FFMA.FTZ R117, R16, R17, R18 ;  /* 0x0000001110757223 */ /* 0x000fe20000010012 */
[----:B------:R-:W-:Y:S01]  /*68110*/  FADD.FTZ R16, -R149, R137 ;  /* 0x0000008995107221 */ /* 0x000fe20000010100 */
        /* <DEDUP_REMOVED lines=9> */
[----:B------:R-:W-:Y:S01]  /*681b0*/  IMAD.U32 R26, R76, 0x10000, RZ ;  /* 0x000100004c1a7824 */ /* 0x000fe200078e00ff */
[----:B------:R-:W-:Y:S01]  /*681c0*/  SHF.L.U32 R18, R68, 0x10, RZ ;  /* 0x0000001044127819 */ /* 0x000fe200000006ff */
[----:B------:R-:W-:Y:S01]  /*681d0*/  FMUL.FTZ R16, R122, R16 ;  /* 0x000000107a107220 */ /* 0x000fe20000410000 */
[----:B------:R-:W-:-:S03]  /*681e0*/  IMAD.U32 R17, R80, 0x10000, RZ ;  /* 0x0001000050117824 */ /* 0x000fc600078e00ff */
[C---:B------:R-:W-:Y:S01]  /*681f0*/  FFMA.FTZ R107, R16.reuse, R19, R26 ;  /* 0x00000013106b7223 */ /* 0x040fe2000001001a */
[----:B------:R-:W-:Y:S01]  /*68200*/  FFMA.FTZ R97, R16, R17, R18 ;  /* 0x0000001110617223 */ /* 0x000fe20000010012 */
[----:B------:R-:W-:Y:S01]  /*68210*/  FADD.FTZ R16, -R149, R143 ;  /* 0x0000008f95107221 */ /* 0x000fe20000010100 */
[----:B------:R-:W-:Y:S01]  /*68220*/  SHF.L.U32 R17, R81, 0x10, RZ ;  /* 0x0000001051117819 */ /* 0x000fe200000006ff */
[----:B------:R-:W-:Y:S02]  /*68230*/  IMAD.U32 R18, R69, 0x10000, RZ ;  /* 0x0001000045127824 */ /* 0x000fe400078e00ff */
[----:B------:R-:W-:Y:S01]  /*68240*/  FMUL.FTZ R16, R122, R16 ;  /* 0x000000107a107220 */ /* 0x000fe20000410000 */
[----:B------:R-:W-:Y:S02]  /*68250*/  IMAD.U32 R19, R89, 0x10000, RZ ;  /* 0x0001000059137824 */ /* 0x000fe400078e00ff */
[----:B------:R-:W-:Y:S02]  /*68260*/  IMAD.U32 R26, R77, 0x10000, RZ ;  /* 0x000100004d1a7824 */ /* 0x000fe400078e00ff */
[----:B------:R-:W-:Y:S01]  /*68270*/  FFMA.FTZ R106, R16, R17, R18 ;  /* 0x00000011106a7223 */ /* 0x000fe20000010012 */
[----:B------:R-:W-:Y:S01]  /*68280*/  FADD.FTZ R17, -R149, R145 ;  /* 0x0000009195117221 */ /* 0x000fe20000010100 */
[----:B------:R-:W-:Y:S01]  /*68290*/  SHF.L.U32 R27, R78, 0x10, RZ ;  /* 0x000000104e1b7819 */ /* 0x000fe200000006ff */
[----:B------:R-:W-:Y:S01]  /*682a0*/  FFMA.FTZ R114, R16, R19, R26 ;  /* 0x0000001310727223 */ /* 0x000fe2000001001a */
[----:B------:R-:W-:-:S02]  /*682b0*/  IMAD.U32 R18, R82, 0x10000, RZ ;  /* 0x0001000052127824 */ /* 0x000fc400078e00ff */
[----:B------:R-:W-:Y:S01]  /*682c0*/  FMUL.FTZ R17, R122, R17 ;  /* 0x000000117a117220 */ /* 0x000fe20000410000 */
[----:B------:R-:W-:Y:S02]  /*682d0*/  IMAD.U32 R19, R70, 0x10000, RZ ;  /* 0x0001000046137824 */ /* 0x000fe400078e00ff */
[----:B------:R-:W-:Y:S01]  /*682e0*/  FADD.FTZ R16, -R149, R148 ;  /* 0x0000009495107221 */ /* 0x000fe20000010100 */
[----:B------:R-:W-:Y:S02]  /*682f0*/  IMAD.U32 R26, R90, 0x10000, RZ ;  /* 0x000100005a1a7824 */ /* 0x000fe400078e00ff */
[----:B------:R-:W-:Y:S01]  /*68300*/  FFMA.FTZ R111, R17, R18, R19 ;  /* 0x00000012116f7223 */ /* 0x000fe20000010013 */
[----:B------:R-:W-:Y:S01]  /*68310*/  SHF.L.U32 R19, R91, 0x10, RZ ;  /* 0x000000105b137819 */ /* 0x000fe200000006ff */
[----:B------:R-:W-:Y:S01]  /*68320*/  FFMA.FTZ R125, R17, R26, R27 ;  /* 0x0000001a117d7223 */ /* 0x000fe2000001001b */
[----:B------:R-:W-:Y:S01]  /*68330*/  SHF.L.U32 R18, R71, 0x10, RZ ;  /* 0x0000001047127819 */ /* 0x000fe200000006ff */
[----:B------:R-:W-:Y:S01]  /*68340*/  FMUL.FTZ R16, R122, R16 ;  /* 0x000000107a107220 */ /* 0x000fe20000410000 */
[----:B------:R-:W-:-:S02]  /*68350*/  IMAD.U32 R26, R79, 0x10000, RZ ;  /* 0x000100004f1a7824 */ /* 0x000fc400078e00ff */
[----:B------:R-:W-:Y:S02]  /*68360*/  IMAD.U32 R17, R83, 0x10000, RZ ;  /* 0x0001000053117824 */ /* 0x000fe400078e00ff */
[C---:B------:R-:W-:Y:S02]  /*68370*/  FFMA.FTZ R122, R16.reuse, R19, R26 ;  /* 0x00000013107a7223 */ /* 0x040fe4000001001a */
[----:B------:R-:W-:Y:S01]  /*68380*/  FFMA.FTZ R120, R16, R17, R18 ;  /* 0x0000001110787223 */ /* 0x000fe20000010012 */
[----:B------:R-:W-:Y:S02]  /*68390*/  F2FP.BF16.F32.PACK_AB R16, R25, R24 ;  /* 0x000000181910723e */ /* 0x000fe400000010ff */
[----:B------:R-:W-:Y:S02]  /*683a0*/  F2FP.BF16.F32.PACK_AB R17, R29, R28 ;  /* 0x0000001c1d11723e */ /* 0x000fe400000010ff */
[----:B------:R-:W-:Y:S01]  /*683b0*/  F2FP.BF16.F32.PACK_AB R24, R94, R95 ;  /* 0x0000005f5e18723e */ /* 0x000fe200000010ff */
[----:B------:R-:W-:Y:S01]  /*683c0*/  IMAD.WIDE.U32 R94, R33, 0x10, R118 ;  /* 0x00000010215e7825 */ /* 0x000fe200078e0076 */
[----:B------:R-:W-:-:S02]  /*683d0*/  F2FP.BF16.F32.PACK_AB R19, R101, R46 ;  /* 0x0000002e6513723e */ /* 0x000fc400000010ff */
[----:B------:R-:W-:Y:S02]  /*683e0*/  F2FP.BF16.F32.PACK_AB R18, R31, R30 ;  /* 0x0000001e1f12723e */ /* 0x000fe400000010ff */
[----:B------:R-:W-:Y:S01]  /*683f0*/  F2FP.BF16.F32.PACK_AB R28, R47, R23 ;  /* 0x000000172f1c723e */ /* 0x000fe200000010ff */
[----:B------:R-:W-:Y:S01]  /*68400*/  IMAD.WIDE.U32 R46, R51, 0x10, R146 ;  /* 0x00000010332e7825 */ /* 0x000fe200078e0092 */
[----:B------:R-:W-:Y:S02]  /*68410*/  F2FP.BF16.F32.PACK_AB R27, R132, R113 ;  /* 0x00000071841b723e */ /* 0x000fe400000010ff */
[----:B------:R-:W-:Y:S02]  /*68420*/  F2FP.BF16.F32.PACK_AB R26, R109, R102 ;  /* 0x000000666d1a723e */ /* 0x000fe400000010ff */
[----:B------:R-:W-:Y:S01]  /*68430*/  F2FP.BF16.F32.PACK_AB R25, R99, R100 ;  /* 0x000000646319723e */ /* 0x000fe200000010ff */
[----:B------:R-:W-:Y:S04]  /*68440*/  STG.E.128 desc[UR8][R94.64], R16 ;  /* 0x000000105e007986 */ /* 0x000fe8000c101d08 */
[----:B------:R0:W-:Y:S01]  /*68450*/  STG.E.128 desc[UR8][R46.64], R24 ;  /* 0x000000182e007986 */ /* 0x0001e2000c101d08 */
[----:B------:R-:W-:Y:S01]  /*68460*/  F2FP.BF16.F32.PACK_AB R31, R112, R108 ;  /* 0x0000006c701f723e */ /* 0x000fe200000010ff */
[----:B------:R-:W-:Y:S01]  /*68470*/  IMAD.WIDE.U32 R112, R51, 0x10, R118 ;  /* 0x0000001033707825 */ /* 0x000fe200078e0076 */
[----:B------:R-:W-:-:S02]  /*68480*/  F2FP.BF16.F32.PACK_AB R30, R105, R98 ;  /* 0x00000062691e723e */ /* 0x000fc400000010ff */
[----:B------:R-:W-:Y:S01]  /*68490*/  F2FP.BF16.F32.PACK_AB R29, R92, R93 ;  /* 0x0000005d5c1d723e */ /* 0x000fe200000010ff */
[C---:B------:R-:W-:Y:S01]  /*684a0*/  IMAD.WIDE.U32 R92, R115.reuse, 0x10, R146 ;  /* 0x00000010735c7825 */ /* 0x040fe200078e0092 */
[----:B------:R-:W-:Y:S01]  /*684b0*/  F2FP.BF16.F32.PACK_AB R23, R138, R136 ;  /* 0x000000888a17723e */ /* 0x000fe200000010ff */
[----:B0-----:R-:W0:Y:S02]  /*684c0*/  LDC.64 R24, c[0x0][0x380] ;  /* 0x0000e000ff187b82 */ /* 0x001e240000000a00 */
[----:B------:R-:W-:Y:S01]  /*684d0*/  STG.E.128 desc[UR8][R112.64], R28 ;  /* 0x0000001c70007986 */ /* 0x000fe2000c101d08 */
[----:B------:R-:W-:Y:S01]  /*684e0*/  IMAD.WIDE.U32 R102, R115, 0x10, R118 ;  /* 0x0000001073667825 */ /* 0x000fe200078e0076 */
[----:B------:R-:W-:Y:S02]  /*684f0*/  F2FP.BF16.F32.PACK_AB R47, R131, R128 ;  /* 0x00000080832f723e */ /* 0x000fe400000010ff */
[----:B------:R1:W-:Y:S01]  /*68500*/  STG.E.128 desc[UR8][R92.64], R20 ;  /* 0x000000145c007986 */ /* 0x0003e2000c101d08 */
[----:B------:R-:W-:Y:S01]  /*68510*/  F2FP.BF16.F32.PACK_AB R46, R36, R126 ;  /* 0x0000007e242e723e */ /* 0x000fe200000010ff */
[----:B------:R-:W-:Y:S01]  /*68520*/  IMAD.WIDE.U32 R98, R130, 0x10, R146 ;  /* 0x0000001082627825 */ /* 0x000fe200078e0092 */
[----:B------:R-:W-:-:S02]  /*68530*/  F2FP.BF16.F32.PACK_AB R95, R41, R129 ;  /* 0x00000081295f723e */ /* 0x000fc400000010ff */
        /* <DEDUP_REMOVED lines=9> */
[----:B-1----:R-:W-:Y:S02]  /*685d0*/  F2FP.BF16.F32.PACK_AB R93, R38, R123 ;  /* 0x0000007b265d723e */ /* 0x002fe400000010ff */
[----:B------:R-:W-:Y:S02]  /*685e0*/  F2FP.BF16.F32.PACK_AB R92, R35, R121 ;  /* 0x00000079235c723e */ /* 0x000fe400000010ff */
[----:B------:R-:W-:Y:S02]  /*685f0*/  F2FP.BF16.F32.PACK_AB R38, R15, R117 ;  /* 0x000000750f26723e */ /* 0x000fe400000010ff */
[----:B------:R-:W-:Y:S02]  /*68600*/  F2FP.BF16.F32.PACK_AB R17, R50, R114 ;  /* 0x000000723211723e */ /* 0x000fe400000010ff */
[----:B------:R-:W-:Y:S01]  /*68610*/  F2FP.BF16.F32.PACK_AB R16, R43, R107 ;  /* 0x0000006b2b10723e */ /* 0x000fe200000010ff */
[----:B------:R1:W-:Y:S01]  /*68620*/  STG.E.128 desc[UR8][R102.64], R44 ;  /* 0x0000002c66007986 */ /* 0x0003e2000c101d08 */
[----:B------:R-:W-:-:S02]  /*68630*/  F2FP.BF16.F32.PACK_AB R23, R55, R120 ;  /* 0x000000783717723e */ /* 0x000fc400000010ff */
[----:B------:R-:W-:Y:S02]  /*68640*/  F2FP.BF16.F32.PACK_AB R22, R49, R111 ;  /* 0x0000006f3116723e */ /* 0x000fe400000010ff */
[----:B------:R-:W-:Y:S02]  /*68650*/  F2FP.BF16.F32.PACK_AB R21, R48, R106 ;  /* 0x0000006a3015723e */ /* 0x000fe400000010ff */
[----:B------:R-:W-:Y:S01]  /*68660*/  F2FP.BF16.F32.PACK_AB R20, R42, R97 ;  /* 0x000000612a14723e */ /* 0x000fe200000010ff */
[----:B------:R1:W-:Y:S01]  /*68670*/  STG.E.128 desc[UR8][R98.64], R92 ;  /* 0x0000005c62007986 */ /* 0x0003e2000c101d08 */
[----:B0-----:R-:W-:-:S03]  /*68680*/  IMAD R180, R24, 0x4, R180 ;  /* 0x0000000418b47824 */ /* 0x001fc600078e02b4 */
[----:B------:R1:W-:Y:S04]  /*68690*/  STG.E.128 desc[UR8][R104.64], R36 ;  /* 0x0000002468007986 */ /* 0x0003e8000c101d08 */
[----:B------:R1:W-:Y:S04]  /*686a0*/  STG.E.128 desc[UR8][R100.64], R16 ;  /* 0x0000001064007986 */ /* 0x0003e8000c101d08 */
[----:B------:R1:W-:Y:S01]  /*686b0*/  STG.E.128 desc[UR8][R108.64], R20 ;  /* 0x000000146c007986 */ /* 0x0003e2000c101d08 */
[----:B------:R-:W-:-:S13]  /*686c0*/  ISETP.GE.AND P1, PT, R180, R25, PT ;  /* 0x00000019b400720c */ /* 0x000fda0003f26270 */
[----:B------:R-:W-:Y:S05]  /*686d0*/  @!P1 BRA `(.L_x_2838) ;  /* 0xfffff9a800449947 */ /* 0x000fea000383ffff */
[----:B------:R-:W-:Y:S05]  /*686e0*/  EXIT ;  /* 0x000000000000794d */ /* 0x000fea0003800000 */
.L_x_2837:
[----:B------:R-:W-:Y:S01]  /*686f0*/  HFMA2 R94, -RZ, RZ, 0, 5.9604644775390625e-08 ;  /* 0x00000001ff5e7431 */ /* 0x000fe200000001ff */
[----:B------:R-:W-:Y:S01]  /*68700*/  BSSY B0, `(.L_x_2839) ;  /* 0x0000007000007945 */ /* 0x000fe20003800000 */
[----:B------:R-:W-:Y:S02]  /*68710*/  IMAD.MOV.U32 R149, RZ, RZ, R95 ;  /* 0x000000ffff957224 */ /* 0x000fe400078e005f */
[----:B------:R-:W-:Y:S02]  /*68720*/  IMAD.MOV.U32 R93, RZ, RZ, 0x1f ;  /* 0x0000001fff5d7424 */ /* 0x000fe400078e00ff */
[----:B------:R-:W-:-:S07]  /*68730*/  IMAD.MOV.U32 R92, RZ, RZ, -0x1 ;  /* 0xffffffffff5c7424 */ /* 0x000fce00078e00ff */
[----:B------:R-:W-:Y:S05]  /*68740*/  WARPSYNC.COLLECTIVE R92, `(.L_x_2840) ;  /* 0x000000005c087348 */ /* 0x000fea0003c00000 */
[----:B------:R0:W1:Y:S02]  /*68750*/  SHFL.BFLY P2, R92, R149, R94, R93 ;  /* 0x0c00005e955c7389 */ /* 0x000064000004005d */
[----:B01----:R-:W-:Y:S05]  /*68760*/  ENDCOLLECTIVE ;  /* 0x000000000000791b */ /* 0x003fea0003800000 */
.L_x_2840:
[----:B------:R-:W-:Y:S05]  /*68770*/  BSYNC B0 ;  /* 0x0000000000007941 */ /* 0x000fea0003800000 */
.L_x_2839:
[----:B------:R-:W-:Y:S01]  /*68780*/  FADD.FTZ R95, R95, R92 ;  /* 0x0000005c5f5f7221 */ /* 0x000fe20000010000 */
[----:B------:R-:W-:Y:S01]  /*68790*/  MOV R92, 0xffffffff ;  /* 0xffffffff005c7802 */ /* 0x000fe20000000f00 */
[----:B------:R-:W-:Y:S01]  /*687a0*/  IMAD.MOV.U32 R94, RZ, RZ, 0x2 ;  /* 0x00000002ff5e7424 */ /* 0x000fe200078e00ff */
[----:B------:R-:W0:Y:S01]  /*687b0*/  LDC R122, c[0x0][0x400] ;  /* 0x00010000ff7a7b82 */ /* 0x000e220000000800 */
[----:B------:R-:W-:Y:S01]  /*687c0*/  IMAD.MOV.U32 R93, RZ, RZ, 0x1f ;  /* 0x0000001fff5d7424 */ /* 0x000fe200078e00ff */
[----:B------:R-:W-:-:S07]  /*687d0*/  MOV R149, R95 ;  /* 0x0000005f00957202 */ /* 0x000fce0000000f00 */
[----:B0-----:R-:W-:Y:S05]  /*687e0*/  WARPSYNC.COLLECTIVE R92, `(.L_x_2841) ;  /* 0x000000005c087348 */ /* 0x001fea0003c00000 */
[----:B------:R1:W2:Y:S02]  /*687f0*/  SHFL.BFLY P2, R92, R149, R94, R93 ;  /* 0x0c00005e955c7389 */ /* 0x0002a4000004005d */
[----:B012---:R-:W-:Y:S05]  /*68800*/  ENDCOLLECTIVE ;  /* 0x000000000000791b */ /* 0x007fea0003800000 */
.L_x_2841:
[----:B------:R-:W-:Y:S02]  /*68810*/  IMAD.MOV.U32 R94, RZ, RZ, 0x4 ;  /* 0x00000004ff5e7424 */ /* 0x000fe400078e00ff */
[----:B------:R-:W-:Y:S01]  /*68820*/  FADD.FTZ R95, R95, R92 ;  /* 0x0000005c5f5f7221 */ /* 0x000fe20000010000 */
[----:B------:R-:W-:-:S03]  /*68830*/  MOV R92, 0xffffffff ;  /* 0xffffffff005c7802 */ /* 0x000fc60000000f00 */
[----:B------:R-:W-:-:S07]  /*68840*/  IMAD.MOV.U32 R149, RZ, RZ, R95 ;  /* 0x000000ffff957224 */ /* 0x000fce00078e005f */
[----:B------:R-:W-:Y:S05]  /*68850*/  WARPSYNC.COLLECTIVE R92, `(.L_x_2842) ;  /* 0x000000005c087348 */ /* 0x000fea0003c00000 */
[----:B------:R0:W1:Y:S02]  /*68860*/  SHFL.BFLY P2, R92, R149, R94, R93 ;  /* 0x0c00005e955c7389 */ /* 0x000064000004005d */
[----:B01----:R-:W-:Y:S05]  /*68870*/  ENDCOLLECTIVE ;  /* 0x000000000000791b */ /* 0x003fea0003800000 */
.L_x_2842:
[----:B------:R-:W-:Y:S02]  /*68880*/  IMAD.MOV.U32 R94, RZ, RZ, 0x8 ;  /* 0x00000008ff5e7424 */ /* 0x000fe400078e00ff */
[----:B------:R-:W-:Y:S01]  /*68890*/  FADD.FTZ R95, R95, R92 ;  /* 0x0000005c5f5f7221 */ /* 0x000fe20000010000 */
[----:B------:R-:W-:-:S03]  /*688a0*/  MOV R92, 0xffffffff ;  /* 0xffffffff005c7802 */ /* 0x000fc60000000f00 */
[----:B------:R-:W-:-:S07]  /*688b0*/  IMAD.MOV.U32 R149, RZ, RZ, R95 ;  /* 0x000000ffff957224 */ /* 0x000fce00078e005f */
[----:B------:R-:W-:Y:S05]  /*688c0*/  WARPSYNC.COLLECTIVE R92, `(.L_x_2843) ;  /* 0x000000005c087348 */ /* 0x000fea0003c00000 */
[----:B------:R0:W1:Y:S02]  /*688d0*/  SHFL.BFLY P2, R92, R149, R94, R93 ;  /* 0x0c00005e955c7389 */ /* 0x000064000004005d */
[----:B01----:R-:W-:Y:S05]  /*688e0*/  ENDCOLLECTIVE ;  /* 0x000000000000791b */ /* 0x003fea0003800000 */
.L_x_2843:
[----:B------:R-:W-:Y:S02]  /*688f0*/  IMAD.MOV.U32 R94, RZ, RZ, 0x10 ;  /* 0x00000010ff5e7424 */ /* 0x000fe400078e00ff */
[----:B------:R-:W-:Y:S01]  /*68900*/  FADD.FTZ R95, R95, R92 ;  /* 0x0000005c5f5f7221 */ /* 0x000fe20000010000 */
[----:B------:R-:W-:-:S03]  /*68910*/  MOV R92, 0xffffffff ;  /* 0xffffffff005c7802 */ /* 0x000fc60000000f00 */
[----:B------:R-:W-:-:S07]  /*68920*/  IMAD.MOV.U32 R149, RZ, RZ, R95 ;  /* 0x000000ffff957224 */ /* 0x000fce00078e005f */
[----:B------:R-:W-:Y:S05]  /*68930*/  WARPSYNC.COLLECTIVE R92, `(.L_x_2844) ;  /* 0x000000005c087348 */ /* 0x000fea0003c00000 */
[----:B------:R0:W1:Y:S02]  /*68940*/  SHFL.BFLY P2, R92, R149, R94, R93 ;  /* 0x0c00005e955c7389 */ /* 0x000064000004005d */
[----:B01----:R-:W-:Y:S05]  /*68950*/  ENDCOLLECTIVE ;  /* 0x000000000000791b */ /* 0x003fea0003800000 */
.L_x_2844:
[----:B------:R-:W-:Y:S02]  /*68960*/  IMAD.MOV.U32 R94, RZ, RZ, 0x1 ;  /* 0x00000001ff5e7424 */ /* 0x000fe400078e00ff */
        /* <DEDUP_REMOVED lines=161> */
[----:B------:R-:W-:-:S03]  /*69380*/  HFMA2 R93, -RZ, RZ, 0, 1.847743988037109375e-06 ;  /* 0x0000001fff5d7431 */ /* 0x000fc600000001ff */
[----:B------:R-:W-:Y:S01]  /*69390*/  FFMA.FTZ R95, R95, R95, R92 ;  /* 0x0000005f5f5f7223 */ /* 0x000fe2000001005c */
[----:B------:R-:W-:-:S03]  /*693a0*/  IMAD.MOV.U32 R92, RZ, RZ, -0x1 ;  /* 0xffffffffff5c7424 */ /* 0x000fc600078e00ff */
[----:B------:R-:W-:-:S07]  /*693b0*/  IMAD.MOV.U32 R149, RZ, RZ, R95 ;  /* 0x000000ffff957224 */ /* 0x000fce00078e005f */
[----:B------:R-:W-:Y:S05]  /*693c0*/  WARPSYNC.COLLECTIVE R92, `(.L_x_2845) ;  /* 0x000000005c087348 */ /* 0x000fea0003c00000 */
[----:B------:R0:W1:Y:S02]  /*693d0*/  SHFL.BFLY P2, R92, R149, R94, R93 ;  /* 0x0c00005e955c7389 */ /* 0x000064000004005d */
[----:B01----:R-:W-:Y:S05]  /*693e0*/  ENDCOLLECTIVE ;  /* 0x000000000000791b */ /* 0x003fea0003800000 */
.L_x_2845:
[----:B------:R-:W-:Y:S01]  /*693f0*/  MOV R94, 0x2 ;  /* 0x00000002005e7802 */ /* 0x000fe20000000f00 */
[----:B------:R-:W-:Y:S01]  /*69400*/  FADD.FTZ R95, R95, R92 ;  /* 0x0000005c5f5f7221 */ /* 0x000fe20000010000 */
[----:B------:R-:W-:-:S03]  /*69410*/  IMAD.MOV.U32 R92, RZ, RZ, -0x1 ;  /* 0xffffffffff5c7424 */ /* 0x000fc600078e00ff */
[----:B------:R-:W-:-:S07]  /*69420*/  IMAD.MOV.U32 R149, RZ, RZ, R95 ;  /* 0x000000ffff957224 */ /* 0x000fce00078e005f */
[----:B------:R-:W-:Y:S05]  /*69430*/  WARPSYNC.COLLECTIVE R92, `(.L_x_2846) ;  /* 0x000000005c087348 */ /* 0x000fea0003c00000 */
[----:B------:R0:W1:Y:S02]  /*69440*/  SHFL.BFLY P2, R92, R149, R94, R93 ;  /* 0x0c00005e955c7389 */ /* 0x000064000004005d */
[----:B01----:R-:W-:Y:S05]  /*69450*/  ENDCOLLECTIVE ;  /* 0x000000000000791b */ /* 0x003fea0003800000 */
.L_x_2846:
[----:B------:R-:W-:Y:S02]  /*69460*/  HFMA2 R94, -RZ, RZ, 0, 2.384185791015625e-07 ;  /* 0x00000004ff5e7431 */ /* 0x000fe400000001ff */
[----:B------:R-:W-:Y:S01]  /*69470*/  FADD.FTZ R95, R95, R92 ;  /* 0x0000005c5f5f7221 */ /* 0x000fe20000010000 */
[----:B------:R-:W-:-:S03]  /*69480*/  IMAD.MOV.U32 R92, RZ, RZ, -0x1 ;  /* 0xffffffffff5c7424 */ /* 0x000fc600078e00ff */
[----:B------:R-:W-:-:S07]  /*69490*/  IMAD.MOV.U32 R149, RZ, RZ, R95 ;  /* 0x000000ffff957224 */ /* 0x000fce00078e005f */
[----:B------:R-:W-:Y:S05]  /*694a0*/  WARPSYNC.COLLECTIVE R92, `(.L_x_2847) ;  /* 0x000000005c087348 */ /* 0x000fea0003c00000 */
[----:B------:R0:W1:Y:S02]  /*694b0*/  SHFL.BFLY P2, R92, R149, R94, R93 ;  /* 0x0c00005e955c7389 */ /* 0x000064000004005d */
[----:B01----:R-:W-:Y:S05]  /*694c0*/  ENDCOLLECTIVE ;  /* 0x000000000000791b */ /* 0x003fea0003800000 */
.L_x_2847:
[----:B------:R-:W-:Y:S01]  /*694d0*/  MOV R94, 0x8 ;  /* 0x00000008005e7802 */ /* 0x000fe20000000f00 */
[----:B------:R-:W-:Y:S01]  /*694e0*/  FADD.FTZ R95, R95, R92 ;  /* 0x0000005c5f5f7221 */ /* 0x000fe20000010000 */
[----:B------:R-:W-:-:S03]  /*694f0*/  IMAD.MOV.U32 R92, RZ, RZ, -0x1 ;  /* 0xffffffffff5c7424 */ /* 0x000fc600078e00ff */
[----:B------:R-:W-:-:S07]  /*69500*/  IMAD.MOV.U32 R149, RZ, RZ, R95 ;  /* 0x000000ffff957224 */ /* 0x000fce00078e005f */
[----:B------:R-:W-:Y:S05]  /*69510*/  WARPSYNC.COLLECTIVE R92, `(.L_x_2848) ;  /* 0x000000005c087348 */ /* 0x000fea0003c00000 */
[----:B------:R0:W1:Y:S02]  /*69520*/  SHFL.BFLY P2, R92, R149, R94, R93 ;  /* 0x0c00005e955c7389 */ /* 0x000064000004005d */
[----:B01----:R-:W-:Y:S05]  /*69530*/  ENDCOLLECTIVE ;  /* 0x000000000000791b */ /* 0x003fea0003800000 */
.L_x_2848:
[----:B------:R-:W-:Y:S02]  /*69540*/  HFMA2 R94, -RZ, RZ, 0, 9.5367431640625e-07 ;  /* 0x00000010ff5e7431 */ /* 0x000fe400000001ff */
[----:B------:R-:W-:Y:S01]  /*69550*/  FADD.FTZ R95, R95, R92 ;  /* 0x0000005c5f5f7221 */ /* 0x000fe20000010000 */
[----:B------:R-:W-:-:S03]  /*69560*/  IMAD.MOV.U32 R92, RZ, RZ, -0x1 ;  /* 0xffffffffff5c7424 */ /* 0x000fc600078e00ff */
[----:B------:R-:W-:-:S07]  /*69570*/  IMAD.MOV.U32 R149, RZ, RZ, R95 ;  /* 0x000000ffff957224 */ /* 0x000fce00078e005f */
[----:B------:R-:W-:Y:S05]  /*69580*/  WARPSYNC.COLLECTIVE R92, `(.L_x_2849) ;  /* 0x000000005c087348 */ /* 0x000fea0003c00000 */
[----:B------:R0:W1:Y:S02]  /*69590*/  SHFL.BFLY P2, R92, R149, R94, R93 ;  /* 0x0c00005e955c7389 */ /* 0x000064000004005d */
[----:B01----:R-:W-:Y:S05]  /*695a0*/  ENDCOLLECTIVE ;  /* 0x000000000000791b */ /* 0x003fea0003800000 */
.L_x_2849:
[----:B------:R-:W-:Y:S05]  /*695b0*/  BRA `(.L_x_2850) ;  /* 0xffffffb000f07947 */ /* 0x000fea000383ffff */
.L_x_2851:
        /* <DEDUP_REMOVED lines=12> */
.L_x_54433:


//--------------------- .text._ZN10layer_norm31ln_parallel_residual_fwd_kernelINS_13Kernel_traitsI13__nv_bfloat16S2_S2_S2_fjLj2560ELj1ELj4ELj1ELj16ENS_18Kernel_traits_baseILj2560ES2_S2_S2_S2_fjLj128EEEEELb1ELb1ELb0EEEvNS_9FwdParamsE --------------------------
	.section	.text._ZN10layer_norm31ln_parallel_residual_fwd_kernelINS_13Kernel_traitsI13__nv_bfloat16S2_S2_S2_fjLj2560ELj1ELj4ELj1ELj16ENS_18Kernel_traits_baseILj2560ES2_S2_S2_S2_fjLj128EEEEELb1ELb1ELb0EEEvNS_9FwdParamsE,"ax",@progbits
	.align	128
        .global         _ZN10layer_norm31ln_parallel_residual_fwd_kernelINS_13Kernel_traitsI13__nv_bfloat16S2_S2_S2_fjLj2560ELj1ELj4ELj1ELj16ENS_18Kernel_traits_baseILj2560ES2_S2_S2_S2_fjLj128EEEEELb1ELb1ELb0EEEvNS_9FwdParamsE
        .type           _ZN10layer_norm31ln_parallel_residual_fwd_kernelINS_13Kernel_traitsI13__nv_bfloat16S2_S2_S2_fjLj2560ELj1ELj4ELj1ELj16ENS_18Kernel_traits_baseILj2560ES2_S2_S2_S2_fjLj128EEEEELb1ELb1ELb0EEEvNS_9FwdParamsE,@function
        .size           _ZN10layer_norm31ln_parallel_residual_fwd_kernelINS_13Kernel_traitsI13__nv_bfloat16S2_S2_S2_fjLj2560ELj1ELj4ELj1ELj16ENS_18Kernel_traits_baseILj2560ES2_S2_S2_S2_fjLj128EEEEELb1ELb1ELb0EEEvNS_9FwdParamsE,(.L_x_54434 - _ZN10layer_norm31ln_parallel_residual_fwd_kernelINS_13Kernel_traitsI13__nv_bfloat16S2_S2_S2_fjLj2560ELj1ELj4ELj1ELj16ENS_18Kernel_traits_baseILj2560ES2_S2_S2_S2_fjLj128EEEEELb1ELb1ELb0EEEvNS_9FwdParamsE)
        .other          _ZN10layer_norm31ln_parallel_residual_fwd_kernelINS_13Kernel_traitsI13__nv_bfloat16S2_S2_S2_fjLj2560ELj1ELj4ELj1ELj16ENS_18Kernel_traits_baseILj2560ES2_S2_S2_S2_fjLj128EEEEELb1ELb1ELb0EEEvNS_9FwdParamsE,@"STO_CUDA_ENTRY STV_DEFAULT"
_ZN10layer_norm31ln_parallel_residual_fwd_kernelINS_13Kernel_traitsI13__nv_bfloat16S2_S2_S2_fjLj2560ELj1ELj4ELj1ELj16ENS_18Kernel_traits_baseILj2560ES2_S2_S2_S2_fjLj128EEEEELb1ELb1ELb0EEEvNS_9FwdParamsE:
.text._ZN10layer_norm31ln_parallel_residual_fwd_kernelINS_13Kernel_traitsI13__nv_bfloat16S2_S2_S2_fjLj2560ELj1ELj4ELj1ELj16ENS_18Kernel_traits_baseILj2560ES2_S2_S2_S2_fjLj128EEEEELb1ELb1ELb0EEEvNS_9FwdParamsE:
[----:B------:R-:W0:Y:S01]  /*0000*/  LDC R1, c[0x0][0x37c] ;  /* 0x0000df00ff017b82 */ /* 0x000e220000000800 */
[----:B------:R-:W1:Y:S07]  /*0010*/  LDCU.U8 UR8, c[0x0][0x464] ;  /* 0x00008c80ff0877ac */ /* 0x000e6e0008000000 */
[----:B------:R-:W2:Y:S01]  /*0020*/  LDC R0, c[0x0][0x458] ;  /* 0x00011600ff007b82 */ /* 0x000ea20000000800 */
[----:B0-----:R-:W-:Y:S01]  /*0030*/  VIADD R1, R1, 0xffffff80 ;  /* 0xffffff8001017836 */ /* 0x001fe20000000000 */
[----:B------:R-:W0:Y:S01]  /*0040*/  LDCU.64 UR4, c[0x0][0x450] ;  /* 0x00008a00ff0477ac */ /* 0x000e220008000a00 */
[----:B------:R-:W3:Y:S05]  /*0050*/  LDCU.64 UR6, c[0x0][0x358] ;  /* 0x00006b00ff0677ac */ /* 0x000eea0008000a00 */
[----:B------:R-:W4:Y:S01]  /*0060*/  LDC R7, c[0x0][0x45c] ;  /* 0x00011700ff077b82 */ /* 0x000f220000000800 */
[----:B------:R-:W5:Y:S01]  /*0070*/  S2R R26, SR_TID.X ;  /* 0x00000000001a7919 */ /* 0x000f620000002100 */
[----:B------:R-:W4:Y:S06]  /*0080*/  LDCU.64 UR10, c[0x0][0x438] ;  /* 0x00008700ff0a77ac */ /* 0x000f2c0008000a00 */
[----:B------:R-:W5:Y:S01]  /*0090*/  LDC R11, c[0x0][0x388] ;  /* 0x0000e200ff0b7b82 */ /* 0x000f620000000800 */
[----:B-1----:R-:W-:Y:S01]  /*00a0*/  ISETP.NE.AND P0, PT, RZ, UR8, PT ;  /* 0x00000008ff007c0c */ /* 0x002fe2000bf05270 */
[----:B0-----:R-:W-:-:S02]  /*00b0*/  IMAD.U32 R2, RZ, RZ, UR4 ;  /* 0x00000004ff027e24 */ /* 0x001fc4000f8e00ff */
[----:B------:R-:W-:-:S10]  /*00c0*/  IMAD.U32 R3, RZ, RZ, UR5 ;  /* 0x00000005ff037e24 */ /* 0x000fd4000f8e00ff */
[----:B--2---:R-:W-:Y:S01]  /*00d0*/  @P0 MOV R4, R0 ;  /* 0x0000000000040202 */ /* 0x004fe20000000f00 */
[----:B---3--:R-:W2:Y:S01]  /*00e0*/  @P0 LDG.E.64 R2, desc[UR6][R2.64] ;  /* 0x0000000602020981 */ /* 0x008ea2000c1e1b00 */
[----:B----4-:R-:W-:Y:S01]  /*00f0*/  @P0 IMAD.MOV.U32 R5, RZ, RZ, R7 ;  /* 0x000000ffff050224 */ /* 0x010fe200078e0007 */
[----:B------:R-:W0:Y:S05]  /*0100*/  @P0 LDC R9, c[0x0][0x460] ;  /* 0x00011800ff090b82 */ /* 0x000e2a0000000800 */
[----:B------:R-:W0:Y:S01]  /*0110*/  @P0 LDG.E.64 R4, desc[UR6][R4.64] ;  /* 0x0000000604040981 */ /* 0x000e22000c1e1b00 */
[----:B------:R-:W-:Y:S01]  /*0120*/  UISETP.NE.U32.AND UP0, UPT, UR10, URZ, UPT ;  /* 0x000000ff0a00728c */ /* 0x000fe2000bf05070 */
[----:B------:R-:W-:Y:S01]  /*0130*/  BSSY.RECONVERGENT B0, `(.L_x_2852) ;  /* 0x00000dd000007945 */ /* 0x000fe20003800200 */
[----:B------:R-:W1:Y:S01]  /*0140*/  S2UR UR9, SR_CTAID.X ;  /* 0x00000000000979c3 */ /* 0x000e620000002500 */
[----:B-----5:R-:W-:Y:S01]  /*0150*/  LOP3.LUT R6, R26, 0x1f, RZ, 0xc0, !PT ;  /* 0x0000001f1a067812 */ /* 0x020fe200078ec0ff */
[----:B------:R-:W-:-:S04]  /*0160*/  UISETP.NE.AND.EX UP0, UPT, UR11, URZ, UPT, UP0 ;  /* 0x000000ff0b00728c */ /* 0x000fc8000bf05300 */
[----:B------:R-:W-:Y:S02]  /*0170*/  IMAD.MOV.U32 R21, RZ, RZ, R6 ;  /* 0x000000ffff157224 */ /* 0x000fe400078e0006 */
[----:B------:R-:W3:Y:S03]  /*0180*/  LDC R19, c[0x0][0x360] ;  /* 0x0000d800ff137b82 */ /* 0x000ee60000000800 */
[----:B------:R-:W-:Y:S01]  /*0190*/  LOP3.LUT R27, R21, 0x1f, RZ, 0x3c, !PT ;  /* 0x0000001f151b7812 */ /* 0x000fe200078e3cff */
[----:B-1----:R-:W-:Y:S02]  /*01a0*/  USHF.L.U32 UR8, UR9, 0x2, URZ ;  /* 0x0000000209087899 */ /* 0x002fe400080006ff */
[--C-:B---3--:R-:W-:Y:S01]  /*01b0*/  IMAD R19, R19, UR9, R26.reuse ;  /* 0x0000000913137c24 */ /* 0x108fe2000f8e021a */
[----:B------:R-:W-:-:S04]  /*01c0*/  SHF.R.U32.HI R26, RZ, 0x5, R26 ;  /* 0x00000005ff1a7819 */ /* 0x000fc8000001161a */
[----:B------:R-:W-:Y:S02]  /*01d0*/  LOP3.LUT R26, R26, UR8, RZ, 0xfc, !PT ;  /* 0x000000081a1a7c12 */ /* 0x000fe4000f8efcff */
[----:B--2---:R-:W-:Y:S02]  /*01e0*/  @P0 R2UR UR4, R2 ;  /* 0x00000000020402ca */ /* 0x004fe400000e0000 */
[----:B------:R-:W-:Y:S02]  /*01f0*/  @P0 R2UR UR5, R3 ;  /* 0x00000000030502ca */ /* 0x000fe400000e0000 */
[----:B------:R-:W-:Y:S02]  /*0200*/  SHF.R.S32.HI R2, RZ, 0x1f, R11 ;  /* 0x0000001fff027819 */ /* 0x000fe4000001140b */
[----:B0-----:R-:W-:Y:S02]  /*0210*/  @P0 IADD3 R0, P1, PT, R4, R9, RZ ;  /* 0x0000000904000210 */ /* 0x001fe40007f3e0ff */
[----:B------:R-:W-:-:S03]  /*0220*/  LEA.HI R2, R2, R11, RZ, 0x3 ;  /* 0x0000000b02027211 */ /* 0x000fc600078f18ff */
[----:B------:R-:W-:Y:S01]  /*0230*/  @P0 IMAD.X R7, RZ, RZ, R5, P1 ;  /* 0x000000ffff070224 */ /* 0x000fe200008e0605 */
[----:B------:R-:W-:Y:S01]  /*0240*/  LEA.HI.SX32 R27, R2, R27, 0x1d ;  /* 0x0000001b021b7211 */ /* 0x000fe200078feaff */
[----:B------:R-:W-:Y:S02]  /*0250*/  UIADD3 UR10, UPT, UPT, UR4, -0x61c88647, URZ ;  /* 0x9e3779b9040a7890 */ /* 0x000fe4000fffe0ff */
[----:B------:R-:W-:Y:S01]  /*0260*/  UIADD3 UR12, UPT, UPT, UR5, -0x4498517b, URZ ;  /* 0xbb67ae85050c7890 */ /* 0x000fe2000fffe0ff */
[--C-:B------:R-:W-:Y:S01]  /*0270*/  SHF.R.U64 R25, R0, 0x2, R7.reuse ;  /* 0x0000000200197819 */ /* 0x100fe20000001207 */
[----:B------:R-:W-:Y:S01]  /*0280*/  UIADD3 UR13, UPT, UPT, UR4, 0x3c6ef372, URZ ;  /* 0x3c6ef372040d7890 */ /* 0x000fe2000fffe0ff */
[----:B------:R-:W-:Y:S01]  /*0290*/  SHF.R.U32.HI R20, RZ, 0x2, R7 ;  /* 0x00000002ff147819 */ /* 0x000fe20000011607 */
[----:B------:R-:W-:Y:S02]  /*02a0*/  UIADD3 UR14, UPT, UPT, UR5, 0x76cf5d0a, URZ ;  /* 0x76cf5d0a050e7890 */ /* 0x000fe4000fffe0ff */
[----:B------:R-:W-:-:S02]  /*02b0*/  UIADD3 UR15, UPT, UPT, UR4, -0x255992d5, URZ ;  /* 0xdaa66d2b040f7890 */ /* 0x000fc4000fffe0ff */
[----:B------:R-:W-:Y:S02]  /*02c0*/  UIADD3 UR16, UPT, UPT, UR5, 0x32370b8f, URZ ;  /* 0x32370b8f05107890 */ /* 0x000fe4000fffe0ff */
[----:B------:R-:W-:Y:S02]  /*02d0*/  UIADD3 UR17, UPT, UPT, UR4, 0x78dde6e4, URZ ;  /* 0x78dde6e404117890 */ /* 0x000fe4000fffe0ff */
[----:B------:R-:W-:Y:S02]  /*02e0*/  UIADD3 UR18, UPT, UPT, UR5, -0x126145ec, URZ ;  /* 0xed9eba1405127890 */ /* 0x000fe4000fffe0ff */
[----:B------:R-:W-:Y:S02]  /*02f0*/  UIADD3 UR19, UPT, UPT, UR4, 0x1715609d, URZ ;  /* 0x1715609d04137890 */ /* 0x000fe4000fffe0ff */
[----:B------:R-:W-:Y:S02]  /*0300*/  UIADD3 UR20, UPT, UPT, UR5, -0x56f99767, URZ ;  /* 0xa906689905147890 */ /* 0x000fe4000fffe0ff */
[----:B------:R-:W-:-:S02]  /*0310*/  UIADD3 UR21, UPT, UPT, UR4, -0x4ab325aa, URZ ;  /* 0xb54cda5604157890 */ /* 0x000fc4000fffe0ff */
[----:B------:R-:W-:Y:S02]  /*0320*/  UIADD3 UR22, UPT, UPT, UR5, 0x646e171e, URZ ;  /* 0x646e171e05167890 */ /* 0x000fe4000fffe0ff */
[----:B------:R-:W-:Y:S02]  /*0330*/  UIADD3 UR23, UPT, UPT, UR4, 0x5384540f, URZ ;  /* 0x5384540f04177890 */ /* 0x000fe4000fffe0ff */
[----:B------:R-:W-:Y:S02]  /*0340*/  UIADD3 UR24, UPT, UPT, UR5, 0x1fd5c5a3, URZ ;  /* 0x1fd5c5a305187890 */ /* 0x000fe4000fffe0ff */
[----:B------:R-:W-:Y:S02]  /*0350*/  UIADD3 UR9, UPT, UPT, UR4, -0xe443238, URZ ;  /* 0xf1bbcdc804097890 */ /* 0x000fe4000fffe0ff */
[----:B------:R-:W-:Y:S02]  /*0360*/  UIADD3 UR25, UPT, UPT, UR5, -0x24c28bd8, URZ ;  /* 0xdb3d742805197890 */ /* 0x000fe4000fffe0ff */
[----:B------:R-:W-:-:S02]  /*0370*/  UIADD3 UR26, UPT, UPT, UR4, -0x700cb87f, URZ ;  /* 0x8ff34781041a7890 */ /* 0x000fc4000fffe0ff */
[----:B------:R-:W-:Y:S01]  /*0380*/  UIADD3 UR27, UPT, UPT, UR5, -0x695add53, URZ ;  /* 0x96a522ad051b7890 */ /* 0x000fe2000fffe0ff */
[----:B------:R-:W-:Y:S11]  /*0390*/  BRA.U !UP0, `(.L_x_2853) ;  /* 0x00000005084c7547 */ /* 0x000ff6000b800000 */
[C---:B------:R-:W-:Y:S02]  /*03a0*/  ISETP.GE.U32.AND P6, PT, R27.reuse, 0x20, PT ;  /* 0x000000201b00780c */ /* 0x040fe40003fc6070 */
[C---:B------:R-:W-:Y:S02]  /*03b0*/  ISETP.GE.U32.AND P0, PT, R27.reuse, 0x40, PT ;  /* 0x000000401b00780c */ /* 0x040fe40003f06070 */
[C---:B------:R-:W-:Y:S02]  /*03c0*/  ISETP.GE.U32.AND P5, PT, R27.reuse, 0x60, PT ;  /* 0x000000601b00780c */ /* 0x040fe40003fa6070 */
[C---:B------:R-:W-:Y:S02]  /*03d0*/  ISETP.GE.U32.AND P4, PT, R27.reuse, 0x80, PT ;  /* 0x000000801b00780c */ /* 0x040fe40003f86070 */
[C---:B------:R-:W-:Y:S02]  /*03e0*/  ISETP.GE.U32.AND P3, PT, R27.reuse, 0xa0, PT ;  /* 0x000000a01b00780c */ /* 0x040fe40003f66070 */
[----:B------:R-:W-:-:S02]  /*03f0*/  ISETP.GE.U32.AND P2, PT, R27, 0xc0, PT ;  /* 0x000000c01b00780c */ /* 0x000fc40003f46070 */
[----:B------:R-:W-:Y:S01]  /*0400*/  LOP3.LUT R24, R24, 0xffffbfff, RZ, 0xc0, !PT ;  /* 0xffffbfff18187812 */ /* 0x000fe200078ec0ff */
[----:B------:R-:W0:Y:S01]  /*0410*/  @P6 LDC.64 R2, c[0x0][0x3d0] ;  /* 0x0000f400ff026b82 */ /* 0x000e220000000a00 */
[----:B------:R-:W-:Y:S02]  /*0420*/  ISETP.GE.U32.AND P1, PT, R27, 0xe0, PT ;  /* 0x000000e01b00780c */ /* 0x000fe40003f26070 */
[----:B------:R-:W-:-:S05]  /*0430*/  @P6 LOP3.LUT R24, R24, 0x4000, RZ, 0xfc, !PT ;  /* 0x0000400018186812 */ /* 0x000fca00078efcff */
[----:B------:R-:W1:Y:S08]  /*0440*/  @P6 LDC.64 R4, c[0x0][0x438] ;  /* 0x00010e00ff046b82 */ /* 0x000e700000000a00 */
[----:B------:R-:W2:Y:S08]  /*0450*/  @P0 LDC.64 R6, c[0x0][0x3d0] ;  /* 0x0000f400ff060b82 */ /* 0x000eb00000000a00 */
[----:B------:R-:W3:Y:S01]  /*0460*/  @P0 LDC.64 R8, c[0x0][0x438] ;  /* 0x00010e00ff080b82 */ /* 0x000ee20000000a00 */
[----:B0-----:R-:W-:-:S05]  /*0470*/  @P6 IMAD.WIDE.U32 R2, R21, 0x10, R2 ;  /* 0x0000001015026825 */ /* 0x001fca00078e0002 */
        /* <DEDUP_REMOVED lines=9> */
[C---:B---3--:R-:W-:Y:S01]  /*0510*/  @P0 IMAD.WIDE.U32 R8, R21.reuse, 0x10, R8 ;  /* 0x0000001015080825 */ /* 0x048fe200078e0008 */
[----:B------:R-:W-:-:S04]  /*0520*/  @P0 IADD3 R21, PT, PT, R21, 0x20, RZ ;  /* 0x0000002015150810 */ /* 0x000fc80007ffe0ff */
[----:B------:R3:W5:Y:S02]  /*0530*/  @P0 LD.E.128 R88, desc[UR6][R8.64] ;  /* 0x0000000608580980 */ /* 0x000764000c101d00 */
[----:B------:R-:W4:Y:S01]  /*0540*/  @P4 LDC.64 R16, c[0x0][0x438] ;  /* 0x00010e00ff104b82 */ /* 0x000f220000000a00 */
[----:B0-----:R-:W-:Y:S01]  /*0550*/  @P5 IMAD.WIDE.U32 R10, R21, 0x10, R10 ;  /* 0x00000010150a5825 */ /* 0x001fe200078e000a */
[----:B------:R-:W-:-:S04]  /*0560*/  ISETP.GE.U32.AND P0, PT, R27, 0x100, PT ;  /* 0x000001001b00780c */ /* 0x000fc80003f06070 */
[----:B------:R0:W5:Y:S02]  /*0570*/  @P5 LDG.E.128 R192, desc[UR6][R10.64] ;  /* 0x000000060ac05981 */ /* 0x000164000c1e1d00 */
[----:B------:R-:W0:Y:S01]  /*0580*/  @P3 LDC.64 R22, c[0x0][0x3d0] ;  /* 0x0000f400ff163b82 */ /* 0x000e220000000a00 */
[----:B-1----:R-:W-:-:S07]  /*0590*/  @P5 IMAD.WIDE.U32 R12, R21, 0x10, R12 ;  /* 0x00000010150c5825 */ /* 0x002fce00078e000c */
[----:B------:R-:W1:Y:S01]  /*05a0*/  @P3 LDC.64 R28, c[0x0][0x438] ;  /* 0x00010e00ff1c3b82 */ /* 0x000e620000000a00 */
[----:B------:R1:W5:Y:S01]  /*05b0*/  @P5 LD.E.128 R84, desc[UR6][R12.64] ;  /* 0x000000060c545980 */ /* 0x000362000c101d00 */
[----:B------:R-:W-:Y:S01]  /*05c0*/  @P5 VIADD R21, R21, 0x20 ;  /* 0x0000002015155836 */ /* 0x000fe20000000000 */
[----:B------:R-:W-:-:S05]  /*05d0*/  ISETP.GE.U32.AND P5, PT, R27, 0x120, PT ;  /* 0x000001201b00780c */ /* 0x000fca0003fa6070 */
[----:B------:R-:W1:Y:S08]  /*05e0*/  @P2 LDC.64 R30, c[0x0][0x3d0] ;  /* 0x0000f400ff1e2b82 */ /* 0x000e700000000a00 */
[----:B------:R-:W1:Y:S08]  /*05f0*/  @P2 LDC.64 R32, c[0x0][0x438] ;  /* 0x00010e00ff202b82 */ /* 0x000e700000000a00 */
[----:B--2---:R-:W2:Y:S08]  /*0600*/  @P1 LDC.64 R6, c[0x0][0x3d0] ;  /* 0x0000f400ff061b82 */ /* 0x004eb00000000a00 */
[----:B---3--:R-:W3:Y:S01]  /*0610*/  @P1 LDC.64 R8, c[0x0][0x438] ;  /* 0x00010e00ff081b82 */ /* 0x008ee20000000a00 */
[----:B----4-:R-:W-:-:S04]  /*0620*/  @P4 IMAD.WIDE.U32 R14, R21, 0x10, R14 ;  /* 0x00000010150e4825 */ /* 0x010fc800078e000e */
[C---:B------:R-:W-:Y:S01]  /*0630*/  @P4 IMAD.WIDE.U32 R16, R21.reuse, 0x10, R16 ;  /* 0x0000001015104825 */ /* 0x040fe200078e0010 */
[----:B------:R4:W5:Y:S02]  /*0640*/  @P4 LDG.E.128 R188, desc[UR6][R14.64] ;  /* 0x000000060ebc4981 */ /* 0x000964000c1e1d00 */
[----:B------:R-:W4:Y:S01]  /*0650*/  @P0 LDC.64 R34, c[0x0][0x3d0] ;  /* 0x0000f400ff220b82 */ /* 0x000f220000000a00 */
[----:B------:R-:W-:Y:S01]  /*0660*/  @P4 VIADD R21, R21, 0x20 ;  /* 0x0000002015154836 */ /* 0x000fe20000000000 */
[----:B------:R1:W5:Y:S06]  /*0670*/  @P4 LD.E.128 R76, desc[UR6][R16.64] ;  /* 0x00000006104c4980 */ /* 0x00036c000c101d00 */
[----:B------:R-:W4:Y:S01]  /*0680*/  @P0 LDC.64 R36, c[0x0][0x438] ;  /* 0x00010e00ff240b82 */ /* 0x000f220000000a00 */
[----:B0-----:R-:W-:-:S04]  /*0690*/  @P3 IMAD.WIDE.U32 R22, R21, 0x10, R22 ;  /* 0x0000001015163825 */ /* 0x001fc800078e0016 */
[C---:B-1----:R-:W-:Y:S01]  /*06a0*/  @P3 IMAD.WIDE.U32 R28, R21.reuse, 0x10, R28 ;  /* 0x00000010151c3825 */ /* 0x042fe200078e001c */
[----:B------:R0:W5:Y:S02]  /*06b0*/  @P3 LDG.E.128 R184, desc[UR6][R22.64] ;  /* 0x0000000616b83981 */ /* 0x000164000c1e1d00 */
[----:B------:R-:W1:Y:S01]  /*06c0*/  @P5 LDC.64 R10, c[0x0][0x3d0] ;  /* 0x0000f400ff0a5b82 */ /* 0x000e620000000a00 */
[----:B------:R-:W-:Y:S01]  /*06d0*/  @P3 VIADD R21, R21, 0x20 ;  /* 0x0000002015153836 */ /* 0x000fe20000000000 */
[----:B------:R0:W5:Y:S06]  /*06e0*/  @P3 LD.E.128 R72, desc[UR6][R28.64] ;  /* 0x000000061c483980 */ /* 0x00016c000c101d00 */
[----:B------:R-:W0:Y:S01]  /*06f0*/  @P5 LDC.64 R12, c[0x0][0x438] ;  /* 0x00010e00ff0c5b82 */ /* 0x000e220000000a00 */
[----:B------:R-:W-:-:S04]  /*0700*/  @P2 IMAD.WIDE.U32 R30, R21, 0x10, R30 ;  /* 0x00000010151e2825 */ /* 0x000fc800078e001e */
[C---:B------:R-:W-:Y:S01]  /*0710*/  @P2 IMAD.WIDE.U32 R32, R21.reuse, 0x10, R32 ;  /* 0x0000001015202825 */ /* 0x040fe200078e0020 */
[----:B------:R-:W-:Y:S01]  /*0720*/  @P2 IADD3 R21, PT, PT, R21, 0x20, RZ ;  /* 0x0000002015152810 */ /* 0x000fe20007ffe0ff */
[----:B------:R0:W5:Y:S04]  /*0730*/  @P2 LDG.E.128 R180, desc[UR6][R30.64] ;  /* 0x000000061eb42981 */ /* 0x000168000c1e1d00 */
[C---:B--2---:R-:W-:Y:S01]  /*0740*/  @P1 IMAD.WIDE.U32 R6, R21.reuse, 0x10, R6 ;  /* 0x0000001015061825 */ /* 0x044fe200078e0006 */
[----:B------:R2:W5:Y:S03]  /*0750*/  @P2 LD.E.128 R68, desc[UR6][R32.64] ;  /* 0x0000000620442980 */ /* 0x000566000c101d00 */
[C---:B---3--:R-:W-:Y:S01]  /*0760*/  @P1 IMAD.WIDE.U32 R8, R21.reuse, 0x10, R8 ;  /* 0x0000001015081825 */ /* 0x048fe200078e0008 */
[----:B------:R2:W5:Y:S03]  /*0770*/  @P1 LDG.E.128 R176, desc[UR6][R6.64] ;  /* 0x0000000606b01981 */ /* 0x000566000c1e1d00 */
[----:B------:R-:W-:Y:S01]  /*0780*/  @P1 VIADD R21, R21, 0x20 ;  /* 0x0000002015151836 */ /* 0x000fe20000000000 */
[----:B------:R2:W5:Y:S03]  /*0790*/  @P1 LD.E.128 R64, desc[UR6][R8.64] ;  /* 0x0000000608401980 */ /* 0x000566000c101d00 */
[----:B----4-:R-:W-:-:S04]  /*07a0*/  @P0 IMAD.WIDE.U32 R34, R21, 0x10, R34 ;  /* 0x0000001015220825 */ /* 0x010fc800078e0022 */
[C---:B------:R-:W-:Y:S01]  /*07b0*/  @P0 IMAD.WIDE.U32 R36, R21.reuse, 0x10, R36 ;  /* 0x0000001015240825 */ /* 0x040fe200078e0024 */
[----:B------:R2:W5:Y:S03]  /*07c0*/  @P0 LDG.E.128 R172, desc[UR6][R34.64] ;  /* 0x0000000622ac0981 */ /* 0x000566000c1e1d00 */
[----:B------:R-:W-:Y:S01]  /*07d0*/  @P0 VIADD R21, R21, 0x20 ;  /* 0x0000002015150836 */ /* 0x000fe20000000000 */
[----:B------:R2:W5:Y:S03]  /*07e0*/  @P0 LD.E.128 R144, desc[UR6][R36.64] ;  /* 0x0000000624900980 */ /* 0x000566000c101d00 */
[----:B-1----:R-:W-:-:S04]  /*07f0*/  @P5 IMAD.WIDE.U32 R10, R21, 0x10, R10 ;  /* 0x00000010150a5825 */ /* 0x002fc800078e000a */
[----:B0-----:R-:W-:Y:S01]  /*0800*/  @P5 IMAD.WIDE.U32 R12, R21, 0x10, R12 ;  /* 0x00000010150c5825 */ /* 0x001fe200078e000c */
[----:B------:R2:W5:Y:S04]  /*0810*/  @P5 LDG.E.128 R168, desc[UR6][R10.64] ;  /* 0x000000060aa85981 */ /* 0x000568000c1e1d00 */
[----:B------:R2:W5:Y:S01]  /*0820*/  @P5 LD.E.128 R156, desc[UR6][R12.64] ;  /* 0x000000060c9c5980 */ /* 0x000562000c101d00 */
[----:B------:R-:W-:Y:S01]  /*0830*/  ISETP.GE.U32.AND P0, PT, R27, 0x140, PT ;  /* 0x000001401b00780c */ /* 0x000fe20003f06070 */
[----:B------:R-:W-:-:S12]  /*0840*/  @P5 VIADD R21, R21, 0x20 ;  /* 0x0000002015155836 */ /* 0x000fd80000000000 */
        /* <DEDUP_REMOVED lines=8> */
.L_x_2853:
[C---:B------:R-:W-:Y:S02]  /*08d0*/  ISETP.GE.U32.AND P6, PT, R27.reuse, 0x20, PT ;  /* 0x000000201b00780c */ /* 0x040fe40003fc6070 */
[C---:B------:R-:W-:Y:S02]  /*08e0*/  ISETP.GE.U32.AND P1, PT, R27.reuse, 0x40, PT ;  /* 0x000000401b00780c */ /* 0x040fe40003f26070 */
[C---:B------:R-:W-:Y:S02]  /*08f0*/  ISETP.GE.U32.AND P5, PT, R27.reuse, 0x60, PT ;  /* 0x000000601b00780c */ /* 0x040fe40003fa6070 */
[C---:B------:R-:W-:Y:S02]  /*0900*/  ISETP.GE.U32.AND P4, PT, R27.reuse, 0x80, PT ;  /* 0x000000801b00780c */ /* 0x040fe40003f86070 */
[C---:B------:R-:W-:Y:S02]  /*0910*/  ISETP.GE.U32.AND P0, PT, R27.reuse, 0xa0, PT ;  /* 0x000000a01b00780c */ /* 0x040fe40003f06070 */
[----:B------:R-:W-:-:S02]  /*0920*/  ISETP.GE.U32.AND P3, PT, R27, 0xc0, PT ;  /* 0x000000c01b00780c */ /* 0x000fc40003f66070 */
[----:B------:R-:W-:Y:S01]  /*0930*/  ISETP.GE.U32.AND P2, PT, R27, 0xe0, PT ;  /* 0x000000e01b00780c */ /* 0x000fe20003f46070 */
[----:B------:R-:W0:Y:S01]  /*0940*/  @P6 LDC.64 R2, c[0x0][0x3d0] ;  /* 0x0000f400ff026b82 */ /* 0x000e220000000a00 */
[----:B------:R-:W-:-:S07]  /*0950*/  LOP3.LUT R24, R24, 0xffffbfff, RZ, 0xc0, !PT ;  /* 0xffffbfff18187812 */ /* 0x000fce00078ec0ff */
[----:B------:R-:W1:Y:S08]  /*0960*/  @P1 LDC.64 R4, c[0x0][0x3d0] ;  /* 0x0000f400ff041b82 */ /* 0x000e700000000a00 */
[----:B------:R-:W2:Y:S01]  /*0970*/  @P5 LDC.64 R6, c[0x0][0x3d0] ;  /* 0x0000f400ff065b82 */ /* 0x000ea20000000a00 */
[----:B------:R-:W-:Y:S02]  /*0980*/  @P1 IMAD.MOV.U32 R91, RZ, RZ, RZ ;  /* 0x000000ffff5b1224 */ /* 0x000fe400078e00ff */
[----:B------:R-:W-:-:S02]  /*0990*/  HFMA2 R66, -RZ, RZ, 0, 0 ;  /* 0x00000000ff427431 */ /* 0x000fc400000001ff */
[----:B------:R-:W-:Y:S01]  /*09a0*/  @P5 IMAD.MOV.U32 R87, RZ, RZ, RZ ;  /* 0x000000ffff575224 */ /* 0x000fe200078e00ff */
[----:B------:R-:W-:Y:S01]  /*09b0*/  @P6 LOP3.LUT R24, R24, 0x4000, RZ, 0xfc, !PT ;  /* 0x0000400018186812 */ /* 0x000fe200078efcff */
[C---:B0-----:R-:W-:Y:S01]  /*09c0*/  @P6 IMAD.WIDE.U32 R2, R21.reuse, 0x10, R2 ;  /* 0x0000001015026825 */ /* 0x041fe200078e0002 */
[----:B------:R-:W-:Y:S01]  /*09d0*/  @P6 LOP3.LUT R21, R21, 0x20, RZ, 0xfc, !PT ;  /* 0x0000002015156812 */ /* 0x000fe200078efcff */
[----:B------:R-:W0:Y:S03]  /*09e0*/  @P4 LDC.64 R8, c[0x0][0x3d0] ;  /* 0x0000f400ff084b82 */ /* 0x000e260000000a00 */
        /* <DEDUP_REMOVED lines=8> */
[----:B------:R-:W-:Y:S01]  /*0a70*/  @P5 VIADD R21, R21, 0x20 ;  /* 0x0000002015155836 */ /* 0x000fe20000000000 */
[----:B------:R4:W5:Y:S01]  /*0a80*/  @P5 LDG.E.128 R192, desc[UR6][R6.64] ;  /* 0x0000000606c05981 */ /* 0x000962000c1e1d00 */
[----:B------:R-:W-:-:S05]  /*0a90*/  ISETP.GE.U32.AND P5, PT, R27, 0x120, PT ;  /* 0x000001201b00780c */ /* 0x000fca0003fa6070 */
[----:B------:R-:W4:Y:S01]  /*0aa0*/  @P2 LDC.64 R14, c[0x0][0x3d0] ;  /* 0x0000f400ff0e2b82 */ /* 0x000f220000000a00 */
[C---:B0-----:R-:W-:Y:S01]  /*0ab0*/  @P4 IMAD.WIDE.U32 R8, R21.reuse, 0x10, R8 ;  /* 0x0000001015084825 */ /* 0x041fe200078e0008 */
[----:B------:R-:W-:-:S03]  /*0ac0*/  @P4 IADD3 R21, PT, PT, R21, 0x20, RZ ;  /* 0x0000002015154810 */ /* 0x000fc60007ffe0ff */
[----:B------:R-:W-:Y:S01]  /*0ad0*/  @P4 IMAD.MOV.U32 R79, RZ, RZ, RZ ;  /* 0x000000ffff4f4224 */ /* 0x000fe200078e00ff */
[----:B------:R0:W5:Y:S02]  /*0ae0*/  @P4 LDG.E.128 R188, desc[UR6][R8.64] ;  /* 0x0000000608bc4981 */ /* 0x000164000c1e1d00 */
[----:B------:R-:W0:Y:S01]  /*0af0*/  @P1 LDC.64 R16, c[0x0][0x3d0] ;  /* 0x0000f400ff101b82 */ /* 0x000e220000000a00 */
[----:B-1----:R-:W-:-:S04]  /*0b00*/  @P0 IMAD.WIDE.U32 R10, R21, 0x10, R10 ;  /* 0x00000010150a0825 */ /* 0x002fc800078e000a */
[----:B------:R-:W-:Y:S01]  /*0b10*/  @P0 VIADD R21, R21, 0x20 ;  /* 0x0000002015150836 */ /* 0x000fe20000000000 */
[----:B------:R1:W5:Y:S02]  /*0b20*/  @P0 LDG.E.128 R184, desc[UR6][R10.64] ;  /* 0x000000060ab80981 */ /* 0x000364000c1e1d00 */
[----:B---3--:R-:W3:Y:S01]  /*0b30*/  @P5 LDC.64 R4, c[0x0][0x3d0] ;  /* 0x0000f400ff045b82 */ /* 0x008ee20000000a00 */
[----:B--2---:R-:W-:-:S04]  /*0b40*/  @P3 IMAD.WIDE.U32 R12, R21, 0x10, R12 ;  /* 0x00000010150c3825 */ /* 0x004fc800078e000c */
[----:B------:R-:W-:Y:S01]  /*0b50*/  @P3 VIADD R21, R21, 0x20 ;  /* 0x0000002015153836 */ /* 0x000fe20000000000 */
[----:B------:R1:W5:Y:S03]  /*0b60*/  @P3 LDG.E.128 R180, desc[UR6][R12.64] ;  /* 0x000000060cb43981 */ /* 0x000366000c1e1d00 */
        /* <DEDUP_REMOVED lines=8> */
[----:B------:R-:W-:Y:S01]  /*0bf0*/  ISETP.GE.U32.AND P4, PT, R27, 0x140, PT ;  /* 0x000001401b00780c */ /* 0x000fe20003f86070 */
[----:B------:R-:W-:Y:S01]  /*0c00*/  IMAD.MOV.U32 R158, RZ, RZ, RZ ;  /* 0x000000ffff9e7224 */ /* 0x000fe200078e00ff */
[----:B------:R-:W-:Y:S01]  /*0c10*/  CS2R R156, SRZ ;  /* 0x00000000009c7805 */ /* 0x000fe2000001ff00 */
[----:B------:R-:W-:Y:S01]  /*0c20*/  IMAD.MOV.U32 R146, RZ, RZ, RZ ;  /* 0x000000ffff927224 */ /* 0x000fe200078e00ff */
[----:B------:R-:W-:Y:S02]  /*0c30*/  CS2R R144, SRZ ;  /* 0x0000000000907805 */ /* 0x000fe4000001ff00 */
[----:B------:R-:W-:Y:S01]  /*0c40*/  CS2R R64, SRZ ;  /* 0x0000000000407805 */ /* 0x000fe2000001ff00 */
[----:B------:R-:W-:Y:S01]  /*0c50*/  IMAD.MOV.U32 R70, RZ, RZ, RZ ;  /* 0x000000ffff467224 */ /* 0x000fe200078e00ff */
        /* <DEDUP_REMOVED lines=18> */
[----:B-1----:R-:W-:Y:S06]  /*0d80*/  @!P4 BRA `(.L_x_2854) ;  /* 0x00000000005cc947 */ /* 0x002fec0003800000 */
[----:B------:R-:W0:Y:S02]  /*0d90*/  LDC.64 R164, c[0x0][0x3d0] ;  /* 0x0000f400ffa47b82 */ /* 0x000e240000000a00 */
[----:B0-----:R-:W-:-:S06]  /*0da0*/  IMAD.WIDE.U32 R164, R21, 0x10, R164 ;  /* 0x0000001015a47825 */ /* 0x001fcc00078e00a4 */
[----:B------:R-:W5:Y:S01]  /*0db0*/  LDG.E.128 R164, desc[UR6][R164.64] ;  /* 0x00000006a4a47981 */ /* 0x000f62000c1e1d00 */
        /* <DEDUP_REMOVED lines=19> */
[----:B------:R-:W-:-:S07]  /*0ef0*/  CS2R R80, SRZ ;  /* 0x0000000000507805 */ /* 0x000fce000001ff00 */
.L_x_2854:
[----:B------:R-:W-:Y:S05]  /*0f00*/  BSYNC.RECONVERGENT B0 ;  /* 0x0000000000007941 */ /* 0x000fea0003800200 */
.L_x_2852:
[----:B------:R-:W0:Y:S02]  /*0f10*/  LDCU UR8, c[0x0][0x384] ;  /* 0x00007080ff0877ac */ /* 0x000e240008000800 */
[----:B0-----:R-:W-:-:S13]  /*0f20*/  ISETP.GE.AND P0, PT, R26, UR8, PT ;  /* 0x000000081a007c0c */ /* 0x001fda000bf06270 */
[----:B------:R-:W-:Y:S05]  /*0f30*/  @P0 EXIT ;  /* 0x000000000000094d */ /* 0x000fea0003800000 */
[----:B------:R-:W-:Y:S01]  /*0f40*/  IMAD.HI.U32 R3, R19, -0x326172a9, RZ ;  /* 0xcd9e8d5713037827 */ /* 0x000fe200078e00ff */
[----:B-----5:R-:W-:Y:S02]  /*0f50*/  PRMT R43, R163, 0x7632, R43 ;  /* 0x00007632a32b7816 */ /* 0x020fe4000000002b */
[----:B------:R-:W-:Y:S01]  /*0f60*/  PRMT R42, R167, 0x7632, R42 ;  /* 0x00007632a72a7816 */ /* 0x000fe2000000002a */
[C---:B------:R-:W-:Y:S01]  /*0f70*/  IMAD.HI.U32 R2, R25.reuse, -0x2daee0ad, RZ ;  /* 0xd2511f5319027827 */ /* 0x040fe200078e00ff */
[----:B------:R-:W-:Y:S01]  /*0f80*/  LOP3.LUT R3, R20, UR4, R3, 0x96, !PT ;  /* 0x0000000414037c12 */ /* 0x000fe2000f8e9603 */
[----:B------:R-:W-:Y:S01]  /*0f90*/  STL.S16 [R1+0x7c], R43 ;  /* 0x00007c2b01007387 */ /* 0x000fe20000100600 */
[----:B------:R-:W-:Y:S01]  /*0fa0*/  PRMT R41, R162, 0x7632, R41 ;  /* 0x00007632a2297816 */ /* 0x000fe20000000029 */
[----:B------:R-:W-:Y:S01]  /*0fb0*/  IMAD R7, R25, -0x2daee0ad, RZ ;  /* 0xd2511f5319077824 */ /* 0x000fe200078e02ff */
[----:B------:R-:W-:Y:S01]  /*0fc0*/  LOP3.LUT R2, R2, UR5, RZ, 0x3c, !PT ;  /* 0x0000000502027c12 */ /* 0x000fe2000f8e3cff */
[----:B------:R-:W-:Y:S01]  /*0fd0*/  IMAD.HI.U32 R6, R3, -0x2daee0ad, RZ ;  /* 0xd2511f5303067827 */ /* 0x000fe200078e00ff */
[----:B------:R-:W-:Y:S01]  /*0fe0*/  PRMT R40, R166, 0x7632, R40 ;  /* 0x00007632a6287816 */ /* 0x000fe20000000028 */
[----:B------:R-:W-:Y:S01]  /*0ff0*/  STL.S16 [R1+0x78], R42 ;  /* 0x0000782a01007387 */ /* 0x000fe20000100600 */
[----:B------:R-:W-:Y:S01]  /*1000*/  PRMT R39, R161, 0x7632, R39 ;  /* 0x00007632a1277816 */ /* 0x000fe20000000027 */
[----:B------:R-:W-:Y:S01]  /*1010*/  IMAD R5, R19, -0x326172a9, RZ ;  /* 0xcd9e8d5713057824 */ /* 0x000fe200078e02ff */
[----:B------:R-:W-:Y:S01]  /*1020*/  LOP3.LUT R6, R7, UR12, R6, 0x96, !PT ;  /* 0x0000000c07067c12 */ /* 0x000fe2000f8e9606 */
[----:B------:R-:W-:Y:S01]  /*1030*/  IMAD.HI.U32 R4, R2, -0x326172a9, RZ ;  /* 0xcd9e8d5702047827 */ /* 0x000fe200078e00ff */
[----:B------:R-:W-:Y:S01]  /*1040*/  PRMT R38, R165, 0x7632, R38 ;  /* 0x00007632a5267816 */ /* 0x000fe20000000026 */
[----:B------:R-:W-:Y:S01]  /*1050*/  STL.S16 [R1+0x74], R41 ;  /* 0x0000742901007387 */ /* 0x000fe20000100600 */
[----:B------:R-:W-:Y:S01]  /*1060*/  PRMT R37, R160, 0x7632, R37 ;  /* 0x00007632a0257816 */ /* 0x000fe20000000025 */
[----:B------:R-:W-:Y:S01]  /*1070*/  IMAD R8, R3, -0x2daee0ad, RZ ;  /* 0xd2511f5303087824 */ /* 0x000fe200078e02ff */
[----:B------:R-:W-:Y:S01]  /*1080*/  LOP3.LUT R4, R5, UR10, R4, 0x96, !PT ;  /* 0x0000000a05047c12 */ /* 0x000fe2000f8e9604 */
[----:B------:R-:W-:Y:S01]  /*1090*/  IMAD R5, R2, -0x326172a9, RZ ;  /* 0xcd9e8d5702057824 */ /* 0x000fe200078e02ff */
[----:B------:R-:W-:Y:S01]  /*10a0*/  PRMT R36, R164, 0x7632, R36 ;  /* 0x00007632a4247816 */ /* 0x000fe20000000024 */
[----:B------:R-:W-:Y:S01]  /*10b0*/  IMAD.HI.U32 R2, R6, -0x326172a9, RZ ;  /* 0xcd9e8d5706027827 */ /* 0x000fe200078e00ff */
[----:B------:R-:W-:Y:S01]  /*10c0*/  STL.S16 [R1+0x70], R40 ;  /* 0x0000702801007387 */ /* 0x000fe20000100600 */
[----:B------:R-:W-:Y:S01]  /*10d0*/  PRMT R35, R159, 0x7632, R35 ;  /* 0x000076329f237816 */ /* 0x000fe20000000023 */
[----:B------:R-:W0:Y:S01]  /*10e0*/  LDCU UR12, c[0x0][0x388] ;  /* 0x00007100ff0c77ac */ /* 0x000e220008000800 */
[----:B------:R-:W-:Y:S01]  /*10f0*/  IMAD.HI.U32 R3, R4, -0x2daee0ad, RZ ;  /* 0xd2511f5304037827 */ /* 0x000fe200078e00ff */
[----:B------:R-:W-:Y:S01]  /*1100*/  LOP3.LUT R2, R5, UR13, R2, 0x96, !PT ;  /* 0x0000000d05027c12 */ /* 0x000fe2000f8e9602 */
[----:B------:R-:W-:Y:S01]  /*1110*/  STL.S16 [R1+0x6c], R39 ;  /* 0x00006c2701007387 */ /* 0x000fe20000100600 */
[----:B------:R-:W-:Y:S01]  /*1120*/  PRMT R34, R171, 0x7632, R34 ;  /* 0x00007632ab227816 */ /* 0x000fe20000000022 */
[----:B------:R-:W-:Y:S01]  /*1130*/  IMAD R5, R6, -0x326172a9, RZ ;  /* 0xcd9e8d5706057824 */ /* 0x000fe200078e02ff */
[----:B------:R-:W-:Y:S01]  /*1140*/  LOP3.LUT R3, R8, UR14, R3, 0x96, !PT ;  /* 0x0000000e08037c12 */ /* 0x000fe2000f8e9603 */
[----:B------:R-:W-:Y:S01]  /*1150*/  IMAD R7, R4, -0x2daee0ad, RZ ;  /* 0xd2511f5304077824 */ /* 0x000fe200078e02ff */
[----:B------:R-:W-:Y:S01]  /*1160*/  STL.S16 [R1+0x68], R38 ;  /* 0x0000682601007387 */ /* 0x000fe20000100600 */
[----:B------:R-:W-:Y:S01]  /*1170*/  IMAD.HI.U32 R6, R2, -0x2daee0ad, RZ ;  /* 0xd2511f5302067827 */ /* 0x000fe200078e00ff */
[----:B------:R-:W-:Y:S01]  /*1180*/  PRMT R33, R158, 0x7632, R33 ;  /* 0x000076329e217816 */ /* 0x000fe20000000021 */
[----:B------:R-:W1:Y:S01]  /*1190*/  LDCU.U8 UR13, c[0x0][0x410] ;  /* 0x00008200ff0d77ac */ /* 0x000e620008000000 */
[----:B------:R-:W-:Y:S01]  /*11a0*/  STL.S16 [R1+0x64], R37 ;  /* 0x0000642501007387 */ /* 0x000fe20000100600 */
[----:B------:R-:W-:Y:S01]  /*11b0*/  IMAD.HI.U32 R4, R3, -0x326172a9, RZ ;  /* 0xcd9e8d5703047827 */ /* 0x000fe200078e00ff */
[----:B------:R-:W-:Y:S01]  /*11c0*/  LOP3.LUT R6, R7, UR16, R6, 0x96, !PT ;  /* 0x0000001007067c12 */ /* 0x000fe2000f8e9606 */
[----:B------:R-:W2:Y:S01]  /*11d0*/  LDCU UR14, c[0x0][0x448] ;  /* 0x00008900ff0e77ac */ /* 0x000ea20008000800 */
[----:B------:R-:W-:Y:S01]  /*11e0*/  PRMT R32, R170, 0x7632, R32 ;  /* 0x00007632aa207816 */ /* 0x000fe20000000020 */
[----:B------:R-:W-:Y:S01]  /*11f0*/  IMAD R8, R2, -0x2daee0ad, RZ ;  /* 0xd2511f5302087824 */ /* 0x000fe200078e02ff */
[----:B------:R-:W-:Y:S01]  /*1200*/  LOP3.LUT R4, R5, UR15, R4, 0x96, !PT ;  /* 0x0000000f05047c12 */ /* 0x000fe2000f8e9604 */
[----:B------:R-:W-:Y:S01]  /*1210*/  IMAD R3, R3, -0x326172a9, RZ ;  /* 0xcd9e8d5703037824 */ /* 0x000fe200078e02ff */
[----:B------:R-:W-:Y:S01]  /*1220*/  STL.S16 [R1+0x60], R36 ;  /* 0x0000602401007387 */ /* 0x000fe20000100600 */
[----:B------:R-:W-:Y:S01]  /*1230*/  IMAD.HI.U32 R2, R6, -0x326172a9, RZ ;  /* 0xcd9e8d5706027827 */ /* 0x000fe200078e00ff */
[----:B------:R-:W-:Y:S01]  /*1240*/  PRMT R31, R157, 0x7632, R31 ;  /* 0x000076329d1f7816 */ /* 0x000fe2000000001f */
[----:B------:R-:W3:Y:S01]  /*1250*/  LDCU.64 UR10, c[0x0][0x3a0] ;  /* 0x00007400ff0a77ac */ /* 0x000ee20008000a00 */
[----:B------:R-:W-:Y:S01]  /*1260*/  STL.S16 [R1+0x5c], R35 ;  /* 0x00005c2301007387 */ /* 0x000fe20000100600 */
[----:B------:R-:W-:Y:S01]  /*1270*/  IMAD.HI.U32 R5, R4, -0x2daee0ad, RZ ;  /* 0xd2511f5304057827 */ /* 0x000fe200078e00ff */
[----:B------:R-:W-:-:S02]  /*1280*/  LOP3.LUT R2, R3, UR17, R2, 0x96, !PT ;  /* 0x0000001103027c12 */ /* 0x000fc4000f8e9602 */
[----:B------:R-:W-:Y:S01]  /*1290*/  PRMT R30, R169, 0x7632, R30 ;  /* 0x00007632a91e7816 */ /* 0x000fe2000000001e */
[----:B------:R-:W-:Y:S01]  /*12a0*/  IMAD R7, R4, -0x2daee0ad, RZ ;  /* 0xd2511f5304077824 */ /* 0x000fe200078e02ff */
[----:B------:R-:W-:Y:S01]  /*12b0*/  LOP3.LUT R5, R8, UR18, R5, 0x96, !PT ;  /* 0x0000001208057c12 */ /* 0x000fe2000f8e9605 */
[----:B------:R-:W-:Y:S01]  /*12c0*/  IMAD.HI.U32 R4, R2, -0x2daee0ad, RZ ;  /* 0xd2511f5302047827 */ /* 0x000fe200078e00ff */
[----:B------:R-:W-:Y:S01]  /*12d0*/  STL.S16 [R1+0x58], R34 ;  /* 0x0000582201007387 */ /* 0x000fe20000100600 */
[----:B------:R-:W-:Y:S02]  /*12e0*/  PRMT R29, R156, 0x7632, R29 ;  /* 0x000076329c1d7816 */ /* 0x000fe4000000001d */
[----:B------:R-:W-:Y:S01]  /*12f0*/  IMAD R6, R6, -0x326172a9, RZ ;  /* 0xcd9e8d5706067824 */ /* 0x000fe200078e02ff */
[----:B------:R-:W-:Y:S01]  /*1300*/  LOP3.LUT R4, R7, UR20, R4, 0x96, !PT ;  /* 0x0000001407047c12 */ /* 0x000fe2000f8e9604 */
[----:B------:R-:W-:Y:S01]  /*1310*/  IMAD.HI.U32 R3, R5, -0x326172a9, RZ ;  /* 0xcd9e8d5705037827 */ /* 0x000fe200078e00ff */
[----:B------:R-:W-:Y:S01]  /*1320*/  STL.S16 [R1+0x54], R33 ;  /* 0x0000542101007387 */ /* 0x000fe20000100600 */
[----:B------:R-:W-:-:S02]  /*1330*/  PRMT R28, R168, 0x7632, R28 ;  /* 0x00007632a81c7816 */ /* 0x000fc4000000001c */
[----:B------:R-:W-:Y:S01]  /*1340*/  IMAD R7, R2, -0x2daee0ad, RZ ;  /* 0xd2511f5302077824 */ /* 0x000fe200078e02ff */
[----:B------:R-:W-:Y:S01]  /*1350*/  LOP3.LUT R3, R6, UR19, R3, 0x96, !PT ;  /* 0x0000001306037c12 */ /* 0x000fe2000f8e9603 */
[----:B------:R-:W-:Y:S01]  /*1360*/  IMAD R5, R5, -0x326172a9, RZ ;  /* 0xcd9e8d5705057824 */ /* 0x000fe200078e02ff */
[----:B------:R-:W-:Y:S01]  /*1370*/  STL.S16 [R1+0x50], R32 ;  /* 0x0000502001007387 */ /* 0x000fe20000100600 */
[----:B------:R-:W-:Y:S01]  /*1380*/  IMAD.HI.U32 R2, R4, -0x326172a9, RZ ;  /* 0xcd9e8d5704027827 */ /* 0x000fe200078e00ff */
[----:B------:R-:W-:Y:S02]  /*1390*/  PRMT R18, R147, 0x7632, R18 ;  /* 0x0000763293127816 */ /* 0x000fe40000000012 */
[----:B------:R-:W-:Y:S01]  /*13a0*/  STL.S16 [R1+0x4c], R31 ;  /* 0x00004c1f01007387 */ /* 0x000fe20000100600 */
[----:B------:R-:W-:Y:S01]  /*13b0*/  IMAD.HI.U32 R6, R3, -0x2daee0ad, RZ ;  /* 0xd2511f5303067827 */ /* 0x000fe200078e00ff */
[----:B------:R-:W-:Y:S02]  /*13c0*/  LOP3.LUT R2, R5, UR21, R2, 0x96, !PT ;  /* 0x0000001505027c12 */ /* 0x000fe4000f8e9602 */
[----:B------:R-:W-:Y:S01]  /*13d0*/  PRMT R17, R175, 0x7632, R17 ;  /* 0x00007632af117816 */ /* 0x000fe20000000011 */
[----:B------:R-:W-:Y:S01]  /*13e0*/  IMAD R8, R3, -0x2daee0ad, RZ ;  /* 0xd2511f5303087824 */ /* 0x000fe200078e02ff */
[----:B------:R-:W-:Y:S01]  /*13f0*/  LOP3.LUT R6, R7, UR22, R6, 0x96, !PT ;  /* 0x0000001607067c12 */ /* 0x000fe2000f8e9606 */
[----:B------:R-:W-:Y:S01]  /*1400*/  IMAD.HI.U32 R5, R2, -0x2daee0ad, RZ ;  /* 0xd2511f5302057827 */ /* 0x000fe200078e00ff */
[----:B------:R-:W-:Y:S01]  /*1410*/  STL.S16 [R1+0x48], R30 ;  /* 0x0000481e01007387 */ /* 0x000fe20000100600 */
[----:B------:R-:W-:-:S02]  /*1420*/  PRMT R16, R146, 0x7632, R16 ;  /* 0x0000763292107816 */ /* 0x000fc40000000010 */
[----:B------:R-:W-:Y:S01]  /*1430*/  IMAD R4, R4, -0x326172a9, RZ ;  /* 0xcd9e8d5704047824 */ /* 0x000fe200078e02ff */
[----:B------:R-:W-:Y:S01]  /*1440*/  LOP3.LUT R5, R8, UR24, R5, 0x96, !PT ;  /* 0x0000001808057c12 */ /* 0x000fe2000f8e9605 */
[----:B------:R-:W-:Y:S01]  /*1450*/  IMAD.HI.U32 R3, R6, -0x326172a9, RZ ;  /* 0xcd9e8d5706037827 */ /* 0x000fe200078e00ff */
[----:B------:R-:W-:Y:S01]  /*1460*/  STL.S16 [R1+0x44], R29 ;  /* 0x0000441d01007387 */ /* 0x000fe20000100600 */
[----:B------:R-:W-:Y:S02]  /*1470*/  PRMT R15, R174, 0x7632, R15 ;  /* 0x00007632ae0f7816 */ /* 0x000fe4000000000f */
[----:B------:R-:W-:Y:S01]  /*1480*/  IMAD R9, R2, -0x2daee0ad, RZ ;  /* 0xd2511f5302097824 */ /* 0x000fe200078e02ff */
[----:B------:R-:W-:Y:S01]  /*1490*/  LOP3.LUT R3, R4, UR23, R3, 0x96, !PT ;  /* 0x0000001704037c12 */ /* 0x000fe2000f8e9603 */
[----:B------:R-:W-:Y:S01]  /*14a0*/  IMAD R7, R6, -0x326172a9, RZ ;  /* 0xcd9e8d5706077824 */ /* 0x000fe200078e02ff */
[----:B------:R-:W-:Y:S01]  /*14b0*/  STL.S16 [R1+0x40], R28 ;  /* 0x0000401c01007387 */ /* 0x000fe20000100600 */
[----:B------:R-:W-:Y:S01]  /*14c0*/  IMAD.HI.U32 R2, R5, -0x326172a9, RZ ;  /* 0xcd9e8d5705027827 */ /* 0x000fe200078e00ff */
[----:B------:R-:W-:-:S02]  /*14d0*/  PRMT R14, R145, 0x7632, R14 ;  /* 0x00007632910e7816 */ /* 0x000fc4000000000e */
[----:B------:R-:W-:Y:S01]  /*14e0*/  STL.S16 [R1+0x3c], R18 ;  /* 0x00003c1201007387 */ /* 0x000fe20000100600 */
[----:B------:R-:W-:Y:S01]  /*14f0*/  IMAD.HI.U32 R4, R3, -0x2daee0ad, RZ ;  /* 0xd2511f5303047827 */ /* 0x000fe200078e00ff */
[----:B------:R-:W-:Y:S01]  /*1500*/  LOP3.LUT R2, R7, UR9, R2, 0x96, !PT ;  /* 0x0000000907027c12 */ /* 0x000fe2000f8e9602 */
[----:B------:R-:W4:Y:S01]  /*1510*/  LDCU.64 UR8, c[0x0][0x398] ;  /* 0x00007300ff0877ac */ /* 0x000f220008000a00 */
[----:B------:R-:W-:Y:S01]  /*1520*/  PRMT R13, R173, 0x7632, R13 ;  /* 0x00007632ad0d7816 */ /* 0x000fe2000000000d */
[----:B------:R-:W-:Y:S01]  /*1530*/  IMAD R6, R3, -0x2daee0ad, RZ ;  /* 0xd2511f5303067824 */ /* 0x000fe200078e02ff */
[----:B------:R-:W-:Y:S01]  /*1540*/  LOP3.LUT R4, R9, UR25, R4, 0x96, !PT ;  /* 0x0000001909047c12 */ /* 0x000fe2000f8e9604 */
[----:B------:R-:W-:Y:S01]  /*1550*/  IMAD.HI.U32 R23, R2, -0x2daee0ad, RZ ;  /* 0xd2511f5302177827 */ /* 0x000fe200078e00ff */
[----:B------:R0:W-:Y:S01]  /*1560*/  STL.S16 [R1+0x38], R17 ;  /* 0x0000381101007387 */ /* 0x0001e20000100600 */
[----:B------:R-:W-:Y:S02]  /*1570*/  PRMT R12, R144, 0x7632, R12 ;  /* 0x00007632900c7816 */ /* 0x000fe4000000000c */
[----:B------:R-:W-:Y:S01]  /*1580*/  IMAD R5, R5, -0x326172a9, RZ ;  /* 0xcd9e8d5705057824 */ /* 0x000fe200078e02ff */
[----:B------:R1:W-:Y:S01]  /*1590*/  STL.S16 [R1+0x34], R16 ;  /* 0x0000341001007387 */ /* 0x0003e20000100600 */
[----:B------:R-:W-:Y:S01]  /*15a0*/  IMAD.HI.U32 R22, R4, -0x326172a9, RZ ;  /* 0xcd9e8d5704167827 */ /* 0x000fe200078e00ff */
[----:B------:R-:W-:-:S02]  /*15b0*/  PRMT R11, R172, 0x7632, R11 ;  /* 0x00007632ac0b7816 */ /* 0x000fc4000000000b */
[----:B------:R1:W-:Y:S01]  /*15c0*/  STL.S16 [R1+0x30], R15 ;  /* 0x0000300f01007387 */ /* 0x0003e20000100600 */
[----:B------:R-:W-:Y:S01]  /*15d0*/  PRMT R10, R67, 0x7632, R10 ;  /* 0x00007632430a7816 */ /* 0x000fe2000000000a */
[----:B0-----:R-:W-:Y:S01]  /*15e0*/  IMAD.MOV.U32 R17, RZ, RZ, RZ ;  /* 0x000000ffff117224 */ /* 0x001fe200078e00ff */
[----:B------:R-:W-:Y:S01]  /*15f0*/  PRMT R9, R179, 0x7632, R9 ;  /* 0x00007632b3097816 */ /* 0x000fe20000000009 */
[----:B------:R0:W-:Y:S01]  /*1600*/  STL.S16 [R1+0x2c], R14 ;  /* 0x00002c0e01007387 */ /* 0x0001e20000100600 */
[----:B------:R-:W-:Y:S01]  /*1610*/  PRMT R8, R66, 0x7632, R8 ;  /* 0x0000763242087816 */ /* 0x000fe20000000008 */
[----:B------:R-:W-:Y:S01]  /*1620*/  IMAD R143, R2, -0x2daee0ad, RZ ;  /* 0xd2511f53028f7824 */ /* 0x000fe200078e02ff */
[----:B------:R-:W-:Y:S01]  /*1630*/  LOP3.LUT R23, R6, UR27, R23, 0x96, !PT ;  /* 0x0000001b06177c12 */ /* 0x000fe2000f8e9617 */
[----:B------:R0:W-:Y:S01]  /*1640*/  STL.S16 [R1+0x28], R13 ;  /* 0x0000280d01007387 */ /* 0x0001e20000100600 */
[----:B------:R-:W-:Y:S01]  /*1650*/  PRMT R7, R178, 0x7632, R7 ;  /* 0x00007632b2077816 */ /* 0x000fe20000000007 */
[----:B------:R-:W-:Y:S01]  /*1660*/  IMAD R18, R4, -0x326172a9, RZ ;  /* 0xcd9e8d5704127824 */ /* 0x000fe200078e02ff */
[----:B------:R-:W-:Y:S01]  /*1670*/  LOP3.LUT R22, R5, UR26, R22, 0x96, !PT ;  /* 0x0000001a05167c12 */ /* 0x000fe2000f8e9616 */
[----:B------:R0:W-:Y:S01]  /*1680*/  STL.S16 [R1+0x24], R12 ;  /* 0x0000240c01007387 */ /* 0x0001e20000100600 */
[----:B------:R-:W-:-:S02]  /*1690*/  PRMT R6, R65, 0x7632, R6 ;  /* 0x0000763241067816 */ /* 0x000fc40000000006 */
[----:B------:R-:W-:Y:S01]  /*16a0*/  PRMT R5, R177, 0x7632, R5 ;  /* 0x00007632b1057816 */ /* 0x000fe20000000005 */
[----:B------:R0:W-:Y:S01]  /*16b0*/  STL.S16 [R1+0x20], R11 ;  /* 0x0000200b01007387 */ /* 0x0001e20000100600 */
[----:B------:R-:W-:Y:S02]  /*16c0*/  LOP3.LUT R21, R0, 0x3, RZ, 0xc0, !PT ;  /* 0x0000000300157812 */ /* 0x000fe400078ec0ff */
        /* <DEDUP_REMOVED lines=58> */
.L_x_4125:
[----:B------:R-:W0:Y:S01]  /*1a70*/  S2R R93, SR_TID.X ;  /* 0x00000000005d7919 */ /* 0x000e220000002100 */
[----:B------:R-:W-:Y:S01]  /*1a80*/  IMAD R16, R26, UR12, RZ ;  /* 0x0000000c1a107c24 */ /* 0x000fe2000f8e02ff */
[----:B------:R-:W-:Y:S01]  /*1a90*/  LOP3.LUT P0, RZ, R24, 0x4000, RZ, 0xc0, !PT ;  /* 0x0000400018ff7812 */ /* 0x000fe2000780c0ff */
[----:B------:R-:W-:Y:S03]  /*1aa0*/  BSSY.RECONVERGENT B0, `(.L_x_2855) ;  /* 0x00009c0000007945 */ /* 0x000fe60003800200 */
        /* <DEDUP_REMOVED lines=38> */
.L_x_2860:
        /* <DEDUP_REMOVED lines=12> */
.L_x_2862:
[----:B------:R-:W-:Y:S05]  /*1dd0*/  BSYNC.RECONVERGENT B2 ;  /* 0x0000000000027941 */ /* 0x000fea0003800200 */
.L_x_2861:
        /* <DEDUP_REMOVED lines=62> */
.L_x_2859:
[----:B------:R-:W-:Y:S05]  /*21c0*/  BSYNC.RECONVERGENT B1 ;  /* 0x0000000000017941 */ /* 0x000fea0003800200 */
.L_x_2858:
[----:B------:R-:W0:Y:S01]  /*21d0*/  LDC R153, c[0x0][0x404] ;  /* 0x00010100ff997b82 */ /* 0x000e220000000800 */
[----:B------:R-:W-:Y:S01]  /*21e0*/  I2FP.F32.U32 R15, R15 ;  /* 0x0000000f000f7245 */ /* 0x000fe20000201000 */
[----:B------:R-:W-:Y:S01]  /*21f0*/  IMAD.MOV.U32 R154, RZ, RZ, 0x2f800000 ;  /* 0x2f800000ff9a7424 */ /* 0x000fe200078e00ff */
[----:B------:R-:W-:Y:S01]  /*2200*/  ISETP.NE.AND P3, PT, R46, 0x1, PT ;  /* 0x000000012e00780c */ /* 0x000fe20003f65270 */
[----:B-----5:R-:W-:Y:S01]  /*2210*/  @P1 IMAD.U32 R21, R56, 0x10000, RZ ;  /* 0x0001000038151824 */ /* 0x020fe200078e00ff */
[----:B------:R-:W-:Y:S01]  /*2220*/  LOP3.LUT R24, R24, 0xffffffef, RZ, 0xc0, !PT ;  /* 0xffffffef18187812 */ /* 0x000fe200078ec0ff */
[----:B------:R-:W-:Y:S01]  /*2230*/  FFMA.FTZ R15, R15, R154, 1.1641532182693481445e-10 ;  /* 0x2f0000000f0f7423 */ /* 0x000fe2000001009a */
[----:B------:R-:W-:Y:S01]  /*2240*/  BSSY.RECONVERGENT B1, `(.L_x_2863) ;  /* 0x0000061000017945 */ /* 0x000fe20003800200 */
[----:B------:R-:W1:Y:S01]  /*2250*/  LDC R132, c[0x0][0x408] ;  /* 0x00010200ff847b82 */ /* 0x000e620000000800 */
[----:B------:R-:W-:Y:S02]  /*2260*/  HFMA2 R45, -RZ, RZ, 0, 1.1920928955078125e-07 ;  /* 0x00000002ff2d7431 */ /* 0x000fe400000001ff */
[----:B0-----:R-:W-:Y:S01]  /*2270*/  FSETP.GTU.FTZ.AND P2, PT, R15, R153, PT ;  /* 0x000000990f00720b */ /* 0x001fe20003f5c000 */
[C---:B------:R-:W-:Y:S01]  /*2280*/  IMAD.U32 R15, R92.reuse, 0x10000, RZ ;  /* 0x000100005c0f7824 */ /* 0x040fe200078e00ff */
[----:B------:R-:W-:-:S03]  /*2290*/  PRMT R92, R92, 0x7632, R92 ;  /* 0x000076325c5c7816 */ /* 0x000fc6000000005c */
[----:B-1----:R-:W-:-:S05]  /*22a0*/  FMUL.FTZ R15, R15, R132 ;  /* 0x000000840f0f7220 */ /* 0x002fca0000410000 */
        /* <DEDUP_REMOVED lines=15> */
.L_x_2865:
        /* <DEDUP_REMOVED lines=12> */
.L_x_2867:
[----:B------:R-:W-:Y:S05]  /*2460*/  BSYNC.RECONVERGENT B2 ;  /* 0x0000000000027941 */ /* 0x000fea0003800200 */
.L_x_2866:
        /* <DEDUP_REMOVED lines=62> */
.L_x_2864:
[----:B------:R-:W-:Y:S05]  /*2850*/  BSYNC.RECONVERGENT B1 ;  /* 0x0000000000017941 */ /* 0x000fea0003800200 */
.L_x_2863:
        /* <DEDUP_REMOVED lines=26> */
.L_x_2870:
        /* <DEDUP_REMOVED lines=12> */
.L_x_2872:
[----:B------:R-:W-:Y:S05]  /*2ac0*/  BSYNC.RECONVERGENT B2 ;  /* 0x0000000000027941 */ /* 0x000fea0003800200 */
.L_x_2871:
        /* <DEDUP_REMOVED lines=62> */
.L_x_2869:
[----:B------:R-:W-:Y:S05]  /*2eb0*/  BSYNC.RECONVERGENT B1 ;  /* 0x0000000000017941 */ /* 0x000fea0003800200 */
.L_x_2868:
[----:B------:R-:W-:Y:S01]  /*2ec0*/  I2FP.F32.U32 R21, R21 ;  /* 0x0000001500157245 */ /* 0x000fe20000201000 */
[----:B------:R-:W-:Y:S01]  /*2ed0*/  BSSY.RECONVERGENT B1, `(.L_x_2873) ;  /* 0x0000064000017945 */ /* 0x000fe20003800200 */
[----:B------:R-:W-:Y:S01]  /*2ee0*/  ISETP.NE.AND P2, PT, R111, 0x1, PT ;  /* 0x000000016f00780c */ /* 0x000fe20003f45270 */
[----:B------:R-:W-:Y:S01]  /*2ef0*/  IMAD.MOV.U32 R110, RZ, RZ, 0x2 ;  /* 0x00000002ff6e7424 */ /* 0x000fe200078e00ff */
[----:B------:R-:W-:Y:S01]  /*2f00*/  LOP3.LUT R24, R24, 0xfffffffb, RZ, 0xc0, !PT ;  /* 0xfffffffb18187812 */ /* 0x000fe200078ec0ff */
[----:B------:R-:W-:-:S05]  /*2f10*/  FFMA.FTZ R21, R21, R154, 1.1641532182693481445e-10 ;  /* 0x2f00000015157423 */ /* 0x000fca000001009a */
[----:B------:R-:W-:Y:S02]  /*2f20*/  FSETP.GTU.FTZ.AND P3, PT, R21, R153, PT ;  /* 0x000000991500720b */ /* 0x000fe40003f7c000 */
[C---:B------:R-:W-:Y:S02]  /*2f30*/  SHF.L.U32 R21, R93.reuse, 0x10, RZ ;  /* 0x000000105d157819 */ /* 0x040fe400000006ff */
[----:B------:R-:W-:-:S03]  /*2f40*/  PRMT R93, R93, 0x7632, R93 ;  /* 0x000076325d5d7816 */ /* 0x000fc6000000005d */
[----:B------:R-:W-:-:S05]  /*2f50*/  FMUL.FTZ R21, R21, R132 ;  /* 0x0000008415157220 */ /* 0x000fca0000410000 */
        /* <DEDUP_REMOVED lines=16> */
.L_x_2875:
        /* <DEDUP_REMOVED lines=12> */
.L_x_2877:
[----:B------:R-:W-:Y:S05]  /*3120*/  BSYNC.RECONVERGENT B2 ;  /* 0x0000000000027941 */ /* 0x000fea0003800200 */
.L_x_2876:
        /* <DEDUP_REMOVED lines=62> */
.L_x_2874:
[----:B------:R-:W-:Y:S05]  /*3510*/  BSYNC.RECONVERGENT B1 ;  /* 0x0000000000017941 */ /* 0x000fea0003800200 */
.L_x_2873:
        /* <DEDUP_REMOVED lines=26> */
.L_x_2880:
        /* <DEDUP_REMOVED lines=12> */
.L_x_2882:
[----:B------:R-:W-:Y:S05]  /*3780*/  BSYNC.RECONVERGENT B2 ;  /* 0x0000000000027941 */ /* 0x000fea0003800200 */
.L_x_2881:
        /* <DEDUP_REMOVED lines=62> */
.L_x_2879:
[----:B------:R-:W-:Y:S05]  /*3b70*/  BSYNC.RECONVERGENT B1 ;  /* 0x0000000000017941 */ /* 0x000fea0003800200 */
.L_x_2878:
[----:B------:R-:W-:Y:S01]  /*3b80*/  I2FP.F32.U32 R21, R21 ;  /* 0x0000001500157245 */ /* 0x000fe20000201000 */
[----:B------:R-:W-:Y:S01]  /*3b90*/  BSSY.RECONVERGENT B1, `(.L_x_2883) ;  /* 0x0000062000017945 */ /* 0x000fe20003800200 */
[----:B------:R-:W-:Y:S01]  /*3ba0*/  ISETP.NE.AND P3, PT, R131, 0x1, PT ;  /* 0x000000018300780c */ /* 0x000fe20003f65270 */
[----:B------:R-:W-:Y:S02]  /*3bb0*/  HFMA2 R130, -RZ, RZ, 0, 1.1920928955078125e-07 ;  /* 0x00000002ff827431 */ /* 0x000fe400000001ff */
[----:B------:R-:W-:-:S05]  /*3bc0*/  FFMA.FTZ R21, R21, R154, 1.1641532182693481445e-10 ;  /* 0x2f00000015157423 */ /* 0x000fca000001009a */
[----:B------:R-:W-:Y:S01]  /*3bd0*/  FSETP.GTU.FTZ.AND P2, PT, R21, R153, PT ;  /* 0x000000991500720b */ /* 0x000fe20003f5c000 */
[C---:B------:R-:W-:Y:S01]  /*3be0*/  IMAD.U32 R21, R94.reuse, 0x10000, RZ ;  /* 0x000100005e157824 */ /* 0x040fe200078e00ff */
[----:B------:R-:W-:-:S03]  /*3bf0*/  PRMT R94, R94, 0x7632, R94 ;  /* 0x000076325e5e7816 */ /* 0x000fc6000000005e */
[----:B------:R-:W-:-:S05]  /*3c00*/  FMUL.FTZ R21, R21, R132 ;  /* 0x0000008415157220 */ /* 0x000fca0000410000 */
[----:B------:R-:W-:Y:S01]  /*3c10*/  FSEL R110, R21, RZ, !P2 ;  /* 0x000000ff156e7208 */ /* 0x000fe20005000000 */
[----:B------:R-:W-:Y:S01]  /*3c20*/  @P1 IMAD.U32 R21, R58, 0x10000, RZ ;  /* 0x000100003a151824 */ /* 0x000fe200078e00ff */
        /* <DEDUP_REMOVED lines=13> */
.L_x_2885:
        /* <DEDUP_REMOVED lines=12> */
.L_x_2887:
[----:B------:R-:W-:Y:S05]  /*3dc0*/  BSYNC.RECONVERGENT B2 ;  /* 0x0000000000027941 */ /* 0x000fea0003800200 */
.L_x_2886:
        /* <DEDUP_REMOVED lines=62> */
.L_x_2884:
[----:B------:R-:W-:Y:S05]  /*41b0*/  BSYNC.RECONVERGENT B1 ;  /* 0x0000000000017941 */ /* 0x000fea0003800200 */
.L_x_2883:
[----:B------:R-:W-:Y:S01]  /*41c0*/  I2FP.F32.U32 R21, R21 ;  /* 0x0000001500157245 */ /* 0x000fe20000201000 */
[----:B------:R-:W-:Y:S01]  /*41d0*/  IMAD.U32 R94, R94, 0x10000, RZ ;  /* 0x000100005e5e7824 */ /* 0x000fe200078e00ff */
[----:B------:R-:W-:Y:S01]  /*41e0*/  ISETP.NE.AND P4, PT, R130, 0x1, PT ;  /* 0x000000018200780c */ /* 0x000fe20003f85270 */
[----:B------:R-:W-:Y:S02]  /*41f0*/  BSSY.RECONVERGENT B1, `(.L_x_2888) ;  /* 0x0000060000017945 */ /* 0x000fe40003800200 */
        /* <DEDUP_REMOVED lines=20> */
.L_x_2890:
        /* <DEDUP_REMOVED lines=12> */
.L_x_2892:
[----:B------:R-:W-:Y:S05]  /*4400*/  BSYNC.RECONVERGENT B2 ;  /* 0x0000000000027941 */ /* 0x000fea0003800200 */
.L_x_2891:
[----:B------:R-:W-:Y:S01]  /*4410*/  IMAD.WIDE.U32 R150, R25, -0x2daee0ad, RZ ;  /* 0xd2511f5319967825 */ /* 0x000fe200078e00ff */
[----:B------:R-:W-:Y:S01]  /*4420*/  UIADD3 UR15, UPT, UPT, UR4, -0x61c88647, URZ ;  /* 0x9e3779b9040f7890 */ /* 0x000fe2000fffe0ff */
[----:B------:R-:W-:Y:S02]  /*4430*/  MOV R21, R141 ;  /* 0x0000008d00157202 */ /* 0x000fe40000000f00 */
        /* <DEDUP_REMOVED lines=59> */
.L_x_2889:
[----:B------:R-:W-:Y:S05]  /*47f0*/  BSYNC.RECONVERGENT B1 ;  /* 0x0000000000017941 */ /* 0x000fea0003800200 */
.L_x_2888:
        /* <DEDUP_REMOVED lines=24> */
.L_x_2895:
        /* <DEDUP_REMOVED lines=12> */
.L_x_2897:
[----:B------:R-:W-:Y:S05]  /*4a40*/  BSYNC.RECONVERGENT B2 ;  /* 0x0000000000027941 */ /* 0x000fea0003800200 */
.L_x_2896:
        /* <DEDUP_REMOVED lines=57> */
[----:B------:R-:W-:Y:S01]  /*4de0*/  MOV R141, R94 ;  /* 0x0000005e008d7202 */ /* 0x000fe20000000f00 */
[----:B------:R-:W-:Y:S01]  /*4df0*/  UIADD3 UR15, UPT, UPT, UR4, -0x700cb87f, URZ ;  /* 0x8ff34781040f7890 */ /* 0x000fe2000fffe0ff */
[----:B------:R-:W-:-:S04]  /*4e00*/  IMAD.WIDE.U32 R94, R18, -0x326172a9, RZ ;  /* 0xcd9e8d57125e7825 */ /* 0x000fc800078e00ff */
[----:B------:R-:W-:Y:S01]  /*4e10*/  IMAD.MOV.U32 R18, RZ, RZ, R94 ;  /* 0x000000ffff127224 */ /* 0x000fe200078e005e */
[----:B------:R-:W-:-:S07]  /*4e20*/  LOP3.LUT R22, R22, UR15, R95, 0x96, !PT ;  /* 0x0000000f16167c12 */ /* 0x000fce000f8e965f */
.L_x_2894:
[----:B------:R-:W-:Y:S05]  /*4e30*/  BSYNC.RECONVERGENT B1 ;  /* 0x0000000000017941 */ /* 0x000fea0003800200 */
.L_x_2893:
        /* <DEDUP_REMOVED lines=14> */
[----:B------:R-:W-:Y:S01]  /*4f20*/  PRMT R95, R150, 0x5410, R95 ;  /* 0x00005410965f7816 */ /* 0x000fe2000000005f */
[----:B------:R-:W-:Y:S06]  /*4f30*/  BRA `(.L_x_2898) ;  /* 0x0000006400247947 */ /* 0x000fec0003800000 */
.L_x_2857:
        /* <DEDUP_REMOVED lines=16> */
.L_x_2901:
        /* <DEDUP_REMOVED lines=12> */
.L_x_2903:
[----:B------:R-:W-:Y:S05]  /*5100*/  BSYNC.RECONVERGENT B2 ;  /* 0x0000000000027941 */ /* 0x000fea0003800200 */
.L_x_2902:
        /* <DEDUP_REMOVED lines=58> */
[----:B------:R-:W-:Y:S02]  /*54b0*/  IMAD.MOV.U32 R18, RZ, RZ, R8 ;  /* 0x000000ffff127224 */ /* 0x000fe400078e0008 */
[----:B------:R-:W-:Y:S01]  /*54c0*/  HFMA2 R8, -RZ, RZ, 0, 0 ;  /* 0x00000000ff087431 */ /* 0x000fe200000001ff */
[----:B------:R-:W-:Y:S01]  /*54d0*/  LOP3.LUT R22, R10, UR15, R9, 0x96, !PT ;  /* 0x0000000f0a167c12 */ /* 0x000fe2000f8e9609 */
[----:B------:R-:W-:-:S07]  /*54e0*/  IMAD.MOV.U32 R9, RZ, RZ, R143 ;  /* 0x000000ffff097224 */ /* 0x000fce00078e008f */
.L_x_2900:
[----:B------:R-:W-:Y:S05]  /*54f0*/  BSYNC.RECONVERGENT B1 ;  /* 0x0000000000017941 */ /* 0x000fea0003800200 */
.L_x_2899:
        /* <DEDUP_REMOVED lines=9> */
[----:B------:R-:W-:Y:S02]  /*5590*/  PRMT R21, R92, 0x7632, R21 ;  /* 0x000076325c157816 */ /* 0x000fe40000000015 */
[----:B------:R-:W-:-:S02]  /*55a0*/  MOV R11, R18 ;  /* 0x00000012000b7202 */ /* 0x000fc40000000f00 */
[----:B0-----:R-:W-:Y:S01]  /*55b0*/  FSETP.GTU.FTZ.AND P2, PT, R9, R7, PT ;  /* 0x000000070900720b */ /* 0x001fe20003f5c000 */
[----:B------:R-:W-:-:S03]  /*55c0*/  IMAD.MOV.U32 R9, RZ, RZ, 0x2 ;  /* 0x00000002ff097424 */ /* 0x000fc600078e00ff */
[----:B------:R-:W-:Y:S01]  /*55d0*/  PLOP3.LUT P4, PT, P2, PT, PT, 0x8, 0x80 ;  /* 0x000000000080781c */ /* 0x000fe2000178e170 */
[----:B-1----:R-:W-:-:S05]  /*55e0*/  FMUL.FTZ R14, R14, R132 ;  /* 0x000000840e0e7220 */ /* 0x002fca0000410000 */
        /* <DEDUP_REMOVED lines=11> */
.L_x_2906:
        /* <DEDUP_REMOVED lines=12> */
.L_x_2908:
[----:B------:R-:W-:Y:S05]  /*5760*/  BSYNC.RECONVERGENT B2 ;  /* 0x0000000000027941 */ /* 0x000fea0003800200 */
.L_x_2907:
        /* <DEDUP_REMOVED lines=62> */
.L_x_2905:
[----:B------:R-:W-:Y:S05]  /*5b50*/  BSYNC.RECONVERGENT B1 ;  /* 0x0000000000017941 */ /* 0x000fea0003800200 */
.L_x_2904:
[----:B------:R-:W-:Y:S01]  /*5b60*/  I2FP.F32.U32 R8, R11 ;  /* 0x0000000b00087245 */ /* 0x000fe20000201000 */
[----:B------:R-:W-:Y:S01]  /*5b70*/  @P1 IMAD.U32 R15, R56, 0x10000, RZ ;  /* 0x00010000380f1824 */ /* 0x000fe200078e00ff */
[----:B------:R-:W-:Y:S01]  /*5b80*/  ISETP.NE.AND P3, PT, R9, 0x1, PT ;  /* 0x000000010900780c */ /* 0x000fe20003f65270 */
[----:B------:R-:W-:Y:S01]  /*5b90*/  BSSY.RECONVERGENT B1, `(.L_x_2909) ;  /* 0x0000061000017945 */ /* 0x000fe20003800200 */
[----:B------:R-:W-:Y:S01]  /*5ba0*/  MOV R11, R18 ;  /* 0x00000012000b7202 */ /* 0x000fe20000000f00 */
[----:B------:R-:W-:-:S05]  /*5bb0*/  FFMA.FTZ R8, R8, R153, 1.1641532182693481445e-10 ;  /* 0x2f00000008087423 */ /* 0x000fca0000010099 */
[----:B------:R-:W-:Y:S02]  /*5bc0*/  FSETP.GTU.FTZ.AND P2, PT, R8, R7, PT ;  /* 0x000000070800720b */ /* 0x000fe40003f5c000 */
[----:B------:R-:W-:-:S05]  /*5bd0*/  SHF.L.U32 R8, R60, 0x10, RZ ;  /* 0x000000103c087819 */ /* 0x000fca00000006ff */
        /* <DEDUP_REMOVED lines=17> */
.L_x_2911:
        /* <DEDUP_REMOVED lines=12> */
.L_x_2913:
[----:B------:R-:W-:Y:S05]  /*5db0*/  BSYNC.RECONVERGENT B2 ;  /* 0x0000000000027941 */ /* 0x000fea0003800200 */
.L_x_2912:
        /* <DEDUP_REMOVED lines=62> */
.L_x_2910:
[----:B------:R-:W-:Y:S05]  /*61a0*/  BSYNC.RECONVERGENT B1 ;  /* 0x0000000000017941 */ /* 0x000fea0003800200 */
.L_x_2909:
        /* <DEDUP_REMOVED lines=22> */
.L_x_2916:
        /* <DEDUP_REMOVED lines=12> */
.L_x_2918:
[----:B------:R-:W-:Y:S05]  /*63d0*/  BSYNC.RECONVERGENT B2 ;  /* 0x0000000000027941 */ /* 0x000fea0003800200 */
.L_x_2917:
        /* <DEDUP_REMOVED lines=62> */
.L_x_2915:
[----:B------:R-:W-:Y:S05]  /*67c0*/  BSYNC.RECONVERGENT B1 ;  /* 0x0000000000017941 */ /* 0x000fea0003800200 */
.L_x_2914:
[----:B------:R-:W-:Y:S01]  /*67d0*/  I2FP.F32.U32 R8, R11 ;  /* 0x0000000b00087245 */ /* 0x000fe20000201000 */
[----:B------:R-:W-:Y:S01]  /*67e0*/  BSSY.RECONVERGENT B1, `(.L_x_2919) ;  /* 0x0000065000017945 */ /* 0x000fe20003800200 */
[----:B------:R-:W-:Y:S01]  /*67f0*/  ISETP.NE.AND P3, PT, R9, 0x1, PT ;  /* 0x000000010900780c */ /* 0x000fe20003f65270 */
[----:B------:R-:W-:Y:S02]  /*6800*/  IMAD.MOV.U32 R11, RZ, RZ, R18 ;  /* 0x000000ffff0b7224 */ /* 0x000fe400078e0012 */
        /* <DEDUP_REMOVED lines=12> */
[----:B------:R-:W-:-:S03]  /*68d0*/  IMAD.MOV.U32 R8, RZ, RZ, 0x2 ;  /* 0x00000002ff087424 */ /* 0x000fc600078e00ff */
        /* <DEDUP_REMOVED lines=10> */
.L_x_2921:
        /* <DEDUP_REMOVED lines=12> */
.L_x_2923:
[----:B------:R-:W-:Y:S05]  /*6a40*/  BSYNC.RECONVERGENT B2 ;  /* 0x0000000000027941 */ /* 0x000fea0003800200 */
.L_x_2922:
        /* <DEDUP_REMOVED lines=62> */
.L_x_2920:
[----:B------:R-:W-:Y:S05]  /*6e30*/  BSYNC.RECONVERGENT B1 ;  /* 0x0000000000017941 */ /* 0x000fea0003800200 */
.L_x_2919:
        /* <DEDUP_REMOVED lines=8> */
[----:B------:R-:W-:-:S04]  /*6ec0*/  IMAD.U32 R9, R93, 0x10000, RZ ;  /* 0x000100005d097824 */ /* 0x000fc800078e00ff */
[----:B------:R-:W-:-:S05]  /*6ed0*/  FMUL.FTZ R9, R9, R132 ;  /* 0x0000008409097220 */ /* 0x000fca0000410000 */
[----:B------:R-:W-:Y:S01]  /*6ee0*/  FSEL R12, R9, RZ, !P3 ;  /* 0x000000ff090c7208 */ /* 0x000fe20005800000 */
[----:B------:R-:W-:Y:S01]  /*6ef0*/  IMAD.MOV.U32 R9, RZ, RZ, 0x2 ;  /* 0x00000002ff097424 */ /* 0x000fe200078e00ff */
[----:B------:R-:W-:-:S13]  /*6f00*/  PLOP3.LUT P3, PT, P3, PT, PT, 0x8, 0x80 ;  /* 0x000000000080781c */ /* 0x000fda0001f6e170 */
        /* <DEDUP_REMOVED lines=10> */
.L_x_2926:
        /* <DEDUP_REMOVED lines=12> */
.L_x_2928:
[----:B------:R-:W-:Y:S05]  /*7070*/  BSYNC.RECONVERGENT B2 ;  /* 0x0000000000027941 */ /* 0x000fea0003800200 */
.L_x_2927:
        /* <DEDUP_REMOVED lines=62> */
.L_x_2925:
[----:B------:R-:W-:Y:S05]  /*7460*/  BSYNC.RECONVERGENT B1 ;  /* 0x0000000000017941 */ /* 0x000fea0003800200 */
.L_x_2924:
[----:B------:R-:W-:Y:S01]  /*7470*/  I2FP.F32.U32 R8, R11 ;  /* 0x0000000b00087245 */ /* 0x000fe20000201000 */
[----:B------:R-:W-:Y:S01]  /*7480*/  @P1 IMAD.U32 R45, R57, 0x10000, RZ ;  /* 0x00010000392d1824 */ /* 0x000fe200078e00ff */
[----:B------:R-:W-:Y:S01]  /*7490*/  BSSY.RECONVERGENT B1, `(.L_x_2929) ;  /* 0x0000062000017945 */ /* 0x000fe20003800200 */
[----:B------:R-:W-:Y:S02]  /*74a0*/  MOV R11, R18 ;  /* 0x00000012000b7202 */ /* 0x000fe40000000f00 */
        /* <DEDUP_REMOVED lines=21> */
.L_x_2931:
        /* <DEDUP_REMOVED lines=12> */
.L_x_2933:
[----:B------:R-:W-:Y:S05]  /*76c0*/  BSYNC.RECONVERGENT B2 ;  /* 0x0000000000027941 */ /* 0x000fea0003800200 */
.L_x_2932:
        /* <DEDUP_REMOVED lines=62> */
.L_x_2930:
[----:B------:R-:W-:Y:S05]  /*7ab0*/  BSYNC.RECONVERGENT B1 ;  /* 0x0000000000017941 */ /* 0x000fea0003800200 */
.L_x_2929:
        /* <DEDUP_REMOVED lines=22> */
.L_x_2936:
        /* <DEDUP_REMOVED lines=12> */
.L_x_2938:
[----:B------:R-:W-:Y:S05]  /*7ce0*/  BSYNC.RECONVERGENT B2 ;  /* 0x0000000000027941 */ /* 0x000fea0003800200 */
.L_x_2937:
        /* <DEDUP_REMOVED lines=62> */
.L_x_2935:
[----:B------:R-:W-:Y:S05]  /*80d0*/  BSYNC.RECONVERGENT B1 ;  /* 0x0000000000017941 */ /* 0x000fea0003800200 */
.L_x_2934:
[----:B------:R-:W-:Y:S01]  /*80e0*/  I2FP.F32.U32 R8, R11 ;  /* 0x0000000b00087245 */ /* 0x000fe20000201000 */
[----:B------:R-:W-:Y:S01]  /*80f0*/  BSSY.RECONVERGENT B1, `(.L_x_2939) ;  /* 0x0000065000017945 */ /* 0x000fe20003800200 */
[----:B------:R-:W-:-:S03]  /*8100*/  IMAD.MOV.U32 R10, RZ, RZ, R18 ;  /* 0x000000ffff0a7224 */ /* 0x000fc600078e0012 */
[----:B------:R-:W-:-:S05]  /*8110*/  FFMA.FTZ R8, R8, R153, 1.1641532182693481445e-10 ;  /* 0x2f00000008087423 */ /* 0x000fca0000010099 */
[----:B------:R-:W-:Y:S02]  /*8120*/  FSETP.GTU.FTZ.AND P2, PT, R8, R7, PT ;  /* 0x000000070800720b */ /* 0x000fe40003f5c000 */
[----:B------:R-:W-:Y:S02]  /*8130*/  PRMT R8, R61, 0x7632, R8 ;  /* 0x000076323d087816 */ /* 0x000fe40000000008 */
[----:B------:R-:W-:-:S03]  /*8140*/  SEL R11, RZ, 0x1, P2 ;  /* 0x00000001ff0b7807 */ /* 0x000fc60001000000 */
[----:B------:R-:W-:-:S04]  /*8150*/  IMAD.U32 R8, R8, 0x10000, RZ ;  /* 0x0001000008087824 */ /* 0x000fc800078e00ff */
[----:B------:R-:W-:-:S05]  /*8160*/  FMUL.FTZ R8, R8, R132 ;  /* 0x0000008408087220 */ /* 0x000fca0000410000 */
[----:B------:R-:W-:Y:S02]  /*8170*/  FSEL R8, R8, RZ, !P2 ;  /* 0x000000ff08087208 */ /* 0x000fe40005000000 */
[----:B------:R-:W-:-:S03]  /*8180*/  ISETP.NE.AND P2, PT, R9, 0x1, PT ;  /* 0x000000010900780c */ /* 0x000fc60003f45270 */
        /* <DEDUP_REMOVED lines=16> */
.L_x_2941:
        /* <DEDUP_REMOVED lines=12> */
.L_x_2943:
[----:B------:R-:W-:Y:S05]  /*8350*/  BSYNC.RECONVERGENT B2 ;  /* 0x0000000000027941 */ /* 0x000fea0003800200 */
.L_x_2942:
        /* <DEDUP_REMOVED lines=62> */
.L_x_2940:
[----:B------:R-:W-:Y:S05]  /*8740*/  BSYNC.RECONVERGENT B1 ;  /* 0x0000000000017941 */ /* 0x000fea0003800200 */
.L_x_2939:
        /* <DEDUP_REMOVED lines=21> */
.L_x_2946:
        /* <DEDUP_REMOVED lines=12> */
.L_x_2948:
[----:B------:R-:W-:Y:S05]  /*8960*/  BSYNC.RECONVERGENT B2 ;  /* 0x0000000000027941 */ /* 0x000fea0003800200 */
.L_x_2947:
        /* <DEDUP_REMOVED lines=62> */
.L_x_2945:
[----:B------:R-:W-:Y:S05]  /*8d50*/  BSYNC.RECONVERGENT B1 ;  /* 0x0000000000017941 */ /* 0x000fea0003800200 */
.L_x_2944:
        /* <DEDUP_REMOVED lines=25> */
.L_x_2951:
        /* <DEDUP_REMOVED lines=12> */
.L_x_2953:
[----:B------:R-:W-:Y:S05]  /*8fb0*/  BSYNC.RECONVERGENT B2 ;  /* 0x0000000000027941 */ /* 0x000fea0003800200 */
.L_x_2952:
        /* <DEDUP_REMOVED lines=57> */
[----:B------:R-:W-:Y:S02]  /*9350*/  IMAD.MOV.U32 R141, RZ, RZ, R8 ;  /* 0x000000ffff8d7224 */ /* 0x000fe400078e0008 */
[----:B------:R-:W-:-:S04]  /*9360*/  IMAD.WIDE.U32 R8, R18, -0x326172a9, RZ ;  /* 0xcd9e8d5712087825 */ /* 0x000fc800078e00ff */
[----:B------:R-:W-:Y:S01]  /*9370*/  IMAD.MOV.U32 R18, RZ, RZ, R8 ;  /* 0x000000ffff127224 */ /* 0x000fe200078e0008 */
[----:B------:R-:W-:Y:S01]  /*9380*/  LOP3.LUT R22, R22, UR15, R9, 0x96, !PT ;  /* 0x0000000f16167c12 */ /* 0x000fe2000f8e9609 */
[----:B------:R-:W-:-:S07]  /*9390*/  IMAD.MOV.U32 R8, RZ, RZ, RZ ;  /* 0x000000ffff087224 */ /* 0x000fce00078e00ff */
.L_x_2950:
[----:B------:R-:W-:Y:S05]  /*93a0*/  BSYNC.RECONVERGENT B1 ;  /* 0x0000000000017941 */ /* 0x000fea0003800200 */
.L_x_2949:
        /* <DEDUP_REMOVED lines=20> */
.L_x_2956:
        /* <DEDUP_REMOVED lines=12> */
.L_x_2958:
[----:B------:R-:W-:Y:S05]  /*95b0*/  BSYNC.RECONVERGENT B2 ;  /* 0x0000000000027941 */ /* 0x000fea0003800200 */
.L_x_2957:
        /* <DEDUP_REMOVED lines=59> */
[----:B------:R-:W-:-:S05]  /*9970*/  IMAD.WIDE.U32 R8, R18, -0x326172a9, RZ ;  /* 0xcd9e8d5712087825 */ /* 0x000fca00078e00ff */
[----:B------:R-:W-:Y:S02]  /*9980*/  LOP3.LUT R22, R22, UR15, R9, 0x96, !PT ;  /* 0x0000000f16167c12 */ /* 0x000fe4000f8e9609 */
[----:B------:R-:W-:-:S07]  /*9990*/  MOV R18, R8 ;  /* 0x0000000800127202 */ /* 0x000fce0000000f00 */
.L_x_2955:
[----:B------:R-:W-:Y:S05]  /*99a0*/  BSYNC.RECONVERGENT B1 ;  /* 0x0000000000017941 */ /* 0x000fea0003800200 */
.L_x_2954:
[----:B------:R-:W-:Y:S01]  /*99b0*/  I2FP.F32.U32 R8, R130 ;  /* 0x0000008200087245 */ /* 0x000fe20000201000 */
[----:B------:R-:W-:Y:S01]  /*99c0*/  BSSY.RECONVERGENT B1, `(.L_x_2959) ;  /* 0x0000065000017945 */ /* 0x000fe20003800200 */
[----:B------:R-:W-:-:S03]  /*99d0*/  IMAD.MOV.U32 R130, RZ, RZ, 0x2 ;  /* 0x00000002ff827424 */ /* 0x000fc600078e00ff */
        /* <DEDUP_REMOVED lines=24> */
.L_x_2961:
        /* <DEDUP_REMOVED lines=12> */
.L_x_2963:
[----:B------:R-:W-:Y:S05]  /*9c20*/  BSYNC.RECONVERGENT B2 ;  /* 0x0000000000027941 */ /* 0x000fea0003800200 */
.L_x_2962:
        /* <DEDUP_REMOVED lines=60> */
[----:B------:R-:W-:Y:S02]  /*9ff0*/  LOP3.LUT R22, R22, UR15, R149, 0x96, !PT ;  /* 0x0000000f16167c12 */ /* 0x000fe4000f8e9695 */
[----:B------:R-:W-:-:S07]  /*a000*/  MOV R18, R148 ;  /* 0x0000009400127202 */ /* 0x000fce0000000f00 */
.L_x_2960:
[----:B------:R-:W-:Y:S05]  /*a010*/  BSYNC.RECONVERGENT B1 ;  /* 0x0000000000017941 */ /* 0x000fea0003800200 */
.L_x_2959:
[----:B------:R-:W-:Y:S01]  /*a020*/  I2FP.F32.U32 R8, R8 ;  /* 0x0000000800087245 */ /* 0x000fe20000201000 */
[----:B------:R-:W-:Y:S01]  /*a030*/  BSSY.RECONVERGENT B1, `(.L_x_2964) ;  /* 0x000005f000017945 */ /* 0x000fe20003800200 */
[----:B------:R-:W-:Y:S01]  /*a040*/  ISETP.NE.AND P5, PT, R130, 0x1, PT ;  /* 0x000000018200780c */ /* 0x000fe20003fa5270 */
[----:B------:R-:W-:Y:S01]  /*a050*/  IMAD.MOV.U32 R149, RZ, RZ, 0x2 ;  /* 0x00000002ff957424 */ /* 0x000fe200078e00ff */
[----:B------:R-:W-:Y:S01]  /*a060*/  PRMT R21, R95, 0x7632, R21 ;  /* 0x000076325f157816 */ /* 0x000fe20000000015 */
[----:B------:R-:W-:-:S05]  /*a070*/  FFMA.FTZ R8, R8, R153, 1.1641532182693481445e-10 ;  /* 0x2f00000008087423 */ /* 0x000fca0000010099 */
[----:B------:R-:W-:Y:S01]  /*a080*/  FSETP.GTU.FTZ.AND P4, PT, R8, R7, PT ;  /* 0x000000070800720b */ /* 0x000fe20003f9c000 */
[----:B------:R-:W-:Y:S01]  /*a090*/  IMAD.U32 R8, R95, 0x10000, RZ ;  /* 0x000100005f087824 */ /* 0x000fe200078e00ff */
[----:B------:R-:W-:-:S03]  /*a0a0*/  MOV R95, R18 ;  /* 0x00000012005f7202 */ /* 0x000fc60000000f00 */
[----:B------:R-:W-:-:S05]  /*a0b0*/  FMUL.FTZ R8, R8, R132 ;  /* 0x0000008408087220 */ /* 0x000fca0000410000 */
        /* <DEDUP_REMOVED lines=11> */
.L_x_2966:
        /* <DEDUP_REMOVED lines=12> */
.L_x_2968:
[----:B------:R-:W-:Y:S05]  /*a230*/  BSYNC.RECONVERGENT B2 ;  /* 0x0000000000027941 */ /* 0x000fea0003800200 */
.L_x_2967:
        /* <DEDUP_REMOVED lines=62> */
.L_x_2965:
[----:B------:R-:W-:Y:S05]  /*a620*/  BSYNC.RECONVERGENT B1 ;  /* 0x0000000000017941 */ /* 0x000fea0003800200 */
.L_x_2964:
[----:B------:R-:W-:Y:S01]  /*a630*/  I2FP.F32.U32 R95, R95 ;  /* 0x0000005f005f7245 */ /* 0x000fe20000201000 */
[----:B------:R-:W-:Y:S01]  /*a640*/  @P1 IMAD.U32 R130, R59, 0x10000, RZ ;  /* 0x000100003b821824 */ /* 0x000fe200078e00ff */
[----:B------:R-:W-:Y:S01]  /*a650*/  BSSY.RECONVERGENT B1, `(.L_x_2969) ;  /* 0x0000062000017945 */ /* 0x000fe20003800200 */
[----:B------:R-:W-:Y:S01]  /*a660*/  IMAD.MOV.U32 R148, RZ, RZ, 0x2 ;  /* 0x00000002ff947424 */ /* 0x000fe200078e00ff */
[----:B------:R-:W-:Y:S01]  /*a670*/  MOV R150, R18 ;  /* 0x0000001200967202 */ /* 0x000fe20000000f00 */
        /* <DEDUP_REMOVED lines=20> */
.L_x_2971:
        /* <DEDUP_REMOVED lines=12> */
.L_x_2973:
[----:B------:R-:W-:Y:S05]  /*a880*/  BSYNC.RECONVERGENT B2 ;  /* 0x0000000000027941 */ /* 0x000fea0003800200 */
.L_x_2972:
        /* <DEDUP_REMOVED lines=62> */
.L_x_2970:
[----:B------:R-:W-:Y:S05]  /*ac70*/  BSYNC.RECONVERGENT B1 ;  /* 0x0000000000017941 */ /* 0x000fea0003800200 */
.L_x_2969:
[----:B------:R-:W-:Y:S01]  /*ac80*/  I2FP.F32.U32 R149, R150 ;  /* 0x0000009600957245 */ /* 0x000fe20000201000 */
[----:B------:R-:W-:Y:S01]  /*ac90*/  BSSY.RECONVERGENT B1, `(.L_x_2974) ;  /* 0x0000061000017945 */ /* 0x000fe20003800200 */
[----:B------:R-:W-:Y:S01]  /*aca0*/  ISETP.NE.AND P6, PT, R148, 0x1, PT ;  /* 0x000000019400780c */ /* 0x000fe20003fc5270 */
[----:B------:R-:W-:Y:S01]  /*acb0*/  IMAD.MOV.U32 R150, RZ, RZ, R18 ;  /* 0x000000ffff967224 */ /* 0x000fe200078e0012 */
[----:B------:R-:W-:Y:S01]  /*acc0*/  SHF.L.U32 R21, R21, 0x10, RZ ;  /* 0x0000001015157819 */ /* 0x000fe200000006ff */
[----:B------:R-:W-:-:S04]  /*acd0*/  FFMA.FTZ R149, R149, R153, 1.1641532182693481445e-10 ;  /* 0x2f00000095957423 */ /* 0x000fc80000010099 */
        /* <DEDUP_REMOVED lines=14> */
.L_x_2976:
        /* <DEDUP_REMOVED lines=15> */
.L_x_2978:
[----:B------:R-:W-:Y:S05]  /*aeb0*/  BSYNC.RECONVERGENT B2 ;  /* 0x0000000000027941 */ /* 0x000fea0003800200 */
.L_x_2977:
        /* <DEDUP_REMOVED lines=62> */
.L_x_2975:
[----:B------:R-:W-:Y:S05]  /*b2a0*/  BSYNC.RECONVERGENT B1 ;  /* 0x0000000000017941 */ /* 0x000fea0003800200 */
.L_x_2974:
        /* <DEDUP_REMOVED lines=16> */
[----:B------:R-:W-:-:S04]  /*b3b0*/  F2FP.BF16.F32.PACK_AB R148, RZ, R132 ;  /* 0x00000084ff94723e */ /* 0x000fc800000010ff */
[----:B------:R-:W-:-:S07]  /*b3c0*/  PRMT R95, R95, 0x5410, R148 ;  /* 0x000054105f5f7816 */ /* 0x000fce0000000094 */
.L_x_2898:
        /* <DEDUP_REMOVED lines=8> */
[----:B------:R-:W-:Y:S02]  /*b450*/  LOP3.LUT P5, RZ, R24, 0x4, RZ, 0xc0, !PT ;  /* 0x0000000418ff7812 */ /* 0x000fe400078ac0ff */
[----:B------:R-:W-:-:S02]  /*b460*/  LOP3.LUT R92, R94, R92, R93, 0xfe, !PT ;  /* 0x0000005c5e5c7212 */ /* 0x000fc400078efe5d */
[----:B------:R-:W-:Y:S02]  /*b470*/  SEL R93, RZ, 0x1, !P2 ;  /* 0x00000001ff5d7807 */ /* 0x000fe40005000000 */
[----:B------:R-:W-:Y:S02]  /*b480*/  LOP3.LUT P4, RZ, R24, 0x2, RZ, 0xc0, !PT ;  /* 0x0000000218ff7812 */ /* 0x000fe4000788c0ff */
[----:B------:R-:W-:Y:S02]  /*b490*/  LOP3.LUT R93, R92, R93, RZ, 0xfc, !PT ;  /* 0x0000005d5c5d7212 */ /* 0x000fe400078efcff */
[----:B------:R-:W-:Y:S02]  /*b4a0*/  SEL R92, RZ, 0x1000000, !P4 ;  /* 0x01000000ff5c7807 */ /* 0x000fe40006000000 */
[----:B------:R-:W-:Y:S02]  /*b4b0*/  SEL R94, RZ, 0x10000, !P5 ;  /* 0x00010000ff5e7807 */ /* 0x000fe40006800000 */
[----:B------:R-:W-:-:S04]  /*b4c0*/  SEL R95, RZ, 0x100, !P6 ;  /* 0x00000100ff5f7807 */ /* 0x000fc80007000000 */
[----:B------:R-:W-:Y:S02]  /*b4d0*/  LOP3.LUT R92, R95, R92, R94, 0xfe, !PT ;  /* 0x0000005c5f5c7212 */ /* 0x000fe400078efe5e */
[----:B------:R-:W-:-:S04]  /*b4e0*/  SEL R94, RZ, 0x1, !P1 ;  /* 0x00000001ff5e7807 */ /* 0x000fc80004800000 */
[----:B------:R-:W-:Y:S02]  /*b4f0*/  LOP3.LUT R92, R92, R94, RZ, 0xfc, !PT ;  /* 0x0000005e5c5c7212 */ /* 0x000fe400078efcff */
[----:B------:R-:W0:Y:S02]  /*b500*/  LDC.64 R94, c[0x0][0x3b0] ;  /* 0x0000ec00ff5e7b82 */ /* 0x000e240000000a00 */
[----:B0-----:R-:W-:-:S05]  /*b510*/  IMAD.WIDE.U32 R94, R16, 0x8, R94 ;  /* 0x00000008105e7825 */ /* 0x001fca00078e005e */
[----:B------:R0:W-:Y:S01]  /*b520*/  STG.E.64 desc[UR6][R94.64], R92 ;  /* 0x0000005c5e007986 */ /* 0x0001e2000c101b06 */
[----:B------:R-:W-:Y:S05]  /*b530*/  @!P0 BRA `(.L_x_2979) ;  /* 0x0000000000508947 */ /* 0x000fea0003800000 */
[----:B0-----:R-:W-:Y:S01]  /*b540*/  IMAD.U32 R92, R8, 0x10000, RZ ;  /* 0x00010000085c7824 */ /* 0x001fe200078e00ff */
[----:B------:R-:W-:Y:S02]  /*b550*/  LOP3.LUT R93, R7, 0xffff, RZ, 0xc0, !PT ;  /* 0x0000ffff075d7812 */ /* 0x000fe400078ec0ff */
[----:B------:R-:W-:Y:S02]  /*b560*/  PRMT R148, R9, 0x7104, RZ ;  /* 0x0000710409947816 */ /* 0x000fe400000000ff */
[----:B------:R-:W-:Y:S02]  /*b570*/  LOP3.LUT R92, R92, 0xff0000, RZ, 0xc0, !PT ;  /* 0x00ff00005c5c7812 */ /* 0x000fe400078ec0ff */
[----:B------:R-:W-:Y:S02]  /*b580*/  LOP3.LUT R94, R12, 0xff, RZ, 0xc0, !PT ;  /* 0x000000ff0c5e7812 */ /* 0x000fe400078ec0ff */
[----:B------:R-:W-:Y:S02]  /*b590*/  PRMT R92, R92, 0x4210, R93 ;  /* 0x000042105c5c7816 */ /* 0x000fe4000000005d */
[----:B------:R-:W-:Y:S01]  /*b5a0*/  LOP3.LUT R142, R13, 0xff, RZ, 0xc0, !PT ;  /* 0x000000ff0d8e7812 */ /* 0x000fe200078ec0ff */
[----:B------:R-:W-:Y:S01]  /*b5b0*/  IMAD.WIDE.U32 R94, R94, 0x10000, RZ ;  /* 0x000100005e5e7825 */ /* 0x000fe200078e00ff */
[----:B------:R-:W-:-:S02]  /*b5c0*/  LOP3.LUT R148, R92, 0xff00, R148, 0xf8, !PT ;  /* 0x0000ff005c947812 */ /* 0x000fc400078ef894 */
        /* <DEDUP_REMOVED lines=11> */
.L_x_2979:
[----:B------:R-:W-:Y:S02]  /*b680*/  IMAD.MOV.U32 R143, RZ, RZ, R141 ;  /* 0x000000ffff8f7224 */ /* 0x000fe400078e008d */
[----:B------:R-:W-:-:S07]  /*b690*/  VIADD R141, R16, 0x20 ;  /* 0x00000020108d7836 */ /* 0x000fce0000000000 */
.L_x_2856:
[----:B------:R-:W-:Y:S05]  /*b6a0*/  BSYNC.RECONVERGENT B0 ;  /* 0x0000000000007941 */ /* 0x000fea0003800200 */
.L_x_2855:
        /* <DEDUP_REMOVED lines=35> */
.L_x_2985:
        /* <DEDUP_REMOVED lines=12> */
.L_x_2987:
[----:B------:R-:W-:Y:S05]  /*b9a0*/  BSYNC.RECONVERGENT B2 ;  /* 0x0000000000027941 */ /* 0x000fea0003800200 */
.L_x_2986:
        /* <DEDUP_REMOVED lines=62> */
.L_x_2984:
[----:B------:R-:W-:Y:S05]  /*bd90*/  BSYNC.RECONVERGENT B1 ;  /* 0x0000000000017941 */ /* 0x000fea0003800200 */
.L_x_2983:
[----:B------:R-:W0:Y:S01]  /*bda0*/  LDC R133, c[0x0][0x404] ;  /* 0x00010100ff857b82 */ /* 0x000e220000000800 */
[----:B------:R-:W-:Y:S01]  /*bdb0*/  I2FP.F32.U32 R6, R6 ;  /* 0x0000000600067245 */ /* 0x000fe20000201000 */
[----:B------:R-:W-:Y:S01]  /*bdc0*/  HFMA2 R154, -RZ, RZ, 0.1171875, 0 ;  /* 0x2f800000ff9a7431 */ /* 0x000fe200000001ff */
[----:B------:R-:W-:Y:S01]  /*bdd0*/  ISETP.NE.AND P3, PT, R8, 0x1, PT ;  /* 0x000000010800780c */ /* 0x000fe20003f65270 */
[----:B------:R-:W-:Y:S01]  /*bde0*/  BSSY.RECONVERGENT B1, `(.L_x_2988) ;  /* 0x0000061000017945 */ /* 0x000fe20003800200 */
[----:B------:R-:W-:Y:S01]  /*bdf0*/  LOP3.LUT R24, R24, 0xffffffef, RZ, 0xc0, !PT ;  /* 0xffffffef18187812 */ /* 0x000fe200078ec0ff */
[----:B------:R-:W-:Y:S02]  /*be00*/  IMAD.MOV.U32 R9, RZ, RZ, 0x2 ;  /* 0x00000002ff097424 */ /* 0x000fe400078e00ff */
[----:B------:R-:W-:Y:S01]  /*be10*/  FFMA.FTZ R6, R6, R154, 1.1641532182693481445e-10 ;  /* 0x2f00000006067423 */ /* 0x000fe2000001009a */
[----:B------:R-:W1:Y:S01]  /*be20*/  LDC R7, c[0x0][0x408] ;  /* 0x00010200ff077b82 */ /* 0x000e620000000800 */
[----:B-----5:R-:W-:Y:S01]  /*be30*/  PRMT R21, R92, 0x7632, R21 ;  /* 0x000076325c157816 */ /* 0x020fe20000000015 */
[----:B------:R-:W-:-:S02]  /*be40*/  IMAD.MOV.U32 R11, RZ, RZ, R18 ;  /* 0x000000ffff0b7224 */ /* 0x000fc400078e0012 */
[----:B0-----:R-:W-:Y:S01]  /*be50*/  FSETP.GTU.FTZ.AND P2, PT, R6, R133, PT ;  /* 0x000000850600720b */ /* 0x001fe20003f5c000 */
[----:B------:R-:W-:-:S03]  /*be60*/  IMAD.U32 R6, R92, 0x10000, RZ ;  /* 0x000100005c067824 */ /* 0x000fc600078e00ff */
        /* <DEDUP_REMOVED lines=13> */
.L_x_2990:
        /* <DEDUP_REMOVED lines=12> */
.L_x_2992:
[----:B------:R-:W-:Y:S05]  /*c000*/  BSYNC.RECONVERGENT B2 ;  /* 0x0000000000027941 */ /* 0x000fea0003800200 */
.L_x_2991:
        /* <DEDUP_REMOVED lines=62> */
.L_x_2989:
[----:B------:R-:W-:Y:S05]  /*c3f0*/  BSYNC.RECONVERGENT B1 ;  /* 0x0000000000017941 */ /* 0x000fea0003800200 */
.L_x_2988:
[----:B------:R-:W-:Y:S01]  /*c400*/  I2FP.F32.U32 R8, R11 ;  /* 0x0000000b00087245 */ /* 0x000fe20000201000 */
[----:B------:R-:W-:Y:S01]  /*c410*/  BSSY.RECONVERGENT B1, `(.L_x_2993) ;  /* 0x0000063000017945 */ /* 0x000fe20003800200 */
[----:B------:R-:W-:Y:S01]  /*c420*/  ISETP.NE.AND P3, PT, R9, 0x1, PT ;  /* 0x000000010900780c */ /* 0x000fe20003f65270 */
[----:B------:R-:W-:Y:S02]  /*c430*/  IMAD.MOV.U32 R11, RZ, RZ, R18 ;  /* 0x000000ffff0b7224 */ /* 0x000fe400078e0012 */
[----:B------:R-:W-:-:S05]  /*c440*/  FFMA.FTZ R8, R8, R154, 1.1641532182693481445e-10 ;  /* 0x2f00000008087423 */ /* 0x000fca000001009a */
[----:B------:R-:W-:Y:S01]  /*c450*/  FSETP.GTU.FTZ.AND P2, PT, R8, R133, PT ;  /* 0x000000850800720b */ /* 0x000fe20003f5c000 */
[----:B------:R-:W-:-:S03]  /*c460*/  IMAD.U32 R8, R60, 0x10000, RZ ;  /* 0x000100003c087824 */ /* 0x000fc600078e00ff */
[----:B------:R-:W-:Y:S01]  /*c470*/  SEL R14, RZ, 0x1, P2 ;  /* 0x00000001ff0e7807 */ /* 0x000fe20001000000 */
[----:B------:R-:W-:-:S05]  /*c480*/  FMUL.FTZ R8, R8, R7 ;  /* 0x0000000708087220 */ /* 0x000fca0000410000 */
[----:B------:R-:W-:-:S05]  /*c490*/  FSEL R8, R8, RZ, !P2 ;  /* 0x000000ff08087208 */ /* 0x000fca0005000000 */
[----:B------:R-:W-:Y:S01]  /*c4a0*/  FADD.FTZ R8, R6, R8 ;  /* 0x0000000806087221 */ /* 0x000fe20000010000 */
[----:B------:R-:W-:-:S05]  /*c4b0*/  @P1 SHF.L.U32 R6, R56, 0x10, RZ ;  /* 0x0000001038061819 */ /* 0x000fca00000006ff */
[--C-:B------:R-:W-:Y:S01]  /*c4c0*/  @P1 FADD.FTZ R6, R6, R8.reuse ;  /* 0x0000000806061221 */ /* 0x100fe20000010000 */
[----:B------:R-:W-:Y:S02]  /*c4d0*/  @!P1 IMAD.MOV.U32 R6, RZ, RZ, R8 ;  /* 0x000000ffff069224 */ /* 0x000fe400078e0008 */
[----:B------:R-:W-:-:S03]  /*c4e0*/  IMAD.MOV.U32 R8, RZ, RZ, 0x2 ;  /* 0x00000002ff087424 */ /* 0x000fc600078e00ff */
        /* <DEDUP_REMOVED lines=10> */
.L_x_2995:
        /* <DEDUP_REMOVED lines=12> */
.L_x_2997:
[----:B------:R-:W-:Y:S05]  /*c650*/  BSYNC.RECONVERGENT B2 ;  /* 0x0000000000027941 */ /* 0x000fea0003800200 */
.L_x_2996:
        /* <DEDUP_REMOVED lines=62> */
.L_x_2994:
[----:B------:R-:W-:Y:S05]  /*ca40*/  BSYNC.RECONVERGENT B1 ;  /* 0x0000000000017941 */ /* 0x000fea0003800200 */
.L_x_2993:
        /* <DEDUP_REMOVED lines=22> */
.L_x_3000:
        /* <DEDUP_REMOVED lines=12> */
.L_x_3002:
[----:B------:R-:W-:Y:S05]  /*cc70*/  BSYNC.RECONVERGENT B2 ;  /* 0x0000000000027941 */ /* 0x000fea0003800200 */
.L_x_3001:
        /* <DEDUP_REMOVED lines=62> */
.L_x_2999:
[----:B------:R-:W-:Y:S05]  /*d060*/  BSYNC.RECONVERGENT B1 ;  /* 0x0000000000017941 */ /* 0x000fea0003800200 */
.L_x_2998:
        /* <DEDUP_REMOVED lines=15> */
[----:B------:R-:W-:Y:S01]  /*d160*/  @!P1 IMAD.MOV.U32 R44, RZ, RZ, R21 ;  /* 0x000000ffff2c9224 */ /* 0x000fe200078e0015 */
[----:B------:R-:W-:-:S04]  /*d170*/  MOV R8, 0x2 ;  /* 0x0000000200087802 */ /* 0x000fc80000000f00 */
        /* <DEDUP_REMOVED lines=10> */
.L_x_3005:
        /* <DEDUP_REMOVED lines=12> */
.L_x_3007:
[----:B------:R-:W-:Y:S05]  /*d2e0*/  BSYNC.RECONVERGENT B2 ;  /* 0x0000000000027941 */ /* 0x000fea0003800200 */
.L_x_3006:
        /* <DEDUP_REMOVED lines=62> */
.L_x_3004:
[----:B------:R-:W-:Y:S05]  /*d6d0*/  BSYNC.RECONVERGENT B1 ;  /* 0x0000000000017941 */ /* 0x000fea0003800200 */
.L_x_3003:
        /* <DEDUP_REMOVED lines=23> */
.L_x_3010:
        /* <DEDUP_REMOVED lines=12> */
.L_x_3012:
[----:B------:R-:W-:Y:S05]  /*d910*/  BSYNC.RECONVERGENT B2 ;  /* 0x0000000000027941 */ /* 0x000fea0003800200 */
.L_x_3011:
        /* <DEDUP_REMOVED lines=62> */
.L_x_3009:
[----:B------:R-:W-:Y:S05]  /*dd00*/  BSYNC.RECONVERGENT B1 ;  /* 0x0000000000017941 */ /* 0x000fea0003800200 */
.L_x_3008:
[----:B------:R-:W-:Y:S01]  /*dd10*/  I2FP.F32.U32 R8, R11 ;  /* 0x0000000b00087245 */ /* 0x000fe20000201000 */
[----:B------:R-:W-:Y:S01]  /*dd20*/  BSSY.RECONVERGENT B1, `(.L_x_3013) ;  /* 0x0000063000017945 */ /* 0x000fe20003800200 */
[----:B------:R-:W-:Y:S01]  /*dd30*/  @P1 SHF.L.U32 R43, R57, 0x10, RZ ;  /* 0x00000010392b1819 */ /* 0x000fe200000006ff */
        /* <DEDUP_REMOVED lines=22> */
.L_x_3015:
        /* <DEDUP_REMOVED lines=12> */
.L_x_3017:
[----:B------:R-:W-:Y:S05]  /*df60*/  BSYNC.RECONVERGENT B2 ;  /* 0x0000000000027941 */ /* 0x000fea0003800200 */
.L_x_3016:
        /* <DEDUP_REMOVED lines=62> */
.L_x_3014:
[----:B------:R-:W-:Y:S05]  /*e350*/  BSYNC.RECONVERGENT B1 ;  /* 0x0000000000017941 */ /* 0x000fea0003800200 */
.L_x_3013:
        /* <DEDUP_REMOVED lines=22> */
.L_x_3020:
        /* <DEDUP_REMOVED lines=12> */
.L_x_3022:
[----:B------:R-:W-:Y:S05]  /*e580*/  BSYNC.RECONVERGENT B2 ;  /* 0x0000000000027941 */ /* 0x000fea0003800200 */
.L_x_3021:
        /* <DEDUP_REMOVED lines=62> */
.L_x_3019:
[----:B------:R-:W-:Y:S05]  /*e970*/  BSYNC.RECONVERGENT B1 ;  /* 0x0000000000017941 */ /* 0x000fea0003800200 */
.L_x_3018:
        /* <DEDUP_REMOVED lines=27> */
.L_x_3025:
        /* <DEDUP_REMOVED lines=12> */
.L_x_3027:
[----:B------:R-:W-:Y:S05]  /*ebf0*/  BSYNC.RECONVERGENT B2 ;  /* 0x0000000000027941 */ /* 0x000fea0003800200 */
.L_x_3026:
        /* <DEDUP_REMOVED lines=62> */
.L_x_3024:
[----:B------:R-:W-:Y:S05]  /*efe0*/  BSYNC.RECONVERGENT B1 ;  /* 0x0000000000017941 */ /* 0x000fea0003800200 */
.L_x_3023:
[----:B------:R-:W-:Y:S01]  /*eff0*/  I2FP.F32.U32 R9, R10 ;  /* 0x0000000a00097245 */ /* 0x000fe20000201000 */
[----:B------:R-:W-:Y:S01]  /*f000*/  IMAD.U32 R10, R94, 0x10000, RZ ;  /* 0x000100005e0a7824 */ /* 0x000fe200078e00ff */
[----:B------:R-:W-:Y:S01]  /*f010*/  ISETP.NE.AND P3, PT, R8, 0x1, PT ;  /* 0x000000010800780c */ /* 0x000fe20003f65270 */
        /* <DEDUP_REMOVED lines=18> */
.L_x_3030:
        /* <DEDUP_REMOVED lines=12> */
.L_x_3032:
[----:B------:R-:W-:Y:S05]  /*f200*/  BSYNC.RECONVERGENT B2 ;  /* 0x0000000000027941 */ /* 0x000fea0003800200 */
.L_x_3031:
        /* <DEDUP_REMOVED lines=62> */
.L_x_3029:
[----:B------:R-:W-:Y:S05]  /*f5f0*/  BSYNC.RECONVERGENT B1 ;  /* 0x0000000000017941 */ /* 0x000fea0003800200 */
.L_x_3028:
        /* <DEDUP_REMOVED lines=25> */
.L_x_3035:
        /* <DEDUP_REMOVED lines=12> */
.L_x_3037:
[----:B------:R-:W-:Y:S05]  /*f850*/  BSYNC.RECONVERGENT B2 ;  /* 0x0000000000027941 */ /* 0x000fea0003800200 */
.L_x_3036:
        /* <DEDUP_REMOVED lines=60> */
[----:B------:R-:W-:Y:S01]  /*fc20*/  LOP3.LUT R22, R22, UR15, R9, 0x96, !PT ;  /* 0x0000000f16167c12 */ /* 0x000fe2000f8e9609 */
[----:B------:R-:W-:-:S07]  /*fc30*/  IMAD.MOV.U32 R8, RZ, RZ, RZ ;  /* 0x000000ffff087224 */ /* 0x000fce00078e00ff */
.L_x_3034:
[----:B------:R-:W-:Y:S05]  /*fc40*/  BSYNC.RECONVERGENT B1 ;  /* 0x0000000000017941 */ /* 0x000fea0003800200 */
.L_x_3033:
        /* <DEDUP_REMOVED lines=20> */
.L_x_3040:
        /* <DEDUP_REMOVED lines=12> */
.L_x_3042:
[----:B------:R-:W-:Y:S05]  /*fe50*/  BSYNC.RECONVERGENT B2 ;  /* 0x0000000000027941 */ /* 0x000fea0003800200 */
.L_x_3041:
        /* <DEDUP_REMOVED lines=60> */
[----:B------:R-:W-:Y:S01]  /*10220*/  IMAD.MOV.U32 R18, RZ, RZ, R8 ;  /* 0x000000ffff127224 */ /* 0x000fe200078e0008 */
[----:B------:R-:W-:-:S07]  /*10230*/  LOP3.LUT R22, R22, UR15, R9, 0x96, !PT ;  /* 0x0000000f16167c12 */ /* 0x000fce000f8e9609 */
.L_x_3039:
[----:B------:R-:W-:Y:S05]  /*10240*/  BSYNC.RECONVERGENT B1 ;  /* 0x0000000000017941 */ /* 0x000fea0003800200 */
.L_x_3038:
[----:B------:R-:W-:Y:S01]  /*10250*/  I2FP.F32.U32 R8, R128 ;  /* 0x0000008000087245 */ /* 0x000fe20000201000 */
[----:B------:R-:W-:Y:S01]  /*10260*/  BSSY.RECONVERGENT B1, `(.L_x_3043) ;  /* 0x0000065000017945 */ /* 0x000fe20003800200 */
[----:B------:R-:W-:-:S03]  /*10270*/  MOV R128, 0x2 ;  /* 0x0000000200807802 */ /* 0x000fc60000000f00 */
        /* <DEDUP_REMOVED lines=24> */
.L_x_3045:
        /* <DEDUP_REMOVED lines=12> */
.L_x_3047:
[----:B------:R-:W-:Y:S05]  /*104c0*/  BSYNC.RECONVERGENT B2 ;  /* 0x0000000000027941 */ /* 0x000fea0003800200 */
.L_x_3046:
        /* <DEDUP_REMOVED lines=62> */
.L_x_3044:
[----:B------:R-:W-:Y:S05]  /*108b0*/  BSYNC.RECONVERGENT B1 ;  /* 0x0000000000017941 */ /* 0x000fea0003800200 */
.L_x_3043:
        /* <DEDUP_REMOVED lines=21> */
.L_x_3050:
        /* <DEDUP_REMOVED lines=12> */
.L_x_3052:
[----:B------:R-:W-:Y:S05]  /*10ad0*/  BSYNC.RECONVERGENT B2 ;  /* 0x0000000000027941 */ /* 0x000fea0003800200 */
.L_x_3051:
        /* <DEDUP_REMOVED lines=62> */
.L_x_3049:
[----:B------:R-:W-:Y:S05]  /*10ec0*/  BSYNC.RECONVERGENT B1 ;  /* 0x0000000000017941 */ /* 0x000fea0003800200 */
.L_x_3048:
[----:B------:R-:W-:Y:S01]  /*10ed0*/  I2FP.F32.U32 R95, R95 ;  /* 0x0000005f005f7245 */ /* 0x000fe20000201000 */
[----:B------:R-:W-:Y:S01]  /*10ee0*/  BSSY.RECONVERGENT B1, `(.L_x_3053) ;  /* 0x0000063000017945 */ /* 0x000fe20003800200 */
[----:B------:R-:W-:Y:S01]  /*10ef0*/  @P1 SHF.L.U32 R128, R59, 0x10, RZ ;  /* 0x000000103b801819 */ /* 0x000fe200000006ff */
[----:B------:R-:W-:Y:S02]  /*10f00*/  IMAD.MOV.U32 R150, RZ, RZ, 0x2 ;  /* 0x00000002ff967424 */ /* 0x000fe400078e00ff */
[----:B------:R-:W-:Y:S01]  /*10f10*/  FFMA.FTZ R95, R95, R154, 1.1641532182693481445e-10 ;  /* 0x2f0000005f5f7423 */ /* 0x000fe2000001009a */
[----:B------:R-:W-:-:S04]  /*10f20*/  IMAD.MOV.U32 R152, RZ, RZ, R18 ;  /* 0x000000ffff987224 */ /* 0x000fc800078e0012 */
        /* <DEDUP_REMOVED lines=19> */
.L_x_3055:
        /* <DEDUP_REMOVED lines=12> */
.L_x_3057:
[----:B------:R-:W-:Y:S05]  /*11120*/  BSYNC.RECONVERGENT B2 ;  /* 0x0000000000027941 */ /* 0x000fea0003800200 */
.L_x_3056:
        /* <DEDUP_REMOVED lines=62> */
.L_x_3054:
[----:B------:R-:W-:Y:S05]  /*11510*/  BSYNC.RECONVERGENT B1 ;  /* 0x0000000000017941 */ /* 0x000fea0003800200 */
.L_x_3053:
[----:B------:R-:W-:Y:S01]  /*11520*/  I2FP.F32.U32 R151, R152 ;  /* 0x0000009800977245 */ /* 0x000fe20000201000 */
[----:B------:R-:W-:Y:S01]  /*11530*/  IMAD.U32 R21, R21, 0x10000, RZ ;  /* 0x0001000015157824 */ /* 0x000fe200078e00ff */
[----:B------:R-:W-:Y:S01]  /*11540*/  ISETP.NE.AND P6, PT, R150, 0x1, PT ;  /* 0x000000019600780c */ /* 0x000fe20003fc5270 */
[----:B------:R-:W-:Y:S01]  /*11550*/  BSSY.RECONVERGENT B1, `(.L_x_3058) ;  /* 0x000005f000017945 */ /* 0x000fe20003800200 */
[----:B------:R-:W-:Y:S02]  /*11560*/  IMAD.MOV.U32 R152, RZ, RZ, R18 ;  /* 0x000000ffff987224 */ /* 0x000fe400078e0012 */
[----:B------:R-:W-:Y:S01]  /*11570*/  FFMA.FTZ R151, R151, R154, 1.1641532182693481445e-10 ;  /* 0x2f00000097977423 */ /* 0x000fe2000001009a */
[----:B------:R-:W-:-:S04]  /*11580*/  FMUL.FTZ R21, R21, R7 ;  /* 0x0000000715157220 */ /* 0x000fc80000410000 */
        /* <DEDUP_REMOVED lines=13> */
.L_x_3060:
        /* <DEDUP_REMOVED lines=15> */
.L_x_3062:
[----:B------:R-:W-:Y:S05]  /*11750*/  BSYNC.RECONVERGENT B2 ;  /* 0x0000000000027941 */ /* 0x000fea0003800200 */
.L_x_3061:
        /* <DEDUP_REMOVED lines=62> */
.L_x_3059:
[----:B------:R-:W-:Y:S05]  /*11b40*/  BSYNC.RECONVERGENT B1 ;  /* 0x0000000000017941 */ /* 0x000fea0003800200 */
.L_x_3058:
        /* <DEDUP_REMOVED lines=8> */
[----:B------:R-:W-:Y:S01]  /*11bd0*/  FMUL.FTZ R133, R133, R7 ;  /* 0x0000000785857220 */ /* 0x000fe20000410000 */
[----:B------:R-:W-:-:S04]  /*11be0*/  @P1 PRMT R7, R59, 0x7632, R7 ;  /* 0x000076323b071816 */ /* 0x000fc80000000007 */
[----:B------:R-:W-:Y:S01]  /*11bf0*/  FSEL R133, R133, RZ, !P6 ;  /* 0x000000ff85857208 */ /* 0x000fe20007000000 */
[----:B------:R-:W-:-:S04]  /*11c00*/  @P1 IMAD.U32 R7, R7, 0x10000, RZ ;  /* 0x0001000007071824 */ /* 0x000fc800078e00ff */
[----:B------:R-:W-:-:S04]  /*11c10*/  FADD.FTZ R155, R155, R133 ;  /* 0x000000859b9b7221 */ /* 0x000fc80000010000 */
[----:B------:R-:W-:Y:S01]  /*11c20*/  @P1 FADD.FTZ R133, R155, R7 ;  /* 0x000000079b851221 */ /* 0x000fe20000010000 */
[----:B------:R-:W-:Y:S01]  /*11c30*/  @!P1 IMAD.MOV.U32 R133, RZ, RZ, R155 ;  /* 0x000000ffff859224 */ /* 0x000fe200078e009b */
[----:B------:R-:W-:-:S04]  /*11c40*/  SEL R7, RZ, 0x1, P6 ;  /* 0x00000001ff077807 */ /* 0x000fc80003000000 */
[----:B------:R-:W-:-:S04]  /*11c50*/  F2FP.BF16.F32.PACK_AB R150, RZ, R133 ;  /* 0x00000085ff96723e */ /* 0x000fc800000010ff */
[----:B------:R-:W-:Y:S01]  /*11c60*/  PRMT R95, R95, 0x5410, R150 ;  /* 0x000054105f5f7816 */ /* 0x000fe20000000096 */
[----:B------:R-:W-:Y:S06]  /*11c70*/  BRA `(.L_x_3063) ;  /* 0x0000003000c87947 */ /* 0x000fec0003800000 */
.L_x_2982:
[----:B------:R-:W-:Y:S01]  /*11c80*/  ISETP.NE.AND P2, PT, R21, 0x1, PT ;  /* 0x000000011500780c */ /* 0x000fe20003f45270 */
[----:B------:R-:W-:Y:S01]  /*11c90*/  BSSY.RECONVERGENT B1, `(.L_x_3064) ;  /* 0x000005a000017945 */ /* 0x000fe20003800200 */
[----:B------:R-:W-:Y:S01]  /*11ca0*/  MOV R44, 0x2 ;  /* 0x00000002002c7802 */ /* 0x000fe20000000f00 */
        /* <DEDUP_REMOVED lines=13> */
.L_x_3066:
        /* <DEDUP_REMOVED lines=12> */
.L_x_3068:
[----:B------:R-:W-:Y:S05]  /*11e40*/  BSYNC.RECONVERGENT B2 ;  /* 0x0000000000027941 */ /* 0x000fea0003800200 */
.L_x_3067:
        /* <DEDUP_REMOVED lines=61> */
[----:B------:R-:W-:-:S07]  /*12220*/  IMAD.MOV.U32 R6, RZ, RZ, R143 ;  /* 0x000000ffff067224 */ /* 0x000fce00078e008f */
.L_x_3065:
[----:B------:R-:W-:Y:S05]  /*12230*/  BSYNC.RECONVERGENT B1 ;  /* 0x0000000000017941 */ /* 0x000fea0003800200 */
.L_x_3064:
[----:B------:R-:W0:Y:S01]  /*12240*/  LDC R149, c[0x0][0x404] ;  /* 0x00010100ff957b82 */ /* 0x000e220000000800 */
[----:B------:R-:W-:Y:S01]  /*12250*/  I2FP.F32.U32 R6, R6 ;  /* 0x0000000600067245 */ /* 0x000fe20000201000 */
[----:B------:R-:W-:Y:S01]  /*12260*/  HFMA2 R155, -RZ, RZ, 0.1171875, 0 ;  /* 0x2f800000ff9b7431 */ /* 0x000fe200000001ff */
[----:B------:R-:W-:Y:S01]  /*12270*/  ISETP.NE.AND P3, PT, R44, 0x1, PT ;  /* 0x000000012c00780c */ /* 0x000fe20003f65270 */
[----:B-----5:R-:W-:Y:S01]  /*12280*/  @P1 IMAD.U32 R21, R56, 0x10000, RZ ;  /* 0x0001000038151824 */ /* 0x020fe200078e00ff */
[----:B------:R-:W-:Y:S01]  /*12290*/  LOP3.LUT R24, R24, 0xffffffef, RZ, 0xc0, !PT ;  /* 0xffffffef18187812 */ /* 0x000fe200078ec0ff */
[----:B------:R-:W-:Y:S01]  /*122a0*/  BSSY.RECONVERGENT B1, `(.L_x_3069) ;  /* 0x0000062000017945 */ /* 0x000fe20003800200 */
[----:B------:R-:W-:Y:S01]  /*122b0*/  FFMA.FTZ R6, R6, R155, 1.1641532182693481445e-10 ;  /* 0x2f00000006067423 */ /* 0x000fe2000001009b */
[----:B------:R-:W1:Y:S01]  /*122c0*/  LDC R133, c[0x0][0x408] ;  /* 0x00010200ff857b82 */ /* 0x000e620000000800 */
[----:B------:R-:W-:-:S03]  /*122d0*/  IMAD.MOV.U32 R43, RZ, RZ, 0x2 ;  /* 0x00000002ff2b7424 */ /* 0x000fc600078e00ff */
[----:B0-----:R-:W-:Y:S01]  /*122e0*/  FSETP.GTU.FTZ.AND P2, PT, R6, R149, PT ;  /* 0x000000950600720b */ /* 0x001fe20003f5c000 */
[C---:B------:R-:W-:Y:S01]  /*122f0*/  IMAD.U32 R6, R92.reuse, 0x10000, RZ ;  /* 0x000100005c067824 */ /* 0x040fe200078e00ff */
[----:B------:R-:W-:-:S03]  /*12300*/  PRMT R92, R92, 0x7632, R92 ;  /* 0x000076325c5c7816 */ /* 0x000fc6000000005c */
[----:B-1----:R-:W-:-:S05]  /*12310*/  FMUL.FTZ R6, R6, R133 ;  /* 0x0000008506067220 */ /* 0x002fca0000410000 */
        /* <DEDUP_REMOVED lines=15> */
.L_x_3071:
        /* <DEDUP_REMOVED lines=12> */
.L_x_3073:
[----:B------:R-:W-:Y:S05]  /*124d0*/  BSYNC.RECONVERGENT B2 ;  /* 0x0000000000027941 */ /* 0x000fea0003800200 */
.L_x_3072:
        /* <DEDUP_REMOVED lines=62> */
.L_x_3070:
[----:B------:R-:W-:Y:S05]  /*128c0*/  BSYNC.RECONVERGENT B1 ;  /* 0x0000000000017941 */ /* 0x000fea0003800200 */
.L_x_3069:
[----:B------:R-:W-:Y:S01]  /*128d0*/  I2FP.F32.U32 R21, R21 ;  /* 0x0000001500157245 */ /* 0x000fe20000201000 */
[----:B------:R-:W-:Y:S01]  /*128e0*/  BSSY.RECONVERGENT B1, `(.L_x_3074) ;  /* 0x0000064000017945 */ /* 0x000fe20003800200 */
[----:B------:R-:W-:Y:S01]  /*128f0*/  SHF.L.U32 R44, R92, 0x10, RZ ;  /* 0x000000105c2c7819 */ /* 0x000fe200000006ff */
[----:B------:R-:W-:Y:S01]  /*12900*/  IMAD.MOV.U32 R109, RZ, RZ, 0x2 ;  /* 0x00000002ff6d7424 */ /* 0x000fe200078e00ff */
[----:B------:R-:W-:Y:S01]  /*12910*/  ISETP.NE.AND P2, PT, R43, 0x1, PT ;  /* 0x000000012b00780c */ /* 0x000fe20003f45270 */
[----:B------:R-:W-:Y:S01]  /*12920*/  FFMA.FTZ R21, R21, R155, 1.1641532182693481445e-10 ;  /* 0x2f00000015157423 */ /* 0x000fe2000001009b */
[----:B------:R-:W-:Y:S01]  /*12930*/  LOP3.LUT R24, R24, 0xfffffff7, RZ, 0xc0, !PT ;  /* 0xfffffff718187812 */ /* 0x000fe200078ec0ff */
        /* <DEDUP_REMOVED lines=19> */
.L_x_3076:
        /* <DEDUP_REMOVED lines=12> */
.L_x_3078:
[----:B------:R-:W-:Y:S05]  /*12b30*/  BSYNC.RECONVERGENT B2 ;  /* 0x0000000000027941 */ /* 0x000fea0003800200 */
.L_x_3077:
        /* <DEDUP_REMOVED lines=62> */
.L_x_3075:
[----:B------:R-:W-:Y:S05]  /*12f20*/  BSYNC.RECONVERGENT B1 ;  /* 0x0000000000017941 */ /* 0x000fea0003800200 */
.L_x_3074:
[----:B------:R-:W-:Y:S01]  /*12f30*/  I2FP.F32.U32 R21, R21 ;  /* 0x0000001500157245 */ /* 0x000fe20000201000 */
[----:B------:R-:W-:Y:S01]  /*12f40*/  BSSY.RECONVERGENT B1, `(.L_x_3079) ;  /* 0x0000064000017945 */ /* 0x000fe20003800200 */
[----:B------:R-:W-:Y:S01]  /*12f50*/  LOP3.LUT R24, R24, 0xfffffffb, RZ, 0xc0, !PT ;  /* 0xfffffffb18187812 */ /* 0x000fe200078ec0ff */
[----:B------:R-:W-:Y:S02]  /*12f60*/  IMAD.MOV.U32 R108, RZ, RZ, 0x2 ;  /* 0x00000002ff6c7424 */ /* 0x000fe400078e00ff */
[----:B------:R-:W-:Y:S01]  /*12f70*/  FFMA.FTZ R21, R21, R155, 1.1641532182693481445e-10 ;  /* 0x2f00000015157423 */ /* 0x000fe2000001009b */
[----:B------:R-:W-:-:S04]  /*12f80*/  IMAD.MOV.U32 R128, RZ, RZ, R18 ;  /* 0x000000ffff807224 */ /* 0x000fc800078e0012 */
[----:B------:R-:W-:Y:S01]  /*12f90*/  FSETP.GTU.FTZ.AND P2, PT, R21, R149, PT ;  /* 0x000000951500720b */ /* 0x000fe20003f5c000 */
[----:B------:R-:W-:-:S04]  /*12fa0*/  IMAD.U32 R21, R93, 0x10000, RZ ;  /* 0x000100005d157824 */ /* 0x000fc800078e00ff */
[----:B------:R-:W-:-:S05]  /*12fb0*/  FMUL.FTZ R21, R21, R133 ;  /* 0x0000008515157220 */ /* 0x000fca0000410000 */
[----:B------:R-:W-:Y:S02]  /*12fc0*/  FSEL R43, R21, RZ, !P2 ;  /* 0x000000ff152b7208 */ /* 0x000fe40005000000 */
[----:B------:R-:W-:Y:S02]  /*12fd0*/  PLOP3.LUT P2, PT, P2, PT, PT, 0x8, 0x80 ;  /* 0x000000000080781c */ /* 0x000fe4000174e170 */
[----:B------:R-:W-:-:S05]  /*12fe0*/  @P1 SHF.L.U32 R21, R57, 0x10, RZ ;  /* 0x0000001039151819 */ /* 0x000fca00000006ff */
[----:B------:R-:W-:Y:S01]  /*12ff0*/  @P1 FADD.FTZ R43, R21, R43 ;  /* 0x0000002b152b1221 */ /* 0x000fe20000010000 */
[----:B------:R-:W-:-:S04]  /*13000*/  PRMT R21, R93, 0x7632, R21 ;  /* 0x000076325d157816 */ /* 0x000fc80000000015 */
        /* <DEDUP_REMOVED lines=12> */
.L_x_3081:
        /* <DEDUP_REMOVED lines=12> */
.L_x_3083:
[----:B------:R-:W-:Y:S05]  /*13190*/  BSYNC.RECONVERGENT B2 ;  /* 0x0000000000027941 */ /* 0x000fea0003800200 */
.L_x_3082:
        /* <DEDUP_REMOVED lines=58> */
[----:B------:R-:W-:-:S03]  /*13540*/  IMAD.WIDE.U32 R108, R18, -0x326172a9, RZ ;  /* 0xcd9e8d57126c7825 */ /* 0x000fc600078e00ff */
[----:B------:R-:W-:Y:S01]  /*13550*/  MOV R18, R108 ;  /* 0x0000006c00127202 */ /* 0x000fe20000000f00 */
[----:B------:R-:W-:Y:S01]  /*13560*/  IMAD.MOV.U32 R108, RZ, RZ, RZ ;  /* 0x000000ffff6c7224 */ /* 0x000fe200078e00ff */
[----:B------:R-:W-:-:S07]  /*13570*/  LOP3.LUT R22, R22, UR15, R109, 0x96, !PT ;  /* 0x0000000f16167c12 */ /* 0x000fce000f8e966d */
.L_x_3080:
[----:B------:R-:W-:Y:S05]  /*13580*/  BSYNC.RECONVERGENT B1 ;  /* 0x0000000000017941 */ /* 0x000fea0003800200 */
.L_x_3079:
[----:B------:R-:W-:Y:S01]  /*13590*/  I2FP.F32.U32 R109, R128 ;  /* 0x00000080006d7245 */ /* 0x000fe20000201000 */
[----:B------:R-:W-:Y:S01]  /*135a0*/  IMAD.U32 R21, R21, 0x10000, RZ ;  /* 0x0001000015157824 */ /* 0x000fe200078e00ff */
[----:B------:R-:W-:Y:S01]  /*135b0*/  LOP3.LUT R24, R24, 0xfffffffd, RZ, 0xc0, !PT ;  /* 0xfffffffd18187812 */ /* 0x000fe200078ec0ff */
[----:B------:R-:W-:Y:S01]  /*135c0*/  BSSY.RECONVERGENT B1, `(.L_x_3084) ;  /* 0x0000062000017945 */ /* 0x000fe20003800200 */
[----:B------:R-:W-:Y:S02]  /*135d0*/  HFMA2 R129, -RZ, RZ, 0, 1.1920928955078125e-07 ;  /* 0x00000002ff817431 */ /* 0x000fe400000001ff */
        /* <DEDUP_REMOVED lines=21> */
.L_x_3086:
        /* <DEDUP_REMOVED lines=12> */
.L_x_3088:
[----:B------:R-:W-:Y:S05]  /*137f0*/  BSYNC.RECONVERGENT B2 ;  /* 0x0000000000027941 */ /* 0x000fea0003800200 */
.L_x_3087:
        /* <DEDUP_REMOVED lines=62> */
.L_x_3085:
[----:B------:R-:W-:Y:S05]  /*13be0*/  BSYNC.RECONVERGENT B1 ;  /* 0x0000000000017941 */ /* 0x000fea0003800200 */
.L_x_3084:
[----:B------:R-:W-:Y:S01]  /*13bf0*/  I2FP.F32.U32 R21, R21 ;  /* 0x0000001500157245 */ /* 0x000fe20000201000 */
[----:B------:R-:W-:Y:S01]  /*13c00*/  BSSY.RECONVERGENT B1, `(.L_x_3089) ;  /* 0x0000062000017945 */ /* 0x000fe20003800200 */
[----:B------:R-:W-:Y:S01]  /*13c10*/  ISETP.NE.AND P3, PT, R129, 0x1, PT ;  /* 0x000000018100780c */ /* 0x000fe20003f65270 */
[----:B------:R-:W-:Y:S01]  /*13c20*/  IMAD.MOV.U32 R128, RZ, RZ, 0x2 ;  /* 0x00000002ff807424 */ /* 0x000fe200078e00ff */
[----:B------:R-:W-:Y:S01]  /*13c30*/  MOV R150, R18 ;  /* 0x0000001200967202 */ /* 0x000fe20000000f00 */
        /* <DEDUP_REMOVED lines=19> */
.L_x_3091:
        /* <DEDUP_REMOVED lines=12> */
.L_x_3093:
[----:B------:R-:W-:Y:S05]  /*13e30*/  BSYNC.RECONVERGENT B2 ;  /* 0x0000000000027941 */ /* 0x000fea0003800200 */
.L_x_3092:
        /* <DEDUP_REMOVED lines=62> */
.L_x_3090:
[----:B------:R-:W-:Y:S05]  /*14220*/  BSYNC.RECONVERGENT B1 ;  /* 0x0000000000017941 */ /* 0x000fea0003800200 */
.L_x_3089:
        /* <DEDUP_REMOVED lines=24> */
.L_x_3096:
        /* <DEDUP_REMOVED lines=12> */
.L_x_3098:
[----:B------:R-:W-:Y:S05]  /*14470*/  BSYNC.RECONVERGENT B2 ;  /* 0x0000000000027941 */ /* 0x000fea0003800200 */
.L_x_3097:
        /* <DEDUP_REMOVED lines=62> */
.L_x_3095:
[----:B------:R-:W-:Y:S05]  /*14860*/  BSYNC.RECONVERGENT B1 ;  /* 0x0000000000017941 */ /* 0x000fea0003800200 */
.L_x_3094:
[----:B------:R-:W-:Y:S01]  /*14870*/  I2FP.F32.U32 R21, R21 ;  /* 0x0000001500157245 */ /* 0x000fe20000201000 */
[----:B------:R-:W-:Y:S01]  /*14880*/  BSSY.RECONVERGENT B1, `(.L_x_3099) ;  /* 0x0000062000017945 */ /* 0x000fe20003800200 */
[----:B------:R-:W-:Y:S01]  /*14890*/  ISETP.NE.AND P5, PT, R150, 0x1, PT ;  /* 0x000000019600780c */ /* 0x000fe20003fa5270 */
[----:B------:R-:W-:Y:S01]  /*148a0*/  IMAD.MOV.U32 R152, RZ, RZ, R18 ;  /* 0x000000ffff987224 */ /* 0x000fe200078e0012 */
[----:B------:R-:W-:Y:S01]  /*148b0*/  PRMT R212, R95, 0x7632, R212 ;  /* 0x000076325fd47816 */ /* 0x000fe200000000d4 */
[----:B------:R-:W-:-:S05]  /*148c0*/  FFMA.FTZ R21, R21, R155, 1.1641532182693481445e-10 ;  /* 0x2f00000015157423 */ /* 0x000fca000001009b */
[----:B------:R-:W-:Y:S01]  /*148d0*/  FSETP.GTU.FTZ.AND P4, PT, R21, R149, PT ;  /* 0x000000951500720b */ /* 0x000fe20003f9c000 */
[----:B------:R-:W-:-:S04]  /*148e0*/  IMAD.U32 R21, R95, 0x10000, RZ ;  /* 0x000100005f157824 */ /* 0x000fc800078e00ff */
        /* <DEDUP_REMOVED lines=16> */
.L_x_3101:
        /* <DEDUP_REMOVED lines=12> */
.L_x_3103:
[----:B------:R-:W-:Y:S05]  /*14ab0*/  BSYNC.RECONVERGENT B2 ;  /* 0x0000000000027941 */ /* 0x000fea0003800200 */
.L_x_3102:
        /* <DEDUP_REMOVED lines=62> */
.L_x_3100:
[----:B------:R-:W-:Y:S05]  /*14ea0*/  BSYNC.RECONVERGENT B1 ;  /* 0x0000000000017941 */ /* 0x000fea0003800200 */
.L_x_3099:
        /* <DEDUP_REMOVED lines=15> */
.L_x_3063:
        /* <DEDUP_REMOVED lines=38> */
[----:B------:R-:W0:Y:S01]  /*15200*/  LDC.64 R94, c[0x0][0x3b8] ;  /* 0x0000ee00ff5e7b82 */ /* 0x000e220000000a00 */
[----:B------:R-:W-:Y:S02]  /*15210*/  LOP3.LUT R93, R93, R149, RZ, 0xfc, !PT ;  /* 0x000000955d5d7212 */ /* 0x000fe400078efcff */
[----:B------:R-:W-:Y:S01]  /*15220*/  LOP3.LUT R92, R92, 0xff, R14, 0xf8, !PT ;  /* 0x000000ff5c5c7812 */ /* 0x000fe200078ef80e */
[----:B0-----:R-:W-:-:S05]  /*15230*/  IMAD.WIDE.U32 R94, R141, 0x8, R94 ;  /* 0x000000088d5e7825 */ /* 0x001fca00078e005e */
[----:B------:R1:W-:Y:S02]  /*15240*/  STG.E.64 desc[UR6][R94.64], R92 ;  /* 0x0000005c5e007986 */ /* 0x0003e4000c101b06 */
.L_x_3104:
[----:B------:R-:W-:Y:S02]  /*15250*/  IMAD.MOV.U32 R143, RZ, RZ, R142 ;  /* 0x000000ffff8f7224 */ /* 0x000fe400078e008e */
[----:B------:R-:W-:-:S07]  /*15260*/  VIADD R141, R141, 0x20 ;  /* 0x000000208d8d7836 */ /* 0x000fce0000000000 */
.L_x_2981:
[----:B------:R-:W-:Y:S05]  /*15270*/  BSYNC.RECONVERGENT B0 ;  /* 0x0000000000007941 */ /* 0x000fea0003800200 */
.L_x_2980:
        /* <DEDUP_REMOVED lines=35> */
.L_x_3110:
        /* <DEDUP_REMOVED lines=12> */
.L_x_3112:
[----:B------:R-:W-:Y:S05]  /*15570*/  BSYNC.RECONVERGENT B2 ;  /* 0x0000000000027941 */ /* 0x000fea0003800200 */
.L_x_3111:
        /* <DEDUP_REMOVED lines=59> */
[----:B------:R-:W-:Y:S01]  /*15930*/  MOV R18, R8 ;  /* 0x0000000800127202 */ /* 0x000fe20000000f00 */
[----:B------:R-:W-:Y:S01]  /*15940*/  IMAD.MOV.U32 R8, RZ, RZ, RZ ;  /* 0x000000ffff087224 */ /* 0x000fe200078e00ff */
[----:B------:R-:W-:-:S07]  /*15950*/  LOP3.LUT R22, R10, UR15, R9, 0x96, !PT ;  /* 0x0000000f0a167c12 */ /* 0x000fce000f8e9609 */
.L_x_3109:
[----:B------:R-:W-:Y:S05]  /*15960*/  BSYNC.RECONVERGENT B1 ;  /* 0x0000000000017941 */ /* 0x000fea0003800200 */
.L_x_3108:
        /* <DEDUP_REMOVED lines=10> */
[----:B------:R-:W-:Y:S01]  /*15a10*/  IMAD.MOV.U32 R11, RZ, RZ, R18 ;  /* 0x000000ffff0b7224 */ /* 0x000fe200078e0012 */
[----:B0-----:R-:W-:-:S02]  /*15a20*/  FSETP.GTU.FTZ.AND P3, PT, R5, R134, PT ;  /* 0x000000860500720b */ /* 0x001fc40003f7c000 */
[----:B------:R-:W-:-:S05]  /*15a30*/  SHF.L.U32 R5, R92, 0x10, RZ ;  /* 0x000000105c057819 */ /* 0x000fca00000006ff */
[----:B-1----:R-:W-:-:S05]  /*15a40*/  FMUL.FTZ R5, R5, R7 ;  /* 0x0000000705057220 */ /* 0x002fca0000410000 */
        /* <DEDUP_REMOVED lines=12> */
.L_x_3115:
        /* <DEDUP_REMOVED lines=12> */
.L_x_3117:
[----:B------:R-:W-:Y:S05]  /*15bd0*/  BSYNC.RECONVERGENT B2 ;  /* 0x0000000000027941 */ /* 0x000fea0003800200 */
.L_x_3116:
        /* <DEDUP_REMOVED lines=62> */
.L_x_3114:
[----:B------:R-:W-:Y:S05]  /*15fc0*/  BSYNC.RECONVERGENT B1 ;  /* 0x0000000000017941 */ /* 0x000fea0003800200 */
.L_x_3113:
[----:B------:R-:W-:Y:S01]  /*15fd0*/  I2FP.F32.U32 R8, R11 ;  /* 0x0000000b00087245 */ /* 0x000fe20000201000 */
[----:B------:R-:W-:Y:S01]  /*15fe0*/  BSSY.RECONVERGENT B1, `(.L_x_3118) ;  /* 0x0000063000017945 */ /* 0x000fe20003800200 */
[----:B------:R-:W-:-:S03]  /*15ff0*/  IMAD.MOV.U32 R11, RZ, RZ, R18 ;  /* 0x000000ffff0b7224 */ /* 0x000fc600078e0012 */
[----:B------:R-:W-:-:S05]  /*16000*/  FFMA.FTZ R8, R8, R154, 1.1641532182693481445e-10 ;  /* 0x2f00000008087423 */ /* 0x000fca000001009a */
[----:B------:R-:W-:Y:S01]  /*16010*/  FSETP.GTU.FTZ.AND P2, PT, R8, R134, PT ;  /* 0x000000860800720b */ /* 0x000fe20003f5c000 */
[----:B------:R-:W-:-:S03]  /*16020*/  IMAD.U32 R8, R60, 0x10000, RZ ;  /* 0x000100003c087824 */ /* 0x000fc600078e00ff */
[----:B------:R-:W-:Y:S01]  /*16030*/  SEL R14, RZ, 0x1, P2 ;  /* 0x00000001ff0e7807 */ /* 0x000fe20001000000 */
[----:B------:R-:W-:-:S05]  /*16040*/  FMUL.FTZ R8, R8, R7 ;  /* 0x0000000708087220 */ /* 0x000fca0000410000 */
[----:B------:R-:W-:Y:S02]  /*16050*/  FSEL R8, R8, RZ, !P2 ;  /* 0x000000ff08087208 */ /* 0x000fe40005000000 */
[----:B------:R-:W-:-:S03]  /*16060*/  ISETP.NE.AND P2, PT, R9, 0x1, PT ;  /* 0x000000010900780c */ /* 0x000fc60003f45270 */
[----:B------:R-:W-:Y:S01]  /*16070*/  FADD.FTZ R8, R5, R8 ;  /* 0x0000000805087221 */ /* 0x000fe20000010000 */
        /* <DEDUP_REMOVED lines=14> */
.L_x_3120:
        /* <DEDUP_REMOVED lines=12> */
.L_x_3122:
[----:B------:R-:W-:Y:S05]  /*16220*/  BSYNC.RECONVERGENT B2 ;  /* 0x0000000000027941 */ /* 0x000fea0003800200 */
.L_x_3121:
        /* <DEDUP_REMOVED lines=62> */
.L_x_3119:
[----:B------:R-:W-:Y:S05]  /*16610*/  BSYNC.RECONVERGENT B1 ;  /* 0x0000000000017941 */ /* 0x000fea0003800200 */
.L_x_3118:
        /* <DEDUP_REMOVED lines=22> */
.L_x_3125:
        /* <DEDUP_REMOVED lines=12> */
.L_x_3127:
[----:B------:R-:W-:Y:S05]  /*16840*/  BSYNC.RECONVERGENT B2 ;  /* 0x0000000000027941 */ /* 0x000fea0003800200 */
.L_x_3126:
        /* <DEDUP_REMOVED lines=62> */
.L_x_3124:
[----:B------:R-:W-:Y:S05]  /*16c30*/  BSYNC.RECONVERGENT B1 ;  /* 0x0000000000017941 */ /* 0x000fea0003800200 */
.L_x_3123:
[----:B------:R-:W-:Y:S01]  /*16c40*/  I2FP.F32.U32 R8, R11 ;  /* 0x0000000b00087245 */ /* 0x000fe20000201000 */
[----:B------:R-:W-:Y:S01]  /*16c50*/  BSSY.RECONVERGENT B1, `(.L_x_3128) ;  /* 0x0000065000017945 */ /* 0x000fe20003800200 */
[----:B------:R-:W-:-:S03]  /*16c60*/  MOV R11, R18 ;  /* 0x00000012000b7202 */ /* 0x000fc60000000f00 */
[----:B------:R-:W-:-:S05]  /*16c70*/  FFMA.FTZ R8, R8, R154, 1.1641532182693481445e-10 ;  /* 0x2f00000008087423 */ /* 0x000fca000001009a */
[----:B------:R-:W-:Y:S02]  /*16c80*/  FSETP.GTU.FTZ.AND P2, PT, R8, R134, PT ;  /* 0x000000860800720b */ /* 0x000fe40003f5c000 */
[----:B------:R-:W-:Y:S02]  /*16c90*/  PRMT R8, R60, 0x7632, R8 ;  /* 0x000076323c087816 */ /* 0x000fe40000000008 */
[----:B------:R-:W-:Y:S02]  /*16ca0*/  SEL R13, RZ, 0x1, P2 ;  /* 0x00000001ff0d7807 */ /* 0x000fe40001000000 */
[----:B------:R-:W-:-:S05]  /*16cb0*/  SHF.L.U32 R8, R8, 0x10, RZ ;  /* 0x0000001008087819 */ /* 0x000fca00000006ff */
        /* <DEDUP_REMOVED lines=8> */
[----:B------:R-:W-:-:S03]  /*16d40*/  IMAD.MOV.U32 R8, RZ, RZ, 0x2 ;  /* 0x00000002ff087424 */ /* 0x000fc600078e00ff */
        /* <DEDUP_REMOVED lines=10> */
.L_x_3130:
        /* <DEDUP_REMOVED lines=12> */
.L_x_3132:
[----:B------:R-:W-:Y:S05]  /*16eb0*/  BSYNC.RECONVERGENT B2 ;  /* 0x0000000000027941 */ /* 0x000fea0003800200 */
.L_x_3131:
        /* <DEDUP_REMOVED lines=62> */
.L_x_3129:
[----:B------:R-:W-:Y:S05]  /*172a0*/  BSYNC.RECONVERGENT B1 ;  /* 0x0000000000017941 */ /* 0x000fea0003800200 */
.L_x_3128:
[----:B------:R-:W-:Y:S01]  /*172b0*/  I2FP.F32.U32 R9, R11 ;  /* 0x0000000b00097245 */ /* 0x000fe20000201000 */
[----:B------:R-:W-:Y:S01]  /*172c0*/  BSSY.RECONVERGENT B1, `(.L_x_3133) ;  /* 0x0000061000017945 */ /* 0x000fe20003800200 */
[----:B------:R-:W-:Y:S01]  /*172d0*/  SHF.L.U32 R12, R93, 0x10, RZ ;  /* 0x000000105d0c7819 */ /* 0x000fe200000006ff */
[----:B------:R-:W-:Y:S01]  /*172e0*/  IMAD.MOV.U32 R11, RZ, RZ, R18 ;  /* 0x000000ffff0b7224 */ /* 0x000fe200078e0012 */
[----:B------:R-:W-:Y:S01]  /*172f0*/  LOP3.LUT R24, R24, 0xfffffffb, RZ, 0xc0, !PT ;  /* 0xfffffffb18187812 */ /* 0x000fe200078ec0ff */
[----:B------:R-:W-:Y:S01]  /*17300*/  FFMA.FTZ R9, R9, R154, 1.1641532182693481445e-10 ;  /* 0x2f00000009097423 */ /* 0x000fe2000001009a */
[----:B------:R-:W-:Y:S01]  /*17310*/  PRMT R21, R93, 0x7632, R21 ;  /* 0x000076325d157816 */ /* 0x000fe20000000015 */
        /* <DEDUP_REMOVED lines=16> */
.L_x_3135:
        /* <DEDUP_REMOVED lines=12> */
.L_x_3137:
[----:B------:R-:W-:Y:S05]  /*174e0*/  BSYNC.RECONVERGENT B2 ;  /* 0x0000000000027941 */ /* 0x000fea0003800200 */
.L_x_3136:
        /* <DEDUP_REMOVED lines=62> */
.L_x_3134:
[----:B------:R-:W-:Y:S05]  /*178d0*/  BSYNC.RECONVERGENT B1 ;  /* 0x0000000000017941 */ /* 0x000fea0003800200 */
.L_x_3133:
[----:B------:R-:W-:Y:S01]  /*178e0*/  I2FP.F32.U32 R8, R11 ;  /* 0x0000000b00087245 */ /* 0x000fe20000201000 */
[----:B------:R-:W-:Y:S01]  /*178f0*/  @P1 IMAD.U32 R41, R57, 0x10000, RZ ;  /* 0x0001000039291824 */ /* 0x000fe200078e00ff */
        /* <DEDUP_REMOVED lines=23> */
.L_x_3140:
        /* <DEDUP_REMOVED lines=12> */
.L_x_3142:
[----:B------:R-:W-:Y:S05]  /*17b30*/  BSYNC.RECONVERGENT B2 ;  /* 0x0000000000027941 */ /* 0x000fea0003800200 */
.L_x_3141:
        /* <DEDUP_REMOVED lines=62> */
.L_x_3139:
[----:B------:R-:W-:Y:S05]  /*17f20*/  BSYNC.RECONVERGENT B1 ;  /* 0x0000000000017941 */ /* 0x000fea0003800200 */
.L_x_3138:
        /* <DEDUP_REMOVED lines=22> */
.L_x_3145:
        /* <DEDUP_REMOVED lines=12> */
.L_x_3147:
[----:B------:R-:W-:Y:S05]  /*18150*/  BSYNC.RECONVERGENT B2 ;  /* 0x0000000000027941 */ /* 0x000fea0003800200 */
.L_x_3146:
        /* <DEDUP_REMOVED lines=62> */
.L_x_3144:
[----:B------:R-:W-:Y:S05]  /*18540*/  BSYNC.RECONVERGENT B1 ;  /* 0x0000000000017941 */ /* 0x000fea0003800200 */
.L_x_3143:
        /* <DEDUP_REMOVED lines=27> */
.L_x_3150:
        /* <DEDUP_REMOVED lines=12> */
.L_x_3152:
[----:B------:R-:W-:Y:S05]  /*187c0*/  BSYNC.RECONVERGENT B2 ;  /* 0x0000000000027941 */ /* 0x000fea0003800200 */
.L_x_3151:
        /* <DEDUP_REMOVED lines=62> */
.L_x_3149:
[----:B------:R-:W-:Y:S05]  /*18bb0*/  BSYNC.RECONVERGENT B1 ;  /* 0x0000000000017941 */ /* 0x000fea0003800200 */
.L_x_3148:
[----:B------:R-:W-:Y:S01]  /*18bc0*/  I2FP.F32.U32 R9, R10 ;  /* 0x0000000a00097245 */ /* 0x000fe20000201000 */
[----:B------:R-:W-:Y:S01]  /*18bd0*/  BSSY.RECONVERGENT B1, `(.L_x_3153) ;  /* 0x000005f000017945 */ /* 0x000fe20003800200 */
[----:B------:R-:W-:Y:S02]  /*18be0*/  ISETP.NE.AND P3, PT, R8, 0x1, PT ;  /* 0x000000010800780c */ /* 0x000fe40003f65270 */
[C---:B------:R-:W-:Y:S01]  /*18bf0*/  SHF.L.U32 R10, R94.reuse, 0x10, RZ ;  /* 0x000000105e0a7819 */ /* 0x040fe200000006ff */
[----:B------:R-:W-:Y:S01]  /*18c00*/  FFMA.FTZ R9, R9, R154, 1.1641532182693481445e-10 ;  /* 0x2f00000009097423 */ /* 0x000fe2000001009a */
[----:B------:R-:W-:Y:S01]  /*18c10*/  PRMT R21, R94, 0x7632, R21 ;  /* 0x000076325e157816 */ /* 0x000fe20000000015 */
[----:B------:R-:W-:Y:S02]  /*18c20*/  IMAD.MOV.U32 R94, RZ, RZ, R18 ;  /* 0x000000ffff5e7224 */ /* 0x000fe400078e0012 */
        /* <DEDUP_REMOVED lines=14> */
.L_x_3155:
        /* <DEDUP_REMOVED lines=12> */
.L_x_3157:
[----:B------:R-:W-:Y:S05]  /*18dd0*/  BSYNC.RECONVERGENT B2 ;  /* 0x0000000000027941 */ /* 0x000fea0003800200 */
.L_x_3156:
        /* <DEDUP_REMOVED lines=62> */
.L_x_3154:
[----:B------:R-:W-:Y:S05]  /*191c0*/  BSYNC.RECONVERGENT B1 ;  /* 0x0000000000017941 */ /* 0x000fea0003800200 */
.L_x_3153:
        /* <DEDUP_REMOVED lines=25> */
.L_x_3160:
        /* <DEDUP_REMOVED lines=12> */
.L_x_3162:
[----:B------:R-:W-:Y:S05]  /*19420*/  BSYNC.RECONVERGENT B2 ;  /* 0x0000000000027941 */ /* 0x000fea0003800200 */
.L_x_3161:
        /* <DEDUP_REMOVED lines=62> */
.L_x_3159:
[----:B------:R-:W-:Y:S05]  /*19810*/  BSYNC.RECONVERGENT B1 ;  /* 0x0000000000017941 */ /* 0x000fea0003800200 */
.L_x_3158:
[----:B------:R-:W-:Y:S01]  /*19820*/  I2FP.F32.U32 R9, R126 ;  /* 0x0000007e00097245 */ /* 0x000fe20000201000 */
[----:B------:R-:W-:Y:S01]  /*19830*/  IMAD.U32 R21, R21, 0x10000, RZ ;  /* 0x0001000015157824 */ /* 0x000fe200078e00ff */
[----:B------:R-:W-:Y:S01]  /*19840*/  ISETP.NE.AND P4, PT, R8, 0x1, PT ;  /* 0x000000010800780c */ /* 0x000fe20003f85270 */
[----:B------:R-:W-:Y:S01]  /*19850*/  BSSY.RECONVERGENT B1, `(.L_x_3163) ;  /* 0x000005c000017945 */ /* 0x000fe20003800200 */
[----:B------:R-:W-:Y:S02]  /*19860*/  IMAD.MOV.U32 R150, RZ, RZ, 0x2 ;  /* 0x00000002ff967424 */ /* 0x000fe400078e00ff */
[----:B------:R-:W-:Y:S01]  /*19870*/  FFMA.FTZ R9, R9, R154, 1.1641532182693481445e-10 ;  /* 0x2f00000009097423 */ /* 0x000fe2000001009a */
[----:B------:R-:W-:Y:S01]  /*19880*/  FMUL.FTZ R21, R21, R7 ;  /* 0x0000000715157220 */ /* 0x000fe20000410000 */
[----:B------:R-:W-:-:S03]  /*19890*/  MOV R126, R18 ;  /* 0x00000012007e7202 */ /* 0x000fc60000000f00 */
[----:B------:R-:W-:-:S04]  /*198a0*/  FSETP.GTU.FTZ.AND P3, PT, R9, R134, PT ;  /* 0x000000860900720b */ /* 0x000fc80003f7c000 */
        /* <DEDUP_REMOVED lines=11> */
.L_x_3165:
        /* <DEDUP_REMOVED lines=12> */
.L_x_3167:
[----:B------:R-:W-:Y:S05]  /*19a20*/  BSYNC.RECONVERGENT B2 ;  /* 0x0000000000027941 */ /* 0x000fea0003800200 */
.L_x_3166:
        /* <DEDUP_REMOVED lines=61> */
[----:B------:R-:W-:-:S07]  /*19e00*/  LOP3.LUT R22, R22, UR15, R9, 0x96, !PT ;  /* 0x0000000f16167c12 */ /* 0x000fce000f8e9609 */
.L_x_3164:
[----:B------:R-:W-:Y:S05]  /*19e10*/  BSYNC.RECONVERGENT B1 ;  /* 0x0000000000017941 */ /* 0x000fea0003800200 */
.L_x_3163:
[----:B------:R-:W-:Y:S01]  /*19e20*/  I2FP.F32.U32 R8, R126 ;  /* 0x0000007e00087245 */ /* 0x000fe20000201000 */
[----:B------:R-:W-:Y:S01]  /*19e30*/  BSSY.RECONVERGENT B1, `(.L_x_3168) ;  /* 0x0000065000017945 */ /* 0x000fe20003800200 */
[----:B------:R-:W-:-:S03]  /*19e40*/  IMAD.MOV.U32 R126, RZ, RZ, 0x2 ;  /* 0x00000002ff7e7424 */ /* 0x000fc600078e00ff */
        /* <DEDUP_REMOVED lines=24> */
.L_x_3170:
        /* <DEDUP_REMOVED lines=12> */
.L_x_3172:
[----:B------:R-:W-:Y:S05]  /*1a090*/  BSYNC.RECONVERGENT B2 ;  /* 0x0000000000027941 */ /* 0x000fea0003800200 */
.L_x_3171:
        /* <DEDUP_REMOVED lines=62> */
.L_x_3169:
[----:B------:R-:W-:Y:S05]  /*1a480*/  BSYNC.RECONVERGENT B1 ;  /* 0x0000000000017941 */ /* 0x000fea0003800200 */
.L_x_3168:
        /* <DEDUP_REMOVED lines=21> */
.L_x_3175:
        /* <DEDUP_REMOVED lines=12> */
.L_x_3177:
[----:B------:R-:W-:Y:S05]  /*1a6a0*/  BSYNC.RECONVERGENT B2 ;  /* 0x0000000000027941 */ /* 0x000fea0003800200 */
.L_x_3176:
        /* <DEDUP_REMOVED lines=62> */
.L_x_3174:
[----:B------:R-:W-:Y:S05]  /*1aa90*/  BSYNC.RECONVERGENT B1 ;  /* 0x0000000000017941 */ /* 0x000fea0003800200 */
.L_x_3173:
[----:B------:R-:W-:Y:S01]  /*1aaa0*/  I2FP.F32.U32 R95, R95 ;  /* 0x0000005f005f7245 */ /* 0x000fe20000201000 */
[----:B------:R-:W-:Y:S01]  /*1aab0*/  @P1 IMAD.U32 R126, R59, 0x10000, RZ ;  /* 0x000100003b7e1824 */ /* 0x000fe200078e00ff */
[----:B------:R-:W-:Y:S01]  /*1aac0*/  BSSY.RECONVERGENT B1, `(.L_x_3178) ;  /* 0x0000062000017945 */ /* 0x000fe20003800200 */
        /* <DEDUP_REMOVED lines=22> */
.L_x_3180:
        /* <DEDUP_REMOVED lines=12> */
.L_x_3182:
[----:B------:R-:W-:Y:S05]  /*1acf0*/  BSYNC.RECONVERGENT B2 ;  /* 0x0000000000027941 */ /* 0x000fea0003800200 */
.L_x_3181:
        /* <DEDUP_REMOVED lines=62> */
.L_x_3179:
[----:B------:R-:W-:Y:S05]  /*1b0e0*/  BSYNC.RECONVERGENT B1 ;  /* 0x0000000000017941 */ /* 0x000fea0003800200 */
.L_x_3178:
        /* <DEDUP_REMOVED lines=20> */
.L_x_3185:
        /* <DEDUP_REMOVED lines=8> */
[----:B------:R-:W-:Y:S01]  /*1b2b0*/  @!P6 VIADD R19, R19, 0x1 ;  /* 0x000000011313e836 */ /* 0x000fe20000000000 */
[----:B------:R-:W-:Y:S01]  /*1b2c0*/  @!P6 IADD3 R18, PT, PT, R17, 0x1, RZ ;  /* 0x000000011112e810 */ /* 0x000fe20007ffe0ff */
[----:B------:R-:W-:-:S03]  /*1b2d0*/  @!P6 IMAD.MOV.U32 R20, RZ, RZ, RZ ;  /* 0x000000ffff14e224 */ /* 0x000fc600078e00ff */
[----:B------:R-:W-:-:S13]  /*1b2e0*/  ISETP.NE.AND P0, PT, R19, RZ, !P6 ;  /* 0x000000ff1300720c */ /* 0x000fda0007705270 */
[----:B------:R-:W-:Y:S01]  /*1b2f0*/  @P0 IMAD.MOV R18, RZ, RZ, R17 ;  /* 0x000000ffff120224 */ /* 0x000fe200078e0211 */
[----:B------:R-:W-:-:S03]  /*1b300*/  LOP3.LUT P0, RZ, R24, 0x8000, RZ, 0xc0, !PT ;  /* 0x0000800018ff7812 */ /* 0x000fc6000780c0ff */
[----:B------:R-:W-:-:S10]  /*1b310*/  @!P6 IMAD.MOV.U32 R17, RZ, RZ, R18 ;  /* 0x000000ffff11e224 */ /* 0x000fd400078e0012 */
.L_x_3187:
[----:B------:R-:W-:Y:S05]  /*1b320*/  BSYNC.RECONVERGENT B2 ;  /* 0x0000000000027941 */ /* 0x000fea0003800200 */
.L_x_3186:
        /* <DEDUP_REMOVED lines=62> */
.L_x_3184:
[----:B------:R-:W-:Y:S05]  /*1b710*/  BSYNC.RECONVERGENT B1 ;  /* 0x0000000000017941 */ /* 0x000fea0003800200 */
.L_x_3183:
[----:B------:R-:W-:Y:S02]  /*1b720*/  I2FP.F32.U32 R150, R152 ;  /* 0x0000009800967245 */ /* 0x000fe40000201000 */
[----:B------:R-:W-:Y:S02]  /*1b730*/  PRMT R94, R94, 0x5410, R149 ;  /* 0x000054105e5e7816 */ /* 0x000fe40000000095 */
[----:B------:R-:W-:Y:S01]  /*1b740*/  PRMT R93, R93, 0x5410, R148 ;  /* 0x000054105d5d7816 */ /* 0x000fe20000000094 */
[----:B------:R-:W-:Y:S01]  /*1b750*/  FFMA.FTZ R150, R150, R154, 1.1641532182693481445e-10 ;  /* 0x2f00000096967423 */ /* 0x000fe2000001009a */
[----:B------:R-:W-:-:S04]  /*1b760*/  PRMT R92, R92, 0x5410, R143 ;  /* 0x000054105c5c7816 */ /* 0x000fc8000000008f */
[----:B------:R-:W-:Y:S02]  /*1b770*/  FSETP.GTU.FTZ.AND P6, PT, R150, R134, PT ;  /* 0x000000869600720b */ /* 0x000fe40003fdc000 */
[----:B------:R-:W-:-:S04]  /*1b780*/  PRMT R134, R63, 0x7632, R134 ;  /* 0x000076323f867816 */ /* 0x000fc80000000086 */
[----:B------:R-:W-:-:S05]  /*1b790*/  SHF.L.U32 R134, R134, 0x10, RZ ;  /* 0x0000001086867819 */ /* 0x000fca00000006ff */
        /* <DEDUP_REMOVED lines=11> */
.L_x_3107:
        /* <DEDUP_REMOVED lines=16> */
.L_x_3191:
        /* <DEDUP_REMOVED lines=12> */
.L_x_3193:
[----:B------:R-:W-:Y:S05]  /*1ba10*/  BSYNC.RECONVERGENT B2 ;  /* 0x0000000000027941 */ /* 0x000fea0003800200 */
.L_x_3192:
        /* <DEDUP_REMOVED lines=62> */
.L_x_3190:
[----:B------:R-:W-:Y:S05]  /*1be00*/  BSYNC.RECONVERGENT B1 ;  /* 0x0000000000017941 */ /* 0x000fea0003800200 */
.L_x_3189:
        /* <DEDUP_REMOVED lines=9> */
[----:B------:R-:W-:Y:S02]  /*1bea0*/  IMAD.MOV.U32 R41, RZ, RZ, 0x2 ;  /* 0x00000002ff297424 */ /* 0x000fe400078e00ff */
[----:B0-----:R-:W-:-:S02]  /*1beb0*/  FSETP.GTU.FTZ.AND P3, PT, R5, R149, PT ;  /* 0x000000950500720b */ /* 0x001fc40003f7c000 */
[C---:B------:R-:W-:Y:S02]  /*1bec0*/  SHF.L.U32 R5, R92.reuse, 0x10, RZ ;  /* 0x000000105c057819 */ /* 0x040fe400000006ff */
        /* <DEDUP_REMOVED lines=17> */
.L_x_3196:
        /* <DEDUP_REMOVED lines=12> */
.L_x_3198:
[----:B------:R-:W-:Y:S05]  /*1c0a0*/  BSYNC.RECONVERGENT B2 ;  /* 0x0000000000027941 */ /* 0x000fea0003800200 */
.L_x_3197:
        /* <DEDUP_REMOVED lines=62> */
.L_x_3195:
[----:B------:R-:W-:Y:S05]  /*1c490*/  BSYNC.RECONVERGENT B1 ;  /* 0x0000000000017941 */ /* 0x000fea0003800200 */
.L_x_3194:
        /* <DEDUP_REMOVED lines=26> */
.L_x_3201:
        /* <DEDUP_REMOVED lines=12> */
.L_x_3203:
[----:B------:R-:W-:Y:S05]  /*1c700*/  BSYNC.RECONVERGENT B2 ;  /* 0x0000000000027941 */ /* 0x000fea0003800200 */
.L_x_3202:
        /* <DEDUP_REMOVED lines=62> */
.L_x_3200:
[----:B------:R-:W-:Y:S05]  /*1caf0*/  BSYNC.RECONVERGENT B1 ;  /* 0x0000000000017941 */ /* 0x000fea0003800200 */
.L_x_3199:
[----:B------:R-:W-:Y:S01]  /*1cb00*/  I2FP.F32.U32 R21, R21 ;  /* 0x0000001500157245 */ /* 0x000fe20000201000 */
[----:B------:R-:W-:Y:S01]  /*1cb10*/  BSSY.RECONVERGENT B1, `(.L_x_3204) ;  /* 0x0000064000017945 */ /* 0x000fe20003800200 */
[----:B------:R-:W-:Y:S01]  /*1cb20*/  LOP3.LUT R24, R24, 0xfffffffb, RZ, 0xc0, !PT ;  /* 0xfffffffb18187812 */ /* 0x000fe200078ec0ff */
        /* <DEDUP_REMOVED lines=23> */
.L_x_3206:
        /* <DEDUP_REMOVED lines=12> */
.L_x_3208:
[----:B------:R-:W-:Y:S05]  /*1cd60*/  BSYNC.RECONVERGENT B2 ;  /* 0x0000000000027941 */ /* 0x000fea0003800200 */
.L_x_3207:
        /* <DEDUP_REMOVED lines=62> */
.L_x_3205:
[----:B------:R-:W-:Y:S05]  /*1d150*/  BSYNC.RECONVERGENT B1 ;  /* 0x0000000000017941 */ /* 0x000fea0003800200 */
.L_x_3204:
[----:B------:R-:W-:Y:S01]  /*1d160*/  I2FP.F32.U32 R107, R126 ;  /* 0x0000007e006b7245 */ /* 0x000fe20000201000 */
[----:B------:R-:W-:Y:S01]  /*1d170*/  IMAD.U32 R21, R21, 0x10000, RZ ;  /* 0x0001000015157824 */ /* 0x000fe200078e00ff */
[----:B------:R-:W-:Y:S01]  /*1d180*/  LOP3.LUT R24, R24, 0xfffffffd, RZ, 0xc0, !PT ;  /* 0xfffffffd18187812 */ /* 0x000fe200078ec0ff */
[----:B------:R-:W-:Y:S01]  /*1d190*/  BSSY.RECONVERGENT B1, `(.L_x_3209) ;  /* 0x0000062000017945 */ /* 0x000fe20003800200 */
[----:B------:R-:W-:Y:S02]  /*1d1a0*/  IMAD.MOV.U32 R127, RZ, RZ, 0x2 ;  /* 0x00000002ff7f7424 */ /* 0x000fe400078e00ff */
        /* <DEDUP_REMOVED lines=21> */
.L_x_3211:
        /* <DEDUP_REMOVED lines=12> */
.L_x_3213:
[----:B------:R-:W-:Y:S05]  /*1d3c0*/  BSYNC.RECONVERGENT B2 ;  /* 0x0000000000027941 */ /* 0x000fea0003800200 */
.L_x_3212:
        /* <DEDUP_REMOVED lines=62> */
.L_x_3210:
[----:B------:R-:W-:Y:S05]  /*1d7b0*/  BSYNC.RECONVERGENT B1 ;  /* 0x0000000000017941 */ /* 0x000fea0003800200 */
.L_x_3209:
[----:B------:R-:W-:Y:S01]  /*1d7c0*/  I2FP.F32.U32 R21, R21 ;  /* 0x0000001500157245 */ /* 0x000fe20000201000 */
[----:B------:R-:W-:Y:S01]  /*1d7d0*/  BSSY.RECONVERGENT B1, `(.L_x_3214) ;  /* 0x0000062000017945 */ /* 0x000fe20003800200 */
[----:B------:R-:W-:Y:S01]  /*1d7e0*/  ISETP.NE.AND P3, PT, R127, 0x1, PT ;  /* 0x000000017f00780c */ /* 0x000fe20003f65270 */
[----:B------:R-:W-:Y:S02]  /*1d7f0*/  IMAD.MOV.U32 R126, RZ, RZ, 0x2 ;  /* 0x00000002ff7e7424 */ /* 0x000fe400078e00ff */
        /* <DEDUP_REMOVED lines=20> */
.L_x_3216:
        /* <DEDUP_REMOVED lines=12> */
.L_x_3218:
[----:B------:R-:W-:Y:S05]  /*1da00*/  BSYNC.RECONVERGENT B2 ;  /* 0x0000000000027941 */ /* 0x000fea0003800200 */
.L_x_3217:
        /* <DEDUP_REMOVED lines=62> */
.L_x_3215:
[----:B------:R-:W-:Y:S05]  /*1ddf0*/  BSYNC.RECONVERGENT B1 ;  /* 0x0000000000017941 */ /* 0x000fea0003800200 */
.L_x_3214:
[----:B------:R-:W-:Y:S01]  /*1de00*/  I2FP.F32.U32 R127, R150 ;  /* 0x00000096007f7245 */ /* 0x000fe20000201000 */
[----:B------:R-:W-:Y:S01]  /*1de10*/  IMAD.U32 R21, R21, 0x10000, RZ ;  /* 0x0001000015157824 */ /* 0x000fe200078e00ff */
[----:B------:R-:W-:Y:S01]  /*1de20*/  ISETP.NE.AND P4, PT, R126, 0x1, PT ;  /* 0x000000017e00780c */ /* 0x000fe20003f85270 */
[----:B------:R-:W-:Y:S01]  /*1de30*/  BSSY.RECONVERGENT B1, `(.L_x_3219) ;  /* 0x0000060000017945 */ /* 0x000fe20003800200 */
[----:B------:R-:W-:Y:S02]  /*1de40*/  IMAD.MOV.U32 R150, RZ, RZ, 0x2 ;  /* 0x00000002ff967424 */ /* 0x000fe400078e00ff */
[----:B------:R-:W-:-:S05]  /*1de50*/  FFMA.FTZ R127, R127, R155, 1.1641532182693481445e-10 ;  /* 0x2f0000007f7f7423 */ /* 0x000fca000001009b */
[----:B------:R-:W-:Y:S01]  /*1de60*/  FSETP.GTU.FTZ.AND P3, PT, R127, R149, PT ;  /* 0x000000957f00720b */ /* 0x000fe20003f7c000 */
[----:B------:R-:W-:Y:S01]  /*1de70*/  FMUL.FTZ R127, R21, R134 ;  /* 0x00000086157f7220 */ /* 0x000fe20000410000 */
[----:B------:R-:W-:-:S04]  /*1de80*/  @P1 PRMT R21, R58, 0x7632, R21 ;  /* 0x000076323a151816 */ /* 0x000fc80000000015 */
[----:B------:R-:W-:Y:S02]  /*1de90*/  @P1 SHF.L.U32 R21, R21, 0x10, RZ ;  /* 0x0000001015151819 */ /* 0x000fe400000006ff */
        /* <DEDUP_REMOVED lines=14> */
.L_x_3221:
        /* <DEDUP_REMOVED lines=12> */
.L_x_3223:
[----:B------:R-:W-:Y:S05]  /*1e040*/  BSYNC.RECONVERGENT B2 ;  /* 0x0000000000027941 */ /* 0x000fea0003800200 */
.L_x_3222:
        /* <DEDUP_REMOVED lines=62> */
.L_x_3220:
[----:B------:R-:W-:Y:S05]  /*1e430*/  BSYNC.RECONVERGENT B1 ;  /* 0x0000000000017941 */ /* 0x000fea0003800200 */
.L_x_3219:
        /* <DEDUP_REMOVED lines=24> */
.L_x_3226:
        /* <DEDUP_REMOVED lines=12> */
.L_x_3228:
[----:B------:R-:W-:Y:S05]  /*1e680*/  BSYNC.RECONVERGENT B2 ;  /* 0x0000000000027941 */ /* 0x000fea0003800200 */
.L_x_3227:
        /* <DEDUP_REMOVED lines=62> */
.L_x_3225:
[----:B------:R-:W-:Y:S05]  /*1ea70*/  BSYNC.RECONVERGENT B1 ;  /* 0x0000000000017941 */ /* 0x000fea0003800200 */
.L_x_3224:
        /* <DEDUP_REMOVED lines=15> */
.L_x_3188:
        /* <DEDUP_REMOVED lines=43> */
.L_x_3229:
[----:B------:R-:W-:Y:S01]  /*1ee20*/  MOV R143, R142 ;  /* 0x0000008e008f7202 */ /* 0x000fe20000000f00 */
[----:B------:R-:W-:-:S07]  /*1ee30*/  VIADD R141, R141, 0x20 ;  /* 0x000000208d8d7836 */ /* 0x000fce0000000000 */
.L_x_3106:
[----:B------:R-:W-:Y:S05]  /*1ee40*/  BSYNC.RECONVERGENT B0 ;  /* 0x0000000000007941 */ /* 0x000fea0003800200 */
.L_x_3105:
        /* <DEDUP_REMOVED lines=35> */
.L_x_3235:
        /* <DEDUP_REMOVED lines=12> */
.L_x_3237:
[----:B------:R-:W-:Y:S05]  /*1f140*/  BSYNC.RECONVERGENT B2 ;  /* 0x0000000000027941 */ /* 0x000fea0003800200 */
.L_x_3236:
        /* <DEDUP_REMOVED lines=57> */
[----:B------:R-:W-:Y:S01]  /*1f4e0*/  IMAD.WIDE.U32 R8, R4, -0x326172a9, RZ ;  /* 0xcd9e8d5704087825 */ /* 0x000fe200078e00ff */
[----:B------:R-:W-:-:S03]  /*1f4f0*/  MOV R4, R143 ;  /* 0x0000008f00047202 */ /* 0x000fc60000000f00 */
[----:B------:R-:W-:Y:S01]  /*1f500*/  IMAD.MOV.U32 R18, RZ, RZ, R8 ;  /* 0x000000ffff127224 */ /* 0x000fe200078e0008 */
[----:B------:R-:W-:Y:S01]  /*1f510*/  LOP3.LUT R22, R10, UR15, R9, 0x96, !PT ;  /* 0x0000000f0a167c12 */ /* 0x000fe2000f8e9609 */
[----:B------:R-:W-:-:S07]  /*1f520*/  IMAD.MOV.U32 R8, RZ, RZ, RZ ;  /* 0x000000ffff087224 */ /* 0x000fce00078e00ff */
.L_x_3234:
[----:B------:R-:W-:Y:S05]  /*1f530*/  BSYNC.RECONVERGENT B1 ;  /* 0x0000000000017941 */ /* 0x000fea0003800200 */
.L_x_3233:
[----:B------:R-:W0:Y:S01]  /*1f540*/  LDC R135, c[0x0][0x404] ;  /* 0x00010100ff877b82 */ /* 0x000e220000000800 */
[----:B------:R-:W-:Y:S01]  /*1f550*/  I2FP.F32.U32 R4, R4 ;  /* 0x0000000400047245 */ /* 0x000fe20000201000 */
[----:B------:R-:W-:Y:S01]  /*1f560*/  IMAD.MOV.U32 R154, RZ, RZ, 0x2f800000 ;  /* 0x2f800000ff9a7424 */ /* 0x000fe200078e00ff */
[----:B------:R-:W-:Y:S01]  /*1f570*/  LOP3.LUT R24, R24, 0xffffffef, RZ, 0xc0, !PT ;  /* 0xffffffef18187812 */ /* 0x000fe200078ec0ff */
[----:B------:R-:W-:Y:S01]  /*1f580*/  BSSY.RECONVERGENT B1, `(.L_x_3238) ;  /* 0x0000061000017945 */ /* 0x000fe20003800200 */
[----:B------:R-:W-:Y:S02]  /*1f590*/  HFMA2 R9, -RZ, RZ, 0, 1.1920928955078125e-07 ;  /* 0x00000002ff097431 */ /* 0x000fe400000001ff */
[----:B------:R-:W-:Y:S01]  /*1f5a0*/  FFMA.FTZ R4, R4, R154, 1.1641532182693481445e-10 ;  /* 0x2f00000004047423 */ /* 0x000fe2000001009a */
[----:B-----5:R-:W-:Y:S01]  /*1f5b0*/  PRMT R21, R92, 0x7632, R21 ;  /* 0x000076325c157816 */ /* 0x020fe20000000015 */
[----:B------:R-:W1:Y:S01]  /*1f5c0*/  LDC R7, c[0x0][0x408] ;  /* 0x00010200ff077b82 */ /* 0x000e620000000800 */
[----:B------:R-:W-:-:S02]  /*1f5d0*/  IMAD.MOV.U32 R11, RZ, RZ, R18 ;  /* 0x000000ffff0b7224 */ /* 0x000fc400078e0012 */
[----:B0-----:R-:W-:Y:S01]  /*1f5e0*/  FSETP.GTU.FTZ.AND P2, PT, R4, R135, PT ;  /* 0x000000870400720b */ /* 0x001fe20003f5c000 */
[----:B------:R-:W-:-:S04]  /*1f5f0*/  IMAD.U32 R4, R92, 0x10000, RZ ;  /* 0x000100005c047824 */ /* 0x000fc800078e00ff */
[----:B-1----:R-:W-:-:S05]  /*1f600*/  FMUL.FTZ R4, R4, R7 ;  /* 0x0000000704047220 */ /* 0x002fca0000410000 */
        /* <DEDUP_REMOVED lines=13> */
.L_x_3240:
        /* <DEDUP_REMOVED lines=12> */
.L_x_3242:
[----:B------:R-:W-:Y:S05]  /*1f7a0*/  BSYNC.RECONVERGENT B2 ;  /* 0x0000000000027941 */ /* 0x000fea0003800200 */
.L_x_3241:
        /* <DEDUP_REMOVED lines=62> */
.L_x_3239:
[----:B------:R-:W-:Y:S05]  /*1fb90*/  BSYNC.RECONVERGENT B1 ;  /* 0x0000000000017941 */ /* 0x000fea0003800200 */
.L_x_3238:
        /* <DEDUP_REMOVED lines=12> */
[--C-:B------:R-:W-:Y:S01]  /*1fc60*/  @P1 FADD.FTZ R4, R4, R8.reuse ;  /* 0x0000000804041221 */ /* 0x100fe20000010000 */
        /* <DEDUP_REMOVED lines=12> */
.L_x_3245:
        /* <DEDUP_REMOVED lines=12> */
.L_x_3247:
[----:B------:R-:W-:Y:S05]  /*1fdf0*/  BSYNC.RECONVERGENT B2 ;  /* 0x0000000000027941 */ /* 0x000fea0003800200 */
.L_x_3246:
        /* <DEDUP_REMOVED lines=62> */
.L_x_3244:
[----:B------:R-:W-:Y:S05]  /*201e0*/  BSYNC.RECONVERGENT B1 ;  /* 0x0000000000017941 */ /* 0x000fea0003800200 */
.L_x_3243:
        /* <DEDUP_REMOVED lines=22> */
.L_x_3250:
        /* <DEDUP_REMOVED lines=12> */
.L_x_3252:
[----:B------:R-:W-:Y:S05]  /*20410*/  BSYNC.RECONVERGENT B2 ;  /* 0x0000000000027941 */ /* 0x000fea0003800200 */
.L_x_3251:
        /* <DEDUP_REMOVED lines=62> */
.L_x_3249:
[----:B------:R-:W-:Y:S05]  /*20800*/  BSYNC.RECONVERGENT B1 ;  /* 0x0000000000017941 */ /* 0x000fea0003800200 */
.L_x_3248:
        /* <DEDUP_REMOVED lines=12> */
[----:B------:R-:W-:-:S04]  /*208d0*/  @P1 PRMT R8, R56, 0x7632, R8 ;  /* 0x0000763238081816 */ /* 0x000fc80000000008 */
[----:B------:R-:W-:-:S05]  /*208e0*/  @P1 SHF.L.U32 R8, R8, 0x10, RZ ;  /* 0x0000001008081819 */ /* 0x000fca00000006ff */
        /* <DEDUP_REMOVED lines=13> */
.L_x_3255:
        /* <DEDUP_REMOVED lines=12> */
.L_x_3257:
[----:B------:R-:W-:Y:S05]  /*20a80*/  BSYNC.RECONVERGENT B2 ;  /* 0x0000000000027941 */ /* 0x000fea0003800200 */
.L_x_3256:
        /* <DEDUP_REMOVED lines=62> */
.L_x_3254:
[----:B------:R-:W-:Y:S05]  /*20e70*/  BSYNC.RECONVERGENT B1 ;  /* 0x0000000000017941 */ /* 0x000fea0003800200 */
.L_x_3253:
        /* <DEDUP_REMOVED lines=23> */
.L_x_3260:
        /* <DEDUP_REMOVED lines=12> */
.L_x_3262:
[----:B------:R-:W-:Y:S05]  /*210b0*/  BSYNC.RECONVERGENT B2 ;  /* 0x0000000000027941 */ /* 0x000fea0003800200 */
.L_x_3261:
        /* <DEDUP_REMOVED lines=62> */
.L_x_3259:
[----:B------:R-:W-:Y:S05]  /*214a0*/  BSYNC.RECONVERGENT B1 ;  /* 0x0000000000017941 */ /* 0x000fea0003800200 */
.L_x_3258:
        /* <DEDUP_REMOVED lines=10> */
[----:B------:R-:W-:-:S03]  /*21550*/  MOV R8, 0x2 ;  /* 0x0000000200087802 */ /* 0x000fc60000000f00 */
        /* <DEDUP_REMOVED lines=14> */
.L_x_3265:
        /* <DEDUP_REMOVED lines=12> */
.L_x_3267:
[----:B------:R-:W-:Y:S05]  /*21700*/  BSYNC.RECONVERGENT B2 ;  /* 0x0000000000027941 */ /* 0x000fea0003800200 */
.L_x_3266:
        /* <DEDUP_REMOVED lines=62> */
.L_x_3264:
[----:B------:R-:W-:Y:S05]  /*21af0*/  BSYNC.RECONVERGENT B1 ;  /* 0x0000000000017941 */ /* 0x000fea0003800200 */
.L_x_3263:
        /* <DEDUP_REMOVED lines=22> */
.L_x_3270:
        /* <DEDUP_REMOVED lines=12> */
.L_x_3272:
[----:B------:R-:W-:Y:S05]  /*21d20*/  BSYNC.RECONVERGENT B2 ;  /* 0x0000000000027941 */ /* 0x000fea0003800200 */
.L_x_3271:
        /* <DEDUP_REMOVED lines=62> */
.L_x_3269:
[----:B------:R-:W-:Y:S05]  /*22110*/  BSYNC.RECONVERGENT B1 ;  /* 0x0000000000017941 */ /* 0x000fea0003800200 */
.L_x_3268:
        /* <DEDUP_REMOVED lines=27> */
.L_x_3275:
        /* <DEDUP_REMOVED lines=12> */
.L_x_3277:
[----:B------:R-:W-:Y:S05]  /*22390*/  BSYNC.RECONVERGENT B2 ;  /* 0x0000000000027941 */ /* 0x000fea0003800200 */
.L_x_3276:
        /* <DEDUP_REMOVED lines=62> */
.L_x_3274:
[----:B------:R-:W-:Y:S05]  /*22780*/  BSYNC.RECONVERGENT B1 ;  /* 0x0000000000017941 */ /* 0x000fea0003800200 */
.L_x_3273:
        /* <DEDUP_REMOVED lines=21> */
.L_x_3280:
        /* <DEDUP_REMOVED lines=12> */
.L_x_3282:
[----:B------:R-:W-:Y:S05]  /*229a0*/  BSYNC.RECONVERGENT B2 ;  /* 0x0000000000027941 */ /* 0x000fea0003800200 */
.L_x_3281:
        /* <DEDUP_REMOVED lines=62> */
.L_x_3279:
[----:B------:R-:W-:Y:S05]  /*22d90*/  BSYNC.RECONVERGENT B1 ;  /* 0x0000000000017941 */ /* 0x000fea0003800200 */
.L_x_3278:
        /* <DEDUP_REMOVED lines=25> */
.L_x_3285:
        /* <DEDUP_REMOVED lines=12> */
.L_x_3287:
[----:B------:R-:W-:Y:S05]  /*22ff0*/  BSYNC.RECONVERGENT B2 ;  /* 0x0000000000027941 */ /* 0x000fea0003800200 */
.L_x_3286:
        /* <DEDUP_REMOVED lines=62> */
.L_x_3284:
[----:B------:R-:W-:Y:S05]  /*233e0*/  BSYNC.RECONVERGENT B1 ;  /* 0x0000000000017941 */ /* 0x000fea0003800200 */
.L_x_3283:
        /* <DEDUP_REMOVED lines=20> */
.L_x_3290:
        /* <DEDUP_REMOVED lines=12> */
.L_x_3292:
[----:B------:R-:W-:Y:S05]  /*235f0*/  BSYNC.RECONVERGENT B2 ;  /* 0x0000000000027941 */ /* 0x000fea0003800200 */
.L_x_3291:
        /* <DEDUP_REMOVED lines=62> */
.L_x_3289:
[----:B------:R-:W-:Y:S05]  /*239e0*/  BSYNC.RECONVERGENT B1 ;  /* 0x0000000000017941 */ /* 0x000fea0003800200 */
.L_x_3288:
        /* <DEDUP_REMOVED lines=27> */
.L_x_3295:
        /* <DEDUP_REMOVED lines=12> */
.L_x_3297:
[----:B------:R-:W-:Y:S05]  /*23c60*/  BSYNC.RECONVERGENT B2 ;  /* 0x0000000000027941 */ /* 0x000fea0003800200 */
.L_x_3296:
        /* <DEDUP_REMOVED lines=62> */
.L_x_3294:
[----:B------:R-:W-:Y:S05]  /*24050*/  BSYNC.RECONVERGENT B1 ;  /* 0x0000000000017941 */ /* 0x000fea0003800200 */
.L_x_3293:
[----:B------:R-:W-:Y:S01]  /*24060*/  I2FP.F32.U32 R8, R8 ;  /* 0x0000000800087245 */ /* 0x000fe20000201000 */
[----:B------:R-:W-:Y:S01]  /*24070*/  BSSY.RECONVERGENT B1, `(.L_x_3298) ;  /* 0x000005f000017945 */ /* 0x000fe20003800200 */
[----:B------:R-:W-:Y:S01]  /*24080*/  ISETP.NE.AND P5, PT, R124, 0x1, PT ;  /* 0x000000017c00780c */ /* 0x000fe20003fa5270 */
[----:B------:R-:W-:Y:S01]  /*24090*/  HFMA2 R151, -RZ, RZ, 0, 1.1920928955078125e-07 ;  /* 0x00000002ff977431 */ /* 0x000fe200000001ff */
        /* <DEDUP_REMOVED lines=17> */
.L_x_3300:
        /* <DEDUP_REMOVED lines=12> */
.L_x_3302:
[----:B------:R-:W-:Y:S05]  /*24270*/  BSYNC.RECONVERGENT B2 ;  /* 0x0000000000027941 */ /* 0x000fea0003800200 */
.L_x_3301:
        /* <DEDUP_REMOVED lines=62> */
.L_x_3299:
[----:B------:R-:W-:Y:S05]  /*24660*/  BSYNC.RECONVERGENT B1 ;  /* 0x0000000000017941 */ /* 0x000fea0003800200 */
.L_x_3298:
[----:B------:R-:W-:Y:S01]  /*24670*/  I2FP.F32.U32 R95, R95 ;  /* 0x0000005f005f7245 */ /* 0x000fe20000201000 */
[----:B------:R-:W-:Y:S01]  /*24680*/  @P1 IMAD.U32 R124, R59, 0x10000, RZ ;  /* 0x000100003b7c1824 */ /* 0x000fe200078e00ff */
[----:B------:R-:W-:Y:S01]  /*24690*/  BSSY.RECONVERGENT B1, `(.L_x_3303) ;  /* 0x0000062000017945 */ /* 0x000fe20003800200 */
[----:B------:R-:W-:Y:S01]  /*246a0*/  MOV R150, 0x2 ;  /* 0x0000000200967802 */ /* 0x000fe20000000f00 */
[----:B------:R-:W-:Y:S02]  /*246b0*/  IMAD.MOV.U32 R152, RZ, RZ, R18 ;  /* 0x000000ffff987224 */ /* 0x000fe400078e0012 */
        /* <DEDUP_REMOVED lines=20> */
.L_x_3305:
        /* <DEDUP_REMOVED lines=12> */
.L_x_3307:
[----:B------:R-:W-:Y:S05]  /*248c0*/  BSYNC.RECONVERGENT B2 ;  /* 0x0000000000027941 */ /* 0x000fea0003800200 */
.L_x_3306:
        /* <DEDUP_REMOVED lines=62> */
.L_x_3304:
[----:B------:R-:W-:Y:S05]  /*24cb0*/  BSYNC.RECONVERGENT B1 ;  /* 0x0000000000017941 */ /* 0x000fea0003800200 */
.L_x_3303:
        /* <DEDUP_REMOVED lines=20> */
.L_x_3310:
        /* <DEDUP_REMOVED lines=15> */
.L_x_3312:
[----:B------:R-:W-:Y:S05]  /*24ef0*/  BSYNC.RECONVERGENT B2 ;  /* 0x0000000000027941 */ /* 0x000fea0003800200 */
.L_x_3311:
        /* <DEDUP_REMOVED lines=62> */
.L_x_3309:
[----:B------:R-:W-:Y:S05]  /*252e0*/  BSYNC.RECONVERGENT B1 ;  /* 0x0000000000017941 */ /* 0x000fea0003800200 */
.L_x_3308:
        /* <DEDUP_REMOVED lines=10> */
[----:B------:R-:W-:Y:S02]  /*25390*/  FSEL R135, R135, RZ, !P6 ;  /* 0x000000ff87877208 */ /* 0x000fe40007000000 */
[----:B------:R-:W-:-:S03]  /*253a0*/  @P1 SHF.L.U32 R7, R7, 0x10, RZ ;  /* 0x0000001007071819 */ /* 0x000fc600000006ff */
[----:B------:R-:W-:-:S04]  /*253b0*/  FADD.FTZ R155, R155, R135 ;  /* 0x000000879b9b7221 */ /* 0x000fc80000010000 */
[----:B------:R-:W-:Y:S01]  /*253c0*/  @P1 FADD.FTZ R135, R155, R7 ;  /* 0x000000079b871221 */ /* 0x000fe20000010000 */
[----:B------:R-:W-:Y:S01]  /*253d0*/  @!P1 IMAD.MOV.U32 R135, RZ, RZ, R155 ;  /* 0x000000ffff879224 */ /* 0x000fe200078e009b */
[----:B------:R-:W-:-:S04]  /*253e0*/  SEL R7, RZ, 0x1, P6 ;  /* 0x00000001ff077807 */ /* 0x000fc80003000000 */
[----:B------:R-:W-:-:S04]  /*253f0*/  F2FP.BF16.F32.PACK_AB R150, RZ, R135 ;  /* 0x00000087ff96723e */ /* 0x000fc800000010ff */
[----:B------:R-:W-:Y:S01]  /*25400*/  PRMT R95, R95, 0x5410, R150 ;  /* 0x000054105f5f7816 */ /* 0x000fe20000000096 */
[----:B------:R-:W-:Y:S06]  /*25410*/  BRA `(.L_x_3313) ;  /* 0x0000003000c87947 */ /* 0x000fec0003800000 */
.L_x_3232:
        /* <DEDUP_REMOVED lines=16> */
.L_x_3316:
        /* <DEDUP_REMOVED lines=12> */
.L_x_3318:
[----:B------:R-:W-:Y:S05]  /*255e0*/  BSYNC.RECONVERGENT B2 ;  /* 0x0000000000027941 */ /* 0x000fea0003800200 */
.L_x_3317:
        /* <DEDUP_REMOVED lines=61> */
[----:B------:R-:W-:-:S07]  /*259c0*/  LOP3.LUT R22, R22, UR15, R105, 0x96, !PT ;  /* 0x0000000f16167c12 */ /* 0x000fce000f8e9669 */
.L_x_3315:
[----:B------:R-:W-:Y:S05]  /*259d0*/  BSYNC.RECONVERGENT B1 ;  /* 0x0000000000017941 */ /* 0x000fea0003800200 */
.L_x_3314:
[----:B------:R-:W0:Y:S01]  /*259e0*/  LDC R149, c[0x0][0x404] ;  /* 0x00010100ff957b82 */ /* 0x000e220000000800 */
[----:B------:R-:W-:Y:S01]  /*259f0*/  I2FP.F32.U32 R4, R4 ;  /* 0x0000000400047245 */ /* 0x000fe20000201000 */
[----:B------:R-:W-:Y:S01]  /*25a00*/  IMAD.MOV.U32 R155, RZ, RZ, 0x2f800000 ;  /* 0x2f800000ff9b7424 */ /* 0x000fe200078e00ff */
[----:B------:R-:W-:Y:S01]  /*25a10*/  LOP3.LUT R24, R24, 0xffffffef, RZ, 0xc0, !PT ;  /* 0xffffffef18187812 */ /* 0x000fe200078ec0ff */
[----:B------:R-:W-:Y:S01]  /*25a20*/  BSSY.RECONVERGENT B1, `(.L_x_3319) ;  /* 0x0000064000017945 */ /* 0x000fe20003800200 */
[----:B-----5:R-:W-:Y:S01]  /*25a30*/  @P1 SHF.L.U32 R21, R56, 0x10, RZ ;  /* 0x0000001038151819 */ /* 0x020fe200000006ff */
[----:B------:R-:W-:Y:S01]  /*25a40*/  FFMA.FTZ R4, R4, R155, 1.1641532182693481445e-10 ;  /* 0x2f00000004047423 */ /* 0x000fe2000001009b */
[----:B------:R-:W-:Y:S01]  /*25a50*/  IMAD.MOV.U32 R104, RZ, RZ, 0x2 ;  /* 0x00000002ff687424 */ /* 0x000fe200078e00ff */
[----:B------:R-:W1:Y:S01]  /*25a60*/  LDC R135, c[0x0][0x408] ;  /* 0x00010200ff877b82 */ /* 0x000e620000000800 */
[----:B------:R-:W-:Y:S02]  /*25a70*/  IMAD.MOV.U32 R39, RZ, RZ, R18 ;  /* 0x000000ffff277224 */ /* 0x000fe400078e0012 */
[----:B0-----:R-:W-:Y:S01]  /*25a80*/  FSETP.GTU.FTZ.AND P2, PT, R4, R149, PT ;  /* 0x000000950400720b */ /* 0x001fe20003f5c000 */
[----:B------:R-:W-:-:S04]  /*25a90*/  IMAD.U32 R4, R92, 0x10000, RZ ;  /* 0x000100005c047824 */ /* 0x000fc800078e00ff */
[----:B-1----:R-:W-:-:S05]  /*25aa0*/  FMUL.FTZ R4, R4, R135 ;  /* 0x0000008704047220 */ /* 0x002fca0000410000 */
[----:B------:R-:W-:Y:S02]  /*25ab0*/  FSEL R4, R4, RZ, !P2 ;  /* 0x000000ff04047208 */ /* 0x000fe40005000000 */
        /* <DEDUP_REMOVED lines=15> */
.L_x_3321:
        /* <DEDUP_REMOVED lines=12> */
.L_x_3323:
[----:B------:R-:W-:Y:S05]  /*25c70*/  BSYNC.RECONVERGENT B2 ;  /* 0x0000000000027941 */ /* 0x000fea0003800200 */
.L_x_3322:
        /* <DEDUP_REMOVED lines=62> */
.L_x_3320:
[----:B------:R-:W-:Y:S05]  /*26060*/  BSYNC.RECONVERGENT B1 ;  /* 0x0000000000017941 */ /* 0x000fea0003800200 */
.L_x_3319:
[----:B------:R-:W-:Y:S01]  /*26070*/  I2FP.F32.U32 R39, R39 ;  /* 0x0000002700277245 */ /* 0x000fe20000201000 */
[----:B------:R-:W-:Y:S01]  /*26080*/  IMAD.U32 R21, R21, 0x10000, RZ ;  /* 0x0001000015157824 */ /* 0x000fe200078e00ff */
[----:B------:R-:W-:Y:S01]  /*26090*/  LOP3.LUT R24, R24, 0xfffffff7, RZ, 0xc0, !PT ;  /* 0xfffffff718187812 */ /* 0x000fe200078ec0ff */
[----:B------:R-:W-:Y:S01]  /*260a0*/  BSSY.RECONVERGENT B1, `(.L_x_3324) ;  /* 0x0000062000017945 */ /* 0x000fe20003800200 */
[----:B------:R-:W-:Y:S02]  /*260b0*/  HFMA2 R105, -RZ, RZ, 0, 1.1920928955078125e-07 ;  /* 0x00000002ff697431 */ /* 0x000fe400000001ff */
        /* <DEDUP_REMOVED lines=21> */
.L_x_3326:
        /* <DEDUP_REMOVED lines=12> */
.L_x_3328:
[----:B------:R-:W-:Y:S05]  /*262d0*/  BSYNC.RECONVERGENT B2 ;  /* 0x0000000000027941 */ /* 0x000fea0003800200 */
.L_x_3327:
        /* <DEDUP_REMOVED lines=62> */
.L_x_3325:
[----:B------:R-:W-:Y:S05]  /*266c0*/  BSYNC.RECONVERGENT B1 ;  /* 0x0000000000017941 */ /* 0x000fea0003800200 */
.L_x_3324:
[----:B------:R-:W-:Y:S01]  /*266d0*/  I2FP.F32.U32 R21, R21 ;  /* 0x0000001500157245 */ /* 0x000fe20000201000 */
[----:B------:R-:W-:Y:S01]  /*266e0*/  BSSY.RECONVERGENT B1, `(.L_x_3329) ;  /* 0x0000064000017945 */ /* 0x000fe20003800200 */
[----:B------:R-:W-:Y:S01]  /*266f0*/  LOP3.LUT R24, R24, 0xfffffffb, RZ, 0xc0, !PT ;  /* 0xfffffffb18187812 */ /* 0x000fe200078ec0ff */
        /* <DEDUP_REMOVED lines=23> */
.L_x_3331:
        /* <DEDUP_REMOVED lines=12> */
.L_x_3333:
[----:B------:R-:W-:Y:S05]  /*26930*/  BSYNC.RECONVERGENT B2 ;  /* 0x0000000000027941 */ /* 0x000fea0003800200 */
.L_x_3332:
        /* <DEDUP_REMOVED lines=62> */
.L_x_3330:
[----:B------:R-:W-:Y:S05]  /*26d20*/  BSYNC.RECONVERGENT B1 ;  /* 0x0000000000017941 */ /* 0x000fea0003800200 */
.L_x_3329:
        /* <DEDUP_REMOVED lines=26> */
.L_x_3336:
        /* <DEDUP_REMOVED lines=12> */
.L_x_3338:
[----:B------:R-:W-:Y:S05]  /*26f90*/  BSYNC.RECONVERGENT B2 ;  /* 0x0000000000027941 */ /* 0x000fea0003800200 */
.L_x_3337:
        /* <DEDUP_REMOVED lines=62> */
.L_x_3335:
[----:B------:R-:W-:Y:S05]  /*27380*/  BSYNC.RECONVERGENT B1 ;  /* 0x0000000000017941 */ /* 0x000fea0003800200 */
.L_x_3334:
[----:B------:R-:W-:Y:S01]  /*27390*/  I2FP.F32.U32 R21, R21 ;  /* 0x0000001500157245 */ /* 0x000fe20000201000 */
[----:B------:R-:W-:Y:S01]  /*273a0*/  BSSY.RECONVERGENT B1, `(.L_x_3339) ;  /* 0x0000062000017945 */ /* 0x000fe20003800200 */
[----:B------:R-:W-:Y:S01]  /*273b0*/  ISETP.NE.AND P3, PT, R125, 0x1, PT ;  /* 0x000000017d00780c */ /* 0x000fe20003f65270 */
[----:B------:R-:W-:Y:S02]  /*273c0*/  IMAD.MOV.U32 R124, RZ, RZ, 0x2 ;  /* 0x00000002ff7c7424 */ /* 0x000fe400078e00ff */
[----:B------:R-:W-:Y:S01]  /*273d0*/  FFMA.FTZ R21, R21, R155, 1.1641532182693481445e-10 ;  /* 0x2f00000015157423 */ /* 0x000fe2000001009b */
[----:B------:R-:W-:-:S04]  /*273e0*/  IMAD.MOV.U32 R150, RZ, RZ, R18 ;  /* 0x000000ffff967224 */ /* 0x000fc800078e0012 */
[----:B------:R-:W-:Y:S01]  /*273f0*/  FSETP.GTU.FTZ.AND P2, PT, R21, R149, PT ;  /* 0x000000951500720b */ /* 0x000fe20003f5c000 */
[----:B------:R-:W-:-:S04]  /*27400*/  IMAD.U32 R21, R94, 0x10000, RZ ;  /* 0x000100005e157824 */ /* 0x000fc800078e00ff */
[----:B------:R-:W-:-:S05]  /*27410*/  FMUL.FTZ R21, R21, R135 ;  /* 0x0000008715157220 */ /* 0x000fca0000410000 */
        /* <DEDUP_REMOVED lines=15> */
.L_x_3341:
        /* <DEDUP_REMOVED lines=12> */
.L_x_3343:
[----:B------:R-:W-:Y:S05]  /*275d0*/  BSYNC.RECONVERGENT B2 ;  /* 0x0000000000027941 */ /* 0x000fea0003800200 */
.L_x_3342:
        /* <DEDUP_REMOVED lines=62> */
.L_x_3340:
[----:B------:R-:W-:Y:S05]  /*279c0*/  BSYNC.RECONVERGENT B1 ;  /* 0x0000000000017941 */ /* 0x000fea0003800200 */
.L_x_3339:
        /* <DEDUP_REMOVED lines=24> */
.L_x_3346:
        /* <DEDUP_REMOVED lines=12> */
.L_x_3348:
[----:B------:R-:W-:Y:S05]  /*27c10*/  BSYNC.RECONVERGENT B2 ;  /* 0x0000000000027941 */ /* 0x000fea0003800200 */
.L_x_3347:
        /* <DEDUP_REMOVED lines=62> */
.L_x_3345:
[----:B------:R-:W-:Y:S05]  /*28000*/  BSYNC.RECONVERGENT B1 ;  /* 0x0000000000017941 */ /* 0x000fea0003800200 */
.L_x_3344:
        /* <DEDUP_REMOVED lines=24> */
.L_x_3351:
        /* <DEDUP_REMOVED lines=12> */
.L_x_3353:
[----:B------:R-:W-:Y:S05]  /*28250*/  BSYNC.RECONVERGENT B2 ;  /* 0x0000000000027941 */ /* 0x000fea0003800200 */
.L_x_3352:
        /* <DEDUP_REMOVED lines=62> */
.L_x_3350:
[----:B------:R-:W-:Y:S05]  /*28640*/  BSYNC.RECONVERGENT B1 ;  /* 0x0000000000017941 */ /* 0x000fea0003800200 */
.L_x_3349:
        /* <DEDUP_REMOVED lines=15> */
.L_x_3313:
        /* <DEDUP_REMOVED lines=43> */
.L_x_3354:
[----:B------:R-:W-:Y:S01]  /*289f0*/  IMAD.MOV.U32 R143, RZ, RZ, R142 ;  /* 0x000000ffff8f7224 */ /* 0x000fe200078e008e */
[----:B------:R-:W-:-:S07]  /*28a00*/  IADD3 R141, PT, PT, R141, 0x20, RZ ;  /* 0x000000208d8d7810 */ /* 0x000fce0007ffe0ff */
.L_x_3231:
[----:B------:R-:W-:Y:S05]  /*28a10*/  BSYNC.RECONVERGENT B0 ;  /* 0x0000000000007941 */ /* 0x000fea0003800200 */
.L_x_3230:
        /* <DEDUP_REMOVED lines=35> */
.L_x_3360:
        /* <DEDUP_REMOVED lines=12> */
.L_x_3362:
[----:B------:R-:W-:Y:S05]  /*28d10*/  BSYNC.RECONVERGENT B2 ;  /* 0x0000000000027941 */ /* 0x000fea0003800200 */
.L_x_3361:
        /* <DEDUP_REMOVED lines=59> */
[----:B------:R-:W-:Y:S02]  /*290d0*/  HFMA2 R8, -RZ, RZ, 0, 0 ;  /* 0x00000000ff087431 */ /* 0x000fe400000001ff */
[----:B------:R-:W-:Y:S01]  /*290e0*/  IMAD.MOV.U32 R3, RZ, RZ, R143 ;  /* 0x000000ffff037224 */ /* 0x000fe200078e008f */
[----:B------:R-:W-:-:S07]  /*290f0*/  LOP3.LUT R22, R10, UR15, R9, 0x96, !PT ;  /* 0x0000000f0a167c12 */ /* 0x000fce000f8e9609 */
.L_x_3359:
[----:B------:R-:W-:Y:S05]  /*29100*/  BSYNC.RECONVERGENT B1 ;  /* 0x0000000000017941 */ /* 0x000fea0003800200 */
.L_x_3358:
        /* <DEDUP_REMOVED lines=9> */
[----:B------:R-:W-:Y:S02]  /*291a0*/  MOV R11, R18 ;  /* 0x00000012000b7202 */ /* 0x000fe40000000f00 */
[----:B0-----:R-:W-:Y:S01]  /*291b0*/  FSETP.GTU.FTZ.AND P2, PT, R3, R136, PT ;  /* 0x000000880300720b */ /* 0x001fe20003f5c000 */
[----:B-1----:R-:W-:Y:S01]  /*291c0*/  FMUL.FTZ R3, R9, R7 ;  /* 0x0000000709037220 */ /* 0x002fe20000410000 */
[----:B------:R-:W-:-:S04]  /*291d0*/  IMAD.MOV.U32 R9, RZ, RZ, 0x2 ;  /* 0x00000002ff097424 */ /* 0x000fc800078e00ff */
        /* <DEDUP_REMOVED lines=13> */
.L_x_3365:
        /* <DEDUP_REMOVED lines=12> */
.L_x_3367:
[----:B------:R-:W-:Y:S05]  /*29370*/  BSYNC.RECONVERGENT B2 ;  /* 0x0000000000027941 */ /* 0x000fea0003800200 */
.L_x_3366:
        /* <DEDUP_REMOVED lines=62> */
.L_x_3364:
[----:B------:R-:W-:Y:S05]  /*29760*/  BSYNC.RECONVERGENT B1 ;  /* 0x0000000000017941 */ /* 0x000fea0003800200 */
.L_x_3363:
[----:B------:R-:W-:Y:S01]  /*29770*/  I2FP.F32.U32 R8, R11 ;  /* 0x0000000b00087245 */ /* 0x000fe20000201000 */
[----:B------:R-:W-:Y:S01]  /*29780*/  BSSY.RECONVERGENT B1, `(.L_x_3368) ;  /* 0x0000063000017945 */ /* 0x000fe20003800200 */
[----:B------:R-:W-:-:S03]  /*29790*/  MOV R11, R18 ;  /* 0x00000012000b7202 */ /* 0x000fc60000000f00 */
[----:B------:R-:W-:-:S05]  /*297a0*/  FFMA.FTZ R8, R8, R154, 1.1641532182693481445e-10 ;  /* 0x2f00000008087423 */ /* 0x000fca000001009a */
[----:B------:R-:W-:Y:S02]  /*297b0*/  FSETP.GTU.FTZ.AND P2, PT, R8, R136, PT ;  /* 0x000000880800720b */ /* 0x000fe40003f5c000 */
[----:B------:R-:W-:Y:S02]  /*297c0*/  SHF.L.U32 R8, R60, 0x10, RZ ;  /* 0x000000103c087819 */ /* 0x000fe400000006ff */
[----:B------:R-:W-:-:S03]  /*297d0*/  SEL R14, RZ, 0x1, P2 ;  /* 0x00000001ff0e7807 */ /* 0x000fc60001000000 */
[----:B------:R-:W-:-:S05]  /*297e0*/  FMUL.FTZ R8, R8, R7 ;  /* 0x0000000708087220 */ /* 0x000fca0000410000 */
[----:B------:R-:W-:Y:S02]  /*297f0*/  FSEL R8, R8, RZ, !P2 ;  /* 0x000000ff08087208 */ /* 0x000fe40005000000 */
[----:B------:R-:W-:-:S03]  /*29800*/  ISETP.NE.AND P2, PT, R9, 0x1, PT ;  /* 0x000000010900780c */ /* 0x000fc60003f45270 */
[----:B------:R-:W-:Y:S01]  /*29810*/  FADD.FTZ R8, R3, R8 ;  /* 0x0000000803087221 */ /* 0x000fe20000010000 */
[----:B------:R-:W-:-:S04]  /*29820*/  @P1 IMAD.U32 R3, R56, 0x10000, RZ ;  /* 0x0001000038031824 */ /* 0x000fc800078e00ff */
        /* <DEDUP_REMOVED lines=13> */
.L_x_3370:
        /* <DEDUP_REMOVED lines=12> */
.L_x_3372:
[----:B------:R-:W-:Y:S05]  /*299c0*/  BSYNC.RECONVERGENT B2 ;  /* 0x0000000000027941 */ /* 0x000fea0003800200 */
.L_x_3371:
        /* <DEDUP_REMOVED lines=62> */
.L_x_3369:
[----:B------:R-:W-:Y:S05]  /*29db0*/  BSYNC.RECONVERGENT B1 ;  /* 0x0000000000017941 */ /* 0x000fea0003800200 */
.L_x_3368:
        /* <DEDUP_REMOVED lines=22> */
.L_x_3375:
        /* <DEDUP_REMOVED lines=12> */
.L_x_3377:
[----:B------:R-:W-:Y:S05]  /*29fe0*/  BSYNC.RECONVERGENT B2 ;  /* 0x0000000000027941 */ /* 0x000fea0003800200 */
.L_x_3376:
        /* <DEDUP_REMOVED lines=62> */
.L_x_3374:
[----:B------:R-:W-:Y:S05]  /*2a3d0*/  BSYNC.RECONVERGENT B1 ;  /* 0x0000000000017941 */ /* 0x000fea0003800200 */
.L_x_3373:
        /* <DEDUP_REMOVED lines=27> */
.L_x_3380:
        /* <DEDUP_REMOVED lines=12> */
.L_x_3382:
[----:B------:R-:W-:Y:S05]  /*2a650*/  BSYNC.RECONVERGENT B2 ;  /* 0x0000000000027941 */ /* 0x000fea0003800200 */
.L_x_3381:
        /* <DEDUP_REMOVED lines=62> */
.L_x_3379:
[----:B------:R-:W-:Y:S05]  /*2aa40*/  BSYNC.RECONVERGENT B1 ;  /* 0x0000000000017941 */ /* 0x000fea0003800200 */
.L_x_3378:
[----:B------:R-:W-:Y:S01]  /*2aa50*/  I2FP.F32.U32 R9, R11 ;  /* 0x0000000b00097245 */ /* 0x000fe20000201000 */
[C---:B------:R-:W-:Y:S01]  /*2aa60*/  IMAD.U32 R12, R93.reuse, 0x10000, RZ ;  /* 0x000100005d0c7824 */ /* 0x040fe200078e00ff */
[----:B------:R-:W-:Y:S01]  /*2aa70*/  LOP3.LUT R24, R24, 0xfffffffb, RZ, 0xc0, !PT ;  /* 0xfffffffb18187812 */ /* 0x000fe200078ec0ff */
        /* <DEDUP_REMOVED lines=20> */
.L_x_3385:
        /* <DEDUP_REMOVED lines=12> */
.L_x_3387:
[----:B------:R-:W-:Y:S05]  /*2ac80*/  BSYNC.RECONVERGENT B2 ;  /* 0x0000000000027941 */ /* 0x000fea0003800200 */
.L_x_3386:
        /* <DEDUP_REMOVED lines=62> */
.L_x_3384:
[----:B------:R-:W-:Y:S05]  /*2b070*/  BSYNC.RECONVERGENT B1 ;  /* 0x0000000000017941 */ /* 0x000fea0003800200 */
.L_x_3383:
        /* <DEDUP_REMOVED lines=25> */
.L_x_3390:
        /* <DEDUP_REMOVED lines=12> */
.L_x_3392:
[----:B------:R-:W-:Y:S05]  /*2b2d0*/  BSYNC.RECONVERGENT B2 ;  /* 0x0000000000027941 */ /* 0x000fea0003800200 */
.L_x_3391:
        /* <DEDUP_REMOVED lines=62> */
.L_x_3389:
[----:B------:R-:W-:Y:S05]  /*2b6c0*/  BSYNC.RECONVERGENT B1 ;  /* 0x0000000000017941 */ /* 0x000fea0003800200 */
.L_x_3388:
        /* <DEDUP_REMOVED lines=22> */
.L_x_3395:
        /* <DEDUP_REMOVED lines=12> */
.L_x_3397:
[----:B------:R-:W-:Y:S05]  /*2b8f0*/  BSYNC.RECONVERGENT B2 ;  /* 0x0000000000027941 */ /* 0x000fea0003800200 */
.L_x_3396:
        /* <DEDUP_REMOVED lines=62> */
.L_x_3394:
[----:B------:R-:W-:Y:S05]  /*2bce0*/  BSYNC.RECONVERGENT B1 ;  /* 0x0000000000017941 */ /* 0x000fea0003800200 */
.L_x_3393:
        /* <DEDUP_REMOVED lines=27> */
.L_x_3400:
        /* <DEDUP_REMOVED lines=12> */
.L_x_3402:
[----:B------:R-:W-:Y:S05]  /*2bf60*/  BSYNC.RECONVERGENT B2 ;  /* 0x0000000000027941 */ /* 0x000fea0003800200 */
.L_x_3401:
        /* <DEDUP_REMOVED lines=62> */
.L_x_3399:
[----:B------:R-:W-:Y:S05]  /*2c350*/  BSYNC.RECONVERGENT B1 ;  /* 0x0000000000017941 */ /* 0x000fea0003800200 */
.L_x_3398:
        /* <DEDUP_REMOVED lines=21> */
.L_x_3405:
        /* <DEDUP_REMOVED lines=12> */
.L_x_3407:
[----:B------:R-:W-:Y:S05]  /*2c570*/  BSYNC.RECONVERGENT B2 ;  /* 0x0000000000027941 */ /* 0x000fea0003800200 */
.L_x_3406:
        /* <DEDUP_REMOVED lines=62> */
.L_x_3404:
[----:B------:R-:W-:Y:S05]  /*2c960*/  BSYNC.RECONVERGENT B1 ;  /* 0x0000000000017941 */ /* 0x000fea0003800200 */
.L_x_3403:
        /* <DEDUP_REMOVED lines=25> */
.L_x_3410:
        /* <DEDUP_REMOVED lines=12> */
.L_x_3412:
[----:B------:R-:W-:Y:S05]  /*2cbc0*/  BSYNC.RECONVERGENT B2 ;  /* 0x0000000000027941 */ /* 0x000fea0003800200 */
.L_x_3411:
        /* <DEDUP_REMOVED lines=62> */
.L_x_3409:
[----:B------:R-:W-:Y:S05]  /*2cfb0*/  BSYNC.RECONVERGENT B1 ;  /* 0x0000000000017941 */ /* 0x000fea0003800200 */
.L_x_3408:
        /* <DEDUP_REMOVED lines=20> */
.L_x_3415:
        /* <DEDUP_REMOVED lines=12> */
.L_x_3417:
[----:B------:R-:W-:Y:S05]  /*2d1c0*/  BSYNC.RECONVERGENT B2 ;  /* 0x0000000000027941 */ /* 0x000fea0003800200 */
.L_x_3416:
        /* <DEDUP_REMOVED lines=62> */
.L_x_3414:
[----:B------:R-:W-:Y:S05]  /*2d5b0*/  BSYNC.RECONVERGENT B1 ;  /* 0x0000000000017941 */ /* 0x000fea0003800200 */
.L_x_3413:
        /* <DEDUP_REMOVED lines=27> */
.L_x_3420:
        /* <DEDUP_REMOVED lines=12> */
.L_x_3422:
[----:B------:R-:W-:Y:S05]  /*2d830*/  BSYNC.RECONVERGENT B2 ;  /* 0x0000000000027941 */ /* 0x000fea0003800200 */
.L_x_3421:
        /* <DEDUP_REMOVED lines=62> */
.L_x_3419:
[----:B------:R-:W-:Y:S05]  /*2dc20*/  BSYNC.RECONVERGENT B1 ;  /* 0x0000000000017941 */ /* 0x000fea0003800200 */
.L_x_3418:
        /* <DEDUP_REMOVED lines=21> */
.L_x_3425:
        /* <DEDUP_REMOVED lines=12> */
.L_x_3427:
[----:B------:R-:W-:Y:S05]  /*2de40*/  BSYNC.RECONVERGENT B2 ;  /* 0x0000000000027941 */ /* 0x000fea0003800200 */
.L_x_3426:
        /* <DEDUP_REMOVED lines=62> */
.L_x_3424:
[----:B------:R-:W-:Y:S05]  /*2e230*/  BSYNC.RECONVERGENT B1 ;  /* 0x0000000000017941 */ /* 0x000fea0003800200 */
.L_x_3423:
        /* <DEDUP_REMOVED lines=25> */
.L_x_3430:
        /* <DEDUP_REMOVED lines=12> */
.L_x_3432:
[----:B------:R-:W-:Y:S05]  /*2e490*/  BSYNC.RECONVERGENT B2 ;  /* 0x0000000000027941 */ /* 0x000fea0003800200 */
.L_x_3431:
        /* <DEDUP_REMOVED lines=62> */
.L_x_3429:
[----:B------:R-:W-:Y:S05]  /*2e880*/  BSYNC.RECONVERGENT B1 ;  /* 0x0000000000017941 */ /* 0x000fea0003800200 */
.L_x_3428:
        /* <DEDUP_REMOVED lines=20> */
.L_x_3435:
        /* <DEDUP_REMOVED lines=15> */
.L_x_3437:
[----:B------:R-:W-:Y:S05]  /*2eac0*/  BSYNC.RECONVERGENT B2 ;  /* 0x0000000000027941 */ /* 0x000fea0003800200 */
.L_x_3436:
        /* <DEDUP_REMOVED lines=62> */
.L_x_3434:
[----:B------:R-:W-:Y:S05]  /*2eeb0*/  BSYNC.RECONVERGENT B1 ;  /* 0x0000000000017941 */ /* 0x000fea0003800200 */
.L_x_3433:
        /* <DEDUP_REMOVED lines=14> */
[----:B------:R-:W-:Y:S02]  /*2efa0*/  @!P1 MOV R136, R155 ;  /* 0x0000009b00889202 */ /* 0x000fe40000000f00 */
[----:B------:R-:W-:Y:S02]  /*2efb0*/  SEL R7, RZ, 0x1, P6 ;  /* 0x00000001ff077807 */ /* 0x000fe40003000000 */
[----:B------:R-:W-:-:S04]  /*2efc0*/  F2FP.BF16.F32.PACK_AB R150, RZ, R136 ;  /* 0x00000088ff96723e */ /* 0x000fc800000010ff */
[----:B------:R-:W-:Y:S01]  /*2efd0*/  PRMT R95, R95, 0x5410, R150 ;  /* 0x000054105f5f7816 */ /* 0x000fe20000000096 */
[----:B------:R-:W-:Y:S06]  /*2efe0*/  BRA `(.L_x_3438) ;  /* 0x0000003000c87947 */ /* 0x000fec0003800000 */
.L_x_3357:
        /* <DEDUP_REMOVED lines=16> */
.L_x_3441:
        /* <DEDUP_REMOVED lines=12> */
.L_x_3443:
[----:B------:R-:W-:Y:S05]  /*2f1b0*/  BSYNC.RECONVERGENT B2 ;  /* 0x0000000000027941 */ /* 0x000fea0003800200 */
.L_x_3442:
        /* <DEDUP_REMOVED lines=62> */
.L_x_3440:
[----:B------:R-:W-:Y:S05]  /*2f5a0*/  BSYNC.RECONVERGENT B1 ;  /* 0x0000000000017941 */ /* 0x000fea0003800200 */
.L_x_3439:
[----:B------:R-:W0:Y:S01]  /*2f5b0*/  LDC R136, c[0x0][0x408] ;  /* 0x00010200ff887b82 */ /* 0x000e220000000800 */
[----:B------:R-:W-:Y:S01]  /*2f5c0*/  I2FP.F32.U32 R3, R3 ;  /* 0x0000000300037245 */ /* 0x000fe20000201000 */
[----:B------:R-:W-:Y:S01]  /*2f5d0*/  IMAD.MOV.U32 R155, RZ, RZ, 0x2f800000 ;  /* 0x2f800000ff9b7424 */ /* 0x000fe200078e00ff */
[----:B------:R-:W-:Y:S01]  /*2f5e0*/  LOP3.LUT R24, R24, 0xffffffef, RZ, 0xc0, !PT ;  /* 0xffffffef18187812 */ /* 0x000fe200078ec0ff */
[----:B-----5:R-:W-:Y:S01]  /*2f5f0*/  IMAD.U32 R21, R92, 0x10000, RZ ;  /* 0x000100005c157824 */ /* 0x020fe200078e00ff */
[----:B------:R-:W-:Y:S01]  /*2f600*/  BSSY.RECONVERGENT B1, `(.L_x_3444) ;  /* 0x0000063000017945 */ /* 0x000fe20003800200 */
[----:B------:R-:W-:Y:S01]  /*2f610*/  FFMA.FTZ R3, R3, R155, 1.1641532182693481445e-10 ;  /* 0x2f00000003037423 */ /* 0x000fe2000001009b */
[----:B------:R-:W-:Y:S01]  /*2f620*/  HFMA2 R102, -RZ, RZ, 0, 1.1920928955078125e-07 ;  /* 0x00000002ff667431 */ /* 0x000fe200000001ff */
[----:B------:R-:W1:Y:S01]  /*2f630*/  LDC R149, c[0x0][0x404] ;  /* 0x00010100ff957b82 */ /* 0x000e620000000800 */
[----:B------:R-:W-:Y:S02]  /*2f640*/  IMAD.MOV.U32 R37, RZ, RZ, R18 ;  /* 0x000000ffff257224 */ /* 0x000fe400078e0012 */
[----:B0-----:R-:W-:Y:S01]  /*2f650*/  FMUL.FTZ R21, R21, R136 ;  /* 0x0000008815157220 */ /* 0x001fe20000410000 */
[----:B-1----:R-:W-:-:S04]  /*2f660*/  FSETP.GTU.FTZ.AND P2, PT, R3, R149, PT ;  /* 0x000000950300720b */ /* 0x002fc80003f5c000 */
        /* <DEDUP_REMOVED lines=17> */
.L_x_3446:
        /* <DEDUP_REMOVED lines=12> */
.L_x_3448:
[----:B------:R-:W-:Y:S05]  /*2f840*/  BSYNC.RECONVERGENT B2 ;  /* 0x0000000000027941 */ /* 0x000fea0003800200 */
.L_x_3447:
        /* <DEDUP_REMOVED lines=62> */
.L_x_3445:
[----:B------:R-:W-:Y:S05]  /*2fc30*/  BSYNC.RECONVERGENT B1 ;  /* 0x0000000000017941 */ /* 0x000fea0003800200 */
.L_x_3444:
[----:B------:R-:W-:Y:S01]  /*2fc40*/  I2FP.F32.U32 R37, R37 ;  /* 0x0000002500257245 */ /* 0x000fe20000201000 */
[----:B------:R-:W-:Y:S01]  /*2fc50*/  IMAD.U32 R21, R21, 0x10000, RZ ;  /* 0x0001000015157824 */ /* 0x000fe200078e00ff */
[----:B------:R-:W-:Y:S01]  /*2fc60*/  LOP3.LUT R24, R24, 0xfffffff7, RZ, 0xc0, !PT ;  /* 0xfffffff718187812 */ /* 0x000fe200078ec0ff */
[----:B------:R-:W-:Y:S01]  /*2fc70*/  BSSY.RECONVERGENT B1, `(.L_x_3449) ;  /* 0x0000062000017945 */ /* 0x000fe20003800200 */
[----:B------:R-:W-:Y:S02]  /*2fc80*/  IMAD.MOV.U32 R103, RZ, RZ, 0x2 ;  /* 0x00000002ff677424 */ /* 0x000fe400078e00ff */
        /* <DEDUP_REMOVED lines=21> */
.L_x_3451:
        /* <DEDUP_REMOVED lines=12> */
.L_x_3453:
[----:B------:R-:W-:Y:S05]  /*2fea0*/  BSYNC.RECONVERGENT B2 ;  /* 0x0000000000027941 */ /* 0x000fea0003800200 */
.L_x_3452:
        /* <DEDUP_REMOVED lines=62> */
.L_x_3450:
[----:B------:R-:W-:Y:S05]  /*30290*/  BSYNC.RECONVERGENT B1 ;  /* 0x0000000000017941 */ /* 0x000fea0003800200 */
.L_x_3449:
[----:B------:R-:W-:Y:S01]  /*302a0*/  I2FP.F32.U32 R21, R21 ;  /* 0x0000001500157245 */ /* 0x000fe20000201000 */
[----:B------:R-:W-:Y:S01]  /*302b0*/  BSSY.RECONVERGENT B1, `(.L_x_3454) ;  /* 0x0000064000017945 */ /* 0x000fe20003800200 */
[----:B------:R-:W-:Y:S01]  /*302c0*/  LOP3.LUT R24, R24, 0xfffffffb, RZ, 0xc0, !PT ;  /* 0xfffffffb18187812 */ /* 0x000fe200078ec0ff */
        /* <DEDUP_REMOVED lines=23> */
.L_x_3456:
        /* <DEDUP_REMOVED lines=12> */
.L_x_3458:
[----:B------:R-:W-:Y:S05]  /*30500*/  BSYNC.RECONVERGENT B2 ;  /* 0x0000000000027941 */ /* 0x000fea0003800200 */
.L_x_3457:
        /* <DEDUP_REMOVED lines=62> */
.L_x_3455:
[----:B------:R-:W-:Y:S05]  /*308f0*/  BSYNC.RECONVERGENT B1 ;  /* 0x0000000000017941 */ /* 0x000fea0003800200 */
.L_x_3454:
        /* <DEDUP_REMOVED lines=26> */
.L_x_3461:
        /* <DEDUP_REMOVED lines=12> */
.L_x_3463:
[----:B------:R-:W-:Y:S05]  /*30b60*/  BSYNC.RECONVERGENT B2 ;  /* 0x0000000000027941 */ /* 0x000fea0003800200 */
.L_x_3462:
        /* <DEDUP_REMOVED lines=62> */
.L_x_3460:
[----:B------:R-:W-:Y:S05]  /*30f50*/  BSYNC.RECONVERGENT B1 ;  /* 0x0000000000017941 */ /* 0x000fea0003800200 */
.L_x_3459:
        /* <DEDUP_REMOVED lines=24> */
.L_x_3466:
        /* <DEDUP_REMOVED lines=12> */
.L_x_3468:
[----:B------:R-:W-:Y:S05]  /*311a0*/  BSYNC.RECONVERGENT B2 ;  /* 0x0000000000027941 */ /* 0x000fea0003800200 */
.L_x_3467:
        /* <DEDUP_REMOVED lines=62> */
.L_x_3465:
[----:B------:R-:W-:Y:S05]  /*31590*/  BSYNC.RECONVERGENT B1 ;  /* 0x0000000000017941 */ /* 0x000fea0003800200 */
.L_x_3464:
        /* <DEDUP_REMOVED lines=24> */
.L_x_3471:
        /* <DEDUP_REMOVED lines=12> */
.L_x_3473:
[----:B------:R-:W-:Y:S05]  /*317e0*/  BSYNC.RECONVERGENT B2 ;  /* 0x0000000000027941 */ /* 0x000fea0003800200 */
.L_x_3472:
        /* <DEDUP_REMOVED lines=62> */
.L_x_3470:
[----:B------:R-:W-:Y:S05]  /*31bd0*/  BSYNC.RECONVERGENT B1 ;  /* 0x0000000000017941 */ /* 0x000fea0003800200 */
.L_x_3469:
        /* <DEDUP_REMOVED lines=24> */
.L_x_3476:
        /* <DEDUP_REMOVED lines=12> */
.L_x_3478:
[----:B------:R-:W-:Y:S05]  /*31e20*/  BSYNC.RECONVERGENT B2 ;  /* 0x0000000000027941 */ /* 0x000fea0003800200 */
.L_x_3477:
        /* <DEDUP_REMOVED lines=62> */
.L_x_3475:
[----:B------:R-:W-:Y:S05]  /*32210*/  BSYNC.RECONVERGENT B1 ;  /* 0x0000000000017941 */ /* 0x000fea0003800200 */
.L_x_3474:
        /* <DEDUP_REMOVED lines=15> */
.L_x_3438:
        /* <DEDUP_REMOVED lines=43> */
.L_x_3479:
[----:B------:R-:W-:Y:S02]  /*325c0*/  IMAD.MOV.U32 R143, RZ, RZ, R142 ;  /* 0x000000ffff8f7224 */ /* 0x000fe400078e008e */
[----:B------:R-:W-:-:S07]  /*325d0*/  VIADD R141, R141, 0x20 ;  /* 0x000000208d8d7836 */ /* 0x000fce0000000000 */
.L_x_3356:
[----:B------:R-:W-:Y:S05]  /*325e0*/  BSYNC.RECONVERGENT B0 ;  /* 0x0000000000007941 */ /* 0x000fea0003800200 */
.L_x_3355:
        /* <DEDUP_REMOVED lines=35> */
.L_x_3485:
        /* <DEDUP_REMOVED lines=12> */
.L_x_3487:
[----:B------:R-:W-:Y:S05]  /*328e0*/  BSYNC.RECONVERGENT B2 ;  /* 0x0000000000027941 */ /* 0x000fea0003800200 */
.L_x_3486:
        /* <DEDUP_REMOVED lines=62> */
.L_x_3484:
[----:B------:R-:W-:Y:S05]  /*32cd0*/  BSYNC.RECONVERGENT B1 ;  /* 0x0000000000017941 */ /* 0x000fea0003800200 */
.L_x_3483:
        /* <DEDUP_REMOVED lines=9> */
[----:B------:R-:W-:-:S03]  /*32d70*/  IMAD.MOV.U32 R11, RZ, RZ, R18 ;  /* 0x000000ffff0b7224 */ /* 0x000fc600078e0012 */
        /* <DEDUP_REMOVED lines=16> */
.L_x_3490:
        /* <DEDUP_REMOVED lines=12> */
.L_x_3492:
[----:B------:R-:W-:Y:S05]  /*32f40*/  BSYNC.RECONVERGENT B2 ;  /* 0x0000000000027941 */ /* 0x000fea0003800200 */
.L_x_3491:
        /* <DEDUP_REMOVED lines=62> */
.L_x_3489:
[----:B------:R-:W-:Y:S05]  /*33330*/  BSYNC.RECONVERGENT B1 ;  /* 0x0000000000017941 */ /* 0x000fea0003800200 */
.L_x_3488:
        /* <DEDUP_REMOVED lines=25> */
.L_x_3495:
        /* <DEDUP_REMOVED lines=12> */
.L_x_3497:
[----:B------:R-:W-:Y:S05]  /*33590*/  BSYNC.RECONVERGENT B2 ;  /* 0x0000000000027941 */ /* 0x000fea0003800200 */
.L_x_3496:
        /* <DEDUP_REMOVED lines=62> */
.L_x_3494:
[----:B------:R-:W-:Y:S05]  /*33980*/  BSYNC.RECONVERGENT B1 ;  /* 0x0000000000017941 */ /* 0x000fea0003800200 */
.L_x_3493:
        /* <DEDUP_REMOVED lines=22> */
.L_x_3500:
        /* <DEDUP_REMOVED lines=12> */
.L_x_3502:
[----:B------:R-:W-:Y:S05]  /*33bb0*/  BSYNC.RECONVERGENT B2 ;  /* 0x0000000000027941 */ /* 0x000fea0003800200 */
.L_x_3501:
        /* <DEDUP_REMOVED lines=62> */
.L_x_3499:
[----:B------:R-:W-:Y:S05]  /*33fa0*/  BSYNC.RECONVERGENT B1 ;  /* 0x0000000000017941 */ /* 0x000fea0003800200 */
.L_x_3498:
        /* <DEDUP_REMOVED lines=27> */
.L_x_3505:
        /* <DEDUP_REMOVED lines=12> */
.L_x_3507:
[----:B------:R-:W-:Y:S05]  /*34220*/  BSYNC.RECONVERGENT B2 ;  /* 0x0000000000027941 */ /* 0x000fea0003800200 */
.L_x_3506:
        /* <DEDUP_REMOVED lines=62> */
.L_x_3504:
[----:B------:R-:W-:Y:S05]  /*34610*/  BSYNC.RECONVERGENT B1 ;  /* 0x0000000000017941 */ /* 0x000fea0003800200 */
.L_x_3503:
        /* <DEDUP_REMOVED lines=23> */
.L_x_3510:
        /* <DEDUP_REMOVED lines=12> */
.L_x_3512:
[----:B------:R-:W-:Y:S05]  /*34850*/  BSYNC.RECONVERGENT B2 ;  /* 0x0000000000027941 */ /* 0x000fea0003800200 */
.L_x_3511:
        /* <DEDUP_REMOVED lines=62> */
.L_x_3509:
[----:B------:R-:W-:Y:S05]  /*34c40*/  BSYNC.RECONVERGENT B1 ;  /* 0x0000000000017941 */ /* 0x000fea0003800200 */
.L_x_3508:
        /* <DEDUP_REMOVED lines=25> */
.L_x_3515:
        /* <DEDUP_REMOVED lines=12> */
.L_x_3517:
[----:B------:R-:W-:Y:S05]  /*34ea0*/  BSYNC.RECONVERGENT B2 ;  /* 0x0000000000027941 */ /* 0x000fea0003800200 */
.L_x_3516:
        /* <DEDUP_REMOVED lines=62> */
.L_x_3514:
[----:B------:R-:W-:Y:S05]  /*35290*/  BSYNC.RECONVERGENT B1 ;  /* 0x0000000000017941 */ /* 0x000fea0003800200 */
.L_x_3513:
        /* <DEDUP_REMOVED lines=22> */
.L_x_3520:
        /* <DEDUP_REMOVED lines=12> */
.L_x_3522:
[----:B------:R-:W-:Y:S05]  /*354c0*/  BSYNC.RECONVERGENT B2 ;  /* 0x0000000000027941 */ /* 0x000fea0003800200 */
.L_x_3521:
        /* <DEDUP_REMOVED lines=62> */
.L_x_3519:
[----:B------:R-:W-:Y:S05]  /*358b0*/  BSYNC.RECONVERGENT B1 ;  /* 0x0000000000017941 */ /* 0x000fea0003800200 */
.L_x_3518:
        /* <DEDUP_REMOVED lines=27> */
.L_x_3525:
        /* <DEDUP_REMOVED lines=12> */
.L_x_3527:
[----:B------:R-:W-:Y:S05]  /*35b30*/  BSYNC.RECONVERGENT B2 ;  /* 0x0000000000027941 */ /* 0x000fea0003800200 */
.L_x_3526:
        /* <DEDUP_REMOVED lines=62> */
.L_x_3524:
[----:B------:R-:W-:Y:S05]  /*35f20*/  BSYNC.RECONVERGENT B1 ;  /* 0x0000000000017941 */ /* 0x000fea0003800200 */
.L_x_3523:
        /* <DEDUP_REMOVED lines=21> */
.L_x_3530:
        /* <DEDUP_REMOVED lines=12> */
.L_x_3532:
[----:B------:R-:W-:Y:S05]  /*36140*/  BSYNC.RECONVERGENT B2 ;  /* 0x0000000000027941 */ /* 0x000fea0003800200 */
.L_x_3531:
        /* <DEDUP_REMOVED lines=62> */
.L_x_3529:
[----:B------:R-:W-:Y:S05]  /*36530*/  BSYNC.RECONVERGENT B1 ;  /* 0x0000000000017941 */ /* 0x000fea0003800200 */
.L_x_3528:
        /* <DEDUP_REMOVED lines=25> */
.L_x_3535:
        /* <DEDUP_REMOVED lines=12> */
.L_x_3537:
[----:B------:R-:W-:Y:S05]  /*36790*/  BSYNC.RECONVERGENT B2 ;  /* 0x0000000000027941 */ /* 0x000fea0003800200 */
.L_x_3536:
        /* <DEDUP_REMOVED lines=62> */
.L_x_3534:
[----:B------:R-:W-:Y:S05]  /*36b80*/  BSYNC.RECONVERGENT B1 ;  /* 0x0000000000017941 */ /* 0x000fea0003800200 */
.L_x_3533:
        /* <DEDUP_REMOVED lines=20> */
.L_x_3540:
        /* <DEDUP_REMOVED lines=12> */
.L_x_3542:
[----:B------:R-:W-:Y:S05]  /*36d90*/  BSYNC.RECONVERGENT B2 ;  /* 0x0000000000027941 */ /* 0x000fea0003800200 */
.L_x_3541:
        /* <DEDUP_REMOVED lines=62> */
.L_x_3539:
[----:B------:R-:W-:Y:S05]  /*37180*/  BSYNC.RECONVERGENT B1 ;  /* 0x0000000000017941 */ /* 0x000fea0003800200 */
.L_x_3538:
        /* <DEDUP_REMOVED lines=27> */
.L_x_3545:
        /* <DEDUP_REMOVED lines=12> */
.L_x_3547:
[----:B------:R-:W-:Y:S05]  /*37400*/  BSYNC.RECONVERGENT B2 ;  /* 0x0000000000027941 */ /* 0x000fea0003800200 */
.L_x_3546:
        /* <DEDUP_REMOVED lines=62> */
.L_x_3544:
[----:B------:R-:W-:Y:S05]  /*377f0*/  BSYNC.RECONVERGENT B1 ;  /* 0x0000000000017941 */ /* 0x000fea0003800200 */
.L_x_3543:
        /* <DEDUP_REMOVED lines=21> */
.L_x_3550:
        /* <DEDUP_REMOVED lines=12> */
.L_x_3552:
[----:B------:R-:W-:Y:S05]  /*37a10*/  BSYNC.RECONVERGENT B2 ;  /* 0x0000000000027941 */ /* 0x000fea0003800200 */
.L_x_3551:
        /* <DEDUP_REMOVED lines=62> */
.L_x_3549:
[----:B------:R-:W-:Y:S05]  /*37e00*/  BSYNC.RECONVERGENT B1 ;  /* 0x0000000000017941 */ /* 0x000fea0003800200 */
.L_x_3548:
[----:B------:R-:W-:Y:S01]  /*37e10*/  I2FP.F32.U32 R95, R95 ;  /* 0x0000005f005f7245 */ /* 0x000fe20000201000 */
[----:B------:R-:W-:Y:S01]  /*37e20*/  BSSY.RECONVERGENT B1, `(.L_x_3553) ;  /* 0x0000063000017945 */ /* 0x000fe20003800200 */
[----:B------:R-:W-:Y:S01]  /*37e30*/  @P1 SHF.L.U32 R120, R59, 0x10, RZ ;  /* 0x000000103b781819 */ /* 0x000fe200000006ff */
[----:B------:R-:W-:Y:S01]  /*37e40*/  IMAD.MOV.U32 R150, RZ, RZ, 0x2 ;  /* 0x00000002ff967424 */ /* 0x000fe200078e00ff */
[----:B------:R-:W-:Y:S01]  /*37e50*/  MOV R152, R18 ;  /* 0x0000001200987202 */ /* 0x000fe20000000f00 */
        /* <DEDUP_REMOVED lines=20> */
.L_x_3555:
        /* <DEDUP_REMOVED lines=12> */
.L_x_3557:
[----:B------:R-:W-:Y:S05]  /*38060*/  BSYNC.RECONVERGENT B2 ;  /* 0x0000000000027941 */ /* 0x000fea0003800200 */
.L_x_3556:
        /* <DEDUP_REMOVED lines=59> */
[----:B------:R-:W-:Y:S02]  /*38420*/  IMAD.MOV.U32 R18, RZ, RZ, R150 ;  /* 0x000000ffff127224 */ /* 0x000fe400078e0096 */
[----:B------:R-:W-:Y:S01]  /*38430*/  HFMA2 R150, -RZ, RZ, 0, 0 ;  /* 0x00000000ff967431 */ /* 0x000fe200000001ff */
[----:B------:R-:W-:-:S07]  /*38440*/  LOP3.LUT R22, R22, UR15, R151, 0x96, !PT ;  /* 0x0000000f16167c12 */ /* 0x000fce000f8e9697 */
.L_x_3554:
[----:B------:R-:W-:Y:S05]  /*38450*/  BSYNC.RECONVERGENT B1 ;  /* 0x0000000000017941 */ /* 0x000fea0003800200 */
.L_x_3553:
        /* <DEDUP_REMOVED lines=20> */
.L_x_3560:
        /* <DEDUP_REMOVED lines=15> */
.L_x_3562:
[----:B------:R-:W-:Y:S05]  /*38690*/  BSYNC.RECONVERGENT B2 ;  /* 0x0000000000027941 */ /* 0x000fea0003800200 */
.L_x_3561:
        /* <DEDUP_REMOVED lines=62> */
.L_x_3559:
[----:B------:R-:W-:Y:S05]  /*38a80*/  BSYNC.RECONVERGENT B1 ;  /* 0x0000000000017941 */ /* 0x000fea0003800200 */
.L_x_3558:
        /* <DEDUP_REMOVED lines=19> */
.L_x_3482:
        /* <DEDUP_REMOVED lines=16> */
.L_x_3566:
        /* <DEDUP_REMOVED lines=12> */
.L_x_3568:
[----:B------:R-:W-:Y:S05]  /*38d80*/  BSYNC.RECONVERGENT B2 ;  /* 0x0000000000027941 */ /* 0x000fea0003800200 */
.L_x_3567:
        /* <DEDUP_REMOVED lines=62> */
.L_x_3565:
[----:B------:R-:W-:Y:S05]  /*39170*/  BSYNC.RECONVERGENT B1 ;  /* 0x0000000000017941 */ /* 0x000fea0003800200 */
.L_x_3564:
[----:B------:R-:W0:Y:S01]  /*39180*/  LDC R137, c[0x0][0x408] ;  /* 0x00010200ff897b82 */ /* 0x000e220000000800 */
[----:B------:R-:W-:Y:S01]  /*39190*/  I2FP.F32.U32 R2, R2 ;  /* 0x0000000200027245 */ /* 0x000fe20000201000 */
[----:B------:R-:W-:Y:S02]  /*391a0*/  HFMA2 R155, -RZ, RZ, 0.1171875, 0 ;  /* 0x2f800000ff9b7431 */ /* 0x000fe400000001ff */
[----:B-----5:R-:W-:Y:S01]  /*391b0*/  IMAD.U32 R21, R92, 0x10000, RZ ;  /* 0x000100005c157824 */ /* 0x020fe200078e00ff */
[----:B------:R-:W-:Y:S01]  /*391c0*/  LOP3.LUT R24, R24, 0xffffffef, RZ, 0xc0, !PT ;  /* 0xffffffef18187812 */ /* 0x000fe200078ec0ff */
[----:B------:R-:W-:Y:S01]  /*391d0*/  BSSY.RECONVERGENT B1, `(.L_x_3569) ;  /* 0x0000063000017945 */ /* 0x000fe20003800200 */
[----:B------:R-:W-:Y:S02]  /*391e0*/  HFMA2 R100, -RZ, RZ, 0, 1.1920928955078125e-07 ;  /* 0x00000002ff647431 */ /* 0x000fe400000001ff */
[----:B------:R-:W-:Y:S01]  /*391f0*/  FFMA.FTZ R2, R2, R155, 1.1641532182693481445e-10 ;  /* 0x2f00000002027423 */ /* 0x000fe2000001009b */
[----:B------:R-:W1:Y:S01]  /*39200*/  LDC R149, c[0x0][0x404] ;  /* 0x00010100ff957b82 */ /* 0x000e620000000800 */
[----:B------:R-:W-:-:S02]  /*39210*/  IMAD.MOV.U32 R35, RZ, RZ, R18 ;  /* 0x000000ffff237224 */ /* 0x000fc400078e0012 */
        /* <DEDUP_REMOVED lines=19> */
.L_x_3571:
        /* <DEDUP_REMOVED lines=12> */
.L_x_3573:
[----:B------:R-:W-:Y:S05]  /*39410*/  BSYNC.RECONVERGENT B2 ;  /* 0x0000000000027941 */ /* 0x000fea0003800200 */
.L_x_3572:
        /* <DEDUP_REMOVED lines=62> */
.L_x_3570:
[----:B------:R-:W-:Y:S05]  /*39800*/  BSYNC.RECONVERGENT B1 ;  /* 0x0000000000017941 */ /* 0x000fea0003800200 */
.L_x_3569:
        /* <DEDUP_REMOVED lines=9> */
[----:B------:R-:W-:Y:S02]  /*398a0*/  @P1 SHF.L.U32 R21, R21, 0x10, RZ ;  /* 0x0000001015151819 */ /* 0x000fe400000006ff */
        /* <DEDUP_REMOVED lines=16> */
.L_x_3576:
        /* <DEDUP_REMOVED lines=12> */
.L_x_3578:
[----:B------:R-:W-:Y:S05]  /*39a70*/  BSYNC.RECONVERGENT B2 ;  /* 0x0000000000027941 */ /* 0x000fea0003800200 */
.L_x_3577:
        /* <DEDUP_REMOVED lines=62> */
.L_x_3575:
[----:B------:R-:W-:Y:S05]  /*39e60*/  BSYNC.RECONVERGENT B1 ;  /* 0x0000000000017941 */ /* 0x000fea0003800200 */
.L_x_3574:
[----:B------:R-:W-:Y:S01]  /*39e70*/  I2FP.F32.U32 R21, R21 ;  /* 0x0000001500157245 */ /* 0x000fe20000201000 */
[----:B------:R-:W-:Y:S01]  /*39e80*/  BSSY.RECONVERGENT B1, `(.L_x_3579) ;  /* 0x0000064000017945 */ /* 0x000fe20003800200 */
[----:B------:R-:W-:Y:S01]  /*39e90*/  LOP3.LUT R24, R24, 0xfffffffb, RZ, 0xc0, !PT ;  /* 0xfffffffb18187812 */ /* 0x000fe200078ec0ff */
[----:B------:R-:W-:Y:S01]  /*39ea0*/  IMAD.MOV.U32 R100, RZ, RZ, 0x2 ;  /* 0x00000002ff647424 */ /* 0x000fe200078e00ff */
[----:B------:R-:W-:Y:S01]  /*39eb0*/  MOV R120, R18 ;  /* 0x0000001200787202 */ /* 0x000fe20000000f00 */
        /* <DEDUP_REMOVED lines=21> */
.L_x_3581:
        /* <DEDUP_REMOVED lines=12> */
.L_x_3583:
[----:B------:R-:W-:Y:S05]  /*3a0d0*/  BSYNC.RECONVERGENT B2 ;  /* 0x0000000000027941 */ /* 0x000fea0003800200 */
.L_x_3582:
        /* <DEDUP_REMOVED lines=62> */
.L_x_3580:
[----:B------:R-:W-:Y:S05]  /*3a4c0*/  BSYNC.RECONVERGENT B1 ;  /* 0x0000000000017941 */ /* 0x000fea0003800200 */
.L_x_3579:
        /* <DEDUP_REMOVED lines=26> */
.L_x_3586:
        /* <DEDUP_REMOVED lines=12> */
.L_x_3588:
[----:B------:R-:W-:Y:S05]  /*3a730*/  BSYNC.RECONVERGENT B2 ;  /* 0x0000000000027941 */ /* 0x000fea0003800200 */
.L_x_3587:
        /* <DEDUP_REMOVED lines=62> */
.L_x_3585:
[----:B------:R-:W-:Y:S05]  /*3ab20*/  BSYNC.RECONVERGENT B1 ;  /* 0x0000000000017941 */ /* 0x000fea0003800200 */
.L_x_3584:
        /* <DEDUP_REMOVED lines=24> */
.L_x_3591:
        /* <DEDUP_REMOVED lines=12> */
.L_x_3593:
[----:B------:R-:W-:Y:S05]  /*3ad70*/  BSYNC.RECONVERGENT B2 ;  /* 0x0000000000027941 */ /* 0x000fea0003800200 */
.L_x_3592:
        /* <DEDUP_REMOVED lines=62> */
.L_x_3590:
[----:B------:R-:W-:Y:S05]  /*3b160*/  BSYNC.RECONVERGENT B1 ;  /* 0x0000000000017941 */ /* 0x000fea0003800200 */
.L_x_3589:
        /* <DEDUP_REMOVED lines=24> */
.L_x_3596:
        /* <DEDUP_REMOVED lines=12> */
.L_x_3598:
[----:B------:R-:W-:Y:S05]  /*3b3b0*/  BSYNC.RECONVERGENT B2 ;  /* 0x0000000000027941 */ /* 0x000fea0003800200 */
.L_x_3597:
        /* <DEDUP_REMOVED lines=62> */
.L_x_3595:
[----:B------:R-:W-:Y:S05]  /*3b7a0*/  BSYNC.RECONVERGENT B1 ;  /* 0x0000000000017941 */ /* 0x000fea0003800200 */
.L_x_3594:
        /* <DEDUP_REMOVED lines=24> */
.L_x_3601:
        /* <DEDUP_REMOVED lines=12> */
.L_x_3603:
[----:B------:R-:W-:Y:S05]  /*3b9f0*/  BSYNC.RECONVERGENT B2 ;  /* 0x0000000000027941 */ /* 0x000fea0003800200 */
.L_x_3602:
        /* <DEDUP_REMOVED lines=62> */
.L_x_3600:
[----:B------:R-:W-:Y:S05]  /*3bde0*/  BSYNC.RECONVERGENT B1 ;  /* 0x0000000000017941 */ /* 0x000fea0003800200 */
.L_x_3599:
        /* <DEDUP_REMOVED lines=15> */
.L_x_3563:
        /* <DEDUP_REMOVED lines=43> */
.L_x_3604:
[----:B------:R-:W-:Y:S01]  /*3c190*/  IMAD.MOV.U32 R143, RZ, RZ, R142 ;  /* 0x000000ffff8f7224 */ /* 0x000fe200078e008e */
[----:B------:R-:W-:-:S07]  /*3c1a0*/  IADD3 R141, PT, PT, R141, 0x20, RZ ;  /* 0x000000208d8d7810 */ /* 0x000fce0007ffe0ff */
.L_x_3481:
[----:B------:R-:W-:Y:S05]  /*3c1b0*/  BSYNC.RECONVERGENT B0 ;  /* 0x0000000000007941 */ /* 0x000fea0003800200 */
.L_x_3480:
        /* <DEDUP_REMOVED lines=35> */
.L_x_3610:
        /* <DEDUP_REMOVED lines=12> */
.L_x_3612:
[----:B------:R-:W-:Y:S05]  /*3c4b0*/  BSYNC.RECONVERGENT B2 ;  /* 0x0000000000027941 */ /* 0x000fea0003800200 */
.L_x_3611:
        /* <DEDUP_REMOVED lines=62> */
.L_x_3609:
[----:B------:R-:W-:Y:S05]  /*3c8a0*/  BSYNC.RECONVERGENT B1 ;  /* 0x0000000000017941 */ /* 0x000fea0003800200 */
.L_x_3608:
        /* <DEDUP_REMOVED lines=9> */
[----:B------:R-:W-:-:S03]  /*3c940*/  MOV R11, R18 ;  /* 0x00000012000b7202 */ /* 0x000fc60000000f00 */
        /* <DEDUP_REMOVED lines=16> */
.L_x_3615:
        /* <DEDUP_REMOVED lines=12> */
.L_x_3617:
[----:B------:R-:W-:Y:S05]  /*3cb10*/  BSYNC.RECONVERGENT B2 ;  /* 0x0000000000027941 */ /* 0x000fea0003800200 */
.L_x_3616:
        /* <DEDUP_REMOVED lines=62> */
.L_x_3614:
[----:B------:R-:W-:Y:S05]  /*3cf00*/  BSYNC.RECONVERGENT B1 ;  /* 0x0000000000017941 */ /* 0x000fea0003800200 */
.L_x_3613:
        /* <DEDUP_REMOVED lines=25> */
.L_x_3620:
        /* <DEDUP_REMOVED lines=12> */
.L_x_3622:
[----:B------:R-:W-:Y:S05]  /*3d160*/  BSYNC.RECONVERGENT B2 ;  /* 0x0000000000027941 */ /* 0x000fea0003800200 */
.L_x_3621:
        /* <DEDUP_REMOVED lines=62> */
.L_x_3619:
[----:B------:R-:W-:Y:S05]  /*3d550*/  BSYNC.RECONVERGENT B1 ;  /* 0x0000000000017941 */ /* 0x000fea0003800200 */
.L_x_3618:
        /* <DEDUP_REMOVED lines=22> */
.L_x_3625:
        /* <DEDUP_REMOVED lines=12> */
.L_x_3627:
[----:B------:R-:W-:Y:S05]  /*3d780*/  BSYNC.RECONVERGENT B2 ;  /* 0x0000000000027941 */ /* 0x000fea0003800200 */
.L_x_3626:
        /* <DEDUP_REMOVED lines=62> */
.L_x_3624:
[----:B------:R-:W-:Y:S05]  /*3db70*/  BSYNC.RECONVERGENT B1 ;  /* 0x0000000000017941 */ /* 0x000fea0003800200 */
.L_x_3623:
[----:B------:R-:W-:Y:S01]  /*3db80*/  I2FP.F32.U32 R8, R11 ;  /* 0x0000000b00087245 */ /* 0x000fe20000201000 */
[----:B------:R-:W-:Y:S01]  /*3db90*/  BSSY.RECONVERGENT B1, `(.L_x_3628) ;  /* 0x0000065000017945 */ /* 0x000fe20003800200 */
[----:B------:R-:W-:-:S03]  /*3dba0*/  IMAD.MOV.U32 R11, RZ, RZ, R18 ;  /* 0x000000ffff0b7224 */ /* 0x000fc600078e0012 */
        /* <DEDUP_REMOVED lines=13> */
[----:B------:R-:W-:-:S03]  /*3dc80*/  HFMA2 R8, -RZ, RZ, 0, 1.1920928955078125e-07 ;  /* 0x00000002ff087431 */ /* 0x000fc600000001ff */
        /* <DEDUP_REMOVED lines=10> */
.L_x_3630:
        /* <DEDUP_REMOVED lines=12> */
.L_x_3632:
[----:B------:R-:W-:Y:S05]  /*3ddf0*/  BSYNC.RECONVERGENT B2 ;  /* 0x0000000000027941 */ /* 0x000fea0003800200 */
.L_x_3631:
        /* <DEDUP_REMOVED lines=62> */
.L_x_3629:
[----:B------:R-:W-:Y:S05]  /*3e1e0*/  BSYNC.RECONVERGENT B1 ;  /* 0x0000000000017941 */ /* 0x000fea0003800200 */
.L_x_3628:
        /* <DEDUP_REMOVED lines=23> */
.L_x_3635:
        /* <DEDUP_REMOVED lines=12> */
.L_x_3637:
[----:B------:R-:W-:Y:S05]  /*3e420*/  BSYNC.RECONVERGENT B2 ;  /* 0x0000000000027941 */ /* 0x000fea0003800200 */
.L_x_3636:
        /* <DEDUP_REMOVED lines=62> */
.L_x_3634:
[----:B------:R-:W-:Y:S05]  /*3e810*/  BSYNC.RECONVERGENT B1 ;  /* 0x0000000000017941 */ /* 0x000fea0003800200 */
.L_x_3633:
[----:B------:R-:W-:Y:S01]  /*3e820*/  I2FP.F32.U32 R8, R11 ;  /* 0x0000000b00087245 */ /* 0x000fe20000201000 */
[----:B------:R-:W-:Y:S01]  /*3e830*/  BSSY.RECONVERGENT B1, `(.L_x_3638) ;  /* 0x0000063000017945 */ /* 0x000fe20003800200 */
[----:B------:R-:W-:Y:S02]  /*3e840*/  @P1 SHF.L.U32 R33, R57, 0x10, RZ ;  /* 0x0000001039211819 */ /* 0x000fe400000006ff */
[----:B------:R-:W-:Y:S01]  /*3e850*/  MOV R11, R18 ;  /* 0x00000012000b7202 */ /* 0x000fe20000000f00 */
        /* <DEDUP_REMOVED lines=21> */
.L_x_3640:
        /* <DEDUP_REMOVED lines=12> */
.L_x_3642:
[----:B------:R-:W-:Y:S05]  /*3ea70*/  BSYNC.RECONVERGENT B2 ;  /* 0x0000000000027941 */ /* 0x000fea0003800200 */
.L_x_3641:
        /* <DEDUP_REMOVED lines=62> */
.L_x_3639:
[----:B------:R-:W-:Y:S05]  /*3ee60*/  BSYNC.RECONVERGENT B1 ;  /* 0x0000000000017941 */ /* 0x000fea0003800200 */
.L_x_3638:
        /* <DEDUP_REMOVED lines=22> */
.L_x_3645:
        /* <DEDUP_REMOVED lines=12> */
.L_x_3647:
[----:B------:R-:W-:Y:S05]  /*3f090*/  BSYNC.RECONVERGENT B2 ;  /* 0x0000000000027941 */ /* 0x000fea0003800200 */
.L_x_3646:
        /* <DEDUP_REMOVED lines=62> */
.L_x_3644:
[----:B------:R-:W-:Y:S05]  /*3f480*/  BSYNC.RECONVERGENT B1 ;  /* 0x0000000000017941 */ /* 0x000fea0003800200 */
.L_x_3643:
        /* <DEDUP_REMOVED lines=27> */
.L_x_3650:
        /* <DEDUP_REMOVED lines=12> */
.L_x_3652:
[----:B------:R-:W-:Y:S05]  /*3f700*/  BSYNC.RECONVERGENT B2 ;  /* 0x0000000000027941 */ /* 0x000fea0003800200 */
.L_x_3651:
        /* <DEDUP_REMOVED lines=62> */
.L_x_3649:
[----:B------:R-:W-:Y:S05]  /*3faf0*/  BSYNC.RECONVERGENT B1 ;  /* 0x0000000000017941 */ /* 0x000fea0003800200 */
.L_x_3648:
        /* <DEDUP_REMOVED lines=21> */
.L_x_3655:
        /* <DEDUP_REMOVED lines=12> */
.L_x_3657:
[----:B------:R-:W-:Y:S05]  /*3fd10*/  BSYNC.RECONVERGENT B2 ;  /* 0x0000000000027941 */ /* 0x000fea0003800200 */
.L_x_3656:
        /* <DEDUP_REMOVED lines=62> */
.L_x_3654:
[----:B------:R-:W-:Y:S05]  /*40100*/  BSYNC.RECONVERGENT B1 ;  /* 0x0000000000017941 */ /* 0x000fea0003800200 */
.L_x_3653:
[----:B------:R-:W-:Y:S01]  /*40110*/  I2FP.F32.U32 R8, R94 ;  /* 0x0000005e00087245 */ /* 0x000fe20000201000 */
[----:B------:R-:W-:Y:S01]  /*40120*/  @P1 IMAD.U32 R98, R58, 0x10000, RZ ;  /* 0x000100003a621824 */ /* 0x000fe200078e00ff */
        /* <DEDUP_REMOVED lines=23> */
.L_x_3660:
        /* <DEDUP_REMOVED lines=12> */
.L_x_3662:
[----:B------:R-:W-:Y:S05]  /*40360*/  BSYNC.RECONVERGENT B2 ;  /* 0x0000000000027941 */ /* 0x000fea0003800200 */
.L_x_3661:
        /* <DEDUP_REMOVED lines=62> */
.L_x_3659:
[----:B------:R-:W-:Y:S05]  /*40750*/  BSYNC.RECONVERGENT B1 ;  /* 0x0000000000017941 */ /* 0x000fea0003800200 */
.L_x_3658:
        /* <DEDUP_REMOVED lines=20> */
.L_x_3665:
        /* <DEDUP_REMOVED lines=12> */
.L_x_3667:
[----:B------:R-:W-:Y:S05]  /*40960*/  BSYNC.RECONVERGENT B2 ;  /* 0x0000000000027941 */ /* 0x000fea0003800200 */
.L_x_3666:
        /* <DEDUP_REMOVED lines=62> */
.L_x_3664:
[----:B------:R-:W-:Y:S05]  /*40d50*/  BSYNC.RECONVERGENT B1 ;  /* 0x0000000000017941 */ /* 0x000fea0003800200 */
.L_x_3663:
        /* <DEDUP_REMOVED lines=27> */
.L_x_3670:
        /* <DEDUP_REMOVED lines=12> */
.L_x_3672:
[----:B------:R-:W-:Y:S05]  /*40fd0*/  BSYNC.RECONVERGENT B2 ;  /* 0x0000000000027941 */ /* 0x000fea0003800200 */
.L_x_3671:
[----:B------:R-:W-:Y:S01]  /*40fe0*/  IMAD.WIDE.U32 R152, R25, -0x2daee0ad, RZ ;  /* 0xd2511f5319987825 */ /* 0x000fe200078e00ff */
[----:B------:R-:W-:Y:S01]  /*40ff0*/  UIADD3 UR15, UPT, UPT, UR4, -0x61c88647, URZ ;  /* 0x9e3779b9040f7890 */ /* 0x000fe2000fffe0ff */
[----:B------:R-:W-:Y:S02]  /*41000*/  MOV R8, R142 ;  /* 0x0000008e00087202 */ /* 0x000fe40000000f00 */
        /* <DEDUP_REMOVED lines=59> */
.L_x_3669:
[----:B------:R-:W-:Y:S05]  /*413c0*/  BSYNC.RECONVERGENT B1 ;  /* 0x0000000000017941 */ /* 0x000fea0003800200 */
.L_x_3668:
        /* <DEDUP_REMOVED lines=21> */
.L_x_3675:
        /* <DEDUP_REMOVED lines=12> */
.L_x_3677:
[----:B------:R-:W-:Y:S05]  /*415e0*/  BSYNC.RECONVERGENT B2 ;  /* 0x0000000000027941 */ /* 0x000fea0003800200 */
.L_x_3676:
        /* <DEDUP_REMOVED lines=62> */
.L_x_3674:
[----:B------:R-:W-:Y:S05]  /*419d0*/  BSYNC.RECONVERGENT B1 ;  /* 0x0000000000017941 */ /* 0x000fea0003800200 */
.L_x_3673:
        /* <DEDUP_REMOVED lines=25> */
.L_x_3680:
        /* <DEDUP_REMOVED lines=12> */
.L_x_3682:
[----:B------:R-:W-:Y:S05]  /*41c30*/  BSYNC.RECONVERGENT B2 ;  /* 0x0000000000027941 */ /* 0x000fea0003800200 */
.L_x_3681:
        /* <DEDUP_REMOVED lines=62> */
.L_x_3679:
[----:B------:R-:W-:Y:S05]  /*42020*/  BSYNC.RECONVERGENT B1 ;  /* 0x0000000000017941 */ /* 0x000fea0003800200 */
.L_x_3678:
        /* <DEDUP_REMOVED lines=20> */
.L_x_3685:
        /* <DEDUP_REMOVED lines=15> */
.L_x_3687:
[----:B------:R-:W-:Y:S05]  /*42260*/  BSYNC.RECONVERGENT B2 ;  /* 0x0000000000027941 */ /* 0x000fea0003800200 */
.L_x_3686:
        /* <DEDUP_REMOVED lines=62> */
.L_x_3684:
[----:B------:R-:W-:Y:S05]  /*42650*/  BSYNC.RECONVERGENT B1 ;  /* 0x0000000000017941 */ /* 0x000fea0003800200 */
.L_x_3683:
        /* <DEDUP_REMOVED lines=19> */
.L_x_3607:
        /* <DEDUP_REMOVED lines=16> */
.L_x_3691:
        /* <DEDUP_REMOVED lines=12> */
.L_x_3693:
[----:B------:R-:W-:Y:S05]  /*42950*/  BSYNC.RECONVERGENT B2 ;  /* 0x0000000000027941 */ /* 0x000fea0003800200 */
.L_x_3692:
        /* <DEDUP_REMOVED lines=62> */
.L_x_3690:
[----:B------:R-:W-:Y:S05]  /*42d40*/  BSYNC.RECONVERGENT B1 ;  /* 0x0000000000017941 */ /* 0x000fea0003800200 */
.L_x_3689:
        /* <DEDUP_REMOVED lines=9> */
[----:B------:R-:W-:Y:S01]  /*42de0*/  MOV R33, R18 ;  /* 0x0000001200217202 */ /* 0x000fe20000000f00 */
        /* <DEDUP_REMOVED lines=19> */
.L_x_3696:
        /* <DEDUP_REMOVED lines=12> */
.L_x_3698:
[----:B------:R-:W-:Y:S05]  /*42fe0*/  BSYNC.RECONVERGENT B2 ;  /* 0x0000000000027941 */ /* 0x000fea0003800200 */
.L_x_3697:
        /* <DEDUP_REMOVED lines=62> */
.L_x_3695:
[----:B------:R-:W-:Y:S05]  /*433d0*/  BSYNC.RECONVERGENT B1 ;  /* 0x0000000000017941 */ /* 0x000fea0003800200 */
.L_x_3694:
        /* <DEDUP_REMOVED lines=26> */
.L_x_3701:
        /* <DEDUP_REMOVED lines=12> */
.L_x_3703:
[----:B------:R-:W-:Y:S05]  /*43640*/  BSYNC.RECONVERGENT B2 ;  /* 0x0000000000027941 */ /* 0x000fea0003800200 */
.L_x_3702:
        /* <DEDUP_REMOVED lines=62> */
.L_x_3700:
[----:B------:R-:W-:Y:S05]  /*43a30*/  BSYNC.RECONVERGENT B1 ;  /* 0x0000000000017941 */ /* 0x000fea0003800200 */
.L_x_3699:
        /* <DEDUP_REMOVED lines=26> */
.L_x_3706:
        /* <DEDUP_REMOVED lines=12> */
.L_x_3708:
[----:B------:R-:W-:Y:S05]  /*43ca0*/  BSYNC.RECONVERGENT B2 ;  /* 0x0000000000027941 */ /* 0x000fea0003800200 */
.L_x_3707:
        /* <DEDUP_REMOVED lines=62> */
.L_x_3705:
[----:B------:R-:W-:Y:S05]  /*44090*/  BSYNC.RECONVERGENT B1 ;  /* 0x0000000000017941 */ /* 0x000fea0003800200 */
.L_x_3704:
        /* <DEDUP_REMOVED lines=26> */
.L_x_3711:
        /* <DEDUP_REMOVED lines=12> */
.L_x_3713:
[----:B------:R-:W-:Y:S05]  /*44300*/  BSYNC.RECONVERGENT B2 ;  /* 0x0000000000027941 */ /* 0x000fea0003800200 */
.L_x_3712:
        /* <DEDUP_REMOVED lines=62> */
.L_x_3710:
[----:B------:R-:W-:Y:S05]  /*446f0*/  BSYNC.RECONVERGENT B1 ;  /* 0x0000000000017941 */ /* 0x000fea0003800200 */
.L_x_3709:
        /* <DEDUP_REMOVED lines=24> */
.L_x_3716:
        /* <DEDUP_REMOVED lines=12> */
.L_x_3718:
[----:B------:R-:W-:Y:S05]  /*44940*/  BSYNC.RECONVERGENT B2 ;  /* 0x0000000000027941 */ /* 0x000fea0003800200 */
.L_x_3717:
        /* <DEDUP_REMOVED lines=62> */
.L_x_3715:
[----:B------:R-:W-:Y:S05]  /*44d30*/  BSYNC.RECONVERGENT B1 ;  /* 0x0000000000017941 */ /* 0x000fea0003800200 */
.L_x_3714:
        /* <DEDUP_REMOVED lines=24> */
.L_x_3721:
        /* <DEDUP_REMOVED lines=12> */
.L_x_3723:
[----:B------:R-:W-:Y:S05]  /*44f80*/  BSYNC.RECONVERGENT B2 ;  /* 0x0000000000027941 */ /* 0x000fea0003800200 */
.L_x_3722:
        /* <DEDUP_REMOVED lines=62> */
.L_x_3720:
[----:B------:R-:W-:Y:S05]  /*45370*/  BSYNC.RECONVERGENT B1 ;  /* 0x0000000000017941 */ /* 0x000fea0003800200 */
.L_x_3719:
[----:B------:R-:W-:Y:S01]  /*45380*/  I2FP.F32.U32 R21, R21 ;  /* 0x0000001500157245 */ /* 0x000fe20000201000 */
[----:B------:R-:W-:Y:S01]  /*45390*/  BSSY.RECONVERGENT B1, `(.L_x_3724) ;  /* 0x0000062000017945 */ /* 0x000fe20003800200 */
[----:B------:R-:W-:Y:S02]  /*453a0*/  ISETP.NE.AND P5, PT, R150, 0x1, PT ;  /* 0x000000019600780c */ /* 0x000fe40003fa5270 */
        /* <DEDUP_REMOVED lines=21> */
.L_x_3726:
        /* <DEDUP_REMOVED lines=12> */
.L_x_3728:
[----:B------:R-:W-:Y:S05]  /*455c0*/  BSYNC.RECONVERGENT B2 ;  /* 0x0000000000027941 */ /* 0x000fea0003800200 */
.L_x_3727:
        /* <DEDUP_REMOVED lines=62> */
.L_x_3725:
[----:B------:R-:W-:Y:S05]  /*459b0*/  BSYNC.RECONVERGENT B1 ;  /* 0x0000000000017941 */ /* 0x000fea0003800200 */
.L_x_3724:
        /* <DEDUP_REMOVED lines=15> */
.L_x_3688:
        /* <DEDUP_REMOVED lines=43> */
.L_x_3729:
[----:B------:R-:W-:Y:S02]  /*45d60*/  IMAD.MOV.U32 R143, RZ, RZ, R142 ;  /* 0x000000ffff8f7224 */ /* 0x000fe400078e008e */
[----:B------:R-:W-:-:S07]  /*45d70*/  VIADD R141, R141, 0x20 ;  /* 0x000000208d8d7836 */ /* 0x000fce0000000000 */
.L_x_3606:
[----:B------:R-:W-:Y:S05]  /*45d80*/  BSYNC.RECONVERGENT B0 ;  /* 0x0000000000007941 */ /* 0x000fea0003800200 */
.L_x_3605:
        /* <DEDUP_REMOVED lines=35> */
.L_x_3735:
        /* <DEDUP_REMOVED lines=12> */
.L_x_3737:
[----:B------:R-:W-:Y:S05]  /*46080*/  BSYNC.RECONVERGENT B2 ;  /* 0x0000000000027941 */ /* 0x000fea0003800200 */
.L_x_3736:
        /* <DEDUP_REMOVED lines=62> */
.L_x_3734:
[----:B------:R-:W-:Y:S05]  /*46470*/  BSYNC.RECONVERGENT B1 ;  /* 0x0000000000017941 */ /* 0x000fea0003800200 */
.L_x_3733:
        /* <DEDUP_REMOVED lines=9> */
[----:B------:R-:W-:Y:S02]  /*46510*/  IMAD.MOV.U32 R11, RZ, RZ, R18 ;  /* 0x000000ffff0b7224 */ /* 0x000fe400078e0012 */
[----:B0-----:R-:W-:Y:S01]  /*46520*/  FMUL.FTZ R10, R10, R7 ;  /* 0x000000070a0a7220 */ /* 0x001fe20000410000 */
[----:B-1----:R-:W-:Y:S01]  /*46530*/  FSETP.GTU.FTZ.AND P2, PT, R9, R139, PT ;  /* 0x0000008b0900720b */ /* 0x002fe20003f5c000 */
        /* <DEDUP_REMOVED lines=14> */
.L_x_3740:
        /* <DEDUP_REMOVED lines=12> */
.L_x_3742:
[----:B------:R-:W-:Y:S05]  /*466e0*/  BSYNC.RECONVERGENT B2 ;  /* 0x0000000000027941 */ /* 0x000fea0003800200 */
.L_x_3741:
        /* <DEDUP_REMOVED lines=62> */
.L_x_3739:
[----:B------:R-:W-:Y:S05]  /*46ad0*/  BSYNC.RECONVERGENT B1 ;  /* 0x0000000000017941 */ /* 0x000fea0003800200 */
.L_x_3738:
        /* <DEDUP_REMOVED lines=25> */
.L_x_3745:
        /* <DEDUP_REMOVED lines=12> */
.L_x_3747:
[----:B------:R-:W-:Y:S05]  /*46d30*/  BSYNC.RECONVERGENT B2 ;  /* 0x0000000000027941 */ /* 0x000fea0003800200 */
.L_x_3746:
        /* <DEDUP_REMOVED lines=62> */
.L_x_3744:
[----:B------:R-:W-:Y:S05]  /*47120*/  BSYNC.RECONVERGENT B1 ;  /* 0x0000000000017941 */ /* 0x000fea0003800200 */
.L_x_3743:
        /* <DEDUP_REMOVED lines=22> */
.L_x_3750:
        /* <DEDUP_REMOVED lines=12> */
.L_x_3752:
[----:B------:R-:W-:Y:S05]  /*47350*/  BSYNC.RECONVERGENT B2 ;  /* 0x0000000000027941 */ /* 0x000fea0003800200 */
.L_x_3751:
        /* <DEDUP_REMOVED lines=62> */
.L_x_3749:
[----:B------:R-:W-:Y:S05]  /*47740*/  BSYNC.RECONVERGENT B1 ;  /* 0x0000000000017941 */ /* 0x000fea0003800200 */
.L_x_3748:
[----:B------:R-:W-:Y:S01]  /*47750*/  I2FP.F32.U32 R8, R11 ;  /* 0x0000000b00087245 */ /* 0x000fe20000201000 */
[----:B------:R-:W-:Y:S01]  /*47760*/  BSSY.RECONVERGENT B1, `(.L_x_3753) ;  /* 0x0000065000017945 */ /* 0x000fe20003800200 */
[----:B------:R-:W-:-:S03]  /*47770*/  MOV R11, R18 ;  /* 0x00000012000b7202 */ /* 0x000fc60000000f00 */
        /* <DEDUP_REMOVED lines=24> */
.L_x_3755:
        /* <DEDUP_REMOVED lines=12> */
.L_x_3757:
[----:B------:R-:W-:Y:S05]  /*479c0*/  BSYNC.RECONVERGENT B2 ;  /* 0x0000000000027941 */ /* 0x000fea0003800200 */
.L_x_3756:
        /* <DEDUP_REMOVED lines=62> */
.L_x_3754:
[----:B------:R-:W-:Y:S05]  /*47db0*/  BSYNC.RECONVERGENT B1 ;  /* 0x0000000000017941 */ /* 0x000fea0003800200 */
.L_x_3753:
        /* <DEDUP_REMOVED lines=23> */
.L_x_3760:
        /* <DEDUP_REMOVED lines=12> */
.L_x_3762:
[----:B------:R-:W-:Y:S05]  /*47ff0*/  BSYNC.RECONVERGENT B2 ;  /* 0x0000000000027941 */ /* 0x000fea0003800200 */
.L_x_3761:
        /* <DEDUP_REMOVED lines=62> */
.L_x_3759:
[----:B------:R-:W-:Y:S05]  /*483e0*/  BSYNC.RECONVERGENT B1 ;  /* 0x0000000000017941 */ /* 0x000fea0003800200 */
.L_x_3758:
        /* <DEDUP_REMOVED lines=25> */
.L_x_3765:
        /* <DEDUP_REMOVED lines=12> */
.L_x_3767:
[----:B------:R-:W-:Y:S05]  /*48640*/  BSYNC.RECONVERGENT B2 ;  /* 0x0000000000027941 */ /* 0x000fea0003800200 */
.L_x_3766:
        /* <DEDUP_REMOVED lines=62> */
.L_x_3764:
[----:B------:R-:W-:Y:S05]  /*48a30*/  BSYNC.RECONVERGENT B1 ;  /* 0x0000000000017941 */ /* 0x000fea0003800200 */
.L_x_3763:
        /* <DEDUP_REMOVED lines=22> */
.L_x_3770:
        /* <DEDUP_REMOVED lines=12> */
.L_x_3772:
[----:B------:R-:W-:Y:S05]  /*48c60*/  BSYNC.RECONVERGENT B2 ;  /* 0x0000000000027941 */ /* 0x000fea0003800200 */
.L_x_3771:
        /* <DEDUP_REMOVED lines=62> */
.L_x_3769:
[----:B------:R-:W-:Y:S05]  /*49050*/  BSYNC.RECONVERGENT B1 ;  /* 0x0000000000017941 */ /* 0x000fea0003800200 */
.L_x_3768:
        /* <DEDUP_REMOVED lines=27> */
.L_x_3775:
        /* <DEDUP_REMOVED lines=12> */
.L_x_3777:
[----:B------:R-:W-:Y:S05]  /*492d0*/  BSYNC.RECONVERGENT B2 ;  /* 0x0000000000027941 */ /* 0x000fea0003800200 */
.L_x_3776:
        /* <DEDUP_REMOVED lines=62> */
.L_x_3774:
[----:B------:R-:W-:Y:S05]  /*496c0*/  BSYNC.RECONVERGENT B1 ;  /* 0x0000000000017941 */ /* 0x000fea0003800200 */
.L_x_3773:
        /* <DEDUP_REMOVED lines=21> */
.L_x_3780:
        /* <DEDUP_REMOVED lines=12> */
.L_x_3782:
[----:B------:R-:W-:Y:S05]  /*498e0*/  BSYNC.RECONVERGENT B2 ;  /* 0x0000000000027941 */ /* 0x000fea0003800200 */
.L_x_3781:
        /* <DEDUP_REMOVED lines=62> */
.L_x_3779:
[----:B------:R-:W-:Y:S05]  /*49cd0*/  BSYNC.RECONVERGENT B1 ;  /* 0x0000000000017941 */ /* 0x000fea0003800200 */
.L_x_3778:
        /* <DEDUP_REMOVED lines=25> */
.L_x_3785:
        /* <DEDUP_REMOVED lines=12> */
.L_x_3787:
[----:B------:R-:W-:Y:S05]  /*49f30*/  BSYNC.RECONVERGENT B2 ;  /* 0x0000000000027941 */ /* 0x000fea0003800200 */
.L_x_3786:
        /* <DEDUP_REMOVED lines=62> */
.L_x_3784:
[----:B------:R-:W-:Y:S05]  /*4a320*/  BSYNC.RECONVERGENT B1 ;  /* 0x0000000000017941 */ /* 0x000fea0003800200 */
.L_x_3783:
        /* <DEDUP_REMOVED lines=20> */
.L_x_3790:
        /* <DEDUP_REMOVED lines=12> */
.L_x_3792:
[----:B------:R-:W-:Y:S05]  /*4a530*/  BSYNC.RECONVERGENT B2 ;  /* 0x0000000000027941 */ /* 0x000fea0003800200 */
.L_x_3791:
        /* <DEDUP_REMOVED lines=62> */
.L_x_3789:
[----:B------:R-:W-:Y:S05]  /*4a920*/  BSYNC.RECONVERGENT B1 ;  /* 0x0000000000017941 */ /* 0x000fea0003800200 */
.L_x_3788:
        /* <DEDUP_REMOVED lines=27> */
.L_x_3795:
        /* <DEDUP_REMOVED lines=12> */
.L_x_3797:
[----:B------:R-:W-:Y:S05]  /*4aba0*/  BSYNC.RECONVERGENT B2 ;  /* 0x0000000000027941 */ /* 0x000fea0003800200 */
.L_x_3796:
        /* <DEDUP_REMOVED lines=62> */
.L_x_3794:
[----:B------:R-:W-:Y:S05]  /*4af90*/  BSYNC.RECONVERGENT B1 ;  /* 0x0000000000017941 */ /* 0x000fea0003800200 */
.L_x_3793:
        /* <DEDUP_REMOVED lines=21> */
.L_x_3800:
        /* <DEDUP_REMOVED lines=12> */
.L_x_3802:
[----:B------:R-:W-:Y:S05]  /*4b1b0*/  BSYNC.RECONVERGENT B2 ;  /* 0x0000000000027941 */ /* 0x000fea0003800200 */
.L_x_3801:
        /* <DEDUP_REMOVED lines=62> */
.L_x_3799:
[----:B------:R-:W-:Y:S05]  /*4b5a0*/  BSYNC.RECONVERGENT B1 ;  /* 0x0000000000017941 */ /* 0x000fea0003800200 */
.L_x_3798:
[----:B------:R-:W-:Y:S01]  /*4b5b0*/  I2FP.F32.U32 R95, R95 ;  /* 0x0000005f005f7245 */ /* 0x000fe20000201000 */
[----:B------:R-:W-:Y:S01]  /*4b5c0*/  @P1 IMAD.U32 R116, R59, 0x10000, RZ ;  /* 0x000100003b741824 */ /* 0x000fe200078e00ff */
[----:B------:R-:W-:Y:S01]  /*4b5d0*/  BSSY.RECONVERGENT B1, `(.L_x_3803) ;  /* 0x0000062000017945 */ /* 0x000fe20003800200 */
[----:B------:R-:W-:Y:S02]  /*4b5e0*/  HFMA2 R150, -RZ, RZ, 0, 1.1920928955078125e-07 ;  /* 0x00000002ff967431 */ /* 0x000fe400000001ff */
        /* <DEDUP_REMOVED lines=21> */
.L_x_3805:
        /* <DEDUP_REMOVED lines=12> */
.L_x_3807:
[----:B------:R-:W-:Y:S05]  /*4b800*/  BSYNC.RECONVERGENT B2 ;  /* 0x0000000000027941 */ /* 0x000fea0003800200 */
.L_x_3806:
        /* <DEDUP_REMOVED lines=62> */
.L_x_3804:
[----:B------:R-:W-:Y:S05]  /*4bbf0*/  BSYNC.RECONVERGENT B1 ;  /* 0x0000000000017941 */ /* 0x000fea0003800200 */
.L_x_3803:
        /* <DEDUP_REMOVED lines=20> */
.L_x_3810:
        /* <DEDUP_REMOVED lines=15> */
.L_x_3812:
[----:B------:R-:W-:Y:S05]  /*4be30*/  BSYNC.RECONVERGENT B2 ;  /* 0x0000000000027941 */ /* 0x000fea0003800200 */
.L_x_3811:
        /* <DEDUP_REMOVED lines=62> */
.L_x_3809:
[----:B------:R-:W-:Y:S05]  /*4c220*/  BSYNC.RECONVERGENT B1 ;  /* 0x0000000000017941 */ /* 0x000fea0003800200 */
.L_x_3808:
        /* <DEDUP_REMOVED lines=19> */
.L_x_3732:
        /* <DEDUP_REMOVED lines=16> */
.L_x_3816:
        /* <DEDUP_REMOVED lines=12> */
.L_x_3818:
[----:B------:R-:W-:Y:S05]  /*4c520*/  BSYNC.RECONVERGENT B2 ;  /* 0x0000000000027941 */ /* 0x000fea0003800200 */
.L_x_3817:
        /* <DEDUP_REMOVED lines=62> */
.L_x_3815:
[----:B------:R-:W-:Y:S05]  /*4c910*/  BSYNC.RECONVERGENT B1 ;  /* 0x0000000000017941 */ /* 0x000fea0003800200 */
.L_x_3814:
[----:B------:R-:W0:Y:S01]  /*4c920*/  LDC R139, c[0x0][0x408] ;  /* 0x00010200ff8b7b82 */ /* 0x000e220000000800 */
[----:B------:R-:W-:Y:S01]  /*4c930*/  I2FP.F32.U32 R21, R28 ;  /* 0x0000001c00157245 */ /* 0x000fe20000201000 */
[----:B------:R-:W-:Y:S01]  /*4c940*/  IMAD.MOV.U32 R155, RZ, RZ, 0x2f800000 ;  /* 0x2f800000ff9b7424 */ /* 0x000fe200078e00ff */
[----:B------:R-:W-:Y:S01]  /*4c950*/  LOP3.LUT R24, R24, 0xffffffef, RZ, 0xc0, !PT ;  /* 0xffffffef18187812 */ /* 0x000fe200078ec0ff */
[----:B-----5:R-:W-:Y:S01]  /*4c960*/  IMAD.U32 R28, R92, 0x10000, RZ ;  /* 0x000100005c1c7824 */ /* 0x020fe200078e00ff */
[----:B------:R-:W-:Y:S01]  /*4c970*/  BSSY.RECONVERGENT B1, `(.L_x_3819) ;  /* 0x0000063000017945 */ /* 0x000fe20003800200 */
[----:B------:R-:W-:Y:S01]  /*4c980*/  FFMA.FTZ R21, R21, R155, 1.1641532182693481445e-10 ;  /* 0x2f00000015157423 */ /* 0x000fe2000001009b */
[----:B------:R-:W-:Y:S01]  /*4c990*/  IMAD.MOV.U32 R96, RZ, RZ, 0x2 ;  /* 0x00000002ff607424 */ /* 0x000fe200078e00ff */
[----:B------:R-:W1:Y:S01]  /*4c9a0*/  LDC R149, c[0x0][0x404] ;  /* 0x00010100ff957b82 */ /* 0x000e620000000800 */
[----:B------:R-:W-:Y:S02]  /*4c9b0*/  IMAD.MOV.U32 R31, RZ, RZ, R18 ;  /* 0x000000ffff1f7224 */ /* 0x000fe400078e0012 */
[----:B0-----:R-:W-:Y:S01]  /*4c9c0*/  FMUL.FTZ R28, R28, R139 ;  /* 0x0000008b1c1c7220 */ /* 0x001fe20000410000 */
[----:B-1----:R-:W-:-:S02]  /*4c9d0*/  FSETP.GTU.FTZ.AND P2, PT, R21, R149, PT ;  /* 0x000000951500720b */ /* 0x002fc40003f5c000 */
[----:B------:R-:W-:Y:S02]  /*4c9e0*/  @P1 SHF.L.U32 R21, R56, 0x10, RZ ;  /* 0x0000001038151819 */ /* 0x000fe400000006ff */
        /* <DEDUP_REMOVED lines=16> */
.L_x_3821:
        /* <DEDUP_REMOVED lines=12> */
.L_x_3823:
[----:B------:R-:W-:Y:S05]  /*4cbb0*/  BSYNC.RECONVERGENT B2 ;  /* 0x0000000000027941 */ /* 0x000fea0003800200 */
.L_x_3822:
        /* <DEDUP_REMOVED lines=62> */
.L_x_3820:
[----:B------:R-:W-:Y:S05]  /*4cfa0*/  BSYNC.RECONVERGENT B1 ;  /* 0x0000000000017941 */ /* 0x000fea0003800200 */
.L_x_3819:
[----:B------:R-:W-:Y:S01]  /*4cfb0*/  I2FP.F32.U32 R31, R31 ;  /* 0x0000001f001f7245 */ /* 0x000fe20000201000 */
[----:B------:R-:W-:Y:S01]  /*4cfc0*/  BSSY.RECONVERGENT B1, `(.L_x_3824) ;  /* 0x0000064000017945 */ /* 0x000fe20003800200 */
[----:B------:R-:W-:Y:S01]  /*4cfd0*/  SHF.L.U32 R21, R21, 0x10, RZ ;  /* 0x0000001015157819 */ /* 0x000fe200000006ff */
[----:B------:R-:W-:Y:S01]  /*4cfe0*/  IMAD.MOV.U32 R97, RZ, RZ, 0x2 ;  /* 0x00000002ff617424 */ /* 0x000fe200078e00ff */
[----:B------:R-:W-:Y:S01]  /*4cff0*/  LOP3.LUT R24, R24, 0xfffffff7, RZ, 0xc0, !PT ;  /* 0xfffffff718187812 */ /* 0x000fe200078ec0ff */
[----:B------:R-:W-:Y:S02]  /*4d000*/  FFMA.FTZ R31, R31, R155, 1.1641532182693481445e-10 ;  /* 0x2f0000001f1f7423 */ /* 0x000fe4000001009b */
[----:B------:R-:W-:Y:S01]  /*4d010*/  FMUL.FTZ R32, R21, R139 ;  /* 0x0000008b15207220 */ /* 0x000fe20000410000 */
[----:B------:R-:W-:Y:S02]  /*4d020*/  @P1 PRMT R21, R56, 0x7632, R21 ;  /* 0x0000763238151816 */ /* 0x000fe40000000015 */
[----:B------:R-:W-:-:S03]  /*4d030*/  FSETP.GTU.FTZ.AND P2, PT, R31, R149, PT ;  /* 0x000000951f00720b */ /* 0x000fc60003f5c000 */
[----:B------:R-:W-:Y:S01]  /*4d040*/  @P1 IMAD.U32 R21, R21, 0x10000, RZ ;  /* 0x0001000015151824 */ /* 0x000fe200078e00ff */
        /* <DEDUP_REMOVED lines=16> */
.L_x_3826:
        /* <DEDUP_REMOVED lines=12> */
.L_x_3828:
[----:B------:R-:W-:Y:S05]  /*4d210*/  BSYNC.RECONVERGENT B2 ;  /* 0x0000000000027941 */ /* 0x000fea0003800200 */
.L_x_3827:
        /* <DEDUP_REMOVED lines=62> */
.L_x_3825:
[----:B------:R-:W-:Y:S05]  /*4d600*/  BSYNC.RECONVERGENT B1 ;  /* 0x0000000000017941 */ /* 0x000fea0003800200 */
.L_x_3824:
        /* <DEDUP_REMOVED lines=26> */
.L_x_3831:
        /* <DEDUP_REMOVED lines=12> */
.L_x_3833:
[----:B------:R-:W-:Y:S05]  /*4d870*/  BSYNC.RECONVERGENT B2 ;  /* 0x0000000000027941 */ /* 0x000fea0003800200 */
.L_x_3832:
        /* <DEDUP_REMOVED lines=62> */
.L_x_3830:
[----:B------:R-:W-:Y:S05]  /*4dc60*/  BSYNC.RECONVERGENT B1 ;  /* 0x0000000000017941 */ /* 0x000fea0003800200 */
.L_x_3829:
        /* <DEDUP_REMOVED lines=26> */
.L_x_3836:
        /* <DEDUP_REMOVED lines=12> */
.L_x_3838:
[----:B------:R-:W-:Y:S05]  /*4ded0*/  BSYNC.RECONVERGENT B2 ;  /* 0x0000000000027941 */ /* 0x000fea0003800200 */
.L_x_3837:
        /* <DEDUP_REMOVED lines=62> */
.L_x_3835:
[----:B------:R-:W-:Y:S05]  /*4e2c0*/  BSYNC.RECONVERGENT B1 ;  /* 0x0000000000017941 */ /* 0x000fea0003800200 */
.L_x_3834:
[----:B------:R-:W-:Y:S01]  /*4e2d0*/  I2FP.F32.U32 R21, R21 ;  /* 0x0000001500157245 */ /* 0x000fe20000201000 */
[----:B------:R-:W-:Y:S01]  /*4e2e0*/  BSSY.RECONVERGENT B1, `(.L_x_3839) ;  /* 0x0000062000017945 */ /* 0x000fe20003800200 */
[----:B------:R-:W-:Y:S01]  /*4e2f0*/  ISETP.NE.AND P3, PT, R117, 0x1, PT ;  /* 0x000000017500780c */ /* 0x000fe20003f65270 */
        /* <DEDUP_REMOVED lines=21> */
.L_x_3841:
        /* <DEDUP_REMOVED lines=12> */
.L_x_3843:
[----:B------:R-:W-:Y:S05]  /*4e510*/  BSYNC.RECONVERGENT B2 ;  /* 0x0000000000027941 */ /* 0x000fea0003800200 */
.L_x_3842:
        /* <DEDUP_REMOVED lines=62> */
.L_x_3840:
[----:B------:R-:W-:Y:S05]  /*4e900*/  BSYNC.RECONVERGENT B1 ;  /* 0x0000000000017941 */ /* 0x000fea0003800200 */
.L_x_3839:
        /* <DEDUP_REMOVED lines=24> */
.L_x_3846:
        /* <DEDUP_REMOVED lines=12> */
.L_x_3848:
[----:B------:R-:W-:Y:S05]  /*4eb50*/  BSYNC.RECONVERGENT B2 ;  /* 0x0000000000027941 */ /* 0x000fea0003800200 */
.L_x_3847:
        /* <DEDUP_REMOVED lines=62> */
.L_x_3845:
[----:B------:R-:W-:Y:S05]  /*4ef40*/  BSYNC.RECONVERGENT B1 ;  /* 0x0000000000017941 */ /* 0x000fea0003800200 */
.L_x_3844:
        /* <DEDUP_REMOVED lines=24> */
.L_x_3851:
        /* <DEDUP_REMOVED lines=12> */
.L_x_3853:
[----:B------:R-:W-:Y:S05]  /*4f190*/  BSYNC.RECONVERGENT B2 ;  /* 0x0000000000027941 */ /* 0x000fea0003800200 */
.L_x_3852:
        /* <DEDUP_REMOVED lines=62> */
.L_x_3850:
[----:B------:R-:W-:Y:S05]  /*4f580*/  BSYNC.RECONVERGENT B1 ;  /* 0x0000000000017941 */ /* 0x000fea0003800200 */
.L_x_3849:
        /* <DEDUP_REMOVED lines=15> */
.L_x_3813:
        /* <DEDUP_REMOVED lines=43> */
.L_x_3854:
[----:B------:R-:W-:Y:S01]  /*4f930*/  MOV R143, R142 ;  /* 0x0000008e008f7202 */ /* 0x000fe20000000f00 */
[----:B------:R-:W-:-:S07]  /*4f940*/  VIADD R141, R141, 0x20 ;  /* 0x000000208d8d7836 */ /* 0x000fce0000000000 */
.L_x_3731:
[----:B------:R-:W-:Y:S05]  /*4f950*/  BSYNC.RECONVERGENT B0 ;  /* 0x0000000000007941 */ /* 0x000fea0003800200 */
.L_x_3730:
        /* <DEDUP_REMOVED lines=35> */
.L_x_3860:
        /* <DEDUP_REMOVED lines=12> */
.L_x_3862:
[----:B------:R-:W-:Y:S05]  /*4fc50*/  BSYNC.RECONVERGENT B2 ;  /* 0x0000000000027941 */ /* 0x000fea0003800200 */
.L_x_3861:
        /* <DEDUP_REMOVED lines=62> */
.L_x_3859:
[----:B------:R-:W-:Y:S05]  /*50040*/  BSYNC.RECONVERGENT B1 ;  /* 0x0000000000017941 */ /* 0x000fea0003800200 */
.L_x_3858:
[----:B------:R-:W2:Y:S01]  /*50050*/  LDC R7, c[0x0][0x408] ;  /* 0x00010200ff077b82 */ /* 0x000ea20000000800 */
[----:B------:R-:W-:Y:S01]  /*50060*/  I2FP.F32.U32 R9, R9 ;  /* 0x0000000900097245 */ /* 0x000fe20000201000 */
[----:B------:R-:W-:Y:S01]  /*50070*/  IMAD.MOV.U32 R154, RZ, RZ, 0x2f800000 ;  /* 0x2f800000ff9a7424 */ /* 0x000fe200078e00ff */
[----:B------:R-:W-:Y:S01]  /*50080*/  LOP3.LUT R24, R24, 0xffffffef, RZ, 0xc0, !PT ;  /* 0xffffffef18187812 */ /* 0x000fe200078ec0ff */
[C---:B-----5:R-:W-:Y:S01]  /*50090*/  IMAD.U32 R10, R52.reuse, 0x10000, RZ ;  /* 0x00010000340a7824 */ /* 0x060fe200078e00ff */
[----:B------:R-:W-:Y:S01]  /*500a0*/  BSSY.RECONVERGENT B1, `(.L_x_3863) ;  /* 0x0000060000017945 */ /* 0x000fe20003800200 */
[----:B------:R-:W-:Y:S01]  /*500b0*/  FFMA.FTZ R9, R9, R154, 1.1641532182693481445e-10 ;  /* 0x2f00000009097423 */ /* 0x000fe2000001009a */
[----:B------:R-:W-:Y:S01]  /*500c0*/  PRMT R21, R52, 0x7632, R21 ;  /* 0x0000763234157816 */ /* 0x000fe20000000015 */
[----:B------:R-:W3:Y:S01]  /*500d0*/  LDC R153, c[0x0][0x404] ;  /* 0x00010100ff997b82 */ /* 0x000ee20000000800 */
[----:B------:R-:W-:Y:S02]  /*500e0*/  IMAD.MOV.U32 R11, RZ, RZ, R18 ;  /* 0x000000ffff0b7224 */ /* 0x000fe400078e0012 */
[----:B--2---:R-:W-:Y:S01]  /*500f0*/  FMUL.FTZ R10, R10, R7 ;  /* 0x000000070a0a7220 */ /* 0x004fe20000410000 */
[----:B---3--:R-:W-:Y:S01]  /*50100*/  FSETP.GTU.FTZ.AND P2, PT, R9, R153, PT ;  /* 0x000000990900720b */ /* 0x008fe20003f5c000 */
        /* <DEDUP_REMOVED lines=14> */
.L_x_3865:
        /* <DEDUP_REMOVED lines=12> */
.L_x_3867:
[----:B------:R-:W-:Y:S05]  /*502b0*/  BSYNC.RECONVERGENT B2 ;  /* 0x0000000000027941 */ /* 0x000fea0003800200 */
.L_x_3866:
        /* <DEDUP_REMOVED lines=62> */
.L_x_3864:
[----:B------:R-:W-:Y:S05]  /*506a0*/  BSYNC.RECONVERGENT B1 ;  /* 0x0000000000017941 */ /* 0x000fea0003800200 */
.L_x_3863:
        /* <DEDUP_REMOVED lines=15> */
[----:B01----:R-:W-:-:S11]  /*507a0*/  F2FP.BF16.F32.PACK_AB R92, RZ, R29 ;  /* 0x0000001dff5c723e */ /* 0x003fd600000010ff */
        /* <DEDUP_REMOVED lines=9> */
.L_x_3870:
        /* <DEDUP_REMOVED lines=12> */
.L_x_3872:
[----:B------:R-:W-:Y:S05]  /*50900*/  BSYNC.RECONVERGENT B2 ;  /* 0x0000000000027941 */ /* 0x000fea0003800200 */
.L_x_3871:
        /* <DEDUP_REMOVED lines=62> */
.L_x_3869:
[----:B------:R-:W-:Y:S05]  /*50cf0*/  BSYNC.RECONVERGENT B1 ;  /* 0x0000000000017941 */ /* 0x000fea0003800200 */
.L_x_3868:
        /* <DEDUP_REMOVED lines=22> */
.L_x_3875:
        /* <DEDUP_REMOVED lines=12> */
.L_x_3877:
[----:B------:R-:W-:Y:S05]  /*50f20*/  BSYNC.RECONVERGENT B2 ;  /* 0x0000000000027941 */ /* 0x000fea0003800200 */
.L_x_3876:
        /* <DEDUP_REMOVED lines=62> */
.L_x_3874:
[----:B------:R-:W-:Y:S05]  /*51310*/  BSYNC.RECONVERGENT B1 ;  /* 0x0000000000017941 */ /* 0x000fea0003800200 */
.L_x_3873:
        /* <DEDUP_REMOVED lines=27> */
.L_x_3880:
        /* <DEDUP_REMOVED lines=12> */
.L_x_3882:
[----:B------:R-:W-:Y:S05]  /*51590*/  BSYNC.RECONVERGENT B2 ;  /* 0x0000000000027941 */ /* 0x000fea0003800200 */
.L_x_3881:
        /* <DEDUP_REMOVED lines=62> */
.L_x_3879:
[----:B------:R-:W-:Y:S05]  /*51980*/  BSYNC.RECONVERGENT B1 ;  /* 0x0000000000017941 */ /* 0x000fea0003800200 */
.L_x_3878:
        /* <DEDUP_REMOVED lines=23> */
.L_x_3885:
        /* <DEDUP_REMOVED lines=12> */
.L_x_3887:
[----:B------:R-:W-:Y:S05]  /*51bc0*/  BSYNC.RECONVERGENT B2 ;  /* 0x0000000000027941 */ /* 0x000fea0003800200 */
.L_x_3886:
        /* <DEDUP_REMOVED lines=62> */
.L_x_3884:
[----:B------:R-:W-:Y:S05]  /*51fb0*/  BSYNC.RECONVERGENT B1 ;  /* 0x0000000000017941 */ /* 0x000fea0003800200 */
.L_x_3883:
        /* <DEDUP_REMOVED lines=25> */
.L_x_3890:
        /* <DEDUP_REMOVED lines=12> */
.L_x_3892:
[----:B------:R-:W-:Y:S05]  /*52210*/  BSYNC.RECONVERGENT B2 ;  /* 0x0000000000027941 */ /* 0x000fea0003800200 */
.L_x_3891:
        /* <DEDUP_REMOVED lines=62> */
.L_x_3889:
[----:B------:R-:W-:Y:S05]  /*52600*/  BSYNC.RECONVERGENT B1 ;  /* 0x0000000000017941 */ /* 0x000fea0003800200 */
.L_x_3888:
        /* <DEDUP_REMOVED lines=22> */
.L_x_3895:
        /* <DEDUP_REMOVED lines=12> */
.L_x_3897:
[----:B------:R-:W-:Y:S05]  /*52830*/  BSYNC.RECONVERGENT B2 ;  /* 0x0000000000027941 */ /* 0x000fea0003800200 */
.L_x_3896:
        /* <DEDUP_REMOVED lines=62> */
.L_x_3894:
[----:B------:R-:W-:Y:S05]  /*52c20*/  BSYNC.RECONVERGENT B1 ;  /* 0x0000000000017941 */ /* 0x000fea0003800200 */
.L_x_3893:
        /* <DEDUP_REMOVED lines=27> */
.L_x_3900:
        /* <DEDUP_REMOVED lines=12> */
.L_x_3902:
[----:B------:R-:W-:Y:S05]  /*52ea0*/  BSYNC.RECONVERGENT B2 ;  /* 0x0000000000027941 */ /* 0x000fea0003800200 */
.L_x_3901:
        /* <DEDUP_REMOVED lines=62> */
.L_x_3899:
[----:B------:R-:W-:Y:S05]  /*53290*/  BSYNC.RECONVERGENT B1 ;  /* 0x0000000000017941 */ /* 0x000fea0003800200 */
.L_x_3898:
        /* <DEDUP_REMOVED lines=21> */
.L_x_3905:
        /* <DEDUP_REMOVED lines=12> */
.L_x_3907:
[----:B------:R-:W-:Y:S05]  /*534b0*/  BSYNC.RECONVERGENT B2 ;  /* 0x0000000000027941 */ /* 0x000fea0003800200 */
.L_x_3906:
        /* <DEDUP_REMOVED lines=62> */
.L_x_3904:
[----:B------:R-:W-:Y:S05]  /*538a0*/  BSYNC.RECONVERGENT B1 ;  /* 0x0000000000017941 */ /* 0x000fea0003800200 */
.L_x_3903:
        /* <DEDUP_REMOVED lines=25> */
.L_x_3910:
        /* <DEDUP_REMOVED lines=12> */
.L_x_3912:
[----:B------:R-:W-:Y:S05]  /*53b00*/  BSYNC.RECONVERGENT B2 ;  /* 0x0000000000027941 */ /* 0x000fea0003800200 */
.L_x_3911:
        /* <DEDUP_REMOVED lines=62> */
.L_x_3909:
[----:B------:R-:W-:Y:S05]  /*53ef0*/  BSYNC.RECONVERGENT B1 ;  /* 0x0000000000017941 */ /* 0x000fea0003800200 */
.L_x_3908:
        /* <DEDUP_REMOVED lines=20> */
.L_x_3915:
        /* <DEDUP_REMOVED lines=12> */
.L_x_3917:
[----:B------:R-:W-:Y:S05]  /*54100*/  BSYNC.RECONVERGENT B2 ;  /* 0x0000000000027941 */ /* 0x000fea0003800200 */
.L_x_3916:
        /* <DEDUP_REMOVED lines=52> */
[----:B------:R-:W-:Y:S01]  /*54450*/  IMAD.MOV.U32 R149, RZ, RZ, RZ ;  /* 0x000000ffff957224 */ /* 0x000fe200078e00ff */
        /* <DEDUP_REMOVED lines=9> */
.L_x_3914:
[----:B------:R-:W-:Y:S05]  /*544f0*/  BSYNC.RECONVERGENT B1 ;  /* 0x0000000000017941 */ /* 0x000fea0003800200 */
.L_x_3913:
[----:B------:R-:W-:Y:S01]  /*54500*/  I2FP.F32.U32 R8, R53 ;  /* 0x0000003500087245 */ /* 0x000fe20000201000 */
[----:B------:R-:W-:Y:S01]  /*54510*/  BSSY.RECONVERGENT B1, `(.L_x_3918) ;  /* 0x0000065000017945 */ /* 0x000fe20003800200 */
[----:B------:R-:W-:-:S03]  /*54520*/  HFMA2 R148, -RZ, RZ, 0, 1.1920928955078125e-07 ;  /* 0x00000002ff947431 */ /* 0x000fc600000001ff */
        /* <DEDUP_REMOVED lines=24> */
.L_x_3920:
        /* <DEDUP_REMOVED lines=12> */
.L_x_3922:
[----:B------:R-:W-:Y:S05]  /*54770*/  BSYNC.RECONVERGENT B2 ;  /* 0x0000000000027941 */ /* 0x000fea0003800200 */
.L_x_3921:
        /* <DEDUP_REMOVED lines=62> */
.L_x_3919:
[----:B------:R-:W-:Y:S05]  /*54b60*/  BSYNC.RECONVERGENT B1 ;  /* 0x0000000000017941 */ /* 0x000fea0003800200 */
.L_x_3918:
        /* <DEDUP_REMOVED lines=21> */
.L_x_3925:
        /* <DEDUP_REMOVED lines=12> */
.L_x_3927:
[----:B------:R-:W-:Y:S05]  /*54d80*/  BSYNC.RECONVERGENT B2 ;  /* 0x0000000000027941 */ /* 0x000fea0003800200 */
.L_x_3926:
        /* <DEDUP_REMOVED lines=62> */
.L_x_3924:
[----:B------:R-:W-:Y:S05]  /*55170*/  BSYNC.RECONVERGENT B1 ;  /* 0x0000000000017941 */ /* 0x000fea0003800200 */
.L_x_3923:
[----:B------:R-:W-:Y:S01]  /*55180*/  I2FP.F32.U32 R53, R53 ;  /* 0x0000003500357245 */ /* 0x000fe20000201000 */
[----:B------:R-:W-:Y:S01]  /*55190*/  BSSY.RECONVERGENT B1, `(.L_x_3928) ;  /* 0x0000063000017945 */ /* 0x000fe20003800200 */
[----:B------:R-:W-:Y:S01]  /*551a0*/  IMAD.MOV.U32 R148, RZ, RZ, 0x2 ;  /* 0x00000002ff947424 */ /* 0x000fe200078e00ff */
[----:B------:R-:W-:Y:S02]  /*551b0*/  MOV R55, R18 ;  /* 0x0000001200377202 */ /* 0x000fe40000000f00 */
[----:B------:R-:W-:-:S05]  /*551c0*/  FFMA.FTZ R53, R53, R154, 1.1641532182693481445e-10 ;  /* 0x2f00000035357423 */ /* 0x000fca000001009a */
[----:B------:R-:W-:Y:S01]  /*551d0*/  FSETP.GTU.FTZ.AND P5, PT, R53, R153, PT ;  /* 0x000000993500720b */ /* 0x000fe20003fbc000 */
[----:B------:R-:W-:-:S04]  /*551e0*/  IMAD.U32 R53, R63, 0x10000, RZ ;  /* 0x000100003f357824 */ /* 0x000fc800078e00ff */
[----:B------:R-:W-:-:S05]  /*551f0*/  FMUL.FTZ R53, R53, R7 ;  /* 0x0000000735357220 */ /* 0x000fca0000410000 */
[----:B------:R-:W-:-:S05]  /*55200*/  FSEL R53, R53, RZ, !P5 ;  /* 0x000000ff35357208 */ /* 0x000fca0006800000 */
[----:B------:R-:W-:Y:S01]  /*55210*/  FADD.FTZ R8, R8, R53 ;  /* 0x0000003508087221 */ /* 0x000fe20000010000 */
[----:B------:R-:W-:-:S05]  /*55220*/  @P1 SHF.L.U32 R53, R59, 0x10, RZ ;  /* 0x000000103b351819 */ /* 0x000fca00000006ff */
        /* <DEDUP_REMOVED lines=14> */
.L_x_3930:
        /* <DEDUP_REMOVED lines=12> */
.L_x_3932:
[----:B------:R-:W-:Y:S05]  /*553d0*/  BSYNC.RECONVERGENT B2 ;  /* 0x0000000000027941 */ /* 0x000fea0003800200 */
.L_x_3931:
        /* <DEDUP_REMOVED lines=62> */
.L_x_3929:
[----:B------:R-:W-:Y:S05]  /*557c0*/  BSYNC.RECONVERGENT B1 ;  /* 0x0000000000017941 */ /* 0x000fea0003800200 */
.L_x_3928:
        /* <DEDUP_REMOVED lines=20> */
.L_x_3935:
        /* <DEDUP_REMOVED lines=15> */
.L_x_3937:
[----:B------:R-:W-:Y:S05]  /*55a00*/  BSYNC.RECONVERGENT B2 ;  /* 0x0000000000027941 */ /* 0x000fea0003800200 */
.L_x_3936:
        /* <DEDUP_REMOVED lines=62> */
.L_x_3934:
[----:B------:R-:W-:Y:S05]  /*55df0*/  BSYNC.RECONVERGENT B1 ;  /* 0x0000000000017941 */ /* 0x000fea0003800200 */
.L_x_3933:
        /* <DEDUP_REMOVED lines=14> */
[----:B------:R-:W-:Y:S02]  /*55ee0*/  @!P1 MOV R55, R7 ;  /* 0x0000000700379202 */ /* 0x000fe40000000f00 */
[----:B------:R-:W-:Y:S02]  /*55ef0*/  SEL R7, RZ, 0x1, P6 ;  /* 0x00000001ff077807 */ /* 0x000fe40003000000 */
[----:B------:R-:W-:-:S04]  /*55f00*/  F2FP.BF16.F32.PACK_AB R148, RZ, R55 ;  /* 0x00000037ff94723e */ /* 0x000fc800000010ff */
[----:B------:R-:W-:Y:S01]  /*55f10*/  PRMT R95, R155, 0x5410, R148 ;  /* 0x000054109b5f7816 */ /* 0x000fe20000000094 */
[----:B------:R-:W-:Y:S06]  /*55f20*/  BRA `(.L_x_3938) ;  /* 0x0000003000c87947 */ /* 0x000fec0003800000 */
.L_x_3857:
        /* <DEDUP_REMOVED lines=16> */
.L_x_3941:
        /* <DEDUP_REMOVED lines=12> */
.L_x_3943:
[----:B------:R-:W-:Y:S05]  /*560f0*/  BSYNC.RECONVERGENT B2 ;  /* 0x0000000000027941 */ /* 0x000fea0003800200 */
.L_x_3942:
[----:B01----:R-:W-:Y:S01]  /*56100*/  IMAD.WIDE.U32 R94, R25, -0x2daee0ad, RZ ;  /* 0xd2511f53195e7825 */ /* 0x003fe200078e00ff */
        /* <DEDUP_REMOVED lines=61> */
.L_x_3940:
[----:B------:R-:W-:Y:S05]  /*564e0*/  BSYNC.RECONVERGENT B1 ;  /* 0x0000000000017941 */ /* 0x000fea0003800200 */
.L_x_3939:
[----:B------:R-:W2:Y:S01]  /*564f0*/  LDC R152, c[0x0][0x408] ;  /* 0x00010200ff987b82 */ /* 0x000ea20000000800 */
[----:B------:R-:W-:Y:S01]  /*56500*/  I2FP.F32.U32 R21, R29 ;  /* 0x0000001d00157245 */ /* 0x000fe20000201000 */
[----:B------:R-:W-:Y:S02]  /*56510*/  HFMA2 R155, -RZ, RZ, 0.1171875, 0 ;  /* 0x2f800000ff9b7431 */ /* 0x000fe400000001ff */
[----:B-----5:R-:W-:Y:S01]  /*56520*/  IMAD.U32 R29, R52, 0x10000, RZ ;  /* 0x00010000341d7824 */ /* 0x020fe200078e00ff */
[----:B------:R-:W-:Y:S01]  /*56530*/  LOP3.LUT R24, R24, 0xffffffef, RZ, 0xc0, !PT ;  /* 0xffffffef18187812 */ /* 0x000fe200078ec0ff */
[----:B------:R-:W-:Y:S01]  /*56540*/  BSSY.RECONVERGENT B1, `(.L_x_3944) ;  /* 0x0000063000017945 */ /* 0x000fe20003800200 */
[----:B------:R-:W-:Y:S02]  /*56550*/  HFMA2 R48, -RZ, RZ, 0, 1.1920928955078125e-07 ;  /* 0x00000002ff307431 */ /* 0x000fe400000001ff */
[----:B------:R-:W-:Y:S01]  /*56560*/  FFMA.FTZ R21, R21, R155, 1.1641532182693481445e-10 ;  /* 0x2f00000015157423 */ /* 0x000fe2000001009b */
[----:B------:R-:W3:Y:S01]  /*56570*/  LDC R153, c[0x0][0x404] ;  /* 0x00010100ff997b82 */ /* 0x000ee20000000800 */
[----:B------:R-:W-:Y:S01]  /*56580*/  PRMT R52, R52, 0x7632, R52 ;  /* 0x0000763234347816 */ /* 0x000fe20000000034 */
[----:B--2---:R-:W-:-:S02]  /*56590*/  FMUL.FTZ R29, R29, R152 ;  /* 0x000000981d1d7220 */ /* 0x004fc40000410000 */
[----:B---3--:R-:W-:Y:S01]  /*565a0*/  FSETP.GTU.FTZ.AND P2, PT, R21, R153, PT ;  /* 0x000000991500720b */ /* 0x008fe20003f5c000 */
[----:B------:R-:W-:-:S03]  /*565b0*/  @P1 IMAD.U32 R21, R56, 0x10000, RZ ;  /* 0x0001000038151824 */ /* 0x000fc600078e00ff */
[----:B------:R-:W-:Y:S02]  /*565c0*/  FSEL R29, R29, RZ, !P2 ;  /* 0x000000ff1d1d7208 */ /* 0x000fe40005000000 */
[----:B------:R-:W-:-:S03]  /*565d0*/  PLOP3.LUT P2, PT, P2, PT, PT, 0x8, 0x80 ;  /* 0x000000000080781c */ /* 0x000fc6000174e170 */
[----:B------:R-:W-:Y:S01]  /*565e0*/  @P1 FADD.FTZ R29, R21, R29 ;  /* 0x0000001d151d1221 */ /* 0x000fe20000010000 */
[----:B------:R-:W-:-:S04]  /*565f0*/  IMAD.MOV.U32 R21, RZ, RZ, R18 ;  /* 0x000000ffff157224 */ /* 0x000fc800078e0012 */
[----:B01----:R-:W-:-:S05]  /*56600*/  F2FP.BF16.F32.PACK_AB R92, RZ, R29 ;  /* 0x0000001dff5c723e */ /* 0x003fca00000010ff */
        /* <DEDUP_REMOVED lines=11> */
.L_x_3946:
        /* <DEDUP_REMOVED lines=12> */
.L_x_3948:
[----:B------:R-:W-:Y:S05]  /*56780*/  BSYNC.RECONVERGENT B2 ;  /* 0x0000000000027941 */ /* 0x000fea0003800200 */
.L_x_3947:
        /* <DEDUP_REMOVED lines=62> */
.L_x_3945:
[----:B------:R-:W-:Y:S05]  /*56b70*/  BSYNC.RECONVERGENT B1 ;  /* 0x0000000000017941 */ /* 0x000fea0003800200 */
.L_x_3944:
        /* <DEDUP_REMOVED lines=26> */
.L_x_3951:
        /* <DEDUP_REMOVED lines=12> */
.L_x_3953:
[----:B------:R-:W-:Y:S05]  /*56de0*/  BSYNC.RECONVERGENT B2 ;  /* 0x0000000000027941 */ /* 0x000fea0003800200 */
.L_x_3952:
        /* <DEDUP_REMOVED lines=62> */
.L_x_3950:
[----:B------:R-:W-:Y:S05]  /*571d0*/  BSYNC.RECONVERGENT B1 ;  /* 0x0000000000017941 */ /* 0x000fea0003800200 */
.L_x_3949:
[----:B------:R-:W-:Y:S01]  /*571e0*/  I2FP.F32.U32 R21, R21 ;  /* 0x0000001500157245 */ /* 0x000fe20000201000 */
[----:B------:R-:W-:Y:S01]  /*571f0*/  BSSY.RECONVERGENT B1, `(.L_x_3954) ;  /* 0x0000064000017945 */ /* 0x000fe20003800200 */
[----:B------:R-:W-:Y:S02]  /*57200*/  LOP3.LUT R24, R24, 0xfffffffb, RZ, 0xc0, !PT ;  /* 0xfffffffb18187812 */ /* 0x000fe400078ec0ff */
        /* <DEDUP_REMOVED lines=9> */
[----:B------:R-:W-:Y:S01]  /*572a0*/  PRMT R21, R53, 0x7632, R21 ;  /* 0x0000763235157816 */ /* 0x000fe20000000015 */
[----:B------:R-:W-:-:S03]  /*572b0*/  IMAD.MOV.U32 R53, RZ, RZ, 0x2 ;  /* 0x00000002ff357424 */ /* 0x000fc600078e00ff */
        /* <DEDUP_REMOVED lines=12> */
.L_x_3956:
        /* <DEDUP_REMOVED lines=12> */
.L_x_3958:
[----:B------:R-:W-:Y:S05]  /*57440*/  BSYNC.RECONVERGENT B2 ;  /* 0x0000000000027941 */ /* 0x000fea0003800200 */
.L_x_3957:
        /* <DEDUP_REMOVED lines=62> */
.L_x_3955:
[----:B------:R-:W-:Y:S05]  /*57830*/  BSYNC.RECONVERGENT B1 ;  /* 0x0000000000017941 */ /* 0x000fea0003800200 */
.L_x_3954:
        /* <DEDUP_REMOVED lines=26> */
.L_x_3961:
        /* <DEDUP_REMOVED lines=12> */
.L_x_3963:
[----:B------:R-:W-:Y:S05]  /*57aa0*/  BSYNC.RECONVERGENT B2 ;  /* 0x0000000000027941 */ /* 0x000fea0003800200 */
.L_x_3962:
        /* <DEDUP_REMOVED lines=62> */
.L_x_3960:
[----:B------:R-:W-:Y:S05]  /*57e90*/  BSYNC.RECONVERGENT B1 ;  /* 0x0000000000017941 */ /* 0x000fea0003800200 */
.L_x_3959:
[----:B------:R-:W-:Y:S01]  /*57ea0*/  I2FP.F32.U32 R21, R21 ;  /* 0x0000001500157245 */ /* 0x000fe20000201000 */
[----:B------:R-:W-:Y:S01]  /*57eb0*/  BSSY.RECONVERGENT B1, `(.L_x_3964) ;  /* 0x0000062000017945 */ /* 0x000fe20003800200 */
[----:B------:R-:W-:Y:S01]  /*57ec0*/  ISETP.NE.AND P3, PT, R148, 0x1, PT ;  /* 0x000000019400780c */ /* 0x000fe20003f65270 */
[----:B------:R-:W-:Y:S02]  /*57ed0*/  IMAD.MOV.U32 R53, RZ, RZ, 0x2 ;  /* 0x00000002ff357424 */ /* 0x000fe400078e00ff */
        /* <DEDUP_REMOVED lines=20> */
.L_x_3966:
        /* <DEDUP_REMOVED lines=12> */
.L_x_3968:
[----:B------:R-:W-:Y:S05]  /*580e0*/  BSYNC.RECONVERGENT B2 ;  /* 0x0000000000027941 */ /* 0x000fea0003800200 */
.L_x_3967:
        /* <DEDUP_REMOVED lines=62> */
.L_x_3965:
[----:B------:R-:W-:Y:S05]  /*584d0*/  BSYNC.RECONVERGENT B1 ;  /* 0x0000000000017941 */ /* 0x000fea0003800200 */
.L_x_3964:
        /* <DEDUP_REMOVED lines=24> */
.L_x_3971:
        /* <DEDUP_REMOVED lines=12> */
.L_x_3973:
[----:B------:R-:W-:Y:S05]  /*58720*/  BSYNC.RECONVERGENT B2 ;  /* 0x0000000000027941 */ /* 0x000fea0003800200 */
.L_x_3972:
        /* <DEDUP_REMOVED lines=62> */
.L_x_3970:
[----:B------:R-:W-:Y:S05]  /*58b10*/  BSYNC.RECONVERGENT B1 ;  /* 0x0000000000017941 */ /* 0x000fea0003800200 */
.L_x_3969:
        /* <DEDUP_REMOVED lines=24> */
.L_x_3976:
        /* <DEDUP_REMOVED lines=12> */
.L_x_3978:
[----:B------:R-:W-:Y:S05]  /*58d60*/  BSYNC.RECONVERGENT B2 ;  /* 0x0000000000027941 */ /* 0x000fea0003800200 */
.L_x_3977:
        /* <DEDUP_REMOVED lines=62> */
.L_x_3975:
[----:B------:R-:W-:Y:S05]  /*59150*/  BSYNC.RECONVERGENT B1 ;  /* 0x0000000000017941 */ /* 0x000fea0003800200 */
.L_x_3974:
        /* <DEDUP_REMOVED lines=15> */
.L_x_3938:
        /* <DEDUP_REMOVED lines=43> */
.L_x_3979:
[----:B------:R-:W-:Y:S01]  /*59500*/  IMAD.MOV.U32 R143, RZ, RZ, R142 ;  /* 0x000000ffff8f7224 */ /* 0x000fe200078e008e */
[----:B------:R-:W-:-:S07]  /*59510*/  IADD3 R141, PT, PT, R141, 0x20, RZ ;  /* 0x000000208d8d7810 */ /* 0x000fce0007ffe0ff */
.L_x_3856:
[----:B------:R-:W-:Y:S05]  /*59520*/  BSYNC.RECONVERGENT B0 ;  /* 0x0000000000007941 */ /* 0x000fea0003800200 */
.L_x_3855:
        /* <DEDUP_REMOVED lines=35> */
.L_x_3985:
        /* <DEDUP_REMOVED lines=12> */
.L_x_3987:
[----:B------:R-:W-:Y:S05]  /*59820*/  BSYNC.RECONVERGENT B2 ;  /* 0x0000000000027941 */ /* 0x000fea0003800200 */
.L_x_3986:
        /* <DEDUP_REMOVED lines=62> */
.L_x_3984:
[----:B------:R-:W-:Y:S05]  /*59c10*/  BSYNC.RECONVERGENT B1 ;  /* 0x0000000000017941 */ /* 0x000fea0003800200 */
.L_x_3983:
        /* <DEDUP_REMOVED lines=9> */
[----:B------:R-:W-:Y:S01]  /*59cb0*/  MOV R11, R18 ;  /* 0x00000012000b7202 */ /* 0x000fe20000000f00 */
[----:B0-----:R-:W-:-:S02]  /*59cc0*/  FMUL.FTZ R10, R10, R140 ;  /* 0x0000008c0a0a7220 */ /* 0x001fc40000410000 */
        /* <DEDUP_REMOVED lines=15> */
.L_x_3990:
        /* <DEDUP_REMOVED lines=12> */
.L_x_3992:
[----:B------:R-:W-:Y:S05]  /*59e80*/  BSYNC.RECONVERGENT B2 ;  /* 0x0000000000027941 */ /* 0x000fea0003800200 */
.L_x_3991:
        /* <DEDUP_REMOVED lines=62> */
.L_x_3989:
[----:B------:R-:W-:Y:S05]  /*5a270*/  BSYNC.RECONVERGENT B1 ;  /* 0x0000000000017941 */ /* 0x000fea0003800200 */
.L_x_3988:
        /* <DEDUP_REMOVED lines=25> */
.L_x_3995:
        /* <DEDUP_REMOVED lines=12> */
.L_x_3997:
[----:B------:R-:W-:Y:S05]  /*5a4d0*/  BSYNC.RECONVERGENT B2 ;  /* 0x0000000000027941 */ /* 0x000fea0003800200 */
.L_x_3996:
        /* <DEDUP_REMOVED lines=62> */
.L_x_3994:
[----:B------:R-:W-:Y:S05]  /*5a8c0*/  BSYNC.RECONVERGENT B1 ;  /* 0x0000000000017941 */ /* 0x000fea0003800200 */
.L_x_3993:
        /* <DEDUP_REMOVED lines=22> */
.L_x_4000:
        /* <DEDUP_REMOVED lines=12> */
.L_x_4002:
[----:B------:R-:W-:Y:S05]  /*5aaf0*/  BSYNC.RECONVERGENT B2 ;  /* 0x0000000000027941 */ /* 0x000fea0003800200 */
.L_x_4001:
        /* <DEDUP_REMOVED lines=62> */
.L_x_3999:
[----:B------:R-:W-:Y:S05]  /*5aee0*/  BSYNC.RECONVERGENT B1 ;  /* 0x0000000000017941 */ /* 0x000fea0003800200 */
.L_x_3998:
        /* <DEDUP_REMOVED lines=27> */
.L_x_4005:
        /* <DEDUP_REMOVED lines=12> */
.L_x_4007:
[----:B------:R-:W-:Y:S05]  /*5b160*/  BSYNC.RECONVERGENT B2 ;  /* 0x0000000000027941 */ /* 0x000fea0003800200 */
.L_x_4006:
        /* <DEDUP_REMOVED lines=62> */
.L_x_4004:
[----:B------:R-:W-:Y:S05]  /*5b550*/  BSYNC.RECONVERGENT B1 ;  /* 0x0000000000017941 */ /* 0x000fea0003800200 */
.L_x_4003:
        /* <DEDUP_REMOVED lines=23> */
.L_x_4010:
        /* <DEDUP_REMOVED lines=12> */
.L_x_4012:
[----:B------:R-:W-:Y:S05]  /*5b790*/  BSYNC.RECONVERGENT B2 ;  /* 0x0000000000027941 */ /* 0x000fea0003800200 */
.L_x_4011:
        /* <DEDUP_REMOVED lines=62> */
.L_x_4009:
[----:B------:R-:W-:Y:S05]  /*5bb80*/  BSYNC.RECONVERGENT B1 ;  /* 0x0000000000017941 */ /* 0x000fea0003800200 */
.L_x_4008:
        /* <DEDUP_REMOVED lines=25> */
.L_x_4015:
        /* <DEDUP_REMOVED lines=12> */
.L_x_4017:
[----:B------:R-:W-:Y:S05]  /*5bde0*/  BSYNC.RECONVERGENT B2 ;  /* 0x0000000000027941 */ /* 0x000fea0003800200 */
.L_x_4016:
        /* <DEDUP_REMOVED lines=62> */
.L_x_4014:
[----:B------:R-:W-:Y:S05]  /*5c1d0*/  BSYNC.RECONVERGENT B1 ;  /* 0x0000000000017941 */ /* 0x000fea0003800200 */
.L_x_4013:
        /* <DEDUP_REMOVED lines=22> */
.L_x_4020:
        /* <DEDUP_REMOVED lines=12> */
.L_x_4022:
[----:B------:R-:W-:Y:S05]  /*5c400*/  BSYNC.RECONVERGENT B2 ;  /* 0x0000000000027941 */ /* 0x000fea0003800200 */
.L_x_4021:
        /* <DEDUP_REMOVED lines=62> */
.L_x_4019:
[----:B------:R-:W-:Y:S05]  /*5c7f0*/  BSYNC.RECONVERGENT B1 ;  /* 0x0000000000017941 */ /* 0x000fea0003800200 */
.L_x_4018:
        /* <DEDUP_REMOVED lines=27> */
.L_x_4025:
        /* <DEDUP_REMOVED lines=12> */
.L_x_4027:
[----:B------:R-:W-:Y:S05]  /*5ca70*/  BSYNC.RECONVERGENT B2 ;  /* 0x0000000000027941 */ /* 0x000fea0003800200 */
.L_x_4026:
        /* <DEDUP_REMOVED lines=62> */
.L_x_4024:
[----:B------:R-:W-:Y:S05]  /*5ce60*/  BSYNC.RECONVERGENT B1 ;  /* 0x0000000000017941 */ /* 0x000fea0003800200 */
.L_x_4023:
        /* <DEDUP_REMOVED lines=21> */
.L_x_4030:
        /* <DEDUP_REMOVED lines=12> */
.L_x_4032:
[----:B------:R-:W-:Y:S05]  /*5d080*/  BSYNC.RECONVERGENT B2 ;  /* 0x0000000000027941 */ /* 0x000fea0003800200 */
.L_x_4031:
        /* <DEDUP_REMOVED lines=62> */
.L_x_4029:
[----:B------:R-:W-:Y:S05]  /*5d470*/  BSYNC.RECONVERGENT B1 ;  /* 0x0000000000017941 */ /* 0x000fea0003800200 */
.L_x_4028:
        /* <DEDUP_REMOVED lines=25> */
.L_x_4035:
        /* <DEDUP_REMOVED lines=12> */
.L_x_4037:
[----:B------:R-:W-:Y:S05]  /*5d6d0*/  BSYNC.RECONVERGENT B2 ;  /* 0x0000000000027941 */ /* 0x000fea0003800200 */
.L_x_4036:
        /* <DEDUP_REMOVED lines=62> */
.L_x_4034:
[----:B------:R-:W-:Y:S05]  /*5dac0*/  BSYNC.RECONVERGENT B1 ;  /* 0x0000000000017941 */ /* 0x000fea0003800200 */
.L_x_4033:
        /* <DEDUP_REMOVED lines=20> */
.L_x_4040:
        /* <DEDUP_REMOVED lines=12> */
.L_x_4042:
[----:B------:R-:W-:Y:S05]  /*5dcd0*/  BSYNC.RECONVERGENT B2 ;  /* 0x0000000000027941 */ /* 0x000fea0003800200 */
.L_x_4041:
        /* <DEDUP_REMOVED lines=62> */
.L_x_4039:
[----:B------:R-:W-:Y:S05]  /*5e0c0*/  BSYNC.RECONVERGENT B1 ;  /* 0x0000000000017941 */ /* 0x000fea0003800200 */
.L_x_4038:
        /* <DEDUP_REMOVED lines=27> */
.L_x_4045:
        /* <DEDUP_REMOVED lines=12> */
.L_x_4047:
[----:B------:R-:W-:Y:S05]  /*5e340*/  BSYNC.RECONVERGENT B2 ;  /* 0x0000000000027941 */ /* 0x000fea0003800200 */
.L_x_4046:
        /* <DEDUP_REMOVED lines=62> */
.L_x_4044:
[----:B------:R-:W-:Y:S05]  /*5e730*/  BSYNC.RECONVERGENT B1 ;  /* 0x0000000000017941 */ /* 0x000fea0003800200 */
.L_x_4043:
        /* <DEDUP_REMOVED lines=21> */
.L_x_4050:
        /* <DEDUP_REMOVED lines=12> */
.L_x_4052:
[----:B------:R-:W-:Y:S05]  /*5e950*/  BSYNC.RECONVERGENT B2 ;  /* 0x0000000000027941 */ /* 0x000fea0003800200 */
.L_x_4051:
        /* <DEDUP_REMOVED lines=62> */
.L_x_4049:
[----:B------:R-:W-:Y:S05]  /*5ed40*/  BSYNC.RECONVERGENT B1 ;  /* 0x0000000000017941 */ /* 0x000fea0003800200 */
.L_x_4048:
        /* <DEDUP_REMOVED lines=25> */
.L_x_4055:
        /* <DEDUP_REMOVED lines=12> */
.L_x_4057:
[----:B------:R-:W-:Y:S05]  /*5efa0*/  BSYNC.RECONVERGENT B2 ;  /* 0x0000000000027941 */ /* 0x000fea0003800200 */
.L_x_4056:
        /* <DEDUP_REMOVED lines=62> */
.L_x_4054:
[----:B------:R-:W-:Y:S05]  /*5f390*/  BSYNC.RECONVERGENT B1 ;  /* 0x0000000000017941 */ /* 0x000fea0003800200 */
.L_x_4053:
        /* <DEDUP_REMOVED lines=20> */
.L_x_4060:
        /* <DEDUP_REMOVED lines=15> */
.L_x_4062:
[----:B------:R-:W-:Y:S05]  /*5f5d0*/  BSYNC.RECONVERGENT B2 ;  /* 0x0000000000027941 */ /* 0x000fea0003800200 */
.L_x_4061:
        /* <DEDUP_REMOVED lines=62> */
.L_x_4059:
[----:B------:R-:W-:Y:S05]  /*5f9c0*/  BSYNC.RECONVERGENT B1 ;  /* 0x0000000000017941 */ /* 0x000fea0003800200 */
.L_x_4058:
[----:B------:R-:W-:Y:S02]  /*5f9d0*/  I2FP.F32.U32 R148, R150 ;  /* 0x0000009600947245 */ /* 0x000fe40000201000 */
[----:B------:R-:W-:Y:S02]  /*5f9e0*/  PRMT R93, R93, 0x5410, R143 ;  /* 0x000054105d5d7816 */ /* 0x000fe4000000008f */
[----:B------:R-:W-:Y:S01]  /*5f9f0*/  MOV R143, R7 ;  /* 0x00000007008f7202 */ /* 0x000fe20000000f00 */
[----:B------:R-:W-:Y:S01]  /*5fa00*/  FFMA.FTZ R148, R148, R154, 1.1641532182693481445e-10 ;  /* 0x2f00000094947423 */ /* 0x000fe2000001009a */
[----:B------:R-:W-:Y:S02]  /*5fa10*/  PRMT R94, R94, 0x5410, R152 ;  /* 0x000054105e5e7816 */ /* 0x000fe40000000098 */
[----:B------:R-:W-:Y:S02]  /*5fa20*/  PRMT R92, R92, 0x5410, R142 ;  /* 0x000054105c5c7816 */ /* 0x000fe4000000008e */
[----:B------:R-:W-:-:S02]  /*5fa30*/  FSETP.GTU.FTZ.AND P6, PT, R148, R153, PT ;  /* 0x000000999400720b */ /* 0x000fc40003fdc000 */
[----:B------:R-:W-:Y:S02]  /*5fa40*/  PRMT R148, R63, 0x7632, R148 ;  /* 0x000076323f947816 */ /* 0x000fe40000000094 */
[----:B------:R-:W-:Y:S02]  /*5fa50*/  SEL R149, RZ, 0x1, P6 ;  /* 0x00000001ff957807 */ /* 0x000fe40003000000 */
[----:B------:R-:W-:Y:S02]  /*5fa60*/  SHF.L.U32 R148, R148, 0x10, RZ ;  /* 0x0000001094947819 */ /* 0x000fe400000006ff */
[----:B------:R-:W-:-:S03]  /*5fa70*/  PRMT R7, R149, 0x7610, R7 ;  /* 0x0000761095077816 */ /* 0x000fc60000000007 */
[----:B------:R-:W-:Y:S01]  /*5fa80*/  FMUL.FTZ R148, R148, R140 ;  /* 0x0000008c94947220 */ /* 0x000fe20000410000 */
[----:B------:R-:W-:-:S04]  /*5fa90*/  @P1 PRMT R140, R59, 0x7632, R140 ;  /* 0x000076323b8c1816 */ /* 0x000fc8000000008c */
[----:B------:R-:W-:Y:S01]  /*5faa0*/  FSEL R148, R148, RZ, !P6 ;  /* 0x000000ff94947208 */ /* 0x000fe20007000000 */
[----:B------:R-:W-:-:S04]  /*5fab0*/  @P1 IMAD.U32 R140, R140, 0x10000, RZ ;  /* 0x000100008c8c1824 */ /* 0x000fc800078e00ff */
[----:B------:R-:W-:-:S04]  /*5fac0*/  FADD.FTZ R155, R155, R148 ;  /* 0x000000949b9b7221 */ /* 0x000fc80000010000 */
[----:B------:R-:W-:Y:S01]  /*5fad0*/  @P1 FADD.FTZ R140, R155, R140 ;  /* 0x0000008c9b8c1221 */ /* 0x000fe20000010000 */
[----:B------:R-:W-:-:S05]  /*5fae0*/  @!P1 IMAD.MOV.U32 R140, RZ, RZ, R155 ;  /* 0x000000ffff8c9224 */ /* 0x000fca00078e009b */
[----:B------:R-:W-:-:S04]  /*5faf0*/  F2FP.BF16.F32.PACK_AB R148, RZ, R140 ;  /* 0x0000008cff94723e */ /* 0x000fc800000010ff */
[----:B------:R-:W-:Y:S01]  /*5fb00*/  PRMT R95, R95, 0x5410, R148 ;  /* 0x000054105f5f7816 */ /* 0x000fe20000000094 */
[----:B------:R-:W-:Y:S06]  /*5fb10*/  BRA `(.L_x_4063) ;  /* 0x0000003000cc7947 */ /* 0x000fec0003800000 */
.L_x_3982:
        /* <DEDUP_REMOVED lines=16> */
.L_x_4066:
        /* <DEDUP_REMOVED lines=12> */
.L_x_4068:
[----:B------:R-:W-:Y:S05]  /*5fce0*/  BSYNC.RECONVERGENT B2 ;  /* 0x0000000000027941 */ /* 0x000fea0003800200 */
.L_x_4067:
        /* <DEDUP_REMOVED lines=62> */
.L_x_4065:
[----:B------:R-:W-:Y:S05]  /*600d0*/  BSYNC.RECONVERGENT B1 ;  /* 0x0000000000017941 */ /* 0x000fea0003800200 */
.L_x_4064:
        /* <DEDUP_REMOVED lines=11> */
[----:B-1----:R-:W-:Y:S01]  /*60190*/  FSETP.GTU.FTZ.AND P2, PT, R21, R143, PT ;  /* 0x0000008f1500720b */ /* 0x002fe20003f5c000 */
[----:B------:R-:W-:-:S03]  /*601a0*/  @P1 IMAD.U32 R21, R56, 0x10000, RZ ;  /* 0x0001000038151824 */ /* 0x000fc600078e00ff */
        /* <DEDUP_REMOVED lines=16> */
.L_x_4071:
        /* <DEDUP_REMOVED lines=12> */
.L_x_4073:
[----:B------:R-:W-:Y:S05]  /*60370*/  BSYNC.RECONVERGENT B2 ;  /* 0x0000000000027941 */ /* 0x000fea0003800200 */
.L_x_4072:
        /* <DEDUP_REMOVED lines=62> */
.L_x_4070:
[----:B------:R-:W-:Y:S05]  /*60760*/  BSYNC.RECONVERGENT B1 ;  /* 0x0000000000017941 */ /* 0x000fea0003800200 */
.L_x_4069:
        /* <DEDUP_REMOVED lines=26> */
.L_x_4076:
        /* <DEDUP_REMOVED lines=12> */
.L_x_4078:
[----:B------:R-:W-:Y:S05]  /*609d0*/  BSYNC.RECONVERGENT B2 ;  /* 0x0000000000027941 */ /* 0x000fea0003800200 */
.L_x_4077:
        /* <DEDUP_REMOVED lines=62> */
.L_x_4075:
[----:B------:R-:W-:Y:S05]  /*60dc0*/  BSYNC.RECONVERGENT B1 ;  /* 0x0000000000017941 */ /* 0x000fea0003800200 */
.L_x_4074:
        /* <DEDUP_REMOVED lines=26> */
.L_x_4081:
        /* <DEDUP_REMOVED lines=12> */
.L_x_4083:
[----:B------:R-:W-:Y:S05]  /*61030*/  BSYNC.RECONVERGENT B2 ;  /* 0x0000000000027941 */ /* 0x000fea0003800200 */
.L_x_4082:
        /* <DEDUP_REMOVED lines=61> */
[----:B------:R-:W-:-:S07]  /*61410*/  HFMA2 R113, -RZ, RZ, 0, 0 ;  /* 0x00000000ff717431 */ /* 0x000fce00000001ff */
.L_x_4080:
[----:B------:R-:W-:Y:S05]  /*61420*/  BSYNC.RECONVERGENT B1 ;  /* 0x0000000000017941 */ /* 0x000fea0003800200 */
.L_x_4079:
        /* <DEDUP_REMOVED lines=26> */
.L_x_4086:
        /* <DEDUP_REMOVED lines=12> */
.L_x_4088:
[----:B------:R-:W-:Y:S05]  /*61690*/  BSYNC.RECONVERGENT B2 ;  /* 0x0000000000027941 */ /* 0x000fea0003800200 */
.L_x_4087:
        /* <DEDUP_REMOVED lines=62> */
.L_x_4085:
[----:B------:R-:W-:Y:S05]  /*61a80*/  BSYNC.RECONVERGENT B1 ;  /* 0x0000000000017941 */ /* 0x000fea0003800200 */
.L_x_4084:
        /* <DEDUP_REMOVED lines=24> */
.L_x_4091:
        /* <DEDUP_REMOVED lines=12> */
.L_x_4093:
[----:B------:R-:W-:Y:S05]  /*61cd0*/  BSYNC.RECONVERGENT B2 ;  /* 0x0000000000027941 */ /* 0x000fea0003800200 */
.L_x_4092:
        /* <DEDUP_REMOVED lines=62> */
.L_x_4090:
[----:B------:R-:W-:Y:S05]  /*620c0*/  BSYNC.RECONVERGENT B1 ;  /* 0x0000000000017941 */ /* 0x000fea0003800200 */
.L_x_4089:
        /* <DEDUP_REMOVED lines=24> */
.L_x_4096:
        /* <DEDUP_REMOVED lines=12> */
.L_x_4098:
[----:B------:R-:W-:Y:S05]  /*62310*/  BSYNC.RECONVERGENT B2 ;  /* 0x0000000000027941 */ /* 0x000fea0003800200 */
.L_x_4097:
        /* <DEDUP_REMOVED lines=62> */
.L_x_4095:
[----:B------:R-:W-:Y:S05]  /*62700*/  BSYNC.RECONVERGENT B1 ;  /* 0x0000000000017941 */ /* 0x000fea0003800200 */
.L_x_4094:
        /* <DEDUP_REMOVED lines=24> */
.L_x_4101:
        /* <DEDUP_REMOVED lines=12> */
.L_x_4103:
[----:B------:R-:W-:Y:S05]  /*62950*/  BSYNC.RECONVERGENT B2 ;  /* 0x0000000000027941 */ /* 0x000fea0003800200 */
.L_x_4102:
        /* <DEDUP_REMOVED lines=62> */
.L_x_4100:
[----:B------:R-:W-:Y:S05]  /*62d40*/  BSYNC.RECONVERGENT B1 ;  /* 0x0000000000017941 */ /* 0x000fea0003800200 */
.L_x_4099:
        /* <DEDUP_REMOVED lines=12> */
[----:B------:R-:W-:Y:S01]  /*62e10*/  @P1 FADD.FTZ R140, R143, R140 ;  /* 0x0000008c8f8c1221 */ /* 0x000fe20000010000 */
[----:B------:R-:W-:-:S04]  /*62e20*/  IMAD.MOV.U32 R143, RZ, RZ, R148 ;  /* 0x000000ffff8f7224 */ /* 0x000fc800078e0094 */
[----:B------:R-:W-:-:S04]  /*62e30*/  F2FP.BF16.F32.PACK_AB R150, RZ, R140 ;  /* 0x0000008cff96723e */ /* 0x000fc800000010ff */
[----:B------:R-:W-:-:S07]  /*62e40*/  PRMT R95, R95, 0x5410, R150 ;  /* 0x000054105f5f7816 */ /* 0x000fce0000000096 */
.L_x_4063:
        /* <DEDUP_REMOVED lines=23> */
[----:B--2---:R-:W-:Y:S01]  /*62fc0*/  IMAD.U32 R92, R8, 0x10000, RZ ;  /* 0x00010000085c7824 */ /* 0x004fe200078e00ff */
        /* <DEDUP_REMOVED lines=19> */
.L_x_3981:
[----:B------:R-:W-:Y:S05]  /*63100*/  BSYNC.RECONVERGENT B0 ;  /* 0x0000000000007941 */ /* 0x000fea0003800200 */
.L_x_3980:
[----:B0123--:R-:W-:Y:S01]  /*63110*/  FADD.FTZ R92, RZ, R15 ;  /* 0x0000000fff5c7221 */ /* 0x00ffe20000010000 */
[C---:B------:R-:W-:Y:S01]  /*63120*/  ISETP.GE.U32.AND P5, PT, R27.reuse, 0x20, PT ;  /* 0x000000201b00780c */ /* 0x040fe20003fa6070 */
[----:B------:R-:W0:Y:S01]  /*63130*/  S2R R142, SR_TID.X ;  /* 0x00000000008e7919 */ /* 0x000e220000002100 */
[C---:B------:R-:W-:Y:S01]  /*63140*/  ISETP.GT.U32.AND P4, PT, R27.reuse, 0x3f, PT ;  /* 0x0000003f1b00780c */ /* 0x040fe20003f84070 */
[----:B------:R-:W-:Y:S01]  /*63150*/  FADD.FTZ R92, R46, R92 ;  /* 0x0000005c2e5c7221 */ /* 0x000fe20000010000 */
[C---:B------:R-:W-:Y:S01]  /*63160*/  ISETP.GT.U32.AND P3, PT, R27.reuse, 0x5f, PT ;  /* 0x0000005f1b00780c */ /* 0x040fe20003f64070 */
[----:B------:R-:W-:Y:S01]  /*63170*/  UMOV UR15, 0xffffffff ;  /* 0xffffffff000f7882 */ /* 0x000fe20000000000 */
[----:B------:R-:W-:Y:S01]  /*63180*/  ISETP.GT.U32.AND P2, PT, R27, 0x7f, PT ;  /* 0x0000007f1b00780c */ /* 0x000fe20003f44070 */
        /* <DEDUP_REMOVED lines=107> */
[----:B0-----:R-:W-:Y:S02]  /*63840*/  FADD.FTZ R93, R92, R93 ;  /* 0x0000005d5c5d7221 */ /* 0x001fe40000010000 */
[----:B------:R-:W0:Y:S02]  /*63850*/  LDC R92, c[0x0][0x400] ;  /* 0x00010000ff5c7b82 */ /* 0x000e240000000800 */
[----:B0-----:R-:W-:-:S04]  /*63860*/  FMUL.FTZ R95, R93, R92 ;  /* 0x0000005c5d5f7220 */ /* 0x001fc80000410000 */
        /* <DEDUP_REMOVED lines=173> */
.L_x_4137:
        /* <DEDUP_REMOVED lines=17> */
[--C-:B------:R-:W-:Y:S01]  /*64450*/  FADD.FTZ R150, R15, -R142.reuse ;  /* 0x8000008e0f967221 */ /* 0x100fe20000010000 */
[----:B-1----:R-:W-:Y:S01]  /*64460*/  SHF.L.U32 R92, R200, 0x10, RZ ;  /* 0x00000010c85c7819 */ /* 0x002fe200000006ff */
[----:B------:R-:W-:Y:S01]  /*64470*/  IMAD.U32 R93, R80, 0x10000, RZ ;  /* 0x00010000505d7824 */ /* 0x000fe200078e00ff */
[----:B------:R-:W-:Y:S01]  /*64480*/  SHF.L.U32 R94, R205, 0x10, RZ ;  /* 0x00000010cd5e7819 */ /* 0x000fe200000006ff */
[----:B------:R-:W-:Y:S01]  /*64490*/  FMUL.FTZ R150, R141, R150 ;  /* 0x000000968d967220 */ /* 0x000fe20000410000 */
[--C-:B0-----:R-:W-:Y:S01]  /*644a0*/  FADD.FTZ R148, R45, -R142.reuse ;  /* 0x8000008e2d947221 */ /* 0x101fe20000010000 */
[----:B------:R-:W-:Y:S02]  /*644b0*/  IMAD.U32 R95, R207, 0x10000, RZ ;  /* 0x00010000cf5f7824 */ /* 0x000fe400078e00ff */
[--C-:B------:R-:W-:Y:S01]  /*644c0*/  FADD.FTZ R149, R110, -R142.reuse ;  /* 0x8000008e6e957221 */ /* 0x100fe20000010000 */
[----:B------:R-:W-:Y:S01]  /*644d0*/  FFMA.FTZ R150, R150, R92, R93 ;  /* 0x0000005c96967223 */ /* 0x000fe2000001005d */
[----:B------:R-:W-:Y:S01]  /*644e0*/  FADD.FTZ R92, R46, -R142 ;  /* 0x8000008e2e5c7221 */ /* 0x000fe20000010000 */
[----:B------:R-:W-:-:S02]  /*644f0*/  IMAD.U32 R93, R204, 0x10000, RZ ;  /* 0x00010000cc5d7824 */ /* 0x000fc400078e00ff */
[C---:B------:R-:W-:Y:S01]  /*64500*/  FMUL.FTZ R148, R141.reuse, R148 ;  /* 0x000000948d947220 */ /* 0x040fe20000410000 */
[C---:B------:R-:W-:Y:S01]  /*64510*/  FMUL.FTZ R149, R141.reuse, R149 ;  /* 0x000000958d957220 */ /* 0x040fe20000410000 */
[----:B------:R-:W-:Y:S01]  /*64520*/  FMUL.FTZ R92, R141, R92 ;  /* 0x0000005c8d5c7220 */ /* 0x000fe20000410000 */
[----:B------:R-:W-:Y:S01]  /*64530*/  IMAD.U32 R151, R209, 0x10000, RZ ;  /* 0x00010000d1977824 */ /* 0x000fe200078e00ff */
[----:B------:R-:W-:Y:S01]  /*64540*/  SHF.L.U32 R153, R211, 0x10, RZ ;  /* 0x00000010d3997819 */ /* 0x000fe200000006ff */
[----:B------:R-:W-:Y:S02]  /*64550*/  IMAD.U32 R152, R83, 0x10000, RZ ;  /* 0x0001000053987824 */ /* 0x000fe400078e00ff */
[----:B------:R-:W-:Y:S01]  /*64560*/  FFMA.FTZ R92, R92, R93, R94 ;  /* 0x0000005d5c5c7223 */ /* 0x000fe2000001005e */
[----:B------:R-:W-:Y:S02]  /*64570*/  IMAD.U32 R93, R201, 0x10000, RZ ;  /* 0x00010000c95d7824 */ /* 0x000fe400078e00ff */
[----:B------:R-:W-:-:S02]  /*64580*/  IMAD.U32 R94, R81, 0x10000, RZ ;  /* 0x00010000515e7824 */ /* 0x000fc400078e00ff */
[----:B------:R-:W-:Y:S02]  /*64590*/  F2FP.BF16.F32.PACK_AB R92, R92, R150 ;  /* 0x000000965c5c723e */ /* 0x000fe400000010ff */
        /* <DEDUP_REMOVED lines=10> */
[----:B------:R-:W-:-:S03]  /*64640*/  IMAD.U32 R95, R208, 0x10000, RZ ;  /* 0x00010000d05f7824 */ /* 0x000fc600078e00ff */
[----:B------:R-:W-:-:S04]  /*64650*/  FMUL.FTZ R94, R141, R94 ;  /* 0x0000005e8d5e7220 */ /* 0x000fc80000410000 */
[----:B------:R-:W-:Y:S01]  /*64660*/  FFMA.FTZ R94, R94, R95, R151 ;  /* 0x0000005f5e5e7223 */ /* 0x000fe20000010097 */
[----:B------:R-:W-:Y:S01]  /*64670*/  FADD.FTZ R95, R130, -R142 ;  /* 0x8000008e825f7221 */ /* 0x000fe20000010000 */
[----:B------:R-:W-:-:S03]  /*64680*/  SHF.L.U32 R151, R203, 0x10, RZ ;  /* 0x00000010cb977819 */ /* 0x000fc600000006ff */
[----:B------:R-:W-:Y:S01]  /*64690*/  F2FP.BF16.F32.PACK_AB R94, R94, R149 ;  /* 0x000000955e5e723e */ /* 0x000fe200000010ff */
[----:B------:R-:W-:Y:S01]  /*646a0*/  FMUL.FTZ R95, R141, R95 ;  /* 0x0000005f8d5f7220 */ /* 0x000fe20000410000 */
[----:B------:R-:W0:Y:S03]  /*646b0*/  LDC.64 R148, c[0x0][0x428] ;  /* 0x00010a00ff947b82 */ /* 0x000e260000000a00 */
[----:B------:R-:W-:Y:S01]  /*646c0*/  FFMA.FTZ R95, R95, R151, R152 ;  /* 0x000000975f5f7223 */ /* 0x000fe20000010098 */
[----:B------:R-:W-:Y:S01]  /*646d0*/  FADD.FTZ R151, R132, -R142 ;  /* 0x8000008e84977221 */ /* 0x000fe20000010000 */
[----:B------:R-:W-:-:S03]  /*646e0*/  IMAD.U32 R152, R210, 0x10000, RZ ;  /* 0x00010000d2987824 */ /* 0x000fc600078e00ff */
[----:B------:R-:W-:-:S04]  /*646f0*/  FMUL.FTZ R151, R141, R151 ;  /* 0x000000978d977220 */ /* 0x000fc80000410000 */
[----:B------:R-:W-:-:S05]  /*64700*/  FFMA.FTZ R151, R151, R152, R153 ;  /* 0x0000009897977223 */ /* 0x000fca0000010099 */
[----:B------:R-:W-:Y:S01]  /*64710*/  F2FP.BF16.F32.PACK_AB R95, R151, R95 ;  /* 0x0000005f975f723e */ /* 0x000fe200000010ff */
[----:B0-----:R-:W-:-:S04]  /*64720*/  IMAD.WIDE.U32 R148, R16, 0x10, R148 ;  /* 0x0000001010947825 */ /* 0x001fc800078e0094 */
[----:B------:R-:W-:Y:S01]  /*64730*/  VIADD R16, R16, 0x20 ;  /* 0x0000002010107836 */ /* 0x000fe20000000000 */
[----:B------:R2:W-:Y:S06]  /*64740*/  STG.E.128 desc[UR6][R148.64], R92 ;  /* 0x0000005c94007986 */ /* 0x0005ec000c101d06 */
.L_x_4106:
[----:B------:R-:W-:Y:S05]  /*64750*/  BSYNC.RECONVERGENT B0 ;  /* 0x0000000000007941 */ /* 0x000fea0003800200 */
.L_x_4105:
[----:B------:R-:W-:Y:S01]  /*64760*/  LOP3.LUT P0, RZ, R24, 0x2000, RZ, 0xc0, !PT ;  /* 0x0000200018ff7812 */ /* 0x000fe2000780c0ff */
[----:B------:R-:W-:-:S12]  /*64770*/  BSSY.RECONVERGENT B0, `(.L_x_4107) ;  /* 0x0000032000007945 */ /* 0x000fd80003800200 */
[----:B------:R-:W-:Y:S05]  /*64780*/  @!P0 BRA `(.L_x_4108) ;  /* 0x0000000000c08947 */ /* 0x000fea0003800000 */
[--C-:B------:R-:W-:Y:S01]  /*64790*/  FADD.FTZ R150, R6, -R142.reuse ;  /* 0x8000008e06967221 */ /* 0x100fe20000010000 */
[----:B-12---:R-:W-:Y:S01]  /*647a0*/  SHF.L.U32 R93, R88, 0x10, RZ ;  /* 0x00000010585d7819 */ /* 0x006fe200000006ff */
[----:B------:R-:W-:Y:S02]  /*647b0*/  IMAD.U32 R92, R196, 0x10000, RZ ;  /* 0x00010000c45c7824 */ /* 0x000fe400078e00ff */
[--C-:B0-----:R-:W-:Y:S01]  /*647c0*/  FADD.FTZ R148, R43, -R142.reuse ;  /* 0x8000008e2b947221 */ /* 0x101fe20000010000 */
[C---:B------:R-:W-:Y:S01]  /*647d0*/  FMUL.FTZ R150, R141.reuse, R150 ;  /* 0x000000968d967220 */ /* 0x040fe20000410000 */
[----:B------:R-:W-:Y:S01]  /*647e0*/  IMAD.U32 R94, R214, 0x10000, RZ ;  /* 0x00010000d65e7824 */ /* 0x000fe200078e00ff */
[----:B------:R-:W-:Y:S01]  /*647f0*/  SHF.L.U32 R95, R216, 0x10, RZ ;  /* 0x00000010d85f7819 */ /* 0x000fe200000006ff */
[----:B------:R-:W-:Y:S01]  /*64800*/  FMUL.FTZ R148, R141, R148 ;  /* 0x000000948d947220 */ /* 0x000fe20000410000 */
[----:B------:R-:W-:Y:S01]  /*64810*/  FFMA.FTZ R150, R150, R92, R93 ;  /* 0x0000005c96967223 */ /* 0x000fe2000001005d */
[----:B------:R-:W-:Y:S01]  /*64820*/  FADD.FTZ R92, R44, -R142 ;  /* 0x8000008e2c5c7221 */ /* 0x000fe20000010000 */
[----:B------:R-:W-:-:S02]  /*64830*/  IMAD.U32 R93, R213, 0x10000, RZ ;  /* 0x00010000d55d7824 */ /* 0x000fc400078e00ff */
[----:B------:R-:W-:Y:S01]  /*64840*/  FADD.FTZ R149, R108, -R142 ;  /* 0x8000008e6c957221 */ /* 0x000fe20000010000 */
[----:B------:R-:W-:Y:S02]  /*64850*/  IMAD.U32 R151, R218, 0x10000, RZ ;  /* 0x00010000da977824 */ /* 0x000fe400078e00ff */
[----:B------:R-:W-:Y:S01]  /*64860*/  FMUL.FTZ R92, R141, R92 ;  /* 0x0000005c8d5c7220 */ /* 0x000fe20000410000 */
[----:B------:R-:W-:Y:S01]  /*64870*/  SHF.L.U32 R152, R91, 0x10, RZ ;  /* 0x000000105b987819 */ /* 0x000fe200000006ff */
[----:B------:R-:W-:Y:S01]  /*64880*/  FMUL.FTZ R149, R141, R149 ;  /* 0x000000958d957220 */ /* 0x000fe20000410000 */
[----:B------:R-:W-:Y:S02]  /*64890*/  IMAD.U32 R153, R220, 0x10000, RZ ;  /* 0x00010000dc997824 */ /* 0x000fe400078e00ff */
        /* <DEDUP_REMOVED lines=9> */
[----:B------:R-:W-:Y:S02]  /*64930*/  IMAD.U32 R94, R198, 0x10000, RZ ;  /* 0x00010000c65e7824 */ /* 0x000fe400078e00ff */
[----:B------:R-:W-:Y:S02]  /*64940*/  IMAD.U32 R95, R90, 0x10000, RZ ;  /* 0x000100005a5f7824 */ /* 0x000fe400078e00ff */
[----:B------:R-:W-:Y:S02]  /*64950*/  F2FP.BF16.F32.PACK_AB R93, R93, R148 ;  /* 0x000000945d5d723e */ /* 0x000fe400000010ff */
[----:B------:R-:W-:Y:S01]  /*64960*/  FFMA.FTZ R149, R149, R94, R95 ;  /* 0x0000005e95957223 */ /* 0x000fe2000001005f */
[----:B------:R-:W-:Y:S01]  /*64970*/  FADD.FTZ R94, R129, -R142 ;  /* 0x8000008e815e7221 */ /* 0x000fe20000010000 */
[----:B------:R-:W-:-:S03]  /*64980*/  SHF.L.U32 R95, R217, 0x10, RZ ;  /* 0x00000010d95f7819 */ /* 0x000fc600000006ff */
[----:B------:R-:W-:-:S04]  /*64990*/  FMUL.FTZ R94, R141, R94 ;  /* 0x0000005e8d5e7220 */ /* 0x000fc80000410000 */
[----:B------:R-:W-:Y:S01]  /*649a0*/  FFMA.FTZ R94, R94, R95, R151 ;  /* 0x0000005f5e5e7223 */ /* 0x000fe20000010097 */
[----:B------:R-:W-:Y:S01]  /*649b0*/  FADD.FTZ R95, R128, -R142 ;  /* 0x8000008e805f7221 */ /* 0x000fe20000010000 */
[----:B------:R-:W-:-:S03]  /*649c0*/  IMAD.U32 R151, R199, 0x10000, RZ ;  /* 0x00010000c7977824 */ /* 0x000fc600078e00ff */
        /* <DEDUP_REMOVED lines=9> */
[C---:B0-----:R-:W-:Y:S01]  /*64a60*/  IMAD.WIDE.U32 R148, R16.reuse, 0x10, R148 ;  /* 0x0000001010947825 */ /* 0x041fe200078e0094 */
[----:B------:R-:W-:-:S04]  /*64a70*/  IADD3 R16, PT, PT, R16, 0x20, RZ ;  /* 0x0000002010107810 */ /* 0x000fc80007ffe0ff */
[----:B------:R3:W-:Y:S03]  /*64a80*/  STG.E.128 desc[UR6][R148.64], R92 ;  /* 0x0000005c94007986 */ /* 0x0007e6000c101d06 */
.L_x_4108:
[----:B------:R-:W-:Y:S05]  /*64a90*/  BSYNC.RECONVERGENT B0 ;  /* 0x0000000000007941 */ /* 0x000fea0003800200 */
.L_x_4107:
[----:B------:R-:W-:Y:S01]  /*64aa0*/  LOP3.LUT P0, RZ, R24, 0x1000, RZ, 0xc0, !PT ;  /* 0x0000100018ff7812 */ /* 0x000fe2000780c0ff */
[----:B------:R-:W-:-:S12]  /*64ab0*/  BSSY.RECONVERGENT B0, `(.L_x_4109) ;  /* 0x0000032000007945 */ /* 0x000fd80003800200 */
[----:B------:R-:W-:Y:S05]  /*64ac0*/  @!P0 BRA `(.L_x_4110) ;  /* 0x0000000000c08947 */ /* 0x000fea0003800000 */
[--C-:B------:R-:W-:Y:S01]  /*64ad0*/  FADD.FTZ R150, R5, -R142.reuse ;  /* 0x8000008e05967221 */ /* 0x100fe20000010000 */
[----:B-123--:R-:W-:Y:S02]  /*64ae0*/  IMAD.U32 R92, R192, 0x10000, RZ ;  /* 0x00010000c05c7824 */ /* 0x00efe400078e00ff */
[----:B0-----:R-:W-:Y:S01]  /*64af0*/  FADD.FTZ R148, R41, -R142 ;  /* 0x8000008e29947221 */ /* 0x001fe20000010000 */
[----:B------:R-:W-:Y:S02]  /*64b00*/  IMAD.U32 R93, R84, 0x10000, RZ ;  /* 0x00010000545d7824 */ /* 0x000fe400078e00ff */
[C---:B------:R-:W-:Y:S01]  /*64b10*/  FMUL.FTZ R150, R141.reuse, R150 ;  /* 0x000000968d967220 */ /* 0x040fe20000410000 */
[----:B------:R-:W-:Y:S02]  /*64b20*/  IMAD.U32 R94, R222, 0x10000, RZ ;  /* 0x00010000de5e7824 */ /* 0x000fe400078e00ff */
[----:B------:R-:W-:Y:S01]  /*64b30*/  FMUL.FTZ R148, R141, R148 ;  /* 0x000000948d947220 */ /* 0x000fe20000410000 */
[----:B------:R-:W-:-:S02]  /*64b40*/  IMAD.U32 R95, R224, 0x10000, RZ ;  /* 0x00010000e05f7824 */ /* 0x000fc400078e00ff */
[----:B------:R-:W-:Y:S01]  /*64b50*/  FFMA.FTZ R150, R150, R92, R93 ;  /* 0x0000005c96967223 */ /* 0x000fe2000001005d */
[--C-:B------:R-:W-:Y:S01]  /*64b60*/  FADD.FTZ R92, R42, -R142.reuse ;  /* 0x8000008e2a5c7221 */ /* 0x100fe20000010000 */
[----:B------:R-:W-:Y:S01]  /*64b70*/  SHF.L.U32 R93, R221, 0x10, RZ ;  /* 0x00000010dd5d7819 */ /* 0x000fe200000006ff */
[----:B------:R-:W-:Y:S01]  /*64b80*/  FADD.FTZ R149, R106, -R142 ;  /* 0x8000008e6a957221 */ /* 0x000fe20000010000 */
[----:B------:R-:W-:Y:S01]  /*64b90*/  SHF.L.U32 R151, R226, 0x10, RZ ;  /* 0x00000010e2977819 */ /* 0x000fe200000006ff */
[----:B------:R-:W-:Y:S01]  /*64ba0*/  FMUL.FTZ R92, R141, R92 ;  /* 0x0000005c8d5c7220 */ /* 0x000fe20000410000 */
[----:B------:R-:W-:Y:S02]  /*64bb0*/  IMAD.U32 R152, R87, 0x10000, RZ ;  /* 0x0001000057987824 */ /* 0x000fe400078e00ff */
        /* <DEDUP_REMOVED lines=26> */
[----:B------:R-:W-:-:S03]  /*64d60*/  SHF.L.U32 R152, R227, 0x10, RZ ;  /* 0x00000010e3987819 */ /* 0x000fc600000006ff */
[----:B------:R-:W-:-:S04]  /*64d70*/  FMUL.FTZ R151, R141, R151 ;  /* 0x000000978d977220 */ /* 0x000fc80000410000 */
[----:B------:R-:W-:-:S05]  /*64d80*/  FFMA.FTZ R151, R151, R152, R153 ;  /* 0x0000009897977223 */ /* 0x000fca0000010099 */
[----:B------:R-:W-:Y:S01]  /*64d90*/  F2FP.BF16.F32.PACK_AB R95, R151, R95 ;  /* 0x0000005f975f723e */ /* 0x000fe200000010ff */
[----:B0-----:R-:W-:-:S04]  /*64da0*/  IMAD.WIDE.U32 R148, R16, 0x10, R148 ;  /* 0x0000001010947825 */ /* 0x001fc800078e0094 */
[----:B------:R-:W-:Y:S01]  /*64db0*/  VIADD R16, R16, 0x20 ;  /* 0x0000002010107836 */ /* 0x000fe20000000000 */
[----:B------:R4:W-:Y:S06]  /*64dc0*/  STG.E.128 desc[UR6][R148.64], R92 ;  /* 0x0000005c94007986 */ /* 0x0009ec000c101d06 */
.L_x_4110:
[----:B------:R-:W-:Y:S05]  /*64dd0*/  BSYNC.RECONVERGENT B0 ;  /* 0x0000000000007941 */ /* 0x000fea0003800200 */
.L_x_4109:
[----:B------:R-:W-:Y:S01]  /*64de0*/  LOP3.LUT P0, RZ, R24, 0x800, RZ, 0xc0, !PT ;  /* 0x0000080018ff7812 */ /* 0x000fe2000780c0ff */
[----:B------:R-:W-:-:S12]  /*64df0*/  BSSY.RECONVERGENT B0, `(.L_x_4111) ;  /* 0x0000032000007945 */ /* 0x000fd80003800200 */
[----:B------:R-:W-:Y:S05]  /*64e00*/  @!P0 BRA `(.L_x_4112) ;  /* 0x0000000000c08947 */ /* 0x000fea0003800000 */
[--C-:B------:R-:W-:Y:S01]  /*64e10*/  FADD.FTZ R150, R4, -R142.reuse ;  /* 0x8000008e04967221 */ /* 0x100fe20000010000 */
[----:B-1234-:R-:W-:Y:S01]  /*64e20*/  SHF.L.U32 R92, R188, 0x10, RZ ;  /* 0x00000010bc5c7819 */ /* 0x01efe200000006ff */
        /* <DEDUP_REMOVED lines=46> */
.L_x_4112:
[----:B------:R-:W-:Y:S05]  /*65110*/  BSYNC.RECONVERGENT B0 ;  /* 0x0000000000007941 */ /* 0x000fea0003800200 */
.L_x_4111:
[----:B------:R-:W-:Y:S01]  /*65120*/  LOP3.LUT P0, RZ, R24, 0x400, RZ, 0xc0, !PT ;  /* 0x0000040018ff7812 */ /* 0x000fe2000780c0ff */
[----:B------:R-:W-:-:S12]  /*65130*/  BSSY.RECONVERGENT B0, `(.L_x_4113) ;  /* 0x0000032000007945 */ /* 0x000fd80003800200 */
[----:B------:R-:W-:Y:S05]  /*65140*/  @!P0 BRA `(.L_x_4114) ;  /* 0x0000000000c08947 */ /* 0x000fea0003800000 */
[--C-:B------:R-:W-:Y:S01]  /*65150*/  FADD.FTZ R150, R3, -R142.reuse ;  /* 0x8000008e03967221 */ /* 0x100fe20000010000 */
[----:B01234-:R-:W-:Y:S01]  /*65160*/  SHF.L.U32 R93, R72, 0x10, RZ ;  /* 0x00000010485d7819 */ /* 0x01ffe200000006ff */
[----:B------:R-:W-:Y:S02]  /*65170*/  IMAD.U32 R92, R184, 0x10000, RZ ;  /* 0x00010000b85c7824 */ /* 0x000fe400078e00ff */
[--C-:B------:R-:W-:Y:S01]  /*65180*/  FADD.FTZ R148, R37, -R142.reuse ;  /* 0x8000008e25947221 */ /* 0x100fe20000010000 */
        /* <DEDUP_REMOVED lines=44> */
.L_x_4114:
[----:B------:R-:W-:Y:S05]  /*65450*/  BSYNC.RECONVERGENT B0 ;  /* 0x0000000000007941 */ /* 0x000fea0003800200 */
.L_x_4113:
[----:B------:R-:W-:Y:S01]  /*65460*/  LOP3.LUT P0, RZ, R24, 0x200, RZ, 0xc0, !PT ;  /* 0x0000020018ff7812 */ /* 0x000fe2000780c0ff */
[----:B------:R-:W-:-:S12]  /*65470*/  BSSY.RECONVERGENT B0, `(.L_x_4115) ;  /* 0x0000032000007945 */ /* 0x000fd80003800200 */
[----:B------:R-:W-:Y:S05]  /*65480*/  @!P0 BRA `(.L_x_4116) ;  /* 0x0000000000c08947 */ /* 0x000fea0003800000 */
[--C-:B------:R-:W-:Y:S01]  /*65490*/  FADD.FTZ R150, R2, -R142.reuse ;  /* 0x8000008e02967221 */ /* 0x100fe20000010000 */
[----:B01234-:R-:W-:Y:S02]  /*654a0*/  IMAD.U32 R92, R180, 0x10000, RZ ;  /* 0x00010000b45c7824 */ /* 0x01ffe400078e00ff */
[----:B------:R-:W-:Y:S01]  /*654b0*/  FADD.FTZ R148, R35, -R142 ;  /* 0x8000008e23947221 */ /* 0x000fe20000010000 */
        /* <DEDUP_REMOVED lines=45> */
.L_x_4116:
[----:B------:R-:W-:Y:S05]  /*65790*/  BSYNC.RECONVERGENT B0 ;  /* 0x0000000000007941 */ /* 0x000fea0003800200 */
.L_x_4115:
[----:B------:R-:W-:Y:S01]  /*657a0*/  LOP3.LUT P0, RZ, R24, 0x100, RZ, 0xc0, !PT ;  /* 0x0000010018ff7812 */ /* 0x000fe2000780c0ff */
[----:B------:R-:W-:-:S12]  /*657b0*/  BSSY.RECONVERGENT B0, `(.L_x_4117) ;  /* 0x000003a000007945 */ /* 0x000fd80003800200 */
[----:B------:R-:W-:Y:S05]  /*657c0*/  @!P0 BRA `(.L_x_4118) ;  /* 0x0000000000e08947 */ /* 0x000fea0003800000 */
[----:B0-234-:R-:W2:Y:S04]  /*657d0*/  LDL R94, [R1+0x4] ;  /* 0x00000400015e7983 */ /* 0x01dea80000100800 */
[----:B------:R-:W3:Y:S04]  /*657e0*/  LDL R148, [R1] ;  /* 0x0000000001947983 */ /* 0x000ee80000100800 */
[----:B------:R-:W4:Y:S04]  /*657f0*/  LDL R149, [R1+0x8] ;  /* 0x0000080001957983 */ /* 0x000f280000100800 */
[----:B------:R-:W5:Y:S04]  /*65800*/  LDL R95, [R1+0xc] ;  /* 0x00000c00015f7983 */ /* 0x000f680000100800 */
[----:B------:R-:W5:Y:S04]  /*65810*/  LDL R152, [R1+0x10] ;  /* 0x0000100001987983 */ /* 0x000f680000100800 */
[----:B------:R-:W5:Y:S04]  /*65820*/  LDL R151, [R1+0x14] ;  /* 0x0000140001977983 */ /* 0x000f680000100800 */
[----:B------:R-:W5:Y:S04]  /*65830*/  LDL R153, [R1+0x1c] ;  /* 0x00001c0001997983 */ /* 0x000f680000100800 */
[----:B------:R-:W5:Y:S01]  /*65840*/  LDL R154, [R1+0x18] ;  /* 0x00001800019a7983 */ /* 0x000f620000100800 */
[----:B------:R-:W-:Y:S01]  /*65850*/  FADD.FTZ R150, R0, -R142 ;  /* 0x8000008e00967221 */ /* 0x000fe20000010000 */
[----:B-1----:R-:W-:Y:S01]  /*65860*/  SHF.L.U32 R92, R176, 0x10, RZ ;  /* 0x00000010b05c7819 */ /* 0x002fe200000006ff */
[----:B------:R-:W-:-:S02]  /*65870*/  IMAD.U32 R93, R64, 0x10000, RZ ;  /* 0x00010000405d7824 */ /* 0x000fc400078e00ff */
[----:B------:R-:W-:-:S04]  /*65880*/  FMUL.FTZ R150, R141, R150 ;  /* 0x000000968d967220 */ /* 0x000fc80000410000 */
[----:B------:R-:W-:Y:S01]  /*65890*/  FFMA.FTZ R150, R150, R92, R93 ;  /* 0x0000005c96967223 */ /* 0x000fe2000001005d */
[----:B------:R-:W-:-:S04]  /*658a0*/  FADD.FTZ R92, R34, -R142 ;  /* 0x8000008e225c7221 */ /* 0x000fc80000010000 */
[----:B------:R-:W-:Y:S01]  /*658b0*/  FMUL.FTZ R92, R141, R92 ;  /* 0x0000005c8d5c7220 */ /* 0x000fe20000410000 */
[----:B--2---:R-:W-:Y:S01]  /*658c0*/  SHF.L.U32 R94, R94, 0x10, RZ ;  /* 0x000000105e5e7819 */ /* 0x004fe200000006ff */
[----:B---3--:R-:W-:Y:S02]  /*658d0*/  IMAD.U32 R93, R148, 0x10000, RZ ;  /* 0x00010000945d7824 */ /* 0x008fe400078e00ff */
[----:B------:R-:W-:Y:S02]  /*658e0*/  FADD.FTZ R148, R33, -R142 ;  /* 0x8000008e21947221 */ /* 0x000fe40000010000 */
[----:B------:R-:W-:Y:S02]  /*658f0*/  FFMA.FTZ R92, R92, R93, R94 ;  /* 0x0000005d5c5c7223 */ /* 0x000fe4000001005e */
[----:B------:R-:W-:Y:S01]  /*65900*/  FMUL.FTZ R148, R141, R148 ;  /* 0x000000948d947220 */ /* 0x000fe20000410000 */
[----:B------:R-:W-:Y:S02]  /*65910*/  IMAD.U32 R93, R177, 0x10000, RZ ;  /* 0x00010000b15d7824 */ /* 0x000fe400078e00ff */
[----:B------:R-:W-:-:S04]  /*65920*/  IMAD.U32 R94, R65, 0x10000, RZ ;  /* 0x00010000415e7824 */ /* 0x000fc800078e00ff */
        /* <DEDUP_REMOVED lines=9> */
[----:B------:R-:W-:-:S04]  /*659c0*/  IMAD.U32 R94, R178, 0x10000, RZ ;  /* 0x00010000b25e7824 */ /* 0x000fc800078e00ff */
[----:B------:R-:W-:Y:S01]  /*659d0*/  FFMA.FTZ R149, R149, R94, R95 ;  /* 0x0000005e95957223 */ /* 0x000fe2000001005f */
[----:B------:R-:W-:Y:S01]  /*659e0*/  FADD.FTZ R94, R119, -R142 ;  /* 0x8000008e775e7221 */ /* 0x000fe20000010000 */
[----:B------:R-:W-:Y:S02]  /*659f0*/  IMAD.U32 R95, R152, 0x10000, RZ ;  /* 0x00010000985f7824 */ /* 0x000fe400078e00ff */
[----:B------:R-:W-:Y:S02]  /*65a00*/  IMAD.U32 R151, R151, 0x10000, RZ ;  /* 0x0001000097977824 */ /* 0x000fe400078e00ff */
[----:B------:R-:W-:-:S04]  /*65a10*/  FMUL.FTZ R94, R141, R94 ;  /* 0x0000005e8d5e7220 */ /* 0x000fc80000410000 */
[----:B------:R-:W-:Y:S01]  /*65a20*/  FFMA.FTZ R94, R94, R95, R151 ;  /* 0x0000005f5e5e7223 */ /* 0x000fe20000010097 */
[----:B------:R-:W-:Y:S01]  /*65a30*/  F2FP.BF16.F32.PACK_AB R93, R93, R148 ;  /* 0x000000945d5d723e */ /* 0x000fe200000010ff */
[----:B------:R-:W-:-:S03]  /*65a40*/  FADD.FTZ R95, R118, -R142 ;  /* 0x8000008e765f7221 */ /* 0x000fc60000010000 */
[----:B------:R-:W-:Y:S02]  /*65a50*/  F2FP.BF16.F32.PACK_AB R94, R94, R149 ;  /* 0x000000955e5e723e */ /* 0x000fe400000010ff */
[----:B------:R-:W0:Y:S01]  /*65a60*/  LDC.64 R148, c[0x0][0x428] ;  /* 0x00010a00ff947b82 */ /* 0x000e220000000a00 */
[----:B------:R-:W-:Y:S01]  /*65a70*/  SHF.L.U32 R151, R179, 0x10, RZ ;  /* 0x00000010b3977819 */ /* 0x000fe200000006ff */
[----:B------:R-:W-:Y:S01]  /*65a80*/  FMUL.FTZ R95, R141, R95 ;  /* 0x0000005f8d5f7220 */ /* 0x000fe20000410000 */
[----:B------:R-:W-:-:S04]  /*65a90*/  IMAD.U32 R152, R67, 0x10000, RZ ;  /* 0x0001000043987824 */ /* 0x000fc800078e00ff */
[----:B------:R-:W-:Y:S01]  /*65aa0*/  FFMA.FTZ R95, R95, R151, R152 ;  /* 0x000000975f5f7223 */ /* 0x000fe20000010098 */
[----:B------:R-:W-:Y:S01]  /*65ab0*/  FADD.FTZ R151, R138, -R142 ;  /* 0x8000008e8a977221 */ /* 0x000fe20000010000 */
[----:B------:R-:W-:Y:S01]  /*65ac0*/  SHF.L.U32 R153, R153, 0x10, RZ ;  /* 0x0000001099997819 */ /* 0x000fe200000006ff */
[----:B------:R-:W-:Y:S02]  /*65ad0*/  IMAD.U32 R152, R154, 0x10000, RZ ;  /* 0x000100009a987824 */ /* 0x000fe400078e00ff */
[----:B------:R-:W-:-:S04]  /*65ae0*/  FMUL.FTZ R151, R141, R151 ;  /* 0x000000978d977220 */ /* 0x000fc80000410000 */
[----:B------:R-:W-:Y:S01]  /*65af0*/  FFMA.FTZ R151, R151, R152, R153 ;  /* 0x0000009897977223 */ /* 0x000fe20000010099 */
[----:B------:R-:W-:-:S04]  /*65b00*/  F2FP.BF16.F32.PACK_AB R92, R92, R150 ;  /* 0x000000965c5c723e */ /* 0x000fc800000010ff */
[----:B------:R-:W-:Y:S01]  /*65b10*/  F2FP.BF16.F32.PACK_AB R95, R151, R95 ;  /* 0x0000005f975f723e */ /* 0x000fe200000010ff */
[----:B0-----:R-:W-:-:S05]  /*65b20*/  IMAD.WIDE.U32 R148, R16, 0x10, R148 ;  /* 0x0000001010947825 */ /* 0x001fca00078e0094 */
[----:B------:R0:W-:Y:S01]  /*65b30*/  STG.E.128 desc[UR6][R148.64], R92 ;  /* 0x0000005c94007986 */ /* 0x0001e2000c101d06 */
[----:B------:R-:W-:-:S07]  /*65b40*/  VIADD R16, R16, 0x20 ;  /* 0x0000002010107836 */ /* 0x000fce0000000000 */
.L_x_4118:
[----:B------:R-:W-:Y:S05]  /*65b50*/  BSYNC.RECONVERGENT B0 ;  /* 0x0000000000007941 */ /* 0x000fea0003800200 */
.L_x_4117:
[----:B------:R-:W-:Y:S01]  /*65b60*/  LOP3.LUT P0, RZ, R24, 0x80, RZ, 0xc0, !PT ;  /* 0x0000008018ff7812 */ /* 0x000fe2000780c0ff */
[----:B------:R-:W-:-:S12]  /*65b70*/  BSSY.RECONVERGENT B0, `(.L_x_4119) ;  /* 0x000003a000007945 */ /* 0x000fd80003800200 */
[----:B------:R-:W-:Y:S05]  /*65b80*/  @!P0 BRA `(.L_x_4120) ;  /* 0x0000000000e08947 */ /* 0x000fea0003800000 */
[----:B0-234-:R-:W2:Y:S04]  /*65b90*/  LDL R148, [R1+0x20] ;  /* 0x0000200001947983 */ /* 0x01dea80000100800 */
[----:B------:R-:W3:Y:S04]  /*65ba0*/  LDL R94, [R1+0x24] ;  /* 0x00002400015e7983 */ /* 0x000ee80000100800 */
        /* <DEDUP_REMOVED lines=13> */
[----:B--2---:R-:W-:Y:S02]  /*65c80*/  IMAD.U32 R93, R148, 0x10000, RZ ;  /* 0x00010000945d7824 */ /* 0x004fe400078e00ff */
[----:B------:R-:W-:Y:S01]  /*65c90*/  FADD.FTZ R148, R31, -R142 ;  /* 0x8000008e1f947221 */ /* 0x000fe20000010000 */
[----:B---3--:R-:W-:-:S03]  /*65ca0*/  IMAD.U32 R94, R94, 0x10000, RZ ;  /* 0x000100005e5e7824 */ /* 0x008fc600078e00ff */
[----:B------:R-:W-:Y:S01]  /*65cb0*/  FMUL.FTZ R148, R141, R148 ;  /* 0x000000948d947220 */ /* 0x000fe20000410000 */
[----:B------:R-:W-:Y:S01]  /*65cc0*/  FFMA.FTZ R92, R92, R93, R94 ;  /* 0x0000005d5c5c7223 */ /* 0x000fe2000001005e */
[----:B------:R-:W-:Y:S01]  /*65cd0*/  SHF.L.U32 R93, R173, 0x10, RZ ;  /* 0x00000010ad5d7819 */ /* 0x000fe200000006ff */
[----:B------:R-:W-:-:S04]  /*65ce0*/  IMAD.U32 R94, R145, 0x10000, RZ ;  /* 0x00010000915e7824 */ /* 0x000fc800078e00ff */
[----:B------:R-:W-:Y:S01]  /*65cf0*/  FFMA.FTZ R148, R148, R93, R94 ;  /* 0x0000005d94947223 */ /* 0x000fe2000001005e */
[--C-:B------:R-:W-:Y:S01]  /*65d00*/  FADD.FTZ R93, R97, -R142.reuse ;  /* 0x8000008e615d7221 */ /* 0x100fe20000010000 */
[----:B----4-:R-:W-:Y:S01]  /*65d10*/  SHF.L.U32 R95, R95, 0x10, RZ ;  /* 0x000000105f5f7819 */ /* 0x010fe200000006ff */
[----:B-----5:R-:W-:Y:S02]  /*65d20*/  IMAD.U32 R94, R149, 0x10000, RZ ;  /* 0x00010000955e7824 */ /* 0x020fe400078e00ff */
[----:B------:R-:W-:Y:S01]  /*65d30*/  FADD.FTZ R149, R96, -R142 ;  /* 0x8000008e60957221 */ /* 0x000fe20000010000 */
[----:B------:R-:W-:-:S03]  /*65d40*/  FMUL.FTZ R93, R141, R93 ;  /* 0x0000005d8d5d7220 */ /* 0x000fc60000410000 */
[----:B------:R-:W-:Y:S01]  /*65d50*/  FMUL.FTZ R149, R141, R149 ;  /* 0x000000958d957220 */ /* 0x000fe20000410000 */
[----:B------:R-:W-:Y:S01]  /*65d60*/  FFMA.FTZ R93, R93, R94, R95 ;  /* 0x0000005e5d5d7223 */ /* 0x000fe2000001005f */
[----:B------:R-:W-:Y:S02]  /*65d70*/  IMAD.U32 R94, R174, 0x10000, RZ ;  /* 0x00010000ae5e7824 */ /* 0x000fe400078e00ff */
[----:B------:R-:W-:-:S04]  /*65d80*/  IMAD.U32 R95, R146, 0x10000, RZ ;  /* 0x00010000925f7824 */ /* 0x000fc800078e00ff */
[----:B------:R-:W-:Y:S01]  /*65d90*/  FFMA.FTZ R149, R149, R94, R95 ;  /* 0x0000005e95957223 */ /* 0x000fe2000001005f */
[----:B------:R-:W-:Y:S01]  /*65da0*/  FADD.FTZ R94, R117, -R142 ;  /* 0x8000008e755e7221 */ /* 0x000fe20000010000 */
[----:B------:R-:W-:Y:S01]  /*65db0*/  SHF.L.U32 R95, R152, 0x10, RZ ;  /* 0x00000010985f7819 */ /* 0x000fe200000006ff */
        /* <DEDUP_REMOVED lines=16> */
[----:B------:R-:W-:-:S04]  /*65ec0*/  F2FP.BF16.F32.PACK_AB R92, R92, R150 ;  /* 0x000000965c5c723e */ /* 0x000fc800000010ff */
[----:B------:R-:W-:Y:S01]  /*65ed0*/  F2FP.BF16.F32.PACK_AB R95, R151, R95 ;  /* 0x0000005f975f723e */ /* 0x000fe200000010ff */
[----:B0-----:R-:W-:-:S05]  /*65ee0*/  IMAD.WIDE.U32 R148, R16, 0x10, R148 ;  /* 0x0000001010947825 */ /* 0x001fca00078e0094 */
[----:B------:R0:W-:Y:S01]  /*65ef0*/  STG.E.128 desc[UR6][R148.64], R92 ;  /* 0x0000005c94007986 */ /* 0x0001e2000c101d06 */
[----:B------:R-:W-:-:S07]  /*65f00*/  IADD3 R16, PT, PT, R16, 0x20, RZ ;  /* 0x0000002010107810 */ /* 0x000fce0007ffe0ff */
.L_x_4120:
[----:B------:R-:W-:Y:S05]  /*65f10*/  BSYNC.RECONVERGENT B0 ;  /* 0x0000000000007941 */ /* 0x000fea0003800200 */
.L_x_4119:
[----:B------:R-:W-:Y:S01]  /*65f20*/  LOP3.LUT P0, RZ, R24, 0x40, RZ, 0xc0, !PT ;  /* 0x0000004018ff7812 */ /* 0x000fe2000780c0ff */
[----:B------:R-:W-:-:S12]  /*65f30*/  BSSY.RECONVERGENT B0, `(.L_x_4121) ;  /* 0x000003a000007945 */ /* 0x000fd80003800200 */
[----:B------:R-:W-:Y:S05]  /*65f40*/  @!P0 BRA `(.L_x_4122) ;  /* 0x0000000000e08947 */ /* 0x000fea0003800000 */
[----:B0-234-:R-:W2:Y:S04]  /*65f50*/  LDL R148, [R1+0x40] ;  /* 0x0000400001947983 */ /* 0x01dea80000100800 */
[----:B------:R-:W3:Y:S04]  /*65f60*/  LDL R94, [R1+0x44] ;  /* 0x00004400015e7983 */ /* 0x000ee80000100800 */
[----:B------:R-:W4:Y:S04]  /*65f70*/  LDL R149, [R1+0x48] ;  /* 0x0000480001957983 */ /* 0x000f280000100800 */
[----:B------:R-:W5:Y:S01]  /*65f80*/  LDL R95, [R1+0x4c] ;  /* 0x00004c00015f7983 */ /* 0x000f620000100800 */
[----:B------:R-:W-:Y:S01]  /*65f90*/  FADD.FTZ R150, R29, -R142 ;  /* 0x8000008e1d967221 */ /* 0x000fe20000010000 */
[----:B-1----:R-:W-:-:S02]  /*65fa0*/  IMAD.U32 R92, R168, 0x10000, RZ ;  /* 0x00010000a85c7824 */ /* 0x002fc400078e00ff */
[----:B------:R-:W5:Y:S01]  /*65fb0*/  LDL R151, [R1+0x54] ;  /* 0x0000540001977983 */ /* 0x000f620000100800 */
[----:B------:R-:W-:Y:S01]  /*65fc0*/  FMUL.FTZ R150, R141, R150 ;  /* 0x000000968d967220 */ /* 0x000fe20000410000 */
[----:B------:R-:W-:Y:S02]  /*65fd0*/  IMAD.U32 R93, R156, 0x10000, RZ ;  /* 0x000100009c5d7824 */ /* 0x000fe400078e00ff */
[----:B------:R-:W5:Y:S02]  /*65fe0*/  LDL R152, [R1+0x50] ;  /* 0x0000500001987983 */ /* 0x000f640000100800 */
[----:B------:R-:W-:Y:S01]  /*65ff0*/  FFMA.FTZ R150, R150, R92, R93 ;  /* 0x0000005c96967223 */ /* 0x000fe2000001005d */
[--C-:B------:R-:W-:Y:S01]  /*66000*/  FADD.FTZ R92, R47, -R142.reuse ;  /* 0x8000008e2f5c7221 */ /* 0x100fe20000010000 */
[----:B------:R-:W5:Y:S03]  /*66010*/  LDL R154, [R1+0x58] ;  /* 0x00005800019a7983 */ /* 0x000f660000100800 */
[----:B------:R-:W-:Y:S01]  /*66020*/  FMUL.FTZ R92, R141, R92 ;  /* 0x0000005c8d5c7220 */ /* 0x000fe20000410000 */
[----:B------:R-:W5:Y:S01]  /*66030*/  LDL R153, [R1+0x5c] ;  /* 0x00005c0001997983 */ /* 0x000f620000100800 */
[----:B--2---:R-:W-:Y:S01]  /*66040*/  SHF.L.U32 R93, R148, 0x10, RZ ;  /* 0x00000010945d7819 */ /* 0x004fe200000006ff */
        /* <DEDUP_REMOVED lines=8> */
[----:B----4-:R-:W-:Y:S02]  /*660d0*/  IMAD.U32 R94, R149, 0x10000, RZ ;  /* 0x00010000955e7824 */ /* 0x010fe400078e00ff */
        /* <DEDUP_REMOVED lines=17> */
[----:B------:R-:W-:Y:S01]  /*661f0*/  FMUL.FTZ R95, R141, R95 ;  /* 0x0000005f8d5f7220 */ /* 0x000fe20000410000 */
        /* <DEDUP_REMOVED lines=13> */
.L_x_4122:
[----:B------:R-:W-:Y:S05]  /*662d0*/  BSYNC.RECONVERGENT B0 ;  /* 0x0000000000007941 */ /* 0x000fea0003800200 */
.L_x_4121:
        /* <DEDUP_REMOVED lines=8> */
[----:B-1----:R-:W-:Y:S01]  /*66360*/  SHF.L.U32 R92, R164, 0x10, RZ ;  /* 0x00000010a45c7819 */ /* 0x002fe200000006ff */
[----:B------:R-:W-:Y:S01]  /*66370*/  IMAD.U32 R93, R160, 0x10000, RZ ;  /* 0x00010000a05d7824 */ /* 0x000fe200078e00ff */
[----:B------:R-:W5:Y:S01]  /*66380*/  LDL R152, [R1+0x70] ;  /* 0x0000700001987983 */ /* 0x000f620000100800 */
[----:B------:R-:W-:-:S03]  /*66390*/  FMUL.FTZ R150, R141, R150 ;  /* 0x000000968d967220 */ /* 0x000fc60000410000 */
[----:B------:R-:W5:Y:S01]  /*663a0*/  LDL R153, [R1+0x7c] ;  /* 0x00007c0001997983 */ /* 0x000f620000100800 */
[----:B------:R-:W-:Y:S01]  /*663b0*/  FFMA.FTZ R150, R150, R92, R93 ;  /* 0x0000005c96967223 */ /* 0x000fe2000001005d */
[--C-:B------:R-:W-:Y:S02]  /*663c0*/  FADD.FTZ R92, R49, -R142.reuse ;  /* 0x8000008e315c7221 */ /* 0x100fe40000010000 */
[----:B------:R-:W5:Y:S01]  /*663d0*/  LDL R154, [R1+0x78] ;  /* 0x00007800019a7983 */ /* 0x000f620000100800 */
[----:B------:R-:W-:Y:S01]  /*663e0*/  FADD.FTZ R151, R50, -R142 ;  /* 0x8000008e32977221 */ /* 0x000fe20000010000 */
[----:B------:R-:W-:Y:S01]  /*663f0*/  FMUL.FTZ R92, R141, R92 ;  /* 0x0000005c8d5c7220 */ /* 0x000fe20000410000 */
[----:B--2---:R-:W-:Y:S02]  /*66400*/  IMAD.U32 R93, R149, 0x10000, RZ ;  /* 0x00010000955d7824 */ /* 0x004fe400078e00ff */
[----:B------:R-:W2:Y:S01]  /*66410*/  LDL R149, [R1+0x74] ;  /* 0x0000740001957983 */ /* 0x000ea20000100800 */
[----:B---3--:R-:W-:Y:S01]  /*66420*/  SHF.L.U32 R94, R94, 0x10, RZ ;  /* 0x000000105e5e7819 */ /* 0x008fe200000006ff */
[----:B------:R-:W-:-:S04]  /*66430*/  FMUL.FTZ R151, R141, R151 ;  /* 0x000000978d977220 */ /* 0x000fc80000410000 */
[----:B------:R-:W-:Y:S01]  /*66440*/  FFMA.FTZ R92, R92, R93, R94 ;  /* 0x0000005d5c5c7223 */ /* 0x000fe2000001005e */
        /* <DEDUP_REMOVED lines=14> */
[----:B------:R-:W-:-:S03]  /*66530*/  IMAD.U32 R95, R152, 0x10000, RZ ;  /* 0x00010000985f7824 */ /* 0x000fc600078e00ff */
[----:B------:R-:W-:Y:S01]  /*66540*/  FMUL.FTZ R94, R141, R94 ;  /* 0x0000005e8d5e7220 */ /* 0x000fe20000410000 */
[----:B------:R-:W-:Y:S01]  /*66550*/  IMAD.U32 R152, R163, 0x10000, RZ ;  /* 0x00010000a3987824 */ /* 0x000fe200078e00ff */
[----:B------:R-:W-:Y:S02]  /*66560*/  F2FP.BF16.F32.PACK_AB R93, R93, R151 ;  /* 0x000000975d5d723e */ /* 0x000fe400000010ff */
[----:B------:R-:W-:Y:S01]  /*66570*/  F2FP.BF16.F32.PACK_AB R92, R92, R150 ;  /* 0x000000965c5c723e */ /* 0x000fe200000010ff */
[----:B--2---:R-:W-:-:S04]  /*66580*/  IMAD.U32 R149, R149, 0x10000, RZ ;  /* 0x0001000095957824 */ /* 0x004fc800078e00ff */
[----:B------:R-:W-:Y:S01]  /*66590*/  FFMA.FTZ R94, R94, R95, R149 ;  /* 0x0000005f5e5e7223 */ /* 0x000fe20000010095 */
[--C-:B------:R-:W-:Y:S01]  /*665a0*/  FADD.FTZ R95, R114, -R142.reuse ;  /* 0x8000008e725f7221 */ /* 0x100fe20000010000 */
[----:B------:R-:W-:Y:S01]  /*665b0*/  SHF.L.U32 R149, R167, 0x10, RZ ;  /* 0x00000010a7957819 */ /* 0x000fe200000006ff */
[----:B------:R-:W-:Y:S02]  /*665c0*/  FADD.FTZ R142, R140, -R142 ;  /* 0x8000008e8c8e7221 */ /* 0x000fe40000010000 */
[C---:B------:R-:W-:Y:S02]  /*665d0*/  FMUL.FTZ R95, R141.reuse, R95 ;  /* 0x0000005f8d5f7220 */ /* 0x040fe40000410000 */
[----:B------:R-:W-:Y:S02]  /*665e0*/  FMUL.FTZ R141, R141, R142 ;  /* 0x0000008e8d8d7220 */ /* 0x000fe40000410000 */
[----:B------:R-:W-:Y:S01]  /*665f0*/  FFMA.FTZ R95, R95, R149, R152 ;  /* 0x000000955f5f7223 */ /* 0x000fe20000010098 */
[----:B------:R-:W-:Y:S01]  /*66600*/  SHF.L.U32 R149, R153, 0x10, RZ ;  /* 0x0000001099957819 */ /* 0x000fe200000006ff */
[----:B------:R-:W-:Y:S01]  /*66610*/  IMAD.U32 R142, R154, 0x10000, RZ ;  /* 0x000100009a8e7824 */ /* 0x000fe200078e00ff */
[----:B------:R-:W-:-:S03]  /*66620*/  F2FP.BF16.F32.PACK_AB R94, R94, R148 ;  /* 0x000000945e5e723e */ /* 0x000fc600000010ff */
[----:B------:R-:W-:Y:S02]  /*66630*/  FFMA.FTZ R141, R141, R142, R149 ;  /* 0x0000008e8d8d7223 */ /* 0x000fe40000010095 */
[----:B------:R-:W0:Y:S03]  /*66640*/  LDC.64 R148, c[0x0][0x428] ;  /* 0x00010a00ff947b82 */ /* 0x000e260000000a00 */
[----:B------:R-:W-:Y:S01]  /*66650*/  F2FP.BF16.F32.PACK_AB R95, R141, R95 ;  /* 0x0000005f8d5f723e */ /* 0x000fe200000010ff */
[----:B0-----:R-:W-:-:S05]  /*66660*/  IMAD.WIDE.U32 R148, R16, 0x10, R148 ;  /* 0x0000001010947825 */ /* 0x001fca00078e0094 */
[----:B------:R0:W-:Y:S02]  /*66670*/  STG.E.128 desc[UR6][R148.64], R92 ;  /* 0x0000005c94007986 */ /* 0x0001e4000c101d06 */
.L_x_4124:
[----:B------:R-:W-:Y:S05]  /*66680*/  BSYNC.RECONVERGENT B0 ;  /* 0x0000000000007941 */ /* 0x000fea0003800200 */
.L_x_4123:
[----:B01234-:R-:W0:Y:S02]  /*66690*/  LDC.64 R92, c[0x0][0x380] ;  /* 0x0000e000ff5c7b82 */ /* 0x01fe240000000a00 */
[----:B0-----:R-:W-:-:S05]  /*666a0*/  IMAD R26, R92, 0x4, R26 ;  /* 0x000000045c1a7824 */ /* 0x001fca00078e021a */
[----:B------:R-:W-:-:S13]  /*666b0*/  ISETP.GE.AND P0, PT, R26, R93, PT ;  /* 0x0000005d1a00720c */ /* 0x000fda0003f06270 */
[----:B------:R-:W-:Y:S05]  /*666c0*/  @!P0 BRA `(.L_x_4125) ;  /* 0xfffff9b000e88947 */ /* 0x000fea000383ffff */
[----:B------:R-:W-:Y:S05]  /*666d0*/  EXIT ;  /* 0x000000000000794d */ /* 0x000fea0003800000 */
.L_x_4104:
        /* <DEDUP_REMOVED lines=8> */
.L_x_4127:
[----:B------:R-:W-:Y:S05]  /*66760*/  BSYNC B0 ;  /* 0x0000000000007941 */ /* 0x000fea0003800000 */
.L_x_4126:
[----:B------:R-:W-:Y:S01]  /*66770*/  FADD.FTZ R92, R92, R93 ;  /* 0x0000005d5c5c7221 */ /* 0x000fe20000010000 */
[----:B------:R-:W-:Y:S01]  /*66780*/  MOV R93, 0xffffffff ;  /* 0xffffffff005d7802 */ /* 0x000fe20000000f00 */
[----:B------:R-:W-:Y:S02]  /*66790*/  IMAD.MOV.U32 R141, RZ, RZ, 0x2 ;  /* 0x00000002ff8d7424 */ /* 0x000fe400078e00ff */
[----:B------:R-:W-:Y:S01]  /*667a0*/  IMAD.MOV.U32 R94, RZ, RZ, 0x1f ;  /* 0x0000001fff5e7424 */ /* 0x000fe200078e00ff */
[----:B------:R-:W-:-:S07]  /*667b0*/  MOV R150, R92 ;  /* 0x0000005c00967202 */ /* 0x000fce0000000f00 */
[----:B------:R-:W-:Y:S05]  /*667c0*/  WARPSYNC.COLLECTIVE R93, `(.L_x_4128) ;  /* 0x000000005d087348 */ /* 0x000fea0003c00000 */
[----:B------:R0:W1:Y:S02]  /*667d0*/  SHFL.BFLY P6, R93, R150, R141, R94 ;  /* 0x0c00008d965d7389 */ /* 0x00006400000c005e */
[----:B01----:R-:W-:Y:S05]  /*667e0*/  ENDCOLLECTIVE ;  /* 0x000000000000791b */ /* 0x003fea0003800000 */
.L_x_4128:
[----:B------:R-:W-:Y:S02]  /*667f0*/  IMAD.MOV.U32 R141, RZ, RZ, 0x4 ;  /* 0x00000004ff8d7424 */ /* 0x000fe400078e00ff */
[----:B------:R-:W-:Y:S01]  /*66800*/  FADD.FTZ R92, R92, R93 ;  /* 0x0000005d5c5c7221 */ /* 0x000fe20000010000 */
[----:B------:R-:W-:-:S03]  /*66810*/  MOV R93, 0xffffffff ;  /* 0xffffffff005d7802 */ /* 0x000fc60000000f00 */
[----:B------:R-:W-:-:S07]  /*66820*/  IMAD.MOV.U32 R150, RZ, RZ, R92 ;  /* 0x000000ffff967224 */ /* 0x000fce00078e005c */
[----:B------:R-:W-:Y:S05]  /*66830*/  WARPSYNC.COLLECTIVE R93, `(.L_x_4129) ;  /* 0x000000005d087348 */ /* 0x000fea0003c00000 */
[----:B------:R0:W1:Y:S02]  /*66840*/  SHFL.BFLY P6, R93, R150, R141, R94 ;  /* 0x0c00008d965d7389 */ /* 0x00006400000c005e */
[----:B01----:R-:W-:Y:S05]  /*66850*/  ENDCOLLECTIVE ;  /* 0x000000000000791b */ /* 0x003fea0003800000 */
.L_x_4129:
[----:B------:R-:W-:Y:S02]  /*66860*/  IMAD.MOV.U32 R141, RZ, RZ, 0x8 ;  /* 0x00000008ff8d7424 */ /* 0x000fe400078e00ff */
[----:B------:R-:W-:Y:S01]  /*66870*/  FADD.FTZ R92, R92, R93 ;  /* 0x0000005d5c5c7221 */ /* 0x000fe20000010000 */
[----:B------:R-:W-:-:S03]  /*66880*/  MOV R93, 0xffffffff ;  /* 0xffffffff005d7802 */ /* 0x000fc60000000f00 */
[----:B------:R-:W-:-:S07]  /*66890*/  IMAD.MOV.U32 R150, RZ, RZ, R92 ;  /* 0x000000ffff967224 */ /* 0x000fce00078e005c */
[----:B------:R-:W-:Y:S05]  /*668a0*/  WARPSYNC.COLLECTIVE R93, `(.L_x_4130) ;  /* 0x000000005d087348 */ /* 0x000fea0003c00000 */
[----:B------:R0:W1:Y:S02]  /*668b0*/  SHFL.BFLY P6, R93, R150, R141, R94 ;  /* 0x0c00008d965d7389 */ /* 0x00006400000c005e */
[----:B01----:R-:W-:Y:S05]  /*668c0*/  ENDCOLLECTIVE ;  /* 0x000000000000791b */ /* 0x003fea0003800000 */
.L_x_4130:
[----:B------:R-:W-:Y:S02]  /*668d0*/  IMAD.MOV.U32 R141, RZ, RZ, 0x10 ;  /* 0x00000010ff8d7424 */ /* 0x000fe400078e00ff */
[----:B------:R-:W-:Y:S01]  /*668e0*/  FADD.FTZ R92, R92, R93 ;  /* 0x0000005d5c5c7221 */ /* 0x000fe20000010000 */
[----:B------:R-:W-:-:S03]  /*668f0*/  MOV R93, 0xffffffff ;  /* 0xffffffff005d7802 */ /* 0x000fc60000000f00 */
[----:B------:R-:W-:-:S07]  /*66900*/  IMAD.MOV.U32 R150, RZ, RZ, R92 ;  /* 0x000000ffff967224 */ /* 0x000fce00078e005c */
[----:B------:R-:W-:Y:S05]  /*66910*/  WARPSYNC.COLLECTIVE R93, `(.L_x_4131) ;  /* 0x000000005d087348 */ /* 0x000fea0003c00000 */
[----:B------:R0:W1:Y:S02]  /*66920*/  SHFL.BFLY P6, R93, R150, R141, R94 ;  /* 0x0c00008d965d7389 */ /* 0x00006400000c005e */
[----:B01----:R-:W-:Y:S05]  /*66930*/  ENDCOLLECTIVE ;  /* 0x000000000000791b */ /* 0x003fea0003800000 */
.L_x_4131:
[----:B------:R-:W-:Y:S02]  /*66940*/  IMAD.MOV.U32 R141, RZ, RZ, 0x1 ;  /* 0x00000001ff8d7424 */ /* 0x000fe400078e00ff */
[----:B------:R-:W-:Y:S01]  /*66950*/  FADD.FTZ R93, R92, R93 ;  /* 0x0000005d5c5d7221 */ /* 0x000fe20000010000 */
[----:B------:R-:W-:Y:S01]  /*66960*/  LOP3.LUT P6, RZ, R24, 0x2, RZ, 0xc0, !PT ;  /* 0x0000000218ff7812 */ /* 0x000fe200078cc0ff */
        /* <DEDUP_REMOVED lines=166> */
[----:B------:R-:W-:Y:S02]  /*673d0*/  IMAD.MOV.U32 R93, RZ, RZ, -0x1 ;  /* 0xffffffffff5d7424 */ /* 0x000fe400078e00ff */
[----:B------:R-:W-:Y:S02]  /*673e0*/  HFMA2 R94, -RZ, RZ, 0, 1.847743988037109375e-06 ;  /* 0x0000001fff5e7431 */ /* 0x000fe400000001ff */
[----:B------:R-:W-:-:S07]  /*673f0*/  IMAD.MOV.U32 R150, RZ, RZ, R148 ;  /* 0x000000ffff967224 */ /* 0x000fce00078e0094 */
[----:B------:R-:W-:Y:S05]  /*67400*/  WARPSYNC.COLLECTIVE R93, `(.L_x_4132) ;  /* 0x000000005d087348 */ /* 0x000fea0003c00000 */
[----:B------:R0:W1:Y:S02]  /*67410*/  SHFL.BFLY P6, R93, R150, R141, R94 ;  /* 0x0c00008d965d7389 */ /* 0x00006400000c005e */
[----:B01----:R-:W-:Y:S05]  /*67420*/  ENDCOLLECTIVE ;  /* 0x000000000000791b */ /* 0x003fea0003800000 */
.L_x_4132:
[----:B------:R-:W-:Y:S01]  /*67430*/  MOV R141, 0x2 ;  /* 0x00000002008d7802 */ /* 0x000fe20000000f00 */
[----:B------:R-:W-:Y:S01]  /*67440*/  FADD.FTZ R148, R148, R93 ;  /* 0x0000005d94947221 */ /* 0x000fe20000010000 */
[----:B------:R-:W-:-:S03]  /*67450*/  IMAD.MOV.U32 R93, RZ, RZ, -0x1 ;  /* 0xffffffffff5d7424 */ /* 0x000fc600078e00ff */
[----:B------:R-:W-:-:S07]  /*67460*/  IMAD.MOV.U32 R150, RZ, RZ, R148 ;  /* 0x000000ffff967224 */ /* 0x000fce00078e0094 */
[----:B------:R-:W-:Y:S05]  /*67470*/  WARPSYNC.COLLECTIVE R93, `(.L_x_4133) ;  /* 0x000000005d087348 */ /* 0x000fea0003c00000 */
[----:B------:R0:W1:Y:S02]  /*67480*/  SHFL.BFLY P6, R93, R150, R141, R94 ;  /* 0x0c00008d965d7389 */ /* 0x00006400000c005e */
[----:B01----:R-:W-:Y:S05]  /*67490*/  ENDCOLLECTIVE ;  /* 0x000000000000791b */ /* 0x003fea0003800000 */
.L_x_4133:
[----:B------:R-:W-:Y:S02]  /*674a0*/  HFMA2 R141, -RZ, RZ, 0, 2.384185791015625e-07 ;  /* 0x00000004ff8d7431 */ /* 0x000fe400000001ff */
[----:B------:R-:W-:Y:S01]  /*674b0*/  FADD.FTZ R148, R148, R93 ;  /* 0x0000005d94947221 */ /* 0x000fe20000010000 */
[----:B------:R-:W-:-:S03]  /*674c0*/  IMAD.MOV.U32 R93, RZ, RZ, -0x1 ;  /* 0xffffffffff5d7424 */ /* 0x000fc600078e00ff */
[----:B------:R-:W-:-:S07]  /*674d0*/  IMAD.MOV.U32 R150, RZ, RZ, R148 ;  /* 0x000000ffff967224 */ /* 0x000fce00078e0094 */
[----:B------:R-:W-:Y:S05]  /*674e0*/  WARPSYNC.COLLECTIVE R93, `(.L_x_4134) ;  /* 0x000000005d087348 */ /* 0x000fea0003c00000 */
[----:B------:R0:W1:Y:S02]  /*674f0*/  SHFL.BFLY P6, R93, R150, R141, R94 ;  /* 0x0c00008d965d7389 */ /* 0x00006400000c005e */
[----:B01----:R-:W-:Y:S05]  /*67500*/  ENDCOLLECTIVE ;  /* 0x000000000000791b */ /* 0x003fea0003800000 */
.L_x_4134:
[----:B------:R-:W-:Y:S01]  /*67510*/  MOV R141, 0x8 ;  /* 0x00000008008d7802 */ /* 0x000fe20000000f00 */
[----:B------:R-:W-:Y:S01]  /*67520*/  FADD.FTZ R148, R148, R93 ;  /* 0x0000005d94947221 */ /* 0x000fe20000010000 */
[----:B------:R-:W-:-:S03]  /*67530*/  IMAD.MOV.U32 R93, RZ, RZ, -0x1 ;  /* 0xffffffffff5d7424 */ /* 0x000fc600078e00ff */
[----:B------:R-:W-:-:S07]  /*67540*/  IMAD.MOV.U32 R150, RZ, RZ, R148 ;  /* 0x000000ffff967224 */ /* 0x000fce00078e0094 */
[----:B------:R-:W-:Y:S05]  /*67550*/  WARPSYNC.COLLECTIVE R93, `(.L_x_4135) ;  /* 0x000000005d087348 */ /* 0x000fea0003c00000 */
[----:B------:R0:W1:Y:S02]  /*67560*/  SHFL.BFLY P6, R93, R150, R141, R94 ;  /* 0x0c00008d965d7389 */ /* 0x00006400000c005e */
[----:B01----:R-:W-:Y:S05]  /*67570*/  ENDCOLLECTIVE ;  /* 0x000000000000791b */ /* 0x003fea0003800000 */
.L_x_4135:
[----:B------:R-:W-:Y:S02]  /*67580*/  HFMA2 R141, -RZ, RZ, 0, 9.5367431640625e-07 ;  /* 0x00000010ff8d7431 */ /* 0x000fe400000001ff */
[----:B------:R-:W-:Y:S01]  /*67590*/  FADD.FTZ R148, R148, R93 ;  /* 0x0000005d94947221 */ /* 0x000fe20000010000 */
[----:B------:R-:W-:-:S03]  /*675a0*/  IMAD.MOV.U32 R93, RZ, RZ, -0x1 ;  /* 0xffffffffff5d7424 */ /* 0x000fc600078e00ff */
[----:B------:R-:W-:-:S07]  /*675b0*/  IMAD.MOV.U32 R150, RZ, RZ, R148 ;  /* 0x000000ffff967224 */ /* 0x000fce00078e0094 */
[----:B------:R-:W-:Y:S05]  /*675c0*/  WARPSYNC.COLLECTIVE R93, `(.L_x_4136) ;  /* 0x000000005d087348 */ /* 0x000fea0003c00000 */
[----:B------:R0:W1:Y:S02]  /*675d0*/  SHFL.BFLY P6, R93, R150, R141, R94 ;  /* 0x0c00008d965d7389 */ /* 0x00006400000c005e */
[----:B01----:R-:W-:Y:S05]  /*675e0*/  ENDCOLLECTIVE ;  /* 0x000000000000791b */ /* 0x003fea0003800000 */
.L_x_4136:
[----:B------:R-:W-:Y:S05]  /*675f0*/  BRA `(.L_x_4137) ;  /* 0xffffffcc00507947 */ /* 0x000fea000383ffff */
.L_x_4138:
        /* <DEDUP_REMOVED lines=16> */
.L_x_54434:


//--------------------- .text._ZN10layer_norm31ln_parallel_residual_fwd_kernelINS_13Kernel_traitsI13__nv_bfloat16S2_S2_S2_fjLj2560ELj1ELj4ELj1ELj16ENS_18Kernel_traits_baseILj2560ES2_S2_S2_S2_fjLj128EEEEELb1ELb1ELb1EEEvNS_9FwdParamsE --------------------------
	.section	.text._ZN10layer_norm31ln_parallel_residual_fwd_kernelINS_13Kernel_traitsI13__nv_bfloat16S2_S2_S2_fjLj2560ELj1ELj4ELj1ELj16ENS_18Kernel_traits_baseILj2560ES2_S2_S2_S2_fjLj128EEEEELb1ELb1ELb1EEEvNS_9FwdParamsE,"ax",@progbits
	.align	128
        .global         _ZN10layer_norm31ln_parallel_residual_fwd_kernelINS_13Kernel_traitsI13__nv_bfloat16S2_S2_S2_fjLj2560ELj1ELj4ELj1ELj16ENS_18Kernel_traits_baseILj2560ES2_S2_S2_S2_fjLj128EEEEELb1ELb1ELb1EEEvNS_9FwdParamsE
        .type           _ZN10layer_norm31ln_parallel_residual_fwd_kernelINS_13Kernel_traitsI13__nv_bfloat16S2_S2_S2_fjLj2560ELj1ELj4ELj1ELj16ENS_18Kernel_traits_baseILj2560ES2_S2_S2_S2_fjLj128EEEEELb1ELb1ELb1EEEvNS_9FwdParamsE,@function
        .size           _ZN10layer_norm31ln_parallel_residual_fwd_kernelINS_13Kernel_traitsI13__nv_bfloat16S2_S2_S2_fjLj2560ELj1ELj4ELj1ELj16ENS_18Kernel_traits_baseILj2560ES2_S2_S2_S2_fjLj128EEEEELb1ELb1ELb1EEEvNS_9FwdParamsE,(.L_x_54435 - _ZN10layer_norm31ln_parallel_residual_fwd_kernelINS_13Kernel_traitsI13__nv_bfloat16S2_S2_S2_fjLj2560ELj1ELj4ELj1ELj16ENS_18Kernel_traits_baseILj2560ES2_S2_S2_S2_fjLj128EEEEELb1ELb1ELb1EEEvNS_9FwdParamsE)
        .other          _ZN10layer_norm31ln_parallel_residual_fwd_kernelINS_13Kernel_traitsI13__nv_bfloat16S2_S2_S2_fjLj2560ELj1ELj4ELj1ELj16ENS_18Kernel_traits_baseILj2560ES2_S2_S2_S2_fjLj128EEEEELb1ELb1ELb1EEEvNS_9FwdParamsE,@"STO_CUDA_ENTRY STV_DEFAULT"
_ZN10layer_norm31ln_parallel_residual_fwd_kernelINS_13Kernel_traitsI13__nv_bfloat16S2_S2_S2_fjLj2560ELj1ELj4ELj1ELj16ENS_18Kernel_traits_baseILj2560ES2_S2_S2_S2_fjLj128EEEEELb1ELb1ELb1EEEvNS_9FwdParamsE:
.text._ZN10layer_norm31ln_parallel_residual_fwd_kernelINS_13Kernel_traitsI13__nv_bfloat16S2_S2_S2_fjLj2560ELj1ELj4ELj1ELj16ENS_18Kernel_traits_baseILj2560ES2_S2_S2_S2_fjLj128EEEEELb1ELb1ELb1EEEvNS_9FwdParamsE:
[----:B------:R-:W0:Y:S01]  /*0000*/  LDC R1, c[0x0][0x37c] ;  /* 0x0000df00ff017b82 */ /* 0x000e220000000800 */
[----:B------:R-:W1:Y:S01]  /*0010*/  LDCU.U8 UR4, c[0x0][0x464] ;  /* 0x00008c80ff0477ac */ /* 0x000e620008000000 */
[----:B0-----:R-:W-:Y:S01]  /*0020*/  VIADD R1, R1, 0xffffffc8 ;  /* 0xffffffc801017836 */ /* 0x001fe20000000000 */
[----:B------:R-:W0:Y:S01]  /*0030*/  LDCU.64 UR6, c[0x0][0x450] ;  /* 0x00008a00ff0677ac */ /* 0x000e220008000a00 */
[----:B------:R-:W2:Y:S04]  /*0040*/  LDCU.64 UR8, c[0x0][0x358] ;  /* 0x00006b00ff0877ac */ /* 0x000ea80008000a00 */
[----:B------:R-:W3:Y:S01]  /*0050*/  LDC R84, c[0x0][0x458] ;  /* 0x00011600ff547b82 */ /* 0x000ee20000000800 */
[----:B------:R-:W4:Y:S07]  /*0060*/  LDCU.64 UR10, c[0x0][0x438] ;  /* 0x00008700ff0a77ac */ /* 0x000f2e0008000a00 */
[----:B------:R-:W5:Y:S01]  /*0070*/  LDC R85, c[0x0][0x45c] ;  /* 0x00011700ff557b82 */ /* 0x000f620000000800 */
[----:B-1----:R-:W-:Y:S01]  /*0080*/  ISETP.NE.AND P0, PT, RZ, UR4, PT ;  /* 0x00000004ff007c0c */ /* 0x002fe2000bf05270 */
[----:B0-----:R-:W-:-:S02]  /*0090*/  IMAD.U32 R2, RZ, RZ, UR6 ;  /* 0x00000006ff027e24 */ /* 0x001fc4000f8e00ff */
[----:B------:R-:W-:-:S10]  /*00a0*/  IMAD.U32 R3, RZ, RZ, UR7 ;  /* 0x00000007ff037e24 */ /* 0x000fd4000f8e00ff */
[----:B--2---:R-:W2:Y:S01]  /*00b0*/  @P0 LDG.E.64 R2, desc[UR8][R2.64] ;  /* 0x0000000802020981 */ /* 0x004ea2000c1e1b00 */
[----:B------:R-:W0:Y:S01]  /*00c0*/  @P0 LDC R7, c[0x0][0x460] ;  /* 0x00011800ff070b82 */ /* 0x000e220000000800 */
[----:B---3--:R-:W-:Y:S01]  /*00d0*/  @P0 MOV R4, R84 ;  /* 0x0000005400040202 */ /* 0x008fe20000000f00 */
[----:B-----5:R-:W-:-:S06]  /*00e0*/  @P0 IMAD.MOV.U32 R5, RZ, RZ, R85 ;  /* 0x000000ffff050224 */ /* 0x020fcc00078e0055 */
[----:B------:R-:W0:Y:S01]  /*00f0*/  @P0 LDG.E.64 R4, desc[UR8][R4.64] ;  /* 0x0000000804040981 */ /* 0x000e22000c1e1b00 */
[----:B------:R-:W1:Y:S01]  /*0100*/  S2UR UR5, SR_CTAID.X ;  /* 0x00000000000579c3 */ /* 0x000e620000002500 */
[----:B----4-:R-:W-:Y:S01]  /*0110*/  UISETP.NE.U32.AND UP0, UPT, UR10, URZ, UPT ;  /* 0x000000ff0a00728c */ /* 0x010fe2000bf05070 */
[----:B------:R-:W3:Y:S03]  /*0120*/  S2R R0, SR_TID.X ;  /* 0x0000000000007919 */ /* 0x000ee60000002100 */
[----:B------:R-:W-:Y:S02]  /*0130*/  UISETP.NE.AND.EX UP0, UPT, UR11, URZ, UPT, UP0 ;  /* 0x000000ff0b00728c */ /* 0x000fe4000bf05300 */
[----:B-1----:R-:W-:Y:S01]  /*0140*/  USHF.L.U32 UR4, UR5, 0x2, URZ ;  /* 0x0000000205047899 */ /* 0x002fe200080006ff */
[----:B---3--:R-:W-:Y:S02]  /*0150*/  SHF.R.U32.HI R189, RZ, 0x5, R0 ;  /* 0x00000005ffbd7819 */ /* 0x008fe40000011600 */
[----:B------:R-:W-:-:S03]  /*0160*/  LOP3.LUT R8, R0, 0x1f, RZ, 0xc0, !PT ;  /* 0x0000001f00087812 */ /* 0x000fc600078ec0ff */
[----:B------:R-:W-:Y:S02]  /*0170*/  LOP3.LUT R189, R189, UR4, RZ, 0xfc, !PT ;  /* 0x00000004bdbd7c12 */ /* 0x000fe4000f8efcff */
[----:B--2---:R-:W-:Y:S02]  /*0180*/  @P0 R2UR UR7, R3 ;  /* 0x00000000030702ca */ /* 0x004fe400000e0000 */
[----:B------:R-:W1:Y:S01]  /*0190*/  LDC R3, c[0x0][0x360] ;  /* 0x0000d800ff037b82 */ /* 0x000e620000000800 */
[----:B------:R-:W-:-:S10]  /*01a0*/  @P0 R2UR UR6, R2 ;  /* 0x00000000020602ca */ /* 0x000fd400000e0000 */
[----:B------:R-:W-:Y:S02]  /*01b0*/  UIADD3 UR11, UPT, UPT, UR7, -0x4498517b, URZ ;  /* 0xbb67ae85070b7890 */ /* 0x000fe4000fffe0ff */
[----:B------:R-:W-:Y:S01]  /*01c0*/  UIADD3 UR13, UPT, UPT, UR7, 0x76cf5d0a, URZ ;  /* 0x76cf5d0a070d7890 */ /* 0x000fe2000fffe0ff */
[----:B0-----:R-:W-:Y:S01]  /*01d0*/  @P0 IADD3 R84, P1, PT, R4, R7, RZ ;  /* 0x0000000704540210 */ /* 0x001fe20007f3e0ff */
[----:B------:R-:W-:Y:S02]  /*01e0*/  UIADD3 UR10, UPT, UPT, UR6, -0x61c88647, URZ ;  /* 0x9e3779b9060a7890 */ /* 0x000fe4000fffe0ff */
[----:B------:R-:W-:Y:S02]  /*01f0*/  UIADD3 UR12, UPT, UPT, UR6, 0x3c6ef372, URZ ;  /* 0x3c6ef372060c7890 */ /* 0x000fe4000fffe0ff */
[----:B------:R-:W-:Y:S01]  /*0200*/  @P0 IMAD.X R85, RZ, RZ, R5, P1 ;  /* 0x000000ffff550224 */ /* 0x000fe200008e0605 */
[----:B------:R-:W-:Y:S02]  /*0210*/  UIADD3 UR14, UPT, UPT, UR6, -0x255992d5, URZ ;  /* 0xdaa66d2b060e7890 */ /* 0x000fe4000fffe0ff */
[----:B------:R-:W-:Y:S01]  /*0220*/  UIADD3 UR15, UPT, UPT, UR7, 0x32370b8f, URZ ;  /* 0x32370b8f070f7890 */ /* 0x000fe2000fffe0ff */
[----:B-1----:R-:W-:Y:S01]  /*0230*/  IMAD R6, R3, UR5, R0 ;  /* 0x0000000503067c24 */ /* 0x002fe2000f8e0200 */
[--C-:B------:R-:W-:Y:S01]  /*0240*/  SHF.R.U64 R0, R84, 0x2, R85.reuse ;  /* 0x0000000254007819 */ /* 0x100fe20000001255 */
[----:B------:R-:W-:Y:S01]  /*0250*/  UIADD3 UR16, UPT, UPT, UR6, 0x78dde6e4, URZ ;  /* 0x78dde6e406107890 */ /* 0x000fe2000fffe0ff */
[----:B------:R-:W-:Y:S01]  /*0260*/  SHF.R.U32.HI R85, RZ, 0x2, R85 ;  /* 0x00000002ff557819 */ /* 0x000fe20000011655 */
[----:B------:R-:W-:-:S02]  /*0270*/  UIADD3 UR17, UPT, UPT, UR7, -0x126145ec, URZ ;  /* 0xed9eba1407117890 */ /* 0x000fc4000fffe0ff */
[----:B------:R-:W-:Y:S02]  /*0280*/  UIADD3 UR18, UPT, UPT, UR6, 0x1715609d, URZ ;  /* 0x1715609d06127890 */ /* 0x000fe4000fffe0ff */
[----:B------:R-:W-:Y:S02]  /*0290*/  UIADD3 UR19, UPT, UPT, UR7, -0x56f99767, URZ ;  /* 0xa906689907137890 */ /* 0x000fe4000fffe0ff */
[----:B------:R-:W-:Y:S02]  /*02a0*/  UIADD3 UR20, UPT, UPT, UR6, -0x4ab325aa, URZ ;  /* 0xb54cda5606147890 */ /* 0x000fe4000fffe0ff */
[----:B------:R-:W-:Y:S02]  /*02b0*/  UIADD3 UR21, UPT, UPT, UR7, 0x646e171e, URZ ;  /* 0x646e171e07157890 */ /* 0x000fe4000fffe0ff */
[----:B------:R-:W-:Y:S02]  /*02c0*/  UIADD3 UR22, UPT, UPT, UR6, 0x5384540f, URZ ;  /* 0x5384540f06167890 */ /* 0x000fe4000fffe0ff */
[----:B------:R-:W-:-:S02]  /*02d0*/  UIADD3 UR23, UPT, UPT, UR7, 0x1fd5c5a3, URZ ;  /* 0x1fd5c5a307177890 */ /* 0x000fc4000fffe0ff */
[----:B------:R-:W-:Y:S02]  /*02e0*/  UIADD3 UR24, UPT, UPT, UR6, -0xe443238, URZ ;  /* 0xf1bbcdc806187890 */ /* 0x000fe4000fffe0ff */
[----:B------:R-:W-:Y:S02]  /*02f0*/  UIADD3 UR25, UPT, UPT, UR7, -0x24c28bd8, URZ ;  /* 0xdb3d742807197890 */ /* 0x000fe4000fffe0ff */
[----:B------:R-:W-:Y:S02]  /*0300*/  UIADD3 UR26, UPT, UPT, UR6, -0x700cb87f, URZ ;  /* 0x8ff34781061a7890 */ /* 0x000fe4000fffe0ff */
[----:B------:R-:W-:Y:S01]  /*0310*/  UIADD3 UR27, UPT, UPT, UR7, -0x695add53, URZ ;  /* 0x96a522ad071b7890 */ /* 0x000fe2000fffe0ff */
[----:B------:R-:W-:Y:S11]  /*0320*/  BRA.U !UP0, `(.L_x_4139) ;  /* 0x0000000108647547 */ /* 0x000ff6000b800000 */
        /* <DEDUP_REMOVED lines=25> */
.L_x_4139:
        /* <DEDUP_REMOVED lines=32> */
.L_x_4140:
[----:B------:R-:W1:Y:S02]  /*06c0*/  LDCU UR4, c[0x0][0x384] ;  /* 0x00007080ff0477ac */ /* 0x000e640008000800 */
[----:B-1----:R-:W-:-:S13]  /*06d0*/  ISETP.GE.AND P0, PT, R189, UR4, PT ;  /* 0x00000004bd007c0c */ /* 0x002fda000bf06270 */
[----:B------:R-:W-:Y:S05]  /*06e0*/  @P0 EXIT ;  /* 0x000000000000094d */ /* 0x000fea0003800000 */
[----:B0-----:R-:W-:Y:S01]  /*06f0*/  IMAD.HI.U32 R2, R6, -0x326172a9, RZ ;  /* 0xcd9e8d5706027827 */ /* 0x001fe200078e00ff */
[----:B------:R-:W0:Y:S01]  /*0700*/  LDCU.64 UR4, c[0x0][0x398] ;  /* 0x00007300ff0477ac */ /* 0x000e220008000a00 */
[----:B-----5:R-:W-:Y:S02]  /*0710*/  PRMT R19, R193, 0x7632, R19 ;  /* 0x00007632c1137816 */ /* 0x020fe40000000013 */
[C---:B------:R-:W-:Y:S01]  /*0720*/  IMAD.HI.U32 R3, R0.reuse, -0x2daee0ad, RZ ;  /* 0xd2511f5300037827 */ /* 0x040fe200078e00ff */
[----:B------:R-:W-:Y:S02]  /*0730*/  LOP3.LUT R2, R85, UR6, R2, 0x96, !PT ;  /* 0x0000000655027c12 */ /* 0x000fe4000f8e9602 */
        /* <DEDUP_REMOVED lines=20> */
[----:B0-----:R-:W-:Y:S01]  /*0880*/  UISETP.NE.U32.AND UP0, UPT, UR4, URZ, UPT ;  /* 0x000000ff0400728c */ /* 0x001fe2000bf05070 */
[----:B------:R-:W-:Y:S01]  /*0890*/  IMAD.HI.U32 R5, R4, -0x2daee0ad, RZ ;  /* 0xd2511f5304057827 */ /* 0x000fe200078e00ff */
[----:B------:R-:W-:Y:S01]  /*08a0*/  LOP3.LUT R2, R3, UR12, R2, 0x96, !PT ;  /* 0x0000000c03027c12 */ /* 0x000fe2000f8e9602 */
[----:B------:R-:W-:Y:S01]  /*08b0*/  STL.S16 [R1+0x28], R16 ;  /* 0x0000281001007387 */ /* 0x000fe20000100600 */
[----:B------:R-:W-:Y:S01]  /*08c0*/  PRMT R11, R213, 0x7632, R11 ;  /* 0x00007632d50b7816 */ /* 0x000fe2000000000b */
[----:B------:R-:W-:Y:S01]  /*08d0*/  UISETP.NE.AND.EX UP0, UPT, UR5, URZ, UPT, UP0 ;  /* 0x000000ff0500728c */ /* 0x000fe2000bf05300 */
[----:B------:R-:W-:Y:S01]  /*08e0*/  LOP3.LUT R5, R8, UR13, R5, 0x96, !PT ;  /* 0x0000000d08057c12 */ /* 0x000fe2000f8e9605 */
[----:B------:R-:W-:Y:S01]  /*08f0*/  IMAD R8, R7, -0x326172a9, RZ ;  /* 0xcd9e8d5707087824 */ /* 0x000fe200078e02ff */
[----:B------:R-:W-:Y:S01]  /*0900*/  STL.S16 [R1+0x24], R15 ;  /* 0x0000240f01007387 */ /* 0x000fe20000100600 */
[----:B------:R-:W-:Y:S01]  /*0910*/  IMAD R7, R4, -0x2daee0ad, RZ ;  /* 0xd2511f5304077824 */ /* 0x000fe200078e02ff */
[----:B------:R-:W-:Y:S01]  /*0920*/  LOP3.LUT R84, R84, 0x3, RZ, 0xc0, !PT ;  /* 0x0000000354547812 */ /* 0x000fe200078ec0ff */
        /* <DEDUP_REMOVED lines=12> */
[C---:B------:R-:W-:Y:S01]  /*09f0*/  IMAD.HI.U32 R2, R4.reuse, -0x326172a9, RZ ;  /* 0xcd9e8d5704027827 */ /* 0x040fe200078e00ff */
[----:B------:R-:W-:Y:S01]  /*0a00*/  PRMT R250, R209, 0x7632, R250 ;  /* 0x00007632d1fa7816 */ /* 0x000fe200000000fa */
[----:B------:R-:W1:Y:S01]  /*0a10*/  LDCU UR14, c[0x0][0x408] ;  /* 0x00008100ff0e77ac */ /* 0x000e620008000800 */
        /* <DEDUP_REMOVED lines=8> */
[----:B------:R-:W-:Y:S01]  /*0aa0*/  PRMT R248, R208, 0x7632, R248 ;  /* 0x00007632d0f87816 */ /* 0x000fe200000000f8 */
[----:B------:R-:W-:Y:S01]  /*0ab0*/  IMAD.HI.U32 R5, R2, -0x2daee0ad, RZ ;  /* 0xd2511f5302057827 */ /* 0x000fe200078e00ff */
[----:B------:R-:W-:Y:S01]  /*0ac0*/  PRMT R247, R220, 0x7632, R247 ;  /* 0x00007632dcf77816 */ /* 0x000fe200000000f7 */
[----:B------:R-:W3:Y:S01]  /*0ad0*/  LDCU.U8 UR5, c[0x0][0x410] ;  /* 0x00008200ff0577ac */ /* 0x000ee20008000000 */
[----:B------:R-:W-:Y:S01]  /*0ae0*/  PRMT R246, R207, 0x7632, R246 ;  /* 0x00007632cff67816 */ /* 0x000fe200000000f6 */
[----:B------:R-:W-:Y:S01]  /*0af0*/  IMAD.HI.U32 R3, R7, -0x326172a9, RZ ;  /* 0xcd9e8d5707037827 */ /* 0x000fe200078e00ff */
[----:B------:R-:W-:Y:S01]  /*0b00*/  LOP3.LUT R5, R8, UR19, R5, 0x96, !PT ;  /* 0x0000001308057c12 */ /* 0x000fe2000f8e9605 */
[----:B------:R-:W4:Y:S01]  /*0b10*/  LDCU UR12, c[0x0][0x448] ;  /* 0x00008900ff0c77ac */ /* 0x000f220008000800 */
[----:B------:R-:W-:Y:S01]  /*0b20*/  PRMT R245, R227, 0x7632, R245 ;  /* 0x00007632e3f57816 */ /* 0x000fe200000000f5 */
[----:B------:R-:W-:Y:S01]  /*0b30*/  IMAD R9, R2, -0x2daee0ad, RZ ;  /* 0xd2511f5302097824 */ /* 0x000fe200078e02ff */
[----:B------:R-:W-:Y:S01]  /*0b40*/  LOP3.LUT R3, R4, UR18, R3, 0x96, !PT ;  /* 0x0000001204037c12 */ /* 0x000fe2000f8e9603 */
[----:B------:R-:W-:Y:S01]  /*0b50*/  IMAD R7, R7, -0x326172a9, RZ ;  /* 0xcd9e8d5707077824 */ /* 0x000fe200078e02ff */
[----:B------:R-:W-:Y:S01]  /*0b60*/  PRMT R244, R206, 0x7632, R244 ;  /* 0x00007632cef47816 */ /* 0x000fe200000000f4 */
[----:B------:R-:W-:Y:S01]  /*0b70*/  IMAD.HI.U32 R2, R5, -0x326172a9, RZ ;  /* 0xcd9e8d5705027827 */ /* 0x000fe200078e00ff */
[----:B------:R-:W-:Y:S01]  /*0b80*/  PRMT R243, R226, 0x7632, R243 ;  /* 0x00007632e2f37816 */ /* 0x000fe200000000f3 */
[----:B------:R-:W0:Y:S01]  /*0b90*/  LDCU.64 UR10, c[0x0][0x3a0] ;  /* 0x00007400ff0a77ac */ /* 0x000e220008000a00 */
[----:B------:R-:W-:Y:S01]  /*0ba0*/  PRMT R242, R205, 0x7632, R242 ;  /* 0x00007632cdf27816 */ /* 0x000fe200000000f2 */
[----:B------:R-:W-:Y:S01]  /*0bb0*/  IMAD.HI.U32 R4, R3, -0x2daee0ad, RZ ;  /* 0xd2511f5303047827 */ /* 0x000fe200078e00ff */
[----:B------:R-:W-:-:S02]  /*0bc0*/  LOP3.LUT R2, R7, UR20, R2, 0x96, !PT ;  /* 0x0000001407027c12 */ /* 0x000fc4000f8e9602 */
[----:B------:R-:W-:Y:S01]  /*0bd0*/  PRMT R241, R225, 0x7632, R241 ;  /* 0x00007632e1f17816 */ /* 0x000fe200000000f1 */
[----:B------:R-:W-:Y:S01]  /*0be0*/  IMAD R8, R5, -0x326172a9, RZ ;  /* 0xcd9e8d5705087824 */ /* 0x000fe200078e02ff */
[----:B------:R-:W-:Y:S01]  /*0bf0*/  LOP3.LUT R4, R9, UR21, R4, 0x96, !PT ;  /* 0x0000001509047c12 */ /* 0x000fe2000f8e9604 */
[----:B------:R-:W-:Y:S01]  /*0c00*/  IMAD R10, R3, -0x2daee0ad, RZ ;  /* 0xd2511f53030a7824 */ /* 0x000fe200078e02ff */
[----:B------:R-:W-:Y:S01]  /*0c10*/  PRMT R240, R204, 0x7632, R240 ;  /* 0x00007632ccf07816 */ /* 0x000fe200000000f0 */
[----:B------:R-:W-:Y:S01]  /*0c20*/  IMAD.HI.U32 R5, R2, -0x2daee0ad, RZ ;  /* 0xd2511f5302057827 */ /* 0x000fe200078e00ff */
[----:B------:R-:W-:Y:S02]  /*0c30*/  PRMT R239, R224, 0x7632, R239 ;  /* 0x00007632e0ef7816 */ /* 0x000fe400000000ef */
        /* <DEDUP_REMOVED lines=9> */
[----:B------:R-:W-:Y:S01]  /*0cd0*/  STL.S16 [R1+0x10], R10 ;  /* 0x0000100a01007387 */ /* 0x000fe20000100600 */
[----:B------:R-:W-:Y:S02]  /*0ce0*/  PRMT R237, R231, 0x7632, R237 ;  /* 0x00007632e7ed7816 */ /* 0x000fe400000000ed */
[----:B------:R-:W-:Y:S01]  /*0cf0*/  IMAD.HI.U32 R4, R3, -0x2daee0ad, RZ ;  /* 0xd2511f5303047827 */ /* 0x000fe200078e00ff */
[----:B------:R-:W-:Y:S01]  /*0d00*/  LOP3.LUT R7, R7, UR24, R2, 0x96, !PT ;  /* 0x0000001807077c12 */ /* 0x000fe2000f8e9602 */
[----:B------:R-:W-:Y:S01]  /*0d10*/  STL.S16 [R1+0xc], R8 ;  /* 0x00000c0801007387 */ /* 0x000fe20000100600 */
[----:B------:R-:W-:Y:S01]  /*0d20*/  PRMT R236, R202, 0x7632, R236 ;  /* 0x00007632caec7816 */ /* 0x000fe200000000ec */
[----:B------:R-:W-:Y:S01]  /*0d30*/  IMAD R3, R3, -0x2daee0ad, RZ ;  /* 0xd2511f5303037824 */ /* 0x000fe200078e02ff */
[--C-:B------:R-:W-:Y:S01]  /*0d40*/  LOP3.LUT R9, R9, UR25, R4.reuse, 0x96, !PT ;  /* 0x0000001909097c12 */ /* 0x100fe2000f8e9604 */
[----:B------:R-:W-:Y:S01]  /*0d50*/  IMAD.HI.U32 R142, R7, -0x2daee0ad, RZ ;  /* 0xd2511f53078e7827 */ /* 0x000fe200078e00ff */
[----:B------:R-:W-:-:S02]  /*0d60*/  PRMT R4, R223, 0x7632, R4 ;  /* 0x00007632df047816 */ /* 0x000fc40000000004 */
[----:B------:R-:W-:Y:S01]  /*0d70*/  PRMT R235, R230, 0x7632, R235 ;  /* 0x00007632e6eb7816 */ /* 0x000fe200000000eb */
[----:B------:R-:W-:Y:S01]  /*0d80*/  IMAD R2, R5, -0x326172a9, RZ ;  /* 0xcd9e8d5705027824 */ /* 0x000fe200078e02ff */
[----:B------:R-:W-:Y:S01]  /*0d90*/  LOP3.LUT R142, R3, UR27, R142, 0x96, !PT ;  /* 0x0000001b038e7c12 */ /* 0x000fe2000f8e968e */
[----:B------:R-:W-:Y:S01]  /*0da0*/  IMAD.HI.U32 R141, R9, -0x326172a9, RZ ;  /* 0xcd9e8d57098d7827 */ /* 0x000fe200078e00ff */
[----:B------:R-:W-:Y:S02]  /*0db0*/  MOV R3, R6 ;  /* 0x0000000600037202 */ /* 0x000fe40000000f00 */
[----:B------:R-:W-:Y:S01]  /*0dc0*/  PRMT R6, R216, 0x7632, R6 ;  /* 0x00007632d8067816 */ /* 0x000fe20000000006 */
[----:B------:R-:W-:Y:S01]  /*0dd0*/  IMAD R146, R7, -0x2daee0ad, RZ ;  /* 0xd2511f5307927824 */ /* 0x000fe200078e02ff */
[----:B------:R-:W-:Y:S01]  /*0de0*/  PRMT R5, R211, 0x7632, R5 ;  /* 0x00007632d3057816 */ /* 0x000fe20000000005 */
[----:B------:R-:W-:Y:S01]  /*0df0*/  IMAD R140, R9, -0x326172a9, RZ ;  /* 0xcd9e8d57098c7824 */ /* 0x000fe200078e02ff */
[----:B------:R-:W-:Y:S01]  /*0e00*/  LOP3.LUT R141, R2, UR26, R141, 0x96, !PT ;  /* 0x0000001a028d7c12 */ /* 0x000fe2000f8e968d */
[----:B------:R-:W-:Y:S01]  /*0e10*/  STL.S16 [R1+0x8], R6 ;  /* 0x0000080601007387 */ /* 0x000fe20000100600 */
[----:B------:R-:W-:Y:S01]  /*0e20*/  IMAD.MOV.U32 R2, RZ, RZ, R85 ;  /* 0x000000ffff027224 */ /* 0x000fe200078e0055 */
[----:B------:R-:W-:-:S02]  /*0e30*/  PRMT R234, R201, 0x7632, R234 ;  /* 0x00007632c9ea7816 */ /* 0x000fc400000000ea */
[----:B------:R-:W-:Y:S01]  /*0e40*/  STL.S16 [R1+0x4], R5 ;  /* 0x0000040501007387 */ /* 0x000fe20000100600 */
[----:B------:R-:W-:Y:S02]  /*0e50*/  PLOP3.LUT P0, PT, PT, PT, UP0, 0x80, 0x8 ;  /* 0x000000000008781c */ /* 0x000fe40003f0f008 */
[----:B------:R-:W-:Y:S01]  /*0e60*/  PRMT R233, R229, 0x7632, R233 ;  /* 0x00007632e5e97816 */ /* 0x000fe200000000e9 */
[----:B------:R1:W-:Y:S01]  /*0e70*/  STL.S16 [R1], R4 ;  /* 0x0000000401007387 */ /* 0x0003e20000100600 */
[----:B------:R-:W-:Y:S02]  /*0e80*/  PRMT R232, R200, 0x7632, R232 ;  /* 0x00007632c8e87816 */ /* 0x000fe400000000e8 */
[----:B------:R-:W-:Y:S01]  /*0e90*/  PRMT R191, R228, 0x7632, R191 ;  /* 0x00007632e4bf7816 */ /* 0x000fe200000000bf */
[----:B01234-:R-:W-:-:S07]  /*0ea0*/  IMAD.MOV.U32 R4, RZ, RZ, RZ ;  /* 0x000000ffff047224 */ /* 0x01ffce00078e00ff */
.L_x_5372:
[----:B------:R-:W-:Y:S01]  /*0eb0*/  ISETP.NE.U32.AND P1, PT, RZ, UR10, PT ;  /* 0x0000000aff007c0c */ /* 0x000fe2000bf25070 */
[----:B------:R-:W0:Y:S01]  /*0ec0*/  S2R R12, SR_TID.X ;  /* 0x00000000000c7919 */ /* 0x000e220000002100 */
[----:B------:R-:W1:Y:S01]  /*0ed0*/  LDC.64 R152, c[0x0][0x390] ;  /* 0x0000e400ff987b82 */ /* 0x000e620000000a00 */
[----:B------:R-:W-:Y:S01]  /*0ee0*/  IMAD R5, R189, UR4, RZ ;  /* 0x00000004bd057c24 */ /* 0x000fe2000f8e02ff */
[----:B------:R-:W-:-:S04]  /*0ef0*/  ISETP.NE.AND.EX P1, PT, RZ, UR11, PT, P1 ;  /* 0x0000000bff007c0c */ /* 0x000fc8000bf25310 */
[----:B--2---:R-:W-:Y:S02]  /*0f00*/  SHF.R.S32.HI R10, RZ, 0x1f, R5 ;  /* 0x0000001fff0a7819 */ /* 0x004fe40000011405 */
[----:B------:R-:W2:Y:S02]  /*0f10*/  @P0 LDC.64 R6, c[0x0][0x398] ;  /* 0x0000e600ff060b82 */ /* 0x000ea40000000a00 */
[----:B------:R-:W-:-:S06]  /*0f20*/  LEA.HI R5, R10, R5, RZ, 0x3 ;  /* 0x000000050a057211 */ /* 0x000fcc00078f18ff */
[----:B------:R-:W3:Y:S08]  /*0f30*/  @P1 LDC.64 R8, c[0x0][0x3a0] ;  /* 0x0000e800ff081b82 */ /* 0x000ef00000000a00 */
[----:B------:R-:W4:Y:S01]  /*0f40*/  LDC.64 R32, c[0x0][0x398] ;  /* 0x0000e600ff207b82 */ /* 0x000f220000000a00 */
[----:B0-----:R-:W-:-:S04]  /*0f50*/  LOP3.LUT R12, R12, 0x1f, RZ, 0xc0, !PT ;  /* 0x0000001f0c0c7812 */ /* 0x001fc800078ec0ff */
[----:B------:R-:W-:-:S05]  /*0f60*/  LEA.HI.SX32 R5, R5, R12, 0x1d ;  /* 0x0000000c05057211 */ /* 0x000fca00078feaff */
[----:B---3--:R-:W-:-:S04]  /*0f70*/  @P1 IMAD.WIDE.U32 R8, R5, 0x10, R8 ;  /* 0x0000001005081825 */ /* 0x008fc800078e0008 */
[C---:B-1----:R-:W-:Y:S01]  /*0f80*/  IMAD.WIDE.U32 R24, R5.reuse, 0x10, R152 ;  /* 0x0000001005187825 */ /* 0x042fe200078e0098 */
[----:B------:R-:W3:Y:S03]  /*0f90*/  @P1 LDG.E.128 R60, desc[UR8][R8.64] ;  /* 0x00000008083c1981 */ /* 0x000ee6000c1e1d00 */
[----:B--2---:R-:W-:Y:S02]  /*0fa0*/  @P0 IMAD.WIDE.U32 R6, R5, 0x10, R6 ;  /* 0x0000001005060825 */ /* 0x004fe400078e0006 */
[----:B------:R-:W5:Y:S04]  /*0fb0*/  LDG.E.128 R24, desc[UR8][R24.64] ;  /* 0x0000000818187981 */ /* 0x000f68000c1e1d00 */
[----:B------:R0:W5:Y:S01]  /*0fc0*/  @P0 LDG.E.128 R56, desc[UR8][R6.64] ;  /* 0x0000000806380981 */ /* 0x000162000c1e1d00 */
[----:B----4-:R-:W-:-:S04]  /*0fd0*/  ISETP.NE.U32.AND P0, PT, R32, RZ, PT ;  /* 0x000000ff2000720c */ /* 0x010fc80003f05070 */
[----:B------:R-:W-:Y:S01]  /*0fe0*/  ISETP.NE.AND.EX P0, PT, R33, RZ, PT, P0 ;  /* 0x000000ff2100720c */ /* 0x000fe20003f05300 */
[----:B------:R-:W-:Y:S01]  /*0ff0*/  IMAD.U32 R51, RZ, RZ, UR7 ;  /* 0x00000007ff337e24 */ /* 0x000fe2000f8e00ff */
[----:B------:R-:W-:Y:S01]  /*1000*/  MOV R52, UR6 ;  /* 0x0000000600347c02 */ /* 0x000fe20008000f00 */
[----:B------:R-:W-:Y:S01]  /*1010*/  IMAD.U32 R47, RZ, RZ, UR7 ;  /* 0x00000007ff2f7e24 */ /* 0x000fe2000f8e00ff */
[----:B------:R-:W-:Y:S01]  /*1020*/  MOV R48, UR6 ;  /* 0x0000000600307c02 */ /* 0x000fe20008000f00 */
[----:B------:R-:W-:Y:S01]  /*1030*/  IMAD.U32 R43, RZ, RZ, UR6 ;  /* 0x00000006ff2b7e24 */ /* 0x000fe2000f8e00ff */
[----:B------:R-:W-:Y:S01]  /*1040*/  MOV R44, UR6 ;  /* 0x00000006002c7c02 */ /* 0x000fe20008000f00 */
[----:B------:R-:W-:Y:S01]  /*1050*/  IMAD.U32 R39, RZ, RZ, UR7 ;  /* 0x00000007ff277e24 */ /* 0x000fe2000f8e00ff */
[----:B------:R-:W-:Y:S01]  /*1060*/  MOV R40, UR7 ;  /* 0x0000000700287c02 */ /* 0x000fe20008000f00 */
[----:B------:R-:W-:Y:S02]  /*1070*/  IMAD.U32 R54, RZ, RZ, UR6 ;  /* 0x00000006ff367e24 */ /* 0x000fe4000f8e00ff */
[----:B------:R-:W-:-:S02]  /*1080*/  IMAD.U32 R53, RZ, RZ, UR6 ;  /* 0x00000006ff357e24 */ /* 0x000fc4000f8e00ff */
[----:B------:R-:W-:Y:S02]  /*1090*/  IMAD.U32 R50, RZ, RZ, UR6 ;  /* 0x00000006ff327e24 */ /* 0x000fe4000f8e00ff */
[----:B------:R-:W-:Y:S02]  /*10a0*/  IMAD.U32 R49, RZ, RZ, UR7 ;  /* 0x00000007ff317e24 */ /* 0x000fe4000f8e00ff */
[----:B------:R-:W-:Y:S02]  /*10b0*/  IMAD.U32 R46, RZ, RZ, UR6 ;  /* 0x00000006ff2e7e24 */ /* 0x000fe4000f8e00ff */
[----:B------:R-:W-:Y:S02]  /*10c0*/  IMAD.U32 R45, RZ, RZ, UR7 ;  /* 0x00000007ff2d7e24 */ /* 0x000fe4000f8e00ff */
[----:B------:R-:W-:Y:S02]  /*10d0*/  IMAD.U32 R42, RZ, RZ, UR7 ;  /* 0x00000007ff2a7e24 */ /* 0x000fe4000f8e00ff */
[----:B------:R-:W-:-:S02]  /*10e0*/  IMAD.U32 R41, RZ, RZ, UR7 ;  /* 0x00000007ff297e24 */ /* 0x000fc4000f8e00ff */
[----:B------:R-:W-:Y:S02]  /*10f0*/  IMAD.U32 R38, RZ, RZ, UR7 ;  /* 0x00000007ff267e24 */ /* 0x000fe4000f8e00ff */
[----:B------:R-:W-:Y:S02]  /*1100*/  IMAD.U32 R37, RZ, RZ, UR6 ;  /* 0x00000006ff257e24 */ /* 0x000fe4000f8e00ff */
[----:B------:R-:W-:Y:S02]  /*1110*/  HFMA2 R188, -RZ, RZ, 0.1171875, 0 ;  /* 0x2f800000ffbc7431 */ /* 0x000fe400000001ff */
[----:B------:R-:W-:Y:S01]  /*1120*/  VIADD R54, R54, 0xdaa66d2b ;  /* 0xdaa66d2b36367836 */ /* 0x000fe20000000000 */
[----:B------:R-:W-:Y:S01]  /*1130*/  IADD3 R51, PT, PT, R51, -0x24c28bd8, RZ ;  /* 0xdb3d742833337810 */ /* 0x000fe20007ffe0ff */
[----:B------:R-:W-:Y:S01]  /*1140*/  VIADD R53, R53, 0x8ff34781 ;  /* 0x8ff3478135357836 */ /* 0x000fe20000000000 */
[----:B------:R-:W-:Y:S01]  /*1150*/  IADD3 R47, PT, PT, R47, 0x1fd5c5a3, RZ ;  /* 0x1fd5c5a32f2f7810 */ /* 0x000fe20007ffe0ff */
[----:B------:R-:W-:Y:S01]  /*1160*/  VIADD R52, R52, 0x5384540f ;  /* 0x5384540f34347836 */ /* 0x000fe20000000000 */
[----:B------:R-:W-:Y:S01]  /*1170*/  IADD3 R43, PT, PT, R43, -0xe443238, RZ ;  /* 0xf1bbcdc82b2b7810 */ /* 0x000fe20007ffe0ff */
[----:B------:R-:W-:Y:S01]  /*1180*/  VIADD R50, R50, 0x3c6ef372 ;  /* 0x3c6ef37232327836 */ /* 0x000fe20000000000 */
[----:B------:R-:W-:Y:S01]  /*1190*/  IADD3 R39, PT, PT, R39, -0x4498517b, RZ ;  /* 0xbb67ae8527277810 */ /* 0x000fe20007ffe0ff */
[----:B------:R-:W-:-:S02]  /*11a0*/  VIADD R49, R49, 0x32370b8f ;  /* 0x32370b8f31317836 */ /* 0x000fc40000000000 */
[----:B------:R-:W-:Y:S02]  /*11b0*/  VIADD R48, R48, 0x78dde6e4 ;  /* 0x78dde6e430307836 */ /* 0x000fe40000000000 */
[----:B------:R-:W-:Y:S02]  /*11c0*/  VIADD R46, R46, 0xb54cda56 ;  /* 0xb54cda562e2e7836 */ /* 0x000fe40000000000 */
[----:B------:R-:W-:Y:S02]  /*11d0*/  VIADD R45, R45, 0xed9eba14 ;  /* 0xed9eba142d2d7836 */ /* 0x000fe40000000000 */
[----:B------:R-:W-:Y:S02]  /*11e0*/  VIADD R44, R44, 0x1715609d ;  /* 0x1715609d2c2c7836 */ /* 0x000fe40000000000 */
[----:B------:R-:W-:Y:S02]  /*11f0*/  VIADD R42, R42, 0x646e171e ;  /* 0x646e171e2a2a7836 */ /* 0x000fe40000000000 */
[----:B------:R-:W-:-:S02]  /*1200*/  VIADD R41, R41, 0x96a522ad ;  /* 0x96a522ad29297836 */ /* 0x000fc40000000000 */
[----:B------:R-:W-:Y:S02]  /*1210*/  VIADD R40, R40, 0x76cf5d0a ;  /* 0x76cf5d0a28287836 */ /* 0x000fe40000000000 */
[----:B------:R-:W-:Y:S02]  /*1220*/  VIADD R38, R38, 0xa9066899 ;  /* 0xa906689926267836 */ /* 0x000fe40000000000 */
[----:B------:R-:W-:Y:S01]  /*1230*/  VIADD R37, R37, 0x9e3779b9 ;  /* 0x9e3779b925257836 */ /* 0x000fe20000000000 */
[----:B---3--:R-:W-:Y:S02]  /*1240*/  PRMT R11, R62, 0x7632, R11 ;  /* 0x000076323e0b7816 */ /* 0x008fe4000000000b */
[----:B------:R-:W-:Y:S02]  /*1250*/  PRMT R9, R61, 0x7632, R9 ;  /* 0x000076323d097816 */ /* 0x000fe40000000009 */
[----:B0-----:R-:W-:Y:S01]  /*1260*/  PRMT R7, R60, 0x7632, R7 ;  /* 0x000076323c077816 */ /* 0x001fe20000000007 */
[----:B------:R-:W-:Y:S06]  /*1270*/  @P0 BRA `(.L_x_4141) ;  /* 0x0000002800440947 */ /* 0x000fec0003800000 */
        /* <DEDUP_REMOVED lines=11> */
[--C-:B------:R-:W-:Y:S02]  /*1330*/  @!P0 IMAD.MOV.U32 R22, RZ, RZ, R146.reuse ;  /* 0x000000ffff168224 */ /* 0x100fe400078e0092 */
[----:B------:R-:W-:Y:S02]  /*1340*/  @P0 VIADD R10, R84, 0x1 ;  /* 0x00000001540a0836 */ /* 0x000fe40000000000 */
[----:B------:R-:W-:Y:S02]  /*1350*/  @P0 IMAD.MOV.U32 R22, RZ, RZ, R146 ;  /* 0x000000ffff160224 */ /* 0x000fe400078e0092 */
[----:B------:R-:W-:Y:S01]  /*1360*/  @P0 IMAD.MOV.U32 R6, RZ, RZ, R141 ;  /* 0x000000ffff060224 */ /* 0x000fe200078e008d */
[----:B------:R-:W-:Y:S06]  /*1370*/  BRA `(.L_x_4143) ;  /* 0x0000000000dc7947 */ /* 0x000fec0003800000 */
.L_x_4144:
[----:B------:R-:W-:Y:S01]  /*1380*/  IADD3 R0, PT, PT, R0, 0x1, RZ ;  /* 0x0000000100007810 */ /* 0x000fe20007ffe0ff */
[----:B------:R-:W-:Y:S03]  /*1390*/  BSSY.RECONVERGENT B1, `(.L_x_4145) ;  /* 0x000000c000017945 */ /* 0x000fe60003800200 */
[C---:B------:R-:W-:Y:S01]  /*13a0*/  ISETP.NE.AND P0, PT, R0.reuse, RZ, PT ;  /* 0x000000ff0000720c */ /* 0x040fe20003f05270 */
[----:B------:R-:W-:-:S12]  /*13b0*/  IMAD.WIDE.U32 R12, R0, -0x2daee0ad, RZ ;  /* 0xd2511f53000c7825 */ /* 0x000fd800078e00ff */
        /* <DEDUP_REMOVED lines=9> */
.L_x_4146:
[----:B------:R-:W-:Y:S05]  /*1450*/  BSYNC.RECONVERGENT B1 ;  /* 0x0000000000017941 */ /* 0x000fea0003800200 */
.L_x_4145:
[----:B------:R-:W-:Y:S01]  /*1460*/  IMAD.WIDE.U32 R34, R3, -0x326172a9, RZ ;  /* 0xcd9e8d5703227825 */ /* 0x000fe200078e00ff */
[----:B------:R-:W-:-:S03]  /*1470*/  LOP3.LUT R22, R4, UR7, R13, 0x96, !PT ;  /* 0x0000000704167c12 */ /* 0x000fc6000f8e960d */
[----:B------:R-:W-:Y:S02]  /*1480*/  HFMA2 R10, -RZ, RZ, 0, 0 ;  /* 0x00000000ff0a7431 */ /* 0x000fe400000001ff */
[----:B------:R-:W-:Y:S01]  /*1490*/  IMAD.MOV.U32 R6, RZ, RZ, R146 ;  /* 0x000000ffff067224 */ /* 0x000fe200078e0092 */
[----:B------:R-:W-:Y:S01]  /*14a0*/  LOP3.LUT R28, R2, UR6, R35, 0x96, !PT ;  /* 0x00000006021c7c12 */ /* 0x000fe2000f8e9623 */
[----:B------:R-:W-:-:S04]  /*14b0*/  IMAD.WIDE.U32 R22, R22, -0x326172a9, RZ ;  /* 0xcd9e8d5716167825 */ /* 0x000fc800078e00ff */
[----:B------:R-:W-:Y:S01]  /*14c0*/  IMAD.WIDE.U32 R28, R28, -0x2daee0ad, RZ ;  /* 0xd2511f531c1c7825 */ /* 0x000fe200078e00ff */
[----:B------:R-:W-:-:S04]  /*14d0*/  LOP3.LUT R13, R37, R34, R23, 0x96, !PT ;  /* 0x00000022250d7212 */ /* 0x000fc800078e9617 */
[----:B------:R-:W-:Y:S01]  /*14e0*/  LOP3.LUT R34, R39, R12, R29, 0x96, !PT ;  /* 0x0000000c27227212 */ /* 0x000fe200078e961d */
        /* <DEDUP_REMOVED lines=31> */
[----:B------:R-:W-:-:S07]  /*16e0*/  LOP3.LUT R142, R41, R142, R23, 0x96, !PT ;  /* 0x0000008e298e7212 */ /* 0x000fce00078e9617 */
.L_x_4143:
[----:B------:R-:W-:Y:S05]  /*16f0*/  BSYNC.RECONVERGENT B0 ;  /* 0x0000000000007941 */ /* 0x000fea0003800200 */
.L_x_4142:
[----:B------:R-:W-:Y:S01]  /*1700*/  I2FP.F32.U32 R13, R6 ;  /* 0x00000006000d7245 */ /* 0x000fe20000201000 */
[----:B-----5:R-:W-:Y:S01]  /*1710*/  IMAD.U32 R23, R24, 0x10000, RZ ;  /* 0x0001000018177824 */ /* 0x020fe200078e00ff */
[----:B------:R-:W-:Y:S01]  /*1720*/  ISETP.NE.AND P2, PT, R10, 0x1, PT ;  /* 0x000000010a00780c */ /* 0x000fe20003f45270 */
[----:B------:R-:W-:Y:S01]  /*1730*/  IMAD.U32 R36, RZ, RZ, UR14 ;  /* 0x0000000eff247e24 */ /* 0x000fe2000f8e00ff */
[----:B------:R-:W-:Y:S01]  /*1740*/  BSSY.RECONVERGENT B0, `(.L_x_4147) ;  /* 0x000004f000007945 */ /* 0x000fe20003800200 */
[----:B------:R-:W-:Y:S01]  /*1750*/  FFMA.FTZ R6, R13, R188, 1.1641532182693481445e-10 ;  /* 0x2f0000000d067423 */ /* 0x000fe200000100bc */
[----:B------:R-:W-:Y:S02]  /*1760*/  IMAD.U32 R35, RZ, RZ, UR13 ;  /* 0x0000000dff237e24 */ /* 0x000fe4000f8e00ff */
[----:B------:R-:W-:Y:S01]  /*1770*/  FMUL.FTZ R23, R23, R36 ;  /* 0x0000002417177220 */ /* 0x000fe20000410000 */
[----:B------:R-:W-:Y:S01]  /*1780*/  @P1 SHF.L.U32 R13, R60, 0x10, RZ ;  /* 0x000000103c0d1819 */ /* 0x000fe200000006ff */
[----:B------:R-:W-:Y:S01]  /*1790*/  IMAD.MOV.U32 R12, RZ, RZ, 0x2 ;  /* 0x00000002ff0c7424 */ /* 0x000fe200078e00ff */
[----:B------:R-:W-:Y:S01]  /*17a0*/  PRMT R24, R24, 0x7632, R24 ;  /* 0x0000763218187816 */ /* 0x000fe20000000018 */
[----:B------:R-:W-:Y:S01]  /*17b0*/  IMAD.MOV.U32 R8, RZ, RZ, R140 ;  /* 0x000000ffff087224 */ /* 0x000fe200078e008c */
[----:B------:R-:W-:-:S04]  /*17c0*/  FSETP.GTU.FTZ.AND P0, PT, R6, R35, PT ;  /* 0x000000230600720b */ /* 0x000fc80003f1c000 */
[----:B------:R-:W-:Y:S02]  /*17d0*/  FSEL R6, R23, RZ, !P0 ;  /* 0x000000ff17067208 */ /* 0x000fe40004000000 */
[----:B------:R-:W-:-:S03]  /*17e0*/  PLOP3.LUT P0, PT, P0, PT, PT, 0x8, 0x80 ;  /* 0x000000000080781c */ /* 0x000fc6000070e170 */
[----:B------:R-:W-:Y:S01]  /*17f0*/  @P1 FADD.FTZ R6, R6, R13 ;  /* 0x0000000d06061221 */ /* 0x000fe20000010000 */
[----:B------:R-:W-:-:S04]  /*1800*/  P2R R23, PR, RZ, 0x1 ;  /* 0x00000001ff177803 */ /* 0x000fc80000000000 */
        /* <DEDUP_REMOVED lines=10> */
.L_x_4149:
        /* <DEDUP_REMOVED lines=8> */
[----:B------:R-:W-:Y:S01]  /*1930*/  @!P0 MOV R2, RZ ;  /* 0x000000ff00028202 */ /* 0x000fe20000000f00 */
[----:B------:R-:W-:-:S03]  /*1940*/  @!P0 VIADD R8, R4, 0x1 ;  /* 0x0000000104088836 */ /* 0x000fc60000000000 */
[----:B------:R-:W-:-:S13]  /*1950*/  ISETP.NE.AND P2, PT, R3, RZ, !P0 ;  /* 0x000000ff0300720c */ /* 0x000fda0004745270 */
[----:B------:R-:W-:-:S04]  /*1960*/  @P2 IMAD.MOV R8, RZ, RZ, R4 ;  /* 0x000000ffff082224 */ /* 0x000fc800078e0204 */
[----:B------:R-:W-:-:S07]  /*1970*/  @!P0 IMAD.MOV.U32 R4, RZ, RZ, R8 ;  /* 0x000000ffff048224 */ /* 0x000fce00078e0008 */
.L_x_4151:
[----:B------:R-:W-:Y:S05]  /*1980*/  BSYNC.RECONVERGENT B1 ;  /* 0x0000000000017941 */ /* 0x000fea0003800200 */
.L_x_4150:
[----:B------:R-:W-:Y:S01]  /*1990*/  IMAD.WIDE.U32 R86, R3, -0x326172a9, RZ ;  /* 0xcd9e8d5703567825 */ /* 0x000fe200078e00ff */
[----:B------:R-:W-:-:S03]  /*19a0*/  LOP3.LUT R12, R4, UR7, R29, 0x96, !PT ;  /* 0x00000007040c7c12 */ /* 0x000fc6000f8e961d */
        /* <DEDUP_REMOVED lines=36> */
[----:B------:R-:W-:-:S03]  /*1bf0*/  LOP3.LUT R141, R53, R28, R141, 0x96, !PT ;  /* 0x0000001c358d7212 */ /* 0x000fc600078e968d */
[----:B------:R-:W-:Y:S02]  /*1c00*/  IMAD.MOV.U32 R22, RZ, RZ, R12 ;  /* 0x000000ffff167224 */ /* 0x000fe400078e000c */
[----:B------:R-:W-:Y:S01]  /*1c10*/  HFMA2 R12, -RZ, RZ, 0, 0 ;  /* 0x00000000ff0c7431 */ /* 0x000fe200000001ff */
[----:B------:R-:W-:-:S07]  /*1c20*/  LOP3.LUT R142, R41, R142, R13, 0x96, !PT ;  /* 0x0000008e298e7212 */ /* 0x000fce00078e960d */
.L_x_4148:
[----:B------:R-:W-:Y:S05]  /*1c30*/  BSYNC.RECONVERGENT B0 ;  /* 0x0000000000007941 */ /* 0x000fea0003800200 */
.L_x_4147:
[----:B------:R-:W-:Y:S01]  /*1c40*/  I2FP.F32.U32 R13, R8 ;  /* 0x00000008000d7245 */ /* 0x000fe20000201000 */
[----:B------:R-:W-:Y:S01]  /*1c50*/  IMAD.U32 R29, R24, 0x10000, RZ ;  /* 0x00010000181d7824 */ /* 0x000fe200078e00ff */
[----:B------:R-:W-:Y:S01]  /*1c60*/  ISETP.NE.AND P2, PT, R12, 0x1, PT ;  /* 0x000000010c00780c */ /* 0x000fe20003f45270 */
[----:B------:R-:W-:Y:S01]  /*1c70*/  BSSY.RECONVERGENT B0, `(.L_x_4152) ;  /* 0x000004d000007945 */ /* 0x000fe20003800200 */
[----:B------:R-:W-:Y:S02]  /*1c80*/  IMAD.MOV.U32 R55, RZ, RZ, 0x2 ;  /* 0x00000002ff377424 */ /* 0x000fe400078e00ff */
[----:B------:R-:W-:Y:S01]  /*1c90*/  FFMA.FTZ R8, R13, R188, 1.1641532182693481445e-10 ;  /* 0x2f0000000d087423 */ /* 0x000fe200000100bc */
[----:B------:R-:W-:-:S04]  /*1ca0*/  FMUL.FTZ R29, R29, R36 ;  /* 0x000000241d1d7220 */ /* 0x000fc80000410000 */
[----:B------:R-:W-:Y:S01]  /*1cb0*/  FSETP.GTU.FTZ.AND P0, PT, R8, R35, PT ;  /* 0x000000230800720b */ /* 0x000fe20003f1c000 */
[----:B------:R-:W-:-:S03]  /*1cc0*/  @P1 IMAD.U32 R8, R7, 0x10000, RZ ;  /* 0x0001000007081824 */ /* 0x000fc600078e00ff */
[----:B------:R-:W-:Y:S02]  /*1cd0*/  FSEL R7, R29, RZ, !P0 ;  /* 0x000000ff1d077208 */ /* 0x000fe40004000000 */
[----:B------:R-:W-:-:S03]  /*1ce0*/  PLOP3.LUT P0, PT, P0, PT, PT, 0x8, 0x80 ;  /* 0x000000000080781c */ /* 0x000fc6000070e170 */
[----:B------:R-:W-:Y:S01]  /*1cf0*/  @P1 FADD.FTZ R7, R7, R8 ;  /* 0x0000000807071221 */ /* 0x000fe20000010000 */
[----:B------:R-:W-:Y:S02]  /*1d00*/  P2R R28, PR, RZ, 0x1 ;  /* 0x00000001ff1c7803 */ /* 0x000fe40000000000 */
[----:B------:R-:W-:Y:S02]  /*1d10*/  MOV R8, R140 ;  /* 0x0000008c00087202 */ /* 0x000fe40000000f00 */
        /* <DEDUP_REMOVED lines=10> */
.L_x_4154:
[----:B------:R-:W-:Y:S01]  /*1dc0*/  VIADD R0, R0, 0x1 ;  /* 0x0000000100007836 */ /* 0x000fe20000000000 */
[----:B------:R-:W-:Y:S03]  /*1dd0*/  BSSY.RECONVERGENT B1, `(.L_x_4155) ;  /* 0x000000c000017945 */ /* 0x000fe60003800200 */
[C---:B------:R-:W-:Y:S01]  /*1de0*/  IMAD.WIDE.U32 R84, R0.reuse, -0x2daee0ad, RZ ;  /* 0xd2511f5300547825 */ /* 0x040fe200078e00ff */
        /* <DEDUP_REMOVED lines=10> */
.L_x_4156:
[----:B------:R-:W-:Y:S05]  /*1e90*/  BSYNC.RECONVERGENT B1 ;  /* 0x0000000000017941 */ /* 0x000fea0003800200 */
.L_x_4155:
[----:B------:R-:W-:Y:S01]  /*1ea0*/  IMAD.WIDE.U32 R88, R3, -0x326172a9, RZ ;  /* 0xcd9e8d5703587825 */ /* 0x000fe200078e00ff */
[----:B------:R-:W-:Y:S02]  /*1eb0*/  LOP3.LUT R12, R4, UR7, R85, 0x96, !PT ;  /* 0x00000007040c7c12 */ /* 0x000fe4000f8e9655 */
[----:B------:R-:W-:Y:S01]  /*1ec0*/  MOV R8, R22 ;  /* 0x0000001600087202 */ /* 0x000fe20000000f00 */
[----:B------:R-:W-:Y:S01]  /*1ed0*/  IMAD.MOV.U32 R55, RZ, RZ, RZ ;  /* 0x000000ffff377224 */ /* 0x000fe200078e00ff */
        /* <DEDUP_REMOVED lines=36> */
[----:B------:R-:W-:Y:S01]  /*2120*/  IMAD.MOV.U32 R22, RZ, RZ, R12 ;  /* 0x000000ffff167224 */ /* 0x000fe200078e000c */
[----:B------:R-:W-:-:S07]  /*2130*/  LOP3.LUT R142, R41, R142, R13, 0x96, !PT ;  /* 0x0000008e298e7212 */ /* 0x000fce00078e960d */
.L_x_4153:
[----:B------:R-:W-:Y:S05]  /*2140*/  BSYNC.RECONVERGENT B0 ;  /* 0x0000000000007941 */ /* 0x000fea0003800200 */
.L_x_4152:
[----:B------:R-:W-:Y:S01]  /*2150*/  I2FP.F32.U32 R13, R8 ;  /* 0x00000008000d7245 */ /* 0x000fe20000201000 */
[----:B------:R-:W-:Y:S01]  /*2160*/  IMAD.U32 R29, R25, 0x10000, RZ ;  /* 0x00010000191d7824 */ /* 0x000fe200078e00ff */
[----:B------:R-:W-:Y:S01]  /*2170*/  ISETP.NE.AND P2, PT, R55, 0x1, PT ;  /* 0x000000013700780c */ /* 0x000fe20003f45270 */
[----:B------:R-:W-:Y:S01]  /*2180*/  BSSY.RECONVERGENT B0, `(.L_x_4157) ;  /* 0x000004e000007945 */ /* 0x000fe20003800200 */
[----:B------:R-:W-:Y:S01]  /*2190*/  PRMT R25, R25, 0x7632, R25 ;  /* 0x0000763219197816 */ /* 0x000fe20000000019 */
[----:B------:R-:W-:Y:S01]  /*21a0*/  FFMA.FTZ R8, R13, R188, 1.1641532182693481445e-10 ;  /* 0x2f0000000d087423 */ /* 0x000fe200000100bc */
[----:B------:R-:W-:Y:S01]  /*21b0*/  FMUL.FTZ R29, R29, R36 ;  /* 0x000000241d1d7220 */ /* 0x000fe20000410000 */
[----:B------:R-:W-:Y:S01]  /*21c0*/  @P1 SHF.L.U32 R13, R61, 0x10, RZ ;  /* 0x000000103d0d1819 */ /* 0x000fe200000006ff */
[----:B------:R-:W-:Y:S02]  /*21d0*/  IMAD.MOV.U32 R12, RZ, RZ, 0x2 ;  /* 0x00000002ff0c7424 */ /* 0x000fe400078e00ff */
[----:B------:R-:W-:Y:S01]  /*21e0*/  FSETP.GTU.FTZ.AND P0, PT, R8, R35, PT ;  /* 0x000000230800720b */ /* 0x000fe20003f1c000 */
[----:B------:R-:W-:-:S03]  /*21f0*/  IMAD.MOV.U32 R10, RZ, RZ, R140 ;  /* 0x000000ffff0a7224 */ /* 0x000fc600078e008c */
        /* <DEDUP_REMOVED lines=14> */
.L_x_4159:
        /* <DEDUP_REMOVED lines=13> */
.L_x_4161:
[----:B------:R-:W-:Y:S05]  /*23b0*/  BSYNC.RECONVERGENT B1 ;  /* 0x0000000000017941 */ /* 0x000fea0003800200 */
.L_x_4160:
        /* <DEDUP_REMOVED lines=42> */
.L_x_4158:
[----:B------:R-:W-:Y:S05]  /*2660*/  BSYNC.RECONVERGENT B0 ;  /* 0x0000000000007941 */ /* 0x000fea0003800200 */
.L_x_4157:
        /* <DEDUP_REMOVED lines=23> */
.L_x_4164:
        /* <DEDUP_REMOVED lines=13> */
.L_x_4166:
[----:B------:R-:W-:Y:S05]  /*28b0*/  BSYNC.RECONVERGENT B1 ;  /* 0x0000000000017941 */ /* 0x000fea0003800200 */
.L_x_4165:
[----:B------:R-:W-:Y:S01]  /*28c0*/  IMAD.WIDE.U32 R88, R3, -0x326172a9, RZ ;  /* 0xcd9e8d5703587825 */ /* 0x000fe200078e00ff */
[----:B------:R-:W-:Y:S02]  /*28d0*/  LOP3.LUT R12, R4, UR7, R85, 0x96, !PT ;  /* 0x00000007040c7c12 */ /* 0x000fe4000f8e9655 */
[----:B------:R-:W-:Y:S02]  /*28e0*/  MOV R10, R22 ;  /* 0x00000016000a7202 */ /* 0x000fe40000000f00 */
        /* <DEDUP_REMOVED lines=37> */
[----:B------:R-:W-:Y:S01]  /*2b40*/  LOP3.LUT R142, R41, R142, R13, 0x96, !PT ;  /* 0x0000008e298e7212 */ /* 0x000fe200078e960d */
[----:B------:R-:W-:-:S07]  /*2b50*/  IMAD.MOV.U32 R84, RZ, RZ, RZ ;  /* 0x000000ffff547224 */ /* 0x000fce00078e00ff */
.L_x_4163:
[----:B------:R-:W-:Y:S05]  /*2b60*/  BSYNC.RECONVERGENT B0 ;  /* 0x0000000000007941 */ /* 0x000fea0003800200 */
.L_x_4162:
        /* <DEDUP_REMOVED lines=9> */
[----:B------:R-:W-:-:S04]  /*2c00*/  FSETP.GTU.FTZ.AND P3, PT, R10, R35, PT ;  /* 0x000000230a00720b */ /* 0x000fc80003f7c000 */
        /* <DEDUP_REMOVED lines=14> */
.L_x_4169:
        /* <DEDUP_REMOVED lines=13> */
.L_x_4171:
[----:B------:R-:W-:Y:S05]  /*2dc0*/  BSYNC.RECONVERGENT B1 ;  /* 0x0000000000017941 */ /* 0x000fea0003800200 */
.L_x_4170:
[----:B------:R-:W-:Y:S01]  /*2dd0*/  IMAD.WIDE.U32 R88, R3, -0x326172a9, RZ ;  /* 0xcd9e8d5703587825 */ /* 0x000fe200078e00ff */
[----:B------:R-:W-:-:S04]  /*2de0*/  LOP3.LUT R12, R4, UR7, R85, 0x96, !PT ;  /* 0x00000007040c7c12 */ /* 0x000fc8000f8e9655 */
        /* <DEDUP_REMOVED lines=32> */
[----:B------:R-:W-:Y:S01]  /*2ff0*/  HFMA2 R86, -RZ, RZ, 0, 0 ;  /* 0x00000000ff567431 */ /* 0x000fe200000001ff */
[----:B------:R-:W-:Y:S01]  /*3000*/  LOP3.LUT R12, R43, R12, R85, 0x96, !PT ;  /* 0x0000000c2b0c7212 */ /* 0x000fe200078e9655 */
[----:B------:R-:W-:-:S04]  /*3010*/  IMAD.WIDE.U32 R140, R140, -0x326172a9, RZ ;  /* 0xcd9e8d578c8c7825 */ /* 0x000fc800078e00ff */
[----:B------:R-:W-:Y:S01]  /*3020*/  IMAD.WIDE.U32 R12, R12, -0x2daee0ad, RZ ;  /* 0xd2511f530c0c7825 */ /* 0x000fe200078e00ff */
[----:B------:R-:W-:-:S04]  /*3030*/  LOP3.LUT R141, R53, R84, R141, 0x96, !PT ;  /* 0x00000054358d7212 */ /* 0x000fc800078e968d */
[----:B------:R-:W-:Y:S01]  /*3040*/  LOP3.LUT R142, R41, R142, R13, 0x96, !PT ;  /* 0x0000008e298e7212 */ /* 0x000fe200078e960d */
[----:B------:R-:W-:Y:S02]  /*3050*/  IMAD.MOV.U32 R13, RZ, RZ, R22 ;  /* 0x000000ffff0d7224 */ /* 0x000fe400078e0016 */
[----:B------:R-:W-:-:S07]  /*3060*/  IMAD.MOV.U32 R22, RZ, RZ, R12 ;  /* 0x000000ffff167224 */ /* 0x000fce00078e000c */
.L_x_4168:
[----:B------:R-:W-:Y:S05]  /*3070*/  BSYNC.RECONVERGENT B0 ;  /* 0x0000000000007941 */ /* 0x000fea0003800200 */
.L_x_4167:
        /* <DEDUP_REMOVED lines=23> */
.L_x_4174:
        /* <DEDUP_REMOVED lines=13> */
.L_x_4176:
[----:B------:R-:W-:Y:S05]  /*32c0*/  BSYNC.RECONVERGENT B1 ;  /* 0x0000000000017941 */ /* 0x000fea0003800200 */
.L_x_4175:
        /* <DEDUP_REMOVED lines=38> */
[----:B------:R-:W-:Y:S01]  /*3530*/  IMAD.MOV.U32 R84, RZ, RZ, RZ ;  /* 0x000000ffff547224 */ /* 0x000fe200078e00ff */
[----:B------:R-:W-:Y:S02]  /*3540*/  LOP3.LUT R142, R41, R142, R13, 0x96, !PT ;  /* 0x0000008e298e7212 */ /* 0x000fe400078e960d */
[----:B------:R-:W-:Y:S01]  /*3550*/  MOV R13, R22 ;  /* 0x00000016000d7202 */ /* 0x000fe20000000f00 */
[----:B------:R-:W-:-:S07]  /*3560*/  IMAD.MOV.U32 R22, RZ, RZ, R12 ;  /* 0x000000ffff167224 */ /* 0x000fce00078e000c */
.L_x_4173:
[----:B------:R-:W-:Y:S05]  /*3570*/  BSYNC.RECONVERGENT B0 ;  /* 0x0000000000007941 */ /* 0x000fea0003800200 */
.L_x_4172:
[----:B------:R-:W-:Y:S01]  /*3580*/  I2FP.F32.U32 R13, R13 ;  /* 0x0000000d000d7245 */ /* 0x000fe20000201000 */
[----:B------:R-:W-:Y:S01]  /*3590*/  IMAD.U32 R85, R27, 0x10000, RZ ;  /* 0x000100001b557824 */ /* 0x000fe200078e00ff */
[----:B------:R-:W-:Y:S01]  /*35a0*/  ISETP.NE.AND P5, PT, R84, 0x1, PT ;  /* 0x000000015400780c */ /* 0x000fe20003fa5270 */
[----:B------:R-:W-:Y:S01]  /*35b0*/  BSSY.RECONVERGENT B0, `(.L_x_4177) ;  /* 0x000004d000007945 */ /* 0x000fe20003800200 */
[----:B------:R-:W-:Y:S02]  /*35c0*/  IMAD.MOV.U32 R90, RZ, RZ, 0x2 ;  /* 0x00000002ff5a7424 */ /* 0x000fe400078e00ff */
[----:B------:R-:W-:Y:S01]  /*35d0*/  FFMA.FTZ R12, R13, R188, 1.1641532182693481445e-10 ;  /* 0x2f0000000d0c7423 */ /* 0x000fe200000100bc */
[----:B------:R-:W-:Y:S01]  /*35e0*/  FMUL.FTZ R85, R85, R36 ;  /* 0x0000002455557220 */ /* 0x000fe20000410000 */
[----:B------:R-:W-:-:S03]  /*35f0*/  @P1 SHF.L.U32 R13, R63, 0x10, RZ ;  /* 0x000000103f0d1819 */ /* 0x000fc600000006ff */
[----:B------:R-:W-:-:S04]  /*3600*/  FSETP.GTU.FTZ.AND P4, PT, R12, R35, PT ;  /* 0x000000230c00720b */ /* 0x000fc80003f9c000 */
[----:B------:R-:W-:Y:S01]  /*3610*/  FSEL R12, R85, RZ, !P4 ;  /* 0x000000ff550c7208 */ /* 0x000fe20006000000 */
[----:B------:R-:W-:Y:S01]  /*3620*/  IMAD.MOV.U32 R85, RZ, RZ, R140 ;  /* 0x000000ffff557224 */ /* 0x000fe200078e008c */
[----:B------:R-:W-:-:S03]  /*3630*/  PLOP3.LUT P4, PT, P4, PT, PT, 0x8, 0x80 ;  /* 0x000000000080781c */ /* 0x000fc6000278e170 */
[--C-:B------:R-:W-:Y:S01]  /*3640*/  @P1 FADD.FTZ R12, R12, R13.reuse ;  /* 0x0000000d0c0c1221 */ /* 0x100fe20000010000 */
        /* <DEDUP_REMOVED lines=11> */
.L_x_4179:
        /* <DEDUP_REMOVED lines=13> */
.L_x_4181:
[----:B------:R-:W-:Y:S05]  /*37d0*/  BSYNC.RECONVERGENT B1 ;  /* 0x0000000000017941 */ /* 0x000fea0003800200 */
.L_x_4180:
        /* <DEDUP_REMOVED lines=40> */
[----:B------:R-:W-:Y:S02]  /*3a60*/  IMAD.MOV.U32 R85, RZ, RZ, R22 ;  /* 0x000000ffff557224 */ /* 0x000fe400078e0016 */
[----:B------:R-:W-:-:S07]  /*3a70*/  IMAD.MOV.U32 R22, RZ, RZ, R84 ;  /* 0x000000ffff167224 */ /* 0x000fce00078e0054 */
.L_x_4178:
[----:B------:R-:W-:Y:S05]  /*3a80*/  BSYNC.RECONVERGENT B0 ;  /* 0x0000000000007941 */ /* 0x000fea0003800200 */
.L_x_4177:
[----:B------:R-:W-:Y:S01]  /*3a90*/  I2FP.F32.U32 R85, R85 ;  /* 0x0000005500557245 */ /* 0x000fe20000201000 */
[----:B------:R-:W-:Y:S01]  /*3aa0*/  IMAD.U32 R13, R13, 0x10000, RZ ;  /* 0x000100000d0d7824 */ /* 0x000fe200078e00ff */
[----:B------:R-:W-:Y:S02]  /*3ab0*/  @P1 PRMT R86, R63, 0x7632, R86 ;  /* 0x000076323f561816 */ /* 0x000fe40000000056 */
[----:B------:R-:W-:Y:S01]  /*3ac0*/  PRMT R26, R55, 0x5410, R26 ;  /* 0x00005410371a7816 */ /* 0x000fe2000000001a */
[----:B------:R-:W-:Y:S01]  /*3ad0*/  FFMA.FTZ R84, R85, R188, 1.1641532182693481445e-10 ;  /* 0x2f00000055547423 */ /* 0x000fe200000100bc */
[----:B------:R-:W-:Y:S01]  /*3ae0*/  FMUL.FTZ R13, R13, R36 ;  /* 0x000000240d0d7220 */ /* 0x000fe20000410000 */
[----:B------:R-:W-:Y:S01]  /*3af0*/  @P1 IMAD.U32 R86, R86, 0x10000, RZ ;  /* 0x0001000056561824 */ /* 0x000fe200078e00ff */
[----:B------:R-:W-:Y:S02]  /*3b00*/  PRMT R25, R34, 0x5410, R25 ;  /* 0x0000541022197816 */ /* 0x000fe40000000019 */
[----:B------:R-:W-:-:S02]  /*3b10*/  FSETP.GTU.FTZ.AND P5, PT, R84, R35, PT ;  /* 0x000000235400720b */ /* 0x000fc40003fbc000 */
[----:B------:R-:W-:Y:S02]  /*3b20*/  PRMT R24, R30, 0x5410, R24 ;  /* 0x000054101e187816 */ /* 0x000fe40000000018 */
[----:B------:R-:W-:Y:S02]  /*3b30*/  FSEL R13, R13, RZ, !P5 ;  /* 0x000000ff0d0d7208 */ /* 0x000fe40006800000 */
[----:B------:R-:W-:-:S03]  /*3b40*/  PLOP3.LUT P5, PT, P5, PT, PT, 0x8, 0x80 ;  /* 0x000000000080781c */ /* 0x000fc60002fae170 */
[----:B------:R-:W-:-:S05]  /*3b50*/  @P1 FADD.FTZ R13, R13, R86 ;  /* 0x000000560d0d1221 */ /* 0x000fca0000010000 */
[----:B------:R-:W-:-:S04]  /*3b60*/  F2FP.BF16.F32.PACK_AB R84, RZ, R13 ;  /* 0x0000000dff54723e */ /* 0x000fc800000010ff */
[----:B------:R-:W-:Y:S01]  /*3b70*/  PRMT R27, R27, 0x5410, R84 ;  /* 0x000054101b1b7816 */ /* 0x000fe20000000054 */
[----:B------:R-:W-:Y:S06]  /*3b80*/  BRA `(.L_x_4182) ;  /* 0x0000005000387947 */ /* 0x000fec0003800000 */
.L_x_4141:
        /* <DEDUP_REMOVED lines=16> */
.L_x_4185:
        /* <DEDUP_REMOVED lines=13> */
.L_x_4187:
[----:B------:R-:W-:Y:S05]  /*3d60*/  BSYNC.RECONVERGENT B1 ;  /* 0x0000000000017941 */ /* 0x000fea0003800200 */
.L_x_4186:
        /* <DEDUP_REMOVED lines=40> */
[----:B------:R-:W-:-:S07]  /*3ff0*/  LOP3.LUT R142, R41, R142, R23, 0x96, !PT ;  /* 0x0000008e298e7212 */ /* 0x000fce00078e9617 */
.L_x_4184:
[----:B------:R-:W-:Y:S05]  /*4000*/  BSYNC.RECONVERGENT B0 ;  /* 0x0000000000007941 */ /* 0x000fea0003800200 */
.L_x_4183:
[----:B------:R-:W-:Y:S01]  /*4010*/  I2FP.F32.U32 R13, R6 ;  /* 0x00000006000d7245 */ /* 0x000fe20000201000 */
[----:B------:R-:W-:Y:S01]  /*4020*/  IMAD.U32 R35, RZ, RZ, UR13 ;  /* 0x0000000dff237e24 */ /* 0x000fe2000f8e00ff */
[----:B------:R-:W-:Y:S01]  /*4030*/  ISETP.NE.AND P2, PT, R12, 0x1, PT ;  /* 0x000000010c00780c */ /* 0x000fe20003f45270 */
[----:B------:R-:W-:Y:S01]  /*4040*/  IMAD.U32 R36, RZ, RZ, UR14 ;  /* 0x0000000eff247e24 */ /* 0x000fe2000f8e00ff */
[----:B------:R-:W-:Y:S01]  /*4050*/  BSSY.RECONVERGENT B0, `(.L_x_4188) ;  /* 0x000004c000007945 */ /* 0x000fe20003800200 */
[----:B------:R-:W-:Y:S01]  /*4060*/  FFMA.FTZ R6, R13, R188, 1.1641532182693481445e-10 ;  /* 0x2f0000000d067423 */ /* 0x000fe200000100bc */
[C---:B-----5:R-:W-:Y:S02]  /*4070*/  IMAD.U32 R13, R24.reuse, 0x10000, RZ ;  /* 0x00010000180d7824 */ /* 0x060fe400078e00ff */
[----:B------:R-:W-:Y:S01]  /*4080*/  HFMA2 R16, -RZ, RZ, 0, 1.1920928955078125e-07 ;  /* 0x00000002ff107431 */ /* 0x000fe200000001ff */
[----:B------:R-:W-:Y:S02]  /*4090*/  PRMT R8, R24, 0x7632, R8 ;  /* 0x0000763218087816 */ /* 0x000fe40000000008 */
[----:B------:R-:W-:Y:S01]  /*40a0*/  FSETP.GTU.FTZ.AND P0, PT, R6, R35, PT ;  /* 0x000000230600720b */ /* 0x000fe20003f1c000 */
[----:B------:R-:W-:Y:S01]  /*40b0*/  FMUL.FTZ R10, R13, R36 ;  /* 0x000000240d0a7220 */ /* 0x000fe20000410000 */
[----:B------:R-:W-:-:S02]  /*40c0*/  IMAD.MOV.U32 R6, RZ, RZ, R140 ;  /* 0x000000ffff067224 */ /* 0x000fc400078e008c */
[----:B------:R-:W-:Y:S02]  /*40d0*/  PLOP3.LUT P3, PT, P0, PT, PT, 0x8, 0x80 ;  /* 0x000000000080781c */ /* 0x000fe4000076e170 */
[----:B------:R-:W-:Y:S02]  /*40e0*/  FSEL R10, R10, RZ, !P0 ;  /* 0x000000ff0a0a7208 */ /* 0x000fe40004000000 */
[----:B------:R-:W-:Y:S01]  /*40f0*/  P2R R23, PR, RZ, 0x8 ;  /* 0x00000008ff177803 */ /* 0x000fe20000000000 */
[----:B------:R-:W-:Y:S08]  /*4100*/  @!P2 BRA `(.L_x_4189) ;  /* 0x000000040000a947 */ /* 0x000ff00003800000 */
        /* <DEDUP_REMOVED lines=8> */
.L_x_4190:
        /* <DEDUP_REMOVED lines=13> */
.L_x_4192:
[----:B------:R-:W-:Y:S05]  /*4260*/  BSYNC.RECONVERGENT B1 ;  /* 0x0000000000017941 */ /* 0x000fea0003800200 */
.L_x_4191:
        /* <DEDUP_REMOVED lines=42> */
.L_x_4189:
[----:B------:R-:W-:Y:S05]  /*4510*/  BSYNC.RECONVERGENT B0 ;  /* 0x0000000000007941 */ /* 0x000fea0003800200 */
.L_x_4188:
[----:B------:R-:W-:Y:S01]  /*4520*/  I2FP.F32.U32 R13, R6 ;  /* 0x00000006000d7245 */ /* 0x000fe20000201000 */
[----:B------:R-:W-:Y:S01]  /*4530*/  BSSY.RECONVERGENT B0, `(.L_x_4193) ;  /* 0x0000050000007945 */ /* 0x000fe20003800200 */
[----:B------:R-:W-:Y:S01]  /*4540*/  SHF.L.U32 R15, R56, 0x10, RZ ;  /* 0x00000010380f7819 */ /* 0x000fe200000006ff */
[----:B------:R-:W-:Y:S01]  /*4550*/  IMAD.MOV.U32 R12, RZ, RZ, 0x2 ;  /* 0x00000002ff0c7424 */ /* 0x000fe200078e00ff */
[----:B------:R-:W-:Y:S01]  /*4560*/  ISETP.NE.AND P2, PT, R16, 0x1, PT ;  /* 0x000000011000780c */ /* 0x000fe20003f45270 */
[----:B------:R-:W-:Y:S01]  /*4570*/  FFMA.FTZ R6, R13, R188, 1.1641532182693481445e-10 ;  /* 0x2f0000000d067423 */ /* 0x000fe200000100bc */
[----:B------:R-:W-:Y:S02]  /*4580*/  @P1 IMAD.U32 R13, R60, 0x10000, RZ ;  /* 0x000100003c0d1824 */ /* 0x000fe400078e00ff */
[----:B------:R-:W-:Y:S02]  /*4590*/  FMUL.FTZ R15, R15, R36 ;  /* 0x000000240f0f7220 */ /* 0x000fe40000410000 */
[----:B------:R-:W-:-:S04]  /*45a0*/  FSETP.GTU.FTZ.AND P0, PT, R6, R35, PT ;  /* 0x000000230600720b */ /* 0x000fc80003f1c000 */
[----:B------:R-:W-:Y:S02]  /*45b0*/  FSEL R15, R15, RZ, !P0 ;  /* 0x000000ff0f0f7208 */ /* 0x000fe40004000000 */
[----:B------:R-:W-:-:S03]  /*45c0*/  SEL R14, RZ, 0x1, P0 ;  /* 0x00000001ff0e7807 */ /* 0x000fc60000000000 */
[----:B------:R-:W-:-:S04]  /*45d0*/  FADD.FTZ R10, R10, R15 ;  /* 0x0000000f0a0a7221 */ /* 0x000fc80000010000 */
        /* <DEDUP_REMOVED lines=13> */
.L_x_4195:
        /* <DEDUP_REMOVED lines=13> */
.L_x_4197:
[----:B------:R-:W-:Y:S05]  /*4780*/  BSYNC.RECONVERGENT B1 ;  /* 0x0000000000017941 */ /* 0x000fea0003800200 */
.L_x_4196:
        /* <DEDUP_REMOVED lines=42> */
.L_x_4194:
[----:B------:R-:W-:Y:S05]  /*4a30*/  BSYNC.RECONVERGENT B0 ;  /* 0x0000000000007941 */ /* 0x000fea0003800200 */
.L_x_4193:
[----:B------:R-:W-:Y:S01]  /*4a40*/  I2FP.F32.U32 R13, R10 ;  /* 0x0000000a000d7245 */ /* 0x000fe20000201000 */
[----:B------:R-:W-:Y:S01]  /*4a50*/  BSSY.RECONVERGENT B0, `(.L_x_4198) ;  /* 0x000004c000007945 */ /* 0x000fe20003800200 */
[----:B------:R-:W-:Y:S01]  /*4a60*/  ISETP.NE.AND P2, PT, R12, 0x1, PT ;  /* 0x000000010c00780c */ /* 0x000fe20003f45270 */
[----:B------:R-:W-:Y:S02]  /*4a70*/  HFMA2 R16, -RZ, RZ, 0, 1.1920928955078125e-07 ;  /* 0x00000002ff107431 */ /* 0x000fe400000001ff */
[----:B------:R-:W-:Y:S01]  /*4a80*/  FFMA.FTZ R10, R13, R188, 1.1641532182693481445e-10 ;  /* 0x2f0000000d0a7423 */ /* 0x000fe200000100bc */
[----:B------:R-:W-:Y:S02]  /*4a90*/  IMAD.U32 R13, R8, 0x10000, RZ ;  /* 0x00010000080d7824 */ /* 0x000fe400078e00ff */
[----:B------:R-:W-:Y:S02]  /*4aa0*/  IMAD.MOV.U32 R8, RZ, RZ, R140 ;  /* 0x000000ffff087224 */ /* 0x000fe400078e008c */
[----:B------:R-:W-:Y:S01]  /*4ab0*/  FSETP.GTU.FTZ.AND P0, PT, R10, R35, PT ;  /* 0x000000230a00720b */ /* 0x000fe20003f1c000 */
[----:B------:R-:W-:-:S03]  /*4ac0*/  FMUL.FTZ R13, R13, R36 ;  /* 0x000000240d0d7220 */ /* 0x000fc60000410000 */
        /* <DEDUP_REMOVED lines=12> */
.L_x_4200:
        /* <DEDUP_REMOVED lines=13> */
.L_x_4202:
[----:B------:R-:W-:Y:S05]  /*4c60*/  BSYNC.RECONVERGENT B1 ;  /* 0x0000000000017941 */ /* 0x000fea0003800200 */
.L_x_4201:
        /* <DEDUP_REMOVED lines=42> */
.L_x_4199:
[----:B------:R-:W-:Y:S05]  /*4f10*/  BSYNC.RECONVERGENT B0 ;  /* 0x0000000000007941 */ /* 0x000fea0003800200 */
.L_x_4198:
[----:B------:R-:W-:Y:S01]  /*4f20*/  I2FP.F32.U32 R13, R8 ;  /* 0x00000008000d7245 */ /* 0x000fe20000201000 */
[----:B------:R-:W-:Y:S01]  /*4f30*/  @P1 IMAD.U32 R7, R7, 0x10000, RZ ;  /* 0x0001000007071824 */ /* 0x000fe200078e00ff */
[----:B------:R-:W-:Y:S01]  /*4f40*/  PRMT R8, R56, 0x7632, R8 ;  /* 0x0000763238087816 */ /* 0x000fe20000000008 */
[----:B------:R-:W-:Y:S01]  /*4f50*/  BSSY.RECONVERGENT B0, `(.L_x_4203) ;  /* 0x000004f000007945 */ /* 0x000fe20003800200 */
[----:B------:R-:W-:Y:S01]  /*4f60*/  ISETP.NE.AND P2, PT, R16, 0x1, PT ;  /* 0x000000011000780c */ /* 0x000fe20003f45270 */
[----:B------:R-:W-:Y:S01]  /*4f70*/  IMAD.MOV.U32 R12, RZ, RZ, 0x2 ;  /* 0x00000002ff0c7424 */ /* 0x000fe200078e00ff */
[----:B------:R-:W-:Y:S01]  /*4f80*/  SHF.L.U32 R15, R8, 0x10, RZ ;  /* 0x00000010080f7819 */ /* 0x000fe200000006ff */
[----:B------:R-:W-:-:S04]  /*4f90*/  FFMA.FTZ R8, R13, R188, 1.1641532182693481445e-10 ;  /* 0x2f0000000d087423 */ /* 0x000fc800000100bc */
[----:B------:R-:W-:Y:S01]  /*4fa0*/  FMUL.FTZ R15, R15, R36 ;  /* 0x000000240f0f7220 */ /* 0x000fe20000410000 */
[----:B------:R-:W-:-:S04]  /*4fb0*/  FSETP.GTU.FTZ.AND P0, PT, R8, R35, PT ;  /* 0x000000230800720b */ /* 0x000fc80003f1c000 */
[----:B------:R-:W-:-:S05]  /*4fc0*/  FSEL R15, R15, RZ, !P0 ;  /* 0x000000ff0f0f7208 */ /* 0x000fca0004000000 */
[----:B------:R-:W-:Y:S01]  /*4fd0*/  FADD.FTZ R8, R10, R15 ;  /* 0x0000000f0a087221 */ /* 0x000fe20000010000 */
[----:B------:R-:W-:-:S03]  /*4fe0*/  SEL R15, RZ, 0x1, P0 ;  /* 0x00000001ff0f7807 */ /* 0x000fc60000000000 */
        /* <DEDUP_REMOVED lines=13> */
.L_x_4205:
        /* <DEDUP_REMOVED lines=13> */
.L_x_4207:
[----:B------:R-:W-:Y:S05]  /*5190*/  BSYNC.RECONVERGENT B1 ;  /* 0x0000000000017941 */ /* 0x000fea0003800200 */
.L_x_4206:
        /* <DEDUP_REMOVED lines=42> */
.L_x_4204:
[----:B------:R-:W-:Y:S05]  /*5440*/  BSYNC.RECONVERGENT B0 ;  /* 0x0000000000007941 */ /* 0x000fea0003800200 */
.L_x_4203:
[----:B------:R-:W-:Y:S01]  /*5450*/  I2FP.F32.U32 R13, R8 ;  /* 0x00000008000d7245 */ /* 0x000fe20000201000 */
[----:B------:R-:W-:Y:S01]  /*5460*/  BSSY.RECONVERGENT B0, `(.L_x_4208) ;  /* 0x000004d000007945 */ /* 0x000fe20003800200 */
[----:B------:R-:W-:Y:S01]  /*5470*/  ISETP.NE.AND P2, PT, R12, 0x1, PT ;  /* 0x000000010c00780c */ /* 0x000fe20003f45270 */
[----:B------:R-:W-:Y:S02]  /*5480*/  HFMA2 R18, -RZ, RZ, 0, 1.1920928955078125e-07 ;  /* 0x00000002ff127431 */ /* 0x000fe400000001ff */
[----:B------:R-:W-:Y:S01]  /*5490*/  FFMA.FTZ R8, R13, R188, 1.1641532182693481445e-10 ;  /* 0x2f0000000d087423 */ /* 0x000fe200000100bc */
[C---:B------:R-:W-:Y:S01]  /*54a0*/  IMAD.U32 R13, R25.reuse, 0x10000, RZ ;  /* 0x00010000190d7824 */ /* 0x040fe200078e00ff */
[----:B------:R-:W-:-:S03]  /*54b0*/  PRMT R25, R25, 0x7632, R25 ;  /* 0x0000763219197816 */ /* 0x000fc60000000019 */
[----:B------:R-:W-:Y:S01]  /*54c0*/  FSETP.GTU.FTZ.AND P0, PT, R8, R35, PT ;  /* 0x000000230800720b */ /* 0x000fe20003f1c000 */
[----:B------:R-:W-:Y:S01]  /*54d0*/  FMUL.FTZ R10, R13, R36 ;  /* 0x000000240d0a7220 */ /* 0x000fe20000410000 */
[----:B------:R-:W-:Y:S02]  /*54e0*/  IMAD.MOV.U32 R8, RZ, RZ, R140 ;  /* 0x000000ffff087224 */ /* 0x000fe400078e008c */
        /* <DEDUP_REMOVED lines=12> */
.L_x_4210:
        /* <DEDUP_REMOVED lines=13> */
.L_x_4212:
[----:B------:R-:W-:Y:S05]  /*5680*/  BSYNC.RECONVERGENT B1 ;  /* 0x0000000000017941 */ /* 0x000fea0003800200 */
.L_x_4211:
        /* <DEDUP_REMOVED lines=36> */
[----:B------:R-:W-:Y:S01]  /*58d0*/  LOP3.LUT R12, R43, R12, R17, 0x96, !PT ;  /* 0x0000000c2b0c7212 */ /* 0x000fe200078e9611 */
[----:B------:R-:W-:-:S04]  /*58e0*/  IMAD.WIDE.U32 R140, R140, -0x326172a9, RZ ;  /* 0xcd9e8d578c8c7825 */ /* 0x000fc800078e00ff */
[----:B------:R-:W-:Y:S01]  /*58f0*/  IMAD.WIDE.U32 R12, R12, -0x2daee0ad, RZ ;  /* 0xd2511f530c0c7825 */ /* 0x000fe200078e00ff */
[----:B------:R-:W-:-:S03]  /*5900*/  LOP3.LUT R141, R53, R16, R141, 0x96, !PT ;  /* 0x00000010358d7212 */ /* 0x000fc600078e968d */
[----:B------:R-:W-:Y:S01]  /*5910*/  IMAD.MOV.U32 R22, RZ, RZ, R12 ;  /* 0x000000ffff167224 */ /* 0x000fe200078e000c */
[----:B------:R-:W-:-:S07]  /*5920*/  LOP3.LUT R142, R41, R142, R13, 0x96, !PT ;  /* 0x0000008e298e7212 */ /* 0x000fce00078e960d */
.L_x_4209:
[----:B------:R-:W-:Y:S05]  /*5930*/  BSYNC.RECONVERGENT B0 ;  /* 0x0000000000007941 */ /* 0x000fea0003800200 */
.L_x_4208:
        /* <DEDUP_REMOVED lines=25> */
.L_x_4215:
        /* <DEDUP_REMOVED lines=13> */
.L_x_4217:
[----:B------:R-:W-:Y:S05]  /*5ba0*/  BSYNC.RECONVERGENT B1 ;  /* 0x0000000000017941 */ /* 0x000fea0003800200 */
.L_x_4216:
        /* <DEDUP_REMOVED lines=42> */
.L_x_4214:
[----:B------:R-:W-:Y:S05]  /*5e50*/  BSYNC.RECONVERGENT B0 ;  /* 0x0000000000007941 */ /* 0x000fea0003800200 */
.L_x_4213:
[----:B------:R-:W-:Y:S01]  /*5e60*/  ISETP.NE.AND P3, PT, R12, 0x1, PT ;  /* 0x000000010c00780c */ /* 0x000fe20003f65270 */
[----:B------:R-:W-:Y:S01]  /*5e70*/  IMAD.U32 R25, R25, 0x10000, RZ ;  /* 0x0001000019197824 */ /* 0x000fe200078e00ff */
[----:B------:R-:W-:Y:S01]  /*5e80*/  I2FP.F32.U32 R13, R10 ;  /* 0x0000000a000d7245 */ /* 0x000fe20000201000 */
[----:B------:R-:W-:Y:S01]  /*5e90*/  BSSY.RECONVERGENT B0, `(.L_x_4218) ;  /* 0x0000049000007945 */ /* 0x000fe20003800200 */
[----:B------:R-:W-:Y:S02]  /*5ea0*/  HFMA2 R18, -RZ, RZ, 0, 1.1920928955078125e-07 ;  /* 0x00000002ff127431 */ /* 0x000fe400000001ff */
[----:B------:R-:W-:Y:S01]  /*5eb0*/  FMUL.FTZ R25, R25, R36 ;  /* 0x0000002419197220 */ /* 0x000fe20000410000 */
[----:B------:R-:W-:-:S05]  /*5ec0*/  FFMA.FTZ R10, R13, R188, 1.1641532182693481445e-10 ;  /* 0x2f0000000d0a7423 */ /* 0x000fca00000100bc */
[----:B------:R-:W-:Y:S01]  /*5ed0*/  FSETP.GTU.FTZ.AND P0, PT, R10, R35, PT ;  /* 0x000000230a00720b */ /* 0x000fe20003f1c000 */
[----:B------:R-:W-:-:S03]  /*5ee0*/  IMAD.MOV.U32 R10, RZ, RZ, R140 ;  /* 0x000000ffff0a7224 */ /* 0x000fc600078e008c */
        /* <DEDUP_REMOVED lines=11> */
.L_x_4220:
        /* <DEDUP_REMOVED lines=13> */
.L_x_4222:
[----:B------:R-:W-:Y:S05]  /*6070*/  BSYNC.RECONVERGENT B1 ;  /* 0x0000000000017941 */ /* 0x000fea0003800200 */
.L_x_4221:
        /* <DEDUP_REMOVED lines=42> */
.L_x_4219:
[----:B------:R-:W-:Y:S05]  /*6320*/  BSYNC.RECONVERGENT B0 ;  /* 0x0000000000007941 */ /* 0x000fea0003800200 */
.L_x_4218:
        /* <DEDUP_REMOVED lines=26> */
.L_x_4225:
        /* <DEDUP_REMOVED lines=13> */
.L_x_4227:
[----:B------:R-:W-:Y:S05]  /*65a0*/  BSYNC.RECONVERGENT B1 ;  /* 0x0000000000017941 */ /* 0x000fea0003800200 */
.L_x_4226:
        /* <DEDUP_REMOVED lines=42> */
.L_x_4224:
[----:B------:R-:W-:Y:S05]  /*6850*/  BSYNC.RECONVERGENT B0 ;  /* 0x0000000000007941 */ /* 0x000fea0003800200 */
.L_x_4223:
        /* <DEDUP_REMOVED lines=21> */
.L_x_4230:
        /* <DEDUP_REMOVED lines=13> */
.L_x_4232:
[----:B------:R-:W-:Y:S05]  /*6a80*/  BSYNC.RECONVERGENT B1 ;  /* 0x0000000000017941 */ /* 0x000fea0003800200 */
.L_x_4231:
        /* <DEDUP_REMOVED lines=42> */
.L_x_4229:
[----:B------:R-:W-:Y:S05]  /*6d30*/  BSYNC.RECONVERGENT B0 ;  /* 0x0000000000007941 */ /* 0x000fea0003800200 */
.L_x_4228:
[----:B------:R-:W-:Y:S01]  /*6d40*/  I2FP.F32.U32 R13, R10 ;  /* 0x0000000a000d7245 */ /* 0x000fe20000201000 */
[----:B------:R-:W-:Y:S01]  /*6d50*/  BSSY.RECONVERGENT B0, `(.L_x_4233) ;  /* 0x0000050000007945 */ /* 0x000fe20003800200 */
[----:B------:R-:W-:-:S03]  /*6d60*/  SHF.L.U32 R21, R58, 0x10, RZ ;  /* 0x000000103a157819 */ /* 0x000fc600000006ff */
[----:B------:R-:W-:Y:S01]  /*6d70*/  FFMA.FTZ R10, R13, R188, 1.1641532182693481445e-10 ;  /* 0x2f0000000d0a7423 */ /* 0x000fe200000100bc */
[----:B------:R-:W-:Y:S02]  /*6d80*/  @P1 IMAD.U32 R13, R62, 0x10000, RZ ;  /* 0x000100003e0d1824 */ /* 0x000fe400078e00ff */
[----:B------:R-:W-:Y:S02]  /*6d90*/  FMUL.FTZ R21, R21, R36 ;  /* 0x0000002415157220 */ /* 0x000fe40000410000 */
[----:B------:R-:W-:-:S04]  /*6da0*/  FSETP.GTU.FTZ.AND P0, PT, R10, R35, PT ;  /* 0x000000230a00720b */ /* 0x000fc80003f1c000 */
[----:B------:R-:W-:-:S05]  /*6db0*/  FSEL R21, R21, RZ, !P0 ;  /* 0x000000ff15157208 */ /* 0x000fca0004000000 */
[----:B------:R-:W-:Y:S01]  /*6dc0*/  FADD.FTZ R12, R18, R21 ;  /* 0x00000015120c7221 */ /* 0x000fe20000010000 */
[----:B------:R-:W-:Y:S01]  /*6dd0*/  SEL R18, RZ, 0x1, P0 ;  /* 0x00000001ff127807 */ /* 0x000fe20000000000 */
[----:B------:R-:W-:Y:S01]  /*6de0*/  IMAD.MOV.U32 R21, RZ, RZ, 0x2 ;  /* 0x00000002ff157424 */ /* 0x000fe200078e00ff */
[----:B------:R-:W-:Y:S01]  /*6df0*/  ISETP.NE.AND P0, PT, R20, 0x1, PT ;  /* 0x000000011400780c */ /* 0x000fe20003f05270 */
[--C-:B------:R-:W-:Y:S01]  /*6e00*/  @P1 FADD.FTZ R10, R13, R12.reuse ;  /* 0x0000000c0d0a1221 */ /* 0x100fe20000010000 */
[----:B------:R-:W-:Y:S01]  /*6e10*/  @!P1 IMAD.MOV.U32 R10, RZ, RZ, R12 ;  /* 0x000000ffff0a9224 */ /* 0x000fe200078e000c */
[----:B------:R-:W-:-:S04]  /*6e20*/  MOV R13, R140 ;  /* 0x0000008c000d7202 */ /* 0x000fc80000000f00 */
[----:B------:R-:W-:-:S06]  /*6e30*/  F2FP.BF16.F32.PACK_AB R26, RZ, R10 ;  /* 0x0000000aff1a723e */ /* 0x000fcc00000010ff */
        /* <DEDUP_REMOVED lines=9> */
.L_x_4235:
        /* <DEDUP_REMOVED lines=13> */
.L_x_4237:
[----:B------:R-:W-:Y:S05]  /*6fa0*/  BSYNC.RECONVERGENT B1 ;  /* 0x0000000000017941 */ /* 0x000fea0003800200 */
.L_x_4236:
        /* <DEDUP_REMOVED lines=42> */
.L_x_4234:
[----:B------:R-:W-:Y:S05]  /*7250*/  BSYNC.RECONVERGENT B0 ;  /* 0x0000000000007941 */ /* 0x000fea0003800200 */
.L_x_4233:
        /* <DEDUP_REMOVED lines=20> */
.L_x_4240:
        /* <DEDUP_REMOVED lines=13> */
.L_x_4242:
[----:B------:R-:W-:Y:S05]  /*7470*/  BSYNC.RECONVERGENT B1 ;  /* 0x0000000000017941 */ /* 0x000fea0003800200 */
.L_x_4241:
        /* <DEDUP_REMOVED lines=40> */
[----:B------:R-:W-:Y:S02]  /*7700*/  IMAD.MOV.U32 R13, RZ, RZ, R22 ;  /* 0x000000ffff0d7224 */ /* 0x000fe400078e0016 */
[----:B------:R-:W-:-:S07]  /*7710*/  IMAD.MOV.U32 R22, RZ, RZ, R12 ;  /* 0x000000ffff167224 */ /* 0x000fce00078e000c */
.L_x_4239:
[----:B------:R-:W-:Y:S05]  /*7720*/  BSYNC.RECONVERGENT B0 ;  /* 0x0000000000007941 */ /* 0x000fea0003800200 */
.L_x_4238:
[----:B------:R-:W-:Y:S01]  /*7730*/  I2FP.F32.U32 R13, R13 ;  /* 0x0000000d000d7245 */ /* 0x000fe20000201000 */
[----:B------:R-:W-:Y:S01]  /*7740*/  @P1 IMAD.U32 R11, R11, 0x10000, RZ ;  /* 0x000100000b0b1824 */ /* 0x000fe200078e00ff */
[----:B------:R-:W-:Y:S01]  /*7750*/  PRMT R12, R58, 0x7632, R12 ;  /* 0x000076323a0c7816 */ /* 0x000fe2000000000c */
[----:B------:R-:W-:Y:S01]  /*7760*/  BSSY.RECONVERGENT B0, `(.L_x_4243) ;  /* 0x000004f000007945 */ /* 0x000fe20003800200 */
[----:B------:R-:W-:Y:S02]  /*7770*/  IMAD.MOV.U32 R84, RZ, RZ, 0x2 ;  /* 0x00000002ff547424 */ /* 0x000fe400078e00ff */
[----:B------:R-:W-:Y:S01]  /*7780*/  SHF.L.U32 R19, R12, 0x10, RZ ;  /* 0x000000100c137819 */ /* 0x000fe200000006ff */
[----:B------:R-:W-:Y:S01]  /*7790*/  FFMA.FTZ R12, R13, R188, 1.1641532182693481445e-10 ;  /* 0x2f0000000d0c7423 */ /* 0x000fe200000100bc */
[----:B------:R-:W-:-:S03]  /*77a0*/  MOV R13, R140 ;  /* 0x0000008c000d7202 */ /* 0x000fc60000000f00 */
[----:B------:R-:W-:Y:S01]  /*77b0*/  FMUL.FTZ R19, R19, R36 ;  /* 0x0000002413137220 */ /* 0x000fe20000410000 */
[----:B------:R-:W-:-:S04]  /*77c0*/  FSETP.GTU.FTZ.AND P4, PT, R12, R35, PT ;  /* 0x000000230c00720b */ /* 0x000fc80003f9c000 */
[----:B------:R-:W-:Y:S02]  /*77d0*/  FSEL R12, R19, RZ, !P4 ;  /* 0x000000ff130c7208 */ /* 0x000fe40006000000 */
[----:B------:R-:W-:Y:S02]  /*77e0*/  SEL R19, RZ, 0x1, P4 ;  /* 0x00000001ff137807 */ /* 0x000fe40002000000 */
[----:B------:R-:W-:Y:S01]  /*77f0*/  ISETP.NE.AND P4, PT, R20, 0x1, PT ;  /* 0x000000011400780c */ /* 0x000fe20003f85270 */
[----:B------:R-:W-:-:S04]  /*7800*/  FADD.FTZ R12, R55, R12 ;  /* 0x0000000c370c7221 */ /* 0x000fc80000010000 */
[--C-:B------:R-:W-:Y:S01]  /*7810*/  @P1 FADD.FTZ R11, R11, R12.reuse ;  /* 0x0000000c0b0b1221 */ /* 0x100fe20000010000 */
[----:B------:R-:W-:-:S05]  /*7820*/  @!P1 IMAD.MOV.U32 R11, RZ, RZ, R12 ;  /* 0x000000ffff0b9224 */ /* 0x000fca00078e000c */
[----:B------:R-:W-:Y:S02]  /*7830*/  F2FP.BF16.F32.PACK_AB R55, RZ, R11 ;  /* 0x0000000bff37723e */ /* 0x000fe400000010ff */
        /* <DEDUP_REMOVED lines=9> */
.L_x_4245:
        /* <DEDUP_REMOVED lines=13> */
.L_x_4247:
[----:B------:R-:W-:Y:S05]  /*79a0*/  BSYNC.RECONVERGENT B1 ;  /* 0x0000000000017941 */ /* 0x000fea0003800200 */
.L_x_4246:
        /* <DEDUP_REMOVED lines=38> */
[----:B------:R-:W-:-:S04]  /*7c10*/  LOP3.LUT R141, R53, R20, R141, 0x96, !PT ;  /* 0x00000014358d7212 */ /* 0x000fc800078e968d */
[----:B------:R-:W-:Y:S02]  /*7c20*/  LOP3.LUT R142, R41, R142, R13, 0x96, !PT ;  /* 0x0000008e298e7212 */ /* 0x000fe400078e960d */
[----:B------:R-:W-:Y:S01]  /*7c30*/  MOV R13, R22 ;  /* 0x00000016000d7202 */ /* 0x000fe20000000f00 */
[----:B------:R-:W-:-:S07]  /*7c40*/  IMAD.MOV.U32 R22, RZ, RZ, R12 ;  /* 0x000000ffff167224 */ /* 0x000fce00078e000c */
.L_x_4244:
[----:B------:R-:W-:Y:S05]  /*7c50*/  BSYNC.RECONVERGENT B0 ;  /* 0x0000000000007941 */ /* 0x000fea0003800200 */
.L_x_4243:
        /* <DEDUP_REMOVED lines=21> */
.L_x_4250:
        /* <DEDUP_REMOVED lines=13> */
.L_x_4252:
[----:B------:R-:W-:Y:S05]  /*7e80*/  BSYNC.RECONVERGENT B1 ;  /* 0x0000000000017941 */ /* 0x000fea0003800200 */
.L_x_4251:
        /* <DEDUP_REMOVED lines=39> */
[----:B------:R-:W-:Y:S01]  /*8100*/  LOP3.LUT R142, R41, R142, R21, 0x96, !PT ;  /* 0x0000008e298e7212 */ /* 0x000fe200078e9615 */
[----:B------:R-:W-:Y:S02]  /*8110*/  IMAD.MOV.U32 R21, RZ, RZ, R22 ;  /* 0x000000ffff157224 */ /* 0x000fe400078e0016 */
[----:B------:R-:W-:-:S07]  /*8120*/  IMAD.MOV.U32 R22, RZ, RZ, R20 ;  /* 0x000000ffff167224 */ /* 0x000fce00078e0014 */
.L_x_4249:
[----:B------:R-:W-:Y:S05]  /*8130*/  BSYNC.RECONVERGENT B0 ;  /* 0x0000000000007941 */ /* 0x000fea0003800200 */
.L_x_4248:
[----:B------:R-:W-:Y:S01]  /*8140*/  I2FP.F32.U32 R21, R21 ;  /* 0x0000001500157245 */ /* 0x000fe20000201000 */
[----:B------:R-:W-:Y:S01]  /*8150*/  @P1 IMAD.U32 R84, R63, 0x10000, RZ ;  /* 0x000100003f541824 */ /* 0x000fe200078e00ff */
[----:B------:R-:W-:Y:S01]  /*8160*/  SHF.L.U32 R27, R59, 0x10, RZ ;  /* 0x000000103b1b7819 */ /* 0x000fe200000006ff */
        /* <DEDUP_REMOVED lines=22> */
.L_x_4255:
        /* <DEDUP_REMOVED lines=13> */
.L_x_4257:
[----:B------:R-:W-:Y:S05]  /*83a0*/  BSYNC.RECONVERGENT B1 ;  /* 0x0000000000017941 */ /* 0x000fea0003800200 */
.L_x_4256:
        /* <DEDUP_REMOVED lines=42> */
.L_x_4254:
[----:B------:R-:W-:Y:S05]  /*8650*/  BSYNC.RECONVERGENT B0 ;  /* 0x0000000000007941 */ /* 0x000fea0003800200 */
.L_x_4253:
        /* <DEDUP_REMOVED lines=20> */
.L_x_4260:
[----:B------:R-:W-:Y:S01]  /*87a0*/  VIADD R0, R0, 0x1 ;  /* 0x0000000100007836 */ /* 0x000fe20000000000 */
[----:B------:R-:W-:Y:S03]  /*87b0*/  BSSY.RECONVERGENT B1, `(.L_x_4261) ;  /* 0x000000e000017945 */ /* 0x000fe60003800200 */
[C---:B------:R-:W-:Y:S01]  /*87c0*/  IMAD.WIDE.U32 R86, R0.reuse, -0x2daee0ad, RZ ;  /* 0xd2511f5300567825 */ /* 0x040fe200078e00ff */
[----:B------:R-:W-:-:S13]  /*87d0*/  ISETP.NE.AND P6, PT, R0, RZ, PT ;  /* 0x000000ff0000720c */ /* 0x000fda0003fc5270 */
[----:B------:R-:W-:Y:S05]  /*87e0*/  @P6 BRA `(.L_x_4262) ;  /* 0x0000000000286947 */ /* 0x000fea0003800000 */
[----:B------:R-:W-:Y:S01]  /*87f0*/  VIADD R2, R2, 0x1 ;  /* 0x0000000102027836 */ /* 0x000fe20000000000 */
[----:B------:R-:W-:-:S04]  /*8800*/  P2R R21, PR, RZ, 0x1 ;  /* 0x00000001ff157803 */ /* 0x000fc80000000000 */
[----:B------:R-:W-:-:S13]  /*8810*/  ISETP.NE.AND P6, PT, R2, RZ, PT ;  /* 0x000000ff0200720c */ /* 0x000fda0003fc5270 */
[----:B------:R-:W-:Y:S01]  /*8820*/  @!P6 IADD3 R3, PT, PT, R3, 0x1, RZ ;  /* 0x000000010303e810 */ /* 0x000fe20007ffe0ff */
[----:B------:R-:W-:Y:S02]  /*8830*/  @!P6 VIADD R84, R4, 0x1 ;  /* 0x000000010454e836 */ /* 0x000fe40000000000 */
[----:B------:R-:W-:Y:S01]  /*8840*/  @!P6 IMAD.MOV.U32 R2, RZ, RZ, RZ ;  /* 0x000000ffff02e224 */ /* 0x000fe200078e00ff */
[----:B------:R-:W-:-:S13]  /*8850*/  ISETP.NE.AND P0, PT, R3, RZ, !P6 ;  /* 0x000000ff0300720c */ /* 0x000fda0007705270 */
[----:B------:R-:W-:Y:S01]  /*8860*/  @P0 IMAD.MOV R84, RZ, RZ, R4 ;  /* 0x000000ffff540224 */ /* 0x000fe200078e0204 */
[----:B------:R-:W-:-:S04]  /*8870*/  ISETP.NE.AND P0, PT, R21, RZ, PT ;  /* 0x000000ff1500720c */ /* 0x000fc80003f05270 */
[----:B------:R-:W-:-:S09]  /*8880*/  @!P6 MOV R4, R84 ;  /* 0x000000540004e202 */ /* 0x000fd20000000f00 */
.L_x_4262:
[----:B------:R-:W-:Y:S05]  /*8890*/  BSYNC.RECONVERGENT B1 ;  /* 0x0000000000017941 */ /* 0x000fea0003800200 */
.L_x_4261:
        /* <DEDUP_REMOVED lines=42> */
.L_x_4259:
[----:B------:R-:W-:Y:S05]  /*8b40*/  BSYNC.RECONVERGENT B0 ;  /* 0x0000000000007941 */ /* 0x000fea0003800200 */
.L_x_4258:
[----:B------:R-:W-:Y:S02]  /*8b50*/  I2FP.F32.U32 R21, R21 ;  /* 0x0000001500157245 */ /* 0x000fe40000201000 */
[----:B------:R-:W-:Y:S02]  /*8b60*/  PRMT R84, R59, 0x7632, R84 ;  /* 0x000076323b547816 */ /* 0x000fe40000000054 */
[----:B------:R-:W-:Y:S02]  /*8b70*/  PRMT R26, R26, 0x5410, R55 ;  /* 0x000054101a1a7816 */ /* 0x000fe40000000037 */
[----:B------:R-:W-:Y:S01]  /*8b80*/  SHF.L.U32 R85, R84, 0x10, RZ ;  /* 0x0000001054557819 */ /* 0x000fe200000006ff */
[----:B------:R-:W-:Y:S01]  /*8b90*/  FFMA.FTZ R84, R21, R188, 1.1641532182693481445e-10 ;  /* 0x2f00000015547423 */ /* 0x000fe200000100bc */
[----:B------:R-:W-:Y:S02]  /*8ba0*/  PRMT R25, R34, 0x5410, R25 ;  /* 0x0000541022197816 */ /* 0x000fe40000000019 */
[----:B------:R-:W-:Y:S01]  /*8bb0*/  PRMT R24, R24, 0x5410, R30 ;  /* 0x0000541018187816 */ /* 0x000fe2000000001e */
[----:B------:R-:W-:Y:S01]  /*8bc0*/  FMUL.FTZ R85, R85, R36 ;  /* 0x0000002455557220 */ /* 0x000fe20000410000 */
[----:B------:R-:W-:-:S02]  /*8bd0*/  FSETP.GTU.FTZ.AND P6, PT, R84, R35, PT ;  /* 0x000000235400720b */ /* 0x000fc40003fdc000 */
[----:B------:R-:W-:Y:S02]  /*8be0*/  @P1 PRMT R84, R63, 0x7632, R84 ;  /* 0x000076323f541816 */ /* 0x000fe40000000054 */
[----:B------:R-:W-:Y:S02]  /*8bf0*/  FSEL R86, R85, RZ, !P6 ;  /* 0x000000ff55567208 */ /* 0x000fe40007000000 */
[----:B------:R-:W-:Y:S01]  /*8c00*/  SEL R21, RZ, 0x1, P6 ;  /* 0x00000001ff157807 */ /* 0x000fe20003000000 */
[----:B------:R-:W-:Y:S02]  /*8c10*/  @P1 IMAD.U32 R85, R84, 0x10000, RZ ;  /* 0x0001000054551824 */ /* 0x000fe400078e00ff */
[----:B------:R-:W-:-:S04]  /*8c20*/  FADD.FTZ R84, R13, R86 ;  /* 0x000000560d547221 */ /* 0x000fc80000010000 */
[----:B------:R-:W-:Y:S01]  /*8c30*/  @P1 FADD.FTZ R13, R84, R85 ;  /* 0x00000055540d1221 */ /* 0x000fe20000010000 */
[----:B------:R-:W-:-:S05]  /*8c40*/  @!P1 IMAD.MOV.U32 R13, RZ, RZ, R84 ;  /* 0x000000ffff0d9224 */ /* 0x000fca00078e0054 */
[----:B------:R-:W-:-:S04]  /*8c50*/  F2FP.BF16.F32.PACK_AB R84, RZ, R13 ;  /* 0x0000000dff54723e */ /* 0x000fc800000010ff */
[----:B------:R-:W-:-:S07]  /*8c60*/  PRMT R27, R27, 0x5410, R84 ;  /* 0x000054101b1b7816 */ /* 0x000fce0000000054 */
.L_x_4182:
[----:B------:R-:W0:Y:S01]  /*8c70*/  LDC.64 R160, c[0x0][0x3a8] ;  /* 0x0000ea00ffa07b82 */ /* 0x000e220000000a00 */
[----:B------:R-:W-:Y:S01]  /*8c80*/  SEL R34, RZ, 0x100, !P0 ;  /* 0x00000100ff227807 */ /* 0x000fe20004000000 */
[----:B------:R-:W-:Y:S01]  /*8c90*/  VIADD R187, R5, 0x20 ;  /* 0x0000002005bb7836 */ /* 0x000fe20000000000 */
[----:B------:R-:W-:Y:S02]  /*8ca0*/  ISETP.NE.U32.AND P0, PT, R32, RZ, PT ;  /* 0x000000ff2000720c */ /* 0x000fe40003f05070 */
[----:B------:R-:W-:Y:S02]  /*8cb0*/  SEL R86, RZ, 0x1000000, !P5 ;  /* 0x01000000ff567807 */ /* 0x000fe40006800000 */
[----:B------:R-:W-:Y:S01]  /*8cc0*/  SEL R55, RZ, 0x10000, !P4 ;  /* 0x00010000ff377807 */ /* 0x000fe20006000000 */
[----:B------:R-:W1:Y:S01]  /*8cd0*/  LDC.64 R154, c[0x0][0x3b0] ;  /* 0x0000ec00ff9a7b82 */ /* 0x000e620000000a00 */
[----:B------:R-:W-:Y:S02]  /*8ce0*/  ISETP.NE.AND P5, PT, R28, RZ, PT ;  /* 0x000000ff1c00720c */ /* 0x000fe40003fa5270 */
[----:B------:R-:W-:-:S02]  /*8cf0*/  ISETP.NE.AND P4, PT, R29, RZ, PT ;  /* 0x000000ff1d00720c */ /* 0x000fc40003f85270 */
[----:B------:R-:W-:Y:S02]  /*8d00*/  ISETP.NE.AND.EX P0, PT, R33, RZ, PT, P0 ;  /* 0x000000ff2100720c */ /* 0x000fe40003f05300 */
[----:B------:R-:W-:Y:S01]  /*8d10*/  ISETP.NE.AND P6, PT, R23, RZ, PT ;  /* 0x000000ff1700720c */ /* 0x000fe20003fc5270 */
[----:B------:R-:W2:Y:S01]  /*8d20*/  @P1 LDC.64 R84, c[0x0][0x3a0] ;  /* 0x0000e800ff541b82 */ /* 0x000ea20000000a00 */
[----:B------:R-:W-:Y:S02]  /*8d30*/  SEL R32, RZ, 0x1000000, !P2 ;  /* 0x01000000ff207807 */ /* 0x000fe40005000000 */
[----:B------:R-:W-:Y:S02]  /*8d40*/  SEL R30, RZ, 0x10000, !P4 ;  /* 0x00010000ff1e7807 */ /* 0x000fe40006000000 */
[----:B------:R-:W-:Y:S02]  /*8d50*/  SEL R23, RZ, 0x100, !P5 ;  /* 0x00000100ff177807 */ /* 0x000fe40006800000 */
[----:B------:R-:W-:Y:S01]  /*8d60*/  LOP3.LUT R33, R34, R86, R55, 0xfe, !PT ;  /* 0x0000005622217212 */ /* 0x000fe200078efe37 */
[----:B0-----:R-:W-:Y:S01]  /*8d70*/  IMAD.WIDE.U32 R86, R5, 0x10, R160 ;  /* 0x0000001005567825 */ /* 0x001fe200078e00a0 */
[----:B------:R-:W-:Y:S01]  /*8d80*/  LOP3.LUT R23, R23, R32, R30, 0xfe, !PT ;  /* 0x0000002017177212 */ /* 0x000fe200078efe1e */
[----:B------:R-:W0:Y:S01]  /*8d90*/  @P0 LDC.64 R28, c[0x0][0x398] ;  /* 0x0000e600ff1c0b82 */ /* 0x000e220000000a00 */
[----:B------:R-:W-:-:S02]  /*8da0*/  SEL R32, RZ, 0x1, !P3 ;  /* 0x00000001ff207807 */ /* 0x000fc40005800000 */
[----:B------:R-:W-:Y:S01]  /*8db0*/  SEL R30, RZ, 0x1, !P6 ;  /* 0x00000001ff1e7807 */ /* 0x000fe20007000000 */
[----:B------:R1:W-:Y:S01]  /*8dc0*/  STG.E.128 desc[UR8][R86.64], R24 ;  /* 0x0000001856007986 */ /* 0x0003e2000c101d08 */
[----:B------:R-:W-:Y:S02]  /*8dd0*/  LOP3.LUT R33, R33, R32, RZ, 0xfc, !PT ;  /* 0x0000002021217212 */ /* 0x000fe400078efcff */
[----:B------:R-:W-:Y:S01]  /*8de0*/  LOP3.LUT R32, R23, R30, RZ, 0xfc, !PT ;  /* 0x0000001e17207212 */ /* 0x000fe200078efcff */
[----:B--2---:R-:W-:-:S04]  /*8df0*/  @P1 IMAD.WIDE.U32 R84, R187, 0x10, R84 ;  /* 0x00000010bb541825 */ /* 0x004fc800078e0054 */
[----:B-1----:R-:W-:-:S04]  /*8e00*/  IMAD.WIDE.U32 R24, R5, 0x8, R154 ;  /* 0x0000000805187825 */ /* 0x002fc800078e009a */
[C---:B------:R-:W-:Y:S01]  /*8e10*/  IMAD.WIDE.U32 R86, R187.reuse, 0x10, R152 ;  /* 0x00000010bb567825 */ /* 0x040fe200078e0098 */
[----:B------:R1:W-:Y:S03]  /*8e20*/  STG.E.64 desc[UR8][R24.64], R32 ;  /* 0x0000002018007986 */ /* 0x0003e6000c101b08 */
[----:B0-----:R-:W-:Y:S01]  /*8e30*/  @P0 IMAD.WIDE.U32 R28, R187, 0x10, R28 ;  /* 0x00000010bb1c0825 */ /* 0x001fe200078e001c */
[----:B-1----:R-:W-:Y:S06]  /*8e40*/  @!P0 BRA `(.L_x_4263) ;  /* 0x0000000000508947 */ /* 0x002fec0003800000 */
[----:B------:R-:W-:Y:S01]  /*8e50*/  SHF.L.U32 R26, R20, 0x10, RZ ;  /* 0x00000010141a7819 */ /* 0x000fe200000006ff */
[----:B------:R-:W0:Y:S01]  /*8e60*/  LDC.64 R24, c[0x0][0x3b8] ;  /* 0x0000ee00ff187b82 */ /* 0x000e220000000a00 */
[----:B------:R-:W-:Y:S02]  /*8e70*/  LOP3.LUT R23, R21, 0xffff, RZ, 0xc0, !PT ;  /* 0x0000ffff15177812 */ /* 0x000fe400078ec0ff */
[----:B------:R-:W-:Y:S02]  /*8e80*/  LOP3.LUT R26, R26, 0xff0000, RZ, 0xc0, !PT ;  /* 0x00ff00001a1a7812 */ /* 0x000fe400078ec0ff */
[----:B------:R-:W-:Y:S02]  /*8e90*/  PRMT R27, R19, 0x7104, RZ ;  /* 0x00007104131b7816 */ /* 0x000fe400000000ff */
[----:B------:R-:W-:Y:S02]  /*8ea0*/  PRMT R30, R26, 0x4210, R23 ;  /* 0x000042101a1e7816 */ /* 0x000fe40000000017 */
[----:B------:R-:W-:-:S02]  /*8eb0*/  LOP3.LUT R26, R17, 0xff, RZ, 0xc0, !PT ;  /* 0x000000ff111a7812 */ /* 0x000fc400078ec0ff */
[----:B------:R-:W-:Y:S02]  /*8ec0*/  LOP3.LUT R32, R16, 0xff, RZ, 0xc0, !PT ;  /* 0x000000ff10207812 */ /* 0x000fe400078ec0ff */
[----:B------:R-:W-:Y:S02]  /*8ed0*/  LOP3.LUT R88, R15, 0xff, RZ, 0xc0, !PT ;  /* 0x000000ff0f587812 */ /* 0x000fe400078ec0ff */
[----:B------:R-:W-:Y:S01]  /*8ee0*/  LOP3.LUT R55, R30, 0xff00, R27, 0xf8, !PT ;  /* 0x0000ff001e377812 */ /* 0x000fe200078ef81b */
[----:B------:R-:W-:-:S03]  /*8ef0*/  IMAD.WIDE.U32 R26, R26, 0x1000000, RZ ;  /* 0x010000001a1a7825 */ /* 0x000fc600078e00ff */
[----:B------:R-:W-:Y:S01]  /*8f00*/  LOP3.LUT R55, R55, 0xff, R18, 0xf8, !PT ;  /* 0x000000ff37377812 */ /* 0x000fe200078ef812 */
[----:B------:R-:W-:-:S04]  /*8f10*/  IMAD.WIDE.U32 R32, R32, 0x10000, RZ ;  /* 0x0001000020207825 */ /* 0x000fc800078e00ff */
[----:B------:R-:W-:Y:S01]  /*8f20*/  IMAD.WIDE.U32 R88, R88, 0x100, RZ ;  /* 0x0000010058587825 */ /* 0x000fe200078e00ff */
[----:B------:R-:W-:-:S03]  /*8f30*/  LOP3.LUT R27, R33, R55, R27, 0xfe, !PT ;  /* 0x00000037211b7212 */ /* 0x000fc600078efe1b */
[----:B0-----:R-:W-:Y:S01]  /*8f40*/  IMAD.WIDE.U32 R24, R5, 0x8, R24 ;  /* 0x0000000805187825 */ /* 0x001fe200078e0018 */
[----:B------:R-:W-:Y:S02]  /*8f50*/  LOP3.LUT R23, R88, R26, R32, 0xfe, !PT ;  /* 0x0000001a58177212 */ /* 0x000fe400078efe20 */
[----:B------:R-:W-:Y:S02]  /*8f60*/  LOP3.LUT R27, R27, R89, RZ, 0xfc, !PT ;  /* 0x000000591b1b7212 */ /* 0x000fe400078efcff */
[----:B------:R-:W-:-:S05]  /*8f70*/  LOP3.LUT R26, R23, 0xff, R14, 0xf8, !PT ;  /* 0x000000ff171a7812 */ /* 0x000fca00078ef80e */
[----:B------:R0:W-:Y:S02]  /*8f80*/  STG.E.64 desc[UR8][R24.64], R26 ;  /* 0x0000001a18007986 */ /* 0x0001e4000c101b08 */
.L_x_4263:
[----:B------:R1:W5:Y:S04]  /*8f90*/  @P1 LDG.E.128 R60, desc[UR8][R84.64] ;  /* 0x00000008543c1981 */ /* 0x000368000c1e1d00 */
[----:B------:R1:W5:Y:S04]  /*8fa0*/  @P0 LDG.E.128 R56, desc[UR8][R28.64] ;  /* 0x000000081c380981 */ /* 0x000368000c1e1d00 */
        /* <DEDUP_REMOVED lines=18> */
.L_x_4267:
        /* <DEDUP_REMOVED lines=13> */
.L_x_4269:
[----:B------:R-:W-:Y:S05]  /*91a0*/  BSYNC.RECONVERGENT B1 ;  /* 0x0000000000017941 */ /* 0x000fea0003800200 */
.L_x_4268:
        /* <DEDUP_REMOVED lines=40> */
[----:B------:R-:W-:Y:S02]  /*9430*/  IMAD.MOV.U32 R14, RZ, RZ, R22 ;  /* 0x000000ffff0e7224 */ /* 0x000fe400078e0016 */
[----:B------:R-:W-:-:S07]  /*9440*/  IMAD.MOV.U32 R17, RZ, RZ, RZ ;  /* 0x000000ffff117224 */ /* 0x000fce00078e00ff */
.L_x_4266:
[----:B------:R-:W-:Y:S05]  /*9450*/  BSYNC.RECONVERGENT B0 ;  /* 0x0000000000007941 */ /* 0x000fea0003800200 */
.L_x_4265:
[----:B------:R-:W-:Y:S01]  /*9460*/  I2FP.F32.U32 R15, R14 ;  /* 0x0000000e000f7245 */ /* 0x000fe20000201000 */
[----:B------:R-:W-:Y:S01]  /*9470*/  BSSY.RECONVERGENT B0, `(.L_x_4270) ;  /* 0x000004d000007945 */ /* 0x000fe20003800200 */
[----:B------:R-:W-:Y:S01]  /*9480*/  ISETP.NE.AND P3, PT, R17, 0x1, PT ;  /* 0x000000011100780c */ /* 0x000fe20003f65270 */
[----:B------:R-:W-:Y:S02]  /*9490*/  IMAD.MOV.U32 R18, RZ, RZ, 0x2 ;  /* 0x00000002ff127424 */ /* 0x000fe400078e00ff */
[----:B------:R-:W-:Y:S01]  /*94a0*/  FFMA.FTZ R14, R15, R188, 1.1641532182693481445e-10 ;  /* 0x2f0000000f0e7423 */ /* 0x000fe200000100bc */
[C---:B-----5:R-:W-:Y:S01]  /*94b0*/  SHF.L.U32 R15, R84.reuse, 0x10, RZ ;  /* 0x00000010540f7819 */ /* 0x060fe200000006ff */
[----:B------:R-:W-:Y:S01]  /*94c0*/  IMAD.MOV.U32 R16, RZ, RZ, R140 ;  /* 0x000000ffff107224 */ /* 0x000fe200078e008c */
[----:B-1----:R-:W-:Y:S02]  /*94d0*/  PRMT R84, R84, 0x7632, R84 ;  /* 0x0000763254547816 */ /* 0x002fe40000000054 */
        /* <DEDUP_REMOVED lines=14> */
.L_x_4272:
        /* <DEDUP_REMOVED lines=13> */
.L_x_4274:
[----:B------:R-:W-:Y:S05]  /*9690*/  BSYNC.RECONVERGENT B1 ;  /* 0x0000000000017941 */ /* 0x000fea0003800200 */
.L_x_4273:
        /* <DEDUP_REMOVED lines=38> */
[----:B------:R-:W-:-:S03]  /*9900*/  LOP3.LUT R141, R53, R16, R141, 0x96, !PT ;  /* 0x00000010358d7212 */ /* 0x000fc600078e968d */
[----:B------:R-:W-:Y:S01]  /*9910*/  IMAD.MOV.U32 R16, RZ, RZ, R30 ;  /* 0x000000ffff107224 */ /* 0x000fe200078e001e */
[----:B------:R-:W-:Y:S01]  /*9920*/  LOP3.LUT R142, R41, R142, R15, 0x96, !PT ;  /* 0x0000008e298e7212 */ /* 0x000fe200078e960f */
[----:B------:R-:W-:-:S07]  /*9930*/  IMAD.MOV.U32 R30, RZ, RZ, R14 ;  /* 0x000000ffff1e7224 */ /* 0x000fce00078e000e */
.L_x_4271:
[----:B------:R-:W-:Y:S05]  /*9940*/  BSYNC.RECONVERGENT B0 ;  /* 0x0000000000007941 */ /* 0x000fea0003800200 */
.L_x_4270:
[----:B------:R-:W-:Y:S01]  /*9950*/  I2FP.F32.U32 R15, R16 ;  /* 0x00000010000f7245 */ /* 0x000fe20000201000 */
[----:B------:R-:W-:Y:S01]  /*9960*/  IMAD.U32 R17, R56, 0x10000, RZ ;  /* 0x0001000038117824 */ /* 0x000fe200078e00ff */
[----:B------:R-:W-:Y:S01]  /*9970*/  ISETP.NE.AND P3, PT, R18, 0x1, PT ;  /* 0x000000011200780c */ /* 0x000fe20003f65270 */
[----:B------:R-:W-:Y:S01]  /*9980*/  BSSY.RECONVERGENT B0, `(.L_x_4275) ;  /* 0x000004e000007945 */ /* 0x000fe20003800200 */
[----:B------:R-:W-:Y:S01]  /*9990*/  MOV R19, 0x2 ;  /* 0x0000000200137802 */ /* 0x000fe20000000f00 */
[----:B------:R-:W-:Y:S01]  /*99a0*/  FFMA.FTZ R14, R15, R188, 1.1641532182693481445e-10 ;  /* 0x2f0000000f0e7423 */ /* 0x000fe200000100bc */
[----:B------:R-:W-:Y:S01]  /*99b0*/  FMUL.FTZ R15, R17, R36 ;  /* 0x00000024110f7220 */ /* 0x000fe20000410000 */
[----:B------:R-:W-:-:S03]  /*99c0*/  @P1 IMAD.U32 R17, R60, 0x10000, RZ ;  /* 0x000100003c111824 */ /* 0x000fc600078e00ff */
[----:B------:R-:W-:-:S04]  /*99d0*/  FSETP.GTU.FTZ.AND P2, PT, R14, R35, PT ;  /* 0x000000230e00720b */ /* 0x000fc80003f5c000 */
        /* <DEDUP_REMOVED lines=16> */
.L_x_4277:
        /* <DEDUP_REMOVED lines=13> */
.L_x_4279:
[----:B------:R-:W-:Y:S05]  /*9bb0*/  BSYNC.RECONVERGENT B1 ;  /* 0x0000000000017941 */ /* 0x000fea0003800200 */
.L_x_4278:
[----:B0-----:R-:W-:Y:S01]  /*9bc0*/  IMAD.WIDE.U32 R24, R3, -0x326172a9, RZ ;  /* 0xcd9e8d5703187825 */ /* 0x001fe200078e00ff */
        /* <DEDUP_REMOVED lines=41> */
.L_x_4276:
[----:B------:R-:W-:Y:S05]  /*9e60*/  BSYNC.RECONVERGENT B0 ;  /* 0x0000000000007941 */ /* 0x000fea0003800200 */
.L_x_4275:
[----:B------:R-:W-:Y:S01]  /*9e70*/  I2FP.F32.U32 R15, R15 ;  /* 0x0000000f000f7245 */ /* 0x000fe20000201000 */
[----:B------:R-:W-:Y:S01]  /*9e80*/  BSSY.RECONVERGENT B0, `(.L_x_4280) ;  /* 0x000004c000007945 */ /* 0x000fe20003800200 */
[----:B------:R-:W-:Y:S01]  /*9e90*/  ISETP.NE.AND P3, PT, R19, 0x1, PT ;  /* 0x000000011300780c */ /* 0x000fe20003f65270 */
[----:B------:R-:W-:Y:S02]  /*9ea0*/  IMAD.MOV.U32 R20, RZ, RZ, 0x2 ;  /* 0x00000002ff147424 */ /* 0x000fe400078e00ff */
[----:B------:R-:W-:Y:S01]  /*9eb0*/  FFMA.FTZ R16, R15, R188, 1.1641532182693481445e-10 ;  /* 0x2f0000000f107423 */ /* 0x000fe200000100bc */
[----:B------:R-:W-:Y:S01]  /*9ec0*/  SHF.L.U32 R15, R84, 0x10, RZ ;  /* 0x00000010540f7819 */ /* 0x000fe200000006ff */
[----:B------:R-:W-:-:S03]  /*9ed0*/  IMAD.MOV.U32 R17, RZ, RZ, R140 ;  /* 0x000000ffff117224 */ /* 0x000fc600078e008c */
        /* <DEDUP_REMOVED lines=14> */
.L_x_4282:
        /* <DEDUP_REMOVED lines=13> */
.L_x_4284:
[----:B------:R-:W-:Y:S05]  /*a090*/  BSYNC.RECONVERGENT B1 ;  /* 0x0000000000017941 */ /* 0x000fea0003800200 */
.L_x_4283:
[----:B0-----:R-:W-:Y:S01]  /*a0a0*/  IMAD.WIDE.U32 R24, R3, -0x326172a9, RZ ;  /* 0xcd9e8d5703187825 */ /* 0x001fe200078e00ff */
        /* <DEDUP_REMOVED lines=41> */
.L_x_4281:
[----:B------:R-:W-:Y:S05]  /*a340*/  BSYNC.RECONVERGENT B0 ;  /* 0x0000000000007941 */ /* 0x000fea0003800200 */
.L_x_4280:
[----:B------:R-:W-:Y:S01]  /*a350*/  PRMT R16, R56, 0x7632, R16 ;  /* 0x0000763238107816 */ /* 0x000fe20000000010 */
[----:B------:R-:W-:Y:S01]  /*a360*/  BSSY.RECONVERGENT B0, `(.L_x_4285) ;  /* 0x0000052000007945 */ /* 0x000fe20003800200 */
[----:B------:R-:W-:Y:S02]  /*a370*/  I2FP.F32.U32 R15, R17 ;  /* 0x00000011000f7245 */ /* 0x000fe40000201000 */
[----:B------:R-:W-:Y:S01]  /*a380*/  ISETP.NE.AND P3, PT, R20, 0x1, PT ;  /* 0x000000011400780c */ /* 0x000fe20003f65270 */
[----:B------:R-:W-:Y:S02]  /*a390*/  IMAD.U32 R17, R16, 0x10000, RZ ;  /* 0x0001000010117824 */ /* 0x000fe400078e00ff */
[----:B------:R-:W-:Y:S01]  /*a3a0*/  FFMA.FTZ R16, R15, R188, 1.1641532182693481445e-10 ;  /* 0x2f0000000f107423 */ /* 0x000fe200000100bc */
[----:B------:R-:W-:Y:S01]  /*a3b0*/  @P1 PRMT R15, R60, 0x7632, R15 ;  /* 0x000076323c0f1816 */ /* 0x000fe2000000000f */
[----:B------:R-:W-:-:S03]  /*a3c0*/  FMUL.FTZ R17, R17, R36 ;  /* 0x0000002411117220 */ /* 0x000fc60000410000 */
[----:B------:R-:W-:Y:S01]  /*a3d0*/  FSETP.GTU.FTZ.AND P2, PT, R16, R35, PT ;  /* 0x000000231000720b */ /* 0x000fe20003f5c000 */
[----:B------:R-:W-:-:S03]  /*a3e0*/  @P1 IMAD.U32 R16, R15, 0x10000, RZ ;  /* 0x000100000f101824 */ /* 0x000fc600078e00ff */
[----:B------:R-:W-:Y:S01]  /*a3f0*/  FSEL R18, R17, RZ, !P2 ;  /* 0x000000ff11127208 */ /* 0x000fe20005000000 */
[----:B------:R-:W-:-:S04]  /*a400*/  IMAD.MOV.U32 R17, RZ, RZ, R140 ;  /* 0x000000ffff117224 */ /* 0x000fc800078e008c */
[----:B------:R-:W-:Y:S01]  /*a410*/  FADD.FTZ R15, R23, R18 ;  /* 0x00000012170f7221 */ /* 0x000fe20000010000 */
[----:B------:R-:W-:-:S03]  /*a420*/  MOV R18, 0x2 ;  /* 0x0000000200127802 */ /* 0x000fc60000000f00 */
        /* <DEDUP_REMOVED lines=13> */
.L_x_4287:
        /* <DEDUP_REMOVED lines=13> */
.L_x_4289:
[----:B------:R-:W-:Y:S05]  /*a5d0*/  BSYNC.RECONVERGENT B1 ;  /* 0x0000000000017941 */ /* 0x000fea0003800200 */
.L_x_4288:
        /* <DEDUP_REMOVED lines=42> */
.L_x_4286:
[----:B------:R-:W-:Y:S05]  /*a880*/  BSYNC.RECONVERGENT B0 ;  /* 0x0000000000007941 */ /* 0x000fea0003800200 */
.L_x_4285:
        /* <DEDUP_REMOVED lines=8> */
[----:B------:R-:W-:Y:S01]  /*a910*/  FMUL.FTZ R16, R17, R36 ;  /* 0x0000002411107220 */ /* 0x000fe20000410000 */
[----:B------:R-:W-:Y:S02]  /*a920*/  PRMT R17, R85, 0x7632, R17 ;  /* 0x0000763255117816 */ /* 0x000fe40000000011 */
        /* <DEDUP_REMOVED lines=12> */
.L_x_4292:
        /* <DEDUP_REMOVED lines=13> */
.L_x_4294:
[----:B------:R-:W-:Y:S05]  /*aac0*/  BSYNC.RECONVERGENT B1 ;  /* 0x0000000000017941 */ /* 0x000fea0003800200 */
.L_x_4293:
        /* <DEDUP_REMOVED lines=40> */
[----:B------:R-:W-:Y:S02]  /*ad50*/  IMAD.MOV.U32 R19, RZ, RZ, R30 ;  /* 0x000000ffff137224 */ /* 0x000fe400078e001e */
[----:B------:R-:W-:-:S07]  /*ad60*/  IMAD.MOV.U32 R30, RZ, RZ, R18 ;  /* 0x000000ffff1e7224 */ /* 0x000fce00078e0012 */
.L_x_4291:
[----:B------:R-:W-:Y:S05]  /*ad70*/  BSYNC.RECONVERGENT B0 ;  /* 0x0000000000007941 */ /* 0x000fea0003800200 */
.L_x_4290:
[----:B------:R-:W-:Y:S01]  /*ad80*/  I2FP.F32.U32 R19, R19 ;  /* 0x0000001300137245 */ /* 0x000fe20000201000 */
[----:B------:R-:W-:Y:S01]  /*ad90*/  IMAD.U32 R21, R57, 0x10000, RZ ;  /* 0x0001000039157824 */ /* 0x000fe200078e00ff */
[----:B------:R-:W-:Y:S01]  /*ada0*/  ISETP.NE.AND P3, PT, R20, 0x1, PT ;  /* 0x000000011400780c */ /* 0x000fe20003f65270 */
[----:B------:R-:W-:Y:S02]  /*adb0*/  BSSY.RECONVERGENT B0, `(.L_x_4295) ;  /* 0x000004e000007945 */ /* 0x000fe40003800200 */
[----:B------:R-:W-:Y:S01]  /*adc0*/  FFMA.FTZ R18, R19, R188, 1.1641532182693481445e-10 ;  /* 0x2f00000013127423 */ /* 0x000fe200000100bc */
[----:B------:R-:W-:Y:S01]  /*add0*/  FMUL.FTZ R19, R21, R36 ;  /* 0x0000002415137220 */ /* 0x000fe20000410000 */
[----:B------:R-:W-:-:S03]  /*ade0*/  @P1 IMAD.U32 R21, R61, 0x10000, RZ ;  /* 0x000100003d151824 */ /* 0x000fc600078e00ff */
[----:B------:R-:W-:-:S04]  /*adf0*/  FSETP.GTU.FTZ.AND P2, PT, R18, R35, PT ;  /* 0x000000231200720b */ /* 0x000fc80003f5c000 */
[----:B------:R-:W-:-:S05]  /*ae00*/  FSEL R19, R19, RZ, !P2 ;  /* 0x000000ff13137208 */ /* 0x000fca0005000000 */
[----:B------:R-:W-:Y:S01]  /*ae10*/  FADD.FTZ R16, R16, R19 ;  /* 0x0000001310107221 */ /* 0x000fe20000010000 */
[----:B------:R-:W-:-:S03]  /*ae20*/  IMAD.MOV.U32 R19, RZ, RZ, R140 ;  /* 0x000000ffff137224 */ /* 0x000fc600078e008c */
[--C-:B0-----:R-:W-:Y:S01]  /*ae30*/  @P1 FADD.FTZ R24, R21, R16.reuse ;  /* 0x0000001015181221 */ /* 0x101fe20000010000 */
        /* <DEDUP_REMOVED lines=13> */
.L_x_4297:
        /* <DEDUP_REMOVED lines=13> */
.L_x_4299:
[----:B------:R-:W-:Y:S05]  /*afe0*/  BSYNC.RECONVERGENT B1 ;  /* 0x0000000000017941 */ /* 0x000fea0003800200 */
.L_x_4298:
        /* <DEDUP_REMOVED lines=42> */
.L_x_4296:
[----:B------:R-:W-:Y:S05]  /*b290*/  BSYNC.RECONVERGENT B0 ;  /* 0x0000000000007941 */ /* 0x000fea0003800200 */
.L_x_4295:
[----:B------:R-:W-:Y:S01]  /*b2a0*/  I2FP.F32.U32 R19, R19 ;  /* 0x0000001300137245 */ /* 0x000fe20000201000 */
[----:B------:R-:W-:Y:S01]  /*b2b0*/  BSSY.RECONVERGENT B0, `(.L_x_4300) ;  /* 0x000004c000007945 */ /* 0x000fe20003800200 */
[----:B------:R-:W-:Y:S01]  /*b2c0*/  SHF.L.U32 R17, R17, 0x10, RZ ;  /* 0x0000001011117819 */ /* 0x000fe200000006ff */
[----:B------:R-:W-:Y:S01]  /*b2d0*/  IMAD.MOV.U32 R26, RZ, RZ, 0x2 ;  /* 0x00000002ff1a7424 */ /* 0x000fe200078e00ff */
[----:B------:R-:W-:Y:S01]  /*b2e0*/  ISETP.NE.AND P2, PT, R21, 0x1, PT ;  /* 0x000000011500780c */ /* 0x000fe20003f45270 */
[----:B------:R-:W-:Y:S01]  /*b2f0*/  FFMA.FTZ R18, R19, R188, 1.1641532182693481445e-10 ;  /* 0x2f00000013127423 */ /* 0x000fe200000100bc */
[----:B------:R-:W-:Y:S02]  /*b300*/  IMAD.MOV.U32 R19, RZ, RZ, R140 ;  /* 0x000000ffff137224 */ /* 0x000fe400078e008c */
[----:B------:R-:W-:Y:S02]  /*b310*/  FMUL.FTZ R17, R17, R36 ;  /* 0x0000002411117220 */ /* 0x000fe40000410000 */
[----:B------:R-:W-:-:S04]  /*b320*/  FSETP.GTU.FTZ.AND P3, PT, R18, R35, PT ;  /* 0x000000231200720b */ /* 0x000fc80003f7c000 */
[----:B------:R-:W-:Y:S02]  /*b330*/  FSEL R17, R17, RZ, !P3 ;  /* 0x000000ff11117208 */ /* 0x000fe40005800000 */
[----:B------:R-:W-:-:S04]  /*b340*/  PLOP3.LUT P3, PT, P3, PT, PT, 0x8, 0x80 ;  /* 0x000000000080781c */ /* 0x000fc80001f6e170 */
        /* <DEDUP_REMOVED lines=10> */
.L_x_4302:
        /* <DEDUP_REMOVED lines=13> */
.L_x_4304:
[----:B------:R-:W-:Y:S05]  /*b4c0*/  BSYNC.RECONVERGENT B1 ;  /* 0x0000000000017941 */ /* 0x000fea0003800200 */
.L_x_4303:
        /* <DEDUP_REMOVED lines=42> */
.L_x_4301:
[----:B------:R-:W-:Y:S05]  /*b770*/  BSYNC.RECONVERGENT B0 ;  /* 0x0000000000007941 */ /* 0x000fea0003800200 */
.L_x_4300:
[----:B------:R-:W-:Y:S01]  /*b780*/  PRMT R18, R57, 0x7632, R18 ;  /* 0x0000763239127816 */ /* 0x000fe20000000012 */
[----:B------:R-:W-:Y:S01]  /*b790*/  BSSY.RECONVERGENT B0, `(.L_x_4305) ;  /* 0x0000052000007945 */ /* 0x000fe20003800200 */
[----:B------:R-:W-:Y:S02]  /*b7a0*/  I2FP.F32.U32 R19, R19 ;  /* 0x0000001300137245 */ /* 0x000fe40000201000 */
[----:B------:R-:W-:Y:S01]  /*b7b0*/  MOV R28, 0x2 ;  /* 0x00000002001c7802 */ /* 0x000fe20000000f00 */
[----:B------:R-:W-:Y:S02]  /*b7c0*/  IMAD.U32 R21, R18, 0x10000, RZ ;  /* 0x0001000012157824 */ /* 0x000fe400078e00ff */
[----:B------:R-:W-:Y:S01]  /*b7d0*/  FFMA.FTZ R18, R19, R188, 1.1641532182693481445e-10 ;  /* 0x2f00000013127423 */ /* 0x000fe200000100bc */
[----:B------:R-:W-:Y:S02]  /*b7e0*/  IMAD.MOV.U32 R19, RZ, RZ, R140 ;  /* 0x000000ffff137224 */ /* 0x000fe400078e008c */
[----:B------:R-:W-:-:S02]  /*b7f0*/  FMUL.FTZ R21, R21, R36 ;  /* 0x0000002415157220 */ /* 0x000fc40000410000 */
[----:B------:R-:W-:Y:S02]  /*b800*/  FSETP.GTU.FTZ.AND P2, PT, R18, R35, PT ;  /* 0x000000231200720b */ /* 0x000fe40003f5c000 */
[----:B------:R-:W-:Y:S02]  /*b810*/  @P1 PRMT R18, R61, 0x7632, R18 ;  /* 0x000076323d121816 */ /* 0x000fe40000000012 */
[----:B------:R-:W-:-:S03]  /*b820*/  FSEL R20, R21, RZ, !P2 ;  /* 0x000000ff15147208 */ /* 0x000fc60005000000 */
[----:B------:R-:W-:Y:S02]  /*b830*/  @P1 IMAD.U32 R25, R18, 0x10000, RZ ;  /* 0x0001000012191824 */ /* 0x000fe400078e00ff */
[----:B------:R-:W-:Y:S01]  /*b840*/  FADD.FTZ R18, R17, R20 ;  /* 0x0000001411127221 */ /* 0x000fe20000010000 */
[----:B------:R-:W-:Y:S02]  /*b850*/  SEL R17, RZ, 0x1, P2 ;  /* 0x00000001ff117807 */ /* 0x000fe40001000000 */
[----:B------:R-:W-:Y:S01]  /*b860*/  ISETP.NE.AND P2, PT, R26, 0x1, PT ;  /* 0x000000011a00780c */ /* 0x000fe20003f45270 */
[----:B------:R-:W-:Y:S01]  /*b870*/  @P1 FADD.FTZ R25, R18, R25 ;  /* 0x0000001912191221 */ /* 0x000fe20000010000 */
[----:B------:R-:W-:-:S05]  /*b880*/  @!P1 IMAD.MOV.U32 R25, RZ, RZ, R18 ;  /* 0x000000ffff199224 */ /* 0x000fca00078e0012 */
[----:B------:R-:W-:-:S06]  /*b890*/  F2FP.BF16.F32.PACK_AB R21, RZ, R25 ;  /* 0x00000019ff15723e */ /* 0x000fcc00000010ff */
        /* <DEDUP_REMOVED lines=9> */
.L_x_4307:
        /* <DEDUP_REMOVED lines=13> */
.L_x_4309:
[----:B------:R-:W-:Y:S05]  /*ba00*/  BSYNC.RECONVERGENT B1 ;  /* 0x0000000000017941 */ /* 0x000fea0003800200 */
.L_x_4308:
        /* <DEDUP_REMOVED lines=42> */
.L_x_4306:
[----:B------:R-:W-:Y:S05]  /*bcb0*/  BSYNC.RECONVERGENT B0 ;  /* 0x0000000000007941 */ /* 0x000fea0003800200 */
.L_x_4305:
[----:B------:R-:W-:Y:S01]  /*bcc0*/  I2FP.F32.U32 R19, R19 ;  /* 0x0000001300137245 */ /* 0x000fe20000201000 */
[----:B------:R-:W-:Y:S01]  /*bcd0*/  BSSY.RECONVERGENT B0, `(.L_x_4310) ;  /* 0x000004c000007945 */ /* 0x000fe20003800200 */
[----:B------:R-:W-:Y:S01]  /*bce0*/  ISETP.NE.AND P3, PT, R28, 0x1, PT ;  /* 0x000000011c00780c */ /* 0x000fe20003f65270 */
[----:B------:R-:W-:Y:S01]  /*bcf0*/  IMAD.MOV.U32 R29, RZ, RZ, 0x2 ;  /* 0x00000002ff1d7424 */ /* 0x000fe200078e00ff */
[C---:B------:R-:W-:Y:S01]  /*bd00*/  SHF.L.U32 R27, R86.reuse, 0x10, RZ ;  /* 0x00000010561b7819 */ /* 0x040fe200000006ff */
        /* <DEDUP_REMOVED lines=16> */
.L_x_4312:
        /* <DEDUP_REMOVED lines=13> */
.L_x_4314:
[----:B------:R-:W-:Y:S05]  /*bee0*/  BSYNC.RECONVERGENT B1 ;  /* 0x0000000000017941 */ /* 0x000fea0003800200 */
.L_x_4313:
        /* <DEDUP_REMOVED lines=32> */
[----:B------:R-:W-:Y:S02]  /*c0f0*/  HFMA2 R29, -RZ, RZ, 0, 0 ;  /* 0x00000000ff1d7431 */ /* 0x000fe400000001ff */
        /* <DEDUP_REMOVED lines=9> */
.L_x_4311:
[----:B------:R-:W-:Y:S05]  /*c190*/  BSYNC.RECONVERGENT B0 ;  /* 0x0000000000007941 */ /* 0x000fea0003800200 */
.L_x_4310:
[----:B------:R-:W-:Y:S01]  /*c1a0*/  I2FP.F32.U32 R19, R19 ;  /* 0x0000001300137245 */ /* 0x000fe20000201000 */
[----:B------:R-:W-:Y:S01]  /*c1b0*/  IMAD.U32 R27, R58, 0x10000, RZ ;  /* 0x000100003a1b7824 */ /* 0x000fe200078e00ff */
[----:B------:R-:W-:Y:S01]  /*c1c0*/  BSSY.RECONVERGENT B0, `(.L_x_4315) ;  /* 0x000004f000007945 */ /* 0x000fe20003800200 */
[----:B------:R-:W-:Y:S02]  /*c1d0*/  MOV R28, 0x2 ;  /* 0x00000002001c7802 */ /* 0x000fe40000000f00 */
[----:B------:R-:W-:Y:S01]  /*c1e0*/  FFMA.FTZ R18, R19, R188, 1.1641532182693481445e-10 ;  /* 0x2f00000013127423 */ /* 0x000fe200000100bc */
[----:B------:R-:W-:Y:S01]  /*c1f0*/  FMUL.FTZ R19, R27, R36 ;  /* 0x000000241b137220 */ /* 0x000fe20000410000 */
[----:B------:R-:W-:-:S03]  /*c200*/  @P1 IMAD.U32 R27, R62, 0x10000, RZ ;  /* 0x000100003e1b1824 */ /* 0x000fc600078e00ff */
[----:B------:R-:W-:-:S04]  /*c210*/  FSETP.GTU.FTZ.AND P3, PT, R18, R35, PT ;  /* 0x000000231200720b */ /* 0x000fc80003f7c000 */
[----:B------:R-:W-:Y:S02]  /*c220*/  FSEL R19, R19, RZ, !P3 ;  /* 0x000000ff13137208 */ /* 0x000fe40005800000 */
[----:B------:R-:W-:Y:S02]  /*c230*/  SEL R18, RZ, 0x1, P3 ;  /* 0x00000001ff127807 */ /* 0x000fe40001800000 */
[----:B------:R-:W-:Y:S01]  /*c240*/  ISETP.NE.AND P3, PT, R29, 0x1, PT ;  /* 0x000000011d00780c */ /* 0x000fe20003f65270 */
[----:B------:R-:W-:Y:S01]  /*c250*/  FADD.FTZ R86, R86, R19 ;  /* 0x0000001356567221 */ /* 0x000fe20000010000 */
[----:B------:R-:W-:-:S03]  /*c260*/  IMAD.MOV.U32 R19, RZ, RZ, R140 ;  /* 0x000000ffff137224 */ /* 0x000fc600078e008c */
[--C-:B------:R-:W-:Y:S01]  /*c270*/  @P1 FADD.FTZ R26, R27, R86.reuse ;  /* 0x000000561b1a1221 */ /* 0x100fe20000010000 */
[----:B------:R-:W-:-:S05]  /*c280*/  @!P1 IMAD.MOV.U32 R26, RZ, RZ, R86 ;  /* 0x000000ffff1a9224 */ /* 0x000fca00078e0056 */
        /* <DEDUP_REMOVED lines=10> */
.L_x_4317:
        /* <DEDUP_REMOVED lines=13> */
.L_x_4319:
[----:B------:R-:W-:Y:S05]  /*c400*/  BSYNC.RECONVERGENT B1 ;  /* 0x0000000000017941 */ /* 0x000fea0003800200 */
.L_x_4318:
        /* <DEDUP_REMOVED lines=42> */
.L_x_4316:
[----:B------:R-:W-:Y:S05]  /*c6b0*/  BSYNC.RECONVERGENT B0 ;  /* 0x0000000000007941 */ /* 0x000fea0003800200 */
.L_x_4315:
        /* <DEDUP_REMOVED lines=20> */
.L_x_4322:
        /* <DEDUP_REMOVED lines=13> */
.L_x_4324:
[----:B------:R-:W-:Y:S05]  /*c8d0*/  BSYNC.RECONVERGENT B1 ;  /* 0x0000000000017941 */ /* 0x000fea0003800200 */
.L_x_4323:
        /* <DEDUP_REMOVED lines=40> */
[----:B------:R-:W-:Y:S02]  /*cb60*/  IMAD.MOV.U32 R29, RZ, RZ, R30 ;  /* 0x000000ffff1d7224 */ /* 0x000fe400078e001e */
[----:B------:R-:W-:-:S07]  /*cb70*/  IMAD.MOV.U32 R30, RZ, RZ, R28 ;  /* 0x000000ffff1e7224 */ /* 0x000fce00078e001c */
.L_x_4321:
[----:B------:R-:W-:Y:S05]  /*cb80*/  BSYNC.RECONVERGENT B0 ;  /* 0x0000000000007941 */ /* 0x000fea0003800200 */
.L_x_4320:
[----:B------:R-:W-:Y:S01]  /*cb90*/  PRMT R20, R58, 0x7632, R20 ;  /* 0x000076323a147816 */ /* 0x000fe20000000014 */
[----:B------:R-:W-:Y:S01]  /*cba0*/  BSSY.RECONVERGENT B0, `(.L_x_4325) ;  /* 0x0000053000007945 */ /* 0x000fe20003800200 */
[----:B------:R-:W-:-:S03]  /*cbb0*/  I2FP.F32.U32 R27, R29 ;  /* 0x0000001d001b7245 */ /* 0x000fc60000201000 */
[----:B------:R-:W-:Y:S02]  /*cbc0*/  IMAD.U32 R29, R20, 0x10000, RZ ;  /* 0x00010000141d7824 */ /* 0x000fe400078e00ff */
[----:B------:R-:W-:Y:S01]  /*cbd0*/  FFMA.FTZ R20, R27, R188, 1.1641532182693481445e-10 ;  /* 0x2f0000001b147423 */ /* 0x000fe200000100bc */
[----:B------:R-:W-:Y:S01]  /*cbe0*/  @P1 PRMT R27, R62, 0x7632, R27 ;  /* 0x000076323e1b1816 */ /* 0x000fe2000000001b */
[----:B------:R-:W-:-:S03]  /*cbf0*/  FMUL.FTZ R29, R29, R36 ;  /* 0x000000241d1d7220 */ /* 0x000fc60000410000 */
[----:B------:R-:W-:Y:S01]  /*cc00*/  FSETP.GTU.FTZ.AND P4, PT, R20, R35, PT ;  /* 0x000000231400720b */ /* 0x000fe20003f9c000 */
[----:B------:R-:W-:-:S03]  /*cc10*/  @P1 IMAD.U32 R28, R27, 0x10000, RZ ;  /* 0x000100001b1c1824 */ /* 0x000fc600078e00ff */
[----:B------:R-:W-:Y:S01]  /*cc20*/  FSEL R90, R29, RZ, !P4 ;  /* 0x000000ff1d5a7208 */ /* 0x000fe20006000000 */
[----:B------:R-:W-:Y:S01]  /*cc30*/  IMAD.MOV.U32 R29, RZ, RZ, R140 ;  /* 0x000000ffff1d7224 */ /* 0x000fe200078e008c */
[----:B------:R-:W-:Y:S02]  /*cc40*/  SEL R20, RZ, 0x1, P4 ;  /* 0x00000001ff147807 */ /* 0x000fe40002000000 */
[----:B------:R-:W-:Y:S01]  /*cc50*/  ISETP.NE.AND P4, PT, R91, 0x1, PT ;  /* 0x000000015b00780c */ /* 0x000fe20003f85270 */
[----:B------:R-:W-:-:S04]  /*cc60*/  FADD.FTZ R19, R19, R90 ;  /* 0x0000005a13137221 */ /* 0x000fc80000010000 */
[----:B------:R-:W-:Y:S01]  /*cc70*/  @P1 FADD.FTZ R27, R19, R28 ;  /* 0x0000001c131b1221 */ /* 0x000fe20000010000 */
[--C-:B------:R-:W-:Y:S01]  /*cc80*/  @!P1 IMAD.MOV.U32 R27, RZ, RZ, R19.reuse ;  /* 0x000000ffff1b9224 */ /* 0x100fe200078e0013 */
[----:B------:R-:W-:Y:S02]  /*cc90*/  MOV R28, 0x2 ;  /* 0x00000002001c7802 */ /* 0x000fe40000000f00 */
[----:B------:R-:W-:Y:S02]  /*cca0*/  PRMT R19, R20, 0x7610, R19 ;  /* 0x0000761014137816 */ /* 0x000fe40000000013 */
        /* <DEDUP_REMOVED lines=10> */
.L_x_4327:
        /* <DEDUP_REMOVED lines=13> */
.L_x_4329:
[----:B------:R-:W-:Y:S05]  /*ce20*/  BSYNC.RECONVERGENT B1 ;  /* 0x0000000000017941 */ /* 0x000fea0003800200 */
.L_x_4328:
        /* <DEDUP_REMOVED lines=40> */
[----:B------:R-:W-:Y:S02]  /*d0b0*/  IMAD.MOV.U32 R30, RZ, RZ, R28 ;  /* 0x000000ffff1e7224 */ /* 0x000fe400078e001c */
[----:B------:R-:W-:-:S07]  /*d0c0*/  IMAD.MOV.U32 R28, RZ, RZ, RZ ;  /* 0x000000ffff1c7224 */ /* 0x000fce00078e00ff */
.L_x_4326:
[----:B------:R-:W-:Y:S05]  /*d0d0*/  BSYNC.RECONVERGENT B0 ;  /* 0x0000000000007941 */ /* 0x000fea0003800200 */
.L_x_4325:
        /* <DEDUP_REMOVED lines=21> */
.L_x_4332:
        /* <DEDUP_REMOVED lines=13> */
.L_x_4334:
[----:B------:R-:W-:Y:S05]  /*d300*/  BSYNC.RECONVERGENT B1 ;  /* 0x0000000000017941 */ /* 0x000fea0003800200 */
.L_x_4333:
        /* <DEDUP_REMOVED lines=42> */
.L_x_4331:
[----:B------:R-:W-:Y:S05]  /*d5b0*/  BSYNC.RECONVERGENT B0 ;  /* 0x0000000000007941 */ /* 0x000fea0003800200 */
.L_x_4330:
        /* <DEDUP_REMOVED lines=26> */
.L_x_4337:
        /* <DEDUP_REMOVED lines=13> */
.L_x_4339:
[----:B------:R-:W-:Y:S05]  /*d830*/  BSYNC.RECONVERGENT B1 ;  /* 0x0000000000017941 */ /* 0x000fea0003800200 */
.L_x_4338:
        /* <DEDUP_REMOVED lines=42> */
.L_x_4336:
[----:B------:R-:W-:Y:S05]  /*dae0*/  BSYNC.RECONVERGENT B0 ;  /* 0x0000000000007941 */ /* 0x000fea0003800200 */
.L_x_4335:
        /* <DEDUP_REMOVED lines=20> */
.L_x_4342:
[----:B------:R-:W-:Y:S01]  /*dc30*/  VIADD R0, R0, 0x1 ;  /* 0x0000000100007836 */ /* 0x000fe20000000000 */
[----:B------:R-:W-:Y:S03]  /*dc40*/  BSSY.RECONVERGENT B1, `(.L_x_4343) ;  /* 0x000000e000017945 */ /* 0x000fe60003800200 */
[C---:B------:R-:W-:Y:S01]  /*dc50*/  IMAD.WIDE.U32 R92, R0.reuse, -0x2daee0ad, RZ ;  /* 0xd2511f53005c7825 */ /* 0x040fe200078e00ff */
[----:B------:R-:W-:-:S13]  /*dc60*/  ISETP.NE.AND P6, PT, R0, RZ, PT ;  /* 0x000000ff0000720c */ /* 0x000fda0003fc5270 */
[----:B------:R-:W-:Y:S05]  /*dc70*/  @P6 BRA `(.L_x_4344) ;  /* 0x0000000000286947 */ /* 0x000fea0003800000 */
[----:B------:R-:W-:Y:S02]  /*dc80*/  IADD3 R2, PT, PT, R2, 0x1, RZ ;  /* 0x0000000102027810 */ /* 0x000fe40007ffe0ff */
[----:B------:R-:W-:Y:S02]  /*dc90*/  P2R R90, PR, RZ, 0x1 ;  /* 0x00000001ff5a7803 */ /* 0x000fe40000000000 */
[----:B------:R-:W-:-:S13]  /*dca0*/  ISETP.NE.AND P6, PT, R2, RZ, PT ;  /* 0x000000ff0200720c */ /* 0x000fda0003fc5270 */
[----:B------:R-:W-:Y:S01]  /*dcb0*/  @!P6 VIADD R3, R3, 0x1 ;  /* 0x000000010303e836 */ /* 0x000fe20000000000 */
[----:B------:R-:W-:Y:S01]  /*dcc0*/  @!P6 MOV R2, RZ ;  /* 0x000000ff0002e202 */ /* 0x000fe20000000f00 */
[----:B------:R-:W-:-:S03]  /*dcd0*/  @!P6 VIADD R91, R4, 0x1 ;  /* 0x00000001045be836 */ /* 0x000fc60000000000 */
[----:B------:R-:W-:-:S13]  /*dce0*/  ISETP.NE.AND P0, PT, R3, RZ, !P6 ;  /* 0x000000ff0300720c */ /* 0x000fda0007705270 */
[----:B------:R-:W-:Y:S01]  /*dcf0*/  @P0 IMAD.MOV R91, RZ, RZ, R4 ;  /* 0x000000ffff5b0224 */ /* 0x000fe200078e0204 */
[----:B------:R-:W-:-:S03]  /*dd00*/  ISETP.NE.AND P0, PT, R90, RZ, PT ;  /* 0x000000ff5a00720c */ /* 0x000fc60003f05270 */
[----:B------:R-:W-:-:S10]  /*dd10*/  @!P6 IMAD.MOV.U32 R4, RZ, RZ, R91 ;  /* 0x000000ffff04e224 */ /* 0x000fd400078e005b */
.L_x_4344:
[----:B------:R-:W-:Y:S05]  /*dd20*/  BSYNC.RECONVERGENT B1 ;  /* 0x0000000000017941 */ /* 0x000fea0003800200 */
.L_x_4343:
        /* <DEDUP_REMOVED lines=41> */
[----:B------:R-:W-:-:S07]  /*dfc0*/  IMAD.MOV.U32 R30, RZ, RZ, R90 ;  /* 0x000000ffff1e7224 */ /* 0x000fce00078e005a */
.L_x_4341:
[----:B------:R-:W-:Y:S05]  /*dfd0*/  BSYNC.RECONVERGENT B0 ;  /* 0x0000000000007941 */ /* 0x000fea0003800200 */
.L_x_4340:
[----:B------:R-:W-:Y:S02]  /*dfe0*/  PRMT R90, R59, 0x7632, R90 ;  /* 0x000076323b5a7816 */ /* 0x000fe4000000005a */
[----:B------:R-:W-:Y:S02]  /*dff0*/  I2FP.F32.U32 R91, R92 ;  /* 0x0000005c005b7245 */ /* 0x000fe40000201000 */
[----:B------:R-:W-:Y:S01]  /*e000*/  PRMT R85, R85, 0x5410, R21 ;  /* 0x0000541055557816 */ /* 0x000fe20000000015 */
[----:B------:R-:W-:Y:S01]  /*e010*/  IMAD.U32 R93, R90, 0x10000, RZ ;  /* 0x000100005a5d7824 */ /* 0x000fe200078e00ff */
[----:B------:R-:W-:Y:S01]  /*e020*/  PRMT R86, R86, 0x5410, R89 ;  /* 0x0000541056567816 */ /* 0x000fe20000000059 */
[----:B------:R-:W-:Y:S01]  /*e030*/  FFMA.FTZ R90, R91, R188, 1.1641532182693481445e-10 ;  /* 0x2f0000005b5a7423 */ /* 0x000fe200000100bc */
[----:B------:R-:W-:Y:S01]  /*e040*/  @P1 PRMT R91, R63, 0x7632, R91 ;  /* 0x000076323f5b1816 */ /* 0x000fe2000000005b */
[----:B------:R-:W-:Y:S01]  /*e050*/  FMUL.FTZ R93, R93, R36 ;  /* 0x000000245d5d7220 */ /* 0x000fe20000410000 */
[----:B------:R-:W-:-:S02]  /*e060*/  PRMT R84, R88, 0x5410, R84 ;  /* 0x0000541058547816 */ /* 0x000fc40000000054 */
[----:B------:R-:W-:Y:S01]  /*e070*/  FSETP.GTU.FTZ.AND P6, PT, R90, R35, PT ;  /* 0x000000235a00720b */ /* 0x000fe20003fdc000 */
[----:B------:R-:W-:-:S03]  /*e080*/  @P1 IMAD.U32 R92, R91, 0x10000, RZ ;  /* 0x000100005b5c1824 */ /* 0x000fc600078e00ff */
[----:B------:R-:W-:Y:S02]  /*e090*/  FSEL R94, R93, RZ, !P6 ;  /* 0x000000ff5d5e7208 */ /* 0x000fe40007000000 */
[----:B------:R-:W-:-:S03]  /*e0a0*/  SEL R90, RZ, 0x1, P6 ;  /* 0x00000001ff5a7807 */ /* 0x000fc60003000000 */
[----:B------:R-:W-:Y:S01]  /*e0b0*/  FADD.FTZ R91, R29, R94 ;  /* 0x0000005e1d5b7221 */ /* 0x000fe20000010000 */
[----:B------:R-:W-:-:S03]  /*e0c0*/  PRMT R21, R90, 0x7610, R21 ;  /* 0x000076105a157816 */ /* 0x000fc60000000015 */
[----:B------:R-:W-:Y:S01]  /*e0d0*/  @P1 FADD.FTZ R29, R91, R92 ;  /* 0x0000005c5b1d1221 */ /* 0x000fe20000010000 */
[----:B------:R-:W-:-:S05]  /*e0e0*/  @!P1 IMAD.MOV.U32 R29, RZ, RZ, R91 ;  /* 0x000000ffff1d9224 */ /* 0x000fca00078e005b */
[----:B------:R-:W-:-:S04]  /*e0f0*/  F2FP.BF16.F32.PACK_AB R91, RZ, R29 ;  /* 0x0000001dff5b723e */ /* 0x000fc800000010ff */
[----:B------:R-:W-:Y:S01]  /*e100*/  PRMT R87, R87, 0x5410, R91 ;  /* 0x0000541057577816 */ /* 0x000fe2000000005b */
[----:B------:R-:W-:Y:S06]  /*e110*/  BRA `(.L_x_4345) ;  /* 0x00000028004c7947 */ /* 0x000fec0003800000 */
.L_x_4264:
[----:B------:R-:W-:Y:S01]  /*e120*/  ISETP.NE.AND P2, PT, R90, 0x1, PT ;  /* 0x000000015a00780c */ /* 0x000fe20003f45270 */
[----:B------:R-:W-:Y:S01]  /*e130*/  BSSY.RECONVERGENT B0, `(.L_x_4346) ;  /* 0x0000047000007945 */ /* 0x000fe20003800200 */
[----:B0-----:R-:W-:Y:S01]  /*e140*/  MOV R24, 0x2 ;  /* 0x0000000200187802 */ /* 0x001fe20000000f00 */
[----:B------:R-:W-:Y:S02]  /*e150*/  IMAD.MOV.U32 R23, RZ, RZ, R140 ;  /* 0x000000ffff177224 */ /* 0x000fe400078e008c */
[----:B------:R-:W-:-:S08]  /*e160*/  IMAD.MOV.U32 R30, RZ, RZ, R22 ;  /* 0x000000ffff1e7224 */ /* 0x000fd000078e0016 */
        /* <DEDUP_REMOVED lines=11> */
.L_x_4348:
        /* <DEDUP_REMOVED lines=13> */
.L_x_4350:
[----:B------:R-:W-:Y:S05]  /*e2f0*/  BSYNC.RECONVERGENT B1 ;  /* 0x0000000000017941 */ /* 0x000fea0003800200 */
.L_x_4349:
[----:B------:R-:W-:Y:S01]  /*e300*/  IMAD.WIDE.U32 R32, R3, -0x326172a9, RZ ;  /* 0xcd9e8d5703207825 */ /* 0x000fe200078e00ff */
[----:B------:R-:W-:-:S03]  /*e310*/  LOP3.LUT R24, R4, UR7, R27, 0x96, !PT ;  /* 0x0000000704187c12 */ /* 0x000fc6000f8e961b */
[----:B------:R-:W-:Y:S01]  /*e320*/  IMAD.MOV.U32 R23, RZ, RZ, R22 ;  /* 0x000000ffff177224 */ /* 0x000fe200078e0016 */
[----:B-1----:R-:W-:Y:S01]  /*e330*/  LOP3.LUT R28, R2, UR6, R33, 0x96, !PT ;  /* 0x00000006021c7c12 */ /* 0x002fe2000f8e9621 */
        /* <DEDUP_REMOVED lines=34> */
[----:B------:R-:W-:Y:S02]  /*e560*/  LOP3.LUT R141, R53, R26, R141, 0x96, !PT ;  /* 0x0000001a358d7212 */ /* 0x000fe400078e968d */
[----:B------:R-:W-:Y:S01]  /*e570*/  MOV R30, R24 ;  /* 0x00000018001e7202 */ /* 0x000fe20000000f00 */
[----:B------:R-:W-:Y:S01]  /*e580*/  IMAD.MOV.U32 R24, RZ, RZ, RZ ;  /* 0x000000ffff187224 */ /* 0x000fe200078e00ff */
[----:B------:R-:W-:-:S07]  /*e590*/  LOP3.LUT R142, R41, R142, R25, 0x96, !PT ;  /* 0x0000008e298e7212 */ /* 0x000fce00078e9619 */
.L_x_4347:
[----:B------:R-:W-:Y:S05]  /*e5a0*/  BSYNC.RECONVERGENT B0 ;  /* 0x0000000000007941 */ /* 0x000fea0003800200 */
.L_x_4346:
[----:B------:R-:W-:Y:S01]  /*e5b0*/  I2FP.F32.U32 R23, R23 ;  /* 0x0000001700177245 */ /* 0x000fe20000201000 */
[----:B-----5:R-:W-:Y:S01]  /*e5c0*/  IMAD.U32 R25, R84, 0x10000, RZ ;  /* 0x0001000054197824 */ /* 0x020fe200078e00ff */
[----:B------:R-:W-:Y:S01]  /*e5d0*/  ISETP.NE.AND P3, PT, R24, 0x1, PT ;  /* 0x000000011800780c */ /* 0x000fe20003f65270 */
[----:B------:R-:W-:Y:S01]  /*e5e0*/  BSSY.RECONVERGENT B0, `(.L_x_4351) ;  /* 0x000004e000007945 */ /* 0x000fe20003800200 */
[----:B-1----:R-:W-:Y:S01]  /*e5f0*/  PRMT R84, R84, 0x7632, R84 ;  /* 0x0000763254547816 */ /* 0x002fe20000000054 */
        /* <DEDUP_REMOVED lines=8> */
[----:B------:R-:W-:Y:S01]  /*e680*/  P2R R32, PR, RZ, 0x4 ;  /* 0x00000004ff207803 */ /* 0x000fe20000000000 */
        /* <DEDUP_REMOVED lines=11> */
.L_x_4353:
        /* <DEDUP_REMOVED lines=13> */
.L_x_4355:
[----:B------:R-:W-:Y:S05]  /*e810*/  BSYNC.RECONVERGENT B1 ;  /* 0x0000000000017941 */ /* 0x000fea0003800200 */
.L_x_4354:
        /* <DEDUP_REMOVED lines=39> */
[----:B------:R-:W-:Y:S02]  /*ea90*/  HFMA2 R26, -RZ, RZ, 0, 0 ;  /* 0x00000000ff1a7431 */ /* 0x000fe400000001ff */
[----:B------:R-:W-:Y:S01]  /*eaa0*/  IMAD.MOV.U32 R30, RZ, RZ, R24 ;  /* 0x000000ffff1e7224 */ /* 0x000fe200078e0018 */
[----:B------:R-:W-:-:S07]  /*eab0*/  LOP3.LUT R142, R41, R142, R25, 0x96, !PT ;  /* 0x0000008e298e7212 */ /* 0x000fce00078e9619 */
.L_x_4352:
[----:B------:R-:W-:Y:S05]  /*eac0*/  BSYNC.RECONVERGENT B0 ;  /* 0x0000000000007941 */ /* 0x000fea0003800200 */
.L_x_4351:
[----:B------:R-:W-:Y:S01]  /*ead0*/  I2FP.F32.U32 R23, R23 ;  /* 0x0000001700177245 */ /* 0x000fe20000201000 */
[----:B------:R-:W-:Y:S01]  /*eae0*/  IMAD.U32 R25, R84, 0x10000, RZ ;  /* 0x0001000054197824 */ /* 0x000fe200078e00ff */
[----:B------:R-:W-:Y:S01]  /*eaf0*/  ISETP.NE.AND P3, PT, R26, 0x1, PT ;  /* 0x000000011a00780c */ /* 0x000fe20003f65270 */
[----:B------:R-:W-:Y:S01]  /*eb00*/  BSSY.RECONVERGENT B0, `(.L_x_4356) ;  /* 0x000004e000007945 */ /* 0x000fe20003800200 */
[----:B------:R-:W-:Y:S02]  /*eb10*/  IMAD.MOV.U32 R28, RZ, RZ, 0x2 ;  /* 0x00000002ff1c7424 */ /* 0x000fe400078e00ff */
[----:B------:R-:W-:Y:S01]  /*eb20*/  FFMA.FTZ R24, R23, R188, 1.1641532182693481445e-10 ;  /* 0x2f00000017187423 */ /* 0x000fe200000100bc */
[----:B------:R-:W-:Y:S01]  /*eb30*/  @P1 PRMT R23, R60, 0x7632, R23 ;  /* 0x000076323c171816 */ /* 0x000fe20000000017 */
[----:B------:R-:W-:-:S03]  /*eb40*/  FMUL.FTZ R25, R25, R36 ;  /* 0x0000002419197220 */ /* 0x000fc60000410000 */
[----:B------:R-:W-:Y:S01]  /*eb50*/  FSETP.GTU.FTZ.AND P2, PT, R24, R35, PT ;  /* 0x000000231800720b */ /* 0x000fe20003f5c000 */
[----:B------:R-:W-:-:S03]  /*eb60*/  @P1 IMAD.U32 R24, R23, 0x10000, RZ ;  /* 0x0001000017181824 */ /* 0x000fc600078e00ff */
[----:B------:R-:W-:Y:S02]  /*eb70*/  FSEL R23, R25, RZ, !P2 ;  /* 0x000000ff19177208 */ /* 0x000fe40005000000 */
[----:B------:R-:W-:Y:S02]  /*eb80*/  PLOP3.LUT P2, PT, P2, PT, PT, 0x8, 0x80 ;  /* 0x000000000080781c */ /* 0x000fe4000174e170 */
[----:B------:R-:W-:Y:S01]  /*eb90*/  MOV R25, R140 ;  /* 0x0000008c00197202 */ /* 0x000fe20000000f00 */
[----:B------:R-:W-:Y:S01]  /*eba0*/  @P1 FADD.FTZ R23, R23, R24 ;  /* 0x0000001817171221 */ /* 0x000fe20000010000 */
[----:B------:R-:W-:-:S04]  /*ebb0*/  P2R R33, PR, RZ, 0x4 ;  /* 0x00000004ff217803 */ /* 0x000fc80000000000 */
        /* <DEDUP_REMOVED lines=10> */
.L_x_4358:
        /* <DEDUP_REMOVED lines=13> */
.L_x_4360:
[----:B------:R-:W-:Y:S05]  /*ed30*/  BSYNC.RECONVERGENT B1 ;  /* 0x0000000000017941 */ /* 0x000fea0003800200 */
.L_x_4359:
        /* <DEDUP_REMOVED lines=42> */
.L_x_4357:
[----:B------:R-:W-:Y:S05]  /*efe0*/  BSYNC.RECONVERGENT B0 ;  /* 0x0000000000007941 */ /* 0x000fea0003800200 */
.L_x_4356:
[----:B------:R-:W-:Y:S01]  /*eff0*/  I2FP.F32.U32 R25, R25 ;  /* 0x0000001900197245 */ /* 0x000fe20000201000 */
[C---:B------:R-:W-:Y:S01]  /*f000*/  IMAD.U32 R27, R85.reuse, 0x10000, RZ ;  /* 0x00010000551b7824 */ /* 0x040fe200078e00ff */
        /* <DEDUP_REMOVED lines=23> */
.L_x_4363:
        /* <DEDUP_REMOVED lines=13> */
.L_x_4365:
[----:B------:R-:W-:Y:S05]  /*f250*/  BSYNC.RECONVERGENT B1 ;  /* 0x0000000000017941 */ /* 0x000fea0003800200 */
.L_x_4364:
        /* <DEDUP_REMOVED lines=39> */
[----:B------:R-:W-:-:S03]  /*f4d0*/  LOP3.LUT R141, R53, R28, R141, 0x96, !PT ;  /* 0x0000001c358d7212 */ /* 0x000fc600078e968d */
[----:B------:R-:W-:Y:S01]  /*f4e0*/  IMAD.MOV.U32 R30, RZ, RZ, R26 ;  /* 0x000000ffff1e7224 */ /* 0x000fe200078e001a */
[----:B------:R-:W-:-:S07]  /*f4f0*/  LOP3.LUT R142, R41, R142, R27, 0x96, !PT ;  /* 0x0000008e298e7212 */ /* 0x000fce00078e961b */
.L_x_4362:
[----:B------:R-:W-:Y:S05]  /*f500*/  BSYNC.RECONVERGENT B0 ;  /* 0x0000000000007941 */ /* 0x000fea0003800200 */
.L_x_4361:
[----:B------:R-:W-:Y:S01]  /*f510*/  I2FP.F32.U32 R25, R25 ;  /* 0x0000001900197245 */ /* 0x000fe20000201000 */
[----:B------:R-:W-:Y:S01]  /*f520*/  IMAD.U32 R85, R85, 0x10000, RZ ;  /* 0x0001000055557824 */ /* 0x000fe200078e00ff */
[----:B------:R-:W-:Y:S01]  /*f530*/  ISETP.NE.AND P2, PT, R29, 0x1, PT ;  /* 0x000000011d00780c */ /* 0x000fe20003f45270 */
[----:B------:R-:W-:Y:S01]  /*f540*/  BSSY.RECONVERGENT B0, `(.L_x_4366) ;  /* 0x000004e000007945 */ /* 0x000fe20003800200 */
[----:B------:R-:W-:Y:S02]  /*f550*/  IMAD.MOV.U32 R28, RZ, RZ, 0x2 ;  /* 0x00000002ff1c7424 */ /* 0x000fe400078e00ff */
[----:B------:R-:W-:Y:S01]  /*f560*/  FFMA.FTZ R26, R25, R188, 1.1641532182693481445e-10 ;  /* 0x2f000000191a7423 */ /* 0x000fe200000100bc */
[----:B------:R-:W-:Y:S01]  /*f570*/  @P1 PRMT R25, R61, 0x7632, R25 ;  /* 0x000076323d191816 */ /* 0x000fe20000000019 */
[----:B------:R-:W-:Y:S01]  /*f580*/  FMUL.FTZ R85, R85, R36 ;  /* 0x0000002455557220 */ /* 0x000fe20000410000 */
[----:B------:R-:W-:Y:S02]  /*f590*/  MOV R27, R140 ;  /* 0x0000008c001b7202 */ /* 0x000fe40000000f00 */
[----:B------:R-:W-:Y:S01]  /*f5a0*/  FSETP.GTU.FTZ.AND P3, PT, R26, R35, PT ;  /* 0x000000231a00720b */ /* 0x000fe20003f7c000 */
[----:B------:R-:W-:-:S03]  /*f5b0*/  @P1 IMAD.U32 R26, R25, 0x10000, RZ ;  /* 0x00010000191a1824 */ /* 0x000fc600078e00ff */
        /* <DEDUP_REMOVED lines=14> */
.L_x_4368:
        /* <DEDUP_REMOVED lines=13> */
.L_x_4370:
[----:B------:R-:W-:Y:S05]  /*f770*/  BSYNC.RECONVERGENT B1 ;  /* 0x0000000000017941 */ /* 0x000fea0003800200 */
.L_x_4369:
        /* <DEDUP_REMOVED lines=42> */
.L_x_4367:
[----:B------:R-:W-:Y:S05]  /*fa20*/  BSYNC.RECONVERGENT B0 ;  /* 0x0000000000007941 */ /* 0x000fea0003800200 */
.L_x_4366:
        /* <DEDUP_REMOVED lines=24> */
.L_x_4373:
        /* <DEDUP_REMOVED lines=13> */
.L_x_4375:
[----:B------:R-:W-:Y:S05]  /*fc80*/  BSYNC.RECONVERGENT B1 ;  /* 0x0000000000017941 */ /* 0x000fea0003800200 */
.L_x_4374:
        /* <DEDUP_REMOVED lines=42> */
.L_x_4372:
[----:B------:R-:W-:Y:S05]  /*ff30*/  BSYNC.RECONVERGENT B0 ;  /* 0x0000000000007941 */ /* 0x000fea0003800200 */
.L_x_4371:
[----:B------:R-:W-:Y:S01]  /*ff40*/  I2FP.F32.U32 R29, R29 ;  /* 0x0000001d001d7245 */ /* 0x000fe20000201000 */
[----:B------:R-:W-:Y:S01]  /*ff50*/  IMAD.U32 R27, R27, 0x10000, RZ ;  /* 0x000100001b1b7824 */ /* 0x000fe200078e00ff */
[----:B------:R-:W-:Y:S01]  /*ff60*/  ISETP.NE.AND P4, PT, R91, 0x1, PT ;  /* 0x000000015b00780c */ /* 0x000fe20003f85270 */
[----:B------:R-:W-:Y:S01]  /*ff70*/  BSSY.RECONVERGENT B0, `(.L_x_4376) ;  /* 0x000004d000007945 */ /* 0x000fe20003800200 */
[----:B------:R-:W-:Y:S01]  /*ff80*/  @P1 PRMT R90, R62, 0x7632, R90 ;  /* 0x000076323e5a1816 */ /* 0x000fe2000000005a */
[----:B------:R-:W-:Y:S01]  /*ff90*/  FFMA.FTZ R28, R29, R188, 1.1641532182693481445e-10 ;  /* 0x2f0000001d1c7423 */ /* 0x000fe200000100bc */
[----:B------:R-:W-:Y:S01]  /*ffa0*/  FMUL.FTZ R27, R27, R36 ;  /* 0x000000241b1b7220 */ /* 0x000fe20000410000 */
[----:B------:R-:W-:Y:S02]  /*ffb0*/  MOV R29, R140 ;  /* 0x0000008c001d7202 */ /* 0x000fe40000000f00 */
[----:B------:R-:W-:Y:S01]  /*ffc0*/  @P1 IMAD.U32 R90, R90, 0x10000, RZ ;  /* 0x000100005a5a1824 */ /* 0x000fe200078e00ff */
[----:B------:R-:W-:-:S04]  /*ffd0*/  FSETP.GTU.FTZ.AND P3, PT, R28, R35, PT ;  /* 0x000000231c00720b */ /* 0x000fc80003f7c000 */
        /* <DEDUP_REMOVED lines=14> */
.L_x_4378:
        /* <DEDUP_REMOVED lines=13> */
.L_x_4380:
[----:B------:R-:W-:Y:S05]  /*10190*/  BSYNC.RECONVERGENT B1 ;  /* 0x0000000000017941 */ /* 0x000fea0003800200 */
.L_x_4379:
        /* <DEDUP_REMOVED lines=42> */
.L_x_4377:
[----:B------:R-:W-:Y:S05]  /*10440*/  BSYNC.RECONVERGENT B0 ;  /* 0x0000000000007941 */ /* 0x000fea0003800200 */
.L_x_4376:
        /* <DEDUP_REMOVED lines=24> */
.L_x_4383:
        /* <DEDUP_REMOVED lines=13> */
.L_x_4385:
[----:B------:R-:W-:Y:S05]  /*106a0*/  BSYNC.RECONVERGENT B1 ;  /* 0x0000000000017941 */ /* 0x000fea0003800200 */
.L_x_4384:
        /* <DEDUP_REMOVED lines=42> */
.L_x_4382:
[----:B------:R-:W-:Y:S05]  /*10950*/  BSYNC.RECONVERGENT B0 ;  /* 0x0000000000007941 */ /* 0x000fea0003800200 */
.L_x_4381:
        /* <DEDUP_REMOVED lines=14> */
[----:B------:R-:W-:-:S07]  /*10a40*/  PRMT R87, R87, 0x5410, R90 ;  /* 0x0000541057577816 */ /* 0x000fce000000005a */
.L_x_4345:
[----:B------:R-:W-:Y:S01]  /*10a50*/  SEL R91, RZ, 0x1000000, !P5 ;  /* 0x01000000ff5b7807 */ /* 0x000fe20006800000 */
[----:B------:R-:W0:Y:S01]  /*10a60*/  @P0 LDC.64 R88, c[0x0][0x398] ;  /* 0x0000e600ff580b82 */ /* 0x000e220000000a00 */
[----:B------:R-:W-:Y:S01]  /*10a70*/  SEL R90, RZ, 0x10000, !P4 ;  /* 0x00010000ff5a7807 */ /* 0x000fe20006000000 */
[----:B------:R-:W-:Y:S01]  /*10a80*/  VIADD R186, R5, 0x40 ;  /* 0x0000004005ba7836 */ /* 0x000fe20000000000 */
[----:B------:R-:W-:Y:S02]  /*10a90*/  SEL R93, RZ, 0x100, !P3 ;  /* 0x00000100ff5d7807 */ /* 0x000fe40005800000 */
[----:B------:R-:W-:Y:S02]  /*10aa0*/  ISETP.NE.AND P5, PT, R33, RZ, PT ;  /* 0x000000ff2100720c */ /* 0x000fe40003fa5270 */
[----:B------:R-:W-:Y:S02]  /*10ab0*/  ISETP.NE.AND P4, PT, R34, RZ, PT ;  /* 0x000000ff2200720c */ /* 0x000fe40003f85270 */
[----:B------:R-:W-:-:S02]  /*10ac0*/  ISETP.NE.AND P3, PT, R55, RZ, PT ;  /* 0x000000ff3700720c */ /* 0x000fc40003f65270 */
[----:B------:R-:W-:Y:S02]  /*10ad0*/  SEL R55, RZ, 0x10000, !P4 ;  /* 0x00010000ff377807 */ /* 0x000fe40006000000 */
[----:B------:R-:W-:Y:S02]  /*10ae0*/  SEL R92, RZ, 0x1000000, !P3 ;  /* 0x01000000ff5c7807 */ /* 0x000fe40005800000 */
[----:B------:R-:W-:Y:S02]  /*10af0*/  SEL R34, RZ, 0x100, !P5 ;  /* 0x00000100ff227807 */ /* 0x000fe40006800000 */
[----:B------:R-:W-:Y:S02]  /*10b00*/  ISETP.NE.AND P6, PT, R32, RZ, PT ;  /* 0x000000ff2000720c */ /* 0x000fe40003fc5270 */
[----:B------:R-:W-:Y:S01]  /*10b10*/  LOP3.LUT R93, R93, R91, R90, 0xfe, !PT ;  /* 0x0000005b5d5d7212 */ /* 0x000fe200078efe5a */
[----:B------:R-:W-:Y:S01]  /*10b20*/  IMAD.WIDE.U32 R90, R187, 0x10, R160 ;  /* 0x00000010bb5a7825 */ /* 0x000fe200078e00a0 */
[----:B------:R-:W-:Y:S01]  /*10b30*/  LOP3.LUT R34, R34, R92, R55, 0xfe, !PT ;  /* 0x0000005c22227212 */ /* 0x000fe200078efe37 */
[----:B------:R-:W1:Y:S01]  /*10b40*/  @P1 LDC.64 R32, c[0x0][0x3a0] ;  /* 0x0000e800ff201b82 */ /* 0x000e620000000a00 */
[----:B------:R-:W-:Y:S01]  /*10b50*/  SEL R92, RZ, 0x1, !P2 ;  /* 0x00000001ff5c7807 */ /* 0x000fe20005000000 */
[----:B0-----:R-:W-:Y:S01]  /*10b60*/  @P0 IMAD.WIDE.U32 R88, R186, 0x10, R88 ;  /* 0x00000010ba580825 */ /* 0x001fe200078e0058 */
[----:B------:R-:W-:Y:S01]  /*10b70*/  SEL R55, RZ, 0x1, !P6 ;  /* 0x00000001ff377807 */ /* 0x000fe20007000000 */
[----:B------:R0:W-:Y:S02]  /*10b80*/  STG.E.128 desc[UR8][R90.64], R84 ;  /* 0x000000545a007986 */ /* 0x0001e4000c101d08 */
[----:B0-----:R-:W-:Y:S01]  /*10b90*/  LOP3.LUT R87, R93, R92, RZ, 0xfc, !PT ;  /* 0x0000005c5d577212 */ /* 0x001fe200078efcff */
[----:B------:R-:W-:Y:S01]  /*10ba0*/  IMAD.WIDE.U32 R90, R187, 0x8, R154 ;  /* 0x00000008bb5a7825 */ /* 0x000fe200078e009a */
[----:B------:R-:W-:-:S03]  /*10bb0*/  LOP3.LUT R86, R34, R55, RZ, 0xfc, !PT ;  /* 0x0000003722567212 */ /* 0x000fc600078efcff */
[C---:B------:R-:W-:Y:S02]  /*10bc0*/  IMAD.WIDE.U32 R84, R186.reuse, 0x10, R152 ;  /* 0x00000010ba547825 */ /* 0x040fe400078e0098 */
[----:B------:R0:W-:Y:S02]  /*10bd0*/  STG.E.64 desc[UR8][R90.64], R86 ;  /* 0x000000565a007986 */ /* 0x0001e4000c101b08 */
[----:B-1----:R-:W-:Y:S01]  /*10be0*/  @P1 IMAD.WIDE.U32 R32, R186, 0x10, R32 ;  /* 0x00000010ba201825 */ /* 0x002fe200078e0020 */
[----:B------:R-:W-:Y:S06]  /*10bf0*/  @!P0 BRA `(.L_x_4386) ;  /* 0x0000000000508947 */ /* 0x000fec0003800000 */
[----:B------:R-:W-:Y:S01]  /*10c00*/  SHF.L.U32 R55, R20, 0x10, RZ ;  /* 0x0000001014377819 */ /* 0x000fe200000006ff */
[----:B0-----:R-:W0:Y:S01]  /*10c10*/  LDC.64 R86, c[0x0][0x3b8] ;  /* 0x0000ee00ff567b82 */ /* 0x001e220000000a00 */
        /* <DEDUP_REMOVED lines=18> */
.L_x_4386:
[----:B------:R2:W5:Y:S04]  /*10d40*/  @P0 LDG.E.128 R56, desc[UR8][R88.64] ;  /* 0x0000000858380981 */ /* 0x000568000c1e1d00 */
[----:B------:R2:W5:Y:S04]  /*10d50*/  @P1 LDG.E.128 R60, desc[UR8][R32.64] ;  /* 0x00000008203c1981 */ /* 0x000568000c1e1d00 */
[----:B01----:R-:W5:Y:S01]  /*10d60*/  LDG.E.128 R84, desc[UR8][R84.64] ;  /* 0x0000000854547981 */ /* 0x003f62000c1e1d00 */
        /* <DEDUP_REMOVED lines=17> */
.L_x_4390:
        /* <DEDUP_REMOVED lines=13> */
.L_x_4392:
[----:B------:R-:W-:Y:S05]  /*10f50*/  BSYNC.RECONVERGENT B1 ;  /* 0x0000000000017941 */ /* 0x000fea0003800200 */
.L_x_4391:
        /* <DEDUP_REMOVED lines=42> */
.L_x_4389:
[----:B------:R-:W-:Y:S05]  /*11200*/  BSYNC.RECONVERGENT B0 ;  /* 0x0000000000007941 */ /* 0x000fea0003800200 */
.L_x_4388:
[----:B------:R-:W-:Y:S01]  /*11210*/  I2FP.F32.U32 R15, R14 ;  /* 0x0000000e000f7245 */ /* 0x000fe20000201000 */
[----:B------:R-:W-:Y:S01]  /*11220*/  BSSY.RECONVERGENT B0, `(.L_x_4393) ;  /* 0x000004d000007945 */ /* 0x000fe20003800200 */
[----:B------:R-:W-:Y:S01]  /*11230*/  ISETP.NE.AND P3, PT, R17, 0x1, PT ;  /* 0x000000011100780c */ /* 0x000fe20003f65270 */
[----:B------:R-:W-:Y:S02]  /*11240*/  IMAD.MOV.U32 R18, RZ, RZ, 0x2 ;  /* 0x00000002ff127424 */ /* 0x000fe400078e00ff */
[----:B------:R-:W-:Y:S01]  /*11250*/  FFMA.FTZ R14, R15, R188, 1.1641532182693481445e-10 ;  /* 0x2f0000000f0e7423 */ /* 0x000fe200000100bc */
[C---:B-----5:R-:W-:Y:S01]  /*11260*/  SHF.L.U32 R15, R84.reuse, 0x10, RZ ;  /* 0x00000010540f7819 */ /* 0x060fe200000006ff */
[----:B------:R-:W-:Y:S01]  /*11270*/  IMAD.MOV.U32 R16, RZ, RZ, R140 ;  /* 0x000000ffff107224 */ /* 0x000fe200078e008c */
[----:B------:R-:W-:Y:S02]  /*11280*/  PRMT R84, R84, 0x7632, R84 ;  /* 0x0000763254547816 */ /* 0x000fe40000000054 */
        /* <DEDUP_REMOVED lines=14> */
.L_x_4395:
        /* <DEDUP_REMOVED lines=13> */
.L_x_4397:
[----:B------:R-:W-:Y:S05]  /*11440*/  BSYNC.RECONVERGENT B1 ;  /* 0x0000000000017941 */ /* 0x000fea0003800200 */
.L_x_4396:
        /* <DEDUP_REMOVED lines=42> */
.L_x_4394:
[----:B------:R-:W-:Y:S05]  /*116f0*/  BSYNC.RECONVERGENT B0 ;  /* 0x0000000000007941 */ /* 0x000fea0003800200 */
.L_x_4393:
        /* <DEDUP_REMOVED lines=25> */
.L_x_4400:
        /* <DEDUP_REMOVED lines=13> */
.L_x_4402:
[----:B------:R-:W-:Y:S05]  /*11960*/  BSYNC.RECONVERGENT B1 ;  /* 0x0000000000017941 */ /* 0x000fea0003800200 */
.L_x_4401:
[----:B--2---:R-:W-:Y:S01]  /*11970*/  IMAD.WIDE.U32 R32, R3, -0x326172a9, RZ ;  /* 0xcd9e8d5703207825 */ /* 0x004fe200078e00ff */
        /* <DEDUP_REMOVED lines=41> */
.L_x_4399:
[----:B------:R-:W-:Y:S05]  /*11c10*/  BSYNC.RECONVERGENT B0 ;  /* 0x0000000000007941 */ /* 0x000fea0003800200 */
.L_x_4398:
        /* <DEDUP_REMOVED lines=21> */
.L_x_4405:
        /* <DEDUP_REMOVED lines=13> */
.L_x_4407:
[----:B------:R-:W-:Y:S05]  /*11e40*/  BSYNC.RECONVERGENT B1 ;  /* 0x0000000000017941 */ /* 0x000fea0003800200 */
.L_x_4406:
[----:B--2---:R-:W-:Y:S01]  /*11e50*/  IMAD.WIDE.U32 R32, R3, -0x326172a9, RZ ;  /* 0xcd9e8d5703207825 */ /* 0x004fe200078e00ff */
        /* <DEDUP_REMOVED lines=41> */
.L_x_4404:
[----:B------:R-:W-:Y:S05]  /*120f0*/  BSYNC.RECONVERGENT B0 ;  /* 0x0000000000007941 */ /* 0x000fea0003800200 */
.L_x_4403:
[----:B------:R-:W-:Y:S01]  /*12100*/  PRMT R16, R56, 0x7632, R16 ;  /* 0x0000763238107816 */ /* 0x000fe20000000010 */
[----:B------:R-:W-:Y:S01]  /*12110*/  BSSY.RECONVERGENT B0, `(.L_x_4408) ;  /* 0x0000052000007945 */ /* 0x000fe20003800200 */
[----:B------:R-:W-:Y:S02]  /*12120*/  I2FP.F32.U32 R17, R17 ;  /* 0x0000001100117245 */ /* 0x000fe40000201000 */
[----:B------:R-:W-:Y:S01]  /*12130*/  ISETP.NE.AND P3, PT, R20, 0x1, PT ;  /* 0x000000011400780c */ /* 0x000fe20003f65270 */
        /* <DEDUP_REMOVED lines=9> */
[----:B------:R-:W-:-:S03]  /*121d0*/  MOV R18, 0x2 ;  /* 0x0000000200127802 */ /* 0x000fc60000000f00 */
[----:B--2---:R-:W-:Y:S01]  /*121e0*/  @P1 FADD.FTZ R32, R15, R16 ;  /* 0x000000100f201221 */ /* 0x004fe20000010000 */
        /* <DEDUP_REMOVED lines=12> */
.L_x_4410:
        /* <DEDUP_REMOVED lines=13> */
.L_x_4412:
[----:B------:R-:W-:Y:S05]  /*12380*/  BSYNC.RECONVERGENT B1 ;  /* 0x0000000000017941 */ /* 0x000fea0003800200 */
.L_x_4411:
        /* <DEDUP_REMOVED lines=42> */
.L_x_4409:
[----:B------:R-:W-:Y:S05]  /*12630*/  BSYNC.RECONVERGENT B0 ;  /* 0x0000000000007941 */ /* 0x000fea0003800200 */
.L_x_4408:
        /* <DEDUP_REMOVED lines=22> */
.L_x_4415:
        /* <DEDUP_REMOVED lines=13> */
.L_x_4417:
[----:B------:R-:W-:Y:S05]  /*12870*/  BSYNC.RECONVERGENT B1 ;  /* 0x0000000000017941 */ /* 0x000fea0003800200 */
.L_x_4416:
        /* <DEDUP_REMOVED lines=42> */
.L_x_4414:
[----:B------:R-:W-:Y:S05]  /*12b20*/  BSYNC.RECONVERGENT B0 ;  /* 0x0000000000007941 */ /* 0x000fea0003800200 */
.L_x_4413:
[----:B------:R-:W-:Y:S01]  /*12b30*/  I2FP.F32.U32 R19, R19 ;  /* 0x0000001300137245 */ /* 0x000fe20000201000 */
[----:B------:R-:W-:Y:S01]  /*12b40*/  IMAD.U32 R21, R57, 0x10000, RZ ;  /* 0x0001000039157824 */ /* 0x000fe200078e00ff */
[----:B------:R-:W-:Y:S01]  /*12b50*/  ISETP.NE.AND P3, PT, R20, 0x1, PT ;  /* 0x000000011400780c */ /* 0x000fe20003f65270 */
[----:B------:R-:W-:Y:S01]  /*12b60*/  @P1 IMAD.U32 R33, R61, 0x10000, RZ ;  /* 0x000100003d211824 */ /* 0x000fe200078e00ff */
[----:B------:R-:W-:Y:S01]  /*12b70*/  BSSY.RECONVERGENT B0, `(.L_x_4418) ;  /* 0x000004d000007945 */ /* 0x000fe20003800200 */
[----:B------:R-:W-:Y:S01]  /*12b80*/  FFMA.FTZ R18, R19, R188, 1.1641532182693481445e-10 ;  /* 0x2f00000013127423 */ /* 0x000fe200000100bc */
[----:B------:R-:W-:Y:S01]  /*12b90*/  FMUL.FTZ R19, R21, R36 ;  /* 0x0000002415137220 */ /* 0x000fe20000410000 */
[----:B------:R-:W-:-:S03]  /*12ba0*/  MOV R21, 0x2 ;  /* 0x0000000200157802 */ /* 0x000fc60000000f00 */
        /* <DEDUP_REMOVED lines=17> */
.L_x_4420:
        /* <DEDUP_REMOVED lines=13> */
.L_x_4422:
[----:B------:R-:W-:Y:S05]  /*12d90*/  BSYNC.RECONVERGENT B1 ;  /* 0x0000000000017941 */ /* 0x000fea0003800200 */
.L_x_4421:
        /* <DEDUP_REMOVED lines=42> */
.L_x_4419:
[----:B------:R-:W-:Y:S05]  /*13040*/  BSYNC.RECONVERGENT B0 ;  /* 0x0000000000007941 */ /* 0x000fea0003800200 */
.L_x_4418:
        /* <DEDUP_REMOVED lines=21> */
.L_x_4425:
        /* <DEDUP_REMOVED lines=13> */
.L_x_4427:
[----:B------:R-:W-:Y:S05]  /*13270*/  BSYNC.RECONVERGENT B1 ;  /* 0x0000000000017941 */ /* 0x000fea0003800200 */
.L_x_4426:
[----:B------:R-:W-:Y:S01]  /*13280*/  IMAD.WIDE.U32 R98, R3, -0x326172a9, RZ ;  /* 0xcd9e8d5703627825 */ /* 0x000fe200078e00ff */
[----:B------:R-:W-:-:S03]  /*13290*/  LOP3.LUT R18, R4, UR7, R21, 0x96, !PT ;  /* 0x0000000704127c12 */ /* 0x000fc6000f8e9615 */
[----:B------:R-:W-:Y:S01]  /*132a0*/  HFMA2 R55, -RZ, RZ, 0, 0 ;  /* 0x00000000ff377431 */ /* 0x000fe200000001ff */
        /* <DEDUP_REMOVED lines=39> */
.L_x_4424:
[----:B------:R-:W-:Y:S05]  /*13520*/  BSYNC.RECONVERGENT B0 ;  /* 0x0000000000007941 */ /* 0x000fea0003800200 */
.L_x_4423:
[----:B------:R-:W-:Y:S01]  /*13530*/  PRMT R18, R57, 0x7632, R18 ;  /* 0x0000763239127816 */ /* 0x000fe20000000012 */
[----:B------:R-:W-:Y:S01]  /*13540*/  BSSY.RECONVERGENT B0, `(.L_x_4428) ;  /* 0x0000052000007945 */ /* 0x000fe20003800200 */
[----:B------:R-:W-:Y:S02]  /*13550*/  I2FP.F32.U32 R19, R19 ;  /* 0x0000001300137245 */ /* 0x000fe40000201000 */
[----:B------:R-:W-:Y:S01]  /*13560*/  MOV R88, 0x2 ;  /* 0x0000000200587802 */ /* 0x000fe20000000f00 */
[----:B------:R-:W-:Y:S02]  /*13570*/  IMAD.U32 R21, R18, 0x10000, RZ ;  /* 0x0001000012157824 */ /* 0x000fe400078e00ff */
[----:B------:R-:W-:Y:S02]  /*13580*/  FFMA.FTZ R18, R19, R188, 1.1641532182693481445e-10 ;  /* 0x2f00000013127423 */ /* 0x000fe400000100bc */
[----:B------:R-:W-:-:S03]  /*13590*/  FMUL.FTZ R21, R21, R36 ;  /* 0x0000002415157220 */ /* 0x000fc60000410000 */
        /* <DEDUP_REMOVED lines=8> */
[----:B------:R-:W-:Y:S02]  /*13620*/  @!P1 IMAD.MOV.U32 R34, RZ, RZ, R18 ;  /* 0x000000ffff229224 */ /* 0x000fe400078e0012 */
[----:B------:R-:W-:-:S03]  /*13630*/  IMAD.MOV.U32 R19, RZ, RZ, R140 ;  /* 0x000000ffff137224 */ /* 0x000fc600078e008c */
        /* <DEDUP_REMOVED lines=10> */
.L_x_4430:
        /* <DEDUP_REMOVED lines=13> */
.L_x_4432:
[----:B------:R-:W-:Y:S05]  /*137b0*/  BSYNC.RECONVERGENT B1 ;  /* 0x0000000000017941 */ /* 0x000fea0003800200 */
.L_x_4431:
        /* <DEDUP_REMOVED lines=42> */
.L_x_4429:
[----:B------:R-:W-:Y:S05]  /*13a60*/  BSYNC.RECONVERGENT B0 ;  /* 0x0000000000007941 */ /* 0x000fea0003800200 */
.L_x_4428:
        /* <DEDUP_REMOVED lines=21> */
.L_x_4435:
        /* <DEDUP_REMOVED lines=13> */
.L_x_4437:
[----:B------:R-:W-:Y:S05]  /*13c90*/  BSYNC.RECONVERGENT B1 ;  /* 0x0000000000017941 */ /* 0x000fea0003800200 */
.L_x_4436:
        /* <DEDUP_REMOVED lines=42> */
.L_x_4434:
[----:B------:R-:W-:Y:S05]  /*13f40*/  BSYNC.RECONVERGENT B0 ;  /* 0x0000000000007941 */ /* 0x000fea0003800200 */
.L_x_4433:
        /* <DEDUP_REMOVED lines=13> */
[----:B------:R-:W-:Y:S01]  /*14020*/  MOV R88, 0x2 ;  /* 0x0000000200587802 */ /* 0x000fe20000000f00 */
        /* <DEDUP_REMOVED lines=11> */
.L_x_4440:
        /* <DEDUP_REMOVED lines=13> */
.L_x_4442:
[----:B------:R-:W-:Y:S05]  /*141b0*/  BSYNC.RECONVERGENT B1 ;  /* 0x0000000000017941 */ /* 0x000fea0003800200 */
.L_x_4441:
        /* <DEDUP_REMOVED lines=42> */
.L_x_4439:
[----:B------:R-:W-:Y:S05]  /*14460*/  BSYNC.RECONVERGENT B0 ;  /* 0x0000000000007941 */ /* 0x000fea0003800200 */
.L_x_4438:
        /* <DEDUP_REMOVED lines=20> */
.L_x_4445:
        /* <DEDUP_REMOVED lines=13> */
.L_x_4447:
[----:B------:R-:W-:Y:S05]  /*14680*/  BSYNC.RECONVERGENT B1 ;  /* 0x0000000000017941 */ /* 0x000fea0003800200 */
.L_x_4446:
        /* <DEDUP_REMOVED lines=42> */
.L_x_4444:
[----:B------:R-:W-:Y:S05]  /*14930*/  BSYNC.RECONVERGENT B0 ;  /* 0x0000000000007941 */ /* 0x000fea0003800200 */
.L_x_4443:
[----:B------:R-:W-:Y:S01]  /*14940*/  PRMT R20, R58, 0x7632, R20 ;  /* 0x000076323a147816 */ /* 0x000fe20000000014 */
[----:B------:R-:W-:Y:S01]  /*14950*/  BSSY.RECONVERGENT B0, `(.L_x_4448) ;  /* 0x0000053000007945 */ /* 0x000fe20003800200 */
[----:B------:R-:W-:Y:S02]  /*14960*/  I2FP.F32.U32 R89, R90 ;  /* 0x0000005a00597245 */ /* 0x000fe40000201000 */
[----:B------:R-:W-:Y:S01]  /*14970*/  @P1 PRMT R88, R62, 0x7632, R88 ;  /* 0x000076323e581816 */ /* 0x000fe20000000058 */
[----:B------:R-:W-:Y:S01]  /*14980*/  IMAD.U32 R97, R20, 0x10000, RZ ;  /* 0x0001000014617824 */ /* 0x000fe200078e00ff */
[----:B------:R-:W-:Y:S01]  /*14990*/  MOV R100, 0x2 ;  /* 0x0000000200647802 */ /* 0x000fe20000000f00 */
[----:B------:R-:W-:Y:S02]  /*149a0*/  FFMA.FTZ R20, R89, R188, 1.1641532182693481445e-10 ;  /* 0x2f00000059147423 */ /* 0x000fe400000100bc */
[----:B------:R-:W-:Y:S01]  /*149b0*/  FMUL.FTZ R97, R97, R36 ;  /* 0x0000002461617220 */ /* 0x000fe20000410000 */
[----:B------:R-:W-:-:S02]  /*149c0*/  @P1 IMAD.U32 R88, R88, 0x10000, RZ ;  /* 0x0001000058581824 */ /* 0x000fc400078e00ff */
[----:B------:R-:W-:-:S04]  /*149d0*/  FSETP.GTU.FTZ.AND P4, PT, R20, R35, PT ;  /* 0x000000231400720b */ /* 0x000fc80003f9c000 */
[----:B------:R-:W-:Y:S02]  /*149e0*/  FSEL R90, R97, RZ, !P4 ;  /* 0x000000ff615a7208 */ /* 0x000fe40006000000 */
[----:B------:R-:W-:Y:S02]  /*149f0*/  SEL R20, RZ, 0x1, P4 ;  /* 0x00000001ff147807 */ /* 0x000fe40002000000 */
[----:B------:R-:W-:Y:S01]  /*14a00*/  ISETP.NE.AND P4, PT, R98, 0x1, PT ;  /* 0x000000016200780c */ /* 0x000fe20003f85270 */
[----:B------:R-:W-:-:S04]  /*14a10*/  FADD.FTZ R19, R19, R90 ;  /* 0x0000005a13137221 */ /* 0x000fc80000010000 */
[----:B------:R-:W-:Y:S01]  /*14a20*/  @P1 FADD.FTZ R89, R19, R88 ;  /* 0x0000005813591221 */ /* 0x000fe20000010000 */
        /* <DEDUP_REMOVED lines=13> */
.L_x_4450:
        /* <DEDUP_REMOVED lines=13> */
.L_x_4452:
[----:B------:R-:W-:Y:S05]  /*14bd0*/  BSYNC.RECONVERGENT B1 ;  /* 0x0000000000017941 */ /* 0x000fea0003800200 */
.L_x_4451:
        /* <DEDUP_REMOVED lines=42> */
.L_x_4449:
[----:B------:R-:W-:Y:S05]  /*14e80*/  BSYNC.RECONVERGENT B0 ;  /* 0x0000000000007941 */ /* 0x000fea0003800200 */
.L_x_4448:
        /* <DEDUP_REMOVED lines=21> */
.L_x_4455:
        /* <DEDUP_REMOVED lines=13> */
.L_x_4457:
[----:B------:R-:W-:Y:S05]  /*150b0*/  BSYNC.RECONVERGENT B1 ;  /* 0x0000000000017941 */ /* 0x000fea0003800200 */
.L_x_4456:
        /* <DEDUP_REMOVED lines=41> */
[----:B------:R-:W-:-:S07]  /*15350*/  LOP3.LUT R142, R41, R142, R99, 0x96, !PT ;  /* 0x0000008e298e7212 */ /* 0x000fce00078e9663 */
.L_x_4454:
[----:B------:R-:W-:Y:S05]  /*15360*/  BSYNC.RECONVERGENT B0 ;  /* 0x0000000000007941 */ /* 0x000fea0003800200 */
.L_x_4453:
        /* <DEDUP_REMOVED lines=26> */
.L_x_4460:
        /* <DEDUP_REMOVED lines=13> */
.L_x_4462:
[----:B------:R-:W-:Y:S05]  /*155e0*/  BSYNC.RECONVERGENT B1 ;  /* 0x0000000000017941 */ /* 0x000fea0003800200 */
.L_x_4461:
        /* <DEDUP_REMOVED lines=42> */
.L_x_4459:
[----:B------:R-:W-:Y:S05]  /*15890*/  BSYNC.RECONVERGENT B0 ;  /* 0x0000000000007941 */ /* 0x000fea0003800200 */
.L_x_4458:
        /* <DEDUP_REMOVED lines=20> */
.L_x_4465:
        /* <DEDUP_REMOVED lines=15> */
.L_x_4467:
[----:B------:R-:W-:Y:S05]  /*15ad0*/  BSYNC.RECONVERGENT B1 ;  /* 0x0000000000017941 */ /* 0x000fea0003800200 */
.L_x_4466:
        /* <DEDUP_REMOVED lines=42> */
.L_x_4464:
[----:B------:R-:W-:Y:S05]  /*15d80*/  BSYNC.RECONVERGENT B0 ;  /* 0x0000000000007941 */ /* 0x000fea0003800200 */
.L_x_4463:
        /* <DEDUP_REMOVED lines=20> */
.L_x_4387:
[----:B------:R-:W-:Y:S01]  /*15ed0*/  ISETP.NE.AND P2, PT, R96, 0x1, PT ;  /* 0x000000016000780c */ /* 0x000fe20003f45270 */
[----:B------:R-:W-:Y:S01]  /*15ee0*/  BSSY.RECONVERGENT B0, `(.L_x_4469) ;  /* 0x0000047000007945 */ /* 0x000fe20003800200 */
[----:B------:R-:W-:Y:S01]  /*15ef0*/  MOV R34, 0x2 ;  /* 0x0000000200227802 */ /* 0x000fe20000000f00 */
[----:B--2---:R-:W-:Y:S02]  /*15f00*/  IMAD.MOV.U32 R32, RZ, RZ, R140 ;  /* 0x000000ffff207224 */ /* 0x004fe400078e008c */
        /* <DEDUP_REMOVED lines=12> */
.L_x_4471:
        /* <DEDUP_REMOVED lines=13> */
.L_x_4473:
[----:B------:R-:W-:Y:S05]  /*160a0*/  BSYNC.RECONVERGENT B1 ;  /* 0x0000000000017941 */ /* 0x000fea0003800200 */
.L_x_4472:
[----:B------:R-:W-:Y:S01]  /*160b0*/  IMAD.WIDE.U32 R92, R3, -0x326172a9, RZ ;  /* 0xcd9e8d57035c7825 */ /* 0x000fe200078e00ff */
[----:B------:R-:W-:-:S03]  /*160c0*/  LOP3.LUT R32, R4, UR7, R89, 0x96, !PT ;  /* 0x0000000704207c12 */ /* 0x000fc6000f8e9659 */
        /* <DEDUP_REMOVED lines=38> */
[----:B------:R-:W-:Y:S01]  /*16330*/  IMAD.MOV.U32 R32, RZ, RZ, R30 ;  /* 0x000000ffff207224 */ /* 0x000fe200078e001e */
[----:B------:R-:W-:-:S07]  /*16340*/  LOP3.LUT R142, R41, R142, R33, 0x96, !PT ;  /* 0x0000008e298e7212 */ /* 0x000fce00078e9621 */
.L_x_4470:
[----:B------:R-:W-:Y:S05]  /*16350*/  BSYNC.RECONVERGENT B0 ;  /* 0x0000000000007941 */ /* 0x000fea0003800200 */
.L_x_4469:
[----:B------:R-:W-:Y:S01]  /*16360*/  I2FP.F32.U32 R33, R32 ;  /* 0x0000002000217245 */ /* 0x000fe20000201000 */
[----:B-----5:R-:W-:Y:S01]  /*16370*/  IMAD.U32 R55, R84, 0x10000, RZ ;  /* 0x0001000054377824 */ /* 0x020fe200078e00ff */
        /* <DEDUP_REMOVED lines=23> */
.L_x_4476:
        /* <DEDUP_REMOVED lines=13> */
.L_x_4478:
[----:B------:R-:W-:Y:S05]  /*165c0*/  BSYNC.RECONVERGENT B1 ;  /* 0x0000000000017941 */ /* 0x000fea0003800200 */
.L_x_4477:
        /* <DEDUP_REMOVED lines=42> */
.L_x_4475:
[----:B------:R-:W-:Y:S05]  /*16870*/  BSYNC.RECONVERGENT B0 ;  /* 0x0000000000007941 */ /* 0x000fea0003800200 */
.L_x_4474:
[----:B------:R-:W-:Y:S01]  /*16880*/  I2FP.F32.U32 R33, R33 ;  /* 0x0000002100217245 */ /* 0x000fe20000201000 */
[----:B------:R-:W-:Y:S01]  /*16890*/  IMAD.U32 R55, R84, 0x10000, RZ ;  /* 0x0001000054377824 */ /* 0x000fe200078e00ff */
[----:B------:R-:W-:Y:S01]  /*168a0*/  ISETP.NE.AND P3, PT, R88, 0x1, PT ;  /* 0x000000015800780c */ /* 0x000fe20003f65270 */
        /* <DEDUP_REMOVED lines=22> */
.L_x_4481:
        /* <DEDUP_REMOVED lines=13> */
.L_x_4483:
[----:B------:R-:W-:Y:S05]  /*16ae0*/  BSYNC.RECONVERGENT B1 ;  /* 0x0000000000017941 */ /* 0x000fea0003800200 */
.L_x_4482:
        /* <DEDUP_REMOVED lines=42> */
.L_x_4480:
[----:B------:R-:W-:Y:S05]  /*16d90*/  BSYNC.RECONVERGENT B0 ;  /* 0x0000000000007941 */ /* 0x000fea0003800200 */
.L_x_4479:
        /* <DEDUP_REMOVED lines=9> */
[----:B------:R-:W-:Y:S02]  /*16e30*/  @P1 SHF.L.U32 R34, R61, 0x10, RZ ;  /* 0x000000103d221819 */ /* 0x000fe400000006ff */
        /* <DEDUP_REMOVED lines=15> */
.L_x_4486:
        /* <DEDUP_REMOVED lines=13> */
.L_x_4488:
[----:B------:R-:W-:Y:S05]  /*17000*/  BSYNC.RECONVERGENT B1 ;  /* 0x0000000000017941 */ /* 0x000fea0003800200 */
.L_x_4487:
        /* <DEDUP_REMOVED lines=42> */
.L_x_4485:
[----:B------:R-:W-:Y:S05]  /*172b0*/  BSYNC.RECONVERGENT B0 ;  /* 0x0000000000007941 */ /* 0x000fea0003800200 */
.L_x_4484:
        /* <DEDUP_REMOVED lines=25> */
.L_x_4491:
        /* <DEDUP_REMOVED lines=13> */
.L_x_4493:
[----:B------:R-:W-:Y:S05]  /*17520*/  BSYNC.RECONVERGENT B1 ;  /* 0x0000000000017941 */ /* 0x000fea0003800200 */
.L_x_4492:
        /* <DEDUP_REMOVED lines=42> */
.L_x_4490:
[----:B------:R-:W-:Y:S05]  /*177d0*/  BSYNC.RECONVERGENT B0 ;  /* 0x0000000000007941 */ /* 0x000fea0003800200 */
.L_x_4489:
        /* <DEDUP_REMOVED lines=24> */
.L_x_4496:
        /* <DEDUP_REMOVED lines=13> */
.L_x_4498:
[----:B------:R-:W-:Y:S05]  /*17a30*/  BSYNC.RECONVERGENT B1 ;  /* 0x0000000000017941 */ /* 0x000fea0003800200 */
.L_x_4497:
        /* <DEDUP_REMOVED lines=42> */
.L_x_4495:
[----:B------:R-:W-:Y:S05]  /*17ce0*/  BSYNC.RECONVERGENT B0 ;  /* 0x0000000000007941 */ /* 0x000fea0003800200 */
.L_x_4494:
[----:B------:R-:W-:Y:S01]  /*17cf0*/  I2FP.F32.U32 R89, R89 ;  /* 0x0000005900597245 */ /* 0x000fe20000201000 */
[----:B------:R-:W-:Y:S01]  /*17d00*/  IMAD.U32 R99, R90, 0x10000, RZ ;  /* 0x000100005a637824 */ /* 0x000fe200078e00ff */
[----:B------:R-:W-:Y:S01]  /*17d10*/  ISETP.NE.AND P4, PT, R100, 0x1, PT ;  /* 0x000000016400780c */ /* 0x000fe20003f85270 */
[----:B------:R-:W-:Y:S01]  /*17d20*/  BSSY.RECONVERGENT B0, `(.L_x_4499) ;  /* 0x000004d000007945 */ /* 0x000fe20003800200 */
[----:B------:R-:W-:Y:S01]  /*17d30*/  @P1 PRMT R90, R62, 0x7632, R90 ;  /* 0x000076323e5a1816 */ /* 0x000fe2000000005a */
[----:B------:R-:W-:Y:S01]  /*17d40*/  FFMA.FTZ R88, R89, R188, 1.1641532182693481445e-10 ;  /* 0x2f00000059587423 */ /* 0x000fe200000100bc */
[----:B------:R-:W-:Y:S01]  /*17d50*/  FMUL.FTZ R99, R99, R36 ;  /* 0x0000002463637220 */ /* 0x000fe20000410000 */
[----:B------:R-:W-:Y:S02]  /*17d60*/  IMAD.MOV.U32 R98, RZ, RZ, 0x2 ;  /* 0x00000002ff627424 */ /* 0x000fe400078e00ff */
[----:B------:R-:W-:Y:S01]  /*17d70*/  @P1 IMAD.U32 R90, R90, 0x10000, RZ ;  /* 0x000100005a5a1824 */ /* 0x000fe200078e00ff */
[----:B------:R-:W-:-:S02]  /*17d80*/  FSETP.GTU.FTZ.AND P3, PT, R88, R35, PT ;  /* 0x000000235800720b */ /* 0x000fc40003f7c000 */
[----:B------:R-:W-:Y:S02]  /*17d90*/  MOV R88, R140 ;  /* 0x0000008c00587202 */ /* 0x000fe40000000f00 */
        /* <DEDUP_REMOVED lines=13> */
.L_x_4501:
        /* <DEDUP_REMOVED lines=13> */
.L_x_4503:
[----:B------:R-:W-:Y:S05]  /*17f40*/  BSYNC.RECONVERGENT B1 ;  /* 0x0000000000017941 */ /* 0x000fea0003800200 */
.L_x_4502:
        /* <DEDUP_REMOVED lines=42> */
.L_x_4500:
[----:B------:R-:W-:Y:S05]  /*181f0*/  BSYNC.RECONVERGENT B0 ;  /* 0x0000000000007941 */ /* 0x000fea0003800200 */
.L_x_4499:
        /* <DEDUP_REMOVED lines=24> */
.L_x_4506:
        /* <DEDUP_REMOVED lines=13> */
.L_x_4508:
[----:B------:R-:W-:Y:S05]  /*18450*/  BSYNC.RECONVERGENT B1 ;  /* 0x0000000000017941 */ /* 0x000fea0003800200 */
.L_x_4507:
        /* <DEDUP_REMOVED lines=42> */
.L_x_4505:
[----:B------:R-:W-:Y:S05]  /*18700*/  BSYNC.RECONVERGENT B0 ;  /* 0x0000000000007941 */ /* 0x000fea0003800200 */
.L_x_4504:
        /* <DEDUP_REMOVED lines=15> */
.L_x_4468:
[----:B------:R-:W-:Y:S01]  /*18800*/  SEL R97, RZ, 0x1000000, !P5 ;  /* 0x01000000ff617807 */ /* 0x000fe20006800000 */
[----:B------:R-:W-:Y:S01]  /*18810*/  VIADD R185, R5, 0x60 ;  /* 0x0000006005b97836 */ /* 0x000fe20000000000 */
[----:B------:R-:W-:Y:S02]  /*18820*/  SEL R96, RZ, 0x10000, !P4 ;  /* 0x00010000ff607807 */ /* 0x000fe40006000000 */
[----:B------:R-:W-:Y:S02]  /*18830*/  SEL R101, RZ, 0x100, !P3 ;  /* 0x00000100ff657807 */ /* 0x000fe40005800000 */
[----:B------:R-:W-:Y:S02]  /*18840*/  ISETP.NE.AND P5, PT, R93, RZ, PT ;  /* 0x000000ff5d00720c */ /* 0x000fe40003fa5270 */
[----:B------:R-:W-:Y:S02]  /*18850*/  ISETP.NE.AND P4, PT, R94, RZ, PT ;  /* 0x000000ff5e00720c */ /* 0x000fe40003f85270 */
[----:B------:R-:W-:-:S02]  /*18860*/  ISETP.NE.AND P3, PT, R95, RZ, PT ;  /* 0x000000ff5f00720c */ /* 0x000fc40003f65270 */
[----:B------:R-:W-:Y:S01]  /*18870*/  SEL R99, RZ, 0x10000, !P4 ;  /* 0x00010000ff637807 */ /* 0x000fe20006000000 */
[----:B------:R-:W0:Y:S01]  /*18880*/  @P0 LDC.64 R94, c[0x0][0x398] ;  /* 0x0000e600ff5e0b82 */ /* 0x000e220000000a00 */
[----:B------:R-:W-:Y:S02]  /*18890*/  SEL R100, RZ, 0x1000000, !P3 ;  /* 0x01000000ff647807 */ /* 0x000fe40005800000 */
[----:B------:R-:W-:Y:S02]  /*188a0*/  SEL R98, RZ, 0x100, !P5 ;  /* 0x00000100ff627807 */ /* 0x000fe40006800000 */
[----:B------:R-:W-:Y:S02]  /*188b0*/  ISETP.NE.AND P6, PT, R92, RZ, PT ;  /* 0x000000ff5c00720c */ /* 0x000fe40003fc5270 */
[----:B------:R-:W-:Y:S01]  /*188c0*/  LOP3.LUT R101, R101, R97, R96, 0xfe, !PT ;  /* 0x0000006165657212 */ /* 0x000fe200078efe60 */
[----:B------:R-:W-:Y:S01]  /*188d0*/  IMAD.WIDE.U32 R96, R186, 0x10, R160 ;  /* 0x00000010ba607825 */ /* 0x000fe200078e00a0 */
[----:B------:R-:W-:Y:S01]  /*188e0*/  LOP3.LUT R98, R98, R100, R99, 0xfe, !PT ;  /* 0x0000006462627212 */ /* 0x000fe200078efe63 */
[----:B------:R-:W1:Y:S01]  /*188f0*/  @P1 LDC.64 R92, c[0x0][0x3a0] ;  /* 0x0000e800ff5c1b82 */ /* 0x000e620000000a00 */
[----:B------:R-:W-:-:S02]  /*18900*/  SEL R100, RZ, 0x1, !P2 ;  /* 0x00000001ff647807 */ /* 0x000fc40005000000 */
[----:B------:R-:W-:Y:S01]  /*18910*/  SEL R99, RZ, 0x1, !P6 ;  /* 0x00000001ff637807 */ /* 0x000fe20007000000 */
[----:B------:R2:W-:Y:S01]  /*18920*/  STG.E.128 desc[UR8][R96.64], R84 ;  /* 0x0000005460007986 */ /* 0x0005e2000c101d08 */
[----:B0-----:R-:W-:Y:S01]  /*18930*/  @P0 IMAD.WIDE.U32 R94, R185, 0x10, R94 ;  /* 0x00000010b95e0825 */ /* 0x001fe200078e005e */
[----:B--2---:R-:W-:-:S03]  /*18940*/  LOP3.LUT R87, R101, R100, RZ, 0xfc, !PT ;  /* 0x0000006465577212 */ /* 0x004fc600078efcff */
[----:B------:R-:W-:Y:S01]  /*18950*/  IMAD.WIDE.U32 R96, R186, 0x8, R154 ;  /* 0x00000008ba607825 */ /* 0x000fe200078e009a */
[----:B------:R-:W-:-:S03]  /*18960*/  LOP3.LUT R86, R98, R99, RZ, 0xfc, !PT ;  /* 0x0000006362567212 */ /* 0x000fc600078efcff */
[C---:B------:R-:W-:Y:S02]  /*18970*/  IMAD.WIDE.U32 R84, R185.reuse, 0x10, R152 ;  /* 0x00000010b9547825 */ /* 0x040fe400078e0098 */
[----:B------:R0:W-:Y:S02]  /*18980*/  STG.E.64 desc[UR8][R96.64], R86 ;  /* 0x0000005660007986 */ /* 0x0001e4000c101b08 */
[----:B-1----:R-:W-:Y:S01]  /*18990*/  @P1 IMAD.WIDE.U32 R92, R185, 0x10, R92 ;  /* 0x00000010b95c1825 */ /* 0x002fe200078e005c */
[----:B------:R-:W-:Y:S06]  /*189a0*/  @!P0 BRA `(.L_x_4509) ;  /* 0x0000000000508947 */ /* 0x000fec0003800000 */
[----:B0-----:R-:W-:Y:S01]  /*189b0*/  SHF.L.U32 R97, R20, 0x10, RZ ;  /* 0x0000001014617819 */ /* 0x001fe200000006ff */
        /* <DEDUP_REMOVED lines=19> */
.L_x_4509:
        /* <DEDUP_REMOVED lines=20> */
.L_x_4513:
        /* <DEDUP_REMOVED lines=13> */
.L_x_4515:
[----:B------:R-:W-:Y:S05]  /*18d00*/  BSYNC.RECONVERGENT B1 ;  /* 0x0000000000017941 */ /* 0x000fea0003800200 */
.L_x_4514:
        /* <DEDUP_REMOVED lines=42> */
.L_x_4512:
[----:B------:R-:W-:Y:S05]  /*18fb0*/  BSYNC.RECONVERGENT B0 ;  /* 0x0000000000007941 */ /* 0x000fea0003800200 */
.L_x_4511:
[----:B------:R-:W-:Y:S01]  /*18fc0*/  I2FP.F32.U32 R15, R14 ;  /* 0x0000000e000f7245 */ /* 0x000fe20000201000 */
[----:B------:R-:W-:Y:S01]  /*18fd0*/  BSSY.RECONVERGENT B0, `(.L_x_4516) ;  /* 0x000004d000007945 */ /* 0x000fe20003800200 */
[----:B------:R-:W-:Y:S01]  /*18fe0*/  ISETP.NE.AND P3, PT, R16, 0x1, PT ;  /* 0x000000011000780c */ /* 0x000fe20003f65270 */
[----:B------:R-:W-:Y:S02]  /*18ff0*/  IMAD.MOV.U32 R18, RZ, RZ, 0x2 ;  /* 0x00000002ff127424 */ /* 0x000fe400078e00ff */
[----:B------:R-:W-:Y:S01]  /*19000*/  FFMA.FTZ R14, R15, R188, 1.1641532182693481445e-10 ;  /* 0x2f0000000f0e7423 */ /* 0x000fe200000100bc */
[----:B-----5:R-:W-:Y:S01]  /*19010*/  SHF.L.U32 R15, R84, 0x10, RZ ;  /* 0x00000010540f7819 */ /* 0x020fe200000006ff */
        /* <DEDUP_REMOVED lines=16> */
.L_x_4518:
        /* <DEDUP_REMOVED lines=13> */
.L_x_4520:
[----:B------:R-:W-:Y:S05]  /*191f0*/  BSYNC.RECONVERGENT B1 ;  /* 0x0000000000017941 */ /* 0x000fea0003800200 */
.L_x_4519:
        /* <DEDUP_REMOVED lines=42> */
.L_x_4517:
[----:B------:R-:W-:Y:S05]  /*194a0*/  BSYNC.RECONVERGENT B0 ;  /* 0x0000000000007941 */ /* 0x000fea0003800200 */
.L_x_4516:
        /* <DEDUP_REMOVED lines=25> */
.L_x_4523:
        /* <DEDUP_REMOVED lines=13> */
.L_x_4525:
[----:B------:R-:W-:Y:S05]  /*19710*/  BSYNC.RECONVERGENT B1 ;  /* 0x0000000000017941 */ /* 0x000fea0003800200 */
.L_x_4524:
        /* <DEDUP_REMOVED lines=42> */
.L_x_4522:
[----:B------:R-:W-:Y:S05]  /*199c0*/  BSYNC.RECONVERGENT B0 ;  /* 0x0000000000007941 */ /* 0x000fea0003800200 */
.L_x_4521:
        /* <DEDUP_REMOVED lines=21> */
.L_x_4528:
        /* <DEDUP_REMOVED lines=13> */
.L_x_4530:
[----:B------:R-:W-:Y:S05]  /*19bf0*/  BSYNC.RECONVERGENT B1 ;  /* 0x0000000000017941 */ /* 0x000fea0003800200 */
.L_x_4529:
        /* <DEDUP_REMOVED lines=42> */
.L_x_4527:
[----:B------:R-:W-:Y:S05]  /*19ea0*/  BSYNC.RECONVERGENT B0 ;  /* 0x0000000000007941 */ /* 0x000fea0003800200 */
.L_x_4526:
        /* <DEDUP_REMOVED lines=27> */
.L_x_4533:
        /* <DEDUP_REMOVED lines=13> */
.L_x_4535:
[----:B------:R-:W-:Y:S05]  /*1a130*/  BSYNC.RECONVERGENT B1 ;  /* 0x0000000000017941 */ /* 0x000fea0003800200 */
.L_x_4534:
        /* <DEDUP_REMOVED lines=42> */
.L_x_4532:
[----:B------:R-:W-:Y:S05]  /*1a3e0*/  BSYNC.RECONVERGENT B0 ;  /* 0x0000000000007941 */ /* 0x000fea0003800200 */
.L_x_4531:
        /* <DEDUP_REMOVED lines=22> */
.L_x_4538:
        /* <DEDUP_REMOVED lines=13> */
.L_x_4540:
[----:B------:R-:W-:Y:S05]  /*1a620*/  BSYNC.RECONVERGENT B1 ;  /* 0x0000000000017941 */ /* 0x000fea0003800200 */
.L_x_4539:
        /* <DEDUP_REMOVED lines=42> */
.L_x_4537:
[----:B------:R-:W-:Y:S05]  /*1a8d0*/  BSYNC.RECONVERGENT B0 ;  /* 0x0000000000007941 */ /* 0x000fea0003800200 */
.L_x_4536:
        /* <DEDUP_REMOVED lines=25> */
.L_x_4543:
        /* <DEDUP_REMOVED lines=13> */
.L_x_4545:
[----:B------:R-:W-:Y:S05]  /*1ab40*/  BSYNC.RECONVERGENT B1 ;  /* 0x0000000000017941 */ /* 0x000fea0003800200 */
.L_x_4544:
        /* <DEDUP_REMOVED lines=42> */
.L_x_4542:
[----:B------:R-:W-:Y:S05]  /*1adf0*/  BSYNC.RECONVERGENT B0 ;  /* 0x0000000000007941 */ /* 0x000fea0003800200 */
.L_x_4541:
        /* <DEDUP_REMOVED lines=21> */
.L_x_4548:
        /* <DEDUP_REMOVED lines=13> */
.L_x_4550:
[----:B------:R-:W-:Y:S05]  /*1b020*/  BSYNC.RECONVERGENT B1 ;  /* 0x0000000000017941 */ /* 0x000fea0003800200 */
.L_x_4549:
        /* <DEDUP_REMOVED lines=42> */
.L_x_4547:
[----:B------:R-:W-:Y:S05]  /*1b2d0*/  BSYNC.RECONVERGENT B0 ;  /* 0x0000000000007941 */ /* 0x000fea0003800200 */
.L_x_4546:
        /* <DEDUP_REMOVED lines=27> */
.L_x_4553:
        /* <DEDUP_REMOVED lines=13> */
.L_x_4555:
[----:B------:R-:W-:Y:S05]  /*1b560*/  BSYNC.RECONVERGENT B1 ;  /* 0x0000000000017941 */ /* 0x000fea0003800200 */
.L_x_4554:
        /* <DEDUP_REMOVED lines=42> */
.L_x_4552:
[----:B------:R-:W-:Y:S05]  /*1b810*/  BSYNC.RECONVERGENT B0 ;  /* 0x0000000000007941 */ /* 0x000fea0003800200 */
.L_x_4551:
        /* <DEDUP_REMOVED lines=21> */
.L_x_4558:
        /* <DEDUP_REMOVED lines=13> */
.L_x_4560:
[----:B------:R-:W-:Y:S05]  /*1ba40*/  BSYNC.RECONVERGENT B1 ;  /* 0x0000000000017941 */ /* 0x000fea0003800200 */
.L_x_4559:
        /* <DEDUP_REMOVED lines=42> */
.L_x_4557:
[----:B------:R-:W-:Y:S05]  /*1bcf0*/  BSYNC.RECONVERGENT B0 ;  /* 0x0000000000007941 */ /* 0x000fea0003800200 */
.L_x_4556:
        /* <DEDUP_REMOVED lines=25> */
.L_x_4563:
        /* <DEDUP_REMOVED lines=13> */
.L_x_4565:
[----:B------:R-:W-:Y:S05]  /*1bf60*/  BSYNC.RECONVERGENT B1 ;  /* 0x0000000000017941 */ /* 0x000fea0003800200 */
.L_x_4564:
        /* <DEDUP_REMOVED lines=42> */
.L_x_4562:
[----:B------:R-:W-:Y:S05]  /*1c210*/  BSYNC.RECONVERGENT B0 ;  /* 0x0000000000007941 */ /* 0x000fea0003800200 */
.L_x_4561:
        /* <DEDUP_REMOVED lines=20> */
.L_x_4568:
        /* <DEDUP_REMOVED lines=13> */
.L_x_4570:
[----:B------:R-:W-:Y:S05]  /*1c430*/  BSYNC.RECONVERGENT B1 ;  /* 0x0000000000017941 */ /* 0x000fea0003800200 */
.L_x_4569:
        /* <DEDUP_REMOVED lines=42> */
.L_x_4567:
[----:B------:R-:W-:Y:S05]  /*1c6e0*/  BSYNC.RECONVERGENT B0 ;  /* 0x0000000000007941 */ /* 0x000fea0003800200 */
.L_x_4566:
[----:B------:R-:W-:Y:S01]  /*1c6f0*/  PRMT R20, R58, 0x7632, R20 ;  /* 0x000076323a147816 */ /* 0x000fe20000000014 */
[----:B------:R-:W-:Y:S01]  /*1c700*/  BSSY.RECONVERGENT B0, `(.L_x_4571) ;  /* 0x0000054000007945 */ /* 0x000fe20003800200 */
[----:B------:R-:W-:Y:S02]  /*1c710*/  I2FP.F32.U32 R97, R98 ;  /* 0x0000006200617245 */ /* 0x000fe40000201000 */
[----:B------:R-:W-:Y:S01]  /*1c720*/  @P1 PRMT R96, R62, 0x7632, R96 ;  /* 0x000076323e601816 */ /* 0x000fe20000000060 */
[----:B------:R-:W-:Y:S01]  /*1c730*/  IMAD.U32 R105, R20, 0x10000, RZ ;  /* 0x0001000014697824 */ /* 0x000fe200078e00ff */
[----:B------:R-:W-:Y:S01]  /*1c740*/  MOV R108, 0x2 ;  /* 0x00000002006c7802 */ /* 0x000fe20000000f00 */
[----:B------:R-:W-:Y:S01]  /*1c750*/  FFMA.FTZ R20, R97, R188, 1.1641532182693481445e-10 ;  /* 0x2f00000061147423 */ /* 0x000fe200000100bc */
[----:B------:R-:W-:Y:S02]  /*1c760*/  IMAD.MOV.U32 R97, RZ, RZ, R140 ;  /* 0x000000ffff617224 */ /* 0x000fe400078e008c */
[----:B------:R-:W-:Y:S01]  /*1c770*/  FMUL.FTZ R105, R105, R36 ;  /* 0x0000002469697220 */ /* 0x000fe20000410000 */
[----:B------:R-:W-:Y:S01]  /*1c780*/  @P1 IMAD.U32 R96, R96, 0x10000, RZ ;  /* 0x0001000060601824 */ /* 0x000fe200078e00ff */
[----:B------:R-:W-:-:S04]  /*1c790*/  FSETP.GTU.FTZ.AND P4, PT, R20, R35, PT ;  /* 0x000000231400720b */ /* 0x000fc80003f9c000 */
[----:B------:R-:W-:Y:S02]  /*1c7a0*/  FSEL R98, R105, RZ, !P4 ;  /* 0x000000ff69627208 */ /* 0x000fe40006000000 */
[----:B------:R-:W-:Y:S02]  /*1c7b0*/  SEL R20, RZ, 0x1, P4 ;  /* 0x00000001ff147807 */ /* 0x000fe40002000000 */
[----:B------:R-:W-:Y:S01]  /*1c7c0*/  ISETP.NE.AND P4, PT, R106, 0x1, PT ;  /* 0x000000016a00780c */ /* 0x000fe20003f85270 */
[----:B------:R-:W-:-:S04]  /*1c7d0*/  FADD.FTZ R19, R19, R98 ;  /* 0x0000006213137221 */ /* 0x000fc80000010000 */
[----:B------:R-:W-:Y:S01]  /*1c7e0*/  @P1 FADD.FTZ R96, R19, R96 ;  /* 0x0000006013601221 */ /* 0x000fe20000010000 */
        /* <DEDUP_REMOVED lines=12> */
.L_x_4573:
        /* <DEDUP_REMOVED lines=13> */
.L_x_4575:
[----:B------:R-:W-:Y:S05]  /*1c980*/  BSYNC.RECONVERGENT B1 ;  /* 0x0000000000017941 */ /* 0x000fea0003800200 */
.L_x_4574:
        /* <DEDUP_REMOVED lines=41> */
[----:B------:R-:W-:Y:S02]  /*1cc20*/  HFMA2 R108, -RZ, RZ, 0, 0 ;  /* 0x00000000ff6c7431 */ /* 0x000fe400000001ff */
[----:B------:R-:W-:-:S07]  /*1cc30*/  IMAD.MOV.U32 R99, RZ, RZ, R106 ;  /* 0x000000ffff637224 */ /* 0x000fce00078e006a */
.L_x_4572:
[----:B------:R-:W-:Y:S05]  /*1cc40*/  BSYNC.RECONVERGENT B0 ;  /* 0x0000000000007941 */ /* 0x000fea0003800200 */
.L_x_4571:
        /* <DEDUP_REMOVED lines=21> */
.L_x_4578:
        /* <DEDUP_REMOVED lines=13> */
.L_x_4580:
[----:B------:R-:W-:Y:S05]  /*1ce70*/  BSYNC.RECONVERGENT B1 ;  /* 0x0000000000017941 */ /* 0x000fea0003800200 */
.L_x_4579:
        /* <DEDUP_REMOVED lines=41> */
[----:B------:R-:W-:Y:S01]  /*1d110*/  LOP3.LUT R142, R41, R108, R107, 0x96, !PT ;  /* 0x0000006c298e7212 */ /* 0x000fe200078e966b */
[----:B------:R-:W-:-:S07]  /*1d120*/  IMAD.MOV.U32 R99, RZ, RZ, R106 ;  /* 0x000000ffff637224 */ /* 0x000fce00078e006a */
.L_x_4577:
[----:B------:R-:W-:Y:S05]  /*1d130*/  BSYNC.RECONVERGENT B0 ;  /* 0x0000000000007941 */ /* 0x000fea0003800200 */
.L_x_4576:
[----:B------:R-:W-:Y:S01]  /*1d140*/  I2FP.F32.U32 R87, R87 ;  /* 0x0000005700577245 */ /* 0x000fe20000201000 */
[----:B------:R-:W-:Y:S01]  /*1d150*/  IMAD.U32 R97, R59, 0x10000, RZ ;  /* 0x000100003b617824 */ /* 0x000fe200078e00ff */
[----:B------:R-:W-:Y:S01]  /*1d160*/  BSSY.RECONVERGENT B0, `(.L_x_4581) ;  /* 0x0000051000007945 */ /* 0x000fe20003800200 */
[----:B------:R-:W-:Y:S02]  /*1d170*/  IMAD.MOV.U32 R108, RZ, RZ, 0x2 ;  /* 0x00000002ff6c7424 */ /* 0x000fe400078e00ff */
[----:B------:R-:W-:Y:S01]  /*1d180*/  FFMA.FTZ R106, R87, R188, 1.1641532182693481445e-10 ;  /* 0x2f000000576a7423 */ /* 0x000fe200000100bc */
[----:B------:R-:W-:Y:S01]  /*1d190*/  FMUL.FTZ R87, R97, R36 ;  /* 0x0000002461577220 */ /* 0x000fe20000410000 */
[----:B------:R-:W-:Y:S01]  /*1d1a0*/  @P1 SHF.L.U32 R97, R63, 0x10, RZ ;  /* 0x000000103f611819 */ /* 0x000fe200000006ff */
[----:B------:R-:W-:Y:S02]  /*1d1b0*/  IMAD.MOV.U32 R107, RZ, RZ, R140 ;  /* 0x000000ffff6b7224 */ /* 0x000fe400078e008c */
[----:B------:R-:W-:-:S04]  /*1d1c0*/  FSETP.GTU.FTZ.AND P5, PT, R106, R35, PT ;  /* 0x000000236a00720b */ /* 0x000fc80003fbc000 */
[----:B------:R-:W-:Y:S02]  /*1d1d0*/  FSEL R87, R87, RZ, !P5 ;  /* 0x000000ff57577208 */ /* 0x000fe40006800000 */
[----:B------:R-:W-:Y:S02]  /*1d1e0*/  SEL R106, RZ, 0x1, P5 ;  /* 0x00000001ff6a7807 */ /* 0x000fe40002800000 */
[----:B------:R-:W-:Y:S01]  /*1d1f0*/  ISETP.NE.AND P5, PT, R109, 0x1, PT ;  /* 0x000000016d00780c */ /* 0x000fe20003fa5270 */
[----:B------:R-:W-:-:S04]  /*1d200*/  FADD.FTZ R20, R20, R87 ;  /* 0x0000005714147221 */ /* 0x000fc80000010000 */
        /* <DEDUP_REMOVED lines=13> */
.L_x_4583:
        /* <DEDUP_REMOVED lines=13> */
.L_x_4585:
[----:B------:R-:W-:Y:S05]  /*1d3b0*/  BSYNC.RECONVERGENT B1 ;  /* 0x0000000000017941 */ /* 0x000fea0003800200 */
.L_x_4584:
        /* <DEDUP_REMOVED lines=40> */
[----:B------:R-:W-:Y:S01]  /*1d640*/  IMAD.MOV.U32 R108, RZ, RZ, RZ ;  /* 0x000000ffff6c7224 */ /* 0x000fe200078e00ff */
[----:B------:R-:W-:Y:S01]  /*1d650*/  MOV R107, R99 ;  /* 0x00000063006b7202 */ /* 0x000fe20000000f00 */
[----:B------:R-:W-:-:S07]  /*1d660*/  IMAD.MOV.U32 R99, RZ, RZ, R106 ;  /* 0x000000ffff637224 */ /* 0x000fce00078e006a */
.L_x_4582:
[----:B------:R-:W-:Y:S05]  /*1d670*/  BSYNC.RECONVERGENT B0 ;  /* 0x0000000000007941 */ /* 0x000fea0003800200 */
.L_x_4581:
        /* <DEDUP_REMOVED lines=20> */
.L_x_4588:
        /* <DEDUP_REMOVED lines=15> */
.L_x_4590:
[----:B------:R-:W-:Y:S05]  /*1d8b0*/  BSYNC.RECONVERGENT B1 ;  /* 0x0000000000017941 */ /* 0x000fea0003800200 */
.L_x_4589:
        /* <DEDUP_REMOVED lines=41> */
[----:B------:R-:W-:Y:S02]  /*1db50*/  IMAD.MOV.U32 R107, RZ, RZ, R99 ;  /* 0x000000ffff6b7224 */ /* 0x000fe400078e0063 */
[----:B------:R-:W-:-:S07]  /*1db60*/  IMAD.MOV.U32 R99, RZ, RZ, R106 ;  /* 0x000000ffff637224 */ /* 0x000fce00078e006a */
.L_x_4587:
[----:B------:R-:W-:Y:S05]  /*1db70*/  BSYNC.RECONVERGENT B0 ;  /* 0x0000000000007941 */ /* 0x000fea0003800200 */
.L_x_4586:
        /* <DEDUP_REMOVED lines=20> */
.L_x_4510:
[----:B------:R-:W-:Y:S01]  /*1dcc0*/  ISETP.NE.AND P2, PT, R102, 0x1, PT ;  /* 0x000000016600780c */ /* 0x000fe20003f45270 */
[----:B------:R-:W-:Y:S01]  /*1dcd0*/  BSSY.RECONVERGENT B0, `(.L_x_4592) ;  /* 0x0000047000007945 */ /* 0x000fe20003800200 */
[----:B--2---:R-:W-:Y:S01]  /*1dce0*/  MOV R94, 0x2 ;  /* 0x00000002005e7802 */ /* 0x004fe20000000f00 */
        /* <DEDUP_REMOVED lines=13> */
.L_x_4594:
        /* <DEDUP_REMOVED lines=13> */
.L_x_4596:
[----:B------:R-:W-:Y:S05]  /*1de90*/  BSYNC.RECONVERGENT B1 ;  /* 0x0000000000017941 */ /* 0x000fea0003800200 */
.L_x_4595:
        /* <DEDUP_REMOVED lines=39> */
[----:B------:R-:W-:Y:S01]  /*1e110*/  MOV R99, R92 ;  /* 0x0000005c00637202 */ /* 0x000fe20000000f00 */
[----:B------:R-:W-:Y:S01]  /*1e120*/  IMAD.MOV.U32 R92, RZ, RZ, R91 ;  /* 0x000000ffff5c7224 */ /* 0x000fe200078e005b */
[----:B------:R-:W-:-:S07]  /*1e130*/  LOP3.LUT R142, R41, R142, R93, 0x96, !PT ;  /* 0x0000008e298e7212 */ /* 0x000fce00078e965d */
.L_x_4593:
[----:B------:R-:W-:Y:S05]  /*1e140*/  BSYNC.RECONVERGENT B0 ;  /* 0x0000000000007941 */ /* 0x000fea0003800200 */
.L_x_4592:
[----:B------:R-:W-:Y:S01]  /*1e150*/  I2FP.F32.U32 R91, R92 ;  /* 0x0000005c005b7245 */ /* 0x000fe20000201000 */
[----:B-----5:R-:W-:Y:S01]  /*1e160*/  IMAD.U32 R93, R84, 0x10000, RZ ;  /* 0x00010000545d7824 */ /* 0x020fe200078e00ff */
        /* <DEDUP_REMOVED lines=23> */
.L_x_4599:
        /* <DEDUP_REMOVED lines=13> */
.L_x_4601:
[----:B------:R-:W-:Y:S05]  /*1e3b0*/  BSYNC.RECONVERGENT B1 ;  /* 0x0000000000017941 */ /* 0x000fea0003800200 */
.L_x_4600:
        /* <DEDUP_REMOVED lines=42> */
.L_x_4598:
[----:B------:R-:W-:Y:S05]  /*1e660*/  BSYNC.RECONVERGENT B0 ;  /* 0x0000000000007941 */ /* 0x000fea0003800200 */
.L_x_4597:
[----:B------:R-:W-:Y:S01]  /*1e670*/  I2FP.F32.U32 R93, R93 ;  /* 0x0000005d005d7245 */ /* 0x000fe20000201000 */
[----:B------:R-:W-:Y:S01]  /*1e680*/  IMAD.U32 R95, R84, 0x10000, RZ ;  /* 0x00010000545f7824 */ /* 0x000fe200078e00ff */
[----:B------:R-:W-:Y:S01]  /*1e690*/  @P1 PRMT R92, R60, 0x7632, R92 ;  /* 0x000076323c5c1816 */ /* 0x000fe2000000005c */
[----:B------:R-:W-:Y:S01]  /*1e6a0*/  BSSY.RECONVERGENT B0, `(.L_x_4602) ;  /* 0x000004e000007945 */ /* 0x000fe20003800200 */
[----:B------:R-:W-:Y:S01]  /*1e6b0*/  ISETP.NE.AND P3, PT, R96, 0x1, PT ;  /* 0x000000016000780c */ /* 0x000fe20003f65270 */
[----:B------:R-:W-:Y:S01]  /*1e6c0*/  FFMA.FTZ R84, R93, R188, 1.1641532182693481445e-10 ;  /* 0x2f0000005d547423 */ /* 0x000fe200000100bc */
[----:B------:R-:W-:Y:S01]  /*1e6d0*/  FMUL.FTZ R95, R95, R36 ;  /* 0x000000245f5f7220 */ /* 0x000fe20000410000 */
[----:B------:R-:W-:Y:S02]  /*1e6e0*/  @P1 IMAD.U32 R93, R92, 0x10000, RZ ;  /* 0x000100005c5d1824 */ /* 0x000fe400078e00ff */
[----:B------:R-:W-:Y:S01]  /*1e6f0*/  IMAD.MOV.U32 R97, RZ, RZ, 0x2 ;  /* 0x00000002ff617424 */ /* 0x000fe200078e00ff */
[----:B------:R-:W-:-:S04]  /*1e700*/  FSETP.GTU.FTZ.AND P2, PT, R84, R35, PT ;  /* 0x000000235400720b */ /* 0x000fc80003f5c000 */
        /* <DEDUP_REMOVED lines=15> */
.L_x_4604:
        /* <DEDUP_REMOVED lines=13> */
.L_x_4606:
[----:B------:R-:W-:Y:S05]  /*1e8d0*/  BSYNC.RECONVERGENT B1 ;  /* 0x0000000000017941 */ /* 0x000fea0003800200 */
.L_x_4605:
        /* <DEDUP_REMOVED lines=42> */
.L_x_4603:
[----:B------:R-:W-:Y:S05]  /*1eb80*/  BSYNC.RECONVERGENT B0 ;  /* 0x0000000000007941 */ /* 0x000fea0003800200 */
.L_x_4602:
        /* <DEDUP_REMOVED lines=25> */
.L_x_4609:
        /* <DEDUP_REMOVED lines=13> */
.L_x_4611:
[----:B------:R-:W-:Y:S05]  /*1edf0*/  BSYNC.RECONVERGENT B1 ;  /* 0x0000000000017941 */ /* 0x000fea0003800200 */
.L_x_4610:
        /* <DEDUP_REMOVED lines=42> */
.L_x_4608:
[----:B------:R-:W-:Y:S05]  /*1f0a0*/  BSYNC.RECONVERGENT B0 ;  /* 0x0000000000007941 */ /* 0x000fea0003800200 */
.L_x_4607:
        /* <DEDUP_REMOVED lines=25> */
.L_x_4614:
        /* <DEDUP_REMOVED lines=13> */
.L_x_4616:
[----:B------:R-:W-:Y:S05]  /*1f310*/  BSYNC.RECONVERGENT B1 ;  /* 0x0000000000017941 */ /* 0x000fea0003800200 */
.L_x_4615:
        /* <DEDUP_REMOVED lines=42> */
.L_x_4613:
[----:B------:R-:W-:Y:S05]  /*1f5c0*/  BSYNC.RECONVERGENT B0 ;  /* 0x0000000000007941 */ /* 0x000fea0003800200 */
.L_x_4612:
        /* <DEDUP_REMOVED lines=24> */
.L_x_4619:
        /* <DEDUP_REMOVED lines=13> */
.L_x_4621:
[----:B------:R-:W-:Y:S05]  /*1f820*/  BSYNC.RECONVERGENT B1 ;  /* 0x0000000000017941 */ /* 0x000fea0003800200 */
.L_x_4620:
        /* <DEDUP_REMOVED lines=40> */
[----:B------:R-:W-:Y:S01]  /*1fab0*/  IMAD.MOV.U32 R97, RZ, RZ, R99 ;  /* 0x000000ffff617224 */ /* 0x000fe200078e0063 */
[----:B------:R-:W-:Y:S01]  /*1fac0*/  MOV R99, R96 ;  /* 0x0000006000637202 */ /* 0x000fe20000000f00 */
[----:B------:R-:W-:-:S07]  /*1fad0*/  IMAD.MOV.U32 R106, RZ, RZ, RZ ;  /* 0x000000ffff6a7224 */ /* 0x000fce00078e00ff */
.L_x_4618:
[----:B------:R-:W-:Y:S05]  /*1fae0*/  BSYNC.RECONVERGENT B0 ;  /* 0x0000000000007941 */ /* 0x000fea0003800200 */
.L_x_4617:
        /* <DEDUP_REMOVED lines=8> */
[----:B------:R-:W-:Y:S01]  /*1fb70*/  HFMA2 R108, -RZ, RZ, 0, 1.1920928955078125e-07 ;  /* 0x00000002ff6c7431 */ /* 0x000fe200000001ff */
[----:B------:R-:W-:Y:S01]  /*1fb80*/  FSETP.GTU.FTZ.AND P3, PT, R86, R35, PT ;  /* 0x000000235600720b */ /* 0x000fe20003f7c000 */
[----:B------:R-:W-:-:S03]  /*1fb90*/  IMAD.MOV.U32 R86, RZ, RZ, R140 ;  /* 0x000000ffff567224 */ /* 0x000fc600078e008c */
        /* <DEDUP_REMOVED lines=13> */
.L_x_4624:
        /* <DEDUP_REMOVED lines=13> */
.L_x_4626:
[----:B------:R-:W-:Y:S05]  /*1fd40*/  BSYNC.RECONVERGENT B1 ;  /* 0x0000000000017941 */ /* 0x000fea0003800200 */
.L_x_4625:
        /* <DEDUP_REMOVED lines=43> */
.L_x_4623:
[----:B------:R-:W-:Y:S05]  /*20000*/  BSYNC.RECONVERGENT B0 ;  /* 0x0000000000007941 */ /* 0x000fea0003800200 */
.L_x_4622:
[----:B------:R-:W-:Y:S01]  /*20010*/  I2FP.F32.U32 R97, R86 ;  /* 0x0000005600617245 */ /* 0x000fe20000201000 */
[----:B------:R-:W-:Y:S01]  /*20020*/  IMAD.U32 R107, R87, 0x10000, RZ ;  /* 0x00010000576b7824 */ /* 0x000fe200078e00ff */
[----:B------:R-:W-:Y:S01]  /*20030*/  ISETP.NE.AND P5, PT, R108, 0x1, PT ;  /* 0x000000016c00780c */ /* 0x000fe20003fa5270 */
[----:B------:R-:W-:Y:S01]  /*20040*/  @P1 IMAD.U32 R98, R63, 0x10000, RZ ;  /* 0x000100003f621824 */ /* 0x000fe200078e00ff */
[----:B------:R-:W-:Y:S01]  /*20050*/  BSSY.RECONVERGENT B0, `(.L_x_4627) ;  /* 0x000004d000007945 */ /* 0x000fe20003800200 */
[----:B------:R-:W-:Y:S01]  /*20060*/  FFMA.FTZ R86, R97, R188, 1.1641532182693481445e-10 ;  /* 0x2f00000061567423 */ /* 0x000fe200000100bc */
[----:B------:R-:W-:Y:S01]  /*20070*/  FMUL.FTZ R107, R107, R36 ;  /* 0x000000246b6b7220 */ /* 0x000fe20000410000 */
[----:B------:R-:W-:-:S03]  /*20080*/  IMAD.MOV.U32 R110, RZ, RZ, 0x2 ;  /* 0x00000002ff6e7424 */ /* 0x000fc600078e00ff */
[----:B------:R-:W-:-:S04]  /*20090*/  FSETP.GTU.FTZ.AND P4, PT, R86, R35, PT ;  /* 0x000000235600720b */ /* 0x000fc80003f9c000 */
[----:B------:R-:W-:Y:S02]  /*200a0*/  FSEL R97, R107, RZ, !P4 ;  /* 0x000000ff6b617208 */ /* 0x000fe40006000000 */
[----:B------:R-:W-:-:S03]  /*200b0*/  PLOP3.LUT P4, PT, P4, PT, PT, 0x8, 0x80 ;  /* 0x000000000080781c */ /* 0x000fc6000278e170 */
[----:B------:R-:W-:Y:S01]  /*200c0*/  @P1 FADD.FTZ R97, R98, R97 ;  /* 0x0000006162611221 */ /* 0x000fe20000010000 */
[----:B------:R-:W-:Y:S02]  /*200d0*/  PRMT R98, R87, 0x7632, R98 ;  /* 0x0000763257627816 */ /* 0x000fe40000000062 */
        /* <DEDUP_REMOVED lines=11> */
.L_x_4629:
        /* <DEDUP_REMOVED lines=13> */
.L_x_4631:
[----:B------:R-:W-:Y:S05]  /*20260*/  BSYNC.RECONVERGENT B1 ;  /* 0x0000000000017941 */ /* 0x000fea0003800200 */
.L_x_4630:
        /* <DEDUP_REMOVED lines=40> */
[----:B------:R-:W-:Y:S01]  /*204f0*/  LOP3.LUT R142, R41, R106, R87, 0x96, !PT ;  /* 0x0000006a298e7212 */ /* 0x000fe200078e9657 */
[----:B------:R-:W-:Y:S02]  /*20500*/  IMAD.MOV.U32 R87, RZ, RZ, R99 ;  /* 0x000000ffff577224 */ /* 0x000fe400078e0063 */
[----:B------:R-:W-:-:S07]  /*20510*/  IMAD.MOV.U32 R99, RZ, RZ, R86 ;  /* 0x000000ffff637224 */ /* 0x000fce00078e0056 */
.L_x_4628:
[----:B------:R-:W-:Y:S05]  /*20520*/  BSYNC.RECONVERGENT B0 ;  /* 0x0000000000007941 */ /* 0x000fea0003800200 */
.L_x_4627:
[----:B------:R-:W-:Y:S02]  /*20530*/  I2FP.F32.U32 R87, R87 ;  /* 0x0000005700577245 */ /* 0x000fe40000201000 */
[----:B------:R-:W-:Y:S02]  /*20540*/  SHF.L.U32 R107, R98, 0x10, RZ ;  /* 0x00000010626b7819 */ /* 0x000fe400000006ff */
[----:B------:R-:W-:Y:S01]  /*20550*/  @P1 PRMT R98, R63, 0x7632, R98 ;  /* 0x000076323f621816 */ /* 0x000fe20000000062 */
[----:B------:R-:W-:Y:S01]  /*20560*/  FFMA.FTZ R86, R87, R188, 1.1641532182693481445e-10 ;  /* 0x2f00000057567423 */ /* 0x000fe200000100bc */
[----:B------:R-:W-:Y:S01]  /*20570*/  PRMT R85, R105, 0x5410, R85 ;  /* 0x0000541069557816 */ /* 0x000fe20000000055 */
[----:B------:R-:W-:Y:S01]  /*20580*/  FMUL.FTZ R107, R107, R36 ;  /* 0x000000246b6b7220 */ /* 0x000fe20000410000 */
[----:B------:R-:W-:Y:S01]  /*20590*/  PRMT R84, R104, 0x5410, R84 ;  /* 0x0000541068547816 */ /* 0x000fe20000000054 */
[----:B------:R-:W-:Y:S01]  /*205a0*/  @P1 IMAD.U32 R87, R98, 0x10000, RZ ;  /* 0x0001000062571824 */ /* 0x000fe200078e00ff */
[----:B------:R-:W-:-:S02]  /*205b0*/  FSETP.GTU.FTZ.AND P5, PT, R86, R35, PT ;  /* 0x000000235600720b */ /* 0x000fc40003fbc000 */
[----:B------:R-:W-:Y:S02]  /*205c0*/  PRMT R86, R114, 0x5410, R115 ;  /* 0x0000541072567816 */ /* 0x000fe40000000073 */
[----:B------:R-:W-:Y:S02]  /*205d0*/  FSEL R98, R107, RZ, !P5 ;  /* 0x000000ff6b627208 */ /* 0x000fe40006800000 */
[----:B------:R-:W-:-:S03]  /*205e0*/  PLOP3.LUT P5, PT, P5, PT, PT, 0x8, 0x80 ;  /* 0x000000000080781c */ /* 0x000fc60002fae170 */
[----:B------:R-:W-:-:S05]  /*205f0*/  @P1 FADD.FTZ R98, R98, R87 ;  /* 0x0000005762621221 */ /* 0x000fca0000010000 */
[----:B------:R-:W-:-:S04]  /*20600*/  F2FP.BF16.F32.PACK_AB R87, RZ, R98 ;  /* 0x00000062ff57723e */ /* 0x000fc800000010ff */
[----:B------:R-:W-:-:S07]  /*20610*/  PRMT R87, R112, 0x5410, R87 ;  /* 0x0000541070577816 */ /* 0x000fce0000000057 */
.L_x_4591:
        /* <DEDUP_REMOVED lines=27> */
[----:B0-----:R-:W-:Y:S01]  /*207d0*/  IMAD.U32 R87, R20, 0x10000, RZ ;  /* 0x0001000014577824 */ /* 0x001fe200078e00ff */
[----:B------:R-:W0:Y:S01]  /*207e0*/  LDC.64 R108, c[0x0][0x3b8] ;  /* 0x0000ee00ff6c7b82 */ /* 0x000e220000000a00 */
[----:B------:R-:W-:Y:S02]  /*207f0*/  LOP3.LUT R86, R21, 0xffff, RZ, 0xc0, !PT ;  /* 0x0000ffff15567812 */ /* 0x000fe400078ec0ff */
[----:B------:R-:W-:Y:S02]  /*20800*/  PRMT R105, R19, 0x7104, RZ ;  /* 0x0000710413697816 */ /* 0x000fe400000000ff */
[----:B------:R-:W-:Y:S02]  /*20810*/  LOP3.LUT R87, R87, 0xff0000, RZ, 0xc0, !PT ;  /* 0x00ff000057577812 */ /* 0x000fe400078ec0ff */
[----:B------:R-:W-:Y:S02]  /*20820*/  LOP3.LUT R104, R16, 0xff, RZ, 0xc0, !PT ;  /* 0x000000ff10687812 */ /* 0x000fe400078ec0ff */
[----:B------:R-:W-:-:S02]  /*20830*/  PRMT R86, R87, 0x4210, R86 ;  /* 0x0000421057567816 */ /* 0x000fc40000000056 */
        /* <DEDUP_REMOVED lines=13> */
.L_x_4632:
[----:B------:R2:W5:Y:S04]  /*20910*/  @P0 LDG.E.128 R56, desc[UR8][R102.64] ;  /* 0x0000000866380981 */ /* 0x000568000c1e1d00 */
[----:B------:R2:W5:Y:S04]  /*20920*/  @P1 LDG.E.128 R60, desc[UR8][R100.64] ;  /* 0x00000008643c1981 */ /* 0x000568000c1e1d00 */
[----:B01----:R-:W5:Y:S01]  /*20930*/  LDG.E.128 R84, desc[UR8][R84.64] ;  /* 0x0000000854547981 */ /* 0x003f62000c1e1d00 */
        /* <DEDUP_REMOVED lines=17> */
.L_x_4636:
        /* <DEDUP_REMOVED lines=13> */
.L_x_4638:
[----:B------:R-:W-:Y:S05]  /*20b20*/  BSYNC.RECONVERGENT B1 ;  /* 0x0000000000017941 */ /* 0x000fea0003800200 */
.L_x_4637:
        /* <DEDUP_REMOVED lines=42> */
.L_x_4635:
[----:B------:R-:W-:Y:S05]  /*20dd0*/  BSYNC.RECONVERGENT B0 ;  /* 0x0000000000007941 */ /* 0x000fea0003800200 */
.L_x_4634:
[----:B------:R-:W-:Y:S01]  /*20de0*/  I2FP.F32.U32 R15, R14 ;  /* 0x0000000e000f7245 */ /* 0x000fe20000201000 */
[----:B------:R-:W-:Y:S01]  /*20df0*/  BSSY.RECONVERGENT B0, `(.L_x_4639) ;  /* 0x000004d000007945 */ /* 0x000fe20003800200 */
[----:B------:R-:W-:Y:S01]  /*20e00*/  ISETP.NE.AND P3, PT, R16, 0x1, PT ;  /* 0x000000011000780c */ /* 0x000fe20003f65270 */
[----:B------:R-:W-:Y:S02]  /*20e10*/  HFMA2 R18, -RZ, RZ, 0, 1.1920928955078125e-07 ;  /* 0x00000002ff127431 */ /* 0x000fe400000001ff */
[----:B------:R-:W-:Y:S02]  /*20e20*/  IMAD.MOV.U32 R17, RZ, RZ, R140 ;  /* 0x000000ffff117224 */ /* 0x000fe400078e008c */
[----:B------:R-:W-:Y:S01]  /*20e30*/  FFMA.FTZ R14, R15, R188, 1.1641532182693481445e-10 ;  /* 0x2f0000000f0e7423 */ /* 0x000fe200000100bc */
[----:B-----5:R-:W-:-:S04]  /*20e40*/  IMAD.U32 R15, R84, 0x10000, RZ ;  /* 0x00010000540f7824 */ /* 0x020fc800078e00ff */
        /* <DEDUP_REMOVED lines=15> */
.L_x_4641:
        /* <DEDUP_REMOVED lines=13> */
.L_x_4643:
[----:B------:R-:W-:Y:S05]  /*21010*/  BSYNC.RECONVERGENT B1 ;  /* 0x0000000000017941 */ /* 0x000fea0003800200 */
.L_x_4642:
        /* <DEDUP_REMOVED lines=42> */
.L_x_4640:
[----:B------:R-:W-:Y:S05]  /*212c0*/  BSYNC.RECONVERGENT B0 ;  /* 0x0000000000007941 */ /* 0x000fea0003800200 */
.L_x_4639:
[----:B------:R-:W-:Y:S01]  /*212d0*/  I2FP.F32.U32 R17, R17 ;  /* 0x0000001100117245 */ /* 0x000fe20000201000 */
[----:B------:R-:W-:Y:S01]  /*212e0*/  @P1 IMAD.U32 R99, R60, 0x10000, RZ ;  /* 0x000100003c631824 */ /* 0x000fe200078e00ff */
[----:B------:R-:W-:Y:S01]  /*212f0*/  SHF.L.U32 R19, R56, 0x10, RZ ;  /* 0x0000001038137819 */ /* 0x000fe200000006ff */
[----:B------:R-:W-:Y:S01]  /*21300*/  BSSY.RECONVERGENT B0, `(.L_x_4644) ;  /* 0x000004e000007945 */ /* 0x000fe20003800200 */
[----:B------:R-:W-:Y:S01]  /*21310*/  ISETP.NE.AND P3, PT, R18, 0x1, PT ;  /* 0x000000011200780c */ /* 0x000fe20003f65270 */
[----:B------:R-:W-:Y:S02]  /*21320*/  FFMA.FTZ R16, R17, R188, 1.1641532182693481445e-10 ;  /* 0x2f00000011107423 */ /* 0x000fe400000100bc */
[----:B------:R-:W-:Y:S01]  /*21330*/  FMUL.FTZ R17, R19, R36 ;  /* 0x0000002413117220 */ /* 0x000fe20000410000 */
[----:B------:R-:W-:Y:S02]  /*21340*/  IMAD.MOV.U32 R19, RZ, RZ, 0x2 ;  /* 0x00000002ff137424 */ /* 0x000fe400078e00ff */
[----:B------:R-:W-:-:S04]  /*21350*/  FSETP.GTU.FTZ.AND P2, PT, R16, R35, PT ;  /* 0x000000231000720b */ /* 0x000fc80003f5c000 */
[----:B------:R-:W-:-:S05]  /*21360*/  FSEL R17, R17, RZ, !P2 ;  /* 0x000000ff11117208 */ /* 0x000fca0005000000 */
[----:B------:R-:W-:Y:S01]  /*21370*/  FADD.FTZ R14, R14, R17 ;  /* 0x000000110e0e7221 */ /* 0x000fe20000010000 */
[----:B------:R-:W-:-:S03]  /*21380*/  MOV R17, R140 ;  /* 0x0000008c00117202 */ /* 0x000fc60000000f00 */
        /* <DEDUP_REMOVED lines=13> */
.L_x_4646:
        /* <DEDUP_REMOVED lines=13> */
.L_x_4648:
[----:B------:R-:W-:Y:S05]  /*21530*/  BSYNC.RECONVERGENT B1 ;  /* 0x0000000000017941 */ /* 0x000fea0003800200 */
.L_x_4647:
        /* <DEDUP_REMOVED lines=42> */
.L_x_4645:
[----:B------:R-:W-:Y:S05]  /*217e0*/  BSYNC.RECONVERGENT B0 ;  /* 0x0000000000007941 */ /* 0x000fea0003800200 */
.L_x_4644:
        /* <DEDUP_REMOVED lines=21> */
.L_x_4651:
        /* <DEDUP_REMOVED lines=13> */
.L_x_4653:
[----:B------:R-:W-:Y:S05]  /*21a10*/  BSYNC.RECONVERGENT B1 ;  /* 0x0000000000017941 */ /* 0x000fea0003800200 */
.L_x_4652:
        /* <DEDUP_REMOVED lines=42> */
.L_x_4650:
[----:B------:R-:W-:Y:S05]  /*21cc0*/  BSYNC.RECONVERGENT B0 ;  /* 0x0000000000007941 */ /* 0x000fea0003800200 */
.L_x_4649:
[----:B------:R-:W-:Y:S01]  /*21cd0*/  I2FP.F32.U32 R17, R17 ;  /* 0x0000001100117245 */ /* 0x000fe20000201000 */
[----:B------:R-:W-:Y:S01]  /*21ce0*/  BSSY.RECONVERGENT B0, `(.L_x_4654) ;  /* 0x0000052000007945 */ /* 0x000fe20003800200 */
[----:B------:R-:W-:Y:S02]  /*21cf0*/  PRMT R16, R56, 0x7632, R16 ;  /* 0x0000763238107816 */ /* 0x000fe40000000010 */
[----:B------:R-:W-:Y:S02]  /*21d00*/  ISETP.NE.AND P3, PT, R20, 0x1, PT ;  /* 0x000000011400780c */ /* 0x000fe40003f65270 */
[----:B------:R-:W-:Y:S01]  /*21d10*/  SHF.L.U32 R19, R16, 0x10, RZ ;  /* 0x0000001010137819 */ /* 0x000fe200000006ff */
[----:B------:R-:W-:Y:S01]  /*21d20*/  FFMA.FTZ R16, R17, R188, 1.1641532182693481445e-10 ;  /* 0x2f00000011107423 */ /* 0x000fe200000100bc */
[----:B------:R-:W-:-:S03]  /*21d30*/  MOV R17, R140 ;  /* 0x0000008c00117202 */ /* 0x000fc60000000f00 */
[----:B------:R-:W-:Y:S01]  /*21d40*/  FMUL.FTZ R19, R19, R36 ;  /* 0x0000002413137220 */ /* 0x000fe20000410000 */
[----:B------:R-:W-:Y:S02]  /*21d50*/  FSETP.GTU.FTZ.AND P2, PT, R16, R35, PT ;  /* 0x000000231000720b */ /* 0x000fe40003f5c000 */
[----:B------:R-:W-:Y:S02]  /*21d60*/  @P1 PRMT R16, R60, 0x7632, R16 ;  /* 0x000076323c101816 */ /* 0x000fe40000000010 */
[----:B------:R-:W-:Y:S01]  /*21d70*/  FSEL R18, R19, RZ, !P2 ;  /* 0x000000ff13127208 */ /* 0x000fe20005000000 */
[----:B------:R-:W-:Y:S02]  /*21d80*/  IMAD.MOV.U32 R19, RZ, RZ, 0x2 ;  /* 0x00000002ff137424 */ /* 0x000fe400078e00ff */
[----:B------:R-:W-:Y:S02]  /*21d90*/  @P1 IMAD.U32 R16, R16, 0x10000, RZ ;  /* 0x0001000010101824 */ /* 0x000fe400078e00ff */
[----:B------:R-:W-:-:S04]  /*21da0*/  FADD.FTZ R15, R15, R18 ;  /* 0x000000120f0f7221 */ /* 0x000fc80000010000 */
        /* <DEDUP_REMOVED lines=13> */
.L_x_4656:
        /* <DEDUP_REMOVED lines=13> */
.L_x_4658:
[----:B------:R-:W-:Y:S05]  /*21f50*/  BSYNC.RECONVERGENT B1 ;  /* 0x0000000000017941 */ /* 0x000fea0003800200 */
.L_x_4657:
        /* <DEDUP_REMOVED lines=42> */
.L_x_4655:
[----:B------:R-:W-:Y:S05]  /*22200*/  BSYNC.RECONVERGENT B0 ;  /* 0x0000000000007941 */ /* 0x000fea0003800200 */
.L_x_4654:
[----:B------:R-:W-:Y:S01]  /*22210*/  I2FP.F32.U32 R17, R17 ;  /* 0x0000001100117245 */ /* 0x000fe20000201000 */
[----:B------:R-:W-:Y:S01]  /*22220*/  BSSY.RECONVERGENT B0, `(.L_x_4659) ;  /* 0x000004d000007945 */ /* 0x000fe20003800200 */
[----:B------:R-:W-:Y:S01]  /*22230*/  ISETP.NE.AND P3, PT, R19, 0x1, PT ;  /* 0x000000011300780c */ /* 0x000fe20003f65270 */
[----:B------:R-:W-:Y:S02]  /*22240*/  HFMA2 R20, -RZ, RZ, 0, 1.1920928955078125e-07 ;  /* 0x00000002ff147431 */ /* 0x000fe400000001ff */
[----:B------:R-:W-:Y:S02]  /*22250*/  IMAD.MOV.U32 R18, RZ, RZ, R140 ;  /* 0x000000ffff127224 */ /* 0x000fe400078e008c */
[----:B------:R-:W-:Y:S01]  /*22260*/  FFMA.FTZ R16, R17, R188, 1.1641532182693481445e-10 ;  /* 0x2f00000011107423 */ /* 0x000fe200000100bc */
[C---:B------:R-:W-:Y:S01]  /*22270*/  IMAD.U32 R17, R85.reuse, 0x10000, RZ ;  /* 0x0001000055117824 */ /* 0x040fe200078e00ff */
[----:B------:R-:W-:-:S03]  /*22280*/  PRMT R85, R85, 0x7632, R85 ;  /* 0x0000763255557816 */ /* 0x000fc60000000055 */
        /* <DEDUP_REMOVED lines=14> */
.L_x_4661:
        /* <DEDUP_REMOVED lines=13> */
.L_x_4663:
[----:B------:R-:W-:Y:S05]  /*22440*/  BSYNC.RECONVERGENT B1 ;  /* 0x0000000000017941 */ /* 0x000fea0003800200 */
.L_x_4662:
        /* <DEDUP_REMOVED lines=42> */
.L_x_4660:
[----:B------:R-:W-:Y:S05]  /*226f0*/  BSYNC.RECONVERGENT B0 ;  /* 0x0000000000007941 */ /* 0x000fea0003800200 */
.L_x_4659:
        /* <DEDUP_REMOVED lines=9> */
[----:B------:R-:W-:-:S05]  /*22790*/  FSEL R16, R19, RZ, !P2 ;  /* 0x000000ff13107208 */ /* 0x000fca0005000000 */
[----:B------:R-:W-:-:S04]  /*227a0*/  FADD.FTZ R16, R101, R16 ;  /* 0x0000001065107221 */ /* 0x000fc80000010000 */
[--C-:B------:R-:W-:Y:S01]  /*227b0*/  @P1 FADD.FTZ R101, R17, R16.reuse ;  /* 0x0000001011651221 */ /* 0x100fe20000010000 */
[----:B------:R-:W-:Y:S01]  /*227c0*/  @!P1 IMAD.MOV.U32 R101, RZ, RZ, R16 ;  /* 0x000000ffff659224 */ /* 0x000fe200078e0010 */
[----:B------:R-:W-:Y:S02]  /*227d0*/  SEL R16, RZ, 0x1, P2 ;  /* 0x00000001ff107807 */ /* 0x000fe40001000000 */
        /* <DEDUP_REMOVED lines=11> */
.L_x_4666:
        /* <DEDUP_REMOVED lines=13> */
.L_x_4668:
[----:B------:R-:W-:Y:S05]  /*22960*/  BSYNC.RECONVERGENT B1 ;  /* 0x0000000000017941 */ /* 0x000fea0003800200 */
.L_x_4667:
        /* <DEDUP_REMOVED lines=41> */
[----:B------:R-:W-:Y:S01]  /*22c00*/  LOP3.LUT R142, R41, R102, R19, 0x96, !PT ;  /* 0x00000066298e7212 */ /* 0x000fe200078e9613 */
[----:B------:R-:W-:-:S07]  /*22c10*/  IMAD.MOV.U32 R102, RZ, RZ, RZ ;  /* 0x000000ffff667224 */ /* 0x000fce00078e00ff */
.L_x_4665:
[----:B------:R-:W-:Y:S05]  /*22c20*/  BSYNC.RECONVERGENT B0 ;  /* 0x0000000000007941 */ /* 0x000fea0003800200 */
.L_x_4664:
        /* <DEDUP_REMOVED lines=21> */
.L_x_4671:
        /* <DEDUP_REMOVED lines=13> */
.L_x_4673:
[----:B------:R-:W-:Y:S05]  /*22e50*/  BSYNC.RECONVERGENT B1 ;  /* 0x0000000000017941 */ /* 0x000fea0003800200 */
.L_x_4672:
        /* <DEDUP_REMOVED lines=41> */
[----:B------:R-:W-:Y:S01]  /*230f0*/  IMAD.MOV.U32 R19, RZ, RZ, R107 ;  /* 0x000000ffff137224 */ /* 0x000fe200078e006b */
[----:B------:R-:W-:-:S07]  /*23100*/  MOV R107, R18 ;  /* 0x00000012006b7202 */ /* 0x000fce0000000f00 */
.L_x_4670:
[----:B------:R-:W-:Y:S05]  /*23110*/  BSYNC.RECONVERGENT B0 ;  /* 0x0000000000007941 */ /* 0x000fea0003800200 */
.L_x_4669:
[----:B------:R-:W-:Y:S01]  /*23120*/  PRMT R18, R57, 0x7632, R18 ;  /* 0x0000763239127816 */ /* 0x000fe20000000012 */
[----:B------:R-:W-:Y:S01]  /*23130*/  BSSY.RECONVERGENT B0, `(.L_x_4674) ;  /* 0x0000053000007945 */ /* 0x000fe20003800200 */
[----:B------:R-:W-:Y:S01]  /*23140*/  I2FP.F32.U32 R19, R19 ;  /* 0x0000001300137245 */ /* 0x000fe20000201000 */
[----:B------:R-:W-:Y:S02]  /*23150*/  IMAD.MOV.U32 R104, RZ, RZ, 0x2 ;  /* 0x00000002ff687424 */ /* 0x000fe400078e00ff */
        /* <DEDUP_REMOVED lines=11> */
[----:B------:R-:W-:Y:S01]  /*23210*/  @!P1 MOV R102, R18 ;  /* 0x0000001200669202 */ /* 0x000fe20000000f00 */
[----:B------:R-:W-:-:S03]  /*23220*/  IMAD.MOV.U32 R19, RZ, RZ, R140 ;  /* 0x000000ffff137224 */ /* 0x000fc600078e008c */
[----:B------:R-:W-:-:S07]  /*23230*/  F2FP.BF16.F32.PACK_AB R85, RZ, R102 ;  /* 0x00000066ff55723e */ /* 0x000fce00000010ff */
        /* <DEDUP_REMOVED lines=9> */
.L_x_4676:
        /* <DEDUP_REMOVED lines=13> */
.L_x_4678:
[----:B------:R-:W-:Y:S05]  /*233a0*/  BSYNC.RECONVERGENT B1 ;  /* 0x0000000000017941 */ /* 0x000fea0003800200 */
.L_x_4677:
        /* <DEDUP_REMOVED lines=43> */
.L_x_4675:
[----:B------:R-:W-:Y:S05]  /*23660*/  BSYNC.RECONVERGENT B0 ;  /* 0x0000000000007941 */ /* 0x000fea0003800200 */
.L_x_4674:
[----:B------:R-:W-:Y:S01]  /*23670*/  I2FP.F32.U32 R19, R19 ;  /* 0x0000001300137245 */ /* 0x000fe20000201000 */
[----:B------:R-:W-:Y:S01]  /*23680*/  IMAD.U32 R103, R86, 0x10000, RZ ;  /* 0x0001000056677824 */ /* 0x000fe200078e00ff */
[----:B------:R-:W-:Y:S01]  /*23690*/  ISETP.NE.AND P3, PT, R104, 0x1, PT ;  /* 0x000000016800780c */ /* 0x000fe20003f65270 */
[----:B------:R-:W-:Y:S01]  /*236a0*/  BSSY.RECONVERGENT B0, `(.L_x_4679) ;  /* 0x000004b000007945 */ /* 0x000fe20003800200 */
[----:B------:R-:W-:Y:S01]  /*236b0*/  PRMT R20, R86, 0x7632, R20 ;  /* 0x0000763256147816 */ /* 0x000fe20000000014 */
[----:B------:R-:W-:Y:S01]  /*236c0*/  FFMA.FTZ R18, R19, R188, 1.1641532182693481445e-10 ;  /* 0x2f00000013127423 */ /* 0x000fe200000100bc */
[----:B------:R-:W-:Y:S01]  /*236d0*/  FMUL.FTZ R103, R103, R36 ;  /* 0x0000002467677220 */ /* 0x000fe20000410000 */
[----:B------:R-:W-:Y:S01]  /*236e0*/  IMAD.MOV.U32 R105, RZ, RZ, 0x2 ;  /* 0x00000002ff697424 */ /* 0x000fe200078e00ff */
[----:B------:R-:W-:Y:S02]  /*236f0*/  MOV R19, R140 ;  /* 0x0000008c00137202 */ /* 0x000fe40000000f00 */
        /* <DEDUP_REMOVED lines=12> */
.L_x_4681:
        /* <DEDUP_REMOVED lines=11> */
[----:B------:R-:W-:-:S05]  /*23870*/  @P4 IMAD.MOV R18, RZ, RZ, R4 ;  /* 0x000000ffff124224 */ /* 0x000fca00078e0204 */
[----:B------:R-:W-:-:S07]  /*23880*/  @!P3 MOV R4, R18 ;  /* 0x000000120004b202 */ /* 0x000fce0000000f00 */
.L_x_4683:
[----:B------:R-:W-:Y:S05]  /*23890*/  BSYNC.RECONVERGENT B1 ;  /* 0x0000000000017941 */ /* 0x000fea0003800200 */
.L_x_4682:
        /* <DEDUP_REMOVED lines=43> */
.L_x_4680:
[----:B------:R-:W-:Y:S05]  /*23b50*/  BSYNC.RECONVERGENT B0 ;  /* 0x0000000000007941 */ /* 0x000fea0003800200 */
.L_x_4679:
[----:B------:R-:W-:Y:S01]  /*23b60*/  I2FP.F32.U32 R19, R19 ;  /* 0x0000001300137245 */ /* 0x000fe20000201000 */
[----:B------:R-:W-:Y:S01]  /*23b70*/  IMAD.U32 R103, R58, 0x10000, RZ ;  /* 0x000100003a677824 */ /* 0x000fe200078e00ff */
[----:B------:R-:W-:Y:S01]  /*23b80*/  BSSY.RECONVERGENT B0, `(.L_x_4684) ;  /* 0x0000050000007945 */ /* 0x000fe20003800200 */
[----:B------:R-:W-:Y:S02]  /*23b90*/  IMAD.MOV.U32 R104, RZ, RZ, 0x2 ;  /* 0x00000002ff687424 */ /* 0x000fe400078e00ff */
[----:B------:R-:W-:Y:S01]  /*23ba0*/  FFMA.FTZ R18, R19, R188, 1.1641532182693481445e-10 ;  /* 0x2f00000013127423 */ /* 0x000fe200000100bc */
[----:B------:R-:W-:Y:S01]  /*23bb0*/  FMUL.FTZ R19, R103, R36 ;  /* 0x0000002467137220 */ /* 0x000fe20000410000 */
[----:B------:R-:W-:-:S03]  /*23bc0*/  @P1 SHF.L.U32 R103, R62, 0x10, RZ ;  /* 0x000000103e671819 */ /* 0x000fc600000006ff */
[----:B------:R-:W-:-:S04]  /*23bd0*/  FSETP.GTU.FTZ.AND P3, PT, R18, R35, PT ;  /* 0x000000231200720b */ /* 0x000fc80003f7c000 */
[----:B------:R-:W-:Y:S02]  /*23be0*/  FSEL R19, R19, RZ, !P3 ;  /* 0x000000ff13137208 */ /* 0x000fe40005800000 */
[----:B------:R-:W-:Y:S02]  /*23bf0*/  SEL R18, RZ, 0x1, P3 ;  /* 0x00000001ff127807 */ /* 0x000fe40001800000 */
[----:B------:R-:W-:Y:S01]  /*23c00*/  ISETP.NE.AND P3, PT, R105, 0x1, PT ;  /* 0x000000016900780c */ /* 0x000fe20003f65270 */
[----:B------:R-:W-:Y:S01]  /*23c10*/  FADD.FTZ R86, R86, R19 ;  /* 0x0000001356567221 */ /* 0x000fe20000010000 */
[----:B------:R-:W-:-:S03]  /*23c20*/  MOV R19, R140 ;  /* 0x0000008c00137202 */ /* 0x000fc60000000f00 */
        /* <DEDUP_REMOVED lines=12> */
.L_x_4686:
        /* <DEDUP_REMOVED lines=13> */
.L_x_4688:
[----:B------:R-:W-:Y:S05]  /*23dc0*/  BSYNC.RECONVERGENT B1 ;  /* 0x0000000000017941 */ /* 0x000fea0003800200 */
.L_x_4687:
        /* <DEDUP_REMOVED lines=40> */
[----:B------:R-:W-:Y:S02]  /*24050*/  IMAD.MOV.U32 R107, RZ, RZ, R104 ;  /* 0x000000ffff6b7224 */ /* 0x000fe400078e0068 */
[----:B------:R-:W-:Y:S01]  /*24060*/  HFMA2 R104, -RZ, RZ, 0, 0 ;  /* 0x00000000ff687431 */ /* 0x000fe200000001ff */
[----:B------:R-:W-:-:S07]  /*24070*/  LOP3.LUT R142, R41, R114, R105, 0x96, !PT ;  /* 0x00000072298e7212 */ /* 0x000fce00078e9669 */
.L_x_4685:
[----:B------:R-:W-:Y:S05]  /*24080*/  BSYNC.RECONVERGENT B0 ;  /* 0x0000000000007941 */ /* 0x000fea0003800200 */
.L_x_4684:
        /* <DEDUP_REMOVED lines=20> */
.L_x_4691:
        /* <DEDUP_REMOVED lines=13> */
.L_x_4693:
[----:B------:R-:W-:Y:S05]  /*242a0*/  BSYNC.RECONVERGENT B1 ;  /* 0x0000000000017941 */ /* 0x000fea0003800200 */
.L_x_4692:
        /* <DEDUP_REMOVED lines=42> */
[----:B------:R-:W-:-:S07]  /*24550*/  HFMA2 R114, -RZ, RZ, 0, 0 ;  /* 0x00000000ff727431 */ /* 0x000fce00000001ff */
.L_x_4690:
[----:B------:R-:W-:Y:S05]  /*24560*/  BSYNC.RECONVERGENT B0 ;  /* 0x0000000000007941 */ /* 0x000fea0003800200 */
.L_x_4689:
[----:B------:R-:W-:Y:S01]  /*24570*/  PRMT R20, R58, 0x7632, R20 ;  /* 0x000076323a147816 */ /* 0x000fe20000000014 */
[----:B------:R-:W-:Y:S01]  /*24580*/  BSSY.RECONVERGENT B0, `(.L_x_4694) ;  /* 0x0000054000007945 */ /* 0x000fe20003800200 */
[----:B------:R-:W-:Y:S01]  /*24590*/  I2FP.F32.U32 R105, R106 ;  /* 0x0000006a00697245 */ /* 0x000fe20000201000 */
[----:B------:R-:W-:Y:S01]  /*245a0*/  IMAD.MOV.U32 R116, RZ, RZ, 0x2 ;  /* 0x00000002ff747424 */ /* 0x000fe200078e00ff */
[----:B------:R-:W-:Y:S01]  /*245b0*/  @P1 PRMT R104, R62, 0x7632, R104 ;  /* 0x000076323e681816 */ /* 0x000fe20000000068 */
[----:B------:R-:W-:Y:S02]  /*245c0*/  IMAD.U32 R113, R20, 0x10000, RZ ;  /* 0x0001000014717824 */ /* 0x000fe400078e00ff */
        /* <DEDUP_REMOVED lines=10> */
[----:B------:R-:W-:Y:S02]  /*24670*/  @!P1 MOV R104, R19 ;  /* 0x0000001300689202 */ /* 0x000fe40000000f00 */
[----:B------:R-:W-:Y:S02]  /*24680*/  PRMT R19, R20, 0x7610, R19 ;  /* 0x0000761014137816 */ /* 0x000fe40000000013 */
        /* <DEDUP_REMOVED lines=10> */
.L_x_4696:
        /* <DEDUP_REMOVED lines=13> */
.L_x_4698:
[----:B------:R-:W-:Y:S05]  /*24800*/  BSYNC.RECONVERGENT B1 ;  /* 0x0000000000017941 */ /* 0x000fea0003800200 */
.L_x_4697:
        /* <DEDUP_REMOVED lines=43> */
.L_x_4695:
[----:B------:R-:W-:Y:S05]  /*24ac0*/  BSYNC.RECONVERGENT B0 ;  /* 0x0000000000007941 */ /* 0x000fea0003800200 */
.L_x_4694:
        /* <DEDUP_REMOVED lines=21> */
.L_x_4701:
        /* <DEDUP_REMOVED lines=13> */
.L_x_4703:
[----:B------:R-:W-:Y:S05]  /*24cf0*/  BSYNC.RECONVERGENT B1 ;  /* 0x0000000000017941 */ /* 0x000fea0003800200 */
.L_x_4702:
        /* <DEDUP_REMOVED lines=43> */
.L_x_4700:
[----:B------:R-:W-:Y:S05]  /*24fb0*/  BSYNC.RECONVERGENT B0 ;  /* 0x0000000000007941 */ /* 0x000fea0003800200 */
.L_x_4699:
[----:B------:R-:W-:Y:S01]  /*24fc0*/  I2FP.F32.U32 R87, R87 ;  /* 0x0000005700577245 */ /* 0x000fe20000201000 */
[----:B------:R-:W-:Y:S01]  /*24fd0*/  BSSY.RECONVERGENT B0, `(.L_x_4704) ;  /* 0x0000052000007945 */ /* 0x000fe20003800200 */
[----:B------:R-:W-:Y:S01]  /*24fe0*/  SHF.L.U32 R105, R59, 0x10, RZ ;  /* 0x000000103b697819 */ /* 0x000fe200000006ff */
[----:B------:R-:W-:Y:S02]  /*24ff0*/  HFMA2 R116, -RZ, RZ, 0, 1.1920928955078125e-07 ;  /* 0x00000002ff747431 */ /* 0x000fe400000001ff */
[----:B------:R-:W-:Y:S02]  /*25000*/  IMAD.MOV.U32 R115, RZ, RZ, R140 ;  /* 0x000000ffff737224 */ /* 0x000fe400078e008c */
        /* <DEDUP_REMOVED lines=21> */
.L_x_4706:
        /* <DEDUP_REMOVED lines=13> */
.L_x_4708:
[----:B------:R-:W-:Y:S05]  /*25230*/  BSYNC.RECONVERGENT B1 ;  /* 0x0000000000017941 */ /* 0x000fea0003800200 */
.L_x_4707:
        /* <DEDUP_REMOVED lines=43> */
.L_x_4705:
[----:B------:R-:W-:Y:S05]  /*254f0*/  BSYNC.RECONVERGENT B0 ;  /* 0x0000000000007941 */ /* 0x000fea0003800200 */
.L_x_4704:
        /* <DEDUP_REMOVED lines=20> */
.L_x_4711:
[----:B------:R-:W-:Y:S01]  /*25640*/  IADD3 R0, PT, PT, R0, 0x1, RZ ;  /* 0x0000000100007810 */ /* 0x000fe20007ffe0ff */
[----:B------:R-:W-:Y:S03]  /*25650*/  BSSY.RECONVERGENT B1, `(.L_x_4712) ;  /* 0x000000e000017945 */ /* 0x000fe60003800200 */
[C---:B------:R-:W-:Y:S01]  /*25660*/  ISETP.NE.AND P6, PT, R0.reuse, RZ, PT ;  /* 0x000000ff0000720c */ /* 0x040fe20003fc5270 */
[----:B------:R-:W-:-:S12]  /*25670*/  IMAD.WIDE.U32 R116, R0, -0x2daee0ad, RZ ;  /* 0xd2511f5300747825 */ /* 0x000fd800078e00ff */
[----:B------:R-:W-:Y:S05]  /*25680*/  @P6 BRA `(.L_x_4713) ;  /* 0x0000000000286947 */ /* 0x000fea0003800000 */
[----:B------:R-:W-:Y:S01]  /*25690*/  VIADD R2, R2, 0x1 ;  /* 0x0000000102027836 */ /* 0x000fe20000000000 */
[----:B------:R-:W-:-:S04]  /*256a0*/  P2R R114, PR, RZ, 0x1 ;  /* 0x00000001ff727803 */ /* 0x000fc80000000000 */
[----:B------:R-:W-:-:S13]  /*256b0*/  ISETP.NE.AND P6, PT, R2, RZ, PT ;  /* 0x000000ff0200720c */ /* 0x000fda0003fc5270 */
[----:B------:R-:W-:Y:S01]  /*256c0*/  @!P6 VIADD R3, R3, 0x1 ;  /* 0x000000010303e836 */ /* 0x000fe20000000000 */
[----:B------:R-:W-:Y:S01]  /*256d0*/  @!P6 IADD3 R115, PT, PT, R4, 0x1, RZ ;  /* 0x000000010473e810 */ /* 0x000fe20007ffe0ff */
[----:B------:R-:W-:-:S03]  /*256e0*/  @!P6 IMAD.MOV.U32 R2, RZ, RZ, RZ ;  /* 0x000000ffff02e224 */ /* 0x000fc600078e00ff */
[----:B------:R-:W-:-:S13]  /*256f0*/  ISETP.NE.AND P0, PT, R3, RZ, !P6 ;  /* 0x000000ff0300720c */ /* 0x000fda0007705270 */
[----:B------:R-:W-:Y:S01]  /*25700*/  @P0 IMAD.MOV R115, RZ, RZ, R4 ;  /* 0x000000ffff730224 */ /* 0x000fe200078e0204 */
[----:B------:R-:W-:-:S04]  /*25710*/  ISETP.NE.AND P0, PT, R114, RZ, PT ;  /* 0x000000ff7200720c */ /* 0x000fc80003f05270 */
[----:B------:R-:W-:-:S09]  /*25720*/  @!P6 MOV R4, R115 ;  /* 0x000000730004e202 */ /* 0x000fd20000000f00 */
.L_x_4713:
[----:B------:R-:W-:Y:S05]  /*25730*/  BSYNC.RECONVERGENT B1 ;  /* 0x0000000000017941 */ /* 0x000fea0003800200 */
.L_x_4712:
        /* <DEDUP_REMOVED lines=43> */
.L_x_4710:
[----:B------:R-:W-:Y:S05]  /*259f0*/  BSYNC.RECONVERGENT B0 ;  /* 0x0000000000007941 */ /* 0x000fea0003800200 */
.L_x_4709:
        /* <DEDUP_REMOVED lines=9> */
[----:B------:R-:W-:Y:S02]  /*25a90*/  FSETP.GTU.FTZ.AND P6, PT, R114, R35, PT ;  /* 0x000000237200720b */ /* 0x000fe40003fdc000 */
[----:B------:R-:W-:Y:S02]  /*25aa0*/  @P1 SHF.L.U32 R116, R115, 0x10, RZ ;  /* 0x0000001073741819 */ /* 0x000fe400000006ff */
        /* <DEDUP_REMOVED lines=9> */
.L_x_4633:
[----:B------:R-:W-:Y:S01]  /*25b40*/  ISETP.NE.AND P2, PT, R110, 0x1, PT ;  /* 0x000000016e00780c */ /* 0x000fe20003f45270 */
[----:B------:R-:W-:Y:S01]  /*25b50*/  BSSY.RECONVERGENT B0, `(.L_x_4715) ;  /* 0x0000047000007945 */ /* 0x000fe20003800200 */
[----:B--2---:R-:W-:Y:S01]  /*25b60*/  IMAD.MOV.U32 R102, RZ, RZ, 0x2 ;  /* 0x00000002ff667424 */ /* 0x004fe200078e00ff */
[----:B------:R-:W-:Y:S01]  /*25b70*/  MOV R100, R140 ;  /* 0x0000008c00647202 */ /* 0x000fe20000000f00 */
[----:B------:R-:W-:-:S09]  /*25b80*/  IMAD.MOV.U32 R107, RZ, RZ, R99 ;  /* 0x000000ffff6b7224 */ /* 0x000fd200078e0063 */
[----:B------:R-:W-:Y:S05]  /*25b90*/  @!P2 BRA `(.L_x_4716) ;  /* 0x000000040008a947 */ /* 0x000fea0003800000 */
[----:B------:R-:W-:-:S13]  /*25ba0*/  ISETP.NE.AND P2, PT, R110, 0x3, PT ;  /* 0x000000036e00780c */ /* 0x000fda0003f45270 */
[----:B------:R-:W-:Y:S05]  /*25bb0*/  @!P2 BRA `(.L_x_4717) ;  /* 0x000000000020a947 */ /* 0x000fea0003800000 */
[----:B------:R-:W-:-:S13]  /*25bc0*/  ISETP.NE.AND P2, PT, R110, 0x2, PT ;  /* 0x000000026e00780c */ /* 0x000fda0003f45270 */
[----:B------:R-:W-:Y:S01]  /*25bd0*/  @!P2 IMAD.MOV.U32 R102, RZ, RZ, 0x3 ;  /* 0x00000003ff66a424 */ /* 0x000fe200078e00ff */
[-C--:B------:R-:W-:Y:S01]  /*25be0*/  @!P2 MOV R107, R99.reuse ;  /* 0x00000063006ba202 */ /* 0x080fe20000000f00 */
[----:B------:R-:W-:Y:S01]  /*25bf0*/  @!P2 IMAD.MOV.U32 R100, RZ, RZ, R142 ;  /* 0x000000ffff64a224 */ /* 0x000fe200078e008e */
[----:B------:R-:W-:Y:S01]  /*25c00*/  @P2 MOV R107, R99 ;  /* 0x00000063006b2202 */ /* 0x000fe20000000f00 */
[----:B------:R-:W-:Y:S02]  /*25c10*/  @P2 VIADD R102, R110, 0x1 ;  /* 0x000000016e662836 */ /* 0x000fe40000000000 */
[----:B------:R-:W-:Y:S01]  /*25c20*/  @P2 IMAD.MOV.U32 R100, RZ, RZ, R141 ;  /* 0x000000ffff642224 */ /* 0x000fe200078e008d */
[----:B------:R-:W-:Y:S06]  /*25c30*/  BRA `(.L_x_4716) ;  /* 0x0000000000e07947 */ /* 0x000fec0003800000 */
.L_x_4717:
        /* <DEDUP_REMOVED lines=13> */
.L_x_4719:
[----:B------:R-:W-:Y:S05]  /*25d10*/  BSYNC.RECONVERGENT B1 ;  /* 0x0000000000017941 */ /* 0x000fea0003800200 */
.L_x_4718:
        /* <DEDUP_REMOVED lines=42> */
.L_x_4716:
[----:B------:R-:W-:Y:S05]  /*25fc0*/  BSYNC.RECONVERGENT B0 ;  /* 0x0000000000007941 */ /* 0x000fea0003800200 */
.L_x_4715:
[----:B------:R-:W-:Y:S01]  /*25fd0*/  I2FP.F32.U32 R99, R100 ;  /* 0x0000006400637245 */ /* 0x000fe20000201000 */
[----:B------:R-:W-:Y:S01]  /*25fe0*/  BSSY.RECONVERGENT B0, `(.L_x_4720) ;  /* 0x0000051000007945 */ /* 0x000fe20003800200 */
[----:B-----5:R-:W-:Y:S01]  /*25ff0*/  SHF.L.U32 R101, R84, 0x10, RZ ;  /* 0x0000001054657819 */ /* 0x020fe200000006ff */
[----:B------:R-:W-:Y:S01]  /*26000*/  IMAD.MOV.U32 R104, RZ, RZ, 0x2 ;  /* 0x00000002ff687424 */ /* 0x000fe200078e00ff */
        /* <DEDUP_REMOVED lines=21> */
.L_x_4722:
        /* <DEDUP_REMOVED lines=13> */
.L_x_4724:
[----:B------:R-:W-:Y:S05]  /*26230*/  BSYNC.RECONVERGENT B1 ;  /* 0x0000000000017941 */ /* 0x000fea0003800200 */
.L_x_4723:
        /* <DEDUP_REMOVED lines=37> */
[----:B------:R-:W-:-:S03]  /*26490*/  MOV R140, R104 ;  /* 0x00000068008c7202 */ /* 0x000fc60000000f00 */
[----:B------:R-:W-:Y:S01]  /*264a0*/  HFMA2 R104, -RZ, RZ, 0, 0 ;  /* 0x00000000ff687431 */ /* 0x000fe200000001ff */
[----:B------:R-:W-:Y:S02]  /*264b0*/  LOP3.LUT R141, R53, R110, R105, 0x96, !PT ;  /* 0x0000006e358d7212 */ /* 0x000fe400078e9669 */
[----:B------:R-:W-:Y:S01]  /*264c0*/  LOP3.LUT R142, R41, R102, R101, 0x96, !PT ;  /* 0x00000066298e7212 */ /* 0x000fe200078e9665 */
[----:B------:R-:W-:Y:S02]  /*264d0*/  IMAD.MOV.U32 R101, RZ, RZ, R107 ;  /* 0x000000ffff657224 */ /* 0x000fe400078e006b */
[----:B------:R-:W-:-:S07]  /*264e0*/  IMAD.MOV.U32 R107, RZ, RZ, R100 ;  /* 0x000000ffff6b7224 */ /* 0x000fce00078e0064 */
.L_x_4721:
[----:B------:R-:W-:Y:S05]  /*264f0*/  BSYNC.RECONVERGENT B0 ;  /* 0x0000000000007941 */ /* 0x000fea0003800200 */
.L_x_4720:
        /* <DEDUP_REMOVED lines=25> */
.L_x_4727:
        /* <DEDUP_REMOVED lines=13> */
.L_x_4729:
[----:B------:R-:W-:Y:S05]  /*26760*/  BSYNC.RECONVERGENT B1 ;  /* 0x0000000000017941 */ /* 0x000fea0003800200 */
.L_x_4728:
        /* <DEDUP_REMOVED lines=41> */
[----:B------:R-:W-:Y:S02]  /*26a00*/  LOP3.LUT R142, R41, R104, R103, 0x96, !PT ;  /* 0x00000068298e7212 */ /* 0x000fe400078e9667 */
[----:B------:R-:W-:-:S07]  /*26a10*/  MOV R107, R102 ;  /* 0x00000066006b7202 */ /* 0x000fce0000000f00 */
.L_x_4726:
[----:B------:R-:W-:Y:S05]  /*26a20*/  BSYNC.RECONVERGENT B0 ;  /* 0x0000000000007941 */ /* 0x000fea0003800200 */
.L_x_4725:
        /* <DEDUP_REMOVED lines=25> */
.L_x_4732:
        /* <DEDUP_REMOVED lines=13> */
.L_x_4734:
[----:B------:R-:W-:Y:S05]  /*26c90*/  BSYNC.RECONVERGENT B1 ;  /* 0x0000000000017941 */ /* 0x000fea0003800200 */
.L_x_4733:
        /* <DEDUP_REMOVED lines=43> */
.L_x_4731:
[----:B------:R-:W-:Y:S05]  /*26f50*/  BSYNC.RECONVERGENT B0 ;  /* 0x0000000000007941 */ /* 0x000fea0003800200 */
.L_x_4730:
[----:B------:R-:W-:Y:S01]  /*26f60*/  I2FP.F32.U32 R103, R103 ;  /* 0x0000006700677245 */ /* 0x000fe20000201000 */
[----:B------:R-:W-:Y:S01]  /*26f70*/  BSSY.RECONVERGENT B0, `(.L_x_4735) ;  /* 0x0000051000007945 */ /* 0x000fe20003800200 */
[----:B------:R-:W-:Y:S01]  /*26f80*/  SHF.L.U32 R85, R85, 0x10, RZ ;  /* 0x0000001055557819 */ /* 0x000fe200000006ff */
[----:B------:R-:W-:Y:S01]  /*26f90*/  IMAD.MOV.U32 R114, RZ, RZ, 0x2 ;  /* 0x00000002ff727424 */ /* 0x000fe200078e00ff */
[----:B------:R-:W-:Y:S01]  /*26fa0*/  ISETP.NE.AND P2, PT, R104, 0x1, PT ;  /* 0x000000016800780c */ /* 0x000fe20003f45270 */
[----:B------:R-:W-:Y:S01]  /*26fb0*/  FFMA.FTZ R102, R103, R188, 1.1641532182693481445e-10 ;  /* 0x2f00000067667423 */ /* 0x000fe200000100bc */
[----:B------:R-:W-:Y:S01]  /*26fc0*/  @P1 PRMT R103, R61, 0x7632, R103 ;  /* 0x000076323d671816 */ /* 0x000fe20000000067 */
[----:B------:R-:W-:-:S03]  /*26fd0*/  FMUL.FTZ R85, R85, R36 ;  /* 0x0000002455557220 */ /* 0x000fc60000410000 */
        /* <DEDUP_REMOVED lines=17> */
.L_x_4737:
        /* <DEDUP_REMOVED lines=13> */
.L_x_4739:
[----:B------:R-:W-:Y:S05]  /*271c0*/  BSYNC.RECONVERGENT B1 ;  /* 0x0000000000017941 */ /* 0x000fea0003800200 */
.L_x_4738:
        /* <DEDUP_REMOVED lines=43> */
.L_x_4736:
[----:B------:R-:W-:Y:S05]  /*27480*/  BSYNC.RECONVERGENT B0 ;  /* 0x0000000000007941 */ /* 0x000fea0003800200 */
.L_x_4735:
[----:B------:R-:W-:Y:S01]  /*27490*/  I2FP.F32.U32 R103, R103 ;  /* 0x0000006700677245 */ /* 0x000fe20000201000 */
[----:B------:R-:W-:Y:S01]  /*274a0*/  IMAD.U32 R105, R86, 0x10000, RZ ;  /* 0x0001000056697824 */ /* 0x000fe200078e00ff */
[----:B------:R-:W-:Y:S01]  /*274b0*/  ISETP.NE.AND P3, PT, R114, 0x1, PT ;  /* 0x000000017200780c */ /* 0x000fe20003f65270 */
[----:B------:R-:W-:Y:S01]  /*274c0*/  BSSY.RECONVERGENT B0, `(.L_x_4740) ;  /* 0x000004e000007945 */ /* 0x000fe20003800200 */
[----:B------:R-:W-:Y:S01]  /*274d0*/  PRMT R106, R86, 0x7632, R106 ;  /* 0x00007632566a7816 */ /* 0x000fe2000000006a */
[----:B------:R-:W-:Y:S01]  /*274e0*/  FFMA.FTZ R104, R103, R188, 1.1641532182693481445e-10 ;  /* 0x2f00000067687423 */ /* 0x000fe200000100bc */
[----:B------:R-:W-:Y:S01]  /*274f0*/  FMUL.FTZ R105, R105, R36 ;  /* 0x0000002469697220 */ /* 0x000fe20000410000 */
[----:B------:R-:W-:-:S03]  /*27500*/  MOV R116, 0x2 ;  /* 0x0000000200747802 */ /* 0x000fc60000000f00 */
[----:B------:R-:W-:Y:S01]  /*27510*/  FSETP.GTU.FTZ.AND P2, PT, R104, R35, PT ;  /* 0x000000236800720b */ /* 0x000fe20003f5c000 */
[----:B------:R-:W-:-:S03]  /*27520*/  @P1 IMAD.U32 R104, R62, 0x10000, RZ ;  /* 0x000100003e681824 */ /* 0x000fc600078e00ff */
        /* <DEDUP_REMOVED lines=14> */
.L_x_4742:
        /* <DEDUP_REMOVED lines=13> */
.L_x_4744:
[----:B------:R-:W-:Y:S05]  /*276e0*/  BSYNC.RECONVERGENT B1 ;  /* 0x0000000000017941 */ /* 0x000fea0003800200 */
.L_x_4743:
        /* <DEDUP_REMOVED lines=43> */
.L_x_4741:
[----:B------:R-:W-:Y:S05]  /*279a0*/  BSYNC.RECONVERGENT B0 ;  /* 0x0000000000007941 */ /* 0x000fea0003800200 */
.L_x_4740:
[----:B------:R-:W-:Y:S01]  /*279b0*/  I2FP.F32.U32 R105, R105 ;  /* 0x0000006900697245 */ /* 0x000fe20000201000 */
[----:B------:R-:W-:Y:S01]  /*279c0*/  IMAD.U32 R115, R106, 0x10000, RZ ;  /* 0x000100006a737824 */ /* 0x000fe200078e00ff */
[----:B------:R-:W-:Y:S01]  /*279d0*/  ISETP.NE.AND P4, PT, R116, 0x1, PT ;  /* 0x000000017400780c */ /* 0x000fe20003f85270 */
[----:B------:R-:W-:Y:S01]  /*279e0*/  BSSY.RECONVERGENT B0, `(.L_x_4745) ;  /* 0x000004e000007945 */ /* 0x000fe20003800200 */
[----:B------:R-:W-:Y:S01]  /*279f0*/  @P1 PRMT R106, R62, 0x7632, R106 ;  /* 0x000076323e6a1816 */ /* 0x000fe2000000006a */
[----:B------:R-:W-:Y:S01]  /*27a00*/  FFMA.FTZ R104, R105, R188, 1.1641532182693481445e-10 ;  /* 0x2f00000069687423 */ /* 0x000fe200000100bc */
[----:B------:R-:W-:Y:S01]  /*27a10*/  FMUL.FTZ R115, R115, R36 ;  /* 0x0000002473737220 */ /* 0x000fe20000410000 */
[----:B------:R-:W-:Y:S01]  /*27a20*/  IMAD.MOV.U32 R117, RZ, RZ, 0x2 ;  /* 0x00000002ff757424 */ /* 0x000fe200078e00ff */
[----:B------:R-:W-:Y:S02]  /*27a30*/  @P1 SHF.L.U32 R105, R106, 0x10, RZ ;  /* 0x000000106a691819 */ /* 0x000fe400000006ff */
        /* <DEDUP_REMOVED lines=15> */
.L_x_4747:
        /* <DEDUP_REMOVED lines=13> */
.L_x_4749:
[----:B------:R-:W-:Y:S05]  /*27c00*/  BSYNC.RECONVERGENT B1 ;  /* 0x0000000000017941 */ /* 0x000fea0003800200 */
.L_x_4748:
        /* <DEDUP_REMOVED lines=43> */
.L_x_4746:
[----:B------:R-:W-:Y:S05]  /*27ec0*/  BSYNC.RECONVERGENT B0 ;  /* 0x0000000000007941 */ /* 0x000fea0003800200 */
.L_x_4745:
[----:B------:R-:W-:Y:S01]  /*27ed0*/  I2FP.F32.U32 R105, R105 ;  /* 0x0000006900697245 */ /* 0x000fe20000201000 */
[----:B------:R-:W-:Y:S01]  /*27ee0*/  @P1 IMAD.U32 R114, R63, 0x10000, RZ ;  /* 0x000100003f721824 */ /* 0x000fe200078e00ff */
[----:B------:R-:W-:Y:S01]  /*27ef0*/  SHF.L.U32 R115, R87, 0x10, RZ ;  /* 0x0000001057737819 */ /* 0x000fe200000006ff */
[----:B------:R-:W-:Y:S01]  /*27f00*/  BSSY.RECONVERGENT B0, `(.L_x_4750) ;  /* 0x000004e000007945 */ /* 0x000fe20003800200 */
[----:B------:R-:W-:Y:S01]  /*27f10*/  ISETP.NE.AND P5, PT, R117, 0x1, PT ;  /* 0x000000017500780c */ /* 0x000fe20003fa5270 */
[----:B------:R-:W-:Y:S01]  /*27f20*/  FFMA.FTZ R106, R105, R188, 1.1641532182693481445e-10 ;  /* 0x2f000000696a7423 */ /* 0x000fe200000100bc */
[----:B------:R-:W-:Y:S02]  /*27f30*/  IMAD.MOV.U32 R118, RZ, RZ, 0x2 ;  /* 0x00000002ff767424 */ /* 0x000fe400078e00ff */
[----:B------:R-:W-:Y:S02]  /*27f40*/  FMUL.FTZ R115, R115, R36 ;  /* 0x0000002473737220 */ /* 0x000fe40000410000 */
[----:B------:R-:W-:-:S02]  /*27f50*/  FSETP.GTU.FTZ.AND P4, PT, R106, R35, PT ;  /* 0x000000236a00720b */ /* 0x000fc40003f9c000 */
[----:B------:R-:W-:Y:S02]  /*27f60*/  PRMT R106, R87, 0x7632, R106 ;  /* 0x00007632576a7816 */ /* 0x000fe4000000006a */
[----:B------:R-:W-:Y:S02]  /*27f70*/  FSEL R105, R115, RZ, !P4 ;  /* 0x000000ff73697208 */ /* 0x000fe40006000000 */
[----:B------:R-:W-:Y:S02]  /*27f80*/  MOV R115, R140 ;  /* 0x0000008c00737202 */ /* 0x000fe40000000f00 */
[----:B------:R-:W-:Y:S01]  /*27f90*/  PLOP3.LUT P4, PT, P4, PT, PT, 0x8, 0x80 ;  /* 0x000000000080781c */ /* 0x000fe2000278e170 */
        /* <DEDUP_REMOVED lines=11> */
.L_x_4752:
        /* <DEDUP_REMOVED lines=13> */
.L_x_4754:
[----:B------:R-:W-:Y:S05]  /*28120*/  BSYNC.RECONVERGENT B1 ;  /* 0x0000000000017941 */ /* 0x000fea0003800200 */
.L_x_4753:
        /* <DEDUP_REMOVED lines=43> */
.L_x_4751:
[----:B------:R-:W-:Y:S05]  /*283e0*/  BSYNC.RECONVERGENT B0 ;  /* 0x0000000000007941 */ /* 0x000fea0003800200 */
.L_x_4750:
        /* <DEDUP_REMOVED lines=15> */
.L_x_4714:
[----:B------:R-:W-:Y:S02]  /*284e0*/  SEL R113, RZ, 0x1000000, !P5 ;  /* 0x01000000ff717807 */ /* 0x000fe40006800000 */
        /* <DEDUP_REMOVED lines=17> */
[----:B------:R-:W-:-:S05]  /*28600*/  IADD3 R183, PT, PT, R5, 0xa0, RZ ;  /* 0x000000a005b77810 */ /* 0x000fca0007ffe0ff */
        /* <DEDUP_REMOVED lines=22> */
[----:B------:R-:W-:Y:S02]  /*28770*/  LOP3.LUT R119, R113, R119, R87, 0xfe, !PT ;  /* 0x0000007771777212 */ /* 0x000fe400078efe57 */
[----:B------:R-:W-:Y:S01]  /*28780*/  LOP3.LUT R121, R114, R86, R112, 0xfe, !PT ;  /* 0x0000005672797212 */ /* 0x000fe200078efe70 */
[----:B0-----:R-:W-:Y:S01]  /*28790*/  IMAD.WIDE.U32 R112, R184, 0x8, R116 ;  /* 0x00000008b8707825 */ /* 0x001fe200078e0074 */
[----:B------:R-:W-:Y:S02]  /*287a0*/  LOP3.LUT R87, R119, R115, RZ, 0xfc, !PT ;  /* 0x0000007377577212 */ /* 0x000fe400078efcff */
[----:B------:R-:W-:-:S05]  /*287b0*/  LOP3.LUT R86, R121, 0xff, R14, 0xf8, !PT ;  /* 0x000000ff79567812 */ /* 0x000fca00078ef80e */
[----:B------:R1:W-:Y:S02]  /*287c0*/  STG.E.64 desc[UR8][R112.64], R86 ;  /* 0x0000005670007986 */ /* 0x0003e4000c101b08 */
.L_x_4755:
[----:B------:R2:W5:Y:S04]  /*287d0*/  @P0 LDG.E.128 R56, desc[UR8][R108.64] ;  /* 0x000000086c380981 */ /* 0x000568000c1e1d00 */
[----:B------:R2:W5:Y:S04]  /*287e0*/  @P1 LDG.E.128 R60, desc[UR8][R110.64] ;  /* 0x000000086e3c1981 */ /* 0x000568000c1e1d00 */
[----:B01----:R-:W5:Y:S01]  /*287f0*/  LDG.E.128 R84, desc[UR8][R84.64] ;  /* 0x0000000854547981 */ /* 0x003f62000c1e1d00 */
        /* <DEDUP_REMOVED lines=17> */
.L_x_4759:
        /* <DEDUP_REMOVED lines=13> */
.L_x_4761:
[----:B------:R-:W-:Y:S05]  /*289e0*/  BSYNC.RECONVERGENT B1 ;  /* 0x0000000000017941 */ /* 0x000fea0003800200 */
.L_x_4760:
        /* <DEDUP_REMOVED lines=42> */
.L_x_4758:
[----:B------:R-:W-:Y:S05]  /*28c90*/  BSYNC.RECONVERGENT B0 ;  /* 0x0000000000007941 */ /* 0x000fea0003800200 */
.L_x_4757:
        /* <DEDUP_REMOVED lines=22> */
.L_x_4764:
        /* <DEDUP_REMOVED lines=13> */
.L_x_4766:
[----:B------:R-:W-:Y:S05]  /*28ed0*/  BSYNC.RECONVERGENT B1 ;  /* 0x0000000000017941 */ /* 0x000fea0003800200 */
.L_x_4765:
        /* <DEDUP_REMOVED lines=43> */
.L_x_4763:
[----:B------:R-:W-:Y:S05]  /*29190*/  BSYNC.RECONVERGENT B0 ;  /* 0x0000000000007941 */ /* 0x000fea0003800200 */
.L_x_4762:
[----:B------:R-:W-:Y:S01]  /*291a0*/  I2FP.F32.U32 R17, R17 ;  /* 0x0000001100117245 */ /* 0x000fe20000201000 */
[----:B------:R-:W-:Y:S01]  /*291b0*/  @P1 IMAD.U32 R107, R60, 0x10000, RZ ;  /* 0x000100003c6b1824 */ /* 0x000fe200078e00ff */
[----:B------:R-:W-:Y:S01]  /*291c0*/  SHF.L.U32 R19, R56, 0x10, RZ ;  /* 0x0000001038137819 */ /* 0x000fe200000006ff */
[----:B------:R-:W-:Y:S01]  /*291d0*/  BSSY.RECONVERGENT B0, `(.L_x_4767) ;  /* 0x000004f000007945 */ /* 0x000fe20003800200 */
[----:B------:R-:W-:Y:S01]  /*291e0*/  ISETP.NE.AND P3, PT, R18, 0x1, PT ;  /* 0x000000011200780c */ /* 0x000fe20003f65270 */
[----:B------:R-:W-:Y:S02]  /*291f0*/  FFMA.FTZ R16, R17, R188, 1.1641532182693481445e-10 ;  /* 0x2f00000011107423 */ /* 0x000fe400000100bc */
[----:B------:R-:W-:Y:S01]  /*29200*/  FMUL.FTZ R17, R19, R36 ;  /* 0x0000002413117220 */ /* 0x000fe20000410000 */
[----:B------:R-:W-:Y:S02]  /*29210*/  HFMA2 R19, -RZ, RZ, 0, 1.1920928955078125e-07 ;  /* 0x00000002ff137431 */ /* 0x000fe400000001ff */
        /* <DEDUP_REMOVED lines=17> */
.L_x_4769:
        /* <DEDUP_REMOVED lines=13> */
.L_x_4771:
[----:B------:R-:W-:Y:S05]  /*29400*/  BSYNC.RECONVERGENT B1 ;  /* 0x0000000000017941 */ /* 0x000fea0003800200 */
.L_x_4770:
        /* <DEDUP_REMOVED lines=43> */
.L_x_4768:
[----:B------:R-:W-:Y:S05]  /*296c0*/  BSYNC.RECONVERGENT B0 ;  /* 0x0000000000007941 */ /* 0x000fea0003800200 */
.L_x_4767:
        /* <DEDUP_REMOVED lines=21> */
.L_x_4774:
        /* <DEDUP_REMOVED lines=13> */
.L_x_4776:
[----:B------:R-:W-:Y:S05]  /*298f0*/  BSYNC.RECONVERGENT B1 ;  /* 0x0000000000017941 */ /* 0x000fea0003800200 */
.L_x_4775:
        /* <DEDUP_REMOVED lines=43> */
.L_x_4773:
[----:B------:R-:W-:Y:S05]  /*29bb0*/  BSYNC.RECONVERGENT B0 ;  /* 0x0000000000007941 */ /* 0x000fea0003800200 */
.L_x_4772:
[----:B------:R-:W-:Y:S01]  /*29bc0*/  PRMT R16, R56, 0x7632, R16 ;  /* 0x0000763238107816 */ /* 0x000fe20000000010 */
[----:B------:R-:W-:Y:S01]  /*29bd0*/  BSSY.RECONVERGENT B0, `(.L_x_4777) ;  /* 0x0000053000007945 */ /* 0x000fe20003800200 */
[----:B------:R-:W-:Y:S02]  /*29be0*/  I2FP.F32.U32 R17, R17 ;  /* 0x0000001100117245 */ /* 0x000fe40000201000 */
[----:B------:R-:W-:Y:S01]  /*29bf0*/  ISETP.NE.AND P3, PT, R20, 0x1, PT ;  /* 0x000000011400780c */ /* 0x000fe20003f65270 */
[----:B------:R-:W-:Y:S02]  /*29c00*/  IMAD.U32 R19, R16, 0x10000, RZ ;  /* 0x0001000010137824 */ /* 0x000fe400078e00ff */
[----:B------:R-:W-:Y:S01]  /*29c10*/  FFMA.FTZ R16, R17, R188, 1.1641532182693481445e-10 ;  /* 0x2f00000011107423 */ /* 0x000fe200000100bc */
[----:B------:R-:W-:Y:S01]  /*29c20*/  MOV R17, R140 ;  /* 0x0000008c00117202 */ /* 0x000fe20000000f00 */
[----:B------:R-:W-:-:S03]  /*29c30*/  FMUL.FTZ R19, R19, R36 ;  /* 0x0000002413137220 */ /* 0x000fc60000410000 */
[----:B------:R-:W-:Y:S02]  /*29c40*/  FSETP.GTU.FTZ.AND P2, PT, R16, R35, PT ;  /* 0x000000231000720b */ /* 0x000fe40003f5c000 */
[----:B------:R-:W-:Y:S02]  /*29c50*/  @P1 PRMT R16, R60, 0x7632, R16 ;  /* 0x000076323c101816 */ /* 0x000fe40000000010 */
[----:B------:R-:W-:Y:S01]  /*29c60*/  FSEL R18, R19, RZ, !P2 ;  /* 0x000000ff13127208 */ /* 0x000fe20005000000 */
[----:B------:R-:W-:Y:S01]  /*29c70*/  IMAD.MOV.U32 R19, RZ, RZ, 0x2 ;  /* 0x00000002ff137424 */ /* 0x000fe200078e00ff */
[----:B------:R-:W-:-:S03]  /*29c80*/  @P1 SHF.L.U32 R16, R16, 0x10, RZ ;  /* 0x0000001010101819 */ /* 0x000fc600000006ff */
        /* <DEDUP_REMOVED lines=14> */
.L_x_4779:
        /* <DEDUP_REMOVED lines=13> */
.L_x_4781:
[----:B------:R-:W-:Y:S05]  /*29e40*/  BSYNC.RECONVERGENT B1 ;  /* 0x0000000000017941 */ /* 0x000fea0003800200 */
.L_x_4780:
        /* <DEDUP_REMOVED lines=38> */
[----:B------:R-:W-:Y:S02]  /*2a0b0*/  LOP3.LUT R141, R53, R110, R21, 0x96, !PT ;  /* 0x0000006e358d7212 */ /* 0x000fe400078e9615 */
[----:B------:R-:W-:Y:S02]  /*2a0c0*/  MOV R140, R20 ;  /* 0x00000014008c7202 */ /* 0x000fe40000000f00 */
[----:B------:R-:W-:Y:S01]  /*2a0d0*/  LOP3.LUT R142, R41, R18, R17, 0x96, !PT ;  /* 0x00000012298e7212 */ /* 0x000fe200078e9611 */
[----:B------:R-:W-:Y:S02]  /*2a0e0*/  IMAD.MOV.U32 R17, RZ, RZ, R115 ;  /* 0x000000ffff117224 */ /* 0x000fe400078e0073 */
[----:B------:R-:W-:-:S07]  /*2a0f0*/  IMAD.MOV.U32 R115, RZ, RZ, R16 ;  /* 0x000000ffff737224 */ /* 0x000fce00078e0010 */
.L_x_4778:
[----:B------:R-:W-:Y:S05]  /*2a100*/  BSYNC.RECONVERGENT B0 ;  /* 0x0000000000007941 */ /* 0x000fea0003800200 */
.L_x_4777:
[----:B------:R-:W-:Y:S01]  /*2a110*/  I2FP.F32.U32 R17, R17 ;  /* 0x0000001100117245 */ /* 0x000fe20000201000 */
[----:B------:R-:W-:Y:S01]  /*2a120*/  BSSY.RECONVERGENT B0, `(.L_x_4782) ;  /* 0x000004e000007945 */ /* 0x000fe20003800200 */
[----:B------:R-:W-:Y:S01]  /*2a130*/  ISETP.NE.AND P3, PT, R19, 0x1, PT ;  /* 0x000000011300780c */ /* 0x000fe20003f65270 */
[----:B------:R-:W-:Y:S01]  /*2a140*/  IMAD.MOV.U32 R20, RZ, RZ, 0x2 ;  /* 0x00000002ff147424 */ /* 0x000fe200078e00ff */
[----:B------:R-:W-:Y:S01]  /*2a150*/  MOV R18, R140 ;  /* 0x0000008c00127202 */ /* 0x000fe20000000f00 */
        /* <DEDUP_REMOVED lines=17> */
.L_x_4784:
        /* <DEDUP_REMOVED lines=13> */
.L_x_4786:
[----:B------:R-:W-:Y:S05]  /*2a340*/  BSYNC.RECONVERGENT B1 ;  /* 0x0000000000017941 */ /* 0x000fea0003800200 */
.L_x_4785:
        /* <DEDUP_REMOVED lines=43> */
.L_x_4783:
[----:B------:R-:W-:Y:S05]  /*2a600*/  BSYNC.RECONVERGENT B0 ;  /* 0x0000000000007941 */ /* 0x000fea0003800200 */
.L_x_4782:
[----:B------:R-:W-:Y:S01]  /*2a610*/  I2FP.F32.U32 R17, R18 ;  /* 0x0000001200117245 */ /* 0x000fe20000201000 */
[----:B------:R-:W-:Y:S01]  /*2a620*/  IMAD.U32 R19, R57, 0x10000, RZ ;  /* 0x0001000039137824 */ /* 0x000fe200078e00ff */
[----:B------:R-:W-:Y:S01]  /*2a630*/  ISETP.NE.AND P3, PT, R20, 0x1, PT ;  /* 0x000000011400780c */ /* 0x000fe20003f65270 */
[----:B------:R-:W-:Y:S01]  /*2a640*/  BSSY.RECONVERGENT B0, `(.L_x_4787) ;  /* 0x000004f000007945 */ /* 0x000fe20003800200 */
[----:B------:R-:W-:Y:S02]  /*2a650*/  IMAD.MOV.U32 R110, RZ, RZ, 0x2 ;  /* 0x00000002ff6e7424 */ /* 0x000fe400078e00ff */
[----:B------:R-:W-:Y:S01]  /*2a660*/  FFMA.FTZ R16, R17, R188, 1.1641532182693481445e-10 ;  /* 0x2f00000011107423 */ /* 0x000fe200000100bc */
[----:B------:R-:W-:Y:S01]  /*2a670*/  FMUL.FTZ R19, R19, R36 ;  /* 0x0000002413137220 */ /* 0x000fe20000410000 */
[----:B------:R-:W-:-:S03]  /*2a680*/  @P1 IMAD.U32 R17, R61, 0x10000, RZ ;  /* 0x000100003d111824 */ /* 0x000fc600078e00ff */
[----:B------:R-:W-:-:S04]  /*2a690*/  FSETP.GTU.FTZ.AND P2, PT, R16, R35, PT ;  /* 0x000000231000720b */ /* 0x000fc80003f5c000 */
        /* <DEDUP_REMOVED lines=16> */
.L_x_4789:
        /* <DEDUP_REMOVED lines=13> */
.L_x_4791:
[----:B------:R-:W-:Y:S05]  /*2a870*/  BSYNC.RECONVERGENT B1 ;  /* 0x0000000000017941 */ /* 0x000fea0003800200 */
.L_x_4790:
        /* <DEDUP_REMOVED lines=43> */
.L_x_4788:
[----:B------:R-:W-:Y:S05]  /*2ab30*/  BSYNC.RECONVERGENT B0 ;  /* 0x0000000000007941 */ /* 0x000fea0003800200 */
.L_x_4787:
        /* <DEDUP_REMOVED lines=21> */
.L_x_4794:
        /* <DEDUP_REMOVED lines=13> */
.L_x_4796:
[----:B------:R-:W-:Y:S05]  /*2ad60*/  BSYNC.RECONVERGENT B1 ;  /* 0x0000000000017941 */ /* 0x000fea0003800200 */
.L_x_4795:
        /* <DEDUP_REMOVED lines=41> */
[----:B------:R-:W-:Y:S01]  /*2b000*/  MOV R19, R115 ;  /* 0x0000007300137202 */ /* 0x000fe20000000f00 */
[----:B------:R-:W-:-:S07]  /*2b010*/  IMAD.MOV.U32 R115, RZ, RZ, R18 ;  /* 0x000000ffff737224 */ /* 0x000fce00078e0012 */
.L_x_4793:
[----:B------:R-:W-:Y:S05]  /*2b020*/  BSYNC.RECONVERGENT B0 ;  /* 0x0000000000007941 */ /* 0x000fea0003800200 */
.L_x_4792:
[----:B------:R-:W-:Y:S01]  /*2b030*/  I2FP.F32.U32 R19, R19 ;  /* 0x0000001300137245 */ /* 0x000fe20000201000 */
[----:B------:R-:W-:Y:S01]  /*2b040*/  BSSY.RECONVERGENT B0, `(.L_x_4797) ;  /* 0x0000053000007945 */ /* 0x000fe20003800200 */
[----:B------:R-:W-:Y:S01]  /*2b050*/  PRMT R18, R57, 0x7632, R18 ;  /* 0x0000763239127816 */ /* 0x000fe20000000012 */
[----:B------:R-:W-:-:S03]  /*2b060*/  HFMA2 R112, -RZ, RZ, 0, 1.1920928955078125e-07 ;  /* 0x00000002ff707431 */ /* 0x000fc600000001ff */
[----:B------:R-:W-:Y:S01]  /*2b070*/  SHF.L.U32 R85, R18, 0x10, RZ ;  /* 0x0000001012557819 */ /* 0x000fe200000006ff */
[----:B------:R-:W-:-:S04]  /*2b080*/  FFMA.FTZ R18, R19, R188, 1.1641532182693481445e-10 ;  /* 0x2f00000013127423 */ /* 0x000fc800000100bc */
[----:B------:R-:W-:Y:S01]  /*2b090*/  FMUL.FTZ R85, R85, R36 ;  /* 0x0000002455557220 */ /* 0x000fe20000410000 */
        /* <DEDUP_REMOVED lines=20> */
.L_x_4799:
        /* <DEDUP_REMOVED lines=13> */
.L_x_4801:
[----:B------:R-:W-:Y:S05]  /*2b2b0*/  BSYNC.RECONVERGENT B1 ;  /* 0x0000000000017941 */ /* 0x000fea0003800200 */
.L_x_4800:
        /* <DEDUP_REMOVED lines=43> */
.L_x_4798:
[----:B------:R-:W-:Y:S05]  /*2b570*/  BSYNC.RECONVERGENT B0 ;  /* 0x0000000000007941 */ /* 0x000fea0003800200 */
.L_x_4797:
[----:B------:R-:W-:Y:S01]  /*2b580*/  I2FP.F32.U32 R19, R19 ;  /* 0x0000001300137245 */ /* 0x000fe20000201000 */
[----:B------:R-:W-:Y:S01]  /*2b590*/  IMAD.U32 R111, R86, 0x10000, RZ ;  /* 0x00010000566f7824 */ /* 0x000fe200078e00ff */
[----:B------:R-:W-:Y:S01]  /*2b5a0*/  ISETP.NE.AND P3, PT, R112, 0x1, PT ;  /* 0x000000017000780c */ /* 0x000fe20003f65270 */
[----:B------:R-:W-:Y:S01]  /*2b5b0*/  BSSY.RECONVERGENT B0, `(.L_x_4802) ;  /* 0x000004b000007945 */ /* 0x000fe20003800200 */
[----:B------:R-:W-:Y:S01]  /*2b5c0*/  PRMT R20, R86, 0x7632, R20 ;  /* 0x0000763256147816 */ /* 0x000fe20000000014 */
[----:B------:R-:W-:Y:S01]  /*2b5d0*/  FFMA.FTZ R18, R19, R188, 1.1641532182693481445e-10 ;  /* 0x2f00000013127423 */ /* 0x000fe200000100bc */
[----:B------:R-:W-:Y:S01]  /*2b5e0*/  FMUL.FTZ R111, R111, R36 ;  /* 0x000000246f6f7220 */ /* 0x000fe20000410000 */
[----:B------:R-:W-:Y:S02]  /*2b5f0*/  HFMA2 R113, -RZ, RZ, 0, 1.1920928955078125e-07 ;  /* 0x00000002ff717431 */ /* 0x000fe400000001ff */
        /* <DEDUP_REMOVED lines=13> */
.L_x_4804:
        /* <DEDUP_REMOVED lines=13> */
.L_x_4806:
[----:B------:R-:W-:Y:S05]  /*2b7a0*/  BSYNC.RECONVERGENT B1 ;  /* 0x0000000000017941 */ /* 0x000fea0003800200 */
.L_x_4805:
        /* <DEDUP_REMOVED lines=43> */
.L_x_4803:
[----:B------:R-:W-:Y:S05]  /*2ba60*/  BSYNC.RECONVERGENT B0 ;  /* 0x0000000000007941 */ /* 0x000fea0003800200 */
.L_x_4802:
        /* <DEDUP_REMOVED lines=25> */
.L_x_4809:
        /* <DEDUP_REMOVED lines=13> */
.L_x_4811:
[----:B------:R-:W-:Y:S05]  /*2bcd0*/  BSYNC.RECONVERGENT B1 ;  /* 0x0000000000017941 */ /* 0x000fea0003800200 */
.L_x_4810:
        /* <DEDUP_REMOVED lines=43> */
.L_x_4808:
[----:B------:R-:W-:Y:S05]  /*2bf90*/  BSYNC.RECONVERGENT B0 ;  /* 0x0000000000007941 */ /* 0x000fea0003800200 */
.L_x_4807:
        /* <DEDUP_REMOVED lines=20> */
.L_x_4814:
        /* <DEDUP_REMOVED lines=13> */
.L_x_4816:
[----:B------:R-:W-:Y:S05]  /*2c1b0*/  BSYNC.RECONVERGENT B1 ;  /* 0x0000000000017941 */ /* 0x000fea0003800200 */
.L_x_4815:
        /* <DEDUP_REMOVED lines=43> */
.L_x_4813:
[----:B------:R-:W-:Y:S05]  /*2c470*/  BSYNC.RECONVERGENT B0 ;  /* 0x0000000000007941 */ /* 0x000fea0003800200 */
.L_x_4812:
        /* <DEDUP_REMOVED lines=28> */
.L_x_4819:
        /* <DEDUP_REMOVED lines=13> */
.L_x_4821:
[----:B------:R-:W-:Y:S05]  /*2c710*/  BSYNC.RECONVERGENT B1 ;  /* 0x0000000000017941 */ /* 0x000fea0003800200 */
.L_x_4820:
        /* <DEDUP_REMOVED lines=43> */
.L_x_4818:
[----:B------:R-:W-:Y:S05]  /*2c9d0*/  BSYNC.RECONVERGENT B0 ;  /* 0x0000000000007941 */ /* 0x000fea0003800200 */
.L_x_4817:
        /* <DEDUP_REMOVED lines=21> */
.L_x_4824:
        /* <DEDUP_REMOVED lines=13> */
.L_x_4826:
[----:B------:R-:W-:Y:S05]  /*2cc00*/  BSYNC.RECONVERGENT B1 ;  /* 0x0000000000017941 */ /* 0x000fea0003800200 */
.L_x_4825:
        /* <DEDUP_REMOVED lines=43> */
.L_x_4823:
[----:B------:R-:W-:Y:S05]  /*2cec0*/  BSYNC.RECONVERGENT B0 ;  /* 0x0000000000007941 */ /* 0x000fea0003800200 */
.L_x_4822:
        /* <DEDUP_REMOVED lines=26> */
.L_x_4829:
        /* <DEDUP_REMOVED lines=13> */
.L_x_4831:
[----:B------:R-:W-:Y:S05]  /*2d140*/  BSYNC.RECONVERGENT B1 ;  /* 0x0000000000017941 */ /* 0x000fea0003800200 */
.L_x_4830:
        /* <DEDUP_REMOVED lines=43> */
.L_x_4828:
[----:B------:R-:W-:Y:S05]  /*2d400*/  BSYNC.RECONVERGENT B0 ;  /* 0x0000000000007941 */ /* 0x000fea0003800200 */
.L_x_4827:
        /* <DEDUP_REMOVED lines=20> */
.L_x_4834:
        /* <DEDUP_REMOVED lines=15> */
.L_x_4836:
[----:B------:R-:W-:Y:S05]  /*2d640*/  BSYNC.RECONVERGENT B1 ;  /* 0x0000000000017941 */ /* 0x000fea0003800200 */
.L_x_4835:
        /* <DEDUP_REMOVED lines=43> */
.L_x_4833:
[----:B------:R-:W-:Y:S05]  /*2d900*/  BSYNC.RECONVERGENT B0 ;  /* 0x0000000000007941 */ /* 0x000fea0003800200 */
.L_x_4832:
        /* <DEDUP_REMOVED lines=20> */
.L_x_4756:
        /* <DEDUP_REMOVED lines=16> */
.L_x_4840:
        /* <DEDUP_REMOVED lines=13> */
.L_x_4842:
[----:B------:R-:W-:Y:S05]  /*2dc20*/  BSYNC.RECONVERGENT B1 ;  /* 0x0000000000017941 */ /* 0x000fea0003800200 */
.L_x_4841:
        /* <DEDUP_REMOVED lines=41> */
[----:B------:R-:W-:Y:S02]  /*2dec0*/  HFMA2 R110, -RZ, RZ, 0, 0 ;  /* 0x00000000ff6e7431 */ /* 0x000fe400000001ff */
[----:B------:R-:W-:-:S07]  /*2ded0*/  IMAD.MOV.U32 R108, RZ, RZ, R107 ;  /* 0x000000ffff6c7224 */ /* 0x000fce00078e006b */
.L_x_4839:
[----:B------:R-:W-:Y:S05]  /*2dee0*/  BSYNC.RECONVERGENT B0 ;  /* 0x0000000000007941 */ /* 0x000fea0003800200 */
.L_x_4838:
[----:B------:R-:W-:Y:S01]  /*2def0*/  I2FP.F32.U32 R107, R108 ;  /* 0x0000006c006b7245 */ /* 0x000fe20000201000 */
[----:B-----5:R-:W-:Y:S01]  /*2df00*/  IMAD.U32 R109, R84, 0x10000, RZ ;  /* 0x00010000546d7824 */ /* 0x020fe200078e00ff */
[----:B------:R-:W-:Y:S01]  /*2df10*/  ISETP.NE.AND P3, PT, R110, 0x1, PT ;  /* 0x000000016e00780c */ /* 0x000fe20003f65270 */
[----:B------:R-:W-:Y:S01]  /*2df20*/  BSSY.RECONVERGENT B0, `(.L_x_4843) ;  /* 0x000004f000007945 */ /* 0x000fe20003800200 */
[----:B------:R-:W-:Y:S02]  /*2df30*/  HFMA2 R112, -RZ, RZ, 0, 1.1920928955078125e-07 ;  /* 0x00000002ff707431 */ /* 0x000fe400000001ff */
[----:B------:R-:W-:Y:S01]  /*2df40*/  FFMA.FTZ R108, R107, R188, 1.1641532182693481445e-10 ;  /* 0x2f0000006b6c7423 */ /* 0x000fe200000100bc */
[----:B------:R-:W-:Y:S01]  /*2df50*/  FMUL.FTZ R109, R109, R36 ;  /* 0x000000246d6d7220 */ /* 0x000fe20000410000 */
[----:B------:R-:W-:-:S03]  /*2df60*/  PRMT R84, R84, 0x7632, R84 ;  /* 0x0000763254547816 */ /* 0x000fc60000000054 */
[----:B------:R-:W-:Y:S01]  /*2df70*/  FSETP.GTU.FTZ.AND P2, PT, R108, R35, PT ;  /* 0x000000236c00720b */ /* 0x000fe20003f5c000 */
[----:B------:R-:W-:-:S03]  /*2df80*/  @P1 IMAD.U32 R108, R60, 0x10000, RZ ;  /* 0x000100003c6c1824 */ /* 0x000fc600078e00ff */
        /* <DEDUP_REMOVED lines=15> */
.L_x_4845:
        /* <DEDUP_REMOVED lines=13> */
.L_x_4847:
[----:B------:R-:W-:Y:S05]  /*2e150*/  BSYNC.RECONVERGENT B1 ;  /* 0x0000000000017941 */ /* 0x000fea0003800200 */
.L_x_4846:
        /* <DEDUP_REMOVED lines=43> */
.L_x_4844:
[----:B------:R-:W-:Y:S05]  /*2e410*/  BSYNC.RECONVERGENT B0 ;  /* 0x0000000000007941 */ /* 0x000fea0003800200 */
.L_x_4843:
[----:B------:R-:W-:Y:S01]  /*2e420*/  I2FP.F32.U32 R109, R109 ;  /* 0x0000006d006d7245 */ /* 0x000fe20000201000 */
[----:B------:R-:W-:Y:S01]  /*2e430*/  IMAD.U32 R111, R84, 0x10000, RZ ;  /* 0x00010000546f7824 */ /* 0x000fe200078e00ff */
[----:B------:R-:W-:Y:S01]  /*2e440*/  @P1 PRMT R108, R60, 0x7632, R108 ;  /* 0x000076323c6c1816 */ /* 0x000fe2000000006c */
[----:B------:R-:W-:Y:S01]  /*2e450*/  BSSY.RECONVERGENT B0, `(.L_x_4848) ;  /* 0x000004f000007945 */ /* 0x000fe20003800200 */
[----:B------:R-:W-:Y:S01]  /*2e460*/  ISETP.NE.AND P3, PT, R112, 0x1, PT ;  /* 0x000000017000780c */ /* 0x000fe20003f65270 */
        /* <DEDUP_REMOVED lines=20> */
.L_x_4850:
        /* <DEDUP_REMOVED lines=13> */
.L_x_4852:
[----:B------:R-:W-:Y:S05]  /*2e680*/  BSYNC.RECONVERGENT B1 ;  /* 0x0000000000017941 */ /* 0x000fea0003800200 */
.L_x_4851:
        /* <DEDUP_REMOVED lines=43> */
.L_x_4849:
[----:B------:R-:W-:Y:S05]  /*2e940*/  BSYNC.RECONVERGENT B0 ;  /* 0x0000000000007941 */ /* 0x000fea0003800200 */
.L_x_4848:
[----:B------:R-:W-:Y:S01]  /*2e950*/  I2FP.F32.U32 R109, R109 ;  /* 0x0000006d006d7245 */ /* 0x000fe20000201000 */
[----:B------:R-:W-:Y:S01]  /*2e960*/  BSSY.RECONVERGENT B0, `(.L_x_4853) ;  /* 0x0000051000007945 */ /* 0x000fe20003800200 */
[----:B------:R-:W-:Y:S01]  /*2e970*/  SHF.L.U32 R111, R85, 0x10, RZ ;  /* 0x00000010556f7819 */ /* 0x000fe200000006ff */
        /* <DEDUP_REMOVED lines=22> */
.L_x_4855:
        /* <DEDUP_REMOVED lines=13> */
.L_x_4857:
[----:B------:R-:W-:Y:S05]  /*2ebb0*/  BSYNC.RECONVERGENT B1 ;  /* 0x0000000000017941 */ /* 0x000fea0003800200 */
.L_x_4856:
        /* <DEDUP_REMOVED lines=38> */
[----:B------:R-:W-:Y:S02]  /*2ee20*/  MOV R140, R122 ;  /* 0x0000007a008c7202 */ /* 0x000fe40000000f00 */
[----:B------:R-:W-:Y:S01]  /*2ee30*/  LOP3.LUT R142, R41, R112, R111, 0x96, !PT ;  /* 0x00000070298e7212 */ /* 0x000fe200078e966f */
[----:B------:R-:W-:Y:S02]  /*2ee40*/  HFMA2 R112, -RZ, RZ, 0, 0 ;  /* 0x00000000ff707431 */ /* 0x000fe400000001ff */
[----:B------:R-:W-:Y:S02]  /*2ee50*/  IMAD.MOV.U32 R111, RZ, RZ, R115 ;  /* 0x000000ffff6f7224 */ /* 0x000fe400078e0073 */
[----:B------:R-:W-:-:S07]  /*2ee60*/  IMAD.MOV.U32 R115, RZ, RZ, R110 ;  /* 0x000000ffff737224 */ /* 0x000fce00078e006e */
.L_x_4854:
[----:B------:R-:W-:Y:S05]  /*2ee70*/  BSYNC.RECONVERGENT B0 ;  /* 0x0000000000007941 */ /* 0x000fea0003800200 */
.L_x_4853:
        /* <DEDUP_REMOVED lines=25> */
.L_x_4860:
        /* <DEDUP_REMOVED lines=13> */
.L_x_4862:
[----:B------:R-:W-:Y:S05]  /*2f0e0*/  BSYNC.RECONVERGENT B1 ;  /* 0x0000000000017941 */ /* 0x000fea0003800200 */
.L_x_4861:
        /* <DEDUP_REMOVED lines=42> */
[----:B------:R-:W-:-:S07]  /*2f390*/  MOV R115, R112 ;  /* 0x0000007000737202 */ /* 0x000fce0000000f00 */
.L_x_4859:
[----:B------:R-:W-:Y:S05]  /*2f3a0*/  BSYNC.RECONVERGENT B0 ;  /* 0x0000000000007941 */ /* 0x000fea0003800200 */
.L_x_4858:
        /* <DEDUP_REMOVED lines=24> */
.L_x_4865:
        /* <DEDUP_REMOVED lines=13> */
.L_x_4867:
[----:B------:R-:W-:Y:S05]  /*2f600*/  BSYNC.RECONVERGENT B1 ;  /* 0x0000000000017941 */ /* 0x000fea0003800200 */
.L_x_4866:
        /* <DEDUP_REMOVED lines=43> */
.L_x_4864:
[----:B------:R-:W-:Y:S05]  /*2f8c0*/  BSYNC.RECONVERGENT B0 ;  /* 0x0000000000007941 */ /* 0x000fea0003800200 */
.L_x_4863:
        /* <DEDUP_REMOVED lines=24> */
.L_x_4870:
        /* <DEDUP_REMOVED lines=13> */
.L_x_4872:
[----:B------:R-:W-:Y:S05]  /*2fb20*/  BSYNC.RECONVERGENT B1 ;  /* 0x0000000000017941 */ /* 0x000fea0003800200 */
.L_x_4871:
        /* <DEDUP_REMOVED lines=40> */
[----:B------:R-:W-:Y:S01]  /*2fdb0*/  MOV R140, R126 ;  /* 0x0000007e008c7202 */ /* 0x000fe20000000f00 */
[----:B------:R-:W-:Y:S01]  /*2fdc0*/  IMAD.MOV.U32 R115, RZ, RZ, R122 ;  /* 0x000000ffff737224 */ /* 0x000fe200078e007a */
[----:B------:R-:W-:-:S07]  /*2fdd0*/  LOP3.LUT R142, R41, R124, R123, 0x96, !PT ;  /* 0x0000007c298e7212 */ /* 0x000fce00078e967b */
.L_x_4869:
[----:B------:R-:W-:Y:S05]  /*2fde0*/  BSYNC.RECONVERGENT B0 ;  /* 0x0000000000007941 */ /* 0x000fea0003800200 */
.L_x_4868:
        /* <DEDUP_REMOVED lines=8> */
[----:B------:R-:W-:Y:S02]  /*2fe70*/  FSETP.GTU.FTZ.AND P4, PT, R114, R35, PT ;  /* 0x000000237200720b */ /* 0x000fe40003f9c000 */
[----:B------:R-:W-:Y:S02]  /*2fe80*/  PRMT R114, R87, 0x7632, R114 ;  /* 0x0000763257727816 */ /* 0x000fe40000000072 */
        /* <DEDUP_REMOVED lines=14> */
.L_x_4875:
        /* <DEDUP_REMOVED lines=13> */
.L_x_4877:
[----:B------:R-:W-:Y:S05]  /*30040*/  BSYNC.RECONVERGENT B1 ;  /* 0x0000000000017941 */ /* 0x000fea0003800200 */
.L_x_4876:
        /* <DEDUP_REMOVED lines=43> */
.L_x_4874:
[----:B------:R-:W-:Y:S05]  /*30300*/  BSYNC.RECONVERGENT B0 ;  /* 0x0000000000007941 */ /* 0x000fea0003800200 */
.L_x_4873:
[----:B------:R-:W-:Y:S01]  /*30310*/  I2FP.F32.U32 R123, R123 ;  /* 0x0000007b007b7245 */ /* 0x000fe20000201000 */
[----:B------:R-:W-:Y:S01]  /*30320*/  IMAD.U32 R125, R114, 0x10000, RZ ;  /* 0x00010000727d7824 */ /* 0x000fe200078e00ff */
[----:B------:R-:W-:Y:S02]  /*30330*/  @P1 PRMT R122, R63, 0x7632, R122 ;  /* 0x000076323f7a1816 */ /* 0x000fe4000000007a */
[----:B------:R-:W-:Y:S01]  /*30340*/  PRMT R86, R86, 0x5410, R130 ;  /* 0x0000541056567816 */ /* 0x000fe20000000082 */
[----:B------:R-:W-:Y:S01]  /*30350*/  FFMA.FTZ R114, R123, R188, 1.1641532182693481445e-10 ;  /* 0x2f0000007b727423 */ /* 0x000fe200000100bc */
[----:B------:R-:W-:Y:S01]  /*30360*/  FMUL.FTZ R125, R125, R36 ;  /* 0x000000247d7d7220 */ /* 0x000fe20000410000 */
[----:B------:R-:W-:Y:S02]  /*30370*/  @P1 SHF.L.U32 R123, R122, 0x10, RZ ;  /* 0x000000107a7b1819 */ /* 0x000fe400000006ff */
        /* <DEDUP_REMOVED lines=8> */
.L_x_4837:
[----:B------:R-:W-:Y:S01]  /*30400*/  SEL R123, RZ, 0x1000000, !P5 ;  /* 0x01000000ff7b7807 */ /* 0x000fe20006800000 */
[----:B------:R-:W-:Y:S01]  /*30410*/  VIADD R182, R5, 0xc0 ;  /* 0x000000c005b67836 */ /* 0x000fe20000000000 */
[----:B------:R-:W-:Y:S02]  /*30420*/  ISETP.NE.AND P6, PT, R116, RZ, PT ;  /* 0x000000ff7400720c */ /* 0x000fe40003fc5270 */
[----:B------:R-:W-:Y:S01]  /*30430*/  ISETP.NE.AND P5, PT, R117, RZ, PT ;  /* 0x000000ff7500720c */ /* 0x000fe20003fa5270 */
[----:B------:R-:W-:Y:S01]  /*30440*/  IMAD.WIDE.U32 R116, R183, 0x10, R160 ;  /* 0x00000010b7747825 */ /* 0x000fe200078e00a0 */
[----:B------:R-:W-:Y:S02]  /*30450*/  SEL R122, RZ, 0x10000, !P4 ;  /* 0x00010000ff7a7807 */ /* 0x000fe40006000000 */
[----:B------:R-:W-:Y:S02]  /*30460*/  SEL R121, RZ, 0x100, !P3 ;  /* 0x00000100ff797807 */ /* 0x000fe40005800000 */
[----:B------:R0:W-:Y:S01]  /*30470*/  STG.E.128 desc[UR8][R116.64], R84 ;  /* 0x0000005474007986 */ /* 0x0001e2000c101d08 */
[----:B------:R-:W-:-:S02]  /*30480*/  ISETP.NE.AND P4, PT, R119, RZ, PT ;  /* 0x000000ff7700720c */ /* 0x000fc40003f85270 */
[----:B------:R-:W-:Y:S02]  /*30490*/  ISETP.NE.AND P3, PT, R118, RZ, PT ;  /* 0x000000ff7600720c */ /* 0x000fe40003f65270 */
[----:B------:R-:W-:Y:S02]  /*304a0*/  SEL R119, RZ, 0x10000, !P4 ;  /* 0x00010000ff777807 */ /* 0x000fe40006000000 */
[----:B------:R-:W-:Y:S02]  /*304b0*/  SEL R120, RZ, 0x1000000, !P3 ;  /* 0x01000000ff787807 */ /* 0x000fe40005800000 */
[----:B------:R-:W-:Y:S02]  /*304c0*/  SEL R118, RZ, 0x100, !P5 ;  /* 0x00000100ff767807 */ /* 0x000fe40006800000 */
[----:B------:R-:W-:Y:S02]  /*304d0*/  LOP3.LUT R121, R121, R123, R122, 0xfe, !PT ;  /* 0x0000007b79797212 */ /* 0x000fe400078efe7a */
[----:B------:R-:W-:-:S02]  /*304e0*/  LOP3.LUT R118, R118, R120, R119, 0xfe, !PT ;  /* 0x0000007876767212 */ /* 0x000fc400078efe77 */
[----:B------:R-:W-:Y:S02]  /*304f0*/  SEL R119, RZ, 0x1, !P6 ;  /* 0x00000001ff777807 */ /* 0x000fe40007000000 */
[----:B------:R-:W-:Y:S01]  /*30500*/  SEL R120, RZ, 0x1, !P2 ;  /* 0x00000001ff787807 */ /* 0x000fe20005000000 */
[----:B0-----:R-:W0:Y:S01]  /*30510*/  @P0 LDC.64 R86, c[0x0][0x398] ;  /* 0x0000e600ff560b82 */ /* 0x001e220000000a00 */
[----:B------:R-:W-:Y:S01]  /*30520*/  LOP3.LUT R84, R118, R119, RZ, 0xfc, !PT ;  /* 0x0000007776547212 */ /* 0x000fe200078efcff */
[----:B------:R-:W-:Y:S01]  /*30530*/  IMAD.WIDE.U32 R118, R183, 0x8, R154 ;  /* 0x00000008b7767825 */ /* 0x000fe200078e009a */
[----:B------:R-:W-:-:S05]  /*30540*/  LOP3.LUT R85, R121, R120, RZ, 0xfc, !PT ;  /* 0x0000007879557212 */ /* 0x000fca00078efcff */
[----:B------:R-:W1:Y:S01]  /*30550*/  @P1 LDC.64 R116, c[0x0][0x3a0] ;  /* 0x0000e800ff741b82 */ /* 0x000e620000000a00 */
[----:B------:R2:W-:Y:S02]  /*30560*/  STG.E.64 desc[UR8][R118.64], R84 ;  /* 0x0000005476007986 */ /* 0x0005e4000c101b08 */
[----:B--2---:R-:W-:-:S04]  /*30570*/  IMAD.WIDE.U32 R84, R182, 0x10, R152 ;  /* 0x00000010b6547825 */ /* 0x004fc800078e0098 */
[----:B0-----:R-:W-:-:S04]  /*30580*/  @P0 IMAD.WIDE.U32 R86, R182, 0x10, R86 ;  /* 0x00000010b6560825 */ /* 0x001fc800078e0056 */
[----:B-1----:R-:W-:Y:S01]  /*30590*/  @P1 IMAD.WIDE.U32 R116, R182, 0x10, R116 ;  /* 0x00000010b6741825 */ /* 0x002fe200078e0074 */
[----:B------:R-:W-:Y:S06]  /*305a0*/  @!P0 BRA `(.L_x_4878) ;  /* 0x0000000000508947 */ /* 0x000fec0003800000 */
[----:B------:R-:W-:Y:S01]  /*305b0*/  IMAD.U32 R119, R20, 0x10000, RZ ;  /* 0x0001000014777824 */ /* 0x000fe200078e00ff */
[----:B------:R-:W-:Y:S01]  /*305c0*/  LOP3.LUT R118, R21, 0xffff, RZ, 0xc0, !PT ;  /* 0x0000ffff15767812 */ /* 0x000fe200078ec0ff */
[----:B------:R-:W0:Y:S01]  /*305d0*/  LDC.64 R124, c[0x0][0x3b8] ;  /* 0x0000ee00ff7c7b82 */ /* 0x000e220000000a00 */
        /* <DEDUP_REMOVED lines=13> */
[----:B------:R-:W-:Y:S02]  /*306b0*/  LOP3.LUT R119, R127, R123, RZ, 0xfc, !PT ;  /* 0x0000007b7f777212 */ /* 0x000fe400078efcff */
[----:B------:R-:W-:Y:S01]  /*306c0*/  LOP3.LUT R118, R121, 0xff, R14, 0xf8, !PT ;  /* 0x000000ff79767812 */ /* 0x000fe200078ef80e */
[----:B0-----:R-:W-:-:S05]  /*306d0*/  IMAD.WIDE.U32 R120, R183, 0x8, R124 ;  /* 0x00000008b7787825 */ /* 0x001fca00078e007c */
[----:B------:R0:W-:Y:S02]  /*306e0*/  STG.E.64 desc[UR8][R120.64], R118 ;  /* 0x0000007678007986 */ /* 0x0001e4000c101b08 */
.L_x_4878:
[----:B------:R1:W5:Y:S04]  /*306f0*/  @P0 LDG.E.128 R56, desc[UR8][R86.64] ;  /* 0x0000000856380981 */ /* 0x000368000c1e1d00 */
[----:B------:R1:W5:Y:S04]  /*30700*/  @P1 LDG.E.128 R60, desc[UR8][R116.64] ;  /* 0x00000008743c1981 */ /* 0x000368000c1e1d00 */
        /* <DEDUP_REMOVED lines=13> */
[----:B------:R-:W-:Y:S01]  /*307e0*/  @P2 IADD3 R17, PT, PT, R126, 0x1, RZ ;  /* 0x000000017e112810 */ /* 0x000fe20007ffe0ff */
[----:B------:R-:W-:Y:S02]  /*307f0*/  @!P2 IMAD.MOV.U32 R14, RZ, RZ, R142 ;  /* 0x000000ffff0ea224 */ /* 0x000fe400078e008e */
[----:B------:R-:W-:Y:S02]  /*30800*/  @P2 IMAD.MOV.U32 R123, RZ, RZ, R115 ;  /* 0x000000ffff7b2224 */ /* 0x000fe400078e0073 */
[----:B------:R-:W-:Y:S01]  /*30810*/  @P2 IMAD.MOV.U32 R14, RZ, RZ, R141 ;  /* 0x000000ffff0e2224 */ /* 0x000fe200078e008d */
[----:B------:R-:W-:Y:S06]  /*30820*/  BRA `(.L_x_4881) ;  /* 0x0000000000e47947 */ /* 0x000fec0003800000 */
.L_x_4882:
        /* <DEDUP_REMOVED lines=13> */
.L_x_4884:
[----:B------:R-:W-:Y:S05]  /*30900*/  BSYNC.RECONVERGENT B1 ;  /* 0x0000000000017941 */ /* 0x000fea0003800200 */
.L_x_4883:
        /* <DEDUP_REMOVED lines=43> */
.L_x_4881:
[----:B------:R-:W-:Y:S05]  /*30bc0*/  BSYNC.RECONVERGENT B0 ;  /* 0x0000000000007941 */ /* 0x000fea0003800200 */
.L_x_4880:
[----:B------:R-:W-:Y:S01]  /*30bd0*/  I2FP.F32.U32 R15, R14 ;  /* 0x0000000e000f7245 */ /* 0x000fe20000201000 */
[----:B------:R-:W-:Y:S01]  /*30be0*/  BSSY.RECONVERGENT B0, `(.L_x_4885) ;  /* 0x000004e000007945 */ /* 0x000fe20003800200 */
[----:B------:R-:W-:Y:S01]  /*30bf0*/  ISETP.NE.AND P3, PT, R17, 0x1, PT ;  /* 0x000000011100780c */ /* 0x000fe20003f65270 */
[----:B------:R-:W-:Y:S01]  /*30c00*/  HFMA2 R18, -RZ, RZ, 0, 1.1920928955078125e-07 ;  /* 0x00000002ff127431 */ /* 0x000fe200000001ff */
[C---:B0----5:R-:W-:Y:S01]  /*30c10*/  PRMT R118, R84.reuse, 0x7632, R118 ;  /* 0x0000763254767816 */ /* 0x061fe20000000076 */
        /* <DEDUP_REMOVED lines=17> */
.L_x_4887:
        /* <DEDUP_REMOVED lines=13> */
.L_x_4889:
[----:B------:R-:W-:Y:S05]  /*30e00*/  BSYNC.RECONVERGENT B1 ;  /* 0x0000000000017941 */ /* 0x000fea0003800200 */
.L_x_4888:
        /* <DEDUP_REMOVED lines=43> */
.L_x_4886:
[----:B------:R-:W-:Y:S05]  /*310c0*/  BSYNC.RECONVERGENT B0 ;  /* 0x0000000000007941 */ /* 0x000fea0003800200 */
.L_x_4885:
[----:B------:R-:W-:Y:S01]  /*310d0*/  I2FP.F32.U32 R15, R16 ;  /* 0x00000010000f7245 */ /* 0x000fe20000201000 */
[----:B------:R-:W-:Y:S01]  /*310e0*/  IMAD.U32 R17, R56, 0x10000, RZ ;  /* 0x0001000038117824 */ /* 0x000fe200078e00ff */
[----:B------:R-:W-:Y:S01]  /*310f0*/  ISETP.NE.AND P3, PT, R18, 0x1, PT ;  /* 0x000000011200780c */ /* 0x000fe20003f65270 */
[----:B------:R-:W-:Y:S01]  /*31100*/  BSSY.RECONVERGENT B0, `(.L_x_4890) ;  /* 0x000004f000007945 */ /* 0x000fe20003800200 */
[----:B------:R-:W-:Y:S01]  /*31110*/  @P1 SHF.L.U32 R115, R60, 0x10, RZ ;  /* 0x000000103c731819 */ /* 0x000fe200000006ff */
[----:B------:R-:W-:Y:S01]  /*31120*/  FFMA.FTZ R14, R15, R188, 1.1641532182693481445e-10 ;  /* 0x2f0000000f0e7423 */ /* 0x000fe200000100bc */
[----:B------:R-:W-:Y:S01]  /*31130*/  FMUL.FTZ R15, R17, R36 ;  /* 0x00000024110f7220 */ /* 0x000fe20000410000 */
[----:B------:R-:W-:-:S03]  /*31140*/  IMAD.MOV.U32 R19, RZ, RZ, 0x2 ;  /* 0x00000002ff137424 */ /* 0x000fc600078e00ff */
[----:B------:R-:W-:-:S04]  /*31150*/  FSETP.GTU.FTZ.AND P2, PT, R14, R35, PT ;  /* 0x000000230e00720b */ /* 0x000fc80003f5c000 */
[----:B------:R-:W-:Y:S02]  /*31160*/  FSEL R15, R15, RZ, !P2 ;  /* 0x000000ff0f0f7208 */ /* 0x000fe40005000000 */
[----:B------:R-:W-:-:S03]  /*31170*/  SEL R14, RZ, 0x1, P2 ;  /* 0x00000001ff0e7807 */ /* 0x000fc60001000000 */
[----:B------:R-:W-:Y:S01]  /*31180*/  FADD.FTZ R84, R84, R15 ;  /* 0x0000000f54547221 */ /* 0x000fe20000010000 */
[----:B------:R-:W-:-:S03]  /*31190*/  MOV R15, R140 ;  /* 0x0000008c000f7202 */ /* 0x000fc60000000f00 */
        /* <DEDUP_REMOVED lines=12> */
.L_x_4892:
        /* <DEDUP_REMOVED lines=13> */
.L_x_4894:
[----:B------:R-:W-:Y:S05]  /*31330*/  BSYNC.RECONVERGENT B1 ;  /* 0x0000000000017941 */ /* 0x000fea0003800200 */
.L_x_4893:
[----:B-1----:R-:W-:Y:S01]  /*31340*/  IMAD.WIDE.U32 R116, R3, -0x326172a9, RZ ;  /* 0xcd9e8d5703747825 */ /* 0x002fe200078e00ff */
        /* <DEDUP_REMOVED lines=42> */
.L_x_4891:
[----:B------:R-:W-:Y:S05]  /*315f0*/  BSYNC.RECONVERGENT B0 ;  /* 0x0000000000007941 */ /* 0x000fea0003800200 */
.L_x_4890:
[----:B------:R-:W-:Y:S01]  /*31600*/  I2FP.F32.U32 R15, R15 ;  /* 0x0000000f000f7245 */ /* 0x000fe20000201000 */
[----:B------:R-:W-:Y:S01]  /*31610*/  BSSY.RECONVERGENT B0, `(.L_x_4895) ;  /* 0x000004d000007945 */ /* 0x000fe20003800200 */
[----:B------:R-:W-:Y:S01]  /*31620*/  ISETP.NE.AND P3, PT, R19, 0x1, PT ;  /* 0x000000011300780c */ /* 0x000fe20003f65270 */
[----:B------:R-:W-:Y:S01]  /*31630*/  IMAD.MOV.U32 R20, RZ, RZ, 0x2 ;  /* 0x00000002ff147424 */ /* 0x000fe200078e00ff */
[----:B------:R-:W-:Y:S01]  /*31640*/  MOV R17, R140 ;  /* 0x0000008c00117202 */ /* 0x000fe20000000f00 */
[----:B------:R-:W-:Y:S01]  /*31650*/  FFMA.FTZ R16, R15, R188, 1.1641532182693481445e-10 ;  /* 0x2f0000000f107423 */ /* 0x000fe200000100bc */
[----:B------:R-:W-:-:S04]  /*31660*/  IMAD.U32 R15, R118, 0x10000, RZ ;  /* 0x00010000760f7824 */ /* 0x000fc800078e00ff */
        /* <DEDUP_REMOVED lines=14> */
.L_x_4897:
        /* <DEDUP_REMOVED lines=13> */
.L_x_4899:
[----:B------:R-:W-:Y:S05]  /*31820*/  BSYNC.RECONVERGENT B1 ;  /* 0x0000000000017941 */ /* 0x000fea0003800200 */
.L_x_4898:
[----:B-1----:R-:W-:Y:S01]  /*31830*/  IMAD.WIDE.U32 R116, R3, -0x326172a9, RZ ;  /* 0xcd9e8d5703747825 */ /* 0x002fe200078e00ff */
        /* <DEDUP_REMOVED lines=42> */
.L_x_4896:
[----:B------:R-:W-:Y:S05]  /*31ae0*/  BSYNC.RECONVERGENT B0 ;  /* 0x0000000000007941 */ /* 0x000fea0003800200 */
.L_x_4895:
        /* <DEDUP_REMOVED lines=10> */
[----:B------:R-:W-:Y:S01]  /*31b90*/  FSEL R18, R19, RZ, !P2 ;  /* 0x000000ff13127208 */ /* 0x000fe20005000000 */
[----:B------:R-:W-:Y:S02]  /*31ba0*/  IMAD.MOV.U32 R19, RZ, RZ, 0x2 ;  /* 0x00000002ff137424 */ /* 0x000fe400078e00ff */
[----:B------:R-:W-:Y:S02]  /*31bb0*/  @P1 IMAD.U32 R16, R16, 0x10000, RZ ;  /* 0x0001000010101824 */ /* 0x000fe400078e00ff */
[----:B------:R-:W-:-:S04]  /*31bc0*/  FADD.FTZ R15, R15, R18 ;  /* 0x000000120f0f7221 */ /* 0x000fc80000010000 */
[----:B-1----:R-:W-:Y:S01]  /*31bd0*/  @P1 FADD.FTZ R116, R15, R16 ;  /* 0x000000100f741221 */ /* 0x002fe20000010000 */
        /* <DEDUP_REMOVED lines=12> */
.L_x_4902:
        /* <DEDUP_REMOVED lines=13> */
.L_x_4904:
[----:B------:R-:W-:Y:S05]  /*31d70*/  BSYNC.RECONVERGENT B1 ;  /* 0x0000000000017941 */ /* 0x000fea0003800200 */
.L_x_4903:
        /* <DEDUP_REMOVED lines=43> */
.L_x_4901:
[----:B------:R-:W-:Y:S05]  /*32030*/  BSYNC.RECONVERGENT B0 ;  /* 0x0000000000007941 */ /* 0x000fea0003800200 */
.L_x_4900:
[----:B------:R-:W-:Y:S01]  /*32040*/  I2FP.F32.U32 R17, R17 ;  /* 0x0000001100117245 */ /* 0x000fe20000201000 */
[----:B------:R-:W-:Y:S01]  /*32050*/  BSSY.RECONVERGENT B0, `(.L_x_4905) ;  /* 0x000004e000007945 */ /* 0x000fe20003800200 */
[----:B------:R-:W-:Y:S01]  /*32060*/  ISETP.NE.AND P3, PT, R19, 0x1, PT ;  /* 0x000000011300780c */ /* 0x000fe20003f65270 */
[----:B------:R-:W-:Y:S02]  /*32070*/  IMAD.MOV.U32 R20, RZ, RZ, 0x2 ;  /* 0x00000002ff147424 */ /* 0x000fe400078e00ff */
[----:B------:R-:W-:Y:S01]  /*32080*/  FFMA.FTZ R16, R17, R188, 1.1641532182693481445e-10 ;  /* 0x2f00000011107423 */ /* 0x000fe200000100bc */
[C---:B------:R-:W-:Y:S01]  /*32090*/  SHF.L.U32 R17, R85.reuse, 0x10, RZ ;  /* 0x0000001055117819 */ /* 0x040fe200000006ff */
        /* <DEDUP_REMOVED lines=16> */
.L_x_4907:
        /* <DEDUP_REMOVED lines=13> */
.L_x_4909:
[----:B------:R-:W-:Y:S05]  /*32270*/  BSYNC.RECONVERGENT B1 ;  /* 0x0000000000017941 */ /* 0x000fea0003800200 */
.L_x_4908:
        /* <DEDUP_REMOVED lines=43> */
.L_x_4906:
[----:B------:R-:W-:Y:S05]  /*32530*/  BSYNC.RECONVERGENT B0 ;  /* 0x0000000000007941 */ /* 0x000fea0003800200 */
.L_x_4905:
[----:B------:R-:W-:Y:S01]  /*32540*/  I2FP.F32.U32 R17, R18 ;  /* 0x0000001200117245 */ /* 0x000fe20000201000 */
[----:B------:R-:W-:Y:S01]  /*32550*/  BSSY.RECONVERGENT B0, `(.L_x_4910) ;  /* 0x0000051000007945 */ /* 0x000fe20003800200 */
[----:B------:R-:W-:Y:S01]  /*32560*/  SHF.L.U32 R19, R57, 0x10, RZ ;  /* 0x0000001039137819 */ /* 0x000fe200000006ff */
[----:B------:R-:W-:Y:S01]  /*32570*/  HFMA2 R118, -RZ, RZ, 0, 1.1920928955078125e-07 ;  /* 0x00000002ff767431 */ /* 0x000fe200000001ff */
        /* <DEDUP_REMOVED lines=21> */
.L_x_4912:
        /* <DEDUP_REMOVED lines=13> */
.L_x_4914:
[----:B------:R-:W-:Y:S05]  /*327a0*/  BSYNC.RECONVERGENT B1 ;  /* 0x0000000000017941 */ /* 0x000fea0003800200 */
.L_x_4913:
        /* <DEDUP_REMOVED lines=43> */
.L_x_4911:
[----:B------:R-:W-:Y:S05]  /*32a60*/  BSYNC.RECONVERGENT B0 ;  /* 0x0000000000007941 */ /* 0x000fea0003800200 */
.L_x_4910:
        /* <DEDUP_REMOVED lines=21> */
.L_x_4917:
        /* <DEDUP_REMOVED lines=13> */
.L_x_4919:
[----:B------:R-:W-:Y:S05]  /*32c90*/  BSYNC.RECONVERGENT B1 ;  /* 0x0000000000017941 */ /* 0x000fea0003800200 */
.L_x_4918:
        /* <DEDUP_REMOVED lines=43> */
.L_x_4916:
[----:B------:R-:W-:Y:S05]  /*32f50*/  BSYNC.RECONVERGENT B0 ;  /* 0x0000000000007941 */ /* 0x000fea0003800200 */
.L_x_4915:
[----:B------:R-:W-:Y:S01]  /*32f60*/  PRMT R18, R57, 0x7632, R18 ;  /* 0x0000763239127816 */ /* 0x000fe20000000012 */
[----:B------:R-:W-:Y:S01]  /*32f70*/  BSSY.RECONVERGENT B0, `(.L_x_4920) ;  /* 0x0000053000007945 */ /* 0x000fe20003800200 */
[----:B------:R-:W-:Y:S01]  /*32f80*/  I2FP.F32.U32 R19, R19 ;  /* 0x0000001300137245 */ /* 0x000fe20000201000 */
[----:B------:R-:W-:Y:S02]  /*32f90*/  IMAD.MOV.U32 R118, RZ, RZ, 0x2 ;  /* 0x00000002ff767424 */ /* 0x000fe400078e00ff */
[----:B------:R-:W-:Y:S02]  /*32fa0*/  IMAD.U32 R85, R18, 0x10000, RZ ;  /* 0x0001000012557824 */ /* 0x000fe400078e00ff */
[----:B------:R-:W-:Y:S01]  /*32fb0*/  FFMA.FTZ R18, R19, R188, 1.1641532182693481445e-10 ;  /* 0x2f00000013127423 */ /* 0x000fe200000100bc */
[----:B------:R-:W-:Y:S01]  /*32fc0*/  MOV R19, R140 ;  /* 0x0000008c00137202 */ /* 0x000fe20000000f00 */
[----:B------:R-:W-:-:S03]  /*32fd0*/  FMUL.FTZ R85, R85, R36 ;  /* 0x0000002455557220 */ /* 0x000fc60000410000 */
[----:B------:R-:W-:Y:S02]  /*32fe0*/  FSETP.GTU.FTZ.AND P2, PT, R18, R35, PT ;  /* 0x000000231200720b */ /* 0x000fe40003f5c000 */
[----:B------:R-:W-:Y:S02]  /*32ff0*/  @P1 PRMT R18, R61, 0x7632, R18 ;  /* 0x000076323d121816 */ /* 0x000fe40000000012 */
[----:B------:R-:W-:Y:S02]  /*33000*/  FSEL R20, R85, RZ, !P2 ;  /* 0x000000ff55147208 */ /* 0x000fe40005000000 */
[----:B------:R-:W-:-:S03]  /*33010*/  @P1 SHF.L.U32 R119, R18, 0x10, RZ ;  /* 0x0000001012771819 */ /* 0x000fc600000006ff */
        /* <DEDUP_REMOVED lines=15> */
.L_x_4922:
        /* <DEDUP_REMOVED lines=13> */
.L_x_4924:
[----:B------:R-:W-:Y:S05]  /*331e0*/  BSYNC.RECONVERGENT B1 ;  /* 0x0000000000017941 */ /* 0x000fea0003800200 */
.L_x_4923:
        /* <DEDUP_REMOVED lines=43> */
.L_x_4921:
[----:B------:R-:W-:Y:S05]  /*334a0*/  BSYNC.RECONVERGENT B0 ;  /* 0x0000000000007941 */ /* 0x000fea0003800200 */
.L_x_4920:
        /* <DEDUP_REMOVED lines=21> */
.L_x_4927:
        /* <DEDUP_REMOVED lines=13> */
.L_x_4929:
[----:B------:R-:W-:Y:S05]  /*336d0*/  BSYNC.RECONVERGENT B1 ;  /* 0x0000000000017941 */ /* 0x000fea0003800200 */
.L_x_4928:
        /* <DEDUP_REMOVED lines=43> */
.L_x_4926:
[----:B------:R-:W-:Y:S05]  /*33990*/  BSYNC.RECONVERGENT B0 ;  /* 0x0000000000007941 */ /* 0x000fea0003800200 */
.L_x_4925:
[----:B------:R-:W-:Y:S01]  /*339a0*/  I2FP.F32.U32 R19, R19 ;  /* 0x0000001300137245 */ /* 0x000fe20000201000 */
[----:B------:R-:W-:Y:S01]  /*339b0*/  IMAD.U32 R121, R58, 0x10000, RZ ;  /* 0x000100003a797824 */ /* 0x000fe200078e00ff */
[----:B------:R-:W-:Y:S01]  /*339c0*/  BSSY.RECONVERGENT B0, `(.L_x_4930) ;  /* 0x0000050000007945 */ /* 0x000fe20003800200 */
[----:B------:R-:W-:Y:S02]  /*339d0*/  IMAD.MOV.U32 R122, RZ, RZ, 0x2 ;  /* 0x00000002ff7a7424 */ /* 0x000fe400078e00ff */
        /* <DEDUP_REMOVED lines=9> */
[----:B------:R-:W-:Y:S01]  /*33a70*/  @P1 FADD.FTZ R118, R121, R86 ;  /* 0x0000005679761221 */ /* 0x000fe20000010000 */
[----:B------:R-:W-:-:S04]  /*33a80*/  @!P1 MOV R118, R86 ;  /* 0x0000005600769202 */ /* 0x000fc80000000f00 */
        /* <DEDUP_REMOVED lines=10> */
.L_x_4932:
        /* <DEDUP_REMOVED lines=13> */
.L_x_4934:
[----:B------:R-:W-:Y:S05]  /*33c00*/  BSYNC.RECONVERGENT B1 ;  /* 0x0000000000017941 */ /* 0x000fea0003800200 */
.L_x_4933:
[----:B------:R-:W-:Y:S01]  /*33c10*/  LOP3.LUT R132, R4, UR7, R131, 0x96, !PT ;  /* 0x0000000704847c12 */ /* 0x000fe2000f8e9683 */
[----:B------:R-:W-:Y:S01]  /*33c20*/  IMAD.WIDE.U32 R120, R3, -0x326172a9, RZ ;  /* 0xcd9e8d5703787825 */ /* 0x000fe200078e00ff */
[----:B------:R-:W-:-:S03]  /*33c30*/  MOV R19, R123 ;  /* 0x0000007b00137202 */ /* 0x000fc60000000f00 */
[----:B------:R-:W-:Y:S01]  /*33c40*/  IMAD.WIDE.U32 R132, R132, -0x326172a9, RZ ;  /* 0xcd9e8d5784847825 */ /* 0x000fe200078e00ff */
[----:B------:R-:W-:-:S03]  /*33c50*/  LOP3.LUT R121, R2, UR6, R121, 0x96, !PT ;  /* 0x0000000602797c12 */ /* 0x000fc6000f8e9679 */
[----:B------:R-:W-:Y:S01]  /*33c60*/  IMAD.MOV.U32 R122, RZ, RZ, RZ ;  /* 0x000000ffff7a7224 */ /* 0x000fe200078e00ff */
[----:B------:R-:W-:Y:S01]  /*33c70*/  LOP3.LUT R131, R37, R120, R133, 0x96, !PT ;  /* 0x0000007825837212 */ /* 0x000fe200078e9685 */
[----:B------:R-:W-:-:S05]  /*33c80*/  IMAD.WIDE.U32 R120, R121, -0x2daee0ad, RZ ;  /* 0xd2511f5379787825 */ /* 0x000fca00078e00ff */
        /* <DEDUP_REMOVED lines=29> */
[----:B------:R-:W-:-:S04]  /*33e60*/  IMAD.WIDE.U32 R132, R133, -0x326172a9, RZ ;  /* 0xcd9e8d5785847825 */ /* 0x000fc800078e00ff */
[----:B------:R-:W-:Y:S01]  /*33e70*/  IMAD.MOV.U32 R140, RZ, RZ, R132 ;  /* 0x000000ffff8c7224 */ /* 0x000fe200078e0084 */
[----:B------:R-:W-:Y:S01]  /*33e80*/  LOP3.LUT R141, R53, R120, R133, 0x96, !PT ;  /* 0x00000078358d7212 */ /* 0x000fe200078e9685 */
[----:B------:R-:W-:-:S04]  /*33e90*/  IMAD.WIDE.U32 R120, R121, -0x2daee0ad, RZ ;  /* 0xd2511f5379787825 */ /* 0x000fc800078e00ff */
[----:B------:R-:W-:Y:S01]  /*33ea0*/  IMAD.MOV.U32 R123, RZ, RZ, R120 ;  /* 0x000000ffff7b7224 */ /* 0x000fe200078e0078 */
[----:B------:R-:W-:-:S07]  /*33eb0*/  LOP3.LUT R142, R41, R130, R121, 0x96, !PT ;  /* 0x00000082298e7212 */ /* 0x000fce00078e9679 */
.L_x_4931:
[----:B------:R-:W-:Y:S05]  /*33ec0*/  BSYNC.RECONVERGENT B0 ;  /* 0x0000000000007941 */ /* 0x000fea0003800200 */
.L_x_4930:
        /* <DEDUP_REMOVED lines=20> */
.L_x_4937:
        /* <DEDUP_REMOVED lines=13> */
.L_x_4939:
[----:B------:R-:W-:Y:S05]  /*340e0*/  BSYNC.RECONVERGENT B1 ;  /* 0x0000000000017941 */ /* 0x000fea0003800200 */
.L_x_4938:
        /* <DEDUP_REMOVED lines=43> */
.L_x_4936:
[----:B------:R-:W-:Y:S05]  /*343a0*/  BSYNC.RECONVERGENT B0 ;  /* 0x0000000000007941 */ /* 0x000fea0003800200 */
.L_x_4935:
[----:B------:R-:W-:Y:S01]  /*343b0*/  I2FP.F32.U32 R121, R20 ;  /* 0x0000001400797245 */ /* 0x000fe20000201000 */
[----:B------:R-:W-:Y:S01]  /*343c0*/  BSSY.RECONVERGENT B0, `(.L_x_4940) ;  /* 0x0000054000007945 */ /* 0x000fe20003800200 */
[----:B------:R-:W-:-:S04]  /*343d0*/  PRMT R20, R58, 0x7632, R20 ;  /* 0x000076323a147816 */ /* 0x000fc80000000014 */
[----:B------:R-:W-:Y:S01]  /*343e0*/  SHF.L.U32 R131, R20, 0x10, RZ ;  /* 0x0000001014837819 */ /* 0x000fe200000006ff */
[----:B------:R-:W-:-:S04]  /*343f0*/  FFMA.FTZ R20, R121, R188, 1.1641532182693481445e-10 ;  /* 0x2f00000079147423 */ /* 0x000fc800000100bc */
[----:B------:R-:W-:Y:S01]  /*34400*/  FMUL.FTZ R131, R131, R36 ;  /* 0x0000002483837220 */ /* 0x000fe20000410000 */
[----:B------:R-:W-:-:S04]  /*34410*/  FSETP.GTU.FTZ.AND P4, PT, R20, R35, PT ;  /* 0x000000231400720b */ /* 0x000fc80003f9c000 */
[----:B------:R-:W-:Y:S02]  /*34420*/  FSEL R120, R131, RZ, !P4 ;  /* 0x000000ff83787208 */ /* 0x000fe40006000000 */
[----:B------:R-:W-:Y:S02]  /*34430*/  SEL R20, RZ, 0x1, P4 ;  /* 0x00000001ff147807 */ /* 0x000fe40002000000 */
[----:B------:R-:W-:Y:S01]  /*34440*/  ISETP.NE.AND P4, PT, R86, 0x1, PT ;  /* 0x000000015600780c */ /* 0x000fe20003f85270 */
[--C-:B------:R-:W-:Y:S01]  /*34450*/  FADD.FTZ R19, R19, R120.reuse ;  /* 0x0000007813137221 */ /* 0x100fe20000010000 */
[----:B------:R-:W-:-:S05]  /*34460*/  @P1 PRMT R120, R62, 0x7632, R120 ;  /* 0x000076323e781816 */ /* 0x000fca0000000078 */
[----:B------:R-:W-:-:S04]  /*34470*/  @P1 IMAD.U32 R120, R120, 0x10000, RZ ;  /* 0x0001000078781824 */ /* 0x000fc800078e00ff */
[----:B------:R-:W-:Y:S01]  /*34480*/  @P1 FADD.FTZ R121, R19, R120 ;  /* 0x0000007813791221 */ /* 0x000fe20000010000 */
        /* <DEDUP_REMOVED lines=14> */
.L_x_4942:
        /* <DEDUP_REMOVED lines=13> */
.L_x_4944:
[----:B------:R-:W-:Y:S05]  /*34640*/  BSYNC.RECONVERGENT B1 ;  /* 0x0000000000017941 */ /* 0x000fea0003800200 */
.L_x_4943:
[----:B------:R-:W-:Y:S01]  /*34650*/  LOP3.LUT R130, R4, UR7, R133, 0x96, !PT ;  /* 0x0000000704827c12 */ /* 0x000fe2000f8e9685 */
[----:B------:R-:W-:-:S04]  /*34660*/  IMAD.WIDE.U32 R136, R3, -0x326172a9, RZ ;  /* 0xcd9e8d5703887825 */ /* 0x000fc800078e00ff */
        /* <DEDUP_REMOVED lines=39> */
[----:B------:R-:W-:Y:S02]  /*348e0*/  LOP3.LUT R142, R41, R132, R131, 0x96, !PT ;  /* 0x00000084298e7212 */ /* 0x000fe400078e9683 */
[----:B------:R-:W-:-:S07]  /*348f0*/  MOV R123, R130 ;  /* 0x00000082007b7202 */ /* 0x000fce0000000f00 */
.L_x_4941:
[----:B------:R-:W-:Y:S05]  /*34900*/  BSYNC.RECONVERGENT B0 ;  /* 0x0000000000007941 */ /* 0x000fea0003800200 */
.L_x_4940:
[----:B------:R-:W-:Y:S01]  /*34910*/  I2FP.F32.U32 R131, R20 ;  /* 0x0000001400837245 */ /* 0x000fe20000201000 */
[----:B------:R-:W-:Y:S01]  /*34920*/  BSSY.RECONVERGENT B0, `(.L_x_4945) ;  /* 0x000004d000007945 */ /* 0x000fe20003800200 */
[----:B------:R-:W-:Y:S02]  /*34930*/  ISETP.NE.AND P5, PT, R120, 0x1, PT ;  /* 0x000000017800780c */ /* 0x000fe40003fa5270 */
[----:B------:R-:W-:Y:S01]  /*34940*/  PRMT R122, R87, 0x7632, R122 ;  /* 0x00007632577a7816 */ /* 0x000fe2000000007a */
[----:B------:R-:W-:Y:S01]  /*34950*/  FFMA.FTZ R20, R131, R188, 1.1641532182693481445e-10 ;  /* 0x2f00000083147423 */ /* 0x000fe200000100bc */
[----:B------:R-:W-:Y:S02]  /*34960*/  IMAD.U32 R131, R87, 0x10000, RZ ;  /* 0x0001000057837824 */ /* 0x000fe400078e00ff */
[----:B------:R-:W-:Y:S02]  /*34970*/  IMAD.MOV.U32 R87, RZ, RZ, R140 ;  /* 0x000000ffff577224 */ /* 0x000fe400078e008c */
[----:B------:R-:W-:Y:S01]  /*34980*/  FMUL.FTZ R131, R131, R36 ;  /* 0x0000002483837220 */ /* 0x000fe20000410000 */
        /* <DEDUP_REMOVED lines=13> */
.L_x_4947:
        /* <DEDUP_REMOVED lines=13> */
.L_x_4949:
[----:B------:R-:W-:Y:S05]  /*34b30*/  BSYNC.RECONVERGENT B1 ;  /* 0x0000000000017941 */ /* 0x000fea0003800200 */
.L_x_4948:
[----:B------:R-:W-:Y:S01]  /*34b40*/  LOP3.LUT R86, R4, UR7, R131, 0x96, !PT ;  /* 0x0000000704567c12 */ /* 0x000fe2000f8e9683 */
[----:B------:R-:W-:-:S04]  /*34b50*/  IMAD.WIDE.U32 R132, R3, -0x326172a9, RZ ;  /* 0xcd9e8d5703847825 */ /* 0x000fc800078e00ff */
[----:B------:R-:W-:Y:S01]  /*34b60*/  IMAD.WIDE.U32 R86, R86, -0x326172a9, RZ ;  /* 0xcd9e8d5756567825 */ /* 0x000fe200078e00ff */
[----:B------:R-:W-:-:S04]  /*34b70*/  LOP3.LUT R133, R2, UR6, R133, 0x96, !PT ;  /* 0x0000000602857c12 */ /* 0x000fc8000f8e9685 */
        /* <DEDUP_REMOVED lines=30> */
[----:B------:R-:W-:Y:S01]  /*34d60*/  IMAD.MOV.U32 R131, RZ, RZ, RZ ;  /* 0x000000ffff837224 */ /* 0x000fe200078e00ff */
[----:B------:R-:W-:Y:S01]  /*34d70*/  LOP3.LUT R120, R43, R86, R133, 0x96, !PT ;  /* 0x000000562b787212 */ /* 0x000fe200078e9685 */
[----:B------:R-:W-:-:S04]  /*34d80*/  IMAD.WIDE.U32 R86, R87, -0x326172a9, RZ ;  /* 0xcd9e8d5757567825 */ /* 0x000fc800078e00ff */
[----:B------:R-:W-:Y:S01]  /*34d90*/  IMAD.MOV.U32 R140, RZ, RZ, R86 ;  /* 0x000000ffff8c7224 */ /* 0x000fe200078e0056 */
[----:B------:R-:W-:Y:S01]  /*34da0*/  LOP3.LUT R141, R53, R132, R87, 0x96, !PT ;  /* 0x00000084358d7212 */ /* 0x000fe200078e9657 */
[----:B------:R-:W-:-:S05]  /*34db0*/  IMAD.WIDE.U32 R86, R120, -0x2daee0ad, RZ ;  /* 0xd2511f5378567825 */ /* 0x000fca00078e00ff */
[----:B------:R-:W-:Y:S01]  /*34dc0*/  LOP3.LUT R142, R41, R130, R87, 0x96, !PT ;  /* 0x00000082298e7212 */ /* 0x000fe200078e9657 */
[----:B------:R-:W-:Y:S01]  /*34dd0*/  IMAD.MOV.U32 R87, RZ, RZ, R123 ;  /* 0x000000ffff577224 */ /* 0x000fe200078e007b */
[----:B------:R-:W-:-:S07]  /*34de0*/  MOV R123, R86 ;  /* 0x00000056007b7202 */ /* 0x000fce0000000f00 */
.L_x_4946:
[----:B------:R-:W-:Y:S05]  /*34df0*/  BSYNC.RECONVERGENT B0 ;  /* 0x0000000000007941 */ /* 0x000fea0003800200 */
.L_x_4945:
[----:B------:R-:W-:Y:S01]  /*34e00*/  I2FP.F32.U32 R87, R87 ;  /* 0x0000005700577245 */ /* 0x000fe20000201000 */
[----:B------:R-:W-:Y:S01]  /*34e10*/  BSSY.RECONVERGENT B0, `(.L_x_4950) ;  /* 0x0000052000007945 */ /* 0x000fe20003800200 */
[----:B------:R-:W-:-:S03]  /*34e20*/  IMAD.MOV.U32 R130, RZ, RZ, 0x2 ;  /* 0x00000002ff827424 */ /* 0x000fc600078e00ff */
[----:B------:R-:W-:Y:S01]  /*34e30*/  FFMA.FTZ R86, R87, R188, 1.1641532182693481445e-10 ;  /* 0x2f00000057567423 */ /* 0x000fe200000100bc */
[----:B------:R-:W-:-:S04]  /*34e40*/  IMAD.U32 R87, R59, 0x10000, RZ ;  /* 0x000100003b577824 */ /* 0x000fc800078e00ff */
[----:B------:R-:W-:Y:S01]  /*34e50*/  FMUL.FTZ R87, R87, R36 ;  /* 0x0000002457577220 */ /* 0x000fe20000410000 */
        /* <DEDUP_REMOVED lines=20> */
.L_x_4952:
        /* <DEDUP_REMOVED lines=13> */
.L_x_4954:
[----:B------:R-:W-:Y:S05]  /*35070*/  BSYNC.RECONVERGENT B1 ;  /* 0x0000000000017941 */ /* 0x000fea0003800200 */
.L_x_4953:
        /* <DEDUP_REMOVED lines=36> */
[----:B------:R-:W-:Y:S02]  /*352c0*/  LOP3.LUT R141, R53, R132, R87, 0x96, !PT ;  /* 0x00000084358d7212 */ /* 0x000fe400078e9657 */
[----:B------:R-:W-:Y:S01]  /*352d0*/  MOV R140, R86 ;  /* 0x00000056008c7202 */ /* 0x000fe20000000f00 */
[----:B------:R-:W-:-:S05]  /*352e0*/  IMAD.WIDE.U32 R86, R131, -0x2daee0ad, RZ ;  /* 0xd2511f5383567825 */ /* 0x000fca00078e00ff */
[----:B------:R-:W-:Y:S01]  /*352f0*/  LOP3.LUT R142, R41, R130, R87, 0x96, !PT ;  /* 0x00000082298e7212 */ /* 0x000fe200078e9657 */
[----:B------:R-:W-:Y:S02]  /*35300*/  HFMA2 R130, -RZ, RZ, 0, 0 ;  /* 0x00000000ff827431 */ /* 0x000fe400000001ff */
[----:B------:R-:W-:Y:S02]  /*35310*/  IMAD.MOV.U32 R87, RZ, RZ, R123 ;  /* 0x000000ffff577224 */ /* 0x000fe400078e007b */
[----:B------:R-:W-:-:S07]  /*35320*/  IMAD.MOV.U32 R123, RZ, RZ, R86 ;  /* 0x000000ffff7b7224 */ /* 0x000fce00078e0056 */
.L_x_4951:
[----:B------:R-:W-:Y:S05]  /*35330*/  BSYNC.RECONVERGENT B0 ;  /* 0x0000000000007941 */ /* 0x000fea0003800200 */
.L_x_4950:
        /* <DEDUP_REMOVED lines=20> */
.L_x_4957:
        /* <DEDUP_REMOVED lines=8> */
[----:B------:R-:W-:Y:S02]  /*35500*/  @!P6 VIADD R3, R3, 0x1 ;  /* 0x000000010303e836 */ /* 0x000fe40000000000 */
[----:B------:R-:W-:Y:S02]  /*35510*/  @!P6 VIADD R87, R4, 0x1 ;  /* 0x000000010457e836 */ /* 0x000fe40000000000 */
[----:B------:R-:W-:Y:S01]  /*35520*/  @!P6 IMAD.MOV.U32 R2, RZ, RZ, RZ ;  /* 0x000000ffff02e224 */ /* 0x000fe200078e00ff */
[----:B------:R-:W-:-:S13]  /*35530*/  ISETP.NE.AND P0, PT, R3, RZ, !P6 ;  /* 0x000000ff0300720c */ /* 0x000fda0007705270 */
[----:B------:R-:W-:Y:S02]  /*35540*/  @P0 IADD3 R87, PT, PT, R4, RZ, RZ ;  /* 0x000000ff04570210 */ /* 0x000fe40007ffe0ff */
[----:B------:R-:W-:-:S03]  /*35550*/  ISETP.NE.AND P0, PT, R86, RZ, PT ;  /* 0x000000ff5600720c */ /* 0x000fc60003f05270 */
[----:B------:R-:W-:-:S10]  /*35560*/  @!P6 IMAD.MOV.U32 R4, RZ, RZ, R87 ;  /* 0x000000ffff04e224 */ /* 0x000fd400078e0057 */
.L_x_4959:
[----:B------:R-:W-:Y:S05]  /*35570*/  BSYNC.RECONVERGENT B1 ;  /* 0x0000000000017941 */ /* 0x000fea0003800200 */
.L_x_4958:
        /* <DEDUP_REMOVED lines=37> */
[----:B------:R-:W-:Y:S01]  /*357d0*/  HFMA2 R132, -RZ, RZ, 0, 0 ;  /* 0x00000000ff847431 */ /* 0x000fe200000001ff */
[----:B------:R-:W-:Y:S01]  /*357e0*/  MOV R140, R86 ;  /* 0x00000056008c7202 */ /* 0x000fe20000000f00 */
[----:B------:R-:W-:-:S05]  /*357f0*/  IMAD.WIDE.U32 R86, R131, -0x2daee0ad, RZ ;  /* 0xd2511f5383567825 */ /* 0x000fca00078e00ff */
[----:B------:R-:W-:Y:S01]  /*35800*/  LOP3.LUT R142, R41, R130, R87, 0x96, !PT ;  /* 0x00000082298e7212 */ /* 0x000fe200078e9657 */
[----:B------:R-:W-:Y:S02]  /*35810*/  IMAD.MOV.U32 R87, RZ, RZ, R123 ;  /* 0x000000ffff577224 */ /* 0x000fe400078e007b */
[----:B------:R-:W-:-:S07]  /*35820*/  IMAD.MOV.U32 R123, RZ, RZ, R86 ;  /* 0x000000ffff7b7224 */ /* 0x000fce00078e0056 */
.L_x_4956:
[----:B------:R-:W-:Y:S05]  /*35830*/  BSYNC.RECONVERGENT B0 ;  /* 0x0000000000007941 */ /* 0x000fea0003800200 */
.L_x_4955:
[----:B------:R-:W-:Y:S02]  /*35840*/  PRMT R86, R59, 0x7632, R86 ;  /* 0x000076323b567816 */ /* 0x000fe40000000056 */
[----:B------:R-:W-:Y:S02]  /*35850*/  I2FP.F32.U32 R87, R87 ;  /* 0x0000005700577245 */ /* 0x000fe40000201000 */
[----:B------:R-:W-:Y:S01]  /*35860*/  PRMT R85, R21, 0x5410, R85 ;  /* 0x0000541015557816 */ /* 0x000fe20000000055 */
[----:B------:R-:W-:Y:S01]  /*35870*/  IMAD.U32 R131, R86, 0x10000, RZ ;  /* 0x0001000056837824 */ /* 0x000fe200078e00ff */
[----:B------:R-:W-:Y:S01]  /*35880*/  PRMT R84, R84, 0x5410, R128 ;  /* 0x0000541054547816 */ /* 0x000fe20000000080 */
[----:B------:R-:W-:Y:S02]  /*35890*/  FFMA.FTZ R86, R87, R188, 1.1641532182693481445e-10 ;  /* 0x2f00000057567423 */ /* 0x000fe400000100bc */
[----:B------:R-:W-:-:S03]  /*358a0*/  FMUL.FTZ R131, R131, R36 ;  /* 0x0000002483837220 */ /* 0x000fc60000410000 */
[----:B------:R-:W-:-:S04]  /*358b0*/  FSETP.GTU.FTZ.AND P6, PT, R86, R35, PT ;  /* 0x000000235600720b */ /* 0x000fc80003fdc000 */
[----:B------:R-:W-:Y:S02]  /*358c0*/  FSEL R131, R131, RZ, !P6 ;  /* 0x000000ff83837208 */ /* 0x000fe40007000000 */
[----:B------:R-:W-:-:S03]  /*358d0*/  SEL R87, RZ, 0x1, P6 ;  /* 0x00000001ff577807 */ /* 0x000fc60003000000 */
[----:B------:R-:W-:Y:S01]  /*358e0*/  FADD.FTZ R86, R122, R131 ;  /* 0x000000837a567221 */ /* 0x000fe20000010000 */
[----:B------:R-:W-:Y:S02]  /*358f0*/  @P1 PRMT R122, R63, 0x7632, R122 ;  /* 0x000076323f7a1816 */ /* 0x000fe4000000007a */
[----:B------:R-:W-:-:S03]  /*35900*/  PRMT R21, R87, 0x7610, R21 ;  /* 0x0000761057157816 */ /* 0x000fc60000000015 */
[----:B------:R-:W-:-:S04]  /*35910*/  @P1 IMAD.U32 R131, R122, 0x10000, RZ ;  /* 0x000100007a831824 */ /* 0x000fc800078e00ff */
[----:B------:R-:W-:Y:S01]  /*35920*/  @P1 FADD.FTZ R122, R86, R131 ;  /* 0x00000083567a1221 */ /* 0x000fe20000010000 */
[----:B------:R-:W-:Y:S02]  /*35930*/  @!P1 MOV R122, R86 ;  /* 0x00000056007a9202 */ /* 0x000fe40000000f00 */
[----:B------:R-:W-:Y:S02]  /*35940*/  PRMT R86, R129, 0x5410, R134 ;  /* 0x0000541081567816 */ /* 0x000fe40000000086 */
[----:B------:R-:W-:-:S04]  /*35950*/  F2FP.BF16.F32.PACK_AB R130, RZ, R122 ;  /* 0x0000007aff82723e */ /* 0x000fc800000010ff */
[----:B------:R-:W-:Y:S01]  /*35960*/  PRMT R87, R135, 0x5410, R130 ;  /* 0x0000541087577816 */ /* 0x000fe20000000082 */
[----:B------:R-:W-:Y:S06]  /*35970*/  BRA `(.L_x_4960) ;  /* 0x00000028006c7947 */ /* 0x000fec0003800000 */
.L_x_4879:
[----:B------:R-:W-:Y:S01]  /*35980*/  ISETP.NE.AND P2, PT, R126, 0x1, PT ;  /* 0x000000017e00780c */ /* 0x000fe20003f45270 */
[----:B------:R-:W-:Y:S01]  /*35990*/  BSSY.RECONVERGENT B0, `(.L_x_4961) ;  /* 0x0000048000007945 */ /* 0x000fe20003800200 */
[----:B0-----:R-:W-:Y:S01]  /*359a0*/  IMAD.MOV.U32 R118, RZ, RZ, 0x2 ;  /* 0x00000002ff767424 */ /* 0x001fe200078e00ff */
[----:B------:R-:W-:Y:S01]  /*359b0*/  MOV R123, R115 ;  /* 0x00000073007b7202 */ /* 0x000fe20000000f00 */
[----:B-1----:R-:W-:-:S09]  /*359c0*/  IMAD.MOV.U32 R116, RZ, RZ, R140 ;  /* 0x000000ffff747224 */ /* 0x002fd200078e008c */
[----:B------:R-:W-:Y:S05]  /*359d0*/  @!P2 BRA `(.L_x_4962) ;  /* 0x00000004000ca947 */ /* 0x000fea0003800000 */
[----:B------:R-:W-:-:S13]  /*359e0*/  ISETP.NE.AND P2, PT, R126, 0x3, PT ;  /* 0x000000037e00780c */ /* 0x000fda0003f45270 */
[----:B------:R-:W-:Y:S05]  /*359f0*/  @!P2 BRA `(.L_x_4963) ;  /* 0x000000000020a947 */ /* 0x000fea0003800000 */
[----:B------:R-:W-:-:S13]  /*35a00*/  ISETP.NE.AND P2, PT, R126, 0x2, PT ;  /* 0x000000027e00780c */ /* 0x000fda0003f45270 */
[----:B------:R-:W-:Y:S01]  /*35a10*/  @!P2 IMAD.MOV.U32 R118, RZ, RZ, 0x3 ;  /* 0x00000003ff76a424 */ /* 0x000fe200078e00ff */
[----:B------:R-:W-:Y:S01]  /*35a20*/  @!P2 MOV R116, R142 ;  /* 0x0000008e0074a202 */ /* 0x000fe20000000f00 */
[--C-:B------:R-:W-:Y:S01]  /*35a30*/  @!P2 IMAD.MOV.U32 R123, RZ, RZ, R115.reuse ;  /* 0x000000ffff7ba224 */ /* 0x100fe200078e0073 */
[----:B------:R-:W-:Y:S01]  /*35a40*/  @P2 MOV R116, R141 ;  /* 0x0000008d00742202 */ /* 0x000fe20000000f00 */
[----:B------:R-:W-:Y:S02]  /*35a50*/  @P2 VIADD R118, R126, 0x1 ;  /* 0x000000017e762836 */ /* 0x000fe40000000000 */
[----:B------:R-:W-:Y:S01]  /*35a60*/  @P2 IMAD.MOV.U32 R123, RZ, RZ, R115 ;  /* 0x000000ffff7b2224 */ /* 0x000fe200078e0073 */
[----:B------:R-:W-:Y:S06]  /*35a70*/  BRA `(.L_x_4962) ;  /* 0x0000000000e47947 */ /* 0x000fec0003800000 */
.L_x_4963:
        /* <DEDUP_REMOVED lines=13> */
.L_x_4965:
[----:B------:R-:W-:Y:S05]  /*35b50*/  BSYNC.RECONVERGENT B1 ;  /* 0x0000000000017941 */ /* 0x000fea0003800200 */
.L_x_4964:
        /* <DEDUP_REMOVED lines=43> */
.L_x_4962:
[----:B------:R-:W-:Y:S05]  /*35e10*/  BSYNC.RECONVERGENT B0 ;  /* 0x0000000000007941 */ /* 0x000fea0003800200 */
.L_x_4961:
        /* <DEDUP_REMOVED lines=25> */
.L_x_4968:
        /* <DEDUP_REMOVED lines=13> */
.L_x_4970:
[----:B------:R-:W-:Y:S05]  /*36080*/  BSYNC.RECONVERGENT B1 ;  /* 0x0000000000017941 */ /* 0x000fea0003800200 */
.L_x_4969:
        /* <DEDUP_REMOVED lines=43> */
.L_x_4967:
[----:B------:R-:W-:Y:S05]  /*36340*/  BSYNC.RECONVERGENT B0 ;  /* 0x0000000000007941 */ /* 0x000fea0003800200 */
.L_x_4966:
        /* <DEDUP_REMOVED lines=25> */
.L_x_4973:
        /* <DEDUP_REMOVED lines=13> */
.L_x_4975:
[----:B------:R-:W-:Y:S05]  /*365b0*/  BSYNC.RECONVERGENT B1 ;  /* 0x0000000000017941 */ /* 0x000fea0003800200 */
.L_x_4974:
        /* <DEDUP_REMOVED lines=43> */
.L_x_4972:
[----:B------:R-:W-:Y:S05]  /*36870*/  BSYNC.RECONVERGENT B0 ;  /* 0x0000000000007941 */ /* 0x000fea0003800200 */
.L_x_4971:
        /* <DEDUP_REMOVED lines=25> */
.L_x_4978:
        /* <DEDUP_REMOVED lines=13> */
.L_x_4980:
[----:B------:R-:W-:Y:S05]  /*36ae0*/  BSYNC.RECONVERGENT B1 ;  /* 0x0000000000017941 */ /* 0x000fea0003800200 */
.L_x_4979:
        /* <DEDUP_REMOVED lines=38> */
[----:B------:R-:W-:-:S05]  /*36d50*/  IMAD.WIDE.U32 R118, R121, -0x2daee0ad, RZ ;  /* 0xd2511f5379767825 */ /* 0x000fca00078e00ff */
[----:B------:R-:W-:Y:S01]  /*36d60*/  LOP3.LUT R142, R41, R120, R119, 0x96, !PT ;  /* 0x00000078298e7212 */ /* 0x000fe200078e9677 */
[----:B------:R-:W-:Y:S01]  /*36d70*/  IMAD.MOV.U32 R120, RZ, RZ, RZ ;  /* 0x000000ffff787224 */ /* 0x000fe200078e00ff */
[----:B------:R-:W-:Y:S01]  /*36d80*/  MOV R119, R123 ;  /* 0x0000007b00777202 */ /* 0x000fe20000000f00 */
[----:B------:R-:W-:-:S07]  /*36d90*/  IMAD.MOV.U32 R123, RZ, RZ, R118 ;  /* 0x000000ffff7b7224 */ /* 0x000fce00078e0076 */
.L_x_4977:
[----:B------:R-:W-:Y:S05]  /*36da0*/  BSYNC.RECONVERGENT B0 ;  /* 0x0000000000007941 */ /* 0x000fea0003800200 */
.L_x_4976:
        /* <DEDUP_REMOVED lines=11> */
[----:B------:R-:W-:-:S03]  /*36e60*/  @P1 IMAD.U32 R118, R118, 0x10000, RZ ;  /* 0x0001000076761824 */ /* 0x000fc600078e00ff */
[----:B------:R-:W-:Y:S01]  /*36e70*/  P2R R126, PR, RZ, 0x8 ;  /* 0x00000008ff7e7803 */ /* 0x000fe20000000000 */
        /* <DEDUP_REMOVED lines=12> */
.L_x_4983:
        /* <DEDUP_REMOVED lines=13> */
.L_x_4985:
[----:B------:R-:W-:Y:S05]  /*37010*/  BSYNC.RECONVERGENT B1 ;  /* 0x0000000000017941 */ /* 0x000fea0003800200 */
.L_x_4984:
        /* <DEDUP_REMOVED lines=38> */
[----:B------:R-:W-:-:S04]  /*37280*/  IMAD.WIDE.U32 R120, R118, -0x2daee0ad, RZ ;  /* 0xd2511f5376787825 */ /* 0x000fc800078e00ff */
[----:B------:R-:W-:Y:S01]  /*37290*/  IMAD.MOV.U32 R118, RZ, RZ, R123 ;  /* 0x000000ffff767224 */ /* 0x000fe200078e007b */
[----:B------:R-:W-:Y:S01]  /*372a0*/  LOP3.LUT R142, R41, R130, R121, 0x96, !PT ;  /* 0x00000082298e7212 */ /* 0x000fe200078e9679 */
[----:B------:R-:W-:Y:S02]  /*372b0*/  HFMA2 R130, -RZ, RZ, 0, 0 ;  /* 0x00000000ff827431 */ /* 0x000fe400000001ff */
[----:B------:R-:W-:-:S07]  /*372c0*/  IMAD.MOV.U32 R123, RZ, RZ, R120 ;  /* 0x000000ffff7b7224 */ /* 0x000fce00078e0078 */
.L_x_4982:
[----:B------:R-:W-:Y:S05]  /*372d0*/  BSYNC.RECONVERGENT B0 ;  /* 0x0000000000007941 */ /* 0x000fea0003800200 */
.L_x_4981:
[----:B------:R-:W-:Y:S01]  /*372e0*/  I2FP.F32.U32 R121, R118 ;  /* 0x0000007600797245 */ /* 0x000fe20000201000 */
[----:B------:R-:W-:Y:S01]  /*372f0*/  BSSY.RECONVERGENT B0, `(.L_x_4986) ;  /* 0x0000050000007945 */ /* 0x000fe20003800200 */
[----:B------:R-:W-:Y:S01]  /*37300*/  ISETP.NE.AND P3, PT, R130, 0x1, PT ;  /* 0x000000018200780c */ /* 0x000fe20003f65270 */
[----:B------:R-:W-:Y:S02]  /*37310*/  HFMA2 R122, -RZ, RZ, 0, 1.1920928955078125e-07 ;  /* 0x00000002ff7a7431 */ /* 0x000fe400000001ff */
[----:B------:R-:W-:Y:S01]  /*37320*/  FFMA.FTZ R118, R121, R188, 1.1641532182693481445e-10 ;  /* 0x2f00000079767423 */ /* 0x000fe200000100bc */
[C---:B------:R-:W-:Y:S01]  /*37330*/  IMAD.U32 R121, R86.reuse, 0x10000, RZ ;  /* 0x0001000056797824 */ /* 0x040fe200078e00ff */
[----:B------:R-:W-:-:S03]  /*37340*/  PRMT R86, R86, 0x7632, R86 ;  /* 0x0000763256567816 */ /* 0x000fc60000000056 */
[----:B------:R-:W-:Y:S01]  /*37350*/  FMUL.FTZ R121, R121, R36 ;  /* 0x0000002479797220 */ /* 0x000fe20000410000 */
[----:B------:R-:W-:-:S04]  /*37360*/  FSETP.GTU.FTZ.AND P2, PT, R118, R35, PT ;  /* 0x000000237600720b */ /* 0x000fc80003f5c000 */
        /* <DEDUP_REMOVED lines=15> */
.L_x_4988:
        /* <DEDUP_REMOVED lines=13> */
.L_x_4990:
[----:B------:R-:W-:Y:S05]  /*37530*/  BSYNC.RECONVERGENT B1 ;  /* 0x0000000000017941 */ /* 0x000fea0003800200 */
.L_x_4989:
        /* <DEDUP_REMOVED lines=39> */
[----:B------:R-:W-:Y:S01]  /*377b0*/  IMAD.MOV.U32 R122, RZ, RZ, RZ ;  /* 0x000000ffff7a7224 */ /* 0x000fe200078e00ff */
[----:B------:R-:W-:Y:S01]  /*377c0*/  LOP3.LUT R142, R41, R130, R121, 0x96, !PT ;  /* 0x00000082298e7212 */ /* 0x000fe200078e9679 */
[----:B------:R-:W-:Y:S01]  /*377d0*/  IMAD.MOV.U32 R121, RZ, RZ, R123 ;  /* 0x000000ffff797224 */ /* 0x000fe200078e007b */
[----:B------:R-:W-:-:S07]  /*377e0*/  MOV R123, R120 ;  /* 0x00000078007b7202 */ /* 0x000fce0000000f00 */
.L_x_4987:
[----:B------:R-:W-:Y:S05]  /*377f0*/  BSYNC.RECONVERGENT B0 ;  /* 0x0000000000007941 */ /* 0x000fea0003800200 */
.L_x_4986:
        /* <DEDUP_REMOVED lines=24> */
.L_x_4993:
        /* <DEDUP_REMOVED lines=13> */
.L_x_4995:
[----:B------:R-:W-:Y:S05]  /*37a50*/  BSYNC.RECONVERGENT B1 ;  /* 0x0000000000017941 */ /* 0x000fea0003800200 */
.L_x_4994:
        /* <DEDUP_REMOVED lines=38> */
[----:B------:R-:W-:Y:S01]  /*37cc0*/  IMAD.WIDE.U32 R130, R86, -0x2daee0ad, RZ ;  /* 0xd2511f5356827825 */ /* 0x000fe200078e00ff */
[----:B------:R-:W-:-:S03]  /*37cd0*/  MOV R86, R123 ;  /* 0x0000007b00567202 */ /* 0x000fc60000000f00 */
[----:B------:R-:W-:Y:S01]  /*37ce0*/  IMAD.MOV.U32 R123, RZ, RZ, R130 ;  /* 0x000000ffff7b7224 */ /* 0x000fe200078e0082 */
[----:B------:R-:W-:Y:S01]  /*37cf0*/  LOP3.LUT R142, R41, R132, R131, 0x96, !PT ;  /* 0x00000084298e7212 */ /* 0x000fe200078e9683 */
[----:B------:R-:W-:-:S07]  /*37d00*/  IMAD.MOV.U32 R130, RZ, RZ, RZ ;  /* 0x000000ffff827224 */ /* 0x000fce00078e00ff */
.L_x_4992:
[----:B------:R-:W-:Y:S05]  /*37d10*/  BSYNC.RECONVERGENT B0 ;  /* 0x0000000000007941 */ /* 0x000fea0003800200 */
.L_x_4991:
[----:B------:R-:W-:Y:S01]  /*37d20*/  I2FP.F32.U32 R131, R86 ;  /* 0x0000005600837245 */ /* 0x000fe20000201000 */
[----:B------:R-:W-:Y:S01]  /*37d30*/  BSSY.RECONVERGENT B0, `(.L_x_4996) ;  /* 0x0000050000007945 */ /* 0x000fe20003800200 */
[----:B------:R-:W-:Y:S01]  /*37d40*/  ISETP.NE.AND P5, PT, R130, 0x1, PT ;  /* 0x000000018200780c */ /* 0x000fe20003fa5270 */
[----:B------:R-:W-:Y:S01]  /*37d50*/  IMAD.MOV.U32 R132, RZ, RZ, 0x2 ;  /* 0x00000002ff847424 */ /* 0x000fe200078e00ff */
[----:B------:R-:W-:Y:S01]  /*37d60*/  PRMT R122, R87, 0x7632, R122 ;  /* 0x00007632577a7816 */ /* 0x000fe2000000007a */
[----:B------:R-:W-:Y:S01]  /*37d70*/  FFMA.FTZ R86, R131, R188, 1.1641532182693481445e-10 ;  /* 0x2f00000083567423 */ /* 0x000fe200000100bc */
[----:B------:R-:W-:Y:S02]  /*37d80*/  SHF.L.U32 R131, R87, 0x10, RZ ;  /* 0x0000001057837819 */ /* 0x000fe400000006ff */
[----:B------:R-:W-:Y:S02]  /*37d90*/  MOV R87, R140 ;  /* 0x0000008c00577202 */ /* 0x000fe40000000f00 */
[----:B------:R-:W-:Y:S01]  /*37da0*/  FSETP.GTU.FTZ.AND P4, PT, R86, R35, PT ;  /* 0x000000235600720b */ /* 0x000fe20003f9c000 */
        /* <DEDUP_REMOVED lines=15> */
.L_x_4998:
        /* <DEDUP_REMOVED lines=13> */
.L_x_5000:
[----:B------:R-:W-:Y:S05]  /*37f70*/  BSYNC.RECONVERGENT B1 ;  /* 0x0000000000017941 */ /* 0x000fea0003800200 */
.L_x_4999:
        /* <DEDUP_REMOVED lines=43> */
.L_x_4997:
[----:B------:R-:W-:Y:S05]  /*38230*/  BSYNC.RECONVERGENT B0 ;  /* 0x0000000000007941 */ /* 0x000fea0003800200 */
.L_x_4996:
        /* <DEDUP_REMOVED lines=15> */
.L_x_4960:
[----:B------:R-:W-:Y:S02]  /*38330*/  SEL R128, RZ, 0x1000000, !P5 ;  /* 0x01000000ff807807 */ /* 0x000fe40006800000 */
[----:B------:R-:W-:Y:S02]  /*38340*/  SEL R129, RZ, 0x10000, !P4 ;  /* 0x00010000ff817807 */ /* 0x000fe40006000000 */
[----:B------:R-:W-:Y:S02]  /*38350*/  SEL R130, RZ, 0x100, !P3 ;  /* 0x00000100ff827807 */ /* 0x000fe40005800000 */
[----:B------:R-:W-:Y:S02]  /*38360*/  ISETP.NE.AND P5, PT, R125, RZ, PT ;  /* 0x000000ff7d00720c */ /* 0x000fe40003fa5270 */
[----:B------:R-:W-:Y:S02]  /*38370*/  ISETP.NE.AND P4, PT, R127, RZ, PT ;  /* 0x000000ff7f00720c */ /* 0x000fe40003f85270 */
[----:B------:R-:W-:-:S02]  /*38380*/  ISETP.NE.AND P3, PT, R126, RZ, PT ;  /* 0x000000ff7e00720c */ /* 0x000fc40003f65270 */
[----:B------:R-:W-:Y:S02]  /*38390*/  LOP3.LUT R130, R130, R128, R129, 0xfe, !PT ;  /* 0x0000008082827212 */ /* 0x000fe400078efe81 */
[----:B------:R-:W-:Y:S02]  /*383a0*/  SEL R128, RZ, 0x1000000, !P3 ;  /* 0x01000000ff807807 */ /* 0x000fe40005800000 */
[----:B------:R-:W-:Y:S02]  /*383b0*/  SEL R127, RZ, 0x10000, !P4 ;  /* 0x00010000ff7f7807 */ /* 0x000fe40006000000 */
[----:B------:R-:W-:Y:S02]  /*383c0*/  SEL R126, RZ, 0x100, !P5 ;  /* 0x00000100ff7e7807 */ /* 0x000fe40006800000 */
[----:B------:R-:W-:Y:S01]  /*383d0*/  ISETP.NE.AND P6, PT, R124, RZ, PT ;  /* 0x000000ff7c00720c */ /* 0x000fe20003fc5270 */
[----:B------:R-:W-:Y:S01]  /*383e0*/  IMAD.WIDE.U32 R124, R182, 0x10, R160 ;  /* 0x00000010b67c7825 */ /* 0x000fe200078e00a0 */
[----:B------:R-:W-:-:S02]  /*383f0*/  LOP3.LUT R126, R126, R128, R127, 0xfe, !PT ;  /* 0x000000807e7e7212 */ /* 0x000fc400078efe7f */
[----:B------:R-:W-:Y:S02]  /*38400*/  SEL R127, RZ, 0x1, !P2 ;  /* 0x00000001ff7f7807 */ /* 0x000fe40005000000 */
[----:B------:R0:W-:Y:S01]  /*38410*/  STG.E.128 desc[UR8][R124.64], R84 ;  /* 0x000000547c007986 */ /* 0x0001e2000c101d08 */
[----:B------:R-:W-:Y:S02]  /*38420*/  IADD3 R180, PT, PT, R5, 0xe0, RZ ;  /* 0x000000e005b47810 */ /* 0x000fe40007ffe0ff */
[----:B0-----:R-:W-:Y:S01]  /*38430*/  LOP3.LUT R85, R130, R127, RZ, 0xfc, !PT ;  /* 0x0000007f82557212 */ /* 0x001fe200078efcff */
[----:B------:R-:W-:Y:S01]  /*38440*/  IMAD.WIDE.U32 R86, R182, 0x8, R154 ;  /* 0x00000008b6567825 */ /* 0x000fe200078e009a */
[----:B------:R-:W-:-:S04]  /*38450*/  SEL R127, RZ, 0x1, !P6 ;  /* 0x00000001ff7f7807 */ /* 0x000fc80007000000 */
[----:B------:R-:W-:-:S05]  /*38460*/  LOP3.LUT R84, R126, R127, RZ, 0xfc, !PT ;  /* 0x0000007f7e547212 */ /* 0x000fca00078efcff */
[----:B------:R0:W-:Y:S02]  /*38470*/  STG.E.64 desc[UR8][R86.64], R84 ;  /* 0x0000005456007986 */ /* 0x0001e4000c101b08 */
[----:B0-----:R-:W0:Y:S08]  /*38480*/  @P0 LDC.64 R86, c[0x0][0x398] ;  /* 0x0000e600ff560b82 */ /* 0x001e300000000a00 */
[----:B------:R-:W1:Y:S01]  /*38490*/  @P1 LDC.64 R84, c[0x0][0x3a0] ;  /* 0x0000e800ff541b82 */ /* 0x000e620000000a00 */
[----:B0-----:R-:W-:Y:S01]  /*384a0*/  @P0 IMAD.WIDE.U32 R86, R180, 0x10, R86 ;  /* 0x00000010b4560825 */ /* 0x001fe200078e0056 */
[----:B------:R-:W-:Y:S06]  /*384b0*/  @!P0 BRA `(.L_x_5001) ;  /* 0x0000000000508947 */ /* 0x000fec0003800000 */
[----:B------:R-:W-:Y:S01]  /*384c0*/  IMAD.U32 R124, R20, 0x10000, RZ ;  /* 0x00010000147c7824 */ /* 0x000fe200078e00ff */
[----:B------:R-:W0:Y:S01]  /*384d0*/  LDC.64 R130, c[0x0][0x3b8] ;  /* 0x0000ee00ff827b82 */ /* 0x000e220000000a00 */
[----:B------:R-:W-:Y:S02]  /*384e0*/  LOP3.LUT R126, R16, 0xff, RZ, 0xc0, !PT ;  /* 0x000000ff107e7812 */ /* 0x000fe400078ec0ff */
[----:B------:R-:W-:Y:S02]  /*384f0*/  LOP3.LUT R128, R15, 0xff, RZ, 0xc0, !PT ;  /* 0x000000ff0f807812 */ /* 0x000fe400078ec0ff */
[----:B------:R-:W-:Y:S01]  /*38500*/  LOP3.LUT R125, R124, 0xff0000, RZ, 0xc0, !PT ;  /* 0x00ff00007c7d7812 */ /* 0x000fe200078ec0ff */
[----:B------:R-:W-:Y:S01]  /*38510*/  IMAD.WIDE.U32 R126, R126, 0x10000, RZ ;  /* 0x000100007e7e7825 */ /* 0x000fe200078e00ff */
[----:B------:R-:W-:-:S03]  /*38520*/  LOP3.LUT R124, R21, 0xffff, RZ, 0xc0, !PT ;  /* 0x0000ffff157c7812 */ /* 0x000fc600078ec0ff */
[----:B------:R-:W-:Y:S01]  /*38530*/  IMAD.WIDE.U32 R128, R128, 0x100, RZ ;  /* 0x0000010080807825 */ /* 0x000fe200078e00ff */
[----:B------:R-:W-:Y:S02]  /*38540*/  PRMT R124, R125, 0x4210, R124 ;  /* 0x000042107d7c7816 */ /* 0x000fe4000000007c */
[----:B------:R-:W-:-:S04]  /*38550*/  PRMT R125, R19, 0x7104, RZ ;  /* 0x00007104137d7816 */ /* 0x000fc800000000ff */
        /* <DEDUP_REMOVED lines=10> */
.L_x_5001:
[C---:B-1----:R-:W-:Y:S01]  /*38600*/  @P1 IMAD.WIDE.U32 R84, R180.reuse, 0x10, R84 ;  /* 0x00000010b4541825 */ /* 0x042fe200078e0054 */
[----:B------:R-:W5:Y:S04]  /*38610*/  @P0 LDG.E.128 R56, desc[UR8][R86.64] ;  /* 0x0000000856380981 */ /* 0x000f68000c1e1d00 */
[----:B------:R1:W5:Y:S02]  /*38620*/  @P1 LDG.E.128 R60, desc[UR8][R84.64] ;  /* 0x00000008543c1981 */ /* 0x000364000c1e1d00 */
[----:B-1----:R-:W-:-:S06]  /*38630*/  IMAD.WIDE.U32 R84, R180, 0x10, R152 ;  /* 0x00000010b4547825 */ /* 0x002fcc00078e0098 */
        /* <DEDUP_REMOVED lines=18> */
.L_x_5005:
        /* <DEDUP_REMOVED lines=13> */
.L_x_5007:
[----:B------:R-:W-:Y:S05]  /*38830*/  BSYNC.RECONVERGENT B1 ;  /* 0x0000000000017941 */ /* 0x000fea0003800200 */
.L_x_5006:
        /* <DEDUP_REMOVED lines=41> */
[----:B------:R-:W-:Y:S01]  /*38ad0*/  LOP3.LUT R142, R41, R16, R15, 0x96, !PT ;  /* 0x00000010298e7212 */ /* 0x000fe200078e960f */
[----:B------:R-:W-:-:S07]  /*38ae0*/  IMAD.MOV.U32 R14, RZ, RZ, R123 ;  /* 0x000000ffff0e7224 */ /* 0x000fce00078e007b */
.L_x_5004:
[----:B------:R-:W-:Y:S05]  /*38af0*/  BSYNC.RECONVERGENT B0 ;  /* 0x0000000000007941 */ /* 0x000fea0003800200 */
.L_x_5003:
[----:B------:R-:W-:Y:S01]  /*38b00*/  I2FP.F32.U32 R15, R14 ;  /* 0x0000000e000f7245 */ /* 0x000fe20000201000 */
[----:B------:R-:W-:Y:S01]  /*38b10*/  BSSY.RECONVERGENT B0, `(.L_x_5008) ;  /* 0x000004f000007945 */ /* 0x000fe20003800200 */
[----:B------:R-:W-:Y:S01]  /*38b20*/  ISETP.NE.AND P3, PT, R17, 0x1, PT ;  /* 0x000000011100780c */ /* 0x000fe20003f65270 */
[----:B------:R-:W-:Y:S01]  /*38b30*/  IMAD.MOV.U32 R18, RZ, RZ, 0x2 ;  /* 0x00000002ff127424 */ /* 0x000fe200078e00ff */
[----:B------:R-:W-:Y:S01]  /*38b40*/  LOP3.LUT R31, R31, 0xffffffef, RZ, 0xc0, !PT ;  /* 0xffffffef1f1f7812 */ /* 0x000fe200078ec0ff */
[----:B------:R-:W-:Y:S01]  /*38b50*/  FFMA.FTZ R14, R15, R188, 1.1641532182693481445e-10 ;  /* 0x2f0000000f0e7423 */ /* 0x000fe200000100bc */
[C---:B-----5:R-:W-:Y:S01]  /*38b60*/  IMAD.U32 R15, R84.reuse, 0x10000, RZ ;  /* 0x00010000540f7824 */ /* 0x060fe200078e00ff */
[----:B0-----:R-:W-:Y:S02]  /*38b70*/  PRMT R124, R84, 0x7632, R124 ;  /* 0x00007632547c7816 */ /* 0x001fe4000000007c */
[----:B------:R-:W-:Y:S01]  /*38b80*/  MOV R16, R140 ;  /* 0x0000008c00107202 */ /* 0x000fe20000000f00 */
[----:B------:R-:W-:Y:S01]  /*38b90*/  FMUL.FTZ R15, R15, R36 ;  /* 0x000000240f0f7220 */ /* 0x000fe20000410000 */
[----:B------:R-:W-:-:S04]  /*38ba0*/  FSETP.GTU.FTZ.AND P2, PT, R14, R35, PT ;  /* 0x000000230e00720b */ /* 0x000fc80003f5c000 */
        /* <DEDUP_REMOVED lines=12> */
.L_x_5010:
        /* <DEDUP_REMOVED lines=13> */
.L_x_5012:
[----:B------:R-:W-:Y:S05]  /*38d40*/  BSYNC.RECONVERGENT B1 ;  /* 0x0000000000017941 */ /* 0x000fea0003800200 */
.L_x_5011:
        /* <DEDUP_REMOVED lines=43> */
.L_x_5009:
[----:B------:R-:W-:Y:S05]  /*39000*/  BSYNC.RECONVERGENT B0 ;  /* 0x0000000000007941 */ /* 0x000fea0003800200 */
.L_x_5008:
        /* <DEDUP_REMOVED lines=10> */
[----:B------:R-:W-:-:S03]  /*390b0*/  SEL R14, RZ, 0x1, P2 ;  /* 0x00000001ff0e7807 */ /* 0x000fc60001000000 */
[----:B------:R-:W-:Y:S01]  /*390c0*/  FADD.FTZ R84, R84, R15 ;  /* 0x0000000f54547221 */ /* 0x000fe20000010000 */
[----:B------:R-:W-:-:S03]  /*390d0*/  IMAD.MOV.U32 R15, RZ, RZ, R140 ;  /* 0x000000ffff0f7224 */ /* 0x000fc600078e008c */
[----:B------:R-:W-:Y:S01]  /*390e0*/  @P1 FADD.FTZ R123, R123, R84 ;  /* 0x000000547b7b1221 */ /* 0x000fe20000010000 */
[----:B------:R-:W-:-:S04]  /*390f0*/  @!P1 MOV R123, R84 ;  /* 0x00000054007b9202 */ /* 0x000fc80000000f00 */
        /* <DEDUP_REMOVED lines=10> */
.L_x_5015:
        /* <DEDUP_REMOVED lines=13> */
.L_x_5017:
[----:B------:R-:W-:Y:S05]  /*39270*/  BSYNC.RECONVERGENT B1 ;  /* 0x0000000000017941 */ /* 0x000fea0003800200 */
.L_x_5016:
        /* <DEDUP_REMOVED lines=39> */
[----:B------:R-:W-:Y:S01]  /*394f0*/  IMAD.WIDE.U32 R16, R15, -0x2daee0ad, RZ ;  /* 0xd2511f530f107825 */ /* 0x000fe200078e00ff */
[----:B------:R-:W-:-:S03]  /*39500*/  MOV R15, R131 ;  /* 0x00000083000f7202 */ /* 0x000fc60000000f00 */
[----:B------:R-:W-:Y:S01]  /*39510*/  IMAD.MOV.U32 R131, RZ, RZ, R16 ;  /* 0x000000ffff837224 */ /* 0x000fe200078e0010 */
[----:B------:R-:W-:-:S07]  /*39520*/  LOP3.LUT R142, R41, R18, R17, 0x96, !PT ;  /* 0x00000012298e7212 */ /* 0x000fce00078e9611 */
.L_x_5014:
[----:B------:R-:W-:Y:S05]  /*39530*/  BSYNC.RECONVERGENT B0 ;  /* 0x0000000000007941 */ /* 0x000fea0003800200 */
.L_x_5013:
[----:B------:R-:W-:Y:S01]  /*39540*/  I2FP.F32.U32 R15, R15 ;  /* 0x0000000f000f7245 */ /* 0x000fe20000201000 */
[----:B------:R-:W-:Y:S01]  /*39550*/  BSSY.RECONVERGENT B0, `(.L_x_5018) ;  /* 0x000004e000007945 */ /* 0x000fe20003800200 */
[----:B------:R-:W-:Y:S01]  /*39560*/  ISETP.NE.AND P3, PT, R19, 0x1, PT ;  /* 0x000000011300780c */ /* 0x000fe20003f65270 */
[----:B------:R-:W-:Y:S01]  /*39570*/  IMAD.MOV.U32 R20, RZ, RZ, 0x2 ;  /* 0x00000002ff147424 */ /* 0x000fe200078e00ff */
[----:B------:R-:W-:Y:S01]  /*39580*/  LOP3.LUT R31, R31, 0xfffffff7, RZ, 0xc0, !PT ;  /* 0xfffffff71f1f7812 */ /* 0x000fe200078ec0ff */
[----:B------:R-:W-:Y:S01]  /*39590*/  FFMA.FTZ R16, R15, R188, 1.1641532182693481445e-10 ;  /* 0x2f0000000f107423 */ /* 0x000fe200000100bc */
[----:B------:R-:W-:Y:S01]  /*395a0*/  SHF.L.U32 R15, R124, 0x10, RZ ;  /* 0x000000107c0f7819 */ /* 0x000fe200000006ff */
        /* <DEDUP_REMOVED lines=15> */
.L_x_5020:
        /* <DEDUP_REMOVED lines=13> */
.L_x_5022:
[----:B------:R-:W-:Y:S05]  /*39770*/  BSYNC.RECONVERGENT B1 ;  /* 0x0000000000017941 */ /* 0x000fea0003800200 */
.L_x_5021:
        /* <DEDUP_REMOVED lines=40> */
[----:B------:R-:W-:Y:S02]  /*39a00*/  LOP3.LUT R142, R41, R18, R17, 0x96, !PT ;  /* 0x00000012298e7212 */ /* 0x000fe400078e9611 */
[----:B------:R-:W-:Y:S01]  /*39a10*/  MOV R17, R131 ;  /* 0x0000008300117202 */ /* 0x000fe20000000f00 */
[----:B------:R-:W-:-:S07]  /*39a20*/  IMAD.MOV.U32 R131, RZ, RZ, R16 ;  /* 0x000000ffff837224 */ /* 0x000fce00078e0010 */
.L_x_5019:
[----:B------:R-:W-:Y:S05]  /*39a30*/  BSYNC.RECONVERGENT B0 ;  /* 0x0000000000007941 */ /* 0x000fea0003800200 */
.L_x_5018:
[----:B------:R-:W-:Y:S01]  /*39a40*/  I2FP.F32.U32 R17, R17 ;  /* 0x0000001100117245 */ /* 0x000fe20000201000 */
[----:B------:R-:W-:Y:S01]  /*39a50*/  BSSY.RECONVERGENT B0, `(.L_x_5023) ;  /* 0x0000053000007945 */ /* 0x000fe20003800200 */
[----:B------:R-:W-:Y:S02]  /*39a60*/  PRMT R18, R56, 0x7632, R18 ;  /* 0x0000763238127816 */ /* 0x000fe40000000012 */
[----:B------:R-:W-:Y:S01]  /*39a70*/  ISETP.NE.AND P3, PT, R20, 0x1, PT ;  /* 0x000000011400780c */ /* 0x000fe20003f65270 */
[----:B------:R-:W-:Y:S01]  /*39a80*/  FFMA.FTZ R16, R17, R188, 1.1641532182693481445e-10 ;  /* 0x2f00000011107423 */ /* 0x000fe200000100bc */
[----:B------:R-:W-:Y:S01]  /*39a90*/  SHF.L.U32 R17, R18, 0x10, RZ ;  /* 0x0000001012117819 */ /* 0x000fe200000006ff */
[----:B------:R-:W-:-:S03]  /*39aa0*/  HFMA2 R18, -RZ, RZ, 0, 1.1920928955078125e-07 ;  /* 0x00000002ff127431 */ /* 0x000fc600000001ff */
[----:B------:R-:W-:Y:S01]  /*39ab0*/  FSETP.GTU.FTZ.AND P2, PT, R16, R35, PT ;  /* 0x000000231000720b */ /* 0x000fe20003f5c000 */
[----:B------:R-:W-:-:S05]  /*39ac0*/  FMUL.FTZ R17, R17, R36 ;  /* 0x0000002411117220 */ /* 0x000fca0000410000 */
[----:B------:R-:W-:Y:S01]  /*39ad0*/  FSEL R16, R17, RZ, !P2 ;  /* 0x000000ff11107208 */ /* 0x000fe20005000000 */
[----:B------:R-:W-:-:S04]  /*39ae0*/  IMAD.MOV.U32 R17, RZ, RZ, R140 ;  /* 0x000000ffff117224 */ /* 0x000fc800078e008c */
        /* <DEDUP_REMOVED lines=16> */
.L_x_5025:
        /* <DEDUP_REMOVED lines=13> */
.L_x_5027:
[----:B------:R-:W-:Y:S05]  /*39cc0*/  BSYNC.RECONVERGENT B1 ;  /* 0x0000000000017941 */ /* 0x000fea0003800200 */
.L_x_5026:
        /* <DEDUP_REMOVED lines=40> */
[----:B------:R-:W-:Y:S01]  /*39f50*/  IMAD.MOV.U32 R17, RZ, RZ, R131 ;  /* 0x000000ffff117224 */ /* 0x000fe200078e0083 */
[----:B------:R-:W-:Y:S01]  /*39f60*/  MOV R131, R16 ;  /* 0x0000001000837202 */ /* 0x000fe20000000f00 */
[----:B------:R-:W-:-:S07]  /*39f70*/  IMAD.MOV.U32 R18, RZ, RZ, RZ ;  /* 0x000000ffff127224 */ /* 0x000fce00078e00ff */
.L_x_5024:
[----:B------:R-:W-:Y:S05]  /*39f80*/  BSYNC.RECONVERGENT B0 ;  /* 0x0000000000007941 */ /* 0x000fea0003800200 */
.L_x_5023:
[----:B------:R-:W-:Y:S01]  /*39f90*/  I2FP.F32.U32 R17, R17 ;  /* 0x0000001100117245 */ /* 0x000fe20000201000 */
[----:B------:R-:W-:Y:S01]  /*39fa0*/  BSSY.RECONVERGENT B0, `(.L_x_5028) ;  /* 0x000004f000007945 */ /* 0x000fe20003800200 */
[----:B------:R-:W-:Y:S01]  /*39fb0*/  ISETP.NE.AND P3, PT, R18, 0x1, PT ;  /* 0x000000011200780c */ /* 0x000fe20003f65270 */
[----:B------:R-:W-:Y:S01]  /*39fc0*/  HFMA2 R19, -RZ, RZ, 0, 1.1920928955078125e-07 ;  /* 0x00000002ff137431 */ /* 0x000fe200000001ff */
[----:B------:R-:W-:Y:S01]  /*39fd0*/  LOP3.LUT R31, R31, 0xfffffffb, RZ, 0xc0, !PT ;  /* 0xfffffffb1f1f7812 */ /* 0x000fe200078ec0ff */
[----:B------:R-:W-:Y:S01]  /*39fe0*/  FFMA.FTZ R16, R17, R188, 1.1641532182693481445e-10 ;  /* 0x2f00000011107423 */ /* 0x000fe200000100bc */
[C---:B------:R-:W-:Y:S01]  /*39ff0*/  IMAD.U32 R17, R85.reuse, 0x10000, RZ ;  /* 0x0001000055117824 */ /* 0x040fe200078e00ff */
[----:B------:R-:W-:-:S03]  /*3a000*/  PRMT R85, R85, 0x7632, R85 ;  /* 0x0000763255557816 */ /* 0x000fc60000000055 */
[----:B------:R-:W-:Y:S01]  /*3a010*/  FSETP.GTU.FTZ.AND P2, PT, R16, R35, PT ;  /* 0x000000231000720b */ /* 0x000fe20003f5c000 */
[----:B------:R-:W-:-:S03]  /*3a020*/  FMUL.FTZ R17, R17, R36 ;  /* 0x0000002411117220 */ /* 0x000fc60000410000 */
[----:B------:R-:W-:Y:S02]  /*3a030*/  PLOP3.LUT P4, PT, P2, PT, PT, 0x8, 0x80 ;  /* 0x000000000080781c */ /* 0x000fe4000178e170 */
[----:B------:R-:W-:Y:S01]  /*3a040*/  FSEL R124, R17, RZ, !P2 ;  /* 0x000000ff117c7208 */ /* 0x000fe20005000000 */
[----:B------:R-:W-:-:S10]  /*3a050*/  IMAD.MOV.U32 R17, RZ, RZ, R140 ;  /* 0x000000ffff117224 */ /* 0x000fd400078e008c */
        /* <DEDUP_REMOVED lines=10> */
.L_x_5030:
        /* <DEDUP_REMOVED lines=13> */
.L_x_5032:
[----:B------:R-:W-:Y:S05]  /*3a1d0*/  BSYNC.RECONVERGENT B1 ;  /* 0x0000000000017941 */ /* 0x000fea0003800200 */
.L_x_5031:
        /* <DEDUP_REMOVED lines=43> */
.L_x_5029:
[----:B------:R-:W-:Y:S05]  /*3a490*/  BSYNC.RECONVERGENT B0 ;  /* 0x0000000000007941 */ /* 0x000fea0003800200 */
.L_x_5028:
[----:B------:R-:W-:Y:S01]  /*3a4a0*/  I2FP.F32.U32 R17, R17 ;  /* 0x0000001100117245 */ /* 0x000fe20000201000 */
[----:B------:R-:W-:Y:S01]  /*3a4b0*/  BSSY.RECONVERGENT B0, `(.L_x_5033) ;  /* 0x0000051000007945 */ /* 0x000fe20003800200 */
[----:B------:R-:W-:Y:S01]  /*3a4c0*/  ISETP.NE.AND P3, PT, R19, 0x1, PT ;  /* 0x000000011300780c */ /* 0x000fe20003f65270 */
[----:B------:R-:W-:Y:S02]  /*3a4d0*/  IMAD.MOV.U32 R20, RZ, RZ, 0x2 ;  /* 0x00000002ff147424 */ /* 0x000fe400078e00ff */
[----:B------:R-:W-:Y:S01]  /*3a4e0*/  FFMA.FTZ R16, R17, R188, 1.1641532182693481445e-10 ;  /* 0x2f00000011107423 */ /* 0x000fe200000100bc */
[----:B------:R-:W-:-:S04]  /*3a4f0*/  IMAD.U32 R17, R57, 0x10000, RZ ;  /* 0x0001000039117824 */ /* 0x000fc800078e00ff */
[----:B------:R-:W-:Y:S01]  /*3a500*/  FMUL.FTZ R17, R17, R36 ;  /* 0x0000002411117220 */ /* 0x000fe20000410000 */
[----:B------:R-:W-:-:S04]  /*3a510*/  FSETP.GTU.FTZ.AND P2, PT, R16, R35, PT ;  /* 0x000000231000720b */ /* 0x000fc80003f5c000 */
[----:B------:R-:W-:-:S05]  /*3a520*/  FSEL R17, R17, RZ, !P2 ;  /* 0x000000ff11117208 */ /* 0x000fca0005000000 */
[----:B------:R-:W-:Y:S01]  /*3a530*/  FADD.FTZ R16, R124, R17 ;  /* 0x000000117c107221 */ /* 0x000fe20000010000 */
[----:B------:R-:W-:-:S05]  /*3a540*/  @P1 SHF.L.U32 R17, R61, 0x10, RZ ;  /* 0x000000103d111819 */ /* 0x000fca00000006ff */
        /* <DEDUP_REMOVED lines=14> */
.L_x_5035:
        /* <DEDUP_REMOVED lines=13> */
.L_x_5037:
[----:B------:R-:W-:Y:S05]  /*3a700*/  BSYNC.RECONVERGENT B1 ;  /* 0x0000000000017941 */ /* 0x000fea0003800200 */
.L_x_5036:
[----:B------:R-:W-:Y:S01]  /*3a710*/  LOP3.LUT R18, R4, UR7, R127, 0x96, !PT ;  /* 0x0000000704127c12 */ /* 0x000fe2000f8e967f */
[----:B------:R-:W-:-:S04]  /*3a720*/  IMAD.WIDE.U32 R128, R3, -0x326172a9, RZ ;  /* 0xcd9e8d5703807825 */ /* 0x000fc800078e00ff */
[----:B------:R-:W-:Y:S02]  /*3a730*/  HFMA2 R20, -RZ, RZ, 0, 0 ;  /* 0x00000000ff147431 */ /* 0x000fe400000001ff */
        /* <DEDUP_REMOVED lines=39> */
[----:B------:R-:W-:-:S07]  /*3a9b0*/  IMAD.MOV.U32 R131, RZ, RZ, R18 ;  /* 0x000000ffff837224 */ /* 0x000fce00078e0012 */
.L_x_5034:
[----:B------:R-:W-:Y:S05]  /*3a9c0*/  BSYNC.RECONVERGENT B0 ;  /* 0x0000000000007941 */ /* 0x000fea0003800200 */
.L_x_5033:
[----:B------:R-:W-:Y:S01]  /*3a9d0*/  I2FP.F32.U32 R17, R17 ;  /* 0x0000001100117245 */ /* 0x000fe20000201000 */
[----:B------:R-:W-:Y:S01]  /*3a9e0*/  IMAD.U32 R85, R85, 0x10000, RZ ;  /* 0x0001000055557824 */ /* 0x000fe200078e00ff */
[----:B------:R-:W-:Y:S01]  /*3a9f0*/  ISETP.NE.AND P2, PT, R20, 0x1, PT ;  /* 0x000000011400780c */ /* 0x000fe20003f45270 */
[----:B------:R-:W-:Y:S01]  /*3aa00*/  BSSY.RECONVERGENT B0, `(.L_x_5038) ;  /* 0x000004c000007945 */ /* 0x000fe20003800200 */
[----:B------:R-:W-:Y:S01]  /*3aa10*/  LOP3.LUT R31, R31, 0xfffffffd, RZ, 0xc0, !PT ;  /* 0xfffffffd1f1f7812 */ /* 0x000fe200078ec0ff */
[----:B------:R-:W-:Y:S01]  /*3aa20*/  FFMA.FTZ R18, R17, R188, 1.1641532182693481445e-10 ;  /* 0x2f00000011127423 */ /* 0x000fe200000100bc */
[----:B------:R-:W-:Y:S01]  /*3aa30*/  FMUL.FTZ R17, R85, R36 ;  /* 0x0000002455117220 */ /* 0x000fe20000410000 */
[----:B------:R-:W-:Y:S01]  /*3aa40*/  IMAD.MOV.U32 R126, RZ, RZ, 0x2 ;  /* 0x00000002ff7e7424 */ /* 0x000fe200078e00ff */
[----:B------:R-:W-:Y:S02]  /*3aa50*/  MOV R19, R140 ;  /* 0x0000008c00137202 */ /* 0x000fe40000000f00 */
[----:B------:R-:W-:-:S04]  /*3aa60*/  FSETP.GTU.FTZ.AND P3, PT, R18, R35, PT ;  /* 0x000000231200720b */ /* 0x000fc80003f7c000 */
        /* <DEDUP_REMOVED lines=12> */
.L_x_5040:
        /* <DEDUP_REMOVED lines=13> */
.L_x_5042:
[----:B------:R-:W-:Y:S05]  /*3ac00*/  BSYNC.RECONVERGENT B1 ;  /* 0x0000000000017941 */ /* 0x000fea0003800200 */
.L_x_5041:
        /* <DEDUP_REMOVED lines=43> */
.L_x_5039:
[----:B------:R-:W-:Y:S05]  /*3aec0*/  BSYNC.RECONVERGENT B0 ;  /* 0x0000000000007941 */ /* 0x000fea0003800200 */
.L_x_5038:
        /* <DEDUP_REMOVED lines=27> */
.L_x_5045:
        /* <DEDUP_REMOVED lines=13> */
.L_x_5047:
[----:B------:R-:W-:Y:S05]  /*3b150*/  BSYNC.RECONVERGENT B1 ;  /* 0x0000000000017941 */ /* 0x000fea0003800200 */
.L_x_5046:
        /* <DEDUP_REMOVED lines=43> */
.L_x_5044:
[----:B------:R-:W-:Y:S05]  /*3b410*/  BSYNC.RECONVERGENT B0 ;  /* 0x0000000000007941 */ /* 0x000fea0003800200 */
.L_x_5043:
[----:B------:R-:W-:Y:S01]  /*3b420*/  I2FP.F32.U32 R19, R19 ;  /* 0x0000001300137245 */ /* 0x000fe20000201000 */
[----:B------:R-:W-:Y:S01]  /*3b430*/  BSSY.RECONVERGENT B0, `(.L_x_5048) ;  /* 0x000004d000007945 */ /* 0x000fe20003800200 */
[----:B------:R-:W-:Y:S01]  /*3b440*/  ISETP.NE.AND P3, PT, R128, 0x1, PT ;  /* 0x000000018000780c */ /* 0x000fe20003f65270 */
[----:B------:R-:W-:Y:S01]  /*3b450*/  IMAD.MOV.U32 R129, RZ, RZ, 0x2 ;  /* 0x00000002ff817424 */ /* 0x000fe200078e00ff */
[C---:B------:R-:W-:Y:S01]  /*3b460*/  PRMT R20, R86.reuse, 0x7632, R20 ;  /* 0x0000763256147816 */ /* 0x040fe20000000014 */
[----:B------:R-:W-:Y:S01]  /*3b470*/  FFMA.FTZ R18, R19, R188, 1.1641532182693481445e-10 ;  /* 0x2f00000013127423 */ /* 0x000fe200000100bc */
[----:B------:R-:W-:-:S04]  /*3b480*/  SHF.L.U32 R19, R86, 0x10, RZ ;  /* 0x0000001056137819 */ /* 0x000fc800000006ff */
[----:B------:R-:W-:Y:S01]  /*3b490*/  FSETP.GTU.FTZ.AND P2, PT, R18, R35, PT ;  /* 0x000000231200720b */ /* 0x000fe20003f5c000 */
[----:B------:R-:W-:-:S05]  /*3b4a0*/  FMUL.FTZ R19, R19, R36 ;  /* 0x0000002413137220 */ /* 0x000fca0000410000 */
        /* <DEDUP_REMOVED lines=12> */
.L_x_5050:
        /* <DEDUP_REMOVED lines=13> */
.L_x_5052:
[----:B------:R-:W-:Y:S05]  /*3b640*/  BSYNC.RECONVERGENT B1 ;  /* 0x0000000000017941 */ /* 0x000fea0003800200 */
.L_x_5051:
        /* <DEDUP_REMOVED lines=40> */
[----:B------:R-:W-:Y:S02]  /*3b8d0*/  LOP3.LUT R142, R41, R128, R19, 0x96, !PT ;  /* 0x00000080298e7212 */ /* 0x000fe400078e9613 */
[----:B------:R-:W-:Y:S01]  /*3b8e0*/  MOV R19, R131 ;  /* 0x0000008300137202 */ /* 0x000fe20000000f00 */
[----:B------:R-:W-:-:S07]  /*3b8f0*/  IMAD.MOV.U32 R131, RZ, RZ, R18 ;  /* 0x000000ffff837224 */ /* 0x000fce00078e0012 */
.L_x_5049:
[----:B------:R-:W-:Y:S05]  /*3b900*/  BSYNC.RECONVERGENT B0 ;  /* 0x0000000000007941 */ /* 0x000fea0003800200 */
.L_x_5048:
[----:B------:R-:W-:Y:S01]  /*3b910*/  I2FP.F32.U32 R19, R19 ;  /* 0x0000001300137245 */ /* 0x000fe20000201000 */
[----:B------:R-:W-:Y:S01]  /*3b920*/  BSSY.RECONVERGENT B0, `(.L_x_5053) ;  /* 0x0000051000007945 */ /* 0x000fe20003800200 */
[----:B------:R-:W-:-:S03]  /*3b930*/  HFMA2 R128, -RZ, RZ, 0, 1.1920928955078125e-07 ;  /* 0x00000002ff807431 */ /* 0x000fc600000001ff */
[----:B------:R-:W-:Y:S01]  /*3b940*/  FFMA.FTZ R18, R19, R188, 1.1641532182693481445e-10 ;  /* 0x2f00000013127423 */ /* 0x000fe200000100bc */
[----:B------:R-:W-:-:S04]  /*3b950*/  SHF.L.U32 R19, R58, 0x10, RZ ;  /* 0x000000103a137819 */ /* 0x000fc800000006ff */
[----:B------:R-:W-:Y:S01]  /*3b960*/  FSETP.GTU.FTZ.AND P3, PT, R18, R35, PT ;  /* 0x000000231200720b */ /* 0x000fe20003f7c000 */
[----:B------:R-:W-:-:S03]  /*3b970*/  FMUL.FTZ R19, R19, R36 ;  /* 0x0000002413137220 */ /* 0x000fc60000410000 */
[----:B------:R-:W-:Y:S02]  /*3b980*/  SEL R18, RZ, 0x1, P3 ;  /* 0x00000001ff127807 */ /* 0x000fe40001800000 */
[----:B------:R-:W-:Y:S02]  /*3b990*/  FSEL R19, R19, RZ, !P3 ;  /* 0x000000ff13137208 */ /* 0x000fe40005800000 */
[----:B------:R-:W-:-:S03]  /*3b9a0*/  ISETP.NE.AND P3, PT, R129, 0x1, PT ;  /* 0x000000018100780c */ /* 0x000fc60003f65270 */
[----:B------:R-:W-:Y:S01]  /*3b9b0*/  FADD.FTZ R86, R86, R19 ;  /* 0x0000001356567221 */ /* 0x000fe20000010000 */
[----:B------:R-:W-:-:S04]  /*3b9c0*/  @P1 IMAD.U32 R19, R62, 0x10000, RZ ;  /* 0x000100003e131824 */ /* 0x000fc800078e00ff */
[--C-:B------:R-:W-:Y:S01]  /*3b9d0*/  @P1 FADD.FTZ R126, R19, R86.reuse ;  /* 0x00000056137e1221 */ /* 0x100fe20000010000 */
        /* <DEDUP_REMOVED lines=12> */
.L_x_5055:
        /* <DEDUP_REMOVED lines=13> */
.L_x_5057:
[----:B------:R-:W-:Y:S05]  /*3bb70*/  BSYNC.RECONVERGENT B1 ;  /* 0x0000000000017941 */ /* 0x000fea0003800200 */
.L_x_5056:
        /* <DEDUP_REMOVED lines=40> */
[----:B------:R-:W-:Y:S01]  /*3be00*/  MOV R131, R128 ;  /* 0x0000008000837202 */ /* 0x000fe20000000f00 */
[----:B------:R-:W-:Y:S01]  /*3be10*/  IMAD.MOV.U32 R128, RZ, RZ, RZ ;  /* 0x000000ffff807224 */ /* 0x000fe200078e00ff */
[----:B------:R-:W-:-:S07]  /*3be20*/  LOP3.LUT R142, R41, R134, R129, 0x96, !PT ;  /* 0x00000086298e7212 */ /* 0x000fce00078e9681 */
.L_x_5054:
[----:B------:R-:W-:Y:S05]  /*3be30*/  BSYNC.RECONVERGENT B0 ;  /* 0x0000000000007941 */ /* 0x000fea0003800200 */
.L_x_5053:
        /* <DEDUP_REMOVED lines=20> */
.L_x_5060:
        /* <DEDUP_REMOVED lines=13> */
.L_x_5062:
[----:B------:R-:W-:Y:S05]  /*3c050*/  BSYNC.RECONVERGENT B1 ;  /* 0x0000000000017941 */ /* 0x000fea0003800200 */
.L_x_5061:
        /* <DEDUP_REMOVED lines=43> */
.L_x_5059:
[----:B------:R-:W-:Y:S05]  /*3c310*/  BSYNC.RECONVERGENT B0 ;  /* 0x0000000000007941 */ /* 0x000fea0003800200 */
.L_x_5058:
[----:B------:R-:W-:Y:S01]  /*3c320*/  I2FP.F32.U32 R129, R20 ;  /* 0x0000001400817245 */ /* 0x000fe20000201000 */
[----:B------:R-:W-:Y:S01]  /*3c330*/  BSSY.RECONVERGENT B0, `(.L_x_5063) ;  /* 0x0000054000007945 */ /* 0x000fe20003800200 */
[----:B------:R-:W-:-:S05]  /*3c340*/  PRMT R20, R58, 0x7632, R20 ;  /* 0x000076323a147816 */ /* 0x000fca0000000014 */
[----:B------:R-:W-:Y:S02]  /*3c350*/  IMAD.U32 R135, R20, 0x10000, RZ ;  /* 0x0001000014877824 */ /* 0x000fe400078e00ff */
[----:B------:R-:W-:Y:S02]  /*3c360*/  FFMA.FTZ R20, R129, R188, 1.1641532182693481445e-10 ;  /* 0x2f00000081147423 */ /* 0x000fe400000100bc */
[----:B------:R-:W-:-:S03]  /*3c370*/  FMUL.FTZ R135, R135, R36 ;  /* 0x0000002487877220 */ /* 0x000fc60000410000 */
[----:B------:R-:W-:-:S04]  /*3c380*/  FSETP.GTU.FTZ.AND P4, PT, R20, R35, PT ;  /* 0x000000231400720b */ /* 0x000fc80003f9c000 */
[----:B------:R-:W-:Y:S01]  /*3c390*/  FSEL R128, R135, RZ, !P4 ;  /* 0x000000ff87807208 */ /* 0x000fe20006000000 */
[----:B------:R-:W-:Y:S01]  /*3c3a0*/  IMAD.MOV.U32 R135, RZ, RZ, 0x2 ;  /* 0x00000002ff877424 */ /* 0x000fe200078e00ff */
[----:B------:R-:W-:Y:S02]  /*3c3b0*/  SEL R20, RZ, 0x1, P4 ;  /* 0x00000001ff147807 */ /* 0x000fe40002000000 */
[----:B------:R-:W-:Y:S01]  /*3c3c0*/  ISETP.NE.AND P4, PT, R86, 0x1, PT ;  /* 0x000000015600780c */ /* 0x000fe20003f85270 */
        /* <DEDUP_REMOVED lines=17> */
.L_x_5065:
        /* <DEDUP_REMOVED lines=13> */
.L_x_5067:
[----:B------:R-:W-:Y:S05]  /*3c5b0*/  BSYNC.RECONVERGENT B1 ;  /* 0x0000000000017941 */ /* 0x000fea0003800200 */
.L_x_5066:
        /* <DEDUP_REMOVED lines=43> */
.L_x_5064:
[----:B------:R-:W-:Y:S05]  /*3c870*/  BSYNC.RECONVERGENT B0 ;  /* 0x0000000000007941 */ /* 0x000fea0003800200 */
.L_x_5063:
[----:B------:R-:W-:Y:S01]  /*3c880*/  I2FP.F32.U32 R129, R20 ;  /* 0x0000001400817245 */ /* 0x000fe20000201000 */
[----:B------:R-:W-:Y:S01]  /*3c890*/  BSSY.RECONVERGENT B0, `(.L_x_5068) ;  /* 0x000004d000007945 */ /* 0x000fe20003800200 */
[----:B------:R-:W-:Y:S01]  /*3c8a0*/  ISETP.NE.AND P5, PT, R135, 0x1, PT ;  /* 0x000000018700780c */ /* 0x000fe20003fa5270 */
[----:B------:R-:W-:Y:S01]  /*3c8b0*/  IMAD.MOV.U32 R134, RZ, RZ, 0x2 ;  /* 0x00000002ff867424 */ /* 0x000fe200078e00ff */
[----:B------:R-:W-:Y:S01]  /*3c8c0*/  PRMT R130, R87, 0x7632, R130 ;  /* 0x0000763257827816 */ /* 0x000fe20000000082 */
[----:B------:R-:W-:Y:S01]  /*3c8d0*/  FFMA.FTZ R20, R129, R188, 1.1641532182693481445e-10 ;  /* 0x2f00000081147423 */ /* 0x000fe200000100bc */
[----:B------:R-:W-:Y:S01]  /*3c8e0*/  IMAD.U32 R129, R87, 0x10000, RZ ;  /* 0x0001000057817824 */ /* 0x000fe200078e00ff */
[----:B------:R-:W-:-:S03]  /*3c8f0*/  MOV R87, R140 ;  /* 0x0000008c00577202 */ /* 0x000fc60000000f00 */
        /* <DEDUP_REMOVED lines=13> */
.L_x_5070:
        /* <DEDUP_REMOVED lines=13> */
.L_x_5072:
[----:B------:R-:W-:Y:S05]  /*3caa0*/  BSYNC.RECONVERGENT B1 ;  /* 0x0000000000017941 */ /* 0x000fea0003800200 */
.L_x_5071:
        /* <DEDUP_REMOVED lines=43> */
.L_x_5069:
[----:B------:R-:W-:Y:S05]  /*3cd60*/  BSYNC.RECONVERGENT B0 ;  /* 0x0000000000007941 */ /* 0x000fea0003800200 */
.L_x_5068:
[----:B------:R-:W-:Y:S01]  /*3cd70*/  I2FP.F32.U32 R87, R87 ;  /* 0x0000005700577245 */ /* 0x000fe20000201000 */
[----:B------:R-:W-:Y:S01]  /*3cd80*/  @P1 IMAD.U32 R129, R63, 0x10000, RZ ;  /* 0x000100003f811824 */ /* 0x000fe200078e00ff */
[----:B------:R-:W-:Y:S03]  /*3cd90*/  BSSY.RECONVERGENT B0, `(.L_x_5073) ;  /* 0x0000051000007945 */ /* 0x000fe60003800200 */
        /* <DEDUP_REMOVED lines=8> */
[----:B------:R-:W-:-:S03]  /*3ce20*/  IMAD.MOV.U32 R87, RZ, RZ, R140 ;  /* 0x000000ffff577224 */ /* 0x000fc600078e008c */
[--C-:B------:R-:W-:Y:S01]  /*3ce30*/  @P1 FADD.FTZ R129, R129, R20.reuse ;  /* 0x0000001481811221 */ /* 0x100fe20000010000 */
[----:B------:R-:W-:Y:S02]  /*3ce40*/  @!P1 MOV R129, R20 ;  /* 0x0000001400819202 */ /* 0x000fe40000000f00 */
[----:B------:R-:W-:Y:S01]  /*3ce50*/  PRMT R20, R86, 0x7610, R20 ;  /* 0x0000761056147816 */ /* 0x000fe20000000014 */
[----:B------:R-:W-:Y:S01]  /*3ce60*/  IMAD.MOV.U32 R86, RZ, RZ, 0x2 ;  /* 0x00000002ff567424 */ /* 0x000fe200078e00ff */
        /* <DEDUP_REMOVED lines=10> */
.L_x_5075:
        /* <DEDUP_REMOVED lines=13> */
.L_x_5077:
[----:B------:R-:W-:Y:S05]  /*3cfe0*/  BSYNC.RECONVERGENT B1 ;  /* 0x0000000000017941 */ /* 0x000fea0003800200 */
.L_x_5076:
        /* <DEDUP_REMOVED lines=39> */
[----:B------:R-:W-:Y:S02]  /*3d260*/  LOP3.LUT R142, R41, R134, R87, 0x96, !PT ;  /* 0x00000086298e7212 */ /* 0x000fe400078e9657 */
[----:B------:R-:W-:Y:S01]  /*3d270*/  MOV R87, R131 ;  /* 0x0000008300577202 */ /* 0x000fe20000000f00 */
[----:B------:R-:W-:Y:S02]  /*3d280*/  IMAD.MOV.U32 R131, RZ, RZ, R86 ;  /* 0x000000ffff837224 */ /* 0x000fe400078e0056 */
[----:B------:R-:W-:-:S07]  /*3d290*/  IMAD.MOV.U32 R86, RZ, RZ, RZ ;  /* 0x000000ffff567224 */ /* 0x000fce00078e00ff */
.L_x_5074:
[----:B------:R-:W-:Y:S05]  /*3d2a0*/  BSYNC.RECONVERGENT B0 ;  /* 0x0000000000007941 */ /* 0x000fea0003800200 */
.L_x_5073:
        /* <DEDUP_REMOVED lines=20> */
.L_x_5080:
        /* <DEDUP_REMOVED lines=15> */
.L_x_5082:
[----:B------:R-:W-:Y:S05]  /*3d4e0*/  BSYNC.RECONVERGENT B1 ;  /* 0x0000000000017941 */ /* 0x000fea0003800200 */
.L_x_5081:
        /* <DEDUP_REMOVED lines=43> */
.L_x_5079:
[----:B------:R-:W-:Y:S05]  /*3d7a0*/  BSYNC.RECONVERGENT B0 ;  /* 0x0000000000007941 */ /* 0x000fea0003800200 */
.L_x_5078:
[----:B------:R-:W-:Y:S02]  /*3d7b0*/  I2FP.F32.U32 R87, R87 ;  /* 0x0000005700577245 */ /* 0x000fe40000201000 */
[----:B------:R-:W-:Y:S02]  /*3d7c0*/  PRMT R86, R59, 0x7632, R86 ;  /* 0x000076323b567816 */ /* 0x000fe40000000056 */
[----:B------:R-:W-:Y:S02]  /*3d7d0*/  PRMT R85, R21, 0x5410, R85 ;  /* 0x0000541015557816 */ /* 0x000fe40000000055 */
[----:B------:R-:W-:Y:S01]  /*3d7e0*/  SHF.L.U32 R135, R86, 0x10, RZ ;  /* 0x0000001056877819 */ /* 0x000fe200000006ff */
[----:B------:R-:W-:Y:S01]  /*3d7f0*/  FFMA.FTZ R86, R87, R188, 1.1641532182693481445e-10 ;  /* 0x2f00000057567423 */ /* 0x000fe200000100bc */
[----:B------:R-:W-:-:S03]  /*3d800*/  PRMT R84, R84, 0x5410, R132 ;  /* 0x0000541054547816 */ /* 0x000fc60000000084 */
[----:B------:R-:W-:Y:S01]  /*3d810*/  FMUL.FTZ R135, R135, R36 ;  /* 0x0000002487877220 */ /* 0x000fe20000410000 */
[----:B------:R-:W-:-:S04]  /*3d820*/  FSETP.GTU.FTZ.AND P6, PT, R86, R35, PT ;  /* 0x000000235600720b */ /* 0x000fc80003fdc000 */
[----:B------:R-:W-:Y:S02]  /*3d830*/  FSEL R87, R135, RZ, !P6 ;  /* 0x000000ff87577208 */ /* 0x000fe40007000000 */
[----:B------:R-:W-:-:S03]  /*3d840*/  SEL R135, RZ, 0x1, P6 ;  /* 0x00000001ff877807 */ /* 0x000fc60003000000 */
[--C-:B------:R-:W-:Y:S01]  /*3d850*/  FADD.FTZ R86, R130, R87.reuse ;  /* 0x0000005782567221 */ /* 0x100fe20000010000 */
[----:B------:R-:W-:Y:S02]  /*3d860*/  @P1 PRMT R87, R63, 0x7632, R87 ;  /* 0x000076323f571816 */ /* 0x000fe40000000057 */
[----:B------:R-:W-:-:S03]  /*3d870*/  PRMT R21, R135, 0x7610, R21 ;  /* 0x0000761087157816 */ /* 0x000fc60000000015 */
[----:B------:R-:W-:-:S04]  /*3d880*/  @P1 IMAD.U32 R87, R87, 0x10000, RZ ;  /* 0x0001000057571824 */ /* 0x000fc800078e00ff */
[----:B------:R-:W-:Y:S01]  /*3d890*/  @P1 FADD.FTZ R130, R86, R87 ;  /* 0x0000005756821221 */ /* 0x000fe20000010000 */
[----:B------:R-:W-:Y:S01]  /*3d8a0*/  @!P1 IMAD.MOV.U32 R130, RZ, RZ, R86 ;  /* 0x000000ffff829224 */ /* 0x000fe200078e0056 */
[----:B------:R-:W-:-:S04]  /*3d8b0*/  PRMT R86, R133, 0x5410, R138 ;  /* 0x0000541085567816 */ /* 0x000fc8000000008a */
[----:B------:R-:W-:-:S04]  /*3d8c0*/  F2FP.BF16.F32.PACK_AB R87, RZ, R130 ;  /* 0x00000082ff57723e */ /* 0x000fc800000010ff */
[----:B------:R-:W-:Y:S01]  /*3d8d0*/  PRMT R87, R139, 0x5410, R87 ;  /* 0x000054108b577816 */ /* 0x000fe20000000057 */
[----:B------:R-:W-:Y:S06]  /*3d8e0*/  BRA `(.L_x_5083) ;  /* 0x00000028007c7947 */ /* 0x000fec0003800000 */
.L_x_5002:
[----:B------:R-:W-:Y:S01]  /*3d8f0*/  ISETP.NE.AND P2, PT, R132, 0x1, PT ;  /* 0x000000018400780c */ /* 0x000fe20003f45270 */
[----:B------:R-:W-:Y:S01]  /*3d900*/  BSSY.RECONVERGENT B0, `(.L_x_5084) ;  /* 0x0000048000007945 */ /* 0x000fe20003800200 */
[----:B0-----:R-:W-:Y:S02]  /*3d910*/  HFMA2 R126, -RZ, RZ, 0, 1.1920928955078125e-07 ;  /* 0x00000002ff7e7431 */ /* 0x001fe400000001ff */
        /* <DEDUP_REMOVED lines=13> */
.L_x_5086:
        /* <DEDUP_REMOVED lines=13> */
.L_x_5088:
[----:B------:R-:W-:Y:S05]  /*3dac0*/  BSYNC.RECONVERGENT B1 ;  /* 0x0000000000017941 */ /* 0x000fea0003800200 */
.L_x_5087:
        /* <DEDUP_REMOVED lines=40> */
[----:B------:R-:W-:Y:S01]  /*3dd50*/  LOP3.LUT R142, R41, R126, R125, 0x96, !PT ;  /* 0x0000007e298e7212 */ /* 0x000fe200078e967d */
[----:B------:R-:W-:Y:S01]  /*3dd60*/  IMAD.MOV.U32 R126, RZ, RZ, RZ ;  /* 0x000000ffff7e7224 */ /* 0x000fe200078e00ff */
[----:B------:R-:W-:-:S07]  /*3dd70*/  MOV R124, R123 ;  /* 0x0000007b007c7202 */ /* 0x000fce0000000f00 */
.L_x_5085:
[----:B------:R-:W-:Y:S05]  /*3dd80*/  BSYNC.RECONVERGENT B0 ;  /* 0x0000000000007941 */ /* 0x000fea0003800200 */
.L_x_5084:
[----:B------:R-:W-:Y:S01]  /*3dd90*/  I2FP.F32.U32 R123, R124 ;  /* 0x0000007c007b7245 */ /* 0x000fe20000201000 */
[----:B------:R-:W-:Y:S01]  /*3dda0*/  BSSY.RECONVERGENT B0, `(.L_x_5089) ;  /* 0x0000052000007945 */ /* 0x000fe20003800200 */
[----:B------:R-:W-:Y:S01]  /*3ddb0*/  ISETP.NE.AND P3, PT, R126, 0x1, PT ;  /* 0x000000017e00780c */ /* 0x000fe20003f65270 */
[----:B------:R-:W-:Y:S01]  /*3ddc0*/  IMAD.MOV.U32 R127, RZ, RZ, 0x2 ;  /* 0x00000002ff7f7424 */ /* 0x000fe200078e00ff */
[----:B------:R-:W-:Y:S01]  /*3ddd0*/  LOP3.LUT R31, R31, 0xffffffef, RZ, 0xc0, !PT ;  /* 0xffffffef1f1f7812 */ /* 0x000fe200078ec0ff */
[----:B------:R-:W-:Y:S01]  /*3dde0*/  FFMA.FTZ R124, R123, R188, 1.1641532182693481445e-10 ;  /* 0x2f0000007b7c7423 */ /* 0x000fe200000100bc */
[C---:B-----5:R-:W-:Y:S01]  /*3ddf0*/  IMAD.U32 R123, R84.reuse, 0x10000, RZ ;  /* 0x00010000547b7824 */ /* 0x060fe200078e00ff */
[----:B------:R-:W-:Y:S01]  /*3de00*/  PRMT R84, R84, 0x7632, R84 ;  /* 0x0000763254547816 */ /* 0x000fe20000000054 */
[----:B------:R-:W-:Y:S02]  /*3de10*/  IMAD.MOV.U32 R125, RZ, RZ, R140 ;  /* 0x000000ffff7d7224 */ /* 0x000fe400078e008c */
[----:B------:R-:W-:Y:S01]  /*3de20*/  FMUL.FTZ R123, R123, R36 ;  /* 0x000000247b7b7220 */ /* 0x000fe20000410000 */
[----:B------:R-:W-:-:S02]  /*3de30*/  FSETP.GTU.FTZ.AND P2, PT, R124, R35, PT ;  /* 0x000000237c00720b */ /* 0x000fc40003f5c000 */
[----:B------:R-:W-:Y:S02]  /*3de40*/  @P1 SHF.L.U32 R124, R60, 0x10, RZ ;  /* 0x000000103c7c1819 */ /* 0x000fe400000006ff */
        /* <DEDUP_REMOVED lines=14> */
.L_x_5091:
        /* <DEDUP_REMOVED lines=13> */
.L_x_5093:
[----:B------:R-:W-:Y:S05]  /*3e000*/  BSYNC.RECONVERGENT B1 ;  /* 0x0000000000017941 */ /* 0x000fea0003800200 */
.L_x_5092:
        /* <DEDUP_REMOVED lines=43> */
.L_x_5090:
[----:B------:R-:W-:Y:S05]  /*3e2c0*/  BSYNC.RECONVERGENT B0 ;  /* 0x0000000000007941 */ /* 0x000fea0003800200 */
.L_x_5089:
[----:B------:R-:W-:Y:S01]  /*3e2d0*/  I2FP.F32.U32 R125, R125 ;  /* 0x0000007d007d7245 */ /* 0x000fe20000201000 */
[----:B------:R-:W-:Y:S01]  /*3e2e0*/  BSSY.RECONVERGENT B0, `(.L_x_5094) ;  /* 0x0000052000007945 */ /* 0x000fe20003800200 */
[----:B------:R-:W-:Y:S01]  /*3e2f0*/  ISETP.NE.AND P3, PT, R127, 0x1, PT ;  /* 0x000000017f00780c */ /* 0x000fe20003f65270 */
[----:B------:R-:W-:Y:S01]  /*3e300*/  IMAD.MOV.U32 R126, RZ, RZ, 0x2 ;  /* 0x00000002ff7e7424 */ /* 0x000fe200078e00ff */
[----:B------:R-:W-:Y:S01]  /*3e310*/  LOP3.LUT R31, R31, 0xfffffff7, RZ, 0xc0, !PT ;  /* 0xfffffff71f1f7812 */ /* 0x000fe200078ec0ff */
[----:B------:R-:W-:Y:S01]  /*3e320*/  FFMA.FTZ R124, R125, R188, 1.1641532182693481445e-10 ;  /* 0x2f0000007d7c7423 */ /* 0x000fe200000100bc */
[----:B------:R-:W-:Y:S02]  /*3e330*/  SHF.L.U32 R125, R84, 0x10, RZ ;  /* 0x00000010547d7819 */ /* 0x000fe400000006ff */
[----:B------:R-:W-:Y:S02]  /*3e340*/  @P1 PRMT R84, R60, 0x7632, R84 ;  /* 0x000076323c541816 */ /* 0x000fe40000000054 */
[----:B------:R-:W-:Y:S01]  /*3e350*/  FSETP.GTU.FTZ.AND P2, PT, R124, R35, PT ;  /* 0x000000237c00720b */ /* 0x000fe20003f5c000 */
[----:B------:R-:W-:Y:S01]  /*3e360*/  FMUL.FTZ R125, R125, R36 ;  /* 0x000000247d7d7220 */ /* 0x000fe20000410000 */
[----:B------:R-:W-:Y:S01]  /*3e370*/  MOV R124, R140 ;  /* 0x0000008c007c7202 */ /* 0x000fe20000000f00 */
[----:B------:R-:W-:-:S03]  /*3e380*/  @P1 IMAD.U32 R84, R84, 0x10000, RZ ;  /* 0x0001000054541824 */ /* 0x000fc600078e00ff */
        /* <DEDUP_REMOVED lines=14> */
.L_x_5096:
        /* <DEDUP_REMOVED lines=13> */
.L_x_5098:
[----:B------:R-:W-:Y:S05]  /*3e540*/  BSYNC.RECONVERGENT B1 ;  /* 0x0000000000017941 */ /* 0x000fea0003800200 */
.L_x_5097:
        /* <DEDUP_REMOVED lines=41> */
[----:B------:R-:W-:Y:S02]  /*3e7e0*/  IMAD.MOV.U32 R131, RZ, RZ, R126 ;  /* 0x000000ffff837224 */ /* 0x000fe400078e007e */
[----:B------:R-:W-:-:S07]  /*3e7f0*/  HFMA2 R126, -RZ, RZ, 0, 0 ;  /* 0x00000000ff7e7431 */ /* 0x000fce00000001ff */
.L_x_5095:
[----:B------:R-:W-:Y:S05]  /*3e800*/  BSYNC.RECONVERGENT B0 ;  /* 0x0000000000007941 */ /* 0x000fea0003800200 */
.L_x_5094:
        /* <DEDUP_REMOVED lines=26> */
.L_x_5101:
        /* <DEDUP_REMOVED lines=13> */
.L_x_5103:
[----:B------:R-:W-:Y:S05]  /*3ea80*/  BSYNC.RECONVERGENT B1 ;  /* 0x0000000000017941 */ /* 0x000fea0003800200 */
.L_x_5102:
        /* <DEDUP_REMOVED lines=43> */
.L_x_5100:
[----:B------:R-:W-:Y:S05]  /*3ed40*/  BSYNC.RECONVERGENT B0 ;  /* 0x0000000000007941 */ /* 0x000fea0003800200 */
.L_x_5099:
        /* <DEDUP_REMOVED lines=26> */
.L_x_5106:
        /* <DEDUP_REMOVED lines=13> */
.L_x_5108:
[----:B------:R-:W-:Y:S05]  /*3efc0*/  BSYNC.RECONVERGENT B1 ;  /* 0x0000000000017941 */ /* 0x000fea0003800200 */
.L_x_5107:
        /* <DEDUP_REMOVED lines=43> */
.L_x_5105:
[----:B------:R-:W-:Y:S05]  /*3f280*/  BSYNC.RECONVERGENT B0 ;  /* 0x0000000000007941 */ /* 0x000fea0003800200 */
.L_x_5104:
[----:B------:R-:W-:Y:S01]  /*3f290*/  I2FP.F32.U32 R129, R126 ;  /* 0x0000007e00817245 */ /* 0x000fe20000201000 */
[----:B------:R-:W-:Y:S01]  /*3f2a0*/  BSSY.RECONVERGENT B0, `(.L_x_5109) ;  /* 0x0000050000007945 */ /* 0x000fe20003800200 */
[----:B------:R-:W-:Y:S01]  /*3f2b0*/  ISETP.NE.AND P3, PT, R130, 0x1, PT ;  /* 0x000000018200780c */ /* 0x000fe20003f65270 */
[----:B------:R-:W-:Y:S02]  /*3f2c0*/  IMAD.MOV.U32 R134, RZ, RZ, 0x2 ;  /* 0x00000002ff867424 */ /* 0x000fe400078e00ff */
[----:B------:R-:W-:Y:S01]  /*3f2d0*/  FFMA.FTZ R126, R129, R188, 1.1641532182693481445e-10 ;  /* 0x2f000000817e7423 */ /* 0x000fe200000100bc */
[C---:B------:R-:W-:Y:S02]  /*3f2e0*/  SHF.L.U32 R129, R86.reuse, 0x10, RZ ;  /* 0x0000001056817819 */ /* 0x040fe400000006ff */
[----:B------:R-:W-:Y:S02]  /*3f2f0*/  PRMT R86, R86, 0x7632, R86 ;  /* 0x0000763256567816 */ /* 0x000fe40000000056 */
[----:B------:R-:W-:Y:S01]  /*3f300*/  FSETP.GTU.FTZ.AND P2, PT, R126, R35, PT ;  /* 0x000000237e00720b */ /* 0x000fe20003f5c000 */
[----:B------:R-:W-:-:S05]  /*3f310*/  FMUL.FTZ R129, R129, R36 ;  /* 0x0000002481817220 */ /* 0x000fca0000410000 */
        /* <DEDUP_REMOVED lines=15> */
.L_x_5111:
        /* <DEDUP_REMOVED lines=13> */
.L_x_5113:
[----:B------:R-:W-:Y:S05]  /*3f4e0*/  BSYNC.RECONVERGENT B1 ;  /* 0x0000000000017941 */ /* 0x000fea0003800200 */
.L_x_5112:
        /* <DEDUP_REMOVED lines=43> */
.L_x_5110:
[----:B------:R-:W-:Y:S05]  /*3f7a0*/  BSYNC.RECONVERGENT B0 ;  /* 0x0000000000007941 */ /* 0x000fea0003800200 */
.L_x_5109:
[----:B------:R-:W-:Y:S01]  /*3f7b0*/  I2FP.F32.U32 R129, R129 ;  /* 0x0000008100817245 */ /* 0x000fe20000201000 */
[----:B------:R-:W-:Y:S01]  /*3f7c0*/  IMAD.U32 R135, R86, 0x10000, RZ ;  /* 0x0001000056877824 */ /* 0x000fe200078e00ff */
[----:B------:R-:W-:Y:S01]  /*3f7d0*/  @P1 PRMT R128, R62, 0x7632, R128 ;  /* 0x000076323e801816 */ /* 0x000fe20000000080 */
[----:B------:R-:W-:Y:S01]  /*3f7e0*/  BSSY.RECONVERGENT B0, `(.L_x_5114) ;  /* 0x000004e000007945 */ /* 0x000fe20003800200 */
[----:B------:R-:W-:Y:S01]  /*3f7f0*/  ISETP.NE.AND P4, PT, R134, 0x1, PT ;  /* 0x000000018600780c */ /* 0x000fe20003f85270 */
[----:B------:R-:W-:Y:S01]  /*3f800*/  FFMA.FTZ R86, R129, R188, 1.1641532182693481445e-10 ;  /* 0x2f00000081567423 */ /* 0x000fe200000100bc */
[----:B------:R-:W-:Y:S01]  /*3f810*/  FMUL.FTZ R135, R135, R36 ;  /* 0x0000002487877220 */ /* 0x000fe20000410000 */
[----:B------:R-:W-:-:S03]  /*3f820*/  @P1 IMAD.U32 R129, R128, 0x10000, RZ ;  /* 0x0001000080811824 */ /* 0x000fc600078e00ff */
[----:B------:R-:W-:Y:S01]  /*3f830*/  FSETP.GTU.FTZ.AND P3, PT, R86, R35, PT ;  /* 0x000000235600720b */ /* 0x000fe20003f7c000 */
[----:B------:R-:W-:-:S03]  /*3f840*/  HFMA2 R86, -RZ, RZ, 0, 1.1920928955078125e-07 ;  /* 0x00000002ff567431 */ /* 0x000fc600000001ff */
        /* <DEDUP_REMOVED lines=14> */
.L_x_5116:
        /* <DEDUP_REMOVED lines=13> */
.L_x_5118:
[----:B------:R-:W-:Y:S05]  /*3fa00*/  BSYNC.RECONVERGENT B1 ;  /* 0x0000000000017941 */ /* 0x000fea0003800200 */
.L_x_5117:
[----:B------:R-:W-:Y:S01]  /*3fa10*/  LOP3.LUT R134, R4, UR7, R137, 0x96, !PT ;  /* 0x0000000704867c12 */ /* 0x000fe2000f8e9689 */
[----:B------:R-:W-:-:S04]  /*3fa20*/  IMAD.WIDE.U32 R138, R3, -0x326172a9, RZ ;  /* 0xcd9e8d57038a7825 */ /* 0x000fc800078e00ff */
[----:B------:R-:W-:Y:S01]  /*3fa30*/  IMAD.WIDE.U32 R134, R134, -0x326172a9, RZ ;  /* 0xcd9e8d5786867825 */ /* 0x000fe200078e00ff */
[----:B------:R-:W-:-:S03]  /*3fa40*/  LOP3.LUT R139, R2, UR6, R139, 0x96, !PT ;  /* 0x00000006028b7c12 */ /* 0x000fc6000f8e968b */
[----:B------:R-:W-:Y:S01]  /*3fa50*/  IMAD.MOV.U32 R129, RZ, RZ, R131 ;  /* 0x000000ffff817224 */ /* 0x000fe200078e0083 */
        /* <DEDUP_REMOVED lines=37> */
[----:B------:R-:W-:-:S07]  /*3fcb0*/  MOV R131, R134 ;  /* 0x0000008600837202 */ /* 0x000fce0000000f00 */
.L_x_5115:
[----:B------:R-:W-:Y:S05]  /*3fcc0*/  BSYNC.RECONVERGENT B0 ;  /* 0x0000000000007941 */ /* 0x000fea0003800200 */
.L_x_5114:
[----:B------:R-:W-:Y:S01]  /*3fcd0*/  I2FP.F32.U32 R129, R129 ;  /* 0x0000008100817245 */ /* 0x000fe20000201000 */
[----:B------:R-:W-:Y:S01]  /*3fce0*/  BSSY.RECONVERGENT B0, `(.L_x_5119) ;  /* 0x0000050000007945 */ /* 0x000fe20003800200 */
[----:B------:R-:W-:Y:S01]  /*3fcf0*/  ISETP.NE.AND P5, PT, R86, 0x1, PT ;  /* 0x000000015600780c */ /* 0x000fe20003fa5270 */
[----:B------:R-:W-:Y:S02]  /*3fd00*/  IMAD.MOV.U32 R134, RZ, RZ, 0x2 ;  /* 0x00000002ff867424 */ /* 0x000fe400078e00ff */
[----:B------:R-:W-:Y:S01]  /*3fd10*/  FFMA.FTZ R130, R129, R188, 1.1641532182693481445e-10 ;  /* 0x2f00000081827423 */ /* 0x000fe200000100bc */
[----:B------:R-:W-:-:S04]  /*3fd20*/  IMAD.U32 R129, R87, 0x10000, RZ ;  /* 0x0001000057817824 */ /* 0x000fc800078e00ff */
[----:B------:R-:W-:Y:S01]  /*3fd30*/  FMUL.FTZ R129, R129, R36 ;  /* 0x0000002481817220 */ /* 0x000fe20000410000 */
[----:B------:R-:W-:Y:S02]  /*3fd40*/  FSETP.GTU.FTZ.AND P4, PT, R130, R35, PT ;  /* 0x000000238200720b */ /* 0x000fe40003f9c000 */
[----:B------:R-:W-:Y:S02]  /*3fd50*/  @P1 SHF.L.U32 R130, R63, 0x10, RZ ;  /* 0x000000103f821819 */ /* 0x000fe400000006ff */
[----:B------:R-:W-:Y:S02]  /*3fd60*/  FSEL R129, R129, RZ, !P4 ;  /* 0x000000ff81817208 */ /* 0x000fe40006000000 */
[----:B------:R-:W-:-:S03]  /*3fd70*/  PLOP3.LUT P4, PT, P4, PT, PT, 0x8, 0x80 ;  /* 0x000000000080781c */ /* 0x000fc6000278e170 */
[----:B------:R-:W-:Y:S01]  /*3fd80*/  @P1 FADD.FTZ R129, R130, R129 ;  /* 0x0000008182811221 */ /* 0x000fe20000010000 */
        /* <DEDUP_REMOVED lines=12> */
.L_x_5121:
        /* <DEDUP_REMOVED lines=13> */
.L_x_5123:
[----:B------:R-:W-:Y:S05]  /*3ff20*/  BSYNC.RECONVERGENT B1 ;  /* 0x0000000000017941 */ /* 0x000fea0003800200 */
.L_x_5122:
        /* <DEDUP_REMOVED lines=10> */
[----:B------:R-:W-:-:S05]  /*3ffd0*/  LOP3.LUT R86, R50, R86, R137, 0x96, !PT ;  /* 0x0000005632567212 */ /* 0x000fca00078e9689 */
        /* <DEDUP_REMOVED lines=26> */
[----:B------:R-:W-:Y:S01]  /*40180*/  IMAD.WIDE.U32 R134, R135, -0x326172a9, RZ ;  /* 0xcd9e8d5787867825 */ /* 0x000fe200078e00ff */
[----:B------:R-:W-:-:S03]  /*40190*/  MOV R87, R131 ;  /* 0x0000008300577202 */ /* 0x000fc60000000f00 */
[----:B------:R-:W-:Y:S01]  /*401a0*/  IMAD.MOV.U32 R140, RZ, RZ, R134 ;  /* 0x000000ffff8c7224 */ /* 0x000fe200078e0086 */
[----:B------:R-:W-:Y:S01]  /*401b0*/  LOP3.LUT R141, R53, R136, R135, 0x96, !PT ;  /* 0x00000088358d7212 */ /* 0x000fe200078e9687 */
[----:B------:R-:W-:Y:S02]  /*401c0*/  IMAD.MOV.U32 R131, RZ, RZ, R86 ;  /* 0x000000ffff837224 */ /* 0x000fe400078e0056 */
[----:B------:R-:W-:-:S07]  /*401d0*/  IMAD.MOV.U32 R134, RZ, RZ, RZ ;  /* 0x000000ffff867224 */ /* 0x000fce00078e00ff */
.L_x_5120:
[----:B------:R-:W-:Y:S05]  /*401e0*/  BSYNC.RECONVERGENT B0 ;  /* 0x0000000000007941 */ /* 0x000fea0003800200 */
.L_x_5119:
[----:B------:R-:W-:Y:S02]  /*401f0*/  I2FP.F32.U32 R87, R87 ;  /* 0x0000005700577245 */ /* 0x000fe40000201000 */
[----:B------:R-:W-:Y:S02]  /*40200*/  SHF.L.U32 R135, R130, 0x10, RZ ;  /* 0x0000001082877819 */ /* 0x000fe400000006ff */
[----:B------:R-:W-:Y:S01]  /*40210*/  PRMT R85, R133, 0x5410, R85 ;  /* 0x0000541085557816 */ /* 0x000fe20000000055 */
[----:B------:R-:W-:Y:S01]  /*40220*/  FFMA.FTZ R86, R87, R188, 1.1641532182693481445e-10 ;  /* 0x2f00000057567423 */ /* 0x000fe200000100bc */
[----:B------:R-:W-:Y:S01]  /*40230*/  @P1 PRMT R87, R63, 0x7632, R87 ;  /* 0x000076323f571816 */ /* 0x000fe20000000057 */
[----:B------:R-:W-:Y:S01]  /*40240*/  FMUL.FTZ R130, R135, R36 ;  /* 0x0000002487827220 */ /* 0x000fe20000410000 */
[----:B------:R-:W-:Y:S02]  /*40250*/  PRMT R84, R132, 0x5410, R84 ;  /* 0x0000541084547816 */ /* 0x000fe40000000054 */
[----:B------:R-:W-:Y:S01]  /*40260*/  FSETP.GTU.FTZ.AND P5, PT, R86, R35, PT ;  /* 0x000000235600720b */ /* 0x000fe20003fbc000 */
[----:B------:R-:W-:Y:S01]  /*40270*/  @P1 IMAD.U32 R87, R87, 0x10000, RZ ;  /* 0x0001000057571824 */ /* 0x000fe200078e00ff */
[----:B------:R-:W-:-:S02]  /*40280*/  PRMT R86, R143, 0x5410, R144 ;  /* 0x000054108f567816 */ /* 0x000fc40000000090 */
[----:B------:R-:W-:Y:S02]  /*40290*/  FSEL R130, R130, RZ, !P5 ;  /* 0x000000ff82827208 */ /* 0x000fe40006800000 */
[----:B------:R-:W-:-:S03]  /*402a0*/  PLOP3.LUT P5, PT, P5, PT, PT, 0x8, 0x80 ;  /* 0x000000000080781c */ /* 0x000fc60002fae170 */
[----:B------:R-:W-:-:S05]  /*402b0*/  @P1 FADD.FTZ R130, R130, R87 ;  /* 0x0000005782821221 */ /* 0x000fca0000010000 */
[----:B------:R-:W-:-:S04]  /*402c0*/  F2FP.BF16.F32.PACK_AB R87, RZ, R130 ;  /* 0x00000082ff57723e */ /* 0x000fc800000010ff */
[----:B------:R-:W-:-:S07]  /*402d0*/  PRMT R87, R138, 0x5410, R87 ;  /* 0x000054108a577816 */ /* 0x000fce0000000057 */
.L_x_5083:
[----:B------:R-:W-:Y:S01]  /*402e0*/  SEL R135, RZ, 0x1000000, !P5 ;  /* 0x01000000ff877807 */ /* 0x000fe20006800000 */
[----:B------:R-:W-:Y:S01]  /*402f0*/  IMAD.WIDE.U32 R132, R180, 0x10, R160 ;  /* 0x00000010b4847825 */ /* 0x000fe200078e00a0 */
[----:B------:R-:W-:Y:S02]  /*40300*/  SEL R136, RZ, 0x10000, !P4 ;  /* 0x00010000ff887807 */ /* 0x000fe40006000000 */
[----:B------:R-:W-:Y:S02]  /*40310*/  SEL R139, RZ, 0x100, !P3 ;  /* 0x00000100ff8b7807 */ /* 0x000fe40005800000 */
[C---:B------:R-:W-:Y:S01]  /*40320*/  LOP3.LUT P5, RZ, R31.reuse, 0x8, RZ, 0xc0, !PT ;  /* 0x000000081fff7812 */ /* 0x040fe200078ac0ff */
[----:B------:R0:W-:Y:S01]  /*40330*/  STG.E.128 desc[UR8][R132.64], R84 ;  /* 0x0000005484007986 */ /* 0x0001e2000c101d08 */
[C---:B------:R-:W-:Y:S02]  /*40340*/  LOP3.LUT P4, RZ, R31.reuse, 0x4, RZ, 0xc0, !PT ;  /* 0x000000041fff7812 */ /* 0x040fe4000788c0ff */
[----:B------:R-:W-:-:S02]  /*40350*/  LOP3.LUT P3, RZ, R31, 0x2, RZ, 0xc0, !PT ;  /* 0x000000021fff7812 */ /* 0x000fc4000786c0ff */
[----:B------:R-:W-:Y:S02]  /*40360*/  LOP3.LUT R139, R139, R135, R136, 0xfe, !PT ;  /* 0x000000878b8b7212 */ /* 0x000fe400078efe88 */
[----:B------:R-:W-:Y:S02]  /*40370*/  SEL R137, RZ, 0x1000000, !P3 ;  /* 0x01000000ff897807 */ /* 0x000fe40005800000 */
[----:B------:R-:W-:Y:S02]  /*40380*/  SEL R136, RZ, 0x10000, !P4 ;  /* 0x00010000ff887807 */ /* 0x000fe40006000000 */
[----:B------:R-:W-:Y:S02]  /*40390*/  SEL R135, RZ, 0x100, !P5 ;  /* 0x00000100ff877807 */ /* 0x000fe40006800000 */
[----:B------:R-:W-:Y:S02]  /*403a0*/  LOP3.LUT P6, RZ, R31, 0x10, RZ, 0xc0, !PT ;  /* 0x000000101fff7812 */ /* 0x000fe400078cc0ff */
[----:B------:R-:W-:-:S02]  /*403b0*/  LOP3.LUT R135, R135, R137, R136, 0xfe, !PT ;  /* 0x0000008987877212 */ /* 0x000fc400078efe88 */
[----:B------:R-:W-:Y:S01]  /*403c0*/  SEL R136, RZ, 0x1, !P2 ;  /* 0x00000001ff887807 */ /* 0x000fe20005000000 */
[----:B0-----:R-:W-:-:S03]  /*403d0*/  IMAD.WIDE.U32 R86, R180, 0x8, R154 ;  /* 0x00000008b4567825 */ /* 0x001fc600078e009a */
[----:B------:R-:W-:Y:S02]  /*403e0*/  LOP3.LUT R85, R139, R136, RZ, 0xfc, !PT ;  /* 0x000000888b557212 */ /* 0x000fe400078efcff */
[----:B------:R-:W-:-:S04]  /*403f0*/  SEL R136, RZ, 0x1, !P6 ;  /* 0x00000001ff887807 */ /* 0x000fc80007000000 */
[----:B------:R-:W-:-:S05]  /*40400*/  LOP3.LUT R84, R135, R136, RZ, 0xfc, !PT ;  /* 0x0000008887547212 */ /* 0x000fca00078efcff */
[----:B------:R0:W-:Y:S01]  /*40410*/  STG.E.64 desc[UR8][R86.64], R84 ;  /* 0x0000005456007986 */ /* 0x0001e2000c101b08 */
[----:B------:R-:W-:Y:S05]  /*40420*/  @!P0 BRA `(.L_x_5124) ;  /* 0x0000000000508947 */ /* 0x000fea0003800000 */
[----:B0-----:R-:W-:Y:S01]  /*40430*/  IMAD.U32 R84, R20, 0x10000, RZ ;  /* 0x0001000014547824 */ /* 0x001fe200078e00ff */
        /* <DEDUP_REMOVED lines=19> */
.L_x_5124:
        /* <DEDUP_REMOVED lines=26> */
.L_x_5128:
        /* <DEDUP_REMOVED lines=13> */
.L_x_5130:
[----:B------:R-:W-:Y:S05]  /*407e0*/  BSYNC.RECONVERGENT B1 ;  /* 0x0000000000017941 */ /* 0x000fea0003800200 */
.L_x_5129:
        /* <DEDUP_REMOVED lines=40> */
[----:B------:R-:W-:Y:S01]  /*40a70*/  MOV R150, R14 ;  /* 0x0000000e00967202 */ /* 0x000fe20000000f00 */
[----:B------:R-:W-:Y:S01]  /*40a80*/  IMAD.MOV.U32 R14, RZ, RZ, R131 ;  /* 0x000000ffff0e7224 */ /* 0x000fe200078e0083 */
[----:B------:R-:W-:-:S07]  /*40a90*/  LOP3.LUT R142, R41, R16, R15, 0x96, !PT ;  /* 0x00000010298e7212 */ /* 0x000fce00078e960f */
.L_x_5127:
[----:B------:R-:W-:Y:S05]  /*40aa0*/  BSYNC.RECONVERGENT B0 ;  /* 0x0000000000007941 */ /* 0x000fea0003800200 */
.L_x_5126:
[----:B------:R-:W-:Y:S01]  /*40ab0*/  I2FP.F32.U32 R15, R14 ;  /* 0x0000000e000f7245 */ /* 0x000fe20000201000 */
[----:B------:R-:W-:Y:S01]  /*40ac0*/  BSSY.RECONVERGENT B0, `(.L_x_5131) ;  /* 0x000004f000007945 */ /* 0x000fe20003800200 */
[----:B------:R-:W-:Y:S01]  /*40ad0*/  ISETP.NE.AND P3, PT, R17, 0x1, PT ;  /* 0x000000011100780c */ /* 0x000fe20003f65270 */
[----:B------:R-:W-:Y:S01]  /*40ae0*/  IMAD.MOV.U32 R16, RZ, RZ, 0x2 ;  /* 0x00000002ff107424 */ /* 0x000fe200078e00ff */
[----:B------:R-:W-:Y:S01]  /*40af0*/  LOP3.LUT R31, R31, 0xffffffef, RZ, 0xc0, !PT ;  /* 0xffffffef1f1f7812 */ /* 0x000fe200078ec0ff */
[----:B------:R-:W-:Y:S01]  /*40b00*/  FFMA.FTZ R14, R15, R188, 1.1641532182693481445e-10 ;  /* 0x2f0000000f0e7423 */ /* 0x000fe200000100bc */
[C---:B-----5:R-:W-:Y:S02]  /*40b10*/  SHF.L.U32 R15, R84.reuse, 0x10, RZ ;  /* 0x00000010540f7819 */ /* 0x060fe400000006ff */
[----:B------:R-:W-:Y:S02]  /*40b20*/  PRMT R84, R84, 0x7632, R84 ;  /* 0x0000763254547816 */ /* 0x000fe40000000054 */
        /* <DEDUP_REMOVED lines=15> */
.L_x_5133:
        /* <DEDUP_REMOVED lines=13> */
.L_x_5135:
[----:B------:R-:W-:Y:S05]  /*40cf0*/  BSYNC.RECONVERGENT B1 ;  /* 0x0000000000017941 */ /* 0x000fea0003800200 */
.L_x_5134:
        /* <DEDUP_REMOVED lines=43> */
.L_x_5132:
[----:B------:R-:W-:Y:S05]  /*40fb0*/  BSYNC.RECONVERGENT B0 ;  /* 0x0000000000007941 */ /* 0x000fea0003800200 */
.L_x_5131:
[----:B------:R-:W-:Y:S01]  /*40fc0*/  I2FP.F32.U32 R15, R15 ;  /* 0x0000000f000f7245 */ /* 0x000fe20000201000 */
[----:B------:R-:W-:Y:S01]  /*40fd0*/  @P1 IMAD.U32 R131, R60, 0x10000, RZ ;  /* 0x000100003c831824 */ /* 0x000fe200078e00ff */
[----:B------:R-:W-:Y:S01]  /*40fe0*/  ISETP.NE.AND P3, PT, R16, 0x1, PT ;  /* 0x000000011000780c */ /* 0x000fe20003f65270 */
[----:B------:R-:W-:Y:S01]  /*40ff0*/  BSSY.RECONVERGENT B0, `(.L_x_5136) ;  /* 0x000004f000007945 */ /* 0x000fe20003800200 */
[----:B------:R-:W-:Y:S02]  /*41000*/  HFMA2 R18, -RZ, RZ, 0, 1.1920928955078125e-07 ;  /* 0x00000002ff127431 */ /* 0x000fe400000001ff */
[----:B------:R-:W-:Y:S01]  /*41010*/  FFMA.FTZ R14, R15, R188, 1.1641532182693481445e-10 ;  /* 0x2f0000000f0e7423 */ /* 0x000fe200000100bc */
[----:B------:R-:W-:-:S04]  /*41020*/  SHF.L.U32 R15, R56, 0x10, RZ ;  /* 0x00000010380f7819 */ /* 0x000fc800000006ff */
[----:B------:R-:W-:Y:S01]  /*41030*/  FSETP.GTU.FTZ.AND P2, PT, R14, R35, PT ;  /* 0x000000230e00720b */ /* 0x000fe20003f5c000 */
[----:B------:R-:W-:-:S03]  /*41040*/  FMUL.FTZ R15, R15, R36 ;  /* 0x000000240f0f7220 */ /* 0x000fc60000410000 */
[----:B------:R-:W-:Y:S02]  /*41050*/  SEL R14, RZ, 0x1, P2 ;  /* 0x00000001ff0e7807 */ /* 0x000fe40001000000 */
[----:B------:R-:W-:-:S05]  /*41060*/  FSEL R15, R15, RZ, !P2 ;  /* 0x000000ff0f0f7208 */ /* 0x000fca0005000000 */
[----:B------:R-:W-:Y:S01]  /*41070*/  FADD.FTZ R20, R20, R15 ;  /* 0x0000000f14147221 */ /* 0x000fe20000010000 */
[----:B------:R-:W-:-:S03]  /*41080*/  IMAD.MOV.U32 R15, RZ, RZ, R140 ;  /* 0x000000ffff0f7224 */ /* 0x000fc600078e008c */
        /* <DEDUP_REMOVED lines=12> */
.L_x_5138:
        /* <DEDUP_REMOVED lines=13> */
.L_x_5140:
[----:B------:R-:W-:Y:S05]  /*41220*/  BSYNC.RECONVERGENT B1 ;  /* 0x0000000000017941 */ /* 0x000fea0003800200 */
.L_x_5139:
        /* <DEDUP_REMOVED lines=43> */
.L_x_5137:
[----:B------:R-:W-:Y:S05]  /*414e0*/  BSYNC.RECONVERGENT B0 ;  /* 0x0000000000007941 */ /* 0x000fea0003800200 */
.L_x_5136:
[----:B------:R-:W-:Y:S01]  /*414f0*/  I2FP.F32.U32 R15, R15 ;  /* 0x0000000f000f7245 */ /* 0x000fe20000201000 */
[----:B------:R-:W-:Y:S01]  /*41500*/  BSSY.RECONVERGENT B0, `(.L_x_5141) ;  /* 0x000004e000007945 */ /* 0x000fe20003800200 */
[----:B------:R-:W-:Y:S01]  /*41510*/  ISETP.NE.AND P3, PT, R18, 0x1, PT ;  /* 0x000000011200780c */ /* 0x000fe20003f65270 */
[----:B------:R-:W-:Y:S01]  /*41520*/  HFMA2 R19, -RZ, RZ, 0, 1.1920928955078125e-07 ;  /* 0x00000002ff137431 */ /* 0x000fe200000001ff */
[----:B------:R-:W-:Y:S01]  /*41530*/  LOP3.LUT R31, R31, 0xfffffff7, RZ, 0xc0, !PT ;  /* 0xfffffff71f1f7812 */ /* 0x000fe200078ec0ff */
[----:B------:R-:W-:Y:S01]  /*41540*/  FFMA.FTZ R16, R15, R188, 1.1641532182693481445e-10 ;  /* 0x2f0000000f107423 */ /* 0x000fe200000100bc */
[----:B------:R-:W-:Y:S02]  /*41550*/  IMAD.U32 R15, R84, 0x10000, RZ ;  /* 0x00010000540f7824 */ /* 0x000fe400078e00ff */
[----:B------:R-:W-:Y:S02]  /*41560*/  IMAD.MOV.U32 R17, RZ, RZ, R140 ;  /* 0x000000ffff117224 */ /* 0x000fe400078e008c */
        /* <DEDUP_REMOVED lines=14> */
.L_x_5143:
        /* <DEDUP_REMOVED lines=13> */
.L_x_5145:
[----:B------:R-:W-:Y:S05]  /*41720*/  BSYNC.RECONVERGENT B1 ;  /* 0x0000000000017941 */ /* 0x000fea0003800200 */
.L_x_5144:
        /* <DEDUP_REMOVED lines=43> */
.L_x_5142:
[----:B------:R-:W-:Y:S05]  /*419e0*/  BSYNC.RECONVERGENT B0 ;  /* 0x0000000000007941 */ /* 0x000fea0003800200 */
.L_x_5141:
[----:B------:R-:W-:Y:S01]  /*419f0*/  I2FP.F32.U32 R17, R17 ;  /* 0x0000001100117245 */ /* 0x000fe20000201000 */
[----:B------:R-:W-:Y:S01]  /*41a00*/  BSSY.RECONVERGENT B0, `(.L_x_5146) ;  /* 0x0000053000007945 */ /* 0x000fe20003800200 */
[----:B------:R-:W-:Y:S02]  /*41a10*/  PRMT R18, R56, 0x7632, R18 ;  /* 0x0000763238127816 */ /* 0x000fe40000000012 */
[----:B------:R-:W-:Y:S01]  /*41a20*/  ISETP.NE.AND P3, PT, R19, 0x1, PT ;  /* 0x000000011300780c */ /* 0x000fe20003f65270 */
[----:B------:R-:W-:Y:S02]  /*41a30*/  FFMA.FTZ R16, R17, R188, 1.1641532182693481445e-10 ;  /* 0x2f00000011107423 */ /* 0x000fe400000100bc */
[----:B------:R-:W-:Y:S02]  /*41a40*/  IMAD.U32 R17, R18, 0x10000, RZ ;  /* 0x0001000012117824 */ /* 0x000fe400078e00ff */
[----:B------:R-:W-:Y:S01]  /*41a50*/  IMAD.MOV.U32 R18, RZ, RZ, 0x2 ;  /* 0x00000002ff127424 */ /* 0x000fe200078e00ff */
[----:B------:R-:W-:Y:S01]  /*41a60*/  FSETP.GTU.FTZ.AND P2, PT, R16, R35, PT ;  /* 0x000000231000720b */ /* 0x000fe20003f5c000 */
[----:B------:R-:W-:-:S05]  /*41a70*/  FMUL.FTZ R17, R17, R36 ;  /* 0x0000002411117220 */ /* 0x000fca0000410000 */
[----:B------:R-:W-:Y:S02]  /*41a80*/  FSEL R16, R17, RZ, !P2 ;  /* 0x000000ff11107208 */ /* 0x000fe40005000000 */
[----:B------:R-:W-:-:S03]  /*41a90*/  MOV R17, R140 ;  /* 0x0000008c00117202 */ /* 0x000fc60000000f00 */
        /* <DEDUP_REMOVED lines=16> */
.L_x_5148:
        /* <DEDUP_REMOVED lines=13> */
.L_x_5150:
[----:B------:R-:W-:Y:S05]  /*41c70*/  BSYNC.RECONVERGENT B1 ;  /* 0x0000000000017941 */ /* 0x000fea0003800200 */
.L_x_5149:
        /* <DEDUP_REMOVED lines=43> */
.L_x_5147:
[----:B------:R-:W-:Y:S05]  /*41f30*/  BSYNC.RECONVERGENT B0 ;  /* 0x0000000000007941 */ /* 0x000fea0003800200 */
.L_x_5146:
[----:B------:R-:W-:Y:S01]  /*41f40*/  I2FP.F32.U32 R17, R17 ;  /* 0x0000001100117245 */ /* 0x000fe20000201000 */
[----:B------:R-:W-:Y:S01]  /*41f50*/  BSSY.RECONVERGENT B0, `(.L_x_5151) ;  /* 0x000004f000007945 */ /* 0x000fe20003800200 */
[----:B------:R-:W-:Y:S01]  /*41f60*/  ISETP.NE.AND P3, PT, R18, 0x1, PT ;  /* 0x000000011200780c */ /* 0x000fe20003f65270 */
[----:B------:R-:W-:Y:S01]  /*41f70*/  IMAD.MOV.U32 R19, RZ, RZ, 0x2 ;  /* 0x00000002ff137424 */ /* 0x000fe200078e00ff */
[----:B------:R-:W-:Y:S01]  /*41f80*/  LOP3.LUT R31, R31, 0xfffffffb, RZ, 0xc0, !PT ;  /* 0xfffffffb1f1f7812 */ /* 0x000fe200078ec0ff */
[----:B------:R-:W-:Y:S01]  /*41f90*/  FFMA.FTZ R16, R17, R188, 1.1641532182693481445e-10 ;  /* 0x2f00000011107423 */ /* 0x000fe200000100bc */
[C---:B------:R-:W-:Y:S01]  /*41fa0*/  IMAD.U32 R17, R85.reuse, 0x10000, RZ ;  /* 0x0001000055117824 */ /* 0x040fe200078e00ff */
[----:B------:R-:W-:-:S03]  /*41fb0*/  PRMT R134, R85, 0x7632, R134 ;  /* 0x0000763255867816 */ /* 0x000fc60000000086 */
[----:B------:R-:W-:Y:S01]  /*41fc0*/  FSETP.GTU.FTZ.AND P2, PT, R16, R35, PT ;  /* 0x000000231000720b */ /* 0x000fe20003f5c000 */
[----:B------:R-:W-:-:S03]  /*41fd0*/  FMUL.FTZ R17, R17, R36 ;  /* 0x0000002411117220 */ /* 0x000fc60000410000 */
[----:B------:R-:W-:Y:S02]  /*41fe0*/  PLOP3.LUT P4, PT, P2, PT, PT, 0x8, 0x80 ;  /* 0x000000000080781c */ /* 0x000fe4000178e170 */
[----:B------:R-:W-:Y:S02]  /*41ff0*/  FSEL R84, R17, RZ, !P2 ;  /* 0x000000ff11547208 */ /* 0x000fe40005000000 */
[----:B------:R-:W-:-:S09]  /*42000*/  MOV R17, R140 ;  /* 0x0000008c00117202 */ /* 0x000fd20000000f00 */
        /* <DEDUP_REMOVED lines=10> */
.L_x_5153:
        /* <DEDUP_REMOVED lines=13> */
.L_x_5155:
[----:B------:R-:W-:Y:S05]  /*42180*/  BSYNC.RECONVERGENT B1 ;  /* 0x0000000000017941 */ /* 0x000fea0003800200 */
.L_x_5154:
        /* <DEDUP_REMOVED lines=39> */
[----:B------:R-:W-:Y:S01]  /*42400*/  HFMA2 R19, -RZ, RZ, 0, 0 ;  /* 0x00000000ff137431 */ /* 0x000fe200000001ff */
[----:B------:R-:W-:Y:S01]  /*42410*/  LOP3.LUT R142, R41, R18, R17, 0x96, !PT ;  /* 0x00000012298e7212 */ /* 0x000fe200078e9611 */
[----:B------:R-:W-:Y:S02]  /*42420*/  IMAD.MOV.U32 R17, RZ, RZ, R150 ;  /* 0x000000ffff117224 */ /* 0x000fe400078e0096 */
[----:B------:R-:W-:-:S07]  /*42430*/  IMAD.MOV.U32 R150, RZ, RZ, R16 ;  /* 0x000000ffff967224 */ /* 0x000fce00078e0010 */
.L_x_5152:
[----:B------:R-:W-:Y:S05]  /*42440*/  BSYNC.RECONVERGENT B0 ;  /* 0x0000000000007941 */ /* 0x000fea0003800200 */
.L_x_5151:
[----:B------:R-:W-:Y:S01]  /*42450*/  I2FP.F32.U32 R17, R17 ;  /* 0x0000001100117245 */ /* 0x000fe20000201000 */
[----:B------:R-:W-:Y:S01]  /*42460*/  @P1 IMAD.U32 R133, R61, 0x10000, RZ ;  /* 0x000100003d851824 */ /* 0x000fe200078e00ff */
[----:B------:R-:W-:Y:S01]  /*42470*/  ISETP.NE.AND P3, PT, R19, 0x1, PT ;  /* 0x000000011300780c */ /* 0x000fe20003f65270 */
[----:B------:R-:W-:Y:S01]  /*42480*/  BSSY.RECONVERGENT B0, `(.L_x_5156) ;  /* 0x000004f000007945 */ /* 0x000fe20003800200 */
[----:B------:R-:W-:Y:S02]  /*42490*/  IMAD.MOV.U32 R18, RZ, RZ, 0x2 ;  /* 0x00000002ff127424 */ /* 0x000fe400078e00ff */
[----:B------:R-:W-:Y:S01]  /*424a0*/  FFMA.FTZ R16, R17, R188, 1.1641532182693481445e-10 ;  /* 0x2f00000011107423 */ /* 0x000fe200000100bc */
[----:B------:R-:W-:-:S04]  /*424b0*/  IMAD.U32 R17, R57, 0x10000, RZ ;  /* 0x0001000039117824 */ /* 0x000fc800078e00ff */
[----:B------:R-:W-:Y:S01]  /*424c0*/  FMUL.FTZ R17, R17, R36 ;  /* 0x0000002411117220 */ /* 0x000fe20000410000 */
        /* <DEDUP_REMOVED lines=17> */
.L_x_5158:
        /* <DEDUP_REMOVED lines=13> */
.L_x_5160:
[----:B------:R-:W-:Y:S05]  /*426b0*/  BSYNC.RECONVERGENT B1 ;  /* 0x0000000000017941 */ /* 0x000fea0003800200 */
.L_x_5159:
[----:B------:R-:W-:Y:S01]  /*426c0*/  LOP3.LUT R18, R4, UR7, R21, 0x96, !PT ;  /* 0x0000000704127c12 */ /* 0x000fe2000f8e9615 */
[----:B------:R-:W-:Y:S01]  /*426d0*/  IMAD.WIDE.U32 R84, R3, -0x326172a9, RZ ;  /* 0xcd9e8d5703547825 */ /* 0x000fe200078e00ff */
[----:B------:R-:W-:-:S03]  /*426e0*/  MOV R17, R150 ;  /* 0x0000009600117202 */ /* 0x000fc60000000f00 */
        /* <DEDUP_REMOVED lines=33> */
[----:B------:R-:W-:-:S04]  /*42900*/  IMAD.WIDE.U32 R18, R18, -0x2daee0ad, RZ ;  /* 0xd2511f5312127825 */ /* 0x000fc800078e00ff */
[----:B------:R-:W-:Y:S01]  /*42910*/  IMAD.MOV.U32 R150, RZ, RZ, R18 ;  /* 0x000000ffff967224 */ /* 0x000fe200078e0012 */
[----:B------:R-:W-:Y:S01]  /*42920*/  LOP3.LUT R142, R41, R20, R19, 0x96, !PT ;  /* 0x00000014298e7212 */ /* 0x000fe200078e9613 */
[----:B------:R-:W-:-:S04]  /*42930*/  IMAD.WIDE.U32 R20, R21, -0x326172a9, RZ ;  /* 0xcd9e8d5715147825 */ /* 0x000fc800078e00ff */
[----:B------:R-:W-:Y:S01]  /*42940*/  IMAD.MOV.U32 R140, RZ, RZ, R20 ;  /* 0x000000ffff8c7224 */ /* 0x000fe200078e0014 */
[----:B------:R-:W-:Y:S01]  /*42950*/  LOP3.LUT R141, R53, R84, R21, 0x96, !PT ;  /* 0x00000054358d7212 */ /* 0x000fe200078e9615 */
[----:B------:R-:W-:-:S07]  /*42960*/  IMAD.MOV.U32 R18, RZ, RZ, RZ ;  /* 0x000000ffff127224 */ /* 0x000fce00078e00ff */
.L_x_5157:
[----:B------:R-:W-:Y:S05]  /*42970*/  BSYNC.RECONVERGENT B0 ;  /* 0x0000000000007941 */ /* 0x000fea0003800200 */
.L_x_5156:
[----:B------:R-:W-:Y:S01]  /*42980*/  I2FP.F32.U32 R17, R17 ;  /* 0x0000001100117245 */ /* 0x000fe20000201000 */
[----:B------:R-:W-:Y:S01]  /*42990*/  BSSY.RECONVERGENT B0, `(.L_x_5161) ;  /* 0x000004e000007945 */ /* 0x000fe20003800200 */
[----:B------:R-:W-:Y:S01]  /*429a0*/  ISETP.NE.AND P2, PT, R18, 0x1, PT ;  /* 0x000000011200780c */ /* 0x000fe20003f45270 */
[----:B------:R-:W-:Y:S01]  /*429b0*/  IMAD.MOV.U32 R19, RZ, RZ, 0x2 ;  /* 0x00000002ff137424 */ /* 0x000fe200078e00ff */
[----:B------:R-:W-:Y:S01]  /*429c0*/  LOP3.LUT R31, R31, 0xfffffffd, RZ, 0xc0, !PT ;  /* 0xfffffffd1f1f7812 */ /* 0x000fe200078ec0ff */
[----:B------:R-:W-:Y:S01]  /*429d0*/  FFMA.FTZ R20, R17, R188, 1.1641532182693481445e-10 ;  /* 0x2f00000011147423 */ /* 0x000fe200000100bc */
[----:B------:R-:W-:-:S04]  /*429e0*/  SHF.L.U32 R17, R134, 0x10, RZ ;  /* 0x0000001086117819 */ /* 0x000fc800000006ff */
[----:B------:R-:W-:Y:S01]  /*429f0*/  FSETP.GTU.FTZ.AND P3, PT, R20, R35, PT ;  /* 0x000000231400720b */ /* 0x000fe20003f7c000 */
[----:B------:R-:W-:Y:S01]  /*42a00*/  FMUL.FTZ R17, R17, R36 ;  /* 0x0000002411117220 */ /* 0x000fe20000410000 */
[----:B------:R-:W-:-:S04]  /*42a10*/  IMAD.MOV.U32 R20, RZ, RZ, R140 ;  /* 0x000000ffff147224 */ /* 0x000fc800078e008c */
        /* <DEDUP_REMOVED lines=12> */
.L_x_5163:
        /* <DEDUP_REMOVED lines=13> */
.L_x_5165:
[----:B------:R-:W-:Y:S05]  /*42bb0*/  BSYNC.RECONVERGENT B1 ;  /* 0x0000000000017941 */ /* 0x000fea0003800200 */
.L_x_5164:
        /* <DEDUP_REMOVED lines=37> */
[----:B------:R-:W-:-:S04]  /*42e10*/  IMAD.WIDE.U32 R20, R21, -0x326172a9, RZ ;  /* 0xcd9e8d5715147825 */ /* 0x000fc800078e00ff */
[----:B------:R-:W-:Y:S01]  /*42e20*/  IMAD.MOV.U32 R140, RZ, RZ, R20 ;  /* 0x000000ffff8c7224 */ /* 0x000fe200078e0014 */
[----:B------:R-:W-:Y:S01]  /*42e30*/  MOV R20, R150 ;  /* 0x0000009600147202 */ /* 0x000fe20000000f00 */
[----:B------:R-:W-:Y:S01]  /*42e40*/  IMAD.MOV.U32 R150, RZ, RZ, R18 ;  /* 0x000000ffff967224 */ /* 0x000fe200078e0012 */
[----:B------:R-:W-:Y:S01]  /*42e50*/  LOP3.LUT R141, R53, R84, R21, 0x96, !PT ;  /* 0x00000054358d7212 */ /* 0x000fe200078e9615 */
[----:B------:R-:W-:-:S07]  /*42e60*/  IMAD.MOV.U32 R19, RZ, RZ, RZ ;  /* 0x000000ffff137224 */ /* 0x000fce00078e00ff */
.L_x_5162:
[----:B------:R-:W-:Y:S05]  /*42e70*/  BSYNC.RECONVERGENT B0 ;  /* 0x0000000000007941 */ /* 0x000fea0003800200 */
.L_x_5161:
        /* <DEDUP_REMOVED lines=27> */
.L_x_5168:
        /* <DEDUP_REMOVED lines=13> */
.L_x_5170:
[----:B------:R-:W-:Y:S05]  /*43100*/  BSYNC.RECONVERGENT B1 ;  /* 0x0000000000017941 */ /* 0x000fea0003800200 */
.L_x_5169:
        /* <DEDUP_REMOVED lines=34> */
[----:B------:R-:W-:Y:S01]  /*43330*/  LOP3.LUT R18, R43, R18, R85, 0x96, !PT ;  /* 0x000000122b127212 */ /* 0x000fe200078e9655 */
[----:B------:R-:W-:-:S04]  /*43340*/  IMAD.MOV.U32 R85, RZ, RZ, R150 ;  /* 0x000000ffff557224 */ /* 0x000fc800078e0096 */
[----:B------:R-:W-:-:S04]  /*43350*/  IMAD.WIDE.U32 R18, R18, -0x2daee0ad, RZ ;  /* 0xd2511f5312127825 */ /* 0x000fc800078e00ff */
[----:B------:R-:W-:Y:S01]  /*43360*/  IMAD.MOV.U32 R150, RZ, RZ, R18 ;  /* 0x000000ffff967224 */ /* 0x000fe200078e0012 */
[----:B------:R-:W-:Y:S01]  /*43370*/  LOP3.LUT R142, R41, R136, R19, 0x96, !PT ;  /* 0x00000088298e7212 */ /* 0x000fe200078e9613 */
[----:B------:R-:W-:-:S03]  /*43380*/  IMAD.WIDE.U32 R18, R20, -0x326172a9, RZ ;  /* 0xcd9e8d5714127825 */ /* 0x000fc600078e00ff */
[----:B------:R-:W-:Y:S01]  /*43390*/  MOV R140, R18 ;  /* 0x00000012008c7202 */ /* 0x000fe20000000f00 */
[----:B------:R-:W-:Y:S01]  /*433a0*/  IMAD.MOV.U32 R18, RZ, RZ, RZ ;  /* 0x000000ffff127224 */ /* 0x000fe200078e00ff */
[----:B------:R-:W-:-:S07]  /*433b0*/  LOP3.LUT R141, R53, R84, R19, 0x96, !PT ;  /* 0x00000054358d7212 */ /* 0x000fce00078e9613 */
.L_x_5167:
[----:B------:R-:W-:Y:S05]  /*433c0*/  BSYNC.RECONVERGENT B0 ;  /* 0x0000000000007941 */ /* 0x000fea0003800200 */
.L_x_5166:
[----:B------:R-:W-:Y:S01]  /*433d0*/  I2FP.F32.U32 R19, R85 ;  /* 0x0000005500137245 */ /* 0x000fe20000201000 */
[----:B------:R-:W-:Y:S01]  /*433e0*/  BSSY.RECONVERGENT B0, `(.L_x_5171) ;  /* 0x000004d000007945 */ /* 0x000fe20003800200 */
[----:B------:R-:W-:Y:S01]  /*433f0*/  ISETP.NE.AND P3, PT, R18, 0x1, PT ;  /* 0x000000011200780c */ /* 0x000fe20003f65270 */
[----:B------:R-:W-:Y:S02]  /*43400*/  HFMA2 R136, -RZ, RZ, 0, 1.1920928955078125e-07 ;  /* 0x00000002ff887431 */ /* 0x000fe400000001ff */
[----:B------:R-:W-:Y:S02]  /*43410*/  IMAD.MOV.U32 R85, RZ, RZ, R140 ;  /* 0x000000ffff557224 */ /* 0x000fe400078e008c */
[----:B------:R-:W-:Y:S01]  /*43420*/  FFMA.FTZ R20, R19, R188, 1.1641532182693481445e-10 ;  /* 0x2f00000013147423 */ /* 0x000fe200000100bc */
[----:B------:R-:W-:-:S04]  /*43430*/  IMAD.U32 R19, R86, 0x10000, RZ ;  /* 0x0001000056137824 */ /* 0x000fc800078e00ff */
[----:B------:R-:W-:Y:S01]  /*43440*/  FMUL.FTZ R19, R19, R36 ;  /* 0x0000002413137220 */ /* 0x000fe20000410000 */
[----:B------:R-:W-:Y:S02]  /*43450*/  FSETP.GTU.FTZ.AND P2, PT, R20, R35, PT ;  /* 0x000000231400720b */ /* 0x000fe40003f5c000 */
[----:B------:R-:W-:Y:S02]  /*43460*/  PRMT R20, R86, 0x7632, R20 ;  /* 0x0000763256147816 */ /* 0x000fe40000000014 */
        /* <DEDUP_REMOVED lines=11> */
.L_x_5173:
        /* <DEDUP_REMOVED lines=13> */
.L_x_5175:
[----:B------:R-:W-:Y:S05]  /*435f0*/  BSYNC.RECONVERGENT B1 ;  /* 0x0000000000017941 */ /* 0x000fea0003800200 */
.L_x_5174:
        /* <DEDUP_REMOVED lines=39> */
[----:B------:R-:W-:-:S04]  /*43870*/  IMAD.WIDE.U32 R18, R135, -0x326172a9, RZ ;  /* 0xcd9e8d5787127825 */ /* 0x000fc800078e00ff */
[----:B------:R-:W-:Y:S01]  /*43880*/  IMAD.MOV.U32 R136, RZ, RZ, RZ ;  /* 0x000000ffff887224 */ /* 0x000fe200078e00ff */
[----:B------:R-:W-:Y:S02]  /*43890*/  LOP3.LUT R141, R53, R84, R19, 0x96, !PT ;  /* 0x00000054358d7212 */ /* 0x000fe400078e9613 */
[----:B------:R-:W-:-:S07]  /*438a0*/  MOV R140, R18 ;  /* 0x00000012008c7202 */ /* 0x000fce0000000f00 */
.L_x_5172:
[----:B------:R-:W-:Y:S05]  /*438b0*/  BSYNC.RECONVERGENT B0 ;  /* 0x0000000000007941 */ /* 0x000fea0003800200 */
.L_x_5171:
[----:B------:R-:W-:Y:S01]  /*438c0*/  I2FP.F32.U32 R19, R85 ;  /* 0x0000005500137245 */ /* 0x000fe20000201000 */
[----:B------:R-:W-:Y:S01]  /*438d0*/  BSSY.RECONVERGENT B0, `(.L_x_5176) ;  /* 0x0000051000007945 */ /* 0x000fe20003800200 */
[----:B------:R-:W-:Y:S01]  /*438e0*/  @P1 SHF.L.U32 R135, R62, 0x10, RZ ;  /* 0x000000103e871819 */ /* 0x000fe200000006ff */
[----:B------:R-:W-:Y:S02]  /*438f0*/  IMAD.MOV.U32 R84, RZ, RZ, 0x2 ;  /* 0x00000002ff547424 */ /* 0x000fe400078e00ff */
        /* <DEDUP_REMOVED lines=21> */
.L_x_5178:
        /* <DEDUP_REMOVED lines=13> */
.L_x_5180:
[----:B------:R-:W-:Y:S05]  /*43b20*/  BSYNC.RECONVERGENT B1 ;  /* 0x0000000000017941 */ /* 0x000fea0003800200 */
.L_x_5179:
        /* <DEDUP_REMOVED lines=40> */
[----:B------:R-:W-:Y:S02]  /*43db0*/  IMAD.MOV.U32 R140, RZ, RZ, R84 ;  /* 0x000000ffff8c7224 */ /* 0x000fe400078e0054 */
[----:B------:R-:W-:Y:S01]  /*43dc0*/  HFMA2 R84, -RZ, RZ, 0, 0 ;  /* 0x00000000ff547431 */ /* 0x000fe200000001ff */
[----:B------:R-:W-:-:S07]  /*43dd0*/  LOP3.LUT R141, R53, R136, R85, 0x96, !PT ;  /* 0x00000088358d7212 */ /* 0x000fce00078e9655 */
.L_x_5177:
[----:B------:R-:W-:Y:S05]  /*43de0*/  BSYNC.RECONVERGENT B0 ;  /* 0x0000000000007941 */ /* 0x000fea0003800200 */
.L_x_5176:
        /* <DEDUP_REMOVED lines=8> */
[----:B------:R-:W-:-:S04]  /*43e70*/  MOV R20, R140 ;  /* 0x0000008c00147202 */ /* 0x000fc80000000f00 */
        /* <DEDUP_REMOVED lines=11> */
.L_x_5183:
        /* <DEDUP_REMOVED lines=13> */
.L_x_5185:
[----:B------:R-:W-:Y:S05]  /*44000*/  BSYNC.RECONVERGENT B1 ;  /* 0x0000000000017941 */ /* 0x000fea0003800200 */
.L_x_5184:
        /* <DEDUP_REMOVED lines=42> */
[----:B------:R-:W-:-:S07]  /*442b0*/  HFMA2 R85, -RZ, RZ, 0, 0 ;  /* 0x00000000ff557431 */ /* 0x000fce00000001ff */
.L_x_5182:
[----:B------:R-:W-:Y:S05]  /*442c0*/  BSYNC.RECONVERGENT B0 ;  /* 0x0000000000007941 */ /* 0x000fea0003800200 */
.L_x_5181:
        /* <DEDUP_REMOVED lines=27> */
.L_x_5188:
        /* <DEDUP_REMOVED lines=13> */
.L_x_5190:
[----:B------:R-:W-:Y:S05]  /*44550*/  BSYNC.RECONVERGENT B1 ;  /* 0x0000000000017941 */ /* 0x000fea0003800200 */
.L_x_5189:
[----:B------:R-:W-:Y:S01]  /*44560*/  LOP3.LUT R138, R4, UR7, R143, 0x96, !PT ;  /* 0x00000007048a7c12 */ /* 0x000fe2000f8e968f */
[----:B------:R-:W-:-:S04]  /*44570*/  IMAD.WIDE.U32 R140, R3, -0x326172a9, RZ ;  /* 0xcd9e8d57038c7825 */ /* 0x000fc800078e00ff */
[----:B------:R-:W-:Y:S01]  /*44580*/  IMAD.WIDE.U32 R138, R138, -0x326172a9, RZ ;  /* 0xcd9e8d578a8a7825 */ /* 0x000fe200078e00ff */
[----:B------:R-:W-:-:S03]  /*44590*/  LOP3.LUT R141, R2, UR6, R141, 0x96, !PT ;  /* 0x00000006028d7c12 */ /* 0x000fc6000f8e968d */
[----:B------:R-:W-:Y:S01]  /*445a0*/  IMAD.MOV.U32 R20, RZ, RZ, R150 ;  /* 0x000000ffff147224 */ /* 0x000fe200078e0096 */
[----:B------:R-:W-:Y:S01]  /*445b0*/  LOP3.LUT R143, R37, R140, R139, 0x96, !PT ;  /* 0x0000008c258f7212 */ /* 0x000fe200078e968b */
[----:B------:R-:W-:-:S04]  /*445c0*/  IMAD.WIDE.U32 R140, R141, -0x2daee0ad, RZ ;  /* 0xd2511f538d8c7825 */ /* 0x000fc800078e00ff */
[----:B------:R-:W-:Y:S01]  /*445d0*/  IMAD.MOV.U32 R137, RZ, RZ, RZ ;  /* 0x000000ffff897224 */ /* 0x000fe200078e00ff */
        /* <DEDUP_REMOVED lines=30> */
[----:B------:R-:W-:Y:S02]  /*447c0*/  LOP3.LUT R142, R41, R142, R139, 0x96, !PT ;  /* 0x0000008e298e7212 */ /* 0x000fe400078e968b */
[----:B------:R-:W-:Y:S01]  /*447d0*/  MOV R150, R138 ;  /* 0x0000008a00967202 */ /* 0x000fe20000000f00 */
[----:B------:R-:W-:-:S05]  /*447e0*/  IMAD.WIDE.U32 R138, R85, -0x326172a9, RZ ;  /* 0xcd9e8d57558a7825 */ /* 0x000fca00078e00ff */
[----:B------:R-:W-:Y:S01]  /*447f0*/  LOP3.LUT R141, R53, R140, R139, 0x96, !PT ;  /* 0x0000008c358d7212 */ /* 0x000fe200078e968b */
[----:B------:R-:W-:-:S07]  /*44800*/  IMAD.MOV.U32 R140, RZ, RZ, R138 ;  /* 0x000000ffff8c7224 */ /* 0x000fce00078e008a */
.L_x_5187:
[----:B------:R-:W-:Y:S05]  /*44810*/  BSYNC.RECONVERGENT B0 ;  /* 0x0000000000007941 */ /* 0x000fea0003800200 */
.L_x_5186:
        /* <DEDUP_REMOVED lines=21> */
.L_x_5193:
        /* <DEDUP_REMOVED lines=13> */
.L_x_5195:
[----:B------:R-:W-:Y:S05]  /*44a40*/  BSYNC.RECONVERGENT B1 ;  /* 0x0000000000017941 */ /* 0x000fea0003800200 */
.L_x_5194:
        /* <DEDUP_REMOVED lines=41> */
[----:B------:R-:W-:Y:S02]  /*44ce0*/  IMAD.MOV.U32 R140, RZ, RZ, R138 ;  /* 0x000000ffff8c7224 */ /* 0x000fe400078e008a */
[----:B------:R-:W-:-:S07]  /*44cf0*/  IMAD.MOV.U32 R139, RZ, RZ, RZ ;  /* 0x000000ffff8b7224 */ /* 0x000fce00078e00ff */
.L_x_5192:
[----:B------:R-:W-:Y:S05]  /*44d00*/  BSYNC.RECONVERGENT B0 ;  /* 0x0000000000007941 */ /* 0x000fea0003800200 */
.L_x_5191:
        /* <DEDUP_REMOVED lines=25> */
.L_x_5198:
        /* <DEDUP_REMOVED lines=13> */
.L_x_5200:
[----:B------:R-:W-:Y:S05]  /*44f70*/  BSYNC.RECONVERGENT B1 ;  /* 0x0000000000017941 */ /* 0x000fea0003800200 */
.L_x_5199:
        /* <DEDUP_REMOVED lines=35> */
[----:B------:R-:W-:-:S05]  /*451b0*/  LOP3.LUT R138, R43, R138, R141, 0x96, !PT ;  /* 0x0000008a2b8a7212 */ /* 0x000fca00078e968d */
[----:B------:R-:W-:-:S04]  /*451c0*/  IMAD.WIDE.U32 R138, R138, -0x2daee0ad, RZ ;  /* 0xd2511f538a8a7825 */ /* 0x000fc800078e00ff */
[----:B------:R-:W-:Y:S01]  /*451d0*/  IMAD.MOV.U32 R150, RZ, RZ, R138 ;  /* 0x000000ffff967224 */ /* 0x000fe200078e008a */
[----:B------:R-:W-:Y:S01]  /*451e0*/  LOP3.LUT R142, R41, R142, R139, 0x96, !PT ;  /* 0x0000008e298e7212 */ /* 0x000fe200078e968b */
[----:B------:R-:W-:-:S05]  /*451f0*/  IMAD.WIDE.U32 R138, R147, -0x326172a9, RZ ;  /* 0xcd9e8d57938a7825 */ /* 0x000fca00078e00ff */
[----:B------:R-:W-:Y:S02]  /*45200*/  LOP3.LUT R141, R53, R140, R139, 0x96, !PT ;  /* 0x0000008c358d7212 */ /* 0x000fe400078e968b */
[----:B------:R-:W-:Y:S01]  /*45210*/  MOV R140, R138 ;  /* 0x0000008a008c7202 */ /* 0x000fe20000000f00 */
[----:B------:R-:W-:-:S07]  /*45220*/  IMAD.MOV.U32 R138, RZ, RZ, RZ ;  /* 0x000000ffff8a7224 */ /* 0x000fce00078e00ff */
.L_x_5197:
[----:B------:R-:W-:Y:S05]  /*45230*/  BSYNC.RECONVERGENT B0 ;  /* 0x0000000000007941 */ /* 0x000fea0003800200 */
.L_x_5196:
        /* <DEDUP_REMOVED lines=20> */
.L_x_5203:
        /* <DEDUP_REMOVED lines=16> */
.L_x_5205:
[----:B------:R-:W-:Y:S05]  /*45480*/  BSYNC.RECONVERGENT B1 ;  /* 0x0000000000017941 */ /* 0x000fea0003800200 */
.L_x_5204:
        /* <DEDUP_REMOVED lines=40> */
[----:B------:R-:W-:Y:S01]  /*45710*/  IMAD.MOV.U32 R143, RZ, RZ, RZ ;  /* 0x000000ffff8f7224 */ /* 0x000fe200078e00ff */
[----:B------:R-:W-:Y:S02]  /*45720*/  LOP3.LUT R141, R53, R140, R139, 0x96, !PT ;  /* 0x0000008c358d7212 */ /* 0x000fe400078e968b */
[----:B------:R-:W-:-:S07]  /*45730*/  MOV R140, R138 ;  /* 0x0000008a008c7202 */ /* 0x000fce0000000f00 */
.L_x_5202:
[----:B------:R-:W-:Y:S05]  /*45740*/  BSYNC.RECONVERGENT B0 ;  /* 0x0000000000007941 */ /* 0x000fea0003800200 */
.L_x_5201:
        /* <DEDUP_REMOVED lines=15> */
[--C-:B------:R-:W-:Y:S02]  /*45840*/  PRMT R85, R144, 0x5410, R21.reuse ;  /* 0x0000541090557816 */ /* 0x100fe40000000015 */
[----:B------:R-:W-:Y:S02]  /*45850*/  PRMT R21, R147, 0x7610, R21 ;  /* 0x0000761093157816 */ /* 0x000fe40000000015 */
[----:B------:R-:W-:-:S04]  /*45860*/  F2FP.BF16.F32.PACK_AB R139, RZ, R138 ;  /* 0x0000008aff8b723e */ /* 0x000fc800000010ff */
[----:B------:R-:W-:Y:S01]  /*45870*/  PRMT R87, R87, 0x5410, R139 ;  /* 0x0000541057577816 */ /* 0x000fe2000000008b */
[----:B------:R-:W-:Y:S06]  /*45880*/  BRA `(.L_x_5206) ;  /* 0x00000028007c7947 */ /* 0x000fec0003800000 */
.L_x_5125:
        /* <DEDUP_REMOVED lines=16> */
.L_x_5209:
        /* <DEDUP_REMOVED lines=13> */
.L_x_5211:
[----:B------:R-:W-:Y:S05]  /*45a60*/  BSYNC.RECONVERGENT B1 ;  /* 0x0000000000017941 */ /* 0x000fea0003800200 */
.L_x_5210:
        /* <DEDUP_REMOVED lines=38> */
[----:B------:R-:W-:-:S04]  /*45cd0*/  IMAD.WIDE.U32 R132, R137, -0x326172a9, RZ ;  /* 0xcd9e8d5789847825 */ /* 0x000fc800078e00ff */
[----:B------:R-:W-:Y:S02]  /*45ce0*/  IMAD.MOV.U32 R140, RZ, RZ, R132 ;  /* 0x000000ffff8c7224 */ /* 0x000fe400078e0084 */
[----:B------:R-:W-:Y:S01]  /*45cf0*/  HFMA2 R132, -RZ, RZ, 0, 0 ;  /* 0x00000000ff847431 */ /* 0x000fe200000001ff */
[----:B------:R-:W-:Y:S01]  /*45d00*/  LOP3.LUT R141, R53, R134, R133, 0x96, !PT ;  /* 0x00000086358d7212 */ /* 0x000fe200078e9685 */
[----:B------:R-:W-:-:S07]  /*45d10*/  IMAD.MOV.U32 R133, RZ, RZ, R131 ;  /* 0x000000ffff857224 */ /* 0x000fce00078e0083 */
.L_x_5208:
[----:B------:R-:W-:Y:S05]  /*45d20*/  BSYNC.RECONVERGENT B0 ;  /* 0x0000000000007941 */ /* 0x000fea0003800200 */
.L_x_5207:
[----:B------:R-:W-:Y:S01]  /*45d30*/  I2FP.F32.U32 R131, R133 ;  /* 0x0000008500837245 */ /* 0x000fe20000201000 */
[----:B------:R-:W-:Y:S01]  /*45d40*/  BSSY.RECONVERGENT B0, `(.L_x_5212) ;  /* 0x0000052000007945 */ /* 0x000fe20003800200 */
[----:B------:R-:W-:Y:S01]  /*45d50*/  ISETP.NE.AND P3, PT, R132, 0x1, PT ;  /* 0x000000018400780c */ /* 0x000fe20003f65270 */
[----:B------:R-:W-:Y:S01]  /*45d60*/  HFMA2 R133, -RZ, RZ, 0, 1.1920928955078125e-07 ;  /* 0x00000002ff857431 */ /* 0x000fe200000001ff */
[----:B------:R-:W-:Y:S01]  /*45d70*/  LOP3.LUT R31, R31, 0xffffffef, RZ, 0xc0, !PT ;  /* 0xffffffef1f1f7812 */ /* 0x000fe200078ec0ff */
[----:B------:R-:W-:Y:S01]  /*45d80*/  FFMA.FTZ R134, R131, R188, 1.1641532182693481445e-10 ;  /* 0x2f00000083867423 */ /* 0x000fe200000100bc */
[C---:B-----5:R-:W-:Y:S01]  /*45d90*/  IMAD.U32 R131, R84.reuse, 0x10000, RZ ;  /* 0x0001000054837824 */ /* 0x060fe200078e00ff */
[----:B------:R-:W-:Y:S01]  /*45da0*/  PRMT R84, R84, 0x7632, R84 ;  /* 0x0000763254547816 */ /* 0x000fe20000000054 */
[----:B------:R-:W-:Y:S02]  /*45db0*/  IMAD.MOV.U32 R135, RZ, RZ, R140 ;  /* 0x000000ffff877224 */ /* 0x000fe400078e008c */
[----:B------:R-:W-:Y:S01]  /*45dc0*/  FMUL.FTZ R131, R131, R36 ;  /* 0x0000002483837220 */ /* 0x000fe20000410000 */
[----:B------:R-:W-:Y:S01]  /*45dd0*/  FSETP.GTU.FTZ.AND P2, PT, R134, R35, PT ;  /* 0x000000238600720b */ /* 0x000fe20003f5c000 */
        /* <DEDUP_REMOVED lines=15> */
.L_x_5214:
        /* <DEDUP_REMOVED lines=13> */
.L_x_5216:
[----:B------:R-:W-:Y:S05]  /*45fa0*/  BSYNC.RECONVERGENT B1 ;  /* 0x0000000000017941 */ /* 0x000fea0003800200 */
.L_x_5215:
        /* <DEDUP_REMOVED lines=39> */
[----:B------:R-:W-:-:S05]  /*46220*/  IMAD.WIDE.U32 R132, R137, -0x326172a9, RZ ;  /* 0xcd9e8d5789847825 */ /* 0x000fca00078e00ff */
[----:B------:R-:W-:Y:S01]  /*46230*/  LOP3.LUT R141, R53, R134, R133, 0x96, !PT ;  /* 0x00000086358d7212 */ /* 0x000fe200078e9685 */
[----:B------:R-:W-:Y:S01]  /*46240*/  IMAD.MOV.U32 R133, RZ, RZ, RZ ;  /* 0x000000ffff857224 */ /* 0x000fe200078e00ff */
[----:B------:R-:W-:-:S07]  /*46250*/  MOV R140, R132 ;  /* 0x00000084008c7202 */ /* 0x000fce0000000f00 */
.L_x_5213:
[----:B------:R-:W-:Y:S05]  /*46260*/  BSYNC.RECONVERGENT B0 ;  /* 0x0000000000007941 */ /* 0x000fea0003800200 */
.L_x_5212:
[----:B------:R-:W-:Y:S01]  /*46270*/  I2FP.F32.U32 R135, R135 ;  /* 0x0000008700877245 */ /* 0x000fe20000201000 */
[----:B------:R-:W-:Y:S01]  /*46280*/  BSSY.RECONVERGENT B0, `(.L_x_5217) ;  /* 0x0000052000007945 */ /* 0x000fe20003800200 */
[----:B------:R-:W-:Y:S01]  /*46290*/  ISETP.NE.AND P3, PT, R133, 0x1, PT ;  /* 0x000000018500780c */ /* 0x000fe20003f65270 */
[----:B------:R-:W-:Y:S01]  /*462a0*/  IMAD.MOV.U32 R134, RZ, RZ, 0x2 ;  /* 0x00000002ff867424 */ /* 0x000fe200078e00ff */
[----:B------:R-:W-:Y:S01]  /*462b0*/  LOP3.LUT R31, R31, 0xfffffff7, RZ, 0xc0, !PT ;  /* 0xfffffff71f1f7812 */ /* 0x000fe200078ec0ff */
[----:B------:R-:W-:Y:S01]  /*462c0*/  FFMA.FTZ R132, R135, R188, 1.1641532182693481445e-10 ;  /* 0x2f00000087847423 */ /* 0x000fe200000100bc */
[----:B------:R-:W-:Y:S01]  /*462d0*/  IMAD.U32 R135, R84, 0x10000, RZ ;  /* 0x0001000054877824 */ /* 0x000fe200078e00ff */
[----:B------:R-:W-:-:S03]  /*462e0*/  @P1 PRMT R84, R60, 0x7632, R84 ;  /* 0x000076323c541816 */ /* 0x000fc60000000054 */
[----:B------:R-:W-:Y:S01]  /*462f0*/  FMUL.FTZ R135, R135, R36 ;  /* 0x0000002487877220 */ /* 0x000fe20000410000 */
[----:B------:R-:W-:Y:S02]  /*46300*/  FSETP.GTU.FTZ.AND P2, PT, R132, R35, PT ;  /* 0x000000238400720b */ /* 0x000fe40003f5c000 */
[----:B------:R-:W-:Y:S01]  /*46310*/  @P1 SHF.L.U32 R137, R84, 0x10, RZ ;  /* 0x0000001054891819 */ /* 0x000fe200000006ff */
[----:B------:R-:W-:Y:S01]  /*46320*/  IMAD.MOV.U32 R84, RZ, RZ, R140 ;  /* 0x000000ffff547224 */ /* 0x000fe200078e008c */
        /* <DEDUP_REMOVED lines=14> */
.L_x_5219:
        /* <DEDUP_REMOVED lines=13> */
.L_x_5221:
[----:B------:R-:W-:Y:S05]  /*464e0*/  BSYNC.RECONVERGENT B1 ;  /* 0x0000000000017941 */ /* 0x000fea0003800200 */
.L_x_5220:
        /* <DEDUP_REMOVED lines=40> */
[----:B------:R-:W-:Y:S01]  /*46770*/  IMAD.MOV.U32 R140, RZ, RZ, R134 ;  /* 0x000000ffff8c7224 */ /* 0x000fe200078e0086 */
[----:B------:R-:W-:Y:S01]  /*46780*/  LOP3.LUT R141, R53, R136, R135, 0x96, !PT ;  /* 0x00000088358d7212 */ /* 0x000fe200078e9687 */
[----:B------:R-:W-:-:S07]  /*46790*/  IMAD.MOV.U32 R134, RZ, RZ, RZ ;  /* 0x000000ffff867224 */ /* 0x000fce00078e00ff */
.L_x_5218:
[----:B------:R-:W-:Y:S05]  /*467a0*/  BSYNC.RECONVERGENT B0 ;  /* 0x0000000000007941 */ /* 0x000fea0003800200 */
.L_x_5217:
[----:B------:R-:W-:Y:S01]  /*467b0*/  I2FP.F32.U32 R133, R84 ;  /* 0x0000005400857245 */ /* 0x000fe20000201000 */
[----:B------:R-:W-:Y:S01]  /*467c0*/  BSSY.RECONVERGENT B0, `(.L_x_5222) ;  /* 0x0000052000007945 */ /* 0x000fe20003800200 */
[----:B------:R-:W-:Y:S01]  /*467d0*/  ISETP.NE.AND P3, PT, R134, 0x1, PT ;  /* 0x000000018600780c */ /* 0x000fe20003f65270 */
[----:B------:R-:W-:Y:S01]  /*467e0*/  IMAD.MOV.U32 R138, RZ, RZ, 0x2 ;  /* 0x00000002ff8a7424 */ /* 0x000fe200078e00ff */
[----:B------:R-:W-:Y:S01]  /*467f0*/  LOP3.LUT R31, R31, 0xfffffffb, RZ, 0xc0, !PT ;  /* 0xfffffffb1f1f7812 */ /* 0x000fe200078ec0ff */
[----:B------:R-:W-:Y:S01]  /*46800*/  FFMA.FTZ R84, R133, R188, 1.1641532182693481445e-10 ;  /* 0x2f00000085547423 */ /* 0x000fe200000100bc */
[C---:B------:R-:W-:Y:S02]  /*46810*/  SHF.L.U32 R133, R85.reuse, 0x10, RZ ;  /* 0x0000001055857819 */ /* 0x040fe400000006ff */
[----:B------:R-:W-:Y:S02]  /*46820*/  PRMT R85, R85, 0x7632, R85 ;  /* 0x0000763255557816 */ /* 0x000fe40000000055 */
[----:B------:R-:W-:Y:S01]  /*46830*/  FSETP.GTU.FTZ.AND P2, PT, R84, R35, PT ;  /* 0x000000235400720b */ /* 0x000fe20003f5c000 */
[----:B------:R-:W-:Y:S01]  /*46840*/  FMUL.FTZ R133, R133, R36 ;  /* 0x0000002485857220 */ /* 0x000fe20000410000 */
[----:B------:R-:W-:Y:S01]  /*46850*/  @P1 IMAD.U32 R84, R61, 0x10000, RZ ;  /* 0x000100003d541824 */ /* 0x000fe200078e00ff */
[----:B------:R-:W-:-:S03]  /*46860*/  MOV R137, R140 ;  /* 0x0000008c00897202 */ /* 0x000fc60000000f00 */
        /* <DEDUP_REMOVED lines=14> */
.L_x_5224:
        /* <DEDUP_REMOVED lines=13> */
.L_x_5226:
[----:B------:R-:W-:Y:S05]  /*46a20*/  BSYNC.RECONVERGENT B1 ;  /* 0x0000000000017941 */ /* 0x000fea0003800200 */
.L_x_5225:
        /* <DEDUP_REMOVED lines=34> */
[----:B------:R-:W-:Y:S02]  /*46c50*/  LOP3.LUT R134, R43, R134, R137, 0x96, !PT ;  /* 0x000000862b867212 */ /* 0x000fe400078e9689 */
[----:B------:R-:W-:-:S03]  /*46c60*/  MOV R137, R150 ;  /* 0x0000009600897202 */ /* 0x000fc60000000f00 */
[----:B------:R-:W-:-:S04]  /*46c70*/  IMAD.WIDE.U32 R134, R134, -0x2daee0ad, RZ ;  /* 0xd2511f5386867825 */ /* 0x000fc800078e00ff */
[----:B------:R-:W-:Y:S01]  /*46c80*/  IMAD.MOV.U32 R150, RZ, RZ, R134 ;  /* 0x000000ffff967224 */ /* 0x000fe200078e0086 */
[----:B------:R-:W-:Y:S01]  /*46c90*/  LOP3.LUT R142, R41, R138, R135, 0x96, !PT ;  /* 0x0000008a298e7212 */ /* 0x000fe200078e9687 */
[----:B------:R-:W-:-:S04]  /*46ca0*/  IMAD.WIDE.U32 R134, R139, -0x326172a9, RZ ;  /* 0xcd9e8d578b867825 */ /* 0x000fc800078e00ff */
[----:B------:R-:W-:Y:S02]  /*46cb0*/  HFMA2 R138, -RZ, RZ, 0, 0 ;  /* 0x00000000ff8a7431 */ /* 0x000fe400000001ff */
[----:B------:R-:W-:Y:S01]  /*46cc0*/  IMAD.MOV.U32 R140, RZ, RZ, R134 ;  /* 0x000000ffff8c7224 */ /* 0x000fe200078e0086 */
[----:B------:R-:W-:-:S07]  /*46cd0*/  LOP3.LUT R141, R53, R136, R135, 0x96, !PT ;  /* 0x00000088358d7212 */ /* 0x000fce00078e9687 */
.L_x_5223:
[----:B------:R-:W-:Y:S05]  /*46ce0*/  BSYNC.RECONVERGENT B0 ;  /* 0x0000000000007941 */ /* 0x000fea0003800200 */
.L_x_5222:
        /* <DEDUP_REMOVED lines=26> */
.L_x_5229:
        /* <DEDUP_REMOVED lines=13> */
.L_x_5231:
[----:B------:R-:W-:Y:S05]  /*46f60*/  BSYNC.RECONVERGENT B1 ;  /* 0x0000000000017941 */ /* 0x000fea0003800200 */
.L_x_5230:
        /* <DEDUP_REMOVED lines=39> */
[----:B------:R-:W-:-:S03]  /*471e0*/  IMAD.WIDE.U32 R136, R140, -0x326172a9, RZ ;  /* 0xcd9e8d578c887825 */ /* 0x000fc600078e00ff */
[----:B------:R-:W-:Y:S01]  /*471f0*/  MOV R140, R136 ;  /* 0x00000088008c7202 */ /* 0x000fe20000000f00 */
[----:B------:R-:W-:Y:S01]  /*47200*/  IMAD.MOV.U32 R136, RZ, RZ, RZ ;  /* 0x000000ffff887224 */ /* 0x000fe200078e00ff */
[----:B------:R-:W-:-:S07]  /*47210*/  LOP3.LUT R141, R53, R138, R137, 0x96, !PT ;  /* 0x0000008a358d7212 */ /* 0x000fce00078e9689 */
.L_x_5228:
[----:B------:R-:W-:Y:S05]  /*47220*/  BSYNC.RECONVERGENT B0 ;  /* 0x0000000000007941 */ /* 0x000fea0003800200 */
.L_x_5227:
        /* <DEDUP_REMOVED lines=24> */
.L_x_5234:
        /* <DEDUP_REMOVED lines=13> */
.L_x_5236:
[----:B------:R-:W-:Y:S05]  /*47480*/  BSYNC.RECONVERGENT B1 ;  /* 0x0000000000017941 */ /* 0x000fea0003800200 */
.L_x_5235:
        /* <DEDUP_REMOVED lines=36> */
[----:B------:R-:W-:-:S05]  /*476d0*/  IMAD.WIDE.U32 R136, R136, -0x2daee0ad, RZ ;  /* 0xd2511f5388887825 */ /* 0x000fca00078e00ff */
[----:B------:R-:W-:Y:S02]  /*476e0*/  LOP3.LUT R142, R41, R142, R137, 0x96, !PT ;  /* 0x0000008e298e7212 */ /* 0x000fe400078e9689 */
[----:B------:R-:W-:Y:S01]  /*476f0*/  MOV R150, R136 ;  /* 0x0000008800967202 */ /* 0x000fe20000000f00 */
[----:B------:R-:W-:-:S04]  /*47700*/  IMAD.WIDE.U32 R136, R140, -0x326172a9, RZ ;  /* 0xcd9e8d578c887825 */ /* 0x000fc800078e00ff */
[----:B------:R-:W-:Y:S01]  /*47710*/  IMAD.MOV.U32 R140, RZ, RZ, R136 ;  /* 0x000000ffff8c7224 */ /* 0x000fe200078e0088 */
[----:B------:R-:W-:Y:S01]  /*47720*/  LOP3.LUT R141, R53, R138, R137, 0x96, !PT ;  /* 0x0000008a358d7212 */ /* 0x000fe200078e9689 */
[----:B------:R-:W-:-:S07]  /*47730*/  IMAD.MOV.U32 R137, RZ, RZ, RZ ;  /* 0x000000ffff897224 */ /* 0x000fce00078e00ff */
.L_x_5233:
[----:B------:R-:W-:Y:S05]  /*47740*/  BSYNC.RECONVERGENT B0 ;  /* 0x0000000000007941 */ /* 0x000fea0003800200 */
.L_x_5232:
        /* <DEDUP_REMOVED lines=24> */
.L_x_5239:
        /* <DEDUP_REMOVED lines=13> */
.L_x_5241:
[----:B------:R-:W-:Y:S05]  /*479a0*/  BSYNC.RECONVERGENT B1 ;  /* 0x0000000000017941 */ /* 0x000fea0003800200 */
.L_x_5240:
        /* <DEDUP_REMOVED lines=39> */
[----:B------:R-:W-:-:S05]  /*47c20*/  IMAD.WIDE.U32 R138, R137, -0x326172a9, RZ ;  /* 0xcd9e8d57898a7825 */ /* 0x000fca00078e00ff */
[----:B------:R-:W-:Y:S01]  /*47c30*/  LOP3.LUT R141, R53, R140, R139, 0x96, !PT ;  /* 0x0000008c358d7212 */ /* 0x000fe200078e968b */
[----:B------:R-:W-:Y:S02]  /*47c40*/  IMAD.MOV.U32 R140, RZ, RZ, R138 ;  /* 0x000000ffff8c7224 */ /* 0x000fe400078e008a */
[----:B------:R-:W-:-:S07]  /*47c50*/  HFMA2 R138, -RZ, RZ, 0, 0 ;  /* 0x00000000ff8a7431 */ /* 0x000fce00000001ff */
.L_x_5238:
[----:B------:R-:W-:Y:S05]  /*47c60*/  BSYNC.RECONVERGENT B0 ;  /* 0x0000000000007941 */ /* 0x000fea0003800200 */
.L_x_5237:
        /* <DEDUP_REMOVED lines=24> */
.L_x_5244:
        /* <DEDUP_REMOVED lines=13> */
.L_x_5246:
[----:B------:R-:W-:Y:S05]  /*47ec0*/  BSYNC.RECONVERGENT B1 ;  /* 0x0000000000017941 */ /* 0x000fea0003800200 */
.L_x_5245:
        /* <DEDUP_REMOVED lines=34> */
[----:B------:R-:W-:Y:S01]  /*480f0*/  IMAD.MOV.U32 R143, RZ, RZ, RZ ;  /* 0x000000ffff8f7224 */ /* 0x000fe200078e00ff */
[----:B------:R-:W-:Y:S01]  /*48100*/  LOP3.LUT R86, R43, R86, R139, 0x96, !PT ;  /* 0x000000562b567212 */ /* 0x000fe200078e968b */
[----:B------:R-:W-:-:S04]  /*48110*/  IMAD.MOV.U32 R139, RZ, RZ, R150 ;  /* 0x000000ffff8b7224 */ /* 0x000fc800078e0096 */
[----:B------:R-:W-:-:S04]  /*48120*/  IMAD.WIDE.U32 R86, R86, -0x2daee0ad, RZ ;  /* 0xd2511f5356567825 */ /* 0x000fc800078e00ff */
[----:B------:R-:W-:Y:S01]  /*48130*/  IMAD.MOV.U32 R150, RZ, RZ, R86 ;  /* 0x000000ffff967224 */ /* 0x000fe200078e0056 */
[----:B------:R-:W-:Y:S01]  /*48140*/  LOP3.LUT R142, R41, R142, R87, 0x96, !PT ;  /* 0x0000008e298e7212 */ /* 0x000fe200078e9657 */
[----:B------:R-:W-:-:S05]  /*48150*/  IMAD.WIDE.U32 R86, R140, -0x326172a9, RZ ;  /* 0xcd9e8d578c567825 */ /* 0x000fca00078e00ff */
[----:B------:R-:W-:Y:S02]  /*48160*/  LOP3.LUT R141, R53, R138, R87, 0x96, !PT ;  /* 0x0000008a358d7212 */ /* 0x000fe400078e9657 */
[----:B------:R-:W-:-:S07]  /*48170*/  MOV R140, R86 ;  /* 0x00000056008c7202 */ /* 0x000fce0000000f00 */
.L_x_5243:
[----:B------:R-:W-:Y:S05]  /*48180*/  BSYNC.RECONVERGENT B0 ;  /* 0x0000000000007941 */ /* 0x000fea0003800200 */
.L_x_5242:
        /* <DEDUP_REMOVED lines=15> */
.L_x_5206:
        /* <DEDUP_REMOVED lines=41> */
.L_x_5247:
        /* <DEDUP_REMOVED lines=26> */
.L_x_5251:
        /* <DEDUP_REMOVED lines=13> */
.L_x_5253:
[----:B------:R-:W-:Y:S05]  /*48780*/  BSYNC.RECONVERGENT B1 ;  /* 0x0000000000017941 */ /* 0x000fea0003800200 */
.L_x_5252:
        /* <DEDUP_REMOVED lines=43> */
.L_x_5250:
[----:B------:R-:W-:Y:S05]  /*48a40*/  BSYNC.RECONVERGENT B0 ;  /* 0x0000000000007941 */ /* 0x000fea0003800200 */
.L_x_5249:
[----:B------:R-:W-:Y:S01]  /*48a50*/  I2FP.F32.U32 R15, R15 ;  /* 0x0000000f000f7245 */ /* 0x000fe20000201000 */
[----:B------:R-:W-:Y:S01]  /*48a60*/  BSSY.RECONVERGENT B0, `(.L_x_5254) ;  /* 0x000004f000007945 */ /* 0x000fe20003800200 */
[----:B------:R-:W-:Y:S01]  /*48a70*/  ISETP.NE.AND P3, PT, R14, 0x1, PT ;  /* 0x000000010e00780c */ /* 0x000fe20003f65270 */
[----:B------:R-:W-:Y:S01]  /*48a80*/  IMAD.MOV.U32 R17, RZ, RZ, R140 ;  /* 0x000000ffff117224 */ /* 0x000fe200078e008c */
[----:B------:R-:W-:Y:S01]  /*48a90*/  LOP3.LUT R31, R31, 0xffffffef, RZ, 0xc0, !PT ;  /* 0xffffffef1f1f7812 */ /* 0x000fe200078ec0ff */
[----:B------:R-:W-:Y:S01]  /*48aa0*/  FFMA.FTZ R16, R15, R188, 1.1641532182693481445e-10 ;  /* 0x2f0000000f107423 */ /* 0x000fe200000100bc */
[C---:B-----5:R-:W-:Y:S01]  /*48ab0*/  IMAD.U32 R15, R84.reuse, 0x10000, RZ ;  /* 0x00010000540f7824 */ /* 0x060fe200078e00ff */
[----:B------:R-:W-:-:S03]  /*48ac0*/  PRMT R84, R84, 0x7632, R84 ;  /* 0x0000763254547816 */ /* 0x000fc60000000054 */
[----:B------:R-:W-:Y:S01]  /*48ad0*/  FSETP.GTU.FTZ.AND P2, PT, R16, R35, PT ;  /* 0x000000231000720b */ /* 0x000fe20003f5c000 */
[----:B------:R-:W-:-:S03]  /*48ae0*/  FMUL.FTZ R15, R15, R36 ;  /* 0x000000240f0f7220 */ /* 0x000fc60000410000 */
[----:B------:R-:W-:Y:S02]  /*48af0*/  PLOP3.LUT P4, PT, P2, PT, PT, 0x8, 0x80 ;  /* 0x000000000080781c */ /* 0x000fe4000178e170 */
[----:B------:R-:W-:Y:S01]  /*48b00*/  FSEL R20, R15, RZ, !P2 ;  /* 0x000000ff0f147208 */ /* 0x000fe20005000000 */
[----:B------:R-:W-:-:S10]  /*48b10*/  HFMA2 R15, -RZ, RZ, 0, 1.1920928955078125e-07 ;  /* 0x00000002ff0f7431 */ /* 0x000fd400000001ff */
        /* <DEDUP_REMOVED lines=10> */
.L_x_5256:
        /* <DEDUP_REMOVED lines=13> */
.L_x_5258:
[----:B------:R-:W-:Y:S05]  /*48c90*/  BSYNC.RECONVERGENT B1 ;  /* 0x0000000000017941 */ /* 0x000fea0003800200 */
.L_x_5257:
        /* <DEDUP_REMOVED lines=43> */
.L_x_5255:
[----:B------:R-:W-:Y:S05]  /*48f50*/  BSYNC.RECONVERGENT B0 ;  /* 0x0000000000007941 */ /* 0x000fea0003800200 */
.L_x_5254:
[----:B------:R-:W-:Y:S01]  /*48f60*/  I2FP.F32.U32 R17, R17 ;  /* 0x0000001100117245 */ /* 0x000fe20000201000 */
[----:B------:R-:W-:Y:S01]  /*48f70*/  BSSY.RECONVERGENT B0, `(.L_x_5259) ;  /* 0x0000051000007945 */ /* 0x000fe20003800200 */
[----:B------:R-:W-:Y:S01]  /*48f80*/  ISETP.NE.AND P3, PT, R15, 0x1, PT ;  /* 0x000000010f00780c */ /* 0x000fe20003f65270 */
[----:B------:R-:W-:Y:S01]  /*48f90*/  IMAD.MOV.U32 R16, RZ, RZ, 0x2 ;  /* 0x00000002ff107424 */ /* 0x000fe200078e00ff */
[----:B------:R-:W-:Y:S01]  /*48fa0*/  @P1 SHF.L.U32 R147, R60, 0x10, RZ ;  /* 0x000000103c931819 */ /* 0x000fe200000006ff */
[----:B------:R-:W-:Y:S01]  /*48fb0*/  FFMA.FTZ R14, R17, R188, 1.1641532182693481445e-10 ;  /* 0x2f000000110e7423 */ /* 0x000fe200000100bc */
[----:B------:R-:W-:Y:S01]  /*48fc0*/  IMAD.U32 R17, R56, 0x10000, RZ ;  /* 0x0001000038117824 */ /* 0x000fe200078e00ff */
[----:B------:R-:W-:-:S03]  /*48fd0*/  MOV R19, R140 ;  /* 0x0000008c00137202 */ /* 0x000fc60000000f00 */
[----:B------:R-:W-:Y:S01]  /*48fe0*/  FMUL.FTZ R17, R17, R36 ;  /* 0x0000002411117220 */ /* 0x000fe20000410000 */
[----:B------:R-:W-:-:S04]  /*48ff0*/  FSETP.GTU.FTZ.AND P2, PT, R14, R35, PT ;  /* 0x000000230e00720b */ /* 0x000fc80003f5c000 */
[----:B------:R-:W-:Y:S02]  /*49000*/  FSEL R17, R17, RZ, !P2 ;  /* 0x000000ff11117208 */ /* 0x000fe40005000000 */
[----:B------:R-:W-:-:S03]  /*49010*/  SEL R14, RZ, 0x1, P2 ;  /* 0x00000001ff0e7807 */ /* 0x000fc60001000000 */
[----:B------:R-:W-:-:S04]  /*49020*/  FADD.FTZ R20, R20, R17 ;  /* 0x0000001114147221 */ /* 0x000fc80000010000 */
        /* <DEDUP_REMOVED lines=12> */
.L_x_5261:
        /* <DEDUP_REMOVED lines=13> */
.L_x_5263:
[----:B------:R-:W-:Y:S05]  /*491c0*/  BSYNC.RECONVERGENT B1 ;  /* 0x0000000000017941 */ /* 0x000fea0003800200 */
.L_x_5262:
        /* <DEDUP_REMOVED lines=40> */
[----:B------:R-:W-:Y:S02]  /*49450*/  IMAD.MOV.U32 R140, RZ, RZ, R16 ;  /* 0x000000ffff8c7224 */ /* 0x000fe400078e0010 */
[----:B------:R-:W-:Y:S01]  /*49460*/  HFMA2 R16, -RZ, RZ, 0, 0 ;  /* 0x00000000ff107431 */ /* 0x000fe200000001ff */
[----:B------:R-:W-:-:S07]  /*49470*/  LOP3.LUT R141, R53, R18, R17, 0x96, !PT ;  /* 0x00000012358d7212 */ /* 0x000fce00078e9611 */
.L_x_5260:
[----:B------:R-:W-:Y:S05]  /*49480*/  BSYNC.RECONVERGENT B0 ;  /* 0x0000000000007941 */ /* 0x000fea0003800200 */
.L_x_5259:
[----:B------:R-:W-:Y:S01]  /*49490*/  I2FP.F32.U32 R15, R19 ;  /* 0x00000013000f7245 */ /* 0x000fe20000201000 */
[----:B------:R-:W-:Y:S01]  /*494a0*/  BSSY.RECONVERGENT B0, `(.L_x_5264) ;  /* 0x000004e000007945 */ /* 0x000fe20003800200 */
[----:B------:R-:W-:Y:S01]  /*494b0*/  ISETP.NE.AND P3, PT, R16, 0x1, PT ;  /* 0x000000011000780c */ /* 0x000fe20003f65270 */
[----:B------:R-:W-:Y:S01]  /*494c0*/  IMAD.MOV.U32 R17, RZ, RZ, 0x2 ;  /* 0x00000002ff117424 */ /* 0x000fe200078e00ff */
[----:B------:R-:W-:Y:S01]  /*494d0*/  LOP3.LUT R31, R31, 0xfffffff7, RZ, 0xc0, !PT ;  /* 0xfffffff71f1f7812 */ /* 0x000fe200078ec0ff */
[----:B------:R-:W-:Y:S01]  /*494e0*/  FFMA.FTZ R18, R15, R188, 1.1641532182693481445e-10 ;  /* 0x2f0000000f127423 */ /* 0x000fe200000100bc */
[----:B------:R-:W-:Y:S01]  /*494f0*/  IMAD.U32 R15, R84, 0x10000, RZ ;  /* 0x00010000540f7824 */ /* 0x000fe200078e00ff */
        /* <DEDUP_REMOVED lines=15> */
.L_x_5266:
        /* <DEDUP_REMOVED lines=13> */
.L_x_5268:
[----:B------:R-:W-:Y:S05]  /*496c0*/  BSYNC.RECONVERGENT B1 ;  /* 0x0000000000017941 */ /* 0x000fea0003800200 */
.L_x_5267:
        /* <DEDUP_REMOVED lines=40> */
[----:B------:R-:W-:Y:S01]  /*49950*/  IMAD.MOV.U32 R140, RZ, RZ, R16 ;  /* 0x000000ffff8c7224 */ /* 0x000fe200078e0010 */
[----:B------:R-:W-:Y:S01]  /*49960*/  LOP3.LUT R141, R53, R18, R17, 0x96, !PT ;  /* 0x00000012358d7212 */ /* 0x000fe200078e9611 */
[----:B------:R-:W-:-:S07]  /*49970*/  HFMA2 R17, -RZ, RZ, 0, 0 ;  /* 0x00000000ff117431 */ /* 0x000fce00000001ff */
.L_x_5265:
[----:B------:R-:W-:Y:S05]  /*49980*/  BSYNC.RECONVERGENT B0 ;  /* 0x0000000000007941 */ /* 0x000fea0003800200 */
.L_x_5264:
[----:B------:R-:W-:Y:S01]  /*49990*/  I2FP.F32.U32 R19, R19 ;  /* 0x0000001300137245 */ /* 0x000fe20000201000 */
[----:B------:R-:W-:Y:S01]  /*499a0*/  BSSY.RECONVERGENT B0, `(.L_x_5269) ;  /* 0x0000053000007945 */ /* 0x000fe20003800200 */
[----:B------:R-:W-:-:S03]  /*499b0*/  ISETP.NE.AND P3, PT, R17, 0x1, PT ;  /* 0x000000011100780c */ /* 0x000fc60003f65270 */
[----:B------:R-:W-:-:S05]  /*499c0*/  FFMA.FTZ R16, R19, R188, 1.1641532182693481445e-10 ;  /* 0x2f00000013107423 */ /* 0x000fca00000100bc */
[----:B------:R-:W-:Y:S02]  /*499d0*/  FSETP.GTU.FTZ.AND P2, PT, R16, R35, PT ;  /* 0x000000231000720b */ /* 0x000fe40003f5c000 */
[----:B------:R-:W-:-:S05]  /*499e0*/  PRMT R16, R56, 0x7632, R16 ;  /* 0x0000763238107816 */ /* 0x000fca0000000010 */
[----:B------:R-:W-:-:S04]  /*499f0*/  IMAD.U32 R19, R16, 0x10000, RZ ;  /* 0x0001000010137824 */ /* 0x000fc800078e00ff */
[----:B------:R-:W-:-:S05]  /*49a00*/  FMUL.FTZ R19, R19, R36 ;  /* 0x0000002413137220 */ /* 0x000fca0000410000 */
[----:B------:R-:W-:Y:S01]  /*49a10*/  FSEL R16, R19, RZ, !P2 ;  /* 0x000000ff13107208 */ /* 0x000fe20005000000 */
[----:B------:R-:W-:-:S04]  /*49a20*/  IMAD.MOV.U32 R19, RZ, RZ, R140 ;  /* 0x000000ffff137224 */ /* 0x000fc800078e008c */
[--C-:B------:R-:W-:Y:S01]  /*49a30*/  FADD.FTZ R15, R15, R16.reuse ;  /* 0x000000100f0f7221 */ /* 0x100fe20000010000 */
[----:B------:R-:W-:-:S05]  /*49a40*/  @P1 PRMT R16, R60, 0x7632, R16 ;  /* 0x000076323c101816 */ /* 0x000fca0000000010 */
[----:B------:R-:W-:-:S04]  /*49a50*/  @P1 IMAD.U32 R16, R16, 0x10000, RZ ;  /* 0x0001000010101824 */ /* 0x000fc800078e00ff */
        /* <DEDUP_REMOVED lines=14> */
.L_x_5271:
        /* <DEDUP_REMOVED lines=13> */
.L_x_5273:
[----:B------:R-:W-:Y:S05]  /*49c10*/  BSYNC.RECONVERGENT B1 ;  /* 0x0000000000017941 */ /* 0x000fea0003800200 */
.L_x_5272:
        /* <DEDUP_REMOVED lines=43> */
.L_x_5270:
[----:B------:R-:W-:Y:S05]  /*49ed0*/  BSYNC.RECONVERGENT B0 ;  /* 0x0000000000007941 */ /* 0x000fea0003800200 */
.L_x_5269:
[----:B------:R-:W-:Y:S01]  /*49ee0*/  I2FP.F32.U32 R17, R19 ;  /* 0x0000001300117245 */ /* 0x000fe20000201000 */
[----:B------:R-:W-:Y:S01]  /*49ef0*/  BSSY.RECONVERGENT B0, `(.L_x_5274) ;  /* 0x000004f000007945 */ /* 0x000fe20003800200 */
[----:B------:R-:W-:Y:S01]  /*49f00*/  ISETP.NE.AND P3, PT, R16, 0x1, PT ;  /* 0x000000011000780c */ /* 0x000fe20003f65270 */
[----:B------:R-:W-:Y:S01]  /*49f10*/  IMAD.MOV.U32 R20, RZ, RZ, 0x2 ;  /* 0x00000002ff147424 */ /* 0x000fe200078e00ff */
[----:B------:R-:W-:Y:S01]  /*49f20*/  SHF.L.U32 R84, R85, 0x10, RZ ;  /* 0x0000001055547819 */ /* 0x000fe200000006ff */
[----:B------:R-:W-:Y:S01]  /*49f30*/  FFMA.FTZ R17, R17, R188, 1.1641532182693481445e-10 ;  /* 0x2f00000011117423 */ /* 0x000fe200000100bc */
[----:B------:R-:W-:Y:S01]  /*49f40*/  LOP3.LUT R31, R31, 0xfffffffb, RZ, 0xc0, !PT ;  /* 0xfffffffb1f1f7812 */ /* 0x000fe200078ec0ff */
[----:B------:R-:W-:Y:S01]  /*49f50*/  IMAD.MOV.U32 R19, RZ, RZ, R140 ;  /* 0x000000ffff137224 */ /* 0x000fe200078e008c */
[----:B------:R-:W-:Y:S01]  /*49f60*/  PRMT R143, R85, 0x7632, R143 ;  /* 0x00007632558f7816 */ /* 0x000fe2000000008f */
        /* <DEDUP_REMOVED lines=14> */
.L_x_5276:
        /* <DEDUP_REMOVED lines=13> */
.L_x_5278:
[----:B------:R-:W-:Y:S05]  /*4a120*/  BSYNC.RECONVERGENT B1 ;  /* 0x0000000000017941 */ /* 0x000fea0003800200 */
.L_x_5277:
        /* <DEDUP_REMOVED lines=37> */
[----:B------:R-:W-:Y:S01]  /*4a380*/  LOP3.LUT R142, R41, R20, R17, 0x96, !PT ;  /* 0x00000014298e7212 */ /* 0x000fe200078e9611 */
[----:B------:R-:W-:Y:S01]  /*4a390*/  IMAD.MOV.U32 R20, RZ, RZ, RZ ;  /* 0x000000ffff147224 */ /* 0x000fe200078e00ff */
[----:B------:R-:W-:Y:S01]  /*4a3a0*/  MOV R146, R16 ;  /* 0x0000001000927202 */ /* 0x000fe20000000f00 */
[----:B------:R-:W-:-:S04]  /*4a3b0*/  IMAD.WIDE.U32 R16, R21, -0x326172a9, RZ ;  /* 0xcd9e8d5715107825 */ /* 0x000fc800078e00ff */
[----:B------:R-:W-:Y:S01]  /*4a3c0*/  IMAD.MOV.U32 R140, RZ, RZ, R16 ;  /* 0x000000ffff8c7224 */ /* 0x000fe200078e0010 */
[----:B------:R-:W-:-:S07]  /*4a3d0*/  LOP3.LUT R141, R53, R18, R17, 0x96, !PT ;  /* 0x00000012358d7212 */ /* 0x000fce00078e9611 */
.L_x_5275:
[----:B------:R-:W-:Y:S05]  /*4a3e0*/  BSYNC.RECONVERGENT B0 ;  /* 0x0000000000007941 */ /* 0x000fea0003800200 */
.L_x_5274:
[----:B------:R-:W-:Y:S01]  /*4a3f0*/  I2FP.F32.U32 R16, R19 ;  /* 0x0000001300107245 */ /* 0x000fe20000201000 */
[----:B------:R-:W-:Y:S01]  /*4a400*/  @P1 IMAD.U32 R144, R61, 0x10000, RZ ;  /* 0x000100003d901824 */ /* 0x000fe200078e00ff */
[----:B------:R-:W-:Y:S01]  /*4a410*/  ISETP.NE.AND P3, PT, R20, 0x1, PT ;  /* 0x000000011400780c */ /* 0x000fe20003f65270 */
[----:B------:R-:W-:Y:S01]  /*4a420*/  BSSY.RECONVERGENT B0, `(.L_x_5279) ;  /* 0x000004f000007945 */ /* 0x000fe20003800200 */
[----:B------:R-:W-:Y:S02]  /*4a430*/  HFMA2 R18, -RZ, RZ, 0, 1.1920928955078125e-07 ;  /* 0x00000002ff127431 */ /* 0x000fe400000001ff */
[----:B------:R-:W-:Y:S01]  /*4a440*/  FFMA.FTZ R16, R16, R188, 1.1641532182693481445e-10 ;  /* 0x2f00000010107423 */ /* 0x000fe200000100bc */
[----:B------:R-:W-:-:S04]  /*4a450*/  IMAD.MOV.U32 R17, RZ, RZ, R140 ;  /* 0x000000ffff117224 */ /* 0x000fc800078e008c */
[----:B------:R-:W-:Y:S02]  /*4a460*/  FSETP.GTU.FTZ.AND P2, PT, R16, R35, PT ;  /* 0x000000231000720b */ /* 0x000fe40003f5c000 */
[----:B------:R-:W-:-:S05]  /*4a470*/  SHF.L.U32 R16, R57, 0x10, RZ ;  /* 0x0000001039107819 */ /* 0x000fca00000006ff */
[----:B------:R-:W-:-:S05]  /*4a480*/  FMUL.FTZ R16, R16, R36 ;  /* 0x0000002410107220 */ /* 0x000fca0000410000 */
[----:B------:R-:W-:-:S05]  /*4a490*/  FSEL R16, R16, RZ, !P2 ;  /* 0x000000ff10107208 */ /* 0x000fca0005000000 */
[----:B------:R-:W-:-:S04]  /*4a4a0*/  FADD.FTZ R16, R84, R16 ;  /* 0x0000001054107221 */ /* 0x000fc80000010000 */
        /* <DEDUP_REMOVED lines=13> */
.L_x_5281:
        /* <DEDUP_REMOVED lines=13> */
.L_x_5283:
[----:B------:R-:W-:Y:S05]  /*4a650*/  BSYNC.RECONVERGENT B1 ;  /* 0x0000000000017941 */ /* 0x000fea0003800200 */
.L_x_5282:
        /* <DEDUP_REMOVED lines=43> */
.L_x_5280:
[----:B------:R-:W-:Y:S05]  /*4a910*/  BSYNC.RECONVERGENT B0 ;  /* 0x0000000000007941 */ /* 0x000fea0003800200 */
.L_x_5279:
        /* <DEDUP_REMOVED lines=22> */
.L_x_5286:
        /* <DEDUP_REMOVED lines=13> */
.L_x_5288:
[----:B------:R-:W-:Y:S05]  /*4ab50*/  BSYNC.RECONVERGENT B1 ;  /* 0x0000000000017941 */ /* 0x000fea0003800200 */
.L_x_5287:
        /* <DEDUP_REMOVED lines=43> */
.L_x_5285:
[----:B------:R-:W-:Y:S05]  /*4ae10*/  BSYNC.RECONVERGENT B0 ;  /* 0x0000000000007941 */ /* 0x000fea0003800200 */
.L_x_5284:
[----:B------:R-:W-:Y:S01]  /*4ae20*/  I2FP.F32.U32 R18, R21 ;  /* 0x0000001500127245 */ /* 0x000fe20000201000 */
[----:B------:R-:W-:Y:S01]  /*4ae30*/  BSSY.RECONVERGENT B0, `(.L_x_5289) ;  /* 0x0000053000007945 */ /* 0x000fe20003800200 */
[----:B------:R-:W-:-:S03]  /*4ae40*/  MOV R20, R140 ;  /* 0x0000008c00147202 */ /* 0x000fc60000000f00 */
        /* <DEDUP_REMOVED lines=24> */
.L_x_5291:
        /* <DEDUP_REMOVED lines=13> */
.L_x_5293:
[----:B------:R-:W-:Y:S05]  /*4b0a0*/  BSYNC.RECONVERGENT B1 ;  /* 0x0000000000017941 */ /* 0x000fea0003800200 */
.L_x_5292:
[----:B------:R-:W-:Y:S01]  /*4b0b0*/  LOP3.LUT R18, R4, UR7, R21, 0x96, !PT ;  /* 0x0000000704127c12 */ /* 0x000fe2000f8e9615 */
[----:B------:R-:W-:-:S04]  /*4b0c0*/  IMAD.WIDE.U32 R84, R3, -0x326172a9, RZ ;  /* 0xcd9e8d5703547825 */ /* 0x000fc800078e00ff */
[----:B------:R-:W-:Y:S01]  /*4b0d0*/  IMAD.WIDE.U32 R18, R18, -0x326172a9, RZ ;  /* 0xcd9e8d5712127825 */ /* 0x000fe200078e00ff */
[----:B------:R-:W-:-:S04]  /*4b0e0*/  LOP3.LUT R85, R2, UR6, R85, 0x96, !PT ;  /* 0x0000000602557c12 */ /* 0x000fc8000f8e9655 */
        /* <DEDUP_REMOVED lines=13> */
[----:B------:R-:W-:-:S05]  /*4b1c0*/  IMAD.WIDE.U32 R18, R19, -0x326172a9, RZ ;  /* 0xcd9e8d5713127825 */ /* 0x000fca00078e00ff */
[----:B------:R-:W-:-:S05]  /*4b1d0*/  LOP3.LUT R84, R48, R84, R19, 0x96, !PT ;  /* 0x0000005430547212 */ /* 0x000fca00078e9613 */
[----:B------:R-:W-:-:S05]  /*4b1e0*/  IMAD.WIDE.U32 R84, R84, -0x2daee0ad, RZ ;  /* 0xd2511f5354547825 */ /* 0x000fca00078e00ff */
[----:B------:R-:W-:Y:S01]  /*4b1f0*/  LOP3.LUT R140, R38, R20, R85, 0x96, !PT ;  /* 0x00000014268c7212 */ /* 0x000fe200078e9655 */
[----:B------:R-:W-:-:S04]  /*4b200*/  IMAD.WIDE.U32 R20, R21, -0x326172a9, RZ ;  /* 0xcd9e8d5715147825 */ /* 0x000fc800078e00ff */
[----:B------:R-:W-:Y:S01]  /*4b210*/  IMAD.WIDE.U32 R140, R140, -0x326172a9, RZ ;  /* 0xcd9e8d578c8c7825 */ /* 0x000fe200078e00ff */
[----:B------:R-:W-:-:S05]  /*4b220*/  LOP3.LUT R18, R44, R18, R21, 0x96, !PT ;  /* 0x000000122c127212 */ /* 0x000fca00078e9615 */
[----:B------:R-:W-:-:S05]  /*4b230*/  IMAD.WIDE.U32 R18, R18, -0x2daee0ad, RZ ;  /* 0xd2511f5312127825 */ /* 0x000fca00078e00ff */
[----:B------:R-:W-:Y:S02]  /*4b240*/  LOP3.LUT R19, R42, R84, R19, 0x96, !PT ;  /* 0x000000542a137212 */ /* 0x000fe400078e9613 */
        /* <DEDUP_REMOVED lines=12> */
[----:B------:R-:W-:Y:S02]  /*4b310*/  IMAD.MOV.U32 R146, RZ, RZ, R18 ;  /* 0x000000ffff927224 */ /* 0x000fe400078e0012 */
[----:B------:R-:W-:-:S04]  /*4b320*/  IMAD.WIDE.U32 R18, R21, -0x326172a9, RZ ;  /* 0xcd9e8d5715127825 */ /* 0x000fc800078e00ff */
[----:B------:R-:W-:Y:S02]  /*4b330*/  IMAD.MOV.U32 R140, RZ, RZ, R18 ;  /* 0x000000ffff8c7224 */ /* 0x000fe400078e0012 */
[----:B------:R-:W-:Y:S01]  /*4b340*/  HFMA2 R18, -RZ, RZ, 0, 0 ;  /* 0x00000000ff127431 */ /* 0x000fe200000001ff */
[----:B------:R-:W-:-:S07]  /*4b350*/  LOP3.LUT R141, R53, R84, R19, 0x96, !PT ;  /* 0x00000054358d7212 */ /* 0x000fce00078e9613 */
.L_x_5290:
[----:B------:R-:W-:Y:S05]  /*4b360*/  BSYNC.RECONVERGENT B0 ;  /* 0x0000000000007941 */ /* 0x000fea0003800200 */
.L_x_5289:
        /* <DEDUP_REMOVED lines=21> */
.L_x_5296:
        /* <DEDUP_REMOVED lines=13> */
.L_x_5298:
[----:B------:R-:W-:Y:S05]  /*4b590*/  BSYNC.RECONVERGENT B1 ;  /* 0x0000000000017941 */ /* 0x000fea0003800200 */
.L_x_5297:
        /* <DEDUP_REMOVED lines=40> */
[----:B------:R-:W-:Y:S02]  /*4b820*/  HFMA2 R21, -RZ, RZ, 0, 0 ;  /* 0x00000000ff157431 */ /* 0x000fe400000001ff */
[----:B------:R-:W-:Y:S01]  /*4b830*/  IMAD.MOV.U32 R140, RZ, RZ, R18 ;  /* 0x000000ffff8c7224 */ /* 0x000fe200078e0012 */
[----:B------:R-:W-:-:S07]  /*4b840*/  LOP3.LUT R141, R53, R84, R19, 0x96, !PT ;  /* 0x00000054358d7212 */ /* 0x000fce00078e9613 */
.L_x_5295:
[----:B------:R-:W-:Y:S05]  /*4b850*/  BSYNC.RECONVERGENT B0 ;  /* 0x0000000000007941 */ /* 0x000fea0003800200 */
.L_x_5294:
        /* <DEDUP_REMOVED lines=10> */
[----:B------:R-:W-:Y:S01]  /*4b900*/  FADD.FTZ R143, R143, R18 ;  /* 0x000000128f8f7221 */ /* 0x000fe20000010000 */
[----:B------:R-:W-:Y:S02]  /*4b910*/  SEL R18, RZ, 0x1, P3 ;  /* 0x00000001ff127807 */ /* 0x000fe40001800000 */
[----:B------:R-:W-:Y:S01]  /*4b920*/  ISETP.NE.AND P3, PT, R21, 0x1, PT ;  /* 0x000000011500780c */ /* 0x000fe20003f65270 */
[----:B------:R-:W-:Y:S01]  /*4b930*/  @P1 FADD.FTZ R149, R149, R143 ;  /* 0x0000008f95951221 */ /* 0x000fe20000010000 */
[----:B------:R-:W-:-:S04]  /*4b940*/  @!P1 MOV R149, R143 ;  /* 0x0000008f00959202 */ /* 0x000fc80000000f00 */
[----:B------:R-:W-:-:S07]  /*4b950*/  F2FP.BF16.F32.PACK_AB R153, RZ, R149 ;  /* 0x00000095ff99723e */ /* 0x000fce00000010ff */
        /* <DEDUP_REMOVED lines=9> */
.L_x_5301:
        /* <DEDUP_REMOVED lines=13> */
.L_x_5303:
[----:B------:R-:W-:Y:S05]  /*4bac0*/  BSYNC.RECONVERGENT B1 ;  /* 0x0000000000017941 */ /* 0x000fea0003800200 */
.L_x_5302:
[----:B------:R-:W-:Y:S01]  /*4bad0*/  LOP3.LUT R140, R4, UR7, R21, 0x96, !PT ;  /* 0x00000007048c7c12 */ /* 0x000fe2000f8e9615 */
[----:B------:R-:W-:-:S04]  /*4bae0*/  IMAD.WIDE.U32 R84, R3, -0x326172a9, RZ ;  /* 0xcd9e8d5703547825 */ /* 0x000fc800078e00ff */
[----:B------:R-:W-:Y:S01]  /*4baf0*/  IMAD.WIDE.U32 R140, R140, -0x326172a9, RZ ;  /* 0xcd9e8d578c8c7825 */ /* 0x000fe200078e00ff */
[----:B------:R-:W-:-:S03]  /*4bb00*/  LOP3.LUT R85, R2, UR6, R85, 0x96, !PT ;  /* 0x0000000602557c12 */ /* 0x000fc6000f8e9655 */
[----:B------:R-:W-:Y:S01]  /*4bb10*/  IMAD.MOV.U32 R19, RZ, RZ, R146 ;  /* 0x000000ffff137224 */ /* 0x000fe200078e0092 */
[----:B------:R-:W-:Y:S01]  /*4bb20*/  LOP3.LUT R142, R37, R84, R141, 0x96, !PT ;  /* 0x00000054258e7212 */ /* 0x000fe200078e968d */
[----:B------:R-:W-:-:S04]  /*4bb30*/  IMAD.WIDE.U32 R84, R85, -0x2daee0ad, RZ ;  /* 0xd2511f5355547825 */ /* 0x000fc800078e00ff */
[----:B------:R-:W-:Y:S01]  /*4bb40*/  IMAD.WIDE.U32 R142, R142, -0x2daee0ad, RZ ;  /* 0xd2511f538e8e7825 */ /* 0x000fe200078e00ff */
[----:B------:R-:W-:-:S04]  /*4bb50*/  LOP3.LUT R85, R39, R20, R85, 0x96, !PT ;  /* 0x0000001427557212 */ /* 0x000fc800078e9655 */
[----:B------:R-:W-:Y:S01]  /*4bb60*/  LOP3.LUT R141, R40, R84, R143, 0x96, !PT ;  /* 0x00000054288d7212 */ /* 0x000fe200078e968f */
[----:B------:R-:W-:-:S05]  /*4bb70*/  IMAD.WIDE.U32 R84, R85, -0x326172a9, RZ ;  /* 0xcd9e8d5755547825 */ /* 0x000fca00078e00ff */
[----:B------:R-:W-:Y:S01]  /*4bb80*/  LOP3.LUT R20, R50, R140, R85, 0x96, !PT ;  /* 0x0000008c32147212 */ /* 0x000fe200078e9655 */
[----:B------:R-:W-:-:S04]  /*4bb90*/  IMAD.WIDE.U32 R140, R141, -0x326172a9, RZ ;  /* 0xcd9e8d578d8c7825 */ /* 0x000fc800078e00ff */
[----:B------:R-:W-:Y:S01]  /*4bba0*/  IMAD.WIDE.U32 R20, R20, -0x2daee0ad, RZ ;  /* 0xd2511f5314147825 */ /* 0x000fe200078e00ff */
[----:B------:R-:W-:-:S04]  /*4bbb0*/  LOP3.LUT R84, R54, R84, R141, 0x96, !PT ;  /* 0x0000005436547212 */ /* 0x000fc800078e968d */
[----:B------:R-:W-:Y:S01]  /*4bbc0*/  LOP3.LUT R21, R49, R142, R21, 0x96, !PT ;  /* 0x0000008e31157212 */ /* 0x000fe200078e9615 */
[----:B------:R-:W-:-:S05]  /*4bbd0*/  IMAD.WIDE.U32 R84, R84, -0x2daee0ad, RZ ;  /* 0xd2511f5354547825 */ /* 0x000fca00078e00ff */
        /* <DEDUP_REMOVED lines=26> */
.L_x_5300:
[----:B------:R-:W-:Y:S05]  /*4bd80*/  BSYNC.RECONVERGENT B0 ;  /* 0x0000000000007941 */ /* 0x000fea0003800200 */
.L_x_5299:
[----:B------:R-:W-:Y:S01]  /*4bd90*/  I2FP.F32.U32 R19, R19 ;  /* 0x0000001300137245 */ /* 0x000fe20000201000 */
[----:B------:R-:W-:Y:S01]  /*4bda0*/  BSSY.RECONVERGENT B0, `(.L_x_5304) ;  /* 0x000004c000007945 */ /* 0x000fe20003800200 */
[----:B------:R-:W-:Y:S01]  /*4bdb0*/  ISETP.NE.AND P4, PT, R20, 0x1, PT ;  /* 0x000000011400780c */ /* 0x000fe20003f85270 */
[----:B------:R-:W-:Y:S01]  /*4bdc0*/  IMAD.MOV.U32 R21, RZ, RZ, 0x2 ;  /* 0x00000002ff157424 */ /* 0x000fe200078e00ff */
[----:B------:R-:W-:Y:S01]  /*4bdd0*/  SHF.L.U32 R86, R86, 0x10, RZ ;  /* 0x0000001056567819 */ /* 0x000fe200000006ff */
[----:B------:R-:W-:Y:S01]  /*4bde0*/  FFMA.FTZ R19, R19, R188, 1.1641532182693481445e-10 ;  /* 0x2f00000013137423 */ /* 0x000fe200000100bc */
[----:B------:R-:W-:-:S04]  /*4bdf0*/  IMAD.MOV.U32 R84, RZ, RZ, R140 ;  /* 0x000000ffff547224 */ /* 0x000fc800078e008c */
[----:B------:R-:W-:Y:S01]  /*4be00*/  FSETP.GTU.FTZ.AND P3, PT, R19, R35, PT ;  /* 0x000000231300720b */ /* 0x000fe20003f7c000 */
        /* <DEDUP_REMOVED lines=12> */
.L_x_5306:
        /* <DEDUP_REMOVED lines=13> */
.L_x_5308:
[----:B------:R-:W-:Y:S05]  /*4bfa0*/  BSYNC.RECONVERGENT B1 ;  /* 0x0000000000017941 */ /* 0x000fea0003800200 */
.L_x_5307:
        /* <DEDUP_REMOVED lines=37> */
[----:B------:R-:W-:Y:S01]  /*4c200*/  IMAD.MOV.U32 R84, RZ, RZ, R146 ;  /* 0x000000ffff547224 */ /* 0x000fe200078e0092 */
[----:B------:R-:W-:Y:S01]  /*4c210*/  MOV R146, R20 ;  /* 0x0000001400927202 */ /* 0x000fe20000000f00 */
[----:B------:R-:W-:-:S05]  /*4c220*/  IMAD.WIDE.U32 R20, R85, -0x326172a9, RZ ;  /* 0xcd9e8d5755147825 */ /* 0x000fca00078e00ff */
[----:B------:R-:W-:Y:S01]  /*4c230*/  LOP3.LUT R141, R53, R140, R21, 0x96, !PT ;  /* 0x0000008c358d7212 */ /* 0x000fe200078e9615 */
[----:B------:R-:W-:Y:S02]  /*4c240*/  IMAD.MOV.U32 R140, RZ, RZ, R20 ;  /* 0x000000ffff8c7224 */ /* 0x000fe400078e0014 */
[----:B------:R-:W-:-:S07]  /*4c250*/  IMAD.MOV.U32 R21, RZ, RZ, RZ ;  /* 0x000000ffff157224 */ /* 0x000fce00078e00ff */
.L_x_5305:
[----:B------:R-:W-:Y:S05]  /*4c260*/  BSYNC.RECONVERGENT B0 ;  /* 0x0000000000007941 */ /* 0x000fea0003800200 */
.L_x_5304:
[----:B------:R-:W-:Y:S01]  /*4c270*/  I2FP.F32.U32 R20, R84 ;  /* 0x0000005400147245 */ /* 0x000fe20000201000 */
[----:B------:R-:W-:Y:S01]  /*4c280*/  BSSY.RECONVERGENT B0, `(.L_x_5309) ;  /* 0x0000053000007945 */ /* 0x000fe20003800200 */
[----:B------:R-:W-:-:S03]  /*4c290*/  IMAD.MOV.U32 R84, RZ, RZ, R140 ;  /* 0x000000ffff547224 */ /* 0x000fc600078e008c */
        /* <DEDUP_REMOVED lines=24> */
.L_x_5311:
        /* <DEDUP_REMOVED lines=13> */
.L_x_5313:
[----:B------:R-:W-:Y:S05]  /*4c4f0*/  BSYNC.RECONVERGENT B1 ;  /* 0x0000000000017941 */ /* 0x000fea0003800200 */
.L_x_5312:
        /* <DEDUP_REMOVED lines=37> */
[----:B------:R-:W-:Y:S02]  /*4c750*/  IMAD.MOV.U32 R84, RZ, RZ, R146 ;  /* 0x000000ffff547224 */ /* 0x000fe400078e0092 */
[----:B------:R-:W-:Y:S02]  /*4c760*/  IMAD.MOV.U32 R146, RZ, RZ, R20 ;  /* 0x000000ffff927224 */ /* 0x000fe400078e0014 */
[----:B------:R-:W-:-:S05]  /*4c770*/  IMAD.WIDE.U32 R20, R85, -0x326172a9, RZ ;  /* 0xcd9e8d5755147825 */ /* 0x000fca00078e00ff */
[----:B------:R-:W-:Y:S02]  /*4c780*/  LOP3.LUT R141, R53, R140, R21, 0x96, !PT ;  /* 0x0000008c358d7212 */ /* 0x000fe400078e9615 */
[----:B------:R-:W-:Y:S01]  /*4c790*/  MOV R140, R20 ;  /* 0x00000014008c7202 */ /* 0x000fe20000000f00 */
[----:B------:R-:W-:-:S07]  /*4c7a0*/  IMAD.MOV.U32 R20, RZ, RZ, RZ ;  /* 0x000000ffff147224 */ /* 0x000fce00078e00ff */
.L_x_5310:
[----:B------:R-:W-:Y:S05]  /*4c7b0*/  BSYNC.RECONVERGENT B0 ;  /* 0x0000000000007941 */ /* 0x000fea0003800200 */
.L_x_5309:
        /* <DEDUP_REMOVED lines=21> */
.L_x_5316:
        /* <DEDUP_REMOVED lines=13> */
.L_x_5318:
[----:B------:R-:W-:Y:S05]  /*4c9e0*/  BSYNC.RECONVERGENT B1 ;  /* 0x0000000000017941 */ /* 0x000fea0003800200 */
.L_x_5317:
        /* <DEDUP_REMOVED lines=40> */
[----:B------:R-:W-:Y:S01]  /*4cc70*/  LOP3.LUT R141, R53, R86, R21, 0x96, !PT ;  /* 0x00000056358d7212 */ /* 0x000fe200078e9615 */
[----:B------:R-:W-:Y:S01]  /*4cc80*/  IMAD.MOV.U32 R86, RZ, RZ, RZ ;  /* 0x000000ffff567224 */ /* 0x000fe200078e00ff */
[----:B------:R-:W-:-:S07]  /*4cc90*/  MOV R140, R20 ;  /* 0x00000014008c7202 */ /* 0x000fce0000000f00 */
.L_x_5315:
[----:B------:R-:W-:Y:S05]  /*4cca0*/  BSYNC.RECONVERGENT B0 ;  /* 0x0000000000007941 */ /* 0x000fea0003800200 */
.L_x_5314:
        /* <DEDUP_REMOVED lines=10> */
[----:B------:R-:W-:Y:S01]  /*4cd50*/  FADD.FTZ R143, R143, R20 ;  /* 0x000000148f8f7221 */ /* 0x000fe20000010000 */
[----:B------:R-:W-:Y:S02]  /*4cd60*/  SEL R20, RZ, 0x1, P5 ;  /* 0x00000001ff147807 */ /* 0x000fe40002800000 */
[----:B------:R-:W-:Y:S01]  /*4cd70*/  ISETP.NE.AND P5, PT, R86, 0x1, PT ;  /* 0x000000015600780c */ /* 0x000fe20003fa5270 */
[--C-:B------:R-:W-:Y:S01]  /*4cd80*/  @P1 FADD.FTZ R152, R152, R143.reuse ;  /* 0x0000008f98981221 */ /* 0x100fe20000010000 */
[----:B------:R-:W-:-:S05]  /*4cd90*/  @!P1 IMAD.MOV.U32 R152, RZ, RZ, R143 ;  /* 0x000000ffff989224 */ /* 0x000fca00078e008f */
        /* <DEDUP_REMOVED lines=10> */
.L_x_5321:
        /* <DEDUP_REMOVED lines=13> */
.L_x_5323:
[----:B------:R-:W-:Y:S05]  /*4cf10*/  BSYNC.RECONVERGENT B1 ;  /* 0x0000000000017941 */ /* 0x000fea0003800200 */
.L_x_5322:
[----:B------:R-:W-:Y:S01]  /*4cf20*/  LOP3.LUT R140, R4, UR7, R85, 0x96, !PT ;  /* 0x00000007048c7c12 */ /* 0x000fe2000f8e9655 */
[----:B------:R-:W-:Y:S01]  /*4cf30*/  IMAD.WIDE.U32 R86, R3, -0x326172a9, RZ ;  /* 0xcd9e8d5703567825 */ /* 0x000fe200078e00ff */
[----:B------:R-:W-:-:S03]  /*4cf40*/  MOV R21, R146 ;  /* 0x0000009200157202 */ /* 0x000fc60000000f00 */
        /* <DEDUP_REMOVED lines=38> */
[----:B------:R-:W-:Y:S02]  /*4d1b0*/  HFMA2 R85, -RZ, RZ, 0, 0 ;  /* 0x00000000ff557431 */ /* 0x000fe400000001ff */
[----:B------:R-:W-:-:S07]  /*4d1c0*/  IMAD.MOV.U32 R140, RZ, RZ, R84 ;  /* 0x000000ffff8c7224 */ /* 0x000fce00078e0054 */
.L_x_5320:
[----:B------:R-:W-:Y:S05]  /*4d1d0*/  BSYNC.RECONVERGENT B0 ;  /* 0x0000000000007941 */ /* 0x000fea0003800200 */
.L_x_5319:
[----:B------:R-:W-:Y:S01]  /*4d1e0*/  I2FP.F32.U32 R21, R21 ;  /* 0x0000001500157245 */ /* 0x000fe20000201000 */
[----:B------:R-:W-:Y:S01]  /*4d1f0*/  IMAD.U32 R161, R161, 0x10000, RZ ;  /* 0x00010000a1a17824 */ /* 0x000fe200078e00ff */
[----:B------:R-:W-:Y:S01]  /*4d200*/  ISETP.NE.AND P6, PT, R85, 0x1, PT ;  /* 0x000000015500780c */ /* 0x000fe20003fc5270 */
[----:B------:R-:W-:Y:S01]  /*4d210*/  BSSY.RECONVERGENT B0, `(.L_x_5324) ;  /* 0x000004d000007945 */ /* 0x000fe20003800200 */
[----:B------:R-:W-:Y:S02]  /*4d220*/  IMAD.MOV.U32 R84, RZ, RZ, 0x2 ;  /* 0x00000002ff547424 */ /* 0x000fe400078e00ff */
[----:B------:R-:W-:Y:S01]  /*4d230*/  FFMA.FTZ R21, R21, R188, 1.1641532182693481445e-10 ;  /* 0x2f00000015157423 */ /* 0x000fe200000100bc */
[----:B------:R-:W-:-:S04]  /*4d240*/  MOV R86, R140 ;  /* 0x0000008c00567202 */ /* 0x000fc80000000f00 */
        /* <DEDUP_REMOVED lines=13> */
.L_x_5326:
        /* <DEDUP_REMOVED lines=16> */
.L_x_5328:
[----:B------:R-:W-:Y:S05]  /*4d420*/  BSYNC.RECONVERGENT B1 ;  /* 0x0000000000017941 */ /* 0x000fea0003800200 */
.L_x_5327:
        /* <DEDUP_REMOVED lines=25> */
[----:B------:R-:W-:Y:S01]  /*4d5c0*/  HFMA2 R84, -RZ, RZ, 0, 0 ;  /* 0x00000000ff547431 */ /* 0x000fe200000001ff */
        /* <DEDUP_REMOVED lines=13> */
[----:B------:R-:W-:Y:S01]  /*4d6a0*/  IMAD.WIDE.U32 R44, R45, -0x2daee0ad, RZ ;  /* 0xd2511f532d2c7825 */ /* 0x000fe200078e00ff */
[----:B------:R-:W-:-:S03]  /*4d6b0*/  MOV R140, R42 ;  /* 0x0000002a008c7202 */ /* 0x000fc60000000f00 */
[----:B------:R-:W-:Y:S01]  /*4d6c0*/  IMAD.MOV.U32 R146, RZ, RZ, R44 ;  /* 0x000000ffff927224 */ /* 0x000fe200078e002c */
[----:B------:R-:W-:-:S07]  /*4d6d0*/  LOP3.LUT R142, R41, R38, R45, 0x96, !PT ;  /* 0x00000026298e7212 */ /* 0x000fce00078e962d */
.L_x_5325:
[----:B------:R-:W-:Y:S05]  /*4d6e0*/  BSYNC.RECONVERGENT B0 ;  /* 0x0000000000007941 */ /* 0x000fea0003800200 */
.L_x_5324:
[----:B------:R-:W-:Y:S02]  /*4d6f0*/  I2FP.F32.U32 R37, R86 ;  /* 0x0000005600257245 */ /* 0x000fe40000201000 */
[----:B------:R-:W-:-:S03]  /*4d700*/  PRMT R38, R153, 0x5410, R151 ;  /* 0x0000541099267816 */ /* 0x000fc60000000097 */
[----:B------:R-:W-:Y:S01]  /*4d710*/  FFMA.FTZ R188, R37, R188, 1.1641532182693481445e-10 ;  /* 0x2f00000025bc7423 */ /* 0x000fe200000100bc */
[----:B------:R-:W-:-:S04]  /*4d720*/  PRMT R37, R59, 0x7632, R37 ;  /* 0x000076323b257816 */ /* 0x000fc80000000025 */
[----:B------:R-:W-:Y:S01]  /*4d730*/  FSETP.GTU.FTZ.AND P6, PT, R188, R35, PT ;  /* 0x00000023bc00720b */ /* 0x000fe20003fdc000 */
[----:B------:R-:W-:Y:S01]  /*4d740*/  IMAD.U32 R37, R37, 0x10000, RZ ;  /* 0x0001000025257824 */ /* 0x000fe200078e00ff */
[----:B------:R-:W-:-:S03]  /*4d750*/  @P1 PRMT R35, R63, 0x7632, R35 ;  /* 0x000076323f231816 */ /* 0x000fc60000000023 */
[----:B------:R-:W-:-:S05]  /*4d760*/  FMUL.FTZ R37, R37, R36 ;  /* 0x0000002425257220 */ /* 0x000fca0000410000 */
[----:B------:R-:W-:Y:S02]  /*4d770*/  FSEL R36, R37, RZ, !P6 ;  /* 0x000000ff25247208 */ /* 0x000fe40007000000 */
[----:B------:R-:W-:-:S03]  /*4d780*/  PRMT R37, R155, 0x5410, R154 ;  /* 0x000054109b257816 */ /* 0x000fc6000000009a */
[----:B------:R-:W-:Y:S01]  /*4d790*/  FADD.FTZ R21, R21, R36 ;  /* 0x0000002415157221 */ /* 0x000fe20000010000 */
[----:B------:R-:W-:-:S04]  /*4d7a0*/  @P1 IMAD.U32 R36, R35, 0x10000, RZ ;  /* 0x0001000023241824 */ /* 0x000fc800078e00ff */
[----:B------:R-:W-:Y:S01]  /*4d7b0*/  @P1 FADD.FTZ R35, R21, R36 ;  /* 0x0000002415231221 */ /* 0x000fe20000010000 */
[----:B------:R-:W-:Y:S02]  /*4d7c0*/  @!P1 MOV R35, R21 ;  /* 0x0000001500239202 */ /* 0x000fe40000000f00 */
[----:B------:R-:W-:Y:S02]  /*4d7d0*/  SEL R21, RZ, 0x1, P6 ;  /* 0x00000001ff157807 */ /* 0x000fe40003000000 */
[----:B------:R-:W-:Y:S02]  /*4d7e0*/  F2FP.BF16.F32.PACK_AB R39, RZ, R35 ;  /* 0x00000023ff27723e */ /* 0x000fe400000010ff */
[----:B------:R-:W-:Y:S02]  /*4d7f0*/  PRMT R36, R181, 0x5410, R162 ;  /* 0x00005410b5247816 */ /* 0x000fe400000000a2 */
[----:B------:R-:W-:Y:S01]  /*4d800*/  PRMT R39, R160, 0x5410, R39 ;  /* 0x00005410a0277816 */ /* 0x000fe20000000027 */
[----:B------:R-:W-:Y:S06]  /*4d810*/  BRA `(.L_x_5329) ;  /* 0x0000002800707947 */ /* 0x000fec0003800000 */
.L_x_5248:
        /* <DEDUP_REMOVED lines=16> */
.L_x_5332:
        /* <DEDUP_REMOVED lines=13> */
.L_x_5334:
[----:B------:R-:W-:Y:S05]  /*4d9f0*/  BSYNC.RECONVERGENT B1 ;  /* 0x0000000000017941 */ /* 0x000fea0003800200 */
.L_x_5333:
        /* <DEDUP_REMOVED lines=38> */
[----:B------:R-:W-:Y:S01]  /*4dc60*/  IMAD.WIDE.U32 R140, R143, -0x326172a9, RZ ;  /* 0xcd9e8d578f8c7825 */ /* 0x000fe200078e00ff */
[----:B------:R-:W-:-:S03]  /*4dc70*/  MOV R144, R150 ;  /* 0x0000009600907202 */ /* 0x000fc60000000f00 */
[----:B------:R-:W-:Y:S01]  /*4dc80*/  IMAD.MOV.U32 R145, RZ, RZ, RZ ;  /* 0x000000ffff917224 */ /* 0x000fe200078e00ff */
[----:B------:R-:W-:-:S07]  /*4dc90*/  LOP3.LUT R141, R53, R148, R141, 0x96, !PT ;  /* 0x00000094358d7212 */ /* 0x000fce00078e968d */
.L_x_5331:
[----:B------:R-:W-:Y:S05]  /*4dca0*/  BSYNC.RECONVERGENT B0 ;  /* 0x0000000000007941 */ /* 0x000fea0003800200 */
.L_x_5330:
[----:B------:R-:W-:Y:S01]  /*4dcb0*/  I2FP.F32.U32 R143, R144 ;  /* 0x00000090008f7245 */ /* 0x000fe20000201000 */
[----:B------:R-:W-:Y:S01]  /*4dcc0*/  BSSY.RECONVERGENT B0, `(.L_x_5335) ;  /* 0x0000051000007945 */ /* 0x000fe20003800200 */
[----:B------:R-:W-:Y:S01]  /*4dcd0*/  ISETP.NE.AND P3, PT, R145, 0x1, PT ;  /* 0x000000019100780c */ /* 0x000fe20003f65270 */
[----:B------:R-:W-:Y:S01]  /*4dce0*/  IMAD.MOV.U32 R144, RZ, RZ, 0x2 ;  /* 0x00000002ff907424 */ /* 0x000fe200078e00ff */
[----:B------:R-:W-:Y:S01]  /*4dcf0*/  LOP3.LUT R31, R31, 0xffffffef, RZ, 0xc0, !PT ;  /* 0xffffffef1f1f7812 */ /* 0x000fe200078ec0ff */
[----:B------:R-:W-:-:S05]  /*4dd00*/  FFMA.FTZ R143, R143, R188, 1.1641532182693481445e-10 ;  /* 0x2f0000008f8f7423 */ /* 0x000fca00000100bc */
[----:B------:R-:W-:Y:S01]  /*4dd10*/  FSETP.GTU.FTZ.AND P2, PT, R143, R35, PT ;  /* 0x000000238f00720b */ /* 0x000fe20003f5c000 */
[C---:B-----5:R-:W-:Y:S01]  /*4dd20*/  IMAD.U32 R143, R84.reuse, 0x10000, RZ ;  /* 0x00010000548f7824 */ /* 0x060fe200078e00ff */
[----:B------:R-:W-:-:S03]  /*4dd30*/  PRMT R84, R84, 0x7632, R84 ;  /* 0x0000763254547816 */ /* 0x000fc60000000054 */
[----:B------:R-:W-:-:S05]  /*4dd40*/  FMUL.FTZ R143, R143, R36 ;  /* 0x000000248f8f7220 */ /* 0x000fca0000410000 */
        /* <DEDUP_REMOVED lines=16> */
.L_x_5337:
        /* <DEDUP_REMOVED lines=13> */
.L_x_5339:
[----:B------:R-:W-:Y:S05]  /*4df20*/  BSYNC.RECONVERGENT B1 ;  /* 0x0000000000017941 */ /* 0x000fea0003800200 */
.L_x_5338:
        /* <DEDUP_REMOVED lines=36> */
[----:B------:R-:W-:-:S05]  /*4e170*/  IMAD.WIDE.U32 R140, R140, -0x2daee0ad, RZ ;  /* 0xd2511f538c8c7825 */ /* 0x000fca00078e00ff */
[----:B------:R-:W-:Y:S02]  /*4e180*/  LOP3.LUT R142, R41, R142, R141, 0x96, !PT ;  /* 0x0000008e298e7212 */ /* 0x000fe400078e968d */
[----:B------:R-:W-:Y:S01]  /*4e190*/  MOV R146, R140 ;  /* 0x0000008c00927202 */ /* 0x000fe20000000f00 */
[----:B------:R-:W-:-:S05]  /*4e1a0*/  IMAD.WIDE.U32 R140, R148, -0x326172a9, RZ ;  /* 0xcd9e8d57948c7825 */ /* 0x000fca00078e00ff */
[----:B------:R-:W-:Y:S01]  /*4e1b0*/  LOP3.LUT R141, R53, R144, R141, 0x96, !PT ;  /* 0x00000090358d7212 */ /* 0x000fe200078e968d */
[----:B------:R-:W-:-:S07]  /*4e1c0*/  IMAD.MOV.U32 R144, RZ, RZ, RZ ;  /* 0x000000ffff907224 */ /* 0x000fce00078e00ff */
.L_x_5336:
[----:B------:R-:W-:Y:S05]  /*4e1d0*/  BSYNC.RECONVERGENT B0 ;  /* 0x0000000000007941 */ /* 0x000fea0003800200 */
.L_x_5335:
        /* <DEDUP_REMOVED lines=9> */
[----:B------:R-:W-:-:S02]  /*4e270*/  FSETP.GTU.FTZ.AND P2, PT, R143, R35, PT ;  /* 0x000000238f00720b */ /* 0x000fc40003f5c000 */
[----:B------:R-:W-:Y:S02]  /*4e280*/  @P1 SHF.L.U32 R84, R84, 0x10, RZ ;  /* 0x0000001054541819 */ /* 0x000fe400000006ff */
        /* <DEDUP_REMOVED lines=15> */
.L_x_5342:
        /* <DEDUP_REMOVED lines=13> */
.L_x_5344:
[----:B------:R-:W-:Y:S05]  /*4e450*/  BSYNC.RECONVERGENT B1 ;  /* 0x0000000000017941 */ /* 0x000fea0003800200 */
.L_x_5343:
        /* <DEDUP_REMOVED lines=8> */
[----:B------:R-:W-:-:S03]  /*4e4e0*/  LOP3.LUT R143, R39, R140, R143, 0x96, !PT ;  /* 0x0000008c278f7212 */ /* 0x000fc600078e968f */
[----:B------:R-:W-:Y:S01]  /*4e4f0*/  IMAD.MOV.U32 R149, RZ, RZ, RZ ;  /* 0x000000ffff957224 */ /* 0x000fe200078e00ff */
        /* <DEDUP_REMOVED lines=31> */
[----:B------:R-:W-:-:S07]  /*4e6f0*/  LOP3.LUT R141, R53, R144, R141, 0x96, !PT ;  /* 0x00000090358d7212 */ /* 0x000fce00078e968d */
.L_x_5341:
[----:B------:R-:W-:Y:S05]  /*4e700*/  BSYNC.RECONVERGENT B0 ;  /* 0x0000000000007941 */ /* 0x000fea0003800200 */
.L_x_5340:
        /* <DEDUP_REMOVED lines=26> */
.L_x_5347:
        /* <DEDUP_REMOVED lines=13> */
.L_x_5349:
[----:B------:R-:W-:Y:S05]  /*4e980*/  BSYNC.RECONVERGENT B1 ;  /* 0x0000000000017941 */ /* 0x000fea0003800200 */
.L_x_5348:
        /* <DEDUP_REMOVED lines=29> */
[----:B------:R-:W-:-:S04]  /*4eb60*/  IMAD.WIDE.U32 R84, R85, -0x326172a9, RZ ;  /* 0xcd9e8d5755547825 */ /* 0x000fc800078e00ff */
[----:B------:R-:W-:Y:S01]  /*4eb70*/  IMAD.MOV.U32 R143, RZ, RZ, R146 ;  /* 0x000000ffff8f7224 */ /* 0x000fe200078e0092 */
[----:B------:R-:W-:Y:S01]  /*4eb80*/  LOP3.LUT R140, R52, R150, R85, 0x96, !PT ;  /* 0x00000096348c7212 */ /* 0x000fe200078e9655 */
[----:B------:R-:W-:-:S04]  /*4eb90*/  IMAD.WIDE.U32 R150, R151, -0x326172a9, RZ ;  /* 0xcd9e8d5797967825 */ /* 0x000fc800078e00ff */
[----:B------:R-:W-:Y:S01]  /*4eba0*/  IMAD.WIDE.U32 R140, R140, -0x2daee0ad, RZ ;  /* 0xd2511f538c8c7825 */ /* 0x000fe200078e00ff */
[----:B------:R-:W-:-:S04]  /*4ebb0*/  LOP3.LUT R84, R43, R84, R151, 0x96, !PT ;  /* 0x000000542b547212 */ /* 0x000fc800078e9697 */
[----:B------:R-:W-:Y:S01]  /*4ebc0*/  LOP3.LUT R141, R51, R142, R141, 0x96, !PT ;  /* 0x0000008e338d7212 */ /* 0x000fe200078e968d */
[----:B------:R-:W-:-:S05]  /*4ebd0*/  IMAD.WIDE.U32 R84, R84, -0x2daee0ad, RZ ;  /* 0xd2511f5354547825 */ /* 0x000fca00078e00ff */
[----:B------:R-:W-:Y:S02]  /*4ebe0*/  LOP3.LUT R142, R41, R140, R85, 0x96, !PT ;  /* 0x0000008c298e7212 */ /* 0x000fe400078e9655 */
[----:B------:R-:W-:Y:S01]  /*4ebf0*/  MOV R146, R84 ;  /* 0x0000005400927202 */ /* 0x000fe20000000f00 */
[----:B------:R-:W-:-:S04]  /*4ec00*/  IMAD.WIDE.U32 R84, R141, -0x326172a9, RZ ;  /* 0xcd9e8d578d547825 */ /* 0x000fc800078e00ff */
[----:B------:R-:W-:Y:S01]  /*4ec10*/  IMAD.MOV.U32 R140, RZ, RZ, R84 ;  /* 0x000000ffff8c7224 */ /* 0x000fe200078e0054 */
[----:B------:R-:W-:Y:S01]  /*4ec20*/  LOP3.LUT R141, R53, R150, R85, 0x96, !PT ;  /* 0x00000096358d7212 */ /* 0x000fe200078e9655 */
[----:B------:R-:W-:-:S07]  /*4ec30*/  IMAD.MOV.U32 R84, RZ, RZ, RZ ;  /* 0x000000ffff547224 */ /* 0x000fce00078e00ff */
.L_x_5346:
[----:B------:R-:W-:Y:S05]  /*4ec40*/  BSYNC.RECONVERGENT B0 ;  /* 0x0000000000007941 */ /* 0x000fea0003800200 */
.L_x_5345:
[----:B------:R-:W-:Y:S01]  /*4ec50*/  I2FP.F32.U32 R85, R143 ;  /* 0x0000008f00557245 */ /* 0x000fe20000201000 */
[----:B------:R-:W-:Y:S01]  /*4ec60*/  BSSY.RECONVERGENT B0, `(.L_x_5350) ;  /* 0x0000052000007945 */ /* 0x000fe20003800200 */
[----:B------:R-:W-:Y:S02]  /*4ec70*/  SHF.L.U32 R145, R145, 0x10, RZ ;  /* 0x0000001091917819 */ /* 0x000fe400000006ff */
        /* <DEDUP_REMOVED lines=10> */
[----:B------:R-:W-:Y:S01]  /*4ed20*/  @P1 FADD.FTZ R145, R145, R85 ;  /* 0x0000005591911221 */ /* 0x000fe20000010000 */
[----:B------:R-:W-:-:S04]  /*4ed30*/  IMAD.MOV.U32 R85, RZ, RZ, 0x2 ;  /* 0x00000002ff557424 */ /* 0x000fc800078e00ff */
        /* <DEDUP_REMOVED lines=11> */
.L_x_5352:
        /* <DEDUP_REMOVED lines=13> */
.L_x_5354:
[----:B------:R-:W-:Y:S05]  /*4eec0*/  BSYNC.RECONVERGENT B1 ;  /* 0x0000000000017941 */ /* 0x000fea0003800200 */
.L_x_5353:
        /* <DEDUP_REMOVED lines=34> */
[----:B------:R-:W-:-:S04]  /*4f0f0*/  MOV R143, R146 ;  /* 0x00000092008f7202 */ /* 0x000fc80000000f00 */
        /* <DEDUP_REMOVED lines=8> */
.L_x_5351:
[----:B------:R-:W-:Y:S05]  /*4f180*/  BSYNC.RECONVERGENT B0 ;  /* 0x0000000000007941 */ /* 0x000fea0003800200 */
.L_x_5350:
        /* <DEDUP_REMOVED lines=24> */
.L_x_5357:
        /* <DEDUP_REMOVED lines=13> */
.L_x_5359:
[----:B------:R-:W-:Y:S05]  /*4f3e0*/  BSYNC.RECONVERGENT B1 ;  /* 0x0000000000017941 */ /* 0x000fea0003800200 */
.L_x_5358:
        /* <DEDUP_REMOVED lines=43> */
.L_x_5356:
[----:B------:R-:W-:Y:S05]  /*4f6a0*/  BSYNC.RECONVERGENT B0 ;  /* 0x0000000000007941 */ /* 0x000fea0003800200 */
.L_x_5355:
[----:B------:R-:W-:Y:S01]  /*4f6b0*/  I2FP.F32.U32 R85, R143 ;  /* 0x0000008f00557245 */ /* 0x000fe20000201000 */
[----:B------:R-:W-:Y:S01]  /*4f6c0*/  IMAD.U32 R86, R86, 0x10000, RZ ;  /* 0x0001000056567824 */ /* 0x000fe200078e00ff */
[----:B------:R-:W-:Y:S01]  /*4f6d0*/  ISETP.NE.AND P4, PT, R84, 0x1, PT ;  /* 0x000000015400780c */ /* 0x000fe20003f85270 */
[----:B------:R-:W-:Y:S02]  /*4f6e0*/  BSSY.RECONVERGENT B0, `(.L_x_5360) ;  /* 0x000004e000007945 */ /* 0x000fe40003800200 */
        /* <DEDUP_REMOVED lines=20> */
.L_x_5362:
        /* <DEDUP_REMOVED lines=13> */
.L_x_5364:
[----:B------:R-:W-:Y:S05]  /*4f900*/  BSYNC.RECONVERGENT B1 ;  /* 0x0000000000017941 */ /* 0x000fea0003800200 */
.L_x_5363:
        /* <DEDUP_REMOVED lines=43> */
.L_x_5361:
[----:B------:R-:W-:Y:S05]  /*4fbc0*/  BSYNC.RECONVERGENT B0 ;  /* 0x0000000000007941 */ /* 0x000fea0003800200 */
.L_x_5360:
        /* <DEDUP_REMOVED lines=24> */
.L_x_5367:
        /* <DEDUP_REMOVED lines=13> */
.L_x_5369:
[----:B------:R-:W-:Y:S05]  /*4fe20*/  BSYNC.RECONVERGENT B1 ;  /* 0x0000000000017941 */ /* 0x000fea0003800200 */
.L_x_5368:
        /* <DEDUP_REMOVED lines=43> */
.L_x_5366:
[----:B------:R-:W-:Y:S05]  /*500e0*/  BSYNC.RECONVERGENT B0 ;  /* 0x0000000000007941 */ /* 0x000fea0003800200 */
.L_x_5365:
[----:B------:R-:W-:Y:S01]  /*500f0*/  I2FP.F32.U32 R37, R86 ;  /* 0x0000005600257245 */ /* 0x000fe20000201000 */
[----:B------:R-:W-:Y:S01]  /*50100*/  IMAD.U32 R181, R181, 0x10000, RZ ;  /* 0x00010000b5b57824 */ /* 0x000fe200078e00ff */
[----:B------:R-:W-:-:S03]  /*50110*/  PRMT R38, R155, 0x5410, R151 ;  /* 0x000054109b267816 */ /* 0x000fc60000000097 */
[----:B------:R-:W-:Y:S01]  /*50120*/  FFMA.FTZ R188, R37, R188, 1.1641532182693481445e-10 ;  /* 0x2f00000025bc7423 */ /* 0x000fe200000100bc */
[----:B------:R-:W-:Y:S01]  /*50130*/  FMUL.FTZ R181, R181, R36 ;  /* 0x00000024b5b57220 */ /* 0x000fe20000410000 */
[----:B------:R-:W-:Y:S02]  /*50140*/  @P1 PRMT R36, R63, 0x7632, R36 ;  /* 0x000076323f241816 */ /* 0x000fe40000000024 */
[----:B------:R-:W-:Y:S02]  /*50150*/  PRMT R37, R160, 0x5410, R154 ;  /* 0x00005410a0257816 */ /* 0x000fe4000000009a */
[----:B------:R-:W-:Y:S01]  /*50160*/  FSETP.GTU.FTZ.AND P5, PT, R188, R35, PT ;  /* 0x00000023bc00720b */ /* 0x000fe20003fbc000 */
[----:B------:R-:W-:-:S03]  /*50170*/  @P1 IMAD.U32 R36, R36, 0x10000, RZ ;  /* 0x0001000024241824 */ /* 0x000fc600078e00ff */
[----:B------:R-:W-:Y:S02]  /*50180*/  FSEL R35, R181, RZ, !P5 ;  /* 0x000000ffb5237208 */ /* 0x000fe40006800000 */
[----:B------:R-:W-:-:S03]  /*50190*/  PLOP3.LUT P5, PT, P5, PT, PT, 0x8, 0x80 ;  /* 0x000000000080781c */ /* 0x000fc60002fae170 */
[----:B------:R-:W-:Y:S01]  /*501a0*/  @P1 FADD.FTZ R35, R35, R36 ;  /* 0x0000002423231221 */ /* 0x000fe20000010000 */
[----:B------:R-:W-:-:S04]  /*501b0*/  PRMT R36, R162, 0x5410, R161 ;  /* 0x00005410a2247816 */ /* 0x000fc800000000a1 */
[----:B------:R-:W-:-:S04]  /*501c0*/  F2FP.BF16.F32.PACK_AB R39, RZ, R35 ;  /* 0x00000023ff27723e */ /* 0x000fc800000010ff */
[----:B------:R-:W-:-:S07]  /*501d0*/  PRMT R39, R153, 0x5410, R39 ;  /* 0x0000541099277816 */ /* 0x000fce0000000027 */
.L_x_5329:
[----:B------:R-:W0:Y:S01]  /*501e0*/  LDC.64 R40, c[0x0][0x3a8] ;  /* 0x0000ea00ff287b82 */ /* 0x000e220000000a00 */
[----:B------:R-:W-:Y:S02]  /*501f0*/  SEL R42, RZ, 0x1000000, !P5 ;  /* 0x01000000ff2a7807 */ /* 0x000fe40006800000 */
[----:B------:R-:W-:Y:S02]  /*50200*/  SEL R43, RZ, 0x10000, !P4 ;  /* 0x00010000ff2b7807 */ /* 0x000fe40006000000 */
[----:B------:R-:W-:Y:S02]  /*50210*/  SEL R46, RZ, 0x100, !P3 ;  /* 0x00000100ff2e7807 */ /* 0x000fe40005800000 */
[C---:B------:R-:W-:Y:S01]  /*50220*/  LOP3.LUT P6, RZ, R31.reuse, 0x8, RZ, 0xc0, !PT ;  /* 0x000000081fff7812 */ /* 0x040fe200078cc0ff */
[----:B------:R-:W1:Y:S01]  /*50230*/  LDC.64 R48, c[0x0][0x3b0] ;  /* 0x0000ec00ff307b82 */ /* 0x000e620000000a00 */
[C---:B------:R-:W-:Y:S02]  /*50240*/  LOP3.LUT P5, RZ, R31.reuse, 0x4, RZ, 0xc0, !PT ;  /* 0x000000041fff7812 */ /* 0x040fe400078ac0ff */
[----:B------:R-:W-:-:S02]  /*50250*/  LOP3.LUT P4, RZ, R31, 0x2, RZ, 0xc0, !PT ;  /* 0x000000021fff7812 */ /* 0x000fc4000788c0ff */
[----:B------:R-:W-:Y:S02]  /*50260*/  LOP3.LUT R46, R46, R42, R43, 0xfe, !PT ;  /* 0x0000002a2e2e7212 */ /* 0x000fe400078efe2b */
[----:B------:R-:W-:Y:S02]  /*50270*/  SEL R44, RZ, 0x1000000, !P4 ;  /* 0x01000000ff2c7807 */ /* 0x000fe40006000000 */
[----:B------:R-:W-:Y:S02]  /*50280*/  SEL R43, RZ, 0x10000, !P5 ;  /* 0x00010000ff2b7807 */ /* 0x000fe40006800000 */
[----:B------:R-:W-:Y:S02]  /*50290*/  SEL R42, RZ, 0x100, !P6 ;  /* 0x00000100ff2a7807 */ /* 0x000fe40007000000 */
[----:B------:R-:W-:Y:S02]  /*502a0*/  LOP3.LUT P1, RZ, R31, 0x10, RZ, 0xc0, !PT ;  /* 0x000000101fff7812 */ /* 0x000fe4000782c0ff */
[----:B------:R-:W-:Y:S01]  /*502b0*/  LOP3.LUT R42, R42, R44, R43, 0xfe, !PT ;  /* 0x0000002c2a2a7212 */ /* 0x000fe200078efe2b */
[----:B0-----:R-:W-:Y:S01]  /*502c0*/  IMAD.WIDE.U32 R40, R139, 0x10, R40 ;  /* 0x000000108b287825 */ /* 0x001fe200078e0028 */
[----:B------:R-:W-:-:S04]  /*502d0*/  SEL R43, RZ, 0x1, !P2 ;  /* 0x00000001ff2b7807 */ /* 0x000fc80005000000 */
[----:B------:R0:W-:Y:S02]  /*502e0*/  STG.E.128 desc[UR8][R40.64], R36 ;  /* 0x0000002428007986 */ /* 0x0001e4000c101d08 */
[----:B0-----:R-:W-:Y:S01]  /*502f0*/  FADD.FTZ R40, RZ, R6 ;  /* 0x00000006ff287221 */ /* 0x001fe20000010000 */
[----:B------:R-:W-:Y:S01]  /*50300*/  LOP3.LUT R37, R46, R43, RZ, 0xfc, !PT ;  /* 0x0000002b2e257212 */ /* 0x000fe200078efcff */
[----:B-1----:R-:W-:Y:S01]  /*50310*/  IMAD.WIDE.U32 R38, R139, 0x8, R48 ;  /* 0x000000088b267825 */ /* 0x002fe200078e0030 */
[----:B------:R-:W-:-:S03]  /*50320*/  SEL R43, RZ, 0x1, !P1 ;  /* 0x00000001ff2b7807 */ /* 0x000fc60004800000 */
[----:B------:R-:W-:Y:S01]  /*50330*/  FADD.FTZ R41, R40, R7 ;  /* 0x0000000728297221 */ /* 0x000fe20000010000 */
[----:B------:R-:W-:-:S03]  /*50340*/  LOP3.LUT R36, R42, R43, RZ, 0xfc, !PT ;  /* 0x0000002b2a247212 */ /* 0x000fc600078efcff */
[----:B------:R-:W-:-:S04]  /*50350*/  FADD.FTZ R40, R41, R8 ;  /* 0x0000000829287221 */ /* 0x000fc80000010000 */
[----:B------:R-:W-:Y:S01]  /*50360*/  FADD.FTZ R41, R40, R9 ;  /* 0x0000000928297221 */ /* 0x000fe20000010000 */
[----:B------:R0:W-:Y:S03]  /*50370*/  STG.E.64 desc[UR8][R38.64], R36 ;  /* 0x0000002426007986 */ /* 0x0001e6000c101b08 */
[----:B------:R-:W-:-:S04]  /*50380*/  FADD.FTZ R40, R41, R10 ;  /* 0x0000000a29287221 */ /* 0x000fc80000010000 */
[----:B------:R-:W-:-:S04]  /*50390*/  FADD.FTZ R41, R40, R11 ;  /* 0x0000000b28297221 */ /* 0x000fc80000010000 */
[----:B------:R-:W-:Y:S01]  /*503a0*/  FADD.FTZ R40, R41, R12 ;  /* 0x0000000c29287221 */ /* 0x000fe20000010000 */
[----:B0-----:R-:W0:Y:S03]  /*503b0*/  S2R R38, SR_TID.X ;  /* 0x0000000000267919 */ /* 0x001e260000002100 */
        /* <DEDUP_REMOVED lines=73> */
[----:B------:R-:W-:Y:S06]  /*50850*/  @!P0 BRA `(.L_x_5370) ;  /* 0x0000000000508947 */ /* 0x000fec0003800000 */
[----:B------:R-:W-:Y:S01]  /*50860*/  SHF.L.U32 R36, R20, 0x10, RZ ;  /* 0x0000001014247819 */ /* 0x000fe200000006ff */
[----:B------:R-:W0:Y:S01]  /*50870*/  LDC.64 R42, c[0x0][0x3b8] ;  /* 0x0000ee00ff2a7b82 */ /* 0x000e220000000a00 */
[----:B------:R-:W-:Y:S02]  /*50880*/  LOP3.LUT R38, R16, 0xff, RZ, 0xc0, !PT ;  /* 0x000000ff10267812 */ /* 0x000fe400078ec0ff */
[----:B------:R-:W-:Y:S02]  /*50890*/  LOP3.LUT R37, R36, 0xff0000, RZ, 0xc0, !PT ;  /* 0x00ff000024257812 */ /* 0x000fe400078ec0ff */
[----:B------:R-:W-:Y:S01]  /*508a0*/  LOP3.LUT R36, R21, 0xffff, RZ, 0xc0, !PT ;  /* 0x0000ffff15247812 */ /* 0x000fe200078ec0ff */
[----:B------:R-:W-:Y:S01]  /*508b0*/  IMAD.WIDE.U32 R38, R38, 0x10000, RZ ;  /* 0x0001000026267825 */ /* 0x000fe200078e00ff */
[----:B------:R-:W-:Y:S02]  /*508c0*/  LOP3.LUT R40, R15, 0xff, RZ, 0xc0, !PT ;  /* 0x000000ff0f287812 */ /* 0x000fe400078ec0ff */
[----:B------:R-:W-:-:S02]  /*508d0*/  PRMT R36, R37, 0x4210, R36 ;  /* 0x0000421025247816 */ /* 0x000fc40000000024 */
        /* <DEDUP_REMOVED lines=12> */
.L_x_5370:
[----:B------:R-:W-:Y:S01]  /*509a0*/  UMOV UR15, 0xffffffff ;  /* 0xffffffff000f7882 */ /* 0x000fe20000000000 */
[----:B------:R-:W-:Y:S02]  /*509b0*/  FADD.FTZ R44, R44, R35 ;  /* 0x000000232c2c7221 */ /* 0x000fe40000010000 */
[----:B------:R-:W-:Y:S05]  /*509c0*/  BRA.DIV UR15, `(.L_x_5371) ;  /* 0x0000002e0f3c7947 */ /* 0x000fea000b800000 */
[----:B0-----:R-:W0:Y:S01]  /*509d0*/  SHFL.BFLY PT, R37, R44, 0x1, 0x1f ;  /* 0x0c201f002c257f89 */ /* 0x001e2200000e0000 */
        /* <DEDUP_REMOVED lines=180> */
.L_x_5384:
[----:B------:R-:W-:Y:S01]  /*51520*/  FMUL.FTZ R39, R41, R41 ;  /* 0x0000002929277220 */ /* 0x000fe20000410000 */
[----:B------:R-:W-:Y:S01]  /*51530*/  ISETP.NE.AND P2, PT, RZ, UR5, PT ;  /* 0x00000005ff007c0c */ /* 0x000fe2000bf45270 */
[----:B-1----:R-:W-:Y:S01]  /*51540*/  FADD.FTZ R43, R42, R43 ;  /* 0x0000002b2a2b7221 */ /* 0x002fe20000010000 */
[----:B------:R-:W1:Y:S01]  /*51550*/  @!P1 LDC.64 R36, c[0x0][0x3c0] ;  /* 0x0000f000ff249b82 */ /* 0x000e620000000a00 */
[----:B------:R-:W2:Y:S01]  /*51560*/  LDL R161, [R1] ;  /* 0x0000000001a17983 */ /* 0x000ea20000100800 */
[----:B------:R-:W-:Y:S01]  /*51570*/  FSEL R39, R39, RZ, P2 ;  /* 0x000000ff27277208 */ /* 0x000fe20001000000 */
[----:B------:R-:W-:Y:S02]  /*51580*/  FFMA.FTZ R38, R43, R38, UR12 ;  /* 0x0000000c2b267e23 */ /* 0x000fe40008010026 */
[----:B------:R-:W3:Y:S02]  /*51590*/  LDL R160, [R1+0x4] ;  /* 0x0000040001a07983 */ /* 0x000ee40000100800 */
[----:B------:R-:W-:-:S02]  /*515a0*/  FADD.FTZ R38, R38, R39 ;  /* 0x0000002726267221 */ /* 0x000fc40000010000 */
[----:B------:R-:W4:Y:S04]  /*515b0*/  LDL R154, [R1+0xc] ;  /* 0x00000c00019a7983 */ /* 0x000f280000100800 */
[----:B------:R-:W5:Y:S01]  /*515c0*/  MUFU.RSQ R38, R38 ;  /* 0x0000002600267308 */ /* 0x000f620000001400 */
[----:B------:R-:W-:Y:S01]  /*515d0*/  FSEL R143, R41, RZ, !P2 ;  /* 0x000000ff298f7208 */ /* 0x000fe20005000000 */
[----:B------:R-:W3:Y:S01]  /*515e0*/  LDL R155, [R1+0x8] ;  /* 0x00000800019b7983 */ /* 0x000ee20000100800 */
[----:B------:R-:W-:Y:S02]  /*515f0*/  PRMT R40, R198, 0x7632, R40 ;  /* 0x00007632c6287816 */ /* 0x000fe40000000028 */
[----:B0-----:R-:W-:Y:S01]  /*51600*/  PRMT R42, R194, 0x7632, R42 ;  /* 0x00007632c22a7816 */ /* 0x001fe2000000002a */
[----:B------:R-:W-:Y:S01]  /*51610*/  FADD.FTZ R39, -R143, R104 ;  /* 0x000000688f277221 */ /* 0x000fe20000010100 */
[----:B------:R-:W3:Y:S01]  /*51620*/  LDL R153, [R1+0x10] ;  /* 0x0000100001997983 */ /* 0x000ee20000100800 */
[----:B------:R-:W-:-:S02]  /*51630*/  IMAD.U32 R40, R40, 0x10000, RZ ;  /* 0x0001000028287824 */ /* 0x000fc400078e00ff */
[----:B------:R-:W-:Y:S01]  /*51640*/  IMAD.U32 R42, R42, 0x10000, RZ ;  /* 0x000100002a2a7824 */ /* 0x000fe200078e00ff */
[----:B------:R-:W3:Y:S01]  /*51650*/  LDL R151, [R1+0x14] ;  /* 0x0000140001977983 */ /* 0x000ee20000100800 */
[----:B-1----:R-:W-:-:S04]  /*51660*/  @!P1 IMAD.WIDE R36, R189, 0x4, R36 ;  /* 0x00000004bd249825 */ /* 0x002fc800078e0224 */
[----:B-----5:R-:W-:Y:S01]  /*51670*/  FMUL.FTZ R39, R38, R39 ;  /* 0x0000002726277220 */ /* 0x020fe20000410000 */
[----:B------:R0:W-:Y:S01]  /*51680*/  @!P1 STG.E desc[UR8][R36.64], R41 ;  /* 0x0000002924009986 */ /* 0x0001e2000c101908 */
[----:B------:R-:W-:Y:S02]  /*51690*/  FADD.FTZ R43, -R143, R106 ;  /* 0x0000006a8f2b7221 */ /* 0x000fe40000010100 */
[----:B------:R-:W-:Y:S01]  /*516a0*/  FFMA.FTZ R39, R39, R40, R42 ;  /* 0x0000002827277223 */ /* 0x000fe2000001002a */
[----:B------:R-:W-:Y:S02]  /*516b0*/  PRMT R40, R199, 0x7632, R40 ;  /* 0x00007632c7287816 */ /* 0x000fe40000000028 */
[----:B0-----:R-:W-:Y:S02]  /*516c0*/  PRMT R41, R195, 0x7632, R41 ;  /* 0x00007632c3297816 */ /* 0x001fe40000000029 */
[----:B------:R-:W-:Y:S01]  /*516d0*/  SHF.L.U32 R37, R40, 0x10, RZ ;  /* 0x0000001028257819 */ /* 0x000fe200000006ff */
[----:B------:R-:W-:-:S02]  /*516e0*/  FMUL.FTZ R40, R38, R43 ;  /* 0x0000002b26287220 */ /* 0x000fc40000410000 */
[----:B------:R-:W-:Y:S01]  /*516f0*/  IMAD.U32 R41, R41, 0x10000, RZ ;  /* 0x0001000029297824 */ /* 0x000fe200078e00ff */
[----:B------:R-:W-:Y:S02]  /*51700*/  PRMT R36, R176, 0x7632, R36 ;  /* 0x00007632b0247816 */ /* 0x000fe40000000024 */
[----:B------:R-:W-:Y:S01]  /*51710*/  PRMT R42, R80, 0x7632, R42 ;  /* 0x00007632502a7816 */ /* 0x000fe2000000002a */
[----:B------:R-:W-:Y:S01]  /*51720*/  FFMA.FTZ R40, R40, R37, R41 ;  /* 0x0000002528287223 */ /* 0x000fe20000010029 */
[----:B------:R-:W-:Y:S01]  /*51730*/  FADD.FTZ R37, -R143, R108 ;  /* 0x0000006c8f257221 */ /* 0x000fe20000010100 */
[----:B------:R-:W-:Y:S01]  /*51740*/  IMAD.U32 R36, R36, 0x10000, RZ ;  /* 0x0001000024247824 */ /* 0x000fe200078e00ff */
[----:B------:R-:W-:Y:S02]  /*51750*/  SHF.L.U32 R42, R42, 0x10, RZ ;  /* 0x000000102a2a7819 */ /* 0x000fe400000006ff */
[----:B------:R-:W-:-:S04]  /*51760*/  FMUL.FTZ R37, R38, R37 ;  /* 0x0000002526257220 */ /* 0x000fc80000410000 */
[--C-:B------:R-:W-:Y:S01]  /*51770*/  FFMA.FTZ R41, R37, R36, R42.reuse ;  /* 0x0000002425297223 */ /* 0x100fe2000001002a */
[----:B------:R-:W-:Y:S01]  /*51780*/  PRMT R42, R177, 0x7632, R42 ;  /* 0x00007632b12a7816 */ /* 0x000fe2000000002a */
[----:B------:R-:W-:Y:S01]  /*51790*/  FADD.FTZ R37, -R143, R110 ;  /* 0x0000006e8f257221 */ /* 0x000fe20000010100 */
[----:B------:R-:W-:-:S03]  /*517a0*/  PRMT R36, R81, 0x7632, R36 ;  /* 0x0000763251247816 */ /* 0x000fc60000000024 */
[----:B------:R-:W-:Y:S02]  /*517b0*/  IMAD.U32 R42, R42, 0x10000, RZ ;  /* 0x000100002a2a7824 */ /* 0x000fe400078e00ff */
[----:B------:R-:W-:Y:S01]  /*517c0*/  FMUL.FTZ R37, R38, R37 ;  /* 0x0000002526257220 */ /* 0x000fe20000410000 */
[----:B------:R-:W-:Y:S01]  /*517d0*/  IMAD.U32 R36, R36, 0x10000, RZ ;  /* 0x0001000024247824 */ /* 0x000fe200078e00ff */
[----:B------:R-:W-:-:S03]  /*517e0*/  PRMT R44, R82, 0x7632, R44 ;  /* 0x00007632522c7816 */ /* 0x000fc6000000002c */
[--C-:B------:R-:W-:Y:S01]  /*517f0*/  FFMA.FTZ R42, R37, R42, R36.reuse ;  /* 0x0000002a252a7223 */ /* 0x100fe20000010024 */
[----:B------:R-:W-:Y:S01]  /*51800*/  PRMT R36, R178, 0x7632, R36 ;  /* 0x00007632b2247816 */ /* 0x000fe20000000024 */
[----:B------:R-:W-:Y:S01]  /*51810*/  FADD.FTZ R37, -R143, R112 ;  /* 0x000000708f257221 */ /* 0x000fe20000010100 */
[----:B------:R-:W-:Y:S02]  /*51820*/  IMAD.U32 R44, R44, 0x10000, RZ ;  /* 0x000100002c2c7824 */ /* 0x000fe400078e00ff */
[----:B------:R-:W-:Y:S01]  /*51830*/  SHF.L.U32 R36, R36, 0x10, RZ ;  /* 0x0000001024247819 */ /* 0x000fe200000006ff */
[----:B------:R-:W-:-:S04]  /*51840*/  FMUL.FTZ R37, R38, R37 ;  /* 0x0000002526257220 */ /* 0x000fc80000410000 */
[--C-:B------:R-:W-:Y:S01]  /*51850*/  FFMA.FTZ R43, R37, R36, R44.reuse ;  /* 0x00000024252b7223 */ /* 0x100fe2000001002c */
[----:B------:R-:W-:Y:S01]  /*51860*/  PRMT R44, R179, 0x7632, R44 ;  /* 0x00007632b32c7816 */ /* 0x000fe2000000002c */
[----:B------:R-:W-:Y:S01]  /*51870*/  FADD.FTZ R37, -R143, R114 ;  /* 0x000000728f257221 */ /* 0x000fe20000010100 */
[----:B------:R-:W-:-:S03]  /*51880*/  PRMT R36, R83, 0x7632, R36 ;  /* 0x0000763253247816 */ /* 0x000fc60000000024 */
[----:B------:R-:W-:Y:S01]  /*51890*/  IMAD.U32 R44, R44, 0x10000, RZ ;  /* 0x000100002c2c7824 */ /* 0x000fe200078e00ff */
[----:B------:R-:W-:Y:S01]  /*518a0*/  SHF.L.U32 R36, R36, 0x10, RZ ;  /* 0x0000001024247819 */ /* 0x000fe200000006ff */
[----:B------:R-:W-:Y:S01]  /*518b0*/  FMUL.FTZ R37, R38, R37 ;  /* 0x0000002526257220 */ /* 0x000fe20000410000 */
[----:B------:R-:W-:-:S03]  /*518c0*/  PRMT R46, R76, 0x7632, R46 ;  /* 0x000076324c2e7816 */ /* 0x000fc6000000002e */
[--C-:B------:R-:W-:Y:S01]  /*518d0*/  FFMA.FTZ R44, R37, R44, R36.reuse ;  /* 0x0000002c252c7223 */ /* 0x100fe20000010024 */
[----:B------:R-:W-:Y:S01]  /*518e0*/  PRMT R36, R172, 0x7632, R36 ;  /* 0x00007632ac247816 */ /* 0x000fe20000000024 */
[----:B------:R-:W-:Y:S01]  /*518f0*/  FADD.FTZ R37, -R143, R116 ;  /* 0x000000748f257221 */ /* 0x000fe20000010100 */
[----:B------:R-:W-:-:S03]  /*51900*/  IMAD.U32 R46, R46, 0x10000, RZ ;  /* 0x000100002e2e7824 */ /* 0x000fc600078e00ff */
[----:B------:R-:W-:Y:S02]  /*51910*/  IMAD.U32 R36, R36, 0x10000, RZ ;  /* 0x0001000024247824 */ /* 0x000fe400078e00ff */
[C---:B------:R-:W-:Y:S01]  /*51920*/  FMUL.FTZ R37, R38.reuse, R37 ;  /* 0x0000002526257220 */ /* 0x040fe20000410000 */
[----:B------:R-:W-:Y:S01]  /*51930*/  PRMT R47, R77, 0x7632, R47 ;  /* 0x000076324d2f7816 */ /* 0x000fe2000000002f */
[----:B------:R-:W-:Y:S02]  /*51940*/  FADD.FTZ R119, -R143, R119 ;  /* 0x000000778f777221 */ /* 0x000fe40000010100 */
[----:B------:R-:W-:Y:S01]  /*51950*/  FFMA.FTZ R45, R37, R36, R46 ;  /* 0x00000024252d7223 */ /* 0x000fe2000001002e */
[----:B------:R-:W-:Y:S01]  /*51960*/  PRMT R37, R173, 0x7632, R37 ;  /* 0x00007632ad257816 */ /* 0x000fe20000000025 */
[----:B------:R-:W-:Y:S02]  /*51970*/  IMAD.U32 R47, R47, 0x10000, RZ ;  /* 0x000100002f2f7824 */ /* 0x000fe400078e00ff */
[----:B------:R-:W-:Y:S01]  /*51980*/  FMUL.FTZ R46, R38, R119 ;  /* 0x00000077262e7220 */ /* 0x000fe20000410000 */
[----:B------:R-:W-:-:S02]  /*51990*/  PRMT R36, R174, 0x7632, R36 ;  /* 0x00007632ae247816 */ /* 0x000fc40000000024 */
[----:B------:R-:W-:Y:S01]  /*519a0*/  SHF.L.U32 R37, R37, 0x10, RZ ;  /* 0x0000001025257819 */ /* 0x000fe200000006ff */
[C---:B------:R-:W-:Y:S01]  /*519b0*/  FADD.FTZ R121, -R143.reuse, R121 ;  /* 0x000000798f797221 */ /* 0x040fe20000010100 */
[----:B------:R-:W-:Y:S01]  /*519c0*/  PRMT R48, R78, 0x7632, R48 ;  /* 0x000076324e307816 */ /* 0x000fe20000000030 */
[----:B------:R-:W-:Y:S02]  /*519d0*/  IMAD.U32 R36, R36, 0x10000, RZ ;  /* 0x0001000024247824 */ /* 0x000fe400078e00ff */
[----:B------:R-:W-:Y:S01]  /*519e0*/  FFMA.FTZ R46, R46, R37, R47 ;  /* 0x000000252e2e7223 */ /* 0x000fe2000001002f */
[----:B------:R-:W-:Y:S01]  /*519f0*/  SHF.L.U32 R48, R48, 0x10, RZ ;  /* 0x0000001030307819 */ /* 0x000fe200000006ff */
[----:B------:R-:W-:Y:S01]  /*51a00*/  FMUL.FTZ R47, R38, R121 ;  /* 0x00000079262f7220 */ /* 0x000fe20000410000 */
[----:B------:R-:W-:-:S03]  /*51a10*/  FADD.FTZ R37, -R143, R122 ;  /* 0x0000007a8f257221 */ /* 0x000fc60000010100 */
[--C-:B------:R-:W-:Y:S01]  /*51a20*/  FFMA.FTZ R47, R47, R36, R48.reuse ;  /* 0x000000242f2f7223 */ /* 0x100fe20000010030 */
[----:B------:R-:W-:Y:S02]  /*51a30*/  PRMT R48, R175, 0x7632, R48 ;  /* 0x00007632af307816 */ /* 0x000fe40000000030 */
[----:B------:R-:W-:Y:S01]  /*51a40*/  PRMT R36, R79, 0x7632, R36 ;  /* 0x000076324f247816 */ /* 0x000fe20000000024 */
[----:B------:R-:W-:Y:S02]  /*51a50*/  FMUL.FTZ R37, R38, R37 ;  /* 0x0000002526257220 */ /* 0x000fe40000410000 */
[----:B------:R-:W-:Y:S02]  /*51a60*/  IMAD.U32 R48, R48, 0x10000, RZ ;  /* 0x0001000030307824 */ /* 0x000fe400078e00ff */
[----:B------:R-:W-:Y:S01]  /*51a70*/  IMAD.U32 R36, R36, 0x10000, RZ ;  /* 0x0001000024247824 */ /* 0x000fe200078e00ff */
[----:B------:R-:W-:Y:S01]  /*51a80*/  PRMT R50, R72, 0x7632, R50 ;  /* 0x0000763248327816 */ /* 0x000fe20000000032 */
[----:B------:R-:W-:-:S02]  /*51a90*/  FADD.FTZ R125, -R143, R125 ;  /* 0x0000007d8f7d7221 */ /* 0x000fc40000010100 */
[--C-:B------:R-:W-:Y:S01]  /*51aa0*/  FFMA.FTZ R48, R37, R48, R36.reuse ;  /* 0x0000003025307223 */ /* 0x100fe20000010024 */
[----:B------:R-:W-:Y:S01]  /*51ab0*/  PRMT R36, R168, 0x7632, R36 ;  /* 0x00007632a8247816 */ /* 0x000fe20000000024 */
[----:B------:R-:W-:Y:S02]  /*51ac0*/  IMAD.U32 R50, R50, 0x10000, RZ ;  /* 0x0001000032327824 */ /* 0x000fe400078e00ff */
[----:B------:R-:W-:Y:S01]  /*51ad0*/  FMUL.FTZ R49, R38, R125 ;  /* 0x0000007d26317220 */ /* 0x000fe20000410000 */
[----:B------:R-:W-:Y:S02]  /*51ae0*/  PRMT R37, R169, 0x7632, R37 ;  /* 0x00007632a9257816 */ /* 0x000fe40000000025 */
[----:B------:R-:W-:Y:S01]  /*51af0*/  SHF.L.U32 R36, R36, 0x10, RZ ;  /* 0x0000001024247819 */ /* 0x000fe200000006ff */
[----:B------:R-:W-:Y:S01]  /*51b00*/  FADD.FTZ R127, -R143, R127 ;  /* 0x0000007f8f7f7221 */ /* 0x000fe20000010100 */
[----:B------:R-:W-:Y:S01]  /*51b10*/  PRMT R51, R73, 0x7632, R51 ;  /* 0x0000763249337816 */ /* 0x000fe20000000033 */
[----:B------:R-:W-:-:S02]  /*51b20*/  IMAD.U32 R37, R37, 0x10000, RZ ;  /* 0x0001000025257824 */ /* 0x000fc400078e00ff */
[----:B------:R-:W-:Y:S01]  /*51b30*/  FFMA.FTZ R49, R49, R36, R50 ;  /* 0x0000002431317223 */ /* 0x000fe20000010032 */
[----:B------:R-:W-:Y:S01]  /*51b40*/  SHF.L.U32 R51, R51, 0x10, RZ ;  /* 0x0000001033337819 */ /* 0x000fe200000006ff */
[----:B------:R-:W-:Y:S01]  /*51b50*/  FMUL.FTZ R50, R38, R127 ;  /* 0x0000007f26327220 */ /* 0x000fe20000410000 */
[----:B------:R-:W-:Y:S02]  /*51b60*/  PRMT R36, R170, 0x7632, R36 ;  /* 0x00007632aa247816 */ /* 0x000fe40000000024 */
[----:B------:R-:W-:Y:S01]  /*51b70*/  PRMT R52, R74, 0x7632, R52 ;  /* 0x000076324a347816 */ /* 0x000fe20000000034 */
[----:B------:R-:W-:Y:S01]  /*51b80*/  FFMA.FTZ R50, R50, R37, R51 ;  /* 0x0000002532327223 */ /* 0x000fe20000010033 */
[----:B------:R-:W-:Y:S01]  /*51b90*/  FADD.FTZ R37, -R143, R128 ;  /* 0x000000808f257221 */ /* 0x000fe20000010100 */
[----:B------:R-:W-:Y:S02]  /*51ba0*/  IMAD.U32 R36, R36, 0x10000, RZ ;  /* 0x0001000024247824 */ /* 0x000fe400078e00ff */
[----:B------:R-:W-:-:S02]  /*51bb0*/  IMAD.U32 R52, R52, 0x10000, RZ ;  /* 0x0001000034347824 */ /* 0x000fc400078e00ff */
[----:B------:R-:W-:-:S04]  /*51bc0*/  FMUL.FTZ R37, R38, R37 ;  /* 0x0000002526257220 */ /* 0x000fc80000410000 */
[--C-:B------:R-:W-:Y:S01]  /*51bd0*/  FFMA.FTZ R51, R37, R36, R52.reuse ;  /* 0x0000002425337223 */ /* 0x100fe20000010034 */
[----:B------:R-:W-:Y:S01]  /*51be0*/  PRMT R52, R171, 0x7632, R52 ;  /* 0x00007632ab347816 */ /* 0x000fe20000000034 */
[----:B------:R-:W-:Y:S01]  /*51bf0*/  FADD.FTZ R37, -R143, R130 ;  /* 0x000000828f257221 */ /* 0x000fe20000010100 */
[----:B------:R-:W-:Y:S02]  /*51c00*/  PRMT R36, R75, 0x7632, R36 ;  /* 0x000076324b247816 */ /* 0x000fe40000000024 */
[----:B------:R-:W-:Y:S01]  /*51c10*/  SHF.L.U32 R52, R52, 0x10, RZ ;  /* 0x0000001034347819 */ /* 0x000fe200000006ff */
[----:B------:R-:W-:Y:S02]  /*51c20*/  FMUL.FTZ R37, R38, R37 ;  /* 0x0000002526257220 */ /* 0x000fe40000410000 */
[----:B------:R-:W-:Y:S01]  /*51c30*/  IMAD.U32 R36, R36, 0x10000, RZ ;  /* 0x0001000024247824 */ /* 0x000fe200078e00ff */
[----:B------:R-:W-:-:S03]  /*51c40*/  PRMT R54, R68, 0x7632, R54 ;  /* 0x0000763244367816 */ /* 0x000fc60000000036 */
[--C-:B------:R-:W-:Y:S01]  /*51c50*/  FFMA.FTZ R52, R37, R52, R36.reuse ;  /* 0x0000003425347223 */ /* 0x100fe20000010024 */
[----:B------:R-:W-:Y:S01]  /*51c60*/  PRMT R36, R164, 0x7632, R36 ;  /* 0x00007632a4247816 */ /* 0x000fe20000000024 */
[----:B------:R-:W-:Y:S01]  /*51c70*/  FADD.FTZ R37, -R143, R132 ;  /* 0x000000848f257221 */ /* 0x000fe20000010100 */
[----:B------:R-:W-:-:S03]  /*51c80*/  SHF.L.U32 R54, R54, 0x10, RZ ;  /* 0x0000001036367819 */ /* 0x000fc600000006ff */
[----:B------:R-:W-:Y:S02]  /*51c90*/  IMAD.U32 R36, R36, 0x10000, RZ ;  /* 0x0001000024247824 */ /* 0x000fe400078e00ff */
        /* <DEDUP_REMOVED lines=35> */
[----:B------:R-:W-:-:S05]  /*51ed0*/  SHF.L.U32 R37, R37, 0x10, RZ ;  /* 0x0000001025257819 */ /* 0x000fca00000006ff */
[----:B------:R-:W-:Y:S02]  /*51ee0*/  FFMA.FTZ R104, R104, R37, R119 ;  /* 0x0000002568687223 */ /* 0x000fe40000010077 */
[----:B------:R-:W0:Y:S01]  /*51ef0*/  @!P1 LDC.64 R36, c[0x0][0x3c8] ;  /* 0x0000f200ff249b82 */ /* 0x000e220000000a00 */
[----:B------:R-:W-:Y:S01]  /*51f00*/  PRMT R108, R159, 0x7632, R108 ;  /* 0x000076329f6c7816 */ /* 0x000fe2000000006c */
[----:B------:R-:W-:Y:S01]  /*51f10*/  FADD.FTZ R35, -R143, R35 ;  /* 0x000000238f237221 */ /* 0x000fe20000010100 */
[----:B------:R-:W-:-:S03]  /*51f20*/  PRMT R110, R67, 0x7632, R110 ;  /* 0x00007632436e7816 */ /* 0x000fc6000000006e */
[----:B------:R-:W-:Y:S02]  /*51f30*/  IMAD.U32 R108, R108, 0x10000, RZ ;  /* 0x000100006c6c7824 */ /* 0x000fe400078e00ff */
[----:B------:R-:W-:Y:S01]  /*51f40*/  FMUL.FTZ R35, R38, R35 ;  /* 0x0000002326237220 */ /* 0x000fe20000410000 */
[----:B------:R-:W-:Y:S02]  /*51f50*/  IMAD.U32 R110, R110, 0x10000, RZ ;  /* 0x000100006e6e7824 */ /* 0x000fe400078e00ff */
[----:B------:R-:W-:Y:S02]  /*51f60*/  FADD.FTZ R119, -R143, R150 ;  /* 0x000000968f777221 */ /* 0x000fe40000010100 */
[----:B------:R-:W-:Y:S01]  /*51f70*/  FFMA.FTZ R108, R35, R108, R110 ;  /* 0x0000006c236c7223 */ /* 0x000fe2000001006e */
[----:B------:R-:W-:Y:S01]  /*51f80*/  FADD.FTZ R35, -R143, R6 ;  /* 0x000000068f237221 */ /* 0x000fe20000010100 */
[----:B------:R-:W-:Y:S01]  /*51f90*/  FMUL.FTZ R106, R38, R119 ;  /* 0x00000077266a7220 */ /* 0x000fe20000410000 */
[----:B------:R-:W-:-:S02]  /*51fa0*/  IMAD.U32 R119, R200, 0x10000, RZ ;  /* 0x00010000c8777824 */ /* 0x000fc400078e00ff */
[----:B------:R-:W-:Y:S01]  /*51fb0*/  FMUL.FTZ R6, R38, R35 ;  /* 0x0000002326067220 */ /* 0x000fe20000410000 */
[----:B------:R-:W-:Y:S01]  /*51fc0*/  SHF.L.U32 R35, R228, 0x10, RZ ;  /* 0x00000010e4237819 */ /* 0x000fe200000006ff */
[----:B------:R-:W-:Y:S01]  /*51fd0*/  FADD.FTZ R7, -R143, R7 ;  /* 0x000000078f077221 */ /* 0x000fe20000010100 */
[----:B------:R-:W-:-:S03]  /*51fe0*/  SHF.L.U32 R112, R232, 0x10, RZ ;  /* 0x00000010e8707819 */ /* 0x000fc600000006ff */
[----:B------:R-:W-:Y:S01]  /*51ff0*/  FFMA.FTZ R6, R6, R35, R119 ;  /* 0x0000002306067223 */ /* 0x000fe20000010077 */
[----:B0-----:R-:W-:-:S04]  /*52000*/  @!P1 IMAD.WIDE R36, R189, 0x4, R36 ;  /* 0x00000004bd249825 */ /* 0x001fc800078e0224 */
[C---:B------:R-:W-:Y:S01]  /*52010*/  FADD.FTZ R35, -R143.reuse, R8 ;  /* 0x000000088f237221 */ /* 0x040fe20000010100 */
[C---:B------:R-:W-:Y:S01]  /*52020*/  FMUL.FTZ R7, R38.reuse, R7 ;  /* 0x0000000726077220 */ /* 0x040fe20000410000 */
[----:B------:R-:W-:Y:S01]  /*52030*/  FADD.FTZ R9, -R143, R9 ;  /* 0x000000098f097221 */ /* 0x000fe20000010100 */
[----:B------:R-:W-:Y:S01]  /*52040*/  IMAD.U32 R110, R191, 0x10000, RZ ;  /* 0x00010000bf6e7824 */ /* 0x000fe200078e00ff */
[----:B------:R0:W-:Y:S01]  /*52050*/  @!P1 STG.E desc[UR8][R36.64], R38 ;  /* 0x0000002624009986 */ /* 0x0001e2000c101908 */
[C---:B------:R-:W-:Y:S01]  /*52060*/  FMUL.FTZ R8, R38.reuse, R35 ;  /* 0x0000002326087220 */ /* 0x040fe20000410000 */
[----:B------:R-:W-:Y:S02]  /*52070*/  IMAD.U32 R35, R229, 0x10000, RZ ;  /* 0x00010000e5237824 */ /* 0x000fe400078e00ff */
[----:B------:R-:W-:Y:S01]  /*52080*/  FFMA.FTZ R7, R7, R110, R112 ;  /* 0x0000006e07077223 */ /* 0x000fe20000010070 */
[----:B------:R-:W-:Y:S01]  /*52090*/  FMUL.FTZ R9, R38, R9 ;  /* 0x0000000926097220 */ /* 0x000fe20000410000 */
[----:B------:R-:W-:-:S02]  /*520a0*/  IMAD.U32 R110, R234, 0x10000, RZ ;  /* 0x00010000ea6e7824 */ /* 0x000fc400078e00ff */
[C---:B------:R-:W-:Y:S01]  /*520b0*/  FADD.FTZ R11, -R143.reuse, R11 ;  /* 0x0000000b8f0b7221 */ /* 0x040fe20000010100 */
[C---:B------:R-:W-:Y:S01]  /*520c0*/  FADD.FTZ R13, -R143.reuse, R13 ;  /* 0x0000000d8f0d7221 */ /* 0x040fe20000010100 */
[C---:B------:R-:W-:Y:S01]  /*520d0*/  FADD.FTZ R23, -R143.reuse, R23 ;  /* 0x000000178f177221 */ /* 0x040fe20000010100 */
[----:B------:R-:W-:Y:S01]  /*520e0*/  FADD.FTZ R25, -R143, R25 ;  /* 0x000000198f197221 */ /* 0x000fe20000010100 */
[----:B0-----:R-:W-:Y:S01]  /*520f0*/  IMAD.U32 R37, R201, 0x10000, RZ ;  /* 0x00010000c9257824 */ /* 0x001fe200078e00ff */
[----:B------:R-:W-:Y:S01]  /*52100*/  SHF.L.U32 R36, R233, 0x10, RZ ;  /* 0x00000010e9247819 */ /* 0x000fe200000006ff */
[C---:B------:R-:W-:Y:S01]  /*52110*/  FADD.FTZ R27, -R143.reuse, R27 ;  /* 0x0000001b8f1b7221 */ /* 0x040fe20000010100 */
[----:B------:R-:W-:Y:S01]  /*52120*/  PRMT R121, R158, 0x7632, R121 ;  /* 0x000076329e797816 */ /* 0x000fe20000000079 */
[----:B------:R-:W-:Y:S01]  /*52130*/  FFMA.FTZ R8, R8, R35, R37 ;  /* 0x0000002308087223 */ /* 0x000fe20000010025 */
[----:B------:R-:W-:Y:S01]  /*52140*/  FADD.FTZ R35, -R143, R10 ;  /* 0x0000000a8f237221 */ /* 0x000fe20000010100 */
[----:B------:R-:W-:Y:S01]  /*52150*/  FFMA.FTZ R9, R9, R36, R110 ;  /* 0x0000002409097223 */ /* 0x000fe2000001006e */
[----:B------:R-:W-:Y:S01]  /*52160*/  SHF.L.U32 R36, R202, 0x10, RZ ;  /* 0x00000010ca247819 */ /* 0x000fe200000006ff */
[----:B------:R-:W-:-:S02]  /*52170*/  IMAD.U32 R10, R230, 0x10000, RZ ;  /* 0x00010000e60a7824 */ /* 0x000fc400078e00ff */
[C---:B------:R-:W-:Y:S01]  /*52180*/  FMUL.FTZ R35, R38.reuse, R35 ;  /* 0x0000002326237220 */ /* 0x040fe20000410000 */
[----:B------:R-:W-:Y:S01]  /*52190*/  FMUL.FTZ R11, R38, R11 ;  /* 0x0000000b260b7220 */ /* 0x000fe20000410000 */
[----:B------:R-:W-:Y:S01]  /*521a0*/  PRMT R125, R66, 0x7632, R125 ;  /* 0x00007632427d7816 */ /* 0x000fe2000000007d */
[----:B------:R-:W-:Y:S01]  /*521b0*/  FADD.FTZ R29, -R143, R29 ;  /* 0x0000001d8f1d7221 */ /* 0x000fe20000010100 */
[----:B------:R-:W-:Y:S01]  /*521c0*/  FFMA.FTZ R35, R35, R10, R36 ;  /* 0x0000000a23237223 */ /* 0x000fe20000010024 */
[----:B------:R-:W-:Y:S02]  /*521d0*/  IMAD.U32 R36, R235, 0x10000, RZ ;  /* 0x00010000eb247824 */ /* 0x000fe400078e00ff */
[C---:B------:R-:W-:Y:S01]  /*521e0*/  FADD.FTZ R33, -R143.reuse, R33 ;  /* 0x000000218f217221 */ /* 0x040fe20000010100 */
[----:B------:R-:W-:Y:S02]  /*521f0*/  IMAD.U32 R10, R236, 0x10000, RZ ;  /* 0x00010000ec0a7824 */ /* 0x000fe400078e00ff */
[----:B------:R-:W-:Y:S01]  /*52200*/  FADD.FTZ R55, -R143, R55 ;  /* 0x000000378f377221 */ /* 0x000fe20000010100 */
[----:B------:R-:W-:-:S02]  /*52210*/  IMAD.U32 R128, R222, 0x10000, RZ ;  /* 0x00010000de807824 */ /* 0x000fc400078e00ff */
[----:B------:R-:W-:Y:S01]  /*52220*/  FADD.FTZ R89, -R143, R89 ;  /* 0x000000598f597221 */ /* 0x000fe20000010100 */
[----:B------:R-:W-:Y:S01]  /*52230*/  FFMA.FTZ R36, R11, R36, R10 ;  /* 0x000000240b247223 */ /* 0x000fe2000001000a */
[----:B------:R-:W-:Y:S01]  /*52240*/  FADD.FTZ R11, -R143, R12 ;  /* 0x0000000c8f0b7221 */ /* 0x000fe20000010100 */
[----:B------:R-:W-:Y:S01]  /*52250*/  SHF.L.U32 R10, R231, 0x10, RZ ;  /* 0x00000010e70a7819 */ /* 0x000fe200000006ff */
[----:B------:R-:W-:Y:S01]  /*52260*/  IMAD.U32 R12, R203, 0x10000, RZ ;  /* 0x00010000cb0c7824 */ /* 0x000fe200078e00ff */
[----:B------:R-:W-:Y:S01]  /*52270*/  SHF.L.U32 R130, R251, 0x10, RZ ;  /* 0x00000010fb827819 */ /* 0x000fe200000006ff */
[C---:B------:R-:W-:Y:S01]  /*52280*/  FMUL.FTZ R11, R38.reuse, R11 ;  /* 0x0000000b260b7220 */ /* 0x040fe20000410000 */
[----:B------:R-:W-:Y:S01]  /*52290*/  FMUL.FTZ R13, R38, R13 ;  /* 0x0000000d260d7220 */ /* 0x000fe20000410000 */
[----:B------:R-:W-:Y:S02]  /*522a0*/  IMAD.U32 R110, R237, 0x10000, RZ ;  /* 0x00010000ed6e7824 */ /* 0x000fe400078e00ff */
[----:B------:R-:W-:Y:S01]  /*522b0*/  FADD.FTZ R91, -R143, R91 ;  /* 0x0000005b8f5b7221 */ /* 0x000fe20000010100 */
[----:B------:R-:W-:Y:S01]  /*522c0*/  FFMA.FTZ R37, R11, R10, R12 ;  /* 0x0000000a0b257223 */ /* 0x000fe2000001000c */
[----:B------:R-:W-:Y:S01]  /*522d0*/  SHF.L.U32 R10, R238, 0x10, RZ ;  /* 0x00000010ee0a7819 */ /* 0x000fe200000006ff */
[----:B------:R-:W-:Y:S01]  /*522e0*/  FADD.FTZ R11, -R143, R22 ;  /* 0x000000168f0b7221 */ /* 0x000fe20000010100 */
[----:B------:R-:W-:Y:S01]  /*522f0*/  IMAD.U32 R136, R223, 0x10000, RZ ;  /* 0x00010000df887824 */ /* 0x000fe200078e00ff */
[----:B------:R-:W5:Y:S02]  /*52300*/  LDL R112, [R1+0x1c] ;  /* 0x00001c0001707983 */ /* 0x000f640000100800 */
[----:B------:R-:W-:Y:S01]  /*52310*/  FFMA.FTZ R110, R13, R110, R10 ;  /* 0x0000006e0d6e7223 */ /* 0x000fe2000001000a */
[----:B------:R-:W-:Y:S01]  /*52320*/  FMUL.FTZ R10, R38, R11 ;  /* 0x0000000b260a7220 */ /* 0x000fe20000410000 */
[----:B------:R-:W-:-:S02]  /*52330*/  IMAD.U32 R11, R224, 0x10000, RZ ;  /* 0x00010000e00b7824 */ /* 0x000fc400078e00ff */
[----:B------:R-:W-:Y:S01]  /*52340*/  IMAD.U32 R13, R204, 0x10000, RZ ;  /* 0x00010000cc0d7824 */ /* 0x000fe200078e00ff */
[----:B------:R-:W-:Y:S01]  /*52350*/  SHF.L.U32 R12, R239, 0x10, RZ ;  /* 0x00000010ef0c7819 */ /* 0x000fe200000006ff */
[----:B------:R-:W-:Y:S02]  /*52360*/  IMAD.U32 R22, R240, 0x10000, RZ ;  /* 0x00010000f0167824 */ /* 0x000fe400078e00ff */
[----:B------:R-:W-:Y:S01]  /*52370*/  FFMA.FTZ R10, R10, R11, R13 ;  /* 0x0000000b0a0a7223 */ /* 0x000fe2000001000d */
[C---:B------:R-:W-:Y:S01]  /*52380*/  FMUL.FTZ R11, R38.reuse, R23 ;  /* 0x00000017260b7220 */ /* 0x040fe20000410000 */
[----:B------:R-:W-:Y:S01]  /*52390*/  FADD.FTZ R13, -R143, R24 ;  /* 0x000000188f0d7221 */ /* 0x000fe20000010100 */
[----:B------:R-:W-:Y:S02]  /*523a0*/  SHF.L.U32 R23, R205, 0x10, RZ ;  /* 0x00000010cd177819 */ /* 0x000fe400000006ff */
[----:B------:R-:W-:Y:S01]  /*523b0*/  FFMA.FTZ R11, R11, R12, R22 ;  /* 0x0000000c0b0b7223 */ /* 0x000fe20000010016 */
[----:B------:R-:W-:Y:S01]  /*523c0*/  FMUL.FTZ R12, R38, R13 ;  /* 0x0000000d260c7220 */ /* 0x000fe20000410000 */
[----:B------:R-:W-:-:S02]  /*523d0*/  IMAD.U32 R13, R225, 0x10000, RZ ;  /* 0x00010000e10d7824 */ /* 0x000fc400078e00ff */
[----:B------:R-:W-:Y:S02]  /*523e0*/  IMAD.U32 R22, R241, 0x10000, RZ ;  /* 0x00010000f1167824 */ /* 0x000fe400078e00ff */
[----:B------:R-:W-:Y:S01]  /*523f0*/  FFMA.FTZ R12, R12, R13, R23 ;  /* 0x0000000d0c0c7223 */ /* 0x000fe20000010017 */
[----:B------:R-:W-:Y:S01]  /*52400*/  FMUL.FTZ R13, R38, R25 ;  /* 0x00000019260d7220 */ /* 0x000fe20000410000 */
[----:B------:R-:W-:Y:S02]  /*52410*/  IMAD.U32 R24, R242, 0x10000, RZ ;  /* 0x00010000f2187824 */ /* 0x000fe400078e00ff */
[----:B------:R-:W-:Y:S02]  /*52420*/  FADD.FTZ R23, -R143, R26 ;  /* 0x0000001a8f177221 */ /* 0x000fe40000010100 */
[----:B------:R-:W-:Y:S01]  /*52430*/  FFMA.FTZ R13, R13, R22, R24 ;  /* 0x000000160d0d7223 */ /* 0x000fe20000010018 */
[----:B------:R-:W-:Y:S01]  /*52440*/  SHF.L.U32 R24, R226, 0x10, RZ ;  /* 0x00000010e2187819 */ /* 0x000fe200000006ff */
[----:B------:R-:W-:Y:S01]  /*52450*/  FMUL.FTZ R23, R38, R23 ;  /* 0x0000001726177220 */ /* 0x000fe20000410000 */
[----:B------:R-:W-:Y:S01]  /*52460*/  IMAD.U32 R22, R206, 0x10000, RZ ;  /* 0x00010000ce167824 */ /* 0x000fe200078e00ff */
[----:B------:R-:W-:Y:S01]  /*52470*/  SHF.L.U32 R26, R244, 0x10, RZ ;  /* 0x00000010f41a7819 */ /* 0x000fe200000006ff */
[----:B------:R-:W-:-:S02]  /*52480*/  FMUL.FTZ R25, R38, R27 ;  /* 0x0000001b26197220 */ /* 0x000fc40000410000 */
[----:B------:R-:W-:Y:S01]  /*52490*/  FFMA.FTZ R24, R23, R24, R22 ;  /* 0x0000001817187223 */ /* 0x000fe20000010016 */
[----:B------:R-:W-:Y:S02]  /*524a0*/  IMAD.U32 R22, R243, 0x10000, RZ ;  /* 0x00010000f3167824 */ /* 0x000fe400078e00ff */
[----:B------:R-:W-:Y:S01]  /*524b0*/  FADD.FTZ R23, -R143, R28 ;  /* 0x0000001c8f177221 */ /* 0x000fe20000010100 */
[----:B------:R-:W-:Y:S01]  /*524c0*/  SHF.L.U32 R125, R125, 0x10, RZ ;  /* 0x000000107d7d7819 */ /* 0x000fe200000006ff */
[----:B------:R-:W-:Y:S02]  /*524d0*/  IMAD.U32 R121, R121, 0x10000, RZ ;  /* 0x0001000079797824 */ /* 0x000fe400078e00ff */
[----:B------:R-:W-:Y:S01]  /*524e0*/  FFMA.FTZ R25, R25, R22, R26 ;  /* 0x0000001619197223 */ /* 0x000fe2000001001a */
[----:B------:R-:W-:Y:S01]  /*524f0*/  FMUL.FTZ R23, R38, R23 ;  /* 0x0000001726177220 */ /* 0x000fe20000410000 */
[----:B------:R-:W-:Y:S02]  /*52500*/  IMAD.U32 R22, R227, 0x10000, RZ ;  /* 0x00010000e3167824 */ /* 0x000fe400078e00ff */
[----:B------:R-:W-:-:S02]  /*52510*/  IMAD.U32 R26, R207, 0x10000, RZ ;  /* 0x00010000cf1a7824 */ /* 0x000fc400078e00ff */
[----:B------:R-:W-:Y:S01]  /*52520*/  FFMA.FTZ R106, R106, R121, R125 ;  /* 0x000000796a6a7223 */ /* 0x000fe2000001007d */
[----:B------:R-:W-:Y:S01]  /*52530*/  FMUL.FTZ R29, R38, R29 ;  /* 0x0000001d261d7220 */ /* 0x000fe20000410000 */
[----:B------:R-:W-:Y:S01]  /*52540*/  FFMA.FTZ R125, R23, R22, R26 ;  /* 0x00000016177d7223 */ /* 0x000fe2000001001a */
[----:B------:R-:W-:Y:S01]  /*52550*/  SHF.L.U32 R22, R245, 0x10, RZ ;  /* 0x00000010f5167819 */ /* 0x000fe200000006ff */
[----:B------:R-:W-:Y:S02]  /*52560*/  IMAD.U32 R26, R246, 0x10000, RZ ;  /* 0x00010000f61a7824 */ /* 0x000fe400078e00ff */
[----:B------:R-:W-:Y:S01]  /*52570*/  FADD.FTZ R23, -R143, R30 ;  /* 0x0000001e8f177221 */ /* 0x000fe20000010100 */
[----:B------:R-:W-:Y:S01]  /*52580*/  SHF.L.U32 R27, R208, 0x10, RZ ;  /* 0x00000010d01b7819 */ /* 0x000fe200000006ff */
[----:B------:R-:W-:Y:S02]  /*52590*/  FFMA.FTZ R127, R29, R22, R26 ;  /* 0x000000161d7f7223 */ /* 0x000fe4000001001a */
[----:B------:R-:W-:Y:S01]  /*525a0*/  FMUL.FTZ R22, R38, R23 ;  /* 0x0000001726167220 */ /* 0x000fe20000410000 */
[----:B------:R-:W-:-:S04]  /*525b0*/  IMAD.U32 R23, R220, 0x10000, RZ ;  /* 0x00010000dc177824 */ /* 0x000fc800078e00ff */
[----:B------:R-:W-:Y:S01]  /*525c0*/  FFMA.FTZ R22, R22, R23, R27 ;  /* 0x0000001716167223 */ /* 0x000fe2000001001b */
[----:B------:R-:W-:Y:S01]  /*525d0*/  FADD.FTZ R23, -R143, R32 ;  /* 0x000000208f177221 */ /* 0x000fe20000010100 */
[----:B------:R-:W-:Y:S02]  /*525e0*/  IMAD.U32 R26, R247, 0x10000, RZ ;  /* 0x00010000f71a7824 */ /* 0x000fe400078e00ff */
[----:B------:R-:W-:Y:S02]  /*525f0*/  IMAD.U32 R28, R248, 0x10000, RZ ;  /* 0x00010000f81c7824 */ /* 0x000fe400078e00ff */
[C---:B------:R-:W-:Y:S01]  /*52600*/  FMUL.FTZ R23, R38.reuse, R23 ;  /* 0x0000001726177220 */ /* 0x040fe20000410000 */
[----:B------:R-:W-:Y:S01]  /*52610*/  SHF.L.U32 R27, R221, 0x10, RZ ;  /* 0x00000010dd1b7819 */ /* 0x000fe200000006ff */
[----:B------:R-:W-:Y:S02]  /*52620*/  IMAD.U32 R29, R209, 0x10000, RZ ;  /* 0x00010000d11d7824 */ /* 0x000fe400078e00ff */
[----:B------:R-:W-:Y:S01]  /*52630*/  FFMA.FTZ R23, R23, R26, R28 ;  /* 0x0000001a17177223 */ /* 0x000fe2000001001c */
[----:B------:R-:W-:-:S04]  /*52640*/  FMUL.FTZ R28, R38, R33 ;  /* 0x00000021261c7220 */ /* 0x000fc80000410000 */
[----:B------:R-:W-:Y:S01]  /*52650*/  FFMA.FTZ R28, R28, R27, R29 ;  /* 0x0000001b1c1c7223 */ /* 0x000fe2000001001d */
[----:B------:R-:W-:Y:S02]  /*52660*/  FADD.FTZ R27, -R143, R34 ;  /* 0x000000228f1b7221 */ /* 0x000fe40000010100 */
[----:B------:R-:W5:Y:S01]  /*52670*/  LDL R34, [R1+0x18] ;  /* 0x0000180001227983 */ /* 0x000f620000100800 */
[----:B------:R-:W-:Y:S01]  /*52680*/  SHF.L.U32 R30, R250, 0x10, RZ ;  /* 0x00000010fa1e7819 */ /* 0x000fe200000006ff */
[C---:B------:R-:W-:Y:S01]  /*52690*/  FMUL.FTZ R27, R38.reuse, R27 ;  /* 0x0000001b261b7220 */ /* 0x040fe20000410000 */
[----:B------:R-:W-:Y:S02]  /*526a0*/  IMAD.U32 R26, R249, 0x10000, RZ ;  /* 0x00010000f91a7824 */ /* 0x000fe400078e00ff */
[----:B------:R-:W-:Y:S02]  /*526b0*/  FMUL.FTZ R55, R38, R55 ;  /* 0x0000003726377220 */ /* 0x000fe40000410000 */
[----:B------:R-:W-:Y:S01]  /*526c0*/  FFMA.FTZ R29, R27, R26, R30 ;  /* 0x0000001a1b1d7223 */ /* 0x000fe2000001001e */
[----:B------:R-:W-:-:S02]  /*526d0*/  IMAD.U32 R26, R210, 0x10000, RZ ;  /* 0x00010000d21a7824 */ /* 0x000fc400078e00ff */
[----:B------:R-:W-:Y:S02]  /*526e0*/  FMUL.FTZ R89, R38, R89 ;  /* 0x0000005926597220 */ /* 0x000fe40000410000 */
[----:B------:R-:W-:Y:S01]  /*526f0*/  FFMA.FTZ R128, R55, R128, R26 ;  /* 0x0000008037807223 */ /* 0x000fe2000001001a */
[----:B------:R-:W-:Y:S02]  /*52700*/  IMAD.U32 R26, R252, 0x10000, RZ ;  /* 0x00010000fc1a7824 */ /* 0x000fe400078e00ff */
[----:B------:R-:W-:Y:S01]  /*52710*/  FADD.FTZ R27, -R143, R88 ;  /* 0x000000588f1b7221 */ /* 0x000fe20000010100 */
[----:B--2---:R-:W-:Y:S02]  /*52720*/  IMAD.U32 R138, R161, 0x10000, RZ ;  /* 0x00010000a18a7824 */ /* 0x004fe400078e00ff */
[C---:B------:R-:W-:Y:S01]  /*52730*/  FMUL.FTZ R30, R38.reuse, R91 ;  /* 0x0000005b261e7220 */ /* 0x040fe20000410000 */
[----:B------:R-:W-:Y:S01]  /*52740*/  FFMA.FTZ R130, R89, R130, R26 ;  /* 0x0000008259827223 */ /* 0x000fe2000001001a */
[----:B------:R-:W-:Y:S01]  /*52750*/  SHF.L.U32 R26, R211, 0x10, RZ ;  /* 0x00000010d31a7819 */ /* 0x000fe200000006ff */
[----:B------:R-:W-:Y:S01]  /*52760*/  FMUL.FTZ R27, R38, R27 ;  /* 0x0000001b261b7220 */ /* 0x000fe20000410000 */
[----:B------:R-:W-:Y:S01]  /*52770*/  IMAD.U32 R33, R212, 0x10000, RZ ;  /* 0x00010000d4217824 */ /* 0x000fe200078e00ff */
[----:B----4-:R-:W-:Y:S01]  /*52780*/  SHF.L.U32 R32, R154, 0x10, RZ ;  /* 0x000000109a207819 */ /* 0x010fe200000006ff */
[----:B------:R-:W-:Y:S01]  /*52790*/  FADD.FTZ R93, -R143, R93 ;  /* 0x0000005d8f5d7221 */ /* 0x000fe20000010100 */
[----:B------:R-:W-:Y:S01]  /*527a0*/  FFMA.FTZ R136, R27, R136, R26 ;  /* 0x000000881b887223 */ /* 0x000fe2000001001a */
[----:B------:R-:W-:Y:S01]  /*527b0*/  FADD.FTZ R27, -R143, R90 ;  /* 0x0000005a8f1b7221 */ /* 0x000fe20000010100 */
[----:B---3--:R-:W-:Y:S01]  /*527c0*/  IMAD.U32 R26, R160, 0x10000, RZ ;  /* 0x00010000a01a7824 */ /* 0x008fe200078e00ff */
[----:B------:R-:W2:Y:S02]  /*527d0*/  LDL R90, [R1+0x24] ;  /* 0x00002400015a7983 */ /* 0x000ea40000100800 */
[----:B------:R-:W-:-:S02]  /*527e0*/  FMUL.FTZ R27, R38, R27 ;  /* 0x0000001b261b7220 */ /* 0x000fc40000410000 */
[----:B------:R-:W3:Y:S02]  /*527f0*/  LDL R91, [R1+0x20] ;  /* 0x00002000015b7983 */ /* 0x000ee40000100800 */
[----:B------:R-:W-:Y:S01]  /*52800*/  FFMA.FTZ R138, R27, R138, R26 ;  /* 0x0000008a1b8a7223 */ /* 0x000fe2000001001a */
[----:B------:R-:W-:Y:S01]  /*52810*/  SHF.L.U32 R27, R216, 0x10, RZ ;  /* 0x00000010d81b7819 */ /* 0x000fe200000006ff */
[----:B------:R-:W4:Y:S04]  /*52820*/  LDL R89, [R1+0x28] ;  /* 0x0000280001597983 */ /* 0x000f280000100800 */
[----:B------:R-:W-:Y:S01]  /*52830*/  FFMA.FTZ R30, R30, R27, R33 ;  /* 0x0000001b1e1e7223 */ /* 0x000fe20000010021 */
[----:B------:R-:W-:Y:S01]  /*52840*/  FADD.FTZ R27, -R143, R92 ;  /* 0x0000005c8f1b7221 */ /* 0x000fe20000010100 */
[----:B------:R-:W-:Y:S01]  /*52850*/  IMAD.U32 R26, R155, 0x10000, RZ ;  /* 0x000100009b1a7824 */ /* 0x000fe200078e00ff */
[----:B------:R-:W4:Y:S02]  /*52860*/  LDL R88, [R1+0x2c] ;  /* 0x00002c0001587983 */ /* 0x000f240000100800 */
[C---:B------:R-:W-:Y:S01]  /*52870*/  FMUL.FTZ R27, R38.reuse, R27 ;  /* 0x0000001b261b7220 */ /* 0x040fe20000410000 */
[----:B------:R-:W-:Y:S01]  /*52880*/  FMUL.FTZ R92, R38, R93 ;  /* 0x0000005d265c7220 */ /* 0x000fe20000410000 */
[----:B------:R-:W-:-:S02]  /*52890*/  IMAD.U32 R33, R213, 0x10000, RZ ;  /* 0x00010000d5217824 */ /* 0x000fc400078e00ff */
[----:B------:R-:W-:Y:S01]  /*528a0*/  FFMA.FTZ R55, R27, R26, R32 ;  /* 0x0000001a1b377223 */ /* 0x000fe20000010020 */
[----:B------:R-:W-:-:S04]  /*528b0*/  IMAD.U32 R27, R217, 0x10000, RZ ;  /* 0x00010000d91b7824 */ /* 0x000fc800078e00ff */
[----:B------:R-:W-:Y:S01]  /*528c0*/  FFMA.FTZ R92, R92, R27, R33 ;  /* 0x0000001b5c5c7223 */ /* 0x000fe20000010021 */
[----:B------:R-:W-:Y:S01]  /*528d0*/  FADD.FTZ R27, -R143, R94 ;  /* 0x0000005e8f1b7221 */ /* 0x000fe20000010100 */
[----:B------:R-:W-:Y:S01]  /*528e0*/  SHF.L.U32 R26, R153, 0x10, RZ ;  /* 0x00000010991a7819 */ /* 0x000fe200000006ff */
[----:B------:R-:W-:Y:S02]  /*528f0*/  IMAD.U32 R32, R151, 0x10000, RZ ;  /* 0x0001000097207824 */ /* 0x000fe400078e00ff */
[----:B------:R-:W-:Y:S01]  /*52900*/  FADD.FTZ R95, -R143, R95 ;  /* 0x0000005f8f5f7221 */ /* 0x000fe20000010100 */
[----:B------:R-:W-:Y:S01]  /*52910*/  FMUL.FTZ R27, R38, R27 ;  /* 0x0000001b261b7220 */ /* 0x000fe20000410000 */
[----:B------:R-:W-:Y:S02]  /*52920*/  SHF.L.U32 R33, R214, 0x10, RZ ;  /* 0x00000010d6217819 */ /* 0x000fe400000006ff */
[----:B------:R-:W-:Y:S01]  /*52930*/  FMUL.FTZ R94, R38, R95 ;  /* 0x0000005f265e7220 */ /* 0x000fe20000410000 */
[----:B------:R-:W-:Y:S01]  /*52940*/  FFMA.FTZ R93, R27, R26, R32 ;  /* 0x0000001a1b5d7223 */ /* 0x000fe20000010020 */
[----:B------:R-:W-:-:S04]  /*52950*/  IMAD.U32 R27, R218, 0x10000, RZ ;  /* 0x00010000da1b7824 */ /* 0x000fc800078e00ff */
[----:B------:R-:W-:Y:S02]  /*52960*/  FFMA.FTZ R94, R94, R27, R33 ;  /* 0x0000001b5e5e7223 */ /* 0x000fe40000010021 */
[----:B------:R-:W4:Y:S01]  /*52970*/  LDL R33, [R1+0x34] ;  /* 0x0000340001217983 */ /* 0x000f220000100800 */
[----:B-----5:R-:W-:-:S03]  /*52980*/  IMAD.U32 R26, R34, 0x10000, RZ ;  /* 0x00010000221a7824 */ /* 0x020fc600078e00ff */
[----:B------:R-:W5:Y:S01]  /*52990*/  LDL R34, [R1+0x30] ;  /* 0x0000300001227983 */ /* 0x000f620000100800 */
[C---:B------:R-:W-:Y:S01]  /*529a0*/  FADD.FTZ R27, -R143.reuse, R96 ;  /* 0x000000608f1b7221 */ /* 0x040fe20000010100 */
[----:B------:R-:W-:Y:S02]  /*529b0*/  IMAD.U32 R32, R112, 0x10000, RZ ;  /* 0x0001000070207824 */ /* 0x000fe400078e00ff */
[----:B------:R-:W-:Y:S01]  /*529c0*/  FADD.FTZ R97, -R143, R97 ;  /* 0x000000618f617221 */ /* 0x000fe20000010100 */
[----:B------:R-:W-:-:S03]  /*529d0*/  FMUL.FTZ R27, R38, R27 ;  /* 0x0000001b261b7220 */ /* 0x000fc60000410000 */
[C---:B------:R-:W-:Y:S01]  /*529e0*/  FMUL.FTZ R97, R38.reuse, R97 ;  /* 0x0000006126617220 */ /* 0x040fe20000410000 */
[----:B------:R-:W-:Y:S01]  /*529f0*/  FFMA.FTZ R95, R27, R26, R32 ;  /* 0x0000001a1b5f7223 */ /* 0x000fe20000010020 */
[----:B------:R-:W-:Y:S01]  /*52a00*/  SHF.L.U32 R26, R219, 0x10, RZ ;  /* 0x00000010db1a7819 */ /* 0x000fe200000006ff */
[----:B------:R-:W-:Y:S02]  /*52a10*/  IMAD.U32 R32, R215, 0x10000, RZ ;  /* 0x00010000d7207824 */ /* 0x000fe400078e00ff */
[----:B------:R-:W-:Y:S02]  /*52a20*/  FADD.FTZ R27, -R143, R98 ;  /* 0x000000628f1b7221 */ /* 0x000fe40000010100 */
[----:B------:R-:W-:Y:S02]  /*52a30*/  FFMA.FTZ R151, R97, R26, R32 ;  /* 0x0000001a61977223 */ /* 0x000fe40000010020 */
[----:B------:R-:W-:Y:S01]  /*52a40*/  FMUL.FTZ R27, R38, R27 ;  /* 0x0000001b261b7220 */ /* 0x000fe20000410000 */
[----:B------:R-:W-:Y:S01]  /*52a50*/  FADD.FTZ R99, -R143, R99 ;  /* 0x000000638f637221 */ /* 0x000fe20000010100 */
[----:B------:R-:W-:Y:S01]  /*52a60*/  IMAD.U32 R132, R196, 0x10000, RZ ;  /* 0x00010000c4847824 */ /* 0x000fe200078e00ff */
[----:B--2---:R-:W-:Y:S01]  /*52a70*/  SHF.L.U32 R26, R90, 0x10, RZ ;  /* 0x000000105a1a7819 */ /* 0x004fe200000006ff */
[----:B---3--:R-:W-:-:S02]  /*52a80*/  IMAD.U32 R160, R91, 0x10000, RZ ;  /* 0x000100005ba07824 */ /* 0x008fc400078e00ff */
[----:B------:R-:W-:Y:S02]  /*52a90*/  FMUL.FTZ R99, R38, R99 ;  /* 0x0000006326637220 */ /* 0x000fe40000410000 */
[----:B------:R-:W-:Y:S01]  /*52aa0*/  FFMA.FTZ R160, R27, R160, R26 ;  /* 0x000000a01ba07223 */ /* 0x000fe2000001001a */
[----:B------:R-:W-:Y:S02]  /*52ab0*/  IMAD.U32 R26, R192, 0x10000, RZ ;  /* 0x00010000c01a7824 */ /* 0x000fe400078e00ff */
[----:B------:R-:W-:Y:S01]  /*52ac0*/  FADD.FTZ R27, -R143, R100 ;  /* 0x000000648f1b7221 */ /* 0x000fe20000010100 */
[----:B----4-:R-:W-:Y:S01]  /*52ad0*/  SHF.L.U32 R134, R89, 0x10, RZ ;  /* 0x0000001059867819 */ /* 0x010fe200000006ff */
[----:B------:R-:W-:Y:S02]  /*52ae0*/  FFMA.FTZ R132, R99, R132, R26 ;  /* 0x0000008463847223 */ /* 0x000fe4000001001a */
[----:B------:R-:W-:Y:S01]  /*52af0*/  FMUL.FTZ R27, R38, R27 ;  /* 0x0000001b261b7220 */ /* 0x000fe20000410000 */
[----:B------:R-:W-:-:S02]  /*52b00*/  IMAD.U32 R26, R88, 0x10000, RZ ;  /* 0x00010000581a7824 */ /* 0x000fc400078e00ff */
[----:B------:R-:W-:Y:S01]  /*52b10*/  FADD.FTZ R101, -R143, R101 ;  /* 0x000000658f657221 */ /* 0x000fe20000010100 */
[----:B------:R-:W-:Y:S01]  /*52b20*/  SHF.L.U32 R32, R193, 0x10, RZ ;  /* 0x00000010c1207819 */ /* 0x000fe200000006ff */
[----:B------:R-:W-:Y:S02]  /*52b30*/  FFMA.FTZ R134, R27, R134, R26 ;  /* 0x000000861b867223 */ /* 0x000fe4000001001a */
[C---:B------:R-:W-:Y:S01]  /*52b40*/  FMUL.FTZ R101, R38.reuse, R101 ;  /* 0x0000006526657220 */ /* 0x040fe20000410000 */
[----:B------:R-:W-:Y:S02]  /*52b50*/  IMAD.U32 R26, R197, 0x10000, RZ ;  /* 0x00010000c51a7824 */ /* 0x000fe400078e00ff */
[----:B------:R-:W-:Y:S02]  /*52b60*/  FADD.FTZ R27, -R143, R102 ;  /* 0x000000668f1b7221 */ /* 0x000fe40000010100 */
[----:B------:R-:W-:Y:S02]  /*52b70*/  FFMA.FTZ R145, R101, R26, R32 ;  /* 0x0000001a65917223 */ /* 0x000fe40000010020 */
[----:B------:R-:W-:Y:S01]  /*52b80*/  FMUL.FTZ R27, R38, R27 ;  /* 0x0000001b261b7220 */ /* 0x000fe20000410000 */
[----:B------:R-:W-:Y:S01]  /*52b90*/  FADD.FTZ R103, -R143, R103 ;  /* 0x000000678f677221 */ /* 0x000fe20000010100 */
[----:B------:R-:W-:-:S02]  /*52ba0*/  IMAD.U32 R32, R194, 0x10000, RZ ;  /* 0x00010000c2207824 */ /* 0x000fc400078e00ff */
[----:B------:R-:W-:Y:S01]  /*52bb0*/  FADD.FTZ R105, -R143, R105 ;  /* 0x000000698f697221 */ /* 0x000fe20000010100 */
[C---:B------:R-:W-:Y:S01]  /*52bc0*/  FMUL.FTZ R103, R38.reuse, R103 ;  /* 0x0000006726677220 */ /* 0x040fe20000410000 */
[----:B------:R-:W-:Y:S02]  /*52bd0*/  IMAD.U32 R26, R33, 0x10000, RZ ;  /* 0x00010000211a7824 */ /* 0x000fe400078e00ff */
[----:B------:R-:W-:Y:S01]  /*52be0*/  FMUL.FTZ R105, R38, R105 ;  /* 0x0000006926697220 */ /* 0x000fe20000410000 */
[----:B------:R-:W-:Y:S02]  /*52bf0*/  IMAD.U32 R190, R199, 0x10000, RZ ;  /* 0x00010000c7be7824 */ /* 0x000fe400078e00ff */
[C---:B------:R-:W-:Y:S01]  /*52c00*/  FADD.FTZ R107, -R143.reuse, R107 ;  /* 0x0000006b8f6b7221 */ /* 0x040fe20000010100 */
[----:B------:R-:W-:-:S03]  /*52c10*/  FADD.FTZ R109, -R143, R109 ;  /* 0x0000006d8f6d7221 */ /* 0x000fc60000010100 */
[C---:B------:R-:W-:Y:S01]  /*52c20*/  FMUL.FTZ R107, R38.reuse, R107 ;  /* 0x0000006b266b7220 */ /* 0x040fe20000410000 */
[----:B------:R-:W-:Y:S01]  /*52c30*/  FMUL.FTZ R109, R38, R109 ;  /* 0x0000006d266d7220 */ /* 0x000fe20000410000 */
[C---:B------:R-:W-:Y:S01]  /*52c40*/  FADD.FTZ R111, -R143.reuse, R111 ;  /* 0x0000006f8f6f7221 */ /* 0x040fe20000010100 */
[----:B------:R-:W-:-:S03]  /*52c50*/  FADD.FTZ R113, -R143, R113 ;  /* 0x000000718f717221 */ /* 0x000fc60000010100 */
[C---:B------:R-:W-:Y:S01]  /*52c60*/  FMUL.FTZ R111, R38.reuse, R111 ;  /* 0x0000006f266f7220 */ /* 0x040fe20000410000 */
[----:B------:R-:W-:Y:S01]  /*52c70*/  FMUL.FTZ R113, R38, R113 ;  /* 0x0000007126717220 */ /* 0x000fe20000410000 */
[----:B------:R-:W-:Y:S02]  /*52c80*/  IMAD.U32 R188, R179, 0x10000, RZ ;  /* 0x00010000b3bc7824 */ /* 0x000fe400078e00ff */
[C---:B------:R-:W-:Y:S01]  /*52c90*/  FADD.FTZ R115, -R143.reuse, R115 ;  /* 0x000000738f737221 */ /* 0x040fe20000010100 */
[C---:B------:R-:W-:Y:S01]  /*52ca0*/  FADD.FTZ R117, -R143.reuse, R117 ;  /* 0x000000758f757221 */ /* 0x040fe20000010100 */
[----:B------:R-:W-:Y:S02]  /*52cb0*/  IMAD.U32 R154, R174, 0x10000, RZ ;  /* 0x00010000ae9a7824 */ /* 0x000fe400078e00ff */
[----:B------:R-:W-:Y:S01]  /*52cc0*/  FADD.FTZ R123, -R143, R123 ;  /* 0x0000007b8f7b7221 */ /* 0x000fe20000010100 */
[----:B------:R-:W-:-:S03]  /*52cd0*/  IMAD.U32 R150, R168, 0x10000, RZ ;  /* 0x00010000a8967824 */ /* 0x000fc600078e00ff */
[C---:B------:R-:W-:Y:S01]  /*52ce0*/  FMUL.FTZ R123, R38.reuse, R123 ;  /* 0x0000007b267b7220 */ /* 0x040fe20000410000 */
[----:B------:R-:W-:Y:S01]  /*52cf0*/  FADD.FTZ R129, -R143, R129 ;  /* 0x000000818f817221 */ /* 0x000fe20000010100 */
[----:B------:R-:W-:Y:S02]  /*52d00*/  IMAD.U32 R162, R171, 0x10000, RZ ;  /* 0x00010000aba27824 */ /* 0x000fe400078e00ff */
[C---:B------:R-:W-:Y:S01]  /*52d10*/  FADD.FTZ R133, -R143.reuse, R133 ;  /* 0x000000858f857221 */ /* 0x040fe20000010100 */
[----:B------:R-:W-:Y:S01]  /*52d20*/  FMUL.FTZ R129, R38, R129 ;  /* 0x0000008126817220 */ /* 0x000fe20000410000 */
[C---:B------:R-:W-:Y:S01]  /*52d30*/  FADD.FTZ R131, -R143.reuse, R131 ;  /* 0x000000838f837221 */ /* 0x040fe20000010100 */
[C---:B------:R-:W-:Y:S01]  /*52d40*/  FADD.FTZ R135, -R143.reuse, R135 ;  /* 0x000000878f877221 */ /* 0x040fe20000010100 */
[C---:B------:R-:W-:Y:S01]  /*52d50*/  FADD.FTZ R137, -R143.reuse, R137 ;  /* 0x000000898f897221 */ /* 0x040fe20000010100 */
[----:B------:R-:W-:Y:S02]  /*52d60*/  IMAD.U32 R33, R68, 0x10000, RZ ;  /* 0x0001000044217824 */ /* 0x000fe400078e00ff */
[C---:B------:R-:W-:Y:S01]  /*52d70*/  FADD.FTZ R147, -R143.reuse, R147 ;  /* 0x000000938f937221 */ /* 0x040fe20000010100 */
[----:B------:R-:W-:Y:S01]  /*52d80*/  FADD.FTZ R149, -R143, R149 ;  /* 0x000000958f957221 */ /* 0x000fe20000010100 */
[----:B------:R-:W-:-:S02]  /*52d90*/  F2FP.BF16.F32.PACK_AB R88, R7, R6 ;  /* 0x000000060758723e */ /* 0x000fc400000010ff */
[----:B------:R-:W0:Y:S01]  /*52da0*/  LDC.64 R6, c[0x0][0x380] ;  /* 0x0000e000ff067b82 */ /* 0x000e220000000a00 */
[----:B------:R-:W-:Y:S02]  /*52db0*/  F2FP.BF16.F32.PACK_AB R91, R110, R37 ;  /* 0x000000256e5b723e */ /* 0x000fe400000010ff */
[----:B------:R-:W-:Y:S02]  /*52dc0*/  F2FP.BF16.F32.PACK_AB R90, R36, R35 ;  /* 0x00000023245a723e */ /* 0x000fe400000010ff */
[----:B------:R-:W-:Y:S02]  /*52dd0*/  F2FP.BF16.F32.PACK_AB R89, R9, R8 ;  /* 0x000000080959723e */ /* 0x000fe400000010ff */
[----:B------:R-:W-:Y:S02]  /*52de0*/  F2FP.BF16.F32.PACK_AB R35, R127, R125 ;  /* 0x0000007d7f23723e */ /* 0x000fe400000010ff */
[----:B------:R-:W-:Y:S02]  /*52df0*/  F2FP.BF16.F32.PACK_AB R9, R93, R92 ;  /* 0x0000005c5d09723e */ /* 0x000fe400000010ff */
[----:B------:R-:W-:-:S02]  /*52e00*/  F2FP.BF16.F32.PACK_AB R8, R55, R30 ;  /* 0x0000001e3708723e */ /* 0x000fc400000010ff */
[----:B------:R-:W-:Y:S01]  /*52e10*/  F2FP.BF16.F32.PACK_AB R92, R134, R132 ;  /* 0x00000084865c723e */ /* 0x000fe200000010ff */
[----:B0-----:R-:W-:-:S05]  /*52e20*/  IMAD R189, R6, 0x4, R189 ;  /* 0x0000000406bd7824 */ /* 0x001fca00078e02bd */
[----:B------:R-:W-:Y:S01]  /*52e30*/  ISETP.GE.AND P1, PT, R189, R7, PT ;  /* 0x00000007bd00720c */ /* 0x000fe20003f26270 */
[----:B-----5:R-:W-:-:S04]  /*52e40*/  IMAD.U32 R148, R34, 0x10000, RZ ;  /* 0x0001000022947824 */ /* 0x020fc800078e00ff */
[----:B------:R-:W-:Y:S01]  /*52e50*/  FFMA.FTZ R148, R27, R148, R26 ;  /* 0x000000941b947223 */ /* 0x000fe2000001001a */
[----:B------:R-:W-:-:S05]  /*52e60*/  SHF.L.U32 R26, R198, 0x10, RZ ;  /* 0x00000010c61a7819 */ /* 0x000fca00000006ff */
[----:B------:R-:W-:Y:S01]  /*52e70*/  FFMA.FTZ R161, R103, R26, R32 ;  /* 0x0000001a67a17223 */ /* 0x000fe20000010020 */
[----:B------:R-:W-:Y:S01]  /*52e80*/  SHF.L.U32 R26, R195, 0x10, RZ ;  /* 0x00000010c31a7819 */ /* 0x000fe200000006ff */
[----:B------:R-:W-:-:S04]  /*52e90*/  IMAD.U32 R32, R80, 0x10000, RZ ;  /* 0x0001000050207824 */ /* 0x000fc800078e00ff */
[----:B------:R-:W-:Y:S01]  /*52ea0*/  FFMA.FTZ R190, R105, R190, R26 ;  /* 0x000000be69be7223 */ /* 0x000fe2000001001a */
[----:B------:R-:W-:-:S04]  /*52eb0*/  IMAD.U32 R26, R176, 0x10000, RZ ;  /* 0x00010000b01a7824 */ /* 0x000fc800078e00ff */
[----:B------:R-:W-:Y:S01]  /*52ec0*/  FFMA.FTZ R107, R107, R26, R32 ;  /* 0x0000001a6b6b7223 */ /* 0x000fe20000010020 */
[----:B------:R-:W-:Y:S01]  /*52ed0*/  SHF.L.U32 R26, R177, 0x10, RZ ;  /* 0x00000010b11a7819 */ /* 0x000fe200000006ff */
[----:B------:R-:W-:-:S04]  /*52ee0*/  IMAD.U32 R32, R81, 0x10000, RZ ;  /* 0x0001000051207824 */ /* 0x000fc800078e00ff */
[----:B------:R-:W-:Y:S01]  /*52ef0*/  FFMA.FTZ R109, R109, R26, R32 ;  /* 0x0000001a6d6d7223 */ /* 0x000fe20000010020 */
[----:B------:R-:W-:Y:S01]  /*52f00*/  SHF.L.U32 R32, R82, 0x10, RZ ;  /* 0x0000001052207819 */ /* 0x000fe200000006ff */
[----:B------:R-:W-:-:S04]  /*52f10*/  IMAD.U32 R26, R178, 0x10000, RZ ;  /* 0x00010000b21a7824 */ /* 0x000fc800078e00ff */
[----:B------:R-:W-:Y:S01]  /*52f20*/  FFMA.FTZ R155, R111, R26, R32 ;  /* 0x0000001a6f9b7223 */ /* 0x000fe20000010020 */
[----:B------:R-:W-:Y:S02]  /*52f30*/  IMAD.U32 R26, R83, 0x10000, RZ ;  /* 0x00010000531a7824 */ /* 0x000fe400078e00ff */
[----:B------:R-:W-:Y:S01]  /*52f40*/  FMUL.FTZ R105, R38, R115 ;  /* 0x0000007326697220 */ /* 0x000fe20000410000 */
[----:B------:R-:W-:Y:S02]  /*52f50*/  IMAD.U32 R32, R76, 0x10000, RZ ;  /* 0x000100004c207824 */ /* 0x000fe400078e00ff */
[----:B------:R-:W-:Y:S01]  /*52f60*/  FFMA.FTZ R188, R113, R188, R26 ;  /* 0x000000bc71bc7223 */ /* 0x000fe2000001001a */
[----:B------:R-:W-:Y:S01]  /*52f70*/  SHF.L.U32 R26, R172, 0x10, RZ ;  /* 0x00000010ac1a7819 */ /* 0x000fe200000006ff */
[----:B------:R-:W-:Y:S01]  /*52f80*/  FMUL.FTZ R111, R38, R117 ;  /* 0x00000075266f7220 */ /* 0x000fe20000410000 */
[----:B------:R-:W-:-:S03]  /*52f90*/  FADD.FTZ R27, -R143, R118 ;  /* 0x000000768f1b7221 */ /* 0x000fc60000010100 */
[----:B------:R-:W-:Y:S01]  /*52fa0*/  FFMA.FTZ R105, R105, R26, R32 ;  /* 0x0000001a69697223 */ /* 0x000fe20000010020 */
[----:B------:R-:W-:Y:S01]  /*52fb0*/  SHF.L.U32 R32, R77, 0x10, RZ ;  /* 0x000000104d207819 */ /* 0x000fe200000006ff */
[----:B------:R-:W-:Y:S02]  /*52fc0*/  IMAD.U32 R26, R173, 0x10000, RZ ;  /* 0x00010000ad1a7824 */ /* 0x000fe400078e00ff */
[----:B------:R-:W-:Y:S02]  /*52fd0*/  FMUL.FTZ R27, R38, R27 ;  /* 0x0000001b261b7220 */ /* 0x000fe40000410000 */
[----:B------:R-:W-:Y:S01]  /*52fe0*/  FFMA.FTZ R111, R111, R26, R32 ;  /* 0x0000001a6f6f7223 */ /* 0x000fe20000010020 */
[----:B------:R-:W-:-:S04]  /*52ff0*/  IMAD.U32 R26, R78, 0x10000, RZ ;  /* 0x000100004e1a7824 */ /* 0x000fc800078e00ff */
[----:B------:R-:W-:Y:S01]  /*53000*/  FFMA.FTZ R154, R27, R154, R26 ;  /* 0x0000009a1b9a7223 */ /* 0x000fe2000001001a */
[----:B------:R-:W-:Y:S01]  /*53010*/  FADD.FTZ R27, -R143, R120 ;  /* 0x000000788f1b7221 */ /* 0x000fe20000010100 */
[----:B------:R-:W-:Y:S01]  /*53020*/  SHF.L.U32 R26, R175, 0x10, RZ ;  /* 0x00000010af1a7819 */ /* 0x000fe200000006ff */
[----:B------:R-:W-:Y:S02]  /*53030*/  IMAD.U32 R32, R79, 0x10000, RZ ;  /* 0x000100004f207824 */ /* 0x000fe400078e00ff */
[----:B------:R-:W-:-:S04]  /*53040*/  FMUL.FTZ R27, R38, R27 ;  /* 0x0000001b261b7220 */ /* 0x000fc80000410000 */
[----:B------:R-:W-:Y:S01]  /*53050*/  FFMA.FTZ R181, R27, R26, R32 ;  /* 0x0000001a1bb57223 */ /* 0x000fe20000010020 */
[----:B------:R-:W-:Y:S01]  /*53060*/  SHF.L.U32 R26, R72, 0x10, RZ ;  /* 0x00000010481a7819 */ /* 0x000fe200000006ff */
[----:B------:R-:W-:Y:S01]  /*53070*/  FADD.FTZ R27, -R143, R124 ;  /* 0x0000007c8f1b7221 */ /* 0x000fe20000010100 */
[----:B------:R-:W-:-:S03]  /*53080*/  IMAD.U32 R124, R169, 0x10000, RZ ;  /* 0x00010000a97c7824 */ /* 0x000fc600078e00ff */
[----:B------:R-:W-:Y:S01]  /*53090*/  FFMA.FTZ R150, R123, R150, R26 ;  /* 0x000000967b967223 */ /* 0x000fe2000001001a */
[----:B------:R-:W-:Y:S01]  /*530a0*/  FMUL.FTZ R27, R38, R27 ;  /* 0x0000001b261b7220 */ /* 0x000fe20000410000 */
        /* <DEDUP_REMOVED lines=8> */
[----:B------:R-:W-:-:S04]  /*53130*/  IMAD.U32 R32, R69, 0x10000, RZ ;  /* 0x0001000045207824 */ /* 0x000fc800078e00ff */
[----:B------:R-:W-:Y:S01]  /*53140*/  FFMA.FTZ R162, R129, R162, R26 ;  /* 0x000000a281a27223 */ /* 0x000fe2000001001a */
[----:B------:R-:W-:Y:S01]  /*53150*/  SHF.L.U32 R26, R165, 0x10, RZ ;  /* 0x00000010a51a7819 */ /* 0x000fe200000006ff */
[C---:B------:R-:W-:Y:S01]  /*53160*/  FMUL.FTZ R129, R38.reuse, R133 ;  /* 0x0000008526817220 */ /* 0x040fe20000410000 */
[C---:B------:R-:W-:Y:S01]  /*53170*/  FMUL.FTZ R126, R38.reuse, R131 ;  /* 0x00000083267e7220 */ /* 0x040fe20000410000 */
[----:B------:R-:W-:Y:S02]  /*53180*/  FMUL.FTZ R131, R38, R135 ;  /* 0x0000008726837220 */ /* 0x000fe40000410000 */
[----:B------:R-:W-:Y:S01]  /*53190*/  FFMA.FTZ R129, R129, R26, R32 ;  /* 0x0000001a81817223 */ /* 0x000fe20000010020 */
[----:B------:R-:W-:Y:S01]  /*531a0*/  SHF.L.U32 R32, R70, 0x10, RZ ;  /* 0x0000001046207819 */ /* 0x000fe200000006ff */
[----:B------:R-:W-:Y:S02]  /*531b0*/  IMAD.U32 R26, R166, 0x10000, RZ ;  /* 0x00010000a61a7824 */ /* 0x000fe400078e00ff */
[----:B------:R-:W-:-:S02]  /*531c0*/  FMUL.FTZ R133, R38, R137 ;  /* 0x0000008926857220 */ /* 0x000fc40000410000 */
[----:B------:R-:W-:Y:S01]  /*531d0*/  FFMA.FTZ R131, R131, R26, R32 ;  /* 0x0000001a83837223 */ /* 0x000fe20000010020 */
[----:B------:R-:W-:Y:S02]  /*531e0*/  IMAD.U32 R26, R167, 0x10000, RZ ;  /* 0x00010000a71a7824 */ /* 0x000fe400078e00ff */
[----:B------:R-:W-:Y:S02]  /*531f0*/  IMAD.U32 R32, R71, 0x10000, RZ ;  /* 0x0001000047207824 */ /* 0x000fe400078e00ff */
[----:B------:R-:W-:Y:S02]  /*53200*/  IMAD.U32 R27, R164, 0x10000, RZ ;  /* 0x00010000a41b7824 */ /* 0x000fe400078e00ff */
[----:B------:R-:W-:Y:S01]  /*53210*/  FFMA.FTZ R133, R133, R26, R32 ;  /* 0x0000001a85857223 */ /* 0x000fe20000010020 */
[----:B------:R-:W-:Y:S01]  /*53220*/  SHF.L.U32 R26, R156, 0x10, RZ ;  /* 0x000000109c1a7819 */ /* 0x000fe200000006ff */
[----:B------:R-:W-:Y:S01]  /*53230*/  FFMA.FTZ R126, R126, R27, R33 ;  /* 0x0000001b7e7e7223 */ /* 0x000fe20000010021 */
[----:B------:R-:W-:Y:S01]  /*53240*/  FMUL.FTZ R135, R38, R147 ;  /* 0x0000009326877220 */ /* 0x000fe20000410000 */
[----:B------:R-:W-:-:S02]  /*53250*/  IMAD.U32 R32, R64, 0x10000, RZ ;  /* 0x0001000040207824 */ /* 0x000fc400078e00ff */
[----:B------:R-:W-:Y:S02]  /*53260*/  FADD.FTZ R27, -R143, R144 ;  /* 0x000000908f1b7221 */ /* 0x000fe40000010100 */
[----:B------:R-:W-:Y:S02]  /*53270*/  FFMA.FTZ R135, R135, R26, R32 ;  /* 0x0000001a87877223 */ /* 0x000fe40000010020 */
[----:B------:R-:W-:Y:S01]  /*53280*/  FMUL.FTZ R27, R38, R27 ;  /* 0x0000001b261b7220 */ /* 0x000fe20000410000 */
[----:B------:R-:W-:Y:S01]  /*53290*/  IMAD.U32 R26, R157, 0x10000, RZ ;  /* 0x000100009d1a7824 */ /* 0x000fe200078e00ff */
[----:B------:R-:W-:-:S05]  /*532a0*/  SHF.L.U32 R32, R65, 0x10, RZ ;  /* 0x0000001041207819 */ /* 0x000fca00000006ff */
[----:B------:R-:W-:Y:S02]  /*532b0*/  FFMA.FTZ R137, R27, R26, R32 ;  /* 0x0000001a1b897223 */ /* 0x000fe40000010020 */
[----:B------:R-:W0:Y:S01]  /*532c0*/  LDC.64 R26, c[0x0][0x428] ;  /* 0x00010a00ff1a7b82 */ /* 0x000e220000000a00 */
[----:B------:R-:W-:Y:S01]  /*532d0*/  FADD.FTZ R33, -R143, R152 ;  /* 0x000000988f217221 */ /* 0x000fe20000010100 */
[----:B------:R-:W-:Y:S01]  /*532e0*/  FMUL.FTZ R143, R38, R149 ;  /* 0x00000095268f7220 */ /* 0x000fe20000410000 */
[----:B------:R-:W-:Y:S02]  /*532f0*/  IMAD.U32 R32, R158, 0x10000, RZ ;  /* 0x000100009e207824 */ /* 0x000fe400078e00ff */
[----:B------:R-:W-:Y:S01]  /*53300*/  IMAD.U32 R34, R66, 0x10000, RZ ;  /* 0x0001000042227824 */ /* 0x000fe200078e00ff */
[----:B------:R-:W-:Y:S01]  /*53310*/  SHF.L.U32 R144, R159, 0x10, RZ ;  /* 0x000000109f907819 */ /* 0x000fe200000006ff */
[----:B------:R-:W-:Y:S02]  /*53320*/  FMUL.FTZ R33, R38, R33 ;  /* 0x0000002126217220 */ /* 0x000fe40000410000 */
[----:B------:R-:W-:Y:S01]  /*53330*/  FFMA.FTZ R143, R143, R32, R34 ;  /* 0x000000208f8f7223 */ /* 0x000fe20000010022 */
[----:B------:R-:W-:Y:S01]  /*53340*/  IMAD.U32 R32, R67, 0x10000, RZ ;  /* 0x0001000043207824 */ /* 0x000fe200078e00ff */
[----:B------:R-:W-:-:S03]  /*53350*/  F2FP.BF16.F32.PACK_AB R34, R25, R24 ;  /* 0x000000181922723e */ /* 0x000fc600000010ff */
[----:B------:R-:W-:Y:S01]  /*53360*/  FFMA.FTZ R144, R33, R144, R32 ;  /* 0x0000009021907223 */ /* 0x000fe20000010020 */
[----:B------:R-:W-:Y:S02]  /*53370*/  F2FP.BF16.F32.PACK_AB R33, R13, R12 ;  /* 0x0000000c0d21723e */ /* 0x000fe400000010ff */
[----:B------:R-:W-:Y:S02]  /*53380*/  F2FP.BF16.F32.PACK_AB R32, R11, R10 ;  /* 0x0000000a0b20723e */ /* 0x000fe400000010ff */
[----:B------:R-:W-:Y:S02]  /*53390*/  F2FP.BF16.F32.PACK_AB R25, R29, R28 ;  /* 0x0000001c1d19723e */ /* 0x000fe400000010ff */
[----:B------:R-:W-:Y:S01]  /*533a0*/  F2FP.BF16.F32.PACK_AB R24, R23, R22 ;  /* 0x000000161718723e */ /* 0x000fe200000010ff */
[----:B0-----:R-:W-:Y:S01]  /*533b0*/  IMAD.WIDE.U32 R96, R5, 0x10, R26 ;  /* 0x0000001005607825 */ /* 0x001fe200078e001a */
[----:B------:R-:W-:-:S03]  /*533c0*/  F2FP.BF16.F32.PACK_AB R11, R160, R151 ;  /* 0x00000097a00b723e */ /* 0x000fc600000010ff */
[----:B------:R-:W-:Y:S01]  /*533d0*/  IMAD.WIDE.U32 R98, R187, 0x10, R26 ;  /* 0x00000010bb627825 */ /* 0x000fe200078e001a */
[----:B------:R-:W-:-:S03]  /*533e0*/  F2FP.BF16.F32.PACK_AB R10, R95, R94 ;  /* 0x0000005e5f0a723e */ /* 0x000fc600000010ff */
[----:B------:R-:W-:-:S04]  /*533f0*/  IMAD.WIDE.U32 R100, R186, 0x10, R26 ;  /* 0x00000010ba647825 */ /* 0x000fc800078e001a */
[----:B------:R-:W-:-:S04]  /*53400*/  IMAD.WIDE.U32 R102, R185, 0x10, R26 ;  /* 0x00000010b9667825 */ /* 0x000fc800078e001a */
[----:B------:R-:W-:-:S04]  /*53410*/  IMAD.WIDE.U32 R112, R184, 0x10, R26 ;  /* 0x00000010b8707825 */ /* 0x000fc800078e001a */
[----:B------:R-:W-:-:S04]  /*53420*/  IMAD.WIDE.U32 R114, R183, 0x10, R26 ;  /* 0x00000010b7727825 */ /* 0x000fc800078e001a */
[----:B------:R-:W-:-:S04]  /*53430*/  IMAD.WIDE.U32 R116, R182, 0x10, R26 ;  /* 0x00000010b6747825 */ /* 0x000fc800078e001a */
[----:B------:R-:W-:-:S04]  /*53440*/  IMAD.WIDE.U32 R118, R180, 0x10, R26 ;  /* 0x00000010b4767825 */ /* 0x000fc800078e001a */
[----:B------:R-:W-:-:S04]  /*53450*/  IMAD.WIDE.U32 R120, R163, 0x10, R26 ;  /* 0x00000010a3787825 */ /* 0x000fc800078e001a */
[----:B------:R-:W-:Y:S01]  /*53460*/  IMAD.WIDE.U32 R122, R139, 0x10, R26 ;  /* 0x000000108b7a7825 */ /* 0x000fe200078e001a */
[----:B------:R-:W-:Y:S02]  /*53470*/  F2FP.BF16.F32.PACK_AB R27, R138, R136 ;  /* 0x000000888a1b723e */ /* 0x000fe400000010ff */
[----:B------:R-:W-:Y:S01]  /*53480*/  F2FP.BF16.F32.PACK_AB R26, R130, R128 ;  /* 0x00000080821a723e */ /* 0x000fe200000010ff */
[----:B------:R-:W-:Y:S01]  /*53490*/  STG.E.128 desc[UR8][R96.64], R88 ;  /* 0x0000005860007986 */ /* 0x000fe2000c101d08 */
[----:B------:R-:W-:Y:S02]  /*534a0*/  F2FP.BF16.F32.PACK_AB R95, R40, R190 ;  /* 0x000000be285f723e */ /* 0x000fe400000010ff */
[----:B------:R-:W-:Y:S01]  /*534b0*/  F2FP.BF16.F32.PACK_AB R94, R39, R161 ;  /* 0x000000a1275e723e */ /* 0x000fe200000010ff */
[----:B------:R-:W-:Y:S01]  /*534c0*/  STG.E.128 desc[UR8][R98.64], R32 ;  /* 0x0000002062007986 */ /* 0x000fe2000c101d08 */
[----:B------:R-:W-:Y:S02]  /*534d0*/  F2FP.BF16.F32.PACK_AB R93, R148, R145 ;  /* 0x00000091945d723e */ /* 0x000fe400000010ff */
[----:B------:R-:W-:Y:S01]  /*534e0*/  F2FP.BF16.F32.PACK_AB R39, R44, R188 ;  /* 0x000000bc2c27723e */ /* 0x000fe200000010ff */
[----:B------:R0:W-:Y:S01]  /*534f0*/  STG.E.128 desc[UR8][R100.64], R24 ;  /* 0x0000001864007986 */ /* 0x0001e2000c101d08 */
[----:B------:R-:W-:-:S02]  /*53500*/  F2FP.BF16.F32.PACK_AB R38, R43, R155 ;  /* 0x0000009b2b26723e */ /* 0x000fc400000010ff */
[----:B------:R-:W-:Y:S01]  /*53510*/  F2FP.BF16.F32.PACK_AB R37, R42, R109 ;  /* 0x0000006d2a25723e */ /* 0x000fe200000010ff */
[----:B------:R1:W-:Y:S01]  /*53520*/  STG.E.128 desc[UR8][R102.64], R8 ;  /* 0x0000000866007986 */ /* 0x0003e2000c101d08 */
[----:B------:R-:W-:Y:S02]  /*53530*/  F2FP.BF16.F32.PACK_AB R36, R41, R107 ;  /* 0x0000006b2924723e */ /* 0x000fe400000010ff */
[----:B------:R-:W-:Y:S02]  /*53540*/  F2FP.BF16.F32.PACK_AB R43, R48, R181 ;  /* 0x000000b5302b723e */ /* 0x000fe400000010ff */
[----:B------:R-:W-:Y:S02]  /*53550*/  F2FP.BF16.F32.PACK_AB R42, R47, R154 ;  /* 0x0000009a2f2a723e */ /* 0x000fe400000010ff */
[----:B------:R-:W-:Y:S02]  /*53560*/  F2FP.BF16.F32.PACK_AB R41, R46, R111 ;  /* 0x0000006f2e29723e */ /* 0x000fe400000010ff */
[----:B------:R-:W-:Y:S01]  /*53570*/  F2FP.BF16.F32.PACK_AB R40, R45, R105 ;  /* 0x000000692d28723e */ /* 0x000fe200000010ff */
[----:B------:R2:W-:Y:S01]  /*53580*/  STG.E.128 desc[UR8][R112.64], R92 ;  /* 0x0000005c70007986 */ /* 0x0005e2000c101d08 */
[----:B------:R-:W-:-:S02]  /*53590*/  F2FP.BF16.F32.PACK_AB R105, R104, R137 ;  /* 0x000000896869723e */ /* 0x000fc400000010ff */
[----:B------:R-:W-:Y:S02]  /*535a0*/  F2FP.BF16.F32.PACK_AB R107, R108, R144 ;  /* 0x000000906c6b723e */ /* 0x000fe400000010ff */
[----:B0-----:R-:W-:Y:S02]  /*535b0*/  F2FP.BF16.F32.PACK_AB R27, R86, R133 ;  /* 0x00000085561b723e */ /* 0x001fe400000010ff */
[----:B------:R-:W-:Y:S02]  /*535c0*/  F2FP.BF16.F32.PACK_AB R26, R85, R131 ;  /* 0x00000083551a723e */ /* 0x000fe400000010ff */
[----:B-1----:R-:W-:Y:S02]  /*535d0*/  F2FP.BF16.F32.PACK_AB R11, R52, R162 ;  /* 0x000000a2340b723e */ /* 0x002fe400000010ff */
[----:B------:R-:W-:Y:S02]  /*535e0*/  F2FP.BF16.F32.PACK_AB R10, R51, R153 ;  /* 0x00000099330a723e */ /* 0x000fe400000010ff */
[----:B------:R-:W-:-:S02]  /*535f0*/  F2FP.BF16.F32.PACK_AB R9, R50, R124 ;  /* 0x0000007c3209723e */ /* 0x000fc400000010ff */
[----:B------:R-:W-:Y:S02]  /*53600*/  F2FP.BF16.F32.PACK_AB R8, R49, R150 ;  /* 0x000000963108723e */ /* 0x000fe400000010ff */
[----:B------:R-:W-:Y:S02]  /*53610*/  F2FP.BF16.F32.PACK_AB R25, R54, R129 ;  /* 0x000000813619723e */ /* 0x000fe400000010ff */
[----:B------:R-:W-:Y:S01]  /*53620*/  F2FP.BF16.F32.PACK_AB R24, R53, R126 ;  /* 0x0000007e3518723e */ /* 0x000fe200000010ff */
[----:B------:R2:W-:Y:S01]  /*53630*/  STG.E.128 desc[UR8][R114.64], R36 ;  /* 0x0000002472007986 */ /* 0x0005e2000c101d08 */
[----:B------:R-:W-:Y:S02]  /*53640*/  F2FP.BF16.F32.PACK_AB R106, R106, R143 ;  /* 0x0000008f6a6a723e */ /* 0x000fe400000010ff */
[----:B------:R-:W-:Y:S01]  /*53650*/  F2FP.BF16.F32.PACK_AB R104, R87, R135 ;  /* 0x000000875768723e */ /* 0x000fe200000010ff */
[----:B------:R2:W-:Y:S04]  /*53660*/  STG.E.128 desc[UR8][R116.64], R40 ;  /* 0x0000002874007986 */ /* 0x0005e8000c101d08 */
[----:B------:R2:W-:Y:S04]  /*53670*/  STG.E.128 desc[UR8][R118.64], R8 ;  /* 0x0000000876007986 */ /* 0x0005e8000c101d08 */
[----:B------:R2:W-:Y:S04]  /*53680*/  STG.E.128 desc[UR8][R120.64], R24 ;  /* 0x0000001878007986 */ /* 0x0005e8000c101d08 */
[----:B------:R2:W-:Y:S01]  /*53690*/  STG.E.128 desc[UR8][R122.64], R104 ;  /* 0x000000687a007986 */ /* 0x0005e2000c101d08 */
[----:B------:R-:W-:Y:S05]  /*536a0*/  @!P1 BRA `(.L_x_5372) ;  /* 0xfffffad800009947 */ /* 0x000fea000383ffff */
[----:B------:R-:W-:Y:S05]  /*536b0*/  EXIT ;  /* 0x000000000000794d */ /* 0x000fea0003800000 */
.L_x_5371:
[----:B------:R-:W-:Y:S01]  /*536c0*/  HFMA2 R46, -RZ, RZ, 0, 5.9604644775390625e-08 ;  /* 0x00000001ff2e7431 */ /* 0x000fe200000001ff */
[----:B------:R-:W-:Y:S01]  /*536d0*/  BSSY B0, `(.L_x_5373) ;  /* 0x0000006000007945 */ /* 0x000fe20003800000 */
[----:B------:R-:W-:Y:S02]  /*536e0*/  IMAD.MOV.U32 R47, RZ, RZ, 0x1f ;  /* 0x0000001fff2f7424 */ /* 0x000fe400078e00ff */
[----:B------:R-:W-:-:S07]  /*536f0*/  IMAD.MOV.U32 R45, RZ, RZ, -0x1 ;  /* 0xffffffffff2d7424 */ /* 0x000fce00078e00ff */
[----:B0-----:R-:W-:Y:S05]  /*53700*/  WARPSYNC.COLLECTIVE R45, `(.L_x_5374) ;  /* 0x000000002d087348 */ /* 0x001fea0003c00000 */
[----:B------:R1:W2:Y:S02]  /*53710*/  SHFL.BFLY P2, R43, R44, R46, R47 ;  /* 0x0c00002e2c2b7389 */ /* 0x0002a4000004002f */
[----:B012---:R-:W-:Y:S05]  /*53720*/  ENDCOLLECTIVE ;  /* 0x000000000000791b */ /* 0x007fea0003800000 */
.L_x_5374:
[----:B------:R-:W-:Y:S05]  /*53730*/  BSYNC B0 ;  /* 0x0000000000007941 */ /* 0x000fea0003800000 */
.L_x_5373:
[----:B------:R-:W-:Y:S01]  /*53740*/  MOV R37, R43 ;  /* 0x0000002b00257202 */ /* 0x000fe20000000f00 */
[----:B------:R-:W-:Y:S02]  /*53750*/  IMAD.MOV.U32 R46, RZ, RZ, 0x2 ;  /* 0x00000002ff2e7424 */ /* 0x000fe400078e00ff */
[----:B------:R-:W-:Y:S02]  /*53760*/  HFMA2 R47, -RZ, RZ, 0, 1.847743988037109375e-06 ;  /* 0x0000001fff2f7431 */ /* 0x000fe400000001ff */
[----:B------:R-:W-:Y:S01]  /*53770*/  IMAD.MOV.U32 R45, RZ, RZ, -0x1 ;  /* 0xffffffffff2d7424 */ /* 0x000fe200078e00ff */
[----:B------:R-:W0:Y:S01]  /*53780*/  LDC R38, c[0x0][0x400] ;  /* 0x00010000ff267b82 */ /* 0x000e220000000800 */
[----:B------:R-:W-:-:S04]  /*53790*/  FADD.FTZ R37, R44, R37 ;  /* 0x000000252c257221 */ /* 0x000fc80000010000 */
[----:B------:R-:W-:-:S07]  /*537a0*/  IMAD.MOV.U32 R44, RZ, RZ, R37 ;  /* 0x000000ffff2c7224 */ /* 0x000fce00078e0025 */
[----:B0-----:R-:W-:Y:S05]  /*537b0*/  WARPSYNC.COLLECTIVE R45, `(.L_x_5375) ;  /* 0x000000002d087348 */ /* 0x001fea0003c00000 */
[----:B------:R1:W2:Y:S02]  /*537c0*/  SHFL.BFLY P2, R43, R44, R46, R47 ;  /* 0x0c00002e2c2b7389 */ /* 0x0002a4000004002f */
[----:B012---:R-:W-:Y:S05]  /*537d0*/  ENDCOLLECTIVE ;  /* 0x000000000000791b */ /* 0x007fea0003800000 */
.L_x_5375:
[----:B------:R-:W-:Y:S02]  /*537e0*/  IMAD.MOV.U32 R46, RZ, RZ, 0x4 ;  /* 0x00000004ff2e7424 */ /* 0x000fe400078e00ff */
[----:B------:R-:W-:-:S04]  /*537f0*/  IMAD.MOV.U32 R36, RZ, RZ, R43 ;  /* 0x000000ffff247224 */ /* 0x000fc800078e002b */
[----:B------:R-:W-:-:S05]  /*53800*/  FADD.FTZ R39, R37, R36 ;  /* 0x0000002425277221 */ /* 0x000fca0000010000 */
[----:B------:R-:W-:-:S07]  /*53810*/  MOV R44, R39 ;  /* 0x00000027002c7202 */ /* 0x000fce0000000f00 */
[----:B------:R-:W-:Y:S05]  /*53820*/  WARPSYNC.COLLECTIVE R45, `(.L_x_5376) ;  /* 0x000000002d087348 */ /* 0x000fea0003c00000 */
[----:B------:R0:W1:Y:S02]  /*53830*/  SHFL.BFLY P2, R43, R44, R46, R47 ;  /* 0x0c00002e2c2b7389 */ /* 0x000064000004002f */
[----:B01----:R-:W-:Y:S05]  /*53840*/  ENDCOLLECTIVE ;  /* 0x000000000000791b */ /* 0x003fea0003800000 */
.L_x_5376:
[----:B------:R-:W-:Y:S02]  /*53850*/  IMAD.MOV.U32 R46, RZ, RZ, 0x8 ;  /* 0x00000008ff2e7424 */ /* 0x000fe400078e00ff */
[----:B------:R-:W-:-:S04]  /*53860*/  IMAD.MOV.U32 R36, RZ, RZ, R43 ;  /* 0x000000ffff247224 */ /* 0x000fc800078e002b */
[----:B------:R-:W-:-:S05]  /*53870*/  FADD.FTZ R40, R39, R36 ;  /* 0x0000002427287221 */ /* 0x000fca0000010000 */
[----:B------:R-:W-:-:S07]  /*53880*/  MOV R44, R40 ;  /* 0x00000028002c7202 */ /* 0x000fce0000000f00 */
[----:B------:R-:W-:Y:S05]  /*53890*/  WARPSYNC.COLLECTIVE R45, `(.L_x_5377) ;  /* 0x000000002d087348 */ /* 0x000fea0003c00000 */
[----:B------:R0:W1:Y:S02]  /*538a0*/  SHFL.BFLY P2, R43, R44, R46, R47 ;  /* 0x0c00002e2c2b7389 */ /* 0x000064000004002f */
[----:B01----:R-:W-:Y:S05]  /*538b0*/  ENDCOLLECTIVE ;  /* 0x000000000000791b */ /* 0x003fea0003800000 */
.L_x_5377:
[----:B------:R-:W-:Y:S02]  /*538c0*/  IMAD.MOV.U32 R46, RZ, RZ, 0x10 ;  /* 0x00000010ff2e7424 */ /* 0x000fe400078e00ff */
[----:B------:R-:W-:-:S04]  /*538d0*/  IMAD.MOV.U32 R41, RZ, RZ, R43 ;  /* 0x000000ffff297224 */ /* 0x000fc800078e002b */
[----:B------:R-:W-:-:S05]  /*538e0*/  FADD.FTZ R42, R40, R41 ;  /* 0x00000029282a7221 */ /* 0x000fca0000010000 */
[----:B------:R-:W-:-:S07]  /*538f0*/  MOV R44, R42 ;  /* 0x0000002a002c7202 */ /* 0x000fce0000000f00 */
[----:B------:R-:W-:Y:S05]  /*53900*/  WARPSYNC.COLLECTIVE R45, `(.L_x_5378) ;  /* 0x000000002d087348 */ /* 0x000fea0003c00000 */
[----:B------:R0:W1:Y:S02]  /*53910*/  SHFL.BFLY P2, R43, R44, R46, R47 ;  /* 0x0c00002e2c2b7389 */ /* 0x000064000004002f */
[----:B01----:R-:W-:Y:S05]  /*53920*/  ENDCOLLECTIVE ;  /* 0x000000000000791b */ /* 0x003fea0003800000 */
.L_x_5378:
[----:B------:R-:W-:Y:S02]  /*53930*/  IMAD.MOV.U32 R46, RZ, RZ, 0x1 ;  /* 0x00000001ff2e7424 */ /* 0x000fe400078e00ff */
[----:B------:R-:W-:-:S04]  /*53940*/  IMAD.MOV.U32 R41, RZ, RZ, R43 ;  /* 0x000000ffff297224 */ /* 0x000fc800078e002b */
        /* <DEDUP_REMOVED lines=162> */
[----:B------:R-:W-:-:S07]  /*54370*/  MOV R44, R36 ;  /* 0x00000024002c7202 */ /* 0x000fce0000000f00 */
[----:B------:R-:W-:Y:S05]  /*54380*/  WARPSYNC.COLLECTIVE R45, `(.L_x_5379) ;  /* 0x000000002d087348 */ /* 0x000fea0003c00000 */
[----:B------:R0:W1:Y:S02]  /*54390*/  SHFL.BFLY P2, R43, R44, R46, R47 ;  /* 0x0c00002e2c2b7389 */ /* 0x000064000004002f */
[----:B01----:R-:W-:Y:S05]  /*543a0*/  ENDCOLLECTIVE ;  /* 0x000000000000791b */ /* 0x003fea0003800000 */
.L_x_5379:
[----:B------:R-:W-:Y:S02]  /*543b0*/  IMAD.MOV.U32 R46, RZ, RZ, 0x2 ;  /* 0x00000002ff2e7424 */ /* 0x000fe400078e00ff */
[----:B------:R-:W-:-:S04]  /*543c0*/  IMAD.MOV.U32 R37, RZ, RZ, R43 ;  /* 0x000000ffff257224 */ /* 0x000fc800078e002b */
[----:B------:R-:W-:-:S05]  /*543d0*/  FADD.FTZ R37, R36, R37 ;  /* 0x0000002524257221 */ /* 0x000fca0000010000 */
[----:B------:R-:W-:-:S07]  /*543e0*/  MOV R44, R37 ;  /* 0x00000025002c7202 */ /* 0x000fce0000000f00 */
[----:B------:R-:W-:Y:S05]  /*543f0*/  WARPSYNC.COLLECTIVE R45, `(.L_x_5380) ;  /* 0x000000002d087348 */ /* 0x000fea0003c00000 */
[----:B------:R0:W1:Y:S02]  /*54400*/  SHFL.BFLY P2, R43, R44, R46, R47 ;  /* 0x0c00002e2c2b7389 */ /* 0x000064000004002f */
[----:B01----:R-:W-:Y:S05]  /*54410*/  ENDCOLLECTIVE ;  /* 0x000000000000791b */ /* 0x003fea0003800000 */
.L_x_5380:
[----:B------:R-:W-:Y:S02]  /*54420*/  IMAD.MOV.U32 R46, RZ, RZ, 0x4 ;  /* 0x00000004ff2e7424 */ /* 0x000fe400078e00ff */
[----:B------:R-:W-:-:S04]  /*54430*/  IMAD.MOV.U32 R40, RZ, RZ, R43 ;  /* 0x000000ffff287224 */ /* 0x000fc800078e002b */
[----:B------:R-:W-:-:S05]  /*54440*/  FADD.FTZ R40, R37, R40 ;  /* 0x0000002825287221 */ /* 0x000fca0000010000 */
[----:B------:R-:W-:-:S07]  /*54450*/  MOV R44, R40 ;  /* 0x00000028002c7202 */ /* 0x000fce0000000f00 */
[----:B------:R-:W-:Y:S05]  /*54460*/  WARPSYNC.COLLECTIVE R45, `(.L_x_5381) ;  /* 0x000000002d087348 */ /* 0x000fea0003c00000 */
[----:B------:R0:W1:Y:S02]  /*54470*/  SHFL.BFLY P2, R43, R44, R46, R47 ;  /* 0x0c00002e2c2b7389 */ /* 0x000064000004002f */
[----:B01----:R-:W-:Y:S05]  /*54480*/  ENDCOLLECTIVE ;  /* 0x000000000000791b */ /* 0x003fea0003800000 */
.L_x_5381:
[----:B------:R-:W-:Y:S02]  /*54490*/  IMAD.MOV.U32 R46, RZ, RZ, 0x8 ;  /* 0x00000008ff2e7424 */ /* 0x000fe400078e00ff */
[----:B------:R-:W-:-:S04]  /*544a0*/  IMAD.MOV.U32 R39, RZ, RZ, R43 ;  /* 0x000000ffff277224 */ /* 0x000fc800078e002b */
[----:B------:R-:W-:-:S05]  /*544b0*/  FADD.FTZ R39, R40, R39 ;  /* 0x0000002728277221 */ /* 0x000fca0000010000 */
[----:B------:R-:W-:-:S07]  /*544c0*/  MOV R44, R39 ;  /* 0x00000027002c7202 */ /* 0x000fce0000000f00 */
[----:B------:R-:W-:Y:S05]  /*544d0*/  WARPSYNC.COLLECTIVE R45, `(.L_x_5382) ;  /* 0x000000002d087348 */ /* 0x000fea0003c00000 */
[----:B------:R0:W1:Y:S02]  /*544e0*/  SHFL.BFLY P2, R43, R44, R46, R47 ;  /* 0x0c00002e2c2b7389 */ /* 0x000064000004002f */
[----:B01----:R-:W-:Y:S05]  /*544f0*/  ENDCOLLECTIVE ;  /* 0x000000000000791b */ /* 0x003fea0003800000 */
.L_x_5382:
[----:B------:R-:W-:Y:S02]  /*54500*/  IMAD.MOV.U32 R46, RZ, RZ, 0x10 ;  /* 0x00000010ff2e7424 */ /* 0x000fe400078e00ff */
[----:B------:R-:W-:-:S04]  /*54510*/  IMAD.MOV.U32 R42, RZ, RZ, R43 ;  /* 0x000000ffff2a7224 */ /* 0x000fc800078e002b */
[----:B------:R-:W-:-:S05]  /*54520*/  FADD.FTZ R42, R39, R42 ;  /* 0x0000002a272a7221 */ /* 0x000fca0000010000 */
[----:B------:R-:W-:-:S07]  /*54530*/  MOV R44, R42 ;  /* 0x0000002a002c7202 */ /* 0x000fce0000000f00 */
[----:B------:R-:W-:Y:S05]  /*54540*/  WARPSYNC.COLLECTIVE R45, `(.L_x_5383) ;  /* 0x000000002d087348 */ /* 0x000fea0003c00000 */
[----:B------:R0:W1:Y:S02]  /*54550*/  SHFL.BFLY P2, R43, R44, R46, R47 ;  /* 0x0c00002e2c2b7389 */ /* 0x000064000004002f */
[----:B01----:R-:W-:Y:S05]  /*54560*/  ENDCOLLECTIVE ;  /* 0x000000000000791b */ /* 0x003fea0003800000 */
.L_x_5383:
[----:B------:R-:W-:Y:S05]  /*54570*/  BRA `(.L_x_5384) ;  /* 0xffffffcc00e87947 */ /* 0x000fea000383ffff */
.L_x_5385:
        /* <DEDUP_REMOVED lines=16> */
.L_x_54435:


//--------------------- .text._ZN10layer_norm31ln_parallel_residual_fwd_kernelINS_13Kernel_traitsI6__halfS2_S2_S2_fjLj2560ELj1ELj4ELj1ELj16ENS_18Kernel_traits_baseILj2560ES2_S2_S2_S2_fjLj128EEEEELb0ELb0ELb0EEEvNS_9FwdParamsE --------------------------
	.section	.text._ZN10layer_norm31ln_parallel_residual_fwd_kernelINS_13Kernel_traitsI6__halfS2_S2_S2_fjLj2560ELj1ELj4ELj1ELj16ENS_18Kernel_traits_baseILj2560ES2_S2_S2_S2_fjLj128EEEEELb0ELb0ELb0EEEvNS_9FwdParamsE,"ax",@progbits
	.align	128
        .global         _ZN10layer_norm31ln_parallel_residual_fwd_kernelINS_13Kernel_traitsI6__halfS2_S2_S2_fjLj2560ELj1ELj4ELj1ELj16ENS_18Kernel_traits_baseILj2560ES2_S2_S2_S2_fjLj128EEEEELb0ELb0ELb0EEEvNS_9FwdParamsE
        .type           _ZN10layer_norm31ln_parallel_residual_fwd_kernelINS_13Kernel_traitsI6__halfS2_S2_S2_fjLj2560ELj1ELj4ELj1ELj16ENS_18Kernel_traits_baseILj2560ES2_S2_S2_S2_fjLj128EEEEELb0ELb0ELb0EEEvNS_9FwdParamsE,@function
        .size           _ZN10layer_norm31ln_parallel_residual_fwd_kernelINS_13Kernel_traitsI6__halfS2_S2_S2_fjLj2560ELj1ELj4ELj1ELj16ENS_18Kernel_traits_baseILj2560ES2_S2_S2_S2_fjLj128EEEEELb0ELb0ELb0EEEvNS_9FwdParamsE,(.L_x_54436 - _ZN10layer_norm31ln_parallel_residual_fwd_kernelINS_13Kernel_traitsI6__halfS2_S2_S2_fjLj2560ELj1ELj4ELj1ELj16ENS_18Kernel_traits_baseILj2560ES2_S2_S2_S2_fjLj128EEEEELb0ELb0ELb0EEEvNS_9FwdParamsE)
        .other          _ZN10layer_norm31ln_parallel_residual_fwd_kernelINS_13Kernel_traitsI6__halfS2_S2_S2_fjLj2560ELj1ELj4ELj1ELj16ENS_18Kernel_traits_baseILj2560ES2_S2_S2_S2_fjLj128EEEEELb0ELb0ELb0EEEvNS_9FwdParamsE,@"STO_CUDA_ENTRY STV_DEFAULT"
_ZN10layer_norm31ln_parallel_residual_fwd_kernelINS_13Kernel_traitsI6__halfS2_S2_S2_fjLj2560ELj1ELj4ELj1ELj16ENS_18Kernel_traits_baseILj2560ES2_S2_S2_S2_fjLj128EEEEELb0ELb0ELb0EEEvNS_9FwdParamsE:
.text._ZN10layer_norm31ln_parallel_residual_fwd_kernelINS_13Kernel_traitsI6__halfS2_S2_S2_fjLj2560ELj1ELj4ELj1ELj16ENS_18Kernel_traits_baseILj2560ES2_S2_S2_S2_fjLj128EEEEELb0ELb0ELb0EEEvNS_9FwdParamsE:
        /* <DEDUP_REMOVED lines=13> */
[----:B------:R-:W-:Y:S02]  /*00d0*/  LEA.HI.SX32 R11, R2, R11, 0x1d ;  /* 0x0000000b020b7211 */ /* 0x000fe400078feaff */
[----:B------:R-:W-:Y:S01]  /*00e0*/  MOV R2, R4 ;  /* 0x0000000400027202 */ /* 0x000fe20000000f00 */
        /* <DEDUP_REMOVED lines=16> */
[----:B------:R-:W4:Y:S01]  /*01f0*/  LDL.64 R40, [R1+0x30] ;  /* 0x0000300001287983 */ /* 0x000f220000100a00 */
[----:B------:R-:W1:Y:S01]  /*0200*/  LDC.64 R12, c[0x0][0x3d8] ;  /* 0x0000f600ff0c7b82 */ /* 0x000e620000000a00 */
[C---:B------:R-:W-:Y:S02]  /*0210*/  ISETP.GE.U32.AND P6, PT, R11.reuse, 0x60, PT ;  /* 0x000000600b00780c */ /* 0x040fe40003fc6070 */
[----:B------:R-:W4:Y:S01]  /*0220*/  LDL.64 R42, [R1+0x38] ;  /* 0x00003800012a7983 */ /* 0x000f220000100a00 */
[----:B------:R-:W-:-:S04]  /*0230*/  ISETP.GE.U32.AND P4, PT, R11, 0x80, PT ;  /* 0x000000800b00780c */ /* 0x000fc80003f86070 */
[----:B------:R-:W4:Y:S01]  /*0240*/  LDC.64 R14, c[0x0][0x3d0] ;  /* 0x0000f400ff0e7b82 */ /* 0x000f220000000a00 */
[----:B0-----:R-:W-:-:S04]  /*0250*/  @P5 IMAD.WIDE.U32 R4, R2, 0x10, R4 ;  /* 0x0000001002045825 */ /* 0x001fc800078e0004 */
[C---:B-1----:R-:W-:Y:S01]  /*0260*/  @P5 IMAD.WIDE.U32 R6, R2.reuse, 0x10, R6 ;  /* 0x0000001002065825 */ /* 0x042fe200078e0006 */
[----:B------:R-:W-:Y:S02]  /*0270*/  @P5 LOP3.LUT R2, R2, 0x20, RZ, 0xfc, !PT ;  /* 0x0000002002025812 */ /* 0x000fe400078efcff */
[----:B------:R-:W0:Y:S03]  /*0280*/  LDC.64 R16, c[0x0][0x3d8] ;  /* 0x0000f600ff107b82 */ /* 0x000e260000000a00 */
[----:B------:R-:W-:-:S04]  /*0290*/  @P1 IMAD.WIDE.U32 R8, R2, 0x10, R8 ;  /* 0x0000001002081825 */ /* 0x000fc800078e0008 */
[C---:B------:R-:W-:Y:S01]  /*02a0*/  @P1 IMAD.WIDE.U32 R12, R2.reuse, 0x10, R12 ;  /* 0x00000010020c1825 */ /* 0x040fe200078e000c */
[----:B------:R-:W1:Y:S01]  /*02b0*/  LDC.64 R18, c[0x0][0x3d0] ;  /* 0x0000f400ff127b82 */ /* 0x000e620000000a00 */
[----:B------:R-:W-:-:S07]  /*02c0*/  @P1 IADD3 R2, PT, PT, R2, 0x20, RZ ;  /* 0x0000002002021810 */ /* 0x000fce0007ffe0ff */
[----:B------:R-:W1:Y:S08]  /*02d0*/  LDC.64 R20, c[0x0][0x3d8] ;  /* 0x0000f600ff147b82 */ /* 0x000e700000000a00 */
[----:B------:R-:W1:Y:S08]  /*02e0*/  LDC.64 R22, c[0x0][0x3d0] ;  /* 0x0000f400ff167b82 */ /* 0x000e700000000a00 */
[----:B------:R-:W1:Y:S08]  /*02f0*/  LDC.64 R24, c[0x0][0x3d8] ;  /* 0x0000f600ff187b82 */ /* 0x000e700000000a00 */
[----:B------:R-:W1:Y:S01]  /*0300*/  LDC.64 R26, c[0x0][0x3d0] ;  /* 0x0000f400ff1a7b82 */ /* 0x000e620000000a00 */
[----:B--2---:R2:W2:Y:S04]  /*0310*/  @P5 LDG.E.128 R28, desc[UR6][R4.64] ;  /* 0x00000006041c5981 */ /* 0x0044a8000c1e1d00 */
[----:B---3--:R3:W3:Y:S04]  /*0320*/  @P1 LDG.E.128 R32, desc[UR6][R8.64] ;  /* 0x0000000608201981 */ /* 0x0086e8000c1e1d00 */
[----:B----4-:R-:W4:Y:S01]  /*0330*/  @P1 LDG.E.128 R36, desc[UR6][R12.64] ;  /* 0x000000060c241981 */ /* 0x010f22000c1e1d00 */
[C---:B------:R-:W-:Y:S01]  /*0340*/  ISETP.GE.U32.AND P0, PT, R11.reuse, 0xa0, PT ;  /* 0x000000a00b00780c */ /* 0x040fe20003f06070 */
[C---:B------:R-:W-:Y:S01]  /*0350*/  @P6 IMAD.WIDE.U32 R14, R2.reuse, 0x10, R14 ;  /* 0x00000010020e6825 */ /* 0x040fe200078e000e */
[C---:B------:R-:W-:Y:S01]  /*0360*/  ISETP.GE.U32.AND P3, PT, R11.reuse, 0xc0, PT ;  /* 0x000000c00b00780c */ /* 0x040fe20003f66070 */
[----:B--2---:R-:W2:Y:S02]  /*0370*/  LDC.64 R4, c[0x0][0x3d0] ;  /* 0x0000f400ff047b82 */ /* 0x004ea40000000a00 */
[C---:B0-----:R-:W-:Y:S01]  /*0380*/  @P6 IMAD.WIDE.U32 R16, R2.reuse, 0x10, R16 ;  /* 0x0000001002106825 */ /* 0x041fe200078e0010 */
[----:B------:R-:W-:Y:S01]  /*0390*/  @P6 IADD3 R2, PT, PT, R2, 0x20, RZ ;  /* 0x0000002002026810 */ /* 0x000fe20007ffe0ff */
[----:B------:R-:W2:Y:S04]  /*03a0*/  @P5 LDG.E.128 R40, desc[UR6][R6.64] ;  /* 0x0000000606285981 */ /* 0x000ea8000c1e1d00 */
[C---:B-1----:R-:W-:Y:S01]  /*03b0*/  @P4 IMAD.WIDE.U32 R18, R2.reuse, 0x10, R18 ;  /* 0x0000001002124825 */ /* 0x042fe200078e0012 */
[C---:B------:R-:W-:Y:S01]  /*03c0*/  ISETP.GE.U32.AND P2, PT, R11.reuse, 0xe0, PT ;  /* 0x000000e00b00780c */ /* 0x040fe20003f46070 */
[----:B---3--:R-:W0:Y:S01]  /*03d0*/  LDC.64 R8, c[0x0][0x3d0] ;  /* 0x0000f400ff087b82 */ /* 0x008e220000000a00 */
[----:B------:R-:W-:Y:S01]  /*03e0*/  @P1 MOV R147, RZ ;  /* 0x000000ff00931202 */ /* 0x000fe20000000f00 */
[C---:B------:R-:W-:Y:S01]  /*03f0*/  @P4 IMAD.WIDE.U32 R20, R2.reuse, 0x10, R20 ;  /* 0x0000001002144825 */ /* 0x040fe200078e0014 */
[----:B------:R-:W-:Y:S01]  /*0400*/  @P4 IADD3 R2, PT, PT, R2, 0x20, RZ ;  /* 0x0000002002024810 */ /* 0x000fe20007ffe0ff */
[----:B------:R1:W5:Y:S04]  /*0410*/  @P6 LDG.E.128 R248, desc[UR6][R14.64] ;  /* 0x000000060ef86981 */ /* 0x000368000c1e1d00 */
[C---:B------:R-:W-:Y:S01]  /*0420*/  @P0 IMAD.WIDE.U32 R22, R2.reuse, 0x10, R22 ;  /* 0x0000001002160825 */ /* 0x040fe200078e0016 */
[----:B------:R1:W5:Y:S03]  /*0430*/  @P6 LDG.E.128 R244, desc[UR6][R16.64] ;  /* 0x0000000610f46981 */ /* 0x000366000c1e1d00 */
[C---:B------:R-:W-:Y:S01]  /*0440*/  @P0 IMAD.WIDE.U32 R24, R2.reuse, 0x10, R24 ;  /* 0x0000001002180825 */ /* 0x040fe200078e0018 */
[----:B------:R-:W-:Y:S01]  /*0450*/  @P0 IADD3 R2, PT, PT, R2, 0x20, RZ ;  /* 0x0000002002020810 */ /* 0x000fe20007ffe0ff */
[----:B------:R1:W5:Y:S04]  /*0460*/  @P0 LDG.E.128 R232, desc[UR6][R22.64] ;  /* 0x0000000616e80981 */ /* 0x000368000c1e1d00 */
[----:B------:R-:W-:Y:S01]  /*0470*/  @P3 IMAD.WIDE.U32 R26, R2, 0x10, R26 ;  /* 0x00000010021a3825 */ /* 0x000fe200078e001a */
[----:B------:R-:W-:Y:S01]  /*0480*/  @P6 MOV R151, RZ ;  /* 0x000000ff00976202 */ /* 0x000fe20000000f00 */
[----:B------:R1:W5:Y:S01]  /*0490*/  @P0 LDG.E.128 R228, desc[UR6][R24.64] ;  /* 0x0000000618e40981 */ /* 0x000362000c1e1d00 */
[----:B------:R-:W-:-:S03]  /*04a0*/  ISETP.GE.U32.AND P6, PT, R11, 0x120, PT ;  /* 0x000001200b00780c */ /* 0x000fc60003fc6070 */
[----:B------:R1:W5:Y:S01]  /*04b0*/  @P3 LDG.E.128 R224, desc[UR6][R26.64] ;  /* 0x000000061ae03981 */ /* 0x000362000c1e1d00 */
[----:B------:R-:W-:-:S03]  /*04c0*/  @P4 MOV R155, RZ ;  /* 0x000000ff009b4202 */ /* 0x000fc60000000f00 */
[----:B------:R1:W5:Y:S04]  /*04d0*/  @P4 LDG.E.128 R240, desc[UR6][R18.64] ;  /* 0x0000000612f04981 */ /* 0x000368000c1e1d00 */
[----:B------:R1:W5:Y:S04]  /*04e0*/  @P4 LDG.E.128 R236, desc[UR6][R20.64] ;  /* 0x0000000614ec4981 */ /* 0x000368000c1e1d00 */
[----:B------:R3:W-:Y:S04]  /*04f0*/  @P5 STL.64 [R1+0x40], R28 ;  /* 0x0000401c01005387 */ /* 0x0007e80000100a00 */
[----:B------:R1:W-:Y:S01]  /*0500*/  @P5 STL.64 [R1+0x48], R30 ;  /* 0x0000481e01005387 */ /* 0x0003e20000100a00 */
[----:B---3--:R-:W3:Y:S03]  /*0510*/  LDC.64 R28, c[0x0][0x3d8] ;  /* 0x0000f600ff1c7b82 */ /* 0x008ee60000000a00 */
[----:B------:R0:W-:Y:S05]  /*0520*/  @P1 STL.64 [R1+0x20], R32 ;  /* 0x0000202001001387 */ /* 0x0001ea0000100a00 */
[----:B-1----:R-:W1:Y:S01]  /*0530*/  LDC.64 R30, c[0x0][0x3d0] ;  /* 0x0000f400ff1e7b82 */ /* 0x002e620000000a00 */
[----:B------:R2:W-:Y:S07]  /*0540*/  @P1 STL.64 [R1+0x28], R34 ;  /* 0x0000282201001387 */ /* 0x0005ee0000100a00 */
[----:B0-----:R-:W0:Y:S01]  /*0550*/  LDC.64 R32, c[0x0][0x3d8] ;  /* 0x0000f600ff207b82 */ /* 0x001e220000000a00 */
[----:B----4-:R4:W-:Y:S07]  /*0560*/  @P1 STL.64 [R1+0x10], R36 ;  /* 0x0000102401001387 */ /* 0x0109ee0000100a00 */
[----:B--2---:R-:W2:Y:S01]  /*0570*/  LDC.64 R34, c[0x0][0x3d8] ;  /* 0x0000f600ff227b82 */ /* 0x004ea20000000a00 */
[----:B------:R0:W-:Y:S01]  /*0580*/  @P1 STL.64 [R1+0x18], R38 ;  /* 0x0000182601001387 */ /* 0x0001e20000100a00 */
[----:B------:R-:W-:-:S06]  /*0590*/  ISETP.GE.U32.AND P1, PT, R11, 0x100, PT ;  /* 0x000001000b00780c */ /* 0x000fcc0003f26070 */
[----:B----4-:R-:W4:Y:S01]  /*05a0*/  LDC.64 R36, c[0x0][0x3d8] ;  /* 0x0000f600ff247b82 */ /* 0x010f220000000a00 */
[C---:B---3--:R-:W-:Y:S01]  /*05b0*/  @P3 IMAD.WIDE.U32 R28, R2.reuse, 0x10, R28 ;  /* 0x00000010021c3825 */ /* 0x048fe200078e001c */
[----:B------:R-:W-:-:S04]  /*05c0*/  @P3 IADD3 R2, PT, PT, R2, 0x20, RZ ;  /* 0x0000002002023810 */ /* 0x000fc80007ffe0ff */
[----:B------:R3:W5:Y:S01]  /*05d0*/  @P3 LDG.E.128 R220, desc[UR6][R28.64] ;  /* 0x000000061cdc3981 */ /* 0x000762000c1e1d00 */
[----:B-1----:R-:W-:-:S04]  /*05e0*/  @P2 IMAD.WIDE.U32 R30, R2, 0x10, R30 ;  /* 0x00000010021e2825 */ /* 0x002fc800078e001e */
[C---:B0-----:R-:W-:Y:S01]  /*05f0*/  @P2 IMAD.WIDE.U32 R32, R2.reuse, 0x10, R32 ;  /* 0x0000001002202825 */ /* 0x041fe200078e0020 */
[----:B------:R-:W-:Y:S01]  /*0600*/  @P2 IADD3 R2, PT, PT, R2, 0x20, RZ ;  /* 0x0000002002022810 */ /* 0x000fe20007ffe0ff */
[----:B------:R3:W5:Y:S04]  /*0610*/  @P2 LDG.E.128 R216, desc[UR6][R30.64] ;  /* 0x000000061ed82981 */ /* 0x000768000c1e1d00 */
[C---:B------:R-:W-:Y:S01]  /*0620*/  @P1 IMAD.WIDE.U32 R4, R2.reuse, 0x10, R4 ;  /* 0x0000001002041825 */ /* 0x040fe200078e0004 */
[----:B------:R3:W5:Y:S03]  /*0630*/  @P2 LDG.E.128 R212, desc[UR6][R32.64] ;  /* 0x0000000620d42981 */ /* 0x000766000c1e1d00 */
[C---:B--2---:R-:W-:Y:S01]  /*0640*/  @P1 IMAD.WIDE.U32 R34, R2.reuse, 0x10, R34 ;  /* 0x0000001002221825 */ /* 0x044fe200078e0022 */
[----:B------:R-:W-:Y:S01]  /*0650*/  @P1 IADD3 R2, PT, PT, R2, 0x20, RZ ;  /* 0x0000002002021810 */ /* 0x000fe20007ffe0ff */
[----:B------:R3:W5:Y:S04]  /*0660*/  @P1 LDG.E.128 R208, desc[UR6][R4.64] ;  /* 0x0000000604d01981 */ /* 0x000768000c1e1d00 */
[C---:B------:R-:W-:Y:S01]  /*0670*/  @P6 IMAD.WIDE.U32 R8, R2.reuse, 0x10, R8 ;  /* 0x0000001002086825 */ /* 0x040fe200078e0008 */
[----:B------:R3:W5:Y:S03]  /*0680*/  @P1 LDG.E.128 R204, desc[UR6][R34.64] ;  /* 0x0000000622cc1981 */ /* 0x000766000c1e1d00 */
[----:B----4-:R-:W-:Y:S01]  /*0690*/  @P6 IMAD.WIDE.U32 R36, R2, 0x10, R36 ;  /* 0x0000001002246825 */ /* 0x010fe200078e0024 */
[----:B------:R3:W5:Y:S04]  /*06a0*/  @P6 LDG.E.128 R200, desc[UR6][R8.64] ;  /* 0x0000000608c86981 */ /* 0x000768000c1e1d00 */
[----:B------:R3:W5:Y:S04]  /*06b0*/  @P6 LDG.E.128 R196, desc[UR6][R36.64] ;  /* 0x0000000624c46981 */ /* 0x000768000c1e1d00 */
[----:B------:R3:W-:Y:S04]  /*06c0*/  @P5 STL.64 [R1+0x30], R40 ;  /* 0x0000302801005387 */ /* 0x0007e80000100a00 */
[----:B------:R3:W-:Y:S01]  /*06d0*/  @P5 STL.64 [R1+0x38], R42 ;  /* 0x0000382a01005387 */ /* 0x0007e20000100a00 */
[----:B------:R-:W-:Y:S01]  /*06e0*/  ISETP.GE.U32.AND P4, PT, R11, 0x140, PT ;  /* 0x000001400b00780c */ /* 0x000fe20003f86070 */
[----:B------:R-:W-:-:S02]  /*06f0*/  HFMA2 R174, -RZ, RZ, 0, 0 ;  /* 0x00000000ffae7431 */ /* 0x000fc400000001ff */
[----:B------:R-:W-:Y:S02]  /*0700*/  HFMA2 R166, -RZ, RZ, 0, 0 ;  /* 0x00000000ffa67431 */ /* 0x000fe400000001ff */
[----:B------:R-:W-:Y:S02]  /*0710*/  HFMA2 R158, -RZ, RZ, 0, 0 ;  /* 0x00000000ff9e7431 */ /* 0x000fe400000001ff */
[----:B------:R-:W-:Y:S02]  /*0720*/  HFMA2 R150, -RZ, RZ, 0, 0 ;  /* 0x00000000ff967431 */ /* 0x000fe400000001ff */
[----:B------:R-:W-:Y:S01]  /*0730*/  HFMA2 R102, -RZ, RZ, 0, 0 ;  /* 0x00000000ff667431 */ /* 0x000fe200000001ff */
[----:B------:R-:W-:Y:S02]  /*0740*/  CS2R R172, SRZ ;  /* 0x0000000000ac7805 */ /* 0x000fe4000001ff00 */
[----:B------:R-:W-:Y:S02]  /*0750*/  MOV R170, RZ ;  /* 0x000000ff00aa7202 */ /* 0x000fe40000000f00 */
[----:B------:R-:W-:-:S02]  /*0760*/  CS2R R168, SRZ ;  /* 0x0000000000a87805 */ /* 0x000fc4000001ff00 */
[----:B------:R-:W-:Y:S02]  /*0770*/  CS2R R164, SRZ ;  /* 0x0000000000a47805 */ /* 0x000fe4000001ff00 */
[----:B------:R-:W-:Y:S02]  /*0780*/  MOV R162, RZ ;  /* 0x000000ff00a27202 */ /* 0x000fe40000000f00 */
[----:B------:R-:W-:Y:S02]  /*0790*/  CS2R R160, SRZ ;  /* 0x0000000000a07805 */ /* 0x000fe4000001ff00 */
[----:B------:R-:W-:Y:S02]  /*07a0*/  CS2R R156, SRZ ;  /* 0x00000000009c7805 */ /* 0x000fe4000001ff00 */
[----:B------:R-:W-:Y:S02]  /*07b0*/  MOV R154, RZ ;  /* 0x000000ff009a7202 */ /* 0x000fe40000000f00 */
[----:B------:R-:W-:-:S02]  /*07c0*/  CS2R R152, SRZ ;  /* 0x0000000000987805 */ /* 0x000fc4000001ff00 */
[----:B------:R-:W-:Y:S02]  /*07d0*/  CS2R R148, SRZ ;  /* 0x0000000000947805 */ /* 0x000fe4000001ff00 */
[----:B------:R-:W-:Y:S02]  /*07e0*/  MOV R146, RZ ;  /* 0x000000ff00927202 */ /* 0x000fe40000000f00 */
        /* <DEDUP_REMOVED lines=20> */
[----:B------:R-:W-:Y:S02]  /*0930*/  @P5 MOV R103, RZ ;  /* 0x000000ff00675202 */ /* 0x000fe40000000f00 */
[----:B------:R-:W-:-:S02]  /*0940*/  @P0 MOV R159, RZ ;  /* 0x000000ff009f0202 */ /* 0x000fc40000000f00 */
[----:B------:R-:W-:Y:S02]  /*0950*/  @P3 MOV R163, RZ ;  /* 0x000000ff00a33202 */ /* 0x000fe40000000f00 */
[----:B------:R-:W-:Y:S02]  /*0960*/  @P2 MOV R167, RZ ;  /* 0x000000ff00a72202 */ /* 0x000fe40000000f00 */
[----:B------:R-:W-:Y:S02]  /*0970*/  @P1 MOV R171, RZ ;  /* 0x000000ff00ab1202 */ /* 0x000fe40000000f00 */
[----:B------:R-:W-:Y:S02]  /*0980*/  @P6 MOV R175, RZ ;  /* 0x000000ff00af6202 */ /* 0x000fe40000000f00 */
[----:B------:R-:W-:Y:S01]  /*0990*/  @P6 IADD3 R2, PT, PT, R2, 0x20, RZ ;  /* 0x0000002002026810 */ /* 0x000fe20007ffe0ff */
[----:B---3--:R-:W-:Y:S06]  /*09a0*/  @!P4 BRA `(.L_x_5389) ;  /* 0x00000024001cc947 */ /* 0x008fec0003800000 */
        /* <DEDUP_REMOVED lines=9> */
[----:B------:R-:W-:Y:S02]  /*0a40*/  CS2R R172, SRZ ;  /* 0x0000000000ac7805 */ /* 0x000fe4000001ff00 */
[----:B------:R-:W-:Y:S02]  /*0a50*/  MOV R170, RZ ;  /* 0x000000ff00aa7202 */ /* 0x000fe40000000f00 */
[----:B------:R-:W-:-:S02]  /*0a60*/  CS2R R168, SRZ ;  /* 0x0000000000a87805 */ /* 0x000fc4000001ff00 */
[----:B------:R-:W-:Y:S02]  /*0a70*/  MOV R166, RZ ;  /* 0x000000ff00a67202 */ /* 0x000fe40000000f00 */
        /* <DEDUP_REMOVED lines=32> */
[----:B------:R-:W-:Y:S01]  /*0c80*/  CS2R R64, SRZ ;  /* 0x0000000000407805 */ /* 0x000fe2000001ff00 */
[----:B------:R-:W-:Y:S06]  /*0c90*/  BRA `(.L_x_5389) ;  /* 0x0000002000607947 */ /* 0x000fec0003800000 */
.L_x_5388:
        /* <DEDUP_REMOVED lines=12> */
[----:B------:R-:W3:Y:S04]  /*0d60*/  LDL R32, [R1+0x30] ;  /* 0x0000300001207983 */ /* 0x000ee80000100800 */
[----:B------:R-:W3:Y:S04]  /*0d70*/  LDL R33, [R1+0x34] ;  /* 0x0000340001217983 */ /* 0x000ee80000100800 */
[----:B------:R-:W3:Y:S04]  /*0d80*/  LDL R34, [R1+0x38] ;  /* 0x0000380001227983 */ /* 0x000ee80000100800 */
[----:B------:R-:W3:Y:S01]  /*0d90*/  LDL R35, [R1+0x3c] ;  /* 0x00003c0001237983 */ /* 0x000ee20000100800 */
[C---:B------:R-:W-:Y:S01]  /*0da0*/  ISETP.GE.U32.AND P5, PT, R11.reuse, 0x20, PT ;  /* 0x000000200b00780c */ /* 0x040fe20003fa6070 */
[----:B------:R-:W0:Y:S08]  /*0db0*/  LDC.64 R6, c[0x0][0x3d0] ;  /* 0x0000f400ff067b82 */ /* 0x000e300000000a00 */
[----:B------:R-:W1:Y:S08]  /*0dc0*/  LDC.64 R8, c[0x0][0x3d8] ;  /* 0x0000f600ff087b82 */ /* 0x000e700000000a00 */
[----:B------:R-:W1:Y:S08]  /*0dd0*/  @P5 LDC.64 R4, c[0x0][0x440] ;  /* 0x00011000ff045b82 */ /* 0x000e700000000a00 */
[----:B------:R-:W1:Y:S01]  /*0de0*/  LDC.64 R14, c[0x0][0x3d8] ;  /* 0x0000f600ff0e7b82 */ /* 0x000e620000000a00 */
[----:B------:R-:W-:-:S07]  /*0df0*/  ISETP.GE.U32.AND P1, PT, R11, 0x40, PT ;  /* 0x000000400b00780c */ /* 0x000fce0003f26070 */
[----:B------:R-:W1:Y:S01]  /*0e00*/  LDC.64 R12, c[0x0][0x3d0] ;  /* 0x0000f400ff0c7b82 */ /* 0x000e620000000a00 */
[----:B0-----:R-:W-:-:S04]  /*0e10*/  @P5 IMAD.WIDE.U32 R6, R2, 0x10, R6 ;  /* 0x0000001002065825 */ /* 0x001fc800078e0006 */
[C---:B-1----:R-:W-:Y:S01]  /*0e20*/  @P5 IMAD.WIDE.U32 R8, R2.reuse, 0x10, R8 ;  /* 0x0000001002085825 */ /* 0x042fe200078e0008 */
[----:B------:R-:W-:Y:S02]  /*0e30*/  ISETP.GE.U32.AND P6, PT, R11, 0x60, PT ;  /* 0x000000600b00780c */ /* 0x000fe40003fc6070 */
[----:B------:R-:W0:Y:S01]  /*0e40*/  @P1 LDC.64 R16, c[0x0][0x440] ;  /* 0x00011000ff101b82 */ /* 0x000e220000000a00 */
[C---:B------:R-:W-:Y:S01]  /*0e50*/  @P5 IMAD.WIDE.U32 R4, R2.reuse, 0x10, R4 ;  /* 0x0000001002045825 */ /* 0x040fe200078e0004 */
[----:B------:R-:W-:-:S06]  /*0e60*/  @P5 LOP3.LUT R2, R2, 0x20, RZ, 0xfc, !PT ;  /* 0x0000002002025812 */ /* 0x000fcc00078efcff */
[----:B------:R-:W1:Y:S01]  /*0e70*/  LDC.64 R18, c[0x0][0x3d0] ;  /* 0x0000f400ff127b82 */ /* 0x000e620000000a00 */
[C---:B------:R-:W-:Y:S01]  /*0e80*/  @P1 IMAD.WIDE.U32 R14, R2.reuse, 0x10, R14 ;  /* 0x00000010020e1825 */ /* 0x040fe200078e000e */
[----:B------:R-:W-:Y:S01]  /*0e90*/  ISETP.GE.U32.AND P4, PT, R11, 0x80, PT ;  /* 0x000000800b00780c */ /* 0x000fe20003f86070 */
[----:B------:R-:W5:Y:S02]  /*0ea0*/  @P5 LD.E.128 R64, desc[UR6][R4.64] ;  /* 0x0000000604405980 */ /* 0x000f64000c101d00 */
[----:B------:R-:W-:-:S03]  /*0eb0*/  @P1 IMAD.WIDE.U32 R12, R2, 0x10, R12 ;  /* 0x00000010020c1825 */ /* 0x000fc600078e000c */
[----:B------:R-:W1:Y:S01]  /*0ec0*/  LDC.64 R20, c[0x0][0x3d8] ;  /* 0x0000f600ff147b82 */ /* 0x000e620000000a00 */
[----:B------:R-:W-:-:S07]  /*0ed0*/  ISETP.GE.U32.AND P0, PT, R11, 0xa0, PT ;  /* 0x000000a00b00780c */ /* 0x000fce0003f06070 */
[----:B------:R-:W1:Y:S01]  /*0ee0*/  @P6 LDC.64 R22, c[0x0][0x440] ;  /* 0x00011000ff166b82 */ /* 0x000e620000000a00 */
[C---:B------:R-:W-:Y:S02]  /*0ef0*/  ISETP.GE.U32.AND P3, PT, R11.reuse, 0xc0, PT ;  /* 0x000000c00b00780c */ /* 0x040fe40003f66070 */
[----:B------:R-:W-:-:S05]  /*0f00*/  ISETP.GE.U32.AND P2, PT, R11, 0xe0, PT ;  /* 0x000000e00b00780c */ /* 0x000fca0003f46070 */
[----:B------:R-:W1:Y:S01]  /*0f10*/  LDC.64 R40, c[0x0][0x3d8] ;  /* 0x0000f600ff287b82 */ /* 0x000e620000000a00 */
[----:B--2---:R-:W2:Y:S04]  /*0f20*/  @P1 LDG.E.128 R24, desc[UR6][R14.64] ;  /* 0x000000060e181981 */ /* 0x004ea8000c1e1d00 */
[----:B----4-:R4:W2:Y:S04]  /*0f30*/  @P5 LDG.E.128 R36, desc[UR6][R6.64] ;  /* 0x0000000606245981 */ /* 0x0108a8000c1e1d00 */
[----:B---3--:R3:W2:Y:S01]  /*0f40*/  @P5 LDG.E.128 R32, desc[UR6][R8.64] ;  /* 0x0000000608205981 */ /* 0x0086a2000c1e1d00 */
[C---:B0-----:R-:W-:Y:S01]  /*0f50*/  @P1 IMAD.WIDE.U32 R16, R2.reuse, 0x10, R16 ;  /* 0x0000001002101825 */ /* 0x041fe200078e0010 */
[----:B----4-:R-:W0:Y:S02]  /*0f60*/  LDC.64 R6, c[0x0][0x3d0] ;  /* 0x0000f400ff067b82 */ /* 0x010e240000000a00 */
[----:B------:R4:W2:Y:S01]  /*0f70*/  @P1 LDG.E.128 R28, desc[UR6][R12.64] ;  /* 0x000000060c1c1981 */ /* 0x0008a2000c1e1d00 */
[----:B------:R-:W-:-:S02]  /*0f80*/  @P1 IADD3 R2, PT, PT, R2, 0x20, RZ ;  /* 0x0000002002021810 */ /* 0x000fc40007ffe0ff */
[----:B------:R-:W-:Y:S01]  /*0f90*/  @P1 MOV R147, RZ ;  /* 0x000000ff00931202 */ /* 0x000fe20000000f00 */
[----:B------:R4:W5:Y:S02]  /*0fa0*/  @P1 LD.E.128 R68, desc[UR6][R16.64] ;  /* 0x0000000610441980 */ /* 0x000964000c101d00 */
[C---:B-1----:R-:W-:Y:S01]  /*0fb0*/  @P6 IMAD.WIDE.U32 R18, R2.reuse, 0x10, R18 ;  /* 0x0000001002126825 */ /* 0x042fe200078e0012 */
[----:B---3--:R-:W1:Y:S03]  /*0fc0*/  LDC.64 R8, c[0x0][0x3d0] ;  /* 0x0000f400ff087b82 */ /* 0x008e660000000a00 */
[C---:B------:R-:W-:Y:S01]  /*0fd0*/  @P6 IMAD.WIDE.U32 R20, R2.reuse, 0x10, R20 ;  /* 0x0000001002146825 */ /* 0x040fe200078e0014 */
[----:B------:R3:W5:Y:S04]  /*0fe0*/  @P6 LDG.E.128 R248, desc[UR6][R18.64] ;  /* 0x0000000612f86981 */ /* 0x000768000c1e1d00 */
[----:B----4-:R-:W4:Y:S01]  /*0ff0*/  LDC.64 R12, c[0x0][0x3d8] ;  /* 0x0000f600ff0c7b82 */ /* 0x010f220000000a00 */
[C---:B------:R-:W-:Y:S01]  /*1000*/  @P6 IMAD.WIDE.U32 R22, R2.reuse, 0x10, R22 ;  /* 0x0000001002166825 */ /* 0x040fe200078e0016 */
[----:B------:R0:W5:Y:S06]  /*1010*/  @P6 LDG.E.128 R244, desc[UR6][R20.64] ;  /* 0x0000000614f46981 */ /* 0x00016c000c1e1d00 */
[----:B------:R-:W4:Y:S01]  /*1020*/  @P0 LDC.64 R14, c[0x0][0x440] ;  /* 0x00011000ff0e0b82 */ /* 0x000f220000000a00 */
[----:B------:R0:W5:Y:S01]  /*1030*/  @P6 LD.E.128 R72, desc[UR6][R22.64] ;  /* 0x0000000616486980 */ /* 0x000162000c101d00 */
[----:B------:R-:W-:-:S02]  /*1040*/  @P6 IADD3 R2, PT, PT, R2, 0x20, RZ ;  /* 0x0000002002026810 */ /* 0x000fc40007ffe0ff */
[----:B------:R-:W-:-:S04]  /*1050*/  @P6 MOV R151, RZ ;  /* 0x000000ff00976202 */ /* 0x000fc80000000f00 */
[----:B------:R-:W4:Y:S01]  /*1060*/  LDC.64 R16, c[0x0][0x3d0] ;  /* 0x0000f400ff107b82 */ /* 0x000f220000000a00 */
[----:B------:R-:W-:-:S07]  /*1070*/  ISETP.GE.U32.AND P6, PT, R11, 0x120, PT ;  /* 0x000001200b00780c */ /* 0x000fce0003fc6070 */
[----:B---3--:R-:W3:Y:S01]  /*1080*/  LDC.64 R18, c[0x0][0x3d8] ;  /* 0x0000f600ff127b82 */ /* 0x008ee20000000a00 */
[----:B0-----:R-:W-:Y:S01]  /*1090*/  @P4 IMAD.WIDE.U32 R6, R2, 0x10, R6 ;  /* 0x0000001002064825 */ /* 0x001fe200078e0006 */
[----:B------:R-:W-:-:S04]  /*10a0*/  @P4 MOV R155, RZ ;  /* 0x000000ff009b4202 */ /* 0x000fc80000000f00 */
[----:B------:R0:W5:Y:S02]  /*10b0*/  @P4 LDG.E.128 R240, desc[UR6][R6.64] ;  /* 0x0000000606f04981 */ /* 0x000164000c1e1d00 */
[----:B------:R-:W0:Y:S08]  /*10c0*/  LDC.64 R20, c[0x0][0x3d8] ;  /* 0x0000f600ff147b82 */ /* 0x000e300000000a00 */
[----:B------:R-:W0:Y:S08]  /*10d0*/  @P2 LDC.64 R22, c[0x0][0x440] ;  /* 0x00011000ff162b82 */ /* 0x000e300000000a00 */
[----:B------:R-:W0:Y:S01]  /*10e0*/  @P6 LDC.64 R4, c[0x0][0x440] ;  /* 0x00011000ff046b82 */ /* 0x000e220000000a00 */
[----:B--2---:R2:W-:Y:S04]  /*10f0*/  @P1 STL.64 [R1+0x10], R24 ;  /* 0x0000101801001387 */ /* 0x0045e80000100a00 */
[----:B------:R1:W-:Y:S03]  /*1100*/  @P1 STL.64 [R1+0x18], R26 ;  /* 0x0000181a01001387 */ /* 0x0003e60000100a00 */
[----:B--2---:R-:W2:Y:S08]  /*1110*/  LDC.64 R24, c[0x0][0x3d8] ;  /* 0x0000f600ff187b82 */ /* 0x004eb00000000a00 */
[----:B-1----:R-:W1:Y:S01]  /*1120*/  @P4 LDC.64 R26, c[0x0][0x440] ;  /* 0x00011000ff1a4b82 */ /* 0x002e620000000a00 */
[----:B--2---:R-:W-:-:S05]  /*1130*/  @P4 IMAD.WIDE.U32 R24, R2, 0x10, R24 ;  /* 0x0000001002184825 */ /* 0x004fca00078e0018 */
[----:B------:R2:W5:Y:S04]  /*1140*/  @P4 LDG.E.128 R236, desc[UR6][R24.64] ;  /* 0x0000000618ec4981 */ /* 0x000568000c1e1d00 */
[----:B------:R4:W-:Y:S04]  /*1150*/  @P1 STL.64 [R1+0x20], R28 ;  /* 0x0000201c01001387 */ /* 0x0009e80000100a00 */
[----:B------:R3:W-:Y:S01]  /*1160*/  @P1 STL.64 [R1+0x28], R30 ;  /* 0x0000281e01001387 */ /* 0x0007e20000100a00 */
[----:B------:R-:W-:Y:S01]  /*1170*/  ISETP.GE.U32.AND P1, PT, R11, 0x100, PT ;  /* 0x000001000b00780c */ /* 0x000fe20003f26070 */
[----:B----4-:R-:W4:Y:S02]  /*1180*/  @P3 LDC.64 R28, c[0x0][0x440] ;  /* 0x00011000ff1c3b82 */ /* 0x010f240000000a00 */
[----:B------:R0:W-:Y:S01]  /*1190*/  @P5 STL.64 [R1+0x40], R36 ;  /* 0x0000402401005387 */ /* 0x0001e20000100a00 */
[----:B-1----:R-:W-:-:S03]  /*11a0*/  @P4 IMAD.WIDE.U32 R26, R2, 0x10, R26 ;  /* 0x00000010021a4825 */ /* 0x002fc600078e001a */
[----:B------:R-:W-:Y:S02]  /*11b0*/  @P5 STL.64 [R1+0x48], R38 ;  /* 0x0000482601005387 */ /* 0x000fe40000100a00 */
[----:B---3--:R-:W1:Y:S02]  /*11c0*/  LDC.64 R30, c[0x0][0x3d0] ;  /* 0x0000f400ff1e7b82 */ /* 0x008e640000000a00 */
[----:B------:R3:W-:Y:S01]  /*11d0*/  @P5 STL.64 [R1+0x30], R32 ;  /* 0x0000302001005387 */ /* 0x0007e20000100a00 */
[----:B------:R-:W-:-:S03]  /*11e0*/  @P4 IADD3 R2, PT, PT, R2, 0x20, RZ ;  /* 0x0000002002024810 */ /* 0x000fc60007ffe0ff */
[----:B------:R2:W-:Y:S02]  /*11f0*/  @P5 STL.64 [R1+0x38], R34 ;  /* 0x0000382201005387 */ /* 0x0005e40000100a00 */
[----:B0-----:R-:W0:Y:S01]  /*1200*/  @P1 LDC.64 R36, c[0x0][0x440] ;  /* 0x00011000ff241b82 */ /* 0x001e220000000a00 */
[C---:B------:R-:W-:Y:S01]  /*1210*/  @P0 IMAD.WIDE.U32 R8, R2.reuse, 0x10, R8 ;  /* 0x0000001002080825 */ /* 0x040fe200078e0008 */
[----:B------:R0:W5:Y:S06]  /*1220*/  @P4 LD.E.128 R76, desc[UR6][R26.64] ;  /* 0x000000061a4c4980 */ /* 0x00016c000c101d00 */
[----:B---3--:R-:W3:Y:S01]  /*1230*/  LDC.64 R32, c[0x0][0x3d0] ;  /* 0x0000f400ff207b82 */ /* 0x008ee20000000a00 */
[C---:B------:R-:W-:Y:S01]  /*1240*/  @P0 IMAD.WIDE.U32 R12, R2.reuse, 0x10, R12 ;  /* 0x00000010020c0825 */ /* 0x040fe200078e000c */
[----:B------:R0:W5:Y:S03]  /*1250*/  @P0 LDG.E.128 R232, desc[UR6][R8.64] ;  /* 0x0000000608e80981 */ /* 0x000166000c1e1d00 */
[----:B------:R-:W-:-:S03]  /*1260*/  @P0 IMAD.WIDE.U32 R14, R2, 0x10, R14 ;  /* 0x00000010020e0825 */ /* 0x000fc600078e000e */
[----:B--2---:R-:W2:Y:S01]  /*1270*/  LDC.64 R34, c[0x0][0x3d8] ;  /* 0x0000f600ff227b82 */ /* 0x004ea20000000a00 */
[----:B------:R-:W-:Y:S01]  /*1280*/  @P0 IADD3 R2, PT, PT, R2, 0x20, RZ ;  /* 0x0000002002020810 */ /* 0x000fe20007ffe0ff */
[----:B------:R0:W5:Y:S06]  /*1290*/  @P0 LDG.E.128 R228, desc[UR6][R12.64] ;  /* 0x000000060ce40981 */ /* 0x00016c000c1e1d00 */
[----:B------:R-:W0:Y:S01]  /*12a0*/  LDC.64 R38, c[0x0][0x3d0] ;  /* 0x0000f400ff267b82 */ /* 0x000e220000000a00 */
[C---:B------:R-:W-:Y:S01]  /*12b0*/  @P3 IMAD.WIDE.U32 R16, R2.reuse, 0x10, R16 ;  /* 0x0000001002103825 */ /* 0x040fe200078e0010 */
[----:B------:R0:W5:Y:S03]  /*12c0*/  @P0 LD.E.128 R80, desc[UR6][R14.64] ;  /* 0x000000060e500980 */ /* 0x000166000c101d00 */
[C---:B------:R-:W-:Y:S01]  /*12d0*/  @P3 IMAD.WIDE.U32 R18, R2.reuse, 0x10, R18 ;  /* 0x0000001002123825 */ /* 0x040fe200078e0012 */
[----:B------:R0:W5:Y:S03]  /*12e0*/  @P3 LDG.E.128 R224, desc[UR6][R16.64] ;  /* 0x0000000610e03981 */ /* 0x000166000c1e1d00 */
[C---:B----4-:R-:W-:Y:S01]  /*12f0*/  @P3 IMAD.WIDE.U32 R28, R2.reuse, 0x10, R28 ;  /* 0x00000010021c3825 */ /* 0x050fe200078e001c */
[----:B------:R-:W-:Y:S01]  /*1300*/  @P3 IADD3 R2, PT, PT, R2, 0x20, RZ ;  /* 0x0000002002023810 */ /* 0x000fe20007ffe0ff */
[----:B------:R4:W5:Y:S04]  /*1310*/  @P3 LDG.E.128 R220, desc[UR6][R18.64] ;  /* 0x0000000612dc3981 */ /* 0x000968000c1e1d00 */
[C---:B-1----:R-:W-:Y:S01]  /*1320*/  @P2 IMAD.WIDE.U32 R30, R2.reuse, 0x10, R30 ;  /* 0x00000010021e2825 */ /* 0x042fe200078e001e */
[----:B------:R4:W5:Y:S03]  /*1330*/  @P3 LD.E.128 R84, desc[UR6][R28.64] ;  /* 0x000000061c543980 */ /* 0x000966000c101d00 */
[C---:B------:R-:W-:Y:S01]  /*1340*/  @P2 IMAD.WIDE.U32 R20, R2.reuse, 0x10, R20 ;  /* 0x0000001002142825 */ /* 0x040fe200078e0014 */
[----:B------:R4:W5:Y:S03]  /*1350*/  @P2 LDG.E.128 R216, desc[UR6][R30.64] ;  /* 0x000000061ed82981 */ /* 0x000966000c1e1d00 */
[C---:B------:R-:W-:Y:S01]  /*1360*/  @P2 IMAD.WIDE.U32 R22, R2.reuse, 0x10, R22 ;  /* 0x0000001002162825 */ /* 0x040fe200078e0016 */
[----:B------:R-:W-:Y:S01]  /*1370*/  @P2 IADD3 R2, PT, PT, R2, 0x20, RZ ;  /* 0x0000002002022810 */ /* 0x000fe20007ffe0ff */
[----:B------:R4:W5:Y:S04]  /*1380*/  @P2 LDG.E.128 R212, desc[UR6][R20.64] ;  /* 0x0000000614d42981 */ /* 0x000968000c1e1d00 */
[C---:B---3--:R-:W-:Y:S01]  /*1390*/  @P1 IMAD.WIDE.U32 R32, R2.reuse, 0x10, R32 ;  /* 0x0000001002201825 */ /* 0x048fe200078e0020 */
[----:B------:R4:W5:Y:S03]  /*13a0*/  @P2 LD.E.128 R88, desc[UR6][R22.64] ;  /* 0x0000000616582980 */ /* 0x000966000c101d00 */
[C---:B--2---:R-:W-:Y:S01]  /*13b0*/  @P1 IMAD.WIDE.U32 R34, R2.reuse, 0x10, R34 ;  /* 0x0000001002221825 */ /* 0x044fe200078e0022 */
[----:B------:R4:W5:Y:S03]  /*13c0*/  @P1 LDG.E.128 R208, desc[UR6][R32.64] ;  /* 0x0000000620d01981 */ /* 0x000966000c1e1d00 */
[C---:B0-----:R-:W-:Y:S01]  /*13d0*/  @P1 IMAD.WIDE.U32 R36, R2.reuse, 0x10, R36 ;  /* 0x0000001002241825 */ /* 0x041fe200078e0024 */
[----:B------:R-:W-:Y:S01]  /*13e0*/  @P1 IADD3 R2, PT, PT, R2, 0x20, RZ ;  /* 0x0000002002021810 */ /* 0x000fe20007ffe0ff */
[----:B------:R4:W5:Y:S04]  /*13f0*/  @P1 LDG.E.128 R204, desc[UR6][R34.64] ;  /* 0x0000000622cc1981 */ /* 0x000968000c1e1d00 */
[C---:B------:R-:W-:Y:S01]  /*1400*/  @P6 IMAD.WIDE.U32 R38, R2.reuse, 0x10, R38 ;  /* 0x0000001002266825 */ /* 0x040fe200078e0026 */
[----:B------:R4:W5:Y:S03]  /*1410*/  @P1 LD.E.128 R92, desc[UR6][R36.64] ;  /* 0x00000006245c1980 */ /* 0x000966000c101d00 */
[C---:B------:R-:W-:Y:S01]  /*1420*/  @P6 IMAD.WIDE.U32 R40, R2.reuse, 0x10, R40 ;  /* 0x0000001002286825 */ /* 0x040fe200078e0028 */
[----:B------:R4:W5:Y:S03]  /*1430*/  @P6 LDG.E.128 R200, desc[UR6][R38.64] ;  /* 0x0000000626c86981 */ /* 0x000966000c1e1d00 */
[----:B------:R-:W-:Y:S01]  /*1440*/  @P6 IMAD.WIDE.U32 R4, R2, 0x10, R4 ;  /* 0x0000001002046825 */ /* 0x000fe200078e0004 */
[----:B------:R4:W5:Y:S04]  /*1450*/  @P6 LDG.E.128 R196, desc[UR6][R40.64] ;  /* 0x0000000628c46981 */ /* 0x000968000c1e1d00 */
[----:B------:R4:W5:Y:S01]  /*1460*/  @P6 LD.E.128 R96, desc[UR6][R4.64] ;  /* 0x0000000604606980 */ /* 0x000962000c101d00 */
        /* <DEDUP_REMOVED lines=26> */
[----:B----4-:R-:W-:Y:S06]  /*1610*/  @!P4 BRA `(.L_x_5389) ;  /* 0x000000180000c947 */ /* 0x010fec0003800000 */
        /* <DEDUP_REMOVED lines=28> */
[----:B------:R-:W-:Y:S01]  /*17e0*/  CS2R R100, SRZ ;  /* 0x0000000000647805 */ /* 0x000fe2000001ff00 */
[----:B------:R-:W-:Y:S06]  /*17f0*/  BRA `(.L_x_5389) ;  /* 0x0000001400887947 */ /* 0x000fec0003800000 */
.L_x_5387:
        /* <DEDUP_REMOVED lines=21> */
[----:B------:R-:W0:Y:S08]  /*1950*/  LDC.64 R6, c[0x0][0x3d0] ;  /* 0x0000f400ff067b82 */ /* 0x000e300000000a00 */
[----:B------:R-:W1:Y:S08]  /*1960*/  LDC.64 R8, c[0x0][0x3d8] ;  /* 0x0000f600ff087b82 */ /* 0x000e700000000a00 */
[----:B------:R-:W1:Y:S08]  /*1970*/  @P5 LDC.64 R4, c[0x0][0x438] ;  /* 0x00010e00ff045b82 */ /* 0x000e700000000a00 */
[----:B------:R-:W1:Y:S08]  /*1980*/  @P5 LDC.64 R12, c[0x0][0x440] ;  /* 0x00011000ff0c5b82 */ /* 0x000e700000000a00 */
[----:B------:R-:W1:Y:S08]  /*1990*/  LDC.64 R18, c[0x0][0x3d8] ;  /* 0x0000f600ff127b82 */ /* 0x000e700000000a00 */
[----:B------:R-:W1:Y:S01]  /*19a0*/  LDC.64 R14, c[0x0][0x3d0] ;  /* 0x0000f400ff0e7b82 */ /* 0x000e620000000a00 */
[----:B------:R-:W-:Y:S01]  /*19b0*/  ISETP.GE.U32.AND P2, PT, R11, 0x40, PT ;  /* 0x000000400b00780c */ /* 0x000fe20003f46070 */
[----:B0-----:R-:W-:-:S04]  /*19c0*/  @P5 IMAD.WIDE.U32 R6, R2, 0x10, R6 ;  /* 0x0000001002065825 */ /* 0x001fc800078e0006 */
[C---:B-1----:R-:W-:Y:S01]  /*19d0*/  @P5 IMAD.WIDE.U32 R4, R2.reuse, 0x10, R4 ;  /* 0x0000001002045825 */ /* 0x042fe200078e0004 */
[C---:B------:R-:W-:Y:S01]  /*19e0*/  ISETP.GE.U32.AND P3, PT, R11.reuse, 0x60, PT ;  /* 0x000000600b00780c */ /* 0x040fe20003f66070 */
[----:B------:R-:W0:Y:S02]  /*19f0*/  LDC.64 R22, c[0x0][0x3d0] ;  /* 0x0000f400ff167b82 */ /* 0x000e240000000a00 */
[C---:B------:R-:W-:Y:S01]  /*1a00*/  @P5 IMAD.WIDE.U32 R8, R2.reuse, 0x10, R8 ;  /* 0x0000001002085825 */ /* 0x040fe200078e0008 */
[C---:B------:R-:W-:Y:S01]  /*1a10*/  ISETP.GE.U32.AND P0, PT, R11.reuse, 0x80, PT ;  /* 0x000000800b00780c */ /* 0x040fe20003f06070 */
[----:B------:R1:W5:Y:S02]  /*1a20*/  @P5 LD.E.128 R100, desc[UR6][R4.64] ;  /* 0x0000000604645980 */ /* 0x000364000c101d00 */
[C---:B------:R-:W-:Y:S01]  /*1a30*/  @P5 IMAD.WIDE.U32 R12, R2.reuse, 0x10, R12 ;  /* 0x00000010020c5825 */ /* 0x040fe200078e000c */
[----:B------:R-:W-:Y:S01]  /*1a40*/  @P5 LOP3.LUT R2, R2, 0x20, RZ, 0xfc, !PT ;  /* 0x0000002002025812 */ /* 0x000fe200078efcff */
[----:B------:R-:W1:Y:S01]  /*1a50*/  @P2 LDC.64 R16, c[0x0][0x438] ;  /* 0x00010e00ff102b82 */ /* 0x000e620000000a00 */
[----:B------:R-:W-:-:S02]  /*1a60*/  ISETP.GE.U32.AND P1, PT, R11, 0xa0, PT ;  /* 0x000000a00b00780c */ /* 0x000fc40003f26070 */
[----:B------:R1:W5:Y:S01]  /*1a70*/  @P5 LD.E.128 R64, desc[UR6][R12.64] ;  /* 0x000000060c405980 */ /* 0x000362000c101d00 */
[----:B------:R-:W-:-:S04]  /*1a80*/  @P2 IMAD.WIDE.U32 R18, R2, 0x10, R18 ;  /* 0x0000001002122825 */ /* 0x000fc800078e0012 */
[C---:B------:R-:W-:Y:S01]  /*1a90*/  @P2 IMAD.WIDE.U32 R14, R2.reuse, 0x10, R14 ;  /* 0x00000010020e2825 */ /* 0x040fe200078e000e */
[----:B------:R-:W0:Y:S08]  /*1aa0*/  @P2 LDC.64 R20, c[0x0][0x440] ;  /* 0x00011000ff142b82 */ /* 0x000e300000000a00 */
[----:B------:R-:W0:Y:S08]  /*1ab0*/  LDC.64 R26, c[0x0][0x3d8] ;  /* 0x0000f600ff1a7b82 */ /* 0x000e300000000a00 */
[----:B------:R-:W0:Y:S08]  /*1ac0*/  @P3 LDC.64 R24, c[0x0][0x438] ;  /* 0x00010e00ff183b82 */ /* 0x000e300000000a00 */
[----:B------:R-:W0:Y:S08]  /*1ad0*/  @P3 LDC.64 R28, c[0x0][0x440] ;  /* 0x00011000ff1c3b82 */ /* 0x000e300000000a00 */
[----:B------:R-:W0:Y:S01]  /*1ae0*/  LDC.64 R30, c[0x0][0x3d0] ;  /* 0x0000f400ff1e7b82 */ /* 0x000e220000000a00 */
[----:B--2---:R-:W2:Y:S04]  /*1af0*/  @P5 LDG.E.128 R32, desc[UR6][R8.64] ;  /* 0x0000000608205981 */ /* 0x004ea8000c1e1d00 */
[----:B---3--:R3:W2:Y:S01]  /*1b00*/  @P5 LDG.E.128 R36, desc[UR6][R6.64] ;  /* 0x0000000606245981 */ /* 0x0086a2000c1e1d00 */
[----:B-1----:R-:W-:-:S02]  /*1b10*/  @P2 IMAD.WIDE.U32 R16, R2, 0x10, R16 ;  /* 0x0000001002102825 */ /* 0x002fc400078e0010 */
[----:B------:R-:W1:Y:S01]  /*1b20*/  LDC.64 R4, c[0x0][0x3d0] ;  /* 0x0000f400ff047b82 */ /* 0x000e620000000a00 */
[C---:B------:R-:W-:Y:S02]  /*1b30*/  ISETP.GE.U32.AND P4, PT, R11.reuse, 0xe0, PT ;  /* 0x000000e00b00780c */ /* 0x040fe40003f86070 */
[----:B------:R-:W-:-:S05]  /*1b40*/  ISETP.GE.U32.AND P6, PT, R11, 0x100, PT ;  /* 0x000001000b00780c */ /* 0x000fca0003fc6070 */
[----:B------:R-:W1:Y:S01]  /*1b50*/  @P1 LDC.64 R12, c[0x0][0x440] ;  /* 0x00011000ff0c1b82 */ /* 0x000e620000000a00 */
[----:B----4-:R-:W4:Y:S04]  /*1b60*/  @P2 LDG.E.128 R40, desc[UR6][R18.64] ;  /* 0x0000000612282981 */ /* 0x010f28000c1e1d00 */
[----:B------:R3:W4:Y:S01]  /*1b70*/  @P2 LDG.E.128 R44, desc[UR6][R14.64] ;  /* 0x000000060e2c2981 */ /* 0x000722000c1e1d00 */
[C---:B0-----:R-:W-:Y:S01]  /*1b80*/  @P2 IMAD.WIDE.U32 R20, R2.reuse, 0x10, R20 ;  /* 0x0000001002142825 */ /* 0x041fe200078e0014 */
[----:B------:R-:W-:Y:S01]  /*1b90*/  @P2 IADD3 R2, PT, PT, R2, 0x20, RZ ;  /* 0x0000002002022810 */ /* 0x000fe20007ffe0ff */
[----:B---3--:R-:W0:Y:S01]  /*1ba0*/  @P1 LDC.64 R6, c[0x0][0x438] ;  /* 0x00010e00ff061b82 */ /* 0x008e220000000a00 */
[----:B------:R-:W5:Y:S04]  /*1bb0*/  @P2 LD.E.128 R144, desc[UR6][R16.64] ;  /* 0x0000000610902980 */ /* 0x000f68000c101d00 */
[----:B------:R-:W5:Y:S03]  /*1bc0*/  @P2 LD.E.128 R68, desc[UR6][R20.64] ;  /* 0x0000000614442980 */ /* 0x000f66000c101d00 */
[----:B------:R-:W3:Y:S01]  /*1bd0*/  LDC.64 R8, c[0x0][0x3d8] ;  /* 0x0000f600ff087b82 */ /* 0x000ee20000000a00 */
[----:B------:R-:W-:-:S04]  /*1be0*/  @P3 IMAD.WIDE.U32 R22, R2, 0x10, R22 ;  /* 0x0000001002163825 */ /* 0x000fc800078e0016 */
[C---:B------:R-:W-:Y:S01]  /*1bf0*/  @P3 IMAD.WIDE.U32 R24, R2.reuse, 0x10, R24 ;  /* 0x0000001002183825 */ /* 0x040fe200078e0018 */
[----:B------:R1:W5:Y:S02]  /*1c00*/  @P3 LDG.E.128 R248, desc[UR6][R22.64] ;  /* 0x0000000616f83981 */ /* 0x000364000c1e1d00 */
[----:B------:R-:W3:Y:S01]  /*1c10*/  LDC.64 R14, c[0x0][0x3d0] ;  /* 0x0000f400ff0e7b82 */ /* 0x000ee20000000a00 */
[C---:B------:R-:W-:Y:S01]  /*1c20*/  @P3 IMAD.WIDE.U32 R26, R2.reuse, 0x10, R26 ;  /* 0x00000010021a3825 */ /* 0x040fe200078e001a */
[----:B------:R-:W5:Y:S03]  /*1c30*/  @P3 LD.E.128 R148, desc[UR6][R24.64] ;  /* 0x0000000618943980 */ /* 0x000f66000c101d00 */
[C---:B------:R-:W-:Y:S01]  /*1c40*/  @P3 IMAD.WIDE.U32 R28, R2.reuse, 0x10, R28 ;  /* 0x00000010021c3825 */ /* 0x040fe200078e001c */
[----:B------:R-:W-:Y:S01]  /*1c50*/  @P3 IADD3 R2, PT, PT, R2, 0x20, RZ ;  /* 0x0000002002023810 */ /* 0x000fe20007ffe0ff */
[----:B------:R1:W5:Y:S01]  /*1c60*/  @P3 LDG.E.128 R244, desc[UR6][R26.64] ;  /* 0x000000061af43981 */ /* 0x000362000c1e1d00 */
[----:B------:R-:W3:Y:S03]  /*1c70*/  LDC.64 R18, c[0x0][0x3d8] ;  /* 0x0000f600ff127b82 */ /* 0x000ee60000000a00 */
[----:B------:R0:W5:Y:S01]  /*1c80*/  @P3 LD.E.128 R72, desc[UR6][R28.64] ;  /* 0x000000061c483980 */ /* 0x000162000c101d00 */
[----:B------:R-:W-:Y:S01]  /*1c90*/  ISETP.GE.U32.AND P3, PT, R11, 0x120, PT ;  /* 0x000001200b00780c */ /* 0x000fe20003f66070 */
[----:B------:R-:W-:-:S03]  /*1ca0*/  @P0 IMAD.WIDE.U32 R30, R2, 0x10, R30 ;  /* 0x00000010021e0825 */ /* 0x000fc600078e001e */
[----:B-1----:R-:W1:Y:S02]  /*1cb0*/  LDC.64 R22, c[0x0][0x3d0] ;  /* 0x0000f400ff167b82 */ /* 0x002e640000000a00 */
[----:B------:R0:W5:Y:S06]  /*1cc0*/  @P0 LDG.E.128 R240, desc[UR6][R30.64] ;  /* 0x000000061ef00981 */ /* 0x00016c000c1e1d00 */
[----:B------:R-:W1:Y:S08]  /*1cd0*/  LDC.64 R26, c[0x0][0x3d8] ;  /* 0x0000f600ff1a7b82 */ /* 0x000e700000000a00 */
[----:B------:R-:W1:Y:S08]  /*1ce0*/  @P4 LDC.64 R24, c[0x0][0x438] ;  /* 0x00010e00ff184b82 */ /* 0x000e700000000a00 */
[----:B0-----:R-:W0:Y:S08]  /*1cf0*/  @P4 LDC.64 R28, c[0x0][0x440] ;  /* 0x00011000ff1c4b82 */ /* 0x001e300000000a00 */
[----:B------:R-:W0:Y:S01]  /*1d00*/  LDC.64 R30, c[0x0][0x3d0] ;  /* 0x0000f400ff1e7b82 */ /* 0x000e220000000a00 */
[----:B--2---:R2:W-:Y:S04]  /*1d10*/  @P5 STL.64 [R1+0x30], R32 ;  /* 0x0000302001005387 */ /* 0x0045e80000100a00 */
[----:B------:R3:W-:Y:S03]  /*1d20*/  @P5 STL.64 [R1+0x38], R34 ;  /* 0x0000382201005387 */ /* 0x0007e60000100a00 */
[----:B--2---:R-:W2:Y:S01]  /*1d30*/  @P0 LDC.64 R32, c[0x0][0x438] ;  /* 0x00010e00ff200b82 */ /* 0x004ea20000000a00 */
[----:B------:R1:W-:Y:S07]  /*1d40*/  @P5 STL.64 [R1+0x40], R36 ;  /* 0x0000402401005387 */ /* 0x0003ee0000100a00 */
[----:B---3--:R-:W3:Y:S01]  /*1d50*/  LDC.64 R34, c[0x0][0x3d8] ;  /* 0x0000f600ff227b82 */ /* 0x008ee20000000a00 */
[----:B------:R0:W-:Y:S07]  /*1d60*/  @P5 STL.64 [R1+0x48], R38 ;  /* 0x0000482601005387 */ /* 0x0001ee0000100a00 */
[----:B-1----:R-:W1:Y:S01]  /*1d70*/  @P0 LDC.64 R36, c[0x0][0x440] ;  /* 0x00011000ff240b82 */ /* 0x002e620000000a00 */
[----:B----4-:R4:W-:Y:S04]  /*1d80*/  @P2 STL.64 [R1+0x10], R40 ;  /* 0x0000102801002387 */ /* 0x0109e80000100a00 */
[----:B------:R4:W-:Y:S01]  /*1d90*/  @P2 STL.64 [R1+0x18], R42 ;  /* 0x0000182a01002387 */ /* 0x0009e20000100a00 */
[----:B--2---:R-:W-:-:S02]  /*1da0*/  @P0 IMAD.WIDE.U32 R32, R2, 0x10, R32 ;  /* 0x0000001002200825 */ /* 0x004fc400078e0020 */
[----:B0-----:R-:W0:Y:S03]  /*1db0*/  LDC.64 R38, c[0x0][0x3d0] ;  /* 0x0000f400ff267b82 */ /* 0x001e260000000a00 */
[----:B------:R2:W5:Y:S04]  /*1dc0*/  @P0 LD.E.128 R152, desc[UR6][R32.64] ;  /* 0x0000000620980980 */ /* 0x000568000c101d00 */
[----:B------:R4:W-:Y:S04]  /*1dd0*/  @P2 STL.64 [R1+0x20], R44 ;  /* 0x0000202c01002387 */ /* 0x0009e80000100a00 */
[----:B------:R4:W-:Y:S01]  /*1de0*/  @P2 STL.64 [R1+0x28], R46 ;  /* 0x0000282e01002387 */ /* 0x0009e20000100a00 */
[----:B------:R-:W-:Y:S01]  /*1df0*/  ISETP.GE.U32.AND P2, PT, R11, 0xc0, PT ;  /* 0x000000c00b00780c */ /* 0x000fe20003f46070 */
[C---:B---3--:R-:W-:Y:S01]  /*1e00*/  @P0 IMAD.WIDE.U32 R34, R2.reuse, 0x10, R34 ;  /* 0x0000001002220825 */ /* 0x048fe200078e0022 */
[----:B--2---:R-:W2:Y:S03]  /*1e10*/  @P6 LDC.64 R32, c[0x0][0x438] ;  /* 0x00010e00ff206b82 */ /* 0x004ea60000000a00 */
[C---:B-1----:R-:W-:Y:S01]  /*1e20*/  @P0 IMAD.WIDE.U32 R36, R2.reuse, 0x10, R36 ;  /* 0x0000001002240825 */ /* 0x042fe200078e0024 */
[----:B------:R-:W-:Y:S01]  /*1e30*/  @P0 IADD3 R2, PT, PT, R2, 0x20, RZ ;  /* 0x0000002002020810 */ /* 0x000fe20007ffe0ff */
[----:B------:R1:W5:Y:S04]  /*1e40*/  @P0 LDG.E.128 R236, desc[UR6][R34.64] ;  /* 0x0000000622ec0981 */ /* 0x000368000c1e1d00 */
[----:B------:R3:W5:Y:S02]  /*1e50*/  @P0 LD.E.128 R76, desc[UR6][R36.64] ;  /* 0x00000006244c0980 */ /* 0x000764000c101d00 */
[----:B------:R-:W4:Y:S08]  /*1e60*/  @P2 LDC.64 R16, c[0x0][0x438] ;  /* 0x00010e00ff102b82 */ /* 0x000f300000000a00 */
[----:B------:R-:W0:Y:S01]  /*1e70*/  @P2 LDC.64 R20, c[0x0][0x440] ;  /* 0x00011000ff142b82 */ /* 0x000e220000000a00 */
[----:B------:R-:W-:-:S04]  /*1e80*/  @P1 IMAD.WIDE.U32 R4, R2, 0x10, R4 ;  /* 0x0000001002041825 */ /* 0x000fc800078e0004 */
[C---:B------:R-:W-:Y:S01]  /*1e90*/  @P1 IMAD.WIDE.U32 R6, R2.reuse, 0x10, R6 ;  /* 0x0000001002061825 */ /* 0x040fe200078e0006 */
[----:B------:R3:W5:Y:S02]  /*1ea0*/  @P1 LDG.E.128 R232, desc[UR6][R4.64] ;  /* 0x0000000604e81981 */ /* 0x000764000c1e1d00 */
[----:B-1----:R-:W1:Y:S01]  /*1eb0*/  LDC.64 R34, c[0x0][0x3d8] ;  /* 0x0000f600ff227b82 */ /* 0x002e620000000a00 */
[C---:B------:R-:W-:Y:S01]  /*1ec0*/  @P1 IMAD.WIDE.U32 R8, R2.reuse, 0x10, R8 ;  /* 0x0000001002081825 */ /* 0x040fe200078e0008 */
[----:B------:R2:W5:Y:S03]  /*1ed0*/  @P1 LD.E.128 R156, desc[UR6][R6.64] ;  /* 0x00000006069c1980 */ /* 0x000566000c101d00 */
[C---:B------:R-:W-:Y:S01]  /*1ee0*/  @P1 IMAD.WIDE.U32 R12, R2.reuse, 0x10, R12 ;  /* 0x00000010020c1825 */ /* 0x040fe200078e000c */
[----:B------:R4:W5:Y:S02]  /*1ef0*/  @P1 LDG.E.128 R228, desc[UR6][R8.64] ;  /* 0x0000000608e41981 */ /* 0x000964000c1e1d00 */
[----:B---3--:R-:W3:Y:S01]  /*1f00*/  @P6 LDC.64 R36, c[0x0][0x440] ;  /* 0x00011000ff246b82 */ /* 0x008ee20000000a00 */
[----:B------:R-:W-:Y:S01]  /*1f10*/  @P1 IADD3 R2, PT, PT, R2, 0x20, RZ ;  /* 0x0000002002021810 */ /* 0x000fe20007ffe0ff */
[----:B------:R0:W5:Y:S06]  /*1f20*/  @P1 LD.E.128 R80, desc[UR6][R12.64] ;  /* 0x000000060c501980 */ /* 0x00016c000c101d00 */
[----:B------:R-:W3:Y:S01]  /*1f30*/  @P3 LDC.64 R4, c[0x0][0x438] ;  /* 0x00010e00ff043b82 */ /* 0x000ee20000000a00 */
[----:B------:R-:W-:-:S07]  /*1f40*/  @P2 IMAD.WIDE.U32 R14, R2, 0x10, R14 ;  /* 0x00000010020e2825 */ /* 0x000fce00078e000e */
[----:B--2---:R-:W2:Y:S01]  /*1f50*/  LDC.64 R6, c[0x0][0x3d8] ;  /* 0x0000f600ff067b82 */ /* 0x004ea20000000a00 */
[C---:B----4-:R-:W-:Y:S01]  /*1f60*/  @P2 IMAD.WIDE.U32 R16, R2.reuse, 0x10, R16 ;  /* 0x0000001002102825 */ /* 0x050fe200078e0010 */
[----:B------:R4:W5:Y:S06]  /*1f70*/  @P2 LDG.E.128 R224, desc[UR6][R14.64] ;  /* 0x000000060ee02981 */ /* 0x00096c000c1e1d00 */
[----:B------:R-:W4:Y:S01]  /*1f80*/  @P3 LDC.64 R8, c[0x0][0x440] ;  /* 0x00011000ff083b82 */ /* 0x000f220000000a00 */
[C---:B------:R-:W-:Y:S01]  /*1f90*/  @P2 IMAD.WIDE.U32 R18, R2.reuse, 0x10, R18 ;  /* 0x0000001002122825 */ /* 0x040fe200078e0012 */
[----:B------:R1:W5:Y:S03]  /*1fa0*/  @P2 LD.E.128 R160, desc[UR6][R16.64] ;  /* 0x0000000610a02980 */ /* 0x000366000c101d00 */
[C---:B0-----:R-:W-:Y:S01]  /*1fb0*/  @P2 IMAD.WIDE.U32 R20, R2.reuse, 0x10, R20 ;  /* 0x0000001002142825 */ /* 0x041fe200078e0014 */
        /* <DEDUP_REMOVED lines=9> */
[----:B------:R-:W-:Y:S01]  /*2050*/  @P4 IADD3 R2, PT, PT, R2, 0x20, RZ ;  /* 0x0000002002024810 */ /* 0x000fe20007ffe0ff */
[----:B------:R0:W5:Y:S04]  /*2060*/  @P4 LDG.E.128 R212, desc[UR6][R26.64] ;  /* 0x000000061ad44981 */ /* 0x000168000c1e1d00 */
[C---:B------:R-:W-:Y:S01]  /*2070*/  @P6 IMAD.WIDE.U32 R30, R2.reuse, 0x10, R30 ;  /* 0x00000010021e6825 */ /* 0x040fe200078e001e */
[----:B------:R0:W5:Y:S03]  /*2080*/  @P4 LD.E.128 R88, desc[UR6][R28.64] ;  /* 0x000000061c584980 */ /* 0x000166000c101d00 */
[C---:B------:R-:W-:Y:S01]  /*2090*/  @P6 IMAD.WIDE.U32 R32, R2.reuse, 0x10, R32 ;  /* 0x0000001002206825 */ /* 0x040fe200078e0020 */
[----:B------:R0:W5:Y:S03]  /*20a0*/  @P6 LDG.E.128 R208, desc[UR6][R30.64] ;  /* 0x000000061ed06981 */ /* 0x000166000c1e1d00 */
[C---:B-1----:R-:W-:Y:S01]  /*20b0*/  @P6 IMAD.WIDE.U32 R34, R2.reuse, 0x10, R34 ;  /* 0x0000001002226825 */ /* 0x042fe200078e0022 */
        /* <DEDUP_REMOVED lines=10> */
[----:B----4-:R-:W-:Y:S01]  /*2160*/  @P3 IMAD.WIDE.U32 R8, R2, 0x10, R8 ;  /* 0x0000001002083825 */ /* 0x010fe200078e0008 */
[----:B------:R0:W5:Y:S04]  /*2170*/  @P3 LDG.E.128 R196, desc[UR6][R6.64] ;  /* 0x0000000606c43981 */ /* 0x000168000c1e1d00 */
[----:B------:R0:W5:Y:S01]  /*2180*/  @P3 LD.E.128 R96, desc[UR6][R8.64] ;  /* 0x0000000608603980 */ /* 0x000162000c101d00 */
[----:B------:R-:W-:-:S02]  /*2190*/  ISETP.GE.U32.AND P0, PT, R11, 0x140, PT ;  /* 0x000001400b00780c */ /* 0x000fc40003f06070 */
[----:B------:R-:W-:-:S11]  /*21a0*/  @P3 IADD3 R2, PT, PT, R2, 0x20, RZ ;  /* 0x0000002002023810 */ /* 0x000fd60007ffe0ff */
        /* <DEDUP_REMOVED lines=14> */
.L_x_5390:
[----:B------:R-:W2:Y:S01]  /*2290*/  LDL R36, [R1+0x40] ;  /* 0x0000400001247983 */ /* 0x000ea20000100800 */
[----:B------:R-:W0:Y:S03]  /*22a0*/  LDC.64 R4, c[0x0][0x3d0] ;  /* 0x0000f400ff047b82 */ /* 0x000e260000000a00 */
[----:B------:R-:W2:Y:S04]  /*22b0*/  LDL R37, [R1+0x44] ;  /* 0x0000440001257983 */ /* 0x000ea80000100800 */
[----:B------:R-:W2:Y:S04]  /*22c0*/  LDL R38, [R1+0x48] ;  /* 0x0000480001267983 */ /* 0x000ea80000100800 */
[----:B------:R-:W2:Y:S01]  /*22d0*/  LDL R39, [R1+0x4c] ;  /* 0x00004c0001277983 */ /* 0x000ea20000100800 */
[C---:B------:R-:W-:Y:S01]  /*22e0*/  ISETP.GE.U32.AND P5, PT, R11.reuse, 0x20, PT ;  /* 0x000000200b00780c */ /* 0x040fe20003fa6070 */
[----:B------:R-:W1:Y:S02]  /*22f0*/  LDC.64 R8, c[0x0][0x3d8] ;  /* 0x0000f600ff087b82 */ /* 0x000e640000000a00 */
[----:B------:R-:W3:Y:S04]  /*2300*/  LDL R24, [R1+0x10] ;  /* 0x0000100001187983 */ /* 0x000ee80000100800 */
[----:B------:R-:W3:Y:S02]  /*2310*/  LDL R25, [R1+0x14] ;  /* 0x0000140001197983 */ /* 0x000ee40000100800 */
[----:B------:R-:W4:Y:S02]  /*2320*/  LDC.64 R16, c[0x0][0x3d8] ;  /* 0x0000f600ff107b82 */ /* 0x000f240000000a00 */
[----:B------:R-:W3:Y:S04]  /*2330*/  LDL R26, [R1+0x18] ;  /* 0x00001800011a7983 */ /* 0x000ee80000100800 */
[----:B------:R-:W3:Y:S01]  /*2340*/  LDL R27, [R1+0x1c] ;  /* 0x00001c00011b7983 */ /* 0x000ee20000100800 */
[----:B0-----:R-:W-:Y:S01]  /*2350*/  @P5 IMAD.WIDE.U32 R4, R2, 0x10, R4 ;  /* 0x0000001002045825 */ /* 0x001fe200078e0004 */
[----:B------:R-:W0:Y:S02]  /*2360*/  @P5 LDC.64 R6, c[0x0][0x438] ;  /* 0x00010e00ff065b82 */ /* 0x000e240000000a00 */
        /* <DEDUP_REMOVED lines=9> */
[----:B------:R-:W3:Y:S01]  /*2400*/  LDC.64 R12, c[0x0][0x3d0] ;  /* 0x0000f400ff0c7b82 */ /* 0x000ee20000000a00 */
[----:B------:R-:W-:-:S02]  /*2410*/  ISETP.GE.U32.AND P6, PT, R11, 0x60, PT ;  /* 0x000000600b00780c */ /* 0x000fc40003fc6070 */
[----:B------:R-:W-:-:S05]  /*2420*/  ISETP.GE.U32.AND P4, PT, R11, 0x80, PT ;  /* 0x000000800b00780c */ /* 0x000fca0003f86070 */
[----:B------:R-:W3:Y:S01]  /*2430*/  LDC.64 R18, c[0x0][0x3d0] ;  /* 0x0000f400ff127b82 */ /* 0x000ee20000000a00 */
[----:B------:R-:W-:-:S07]  /*2440*/  ISETP.GE.U32.AND P0, PT, R11, 0xa0, PT ;  /* 0x000000a00b00780c */ /* 0x000fce0003f06070 */
[----:B------:R-:W3:Y:S01]  /*2450*/  LDC.64 R22, c[0x0][0x3d8] ;  /* 0x0000f600ff167b82 */ /* 0x000ee20000000a00 */
[C---:B------:R-:W-:Y:S02]  /*2460*/  ISETP.GE.U32.AND P3, PT, R11.reuse, 0xc0, PT ;  /* 0x000000c00b00780c */ /* 0x040fe40003f66070 */
[----:B------:R-:W-:-:S05]  /*2470*/  ISETP.GE.U32.AND P2, PT, R11, 0xe0, PT ;  /* 0x000000e00b00780c */ /* 0x000fca0003f46070 */
[----:B------:R-:W3:Y:S08]  /*2480*/  LDC.64 R30, c[0x0][0x3d0] ;  /* 0x0000f400ff1e7b82 */ /* 0x000ef00000000a00 */
[----:B------:R-:W3:Y:S01]  /*2490*/  LDC.64 R40, c[0x0][0x3d8] ;  /* 0x0000f600ff287b82 */ /* 0x000ee20000000a00 */
[----:B--2---:R2:W2:Y:S01]  /*24a0*/  @P5 LDG.E.128 R36, desc[UR6][R4.64] ;  /* 0x0000000604245981 */ /* 0x0044a2000c1e1d00 */
[----:B-1----:R-:W-:-:S06]  /*24b0*/  @P5 IMAD.WIDE.U32 R8, R2, 0x10, R8 ;  /* 0x0000001002085825 */ /* 0x002fcc00078e0008 */
[----:B------:R-:W1:Y:S01]  /*24c0*/  @P1 LDC.64 R14, c[0x0][0x438] ;  /* 0x00010e00ff0e1b82 */ /* 0x000e620000000a00 */
[C---:B0-----:R-:W-:Y:S01]  /*24d0*/  @P5 IMAD.WIDE.U32 R6, R2.reuse, 0x10, R6 ;  /* 0x0000001002065825 */ /* 0x041fe200078e0006 */
[----:B------:R-:W-:-:S06]  /*24e0*/  @P5 LOP3.LUT R2, R2, 0x20, RZ, 0xfc, !PT ;  /* 0x0000002002025812 */ /* 0x000fcc00078efcff */
[----:B------:R-:W0:Y:S01]  /*24f0*/  @P6 LDC.64 R20, c[0x0][0x438] ;  /* 0x00010e00ff146b82 */ /* 0x000e220000000a00 */
[C---:B----4-:R-:W-:Y:S01]  /*2500*/  @P1 IMAD.WIDE.U32 R16, R2.reuse, 0x10, R16 ;  /* 0x0000001002101825 */ /* 0x050fe200078e0010 */
[----:B------:R4:W5:Y:S04]  /*2510*/  @P5 LD.E.128 R100, desc[UR6][R6.64] ;  /* 0x0000000606645980 */ /* 0x000968000c101d00 */
[----:B---3--:R3:W3:Y:S01]  /*2520*/  @P1 LDG.E.128 R24, desc[UR6][R16.64] ;  /* 0x0000000610181981 */ /* 0x0086e2000c1e1d00 */
[C---:B------:R-:W-:Y:S01]  /*2530*/  @P1 IMAD.WIDE.U32 R12, R2.reuse, 0x10, R12 ;  /* 0x00000010020c1825 */ /* 0x040fe200078e000c */
[----:B--2---:R-:W2:Y:S02]  /*2540*/  LDC.64 R4, c[0x0][0x3d0] ;  /* 0x0000f400ff047b82 */ /* 0x004ea40000000a00 */
[----:B------:R0:W-:Y:S01]  /*2550*/  @P5 STL.64 [R1+0x40], R36 ;  /* 0x0000402401005387 */ /* 0x0001e20000100a00 */
[----:B-1----:R-:W-:-:S05]  /*2560*/  @P1 IMAD.WIDE.U32 R14, R2, 0x10, R14 ;  /* 0x00000010020e1825 */ /* 0x002fca00078e000e */
[----:B----4-:R-:W1:Y:S01]  /*2570*/  LDC.64 R6, c[0x0][0x3d0] ;  /* 0x0000f400ff067b82 */ /* 0x010e620000000a00 */
[----:B------:R4:W2:Y:S04]  /*2580*/  @P1 LDG.E.128 R32, desc[UR6][R12.64] ;  /* 0x000000060c201981 */ /* 0x0008a8000c1e1d00 */
[----:B------:R4:W-:Y:S01]  /*2590*/  @P5 STL.64 [R1+0x48], R38 ;  /* 0x0000482601005387 */ /* 0x0009e20000100a00 */
[----:B------:R-:W-:Y:S02]  /*25a0*/  @P1 MOV R71, RZ ;  /* 0x000000ff00471202 */ /* 0x000fe40000000f00 */
[----:B---3--:R-:W3:Y:S01]  /*25b0*/  LDC.64 R16, c[0x0][0x3d0] ;  /* 0x0000f400ff107b82 */ /* 0x008ee20000000a00 */
[----:B0-----:R-:W-:Y:S01]  /*25c0*/  MOV R36, R29 ;  /* 0x0000001d00247202 */ /* 0x001fe20000000f00 */
[----:B------:R0:W5:Y:S01]  /*25d0*/  @P1 LD.E.128 R144, desc[UR6][R14.64] ;  /* 0x000000060e901980 */ /* 0x000162000c101d00 */
[----:B------:R-:W-:-:S02]  /*25e0*/  MOV R37, R28 ;  /* 0x0000001c00257202 */ /* 0x000fc40000000f00 */
[----:B------:R-:W-:-:S03]  /*25f0*/  @P1 IADD3 R2, PT, PT, R2, 0x20, RZ ;  /* 0x0000002002021810 */ /* 0x000fc60007ffe0ff */
[----:B----4-:R-:W4:Y:S01]  /*2600*/  @P0 LDC.64 R12, c[0x0][0x438] ;  /* 0x00010e00ff0c0b82 */ /* 0x010f220000000a00 */
[----:B------:R-:W-:Y:S02]  /*2610*/  MOV R38, R10 ;  /* 0x0000000a00267202 */ /* 0x000fe40000000f00 */
[----:B------:R-:W-:Y:S01]  /*2620*/  MOV R39, R3 ;  /* 0x0000000300277202 */ /* 0x000fe20000000f00 */
[----:B------:R0:W-:Y:S04]  /*2630*/  @P1 STL.64 [R1+0x10], R24 ;  /* 0x0000101801001387 */ /* 0x0001e80000100a00 */
[----:B0-----:R-:W0:Y:S01]  /*2640*/  LDC.64 R14, c[0x0][0x3d8] ;  /* 0x0000f600ff0e7b82 */ /* 0x001e220000000a00 */
[----:B------:R-:W3:Y:S04]  /*2650*/  @P5 LDG.E.128 R36, desc[UR6][R8.64] ;  /* 0x0000000608245981 */ /* 0x000ee8000c1e1d00 */
[----:B------:R1:W-:Y:S03]  /*2660*/  @P1 STL.64 [R1+0x18], R26 ;  /* 0x0000181a01001387 */ /* 0x0003e60000100a00 */
[----:B------:R-:W3:Y:S01]  /*2670*/  LDC.64 R28, c[0x0][0x3d8] ;  /* 0x0000f600ff1c7b82 */ /* 0x000ee20000000a00 */
[----:B------:R-:W-:-:S04]  /*2680*/  @P6 IMAD.WIDE.U32 R18, R2, 0x10, R18 ;  /* 0x0000001002126825 */ /* 0x000fc800078e0012 */
[C---:B------:R-:W-:Y:S01]  /*2690*/  @P6 IMAD.WIDE.U32 R20, R2.reuse, 0x10, R20 ;  /* 0x0000001002146825 */ /* 0x040fe200078e0014 */
[----:B------:R1:W5:Y:S02]  /*26a0*/  @P6 LDG.E.128 R248, desc[UR6][R18.64] ;  /* 0x0000000612f86981 */ /* 0x000364000c1e1d00 */
[----:B------:R-:W4:Y:S01]  /*26b0*/  @P4 LDC.64 R24, c[0x0][0x438] ;  /* 0x00010e00ff184b82 */ /* 0x000f220000000a00 */
[C---:B------:R-:W-:Y:S01]  /*26c0*/  @P6 IMAD.WIDE.U32 R22, R2.reuse, 0x10, R22 ;  /* 0x0000001002166825 */ /* 0x040fe200078e0016 */
[----:B------:R2:W5:Y:S06]  /*26d0*/  @P6 LD.E.128 R148, desc[UR6][R20.64] ;  /* 0x0000000614946980 */ /* 0x00056c000c101d00 */
[----:B-1----:R-:W1:Y:S01]  /*26e0*/  LDC.64 R26, c[0x0][0x3d8] ;  /* 0x0000f600ff1a7b82 */ /* 0x002e620000000a00 */
[----:B------:R1:W5:Y:S01]  /*26f0*/  @P6 LDG.E.128 R244, desc[UR6][R22.64] ;  /* 0x0000000616f46981 */ /* 0x000362000c1e1d00 */
[----:B------:R-:W-:-:S02]  /*2700*/  @P6 IADD3 R2, PT, PT, R2, 0x20, RZ ;  /* 0x0000002002026810 */ /* 0x000fc40007ffe0ff */
[----:B------:R-:W-:-:S04]  /*2710*/  @P6 MOV R75, RZ ;  /* 0x000000ff004b6202 */ /* 0x000fc80000000f00 */
[----:B------:R-:W3:Y:S01]  /*2720*/  @P3 LDC.64 R18, c[0x0][0x438] ;  /* 0x00010e00ff123b82 */ /* 0x000ee20000000a00 */
[----:B------:R-:W-:Y:S01]  /*2730*/  ISETP.GE.U32.AND P6, PT, R11, 0x120, PT ;  /* 0x000001200b00780c */ /* 0x000fe20003fc6070 */
[----:B--2---:R-:W-:Y:S01]  /*2740*/  @P4 IMAD.WIDE.U32 R4, R2, 0x10, R4 ;  /* 0x0000001002044825 */ /* 0x004fe200078e0004 */
[----:B------:R-:W-:-:S04]  /*2750*/  @P4 MOV R79, RZ ;  /* 0x000000ff004f4202 */ /* 0x000fc80000000f00 */
[----:B------:R2:W5:Y:S01]  /*2760*/  @P4 LDG.E.128 R240, desc[UR6][R4.64] ;  /* 0x0000000604f04981 */ /* 0x000562000c1e1d00 */
[----:B------:R-:W3:Y:S01]  /*2770*/  @P2 LDC.64 R20, c[0x0][0x438] ;  /* 0x00010e00ff142b82 */ /* 0x000ee20000000a00 */
[----:B----4-:R-:W-:-:S05]  /*2780*/  @P4 IMAD.WIDE.U32 R24, R2, 0x10, R24 ;  /* 0x0000001002184825 */ /* 0x010fca00078e0018 */
[----:B------:R2:W5:Y:S01]  /*2790*/  @P4 LD.E.128 R152, desc[UR6][R24.64] ;  /* 0x0000000618984980 */ /* 0x000562000c101d00 */
[C---:B-1----:R-:W-:Y:S01]  /*27a0*/  @P4 IMAD.WIDE.U32 R26, R2.reuse, 0x10, R26 ;  /* 0x00000010021a4825 */ /* 0x042fe200078e001a */
[----:B------:R-:W1:Y:S01]  /*27b0*/  LDC.64 R22, c[0x0][0x3d0] ;  /* 0x0000f400ff167b82 */ /* 0x000e620000000a00 */
[----:B------:R-:W-:-:S03]  /*27c0*/  @P4 IADD3 R2, PT, PT, R2, 0x20, RZ ;  /* 0x0000002002024810 */ /* 0x000fc60007ffe0ff */
[----:B------:R2:W5:Y:S02]  /*27d0*/  @P4 LDG.E.128 R236, desc[UR6][R26.64] ;  /* 0x000000061aec4981 */ /* 0x000564000c1e1d00 */
[C---:B------:R-:W-:Y:S02]  /*27e0*/  @P0 IMAD.WIDE.U32 R6, R2.reuse, 0x10, R6 ;  /* 0x0000001002060825 */ /* 0x040fe400078e0006 */
[----:B------:R-:W4:Y:S02]  /*27f0*/  @P6 LDC.64 R8, c[0x0][0x438] ;  /* 0x00010e00ff086b82 */ /* 0x000f240000000a00 */
[C---:B------:R-:W-:Y:S01]  /*2800*/  @P0 IMAD.WIDE.U32 R12, R2.reuse, 0x10, R12 ;  /* 0x00000010020c0825 */ /* 0x040fe200078e000c */
[----:B------:R2:W5:Y:S03]  /*2810*/  @P0 LDG.E.128 R232, desc[UR6][R6.64] ;  /* 0x0000000606e80981 */ /* 0x000566000c1e1d00 */
[C---:B0-----:R-:W-:Y:S01]  /*2820*/  @P0 IMAD.WIDE.U32 R14, R2.reuse, 0x10, R14 ;  /* 0x00000010020e0825 */ /* 0x041fe200078e000e */
[----:B------:R-:W-:Y:S01]  /*2830*/  @P0 IADD3 R2, PT, PT, R2, 0x20, RZ ;  /* 0x0000002002020810 */ /* 0x000fe20007ffe0ff */
[----:B------:R2:W5:Y:S04]  /*2840*/  @P0 LD.E.128 R156, desc[UR6][R12.64] ;  /* 0x000000060c9c0980 */ /* 0x000568000c101d00 */
[C---:B---3--:R-:W-:Y:S01]  /*2850*/  @P3 IMAD.WIDE.U32 R16, R2.reuse, 0x10, R16 ;  /* 0x0000001002103825 */ /* 0x048fe200078e0010 */
[----:B------:R2:W5:Y:S03]  /*2860*/  @P0 LDG.E.128 R228, desc[UR6][R14.64] ;  /* 0x000000060ee40981 */ /* 0x000566000c1e1d00 */
[C---:B------:R-:W-:Y:S01]  /*2870*/  @P3 IMAD.WIDE.U32 R18, R2.reuse, 0x10, R18 ;  /* 0x0000001002123825 */ /* 0x040fe200078e0012 */
[----:B------:R2:W5:Y:S03]  /*2880*/  @P3 LDG.E.128 R224, desc[UR6][R16.64] ;  /* 0x0000000610e03981 */ /* 0x000566000c1e1d00 */
[C---:B------:R-:W-:Y:S01]  /*2890*/  @P3 IMAD.WIDE.U32 R28, R2.reuse, 0x10, R28 ;  /* 0x00000010021c3825 */ /* 0x040fe200078e001c */
[----:B------:R-:W-:Y:S01]  /*28a0*/  @P3 IADD3 R2, PT, PT, R2, 0x20, RZ ;  /* 0x0000002002023810 */ /* 0x000fe20007ffe0ff */
[----:B------:R2:W5:Y:S04]  /*28b0*/  @P3 LD.E.128 R160, desc[UR6][R18.64] ;  /* 0x0000000612a03980 */ /* 0x000568000c101d00 */
[C---:B------:R-:W-:Y:S01]  /*28c0*/  @P2 IMAD.WIDE.U32 R30, R2.reuse, 0x10, R30 ;  /* 0x00000010021e2825 */ /* 0x040fe200078e001e */
[----:B------:R2:W5:Y:S03]  /*28d0*/  @P3 LDG.E.128 R220, desc[UR6][R28.64] ;  /* 0x000000061cdc3981 */ /* 0x000566000c1e1d00 */
[----:B------:R-:W-:Y:S01]  /*28e0*/  @P2 IMAD.WIDE.U32 R20, R2, 0x10, R20 ;  /* 0x0000001002142825 */ /* 0x000fe200078e0014 */
[----:B------:R2:W5:Y:S04]  /*28f0*/  @P2 LDG.E.128 R216, desc[UR6][R30.64] ;  /* 0x000000061ed82981 */ /* 0x000568000c1e1d00 */
[----:B------:R2:W5:Y:S04]  /*2900*/  @P2 LD.E.128 R164, desc[UR6][R20.64] ;  /* 0x0000000614a42980 */ /* 0x000568000c101d00 */
[----:B------:R0:W-:Y:S04]  /*2910*/  @P1 STL.64 [R1+0x20], R32 ;  /* 0x0000202001001387 */ /* 0x0001e80000100a00 */
[----:B------:R3:W-:Y:S01]  /*2920*/  @P1 STL.64 [R1+0x28], R34 ;  /* 0x0000282201001387 */ /* 0x0007e20000100a00 */
[----:B------:R-:W-:Y:S01]  /*2930*/  ISETP.GE.U32.AND P1, PT, R11, 0x100, PT ;  /* 0x000001000b00780c */ /* 0x000fe20003f26070 */
[----:B0-----:R-:W0:-:S12]  /*2940*/  LDC.64 R32, c[0x0][0x3d8] ;  /* 0x0000f600ff207b82 */ /* 0x001e180000000a00 */
[----:B---3--:R-:W3:Y:S01]  /*2950*/  @P1 LDC.64 R34, c[0x0][0x438] ;  /* 0x00010e00ff221b82 */ /* 0x008ee20000000a00 */
[----:B------:R1:W-:Y:S04]  /*2960*/  @P5 STL.64 [R1+0x30], R36 ;  /* 0x0000302401005387 */ /* 0x0003e80000100a00 */
[----:B------:R4:W-:Y:S03]  /*2970*/  @P5 STL.64 [R1+0x38], R38 ;  /* 0x0000382601005387 */ /* 0x0009e60000100a00 */
[----:B-1----:R-:W1:Y:S08]  /*2980*/  LDC.64 R36, c[0x0][0x3d8] ;  /* 0x0000f600ff247b82 */ /* 0x002e700000000a00 */
[----:B----4-:R-:W4:Y:S01]  /*2990*/  LDC.64 R38, c[0x0][0x3d0] ;  /* 0x0000f400ff267b82 */ /* 0x010f220000000a00 */
[C---:B0-----:R-:W-:Y:S01]  /*29a0*/  @P2 IMAD.WIDE.U32 R32, R2.reuse, 0x10, R32 ;  /* 0x0000001002202825 */ /* 0x041fe200078e0020 */
[----:B------:R-:W-:-:S04]  /*29b0*/  @P2 IADD3 R2, PT, PT, R2, 0x20, RZ ;  /* 0x0000002002022810 */ /* 0x000fc80007ffe0ff */
[----:B------:R2:W5:Y:S01]  /*29c0*/  @P2 LDG.E.128 R212, desc[UR6][R32.64] ;  /* 0x0000000620d42981 */ /* 0x000562000c1e1d00 */
[----:B------:R-:W-:-:S04]  /*29d0*/  @P1 IMAD.WIDE.U32 R22, R2, 0x10, R22 ;  /* 0x0000001002161825 */ /* 0x000fc800078e0016 */
[C---:B---3--:R-:W-:Y:S01]  /*29e0*/  @P1 IMAD.WIDE.U32 R34, R2.reuse, 0x10, R34 ;  /* 0x0000001002221825 */ /* 0x048fe200078e0022 */
[----:B------:R2:W5:Y:S03]  /*29f0*/  @P1 LDG.E.128 R208, desc[UR6][R22.64] ;  /* 0x0000000616d01981 */ /* 0x000566000c1e1d00 */
[C---:B-1----:R-:W-:Y:S01]  /*2a00*/  @P1 IMAD.WIDE.U32 R36, R2.reuse, 0x10, R36 ;  /* 0x0000001002241825 */ /* 0x042fe200078e0024 */
[----:B------:R-:W-:Y:S01]  /*2a10*/  @P1 IADD3 R2, PT, PT, R2, 0x20, RZ ;  /* 0x0000002002021810 */ /* 0x000fe20007ffe0ff */
[----:B------:R2:W5:Y:S04]  /*2a20*/  @P1 LD.E.128 R168, desc[UR6][R34.64] ;  /* 0x0000000622a81980 */ /* 0x000568000c101d00 */
[C---:B------:R-:W-:Y:S01]  /*2a30*/  @P6 IMAD.WIDE.U32 R8, R2.reuse, 0x10, R8 ;  /* 0x0000001002086825 */ /* 0x040fe200078e0008 */
[----:B------:R2:W5:Y:S03]  /*2a40*/  @P1 LDG.E.128 R204, desc[UR6][R36.64] ;  /* 0x0000000624cc1981 */ /* 0x000566000c1e1d00 */
[C---:B----4-:R-:W-:Y:S01]  /*2a50*/  @P6 IMAD.WIDE.U32 R38, R2.reuse, 0x10, R38 ;  /* 0x0000001002266825 */ /* 0x050fe200078e0026 */
[----:B------:R2:W5:Y:S03]  /*2a60*/  @P6 LD.E.128 R172, desc[UR6][R8.64] ;  /* 0x0000000608ac6980 */ /* 0x000566000c101d00 */
[----:B------:R-:W-:Y:S01]  /*2a70*/  @P6 IMAD.WIDE.U32 R40, R2, 0x10, R40 ;  /* 0x0000001002286825 */ /* 0x000fe200078e0028 */
[----:B------:R2:W5:Y:S04]  /*2a80*/  @P6 LDG.E.128 R200, desc[UR6][R38.64] ;  /* 0x0000000626c86981 */ /* 0x000568000c1e1d00 */
[----:B------:R2:W5:Y:S01]  /*2a90*/  @P6 LDG.E.128 R196, desc[UR6][R40.64] ;  /* 0x0000000628c46981 */ /* 0x000562000c1e1d00 */
        /* <DEDUP_REMOVED lines=26> */
[----:B--2---:R-:W-:Y:S06]  /*2c40*/  @!P4 BRA `(.L_x_5389) ;  /* 0x000000000074c947 */ /* 0x004fec0003800000 */
        /* <DEDUP_REMOVED lines=28> */
[----:B------:R-:W-:-:S07]  /*2e10*/  CS2R R64, SRZ ;  /* 0x0000000000407805 */ /* 0x000fce000001ff00 */
.L_x_5389:
[----:B------:R-:W-:Y:S05]  /*2e20*/  BSYNC.RECONVERGENT B0 ;  /* 0x0000000000007941 */ /* 0x000fea0003800200 */
.L_x_5386:
        /* <DEDUP_REMOVED lines=8> */
[----:B------:R-:W1:Y:S01]  /*2eb0*/  LDCU.64 UR4, c[0x0][0x3a0] ;  /* 0x00007400ff0477ac */ /* 0x000e620008000a00 */
[----:B------:R-:W1:Y:S01]  /*2ec0*/  LDCU.64 UR8, c[0x0][0x398] ;  /* 0x00007300ff0877ac */ /* 0x000e620008000a00 */
[----:B------:R-:W2:Y:S01]  /*2ed0*/  LDCU UR12, c[0x0][0x388] ;  /* 0x00007100ff0c77ac */ /* 0x000ea20008000800 */
[----:B------:R-:W3:Y:S01]  /*2ee0*/  LDCU.U8 UR10, c[0x0][0x410] ;  /* 0x00008200ff0a77ac */ /* 0x000ee20008000000 */
[----:B------:R-:W4:Y:S01]  /*2ef0*/  LDCU UR11, c[0x0][0x448] ;  /* 0x00008900ff0b77ac */ /* 0x000f220008000800 */
[----:B------:R-:W0:Y:S01]  /*2f00*/  LDCU.64 UR14, c[0x0][0x398] ;  /* 0x00007300ff0e77ac */ /* 0x000e220008000a00 */
[----:B-1----:R-:W-:Y:S01]  /*2f10*/  ULOP3.LUT UP0, URZ, UR4, UR8, URZ, 0xfc, !UPT ;  /* 0x0000000804ff7292 */ /* 0x002fe2000f80fcff */
[----:B------:R-:W1:Y:S03]  /*2f20*/  LDCU.64 UR16, c[0x0][0x3a0] ;  /* 0x00007400ff1077ac */ /* 0x000e660008000a00 */
[----:B0-234-:R-:W-:-:S11]  /*2f30*/  ULOP3.LUT UP0, URZ, UR5, UR9, URZ, 0xfc, UP0 ;  /* 0x0000000905ff7292 */ /* 0x01dfd6000800fcff */
.L_x_5472:
[----:B------:R-:W2:Y:S01]  /*2f40*/  LDL R185, [R1+0x8] ;  /* 0x0000080001b97983 */ /* 0x000ea20000100800 */
[----:B------:R-:W-:Y:S01]  /*2f50*/  BSSY.RECONVERGENT B0, `(.L_x_5391) ;  /* 0x000008f000007945 */ /* 0x000fe20003800200 */
[----:B0-----:R-:W0:Y:S02]  /*2f60*/  S2R R105, SR_TID.X ;  /* 0x0000000000697919 */ /* 0x001e240000002100 */
[----:B0-----:R-:W-:Y:S01]  /*2f70*/  LOP3.LUT R105, R105, 0x1f, RZ, 0xc0, !PT ;  /* 0x0000001f69697812 */ /* 0x001fe200078ec0ff */
[----:B--2---:R-:W-:-:S05]  /*2f80*/  IMAD R10, R185, UR12, RZ ;  /* 0x0000000cb90a7c24 */ /* 0x004fca000f8e02ff */
[----:B------:R-:W-:-:S04]  /*2f90*/  SHF.R.S32.HI R104, RZ, 0x1f, R10 ;  /* 0x0000001fff687819 */ /* 0x000fc8000001140a */
[----:B------:R-:W-:-:S04]  /*2fa0*/  LEA.HI R10, R104, R10, RZ, 0x3 ;  /* 0x0000000a680a7211 */ /* 0x000fc800078f18ff */
[----:B------:R-:W-:-:S04]  /*2fb0*/  LEA.HI.SX32 R10, R10, R105, 0x1d ;  /* 0x000000690a0a7211 */ /* 0x000fc800078feaff */
[----:B------:R-:W-:Y:S01]  /*2fc0*/  MOV R108, R10 ;  /* 0x0000000a006c7202 */ /* 0x000fe20000000f00 */
[----:B-----5:R-:W-:Y:S06]  /*2fd0*/  @!P5 BRA `(.L_x_5392) ;  /* 0x000000080018d947 */ /* 0x020fec0003800000 */
[----:B------:R-:W-:Y:S01]  /*2fe0*/  ISETP.NE.U32.AND P0, PT, RZ, UR14, PT ;  /* 0x0000000eff007c0c */ /* 0x000fe2000bf05070 */
[----:B------:R-:W0:Y:S01]  /*2ff0*/  LDC.64 R104, c[0x0][0x390] ;  /* 0x0000e400ff687b82 */ /* 0x000e220000000a00 */
[----:B-1----:R-:W-:Y:S02]  /*3000*/  ISETP.NE.U32.AND P1, PT, RZ, UR16, PT ;  /* 0x00000010ff007c0c */ /* 0x002fe4000bf25070 */
        /* <DEDUP_REMOVED lines=12> */
[----:B-----5:R-:W-:Y:S02]  /*30d0*/  HADD2.F32 R9, -RZ, R104.H0_H0 ;  /* 0x20000068ff097230 */ /* 0x020fe40000004100 */
[----:B------:R-:W-:Y:S02]  /*30e0*/  HADD2.F32 R52, -RZ, R60.H0_H0 ;  /* 0x2000003cff347230 */ /* 0x000fe40000004100 */
[----:B0-----:R-:W-:Y:S02]  /*30f0*/  HADD2.F32 R31, -RZ, R104.H1_H1 ;  /* 0x30000068ff1f7230 */ /* 0x001fe40000004100 */
[----:B------:R-:W-:Y:S02]  /*3100*/  HADD2.F32 R30, -RZ, R60.H1_H1 ;  /* 0x3000003cff1e7230 */ /* 0x000fe40000004100 */
[----:B------:R-:W-:Y:S01]  /*3110*/  FADD.FTZ R9, R9, R52 ;  /* 0x0000003409097221 */ /* 0x000fe20000010000 */
[----:B------:R-:W-:Y:S02]  /*3120*/  HADD2.F32 R54, -RZ, R105.H1_H1 ;  /* 0x30000069ff367230 */ /* 0x000fe40000004100 */
[----:B------:R-:W-:-:S02]  /*3130*/  HADD2.F32 R52, -RZ, R61.H1_H1 ;  /* 0x3000003dff347230 */ /* 0x000fc40000004100 */
[----:B------:R-:W-:Y:S01]  /*3140*/  FADD.FTZ R31, R31, R30 ;  /* 0x0000001e1f1f7221 */ /* 0x000fe20000010000 */
[----:B------:R-:W-:Y:S02]  /*3150*/  HADD2.F32 R30, -RZ, R105.H0_H0 ;  /* 0x20000069ff1e7230 */ /* 0x000fe40000004100 */
[----:B------:R-:W-:Y:S02]  /*3160*/  HADD2.F32 R53, -RZ, R61.H0_H0 ;  /* 0x2000003dff357230 */ /* 0x000fe40000004100 */
[----:B------:R-:W-:Y:S01]  /*3170*/  FADD.FTZ R54, R54, R52 ;  /* 0x0000003436367221 */ /* 0x000fe20000010000 */
[----:B------:R-:W-:Y:S02]  /*3180*/  HADD2.F32 R52, -RZ, R56.H1_H1 ;  /* 0x30000038ff347230 */ /* 0x000fe40000004100 */
[----:B------:R-:W-:Y:S02]  /*3190*/  HADD2.F32 R55, -RZ, R62.H0_H0 ;  /* 0x2000003eff377230 */ /* 0x000fe40000004100 */
[----:B------:R-:W-:Y:S01]  /*31a0*/  FADD.FTZ R30, R30, R53 ;  /* 0x000000351e1e7221 */ /* 0x000fe20000010000 */
[----:B------:R-:W-:-:S02]  /*31b0*/  HADD2.F32 R53, -RZ, R56.H0_H0 ;  /* 0x20000038ff357230 */ /* 0x000fc40000004100 */
[----:B------:R-:W-:Y:S01]  /*31c0*/  FADD.FTZ R31, R31, R52 ;  /* 0x000000341f1f7221 */ /* 0x000fe20000010000 */
[----:B------:R-:W-:Y:S02]  /*31d0*/  HADD2.F32 R52, -RZ, R106.H0_H0 ;  /* 0x2000006aff347230 */ /* 0x000fe40000004100 */
[----:B------:R-:W-:Y:S02]  /*31e0*/  HADD2.F32 R104, -RZ, R62.H1_H1 ;  /* 0x3000003eff687230 */ /* 0x000fe40000004100 */
[----:B------:R-:W-:Y:S01]  /*31f0*/  FADD.FTZ R9, R9, R53 ;  /* 0x0000003509097221 */ /* 0x000fe20000010000 */
[--C-:B------:R-:W-:Y:S02]  /*3200*/  HADD2.F32 R53, -RZ, R57.reuse.H0_H0 ;  /* 0x20000039ff357230 */ /* 0x100fe40000004100 */
[----:B------:R-:W-:Y:S01]  /*3210*/  FADD.FTZ R52, R52, R55 ;  /* 0x0000003734347221 */ /* 0x000fe20000010000 */
[----:B------:R-:W-:Y:S02]  /*3220*/  HADD2.F32 R55, -RZ, R57.H1_H1 ;  /* 0x30000039ff377230 */ /* 0x000fe40000004100 */
[----:B------:R-:W-:Y:S01]  /*3230*/  FADD.FTZ R30, R30, R53 ;  /* 0x000000351e1e7221 */ /* 0x000fe20000010000 */
[----:B------:R-:W-:-:S02]  /*3240*/  HADD2.F32 R53, -RZ, R106.H1_H1 ;  /* 0x3000006aff357230 */ /* 0x000fc40000004100 */
[----:B------:R-:W-:Y:S01]  /*3250*/  FADD.FTZ R115, R54, R55 ;  /* 0x0000003736737221 */ /* 0x000fe20000010000 */
[--C-:B------:R-:W-:Y:S02]  /*3260*/  HADD2.F32 R55, -RZ, R58.reuse.H0_H0 ;  /* 0x2000003aff377230 */ /* 0x100fe40000004100 */
[----:B------:R-:W-:Y:S02]  /*3270*/  HADD2.F32 R54, -RZ, R58.H1_H1 ;  /* 0x3000003aff367230 */ /* 0x000fe40000004100 */
[----:B------:R-:W-:Y:S01]  /*3280*/  FADD.FTZ R53, R53, R104 ;  /* 0x0000006835357221 */ /* 0x000fe20000010000 */
[----:B------:R-:W-:Y:S01]  /*3290*/  FADD.FTZ R114, R52, R55 ;  /* 0x0000003734727221 */ /* 0x000fe20000010000 */
[----:B------:R-:W-:Y:S02]  /*32a0*/  HADD2.F32 R52, -RZ, R107.H0_H0 ;  /* 0x2000006bff347230 */ /* 0x000fe40000004100 */
[----:B------:R-:W-:Y:S01]  /*32b0*/  FADD.FTZ R116, R53, R54 ;  /* 0x0000003635747221 */ /* 0x000fe20000010000 */
[----:B------:R-:W-:-:S04]  /*32c0*/  HADD2.F32 R53, -RZ, R63.H0_H0 ;  /* 0x2000003fff357230 */ /* 0x000fc80000004100 */
[----:B------:R-:W-:Y:S01]  /*32d0*/  F2FP.F16.F32.PACK_AB R54, R116, R114 ;  /* 0x000000727436723e */ /* 0x000fe200000000ff */
[----:B------:R-:W-:Y:S01]  /*32e0*/  FADD.FTZ R52, R52, R53 ;  /* 0x0000003534347221 */ /* 0x000fe20000010000 */
[----:B------:R-:W-:-:S05]  /*32f0*/  HADD2.F32 R53, -RZ, R59.H0_H0 ;  /* 0x2000003bff357230 */ /* 0x000fca0000004100 */
[----:B------:R-:W-:Y:S01]  /*3300*/  FADD.FTZ R117, R52, R53 ;  /* 0x0000003534757221 */ /* 0x000fe20000010000 */
[----:B------:R-:W-:Y:S02]  /*3310*/  HADD2.F32 R52, -RZ, R107.H1_H1 ;  /* 0x3000006bff347230 */ /* 0x000fe40000004100 */
[----:B------:R-:W-:-:S05]  /*3320*/  HADD2.F32 R53, -RZ, R63.H1_H1 ;  /* 0x3000003fff357230 */ /* 0x000fca0000004100 */
[----:B------:R-:W-:Y:S01]  /*3330*/  FADD.FTZ R52, R52, R53 ;  /* 0x0000003534347221 */ /* 0x000fe20000010000 */
[----:B------:R-:W-:-:S05]  /*3340*/  HADD2.F32 R53, -RZ, R59.H1_H1 ;  /* 0x3000003bff357230 */ /* 0x000fca0000004100 */
[----:B------:R-:W-:Y:S01]  /*3350*/  FADD.FTZ R135, R52, R53 ;  /* 0x0000003534877221 */ /* 0x000fe20000010000 */
[----:B------:R-:W-:Y:S02]  /*3360*/  F2FP.F16.F32.PACK_AB R53, R115, R30 ;  /* 0x0000001e7335723e */ /* 0x000fe400000000ff */
[----:B------:R-:W-:Y:S02]  /*3370*/  F2FP.F16.F32.PACK_AB R52, R31, R9 ;  /* 0x000000091f34723e */ /* 0x000fe400000000ff */
[----:B------:R-:W-:Y:S01]  /*3380*/  F2FP.F16.F32.PACK_AB R55, R135, R117 ;  /* 0x000000758737723e */ /* 0x000fe200000000ff */
[----:B------:R-:W-:Y:S06]  /*3390*/  BRA `(.L_x_5395) ;  /* 0x00000004000c7947 */ /* 0x000fec0003800000 */
.L_x_5394:
[--C-:B-----5:R-:W-:Y:S02]  /*33a0*/  HADD2.F32 R9, -RZ, R104.reuse.H0_H0 ;  /* 0x20000068ff097230 */ /* 0x120fe40000004100 */
[----:B0-----:R-:W-:Y:S02]  /*33b0*/  HADD2.F32 R31, -RZ, R104.H1_H1 ;  /* 0x30000068ff1f7230 */ /* 0x001fe40000004100 */
[--C-:B------:R-:W-:Y:S02]  /*33c0*/  HADD2.F32 R52, -RZ, R60.reuse.H0_H0 ;  /* 0x2000003cff347230 */ /* 0x100fe40000004100 */
[----:B------:R-:W-:Y:S02]  /*33d0*/  HADD2.F32 R30, -RZ, R60.H1_H1 ;  /* 0x3000003cff1e7230 */ /* 0x000fe40000004100 */
[----:B------:R-:W-:Y:S02]  /*33e0*/  HADD2.F32 R53, -RZ, R106.H1_H1 ;  /* 0x3000006aff357230 */ /* 0x000fe40000004100 */
[----:B------:R-:W-:Y:S01]  /*33f0*/  FADD.FTZ R9, R9, R52 ;  /* 0x0000003409097221 */ /* 0x000fe20000010000 */
[----:B------:R-:W-:-:S02]  /*3400*/  HADD2.F32 R52, -RZ, R61.H0_H0 ;  /* 0x2000003dff347230 */ /* 0x000fc40000004100 */
[----:B------:R-:W-:Y:S01]  /*3410*/  FADD.FTZ R31, R31, R30 ;  /* 0x0000001e1f1f7221 */ /* 0x000fe20000010000 */
[--C-:B------:R-:W-:Y:S02]  /*3420*/  HADD2.F32 R30, -RZ, R105.reuse.H0_H0 ;  /* 0x20000069ff1e7230 */ /* 0x100fe40000004100 */
[--C-:B------:R-:W-:Y:S02]  /*3430*/  HADD2.F32 R55, -RZ, R62.reuse.H0_H0 ;  /* 0x2000003eff377230 */ /* 0x100fe40000004100 */
[----:B------:R-:W-:Y:S02]  /*3440*/  HADD2.F32 R54, -RZ, R62.H1_H1 ;  /* 0x3000003eff367230 */ /* 0x000fe40000004100 */
[----:B------:R-:W-:Y:S01]  /*3450*/  FADD.FTZ R30, R30, R52 ;  /* 0x000000341e1e7221 */ /* 0x000fe20000010000 */
[----:B------:R-:W-:Y:S02]  /*3460*/  HADD2.F32 R52, -RZ, R106.H0_H0 ;  /* 0x2000006aff347230 */ /* 0x000fe40000004100 */
[----:B------:R-:W-:-:S02]  /*3470*/  HADD2.F32 R105, -RZ, R105.H1_H1 ;  /* 0x30000069ff697230 */ /* 0x000fc40000004100 */
[----:B------:R-:W-:Y:S01]  /*3480*/  FADD.FTZ R116, R53, R54 ;  /* 0x0000003635747221 */ /* 0x000fe20000010000 */
[----:B------:R-:W-:Y:S02]  /*3490*/  HADD2.F32 R53, -RZ, R63.H0_H0 ;  /* 0x2000003fff357230 */ /* 0x000fe40000004100 */
[----:B------:R-:W-:Y:S01]  /*34a0*/  FADD.FTZ R114, R52, R55 ;  /* 0x0000003734727221 */ /* 0x000fe20000010000 */
[----:B------:R-:W-:Y:S02]  /*34b0*/  HADD2.F32 R52, -RZ, R107.H0_H0 ;  /* 0x2000006bff347230 */ /* 0x000fe40000004100 */
[----:B------:R-:W-:Y:S02]  /*34c0*/  HADD2.F32 R115, -RZ, R61.H1_H1 ;  /* 0x3000003dff737230 */ /* 0x000fe40000004100 */
[----:B------:R-:W-:Y:S01]  /*34d0*/  F2FP.F16.F32.PACK_AB R54, R116, R114 ;  /* 0x000000727436723e */ /* 0x000fe200000000ff */
[----:B------:R-:W-:Y:S01]  /*34e0*/  FADD.FTZ R117, R52, R53 ;  /* 0x0000003534757221 */ /* 0x000fe20000010000 */
[----:B------:R-:W-:-:S02]  /*34f0*/  HADD2.F32 R52, -RZ, R107.H1_H1 ;  /* 0x3000006bff347230 */ /* 0x000fc40000004100 */
[----:B------:R-:W-:Y:S01]  /*3500*/  FADD.FTZ R115, R105, R115 ;  /* 0x0000007369737221 */ /* 0x000fe20000010000 */
[----:B------:R-:W-:-:S05]  /*3510*/  HADD2.F32 R53, -RZ, R63.H1_H1 ;  /* 0x3000003fff357230 */ /* 0x000fca0000004100 */
[----:B------:R-:W-:Y:S01]  /*3520*/  FADD.FTZ R135, R52, R53 ;  /* 0x0000003534877221 */ /* 0x000fe20000010000 */
[----:B------:R-:W-:Y:S02]  /*3530*/  F2FP.F16.F32.PACK_AB R53, R115, R30 ;  /* 0x0000001e7335723e */ /* 0x000fe400000000ff */
[----:B------:R-:W-:Y:S02]  /*3540*/  F2FP.F16.F32.PACK_AB R52, R31, R9 ;  /* 0x000000091f34723e */ /* 0x000fe400000000ff */
[----:B------:R-:W-:Y:S01]  /*3550*/  F2FP.F16.F32.PACK_AB R55, R135, R117 ;  /* 0x000000758737723e */ /* 0x000fe200000000ff */
[----:B------:R-:W-:Y:S06]  /*3560*/  BRA `(.L_x_5395) ;  /* 0x0000000000987947 */ /* 0x000fec0003800000 */
.L_x_5393:
[----:B------:R-:W-:Y:S05]  /*3570*/  @!P1 BRA `(.L_x_5396) ;  /* 0x0000000000749947 */ /* 0x000fea0003800000 */
        /* <DEDUP_REMOVED lines=29> */
.L_x_5396:
[--C-:B-----5:R-:W-:Y:S02]  /*3750*/  HADD2.F32 R9, -RZ, R104.reuse.H0_H0 ;  /* 0x20000068ff097230 */ /* 0x120fe40000004100 */
[----:B0-----:R-:W-:Y:S02]  /*3760*/  HADD2.F32 R31, -RZ, R104.H1_H1 ;  /* 0x30000068ff1f7230 */ /* 0x001fe40000004100 */
[--C-:B------:R-:W-:Y:S02]  /*3770*/  HADD2.F32 R30, -RZ, R105.reuse.H0_H0 ;  /* 0x20000069ff1e7230 */ /* 0x100fe40000004100 */
[----:B------:R-:W-:Y:S02]  /*3780*/  HADD2.F32 R115, -RZ, R105.H1_H1 ;  /* 0x30000069ff737230 */ /* 0x000fe40000004100 */
[--C-:B------:R-:W-:Y:S02]  /*3790*/  HADD2.F32 R114, -RZ, R106.reuse.H0_H0 ;  /* 0x2000006aff727230 */ /* 0x100fe40000004100 */
[----:B------:R-:W-:-:S02]  /*37a0*/  HADD2.F32 R116, -RZ, R106.H1_H1 ;  /* 0x3000006aff747230 */ /* 0x000fc40000004100 */
[--C-:B------:R-:W-:Y:S02]  /*37b0*/  HADD2.F32 R117, -RZ, R107.reuse.H0_H0 ;  /* 0x2000006bff757230 */ /* 0x100fe40000004100 */
[----:B------:R-:W-:-:S07]  /*37c0*/  HADD2.F32 R135, -RZ, R107.H1_H1 ;  /* 0x3000006bff877230 */ /* 0x000fce0000004100 */
.L_x_5395:
[----:B------:R-:W0:Y:S01]  /*37d0*/  @UP0 LDCU.64 UR4, c[0x0][0x3a8] ;  /* 0x00007500ff0407ac */ /* 0x000e220008000a00 */
[----:B------:R-:W-:Y:S01]  /*37e0*/  PLOP3.LUT P0, PT, PT, PT, UP0, 0x80, 0x8 ;  /* 0x000000000008781c */ /* 0x000fe20003f0f008 */
[----:B------:R-:W-:Y:S01]  /*37f0*/  HFMA2 R104, -RZ, RZ, 0, 9.5367431640625e-07 ;  /* 0x00000010ff687431 */ /* 0x000fe200000001ff */
[----:B------:R-:W-:Y:S02]  /*3800*/  PLOP3.LUT P1, PT, PT, PT, UP0, 0x80, 0x8 ;  /* 0x000000000008781c */ /* 0x000fe40003f2f008 */
[----:B------:R-:W-:-:S09]  /*3810*/  IADD3 R108, PT, PT, R10, 0x20, RZ ;  /* 0x000000200a6c7810 */ /* 0x000fd20007ffe0ff */
[----:B0-----:R-:W-:-:S05]  /*3820*/  @P0 IMAD.WIDE.U32 R104, R10, R104, UR4 ;  /* 0x000000040a680e25 */ /* 0x001fca000f8e0068 */
[----:B------:R0:W-:Y:S02]  /*3830*/  @P1 STG.E.128 desc[UR6][R104.64], R52 ;  /* 0x0000003468001986 */ /* 0x0001e4000c101d06 */
.L_x_5392:
[----:B-1----:R-:W-:Y:S05]  /*3840*/  BSYNC.RECONVERGENT B0 ;  /* 0x0000000000007941 */ /* 0x002fea0003800200 */
.L_x_5391:
        /* <DEDUP_REMOVED lines=18> */
[----:B------:R-:W-:-:S04]  /*3970*/  UISETP.NE.U32.AND UP1, UPT, UR14, URZ, UPT ;  /* 0x000000ff0e00728c */ /* 0x000fc8000bf25070 */
[----:B------:R-:W-:-:S09]  /*3980*/  UISETP.NE.AND.EX UP1, UPT, UR15, URZ, UPT, UP1 ;  /* 0x000000ff0f00728c */ /* 0x000fd2000bf25310 */
[----:B0-----:R-:W-:Y:S05]  /*3990*/  BRA.U UP1, `(.L_x_5399) ;  /* 0x0000000101a47547 */ /* 0x001fea000b800000 */
[----:B------:R-:W-:-:S04]  /*39a0*/  UISETP.NE.U32.AND UP1, UPT, UR16, URZ, UPT ;  /* 0x000000ff1000728c */ /* 0x000fc8000bf25070 */
[----:B------:R-:W-:-:S09]  /*39b0*/  UISETP.NE.AND.EX UP1, UPT, UR17, URZ, UPT, UP1 ;  /* 0x000000ff1100728c */ /* 0x000fd2000bf25310 */
[----:B------:R-:W-:Y:S05]  /*39c0*/  BRA.U UP1, `(.L_x_5400) ;  /* 0x0000000101247547 */ /* 0x000fea000b800000 */
[--C-:B-----5:R-:W-:Y:S02]  /*39d0*/  HADD2.F32 R8, -RZ, R104.reuse.H0_H0 ;  /* 0x20000068ff087230 */ /* 0x120fe40000004100 */
[----:B------:R-:W-:Y:S02]  /*39e0*/  HADD2.F32 R29, -RZ, R104.H1_H1 ;  /* 0x30000068ff1d7230 */ /* 0x000fe40000004100 */
[--C-:B------:R-:W-:Y:S02]  /*39f0*/  HADD2.F32 R28, -RZ, R105.reuse.H0_H0 ;  /* 0x20000069ff1c7230 */ /* 0x100fe40000004100 */
[----:B------:R-:W-:Y:S02]  /*3a00*/  HADD2.F32 R113, -RZ, R105.H1_H1 ;  /* 0x30000069ff717230 */ /* 0x000fe40000004100 */
[--C-:B------:R-:W-:Y:S02]  /*3a10*/  HADD2.F32 R112, -RZ, R106.reuse.H0_H0 ;  /* 0x2000006aff707230 */ /* 0x100fe40000004100 */
[----:B------:R-:W-:-:S02]  /*3a20*/  HADD2.F32 R118, -RZ, R106.H1_H1 ;  /* 0x3000006aff767230 */ /* 0x000fc40000004100 */
[--C-:B------:R-:W-:Y:S02]  /*3a30*/  HADD2.F32 R119, -RZ, R107.reuse.H0_H0 ;  /* 0x2000006bff777230 */ /* 0x100fe40000004100 */
[----:B------:R-:W-:Y:S01]  /*3a40*/  HADD2.F32 R136, -RZ, R107.H1_H1 ;  /* 0x3000006bff887230 */ /* 0x000fe20000004100 */
[----:B------:R-:W-:Y:S06]  /*3a50*/  BRA `(.L_x_5401) ;  /* 0x0000000400a47947 */ /* 0x000fec0003800000 */
.L_x_5400:
[--C-:B-----5:R-:W-:Y:S02]  /*3a60*/  HADD2.F32 R8, -RZ, R104.reuse.H0_H0 ;  /* 0x20000068ff087230 */ /* 0x120fe40000004100 */
[----:B------:R-:W-:Y:S02]  /*3a70*/  HADD2.F32 R29, -RZ, R104.H1_H1 ;  /* 0x30000068ff1d7230 */ /* 0x000fe40000004100 */
[--C-:B------:R-:W-:Y:S02]  /*3a80*/  HADD2.F32 R52, -RZ, R56.reuse.H0_H0 ;  /* 0x20000038ff347230 */ /* 0x100fe40000004100 */
[----:B------:R-:W-:Y:S02]  /*3a90*/  HADD2.F32 R28, -RZ, R56.H1_H1 ;  /* 0x30000038ff1c7230 */ /* 0x000fe40000004100 */
[----:B------:R-:W-:Y:S02]  /*3aa0*/  HADD2.F32 R54, -RZ, R57.H0_H0 ;  /* 0x20000039ff367230 */ /* 0x000fe40000004100 */
[----:B------:R-:W-:Y:S01]  /*3ab0*/  FADD.FTZ R8, R52, R8 ;  /* 0x0000000834087221 */ /* 0x000fe20000010000 */
[----:B------:R-:W-:-:S02]  /*3ac0*/  HADD2.F32 R52, -RZ, R105.H1_H1 ;  /* 0x30000069ff347230 */ /* 0x000fc40000004100 */
[----:B------:R-:W-:Y:S01]  /*3ad0*/  FADD.FTZ R29, R28, R29 ;  /* 0x0000001d1c1d7221 */ /* 0x000fe20000010000 */
[----:B------:R-:W-:Y:S02]  /*3ae0*/  HADD2.F32 R28, -RZ, R105.H0_H0 ;  /* 0x20000069ff1c7230 */ /* 0x000fe40000004100 */
[----:B------:R-:W-:Y:S02]  /*3af0*/  HADD2.F32 R53, -RZ, R57.H1_H1 ;  /* 0x30000039ff357230 */ /* 0x000fe40000004100 */
[--C-:B------:R-:W-:Y:S02]  /*3b00*/  HADD2.F32 R55, -RZ, R58.reuse.H0_H0 ;  /* 0x2000003aff377230 */ /* 0x100fe40000004100 */
[----:B------:R-:W-:Y:S01]  /*3b10*/  FADD.FTZ R28, R54, R28 ;  /* 0x0000001c361c7221 */ /* 0x000fe20000010000 */
[----:B------:R-:W-:Y:S02]  /*3b20*/  HADD2.F32 R54, -RZ, R58.H1_H1 ;  /* 0x3000003aff367230 */ /* 0x000fe40000004100 */
[----:B------:R-:W-:Y:S01]  /*3b30*/  FADD.FTZ R113, R53, R52 ;  /* 0x0000003435717221 */ /* 0x000fe20000010000 */
[----:B------:R-:W-:-:S02]  /*3b40*/  HADD2.F32 R52, -RZ, R106.H0_H0 ;  /* 0x2000006aff347230 */ /* 0x000fc40000004100 */
[----:B------:R-:W-:-:S03]  /*3b50*/  HADD2.F32 R53, -RZ, R106.H1_H1 ;  /* 0x3000006aff357230 */ /* 0x000fc60000004100 */
[----:B------:R-:W-:Y:S01]  /*3b60*/  FADD.FTZ R112, R55, R52 ;  /* 0x0000003437707221 */ /* 0x000fe20000010000 */
[----:B------:R-:W-:Y:S02]  /*3b70*/  HADD2.F32 R52, -RZ, R107.H0_H0 ;  /* 0x2000006bff347230 */ /* 0x000fe40000004100 */
[----:B------:R-:W-:Y:S01]  /*3b80*/  FADD.FTZ R118, R54, R53 ;  /* 0x0000003536767221 */ /* 0x000fe20000010000 */
[----:B------:R-:W-:-:S04]  /*3b90*/  HADD2.F32 R53, -RZ, R59.H0_H0 ;  /* 0x2000003bff357230 */ /* 0x000fc80000004100 */
[----:B------:R-:W-:Y:S01]  /*3ba0*/  F2FP.F16.F32.PACK_AB R54, R118, R112 ;  /* 0x000000707636723e */ /* 0x000fe200000000ff */
[----:B------:R-:W-:Y:S01]  /*3bb0*/  FADD.FTZ R119, R53, R52 ;  /* 0x0000003435777221 */ /* 0x000fe20000010000 */
[----:B------:R-:W-:Y:S02]  /*3bc0*/  HADD2.F32 R52, -RZ, R107.H1_H1 ;  /* 0x3000006bff347230 */ /* 0x000fe40000004100 */
[----:B------:R-:W-:-:S05]  /*3bd0*/  HADD2.F32 R53, -RZ, R59.H1_H1 ;  /* 0x3000003bff357230 */ /* 0x000fca0000004100 */
[----:B------:R-:W-:Y:S01]  /*3be0*/  FADD.FTZ R136, R53, R52 ;  /* 0x0000003435887221 */ /* 0x000fe20000010000 */
[----:B------:R-:W-:Y:S02]  /*3bf0*/  F2FP.F16.F32.PACK_AB R53, R113, R28 ;  /* 0x0000001c7135723e */ /* 0x000fe400000000ff */
[----:B------:R-:W-:Y:S02]  /*3c00*/  F2FP.F16.F32.PACK_AB R52, R29, R8 ;  /* 0x000000081d34723e */ /* 0x000fe400000000ff */
[----:B------:R-:W-:Y:S01]  /*3c10*/  F2FP.F16.F32.PACK_AB R55, R136, R119 ;  /* 0x000000778837723e */ /* 0x000fe200000000ff */
[----:B------:R-:W-:Y:S06]  /*3c20*/  BRA `(.L_x_5401) ;  /* 0x0000000400307947 */ /* 0x000fec0003800000 */
.L_x_5399:
[----:B------:R-:W-:-:S04]  /*3c30*/  UISETP.NE.U32.AND UP1, UPT, UR16, URZ, UPT ;  /* 0x000000ff1000728c */ /* 0x000fc8000bf25070 */
[----:B------:R-:W-:-:S09]  /*3c40*/  UISETP.NE.AND.EX UP1, UPT, UR17, URZ, UPT, UP1 ;  /* 0x000000ff1100728c */ /* 0x000fd2000bf25310 */
[----:B------:R-:W-:Y:S05]  /*3c50*/  BRA.U UP1, `(.L_x_5402) ;  /* 0x0000000101747547 */ /* 0x000fea000b800000 */
        /* <DEDUP_REMOVED lines=29> */
.L_x_5402:
[----:B-----5:R-:W-:Y:S02]  /*3e30*/  HADD2.F32 R8, -RZ, R104.H0_H0 ;  /* 0x20000068ff087230 */ /* 0x020fe40000004100 */
[----:B------:R-:W-:Y:S02]  /*3e40*/  HADD2.F32 R52, -RZ, R60.H0_H0 ;  /* 0x2000003cff347230 */ /* 0x000fe40000004100 */
[----:B------:R-:W-:Y:S02]  /*3e50*/  HADD2.F32 R29, -RZ, R104.H1_H1 ;  /* 0x30000068ff1d7230 */ /* 0x000fe40000004100 */
        /* <DEDUP_REMOVED lines=40> */
[----:B------:R-:W-:-:S07]  /*40e0*/  F2FP.F16.F32.PACK_AB R55, R136, R119 ;  /* 0x000000778837723e */ /* 0x000fce00000000ff */
.L_x_5401:
[----:B------:R-:W0:Y:S01]  /*40f0*/  @UP0 LDCU.64 UR4, c[0x0][0x3a8] ;  /* 0x00007500ff0407ac */ /* 0x000e220008000a00 */
[----:B------:R-:W-:Y:S02]  /*4100*/  PLOP3.LUT P0, PT, PT, PT, UP0, 0x80, 0x8 ;  /* 0x000000000008781c */ /* 0x000fe40003f0f008 */
[----:B------:R-:W-:Y:S02]  /*4110*/  PLOP3.LUT P1, PT, PT, PT, UP0, 0x80, 0x8 ;  /* 0x000000000008781c */ /* 0x000fe40003f2f008 */
[----:B------:R-:W-:-:S09]  /*4120*/  MOV R104, 0x10 ;  /* 0x0000001000687802 */ /* 0x000fd20000000f00 */
[C---:B0-----:R-:W-:Y:S01]  /*4130*/  @P0 IMAD.WIDE.U32 R104, R108.reuse, R104, UR4 ;  /* 0x000000046c680e25 */ /* 0x041fe2000f8e0068 */
[----:B------:R-:W-:-:S04]  /*4140*/  IADD3 R108, PT, PT, R108, 0x20, RZ ;  /* 0x000000206c6c7810 */ /* 0x000fc80007ffe0ff */
[----:B------:R1:W-:Y:S03]  /*4150*/  @P1 STG.E.128 desc[UR6][R104.64], R52 ;  /* 0x0000003468001986 */ /* 0x0003e6000c101d06 */
.L_x_5398:
[----:B------:R-:W-:Y:S05]  /*4160*/  BSYNC.RECONVERGENT B0 ;  /* 0x0000000000007941 */ /* 0x000fea0003800200 */
.L_x_5397:
        /* <DEDUP_REMOVED lines=17> */
[----:B------:R2:W5:Y:S01]  /*4280*/  LDG.E.128 R48, desc[UR6][R26.64] ;  /* 0x000000061a307981 */ /* 0x000562000c1e1d00 */
[----:B------:R-:W-:-:S04]  /*4290*/  UISETP.NE.U32.AND UP1, UPT, UR14, URZ, UPT ;  /* 0x000000ff0e00728c */ /* 0x000fc8000bf25070 */
[----:B------:R-:W-:-:S09]  /*42a0*/  UISETP.NE.AND.EX UP1, UPT, UR15, URZ, UPT, UP1 ;  /* 0x000000ff0f00728c */ /* 0x000fd2000bf25310 */
[----:B--2---:R-:W-:Y:S05]  /*42b0*/  BRA.U UP1, `(.L_x_5405) ;  /* 0x0000000101a47547 */ /* 0x004fea000b800000 */
[----:B------:R-:W-:-:S04]  /*42c0*/  UISETP.NE.U32.AND UP1, UPT, UR16, URZ, UPT ;  /* 0x000000ff1000728c */ /* 0x000fc8000bf25070 */
[----:B------:R-:W-:-:S09]  /*42d0*/  UISETP.NE.AND.EX UP1, UPT, UR17, URZ, UPT, UP1 ;  /* 0x000000ff1100728c */ /* 0x000fd2000bf25310 */
[----:B------:R-:W-:Y:S05]  /*42e0*/  BRA.U UP1, `(.L_x_5406) ;  /* 0x0000000101247547 */ /* 0x000fea000b800000 */
[--C-:B-----5:R-:W-:Y:S02]  /*42f0*/  HADD2.F32 R6, -RZ, R48.reuse.H0_H0 ;  /* 0x20000030ff067230 */ /* 0x120fe40000004100 */
[----:B------:R-:W-:Y:S02]  /*4300*/  HADD2.F32 R27, -RZ, R48.H1_H1 ;  /* 0x30000030ff1b7230 */ /* 0x000fe40000004100 */
[----:B------:R-:W-:Y:S02]  /*4310*/  HADD2.F32 R26, -RZ, R49.H0_H0 ;  /* 0x20000031ff1a7230 */ /* 0x000fe40000004100 */
[----:B------:R-:W-:Y:S02]  /*4320*/  HADD2.F32 R48, -RZ, R50.H0_H0 ;  /* 0x20000032ff307230 */ /* 0x000fe40000004100 */
[----:B------:R-:W-:Y:S02]  /*4330*/  HADD2.F32 R120, -RZ, R51.H0_H0 ;  /* 0x20000033ff787230 */ /* 0x000fe40000004100 */
[----:B------:R-:W-:-:S02]  /*4340*/  HADD2.F32 R49, -RZ, R49.H1_H1 ;  /* 0x30000031ff317230 */ /* 0x000fc40000004100 */
[----:B------:R-:W-:Y:S02]  /*4350*/  HADD2.F32 R50, -RZ, R50.H1_H1 ;  /* 0x30000032ff327230 */ /* 0x000fe40000004100 */
[----:B------:R-:W-:Y:S01]  /*4360*/  HADD2.F32 R51, -RZ, R51.H1_H1 ;  /* 0x30000033ff337230 */ /* 0x000fe20000004100 */
[----:B------:R-:W-:Y:S06]  /*4370*/  BRA `(.L_x_5407) ;  /* 0x0000000400a47947 */ /* 0x000fec0003800000 */
.L_x_5406:
[--C-:B-----5:R-:W-:Y:S02]  /*4380*/  HADD2.F32 R6, -RZ, R48.reuse.H0_H0 ;  /* 0x20000030ff067230 */ /* 0x120fe40000004100 */
[----:B------:R-:W-:Y:S02]  /*4390*/  HADD2.F32 R27, -RZ, R48.H1_H1 ;  /* 0x30000030ff1b7230 */ /* 0x000fe40000004100 */
[--C-:B------:R-:W-:Y:S02]  /*43a0*/  HADD2.F32 R26, -RZ, R56.reuse.H1_H1 ;  /* 0x30000038ff1a7230 */ /* 0x100fe40000004100 */
[----:B------:R-:W-:Y:S02]  /*43b0*/  HADD2.F32 R48, -RZ, R56.H0_H0 ;  /* 0x20000038ff307230 */ /* 0x000fe40000004100 */
[----:B01----:R-:W-:Y:S02]  /*43c0*/  HADD2.F32 R52, -RZ, R57.H0_H0 ;  /* 0x20000039ff347230 */ /* 0x003fe40000004100 */
[----:B------:R-:W-:Y:S01]  /*43d0*/  FADD.FTZ R27, R26, R27 ;  /* 0x0000001b1a1b7221 */ /* 0x000fe20000010000 */
[----:B------:R-:W-:-:S02]  /*43e0*/  HADD2.F32 R26, -RZ, R49.H0_H0 ;  /* 0x20000031ff1a7230 */ /* 0x000fc40000004100 */
[----:B------:R-:W-:Y:S01]  /*43f0*/  FADD.FTZ R6, R48, R6 ;  /* 0x0000000630067221 */ /* 0x000fe20000010000 */
[----:B------:R-:W-:Y:S02]  /*4400*/  HADD2.F32 R49, -RZ, R49.H1_H1 ;  /* 0x30000031ff317230 */ /* 0x000fe40000004100 */
[----:B------:R-:W-:Y:S02]  /*4410*/  HADD2.F32 R48, -RZ, R57.H1_H1 ;  /* 0x30000039ff307230 */ /* 0x000fe40000004100 */
[----:B------:R-:W-:Y:S01]  /*4420*/  FADD.FTZ R26, R52, R26 ;  /* 0x0000001a341a7221 */ /* 0x000fe20000010000 */
[--C-:B------:R-:W-:Y:S02]  /*4430*/  HADD2.F32 R53, -RZ, R58.reuse.H0_H0 ;  /* 0x2000003aff357230 */ /* 0x100fe40000004100 */
[----:B------:R-:W-:Y:S02]  /*4440*/  HADD2.F32 R52, -RZ, R58.H1_H1 ;  /* 0x3000003aff347230 */ /* 0x000fe40000004100 */
[----:B------:R-:W-:Y:S01]  /*4450*/  FADD.FTZ R49, R48, R49 ;  /* 0x0000003130317221 */ /* 0x000fe20000010000 */
[----:B------:R-:W-:-:S02]  /*4460*/  HADD2.F32 R48, -RZ, R50.H0_H0 ;  /* 0x20000032ff307230 */ /* 0x000fc40000004100 */
[----:B------:R-:W-:-:S03]  /*4470*/  HADD2.F32 R50, -RZ, R50.H1_H1 ;  /* 0x30000032ff327230 */ /* 0x000fc60000004100 */
[----:B------:R-:W-:Y:S01]  /*4480*/  FADD.FTZ R48, R53, R48 ;  /* 0x0000003035307221 */ /* 0x000fe20000010000 */
[----:B------:R-:W-:Y:S02]  /*4490*/  HADD2.F32 R53, -RZ, R59.H0_H0 ;  /* 0x2000003bff357230 */ /* 0x000fe40000004100 */
[----:B------:R-:W-:Y:S01]  /*44a0*/  FADD.FTZ R50, R52, R50 ;  /* 0x0000003234327221 */ /* 0x000fe20000010000 */
[--C-:B------:R-:W-:Y:S02]  /*44b0*/  HADD2.F32 R52, -RZ, R51.reuse.H0_H0 ;  /* 0x20000033ff347230 */ /* 0x100fe40000004100 */
[----:B------:R-:W-:Y:S02]  /*44c0*/  HADD2.F32 R51, -RZ, R51.H1_H1 ;  /* 0x30000033ff337230 */ /* 0x000fe40000004100 */
[----:B------:R-:W-:Y:S01]  /*44d0*/  F2FP.F16.F32.PACK_AB R54, R50, R48 ;  /* 0x000000303236723e */ /* 0x000fe200000000ff */
[----:B------:R-:W-:Y:S01]  /*44e0*/  FADD.FTZ R120, R53, R52 ;  /* 0x0000003435787221 */ /* 0x000fe20000010000 */
[----:B------:R-:W-:Y:S01]  /*44f0*/  HADD2.F32 R52, -RZ, R59.H1_H1 ;  /* 0x3000003bff347230 */ /* 0x000fe20000004100 */
[----:B------:R-:W-:-:S04]  /*4500*/  F2FP.F16.F32.PACK_AB R53, R49, R26 ;  /* 0x0000001a3135723e */ /* 0x000fc800000000ff */
[----:B------:R-:W-:Y:S01]  /*4510*/  FADD.FTZ R51, R52, R51 ;  /* 0x0000003334337221 */ /* 0x000fe20000010000 */
[----:B------:R-:W-:-:S04]  /*4520*/  F2FP.F16.F32.PACK_AB R52, R27, R6 ;  /* 0x000000061b34723e */ /* 0x000fc800000000ff */
[----:B------:R-:W-:Y:S01]  /*4530*/  F2FP.F16.F32.PACK_AB R55, R51, R120 ;  /* 0x000000783337723e */ /* 0x000fe200000000ff */
[----:B------:R-:W-:Y:S06]  /*4540*/  BRA `(.L_x_5407) ;  /* 0x0000000400307947 */ /* 0x000fec0003800000 */
.L_x_5405:
[----:B------:R-:W-:-:S04]  /*4550*/  UISETP.NE.U32.AND UP1, UPT, UR16, URZ, UPT ;  /* 0x000000ff1000728c */ /* 0x000fc8000bf25070 */
[----:B------:R-:W-:-:S09]  /*4560*/  UISETP.NE.AND.EX UP1, UPT, UR17, URZ, UPT, UP1 ;  /* 0x000000ff1100728c */ /* 0x000fd2000bf25310 */
[----:B------:R-:W-:Y:S05]  /*4570*/  BRA.U UP1, `(.L_x_5408) ;  /* 0x0000000101747547 */ /* 0x000fea000b800000 */
        /* <DEDUP_REMOVED lines=29> */
.L_x_5408:
        /* <DEDUP_REMOVED lines=11> */
[----:B------:R-:W-:Y:S02]  /*4800*/  HADD2.F32 R52, -RZ, R56.H0_H0 ;  /* 0x20000038ff347230 */ /* 0x000fe40000004100 */
[----:B------:R-:W-:Y:S02]  /*4810*/  HADD2.F32 R53, -RZ, R62.H0_H0 ;  /* 0x2000003eff357230 */ /* 0x000fe40000004100 */
[----:B------:R-:W-:Y:S01]  /*4820*/  FADD.FTZ R49, R48, R49 ;  /* 0x0000003130317221 */ /* 0x000fe20000010000 */
[----:B------:R-:W-:-:S02]  /*4830*/  HADD2.F32 R48, -RZ, R56.H1_H1 ;  /* 0x30000038ff307230 */ /* 0x000fc40000004100 */
[----:B------:R-:W-:Y:S01]  /*4840*/  FADD.FTZ R6, R52, R6 ;  /* 0x0000000634067221 */ /* 0x000fe20000010000 */
[--C-:B------:R-:W-:Y:S02]  /*4850*/  HADD2.F32 R52, -RZ, R57.reuse.H0_H0 ;  /* 0x20000039ff347230 */ /* 0x100fe40000004100 */
[----:B------:R-:W-:Y:S01]  /*4860*/  FADD.FTZ R27, R48, R27 ;  /* 0x0000001b301b7221 */ /* 0x000fe20000010000 */
[--C-:B------:R-:W-:Y:S02]  /*4870*/  HADD2.F32 R48, -RZ, R50.reuse.H0_H0 ;  /* 0x20000032ff307230 */ /* 0x100fe40000004100 */
[----:B------:R-:W-:Y:S01]  /*4880*/  FADD.FTZ R26, R52, R26 ;  /* 0x0000001a341a7221 */ /* 0x000fe20000010000 */
[----:B------:R-:W-:Y:S02]  /*4890*/  HADD2.F32 R50, -RZ, R50.H1_H1 ;  /* 0x30000032ff327230 */ /* 0x000fe40000004100 */
[----:B------:R-:W-:Y:S02]  /*48a0*/  HADD2.F32 R52, -RZ, R57.H1_H1 ;  /* 0x30000039ff347230 */ /* 0x000fe40000004100 */
[----:B------:R-:W-:Y:S01]  /*48b0*/  FADD.FTZ R48, R53, R48 ;  /* 0x0000003035307221 */ /* 0x000fe20000010000 */
[----:B------:R-:W-:-:S02]  /*48c0*/  HADD2.F32 R53, -RZ, R62.H1_H1 ;  /* 0x3000003eff357230 */ /* 0x000fc40000004100 */
[----:B------:R-:W-:Y:S01]  /*48d0*/  FADD.FTZ R49, R52, R49 ;  /* 0x0000003134317221 */ /* 0x000fe20000010000 */
[--C-:B------:R-:W-:Y:S02]  /*48e0*/  HADD2.F32 R52, -RZ, R58.reuse.H1_H1 ;  /* 0x3000003aff347230 */ /* 0x100fe40000004100 */
[----:B------:R-:W-:Y:S01]  /*48f0*/  FADD.FTZ R50, R53, R50 ;  /* 0x0000003235327221 */ /* 0x000fe20000010000 */
[----:B------:R-:W-:-:S03]  /*4900*/  HADD2.F32 R53, -RZ, R58.H0_H0 ;  /* 0x2000003aff357230 */ /* 0x000fc60000004100 */
[----:B------:R-:W-:Y:S01]  /*4910*/  FADD.FTZ R50, R52, R50 ;  /* 0x0000003234327221 */ /* 0x000fe20000010000 */
[----:B------:R-:W-:Y:S02]  /*4920*/  HADD2.F32 R52, -RZ, R51.H0_H0 ;  /* 0x20000033ff347230 */ /* 0x000fe40000004100 */
[----:B------:R-:W-:Y:S01]  /*4930*/  FADD.FTZ R48, R53, R48 ;  /* 0x0000003035307221 */ /* 0x000fe20000010000 */
[----:B------:R-:W-:Y:S02]  /*4940*/  HADD2.F32 R53, -RZ, R63.H0_H0 ;  /* 0x2000003fff357230 */ /* 0x000fe40000004100 */
[----:B------:R-:W-:Y:S02]  /*4950*/  HADD2.F32 R51, -RZ, R51.H1_H1 ;  /* 0x30000033ff337230 */ /* 0x000fe40000004100 */
[----:B------:R-:W-:Y:S01]  /*4960*/  F2FP.F16.F32.PACK_AB R54, R50, R48 ;  /* 0x000000303236723e */ /* 0x000fe200000000ff */
[----:B------:R-:W-:Y:S01]  /*4970*/  FADD.FTZ R52, R53, R52 ;  /* 0x0000003435347221 */ /* 0x000fe20000010000 */
[----:B------:R-:W-:-:S05]  /*4980*/  HADD2.F32 R53, -RZ, R59.H0_H0 ;  /* 0x2000003bff357230 */ /* 0x000fca0000004100 */
[----:B------:R-:W-:Y:S01]  /*4990*/  FADD.FTZ R120, R53, R52 ;  /* 0x0000003435787221 */ /* 0x000fe20000010000 */
[----:B------:R-:W-:Y:S01]  /*49a0*/  HADD2.F32 R52, -RZ, R63.H1_H1 ;  /* 0x3000003fff347230 */ /* 0x000fe20000004100 */
[----:B------:R-:W-:-:S04]  /*49b0*/  F2FP.F16.F32.PACK_AB R53, R49, R26 ;  /* 0x0000001a3135723e */ /* 0x000fc800000000ff */
[----:B------:R-:W-:Y:S01]  /*49c0*/  FADD.FTZ R51, R52, R51 ;  /* 0x0000003334337221 */ /* 0x000fe20000010000 */
[----:B------:R-:W-:-:S05]  /*49d0*/  HADD2.F32 R52, -RZ, R59.H1_H1 ;  /* 0x3000003bff347230 */ /* 0x000fca0000004100 */
[----:B------:R-:W-:Y:S01]  /*49e0*/  FADD.FTZ R51, R52, R51 ;  /* 0x0000003334337221 */ /* 0x000fe20000010000 */
[----:B------:R-:W-:-:S04]  /*49f0*/  F2FP.F16.F32.PACK_AB R52, R27, R6 ;  /* 0x000000061b34723e */ /* 0x000fc800000000ff */
[----:B------:R-:W-:-:S07]  /*4a00*/  F2FP.F16.F32.PACK_AB R55, R51, R120 ;  /* 0x000000783337723e */ /* 0x000fce00000000ff */
.L_x_5407:
[----:B------:R-:W2:Y:S01]  /*4a10*/  @UP0 LDCU.64 UR4, c[0x0][0x3a8] ;  /* 0x00007500ff0407ac */ /* 0x000ea20008000a00 */
[----:B------:R-:W-:Y:S01]  /*4a20*/  PLOP3.LUT P0, PT, PT, PT, UP0, 0x80, 0x8 ;  /* 0x000000000008781c */ /* 0x000fe20003f0f008 */
[----:B01----:R-:W-:Y:S01]  /*4a30*/  HFMA2 R104, -RZ, RZ, 0, 9.5367431640625e-07 ;  /* 0x00000010ff687431 */ /* 0x003fe200000001ff */
[----:B------:R-:W-:-:S11]  /*4a40*/  PLOP3.LUT P1, PT, PT, PT, UP0, 0x80, 0x8 ;  /* 0x000000000008781c */ /* 0x000fd60003f2f008 */
[C---:B--2---:R-:W-:Y:S01]  /*4a50*/  @P0 IMAD.WIDE.U32 R104, R108.reuse, R104, UR4 ;  /* 0x000000046c680e25 */ /* 0x044fe2000f8e0068 */
[----:B------:R-:W-:-:S04]  /*4a60*/  IADD3 R108, PT, PT, R108, 0x20, RZ ;  /* 0x000000206c6c7810 */ /* 0x000fc80007ffe0ff */
[----:B------:R2:W-:Y:S03]  /*4a70*/  @P1 STG.E.128 desc[UR6][R104.64], R52 ;  /* 0x0000003468001986 */ /* 0x0005e6000c101d06 */
.L_x_5404:
[----:B------:R-:W-:Y:S05]  /*4a80*/  BSYNC.RECONVERGENT B0 ;  /* 0x0000000000007941 */ /* 0x000fea0003800200 */
.L_x_5403:
        /* <DEDUP_REMOVED lines=33> */
.L_x_5412:
[----:B-----5:R-:W-:Y:S02]  /*4ca0*/  HADD2.F32 R25, -RZ, R104.H1_H1 ;  /* 0x30000068ff197230 */ /* 0x020fe40000004100 */
[----:B------:R-:W-:Y:S02]  /*4cb0*/  HADD2.F32 R24, -RZ, R56.H1_H1 ;  /* 0x30000038ff187230 */ /* 0x000fe40000004100 */
[----:B------:R-:W-:Y:S02]  /*4cc0*/  HADD2.F32 R52, -RZ, R57.H0_H0 ;  /* 0x20000039ff347230 */ /* 0x000fe40000004100 */
[----:B------:R-:W-:Y:S02]  /*4cd0*/  HADD2.F32 R5, -RZ, R104.H0_H0 ;  /* 0x20000068ff057230 */ /* 0x000fe40000004100 */
[----:B------:R-:W-:Y:S01]  /*4ce0*/  FADD.FTZ R25, R24, R25 ;  /* 0x0000001918197221 */ /* 0x000fe20000010000 */
[----:B------:R-:W-:Y:S02]  /*4cf0*/  HADD2.F32 R24, -RZ, R105.H0_H0 ;  /* 0x20000069ff187230 */ /* 0x000fe40000004100 */
[----:B------:R-:W-:-:S02]  /*4d00*/  HADD2.F32 R46, -RZ, R56.H0_H0 ;  /* 0x20000038ff2e7230 */ /* 0x000fc40000004100 */
[----:B------:R-:W-:Y:S02]  /*4d10*/  HADD2.F32 R53, -RZ, R58.H1_H1 ;  /* 0x3000003aff357230 */ /* 0x000fe40000004100 */
[----:B------:R-:W-:Y:S01]  /*4d20*/  FADD.FTZ R24, R52, R24 ;  /* 0x0000001834187221 */ /* 0x000fe20000010000 */
[----:B------:R-:W-:Y:S02]  /*4d30*/  HADD2.F32 R52, -RZ, R106.H1_H1 ;  /* 0x3000006aff347230 */ /* 0x000fe40000004100 */
[----:B------:R-:W-:Y:S01]  /*4d40*/  FADD.FTZ R5, R46, R5 ;  /* 0x000000052e057221 */ /* 0x000fe20000010000 */
[----:B------:R-:W-:Y:S02]  /*4d50*/  HADD2.F32 R47, -RZ, R105.H1_H1 ;  /* 0x30000069ff2f7230 */ /* 0x000fe40000004100 */
[----:B------:R-:W-:Y:S02]  /*4d60*/  HADD2.F32 R46, -RZ, R57.H1_H1 ;  /* 0x30000039ff2e7230 */ /* 0x000fe40000004100 */
[----:B------:R-:W-:Y:S01]  /*4d70*/  FADD.FTZ R121, R53, R52 ;  /* 0x0000003435797221 */ /* 0x000fe20000010000 */
[----:B------:R-:W-:-:S02]  /*4d80*/  HADD2.F32 R52, -RZ, R107.H0_H0 ;  /* 0x2000006bff347230 */ /* 0x000fc40000004100 */
[----:B------:R-:W-:Y:S02]  /*4d90*/  HADD2.F32 R53, -RZ, R59.H0_H0 ;  /* 0x2000003bff357230 */ /* 0x000fe40000004100 */
[----:B------:R-:W-:Y:S01]  /*4da0*/  FADD.FTZ R47, R46, R47 ;  /* 0x0000002f2e2f7221 */ /* 0x000fe20000010000 */
[----:B------:R-:W-:Y:S02]  /*4db0*/  HADD2.F32 R46, -RZ, R106.H0_H0 ;  /* 0x2000006aff2e7230 */ /* 0x000fe40000004100 */
[----:B------:R-:W-:Y:S02]  /*4dc0*/  HADD2.F32 R54, -RZ, R58.H0_H0 ;  /* 0x2000003aff367230 */ /* 0x000fe40000004100 */
[----:B------:R-:W-:Y:S01]  /*4dd0*/  FADD.FTZ R122, R53, R52 ;  /* 0x00000034357a7221 */ /* 0x000fe20000010000 */
[----:B------:R-:W-:Y:S02]  /*4de0*/  HADD2.F32 R52, -RZ, R107.H1_H1 ;  /* 0x3000006bff347230 */ /* 0x000fe40000004100 */
[----:B------:R-:W-:-:S02]  /*4df0*/  HADD2.F32 R53, -RZ, R59.H1_H1 ;  /* 0x3000003bff357230 */ /* 0x000fc40000004100 */
[----:B------:R-:W-:-:S03]  /*4e00*/  FADD.FTZ R46, R54, R46 ;  /* 0x0000002e362e7221 */ /* 0x000fc60000010000 */
[----:B------:R-:W-:Y:S02]  /*4e10*/  FADD.FTZ R137, R53, R52 ;  /* 0x0000003435897221 */ /* 0x000fe40000010000 */
[----:B------:R-:W-:Y:S02]  /*4e20*/  F2FP.F16.F32.PACK_AB R54, R121, R46 ;  /* 0x0000002e7936723e */ /* 0x000fe400000000ff */
[----:B------:R-:W-:Y:S02]  /*4e30*/  F2FP.F16.F32.PACK_AB R53, R47, R24 ;  /* 0x000000182f35723e */ /* 0x000fe400000000ff */
[----:B------:R-:W-:Y:S02]  /*4e40*/  F2FP.F16.F32.PACK_AB R55, R137, R122 ;  /* 0x0000007a8937723e */ /* 0x000fe400000000ff */
[----:B------:R-:W-:Y:S01]  /*4e50*/  F2FP.F16.F32.PACK_AB R52, R25, R5 ;  /* 0x000000051934723e */ /* 0x000fe200000000ff */
[----:B------:R-:W-:Y:S06]  /*4e60*/  BRA `(.L_x_5413) ;  /* 0x0000000400307947 */ /* 0x000fec0003800000 */
.L_x_5411:
[----:B------:R-:W-:-:S04]  /*4e70*/  UISETP.NE.U32.AND UP1, UPT, UR16, URZ, UPT ;  /* 0x000000ff1000728c */ /* 0x000fc8000bf25070 */
[----:B------:R-:W-:-:S09]  /*4e80*/  UISETP.NE.AND.EX UP1, UPT, UR17, URZ, UPT, UP1 ;  /* 0x000000ff1100728c */ /* 0x000fd2000bf25310 */
[----:B------:R-:W-:Y:S05]  /*4e90*/  BRA.U UP1, `(.L_x_5414) ;  /* 0x0000000101747547 */ /* 0x000fea000b800000 */
        /* <DEDUP_REMOVED lines=29> */
.L_x_5414:
        /* <DEDUP_REMOVED lines=44> */
.L_x_5413:
[----:B------:R-:W0:Y:S01]  /*5330*/  @UP0 LDCU.64 UR4, c[0x0][0x3a8] ;  /* 0x00007500ff0407ac */ /* 0x000e220008000a00 */
[----:B------:R-:W-:Y:S02]  /*5340*/  PLOP3.LUT P0, PT, PT, PT, UP0, 0x80, 0x8 ;  /* 0x000000000008781c */ /* 0x000fe40003f0f008 */
[----:B------:R-:W-:Y:S02]  /*5350*/  PLOP3.LUT P1, PT, PT, PT, UP0, 0x80, 0x8 ;  /* 0x000000000008781c */ /* 0x000fe40003f2f008 */
[----:B------:R-:W-:-:S09]  /*5360*/  MOV R104, 0x10 ;  /* 0x0000001000687802 */ /* 0x000fd20000000f00 */
[C---:B0-----:R-:W-:Y:S01]  /*5370*/  @P0 IMAD.WIDE.U32 R104, R108.reuse, R104, UR4 ;  /* 0x000000046c680e25 */ /* 0x041fe2000f8e0068 */
[----:B------:R-:W-:-:S04]  /*5380*/  IADD3 R108, PT, PT, R108, 0x20, RZ ;  /* 0x000000206c6c7810 */ /* 0x000fc80007ffe0ff */
[----:B------:R3:W-:Y:S03]  /*5390*/  @P1 STG.E.128 desc[UR6][R104.64], R52 ;  /* 0x0000003468001986 */ /* 0x0007e6000c101d06 */
.L_x_5410:
[----:B------:R-:W-:Y:S05]  /*53a0*/  BSYNC.RECONVERGENT B0 ;  /* 0x0000000000007941 */ /* 0x000fea0003800200 */
.L_x_5409:
        /* <DEDUP_REMOVED lines=33> */
.L_x_5418:
        /* <DEDUP_REMOVED lines=29> */
.L_x_5417:
        /* <DEDUP_REMOVED lines=32> */
.L_x_5420:
        /* <DEDUP_REMOVED lines=44> */
.L_x_5419:
[----:B------:R-:W0:Y:S01]  /*5c50*/  @UP0 LDCU.64 UR4, c[0x0][0x3a8] ;  /* 0x00007500ff0407ac */ /* 0x000e220008000a00 */
[----:B------:R-:W-:Y:S01]  /*5c60*/  PLOP3.LUT P0, PT, PT, PT, UP0, 0x80, 0x8 ;  /* 0x000000000008781c */ /* 0x000fe20003f0f008 */
[----:B------:R-:W-:Y:S01]  /*5c70*/  HFMA2 R104, -RZ, RZ, 0, 9.5367431640625e-07 ;  /* 0x00000010ff687431 */ /* 0x000fe200000001ff */
[----:B------:R-:W-:-:S11]  /*5c80*/  PLOP3.LUT P1, PT, PT, PT, UP0, 0x80, 0x8 ;  /* 0x000000000008781c */ /* 0x000fd60003f2f008 */
[C---:B0-----:R-:W-:Y:S01]  /*5c90*/  @P0 IMAD.WIDE.U32 R104, R108.reuse, R104, UR4 ;  /* 0x000000046c680e25 */ /* 0x041fe2000f8e0068 */
[----:B------:R-:W-:-:S04]  /*5ca0*/  IADD3 R108, PT, PT, R108, 0x20, RZ ;  /* 0x000000206c6c7810 */ /* 0x000fc80007ffe0ff */
[----:B------:R4:W-:Y:S03]  /*5cb0*/  @P1 STG.E.128 desc[UR6][R104.64], R52 ;  /* 0x0000003468001986 */ /* 0x0009e6000c101d06 */
.L_x_5416:
[----:B------:R-:W-:Y:S05]  /*5cc0*/  BSYNC.RECONVERGENT B0 ;  /* 0x0000000000007941 */ /* 0x000fea0003800200 */
.L_x_5415:
        /* <DEDUP_REMOVED lines=33> */
.L_x_5424:
        /* <DEDUP_REMOVED lines=29> */
.L_x_5423:
        /* <DEDUP_REMOVED lines=32> */
.L_x_5426:
        /* <DEDUP_REMOVED lines=44> */
.L_x_5425:
[----:B------:R-:W0:Y:S01]  /*6570*/  @UP0 LDCU.64 UR4, c[0x0][0x3a8] ;  /* 0x00007500ff0407ac */ /* 0x000e220008000a00 */
[----:B------:R-:W-:Y:S02]  /*6580*/  PLOP3.LUT P0, PT, PT, PT, UP0, 0x80, 0x8 ;  /* 0x000000000008781c */ /* 0x000fe40003f0f008 */
[----:B------:R-:W-:Y:S02]  /*6590*/  PLOP3.LUT P1, PT, PT, PT, UP0, 0x80, 0x8 ;  /* 0x000000000008781c */ /* 0x000fe40003f2f008 */
[----:B------:R-:W-:-:S09]  /*65a0*/  MOV R104, 0x10 ;  /* 0x0000001000687802 */ /* 0x000fd20000000f00 */
[C---:B0-----:R-:W-:Y:S01]  /*65b0*/  @P0 IMAD.WIDE.U32 R104, R108.reuse, R104, UR4 ;  /* 0x000000046c680e25 */ /* 0x041fe2000f8e0068 */
[----:B------:R-:W-:-:S04]  /*65c0*/  IADD3 R108, PT, PT, R108, 0x20, RZ ;  /* 0x000000206c6c7810 */ /* 0x000fc80007ffe0ff */
[----:B------:R0:W-:Y:S03]  /*65d0*/  @P1 STG.E.128 desc[UR6][R104.64], R52 ;  /* 0x0000003468001986 */ /* 0x0001e6000c101d06 */
.L_x_5422:
[----:B------:R-:W-:Y:S05]  /*65e0*/  BSYNC.RECONVERGENT B0 ;  /* 0x0000000000007941 */ /* 0x000fea0003800200 */
.L_x_5421:
        /* <DEDUP_REMOVED lines=33> */
.L_x_5430:
        /* <DEDUP_REMOVED lines=29> */
.L_x_5429:
        /* <DEDUP_REMOVED lines=32> */
.L_x_5432:
        /* <DEDUP_REMOVED lines=44> */
.L_x_5431:
[----:B------:R-:W0:Y:S01]  /*6e90*/  @UP0 LDCU.64 UR4, c[0x0][0x3a8] ;  /* 0x00007500ff0407ac */ /* 0x000e220008000a00 */
[----:B------:R-:W-:Y:S01]  /*6ea0*/  PLOP3.LUT P0, PT, PT, PT, UP0, 0x80, 0x8 ;  /* 0x000000000008781c */ /* 0x000fe20003f0f008 */
[----:B------:R-:W-:-:S12]  /*6eb0*/  HFMA2 R104, -RZ, RZ, 0, 9.5367431640625e-07 ;  /* 0x00000010ff687431 */ /* 0x000fd800000001ff */
[C---:B0-----:R-:W-:Y:S01]  /*6ec0*/  @P0 IMAD.WIDE.U32 R104, R108.reuse, R104, UR4 ;  /* 0x000000046c680e25 */ /* 0x041fe2000f8e0068 */
[----:B------:R-:W-:Y:S02]  /*6ed0*/  PLOP3.LUT P0, PT, PT, PT, UP0, 0x80, 0x8 ;  /* 0x000000000008781c */ /* 0x000fe40003f0f008 */
[----:B------:R-:W-:-:S11]  /*6ee0*/  IADD3 R108, PT, PT, R108, 0x20, RZ ;  /* 0x000000206c6c7810 */ /* 0x000fd60007ffe0ff */
[----:B------:R0:W-:Y:S02]  /*6ef0*/  @P0 STG.E.128 desc[UR6][R104.64], R52 ;  /* 0x0000003468000986 */ /* 0x0001e4000c101d06 */
.L_x_5428:
[----:B------:R-:W-:Y:S05]  /*6f00*/  BSYNC.RECONVERGENT B0 ;  /* 0x0000000000007941 */ /* 0x000fea0003800200 */
.L_x_5427:
        /* <DEDUP_REMOVED lines=33> */
.L_x_5436:
        /* <DEDUP_REMOVED lines=29> */
.L_x_5435:
        /* <DEDUP_REMOVED lines=32> */
.L_x_5438:
        /* <DEDUP_REMOVED lines=44> */
.L_x_5437:
[----:B------:R-:W0:Y:S01]  /*77b0*/  @UP0 LDCU.64 UR4, c[0x0][0x3a8] ;  /* 0x00007500ff0407ac */ /* 0x000e220008000a00 */
[----:B------:R-:W-:Y:S02]  /*77c0*/  PLOP3.LUT P0, PT, PT, PT, UP0, 0x80, 0x8 ;  /* 0x000000000008781c */ /* 0x000fe40003f0f008 */
[----:B------:R-:W-:-:S11]  /*77d0*/  MOV R104, 0x10 ;  /* 0x0000001000687802 */ /* 0x000fd60000000f00 */
[C---:B0-----:R-:W-:Y:S01]  /*77e0*/  @P0 IMAD.WIDE.U32 R104, R108.reuse, R104, UR4 ;  /* 0x000000046c680e25 */ /* 0x041fe2000f8e0068 */
[----:B------:R-:W-:Y:S02]  /*77f0*/  PLOP3.LUT P0, PT, PT, PT, UP0, 0x80, 0x8 ;  /* 0x000000000008781c */ /* 0x000fe40003f0f008 */
[----:B------:R-:W-:-:S11]  /*7800*/  IADD3 R108, PT, PT, R108, 0x20, RZ ;  /* 0x000000206c6c7810 */ /* 0x000fd60007ffe0ff */
[----:B------:R0:W-:Y:S02]  /*7810*/  @P0 STG.E.128 desc[UR6][R104.64], R52 ;  /* 0x0000003468000986 */ /* 0x0001e4000c101d06 */
.L_x_5434:
[----:B------:R-:W-:Y:S05]  /*7820*/  BSYNC.RECONVERGENT B0 ;  /* 0x0000000000007941 */ /* 0x000fea0003800200 */
.L_x_5433:
        /* <DEDUP_REMOVED lines=33> */
.L_x_5442:
        /* <DEDUP_REMOVED lines=29> */
.L_x_5441:
        /* <DEDUP_REMOVED lines=32> */
.L_x_5444:
        /* <DEDUP_REMOVED lines=44> */
.L_x_5443:
[----:B------:R-:W0:Y:S01]  /*80d0*/  @UP0 LDCU.64 UR4, c[0x0][0x3a8] ;  /* 0x00007500ff0407ac */ /* 0x000e220008000a00 */
[----:B------:R-:W-:Y:S01]  /*80e0*/  PLOP3.LUT P0, PT, PT, PT, UP0, 0x80, 0x8 ;  /* 0x000000000008781c */ /* 0x000fe20003f0f008 */
[----:B------:R-:W-:-:S12]  /*80f0*/  HFMA2 R104, -RZ, RZ, 0, 9.5367431640625e-07 ;  /* 0x00000010ff687431 */ /* 0x000fd800000001ff */
[C---:B0-----:R-:W-:Y:S01]  /*8100*/  @P0 IMAD.WIDE.U32 R104, R108.reuse, R104, UR4 ;  /* 0x000000046c680e25 */ /* 0x041fe2000f8e0068 */
[----:B------:R-:W-:Y:S02]  /*8110*/  PLOP3.LUT P0, PT, PT, PT, UP0, 0x80, 0x8 ;  /* 0x000000000008781c */ /* 0x000fe40003f0f008 */
[----:B------:R-:W-:-:S11]  /*8120*/  IADD3 R108, PT, PT, R108, 0x20, RZ ;  /* 0x000000206c6c7810 */ /* 0x000fd60007ffe0ff */
[----:B------:R0:W-:Y:S02]  /*8130*/  @P0 STG.E.128 desc[UR6][R104.64], R52 ;  /* 0x0000003468000986 */ /* 0x0001e4000c101d06 */
.L_x_5440:
[----:B------:R-:W-:Y:S05]  /*8140*/  BSYNC.RECONVERGENT B0 ;  /* 0x0000000000007941 */ /* 0x000fea0003800200 */
.L_x_5439:
        /* <DEDUP_REMOVED lines=33> */
.L_x_5448:
        /* <DEDUP_REMOVED lines=29> */
.L_x_5447:
        /* <DEDUP_REMOVED lines=32> */
.L_x_5450:
        /* <DEDUP_REMOVED lines=44> */
.L_x_5449:
[----:B------:R-:W0:Y:S01]  /*89f0*/  @UP0 LDCU.64 UR4, c[0x0][0x3a8] ;  /* 0x00007500ff0407ac */ /* 0x000e220008000a00 */
[----:B------:R-:W-:Y:S02]  /*8a00*/  PLOP3.LUT P0, PT, PT, PT, UP0, 0x80, 0x8 ;  /* 0x000000000008781c */ /* 0x000fe40003f0f008 */
[----:B------:R-:W-:-:S11]  /*8a10*/  MOV R104, 0x10 ;  /* 0x0000001000687802 */ /* 0x000fd60000000f00 */
[----:B0-----:R-:W-:Y:S01]  /*8a20*/  @P0 IMAD.WIDE.U32 R104, R108, R104, UR4 ;  /* 0x000000046c680e25 */ /* 0x001fe2000f8e0068 */
[----:B------:R-:W-:-:S13]  /*8a30*/  PLOP3.LUT P0, PT, PT, PT, UP0, 0x80, 0x8 ;  /* 0x000000000008781c */ /* 0x000fda0003f0f008 */
[----:B------:R0:W-:Y:S02]  /*8a40*/  @P0 STG.E.128 desc[UR6][R104.64], R52 ;  /* 0x0000003468000986 */ /* 0x0001e4000c101d06 */
.L_x_5446:
[----:B------:R-:W-:Y:S05]  /*8a50*/  BSYNC.RECONVERGENT B0 ;  /* 0x0000000000007941 */ /* 0x000fea0003800200 */
.L_x_5445:
        /* <DEDUP_REMOVED lines=291> */
.L_x_5484:
[----:B------:R-:W-:Y:S01]  /*9c90*/  LOP3.LUT P1, RZ, R111, 0x1f, RZ, 0xc0, !PT ;  /* 0x0000001f6fff7812 */ /* 0x000fe2000782c0ff */
[----:B-1----:R-:W-:Y:S01]  /*9ca0*/  FADD.FTZ R104, R108, R104 ;  /* 0x000000686c687221 */ /* 0x002fe20000010000 */
[----:B------:R-:W-:Y:S01]  /*9cb0*/  ISETP.NE.AND P0, PT, RZ, UR10, PT ;  /* 0x0000000aff007c0c */ /* 0x000fe2000bf05270 */
[----:B------:R-:W-:Y:S02]  /*9cc0*/  BSSY.RECONVERGENT B0, `(.L_x_5452) ;  /* 0x000006f000007945 */ /* 0x000fe40003800200 */
[----:B------:R-:W-:-:S08]  /*9cd0*/  FFMA.FTZ R106, R104, R110, UR11 ;  /* 0x0000000b686a7e23 */ /* 0x000fd0000801006e */
        /* <DEDUP_REMOVED lines=8> */
[----:B-1----:R-:W-:Y:S01]  /*9d60*/  @!P1 IMAD.WIDE R104, R185, 0x4, R104 ;  /* 0x00000004b9689825 */ /* 0x002fe200078e0268 */
[----:B------:R-:W-:-:S04]  /*9d70*/  FSEL R185, R107, RZ, !P0 ;  /* 0x000000ff6bb97208 */ /* 0x000fc80004000000 */
[----:B--2---:R1:W-:Y:S01]  /*9d80*/  @!P1 STG.E desc[UR6][R104.64], R184 ;  /* 0x000000b868009986 */ /* 0x0043e2000c101906 */
[----:B------:R-:W-:Y:S05]  /*9d90*/  @!P5 BRA `(.L_x_5453) ;  /* 0x000000040084d947 */ /* 0x000fea0003800000 */
[----:B------:R-:W2:Y:S04]  /*9da0*/  LDL R186, [R1+0x4c] ;  /* 0x00004c0001ba7983 */ /* 0x000ea80000100800 */
[----:B------:R-:W3:Y:S04]  /*9db0*/  LDL R111, [R1+0x3c] ;  /* 0x00003c00016f7983 */ /* 0x000ee80000100800 */
[----:B------:R-:W4:Y:S04]  /*9dc0*/  LDL R187, [R1+0x48] ;  /* 0x0000480001bb7983 */ /* 0x000f280000100800 */
[----:B------:R-:W4:Y:S04]  /*9dd0*/  LDL R252, [R1+0x34] ;  /* 0x0000340001fc7983 */ /* 0x000f280000100800 */
[----:B------:R0:W-:Y:S04]  /*9de0*/  STL [R1+0x60], R5 ;  /* 0x0000600501007387 */ /* 0x0001e80000100800 */
[----:B0-----:R-:W4:Y:S04]  /*9df0*/  LDL R5, [R1+0x40] ;  /* 0x0000400001057983 */ /* 0x001f280000100800 */
[----:B------:R0:W-:Y:S04]  /*9e00*/  STL [R1+0x5c], R4 ;  /* 0x00005c0401007387 */ /* 0x0001e80000100800 */
[----:B0-----:R-:W4:Y:S04]  /*9e10*/  LDL R4, [R1+0x38] ;  /* 0x0000380001047983 */ /* 0x001f280000100800 */
[----:B------:R-:W-:Y:S04]  /*9e20*/  STL [R1+0x58], R3 ;  /* 0x0000580301007387 */ /* 0x000fe80000100800 */
[----:B------:R-:W-:Y:S04]  /*9e30*/  STL [R1+0x54], R2 ;  /* 0x0000540201007387 */ /* 0x000fe80000100800 */
[----:B------:R0:W-:Y:S04]  /*9e40*/  STL [R1+0x50], R0 ;  /* 0x0000500001007387 */ /* 0x0001e80000100800 */
[----:B0-----:R-:W4:Y:S01]  /*9e50*/  LDL R0, [R1+0x44] ;  /* 0x0000440001007983 */ /* 0x001f220000100800 */
[----:B-1----:R-:W-:Y:S01]  /*9e60*/  FADD.FTZ R104, R117, -R185 ;  /* 0x800000b975687221 */ /* 0x002fe20000010000 */
[----:B-----5:R-:W-:-:S02]  /*9e70*/  HADD2.F32 R109, -RZ, R103.H0_H0 ;  /* 0x20000067ff6d7230 */ /* 0x020fc40000004100 */
[----:B------:R-:W-:Y:S02]  /*9e80*/  HADD2.F32 R106, -RZ, R67.H0_H0 ;  /* 0x20000043ff6a7230 */ /* 0x000fe40000004100 */
[----:B------:R-:W-:Y:S01]  /*9e90*/  FMUL.FTZ R104, R184, R104 ;  /* 0x00000068b8687220 */ /* 0x000fe20000410000 */
[----:B------:R-:W-:Y:S02]  /*9ea0*/  HADD2.F32 R108, -RZ, R103.H1_H1 ;  /* 0x30000067ff6c7230 */ /* 0x000fe40000004100 */
[----:B--2---:R-:W-:Y:S02]  /*9eb0*/  HADD2.F32 R107, -RZ, R186.H0_H0 ;  /* 0x200000baff6b7230 */ /* 0x004fe40000004100 */
[----:B---3--:R-:W-:-:S03]  /*9ec0*/  HADD2.F32 R105, -RZ, R111.H0_H0 ;  /* 0x2000006fff697230 */ /* 0x008fc60000004100 */
[C---:B------:R-:W-:Y:S01]  /*9ed0*/  FFMA.FTZ R109, R104.reuse, R107, R109 ;  /* 0x0000006b686d7223 */ /* 0x040fe2000001006d */
[----:B------:R-:W-:Y:S02]  /*9ee0*/  HADD2.F32 R107, -RZ, R186.H1_H1 ;  /* 0x300000baff6b7230 */ /* 0x000fe40000004100 */
[----:B------:R-:W-:Y:S02]  /*9ef0*/  HADD2.F32 R186, -RZ, R102.H0_H0 ;  /* 0x20000066ffba7230 */ /* 0x000fe40000004100 */
[----:B------:R-:W-:Y:S01]  /*9f00*/  FFMA.FTZ R110, R104, R105, R106 ;  /* 0x00000069686e7223 */ /* 0x000fe2000001006a */
[----:B------:R-:W-:Y:S01]  /*9f10*/  FADD.FTZ R104, R135, -R185 ;  /* 0x800000b987687221 */ /* 0x000fe20000010000 */
[----:B------:R-:W-:Y:S02]  /*9f20*/  HADD2.F32 R105, -RZ, R111.H1_H1 ;  /* 0x3000006fff697230 */ /* 0x000fe40000004100 */
[----:B------:R-:W-:Y:S02]  /*9f30*/  HADD2.F32 R106, -RZ, R67.H1_H1 ;  /* 0x30000043ff6a7230 */ /* 0x000fe40000004100 */
[----:B------:R-:W-:-:S04]  /*9f40*/  FMUL.FTZ R104, R184, R104 ;  /* 0x00000068b8687220 */ /* 0x000fc80000410000 */
[C---:B------:R-:W-:Y:S01]  /*9f50*/  FFMA.FTZ R107, R104.reuse, R107, R108 ;  /* 0x0000006b686b7223 */ /* 0x040fe2000001006c */
[----:B------:R-:W-:Y:S01]  /*9f60*/  FFMA.FTZ R111, R104, R105, R106 ;  /* 0x00000069686f7223 */ /* 0x000fe2000001006a */
[----:B------:R-:W-:Y:S01]  /*9f70*/  FADD.FTZ R104, R114, -R185 ;  /* 0x800000b972687221 */ /* 0x000fe20000010000 */
[----:B----4-:R-:W-:Y:S02]  /*9f80*/  HADD2.F32 R108, -RZ, R187.H0_H0 ;  /* 0x200000bbff6c7230 */ /* 0x010fe40000004100 */
[----:B------:R-:W-:Y:S02]  /*9f90*/  HADD2.F32 R106, -RZ, R66.H0_H0 ;  /* 0x20000042ff6a7230 */ /* 0x000fe40000004100 */
[----:B------:R-:W-:-:S04]  /*9fa0*/  FMUL.FTZ R104, R184, R104 ;  /* 0x00000068b8687220 */ /* 0x000fc80000410000 */
[----:B------:R-:W-:Y:S01]  /*9fb0*/  FFMA.FTZ R108, R104, R108, R186 ;  /* 0x0000006c686c7223 */ /* 0x000fe200000100ba */
[----:B------:R-:W-:Y:S02]  /*9fc0*/  HADD2.F32 R186, -RZ, R66.H1_H1 ;  /* 0x30000042ffba7230 */ /* 0x000fe40000004100 */
[----:B------:R-:W-:-:S05]  /*9fd0*/  HADD2.F32 R105, -RZ, R4.H0_H0 ;  /* 0x20000004ff697230 */ /* 0x000fca0000004100 */
[----:B------:R-:W-:Y:S01]  /*9fe0*/  FFMA.FTZ R3, R104, R105, R106 ;  /* 0x0000006968037223 */ /* 0x000fe2000001006a */
[----:B------:R-:W-:Y:S01]  /*9ff0*/  FADD.FTZ R104, R116, -R185 ;  /* 0x800000b974687221 */ /* 0x000fe20000010000 */
[----:B------:R-:W-:Y:S02]  /*a000*/  HADD2.F32 R106, -RZ, R187.H1_H1 ;  /* 0x300000bbff6a7230 */ /* 0x000fe40000004100 */
[----:B------:R-:W-:Y:S02]  /*a010*/  HADD2.F32 R187, -RZ, R102.H1_H1 ;  /* 0x30000066ffbb7230 */ /* 0x000fe40000004100 */
[----:B------:R-:W-:Y:S01]  /*a020*/  FMUL.FTZ R104, R184, R104 ;  /* 0x00000068b8687220 */ /* 0x000fe20000410000 */
[----:B------:R-:W-:-:S03]  /*a030*/  HADD2.F32 R105, -RZ, R4.H1_H1 ;  /* 0x30000004ff697230 */ /* 0x000fc60000004100 */
[C---:B------:R-:W-:Y:S01]  /*a040*/  FFMA.FTZ R106, R104.reuse, R106, R187 ;  /* 0x0000006a686a7223 */ /* 0x040fe200000100bb */
[----:B------:R-:W-:Y:S02]  /*a050*/  HADD2.F32 R187, -RZ, R65.H0_H0 ;  /* 0x20000041ffbb7230 */ /* 0x000fe40000004100 */
[----:B------:R-:W-:Y:S01]  /*a060*/  FFMA.FTZ R4, R104, R105, R186 ;  /* 0x0000006968047223 */ /* 0x000fe200000100ba */
[----:B------:R-:W-:Y:S01]  /*a070*/  FADD.FTZ R104, R30, -R185 ;  /* 0x800000b91e687221 */ /* 0x000fe20000010000 */
[----:B------:R-:W-:-:S03]  /*a080*/  HADD2.F32 R186, -RZ, R101.H0_H0 ;  /* 0x20000065ffba7230 */ /* 0x000fc60000004100 */
[----:B------:R-:W-:Y:S01]  /*a090*/  FMUL.FTZ R104, R184, R104 ;  /* 0x00000068b8687220 */ /* 0x000fe20000410000 */
[----:B------:R-:W-:-:S05]  /*a0a0*/  HADD2.F32 R105, -RZ, R0.H0_H0 ;  /* 0x20000000ff697230 */ /* 0x000fca0000004100 */
[----:B------:R-:W-:Y:S01]  /*a0b0*/  FFMA.FTZ R105, R104, R105, R186 ;  /* 0x0000006968697223 */ /* 0x000fe200000100ba */
[----:B------:R-:W-:-:S05]  /*a0c0*/  HADD2.F32 R186, -RZ, R252.H0_H0 ;  /* 0x200000fcffba7230 */ /* 0x000fca0000004100 */
[----:B------:R-:W-:Y:S01]  /*a0d0*/  FFMA.FTZ R2, R104, R186, R187 ;  /* 0x000000ba68027223 */ /* 0x000fe200000100bb */
[----:B------:R-:W-:Y:S01]  /*a0e0*/  FADD.FTZ R104, R115, -R185 ;  /* 0x800000b973687221 */ /* 0x000fe20000010000 */
[----:B------:R-:W-:-:S03]  /*a0f0*/  HADD2.F32 R186, -RZ, R101.H1_H1 ;  /* 0x30000065ffba7230 */ /* 0x000fc60000004100 */
[----:B------:R-:W-:Y:S01]  /*a100*/  FMUL.FTZ R187, R184, R104 ;  /* 0x00000068b8bb7220 */ /* 0x000fe20000410000 */
[----:B------:R-:W-:-:S05]  /*a110*/  HADD2.F32 R104, -RZ, R0.H1_H1 ;  /* 0x30000000ff687230 */ /* 0x000fca0000004100 */
[----:B------:R-:W-:Y:S01]  /*a120*/  FFMA.FTZ R104, R187, R104, R186 ;  /* 0x00000068bb687223 */ /* 0x000fe200000100ba */
[----:B------:R-:W-:Y:S02]  /*a130*/  HADD2.F32 R186, -RZ, R252.H1_H1 ;  /* 0x300000fcffba7230 */ /* 0x000fe40000004100 */
[----:B------:R-:W-:-:S05]  /*a140*/  HADD2.F32 R252, -RZ, R65.H1_H1 ;  /* 0x30000041fffc7230 */ /* 0x000fca0000004100 */
[----:B------:R-:W-:Y:S02]  /*a150*/  FFMA.FTZ R187, R187, R186, R252 ;  /* 0x000000babbbb7223 */ /* 0x000fe400000100fc */
[----:B------:R-:W2:Y:S01]  /*a160*/  LDL R252, [R1+0x30] ;  /* 0x0000300001fc7983 */ /* 0x000ea20000100800 */
[----:B------:R-:W-:Y:S01]  /*a170*/  F2FP.F16.F32.PACK_AB R105, R104, R105 ;  /* 0x000000696869723e */ /* 0x000fe200000000ff */
[----:B------:R-:W-:Y:S01]  /*a180*/  FADD.FTZ R104, R9, -R185 ;  /* 0x800000b909687221 */ /* 0x000fe20000010000 */
[----:B------:R-:W-:Y:S01]  /*a190*/  F2FP.F16.F32.PACK_AB R107, R107, R109 ;  /* 0x0000006d6b6b723e */ /* 0x000fe200000000ff */
[----:B------:R-:W-:Y:S01]  /*a1a0*/  HADD2.F32 R109, -RZ, R100.H0_H0 ;  /* 0x20000064ff6d7230 */ /* 0x000fe20000004100 */
[----:B------:R-:W-:Y:S01]  /*a1b0*/  F2FP.F16.F32.PACK_AB R106, R106, R108 ;  /* 0x0000006c6a6a723e */ /* 0x000fe200000000ff */
[----:B------:R-:W-:Y:S02]  /*a1c0*/  HADD2.F32 R108, -RZ, R5.H0_H0 ;  /* 0x20000005ff6c7230 */ /* 0x000fe40000004100 */
[----:B------:R-:W-:Y:S01]  /*a1d0*/  FMUL.FTZ R104, R184, R104 ;  /* 0x00000068b8687220 */ /* 0x000fe20000410000 */
[----:B------:R-:W-:-:S03]  /*a1e0*/  HADD2.F32 R186, -RZ, R64.H0_H0 ;  /* 0x20000040ffba7230 */ /* 0x000fc60000004100 */
[----:B------:R-:W-:Y:S01]  /*a1f0*/  FFMA.FTZ R108, R104, R108, R109 ;  /* 0x0000006c686c7223 */ /* 0x000fe2000001006d */
[----:B------:R-:W-:Y:S02]  /*a200*/  F2FP.F16.F32.PACK_AB R111, R111, R110 ;  /* 0x0000006e6f6f723e */ /* 0x000fe400000000ff */
[----:B------:R-:W-:Y:S01]  /*a210*/  F2FP.F16.F32.PACK_AB R110, R4, R3 ;  /* 0x00000003046e723e */ /* 0x000fe200000000ff */
[----:B--2---:R-:W-:-:S05]  /*a220*/  HADD2.F32 R109, -RZ, R252.H0_H0 ;  /* 0x200000fcff6d7230 */ /* 0x004fca0000004100 */
[----:B------:R-:W-:Y:S01]  /*a230*/  FFMA.FTZ R0, R104, R109, R186 ;  /* 0x0000006d68007223 */ /* 0x000fe200000100ba */
[----:B------:R-:W-:Y:S01]  /*a240*/  FADD.FTZ R104, R31, -R185 ;  /* 0x800000b91f687221 */ /* 0x000fe20000010000 */
[----:B------:R-:W-:-:S03]  /*a250*/  HADD2.F32 R186, -RZ, R100.H1_H1 ;  /* 0x30000064ffba7230 */ /* 0x000fc60000004100 */
[----:B------:R-:W-:Y:S01]  /*a260*/  FMUL.FTZ R109, R184, R104 ;  /* 0x00000068b86d7220 */ /* 0x000fe20000410000 */
[----:B------:R-:W-:Y:S02]  /*a270*/  HADD2.F32 R104, -RZ, R5.H1_H1 ;  /* 0x30000005ff687230 */ /* 0x000fe40000004100 */
[----:B------:R2:W5:Y:S03]  /*a280*/  LDL.LU R5, [R1+0x60] ;  /* 0x0000600001057983 */ /* 0x0005660000300800 */
[C---:B------:R-:W-:Y:S01]  /*a290*/  FFMA.FTZ R104, R109.reuse, R104, R186 ;  /* 0x000000686d687223 */ /* 0x040fe200000100ba */
[----:B------:R-:W-:Y:S01]  /*a2a0*/  HADD2.F32 R186, -RZ, R252.H1_H1 ;  /* 0x300000fcffba7230 */ /* 0x000fe20000004100 */
[----:B------:R2:W5:Y:S01]  /*a2b0*/  LDL.LU R4, [R1+0x5c] ;  /* 0x00005c0001047983 */ /* 0x0005620000300800 */
[----:B------:R-:W-:Y:S02]  /*a2c0*/  HADD2.F32 R252, -RZ, R64.H1_H1 ;  /* 0x30000040fffc7230 */ /* 0x000fe40000004100 */
[----:B------:R-:W-:Y:S01]  /*a2d0*/  F2FP.F16.F32.PACK_AB R104, R104, R108 ;  /* 0x0000006c6868723e */ /* 0x000fe200000000ff */
[----:B------:R2:W5:Y:S02]  /*a2e0*/  LDL.LU R3, [R1+0x58] ;  /* 0x0000580001037983 */ /* 0x0005640000300800 */
[----:B------:R-:W-:-:S02]  /*a2f0*/  FFMA.FTZ R186, R109, R186, R252 ;  /* 0x000000ba6dba7223 */ /* 0x000fc400000100fc */
[----:B------:R-:W0:Y:S02]  /*a300*/  LDC.64 R108, c[0x0][0x428] ;  /* 0x00010a00ff6c7b82 */ /* 0x000e240000000a00 */
[----:B0-----:R-:W-:-:S05]  /*a310*/  IMAD.WIDE.U32 R108, R10, 0x10, R108 ;  /* 0x000000100a6c7825 */ /* 0x001fca00078e006c */
[----:B------:R0:W-:Y:S02]  /*a320*/  STG.E.128 desc[UR6][R108.64], R104 ;  /* 0x000000686c007986 */ /* 0x0001e4000c101d06 */
[----:B0-----:R-:W-:Y:S01]  /*a330*/  F2FP.F16.F32.PACK_AB R109, R187, R2 ;  /* 0x00000002bb6d723e */ /* 0x001fe200000000ff */
[----:B------:R-:W0:Y:S01]  /*a340*/  LDC.64 R104, c[0x0][0x430] ;  /* 0x00010c00ff687b82 */ /* 0x000e220000000a00 */
[----:B------:R2:W5:Y:S01]  /*a350*/  LDL.LU R2, [R1+0x54] ;  /* 0x0000540001027983 */ /* 0x0005620000300800 */
[----:B------:R-:W-:-:S03]  /*a360*/  F2FP.F16.F32.PACK_AB R108, R186, R0 ;  /* 0x00000000ba6c723e */ /* 0x000fc600000000ff */
[----:B------:R2:W5:Y:S01]  /*a370*/  LDL.LU R0, [R1+0x50] ;  /* 0x0000500001007983 */ /* 0x0005620000300800 */
[----:B0-----:R-:W-:-:S05]  /*a380*/  IMAD.WIDE.U32 R104, R10, 0x10, R104 ;  /* 0x000000100a687825 */ /* 0x001fca00078e0068 */
[----:B------:R2:W-:Y:S01]  /*a390*/  STG.E.128 desc[UR6][R104.64], R108 ;  /* 0x0000006c68007986 */ /* 0x0005e2000c101d06 */
[----:B------:R-:W-:-:S07]  /*a3a0*/  IADD3 R10, PT, PT, R10, 0x20, RZ ;  /* 0x000000200a0a7810 */ /* 0x000fce0007ffe0ff */
.L_x_5453:
[----:B------:R-:W-:Y:S05]  /*a3b0*/  BSYNC.RECONVERGENT B0 ;  /* 0x0000000000007941 */ /* 0x000fea0003800200 */
.L_x_5452:
[----:B------:R-:W-:Y:S01]  /*a3c0*/  ISETP.GE.U32.AND P0, PT, R11, 0x40, PT ;  /* 0x000000400b00780c */ /* 0x000fe20003f06070 */
[----:B------:R-:W-:-:S12]  /*a3d0*/  BSSY.RECONVERGENT B0, `(.L_x_5454) ;  /* 0x0000063000007945 */ /* 0x000fd80003800200 */
[----:B------:R-:W-:Y:S05]  /*a3e0*/  @!P0 BRA `(.L_x_5455) ;  /* 0x0000000400848947 */ /* 0x000fea0003800000 */
[----:B0-2---:R-:W2:Y:S04]  /*a3f0*/  LDL R108, [R1+0x2c] ;  /* 0x00002c00016c7983 */ /* 0x005ea80000100800 */
[----:B------:R-:W3:Y:S04]  /*a400*/  LDL R111, [R1+0x1c] ;  /* 0x00001c00016f7983 */ /* 0x000ee80000100800 */
[----:B------:R-:W4:Y:S04]  /*a410*/  LDL R187, [R1+0x28] ;  /* 0x0000280001bb7983 */ /* 0x000f280000100800 */
[----:B------:R-:W4:Y:S04]  /*a420*/  LDL R252, [R1+0x14] ;  /* 0x0000140001fc7983 */ /* 0x000f280000100800 */
[----:B-----5:R0:W-:Y:S04]  /*a430*/  STL [R1+0x60], R5 ;  /* 0x0000600501007387 */ /* 0x0201e80000100800 */
        /* <DEDUP_REMOVED lines=8> */
[----:B------:R-:W-:-:S02]  /*a4c0*/  HADD2.F32 R109, -RZ, R147.H0_H0 ;  /* 0x20000093ff6d7230 */ /* 0x000fc40000004100 */
[----:B------:R-:W-:Y:S02]  /*a4d0*/  HADD2.F32 R106, -RZ, R71.H0_H0 ;  /* 0x20000047ff6a7230 */ /* 0x000fe40000004100 */
[----:B------:R-:W-:Y:S01]  /*a4e0*/  FMUL.FTZ R104, R184, R104 ;  /* 0x00000068b8687220 */ /* 0x000fe20000410000 */
[----:B------:R-:W-:Y:S02]  /*a4f0*/  HADD2.F32 R186, -RZ, R146.H0_H0 ;  /* 0x20000092ffba7230 */ /* 0x000fe40000004100 */
[----:B--2---:R-:W-:Y:S02]  /*a500*/  HADD2.F32 R107, -RZ, R108.H0_H0 ;  /* 0x2000006cff6b7230 */ /* 0x004fe40000004100 */
[----:B---3--:R-:W-:-:S03]  /*a510*/  HADD2.F32 R105, -RZ, R111.H0_H0 ;  /* 0x2000006fff697230 */ /* 0x008fc60000004100 */
[C---:B------:R-:W-:Y:S01]  /*a520*/  FFMA.FTZ R109, R104.reuse, R107, R109 ;  /* 0x0000006b686d7223 */ /* 0x040fe2000001006d */
[----:B------:R-:W-:Y:S02]  /*a530*/  HADD2.F32 R107, -RZ, R108.H1_H1 ;  /* 0x3000006cff6b7230 */ /* 0x000fe40000004100 */
[----:B------:R-:W-:Y:S02]  /*a540*/  HADD2.F32 R108, -RZ, R147.H1_H1 ;  /* 0x30000093ff6c7230 */ /* 0x000fe40000004100 */
        /* <DEDUP_REMOVED lines=75> */
.L_x_5455:
[----:B------:R-:W-:Y:S05]  /*aa00*/  BSYNC.RECONVERGENT B0 ;  /* 0x0000000000007941 */ /* 0x000fea0003800200 */
.L_x_5454:
[----:B------:R-:W-:Y:S01]  /*aa10*/  ISETP.GE.U32.AND P0, PT, R11, 0x60, PT ;  /* 0x000000600b00780c */ /* 0x000fe20003f06070 */
[----:B------:R-:W-:-:S12]  /*aa20*/  BSSY.RECONVERGENT B0, `(.L_x_5456) ;  /* 0x0000059000007945 */ /* 0x000fd80003800200 */
[----:B------:R-:W-:Y:S05]  /*aa30*/  @!P0 BRA `(.L_x_5457) ;  /* 0x00000004005c8947 */ /* 0x000fea0003800000 */
[----:B-123--:R-:W-:Y:S01]  /*aa40*/  FADD.FTZ R104, R120, -R185 ;  /* 0x800000b978687221 */ /* 0x00efe20000010000 */
[----:B-----5:R-:W-:Y:S01]  /*aa50*/  HADD2.F32 R107, -RZ, R251.H0_H0 ;  /* 0x200000fbff6b7230 */ /* 0x020fe20000004100 */
[----:B------:R-:W-:Y:S01]  /*aa60*/  STL [R1+0x58], R3 ;  /* 0x0000580301007387 */ /* 0x000fe20000100800 */
[----:B------:R-:W-:Y:S02]  /*aa70*/  HADD2.F32 R109, -RZ, R151.H0_H0 ;  /* 0x20000097ff6d7230 */ /* 0x000fe40000004100 */
[----:B------:R-:W-:Y:S01]  /*aa80*/  FMUL.FTZ R104, R184, R104 ;  /* 0x00000068b8687220 */ /* 0x000fe20000410000 */
[----:B------:R-:W-:Y:S01]  /*aa90*/  HADD2.F32 R105, -RZ, R247.H0_H0 ;  /* 0x200000f7ff697230 */ /* 0x000fe20000004100 */
[----:B------:R-:W-:Y:S01]  /*aaa0*/  STL [R1+0x54], R2 ;  /* 0x0000540201007387 */ /* 0x000fe20000100800 */
[----:B------:R-:W-:Y:S02]  /*aab0*/  HADD2.F32 R106, -RZ, R75.H0_H0 ;  /* 0x2000004bff6a7230 */ /* 0x000fe40000004100 */
[----:B------:R-:W-:Y:S01]  /*aac0*/  FFMA.FTZ R109, R104, R107, R109 ;  /* 0x0000006b686d7223 */ /* 0x000fe2000001006d */
[----:B------:R-:W-:Y:S01]  /*aad0*/  HADD2.F32 R107, -RZ, R251.H1_H1 ;  /* 0x300000fbff6b7230 */ /* 0x000fe20000004100 */
[----:B------:R1:W-:Y:S01]  /*aae0*/  STL [R1+0x50], R0 ;  /* 0x0000500001007387 */ /* 0x0003e20000100800 */
[----:B0-----:R-:W-:-:S02]  /*aaf0*/  HADD2.F32 R108, -RZ, R151.H1_H1 ;  /* 0x30000097ff6c7230 */ /* 0x001fc40000004100 */
[----:B------:R-:W-:Y:S01]  /*ab00*/  FFMA.FTZ R110, R104, R105, R106 ;  /* 0x00000069686e7223 */ /* 0x000fe2000001006a */
[--C-:B------:R-:W-:Y:S01]  /*ab10*/  FADD.FTZ R104, R51, -R185.reuse ;  /* 0x800000b933687221 */ /* 0x100fe20000010000 */
[----:B------:R-:W-:Y:S02]  /*ab20*/  HADD2.F32 R105, -RZ, R247.H1_H1 ;  /* 0x300000f7ff697230 */ /* 0x000fe40000004100 */
[----:B------:R-:W-:Y:S02]  /*ab30*/  HADD2.F32 R106, -RZ, R75.H1_H1 ;  /* 0x3000004bff6a7230 */ /* 0x000fe40000004100 */
[----:B------:R-:W-:Y:S01]  /*ab40*/  FMUL.FTZ R104, R184, R104 ;  /* 0x00000068b8687220 */ /* 0x000fe20000410000 */
[--C-:B------:R-:W-:Y:S02]  /*ab50*/  HADD2.F32 R186, -RZ, R150.reuse.H0_H0 ;  /* 0x20000096ffba7230 */ /* 0x100fe40000004100 */
[----:B------:R-:W-:Y:S02]  /*ab60*/  HADD2.F32 R187, -RZ, R150.H1_H1 ;  /* 0x30000096ffbb7230 */ /* 0x000fe40000004100 */
[C---:B------:R-:W-:Y:S01]  /*ab70*/  FFMA.FTZ R107, R104.reuse, R107, R108 ;  /* 0x0000006b686b7223 */ /* 0x040fe2000001006c */
[----:B------:R-:W-:Y:S01]  /*ab80*/  FFMA.FTZ R111, R104, R105, R106 ;  /* 0x00000069686f7223 */ /* 0x000fe2000001006a */
[----:B------:R-:W-:Y:S01]  /*ab90*/  FADD.FTZ R104, R48, -R185 ;  /* 0x800000b930687221 */ /* 0x000fe20000010000 */
[----:B------:R-:W-:-:S02]  /*aba0*/  HADD2.F32 R108, -RZ, R250.H0_H0 ;  /* 0x200000faff6c7230 */ /* 0x000fc40000004100 */
[----:B------:R-:W-:Y:S02]  /*abb0*/  HADD2.F32 R105, -RZ, R246.H0_H0 ;  /* 0x200000f6ff697230 */ /* 0x000fe40000004100 */
[----:B------:R-:W-:Y:S01]  /*abc0*/  FMUL.FTZ R104, R184, R104 ;  /* 0x00000068b8687220 */ /* 0x000fe20000410000 */
[--C-:B------:R-:W-:Y:S01]  /*abd0*/  HADD2.F32 R106, -RZ, R74.reuse.H0_H0 ;  /* 0x2000004aff6a7230 */ /* 0x100fe20000004100 */
[----:B------:R-:W-:Y:S01]  /*abe0*/  F2FP.F16.F32.PACK_AB R107, R107, R109 ;  /* 0x0000006d6b6b723e */ /* 0x000fe200000000ff */
[----:B------:R-:W-:Y:S02]  /*abf0*/  HADD2.F32 R252, -RZ, R73.H1_H1 ;  /* 0x30000049fffc7230 */ /* 0x000fe40000004100 */
[C---:B------:R-:W-:Y:S01]  /*ac00*/  FFMA.FTZ R108, R104.reuse, R108, R186 ;  /* 0x0000006c686c7223 */ /* 0x040fe200000100ba */
[----:B------:R-:W-:Y:S02]  /*ac10*/  HADD2.F32 R186, -RZ, R74.H1_H1 ;  /* 0x3000004affba7230 */ /* 0x000fe40000004100 */
[----:B-1----:R-:W-:Y:S01]  /*ac20*/  FFMA.FTZ R0, R104, R105, R106 ;  /* 0x0000006968007223 */ /* 0x002fe2000001006a */
[----:B------:R-:W-:Y:S01]  /*ac30*/  FADD.FTZ R104, R50, -R185 ;  /* 0x800000b932687221 */ /* 0x000fe20000010000 */
[----:B------:R-:W-:-:S02]  /*ac40*/  HADD2.F32 R106, -RZ, R250.H1_H1 ;  /* 0x300000faff6a7230 */ /* 0x000fc40000004100 */
[----:B------:R-:W-:Y:S02]  /*ac50*/  HADD2.F32 R105, -RZ, R246.H1_H1 ;  /* 0x300000f6ff697230 */ /* 0x000fe40000004100 */
[----:B------:R-:W-:Y:S01]  /*ac60*/  FMUL.FTZ R104, R184, R104 ;  /* 0x00000068b8687220 */ /* 0x000fe20000410000 */
[----:B------:R-:W-:Y:S01]  /*ac70*/  HADD2.F32 R109, -RZ, R148.H0_H0 ;  /* 0x20000094ff6d7230 */ /* 0x000fe20000004100 */
[----:B------:R0:W-:Y:S02]  /*ac80*/  STL [R1], R0 ;  /* 0x0000000001007387 */ /* 0x0001e40000100800 */
[C---:B------:R-:W-:Y:S01]  /*ac90*/  FFMA.FTZ R106, R104.reuse, R106, R187 ;  /* 0x0000006a686a7223 */ /* 0x040fe200000100bb */
[----:B------:R-:W-:Y:S01]  /*aca0*/  FFMA.FTZ R3, R104, R105, R186 ;  /* 0x0000006968037223 */ /* 0x000fe200000100ba */
[----:B------:R-:W-:Y:S01]  /*acb0*/  FADD.FTZ R104, R26, -R185 ;  /* 0x800000b91a687221 */ /* 0x000fe20000010000 */
[----:B------:R-:W-:Y:S02]  /*acc0*/  HADD2.F32 R105, -RZ, R249.H0_H0 ;  /* 0x200000f9ff697230 */ /* 0x000fe40000004100 */
[----:B------:R-:W-:-:S02]  /*acd0*/  HADD2.F32 R186, -RZ, R149.H0_H0 ;  /* 0x20000095ffba7230 */ /* 0x000fc40000004100 */
[----:B------:R-:W-:Y:S01]  /*ace0*/  FMUL.FTZ R104, R184, R104 ;  /* 0x00000068b8687220 */ /* 0x000fe20000410000 */
[----:B------:R-:W-:Y:S01]  /*acf0*/  HADD2.F32 R187, -RZ, R73.H0_H0 ;  /* 0x20000049ffbb7230 */ /* 0x000fe20000004100 */
[----:B------:R-:W-:Y:S01]  /*ad00*/  F2FP.F16.F32.PACK_AB R106, R106, R108 ;  /* 0x0000006c6a6a723e */ /* 0x000fe200000000ff */
[----:B------:R-:W-:Y:S02]  /*ad10*/  HADD2.F32 R108, -RZ, R248.H0_H0 ;  /* 0x200000f8ff6c7230 */ /* 0x000fe40000004100 */
        /* <DEDUP_REMOVED lines=8> */
[----:B------:R-:W-:-:S04]  /*ada0*/  HADD2.F32 R186, -RZ, R245.H1_H1 ;  /* 0x300000f5ffba7230 */ /* 0x000fc80000004100 */
[----:B------:R-:W-:Y:S01]  /*adb0*/  F2FP.F16.F32.PACK_AB R105, R104, R105 ;  /* 0x000000696869723e */ /* 0x000fe200000000ff */
[----:B------:R-:W-:Y:S01]  /*adc0*/  FADD.FTZ R104, R6, -R185 ;  /* 0x800000b906687221 */ /* 0x000fe20000010000 */
[----:B------:R-:W-:Y:S01]  /*add0*/  FFMA.FTZ R187, R187, R186, R252 ;  /* 0x000000babbbb7223 */ /* 0x000fe200000100fc */
[--C-:B------:R-:W-:Y:S02]  /*ade0*/  HADD2.F32 R186, -RZ, R72.reuse.H0_H0 ;  /* 0x20000048ffba7230 */ /* 0x100fe40000004100 */
[----:B------:R-:W-:Y:S01]  /*adf0*/  FMUL.FTZ R104, R184, R104 ;  /* 0x00000068b8687220 */ /* 0x000fe20000410000 */
[----:B------:R-:W-:-:S03]  /*ae00*/  HADD2.F32 R252, -RZ, R72.H1_H1 ;  /* 0x30000048fffc7230 */ /* 0x000fc60000004100 */
[----:B------:R-:W-:Y:S01]  /*ae10*/  FFMA.FTZ R108, R104, R108, R109 ;  /* 0x0000006c686c7223 */ /* 0x000fe2000001006d */
[----:B------:R-:W-:-:S05]  /*ae20*/  HADD2.F32 R109, -RZ, R244.H0_H0 ;  /* 0x200000f4ff6d7230 */ /* 0x000fca0000004100 */
[----:B0-----:R-:W-:Y:S01]  /*ae30*/  FFMA.FTZ R0, R104, R109, R186 ;  /* 0x0000006d68007223 */ /* 0x001fe200000100ba */
[----:B------:R-:W-:Y:S01]  /*ae40*/  FADD.FTZ R104, R27, -R185 ;  /* 0x800000b91b687221 */ /* 0x000fe20000010000 */
[----:B------:R-:W-:-:S03]  /*ae50*/  HADD2.F32 R186, -RZ, R148.H1_H1 ;  /* 0x30000094ffba7230 */ /* 0x000fc60000004100 */
[----:B------:R-:W-:Y:S01]  /*ae60*/  FMUL.FTZ R109, R184, R104 ;  /* 0x00000068b86d7220 */ /* 0x000fe20000410000 */
[----:B------:R-:W-:-:S05]  /*ae70*/  HADD2.F32 R104, -RZ, R248.H1_H1 ;  /* 0x300000f8ff687230 */ /* 0x000fca0000004100 */
[----:B------:R-:W-:Y:S01]  /*ae80*/  FFMA.FTZ R104, R109, R104, R186 ;  /* 0x000000686d687223 */ /* 0x000fe200000100ba */
[----:B------:R-:W-:-:S05]  /*ae90*/  HADD2.F32 R186, -RZ, R244.H1_H1 ;  /* 0x300000f4ffba7230 */ /* 0x000fca0000004100 */
[----:B------:R-:W-:Y:S02]  /*aea0*/  FFMA.FTZ R186, R109, R186, R252 ;  /* 0x000000ba6dba7223 */ /* 0x000fe400000100fc */
[----:B------:R-:W2:Y:S01]  /*aeb0*/  LDL.LU R252, [R1] ;  /* 0x0000000001fc7983 */ /* 0x000ea20000300800 */
[----:B------:R-:W-:Y:S02]  /*aec0*/  F2FP.F16.F32.PACK_AB R104, R104, R108 ;  /* 0x0000006c6868723e */ /* 0x000fe400000000ff */
[----:B------:R-:W0:Y:S01]  /*aed0*/  LDC.64 R108, c[0x0][0x428] ;  /* 0x00010a00ff6c7b82 */ /* 0x000e220000000a00 */
[----:B------:R-:W-:Y:S01]  /*aee0*/  F2FP.F16.F32.PACK_AB R111, R111, R110 ;  /* 0x0000006e6f6f723e */ /* 0x000fe200000000ff */
[----:B0-----:R-:W-:-:S05]  /*aef0*/  IMAD.WIDE.U32 R108, R10, 0x10, R108 ;  /* 0x000000100a6c7825 */ /* 0x001fca00078e006c */
[----:B------:R0:W-:Y:S02]  /*af00*/  STG.E.128 desc[UR6][R108.64], R104 ;  /* 0x000000686c007986 */ /* 0x0001e4000c101d06 */
[----:B0-----:R-:W-:Y:S01]  /*af10*/  F2FP.F16.F32.PACK_AB R109, R187, R2 ;  /* 0x00000002bb6d723e */ /* 0x001fe200000000ff */
[----:B------:R-:W0:Y:S01]  /*af20*/  LDC.64 R104, c[0x0][0x430] ;  /* 0x00010c00ff687b82 */ /* 0x000e220000000a00 */
[----:B------:R-:W-:Y:S02]  /*af30*/  F2FP.F16.F32.PACK_AB R108, R186, R0 ;  /* 0x00000000ba6c723e */ /* 0x000fe400000000ff */
[----:B--2---:R-:W-:Y:S02]  /*af40*/  F2FP.F16.F32.PACK_AB R110, R3, R252 ;  /* 0x000000fc036e723e */ /* 0x004fe400000000ff */
[----:B------:R4:W5:Y:S04]  /*af50*/  LDL.LU R3, [R1+0x58] ;  /* 0x0000580001037983 */ /* 0x0009680000300800 */
[----:B------:R4:W5:Y:S04]  /*af60*/  LDL.LU R2, [R1+0x54] ;  /* 0x0000540001027983 */ /* 0x0009680000300800 */
[----:B------:R4:W5:Y:S01]  /*af70*/  LDL.LU R0, [R1+0x50] ;  /* 0x0000500001007983 */ /* 0x0009620000300800 */
[C---:B0-----:R-:W-:Y:S01]  /*af80*/  IMAD.WIDE.U32 R104, R10.reuse, 0x10, R104 ;  /* 0x000000100a687825 */ /* 0x041fe200078e0068 */
[----:B------:R-:W-:-:S04]  /*af90*/  IADD3 R10, PT, PT, R10, 0x20, RZ ;  /* 0x000000200a0a7810 */ /* 0x000fc80007ffe0ff */
[----:B------:R4:W-:Y:S03]  /*afa0*/  STG.E.128 desc[UR6][R104.64], R108 ;  /* 0x0000006c68007986 */ /* 0x0009e6000c101d06 */
.L_x_5457:
[----:B------:R-:W-:Y:S05]  /*afb0*/  BSYNC.RECONVERGENT B0 ;  /* 0x0000000000007941 */ /* 0x000fea0003800200 */
.L_x_5456:
[----:B------:R-:W-:Y:S01]  /*afc0*/  ISETP.GE.U32.AND P0, PT, R11, 0x80, PT ;  /* 0x000000800b00780c */ /* 0x000fe20003f06070 */
[----:B------:R-:W-:-:S12]  /*afd0*/  BSSY.RECONVERGENT B0, `(.L_x_5458) ;  /* 0x0000059000007945 */ /* 0x000fd80003800200 */
[----:B------:R-:W-:Y:S05]  /*afe0*/  @!P0 BRA `(.L_x_5459) ;  /* 0x00000004005c8947 */ /* 0x000fea0003800000 */
[----:B-1234-:R-:W-:Y:S01]  /*aff0*/  FADD.FTZ R104, R122, -R185 ;  /* 0x800000b97a687221 */ /* 0x01efe20000010000 */
        /* <DEDUP_REMOVED lines=86> */
.L_x_5459:
[----:B------:R-:W-:Y:S05]  /*b560*/  BSYNC.RECONVERGENT B0 ;  /* 0x0000000000007941 */ /* 0x000fea0003800200 */
.L_x_5458:
        /* <DEDUP_REMOVED lines=90> */
.L_x_5461:
[----:B------:R-:W-:Y:S05]  /*bb10*/  BSYNC.RECONVERGENT B0 ;  /* 0x0000000000007941 */ /* 0x000fea0003800200 */
.L_x_5460:
        /* <DEDUP_REMOVED lines=90> */
.L_x_5463:
[----:B------:R-:W-:Y:S05]  /*c0c0*/  BSYNC.RECONVERGENT B0 ;  /* 0x0000000000007941 */ /* 0x000fea0003800200 */
.L_x_5462:
        /* <DEDUP_REMOVED lines=90> */
.L_x_5465:
[----:B------:R-:W-:Y:S05]  /*c670*/  BSYNC.RECONVERGENT B0 ;  /* 0x0000000000007941 */ /* 0x000fea0003800200 */
.L_x_5464:
        /* <DEDUP_REMOVED lines=90> */
.L_x_5467:
[----:B------:R-:W-:Y:S05]  /*cc20*/  BSYNC.RECONVERGENT B0 ;  /* 0x0000000000007941 */ /* 0x000fea0003800200 */
.L_x_5466:
        /* <DEDUP_REMOVED lines=90> */
.L_x_5469:
[----:B------:R-:W-:Y:S05]  /*d1d0*/  BSYNC.RECONVERGENT B0 ;  /* 0x0000000000007941 */ /* 0x000fea0003800200 */
.L_x_5468:
        /* <DEDUP_REMOVED lines=10> */
[--C-:B0-----:R-:W-:Y:S02]  /*d280*/  HADD2.F32 R108, -RZ, R180.reuse.H0_H0 ;  /* 0x200000b4ff6c7230 */ /* 0x101fe40000004100 */
[----:B------:R-:W-:Y:S01]  /*d290*/  HADD2.F32 R109, -RZ, R180.H1_H1 ;  /* 0x300000b4ff6d7230 */ /* 0x000fe20000004100 */
[----:B------:R-:W-:Y:S01]  /*d2a0*/  STL [R1+0x54], R2 ;  /* 0x0000540201007387 */ /* 0x000fe20000100800 */
[----:B------:R-:W-:-:S02]  /*d2b0*/  HADD2.F32 R110, -RZ, R181.H0_H0 ;  /* 0x200000b5ff6e7230 */ /* 0x000fc40000004100 */
[C---:B------:R-:W-:Y:S01]  /*d2c0*/  FFMA.FTZ R108, R104.reuse, R107, R108 ;  /* 0x0000006b686c7223 */ /* 0x040fe2000001006c */
[----:B------:R-:W-:Y:S01]  /*d2d0*/  HADD2.F32 R107, -RZ, R176.H1_H1 ;  /* 0x300000b0ff6b7230 */ /* 0x000fe20000004100 */
[----:B------:R0:W-:Y:S01]  /*d2e0*/  STL [R1+0x50], R0 ;  /* 0x0000500001007387 */ /* 0x0001e20000100800 */
[----:B------:R-:W-:Y:S02]  /*d2f0*/  HADD2.F32 R111, -RZ, R181.H1_H1 ;  /* 0x300000b5ff6f7230 */ /* 0x000fe40000004100 */
[----:B------:R-:W-:Y:S02]  /*d300*/  HADD2.F32 R186, -RZ, R182.H0_H0 ;  /* 0x200000b6ffba7230 */ /* 0x000fe40000004100 */
[----:B------:R-:W-:Y:S02]  /*d310*/  HADD2.F32 R187, -RZ, R183.H0_H0 ;  /* 0x200000b7ffbb7230 */ /* 0x000fe40000004100 */
[----:B------:R-:W-:Y:S02]  /*d320*/  HADD2.F32 R252, -RZ, R179.H0_H0 ;  /* 0x200000b3fffc7230 */ /* 0x000fe40000004100 */
[----:B0-----:R-:W-:Y:S01]  /*d330*/  FFMA.FTZ R0, R104, R105, R106 ;  /* 0x0000006968007223 */ /* 0x001fe2000001006a */
[----:B------:R-:W-:Y:S01]  /*d340*/  FADD.FTZ R105, R32, -R185 ;  /* 0x800000b920697221 */ /* 0x000fe20000010000 */
[----:B------:R-:W-:-:S02]  /*d350*/  HADD2.F32 R104, -RZ, R192.H1_H1 ;  /* 0x300000c0ff687230 */ /* 0x000fc40000004100 */
[----:B------:R-:W-:Y:S02]  /*d360*/  HADD2.F32 R106, -RZ, R188.H1_H1 ;  /* 0x300000bcff6a7230 */ /* 0x000fe40000004100 */
[----:B------:R-:W-:Y:S01]  /*d370*/  FMUL.FTZ R105, R184, R105 ;  /* 0x00000069b8697220 */ /* 0x000fe20000410000 */
[----:B------:R0:W-:Y:S03]  /*d380*/  STL [R1+0x4], R0 ;  /* 0x0000040001007387 */ /* 0x0001e60000100800 */
[C---:B------:R-:W-:Y:S01]  /*d390*/  FFMA.FTZ R104, R105.reuse, R104, R109 ;  /* 0x0000006869687223 */ /* 0x040fe2000001006d */
[----:B------:R-:W-:Y:S02]  /*d3a0*/  HADD2.F32 R109, -RZ, R193.H0_H0 ;  /* 0x200000c1ff6d7230 */ /* 0x000fe40000004100 */
[----:B0-----:R-:W-:Y:S01]  /*d3b0*/  FFMA.FTZ R0, R105, R106, R107 ;  /* 0x0000006a69007223 */ /* 0x001fe2000001006b */
[----:B------:R-:W-:Y:S01]  /*d3c0*/  FADD.FTZ R105, R33, -R185 ;  /* 0x800000b921697221 */ /* 0x000fe20000010000 */
[----:B------:R-:W-:-:S02]  /*d3d0*/  HADD2.F32 R106, -RZ, R189.H0_H0 ;  /* 0x200000bdff6a7230 */ /* 0x000fc40000004100 */
[----:B------:R-:W-:Y:S02]  /*d3e0*/  HADD2.F32 R107, -RZ, R177.H0_H0 ;  /* 0x200000b1ff6b7230 */ /* 0x000fe40000004100 */
[----:B------:R-:W-:-:S04]  /*d3f0*/  FMUL.FTZ R105, R184, R105 ;  /* 0x00000069b8697220 */ /* 0x000fc80000410000 */
[----:B------:R-:W-:Y:S01]  /*d400*/  FFMA.FTZ R2, R105, R106, R107 ;  /* 0x0000006a69027223 */ /* 0x000fe2000001006b */
[----:B------:R-:W-:Y:S01]  /*d410*/  FADD.FTZ R106, R35, -R185 ;  /* 0x800000b9236a7221 */ /* 0x000fe20000010000 */
[----:B------:R-:W-:Y:S01]  /*d420*/  FFMA.FTZ R109, R105, R109, R110 ;  /* 0x0000006d696d7223 */ /* 0x000fe2000001006e */
        /* <DEDUP_REMOVED lines=8> */
[----:B------:R-:W-:Y:S02]  /*d4b0*/  HADD2.F32 R107, -RZ, R190.H0_H0 ;  /* 0x200000beff6b7230 */ /* 0x000fe40000004100 */
[----:B------:R-:W-:Y:S02]  /*d4c0*/  HADD2.F32 R110, -RZ, R178.H0_H0 ;  /* 0x200000b2ff6e7230 */ /* 0x000fe40000004100 */
[----:B------:R-:W-:-:S04]  /*d4d0*/  FMUL.FTZ R106, R184, R106 ;  /* 0x0000006ab86a7220 */ /* 0x000fc80000410000 */
[C---:B------:R-:W-:Y:S01]  /*d4e0*/  FFMA.FTZ R4, R106.reuse, R107, R110 ;  /* 0x0000006b6a047223 */ /* 0x040fe2000001006e */
[----:B------:R-:W-:Y:S01]  /*d4f0*/  FADD.FTZ R107, R133, -R185 ;  /* 0x800000b9856b7221 */ /* 0x000fe20000010000 */
[----:B------:R-:W-:Y:S01]  /*d500*/  FFMA.FTZ R186, R106, R111, R186 ;  /* 0x0000006f6aba7223 */ /* 0x000fe200000100ba */
[----:B------:R-:W-:Y:S02]  /*d510*/  HADD2.F32 R106, -RZ, R194.H1_H1 ;  /* 0x300000c2ff6a7230 */ /* 0x000fe40000004100 */
[----:B------:R-:W-:Y:S02]  /*d520*/  HADD2.F32 R110, -RZ, R182.H1_H1 ;  /* 0x300000b6ff6e7230 */ /* 0x000fe40000004100 */
[----:B------:R-:W-:Y:S01]  /*d530*/  FMUL.FTZ R107, R184, R107 ;  /* 0x0000006bb86b7220 */ /* 0x000fe20000410000 */
[----:B------:R-:W-:-:S03]  /*d540*/  HADD2.F32 R111, -RZ, R178.H1_H1 ;  /* 0x300000b2ff6f7230 */ /* 0x000fc60000004100 */
[----:B------:R-:W-:Y:S01]  /*d550*/  FFMA.FTZ R106, R107, R106, R110 ;  /* 0x0000006a6b6a7223 */ /* 0x000fe2000001006e */
[----:B------:R-:W-:-:S05]  /*d560*/  HADD2.F32 R110, -RZ, R190.H1_H1 ;  /* 0x300000beff6e7230 */ /* 0x000fca0000004100 */
[----:B------:R-:W-:Y:S01]  /*d570*/  FFMA.FTZ R110, R107, R110, R111 ;  /* 0x0000006e6b6e7223 */ /* 0x000fe2000001006f */
[--C-:B------:R-:W-:Y:S01]  /*d580*/  FADD.FTZ R107, R134, -R185.reuse ;  /* 0x800000b9866b7221 */ /* 0x100fe20000010000 */
[----:B------:R-:W-:-:S03]  /*d590*/  FADD.FTZ R185, R143, -R185 ;  /* 0x800000b98fb97221 */ /* 0x000fc60000010000 */
[C---:B------:R-:W-:Y:S01]  /*d5a0*/  FMUL.FTZ R111, R184.reuse, R107 ;  /* 0x0000006bb86f7220 */ /* 0x040fe20000410000 */
[--C-:B------:R-:W-:Y:S02]  /*d5b0*/  HADD2.F32 R107, -RZ, R195.reuse.H0_H0 ;  /* 0x200000c3ff6b7230 */ /* 0x100fe40000004100 */
[----:B------:R-:W-:Y:S01]  /*d5c0*/  FMUL.FTZ R184, R184, R185 ;  /* 0x000000b9b8b87220 */ /* 0x000fe20000410000 */
[----:B------:R-:W-:Y:S02]  /*d5d0*/  HADD2.F32 R185, -RZ, R195.H1_H1 ;  /* 0x300000c3ffb97230 */ /* 0x000fe40000004100 */
[----:B------:R-:W-:Y:S01]  /*d5e0*/  FFMA.FTZ R107, R111, R107, R187 ;  /* 0x0000006b6f6b7223 */ /* 0x000fe200000100bb */
[----:B------:R-:W-:-:S05]  /*d5f0*/  HADD2.F32 R187, -RZ, R191.H0_H0 ;  /* 0x200000bfffbb7230 */ /* 0x000fca0000004100 */
[----:B------:R-:W-:Y:S01]  /*d600*/  FFMA.FTZ R111, R111, R187, R252 ;  /* 0x000000bb6f6f7223 */ /* 0x000fe200000100fc */
[----:B------:R-:W-:Y:S02]  /*d610*/  HADD2.F32 R187, -RZ, R183.H1_H1 ;  /* 0x300000b7ffbb7230 */ /* 0x000fe40000004100 */
[----:B------:R-:W-:-:S03]  /*d620*/  HADD2.F32 R252, -RZ, R179.H1_H1 ;  /* 0x300000b3fffc7230 */ /* 0x000fc60000004100 */
[----:B------:R-:W-:Y:S01]  /*d630*/  FFMA.FTZ R185, R184, R185, R187 ;  /* 0x000000b9b8b97223 */ /* 0x000fe200000100bb */
[----:B------:R-:W-:-:S05]  /*d640*/  HADD2.F32 R187, -RZ, R191.H1_H1 ;  /* 0x300000bfffbb7230 */ /* 0x000fca0000004100 */
[----:B------:R-:W-:Y:S02]  /*d650*/  FFMA.FTZ R184, R184, R187, R252 ;  /* 0x000000bbb8b87223 */ /* 0x000fe400000100fc */
[----:B------:R-:W2:Y:S01]  /*d660*/  LDL.LU R252, [R1+0x4] ;  /* 0x0000040001fc7983 */ /* 0x000ea20000300800 */
[----:B------:R-:W-:Y:S02]  /*d670*/  F2FP.F16.F32.PACK_AB R106, R106, R186 ;  /* 0x000000ba6a6a723e */ /* 0x000fe400000000ff */
[----:B------:R-:W0:Y:S01]  /*d680*/  LDC.64 R186, c[0x0][0x428] ;  /* 0x00010a00ffba7b82 */ /* 0x000e220000000a00 */
[----:B------:R-:W-:Y:S02]  /*d690*/  F2FP.F16.F32.PACK_AB R105, R105, R109 ;  /* 0x0000006d6969723e */ /* 0x000fe400000000ff */
[----:B------:R-:W-:Y:S02]  /*d6a0*/  F2FP.F16.F32.PACK_AB R104, R104, R108 ;  /* 0x0000006c6868723e */ /* 0x000fe400000000ff */
[----:B------:R-:W-:-:S02]  /*d6b0*/  F2FP.F16.F32.PACK_AB R107, R185, R107 ;  /* 0x0000006bb96b723e */ /* 0x000fc400000000ff */
[----:B------:R-:W-:Y:S02]  /*d6c0*/  F2FP.F16.F32.PACK_AB R110, R110, R4 ;  /* 0x000000046e6e723e */ /* 0x000fe400000000ff */
[----:B------:R1:W5:Y:S01]  /*d6d0*/  LDL.LU R4, [R1+0x5c] ;  /* 0x00005c0001047983 */ /* 0x0003620000300800 */
[----:B------:R-:W-:Y:S01]  /*d6e0*/  F2FP.F16.F32.PACK_AB R111, R184, R111 ;  /* 0x0000006fb86f723e */ /* 0x000fe200000000ff */
[----:B0-----:R-:W-:-:S05]  /*d6f0*/  IMAD.WIDE.U32 R108, R10, 0x10, R186 ;  /* 0x000000100a6c7825 */ /* 0x001fca00078e00ba */
[----:B------:R0:W-:Y:S02]  /*d700*/  STG.E.128 desc[UR6][R108.64], R104 ;  /* 0x000000686c007986 */ /* 0x0001e4000c101d06 */
[----:B0-----:R-:W-:Y:S01]  /*d710*/  F2FP.F16.F32.PACK_AB R109, R3, R2 ;  /* 0x00000002036d723e */ /* 0x001fe200000000ff */
[----:B------:R-:W0:Y:S01]  /*d720*/  LDC.64 R104, c[0x0][0x430] ;  /* 0x00010c00ff687b82 */ /* 0x000e220000000a00 */
[----:B------:R1:W5:Y:S04]  /*d730*/  LDL.LU R3, [R1+0x58] ;  /* 0x0000580001037983 */ /* 0x0003680000300800 */
[----:B------:R1:W5:Y:S01]  /*d740*/  LDL.LU R2, [R1+0x54] ;  /* 0x0000540001027983 */ /* 0x0003620000300800 */
[----:B--2---:R-:W-:-:S03]  /*d750*/  F2FP.F16.F32.PACK_AB R108, R0, R252 ;  /* 0x000000fc006c723e */ /* 0x004fc600000000ff */
[----:B------:R1:W5:Y:S01]  /*d760*/  LDL.LU R0, [R1+0x50] ;  /* 0x0000500001007983 */ /* 0x0003620000300800 */
[----:B0-----:R-:W-:-:S05]  /*d770*/  IMAD.WIDE.U32 R104, R10, 0x10, R104 ;  /* 0x000000100a687825 */ /* 0x001fca00078e0068 */
[----:B------:R1:W-:Y:S02]  /*d780*/  STG.E.128 desc[UR6][R104.64], R108 ;  /* 0x0000006c68007986 */ /* 0x0003e4000c101d06 */
.L_x_5471:
[----:B------:R-:W-:Y:S05]  /*d790*/  BSYNC.RECONVERGENT B0 ;  /* 0x0000000000007941 */ /* 0x000fea0003800200 */
.L_x_5470:
[----:B------:R-:W2:Y:S02]  /*d7a0*/  LDL.LU R10, [R1+0x8] ;  /* 0x00000800010a7983 */ /* 0x000ea40000300800 */
[----:B-1234-:R-:W1:Y:S02]  /*d7b0*/  LDC.64 R104, c[0x0][0x380] ;  /* 0x0000e000ff687b82 */ /* 0x01ee640000000a00 */
[----:B-1----:R-:W-:-:S04]  /*d7c0*/  LEA R10, R104, R10, 0x2 ;  /* 0x0000000a680a7211 */ /* 0x002fc800078e10ff */
[----:B------:R-:W-:Y:S01]  /*d7d0*/  ISETP.GE.AND P0, PT, R10, R105, PT ;  /* 0x000000690a00720c */ /* 0x000fe20003f06270 */
[----:B------:R2:W-:-:S12]  /*d7e0*/  STL [R1+0x8], R10 ;  /* 0x0000080a01007387 */ /* 0x0005d80000100800 */
[----:B--2---:R-:W-:Y:S05]  /*d7f0*/  @!P0 BRA `(.L_x_5472) ;  /* 0xffffff5400d08947 */ /* 0x004fea000383ffff */
[----:B------:R-:W-:Y:S05]  /*d800*/  EXIT ;  /* 0x000000000000794d */ /* 0x000fea0003800000 */
.L_x_5451:
[----:B------:R-:W-:Y:S01]  /*d810*/  HFMA2 R104, -RZ, RZ, 0, 5.9604644775390625e-08 ;  /* 0x00000001ff687431 */ /* 0x000fe200000001ff */
[----:B------:R-:W-:Y:S01]  /*d820*/  BSSY B0, `(.L_x_5473) ;  /* 0x0000007000007945 */ /* 0x000fe20003800000 */
[----:B------:R-:W-:Y:S02]  /*d830*/  MOV R109, R107 ;  /* 0x0000006b006d7202 */ /* 0x000fe40000000f00 */
[----:B------:R-:W-:Y:S02]  /*d840*/  MOV R105, 0x1f ;  /* 0x0000001f00697802 */ /* 0x000fe40000000f00 */
[----:B------:R-:W-:-:S07]  /*d850*/  MOV R106, 0xffffffff ;  /* 0xffffffff006a7802 */ /* 0x000fce0000000f00 */
[----:B-----5:R-:W-:Y:S05]  /*d860*/  WARPSYNC.COLLECTIVE R106, `(.L_x_5474) ;  /* 0x000000006a087348 */ /* 0x020fea0003c00000 */
[----:B------:R0:W1:Y:S02]  /*d870*/  SHFL.BFLY P6, R104, R109, R104, R105 ;  /* 0x0c0000686d687389 */ /* 0x00006400000c0069 */
[----:B01---5:R-:W-:Y:S05]  /*d880*/  ENDCOLLECTIVE ;  /* 0x000000000000791b */ /* 0x023fea0003800000 */
.L_x_5474:
[----:B------:R-:W-:Y:S05]  /*d890*/  BSYNC B0 ;  /* 0x0000000000007941 */ /* 0x000fea0003800000 */
.L_x_5473:
[----:B------:R-:W-:Y:S01]  /*d8a0*/  FADD.FTZ R107, R107, R104 ;  /* 0x000000686b6b7221 */ /* 0x000fe20000010000 */
[----:B------:R-:W-:Y:S01]  /*d8b0*/  HFMA2 R104, -RZ, RZ, 0, 1.1920928955078125e-07 ;  /* 0x00000002ff687431 */ /* 0x000fe200000001ff */
[----:B------:R-:W-:Y:S01]  /*d8c0*/  MOV R105, 0x1f ;  /* 0x0000001f00697802 */ /* 0x000fe20000000f00 */
[----:B------:R-:W0:Y:S01]  /*d8d0*/  LDC R110, c[0x0][0x400] ;  /* 0x00010000ff6e7b82 */ /* 0x000e220000000800 */
[----:B------:R-:W-:Y:S02]  /*d8e0*/  MOV R106, 0xffffffff ;  /* 0xffffffff006a7802 */ /* 0x000fe40000000f00 */
[----:B------:R-:W-:-:S07]  /*d8f0*/  MOV R109, R107 ;  /* 0x0000006b006d7202 */ /* 0x000fce0000000f00 */
[----:B0-----:R-:W-:Y:S05]  /*d900*/  WARPSYNC.COLLECTIVE R106, `(.L_x_5475) ;  /* 0x000000006a087348 */ /* 0x001fea0003c00000 */
[----:B------:R1:W2:Y:S02]  /*d910*/  SHFL.BFLY P6, R104, R109, R104, R105 ;  /* 0x0c0000686d687389 */ /* 0x0002a400000c0069 */
[----:B012---:R-:W-:Y:S05]  /*d920*/  ENDCOLLECTIVE ;  /* 0x000000000000791b */ /* 0x007fea0003800000 */
.L_x_5475:
[----:B------:R-:W-:Y:S01]  /*d930*/  FADD.FTZ R107, R107, R104 ;  /* 0x000000686b6b7221 */ /* 0x000fe20000010000 */
[----:B------:R-:W-:-:S04]  /*d940*/  HFMA2 R104, -RZ, RZ, 0, 2.384185791015625e-07 ;  /* 0x00000004ff687431 */ /* 0x000fc800000001ff */
[----:B------:R-:W-:-:S07]  /*d950*/  MOV R109, R107 ;  /* 0x0000006b006d7202 */ /* 0x000fce0000000f00 */
[----:B------:R-:W-:Y:S05]  /*d960*/  WARPSYNC.COLLECTIVE R106, `(.L_x_5476) ;  /* 0x000000006a087348 */ /* 0x000fea0003c00000 */
[----:B------:R0:W1:Y:S02]  /*d970*/  SHFL.BFLY P6, R104, R109, R104, R105 ;  /* 0x0c0000686d687389 */ /* 0x00006400000c0069 */
[----:B01----:R-:W-:Y:S05]  /*d980*/  ENDCOLLECTIVE ;  /* 0x000000000000791b */ /* 0x003fea0003800000 */
.L_x_5476:
[----:B------:R-:W-:Y:S01]  /*d990*/  FADD.FTZ R107, R107, R104 ;  /* 0x000000686b6b7221 */ /* 0x000fe20000010000 */
[----:B------:R-:W-:-:S04]  /*d9a0*/  HFMA2 R104, -RZ, RZ, 0, 4.76837158203125e-07 ;  /* 0x00000008ff687431 */ /* 0x000fc800000001ff */
[----:B------:R-:W-:-:S07]  /*d9b0*/  MOV R109, R107 ;  /* 0x0000006b006d7202 */ /* 0x000fce0000000f00 */
[----:B------:R-:W-:Y:S05]  /*d9c0*/  WARPSYNC.COLLECTIVE R106, `(.L_x_5477) ;  /* 0x000000006a087348 */ /* 0x000fea0003c00000 */
[----:B------:R0:W1:Y:S02]  /*d9d0*/  SHFL.BFLY P6, R104, R109, R104, R105 ;  /* 0x0c0000686d687389 */ /* 0x00006400000c0069 */
[----:B01----:R-:W-:Y:S05]  /*d9e0*/  ENDCOLLECTIVE ;  /* 0x000000000000791b */ /* 0x003fea0003800000 */
.L_x_5477:
[----:B------:R-:W-:Y:S01]  /*d9f0*/  FADD.FTZ R107, R107, R104 ;  /* 0x000000686b6b7221 */ /* 0x000fe20000010000 */
[----:B------:R-:W-:-:S04]  /*da00*/  HFMA2 R104, -RZ, RZ, 0, 9.5367431640625e-07 ;  /* 0x00000010ff687431 */ /* 0x000fc800000001ff */
[----:B------:R-:W-:-:S07]  /*da10*/  MOV R109, R107 ;  /* 0x0000006b006d7202 */ /* 0x000fce0000000f00 */
[----:B------:R-:W-:Y:S05]  /*da20*/  WARPSYNC.COLLECTIVE R106, `(.L_x_5478) ;  /* 0x000000006a087348 */ /* 0x000fea0003c00000 */
[----:B------:R0:W1:Y:S02]  /*da30*/  SHFL.BFLY P6, R104, R109, R104, R105 ;  /* 0x0c0000686d687389 */ /* 0x00006400000c0069 */
[----:B01----:R-:W-:Y:S05]  /*da40*/  ENDCOLLECTIVE ;  /* 0x000000000000791b */ /* 0x003fea0003800000 */
.L_x_5478:
        /* <DEDUP_REMOVED lines=167> */
[----:B------:R-:W-:Y:S01]  /*e4c0*/  HFMA2 R104, -RZ, RZ, 0, 5.9604644775390625e-08 ;  /* 0x00000001ff687431 */ /* 0x000fe200000001ff */
[----:B------:R-:W-:-:S03]  /*e4d0*/  MOV R105, 0x1f ;  /* 0x0000001f00697802 */ /* 0x000fc60000000f00 */
[----:B------:R-:W-:-:S07]  /*e4e0*/  MOV R109, R108 ;  /* 0x0000006c006d7202 */ /* 0x000fce0000000f00 */
[----:B------:R-:W-:Y:S05]  /*e4f0*/  WARPSYNC.COLLECTIVE R106, `(.L_x_5479) ;  /* 0x000000006a087348 */ /* 0x000fea0003c00000 */
[----:B------:R0:W1:Y:S02]  /*e500*/  SHFL.BFLY P6, R104, R109, R104, R105 ;  /* 0x0c0000686d687389 */ /* 0x00006400000c0069 */
[----:B01----:R-:W-:Y:S05]  /*e510*/  ENDCOLLECTIVE ;  /* 0x000000000000791b */ /* 0x003fea0003800000 */
.L_x_5479:
[----:B------:R-:W-:Y:S01]  /*e520*/  FADD.FTZ R108, R108, R104 ;  /* 0x000000686c6c7221 */ /* 0x000fe20000010000 */
[----:B------:R-:W-:-:S04]  /*e530*/  HFMA2 R104, -RZ, RZ, 0, 1.1920928955078125e-07 ;  /* 0x00000002ff687431 */ /* 0x000fc800000001ff */
[----:B------:R-:W-:-:S07]  /*e540*/  MOV R109, R108 ;  /* 0x0000006c006d7202 */ /* 0x000fce0000000f00 */
[----:B------:R-:W-:Y:S05]  /*e550*/  WARPSYNC.COLLECTIVE R106, `(.L_x_5480) ;  /* 0x000000006a087348 */ /* 0x000fea0003c00000 */
[----:B------:R0:W1:Y:S02]  /*e560*/  SHFL.BFLY P6, R104, R109, R104, R105 ;  /* 0x0c0000686d687389 */ /* 0x00006400000c0069 */
[----:B01----:R-:W-:Y:S05]  /*e570*/  ENDCOLLECTIVE ;  /* 0x000000000000791b */ /* 0x003fea0003800000 */
.L_x_5480:
[----:B------:R-:W-:Y:S01]  /*e580*/  FADD.FTZ R108, R108, R104 ;  /* 0x000000686c6c7221 */ /* 0x000fe20000010000 */
[----:B------:R-:W-:-:S04]  /*e590*/  HFMA2 R104, -RZ, RZ, 0, 2.384185791015625e-07 ;  /* 0x00000004ff687431 */ /* 0x000fc800000001ff */
[----:B------:R-:W-:-:S07]  /*e5a0*/  MOV R109, R108 ;  /* 0x0000006c006d7202 */ /* 0x000fce0000000f00 */
[----:B------:R-:W-:Y:S05]  /*e5b0*/  WARPSYNC.COLLECTIVE R106, `(.L_x_5481) ;  /* 0x000000006a087348 */ /* 0x000fea0003c00000 */
[----:B------:R0:W1:Y:S02]  /*e5c0*/  SHFL.BFLY P6, R104, R109, R104, R105 ;  /* 0x0c0000686d687389 */ /* 0x00006400000c0069 */
[----:B01----:R-:W-:Y:S05]  /*e5d0*/  ENDCOLLECTIVE ;  /* 0x000000000000791b */ /* 0x003fea0003800000 */
.L_x_5481:
[----:B------:R-:W-:Y:S01]  /*e5e0*/  FADD.FTZ R108, R108, R104 ;  /* 0x000000686c6c7221 */ /* 0x000fe20000010000 */
[----:B------:R-:W-:-:S04]  /*e5f0*/  HFMA2 R104, -RZ, RZ, 0, 4.76837158203125e-07 ;  /* 0x00000008ff687431 */ /* 0x000fc800000001ff */
[----:B------:R-:W-:-:S07]  /*e600*/  MOV R109, R108 ;  /* 0x0000006c006d7202 */ /* 0x000fce0000000f00 */
[----:B------:R-:W-:Y:S05]  /*e610*/  WARPSYNC.COLLECTIVE R106, `(.L_x_5482) ;  /* 0x000000006a087348 */ /* 0x000fea0003c00000 */
[----:B------:R0:W1:Y:S02]  /*e620*/  SHFL.BFLY P6, R104, R109, R104, R105 ;  /* 0x0c0000686d687389 */ /* 0x00006400000c0069 */
[----:B01----:R-:W-:Y:S05]  /*e630*/  ENDCOLLECTIVE ;  /* 0x000000000000791b */ /* 0x003fea0003800000 */
.L_x_5482:
[----:B------:R-:W-:Y:S01]  /*e640*/  FADD.FTZ R108, R108, R104 ;  /* 0x000000686c6c7221 */ /* 0x000fe20000010000 */
[----:B------:R-:W-:-:S04]  /*e650*/  HFMA2 R104, -RZ, RZ, 0, 9.5367431640625e-07 ;  /* 0x00000010ff687431 */ /* 0x000fc800000001ff */
[----:B------:R-:W-:-:S07]  /*e660*/  MOV R109, R108 ;  /* 0x0000006c006d7202 */ /* 0x000fce0000000f00 */
[----:B------:R-:W-:Y:S05]  /*e670*/  WARPSYNC.COLLECTIVE R106, `(.L_x_5483) ;  /* 0x000000006a087348 */ /* 0x000fea0003c00000 */
[----:B------:R0:W1:Y:S02]  /*e680*/  SHFL.BFLY P6, R104, R109, R104, R105 ;  /* 0x0c0000686d687389 */ /* 0x00006400000c0069 */
[----:B01----:R-:W-:Y:S05]  /*e690*/  ENDCOLLECTIVE ;  /* 0x000000000000791b */ /* 0x003fea0003800000 */
.L_x_5483:
[----:B------:R-:W-:Y:S05]  /*e6a0*/  BRA `(.L_x_5484) ;  /* 0xffffffb400787947 */ /* 0x000fea000383ffff */
.L_x_5485:
        /* <DEDUP_REMOVED lines=13> */
.L_x_54436:


//--------------------- .text._ZN10layer_norm31ln_parallel_residual_fwd_kernelINS_13Kernel_traitsI6__halfS2_S2_S2_fjLj2560ELj1ELj4ELj1ELj16ENS_18Kernel_traits_baseILj2560ES2_S2_S2_S2_fjLj128EEEEELb0ELb0ELb1EEEvNS_9FwdParamsE --------------------------
	.section	.text._ZN10layer_norm31ln_parallel_residual_fwd_kernelINS_13Kernel_traitsI6__halfS2_S2_S2_fjLj2560ELj1ELj4ELj1ELj16ENS_18Kernel_traits_baseILj2560ES2_S2_S2_S2_fjLj128EEEEELb0ELb0ELb1EEEvNS_9FwdParamsE,"ax",@progbits
	.align	128
        .global         _ZN10layer_norm31ln_parallel_residual_fwd_kernelINS_13Kernel_traitsI6__halfS2_S2_S2_fjLj2560ELj1ELj4ELj1ELj16ENS_18Kernel_traits_baseILj2560ES2_S2_S2_S2_fjLj128EEEEELb0ELb0ELb1EEEvNS_9FwdParamsE
        .type           _ZN10layer_norm31ln_parallel_residual_fwd_kernelINS_13Kernel_traitsI6__halfS2_S2_S2_fjLj2560ELj1ELj4ELj1ELj16ENS_18Kernel_traits_baseILj2560ES2_S2_S2_S2_fjLj128EEEEELb0ELb0ELb1EEEvNS_9FwdParamsE,@function
        .size           _ZN10layer_norm31ln_parallel_residual_fwd_kernelINS_13Kernel_traitsI6__halfS2_S2_S2_fjLj2560ELj1ELj4ELj1ELj16ENS_18Kernel_traits_baseILj2560ES2_S2_S2_S2_fjLj128EEEEELb0ELb0ELb1EEEvNS_9FwdParamsE,(.L_x_54437 - _ZN10layer_norm31ln_parallel_residual_fwd_kernelINS_13Kernel_traitsI6__halfS2_S2_S2_fjLj2560ELj1ELj4ELj1ELj16ENS_18Kernel_traits_baseILj2560ES2_S2_S2_S2_fjLj128EEEEELb0ELb0ELb1EEEvNS_9FwdParamsE)
        .other          _ZN10layer_norm31ln_parallel_residual_fwd_kernelINS_13Kernel_traitsI6__halfS2_S2_S2_fjLj2560ELj1ELj4ELj1ELj16ENS_18Kernel_traits_baseILj2560ES2_S2_S2_S2_fjLj128EEEEELb0ELb0ELb1EEEvNS_9FwdParamsE,@"STO_CUDA_ENTRY STV_DEFAULT"
_ZN10layer_norm31ln_parallel_residual_fwd_kernelINS_13Kernel_traitsI6__halfS2_S2_S2_fjLj2560ELj1ELj4ELj1ELj16ENS_18Kernel_traits_baseILj2560ES2_S2_S2_S2_fjLj128EEEEELb0ELb0ELb1EEEvNS_9FwdParamsE:
.text._ZN10layer_norm31ln_parallel_residual_fwd_kernelINS_13Kernel_traitsI6__halfS2_S2_S2_fjLj2560ELj1ELj4ELj1ELj16ENS_18Kernel_traits_baseILj2560ES2_S2_S2_S2_fjLj128EEEEELb0ELb0ELb1EEEvNS_9FwdParamsE:
        /* <DEDUP_REMOVED lines=86> */
[----:B------:R0:W-:Y:S01]  /*0560*/  STL.64 [R1+0x30], R14 ;  /* 0x0000300e01007387 */ /* 0x0001e20000100a00 */
[----:B------:R-:W-:Y:S05]  /*0570*/  BRA `(.L_x_5488) ;  /* 0x0000000800e07947 */ /* 0x000fea0003800000 */
.L_x_5487:
[----:B------:R-:W0:Y:S08]  /*0580*/  LDC.64 R4, c[0x0][0x3d0] ;  /* 0x0000f400ff047b82 */ /* 0x000e300000000a00 */
[----:B------:R-:W1:Y:S08]  /*0590*/  LDC.64 R6, c[0x0][0x3d8] ;  /* 0x0000f600ff067b82 */ /* 0x000e700000000a00 */
[----:B------:R-:W2:Y:S01]  /*05a0*/  LDC.64 R2, c[0x0][0x440] ;  /* 0x00011000ff027b82 */ /* 0x000ea20000000a00 */
[----:B0-----:R-:W-:-:S05]  /*05b0*/  IMAD.WIDE.U32 R4, R12, 0x10, R4 ;  /* 0x000000100c047825 */ /* 0x001fca00078e0004 */
[----:B------:R-:W3:Y:S01]  /*05c0*/  LDG.E.128 R20, desc[UR6][R4.64] ;  /* 0x0000000604147981 */ /* 0x000ee2000c1e1d00 */
[----:B-1----:R-:W-:-:S03]  /*05d0*/  IMAD.WIDE.U32 R6, R12, 0x10, R6 ;  /* 0x000000100c067825 */ /* 0x002fc600078e0006 */
[----:B------:R-:W4:Y:S04]  /*05e0*/  LDG.E.128 R16, desc[UR6][R4.64+0x200] ;  /* 0x0002000604107981 */ /* 0x000f28000c1e1d00 */
[----:B------:R1:W5:Y:S01]  /*05f0*/  LDG.E.128 R240, desc[UR6][R4.64+0x400] ;  /* 0x0004000604f07981 */ /* 0x000362000c1e1d00 */
[----:B--2---:R-:W-:-:S03]  /*0600*/  IMAD.WIDE.U32 R2, R12, 0x10, R2 ;  /* 0x000000100c027825 */ /* 0x004fc600078e0002 */
[----:B------:R1:W5:Y:S04]  /*0610*/  LDG.E.128 R232, desc[UR6][R4.64+0x600] ;  /* 0x0006000604e87981 */ /* 0x000368000c1e1d00 */
        /* <DEDUP_REMOVED lines=50> */
[----:B--2---:R1:W-:Y:S04]  /*0940*/  STL.64 [R1+0x28], R12 ;  /* 0x0000280c01007387 */ /* 0x0043e80000100a00 */
[----:B------:R1:W-:Y:S01]  /*0950*/  STL.64 [R1+0x30], R14 ;  /* 0x0000300e01007387 */ /* 0x0003e20000100a00 */
[----:B------:R-:W-:Y:S05]  /*0960*/  BRA `(.L_x_5488) ;  /* 0x0000000400e47947 */ /* 0x000fea0003800000 */
.L_x_5486:
        /* <DEDUP_REMOVED lines=12> */
[----:B------:R0:W5:Y:S01]  /*0a30*/  LDG.E.128 R240, desc[UR6][R4.64+0x400] ;  /* 0x0004000604f07981 */ /* 0x000162000c1e1d00 */
[----:B--2---:R-:W-:-:S03]  /*0a40*/  IMAD.WIDE.U32 R2, R12, 0x10, R2 ;  /* 0x000000100c027825 */ /* 0x004fc600078e0002 */
[----:B------:R0:W5:Y:S04]  /*0a50*/  LDG.E.128 R232, desc[UR6][R4.64+0x600] ;  /* 0x0006000604e87981 */ /* 0x000168000c1e1d00 */
[----:B------:R0:W5:Y:S01]  /*0a60*/  LDG.E.128 R164, desc[UR6][R4.64+0x800] ;  /* 0x0008000604a47981 */ /* 0x000162000c1e1d00 */
[----:B---3--:R-:W-:-:S03]  /*0a70*/  IMAD.WIDE.U32 R8, R12, 0x10, R8 ;  /* 0x000000100c087825 */ /* 0x008fc600078e0008 */
        /* <DEDUP_REMOVED lines=39> */
[----:B--2---:R0:W-:Y:S04]  /*0cf0*/  STL.64 [R1+0x28], R12 ;  /* 0x0000280c01007387 */ /* 0x0041e80000100a00 */
[----:B------:R0:W-:Y:S01]  /*0d00*/  STL.64 [R1+0x30], R14 ;  /* 0x0000300e01007387 */ /* 0x0001e20000100a00 */
[----:B------:R-:W-:Y:S05]  /*0d10*/  BRA `(.L_x_5488) ;  /* 0x0000000000f87947 */ /* 0x000fea0003800000 */
.L_x_5489:
        /* <DEDUP_REMOVED lines=61> */
[----:B------:R0:W-:Y:S02]  /*10f0*/  STL.64 [R1+0x30], R14 ;  /* 0x0000300e01007387 */ /* 0x0001e40000100a00 */
.L_x_5488:
[----:B------:R-:W2:Y:S01]  /*1100*/  S2UR UR4, SR_CTAID.X ;  /* 0x00000000000479c3 */ /* 0x000ea20000002500 */
[----:B------:R-:W3:Y:S01]  /*1110*/  LDCU UR5, c[0x0][0x384] ;  /* 0x00007080ff0577ac */ /* 0x000ee20008000800 */
[----:B------:R-:W-:Y:S01]  /*1120*/  SHF.R.U32.HI R0, RZ, 0x5, R0 ;  /* 0x00000005ff007819 */ /* 0x000fe20000011600 */
[----:B--2---:R-:W-:-:S06]  /*1130*/  USHF.L.U32 UR4, UR4, 0x2, URZ ;  /* 0x0000000204047899 */ /* 0x004fcc00080006ff */
[----:B------:R-:W-:-:S04]  /*1140*/  LOP3.LUT R0, R0, UR4, RZ, 0xfc, !PT ;  /* 0x0000000400007c12 */ /* 0x000fc8000f8efcff */
[----:B---3--:R-:W-:-:S13]  /*1150*/  ISETP.GE.AND P1, PT, R0, UR5, PT ;  /* 0x0000000500007c0c */ /* 0x008fda000bf26270 */
[----:B------:R-:W-:Y:S05]  /*1160*/  @P1 EXIT ;  /* 0x000000000000194d */ /* 0x000fea0003800000 */
[----:B------:R2:W-:Y:S01]  /*1170*/  STL [R1+0x10], R0 ;  /* 0x0000100001007387 */ /* 0x0005e20000100800 */
[----:B------:R-:W-:Y:S01]  /*1180*/  ISETP.NE.U32.AND P1, PT, R10, RZ, PT ;  /* 0x000000ff0a00720c */ /* 0x000fe20003f25070 */
[----:B------:R-:W3:Y:S03]  /*1190*/  LDCU UR4, c[0x0][0x388] ;  /* 0x00007100ff0477ac */ /* 0x000ee60008000800 */
[----:B------:R-:W-:Y:S01]  /*11a0*/  ISETP.NE.AND.EX P1, PT, R11, RZ, PT, P1 ;  /* 0x000000ff0b00720c */ /* 0x000fe20003f25310 */
[----:B------:R-:W4:Y:S01]  /*11b0*/  LDCU.U8 UR5, c[0x0][0x410] ;  /* 0x00008200ff0577ac */ /* 0x000f220008000000 */
[----:B------:R-:W0:Y:S01]  /*11c0*/  LDCU UR8, c[0x0][0x448] ;  /* 0x00008900ff0877ac */ /* 0x000e220008000800 */
[----:B------:R-:W0:Y:S01]  /*11d0*/  LDCU.64 UR10, c[0x0][0x3a0] ;  /* 0x00007400ff0a77ac */ /* 0x000e220008000a00 */
[----:B------:R-:W0:Y:S09]  /*11e0*/  LDCU.64 UR12, c[0x0][0x398] ;  /* 0x00007300ff0c77ac */ /* 0x000e320008000a00 */
.L_x_5531:
[----:B--2---:R-:W3:Y:S01]  /*11f0*/  LDL R0, [R1+0x10] ;  /* 0x0000100001007983 */ /* 0x004ee20000100800 */
[----:B0-----:R-:W-:Y:S01]  /*1200*/  ISETP.NE.U32.AND P2, PT, RZ, UR10, PT ;  /* 0x0000000aff007c0c */ /* 0x001fe2000bf45070 */
[----:B------:R-:W0:Y:S01]  /*1210*/  LDC.64 R206, c[0x0][0x390] ;  /* 0x0000e400ffce7b82 */ /* 0x000e220000000a00 */
[----:B-1----:R-:W1:Y:S02]  /*1220*/  S2R R4, SR_TID.X ;  /* 0x0000000000047919 */ /* 0x002e640000002100 */
[----:B------:R-:W-:-:S05]  /*1230*/  ISETP.NE.AND.EX P2, PT, RZ, UR11, PT, P2 ;  /* 0x0000000bff007c0c */ /* 0x000fca000bf45320 */
[----:B------:R-:W2:Y:S08]  /*1240*/  @P1 LDC.64 R2, c[0x0][0x398] ;  /* 0x0000e600ff021b82 */ /* 0x000eb00000000a00 */
[----:B------:R-:W4:Y:S01]  /*1250*/  @P2 LDC.64 R8, c[0x0][0x3a0] ;  /* 0x0000e800ff082b82 */ /* 0x000f220000000a00 */
[----:B-1----:R-:W-:Y:S01]  /*1260*/  LOP3.LUT R4, R4, 0x1f, RZ, 0xc0, !PT ;  /* 0x0000001f04047812 */ /* 0x002fe200078ec0ff */
[----:B---3--:R-:W-:-:S05]  /*1270*/  IMAD R0, R0, UR4, RZ ;  /* 0x0000000400007c24 */ /* 0x008fca000f8e02ff */
[----:B------:R-:W-:-:S04]  /*1280*/  SHF.R.S32.HI R5, RZ, 0x1f, R0 ;  /* 0x0000001fff057819 */ /* 0x000fc80000011400 */
[----:B------:R-:W-:-:S04]  /*1290*/  LEA.HI R5, R5, R0, RZ, 0x3 ;  /* 0x0000000005057211 */ /* 0x000fc800078f18ff */
[----:B------:R-:W-:-:S05]  /*12a0*/  LEA.HI.SX32 R223, R5, R4, 0x1d ;  /* 0x0000000405df7211 */ /* 0x000fca00078feaff */
[----:B0-----:R-:W-:-:S04]  /*12b0*/  IMAD.WIDE.U32 R4, R223, 0x10, R206 ;  /* 0x00000010df047825 */ /* 0x001fc800078e00ce */
[C---:B----4-:R-:W-:Y:S02]  /*12c0*/  @P2 IMAD.WIDE.U32 R8, R223.reuse, 0x10, R8 ;  /* 0x00000010df082825 */ /* 0x050fe400078e0008 */
[----:B-----5:R-:W5:Y:S01]  /*12d0*/  LDG.E.128 R4, desc[UR6][R4.64] ;  /* 0x0000000604047981 */ /* 0x020f62000c1e1d00 */
[----:B------:R-:W-:Y:S01]  /*12e0*/  UISETP.NE.U32.AND UP0, UPT, UR12, URZ, UPT ;  /* 0x000000ff0c00728c */ /* 0x000fe2000bf05070 */
[----:B--2---:R-:W-:Y:S02]  /*12f0*/  @P1 IMAD.WIDE.U32 R2, R223, 0x10, R2 ;  /* 0x00000010df021825 */ /* 0x004fe400078e0002 */
[----:B------:R0:W5:Y:S01]  /*1300*/  @P2 LDG.E.128 R32, desc[UR6][R8.64] ;  /* 0x0000000608202981 */ /* 0x000162000c1e1d00 */
[----:B------:R-:W-:-:S03]  /*1310*/  UISETP.NE.AND.EX UP0, UPT, UR13, URZ, UPT, UP0 ;  /* 0x000000ff0d00728c */ /* 0x000fc6000bf05300 */
[----:B------:R0:W5:Y:S03]  /*1320*/  @P1 LDG.E.128 R36, desc[UR6][R2.64] ;  /* 0x0000000602241981 */ /* 0x000166000c1e1d00 */
[----:B------:R-:W-:-:S13]  /*1330*/  PLOP3.LUT P1, PT, PT, PT, UP0, 0x80, 0x8 ;  /* 0x000000000008781c */ /* 0x000fda0003f2f008 */
[----:B0-----:R-:W-:Y:S05]  /*1340*/  @!P1 BRA `(.L_x_5490) ;  /* 0x00000004002c9947 */ /* 0x001fea0003800000 */
[----:B------:R-:W-:Y:S05]  /*1350*/  @!P2 BRA `(.L_x_5491) ;  /* 0x0000000000b4a947 */ /* 0x000fea0003800000 */
[----:B-----5:R-:W-:Y:S02]  /*1360*/  HADD2.F32 R0, -RZ, R4.H0_H0 ;  /* 0x20000004ff007230 */ /* 0x020fe40000004100 */
[----:B------:R-:W-:Y:S02]  /*1370*/  HADD2.F32 R3, -RZ, R36.H0_H0 ;  /* 0x20000024ff037230 */ /* 0x000fe40000004100 */
[----:B------:R-:W-:Y:S02]  /*1380*/  HADD2.F32 R4, -RZ, R4.H1_H1 ;  /* 0x30000004ff047230 */ /* 0x000fe40000004100 */
[----:B------:R-:W-:Y:S02]  /*1390*/  HADD2.F32 R9, -RZ, R6.H0_H0 ;  /* 0x20000006ff097230 */ /* 0x000fe40000004100 */
[----:B------:R-:W-:Y:S01]  /*13a0*/  FADD.FTZ R0, R0, R3 ;  /* 0x0000000300007221 */ /* 0x000fe20000010000 */
[----:B------:R-:W-:Y:S02]  /*13b0*/  HADD2.F32 R3, -RZ, R36.H1_H1 ;  /* 0x30000024ff037230 */ /* 0x000fe40000004100 */
[----:B------:R-:W-:-:S02]  /*13c0*/  HADD2.F32 R10, -RZ, R6.H1_H1 ;  /* 0x30000006ff0a7230 */ /* 0x000fc40000004100 */
[--C-:B------:R-:W-:Y:S02]  /*13d0*/  HADD2.F32 R12, -RZ, R7.reuse.H0_H0 ;  /* 0x20000007ff0c7230 */ /* 0x100fe40000004100 */
[----:B------:R-:W-:Y:S01]  /*13e0*/  FADD.FTZ R4, R4, R3 ;  /* 0x0000000304047221 */ /* 0x000fe20000010000 */
[----:B------:R-:W-:Y:S02]  /*13f0*/  HADD2.F32 R13, -RZ, R7.H1_H1 ;  /* 0x30000007ff0d7230 */ /* 0x000fe40000004100 */
[----:B------:R-:W-:Y:S02]  /*1400*/  HADD2.F32 R8, -RZ, R5.H1_H1 ;  /* 0x30000005ff087230 */ /* 0x000fe40000004100 */
[----:B------:R-:W-:Y:S02]  /*1410*/  HADD2.F32 R7, -RZ, R37.H1_H1 ;  /* 0x30000025ff077230 */ /* 0x000fe40000004100 */
[----:B------:R-:W-:Y:S02]  /*1420*/  HADD2.F32 R6, -RZ, R38.H0_H0 ;  /* 0x20000026ff067230 */ /* 0x000fe40000004100 */
[----:B------:R-:W-:-:S02]  /*1430*/  HADD2.F32 R2, -RZ, R5.H0_H0 ;  /* 0x20000005ff027230 */ /* 0x000fc40000004100 */
[----:B------:R-:W-:Y:S01]  /*1440*/  FADD.FTZ R7, R8, R7 ;  /* 0x0000000708077221 */ /* 0x000fe20000010000 */
[----:B------:R-:W-:Y:S02]  /*1450*/  HADD2.F32 R5, -RZ, R37.H0_H0 ;  /* 0x20000025ff057230 */ /* 0x000fe40000004100 */
[----:B------:R-:W-:Y:S01]  /*1460*/  FADD.FTZ R6, R9, R6 ;  /* 0x0000000609067221 */ /* 0x000fe20000010000 */
[----:B------:R-:W-:Y:S02]  /*1470*/  HADD2.F32 R3, -RZ, R32.H0_H0 ;  /* 0x20000020ff037230 */ /* 0x000fe40000004100 */
[----:B------:R-:W-:Y:S02]  /*1480*/  HADD2.F32 R11, -RZ, R38.H1_H1 ;  /* 0x30000026ff0b7230 */ /* 0x000fe40000004100 */
[----:B------:R-:W-:Y:S01]  /*1490*/  FADD.FTZ R2, R2, R5 ;  /* 0x0000000502027221 */ /* 0x000fe20000010000 */
[--C-:B------:R-:W-:Y:S02]  /*14a0*/  HADD2.F32 R9, -RZ, R39.reuse.H0_H0 ;  /* 0x20000027ff097230 */ /* 0x100fe40000004100 */
[----:B------:R-:W-:Y:S01]  /*14b0*/  FADD.FTZ R172, R0, R3 ;  /* 0x0000000300ac7221 */ /* 0x000fe20000010000 */
[----:B------:R-:W-:-:S02]  /*14c0*/  HADD2.F32 R8, -RZ, R39.H1_H1 ;  /* 0x30000027ff087230 */ /* 0x000fc40000004100 */
[----:B------:R-:W-:Y:S01]  /*14d0*/  FADD.FTZ R10, R10, R11 ;  /* 0x0000000b0a0a7221 */ /* 0x000fe20000010000 */
[----:B------:R-:W-:Y:S02]  /*14e0*/  HADD2.F32 R173, -RZ, R33.H0_H0 ;  /* 0x20000021ffad7230 */ /* 0x000fe40000004100 */
[----:B------:R-:W-:Y:S01]  /*14f0*/  FADD.FTZ R9, R12, R9 ;  /* 0x000000090c097221 */ /* 0x000fe20000010000 */
[----:B------:R-:W-:Y:S02]  /*1500*/  HADD2.F32 R5, -RZ, R34.H0_H0 ;  /* 0x20000022ff057230 */ /* 0x000fe40000004100 */
[----:B------:R-:W-:Y:S01]  /*1510*/  FADD.FTZ R8, R13, R8 ;  /* 0x000000080d087221 */ /* 0x000fe20000010000 */
[--C-:B------:R-:W-:Y:S02]  /*1520*/  HADD2.F32 R0, -RZ, R35.reuse.H0_H0 ;  /* 0x20000023ff007230 */ /* 0x100fe40000004100 */
[----:B------:R-:W-:Y:S01]  /*1530*/  FADD.FTZ R173, R2, R173 ;  /* 0x000000ad02ad7221 */ /* 0x000fe20000010000 */
[----:B------:R-:W-:-:S02]  /*1540*/  HADD2.F32 R3, -RZ, R35.H1_H1 ;  /* 0x30000023ff037230 */ /* 0x000fc40000004100 */
[----:B------:R-:W-:Y:S01]  /*1550*/  FADD.FTZ R174, R6, R5 ;  /* 0x0000000506ae7221 */ /* 0x000fe20000010000 */
[----:B------:R-:W-:Y:S02]  /*1560*/  HADD2.F32 R225, -RZ, R34.H1_H1 ;  /* 0x30000022ffe17230 */ /* 0x000fe40000004100 */
[----:B------:R-:W-:Y:S01]  /*1570*/  FADD.FTZ R175, R9, R0 ;  /* 0x0000000009af7221 */ /* 0x000fe20000010000 */
[----:B------:R-:W-:Y:S02]  /*1580*/  HADD2.F32 R226, -RZ, R33.H1_H1 ;  /* 0x30000021ffe27230 */ /* 0x000fe40000004100 */
[----:B------:R-:W-:Y:S01]  /*1590*/  FADD.FTZ R224, R8, R3 ;  /* 0x0000000308e07221 */ /* 0x000fe20000010000 */
[----:B------:R-:W-:Y:S02]  /*15a0*/  HADD2.F32 R227, -RZ, R32.H1_H1 ;  /* 0x30000020ffe37230 */ /* 0x000fe40000004100 */
[----:B------:R-:W-:Y:S01]  /*15b0*/  FADD.FTZ R225, R10, R225 ;  /* 0x000000e10ae17221 */ /* 0x000fe20000010000 */
[----:B------:R-:W-:Y:S01]  /*15c0*/  FADD.FTZ R226, R7, R226 ;  /* 0x000000e207e27221 */ /* 0x000fe20000010000 */
[----:B------:R-:W-:Y:S01]  /*15d0*/  F2FP.F16.F32.PACK_AB R31, R224, R175 ;  /* 0x000000afe01f723e */ /* 0x000fe200000000ff */
[----:B------:R-:W-:-:S02]  /*15e0*/  FADD.FTZ R227, R4, R227 ;  /* 0x000000e304e37221 */ /* 0x000fc40000010000 */
[----:B------:R-:W-:Y:S02]  /*15f0*/  F2FP.F16.F32.PACK_AB R30, R225, R174 ;  /* 0x000000aee11e723e */ /* 0x000fe400000000ff */
[----:B------:R-:W-:Y:S02]  /*1600*/  F2FP.F16.F32.PACK_AB R29, R226, R173 ;  /* 0x000000ade21d723e */ /* 0x000fe400000000ff */
[----:B------:R-:W-:Y:S01]  /*1610*/  F2FP.F16.F32.PACK_AB R28, R227, R172 ;  /* 0x000000ace31c723e */ /* 0x000fe200000000ff */
[----:B------:R-:W-:Y:S06]  /*1620*/  BRA `(.L_x_5492) ;  /* 0x00000004000c7947 */ /* 0x000fec0003800000 */
.L_x_5491:
[----:B-----5:R-:W-:Y:S02]  /*1630*/  HADD2.F32 R173, -RZ, R5.H0_H0 ;  /* 0x20000005ffad7230 */ /* 0x020fe40000004100 */
[----:B------:R-:W-:Y:S02]  /*1640*/  HADD2.F32 R0, -RZ, R37.H0_H0 ;  /* 0x20000025ff007230 */ /* 0x000fe40000004100 */
[----:B------:R-:W-:Y:S02]  /*1650*/  HADD2.F32 R172, -RZ, R4.H0_H0 ;  /* 0x20000004ffac7230 */ /* 0x000fe40000004100 */
[----:B------:R-:W-:Y:S02]  /*1660*/  HADD2.F32 R174, -RZ, R6.H0_H0 ;  /* 0x20000006ffae7230 */ /* 0x000fe40000004100 */
[----:B------:R-:W-:Y:S01]  /*1670*/  FADD.FTZ R173, R173, R0 ;  /* 0x00000000adad7221 */ /* 0x000fe20000010000 */
[----:B------:R-:W-:Y:S02]  /*1680*/  HADD2.F32 R175, -RZ, R7.H0_H0 ;  /* 0x20000007ffaf7230 */ /* 0x000fe40000004100 */
[----:B------:R-:W-:-:S02]  /*1690*/  HADD2.F32 R4, -RZ, R4.H1_H1 ;  /* 0x30000004ff047230 */ /* 0x000fc40000004100 */
[----:B------:R-:W-:Y:S02]  /*16a0*/  HADD2.F32 R5, -RZ, R5.H1_H1 ;  /* 0x30000005ff057230 */ /* 0x000fe40000004100 */
[----:B------:R-:W-:Y:S02]  /*16b0*/  HADD2.F32 R6, -RZ, R6.H1_H1 ;  /* 0x30000006ff067230 */ /* 0x000fe40000004100 */
[----:B------:R-:W-:Y:S02]  /*16c0*/  HADD2.F32 R3, -RZ, R36.H0_H0 ;  /* 0x20000024ff037230 */ /* 0x000fe40000004100 */
[----:B------:R-:W-:Y:S02]  /*16d0*/  HADD2.F32 R9, -RZ, R38.H0_H0 ;  /* 0x20000026ff097230 */ /* 0x000fe40000004100 */
[----:B------:R-:W-:Y:S02]  /*16e0*/  HADD2.F32 R7, -RZ, R7.H1_H1 ;  /* 0x30000007ff077230 */ /* 0x000fe40000004100 */
[----:B------:R-:W-:Y:S01]  /*16f0*/  FADD.FTZ R172, R172, R3 ;  /* 0x00000003acac7221 */ /* 0x000fe20000010000 */
[----:B------:R-:W-:-:S02]  /*1700*/  HADD2.F32 R0, -RZ, R39.H0_H0 ;  /* 0x20000027ff007230 */ /* 0x000fc40000004100 */
[----:B------:R-:W-:Y:S01]  /*1710*/  FADD.FTZ R174, R174, R9 ;  /* 0x00000009aeae7221 */ /* 0x000fe20000010000 */
[----:B------:R-:W-:Y:S02]  /*1720*/  HADD2.F32 R224, -RZ, R39.H1_H1 ;  /* 0x30000027ffe07230 */ /* 0x000fe40000004100 */
        /* <DEDUP_REMOVED lines=13> */
.L_x_5490:
[----:B------:R-:W-:Y:S05]  /*1800*/  @!P2 BRA `(.L_x_5493) ;  /* 0x000000000074a947 */ /* 0x000fea0003800000 */
        /* <DEDUP_REMOVED lines=29> */
.L_x_5493:
[--C-:B-----5:R-:W-:Y:S02]  /*19e0*/  HADD2.F32 R172, -RZ, R4.reuse.H0_H0 ;  /* 0x20000004ffac7230 */ /* 0x120fe40000004100 */
[----:B------:R-:W-:Y:S02]  /*19f0*/  HADD2.F32 R227, -RZ, R4.H1_H1 ;  /* 0x30000004ffe37230 */ /* 0x000fe40000004100 */
[--C-:B------:R-:W-:Y:S02]  /*1a00*/  HADD2.F32 R173, -RZ, R5.reuse.H0_H0 ;  /* 0x20000005ffad7230 */ /* 0x100fe40000004100 */
[----:B------:R-:W-:Y:S02]  /*1a10*/  HADD2.F32 R226, -RZ, R5.H1_H1 ;  /* 0x30000005ffe27230 */ /* 0x000fe40000004100 */
[--C-:B------:R-:W-:Y:S02]  /*1a20*/  HADD2.F32 R174, -RZ, R6.reuse.H0_H0 ;  /* 0x20000006ffae7230 */ /* 0x100fe40000004100 */
[----:B------:R-:W-:-:S02]  /*1a30*/  HADD2.F32 R225, -RZ, R6.H1_H1 ;  /* 0x30000006ffe17230 */ /* 0x000fc40000004100 */
[--C-:B------:R-:W-:Y:S02]  /*1a40*/  HADD2.F32 R175, -RZ, R7.reuse.H0_H0 ;  /* 0x20000007ffaf7230 */ /* 0x100fe40000004100 */
[----:B------:R-:W-:-:S07]  /*1a50*/  HADD2.F32 R224, -RZ, R7.H1_H1 ;  /* 0x30000007ffe07230 */ /* 0x000fce0000004100 */
.L_x_5492:
[----:B------:R-:W0:Y:S01]  /*1a60*/  @P0 LDC.64 R2, c[0x0][0x3a8] ;  /* 0x0000ea00ff020b82 */ /* 0x000e220000000a00 */
[----:B------:R-:W-:-:S05]  /*1a70*/  IADD3 R250, PT, PT, R223, 0x20, RZ ;  /* 0x00000020dffa7810 */ /* 0x000fca0007ffe0ff */
[----:B------:R-:W-:Y:S02]  /*1a80*/  IMAD.WIDE.U32 R212, R250, 0x10, R206 ;  /* 0x00000010fad47825 */ /* 0x000fe400078e00ce */
[----:B------:R-:W1:Y:S08]  /*1a90*/  @P1 LDC.64 R4, c[0x0][0x398] ;  /* 0x0000e600ff041b82 */ /* 0x000e700000000a00 */
[----:B------:R-:W2:Y:S01]  /*1aa0*/  @P2 LDC.64 R6, c[0x0][0x3a0] ;  /* 0x0000e800ff062b82 */ /* 0x000ea20000000a00 */
[----:B0-----:R-:W-:-:S05]  /*1ab0*/  @P0 IMAD.WIDE.U32 R2, R223, 0x10, R2 ;  /* 0x00000010df020825 */ /* 0x001fca00078e0002 */
[----:B------:R0:W-:Y:S01]  /*1ac0*/  @P0 STG.E.128 desc[UR6][R2.64], R28 ;  /* 0x0000001c02000986 */ /* 0x0001e2000c101d06 */
[----:B-1----:R-:W-:-:S03]  /*1ad0*/  @P1 IMAD.WIDE.U32 R4, R250, 0x10, R4 ;  /* 0x00000010fa041825 */ /* 0x002fc600078e0004 */
[----:B------:R-:W5:Y:S04]  /*1ae0*/  LDG.E.128 R212, desc[UR6][R212.64] ;  /* 0x00000006d4d47981 */ /* 0x000f68000c1e1d00 */
[----:B------:R0:W5:Y:S01]  /*1af0*/  @P1 LDG.E.128 R36, desc[UR6][R4.64] ;  /* 0x0000000604241981 */ /* 0x000162000c1e1d00 */
[----:B--2---:R-:W-:-:S05]  /*1b00*/  @P2 IMAD.WIDE.U32 R6, R250, 0x10, R6 ;  /* 0x00000010fa062825 */ /* 0x004fca00078e0006 */
[----:B------:R0:W5:Y:S01]  /*1b10*/  @P2 LDG.E.128 R32, desc[UR6][R6.64] ;  /* 0x0000000606202981 */ /* 0x000162000c1e1d00 */
[----:B------:R-:W-:-:S04]  /*1b20*/  UISETP.NE.U32.AND UP0, UPT, UR12, URZ, UPT ;  /* 0x000000ff0c00728c */ /* 0x000fc8000bf05070 */
[----:B------:R-:W-:-:S09]  /*1b30*/  UISETP.NE.AND.EX UP0, UPT, UR13, URZ, UPT, UP0 ;  /* 0x000000ff0d00728c */ /* 0x000fd2000bf05300 */
[----:B0-----:R-:W-:Y:S05]  /*1b40*/  BRA.U UP0, `(.L_x_5494) ;  /* 0x0000000100a47547 */ /* 0x001fea000b800000 */
[----:B------:R-:W-:-:S04]  /*1b50*/  UISETP.NE.U32.AND UP1, UPT, UR10, URZ, UPT ;  /* 0x000000ff0a00728c */ /* 0x000fc8000bf25070 */
[----:B------:R-:W-:-:S09]  /*1b60*/  UISETP.NE.AND.EX UP1, UPT, UR11, URZ, UPT, UP1 ;  /* 0x000000ff0b00728c */ /* 0x000fd2000bf25310 */
[----:B------:R-:W-:Y:S05]  /*1b70*/  BRA.U UP1, `(.L_x_5495) ;  /* 0x0000000101247547 */ /* 0x000fea000b800000 */
[----:B-----5:R-:W-:Y:S02]  /*1b80*/  HADD2.F32 R216, -RZ, R215.H0_H0 ;  /* 0x200000d7ffd87230 */ /* 0x020fe40000004100 */
[--C-:B------:R-:W-:Y:S02]  /*1b90*/  HADD2.F32 R222, -RZ, R212.reuse.H0_H0 ;  /* 0x200000d4ffde7230 */ /* 0x100fe40000004100 */
[----:B------:R-:W-:Y:S02]  /*1ba0*/  HADD2.F32 R221, -RZ, R212.H1_H1 ;  /* 0x300000d4ffdd7230 */ /* 0x000fe40000004100 */
[--C-:B------:R-:W-:Y:S02]  /*1bb0*/  HADD2.F32 R220, -RZ, R213.reuse.H0_H0 ;  /* 0x200000d5ffdc7230 */ /* 0x100fe40000004100 */
[----:B------:R-:W-:Y:S02]  /*1bc0*/  HADD2.F32 R219, -RZ, R213.H1_H1 ;  /* 0x300000d5ffdb7230 */ /* 0x000fe40000004100 */
[----:B------:R-:W-:-:S02]  /*1bd0*/  HADD2.F32 R218, -RZ, R214.H0_H0 ;  /* 0x200000d6ffda7230 */ /* 0x000fc40000004100 */
[----:B------:R-:W-:Y:S02]  /*1be0*/  HADD2.F32 R217, -RZ, R214.H1_H1 ;  /* 0x300000d6ffd97230 */ /* 0x000fe40000004100 */
[----:B------:R-:W-:Y:S01]  /*1bf0*/  HADD2.F32 R215, -RZ, R215.H1_H1 ;  /* 0x300000d7ffd77230 */ /* 0x000fe20000004100 */
[----:B------:R-:W-:Y:S06]  /*1c00*/  BRA `(.L_x_5496) ;  /* 0x0000000400a47947 */ /* 0x000fec0003800000 */
.L_x_5495:
        /* <DEDUP_REMOVED lines=29> */
.L_x_5494:
[----:B------:R-:W-:-:S04]  /*1de0*/  UISETP.NE.U32.AND UP1, UPT, UR10, URZ, UPT ;  /* 0x000000ff0a00728c */ /* 0x000fc8000bf25070 */
[----:B------:R-:W-:-:S09]  /*1df0*/  UISETP.NE.AND.EX UP1, UPT, UR11, URZ, UPT, UP1 ;  /* 0x000000ff0b00728c */ /* 0x000fd2000bf25310 */
[----:B------:R-:W-:Y:S05]  /*1e00*/  BRA.U UP1, `(.L_x_5497) ;  /* 0x0000000101747547 */ /* 0x000fea000b800000 */
        /* <DEDUP_REMOVED lines=29> */
.L_x_5497:
[----:B-----5:R-:W-:Y:S02]  /*1fe0*/  HADD2.F32 R0, -RZ, R212.H0_H0 ;  /* 0x200000d4ff007230 */ /* 0x020fe40000004100 */
[----:B------:R-:W-:Y:S02]  /*1ff0*/  HADD2.F32 R3, -RZ, R36.H0_H0 ;  /* 0x20000024ff037230 */ /* 0x000fe40000004100 */
[----:B------:R-:W-:Y:S02]  /*2000*/  HADD2.F32 R212, -RZ, R212.H1_H1 ;  /* 0x300000d4ffd47230 */ /* 0x000fe40000004100 */
[----:B------:R-:W-:Y:S02]  /*2010*/  HADD2.F32 R2, -RZ, R213.H0_H0 ;  /* 0x200000d5ff027230 */ /* 0x000fe40000004100 */
[----:B------:R-:W-:Y:S01]  /*2020*/  FADD.FTZ R0, R3, R0 ;  /* 0x0000000003007221 */ /* 0x000fe20000010000 */
[----:B------:R-:W-:Y:S02]  /*2030*/  HADD2.F32 R3, -RZ, R36.H1_H1 ;  /* 0x30000024ff037230 */ /* 0x000fe40000004100 */
[----:B------:R-:W-:-:S02]  /*2040*/  HADD2.F32 R5, -RZ, R37.H0_H0 ;  /* 0x20000025ff057230 */ /* 0x000fc40000004100 */
[----:B------:R-:W-:Y:S02]  /*2050*/  HADD2.F32 R6, -RZ, R214.H0_H0 ;  /* 0x200000d6ff067230 */ /* 0x000fe40000004100 */
[----:B------:R-:W-:Y:S01]  /*2060*/  FADD.FTZ R212, R3, R212 ;  /* 0x000000d403d47221 */ /* 0x000fe20000010000 */
[----:B------:R-:W-:Y:S02]  /*2070*/  HADD2.F32 R7, -RZ, R38.H0_H0 ;  /* 0x20000026ff077230 */ /* 0x000fe40000004100 */
[----:B------:R-:W-:Y:S01]  /*2080*/  FADD.FTZ R2, R5, R2 ;  /* 0x0000000205027221 */ /* 0x000fe20000010000 */
[----:B------:R-:W-:Y:S02]  /*2090*/  HADD2.F32 R3, -RZ, R32.H0_H0 ;  /* 0x20000020ff037230 */ /* 0x000fe40000004100 */
[----:B------:R-:W-:Y:S02]  /*20a0*/  HADD2.F32 R5, -RZ, R33.H0_H0 ;  /* 0x20000021ff057230 */ /* 0x000fe40000004100 */
[----:B------:R-:W-:Y:S01]  /*20b0*/  FADD.FTZ R6, R7, R6 ;  /* 0x0000000607067221 */ /* 0x000fe20000010000 */
[----:B------:R-:W-:-:S02]  /*20c0*/  HADD2.F32 R8, -RZ, R215.H0_H0 ;  /* 0x200000d7ff087230 */ /* 0x000fc40000004100 */
[----:B------:R-:W-:Y:S01]  /*20d0*/  FADD.FTZ R222, R3, R0 ;  /* 0x0000000003de7221 */ /* 0x000fe20000010000 */
[----:B------:R-:W-:Y:S02]  /*20e0*/  HADD2.F32 R213, -RZ, R213.H1_H1 ;  /* 0x300000d5ffd57230 */ /* 0x000fe40000004100 */
[----:B------:R-:W-:Y:S01]  /*20f0*/  FADD.FTZ R220, R5, R2 ;  /* 0x0000000205dc7221 */ /* 0x000fe20000010000 */
[----:B------:R-:W-:Y:S02]  /*2100*/  HADD2.F32 R214, -RZ, R214.H1_H1 ;  /* 0x300000d6ffd67230 */ /* 0x000fe40000004100 */
[----:B------:R-:W-:Y:S02]  /*2110*/  HADD2.F32 R215, -RZ, R215.H1_H1 ;  /* 0x300000d7ffd77230 */ /* 0x000fe40000004100 */
[----:B------:R-:W-:Y:S02]  /*2120*/  HADD2.F32 R4, -RZ, R37.H1_H1 ;  /* 0x30000025ff047230 */ /* 0x000fe40000004100 */
[----:B------:R-:W-:-:S02]  /*2130*/  HADD2.F32 R9, -RZ, R38.H1_H1 ;  /* 0x30000026ff097230 */ /* 0x000fc40000004100 */
[--C-:B------:R-:W-:Y:S02]  /*2140*/  HADD2.F32 R11, -RZ, R39.reuse.H0_H0 ;  /* 0x20000027ff0b7230 */ /* 0x100fe40000004100 */
[----:B------:R-:W-:Y:S01]  /*2150*/  FADD.FTZ R4, R4, R213 ;  /* 0x000000d504047221 */ /* 0x000fe20000010000 */
[----:B------:R-:W-:Y:S02]  /*2160*/  HADD2.F32 R10, -RZ, R39.H1_H1 ;  /* 0x30000027ff0a7230 */ /* 0x000fe40000004100 */
        /* <DEDUP_REMOVED lines=18> */
[----:B------:R-:W-:-:S07]  /*2290*/  F2FP.F16.F32.PACK_AB R28, R221, R222 ;  /* 0x000000dedd1c723e */ /* 0x000fce00000000ff */
.L_x_5496:
        /* <DEDUP_REMOVED lines=12> */
[----:B------:R-:W-:Y:S05]  /*2360*/  BRA.U UP0, `(.L_x_5498) ;  /* 0x00000001009c7547 */ /* 0x000fea000b800000 */
        /* <DEDUP_REMOVED lines=10> */
.L_x_5499:
[----:B-----5:R-:W-:Y:S02]  /*2410*/  HADD2.F32 R190, -RZ, R4.H0_H0 ;  /* 0x20000004ffbe7230 */ /* 0x020fe40000004100 */
[----:B0-----:R-:W-:Y:S02]  /*2420*/  HADD2.F32 R3, -RZ, R32.H0_H0 ;  /* 0x20000020ff037230 */ /* 0x001fe40000004100 */
[--C-:B------:R-:W-:Y:S02]  /*2430*/  HADD2.F32 R192, -RZ, R5.reuse.H0_H0 ;  /* 0x20000005ffc07230 */ /* 0x100fe40000004100 */
[----:B------:R-:W-:Y:S02]  /*2440*/  HADD2.F32 R193, -RZ, R5.H1_H1 ;  /* 0x30000005ffc17230 */ /* 0x000fe40000004100 */
[----:B------:R-:W-:Y:S01]  /*2450*/  FADD.FTZ R190, R3, R190 ;  /* 0x000000be03be7221 */ /* 0x000fe20000010000 */
[----:B------:R-:W-:Y:S02]  /*2460*/  HADD2.F32 R194, -RZ, R6.H0_H0 ;  /* 0x20000006ffc27230 */ /* 0x000fe40000004100 */
[----:B------:R-:W-:-:S02]  /*2470*/  HADD2.F32 R196, -RZ, R7.H0_H0 ;  /* 0x20000007ffc47230 */ /* 0x000fc40000004100 */
        /* <DEDUP_REMOVED lines=22> */
.L_x_5498:
[----:B------:R-:W-:Y:S05]  /*25e0*/  BRA.U UP1, `(.L_x_5501) ;  /* 0x0000000101747547 */ /* 0x000fea000b800000 */
        /* <DEDUP_REMOVED lines=29> */
.L_x_5501:
[----:B-----5:R-:W-:Y:S02]  /*27c0*/  HADD2.F32 R0, -RZ, R4.H0_H0 ;  /* 0x20000004ff007230 */ /* 0x020fe40000004100 */
[----:B0-----:R-:W-:Y:S02]  /*27d0*/  HADD2.F32 R3, -RZ, R36.H0_H0 ;  /* 0x20000024ff037230 */ /* 0x001fe40000004100 */
[----:B------:R-:W-:Y:S02]  /*27e0*/  HADD2.F32 R4, -RZ, R4.H1_H1 ;  /* 0x30000004ff047230 */ /* 0x000fe40000004100 */
[--C-:B------:R-:W-:Y:S02]  /*27f0*/  HADD2.F32 R12, -RZ, R7.reuse.H0_H0 ;  /* 0x20000007ff0c7230 */ /* 0x100fe40000004100 */
[----:B------:R-:W-:Y:S01]  /*2800*/  FADD.FTZ R0, R3, R0 ;  /* 0x0000000003007221 */ /* 0x000fe20000010000 */
[----:B------:R-:W-:Y:S02]  /*2810*/  HADD2.F32 R3, -RZ, R36.H1_H1 ;  /* 0x30000024ff037230 */ /* 0x000fe40000004100 */
[----:B------:R-:W-:-:S02]  /*2820*/  HADD2.F32 R13, -RZ, R7.H1_H1 ;  /* 0x30000007ff0d7230 */ /* 0x000fc40000004100 */
[----:B------:R-:W-:Y:S02]  /*2830*/  HADD2.F32 R8, -RZ, R5.H1_H1 ;  /* 0x30000005ff087230 */ /* 0x000fe40000004100 */
[----:B------:R-:W-:Y:S01]  /*2840*/  FADD.FTZ R4, R3, R4 ;  /* 0x0000000403047221 */ /* 0x000fe20000010000 */
[----:B------:R-:W-:Y:S02]  /*2850*/  HADD2.F32 R10, -RZ, R6.H1_H1 ;  /* 0x30000006ff0a7230 */ /* 0x000fe40000004100 */
[----:B------:R-:W-:Y:S02]  /*2860*/  HADD2.F32 R7, -RZ, R37.H1_H1 ;  /* 0x30000025ff077230 */ /* 0x000fe40000004100 */
[----:B------:R-:W-:Y:S02]  /*2870*/  HADD2.F32 R11, -RZ, R38.H1_H1 ;  /* 0x30000026ff0b7230 */ /* 0x000fe40000004100 */
[----:B------:R-:W-:Y:S02]  /*2880*/  HADD2.F32 R2, -RZ, R5.H0_H0 ;  /* 0x20000005ff027230 */ /* 0x000fe40000004100 */
[----:B------:R-:W-:Y:S01]  /*2890*/  FADD.FTZ R7, R7, R8 ;  /* 0x0000000807077221 */ /* 0x000fe20000010000 */
[----:B------:R-:W-:-:S02]  /*28a0*/  HADD2.F32 R9, -RZ, R6.H0_H0 ;  /* 0x20000006ff097230 */ /* 0x000fc40000004100 */
[----:B------:R-:W-:Y:S01]  /*28b0*/  FADD.FTZ R10, R11, R10 ;  /* 0x0000000a0b0a7221 */ /* 0x000fe20000010000 */
[----:B------:R-:W-:Y:S02]  /*28c0*/  HADD2.F32 R5, -RZ, R37.H0_H0 ;  /* 0x20000025ff057230 */ /* 0x000fe40000004100 */
[----:B------:R-:W-:Y:S02]  /*28d0*/  HADD2.F32 R6, -RZ, R38.H0_H0 ;  /* 0x20000026ff067230 */ /* 0x000fe40000004100 */
[----:B------:R-:W-:Y:S02]  /*28e0*/  HADD2.F32 R3, -RZ, R32.H0_H0 ;  /* 0x20000020ff037230 */ /* 0x000fe40000004100 */
        /* <DEDUP_REMOVED lines=25> */
.L_x_5500:
[----:B0-----:R-:W0:Y:S01]  /*2a80*/  @P0 LDC.64 R2, c[0x0][0x3a8] ;  /* 0x0000ea00ff020b82 */ /* 0x001e220000000a00 */
[----:B------:R-:W-:-:S05]  /*2a90*/  IADD3 R15, PT, PT, R223, 0x60, RZ ;  /* 0x00000060df0f7810 */ /* 0x000fca0007ffe0ff */
[----:B------:R-:W-:Y:S01]  /*2aa0*/  IMAD.WIDE.U32 R4, R15, 0x10, R206 ;  /* 0x000000100f047825 */ /* 0x000fe200078e00ce */
[----:B------:R1:W-:Y:S01]  /*2ab0*/  STL [R1+0x4], R15 ;  /* 0x0000040f01007387 */ /* 0x0003e20000100800 */
[----:B------:R-:W2:Y:S08]  /*2ac0*/  @P1 LDC.64 R8, c[0x0][0x398] ;  /* 0x0000e600ff081b82 */ /* 0x000eb00000000a00 */
[----:B------:R-:W3:Y:S01]  /*2ad0*/  @P2 LDC.64 R10, c[0x0][0x3a0] ;  /* 0x0000e800ff0a2b82 */ /* 0x000ee20000000a00 */
[----:B0-----:R-:W-:-:S05]  /*2ae0*/  @P0 IMAD.WIDE.U32 R2, R252, 0x10, R2 ;  /* 0x00000010fc020825 */ /* 0x001fca00078e0002 */
[----:B------:R1:W-:Y:S01]  /*2af0*/  @P0 STG.E.128 desc[UR6][R2.64], R28 ;  /* 0x0000001c02000986 */ /* 0x0003e2000c101d06 */
[----:B--2---:R-:W-:-:S03]  /*2b00*/  @P1 IMAD.WIDE.U32 R8, R15, 0x10, R8 ;  /* 0x000000100f081825 */ /* 0x004fc600078e0008 */
[----:B------:R-:W5:Y:S04]  /*2b10*/  LDG.E.128 R4, desc[UR6][R4.64] ;  /* 0x0000000604047981 */ /* 0x000f68000c1e1d00 */
[----:B------:R1:W5:Y:S01]  /*2b20*/  @P1 LDG.E.128 R36, desc[UR6][R8.64] ;  /* 0x0000000608241981 */ /* 0x000362000c1e1d00 */
[----:B---3--:R-:W-:-:S05]  /*2b30*/  @P2 IMAD.WIDE.U32 R10, R15, 0x10, R10 ;  /* 0x000000100f0a2825 */ /* 0x008fca00078e000a */
        /* <DEDUP_REMOVED lines=12> */
.L_x_5503:
[----:B-----5:R-:W-:Y:S02]  /*2c00*/  HADD2.F32 R189, -RZ, R4.H0_H0 ;  /* 0x20000004ffbd7230 */ /* 0x020fe40000004100 */
[----:B------:R-:W-:Y:S02]  /*2c10*/  HADD2.F32 R187, -RZ, R5.H0_H0 ;  /* 0x20000005ffbb7230 */ /* 0x000fe40000004100 */
[----:B------:R-:W-:Y:S02]  /*2c20*/  HADD2.F32 R0, -RZ, R32.H0_H0 ;  /* 0x20000020ff007230 */ /* 0x000fe40000004100 */
[----:B-1----:R-:W-:Y:S02]  /*2c30*/  HADD2.F32 R2, -RZ, R33.H0_H0 ;  /* 0x20000021ff027230 */ /* 0x002fe40000004100 */
[--C-:B------:R-:W-:Y:S02]  /*2c40*/  HADD2.F32 R185, -RZ, R6.reuse.H0_H0 ;  /* 0x20000006ffb97230 */ /* 0x100fe40000004100 */
[----:B------:R-:W-:Y:S01]  /*2c50*/  FADD.FTZ R189, R0, R189 ;  /* 0x000000bd00bd7221 */ /* 0x000fe20000010000 */
[----:B------:R-:W-:-:S02]  /*2c60*/  HADD2.F32 R19, -RZ, R6.H1_H1 ;  /* 0x30000006ff137230 */ /* 0x000fc40000004100 */
[----:B------:R-:W-:Y:S01]  /*2c70*/  FADD.FTZ R187, R2, R187 ;  /* 0x000000bb02bb7221 */ /* 0x000fe20000010000 */
[--C-:B------:R-:W-:Y:S02]  /*2c80*/  HADD2.F32 R20, -RZ, R7.reuse.H0_H0 ;  /* 0x20000007ff147230 */ /* 0x100fe40000004100 */
[----:B------:R-:W-:Y:S02]  /*2c90*/  HADD2.F32 R21, -RZ, R7.H1_H1 ;  /* 0x30000007ff157230 */ /* 0x000fe40000004100 */
[----:B------:R-:W-:Y:S02]  /*2ca0*/  HADD2.F32 R4, -RZ, R4.H1_H1 ;  /* 0x30000004ff047230 */ /* 0x000fe40000004100 */
[----:B------:R-:W-:Y:S02]  /*2cb0*/  HADD2.F32 R5, -RZ, R5.H1_H1 ;  /* 0x30000005ff057230 */ /* 0x000fe40000004100 */
[----:B------:R-:W-:Y:S02]  /*2cc0*/  HADD2.F32 R6, -RZ, R34.H0_H0 ;  /* 0x20000022ff067230 */ /* 0x000fe40000004100 */
[----:B------:R-:W-:-:S02]  /*2cd0*/  HADD2.F32 R7, -RZ, R35.H0_H0 ;  /* 0x20000023ff077230 */ /* 0x000fc40000004100 */
[----:B------:R-:W-:Y:S02]  /*2ce0*/  HADD2.F32 R2, -RZ, R35.H1_H1 ;  /* 0x30000023ff027230 */ /* 0x000fe40000004100 */
        /* <DEDUP_REMOVED lines=14> */
.L_x_5502:
[----:B------:R-:W-:Y:S05]  /*2dd0*/  BRA.U UP1, `(.L_x_5505) ;  /* 0x0000000101747547 */ /* 0x000fea000b800000 */
        /* <DEDUP_REMOVED lines=29> */
.L_x_5505:
[----:B-----5:R-:W-:Y:S02]  /*2fb0*/  HADD2.F32 R0, -RZ, R4.H0_H0 ;  /* 0x20000004ff007230 */ /* 0x020fe40000004100 */
[----:B-1----:R-:W-:Y:S02]  /*2fc0*/  HADD2.F32 R3, -RZ, R36.H0_H0 ;  /* 0x20000024ff037230 */ /* 0x002fe40000004100 */
[--C-:B------:R-:W-:Y:S02]  /*2fd0*/  HADD2.F32 R2, -RZ, R5.reuse.H0_H0 ;  /* 0x20000005ff027230 */ /* 0x100fe40000004100 */
[----:B------:R-:W-:Y:S02]  /*2fe0*/  HADD2.F32 R8, -RZ, R5.H1_H1 ;  /* 0x30000005ff087230 */ /* 0x000fe40000004100 */
[----:B------:R-:W-:Y:S01]  /*2ff0*/  FADD.FTZ R0, R3, R0 ;  /* 0x0000000003007221 */ /* 0x000fe20000010000 */
[----:B------:R-:W-:Y:S02]  /*3000*/  HADD2.F32 R4, -RZ, R4.H1_H1 ;  /* 0x30000004ff047230 */ /* 0x000fe40000004100 */
[----:B------:R-:W-:-:S02]  /*3010*/  HADD2.F32 R3, -RZ, R36.H1_H1 ;  /* 0x30000024ff037230 */ /* 0x000fc40000004100 */
[----:B------:R-:W-:Y:S02]  /*3020*/  HADD2.F32 R5, -RZ, R37.H0_H0 ;  /* 0x20000025ff057230 */ /* 0x000fe40000004100 */
[--C-:B------:R-:W-:Y:S02]  /*3030*/  HADD2.F32 R9, -RZ, R6.reuse.H0_H0 ;  /* 0x20000006ff097230 */ /* 0x100fe40000004100 */
[----:B------:R-:W-:Y:S01]  /*3040*/  FADD.FTZ R3, R3, R4 ;  /* 0x0000000403037221 */ /* 0x000fe20000010000 */
[----:B------:R-:W-:Y:S02]  /*3050*/  HADD2.F32 R10, -RZ, R6.H1_H1 ;  /* 0x30000006ff0a7230 */ /* 0x000fe40000004100 */
[----:B------:R-:W-:Y:S01]  /*3060*/  FADD.FTZ R2, R5, R2 ;  /* 0x0000000205027221 */ /* 0x000fe20000010000 */
[--C-:B------:R-:W-:Y:S02]  /*3070*/  HADD2.F32 R12, -RZ, R7.reuse.H0_H0 ;  /* 0x20000007ff0c7230 */ /* 0x100fe40000004100 */
[----:B------:R-:W-:-:S02]  /*3080*/  HADD2.F32 R13, -RZ, R7.H1_H1 ;  /* 0x30000007ff0d7230 */ /* 0x000fc40000004100 */
[----:B------:R-:W-:Y:S02]  /*3090*/  HADD2.F32 R7, -RZ, R37.H1_H1 ;  /* 0x30000025ff077230 */ /* 0x000fe40000004100 */
[--C-:B------:R-:W-:Y:S02]  /*30a0*/  HADD2.F32 R6, -RZ, R38.reuse.H0_H0 ;  /* 0x20000026ff067230 */ /* 0x100fe40000004100 */
        /* <DEDUP_REMOVED lines=10> */
[----:B------:R-:W-:Y:S02]  /*3150*/  HADD2.F32 R185, -RZ, R34.H0_H0 ;  /* 0x20000022ffb97230 */ /* 0x000fe40000004100 */
[----:B------:R-:W-:Y:S01]  /*3160*/  FADD.FTZ R189, R189, R0 ;  /* 0x00000000bdbd7221 */ /* 0x000fe20000010000 */
[----:B------:R-:W-:-:S02]  /*3170*/  HADD2.F32 R20, -RZ, R35.H0_H0 ;  /* 0x20000023ff147230 */ /* 0x000fc40000004100 */
[----:B------:R-:W-:Y:S01]  /*3180*/  FADD.FTZ R187, R187, R2 ;  /* 0x00000002bbbb7221 */ /* 0x000fe20000010000 */
[----:B------:R-:W-:Y:S02]  /*3190*/  HADD2.F32 R21, -RZ, R35.H1_H1 ;  /* 0x30000023ff157230 */ /* 0x000fe40000004100 */
[----:B------:R-:W-:Y:S01]  /*31a0*/  FADD.FTZ R185, R185, R6 ;  /* 0x00000006b9b97221 */ /* 0x000fe20000010000 */
[----:B------:R-:W-:Y:S02]  /*31b0*/  HADD2.F32 R19, -RZ, R34.H1_H1 ;  /* 0x30000022ff137230 */ /* 0x000fe40000004100 */
[----:B------:R-:W-:Y:S01]  /*31c0*/  FADD.FTZ R20, R20, R5 ;  /* 0x0000000514147221 */ /* 0x000fe20000010000 */
[----:B------:R-:W-:Y:S02]  /*31d0*/  HADD2.F32 R186, -RZ, R33.H1_H1 ;  /* 0x30000021ffba7230 */ /* 0x000fe40000004100 */
[----:B------:R-:W-:Y:S01]  /*31e0*/  FADD.FTZ R21, R21, R4 ;  /* 0x0000000415157221 */ /* 0x000fe20000010000 */
[----:B------:R-:W-:-:S02]  /*31f0*/  HADD2.F32 R188, -RZ, R32.H1_H1 ;  /* 0x30000020ffbc7230 */ /* 0x000fc40000004100 */
[----:B------:R-:W-:Y:S01]  /*3200*/  FADD.FTZ R19, R19, R10 ;  /* 0x0000000a13137221 */ /* 0x000fe20000010000 */
[----:B------:R-:W-:Y:S01]  /*3210*/  FADD.FTZ R186, R186, R7 ;  /* 0x00000007baba7221 */ /* 0x000fe20000010000 */
[----:B------:R-:W-:Y:S01]  /*3220*/  F2FP.F16.F32.PACK_AB R31, R21, R20 ;  /* 0x00000014151f723e */ /* 0x000fe200000000ff */
[----:B------:R-:W-:Y:S02]  /*3230*/  FADD.FTZ R188, R188, R3 ;  /* 0x00000003bcbc7221 */ /* 0x000fe40000010000 */
[----:B------:R-:W-:Y:S02]  /*3240*/  F2FP.F16.F32.PACK_AB R30, R19, R185 ;  /* 0x000000b9131e723e */ /* 0x000fe400000000ff */
[----:B------:R-:W-:Y:S02]  /*3250*/  F2FP.F16.F32.PACK_AB R29, R186, R187 ;  /* 0x000000bbba1d723e */ /* 0x000fe400000000ff */
[----:B------:R-:W-:-:S07]  /*3260*/  F2FP.F16.F32.PACK_AB R28, R188, R189 ;  /* 0x000000bdbc1c723e */ /* 0x000fce00000000ff */
.L_x_5504:
[----:B-1----:R-:W0:Y:S01]  /*3270*/  @P0 LDC.64 R2, c[0x0][0x3a8] ;  /* 0x0000ea00ff020b82 */ /* 0x002e220000000a00 */
        /* <DEDUP_REMOVED lines=16> */
[----:B-1----:R-:W-:Y:S02]  /*3380*/  HADD2.F32 R7, -RZ, R11.H0_H0 ;  /* 0x2000000bff077230 */ /* 0x002fe40000004100 */
[--C-:B------:R-:W-:Y:S02]  /*3390*/  HADD2.F32 R24, -RZ, R9.reuse.H0_H0 ;  /* 0x20000009ff187230 */ /* 0x100fe40000004100 */
[----:B------:R-:W-:Y:S02]  /*33a0*/  HADD2.F32 R25, -RZ, R9.H1_H1 ;  /* 0x30000009ff197230 */ /* 0x000fe40000004100 */
[----:B------:R-:W-:-:S02]  /*33b0*/  HADD2.F32 R26, -RZ, R10.H0_H0 ;  /* 0x2000000aff1a7230 */ /* 0x000fc40000004100 */
[----:B------:R-:W-:Y:S02]  /*33c0*/  HADD2.F32 R8, -RZ, R10.H1_H1 ;  /* 0x3000000aff087230 */ /* 0x000fe40000004100 */
[----:B------:R-:W-:Y:S01]  /*33d0*/  HADD2.F32 R11, -RZ, R11.H1_H1 ;  /* 0x3000000bff0b7230 */ /* 0x000fe20000004100 */
[----:B------:R-:W-:Y:S06]  /*33e0*/  BRA `(.L_x_5508) ;  /* 0x00000004009c7947 */ /* 0x000fec0003800000 */
.L_x_5507:
[----:B-----5:R-:W-:Y:S02]  /*33f0*/  HADD2.F32 R22, -RZ, R8.H0_H0 ;  /* 0x20000008ff167230 */ /* 0x020fe40000004100 */
[----:B------:R-:W-:Y:S02]  /*3400*/  HADD2.F32 R26, -RZ, R10.H0_H0 ;  /* 0x2000000aff1a7230 */ /* 0x000fe40000004100 */
[----:B-1----:R-:W-:Y:S02]  /*3410*/  HADD2.F32 R3, -RZ, R32.H0_H0 ;  /* 0x20000020ff037230 */ /* 0x002fe40000004100 */
[----:B------:R-:W-:Y:S02]  /*3420*/  HADD2.F32 R7, -RZ, R34.H0_H0 ;  /* 0x20000022ff077230 */ /* 0x000fe40000004100 */
[----:B------:R-:W-:Y:S02]  /*3430*/  HADD2.F32 R23, -RZ, R8.H1_H1 ;  /* 0x30000008ff177230 */ /* 0x000fe40000004100 */
[----:B------:R-:W-:Y:S01]  /*3440*/  FADD.FTZ R22, R3, R22 ;  /* 0x0000001603167221 */ /* 0x000fe20000010000 */
[----:B------:R-:W-:-:S02]  /*3450*/  HADD2.F32 R24, -RZ, R9.H0_H0 ;  /* 0x20000009ff187230 */ /* 0x000fc40000004100 */
[----:B------:R-:W-:Y:S01]  /*3460*/  FADD.FTZ R26, R7, R26 ;  /* 0x0000001a071a7221 */ /* 0x000fe20000010000 */
[----:B------:R-:W-:Y:S02]  /*3470*/  HADD2.F32 R4, -RZ, R11.H0_H0 ;  /* 0x2000000bff047230 */ /* 0x000fe40000004100 */
[----:B------:R-:W-:Y:S02]  /*3480*/  HADD2.F32 R9, -RZ, R9.H1_H1 ;  /* 0x30000009ff097230 */ /* 0x000fe40000004100 */
[----:B------:R-:W-:Y:S02]  /*3490*/  HADD2.F32 R8, -RZ, R10.H1_H1 ;  /* 0x3000000aff087230 */ /* 0x000fe40000004100 */
[----:B------:R-:W-:Y:S02]  /*34a0*/  HADD2.F32 R5, -RZ, R33.H0_H0 ;  /* 0x20000021ff057230 */ /* 0x000fe40000004100 */
[----:B------:R-:W-:Y:S02]  /*34b0*/  HADD2.F32 R11, -RZ, R11.H1_H1 ;  /* 0x3000000bff0b7230 */ /* 0x000fe40000004100 */
        /* <DEDUP_REMOVED lines=16> */
.L_x_5506:
[----:B------:R-:W-:Y:S05]  /*35c0*/  BRA.U UP1, `(.L_x_5509) ;  /* 0x0000000101747547 */ /* 0x000fea000b800000 */
        /* <DEDUP_REMOVED lines=29> */
.L_x_5509:
[----:B-----5:R-:W-:Y:S02]  /*37a0*/  HADD2.F32 R0, -RZ, R8.H0_H0 ;  /* 0x20000008ff007230 */ /* 0x020fe40000004100 */
[----:B-1----:R-:W-:Y:S02]  /*37b0*/  HADD2.F32 R3, -RZ, R36.H0_H0 ;  /* 0x20000024ff037230 */ /* 0x002fe40000004100 */
[----:B------:R-:W-:Y:S02]  /*37c0*/  HADD2.F32 R8, -RZ, R8.H1_H1 ;  /* 0x30000008ff087230 */ /* 0x000fe40000004100 */
[----:B------:R-:W-:Y:S02]  /*37d0*/  HADD2.F32 R2, -RZ, R9.H0_H0 ;  /* 0x20000009ff027230 */ /* 0x000fe40000004100 */
[----:B------:R-:W-:Y:S01]  /*37e0*/  FADD.FTZ R0, R3, R0 ;  /* 0x0000000003007221 */ /* 0x000fe20000010000 */
[----:B------:R-:W-:Y:S02]  /*37f0*/  HADD2.F32 R3, -RZ, R36.H1_H1 ;  /* 0x30000024ff037230 */ /* 0x000fe40000004100 */
[----:B------:R-:W-:-:S02]  /*3800*/  HADD2.F32 R5, -RZ, R37.H0_H0 ;  /* 0x20000025ff057230 */ /* 0x000fc40000004100 */
[----:B------:R-:W-:Y:S02]  /*3810*/  HADD2.F32 R9, -RZ, R9.H1_H1 ;  /* 0x30000009ff097230 */ /* 0x000fe40000004100 */
[----:B------:R-:W-:Y:S01]  /*3820*/  FADD.FTZ R23, R3, R8 ;  /* 0x0000000803177221 */ /* 0x000fe20000010000 */
[----:B------:R-:W-:Y:S02]  /*3830*/  HADD2.F32 R4, -RZ, R37.H1_H1 ;  /* 0x30000025ff047230 */ /* 0x000fe40000004100 */
[----:B------:R-:W-:Y:S01]  /*3840*/  FADD.FTZ R2, R5, R2 ;  /* 0x0000000205027221 */ /* 0x000fe20000010000 */
[----:B------:R-:W-:Y:S02]  /*3850*/  HADD2.F32 R6, -RZ, R10.H0_H0 ;  /* 0x2000000aff067230 */ /* 0x000fe40000004100 */
[--C-:B------:R-:W-:Y:S02]  /*3860*/  HADD2.F32 R12, -RZ, R11.reuse.H0_H0 ;  /* 0x2000000bff0c7230 */ /* 0x100fe40000004100 */
[----:B------:R-:W-:Y:S01]  /*3870*/  FADD.FTZ R4, R4, R9 ;  /* 0x0000000904047221 */ /* 0x000fe20000010000 */
[----:B------:R-:W-:-:S02]  /*3880*/  HADD2.F32 R13, -RZ, R11.H1_H1 ;  /* 0x3000000bff0d7230 */ /* 0x000fc40000004100 */
[----:B------:R-:W-:Y:S02]  /*3890*/  HADD2.F32 R10, -RZ, R10.H1_H1 ;  /* 0x3000000aff0a7230 */ /* 0x000fe40000004100 */
[--C-:B------:R-:W-:Y:S02]  /*38a0*/  HADD2.F32 R7, -RZ, R38.reuse.H0_H0 ;  /* 0x20000026ff077230 */ /* 0x100fe40000004100 */
[----:B------:R-:W-:Y:S02]  /*38b0*/  HADD2.F32 R11, -RZ, R38.H1_H1 ;  /* 0x30000026ff0b7230 */ /* 0x000fe40000004100 */
[----:B------:R-:W-:Y:S02]  /*38c0*/  HADD2.F32 R3, -RZ, R32.H0_H0 ;  /* 0x20000020ff037230 */ /* 0x000fe40000004100 */
[----:B------:R-:W-:Y:S01]  /*38d0*/  FADD.FTZ R6, R7, R6 ;  /* 0x0000000607067221 */ /* 0x000fe20000010000 */
[----:B------:R-:W-:Y:S02]  /*38e0*/  HADD2.F32 R5, -RZ, R33.H0_H0 ;  /* 0x20000021ff057230 */ /* 0x000fe40000004100 */
[----:B------:R-:W-:Y:S01]  /*38f0*/  FADD.FTZ R10, R11, R10 ;  /* 0x0000000a0b0a7221 */ /* 0x000fe20000010000 */
[----:B------:R-:W-:-:S02]  /*3900*/  HADD2.F32 R8, -RZ, R39.H1_H1 ;  /* 0x30000027ff087230 */ /* 0x000fc40000004100 */
[----:B------:R-:W-:Y:S01]  /*3910*/  FADD.FTZ R22, R3, R0 ;  /* 0x0000000003167221 */ /* 0x000fe20000010000 */
[----:B------:R-:W-:Y:S02]  /*3920*/  HADD2.F32 R9, -RZ, R39.H0_H0 ;  /* 0x20000027ff097230 */ /* 0x000fe40000004100 */
[----:B------:R-:W-:Y:S01]  /*3930*/  FADD.FTZ R24, R5, R2 ;  /* 0x0000000205187221 */ /* 0x000fe20000010000 */
[----:B------:R-:W-:Y:S02]  /*3940*/  HADD2.F32 R7, -RZ, R34.H0_H0 ;  /* 0x20000022ff077230 */ /* 0x000fe40000004100 */
[----:B------:R-:W-:Y:S01]  /*3950*/  FADD.FTZ R8, R8, R13 ;  /* 0x0000000d08087221 */ /* 0x000fe20000010000 */
[--C-:B------:R-:W-:Y:S02]  /*3960*/  HADD2.F32 R11, -RZ, R35.reuse.H1_H1 ;  /* 0x30000023ff0b7230 */ /* 0x100fe40000004100 */
        /* <DEDUP_REMOVED lines=15> */
.L_x_5508:
[----:B------:R-:W0:Y:S01]  /*3a60*/  @P0 LDC.64 R4, c[0x0][0x3a8] ;  /* 0x0000ea00ff040b82 */ /* 0x000e220000000a00 */
[----:B------:R-:W-:-:S05]  /*3a70*/  IADD3 R176, PT, PT, R223, 0xa0, RZ ;  /* 0x000000a0dfb07810 */ /* 0x000fca0007ffe0ff */
[----:B------:R1:W-:Y:S02]  /*3a80*/  STL [R1+0x8], R176 ;  /* 0x000008b001007387 */ /* 0x0003e40000100800 */
[----:B------:R-:W2:Y:S08]  /*3a90*/  @P1 LDC.64 R2, c[0x0][0x398] ;  /* 0x0000e600ff021b82 */ /* 0x000eb00000000a00 */
[----:B------:R-:W3:Y:S01]  /*3aa0*/  @P2 LDC.64 R12, c[0x0][0x3a0] ;  /* 0x0000e800ff0c2b82 */ /* 0x000ee20000000a00 */
[----:B0-----:R-:W-:-:S05]  /*3ab0*/  @P0 IMAD.WIDE.U32 R14, R14, 0x10, R4 ;  /* 0x000000100e0e0825 */ /* 0x001fca00078e0004 */
[----:B------:R1:W-:Y:S01]  /*3ac0*/  @P0 STG.E.128 desc[UR6][R14.64], R28 ;  /* 0x0000001c0e000986 */ /* 0x0003e2000c101d06 */
[----:B--2---:R-:W-:-:S05]  /*3ad0*/  @P1 IMAD.WIDE.U32 R4, R176, 0x10, R2 ;  /* 0x00000010b0041825 */ /* 0x004fca00078e0002 */
[----:B------:R1:W5:Y:S01]  /*3ae0*/  @P1 LDG.E.128 R36, desc[UR6][R4.64] ;  /* 0x0000000604241981 */ /* 0x000362000c1e1d00 */
[----:B---3--:R-:W-:-:S04]  /*3af0*/  @P2 IMAD.WIDE.U32 R2, R176, 0x10, R12 ;  /* 0x00000010b0022825 */ /* 0x008fc800078e000c */
[----:B------:R-:W-:Y:S01]  /*3b00*/  IMAD.WIDE.U32 R12, R176, 0x10, R206 ;  /* 0x00000010b00c7825 */ /* 0x000fe200078e00ce */
[----:B------:R1:W5:Y:S04]  /*3b10*/  @P2 LDG.E.128 R32, desc[UR6][R2.64] ;  /* 0x0000000602202981 */ /* 0x000368000c1e1d00 */
[----:B------:R1:W5:Y:S01]  /*3b20*/  LDG.E.128 R168, desc[UR6][R12.64] ;  /* 0x000000060ca87981 */ /* 0x000362000c1e1d00 */
[----:B------:R-:W-:Y:S05]  /*3b30*/  BRA.U UP0, `(.L_x_5510) ;  /* 0x00000001009c7547 */ /* 0x000fea000b800000 */
[----:B------:R-:W-:Y:S05]  /*3b40*/  BRA.U UP1, `(.L_x_5511) ;  /* 0x0000000101247547 */ /* 0x000fea000b800000 */
[--C-:B-1---5:R-:W-:Y:S02]  /*3b50*/  HADD2.F32 R5, -RZ, R168.reuse.H0_H0 ;  /* 0x200000a8ff057230 */ /* 0x122fe40000004100 */
        /* <DEDUP_REMOVED lines=8> */
.L_x_5511:
[----:B-----5:R-:W-:Y:S02]  /*3be0*/  HADD2.F32 R17, -RZ, R170.H0_H0 ;  /* 0x200000aaff117230 */ /* 0x020fe40000004100 */
[----:B-1----:R-:W-:Y:S02]  /*3bf0*/  HADD2.F32 R4, -RZ, R34.H0_H0 ;  /* 0x20000022ff047230 */ /* 0x002fe40000004100 */
[----:B------:R-:W-:Y:S02]  /*3c00*/  HADD2.F32 R5, -RZ, R168.H0_H0 ;  /* 0x200000a8ff057230 */ /* 0x000fe40000004100 */
[----:B------:R-:W-:Y:S02]  /*3c10*/  HADD2.F32 R0, -RZ, R32.H0_H0 ;  /* 0x20000020ff007230 */ /* 0x000fe40000004100 */
[----:B------:R-:W-:Y:S01]  /*3c20*/  FADD.FTZ R17, R4, R17 ;  /* 0x0000001104117221 */ /* 0x000fe20000010000 */
[----:B------:R-:W-:Y:S02]  /*3c30*/  HADD2.F32 R6, -RZ, R171.H0_H0 ;  /* 0x200000abff067230 */ /* 0x000fe40000004100 */
[----:B------:R-:W-:-:S02]  /*3c40*/  HADD2.F32 R12, -RZ, R168.H1_H1 ;  /* 0x300000a8ff0c7230 */ /* 0x000fc40000004100 */
[----:B------:R-:W-:Y:S01]  /*3c50*/  FADD.FTZ R5, R0, R5 ;  /* 0x0000000500057221 */ /* 0x000fe20000010000 */
[--C-:B------:R-:W-:Y:S02]  /*3c60*/  HADD2.F32 R13, -RZ, R169.reuse.H0_H0 ;  /* 0x200000a9ff0d7230 */ /* 0x100fe40000004100 */
        /* <DEDUP_REMOVED lines=20> */
.L_x_5510:
[----:B------:R-:W-:Y:S05]  /*3db0*/  BRA.U UP1, `(.L_x_5513) ;  /* 0x0000000101747547 */ /* 0x000fea000b800000 */
        /* <DEDUP_REMOVED lines=29> */
.L_x_5513:
[----:B-----5:R-:W-:Y:S02]  /*3f90*/  HADD2.F32 R0, -RZ, R168.H0_H0 ;  /* 0x200000a8ff007230 */ /* 0x020fe40000004100 */
[----:B-1----:R-:W-:Y:S02]  /*3fa0*/  HADD2.F32 R3, -RZ, R36.H0_H0 ;  /* 0x20000024ff037230 */ /* 0x002fe40000004100 */
[----:B------:R-:W-:Y:S02]  /*3fb0*/  HADD2.F32 R12, -RZ, R168.H1_H1 ;  /* 0x300000a8ff0c7230 */ /* 0x000fe40000004100 */
[--C-:B------:R-:W-:Y:S02]  /*3fc0*/  HADD2.F32 R2, -RZ, R169.reuse.H0_H0 ;  /* 0x200000a9ff027230 */ /* 0x100fe40000004100 */
[----:B------:R-:W-:Y:S01]  /*3fd0*/  FADD.FTZ R0, R3, R0 ;  /* 0x0000000003007221 */ /* 0x000fe20000010000 */
[----:B------:R-:W-:Y:S02]  /*3fe0*/  HADD2.F32 R3, -RZ, R36.H1_H1 ;  /* 0x30000024ff037230 */ /* 0x000fe40000004100 */
[----:B------:R-:W-:-:S02]  /*3ff0*/  HADD2.F32 R169, -RZ, R169.H1_H1 ;  /* 0x300000a9ffa97230 */ /* 0x000fc40000004100 */
[--C-:B------:R-:W-:Y:S02]  /*4000*/  HADD2.F32 R4, -RZ, R37.reuse.H1_H1 ;  /* 0x30000025ff047230 */ /* 0x100fe40000004100 */
[----:B------:R-:W-:Y:S01]  /*4010*/  FADD.FTZ R12, R3, R12 ;  /* 0x0000000c030c7221 */ /* 0x000fe20000010000 */
[--C-:B------:R-:W-:Y:S02]  /*4020*/  HADD2.F32 R6, -RZ, R170.reuse.H0_H0 ;  /* 0x200000aaff067230 */ /* 0x100fe40000004100 */
[----:B------:R-:W-:Y:S02]  /*4030*/  HADD2.F32 R5, -RZ, R37.H0_H0 ;  /* 0x20000025ff057230 */ /* 0x000fe40000004100 */
[----:B------:R-:W-:Y:S01]  /*4040*/  FADD.FTZ R169, R4, R169 ;  /* 0x000000a904a97221 */ /* 0x000fe20000010000 */
[----:B------:R-:W-:Y:S02]  /*4050*/  HADD2.F32 R170, -RZ, R170.H1_H1 ;  /* 0x300000aaffaa7230 */ /* 0x000fe40000004100 */
[----:B------:R-:W-:-:S02]  /*4060*/  HADD2.F32 R10, -RZ, R171.H0_H0 ;  /* 0x200000abff0a7230 */ /* 0x000fc40000004100 */
[----:B------:R-:W-:Y:S01]  /*4070*/  FADD.FTZ R2, R5, R2 ;  /* 0x0000000205027221 */ /* 0x000fe20000010000 */
[--C-:B------:R-:W-:Y:S02]  /*4080*/  HADD2.F32 R9, -RZ, R38.reuse.H0_H0 ;  /* 0x20000026ff097230 */ /* 0x100fe40000004100 */
[----:B------:R-:W-:Y:S02]  /*4090*/  HADD2.F32 R13, -RZ, R38.H1_H1 ;  /* 0x30000026ff0d7230 */ /* 0x000fe40000004100 */
[----:B------:R-:W-:Y:S02]  /*40a0*/  HADD2.F32 R3, -RZ, R39.H0_H0 ;  /* 0x20000027ff037230 */ /* 0x000fe40000004100 */
[----:B------:R-:W-:Y:S01]  /*40b0*/  FADD.FTZ R6, R9, R6 ;  /* 0x0000000609067221 */ /* 0x000fe20000010000 */
[----:B------:R-:W-:Y:S02]  /*40c0*/  HADD2.F32 R171, -RZ, R171.H1_H1 ;  /* 0x300000abffab7230 */ /* 0x000fe40000004100 */
[----:B------:R-:W-:Y:S01]  /*40d0*/  FADD.FTZ R170, R13, R170 ;  /* 0x000000aa0daa7221 */ /* 0x000fe20000010000 */
[----:B------:R-:W-:-:S02]  /*40e0*/  HADD2.F32 R4, -RZ, R39.H1_H1 ;  /* 0x30000027ff047230 */ /* 0x000fc40000004100 */
[----:B------:R-:W-:Y:S01]  /*40f0*/  FADD.FTZ R10, R3, R10 ;  /* 0x0000000a030a7221 */ /* 0x000fe20000010000 */
[----:B------:R-:W-:Y:S02]  /*4100*/  HADD2.F32 R5, -RZ, R32.H0_H0 ;  /* 0x20000020ff057230 */ /* 0x000fe40000004100 */
        /* <DEDUP_REMOVED lines=20> */
.L_x_5512:
[----:B------:R-:W0:Y:S01]  /*4250*/  @P0 LDC.64 R2, c[0x0][0x3a8] ;  /* 0x0000ea00ff020b82 */ /* 0x000e220000000a00 */
[----:B------:R-:W-:-:S05]  /*4260*/  IADD3 R178, PT, PT, R223, 0xc0, RZ ;  /* 0x000000c0dfb27810 */ /* 0x000fca0007ffe0ff */
[----:B------:R-:W-:Y:S02]  /*4270*/  STL [R1], R178 ;  /* 0x000000b201007387 */ /* 0x000fe40000100800 */
[----:B------:R-:W1:Y:S08]  /*4280*/  @P1 LDC.64 R14, c[0x0][0x398] ;  /* 0x0000e600ff0e1b82 */ /* 0x000e700000000a00 */
[----:B------:R-:W2:Y:S01]  /*4290*/  @P2 LDC.64 R168, c[0x0][0x3a0] ;  /* 0x0000e800ffa82b82 */ /* 0x000ea20000000a00 */
[----:B0-----:R-:W-:-:S05]  /*42a0*/  @P0 IMAD.WIDE.U32 R2, R176, 0x10, R2 ;  /* 0x00000010b0020825 */ /* 0x001fca00078e0002 */
[----:B------:R1:W-:Y:S02]  /*42b0*/  @P0 STG.E.128 desc[UR6][R2.64], R28 ;  /* 0x0000001c02000986 */ /* 0x0003e4000c101d06 */
[----:B-1----:R-:W-:-:S04]  /*42c0*/  @P1 IMAD.WIDE.U32 R2, R178, 0x10, R14 ;  /* 0x00000010b2021825 */ /* 0x002fc800078e000e */
[C---:B------:R-:W-:Y:S01]  /*42d0*/  IMAD.WIDE.U32 R14, R178.reuse, 0x10, R206 ;  /* 0x00000010b20e7825 */ /* 0x040fe200078e00ce */
[----:B------:R2:W5:Y:S03]  /*42e0*/  @P1 LDG.E.128 R36, desc[UR6][R2.64] ;  /* 0x0000000602241981 */ /* 0x000566000c1e1d00 */
[----:B--2---:R-:W-:Y:S02]  /*42f0*/  @P2 IMAD.WIDE.U32 R2, R178, 0x10, R168 ;  /* 0x00000010b2022825 */ /* 0x004fe400078e00a8 */
[----:B------:R0:W5:Y:S04]  /*4300*/  LDG.E.128 R168, desc[UR6][R14.64] ;  /* 0x000000060ea87981 */ /* 0x000168000c1e1d00 */
[----:B------:R0:W5:Y:S01]  /*4310*/  @P2 LDG.E.128 R32, desc[UR6][R2.64] ;  /* 0x0000000602202981 */ /* 0x000162000c1e1d00 */
[----:B------:R-:W-:Y:S05]  /*4320*/  BRA.U UP0, `(.L_x_5514) ;  /* 0x00000001009c7547 */ /* 0x000fea000b800000 */
[----:B------:R-:W-:Y:S05]  /*4330*/  BRA.U UP1, `(.L_x_5515) ;  /* 0x0000000101247547 */ /* 0x000fea000b800000 */
[--C-:B-----5:R-:W-:Y:S02]  /*4340*/  HADD2.F32 R10, -RZ, R168.reuse.H0_H0 ;  /* 0x200000a8ff0a7230 */ /* 0x120fe40000004100 */
[----:B0-----:R-:W-:Y:S02]  /*4350*/  HADD2.F32 R14, -RZ, R168.H1_H1 ;  /* 0x300000a8ff0e7230 */ /* 0x001fe40000004100 */
[--C-:B------:R-:W-:Y:S02]  /*4360*/  HADD2.F32 R9, -RZ, R169.reuse.H0_H0 ;  /* 0x200000a9ff097230 */ /* 0x100fe40000004100 */
[----:B------:R-:W-:Y:S02]  /*4370*/  HADD2.F32 R27, -RZ, R169.H1_H1 ;  /* 0x300000a9ff1b7230 */ /* 0x000fe40000004100 */
[--C-:B------:R-:W-:Y:S02]  /*4380*/  HADD2.F32 R6, -RZ, R170.reuse.H0_H0 ;  /* 0x200000aaff067230 */ /* 0x100fe40000004100 */
[----:B------:R-:W-:-:S02]  /*4390*/  HADD2.F32 R15, -RZ, R170.H1_H1 ;  /* 0x300000aaff0f7230 */ /* 0x000fc40000004100 */
[--C-:B------:R-:W-:Y:S02]  /*43a0*/  HADD2.F32 R2, -RZ, R171.reuse.H0_H0 ;  /* 0x200000abff027230 */ /* 0x100fe40000004100 */
[----:B------:R-:W-:Y:S01]  /*43b0*/  HADD2.F32 R3, -RZ, R171.H1_H1 ;  /* 0x300000abff037230 */ /* 0x000fe20000004100 */
[----:B------:R-:W-:Y:S06]  /*43c0*/  BRA `(.L_x_5516) ;  /* 0x00000004009c7947 */ /* 0x000fec0003800000 */
.L_x_5515:
[----:B-----5:R-:W-:Y:S02]  /*43d0*/  HADD2.F32 R10, -RZ, R168.H0_H0 ;  /* 0x200000a8ff0a7230 */ /* 0x020fe40000004100 */
[----:B0-----:R-:W-:Y:S02]  /*43e0*/  HADD2.F32 R3, -RZ, R32.H0_H0 ;  /* 0x20000020ff037230 */ /* 0x001fe40000004100 */
[----:B------:R-:W-:Y:S02]  /*43f0*/  HADD2.F32 R9, -RZ, R169.H0_H0 ;  /* 0x200000a9ff097230 */ /* 0x000fe40000004100 */
[----:B------:R-:W-:Y:S02]  /*4400*/  HADD2.F32 R2, -RZ, R33.H0_H0 ;  /* 0x20000021ff027230 */ /* 0x000fe40000004100 */
[----:B------:R-:W-:Y:S01]  /*4410*/  FADD.FTZ R10, R3, R10 ;  /* 0x0000000a030a7221 */ /* 0x000fe20000010000 */
[--C-:B------:R-:W-:Y:S02]  /*4420*/  HADD2.F32 R6, -RZ, R170.reuse.H0_H0 ;  /* 0x200000aaff067230 */ /* 0x100fe40000004100 */
[----:B------:R-:W-:-:S02]  /*4430*/  HADD2.F32 R15, -RZ, R170.H1_H1 ;  /* 0x300000aaff0f7230 */ /* 0x000fc40000004100 */
[----:B------:R-:W-:Y:S01]  /*4440*/  FADD.FTZ R9, R2, R9 ;  /* 0x0000000902097221 */ /* 0x000fe20000010000 */
[--C-:B------:R-:W-:Y:S02]  /*4450*/  HADD2.F32 R3, -RZ, R34.reuse.H0_H0 ;  /* 0x20000022ff037230 */ /* 0x100fe40000004100 */
[----:B------:R-:W-:Y:S02]  /*4460*/  HADD2.F32 R2, -RZ, R34.H1_H1 ;  /* 0x30000022ff027230 */ /* 0x000fe40000004100 */
[--C-:B------:R-:W-:Y:S02]  /*4470*/  HADD2.F32 R14, -RZ, R35.reuse.H1_H1 ;  /* 0x30000023ff0e7230 */ /* 0x100fe40000004100 */
[----:B------:R-:W-:Y:S01]  /*4480*/  FADD.FTZ R6, R3, R6 ;  /* 0x0000000603067221 */ /* 0x000fe20000010000 */
[----:B------:R-:W-:Y:S02]  /*4490*/  HADD2.F32 R3, -RZ, R35.H0_H0 ;  /* 0x20000023ff037230 */ /* 0x000fe40000004100 */
[----:B------:R-:W-:Y:S01]  /*44a0*/  FADD.FTZ R15, R2, R15 ;  /* 0x0000000f020f7221 */ /* 0x000fe20000010000 */
[----:B------:R-:W-:-:S02]  /*44b0*/  HADD2.F32 R2, -RZ, R171.H0_H0 ;  /* 0x200000abff027230 */ /* 0x000fc40000004100 */
[----:B------:R-:W-:Y:S02]  /*44c0*/  HADD2.F32 R171, -RZ, R171.H1_H1 ;  /* 0x300000abffab7230 */ /* 0x000fe40000004100 */
[----:B------:R-:W-:Y:S02]  /*44d0*/  HADD2.F32 R27, -RZ, R169.H1_H1 ;  /* 0x300000a9ff1b7230 */ /* 0x000fe40000004100 */
[----:B------:R-:W-:Y:S01]  /*44e0*/  FADD.FTZ R2, R3, R2 ;  /* 0x0000000203027221 */ /* 0x000fe20000010000 */
[----:B------:R-:W-:Y:S02]  /*44f0*/  HADD2.F32 R28, -RZ, R33.H1_H1 ;  /* 0x30000021ff1c7230 */ /* 0x000fe40000004100 */
[----:B------:R-:W-:Y:S01]  /*4500*/  FADD.FTZ R3, R14, R171 ;  /* 0x000000ab0e037221 */ /* 0x000fe20000010000 */
[----:B------:R-:W-:Y:S01]  /*4510*/  HADD2.F32 R14, -RZ, R168.H1_H1 ;  /* 0x300000a8ff0e7230 */ /* 0x000fe20000004100 */
[----:B------:R-:W-:Y:S01]  /*4520*/  F2FP.F16.F32.PACK_AB R30, R15, R6 ;  /* 0x000000060f1e723e */ /* 0x000fe200000000ff */
[----:B------:R-:W-:-:S02]  /*4530*/  HADD2.F32 R29, -RZ, R32.H1_H1 ;  /* 0x30000020ff1d7230 */ /* 0x000fc40000004100 */
[----:B------:R-:W-:Y:S01]  /*4540*/  FADD.FTZ R27, R28, R27 ;  /* 0x0000001b1c1b7221 */ /* 0x000fe20000010000 */
[----:B------:R-:W-:Y:S02]  /*4550*/  F2FP.F16.F32.PACK_AB R31, R3, R2 ;  /* 0x00000002031f723e */ /* 0x000fe400000000ff */
[----:B------:R-:W-:Y:S02]  /*4560*/  FADD.FTZ R14, R29, R14 ;  /* 0x0000000e1d0e7221 */ /* 0x000fe40000010000 */
[----:B------:R-:W-:-:S03]  /*4570*/  F2FP.F16.F32.PACK_AB R29, R27, R9 ;  /* 0x000000091b1d723e */ /* 0x000fc600000000ff */
[----:B------:R-:W-:Y:S01]  /*4580*/  F2FP.F16.F32.PACK_AB R28, R14, R10 ;  /* 0x0000000a0e1c723e */ /* 0x000fe200000000ff */
[----:B------:R-:W-:Y:S06]  /*4590*/  BRA `(.L_x_5516) ;  /* 0x0000000400287947 */ /* 0x000fec0003800000 */
.L_x_5514:
[----:B------:R-:W-:Y:S05]  /*45a0*/  BRA.U UP1, `(.L_x_5517) ;  /* 0x0000000101747547 */ /* 0x000fea000b800000 */
        /* <DEDUP_REMOVED lines=29> */
.L_x_5517:
[----:B-----5:R-:W-:Y:S02]  /*4780*/  HADD2.F32 R10, -RZ, R168.H0_H0 ;  /* 0x200000a8ff0a7230 */ /* 0x020fe40000004100 */
[----:B0-----:R-:W-:Y:S02]  /*4790*/  HADD2.F32 R3, -RZ, R36.H0_H0 ;  /* 0x20000024ff037230 */ /* 0x001fe40000004100 */
[--C-:B------:R-:W-:Y:S02]  /*47a0*/  HADD2.F32 R2, -RZ, R169.reuse.H0_H0 ;  /* 0x200000a9ff027230 */ /* 0x100fe40000004100 */
[----:B------:R-:W-:Y:S02]  /*47b0*/  HADD2.F32 R27, -RZ, R169.H1_H1 ;  /* 0x300000a9ff1b7230 */ /* 0x000fe40000004100 */
[----:B------:R-:W-:Y:S01]  /*47c0*/  FADD.FTZ R10, R3, R10 ;  /* 0x0000000a030a7221 */ /* 0x000fe20000010000 */
[--C-:B------:R-:W-:Y:S02]  /*47d0*/  HADD2.F32 R3, -RZ, R37.reuse.H0_H0 ;  /* 0x20000025ff037230 */ /* 0x100fe40000004100 */
[----:B------:R-:W-:-:S02]  /*47e0*/  HADD2.F32 R6, -RZ, R37.H1_H1 ;  /* 0x30000025ff067230 */ /* 0x000fc40000004100 */
[----:B------:R-:W-:Y:S02]  /*47f0*/  HADD2.F32 R28, -RZ, R39.H0_H0 ;  /* 0x20000027ff1c7230 */ /* 0x000fe40000004100 */
[----:B------:R-:W-:Y:S01]  /*4800*/  FADD.FTZ R2, R3, R2 ;  /* 0x0000000203027221 */ /* 0x000fe20000010000 */
[----:B------:R-:W-:Y:S02]  /*4810*/  HADD2.F32 R3, -RZ, R170.H0_H0 ;  /* 0x200000aaff037230 */ /* 0x000fe40000004100 */
[----:B------:R-:W-:Y:S01]  /*4820*/  FADD.FTZ R27, R6, R27 ;  /* 0x0000001b061b7221 */ /* 0x000fe20000010000 */
[----:B------:R-:W-:Y:S02]  /*4830*/  HADD2.F32 R6, -RZ, R38.H0_H0 ;  /* 0x20000026ff067230 */ /* 0x000fe40000004100 */
[----:B------:R-:W-:Y:S02]  /*4840*/  HADD2.F32 R14, -RZ, R168.H1_H1 ;  /* 0x300000a8ff0e7230 */ /* 0x000fe40000004100 */
[----:B------:R-:W-:-:S02]  /*4850*/  HADD2.F32 R9, -RZ, R36.H1_H1 ;  /* 0x30000024ff097230 */ /* 0x000fc40000004100 */
[----:B------:R-:W-:Y:S01]  /*4860*/  FADD.FTZ R6, R6, R3 ;  /* 0x0000000306067221 */ /* 0x000fe20000010000 */
[--C-:B------:R-:W-:Y:S02]  /*4870*/  HADD2.F32 R3, -RZ, R171.reuse.H0_H0 ;  /* 0x200000abff037230 */ /* 0x100fe40000004100 */
[----:B------:R-:W-:Y:S02]  /*4880*/  HADD2.F32 R170, -RZ, R170.H1_H1 ;  /* 0x300000aaffaa7230 */ /* 0x000fe40000004100 */
[----:B------:R-:W-:Y:S01]  /*4890*/  FADD.FTZ R14, R9, R14 ;  /* 0x0000000e090e7221 */ /* 0x000fe20000010000 */
[----:B------:R-:W-:Y:S02]  /*48a0*/  HADD2.F32 R9, -RZ, R38.H1_H1 ;  /* 0x30000026ff097230 */ /* 0x000fe40000004100 */
[----:B------:R-:W-:Y:S01]  /*48b0*/  FADD.FTZ R28, R28, R3 ;  /* 0x000000031c1c7221 */ /* 0x000fe20000010000 */
[----:B------:R-:W-:Y:S02]  /*48c0*/  HADD2.F32 R3, -RZ, R32.H0_H0 ;  /* 0x20000020ff037230 */ /* 0x000fe40000004100 */
[----:B------:R-:W-:-:S02]  /*48d0*/  HADD2.F32 R171, -RZ, R171.H1_H1 ;  /* 0x300000abffab7230 */ /* 0x000fc40000004100 */
[----:B------:R-:W-:Y:S01]  /*48e0*/  FADD.FTZ R170, R9, R170 ;  /* 0x000000aa09aa7221 */ /* 0x000fe20000010000 */
[----:B------:R-:W-:Y:S02]  /*48f0*/  HADD2.F32 R30, -RZ, R39.H1_H1 ;  /* 0x30000027ff1e7230 */ /* 0x000fe40000004100 */
[----:B------:R-:W-:Y:S01]  /*4900*/  FADD.FTZ R10, R3, R10 ;  /* 0x0000000a030a7221 */ /* 0x000fe20000010000 */
[----:B------:R-:W-:Y:S02]  /*4910*/  HADD2.F32 R3, -RZ, R34.H0_H0 ;  /* 0x20000022ff037230 */ /* 0x000fe40000004100 */
        /* <DEDUP_REMOVED lines=8> */
[----:B------:R-:W-:Y:S01]  /*49a0*/  FADD.FTZ R3, R29, R30 ;  /* 0x0000001e1d037221 */ /* 0x000fe20000010000 */
[----:B------:R-:W-:Y:S02]  /*49b0*/  HADD2.F32 R28, -RZ, R33.H1_H1 ;  /* 0x30000021ff1c7230 */ /* 0x000fe40000004100 */
[----:B------:R-:W-:Y:S01]  /*49c0*/  FADD.FTZ R15, R15, R170 ;  /* 0x000000aa0f0f7221 */ /* 0x000fe20000010000 */
[----:B------:R-:W-:Y:S01]  /*49d0*/  HADD2.F32 R29, -RZ, R32.H1_H1 ;  /* 0x30000020ff1d7230 */ /* 0x000fe20000004100 */
[----:B------:R-:W-:Y:S01]  /*49e0*/  F2FP.F16.F32.PACK_AB R31, R3, R2 ;  /* 0x00000002031f723e */ /* 0x000fe200000000ff */
[----:B------:R-:W-:-:S02]  /*49f0*/  FADD.FTZ R27, R28, R27 ;  /* 0x0000001b1c1b7221 */ /* 0x000fc40000010000 */
[----:B------:R-:W-:Y:S01]  /*4a00*/  F2FP.F16.F32.PACK_AB R30, R15, R6 ;  /* 0x000000060f1e723e */ /* 0x000fe200000000ff */
[----:B------:R-:W-:Y:S02]  /*4a10*/  FADD.FTZ R14, R29, R14 ;  /* 0x0000000e1d0e7221 */ /* 0x000fe40000010000 */
[----:B------:R-:W-:-:S03]  /*4a20*/  F2FP.F16.F32.PACK_AB R29, R27, R9 ;  /* 0x000000091b1d723e */ /* 0x000fc600000000ff */
[----:B------:R-:W-:-:S07]  /*4a30*/  F2FP.F16.F32.PACK_AB R28, R14, R10 ;  /* 0x0000000a0e1c723e */ /* 0x000fce00000000ff */
.L_x_5516:
[----:B------:R-:W0:Y:S01]  /*4a40*/  @P0 LDC.64 R168, c[0x0][0x3a8] ;  /* 0x0000ea00ffa80b82 */ /* 0x000e220000000a00 */
[----:B------:R-:W-:-:S07]  /*4a50*/  IADD3 R251, PT, PT, R223, 0xe0, RZ ;  /* 0x000000e0dffb7810 */ /* 0x000fce0007ffe0ff */
[----:B------:R-:W1:Y:S08]  /*4a60*/  @P1 LDC.64 R170, c[0x0][0x398] ;  /* 0x0000e600ffaa1b82 */ /* 0x000e700000000a00 */
[----:B------:R-:W2:Y:S01]  /*4a70*/  @P2 LDC.64 R176, c[0x0][0x3a0] ;  /* 0x0000e800ffb02b82 */ /* 0x000ea20000000a00 */
[----:B0-----:R-:W-:-:S05]  /*4a80*/  @P0 IMAD.WIDE.U32 R168, R178, 0x10, R168 ;  /* 0x00000010b2a80825 */ /* 0x001fca00078e00a8 */
[----:B------:R1:W-:Y:S02]  /*4a90*/  @P0 STG.E.128 desc[UR6][R168.64], R28 ;  /* 0x0000001ca8000986 */ /* 0x0003e4000c101d06 */
[----:B-1----:R-:W-:-:S05]  /*4aa0*/  @P1 IMAD.WIDE.U32 R168, R251, 0x10, R170 ;  /* 0x00000010fba81825 */ /* 0x002fca00078e00aa */
[----:B------:R2:W5:Y:S02]  /*4ab0*/  @P1 LDG.E.128 R36, desc[UR6][R168.64] ;  /* 0x00000006a8241981 */ /* 0x000564000c1e1d00 */
[----:B--2---:R-:W-:-:S05]  /*4ac0*/  @P2 IMAD.WIDE.U32 R168, R251, 0x10, R176 ;  /* 0x00000010fba82825 */ /* 0x004fca00078e00b0 */
[----:B------:R0:W5:Y:S02]  /*4ad0*/  @P2 LDG.E.128 R32, desc[UR6][R168.64] ;  /* 0x00000006a8202981 */ /* 0x000164000c1e1d00 */
[----:B0-----:R-:W-:-:S06]  /*4ae0*/  IMAD.WIDE.U32 R168, R251, 0x10, R206 ;  /* 0x00000010fba87825 */ /* 0x001fcc00078e00ce */
[----:B------:R-:W5:Y:S01]  /*4af0*/  LDG.E.128 R168, desc[UR6][R168.64] ;  /* 0x00000006a8a87981 */ /* 0x000f62000c1e1d00 */
        /* <DEDUP_REMOVED lines=11> */
.L_x_5519:
[----:B-----5:R-:W-:Y:S02]  /*4bb0*/  HADD2.F32 R178, -RZ, R168.H0_H0 ;  /* 0x200000a8ffb27230 */ /* 0x020fe40000004100 */
[----:B------:R-:W-:Y:S02]  /*4bc0*/  HADD2.F32 R29, -RZ, R32.H0_H0 ;  /* 0x20000020ff1d7230 */ /* 0x000fe40000004100 */
[----:B------:R-:W-:Y:S02]  /*4bd0*/  HADD2.F32 R177, -RZ, R169.H0_H0 ;  /* 0x200000a9ffb17230 */ /* 0x000fe40000004100 */
[----:B------:R-:W-:Y:S02]  /*4be0*/  HADD2.F32 R28, -RZ, R33.H0_H0 ;  /* 0x20000021ff1c7230 */ /* 0x000fe40000004100 */
[----:B------:R-:W-:Y:S01]  /*4bf0*/  FADD.FTZ R178, R29, R178 ;  /* 0x000000b21db27221 */ /* 0x000fe20000010000 */
[----:B------:R-:W-:Y:S02]  /*4c00*/  HADD2.F32 R176, -RZ, R170.H0_H0 ;  /* 0x200000aaffb07230 */ /* 0x000fe40000004100 */
[----:B------:R-:W-:-:S02]  /*4c10*/  HADD2.F32 R181, -RZ, R171.H0_H0 ;  /* 0x200000abffb57230 */ /* 0x000fc40000004100 */
[----:B------:R-:W-:Y:S01]  /*4c20*/  FADD.FTZ R177, R28, R177 ;  /* 0x000000b11cb17221 */ /* 0x000fe20000010000 */
[----:B------:R-:W-:Y:S02]  /*4c30*/  HADD2.F32 R170, -RZ, R170.H1_H1 ;  /* 0x300000aaffaa7230 */ /* 0x000fe40000004100 */
[--C-:B------:R-:W-:Y:S02]  /*4c40*/  HADD2.F32 R29, -RZ, R34.reuse.H0_H0 ;  /* 0x20000022ff1d7230 */ /* 0x100fe40000004100 */
[----:B------:R-:W-:Y:S02]  /*4c50*/  HADD2.F32 R31, -RZ, R34.H1_H1 ;  /* 0x30000022ff1f7230 */ /* 0x000fe40000004100 */
        /* <DEDUP_REMOVED lines=12> */
[----:B------:R-:W-:Y:S01]  /*4d20*/  F2FP.F16.F32.PACK_AB R31, R183, R181 ;  /* 0x000000b5b71f723e */ /* 0x000fe200000000ff */
[----:B------:R-:W-:Y:S02]  /*4d30*/  FADD.FTZ R182, R182, R169 ;  /* 0x000000a9b6b67221 */ /* 0x000fe40000010000 */
[----:B------:R-:W-:-:S03]  /*4d40*/  FADD.FTZ R179, R179, R168 ;  /* 0x000000a8b3b37221 */ /* 0x000fc60000010000 */
[----:B------:R-:W-:Y:S02]  /*4d50*/  F2FP.F16.F32.PACK_AB R29, R182, R177 ;  /* 0x000000b1b61d723e */ /* 0x000fe400000000ff */
[----:B------:R-:W-:Y:S01]  /*4d60*/  F2FP.F16.F32.PACK_AB R28, R179, R178 ;  /* 0x000000b2b31c723e */ /* 0x000fe200000000ff */
[----:B------:R-:W-:Y:S06]  /*4d70*/  BRA `(.L_x_5520) ;  /* 0x0000000400287947 */ /* 0x000fec0003800000 */
.L_x_5518:
[----:B------:R-:W-:Y:S05]  /*4d80*/  BRA.U UP1, `(.L_x_5521) ;  /* 0x0000000101747547 */ /* 0x000fea000b800000 */
        /* <DEDUP_REMOVED lines=29> */
.L_x_5521:
[--C-:B-----5:R-:W-:Y:S02]  /*4f60*/  HADD2.F32 R178, -RZ, R168.reuse.H0_H0 ;  /* 0x200000a8ffb27230 */ /* 0x120fe40000004100 */
[----:B------:R-:W-:Y:S02]  /*4f70*/  HADD2.F32 R179, -RZ, R168.H1_H1 ;  /* 0x300000a8ffb37230 */ /* 0x000fe40000004100 */
[--C-:B------:R-:W-:Y:S02]  /*4f80*/  HADD2.F32 R29, -RZ, R36.reuse.H0_H0 ;  /* 0x20000024ff1d7230 */ /* 0x100fe40000004100 */
[----:B------:R-:W-:Y:S02]  /*4f90*/  HADD2.F32 R28, -RZ, R36.H1_H1 ;  /* 0x30000024ff1c7230 */ /* 0x000fe40000004100 */
[--C-:B------:R-:W-:Y:S02]  /*4fa0*/  HADD2.F32 R177, -RZ, R169.reuse.H0_H0 ;  /* 0x200000a9ffb17230 */ /* 0x100fe40000004100 */
[----:B------:R-:W-:Y:S01]  /*4fb0*/  FADD.FTZ R178, R29, R178 ;  /* 0x000000b21db27221 */ /* 0x000fe20000010000 */
[----:B------:R-:W-:-:S02]  /*4fc0*/  HADD2.F32 R182, -RZ, R169.H1_H1 ;  /* 0x300000a9ffb67230 */ /* 0x000fc40000004100 */
[----:B------:R-:W-:Y:S01]  /*4fd0*/  FADD.FTZ R179, R28, R179 ;  /* 0x000000b31cb37221 */ /* 0x000fe20000010000 */
[--C-:B------:R-:W-:Y:S02]  /*4fe0*/  HADD2.F32 R28, -RZ, R37.reuse.H0_H0 ;  /* 0x20000025ff1c7230 */ /* 0x100fe40000004100 */
[----:B------:R-:W-:Y:S02]  /*4ff0*/  HADD2.F32 R29, -RZ, R37.H1_H1 ;  /* 0x30000025ff1d7230 */ /* 0x000fe40000004100 */
[----:B------:R-:W-:Y:S02]  /*5000*/  HADD2.F32 R176, -RZ, R170.H0_H0 ;  /* 0x200000aaffb07230 */ /* 0x000fe40000004100 */
[----:B------:R-:W-:Y:S01]  /*5010*/  FADD.FTZ R177, R28, R177 ;  /* 0x000000b11cb17221 */ /* 0x000fe20000010000 */
[----:B------:R-:W-:Y:S02]  /*5020*/  HADD2.F32 R181, -RZ, R171.H0_H0 ;  /* 0x200000abffb57230 */ /* 0x000fe40000004100 */
[----:B------:R-:W-:Y:S01]  /*5030*/  FADD.FTZ R182, R29, R182 ;  /* 0x000000b61db67221 */ /* 0x000fe20000010000 */
[----:B------:R-:W-:-:S02]  /*5040*/  HADD2.F32 R29, -RZ, R38.H0_H0 ;  /* 0x20000026ff1d7230 */ /* 0x000fc40000004100 */
[----:B------:R-:W-:Y:S02]  /*5050*/  HADD2.F32 R28, -RZ, R39.H0_H0 ;  /* 0x20000027ff1c7230 */ /* 0x000fe40000004100 */
[----:B------:R-:W-:Y:S02]  /*5060*/  HADD2.F32 R180, -RZ, R170.H1_H1 ;  /* 0x300000aaffb47230 */ /* 0x000fe40000004100 */
[----:B------:R-:W-:Y:S01]  /*5070*/  FADD.FTZ R176, R29, R176 ;  /* 0x000000b01db07221 */ /* 0x000fe20000010000 */
[----:B------:R-:W-:Y:S02]  /*5080*/  HADD2.F32 R29, -RZ, R32.H0_H0 ;  /* 0x20000020ff1d7230 */ /* 0x000fe40000004100 */
[----:B------:R-:W-:Y:S01]  /*5090*/  FADD.FTZ R181, R28, R181 ;  /* 0x000000b51cb57221 */ /* 0x000fe20000010000 */
[----:B------:R-:W-:Y:S02]  /*50a0*/  HADD2.F32 R28, -RZ, R33.H0_H0 ;  /* 0x20000021ff1c7230 */ /* 0x000fe40000004100 */
[----:B------:R-:W-:-:S02]  /*50b0*/  HADD2.F32 R31, -RZ, R38.H1_H1 ;  /* 0x30000026ff1f7230 */ /* 0x000fc40000004100 */
[----:B------:R-:W-:Y:S01]  /*50c0*/  FADD.FTZ R178, R29, R178 ;  /* 0x000000b21db27221 */ /* 0x000fe20000010000 */
[----:B------:R-:W-:Y:S02]  /*50d0*/  HADD2.F32 R183, -RZ, R171.H1_H1 ;  /* 0x300000abffb77230 */ /* 0x000fe40000004100 */
[----:B------:R-:W-:Y:S01]  /*50e0*/  FADD.FTZ R177, R28, R177 ;  /* 0x000000b11cb17221 */ /* 0x000fe20000010000 */
[----:B------:R-:W-:Y:S02]  /*50f0*/  HADD2.F32 R30, -RZ, R39.H1_H1 ;  /* 0x30000027ff1e7230 */ /* 0x000fe40000004100 */
[----:B------:R-:W-:Y:S01]  /*5100*/  FADD.FTZ R180, R31, R180 ;  /* 0x000000b41fb47221 */ /* 0x000fe20000010000 */
[--C-:B------:R-:W-:Y:S02]  /*5110*/  HADD2.F32 R29, -RZ, R34.reuse.H0_H0 ;  /* 0x20000022ff1d7230 */ /* 0x100fe40000004100 */
[----:B------:R-:W-:Y:S02]  /*5120*/  HADD2.F32 R28, -RZ, R35.H0_H0 ;  /* 0x20000023ff1c7230 */ /* 0x000fe40000004100 */
        /* <DEDUP_REMOVED lines=15> */
.L_x_5520:
        /* <DEDUP_REMOVED lines=23> */
.L_x_5523:
[----:B-----5:R-:W-:Y:S02]  /*5390*/  HADD2.F32 R199, -RZ, R169.H0_H0 ;  /* 0x200000a9ffc77230 */ /* 0x020fe40000004100 */
[----:B------:R-:W-:Y:S02]  /*53a0*/  HADD2.F32 R28, -RZ, R33.H0_H0 ;  /* 0x20000021ff1c7230 */ /* 0x000fe40000004100 */
[----:B------:R-:W-:Y:S02]  /*53b0*/  HADD2.F32 R201, -RZ, R170.H0_H0 ;  /* 0x200000aaffc97230 */ /* 0x000fe40000004100 */
[----:B------:R-:W-:Y:S02]  /*53c0*/  HADD2.F32 R184, -RZ, R168.H0_H0 ;  /* 0x200000a8ffb87230 */ /* 0x000fe40000004100 */
[----:B------:R-:W-:Y:S01]  /*53d0*/  FADD.FTZ R199, R28, R199 ;  /* 0x000000c71cc77221 */ /* 0x000fe20000010000 */
[----:B------:R-:W-:Y:S02]  /*53e0*/  HADD2.F32 R28, -RZ, R34.H0_H0 ;  /* 0x20000022ff1c7230 */ /* 0x000fe40000004100 */
[----:B------:R-:W-:-:S02]  /*53f0*/  HADD2.F32 R203, -RZ, R171.H0_H0 ;  /* 0x200000abffcb7230 */ /* 0x000fc40000004100 */
[----:B------:R-:W-:Y:S02]  /*5400*/  HADD2.F32 R168, -RZ, R168.H1_H1 ;  /* 0x300000a8ffa87230 */ /* 0x000fe40000004100 */
[----:B------:R-:W-:Y:S01]  /*5410*/  FADD.FTZ R201, R28, R201 ;  /* 0x000000c91cc97221 */ /* 0x000fe20000010000 */
[--C-:B------:R-:W-:Y:S02]  /*5420*/  HADD2.F32 R31, -RZ, R32.reuse.H0_H0 ;  /* 0x20000020ff1f7230 */ /* 0x100fe40000004100 */
[----:B------:R-:W-:Y:S02]  /*5430*/  HADD2.F32 R29, -RZ, R32.H1_H1 ;  /* 0x30000020ff1d7230 */ /* 0x000fe40000004100 */
[----:B------:R-:W-:Y:S02]  /*5440*/  HADD2.F32 R169, -RZ, R169.H1_H1 ;  /* 0x300000a9ffa97230 */ /* 0x000fe40000004100 */
[----:B------:R-:W-:Y:S01]  /*5450*/  FADD.FTZ R184, R31, R184 ;  /* 0x000000b81fb87221 */ /* 0x000fe20000010000 */
[----:B------:R-:W-:-:S02]  /*5460*/  HADD2.F32 R200, -RZ, R33.H1_H1 ;  /* 0x30000021ffc87230 */ /* 0x000fc40000004100 */
[----:B------:R-:W-:Y:S01]  /*5470*/  FADD.FTZ R198, R29, R168 ;  /* 0x000000a81dc67221 */ /* 0x000fe20000010000 */
[----:B------:R-:W-:Y:S02]  /*5480*/  HADD2.F32 R170, -RZ, R170.H1_H1 ;  /* 0x300000aaffaa7230 */ /* 0x000fe40000004100 */
[----:B------:R-:W-:Y:S02]  /*5490*/  HADD2.F32 R202, -RZ, R34.H1_H1 ;  /* 0x30000022ffca7230 */ /* 0x000fe40000004100 */
[----:B------:R-:W-:Y:S01]  /*54a0*/  FADD.FTZ R200, R200, R169 ;  /* 0x000000a9c8c87221 */ /* 0x000fe20000010000 */
[----:B------:R-:W-:Y:S02]  /*54b0*/  HADD2.F32 R28, -RZ, R35.H0_H0 ;  /* 0x20000023ff1c7230 */ /* 0x000fe40000004100 */
[----:B------:R-:W-:Y:S02]  /*54c0*/  HADD2.F32 R171, -RZ, R171.H1_H1 ;  /* 0x300000abffab7230 */ /* 0x000fe40000004100 */
[----:B------:R-:W-:Y:S01]  /*54d0*/  FADD.FTZ R202, R202, R170 ;  /* 0x000000aacaca7221 */ /* 0x000fe20000010000 */
[----:B------:R-:W-:-:S02]  /*54e0*/  HADD2.F32 R204, -RZ, R35.H1_H1 ;  /* 0x30000023ffcc7230 */ /* 0x000fc40000004100 */
[----:B------:R-:W-:Y:S01]  /*54f0*/  FADD.FTZ R203, R28, R203 ;  /* 0x000000cb1ccb7221 */ /* 0x000fe20000010000 */
[----:B------:R-:W-:Y:S02]  /*5500*/  F2FP.F16.F32.PACK_AB R29, R200, R199 ;  /* 0x000000c7c81d723e */ /* 0x000fe400000000ff */
[----:B------:R-:W-:Y:S01]  /*5510*/  F2FP.F16.F32.PACK_AB R30, R202, R201 ;  /* 0x000000c9ca1e723e */ /* 0x000fe200000000ff */
[----:B------:R-:W-:Y:S01]  /*5520*/  FADD.FTZ R204, R204, R171 ;  /* 0x000000abcccc7221 */ /* 0x000fe20000010000 */
[----:B------:R-:W-:-:S04]  /*5530*/  F2FP.F16.F32.PACK_AB R28, R198, R184 ;  /* 0x000000b8c61c723e */ /* 0x000fc800000000ff */
[----:B------:R-:W-:Y:S01]  /*5540*/  F2FP.F16.F32.PACK_AB R31, R204, R203 ;  /* 0x000000cbcc1f723e */ /* 0x000fe200000000ff */
[----:B------:R-:W-:Y:S06]  /*5550*/  BRA `(.L_x_5524) ;  /* 0x0000000400287947 */ /* 0x000fec0003800000 */
.L_x_5522:
        /* <DEDUP_REMOVED lines=30> */
.L_x_5525:
[----:B-----5:R-:W-:Y:S02]  /*5740*/  HADD2.F32 R198, -RZ, R168.H1_H1 ;  /* 0x300000a8ffc67230 */ /* 0x020fe40000004100 */
[----:B------:R-:W-:Y:S02]  /*5750*/  HADD2.F32 R29, -RZ, R36.H1_H1 ;  /* 0x30000024ff1d7230 */ /* 0x000fe40000004100 */
        /* <DEDUP_REMOVED lines=9> */
[--C-:B------:R-:W-:Y:S02]  /*57f0*/  HADD2.F32 R29, -RZ, R32.reuse.H0_H0 ;  /* 0x20000020ff1d7230 */ /* 0x100fe40000004100 */
[----:B------:R-:W-:Y:S02]  /*5800*/  HADD2.F32 R28, -RZ, R32.H1_H1 ;  /* 0x30000020ff1c7230 */ /* 0x000fe40000004100 */
[----:B------:R-:W-:Y:S01]  /*5810*/  FADD.FTZ R184, R31, R184 ;  /* 0x000000b81fb87221 */ /* 0x000fe20000010000 */
[----:B------:R-:W-:-:S02]  /*5820*/  HADD2.F32 R201, -RZ, R170.H0_H0 ;  /* 0x200000aaffc97230 */ /* 0x000fc40000004100 */
[----:B------:R-:W-:Y:S02]  /*5830*/  HADD2.F32 R202, -RZ, R170.H1_H1 ;  /* 0x300000aaffca7230 */ /* 0x000fe40000004100 */
[----:B------:R-:W-:Y:S01]  /*5840*/  FADD.FTZ R184, R29, R184 ;  /* 0x000000b81db87221 */ /* 0x000fe20000010000 */
[----:B------:R-:W-:Y:S01]  /*5850*/  FADD.FTZ R198, R28, R198 ;  /* 0x000000c61cc67221 */ /* 0x000fe20000010000 */
[--C-:B------:R-:W-:Y:S02]  /*5860*/  HADD2.F32 R29, -RZ, R38.reuse.H0_H0 ;  /* 0x20000026ff1d7230 */ /* 0x100fe40000004100 */
[----:B------:R-:W-:Y:S02]  /*5870*/  HADD2.F32 R28, -RZ, R33.H0_H0 ;  /* 0x20000021ff1c7230 */ /* 0x000fe40000004100 */
[----:B------:R-:W-:Y:S02]  /*5880*/  HADD2.F32 R203, -RZ, R35.H0_H0 ;  /* 0x20000023ffcb7230 */ /* 0x000fe40000004100 */
[----:B------:R-:W-:Y:S01]  /*5890*/  FADD.FTZ R201, R29, R201 ;  /* 0x000000c91dc97221 */ /* 0x000fe20000010000 */
[----:B------:R-:W-:-:S02]  /*58a0*/  HADD2.F32 R29, -RZ, R38.H1_H1 ;  /* 0x30000026ff1d7230 */ /* 0x000fc40000004100 */
[----:B------:R-:W-:Y:S01]  /*58b0*/  FADD.FTZ R199, R28, R199 ;  /* 0x000000c71cc77221 */ /* 0x000fe20000010000 */
[----:B------:R-:W-:Y:S02]  /*58c0*/  HADD2.F32 R28, -RZ, R33.H1_H1 ;  /* 0x30000021ff1c7230 */ /* 0x000fe40000004100 */
[----:B------:R-:W-:Y:S02]  /*58d0*/  HADD2.F32 R204, -RZ, R35.H1_H1 ;  /* 0x30000023ffcc7230 */ /* 0x000fe40000004100 */
[----:B------:R-:W-:Y:S01]  /*58e0*/  FADD.FTZ R202, R29, R202 ;  /* 0x000000ca1dca7221 */ /* 0x000fe20000010000 */
[--C-:B------:R-:W-:Y:S02]  /*58f0*/  HADD2.F32 R29, -RZ, R34.reuse.H0_H0 ;  /* 0x20000022ff1d7230 */ /* 0x100fe40000004100 */
[----:B------:R-:W-:Y:S01]  /*5900*/  FADD.FTZ R200, R28, R200 ;  /* 0x000000c81cc87221 */ /* 0x000fe20000010000 */
[----:B------:R-:W-:Y:S02]  /*5910*/  HADD2.F32 R28, -RZ, R34.H1_H1 ;  /* 0x30000022ff1c7230 */ /* 0x000fe40000004100 */
[----:B------:R-:W-:Y:S01]  /*5920*/  FADD.FTZ R201, R29, R201 ;  /* 0x000000c91dc97221 */ /* 0x000fe20000010000 */
[----:B------:R-:W-:-:S02]  /*5930*/  HADD2.F32 R29, -RZ, R39.H0_H0 ;  /* 0x20000027ff1d7230 */ /* 0x000fc40000004100 */
[----:B------:R-:W-:Y:S01]  /*5940*/  FADD.FTZ R202, R28, R202 ;  /* 0x000000ca1cca7221 */ /* 0x000fe20000010000 */
[--C-:B------:R-:W-:Y:S02]  /*5950*/  HADD2.F32 R28, -RZ, R171.reuse.H0_H0 ;  /* 0x200000abff1c7230 */ /* 0x100fe40000004100 */
[----:B------:R-:W-:Y:S02]  /*5960*/  HADD2.F32 R171, -RZ, R171.H1_H1 ;  /* 0x300000abffab7230 */ /* 0x000fe40000004100 */
[----:B------:R-:W-:Y:S01]  /*5970*/  F2FP.F16.F32.PACK_AB R30, R202, R201 ;  /* 0x000000c9ca1e723e */ /* 0x000fe200000000ff */
[----:B------:R-:W-:Y:S01]  /*5980*/  FADD.FTZ R28, R29, R28 ;  /* 0x0000001c1d1c7221 */ /* 0x000fe20000010000 */
[----:B------:R-:W-:-:S03]  /*5990*/  F2FP.F16.F32.PACK_AB R29, R200, R199 ;  /* 0x000000c7c81d723e */ /* 0x000fc600000000ff */
[----:B------:R-:W-:Y:S01]  /*59a0*/  FADD.FTZ R203, R203, R28 ;  /* 0x0000001ccbcb7221 */ /* 0x000fe20000010000 */
[----:B------:R-:W-:-:S05]  /*59b0*/  HADD2.F32 R28, -RZ, R39.H1_H1 ;  /* 0x30000027ff1c7230 */ /* 0x000fca0000004100 */
[----:B------:R-:W-:-:S04]  /*59c0*/  FADD.FTZ R28, R28, R171 ;  /* 0x000000ab1c1c7221 */ /* 0x000fc80000010000 */
[----:B------:R-:W-:Y:S01]  /*59d0*/  FADD.FTZ R204, R204, R28 ;  /* 0x0000001ccccc7221 */ /* 0x000fe20000010000 */
[----:B------:R-:W-:-:S04]  /*59e0*/  F2FP.F16.F32.PACK_AB R28, R198, R184 ;  /* 0x000000b8c61c723e */ /* 0x000fc800000000ff */
[----:B------:R-:W-:-:S07]  /*59f0*/  F2FP.F16.F32.PACK_AB R31, R204, R203 ;  /* 0x000000cbcc1f723e */ /* 0x000fce00000000ff */
.L_x_5524:
        /* <DEDUP_REMOVED lines=23> */
.L_x_5527:
[--C-:B-----5:R-:W-:Y:S02]  /*5b70*/  HADD2.F32 R28, -RZ, R168.reuse.H0_H0 ;  /* 0x200000a8ff1c7230 */ /* 0x120fe40000004100 */
[----:B------:R-:W-:Y:S02]  /*5b80*/  HADD2.F32 R29, -RZ, R168.H1_H1 ;  /* 0x300000a8ff1d7230 */ /* 0x000fe40000004100 */
[--C-:B------:R-:W-:Y:S02]  /*5b90*/  HADD2.F32 R31, -RZ, R32.reuse.H0_H0 ;  /* 0x20000020ff1f7230 */ /* 0x100fe40000004100 */
[----:B------:R-:W-:-:S03]  /*5ba0*/  HADD2.F32 R30, -RZ, R32.H1_H1 ;  /* 0x30000020ff1e7230 */ /* 0x000fc60000004100 */
[----:B------:R-:W-:Y:S01]  /*5bb0*/  FADD.FTZ R205, R31, R28 ;  /* 0x0000001c1fcd7221 */ /* 0x000fe20000010000 */
[--C-:B------:R-:W-:Y:S02]  /*5bc0*/  HADD2.F32 R28, -RZ, R169.reuse.H0_H0 ;  /* 0x200000a9ff1c7230 */ /* 0x100fe40000004100 */
[----:B------:R-:W-:Y:S01]  /*5bd0*/  FADD.FTZ R206, R30, R29 ;  /* 0x0000001d1ece7221 */ /* 0x000fe20000010000 */
[----:B------:R-:W-:Y:S02]  /*5be0*/  HADD2.F32 R29, -RZ, R169.H1_H1 ;  /* 0x300000a9ff1d7230 */ /* 0x000fe40000004100 */
[--C-:B------:R-:W-:Y:S02]  /*5bf0*/  HADD2.F32 R31, -RZ, R33.reuse.H0_H0 ;  /* 0x20000021ff1f7230 */ /* 0x100fe40000004100 */
[----:B------:R-:W-:-:S03]  /*5c00*/  HADD2.F32 R30, -RZ, R33.H1_H1 ;  /* 0x30000021ff1e7230 */ /* 0x000fc60000004100 */
[----:B------:R-:W-:Y:S01]  /*5c10*/  FADD.FTZ R207, R31, R28 ;  /* 0x0000001c1fcf7221 */ /* 0x000fe20000010000 */
[--C-:B------:R-:W-:Y:S02]  /*5c20*/  HADD2.F32 R28, -RZ, R170.reuse.H1_H1 ;  /* 0x300000aaff1c7230 */ /* 0x100fe40000004100 */
[----:B------:R-:W-:Y:S01]  /*5c30*/  FADD.FTZ R208, R30, R29 ;  /* 0x0000001d1ed07221 */ /* 0x000fe20000010000 */
[----:B------:R-:W-:Y:S02]  /*5c40*/  HADD2.F32 R29, -RZ, R170.H0_H0 ;  /* 0x200000aaff1d7230 */ /* 0x000fe40000004100 */
[--C-:B------:R-:W-:Y:S02]  /*5c50*/  HADD2.F32 R31, -RZ, R34.reuse.H0_H0 ;  /* 0x20000022ff1f7230 */ /* 0x100fe40000004100 */
        /* <DEDUP_REMOVED lines=14> */
.L_x_5526:
[----:B------:R-:W-:Y:S05]  /*5d40*/  BRA.U UP1, `(.L_x_5529) ;  /* 0x0000000101747547 */ /* 0x000fea000b800000 */
        /* <DEDUP_REMOVED lines=29> */
.L_x_5529:
[--C-:B-----5:R-:W-:Y:S02]  /*5f20*/  HADD2.F32 R31, -RZ, R168.reuse.H0_H0 ;  /* 0x200000a8ff1f7230 */ /* 0x120fe40000004100 */
[----:B------:R-:W-:Y:S02]  /*5f30*/  HADD2.F32 R28, -RZ, R168.H1_H1 ;  /* 0x300000a8ff1c7230 */ /* 0x000fe40000004100 */
[--C-:B------:R-:W-:Y:S02]  /*5f40*/  HADD2.F32 R30, -RZ, R36.reuse.H0_H0 ;  /* 0x20000024ff1e7230 */ /* 0x100fe40000004100 */
[----:B------:R-:W-:Y:S02]  /*5f50*/  HADD2.F32 R29, -RZ, R36.H1_H1 ;  /* 0x30000024ff1d7230 */ /* 0x000fe40000004100 */
[----:B------:R-:W-:Y:S02]  /*5f60*/  HADD2.F32 R168, -RZ, R37.H1_H1 ;  /* 0x30000025ffa87230 */ /* 0x000fe40000004100 */
[----:B------:R-:W-:Y:S01]  /*5f70*/  FADD.FTZ R31, R30, R31 ;  /* 0x0000001f1e1f7221 */ /* 0x000fe20000010000 */
[----:B------:R-:W-:-:S02]  /*5f80*/  HADD2.F32 R30, -RZ, R169.H1_H1 ;  /* 0x300000a9ff1e7230 */ /* 0x000fc40000004100 */
[----:B------:R-:W-:Y:S01]  /*5f90*/  FADD.FTZ R28, R29, R28 ;  /* 0x0000001c1d1c7221 */ /* 0x000fe20000010000 */
[----:B------:R-:W-:Y:S02]  /*5fa0*/  HADD2.F32 R29, -RZ, R169.H0_H0 ;  /* 0x200000a9ff1d7230 */ /* 0x000fe40000004100 */
[----:B------:R-:W-:Y:S02]  /*5fb0*/  HADD2.F32 R169, -RZ, R37.H0_H0 ;  /* 0x20000025ffa97230 */ /* 0x000fe40000004100 */
[----:B------:R-:W-:Y:S01]  /*5fc0*/  FADD.FTZ R30, R168, R30 ;  /* 0x0000001ea81e7221 */ /* 0x000fe20000010000 */
[--C-:B------:R-:W-:Y:S02]  /*5fd0*/  HADD2.F32 R168, -RZ, R32.reuse.H1_H1 ;  /* 0x30000020ffa87230 */ /* 0x100fe40000004100 */
[----:B------:R-:W-:Y:S01]  /*5fe0*/  FADD.FTZ R29, R169, R29 ;  /* 0x0000001da91d7221 */ /* 0x000fe20000010000 */
[----:B------:R-:W-:Y:S02]  /*5ff0*/  HADD2.F32 R169, -RZ, R32.H0_H0 ;  /* 0x20000020ffa97230 */ /* 0x000fe40000004100 */
[----:B------:R-:W-:Y:S01]  /*6000*/  FADD.FTZ R206, R168, R28 ;  /* 0x0000001ca8ce7221 */ /* 0x000fe20000010000 */
[----:B------:R-:W-:-:S02]  /*6010*/  HADD2.F32 R28, -RZ, R170.H0_H0 ;  /* 0x200000aaff1c7230 */ /* 0x000fc40000004100 */
[--C-:B------:R-:W-:Y:S02]  /*6020*/  HADD2.F32 R168, -RZ, R38.reuse.H0_H0 ;  /* 0x20000026ffa87230 */ /* 0x100fe40000004100 */
[----:B------:R-:W-:Y:S01]  /*6030*/  FADD.FTZ R205, R169, R31 ;  /* 0x0000001fa9cd7221 */ /* 0x000fe20000010000 */
[--C-:B------:R-:W-:Y:S02]  /*6040*/  HADD2.F32 R31, -RZ, R33.reuse.H0_H0 ;  /* 0x20000021ff1f7230 */ /* 0x100fe40000004100 */
[----:B------:R-:W-:Y:S01]  /*6050*/  FADD.FTZ R28, R168, R28 ;  /* 0x0000001ca81c7221 */ /* 0x000fe20000010000 */
[----:B------:R-:W-:Y:S02]  /*6060*/  HADD2.F32 R168, -RZ, R38.H1_H1 ;  /* 0x30000026ffa87230 */ /* 0x000fe40000004100 */
[----:B------:R-:W-:Y:S01]  /*6070*/  FADD.FTZ R207, R31, R29 ;  /* 0x0000001d1fcf7221 */ /* 0x000fe20000010000 */
[----:B------:R-:W-:Y:S02]  /*6080*/  HADD2.F32 R31, -RZ, R33.H1_H1 ;  /* 0x30000021ff1f7230 */ /* 0x000fe40000004100 */
[----:B------:R-:W-:-:S03]  /*6090*/  HADD2.F32 R29, -RZ, R170.H1_H1 ;  /* 0x300000aaff1d7230 */ /* 0x000fc60000004100 */
[----:B------:R-:W-:Y:S01]  /*60a0*/  FADD.FTZ R208, R31, R30 ;  /* 0x0000001e1fd07221 */ /* 0x000fe20000010000 */
[--C-:B------:R-:W-:Y:S02]  /*60b0*/  HADD2.F32 R31, -RZ, R34.reuse.H0_H0 ;  /* 0x20000022ff1f7230 */ /* 0x100fe40000004100 */
[----:B------:R-:W-:Y:S01]  /*60c0*/  FADD.FTZ R29, R168, R29 ;  /* 0x0000001da81d7221 */ /* 0x000fe20000010000 */
[----:B------:R-:W-:Y:S02]  /*60d0*/  HADD2.F32 R30, -RZ, R34.H1_H1 ;  /* 0x30000022ff1e7230 */ /* 0x000fe40000004100 */
        /* <DEDUP_REMOVED lines=16> */
.L_x_5528:
        /* <DEDUP_REMOVED lines=268> */
.L_x_5543:
[----:B------:R-:W-:Y:S04]  /*72a0*/  STL [R1+0x70], R38 ;  /* 0x0000702601007387 */ /* 0x000fe80000100800 */
[----:B------:R-:W-:Y:S04]  /*72b0*/  STL [R1+0x6c], R37 ;  /* 0x00006c2501007387 */ /* 0x000fe80000100800 */
[----:B------:R2:W-:Y:S04]  /*72c0*/  STL [R1+0x68], R36 ;  /* 0x0000682401007387 */ /* 0x0005e80000100800 */
[----:B--2---:R-:W2:Y:S04]  /*72d0*/  LDL R36, [R1+0x28] ;  /* 0x0000280001247983 */ /* 0x004ea80000100800 */
[----:B------:R3:W-:Y:S04]  /*72e0*/  STL [R1+0x64], R35 ;  /* 0x0000642301007387 */ /* 0x0007e80000100800 */
[----:B---3--:R-:W3:Y:S01]  /*72f0*/  LDL R35, [R1+0x38] ;  /* 0x0000380001237983 */ /* 0x008ee20000100800 */
[----:B-1----:R-:W-:Y:S01]  /*7300*/  FADD.FTZ R168, R213, R168 ;  /* 0x000000a8d5a87221 */ /* 0x002fe20000010000 */
[----:B------:R-:W-:-:S02]  /*7310*/  ISETP.NE.AND P3, PT, RZ, UR5, PT ;  /* 0x00000005ff007c0c */ /* 0x000fc4000bf65270 */
[----:B------:R-:W-:Y:S01]  /*7320*/  STL [R1+0x60], R34 ;  /* 0x0000602201007387 */ /* 0x000fe20000100800 */
[----:B------:R-:W-:Y:S01]  /*7330*/  FFMA.FTZ R170, R168, R214, UR8 ;  /* 0x00000008a8aa7e23 */ /* 0x000fe200080100d6 */
[C---:B------:R-:W-:Y:S01]  /*7340*/  FMUL.FTZ R168, R169.reuse, R169 ;  /* 0x000000a9a9a87220 */ /* 0x040fe20000410000 */
[----:B------:R-:W-:Y:S01]  /*7350*/  FSEL R214, R169, RZ, !P3 ;  /* 0x000000ffa9d67208 */ /* 0x000fe20005800000 */
[----:B------:R1:W-:Y:S03]  /*7360*/  STL [R1+0x5c], R33 ;  /* 0x00005c2101007387 */ /* 0x0003e60000100800 */
[----:B------:R-:W-:Y:S01]  /*7370*/  FSEL R168, R168, RZ, P3 ;  /* 0x000000ffa8a87208 */ /* 0x000fe20001800000 */
[----:B------:R4:W-:Y:S04]  /*7380*/  STL [R1+0x58], R32 ;  /* 0x0000582001007387 */ /* 0x0009e80000100800 */
[----:B------:R-:W-:Y:S01]  /*7390*/  FADD.FTZ R168, R170, R168 ;  /* 0x000000a8aaa87221 */ /* 0x000fe20000010000 */
[----:B------:R-:W-:Y:S01]  /*73a0*/  STL [R1+0x54], R31 ;  /* 0x0000541f01007387 */ /* 0x000fe20000100800 */
[----:B------:R-:W-:-:S02]  /*73b0*/  HADD2.F32 R170, -RZ, R40.H0_H0 ;  /* 0x20000028ffaa7230 */ /* 0x000fc40000004100 */
[----:B0-----:R0:W1:Y:S01]  /*73c0*/  MUFU.RSQ R213, R168 ;  /* 0x000000a800d57308 */ /* 0x0010620000001400 */
[----:B------:R3:W-:Y:S04]  /*73d0*/  STL [R1+0x50], R30 ;  /* 0x0000501e01007387 */ /* 0x0007e80000100800 */
[----:B------:R3:W-:Y:S01]  /*73e0*/  STL [R1+0x4c], R29 ;  /* 0x00004c1d01007387 */ /* 0x0007e20000100800 */
[----:B0-----:R-:W-:Y:S01]  /*73f0*/  FADD.FTZ R168, -R214, R172 ;  /* 0x000000acd6a87221 */ /* 0x001fe20000010100 */
[----:B------:R-:W-:Y:S02]  /*7400*/  HADD2.F32 R172, -RZ, R80.H0_H0 ;  /* 0x20000050ffac7230 */ /* 0x000fe40000004100 */
[----:B------:R0:W-:Y:S04]  /*7410*/  STL [R1+0x48], R28 ;  /* 0x0000481c01007387 */ /* 0x0001e80000100800 */
[----:B------:R-:W3:Y:S01]  /*7420*/  LDL R37, [R1+0x2c] ;  /* 0x00002c0001257983 */ /* 0x000ee20000100800 */
[----:B-1----:R-:W-:-:S03]  /*7430*/  FMUL.FTZ R168, R213, R168 ;  /* 0x000000a8d5a87220 */ /* 0x002fc60000410000 */
[----:B------:R-:W3:Y:S04]  /*7440*/  LDL R33, [R1+0x44] ;  /* 0x0000440001217983 */ /* 0x000ee80000100800 */
[----:B----4-:R-:W4:Y:S01]  /*7450*/  LDL R32, [R1+0x34] ;  /* 0x0000340001207983 */ /* 0x010f220000100800 */
[----:B--2---:R-:W-:Y:S02]  /*7460*/  HADD2.F32 R171, -RZ, R36.H0_H0 ;  /* 0x20000024ffab7230 */ /* 0x004fe40000004100 */
[----:B---3--:R-:W-:-:S05]  /*7470*/  HADD2.F32 R38, -RZ, R35.H0_H0 ;  /* 0x20000023ff267230 */ /* 0x008fca0000004100 */
[C---:B------:R-:W-:Y:S02]  /*7480*/  FFMA.FTZ R30, R168.reuse, R38, R172 ;  /* 0x00000026a81e7223 */ /* 0x040fe400000100ac */
[----:B------:R-:W2:Y:S01]  /*7490*/  LDL R38, [R1+0x3c] ;  /* 0x00003c0001267983 */ /* 0x000ea20000100800 */
[----:B------:R-:W-:Y:S01]  /*74a0*/  FFMA.FTZ R29, R168, R171, R170 ;  /* 0x000000aba81d7223 */ /* 0x000fe200000100aa */
[----:B------:R-:W-:Y:S01]  /*74b0*/  FADD.FTZ R168, -R214, R227 ;  /* 0x000000e3d6a87221 */ /* 0x000fe20000010100 */
[----:B------:R-:W-:Y:S01]  /*74c0*/  HADD2.F32 R227, -RZ, R35.H1_H1 ;  /* 0x30000023ffe37230 */ /* 0x000fe20000004100 */
[----:B0-----:R-:W3:Y:S01]  /*74d0*/  LDL.LU R28, [R1+0x10] ;  /* 0x00001000011c7983 */ /* 0x001ee20000300800 */
[----:B------:R-:W-:Y:S02]  /*74e0*/  HADD2.F32 R172, -RZ, R80.H1_H1 ;  /* 0x30000050ffac7230 */ /* 0x000fe40000004100 */
[----:B------:R-:W-:Y:S01]  /*74f0*/  FMUL.FTZ R168, R213, R168 ;  /* 0x000000a8d5a87220 */ /* 0x000fe20000410000 */
[----:B------:R-:W-:-:S02]  /*7500*/  HADD2.F32 R171, -RZ, R36.H1_H1 ;  /* 0x30000024ffab7230 */ /* 0x000fc40000004100 */
[----:B------:R-:W-:Y:S02]  /*7510*/  HADD2.F32 R170, -RZ, R40.H1_H1 ;  /* 0x30000028ffaa7230 */ /* 0x000fe40000004100 */
[----:B------:R-:W-:-:S03]  /*7520*/  FFMA.FTZ R31, R168, R227, R172 ;  /* 0x000000e3a81f7223 */ /* 0x000fc600000100ac */
[----:B------:R-:W-:Y:S01]  /*7530*/  FFMA.FTZ R34, R168, R171, R170 ;  /* 0x000000aba8227223 */ /* 0x000fe200000100aa */
[----:B------:R-:W-:Y:S01]  /*7540*/  FADD.FTZ R168, -R214, R173 ;  /* 0x000000add6a87221 */ /* 0x000fe20000010100 */
[----:B------:R-:W-:Y:S01]  /*7550*/  HADD2.F32 R172, -RZ, R81.H0_H0 ;  /* 0x20000051ffac7230 */ /* 0x000fe20000004100 */
[----:B------:R-:W4:Y:S01]  /*7560*/  LDL R227, [R1+0x30] ;  /* 0x0000300001e37983 */ /* 0x000f220000100800 */
[----:B------:R-:W-:Y:S02]  /*7570*/  HADD2.F32 R170, -RZ, R41.H0_H0 ;  /* 0x20000029ffaa7230 */ /* 0x000fe40000004100 */
[----:B------:R-:W-:Y:S01]  /*7580*/  FMUL.FTZ R168, R213, R168 ;  /* 0x000000a8d5a87220 */ /* 0x000fe20000410000 */
[----:B------:R-:W-:-:S05]  /*7590*/  HADD2.F32 R171, -RZ, R37.H0_H0 ;  /* 0x20000025ffab7230 */ /* 0x000fca0000004100 */
[----:B------:R-:W-:Y:S01]  /*75a0*/  FFMA.FTZ R35, R168, R171, R170 ;  /* 0x000000aba8237223 */ /* 0x000fe200000100aa */
[----:B--2---:R-:W-:-:S05]  /*75b0*/  HADD2.F32 R173, -RZ, R38.H0_H0 ;  /* 0x20000026ffad7230 */ /* 0x004fca0000004100 */
[----:B------:R-:W-:Y:S01]  /*75c0*/  FFMA.FTZ R36, R168, R173, R172 ;  /* 0x000000ada8247223 */ /* 0x000fe200000100ac */
[----:B------:R-:W-:Y:S01]  /*75d0*/  FADD.FTZ R168, -R214, R226 ;  /* 0x000000e2d6a87221 */ /* 0x000fe20000010100 */
[----:B------:R-:W-:Y:S02]  /*75e0*/  HADD2.F32 R173, -RZ, R38.H1_H1 ;  /* 0x30000026ffad7230 */ /* 0x000fe40000004100 */
[----:B------:R-:W-:Y:S02]  /*75f0*/  HADD2.F32 R172, -RZ, R81.H1_H1 ;  /* 0x30000051ffac7230 */ /* 0x000fe40000004100 */
[----:B------:R-:W-:-:S04]  /*7600*/  FMUL.FTZ R168, R213, R168 ;  /* 0x000000a8d5a87220 */ /* 0x000fc80000410000 */
[----:B------:R-:W-:Y:S02]  /*7610*/  FFMA.FTZ R38, R168, R173, R172 ;  /* 0x000000ada8267223 */ /* 0x000fe400000100ac */
[----:B------:R-:W2:Y:S01]  /*7620*/  LDL R172, [R1+0x40] ;  /* 0x0000400001ac7983 */ /* 0x000ea20000100800 */
[----:B------:R-:W-:Y:S02]  /*7630*/  HADD2.F32 R170, -RZ, R37.H1_H1 ;  /* 0x30000025ffaa7230 */ /* 0x000fe40000004100 */
[----:B------:R-:W-:-:S05]  /*7640*/  HADD2.F32 R171, -RZ, R41.H1_H1 ;  /* 0x30000029ffab7230 */ /* 0x000fca0000004100 */
[----:B------:R-:W-:Y:S01]  /*7650*/  FFMA.FTZ R37, R168, R170, R171 ;  /* 0x000000aaa8257223 */ /* 0x000fe200000100ab */
[----:B------:R-:W-:Y:S01]  /*7660*/  FADD.FTZ R168, -R214, R174 ;  /* 0x000000aed6a87221 */ /* 0x000fe20000010100 */
[----:B------:R-:W-:-:S03]  /*7670*/  HADD2.F32 R171, -RZ, R82.H0_H0 ;  /* 0x20000052ffab7230 */ /* 0x000fc60000004100 */
[----:B------:R-:W-:Y:S01]  /*7680*/  FMUL.FTZ R168, R213, R168 ;  /* 0x000000a8d5a87220 */ /* 0x000fe20000410000 */
[----:B------:R-:W-:Y:S01]  /*7690*/  MOV R174, R38 ;  /* 0x0000002600ae7202 */ /* 0x000fe20000000f00 */
[----:B--2---:R-:W-:-:S05]  /*76a0*/  HADD2.F32 R170, -RZ, R172.H0_H0 ;  /* 0x200000acffaa7230 */ /* 0x004fca0000004100 */
[----:B------:R-:W-:Y:S01]  /*76b0*/  FFMA.FTZ R226, R168, R170, R171 ;  /* 0x000000aaa8e27223 */ /* 0x000fe200000100ab */
[----:B----4-:R-:W-:Y:S02]  /*76c0*/  HADD2.F32 R170, -RZ, R227.H0_H0 ;  /* 0x200000e3ffaa7230 */ /* 0x010fe40000004100 */
[----:B------:R-:W-:-:S05]  /*76d0*/  HADD2.F32 R171, -RZ, R42.H0_H0 ;  /* 0x2000002affab7230 */ /* 0x000fca0000004100 */
[----:B------:R-:W-:Y:S01]  /*76e0*/  FFMA.FTZ R38, R168, R170, R171 ;  /* 0x000000aaa8267223 */ /* 0x000fe200000100ab */
[----:B------:R-:W-:Y:S01]  /*76f0*/  FADD.FTZ R168, -R214, R225 ;  /* 0x000000e1d6a87221 */ /* 0x000fe20000010100 */
[----:B------:R-:W-:Y:S02]  /*7700*/  HADD2.F32 R170, -RZ, R172.H1_H1 ;  /* 0x300000acffaa7230 */ /* 0x000fe40000004100 */
[----:B------:R-:W-:Y:S02]  /*7710*/  HADD2.F32 R171, -RZ, R82.H1_H1 ;  /* 0x30000052ffab7230 */ /* 0x000fe40000004100 */
[----:B------:R-:W-:-:S04]  /*7720*/  FMUL.FTZ R168, R213, R168 ;  /* 0x000000a8d5a87220 */ /* 0x000fc80000410000 */
[----:B------:R-:W-:Y:S01]  /*7730*/  FFMA.FTZ R172, R168, R170, R171 ;  /* 0x000000aaa8ac7223 */ /* 0x000fe200000100ab */
[----:B------:R-:W-:Y:S02]  /*7740*/  HADD2.F32 R170, -RZ, R227.H1_H1 ;  /* 0x300000e3ffaa7230 */ /* 0x000fe40000004100 */
[----:B------:R-:W-:-:S05]  /*7750*/  HADD2.F32 R171, -RZ, R42.H1_H1 ;  /* 0x3000002affab7230 */ /* 0x000fca0000004100 */
[----:B------:R-:W-:Y:S01]  /*7760*/  FFMA.FTZ R227, R168, R170, R171 ;  /* 0x000000aaa8e37223 */ /* 0x000fe200000100ab */
[----:B------:R-:W-:Y:S01]  /*7770*/  FADD.FTZ R168, -R214, R175 ;  /* 0x000000afd6a87221 */ /* 0x000fe20000010100 */
[----:B------:R-:W-:Y:S02]  /*7780*/  HADD2.F32 R170, -RZ, R33.H0_H0 ;  /* 0x20000021ffaa7230 */ /* 0x000fe40000004100 */
[----:B------:R-:W-:Y:S02]  /*7790*/  HADD2.F32 R171, -RZ, R83.H0_H0 ;  /* 0x20000053ffab7230 */ /* 0x000fe40000004100 */
[----:B------:R-:W-:-:S04]  /*77a0*/  FMUL.FTZ R168, R213, R168 ;  /* 0x000000a8d5a87220 */ /* 0x000fc80000410000 */
[----:B------:R-:W-:Y:S01]  /*77b0*/  FFMA.FTZ R173, R168, R170, R171 ;  /* 0x000000aaa8ad7223 */ /* 0x000fe200000100ab */
[----:B------:R-:W-:Y:S02]  /*77c0*/  HADD2.F32 R170, -RZ, R32.H0_H0 ;  /* 0x20000020ffaa7230 */ /* 0x000fe40000004100 */
[----:B------:R-:W-:-:S05]  /*77d0*/  HADD2.F32 R171, -RZ, R43.H0_H0 ;  /* 0x2000002bffab7230 */ /* 0x000fca0000004100 */
[----:B------:R-:W-:Y:S01]  /*77e0*/  FFMA.FTZ R225, R168, R170, R171 ;  /* 0x000000aaa8e17223 */ /* 0x000fe200000100ab */
[----:B------:R-:W-:Y:S01]  /*77f0*/  FADD.FTZ R168, -R214, R224 ;  /* 0x000000e0d6a87221 */ /* 0x000fe20000010100 */
[----:B------:R-:W-:Y:S02]  /*7800*/  HADD2.F32 R170, -RZ, R33.H1_H1 ;  /* 0x30000021ffaa7230 */ /* 0x000fe40000004100 */
[----:B------:R-:W-:Y:S02]  /*7810*/  HADD2.F32 R171, -RZ, R83.H1_H1 ;  /* 0x30000053ffab7230 */ /* 0x000fe40000004100 */
[----:B------:R-:W-:Y:S01]  /*7820*/  FMUL.FTZ R168, R213, R168 ;  /* 0x000000a8d5a87220 */ /* 0x000fe20000410000 */
[----:B------:R-:W-:-:S03]  /*7830*/  MOV R224, R174 ;  /* 0x000000ae00e07202 */ /* 0x000fc60000000f00 */
[C---:B------:R-:W-:Y:S01]  /*7840*/  FFMA.FTZ R174, R168.reuse, R170, R171 ;  /* 0x000000aaa8ae7223 */ /* 0x040fe200000100ab */
[----:B------:R-:W-:Y:S02]  /*7850*/  HADD2.F32 R170, -RZ, R32.H1_H1 ;  /* 0x30000020ffaa7230 */ /* 0x000fe40000004100 */
[----:B------:R-:W-:Y:S01]  /*7860*/  HADD2.F32 R171, -RZ, R43.H1_H1 ;  /* 0x3000002bffab7230 */ /* 0x000fe20000004100 */
[----:B------:R-:W0:Y:S04]  /*7870*/  LDC.64 R32, c[0x0][0x428] ;  /* 0x00010a00ff207b82 */ /* 0x000e280000000a00 */
[----:B------:R-:W-:-:S04]  /*7880*/  FFMA.FTZ R175, R168, R170, R171 ;  /* 0x000000aaa8af7223 */ /* 0x000fc800000100ab */
[----:B------:R-:W3:Y:S02]  /*7890*/  @!P2 LDC.64 R170, c[0x0][0x3c0] ;  /* 0x0000f000ffaaab82 */ /* 0x000ee40000000a00 */
[----:B---3--:R-:W-:-:S05]  /*78a0*/  @!P2 IMAD.WIDE R170, R28, 0x4, R170 ;  /* 0x000000041caaa825 */ /* 0x008fca00078e02aa */
[----:B------:R1:W-:Y:S02]  /*78b0*/  @!P2 STG.E desc[UR6][R170.64], R169 ;  /* 0x000000a9aa00a986 */ /* 0x0003e4000c101906 */
[----:B-1----:R-:W1:Y:S01]  /*78c0*/  @!P2 LDC.64 R168, c[0x0][0x3c8] ;  /* 0x0000f200ffa8ab82 */ /* 0x002e620000000a00 */
[----:B------:R-:W-:Y:S02]  /*78d0*/  F2FP.F16.F32.PACK_AB R171, R174, R173 ;  /* 0x000000adaeab723e */ /* 0x000fe400000000ff */
[----:B------:R-:W-:Y:S01]  /*78e0*/  F2FP.F16.F32.PACK_AB R170, R172, R226 ;  /* 0x000000e2acaa723e */ /* 0x000fe200000000ff */
[----:B0-----:R-:W-:-:S04]  /*78f0*/  IMAD.WIDE.U32 R172, R223, 0x10, R32 ;  /* 0x00000010dfac7825 */ /* 0x001fc800078e0020 */
[----:B-1----:R-:W-:-:S05]  /*7900*/  @!P2 IMAD.WIDE R168, R28, 0x4, R168 ;  /* 0x000000041ca8a825 */ /* 0x002fca00078e02a8 */
[----:B------:R0:W-:Y:S02]  /*7910*/  @!P2 STG.E desc[UR6][R168.64], R213 ;  /* 0x000000d5a800a986 */ /* 0x0001e4000c101906 */
[----:B0-----:R-:W-:Y:S02]  /*7920*/  F2FP.F16.F32.PACK_AB R169, R224, R36 ;  /* 0x00000024e0a9723e */ /* 0x001fe400000000ff */
[----:B------:R-:W2:Y:S01]  /*7930*/  LDL R36, [R1+0x18] ;  /* 0x0000180001247983 */ /* 0x000ea20000100800 */
[----:B------:R-:W-:Y:S02]  /*7940*/  F2FP.F16.F32.PACK_AB R168, R31, R30 ;  /* 0x0000001e1fa8723e */ /* 0x000fe400000000ff */
[----:B------:R-:W0:Y:S03]  /*7950*/  LDC.64 R30, c[0x0][0x430] ;  /* 0x00010c00ff1e7b82 */ /* 0x000e260000000a00 */
[----:B------:R1:W-:Y:S02]  /*7960*/  STG.E.128 desc[UR6][R172.64], R168 ;  /* 0x000000a8ac007986 */ /* 0x0003e4000c101d06 */
[----:B-1----:R-:W-:-:S02]  /*7970*/  F2FP.F16.F32.PACK_AB R173, R37, R35 ;  /* 0x0000002325ad723e */ /* 0x002fc400000000ff */
[----:B------:R-:W3:Y:S01]  /*7980*/  LDL R35, [R1+0x1c] ;  /* 0x00001c0001237983 */ /* 0x000ee20000100800 */
[----:B------:R-:W-:-:S03]  /*7990*/  F2FP.F16.F32.PACK_AB R172, R34, R29 ;  /* 0x0000001d22ac723e */ /* 0x000fc600000000ff */
[----:B------:R-:W4:Y:S04]  /*79a0*/  LDL R34, [R1+0x20] ;  /* 0x0000200001227983 */ /* 0x000f280000100800 */
[----:B------:R-:W4:Y:S04]  /*79b0*/  LDL R29, [R1+0x24] ;  /* 0x00002400011d7983 */ /* 0x000f280000100800 */
[----:B------:R-:W4:Y:S01]  /*79c0*/  LDL.LU R37, [R1+0x4] ;  /* 0x0000040001257983 */ /* 0x000f220000300800 */
[----:B------:R-:W-:Y:S01]  /*79d0*/  F2FP.F16.F32.PACK_AB R175, R175, R225 ;  /* 0x000000e1afaf723e */ /* 0x000fe200000000ff */
[----:B0-----:R-:W-:Y:S01]  /*79e0*/  IMAD.WIDE.U32 R168, R223, 0x10, R30 ;  /* 0x00000010dfa87825 */ /* 0x001fe200078e001e */
[----:B------:R-:W-:-:S05]  /*79f0*/  F2FP.F16.F32.PACK_AB R174, R227, R38 ;  /* 0x00000026e3ae723e */ /* 0x000fca00000000ff */
[----:B------:R0:W-:Y:S01]  /*7a00*/  STG.E.128 desc[UR6][R168.64], R172 ;  /* 0x000000aca8007986 */ /* 0x0001e2000c101d06 */
[----:B------:R-:W-:Y:S02]  /*7a10*/  HADD2.F32 R170, -RZ, R244.H0_H0 ;  /* 0x200000f4ffaa7230 */ /* 0x000fe40000004100 */
[----:B------:R-:W-:Y:S02]  /*7a20*/  HADD2.F32 R171, -RZ, R44.H0_H0 ;  /* 0x2000002cffab7230 */ /* 0x000fe40000004100 */
[----:B0-----:R-:W-:Y:S01]  /*7a30*/  FADD.FTZ R169, -R214, R222 ;  /* 0x000000ded6a97221 */ /* 0x001fe20000010100 */
[----:B------:R-:W-:-:S03]  /*7a40*/  HADD2.F32 R172, -RZ, R84.H0_H0 ;  /* 0x20000054ffac7230 */ /* 0x000fc60000004100 */
[----:B------:R-:W-:-:S04]  /*7a50*/  FMUL.FTZ R169, R213, R169 ;  /* 0x000000a9d5a97220 */ /* 0x000fc80000410000 */
[----:B------:R-:W-:Y:S01]  /*7a60*/  FFMA.FTZ R224, R169, R170, R171 ;  /* 0x000000aaa9e07223 */ /* 0x000fe200000100ab */
[----:B------:R-:W-:Y:S02]  /*7a70*/  HADD2.F32 R170, -RZ, R244.H1_H1 ;  /* 0x300000f4ffaa7230 */ /* 0x000fe40000004100 */
[----:B------:R-:W-:Y:S02]  /*7a80*/  HADD2.F32 R171, -RZ, R44.H1_H1 ;  /* 0x3000002cffab7230 */ /* 0x000fe40000004100 */
[----:B------:R-:W-:Y:S02]  /*7a90*/  HADD2.F32 R173, -RZ, R84.H1_H1 ;  /* 0x30000054ffad7230 */ /* 0x000fe40000004100 */
[--C-:B------:R-:W-:Y:S02]  /*7aa0*/  HADD2.F32 R174, -RZ, R85.reuse.H0_H0 ;  /* 0x20000055ffae7230 */ /* 0x100fe40000004100 */
[----:B------:R-:W-:Y:S02]  /*7ab0*/  HADD2.F32 R175, -RZ, R85.H1_H1 ;  /* 0x30000055ffaf7230 */ /* 0x000fe40000004100 */
[----:B------:R-:W-:-:S02]  /*7ac0*/  HADD2.F32 R222, -RZ, R86.H1_H1 ;  /* 0x30000056ffde7230 */ /* 0x000fc40000004100 */
[----:B------:R-:W-:Y:S02]  /*7ad0*/  HADD2.F32 R223, -RZ, R87.H0_H0 ;  /* 0x20000057ffdf7230 */ /* 0x000fe40000004100 */
[----:B------:R-:W-:-:S04]  /*7ae0*/  FADD.FTZ R215, -R214, R215 ;  /* 0x000000d7d6d77221 */ /* 0x000fc80000010100 */
[----:B------:R-:W-:Y:S01]  /*7af0*/  FMUL.FTZ R215, R213, R215 ;  /* 0x000000d7d5d77220 */ /* 0x000fe20000410000 */
[----:B------:R-:W-:-:S04]  /*7b00*/  FADD.FTZ R192, -R214, R192 ;  /* 0x000000c0d6c07221 */ /* 0x000fc80000010100 */
[----:B------:R-:W-:Y:S01]  /*7b10*/  FMUL.FTZ R192, R213, R192 ;  /* 0x000000c0d5c07220 */ /* 0x000fe20000410000 */
[C---:B------:R-:W-:Y:S01]  /*7b20*/  FADD.FTZ R191, -R214.reuse, R191 ;  /* 0x000000bfd6bf7221 */ /* 0x040fe20000010100 */
[----:B------:R-:W-:-:S04]  /*7b30*/  FADD.FTZ R185, -R214, R185 ;  /* 0x000000b9d6b97221 */ /* 0x000fc80000010100 */
[----:B------:R-:W-:Y:S01]  /*7b40*/  FMUL.FTZ R185, R213, R185 ;  /* 0x000000b9d5b97220 */ /* 0x000fe20000410000 */
[----:B--2---:R-:W-:-:S05]  /*7b50*/  HADD2.F32 R168, -RZ, R36.H0_H0 ;  /* 0x20000024ffa87230 */ /* 0x004fca0000004100 */
[----:B------:R-:W-:Y:S01]  /*7b60*/  FFMA.FTZ R168, R169, R168, R172 ;  /* 0x000000a8a9a87223 */ /* 0x000fe200000100ac */
[----:B------:R-:W-:Y:S01]  /*7b70*/  FADD.FTZ R169, -R214, R221 ;  /* 0x000000ddd6a97221 */ /* 0x000fe20000010100 */
[----:B------:R-:W-:-:S03]  /*7b80*/  HADD2.F32 R172, -RZ, R36.H1_H1 ;  /* 0x30000024ffac7230 */ /* 0x000fc60000004100 */
[----:B------:R-:W-:-:S04]  /*7b90*/  FMUL.FTZ R169, R213, R169 ;  /* 0x000000a9d5a97220 */ /* 0x000fc80000410000 */
[C---:B------:R-:W-:Y:S01]  /*7ba0*/  FFMA.FTZ R221, R169.reuse, R170, R171 ;  /* 0x000000aaa9dd7223 */ /* 0x040fe200000100ab */
[----:B------:R-:W-:Y:S01]  /*7bb0*/  FADD.FTZ R170, -R214, R220 ;  /* 0x000000dcd6aa7221 */ /* 0x000fe20000010100 */
[----:B------:R-:W-:Y:S01]  /*7bc0*/  FFMA.FTZ R172, R169, R172, R173 ;  /* 0x000000aca9ac7223 */ /* 0x000fe200000100ad */
[----:B------:R-:W-:Y:S02]  /*7bd0*/  HADD2.F32 R171, -RZ, R245.H0_H0 ;  /* 0x200000f5ffab7230 */ /* 0x000fe40000004100 */
[----:B------:R-:W-:Y:S02]  /*7be0*/  HADD2.F32 R173, -RZ, R45.H0_H0 ;  /* 0x2000002dffad7230 */ /* 0x000fe40000004100 */
[----:B------:R-:W-:Y:S01]  /*7bf0*/  FMUL.FTZ R170, R213, R170 ;  /* 0x000000aad5aa7220 */ /* 0x000fe20000410000 */
[----:B---3--:R-:W-:-:S03]  /*7c00*/  HADD2.F32 R169, -RZ, R35.H0_H0 ;  /* 0x20000023ffa97230 */ /* 0x008fc60000004100 */
[C---:B------:R-:W-:Y:S02]  /*7c10*/  FFMA.FTZ R220, R170.reuse, R171, R173 ;  /* 0x000000abaadc7223 */ /* 0x040fe400000100ad */
[----:B------:R-:W-:Y:S01]  /*7c20*/  FFMA.FTZ R169, R170, R169, R174 ;  /* 0x000000a9aaa97223 */ /* 0x000fe200000100ae */
[----:B------:R-:W-:Y:S01]  /*7c30*/  FADD.FTZ R170, -R214, R219 ;  /* 0x000000dbd6aa7221 */ /* 0x000fe20000010100 */
[----:B------:R-:W-:Y:S02]  /*7c40*/  HADD2.F32 R171, -RZ, R245.H1_H1 ;  /* 0x300000f5ffab7230 */ /* 0x000fe40000004100 */
[----:B------:R-:W-:Y:S02]  /*7c50*/  HADD2.F32 R174, -RZ, R45.H1_H1 ;  /* 0x3000002dffae7230 */ /* 0x000fe40000004100 */
[----:B------:R-:W-:Y:S01]  /*7c60*/  FMUL.FTZ R170, R213, R170 ;  /* 0x000000aad5aa7220 */ /* 0x000fe20000410000 */
[----:B------:R-:W-:-:S03]  /*7c70*/  HADD2.F32 R173, -RZ, R35.H1_H1 ;  /* 0x30000023ffad7230 */ /* 0x000fc60000004100 */
[----:B------:R-:W-:Y:S01]  /*7c80*/  FFMA.FTZ R219, R170, R171, R174 ;  /* 0x000000abaadb7223 */ /* 0x000fe200000100ae */
[----:B------:R-:W-:Y:S01]  /*7c90*/  FADD.FTZ R171, -R214, R218 ;  /* 0x000000dad6ab7221 */ /* 0x000fe20000010100 */
[----:B------:R-:W-:Y:S01]  /*7ca0*/  FFMA.FTZ R173, R170, R173, R175 ;  /* 0x000000adaaad7223 */ /* 0x000fe200000100af */
[----:B----4-:R-:W-:Y:S02]  /*7cb0*/  HADD2.F32 R170, -RZ, R34.H0_H0 ;  /* 0x20000022ffaa7230 */ /* 0x010fe40000004100 */
[----:B------:R-:W-:Y:S02]  /*7cc0*/  HADD2.F32 R218, -RZ, R86.H0_H0 ;  /* 0x20000056ffda7230 */ /* 0x000fe40000004100 */
[----:B------:R-:W-:Y:S01]  /*7cd0*/  FMUL.FTZ R171, R213, R171 ;  /* 0x000000abd5ab7220 */ /* 0x000fe20000410000 */
[----:B------:R-:W-:Y:S02]  /*7ce0*/  HADD2.F32 R174, -RZ, R246.H0_H0 ;  /* 0x200000f6ffae7230 */ /* 0x000fe40000004100 */
[----:B------:R-:W-:-:S02]  /*7cf0*/  HADD2.F32 R175, -RZ, R46.H0_H0 ;  /* 0x2000002effaf7230 */ /* 0x000fc40000004100 */
[----:B------:R-:W-:-:S03]  /*7d00*/  FFMA.FTZ R170, R171, R170, R218 ;  /* 0x000000aaabaa7223 */ /* 0x000fc600000100da */
[----:B------:R-:W-:Y:S01]  /*7d10*/  FFMA.FTZ R174, R171, R174, R175 ;  /* 0x000000aeabae7223 */ /* 0x000fe200000100af */
[----:B------:R-:W-:Y:S01]  /*7d20*/  FADD.FTZ R171, -R214, R217 ;  /* 0x000000d9d6ab7221 */ /* 0x000fe20000010100 */
[----:B------:R-:W-:Y:S02]  /*7d30*/  HADD2.F32 R218, -RZ, R34.H1_H1 ;  /* 0x30000022ffda7230 */ /* 0x000fe40000004100 */
[----:B------:R-:W-:Y:S02]  /*7d40*/  HADD2.F32 R175, -RZ, R246.H1_H1 ;  /* 0x300000f6ffaf7230 */ /* 0x000fe40000004100 */
[----:B------:R-:W-:Y:S01]  /*7d50*/  FMUL.FTZ R171, R213, R171 ;  /* 0x000000abd5ab7220 */ /* 0x000fe20000410000 */
[----:B------:R-:W-:-:S03]  /*7d60*/  HADD2.F32 R217, -RZ, R46.H1_H1 ;  /* 0x3000002effd97230 */ /* 0x000fc60000004100 */
[C---:B------:R-:W-:Y:S02]  /*7d70*/  FFMA.FTZ R218, R171.reuse, R218, R222 ;  /* 0x000000daabda7223 */ /* 0x040fe400000100de */
[----:B------:R-:W-:Y:S01]  /*7d80*/  FFMA.FTZ R217, R171, R175, R217 ;  /* 0x000000afabd97223 */ /* 0x000fe200000100d9 */
[----:B------:R-:W-:Y:S01]  /*7d90*/  FADD.FTZ R171, -R214, R216 ;  /* 0x000000d8d6ab7221 */ /* 0x000fe20000010100 */
[----:B------:R-:W-:-:S03]  /*7da0*/  HADD2.F32 R216, -RZ, R247.H0_H0 ;  /* 0x200000f7ffd87230 */ /* 0x000fc60000004100 */
[----:B------:R-:W-:Y:S01]  /*7db0*/  FMUL.FTZ R175, R213, R171 ;  /* 0x000000abd5af7220 */ /* 0x000fe20000410000 */
[----:B------:R-:W-:Y:S02]  /*7dc0*/  HADD2.F32 R171, -RZ, R29.H0_H0 ;  /* 0x2000001dffab7230 */ /* 0x000fe40000004100 */
[----:B------:R-:W-:-:S03]  /*7dd0*/  HADD2.F32 R222, -RZ, R47.H0_H0 ;  /* 0x2000002fffde7230 */ /* 0x000fc60000004100 */
[C---:B------:R-:W-:Y:S02]  /*7de0*/  FFMA.FTZ R171, R175.reuse, R171, R223 ;  /* 0x000000abafab7223 */ /* 0x040fe400000100df */
[----:B------:R-:W-:Y:S01]  /*7df0*/  FFMA.FTZ R175, R175, R216, R222 ;  /* 0x000000d8afaf7223 */ /* 0x000fe200000100de */
[----:B------:R-:W-:Y:S02]  /*7e00*/  HADD2.F32 R216, -RZ, R29.H1_H1 ;  /* 0x3000001dffd87230 */ /* 0x000fe40000004100 */
[----:B------:R-:W-:Y:S01]  /*7e10*/  HADD2.F32 R222, -RZ, R87.H1_H1 ;  /* 0x30000057ffde7230 */ /* 0x000fe20000004100 */
[----:B------:R-:W-:-:S04]  /*7e20*/  F2FP.F16.F32.PACK_AB R169, R173, R169 ;  /* 0x000000a9ada9723e */ /* 0x000fc800000000ff */
[----:B------:R-:W-:Y:S01]  /*7e30*/  FFMA.FTZ R216, R215, R216, R222 ;  /* 0x000000d8d7d87223 */ /* 0x000fe200000100de */
[----:B------:R-:W-:Y:S01]  /*7e40*/  F2FP.F16.F32.PACK_AB R168, R172, R168 ;  /* 0x000000a8aca8723e */ /* 0x000fe200000000ff */
[----:B------:R-:W-:Y:S01]  /*7e50*/  IMAD.WIDE.U32 R172, R250, 0x10, R32 ;  /* 0x00000010faac7825 */ /* 0x000fe200078e0020 */
[----:B------:R-:W-:Y:S02]  /*7e60*/  F2FP.F16.F32.PACK_AB R170, R218, R170 ;  /* 0x000000aadaaa723e */ /* 0x000fe400000000ff */
[----:B------:R-:W-:-:S05]  /*7e70*/  F2FP.F16.F32.PACK_AB R171, R216, R171 ;  /* 0x000000abd8ab723e */ /* 0x000fca00000000ff */
[----:B------:R0:W-:Y:S01]  /*7e80*/  STG.E.128 desc[UR6][R172.64], R168 ;  /* 0x000000a8ac007986 */ /* 0x0001e2000c101d06 */
[----:B------:R-:W-:Y:S01]  /*7e90*/  F2FP.F16.F32.PACK_AB R174, R217, R174 ;  /* 0x000000aed9ae723e */ /* 0x000fe200000000ff */
[----:B0-----:R-:W-:Y:S02]  /*7ea0*/  HADD2.F32 R168, -RZ, R247.H1_H1 ;  /* 0x300000f7ffa87230 */ /* 0x001fe40000004100 */
[----:B------:R-:W-:-:S05]  /*7eb0*/  HADD2.F32 R169, -RZ, R47.H1_H1 ;  /* 0x3000002fffa97230 */ /* 0x000fca0000004100 */
[----:B------:R-:W-:Y:S01]  /*7ec0*/  FFMA.FTZ R168, R215, R168, R169 ;  /* 0x000000a8d7a87223 */ /* 0x000fe200000100a9 */
[----:B------:R-:W-:Y:S02]  /*7ed0*/  F2FP.F16.F32.PACK_AB R173, R219, R220 ;  /* 0x000000dcdbad723e */ /* 0x000fe400000000ff */
[----:B------:R-:W-:Y:S02]  /*7ee0*/  F2FP.F16.F32.PACK_AB R172, R221, R224 ;  /* 0x000000e0ddac723e */ /* 0x000fe400000000ff */
[----:B------:R-:W-:Y:S01]  /*7ef0*/  F2FP.F16.F32.PACK_AB R175, R168, R175 ;  /* 0x000000afa8af723e */ /* 0x000fe200000000ff */
[----:B------:R-:W-:-:S04]  /*7f00*/  IMAD.WIDE.U32 R168, R250, 0x10, R30 ;  /* 0x00000010faa87825 */ /* 0x000fc800078e001e */
[----:B------:R-:W-:Y:S01]  /*7f10*/  FADD.FTZ R215, -R214, R190 ;  /* 0x000000bed6d77221 */ /* 0x000fe20000010100 */
[----:B------:R0:W-:Y:S03]  /*7f20*/  STG.E.128 desc[UR6][R168.64], R172 ;  /* 0x000000aca8007986 */ /* 0x0001e6000c101d06 */
[----:B------:R-:W-:Y:S01]  /*7f30*/  FMUL.FTZ R215, R213, R215 ;  /* 0x000000d7d5d77220 */ /* 0x000fe20000410000 */
[----:B------:R-:W-:Y:S02]  /*7f40*/  HADD2.F32 R171, -RZ, R89.H0_H0 ;  /* 0x20000059ffab7230 */ /* 0x000fe40000004100 */
[----:B------:R-:W-:Y:S02]  /*7f50*/  HADD2.F32 R170, -RZ, R242.H0_H0 ;  /* 0x200000f2ffaa7230 */ /* 0x000fe40000004100 */
[----:B0-----:R-:W-:Y:S02]  /*7f60*/  HADD2.F32 R168, -RZ, R240.H0_H0 ;  /* 0x200000f0ffa87230 */ /* 0x001fe40000004100 */
[----:B------:R-:W-:-:S02]  /*7f70*/  HADD2.F32 R169, -RZ, R88.H0_H0 ;  /* 0x20000058ffa97230 */ /* 0x000fc40000004100 */
[----:B------:R-:W-:-:S03]  /*7f80*/  FADD.FTZ R174, -R214, R194 ;  /* 0x000000c2d6ae7221 */ /* 0x000fc60000010100 */
[----:B------:R-:W-:Y:S01]  /*7f90*/  FFMA.FTZ R168, R215, R168, R169 ;  /* 0x000000a8d7a87223 */ /* 0x000fe200000100a9 */
[----:B------:R-:W-:Y:S02]  /*7fa0*/  HADD2.F32 R169, -RZ, R241.H0_H0 ;  /* 0x200000f1ffa97230 */ /* 0x000fe40000004100 */
[----:B------:R-:W-:Y:S01]  /*7fb0*/  FMUL.FTZ R174, R213, R174 ;  /* 0x000000aed5ae7220 */ /* 0x000fe20000410000 */
[----:B------:R-:W-:Y:S02]  /*7fc0*/  HADD2.F32 R172, -RZ, R90.H0_H0 ;  /* 0x2000005affac7230 */ /* 0x000fe40000004100 */
[----:B------:R-:W-:Y:S01]  /*7fd0*/  FFMA.FTZ R169, R192, R169, R171 ;  /* 0x000000a9c0a97223 */ /* 0x000fe200000100ab */
[C---:B------:R-:W-:Y:S01]  /*7fe0*/  FADD.FTZ R171, -R214.reuse, R195 ;  /* 0x000000c3d6ab7221 */ /* 0x040fe20000010100 */
[----:B------:R-:W-:Y:S01]  /*7ff0*/  FADD.FTZ R175, -R214, R196 ;  /* 0x000000c4d6af7221 */ /* 0x000fe20000010100 */
[----:B------:R-:W-:Y:S01]  /*8000*/  FFMA.FTZ R170, R174, R170, R172 ;  /* 0x000000aaaeaa7223 */ /* 0x000fe200000100ac */
[----:B------:R-:W-:-:S02]  /*8010*/  HADD2.F32 R172, -RZ, R242.H1_H1 ;  /* 0x300000f2ffac7230 */ /* 0x000fc40000004100 */
[C---:B------:R-:W-:Y:S01]  /*8020*/  FMUL.FTZ R190, R213.reuse, R171 ;  /* 0x000000abd5be7220 */ /* 0x040fe20000410000 */
[----:B------:R-:W-:Y:S02]  /*8030*/  HADD2.F32 R195, -RZ, R90.H1_H1 ;  /* 0x3000005affc37230 */ /* 0x000fe40000004100 */
[----:B------:R-:W-:Y:S01]  /*8040*/  FMUL.FTZ R175, R213, R175 ;  /* 0x000000afd5af7220 */ /* 0x000fe20000410000 */
[----:B------:R-:W-:Y:S02]  /*8050*/  HADD2.F32 R171, -RZ, R243.H0_H0 ;  /* 0x200000f3ffab7230 */ /* 0x000fe40000004100 */
[--C-:B------:R-:W-:Y:S02]  /*8060*/  HADD2.F32 R173, -RZ, R91.reuse.H0_H0 ;  /* 0x2000005bffad7230 */ /* 0x100fe40000004100 */
[----:B------:R-:W-:Y:S01]  /*8070*/  FADD.FTZ R194, -R214, R197 ;  /* 0x000000c5d6c27221 */ /* 0x000fe20000010100 */
[----:B------:R-:W-:Y:S01]  /*8080*/  FFMA.FTZ R172, R190, R172, R195 ;  /* 0x000000acbeac7223 */ /* 0x000fe200000100c3 */
[----:B------:R-:W-:-:S02]  /*8090*/  HADD2.F32 R195, -RZ, R91.H1_H1 ;  /* 0x3000005bffc37230 */ /* 0x000fc40000004100 */
[----:B------:R-:W-:Y:S01]  /*80a0*/  FFMA.FTZ R171, R175, R171, R173 ;  /* 0x000000abafab7223 */ /* 0x000fe200000100ad */
[----:B------:R-:W-:Y:S02]  /*80b0*/  HADD2.F32 R173, -RZ, R243.H1_H1 ;  /* 0x300000f3ffad7230 */ /* 0x000fe40000004100 */
[C---:B------:R-:W-:Y:S01]  /*80c0*/  FMUL.FTZ R194, R213.reuse, R194 ;  /* 0x000000c2d5c27220 */ /* 0x040fe20000410000 */
[----:B------:R-:W-:Y:S01]  /*80d0*/  FADD.FTZ R197, -R214, R193 ;  /* 0x000000c1d6c57221 */ /* 0x000fe20000010100 */
[C---:B------:R-:W-:Y:S02]  /*80e0*/  FMUL.FTZ R193, R213.reuse, R191 ;  /* 0x000000bfd5c17220 */ /* 0x040fe40000410000 */
[----:B------:R-:W-:Y:S01]  /*80f0*/  FFMA.FTZ R196, R194, R173, R195 ;  /* 0x000000adc2c47223 */ /* 0x000fe200000100c3 */
[----:B------:R-:W-:Y:S01]  /*8100*/  FMUL.FTZ R191, R213, R197 ;  /* 0x000000c5d5bf7220 */ /* 0x000fe20000410000 */
[----:B------:R-:W-:Y:S02]  /*8110*/  HADD2.F32 R173, -RZ, R240.H1_H1 ;  /* 0x300000f0ffad7230 */ /* 0x000fe40000004100 */
[----:B------:R-:W-:-:S02]  /*8120*/  HADD2.F32 R197, -RZ, R88.H1_H1 ;  /* 0x30000058ffc57230 */ /* 0x000fc40000004100 */
[----:B------:R-:W-:Y:S02]  /*8130*/  HADD2.F32 R195, -RZ, R241.H1_H1 ;  /* 0x300000f1ffc37230 */ /* 0x000fe40000004100 */
[----:B------:R-:W-:Y:S02]  /*8140*/  HADD2.F32 R216, -RZ, R89.H1_H1 ;  /* 0x30000059ffd87230 */ /* 0x000fe40000004100 */
[----:B------:R-:W-:-:S03]  /*8150*/  FFMA.FTZ R173, R193, R173, R197 ;  /* 0x000000adc1ad7223 */ /* 0x000fc600000100c5 */
[----:B------:R-:W-:Y:S01]  /*8160*/  FFMA.FTZ R195, R191, R195, R216 ;  /* 0x000000c3bfc37223 */ /* 0x000fe200000100d8 */
[----:B------:R-:W-:Y:S02]  /*8170*/  F2FP.F16.F32.PACK_AB R170, R172, R170 ;  /* 0x000000aaacaa723e */ /* 0x000fe400000000ff */
[----:B------:R-:W-:Y:S01]  /*8180*/  F2FP.F16.F32.PACK_AB R168, R173, R168 ;  /* 0x000000a8ada8723e */ /* 0x000fe200000000ff */
[----:B------:R-:W-:Y:S01]  /*8190*/  IMAD.WIDE.U32 R172, R252, 0x10, R32 ;  /* 0x00000010fcac7825 */ /* 0x000fe200078e0020 */
[----:B------:R-:W-:Y:S02]  /*81a0*/  F2FP.F16.F32.PACK_AB R171, R196, R171 ;  /* 0x000000abc4ab723e */ /* 0x000fe400000000ff */
[----:B------:R-:W-:-:S05]  /*81b0*/  F2FP.F16.F32.PACK_AB R169, R195, R169 ;  /* 0x000000a9c3a9723e */ /* 0x000fca00000000ff */
[----:B------:R0:W-:Y:S01]  /*81c0*/  STG.E.128 desc[UR6][R172.64], R168 ;  /* 0x000000a8ac007986 */ /* 0x0001e2000c101d06 */
[----:B------:R-:W-:Y:S02]  /*81d0*/  HADD2.F32 R195, -RZ, R49.H0_H0 ;  /* 0x20000031ffc37230 */ /* 0x000fe40000004100 */
[----:B0-----:R-:W-:Y:S02]  /*81e0*/  HADD2.F32 R168, -RZ, R236.H0_H0 ;  /* 0x200000ecffa87230 */ /* 0x001fe40000004100 */
[----:B------:R-:W-:Y:S02]  /*81f0*/  HADD2.F32 R169, -RZ, R48.H0_H0 ;  /* 0x20000030ffa97230 */ /* 0x000fe40000004100 */
[----:B------:R-:W-:Y:S02]  /*8200*/  HADD2.F32 R173, -RZ, R237.H0_H0 ;  /* 0x200000edffad7230 */ /* 0x000fe40000004100 */
[----:B------:R-:W-:Y:S02]  /*8210*/  HADD2.F32 R170, -RZ, R49.H1_H1 ;  /* 0x30000031ffaa7230 */ /* 0x000fe40000004100 */
[----:B------:R-:W-:Y:S01]  /*8220*/  FFMA.FTZ R168, R215, R168, R169 ;  /* 0x000000a8d7a87223 */ /* 0x000fe200000100a9 */
[----:B------:R-:W-:-:S02]  /*8230*/  HADD2.F32 R169, -RZ, R237.H1_H1 ;  /* 0x300000edffa97230 */ /* 0x000fc40000004100 */
[----:B------:R-:W-:Y:S02]  /*8240*/  HADD2.F32 R171, -RZ, R236.H1_H1 ;  /* 0x300000ecffab7230 */ /* 0x000fe40000004100 */
[----:B------:R-:W-:Y:S02]  /*8250*/  HADD2.F32 R172, -RZ, R48.H1_H1 ;  /* 0x30000030ffac7230 */ /* 0x000fe40000004100 */
[----:B------:R-:W-:Y:S01]  /*8260*/  FFMA.FTZ R173, R192, R173, R195 ;  /* 0x000000adc0ad7223 */ /* 0x000fe200000100c3 */
[----:B------:R-:W-:Y:S01]  /*8270*/  FFMA.FTZ R169, R191, R169, R170 ;  /* 0x000000a9bfa97223 */ /* 0x000fe200000100aa */
[----:B------:R-:W-:Y:S02]  /*8280*/  HADD2.F32 R170, -RZ, R238.H0_H0 ;  /* 0x200000eeffaa7230 */ /* 0x000fe40000004100 */
[----:B------:R-:W-:Y:S02]  /*8290*/  HADD2.F32 R195, -RZ, R50.H0_H0 ;  /* 0x20000032ffc37230 */ /* 0x000fe40000004100 */
[----:B------:R-:W-:Y:S01]  /*82a0*/  FFMA.FTZ R172, R193, R171, R172 ;  /* 0x000000abc1ac7223 */ /* 0x000fe200000100ac */
[----:B------:R-:W-:-:S02]  /*82b0*/  HADD2.F32 R171, -RZ, R239.H0_H0 ;  /* 0x200000efffab7230 */ /* 0x000fc40000004100 */
[----:B------:R-:W-:Y:S02]  /*82c0*/  HADD2.F32 R192, -RZ, R51.H0_H0 ;  /* 0x20000033ffc07230 */ /* 0x000fe40000004100 */
[----:B------:R-:W-:Y:S02]  /*82d0*/  HADD2.F32 R191, -RZ, R238.H1_H1 ;  /* 0x300000eeffbf7230 */ /* 0x000fe40000004100 */
[----:B------:R-:W-:Y:S02]  /*82e0*/  HADD2.F32 R193, -RZ, R50.H1_H1 ;  /* 0x30000032ffc17230 */ /* 0x000fe40000004100 */
[----:B------:R-:W-:Y:S01]  /*82f0*/  FFMA.FTZ R170, R174, R170, R195 ;  /* 0x000000aaaeaa7223 */ /* 0x000fe200000100c3 */
[----:B------:R-:W-:Y:S01]  /*8300*/  FADD.FTZ R174, -R214, R189 ;  /* 0x000000bdd6ae7221 */ /* 0x000fe20000010100 */
[----:B------:R-:W-:Y:S01]  /*8310*/  FFMA.FTZ R171, R175, R171, R192 ;  /* 0x000000abafab7223 */ /* 0x000fe200000100c0 */
[----:B------:R-:W-:Y:S02]  /*8320*/  HADD2.F32 R175, -RZ, R239.H1_H1 ;  /* 0x300000efffaf7230 */ /* 0x000fe40000004100 */
[----:B------:R-:W-:Y:S01]  /*8330*/  FFMA.FTZ R191, R190, R191, R193 ;  /* 0x000000bfbebf7223 */ /* 0x000fe200000100c1 */
[----:B------:R-:W-:-:S02]  /*8340*/  HADD2.F32 R192, -RZ, R51.H1_H1 ;  /* 0x30000033ffc07230 */ /* 0x000fc40000004100 */
[----:B------:R-:W-:Y:S01]  /*8350*/  FMUL.FTZ R174, R213, R174 ;  /* 0x000000aed5ae7220 */ /* 0x000fe20000410000 */
[----:B------:R-:W-:Y:S02]  /*8360*/  HADD2.F32 R189, -RZ, R232.H0_H0 ;  /* 0x200000e8ffbd7230 */ /* 0x000fe40000004100 */
[----:B------:R-:W-:Y:S02]  /*8370*/  HADD2.F32 R190, -RZ, R92.H0_H0 ;  /* 0x2000005cffbe7230 */ /* 0x000fe40000004100 */
[----:B------:R-:W-:Y:S01]  /*8380*/  FFMA.FTZ R175, R194, R175, R192 ;  /* 0x000000afc2af7223 */ /* 0x000fe200000100c0 */
[----:B------:R-:W-:Y:S02]  /*8390*/  HADD2.F32 R192, -RZ, R228.H0_H0 ;  /* 0x200000e4ffc07230 */ /* 0x000fe40000004100 */
[----:B------:R-:W-:Y:S01]  /*83a0*/  FFMA.FTZ R194, R174, R189, R190 ;  /* 0x000000bdaec27223 */ /* 0x000fe200000100be */
[----:B------:R-:W-:Y:S01]  /*83b0*/  FADD.FTZ R189, -R214, R188 ;  /* 0x000000bcd6bd7221 */ /* 0x000fe20000010100 */
[----:B------:R-:W-:-:S02]  /*83c0*/  HADD2.F32 R188, -RZ, R52.H0_H0 ;  /* 0x20000034ffbc7230 */ /* 0x000fc40000004100 */
[----:B------:R-:W-:Y:S02]  /*83d0*/  HADD2.F32 R195, -RZ, R232.H1_H1 ;  /* 0x300000e8ffc37230 */ /* 0x000fe40000004100 */
[----:B------:R-:W-:Y:S01]  /*83e0*/  FMUL.FTZ R189, R213, R189 ;  /* 0x000000bdd5bd7220 */ /* 0x000fe20000410000 */
[----:B------:R-:W-:Y:S02]  /*83f0*/  HADD2.F32 R190, -RZ, R92.H1_H1 ;  /* 0x3000005cffbe7230 */ /* 0x000fe40000004100 */
[----:B------:R-:W-:Y:S01]  /*8400*/  FFMA.FTZ R174, R174, R192, R188 ;  /* 0x000000c0aeae7223 */ /* 0x000fe200000100bc */
[----:B------:R-:W-:Y:S01]  /*8410*/  FADD.FTZ R188, -R214, R187 ;  /* 0x000000bbd6bc7221 */ /* 0x000fe20000010100 */
        /* <DEDUP_REMOVED lines=9> */
[----:B------:R-:W-:Y:S02]  /*84b0*/  HADD2.F32 R192, -RZ, R53.H0_H0 ;  /* 0x20000035ffc07230 */ /* 0x000fe40000004100 */
[----:B------:R-:W-:Y:S01]  /*84c0*/  FADD.FTZ R190, -R214, R186 ;  /* 0x000000bad6be7221 */ /* 0x000fe20000010100 */
[----:B------:R-:W-:-:S02]  /*84d0*/  HADD2.F32 R193, -RZ, R93.H1_H1 ;  /* 0x3000005dffc17230 */ /* 0x000fc40000004100 */
[----:B------:R-:W-:Y:S01]  /*84e0*/  FFMA.FTZ R186, R188, R189, R192 ;  /* 0x000000bdbcba7223 */ /* 0x000fe200000100c0 */
[----:B------:R-:W-:Y:S02]  /*84f0*/  HADD2.F32 R192, -RZ, R233.H1_H1 ;  /* 0x300000e9ffc07230 */ /* 0x000fe40000004100 */
[----:B------:R-:W-:Y:S01]  /*8500*/  FMUL.FTZ R190, R213, R190 ;  /* 0x000000bed5be7220 */ /* 0x000fe20000410000 */
[----:B------:R-:W-:Y:S02]  /*8510*/  HADD2.F32 R188, -RZ, R229.H1_H1 ;  /* 0x300000e5ffbc7230 */ /* 0x000fe40000004100 */
[----:B------:R-:W-:Y:S02]  /*8520*/  HADD2.F32 R189, -RZ, R53.H1_H1 ;  /* 0x30000035ffbd7230 */ /* 0x000fe40000004100 */
[----:B------:R-:W-:Y:S01]  /*8530*/  FFMA.FTZ R197, R190, R192, R193 ;  /* 0x000000c0bec57223 */ /* 0x000fe200000100c1 */
[----:B------:R-:W-:Y:S02]  /*8540*/  HADD2.F32 R192, -RZ, R234.H0_H0 ;  /* 0x200000eaffc07230 */ /* 0x000fe40000004100 */
[----:B------:R-:W-:-:S02]  /*8550*/  HADD2.F32 R193, -RZ, R94.H0_H0 ;  /* 0x2000005effc17230 */ /* 0x000fc40000004100 */
[----:B------:R-:W-:Y:S01]  /*8560*/  FFMA.FTZ R190, R190, R188, R189 ;  /* 0x000000bcbebe7223 */ /* 0x000fe200000100bd */
[----:B------:R-:W-:Y:S02]  /*8570*/  HADD2.F32 R188, -RZ, R230.H0_H0 ;  /* 0x200000e6ffbc7230 */ /* 0x000fe40000004100 */
[----:B------:R-:W-:Y:S01]  /*8580*/  HADD2.F32 R189, -RZ, R54.H0_H0 ;  /* 0x20000036ffbd7230 */ /* 0x000fe20000004100 */
[----:B------:R-:W-:Y:S01]  /*8590*/  F2FP.F16.F32.PACK_AB R171, R175, R171 ;  /* 0x000000abafab723e */ /* 0x000fe200000000ff */
[----:B------:R-:W-:Y:S01]  /*85a0*/  FADD.FTZ R175, -R214, R19 ;  /* 0x00000013d6af7221 */ /* 0x000fe20000010100 */
[C---:B------:R-:W-:Y:S01]  /*85b0*/  FFMA.FTZ R215, R185.reuse, R192, R193 ;  /* 0x000000c0b9d77223 */ /* 0x040fe200000100c1 */
[----:B------:R-:W-:Y:S02]  /*85c0*/  HADD2.F32 R19, -RZ, R230.H1_H1 ;  /* 0x300000e6ff137230 */ /* 0x000fe40000004100 */
[----:B------:R-:W-:Y:S01]  /*85d0*/  FFMA.FTZ R192, R185, R188, R189 ;  /* 0x000000bcb9c07223 */ /* 0x000fe200000100bd */
[----:B------:R-:W-:-:S02]  /*85e0*/  HADD2.F32 R185, -RZ, R54.H1_H1 ;  /* 0x30000036ffb97230 */ /* 0x000fc40000004100 */
[----:B------:R-:W-:Y:S01]  /*85f0*/  FMUL.FTZ R175, R213, R175 ;  /* 0x000000afd5af7220 */ /* 0x000fe20000410000 */
[----:B------:R-:W-:Y:S01]  /*8600*/  F2FP.F16.F32.PACK_AB R169, R169, R173 ;  /* 0x000000ada9a9723e */ /* 0x000fe200000000ff */
[----:B------:R-:W-:Y:S01]  /*8610*/  HADD2.F32 R188, -RZ, R234.H1_H1 ;  /* 0x300000eaffbc7230 */ /* 0x000fe20000004100 */
[----:B------:R-:W-:Y:S01]  /*8620*/  F2FP.F16.F32.PACK_AB R168, R172, R168 ;  /* 0x000000a8aca8723e */ /* 0x000fe200000000ff */
[----:B------:R-:W-:Y:S01]  /*8630*/  HADD2.F32 R189, -RZ, R94.H1_H1 ;  /* 0x3000005effbd7230 */ /* 0x000fe20000004100 */
[----:B------:R-:W-:Y:S01]  /*8640*/  F2FP.F16.F32.PACK_AB R170, R191, R170 ;  /* 0x000000aabfaa723e */ /* 0x000fe200000000ff */
[----:B------:R-:W-:-:S04]  /*8650*/  IMAD.WIDE.U32 R172, R252, 0x10, R30 ;  /* 0x00000010fcac7825 */ /* 0x000fc800078e001e */
[C---:B------:R-:W-:Y:S01]  /*8660*/  FFMA.FTZ R193, R175.reuse, R19, R185 ;  /* 0x00000013afc17223 */ /* 0x040fe200000100b9 */
[C---:B------:R-:W-:Y:S01]  /*8670*/  FADD.FTZ R185, -R214.reuse, R20 ;  /* 0x00000014d6b97221 */ /* 0x040fe20000010100 */
[----:B------:R-:W-:Y:S01]  /*8680*/  FFMA.FTZ R216, R175, R188, R189 ;  /* 0x000000bcafd87223 */ /* 0x000fe200000100bd */
[----:B------:R-:W-:Y:S01]  /*8690*/  HADD2.F32 R175, -RZ, R95.H0_H0 ;  /* 0x2000005fffaf7230 */ /* 0x000fe20000004100 */
[----:B------:R0:W-:Y:S01]  /*86a0*/  STG.E.128 desc[UR6][R172.64], R168 ;  /* 0x000000a8ac007986 */ /* 0x0001e2000c101d06 */
[----:B------:R-:W-:Y:S01]  /*86b0*/  FMUL.FTZ R185, R213, R185 ;  /* 0x000000b9d5b97220 */ /* 0x000fe20000410000 */
[----:B------:R-:W-:Y:S02]  /*86c0*/  HADD2.F32 R19, -RZ, R231.H0_H0 ;  /* 0x200000e7ff137230 */ /* 0x000fe40000004100 */
[----:B0-----:R-:W-:Y:S02]  /*86d0*/  HADD2.F32 R172, -RZ, R235.H0_H0 ;  /* 0x200000ebffac7230 */ /* 0x001fe40000004100 */
[----:B------:R-:W-:Y:S01]  /*86e0*/  FADD.FTZ R171, -R214, R21 ;  /* 0x00000015d6ab7221 */ /* 0x000fe20000010100 */
[----:B------:R-:W-:-:S02]  /*86f0*/  HADD2.F32 R169, -RZ, R55.H0_H0 ;  /* 0x20000037ffa97230 */ /* 0x000fc40000004100 */
[----:B------:R-:W-:Y:S02]  /*8700*/  HADD2.F32 R170, -RZ, R231.H1_H1 ;  /* 0x300000e7ffaa7230 */ /* 0x000fe40000004100 */
[----:B------:R-:W-:Y:S01]  /*8710*/  FMUL.FTZ R171, R213, R171 ;  /* 0x000000abd5ab7220 */ /* 0x000fe20000410000 */
[----:B------:R-:W-:Y:S02]  /*8720*/  HADD2.F32 R173, -RZ, R55.H1_H1 ;  /* 0x30000037ffad7230 */ /* 0x000fe40000004100 */
[C---:B------:R-:W-:Y:S01]  /*8730*/  FFMA.FTZ R21, R185.reuse, R172, R175 ;  /* 0x000000acb9157223 */ /* 0x040fe200000100af */
[C---:B------:R-:W-:Y:S01]  /*8740*/  FADD.FTZ R172, -R214.reuse, R22 ;  /* 0x00000016d6ac7221 */ /* 0x040fe20000010100 */
[----:B------:R-:W-:Y:S01]  /*8750*/  FADD.FTZ R22, -R214, R23 ;  /* 0x00000017d6167221 */ /* 0x000fe20000010100 */
[----:B------:R-:W-:Y:S01]  /*8760*/  FFMA.FTZ R19, R185, R19, R169 ;  /* 0x00000013b9137223 */ /* 0x000fe200000100a9 */
[----:B------:R-:W-:Y:S01]  /*8770*/  FFMA.FTZ R173, R171, R170, R173 ;  /* 0x000000aaabad7223 */ /* 0x000fe200000100ad */
[----:B------:R-:W-:-:S02]  /*8780*/  HADD2.F32 R169, -RZ, R164.H0_H0 ;  /* 0x200000a4ffa97230 */ /* 0x000fc40000004100 */
[C---:B------:R-:W-:Y:S01]  /*8790*/  FMUL.FTZ R172, R213.reuse, R172 ;  /* 0x000000acd5ac7220 */ /* 0x040fe20000410000 */
[----:B------:R-:W-:Y:S02]  /*87a0*/  HADD2.F32 R170, -RZ, R96.H0_H0 ;  /* 0x20000060ffaa7230 */ /* 0x000fe40000004100 */
[----:B------:R-:W-:Y:S01]  /*87b0*/  FMUL.FTZ R22, R213, R22 ;  /* 0x00000016d5167220 */ /* 0x000fe20000410000 */
[----:B------:R-:W-:Y:S02]  /*87c0*/  HADD2.F32 R23, -RZ, R164.H1_H1 ;  /* 0x300000a4ff177230 */ /* 0x000fe40000004100 */
[----:B------:R-:W-:Y:S02]  /*87d0*/  HADD2.F32 R175, -RZ, R96.H1_H1 ;  /* 0x30000060ffaf7230 */ /* 0x000fe40000004100 */
[----:B------:R-:W-:Y:S01]  /*87e0*/  FFMA.FTZ R185, R172, R169, R170 ;  /* 0x000000a9acb97223 */ /* 0x000fe200000100aa */
[----:B------:R-:W-:Y:S02]  /*87f0*/  HADD2.F32 R168, -RZ, R235.H1_H1 ;  /* 0x300000ebffa87230 */ /* 0x000fe40000004100 */
[----:B------:R-:W-:-:S02]  /*8800*/  HADD2.F32 R20, -RZ, R95.H1_H1 ;  /* 0x3000005fff147230 */ /* 0x000fc40000004100 */
[----:B------:R-:W-:Y:S01]  /*8810*/  FFMA.FTZ R175, R22, R23, R175 ;  /* 0x0000001716af7223 */ /* 0x000fe200000100af */
[----:B------:R-:W-:Y:S02]  /*8820*/  HADD2.F32 R169, -RZ, R140.H1_H1 ;  /* 0x3000008cffa97230 */ /* 0x000fe40000004100 */
[----:B------:R-:W-:Y:S01]  /*8830*/  FADD.FTZ R23, -R214, R24 ;  /* 0x00000018d6177221 */ /* 0x000fe20000010100 */
[----:B------:R-:W-:Y:S02]  /*8840*/  HADD2.F32 R170, -RZ, R56.H1_H1 ;  /* 0x30000038ffaa7230 */ /* 0x000fe40000004100 */
[----:B------:R-:W-:Y:S01]  /*8850*/  FFMA.FTZ R20, R171, R168, R20 ;  /* 0x000000a8ab147223 */ /* 0x000fe20000010014 */
[----:B------:R-:W-:Y:S02]  /*8860*/  HADD2.F32 R188, -RZ, R165.H0_H0 ;  /* 0x200000a5ffbc7230 */ /* 0x000fe40000004100 */
[----:B------:R-:W-:Y:S01]  /*8870*/  FMUL.FTZ R23, R213, R23 ;  /* 0x00000017d5177220 */ /* 0x000fe20000410000 */
[----:B------:R-:W-:-:S02]  /*8880*/  HADD2.F32 R24, -RZ, R97.H0_H0 ;  /* 0x20000061ff187230 */ /* 0x000fc40000004100 */
[----:B------:R-:W-:Y:S01]  /*8890*/  FFMA.FTZ R169, R22, R169, R170 ;  /* 0x000000a916a97223 */ /* 0x000fe200000100aa */
[----:B------:R-:W-:Y:S02]  /*88a0*/  HADD2.F32 R168, -RZ, R140.H0_H0 ;  /* 0x2000008cffa87230 */ /* 0x000fe40000004100 */
[----:B------:R-:W-:Y:S01]  /*88b0*/  FADD.FTZ R22, -R214, R25 ;  /* 0x00000019d6167221 */ /* 0x000fe20000010100 */
[----:B------:R-:W-:Y:S02]  /*88c0*/  HADD2.F32 R171, -RZ, R56.H0_H0 ;  /* 0x20000038ffab7230 */ /* 0x000fe40000004100 */
[----:B------:R-:W-:Y:S01]  /*88d0*/  FFMA.FTZ R188, R23, R188, R24 ;  /* 0x000000bc17bc7223 */ /* 0x000fe20000010018 */
[----:B------:R-:W-:Y:S02]  /*88e0*/  HADD2.F32 R24, -RZ, R165.H1_H1 ;  /* 0x300000a5ff187230 */ /* 0x000fe40000004100 */
[----:B------:R-:W-:Y:S01]  /*88f0*/  FMUL.FTZ R22, R213, R22 ;  /* 0x00000016d5167220 */ /* 0x000fe20000410000 */
[----:B------:R-:W-:-:S02]  /*8900*/  HADD2.F32 R25, -RZ, R97.H1_H1 ;  /* 0x30000061ff197230 */ /* 0x000fc40000004100 */
[----:B------:R-:W-:Y:S01]  /*8910*/  FFMA.FTZ R168, R172, R168, R171 ;  /* 0x000000a8aca87223 */ /* 0x000fe200000100ab */
[----:B------:R-:W-:Y:S02]  /*8920*/  HADD2.F32 R170, -RZ, R141.H0_H0 ;  /* 0x2000008dffaa7230 */ /* 0x000fe40000004100 */
[----:B------:R-:W-:Y:S02]  /*8930*/  HADD2.F32 R171, -RZ, R57.H0_H0 ;  /* 0x20000039ffab7230 */ /* 0x000fe40000004100 */
[----:B------:R-:W-:Y:S01]  /*8940*/  FFMA.FTZ R189, R22, R24, R25 ;  /* 0x0000001816bd7223 */ /* 0x000fe20000010019 */
[----:B------:R-:W-:Y:S02]  /*8950*/  HADD2.F32 R24, -RZ, R141.H1_H1 ;  /* 0x3000008dff187230 */ /* 0x000fe40000004100 */
[----:B------:R-:W-:Y:S02]  /*8960*/  HADD2.F32 R25, -RZ, R57.H1_H1 ;  /* 0x30000039ff197230 */ /* 0x000fe40000004100 */
[----:B------:R-:W-:Y:S01]  /*8970*/  FFMA.FTZ R170, R23, R170, R171 ;  /* 0x000000aa17aa7223 */ /* 0x000fe200000100ab */
[----:B------:R-:W-:Y:S01]  /*8980*/  FADD.FTZ R23, -R214, R26 ;  /* 0x0000001ad6177221 */ /* 0x000fe20000010100 */
[----:B------:R-:W-:-:S02]  /*8990*/  HADD2.F32 R171, -RZ, R98.H0_H0 ;  /* 0x20000062ffab7230 */ /* 0x000fc40000004100 */
[----:B------:R-:W-:Y:S01]  /*89a0*/  FFMA.FTZ R26, R22, R24, R25 ;  /* 0x00000018161a7223 */ /* 0x000fe20000010019 */
[----:B------:R-:W-:Y:S02]  /*89b0*/  HADD2.F32 R25, -RZ, R166.H0_H0 ;  /* 0x200000a6ff197230 */ /* 0x000fe40000004100 */
[----:B------:R-:W-:Y:S01]  /*89c0*/  FMUL.FTZ R22, R213, R23 ;  /* 0x00000017d5167220 */ /* 0x000fe20000410000 */
[----:B------:R-:W-:Y:S02]  /*89d0*/  HADD2.F32 R23, -RZ, R142.H0_H0 ;  /* 0x2000008eff177230 */ /* 0x000fe40000004100 */
[----:B------:R-:W-:Y:S02]  /*89e0*/  HADD2.F32 R24, -RZ, R58.H0_H0 ;  /* 0x2000003aff187230 */ /* 0x000fe40000004100 */
[----:B------:R-:W-:-:S03]  /*89f0*/  FFMA.FTZ R191, R22, R25, R171 ;  /* 0x0000001916bf7223 */ /* 0x000fc600000100ab */
[----:B------:R-:W-:Y:S01]  /*8a00*/  FFMA.FTZ R171, R22, R23, R24 ;  /* 0x0000001716ab7223 */ /* 0x000fe20000010018 */
[----:B------:R-:W-:Y:S02]  /*8a10*/  F2FP.F16.F32.PACK_AB R23, R20, R21 ;  /* 0x000000151417723e */ /* 0x000fe400000000ff */
[----:B------:R-:W-:Y:S01]  /*8a20*/  F2FP.F16.F32.PACK_AB R21, R197, R196 ;  /* 0x000000c4c515723e */ /* 0x000fe200000000ff */
[----:B------:R-:W-:Y:S01]  /*8a30*/  FADD.FTZ R196, -R214, R8 ;  /* 0x00000008d6c47221 */ /* 0x000fe20000010100 */
[----:B------:R-:W-:Y:S01]  /*8a40*/  F2FP.F16.F32.PACK_AB R20, R195, R194 ;  /* 0x000000c2c314723e */ /* 0x000fe200000000ff */
[----:B------:R-:W-:Y:S02]  /*8a50*/  HADD2.F32 R172, -RZ, R166.H1_H1 ;  /* 0x300000a6ffac7230 */ /* 0x000fe40000004100 */
[----:B------:R-:W-:Y:S02]  /*8a60*/  HADD2.F32 R8, -RZ, R98.H1_H1 ;  /* 0x30000062ff087230 */ /* 0x000fe40000004100 */
[----:B------:R-:W-:Y:S01]  /*8a70*/  FMUL.FTZ R196, R213, R196 ;  /* 0x000000c4d5c47220 */ /* 0x000fe20000410000 */
[----:B------:R-:W-:-:S02]  /*8a80*/  HADD2.F32 R194, -RZ, R142.H1_H1 ;  /* 0x3000008effc27230 */ /* 0x000fc40000004100 */
[----:B------:R-:W-:Y:S01]  /*8a90*/  HADD2.F32 R195, -RZ, R58.H1_H1 ;  /* 0x3000003affc37230 */ /* 0x000fe20000004100 */
[----:B------:R-:W-:Y:S01]  /*8aa0*/  F2FP.F16.F32.PACK_AB R22, R216, R215 ;  /* 0x000000d7d816723e */ /* 0x000fe200000000ff */
[----:B------:R-:W-:-:S04]  /*8ab0*/  IMAD.WIDE.U32 R24, R37, 0x10, R32 ;  /* 0x0000001025187825 */ /* 0x000fc800078e0020 */
[C---:B------:R-:W-:Y:S01]  /*8ac0*/  FFMA.FTZ R8, R196.reuse, R172, R8 ;  /* 0x000000acc4087223 */ /* 0x040fe20000010008 */
[----:B------:R-:W-:Y:S01]  /*8ad0*/  FFMA.FTZ R172, R196, R194, R195 ;  /* 0x000000c2c4ac7223 */ /* 0x000fe200000100c3 */
[C---:B------:R-:W-:Y:S01]  /*8ae0*/  FADD.FTZ R196, -R214.reuse, R7 ;  /* 0x00000007d6c47221 */ /* 0x040fe20000010100 */
[----:B------:R0:W-:Y:S01]  /*8af0*/  STG.E.128 desc[UR6][R24.64], R20 ;  /* 0x0000001418007986 */ /* 0x0001e2000c101d06 */
[--C-:B------:R-:W-:Y:S02]  /*8b00*/  HADD2.F32 R194, -RZ, R99.reuse.H0_H0 ;  /* 0x20000063ffc27230 */ /* 0x100fe40000004100 */
[----:B------:R-:W-:Y:S01]  /*8b10*/  FMUL.FTZ R196, R213, R196 ;  /* 0x000000c4d5c47220 */ /* 0x000fe20000410000 */
[----:B------:R-:W-:Y:S02]  /*8b20*/  HADD2.F32 R195, -RZ, R99.H1_H1 ;  /* 0x30000063ffc37230 */ /* 0x000fe40000004100 */
[----:B------:R-:W-:Y:S01]  /*8b30*/  FADD.FTZ R12, -R214, R12 ;  /* 0x0000000cd60c7221 */ /* 0x000fe20000010100 */
[----:B0-----:R-:W-:-:S02]  /*8b40*/  HADD2.F32 R25, -RZ, R167.H0_H0 ;  /* 0x200000a7ff197230 */ /* 0x001fc40000004100 */
[----:B------:R-:W-:Y:S01]  /*8b50*/  FADD.FTZ R23, -R214, R11 ;  /* 0x0000000bd6177221 */ /* 0x000fe20000010100 */
[----:B------:R-:W-:Y:S02]  /*8b60*/  HADD2.F32 R20, -RZ, R143.H0_H0 ;  /* 0x2000008fff147230 */ /* 0x000fe40000004100 */
[----:B------:R-:W-:Y:S02]  /*8b70*/  HADD2.F32 R22, -RZ, R59.H0_H0 ;  /* 0x2000003bff167230 */ /* 0x000fe40000004100 */
[----:B------:R-:W-:Y:S01]  /*8b80*/  FMUL.FTZ R23, R213, R23 ;  /* 0x00000017d5177220 */ /* 0x000fe20000410000 */
[----:B------:R-:W-:Y:S02]  /*8b90*/  HADD2.F32 R21, -RZ, R167.H1_H1 ;  /* 0x300000a7ff157230 */ /* 0x000fe40000004100 */
[----:B------:R-:W-:Y:S02]  /*8ba0*/  HADD2.F32 R11, -RZ, R143.H1_H1 ;  /* 0x3000008fff0b7230 */ /* 0x000fe40000004100 */
[----:B------:R-:W-:-:S02]  /*8bb0*/  HADD2.F32 R24, -RZ, R59.H1_H1 ;  /* 0x3000003bff187230 */ /* 0x000fc40000004100 */
[----:B------:R-:W-:Y:S01]  /*8bc0*/  FFMA.FTZ R7, R196, R25, R194 ;  /* 0x00000019c4077223 */ /* 0x000fe200000100c2 */
[----:B------:R-:W-:Y:S01]  /*8bd0*/  FADD.FTZ R194, -R214, R5 ;  /* 0x00000005d6c27221 */ /* 0x000fe20000010100 */
[----:B------:R-:W-:Y:S01]  /*8be0*/  FFMA.FTZ R20, R196, R20, R22 ;  /* 0x00000014c4147223 */ /* 0x000fe20000010016 */
[C---:B------:R-:W-:Y:S01]  /*8bf0*/  FFMA.FTZ R21, R23.reuse, R21, R195 ;  /* 0x0000001517157223 */ /* 0x040fe200000100c3 */
[----:B------:R-:W-:Y:S01]  /*8c00*/  FFMA.FTZ R11, R23, R11, R24 ;  /* 0x0000000b170b7223 */ /* 0x000fe20000010018 */
[----:B------:R-:W-:Y:S02]  /*8c10*/  HADD2.F32 R23, -RZ, R160.H0_H0 ;  /* 0x200000a0ff177230 */ /* 0x000fe40000004100 */
[----:B------:R-:W-:Y:S01]  /*8c20*/  FMUL.FTZ R194, R213, R194 ;  /* 0x000000c2d5c27220 */ /* 0x000fe20000410000 */
[----:B------:R-:W-:Y:S02]  /*8c30*/  HADD2.F32 R24, -RZ, R100.H0_H0 ;  /* 0x20000064ff187230 */ /* 0x000fe40000004100 */
[----:B------:R-:W-:-:S02]  /*8c40*/  HADD2.F32 R22, -RZ, R136.H0_H0 ;  /* 0x20000088ff167230 */ /* 0x000fc40000004100 */
[----:B------:R-:W-:Y:S02]  /*8c50*/  HADD2.F32 R5, -RZ, R60.H0_H0 ;  /* 0x2000003cff057230 */ /* 0x000fe40000004100 */
[C---:B------:R-:W-:Y:S01]  /*8c60*/  FFMA.FTZ R218, R194.reuse, R23, R24 ;  /* 0x00000017c2da7223 */ /* 0x040fe20000010018 */
[----:B------:R-:W-:Y:S02]  /*8c70*/  HADD2.F32 R25, -RZ, R160.H1_H1 ;  /* 0x300000a0ff197230 */ /* 0x000fe40000004100 */
[----:B------:R-:W-:Y:S01]  /*8c80*/  FMUL.FTZ R12, R213, R12 ;  /* 0x0000000cd50c7220 */ /* 0x000fe20000410000 */
[----:B------:R-:W-:Y:S02]  /*8c90*/  HADD2.F32 R195, -RZ, R100.H1_H1 ;  /* 0x30000064ffc37230 */ /* 0x000fe40000004100 */
[----:B------:R-:W-:Y:S01]  /*8ca0*/  FFMA.FTZ R29, R194, R22, R5 ;  /* 0x00000016c21d7223 */ /* 0x000fe20000010005 */
[----:B------:R-:W-:Y:S02]  /*8cb0*/  HADD2.F32 R23, -RZ, R136.H1_H1 ;  /* 0x30000088ff177230 */ /* 0x000fe40000004100 */
[----:B------:R-:W-:Y:S01]  /*8cc0*/  FADD.FTZ R5, -R214, R13 ;  /* 0x0000000dd6057221 */ /* 0x000fe20000010100 */
[----:B------:R-:W-:-:S02]  /*8cd0*/  HADD2.F32 R24, -RZ, R60.H1_H1 ;  /* 0x3000003cff187230 */ /* 0x000fc40000004100 */
[----:B------:R-:W-:Y:S02]  /*8ce0*/  HADD2.F32 R13, -RZ, R161.H0_H0 ;  /* 0x200000a1ff0d7230 */ /* 0x000fe40000004100 */
[----:B------:R-:W-:Y:S01]  /*8cf0*/  FMUL.FTZ R5, R213, R5 ;  /* 0x00000005d5057220 */ /* 0x000fe20000410000 */
[--C-:B------:R-:W-:Y:S02]  /*8d00*/  HADD2.F32 R22, -RZ, R101.reuse.H0_H0 ;  /* 0x20000065ff167230 */ /* 0x100fe40000004100 */
[C---:B------:R-:W-:Y:S01]  /*8d10*/  FFMA.FTZ R226, R12.reuse, R25, R195 ;  /* 0x000000190ce27223 */ /* 0x040fe200000100c3 */
[----:B------:R-:W-:Y:S01]  /*8d20*/  FFMA.FTZ R227, R12, R23, R24 ;  /* 0x000000170ce37223 */ /* 0x000fe20000010018 */
[----:B------:R-:W-:Y:S01]  /*8d30*/  FADD.FTZ R12, -R214, R16 ;  /* 0x00000010d60c7221 */ /* 0x000fe20000010100 */
[----:B------:R-:W-:Y:S02]  /*8d40*/  HADD2.F32 R16, -RZ, R101.H1_H1 ;  /* 0x30000065ff107230 */ /* 0x000fe40000004100 */
[----:B------:R-:W-:Y:S01]  /*8d50*/  FFMA.FTZ R217, R5, R13, R22 ;  /* 0x0000000d05d97223 */ /* 0x000fe20000010016 */
[----:B------:R-:W-:-:S02]  /*8d60*/  HADD2.F32 R13, -RZ, R161.H1_H1 ;  /* 0x300000a1ff0d7230 */ /* 0x000fc40000004100 */
[----:B------:R-:W-:Y:S01]  /*8d70*/  FMUL.FTZ R12, R213, R12 ;  /* 0x0000000cd50c7220 */ /* 0x000fe20000410000 */
[----:B------:R-:W-:Y:S02]  /*8d80*/  HADD2.F32 R22, -RZ, R137.H0_H0 ;  /* 0x20000089ff167230 */ /* 0x000fe40000004100 */
[----:B------:R-:W-:Y:S01]  /*8d90*/  FADD.FTZ R18, -R214, R18 ;  /* 0x00000012d6127221 */ /* 0x000fe20000010100 */
[----:B------:R-:W-:Y:S02]  /*8da0*/  HADD2.F32 R23, -RZ, R61.H0_H0 ;  /* 0x2000003dff177230 */ /* 0x000fe40000004100 */
[----:B------:R-:W-:Y:S01]  /*8db0*/  FFMA.FTZ R38, R12, R13, R16 ;  /* 0x0000000d0c267223 */ /* 0x000fe20000010010 */
[----:B------:R-:W-:Y:S01]  /*8dc0*/  HADD2.F32 R13, -RZ, R137.H1_H1 ;  /* 0x30000089ff0d7230 */ /* 0x000fe20000004100 */
[----:B------:R-:W-:Y:S01]  /*8dd0*/  F2FP.F16.F32.PACK_AB R19, R173, R19 ;  /* 0x00000013ad13723e */ /* 0x000fe200000000ff */
[----:B------:R-:W-:Y:S02]  /*8de0*/  HADD2.F32 R16, -RZ, R61.H1_H1 ;  /* 0x3000003dff107230 */ /* 0x000fe40000004100 */
[----:B------:R-:W-:Y:S01]  /*8df0*/  FFMA.FTZ R222, R5, R22, R23 ;  /* 0x0000001605de7223 */ /* 0x000fe20000010017 */
[----:B------:R-:W-:Y:S01]  /*8e00*/  FADD.FTZ R5, -R214, R17 ;  /* 0x00000011d6057221 */ /* 0x000fe20000010100 */
[----:B------:R-:W-:-:S02]  /*8e10*/  HADD2.F32 R17, -RZ, R102.H0_H0 ;  /* 0x20000066ff117230 */ /* 0x000fc40000004100 */
[----:B------:R-:W-:Y:S01]  /*8e20*/  FADD.FTZ R10, -R214, R10 ;  /* 0x0000000ad60a7221 */ /* 0x000fe20000010100 */
[----:B------:R-:W-:Y:S01]  /*8e30*/  FFMA.FTZ R216, R12, R13, R16 ;  /* 0x0000000d0cd87223 */ /* 0x000fe20000010010 */
[----:B------:R-:W-:Y:S02]  /*8e40*/  HADD2.F32 R16, -RZ, R162.H0_H0 ;  /* 0x200000a2ff107230 */ /* 0x000fe40000004100 */
[----:B------:R-:W-:Y:S01]  /*8e50*/  FMUL.FTZ R5, R213, R5 ;  /* 0x00000005d5057220 */ /* 0x000fe20000410000 */
[----:B------:R-:W-:Y:S01]  /*8e60*/  HADD2.F32 R12, -RZ, R138.H0_H0 ;  /* 0x2000008aff0c7230 */ /* 0x000fe20000004100 */
[----:B------:R-:W0:Y:S01]  /*8e70*/  LDC.64 R194, c[0x0][0x428] ;  /* 0x00010a00ffc27b82 */ /* 0x000e220000000a00 */
[----:B------:R-:W-:Y:S02]  /*8e80*/  HADD2.F32 R13, -RZ, R62.H0_H0 ;  /* 0x2000003eff0d7230 */ /* 0x000fe40000004100 */
[----:B------:R-:W-:Y:S01]  /*8e90*/  FFMA.FTZ R215, R5, R16, R17 ;  /* 0x0000001005d77223 */ /* 0x000fe20000010011 */
[----:B------:R-:W-:-:S02]  /*8ea0*/  HADD2.F32 R16, -RZ, R162.H1_H1 ;  /* 0x300000a2ff107230 */ /* 0x000fc40000004100 */
[----:B------:R-:W-:Y:S02]  /*8eb0*/  HADD2.F32 R17, -RZ, R102.H1_H1 ;  /* 0x30000066ff117230 */ /* 0x000fe40000004100 */
[----:B------:R-:W-:Y:S01]  /*8ec0*/  FFMA.FTZ R219, R5, R12, R13 ;  /* 0x0000000c05db7223 */ /* 0x000fe2000001000d */
[----:B------:R-:W-:Y:S02]  /*8ed0*/  HADD2.F32 R12, -RZ, R138.H1_H1 ;  /* 0x3000008aff0c7230 */ /* 0x000fe40000004100 */
[----:B------:R-:W-:Y:S01]  /*8ee0*/  FMUL.FTZ R5, R213, R18 ;  /* 0x00000012d5057220 */ /* 0x000fe20000410000 */
[----:B------:R-:W-:Y:S01]  /*8ef0*/  HADD2.F32 R13, -RZ, R62.H1_H1 ;  /* 0x3000003eff0d7230 */ /* 0x000fe20000004100 */
[----:B------:R-:W-:Y:S02]  /*8f00*/  F2FP.F16.F32.PACK_AB R18, R193, R192 ;  /* 0x000000c0c112723e */ /* 0x000fe400000000ff */
[C---:B------:R-:W-:Y:S01]  /*8f10*/  FFMA.FTZ R197, R5.reuse, R16, R17 ;  /* 0x0000001005c57223 */ /* 0x040fe20000010011 */
[----:B------:R-:W-:Y:S01]  /*8f20*/  F2FP.F16.F32.PACK_AB R17, R190, R186 ;  /* 0x000000babe11723e */ /* 0x000fe200000000ff */
[----:B------:R-:W-:Y:S01]  /*8f30*/  FFMA.FTZ R196, R5, R12, R13 ;  /* 0x0000000c05c47223 */ /* 0x000fe2000001000d */
[----:B------:R-:W-:Y:S01]  /*8f40*/  F2FP.F16.F32.PACK_AB R16, R187, R174 ;  /* 0x000000aebb10723e */ /* 0x000fe200000000ff */
[----:B------:R-:W-:Y:S01]  /*8f50*/  FADD.FTZ R5, -R214, R0 ;  /* 0x00000000d6057221 */ /* 0x000fe20000010100 */
[----:B------:R-:W-:-:S04]  /*8f60*/  IMAD.WIDE.U32 R12, R37, 0x10, R30 ;  /* 0x00000010250c7825 */ /* 0x000fc800078e001e */
[----:B------:R-:W-:Y:S01]  /*8f70*/  FMUL.FTZ R5, R213, R5 ;  /* 0x00000005d5057220 */ /* 0x000fe20000410000 */
[----:B------:R-:W-:Y:S02]  /*8f80*/  HADD2.F32 R0, -RZ, R139.H0_H0 ;  /* 0x2000008bff007230 */ /* 0x000fe40000004100 */
[----:B------:R-:W-:Y:S01]  /*8f90*/  HADD2.F32 R22, -RZ, R63.H0_H0 ;  /* 0x2000003fff167230 */ /* 0x000fe20000004100 */
[----:B------:R1:W-:Y:S04]  /*8fa0*/  STG.E.128 desc[UR6][R12.64], R16 ;  /* 0x000000100c007986 */ /* 0x0003e8000c101d06 */
[----:B------:R-:W-:Y:S01]  /*8fb0*/  FFMA.FTZ R186, R5, R0, R22 ;  /* 0x0000000005ba7223 */ /* 0x000fe20000010016 */
[----:B------:R-:W-:Y:S02]  /*8fc0*/  HADD2.F32 R0, -RZ, R103.H1_H1 ;  /* 0x30000067ff007230 */ /* 0x000fe40000004100 */
[----:B-1----:R-:W-:Y:S01]  /*8fd0*/  FADD.FTZ R18, -R214, R4 ;  /* 0x00000004d6127221 */ /* 0x002fe20000010100 */
[----:B------:R-:W-:-:S03]  /*8fe0*/  HADD2.F32 R17, -RZ, R163.H1_H1 ;  /* 0x300000a3ff117230 */ /* 0x000fc60000004100 */
[----:B------:R-:W-:-:S04]  /*8ff0*/  FMUL.FTZ R18, R213, R18 ;  /* 0x00000012d5127220 */ /* 0x000fc80000410000 */
[----:B------:R-:W-:Y:S02]  /*9000*/  FFMA.FTZ R0, R18, R17, R0 ;  /* 0x0000001112007223 */ /* 0x000fe40000010000 */
[----:B------:R-:W0:Y:S01]  /*9010*/  LDL.LU R17, [R1+0xc] ;  /* 0x00000c0001117983 */ /* 0x000e220000300800 */
[----:B------:R-:W-:Y:S02]  /*9020*/  HADD2.F32 R23, -RZ, R163.H0_H0 ;  /* 0x200000a3ff177230 */ /* 0x000fe40000004100 */
[----:B------:R-:W-:Y:S02]  /*9030*/  HADD2.F32 R25, -RZ, R103.H0_H0 ;  /* 0x20000067ff197230 */ /* 0x000fe40000004100 */
[----:B------:R-:W-:Y:S01]  /*9040*/  FMUL.FTZ R10, R213, R10 ;  /* 0x0000000ad50a7220 */ /* 0x000fe20000410000 */
[----:B------:R-:W-:Y:S02]  /*9050*/  HADD2.F32 R16, -RZ, R104.H0_H0 ;  /* 0x20000068ff107230 */ /* 0x000fe40000004100 */
[----:B------:R-:W-:Y:S01]  /*9060*/  FFMA.FTZ R25, R5, R23, R25 ;  /* 0x0000001705197223 */ /* 0x000fe20000010019 */
[----:B------:R-:W-:-:S02]  /*9070*/  HADD2.F32 R5, -RZ, R156.H0_H0 ;  /* 0x2000009cff057230 */ /* 0x000fc40000004100 */
[----:B------:R-:W-:Y:S02]  /*9080*/  HADD2.F32 R24, -RZ, R139.H1_H1 ;  /* 0x3000008bff187230 */ /* 0x000fe40000004100 */
[----:B------:R-:W-:Y:S02]  /*9090*/  HADD2.F32 R12, -RZ, R63.H1_H1 ;  /* 0x3000003fff0c7230 */ /* 0x000fe40000004100 */
[----:B------:R-:W-:Y:S02]  /*90a0*/  HADD2.F32 R4, -RZ, R132.H0_H0 ;  /* 0x20000084ff047230 */ /* 0x000fe40000004100 */
[--C-:B------:R-:W-:Y:S02]  /*90b0*/  HADD2.F32 R13, -RZ, R64.reuse.H0_H0 ;  /* 0x20000040ff0d7230 */ /* 0x100fe40000004100 */
[----:B------:R-:W-:Y:S01]  /*90c0*/  FFMA.FTZ R23, R10, R5, R16 ;  /* 0x000000050a177223 */ /* 0x000fe20000010010 */
[----:B------:R-:W-:Y:S01]  /*90d0*/  FADD.FTZ R16, -R214, R14 ;  /* 0x0000000ed6107221 */ /* 0x000fe20000010100 */
[----:B------:R-:W-:Y:S01]  /*90e0*/  FFMA.FTZ R24, R18, R24, R12 ;  /* 0x0000001812187223 */ /* 0x000fe2000001000c */
[----:B------:R-:W-:-:S02]  /*90f0*/  HADD2.F32 R12, -RZ, R64.H1_H1 ;  /* 0x30000040ff0c7230 */ /* 0x000fc40000004100 */
[----:B------:R-:W-:Y:S01]  /*9100*/  FFMA.FTZ R33, R10, R4, R13 ;  /* 0x000000040a217223 */ /* 0x000fe2000001000d */
[----:B------:R-:W-:Y:S02]  /*9110*/  HADD2.F32 R13, -RZ, R156.H1_H1 ;  /* 0x3000009cff0d7230 */ /* 0x000fe40000004100 */
[----:B------:R-:W-:Y:S01]  /*9120*/  FADD.FTZ R5, -R214, R9 ;  /* 0x00000009d6057221 */ /* 0x000fe20000010100 */
[----:B------:R-:W-:Y:S02]  /*9130*/  HADD2.F32 R10, -RZ, R104.H1_H1 ;  /* 0x30000068ff0a7230 */ /* 0x000fe40000004100 */
[C---:B------:R-:W-:Y:S01]  /*9140*/  FMUL.FTZ R16, R213.reuse, R16 ;  /* 0x00000010d5107220 */ /* 0x040fe20000410000 */
[----:B------:R-:W-:Y:S02]  /*9150*/  HADD2.F32 R4, -RZ, R132.H1_H1 ;  /* 0x30000084ff047230 */ /* 0x000fe40000004100 */
[----:B------:R-:W-:Y:S01]  /*9160*/  FMUL.FTZ R5, R213, R5 ;  /* 0x00000005d5057220 */ /* 0x000fe20000410000 */
[----:B------:R-:W-:-:S02]  /*9170*/  HADD2.F32 R9, -RZ, R157.H0_H0 ;  /* 0x2000009dff097230 */ /* 0x000fc40000004100 */
[----:B------:R-:W-:Y:S02]  /*9180*/  HADD2.F32 R14, -RZ, R105.H0_H0 ;  /* 0x20000069ff0e7230 */ /* 0x000fe40000004100 */
[C---:B------:R-:W-:Y:S01]  /*9190*/  FFMA.FTZ R192, R16.reuse, R13, R10 ;  /* 0x0000000d10c07223 */ /* 0x040fe2000001000a */
[----:B------:R-:W-:Y:S01]  /*91a0*/  FFMA.FTZ R34, R16, R4, R12 ;  /* 0x0000000410227223 */ /* 0x000fe2000001000c */
[----:B------:R-:W-:Y:S02]  /*91b0*/  HADD2.F32 R12, -RZ, R133.H0_H0 ;  /* 0x20000085ff0c7230 */ /* 0x000fe40000004100 */
[----:B------:R-:W-:Y:S01]  /*91c0*/  FADD.FTZ R4, -R214, R27 ;  /* 0x0000001bd6047221 */ /* 0x000fe20000010100 */
[----:B------:R-:W-:Y:S02]  /*91d0*/  HADD2.F32 R13, -RZ, R65.H0_H0 ;  /* 0x20000041ff0d7230 */ /* 0x000fe40000004100 */
[----:B------:R-:W-:Y:S01]  /*91e0*/  FFMA.FTZ R190, R5, R9, R14 ;  /* 0x0000000905be7223 */ /* 0x000fe2000001000e */
[----:B------:R-:W-:-:S02]  /*91f0*/  HADD2.F32 R9, -RZ, R157.H1_H1 ;  /* 0x3000009dff097230 */ /* 0x000fc40000004100 */
[----:B------:R-:W-:Y:S01]  /*9200*/  FMUL.FTZ R4, R213, R4 ;  /* 0x00000004d5047220 */ /* 0x000fe20000410000 */
[----:B------:R-:W-:Y:S02]  /*9210*/  HADD2.F32 R10, -RZ, R105.H1_H1 ;  /* 0x30000069ff0a7230 */ /* 0x000fe40000004100 */
[----:B------:R-:W-:Y:S01]  /*9220*/  FFMA.FTZ R35, R5, R12, R13 ;  /* 0x0000000c05237223 */ /* 0x000fe2000001000d */
[----:B------:R-:W-:Y:S01]  /*9230*/  FADD.FTZ R5, -R214, R6 ;  /* 0x00000006d6057221 */ /* 0x000fe20000010100 */
[----:B------:R-:W-:Y:S02]  /*9240*/  HADD2.F32 R173, -RZ, R158.H0_H0 ;  /* 0x2000009effad7230 */ /* 0x000fe40000004100 */
[----:B------:R-:W-:Y:S01]  /*9250*/  FFMA.FTZ R187, R4, R9, R10 ;  /* 0x0000000904bb7223 */ /* 0x000fe2000001000a */
[----:B------:R-:W-:Y:S02]  /*9260*/  HADD2.F32 R9, -RZ, R133.H1_H1 ;  /* 0x30000085ff097230 */ /* 0x000fe40000004100 */
[----:B------:R-:W-:Y:S01]  /*9270*/  FMUL.FTZ R5, R213, R5 ;  /* 0x00000005d5057220 */ /* 0x000fe20000410000 */
[----:B------:R-:W-:-:S02]  /*9280*/  HADD2.F32 R10, -RZ, R65.H1_H1 ;  /* 0x30000041ff0a7230 */ /* 0x000fc40000004100 */
[----:B------:R-:W-:-:S03]  /*9290*/  HADD2.F32 R6, -RZ, R106.H0_H0 ;  /* 0x2000006aff067230 */ /* 0x000fc60000004100 */
[----:B------:R-:W-:Y:S01]  /*92a0*/  FFMA.FTZ R36, R4, R9, R10 ;  /* 0x0000000904247223 */ /* 0x000fe2000001000a */
[----:B------:R-:W-:Y:S02]  /*92b0*/  HADD2.F32 R9, -RZ, R66.H0_H0 ;  /* 0x20000042ff097230 */ /* 0x000fe40000004100 */
[C---:B------:R-:W-:Y:S01]  /*92c0*/  FFMA.FTZ R173, R5.reuse, R173, R6 ;  /* 0x000000ad05ad7223 */ /* 0x040fe20000010006 */
[----:B------:R-:W-:Y:S02]  /*92d0*/  HADD2.F32 R6, -RZ, R134.H0_H0 ;  /* 0x20000086ff067230 */ /* 0x000fe40000004100 */
[----:B------:R-:W-:Y:S01]  /*92e0*/  FADD.FTZ R4, -R214, R15 ;  /* 0x0000000fd6047221 */ /* 0x000fe20000010100 */
[----:B------:R-:W-:Y:S02]  /*92f0*/  HADD2.F32 R10, -RZ, R106.H1_H1 ;  /* 0x3000006aff0a7230 */ /* 0x000fe40000004100 */
[----:B------:R-:W-:Y:S01]  /*9300*/  FFMA.FTZ R19, R5, R6, R9 ;  /* 0x0000000605137223 */ /* 0x000fe20000010009 */
[----:B------:R-:W-:-:S02]  /*9310*/  HADD2.F32 R5, -RZ, R134.H1_H1 ;  /* 0x30000086ff057230 */ /* 0x000fc40000004100 */
[----:B------:R-:W-:Y:S01]  /*9320*/  FMUL.FTZ R4, R213, R4 ;  /* 0x00000004d5047220 */ /* 0x000fe20000410000 */
[----:B------:R-:W-:Y:S02]  /*9330*/  HADD2.F32 R6, -RZ, R66.H1_H1 ;  /* 0x30000042ff067230 */ /* 0x000fe40000004100 */
[----:B------:R-:W-:Y:S01]  /*9340*/  HADD2.F32 R9, -RZ, R158.H1_H1 ;  /* 0x3000009eff097230 */ /* 0x000fe20000004100 */
[----:B------:R-:W-:Y:S02]  /*9350*/  F2FP.F16.F32.PACK_AB R7, R21, R7 ;  /* 0x000000071507723e */ /* 0x000fe400000000ff */
[----:B------:R-:W-:Y:S01]  /*9360*/  FFMA.FTZ R22, R4, R5, R6 ;  /* 0x0000000504167223 */ /* 0x000fe20000010006 */
[----:B------:R-:W-:Y:S01]  /*9370*/  F2FP.F16.F32.PACK_AB R6, R8, R191 ;  /* 0x000000bf0806723e */ /* 0x000fe200000000ff */
[----:B------:R-:W-:Y:S01]  /*9380*/  FFMA.FTZ R174, R4, R9, R10 ;  /* 0x0000000904ae7223 */ /* 0x000fe2000001000a */
[----:B------:R-:W-:Y:S02]  /*9390*/  F2FP.F16.F32.PACK_AB R5, R189, R188 ;  /* 0x000000bcbd05723e */ /* 0x000fe400000000ff */
[----:B------:R-:W-:Y:S01]  /*93a0*/  F2FP.F16.F32.PACK_AB R4, R175, R185 ;  /* 0x000000b9af04723e */ /* 0x000fe200000000ff */
[----:B------:R-:W-:Y:S01]  /*93b0*/  FADD.FTZ R12, -R214, R2 ;  /* 0x00000002d60c7221 */ /* 0x000fe20000010100 */
[----:B------:R-:W-:Y:S01]  /*93c0*/  HADD2.F32 R175, -RZ, R159.H0_H0 ;  /* 0x2000009fffaf7230 */ /* 0x000fe20000004100 */
[----:B------:R-:W-:Y:S01]  /*93d0*/  MOV R193, R29 ;  /* 0x0000001d00c17202 */ /* 0x000fe20000000f00 */
[----:B------:R-:W-:-:S02]  /*93e0*/  HADD2.F32 R13, -RZ, R107.H0_H0 ;  /* 0x2000006bff0d7230 */ /* 0x000fc40000004100 */
[----:B------:R-:W-:Y:S01]  /*93f0*/  FMUL.FTZ R12, R213, R12 ;  /* 0x0000000cd50c7220 */ /* 0x000fe20000410000 */
[----:B------:R-:W-:Y:S02]  /*9400*/  HADD2.F32 R2, -RZ, R135.H0_H0 ;  /* 0x20000087ff027230 */ /* 0x000fe40000004100 */
[----:B------:R-:W-:Y:S02]  /*9410*/  HADD2.F32 R250, -RZ, R108.H1_H1 ;  /* 0x3000006cfffa7230 */ /* 0x000fe40000004100 */
[----:B------:R-:W-:Y:S02]  /*9420*/  HADD2.F32 R10, -RZ, R67.H0_H0 ;  /* 0x20000043ff0a7230 */ /* 0x000fe40000004100 */
[----:B------:R-:W-:Y:S01]  /*9430*/  FFMA.FTZ R175, R12, R175, R13 ;  /* 0x000000af0caf7223 */ /* 0x000fe2000001000d */
[C---:B------:R-:W-:Y:S01]  /*9440*/  FADD.FTZ R13, -R214.reuse, R3 ;  /* 0x00000003d60d7221 */ /* 0x040fe20000010100 */
[----:B------:R-:W-:Y:S02]  /*9450*/  HADD2.F32 R225, -RZ, R153.H0_H0 ;  /* 0x20000099ffe17230 */ /* 0x000fe40000004100 */
[----:B------:R-:W-:Y:S01]  /*9460*/  FADD.FTZ R252, -R214, R182 ;  /* 0x000000b6d6fc7221 */ /* 0x000fe20000010100 */
[----:B------:R-:W-:Y:S01]  /*9470*/  FFMA.FTZ R37, R12, R2, R10 ;  /* 0x000000020c257223 */ /* 0x000fe2000001000a */
[----:B------:R-:W-:-:S02]  /*9480*/  HADD2.F32 R2, -RZ, R135.H1_H1 ;  /* 0x30000087ff027230 */ /* 0x000fc40000004100 */
[C---:B------:R-:W-:Y:S01]  /*9490*/  FMUL.FTZ R13, R213.reuse, R13 ;  /* 0x0000000dd50d7220 */ /* 0x040fe20000410000 */
[----:B------:R-:W-:Y:S02]  /*94a0*/  HADD2.F32 R221, -RZ, R153.H1_H1 ;  /* 0x30000099ffdd7230 */ /* 0x000fe40000004100 */
[C---:B------:R-:W-:Y:S01]  /*94b0*/  FMUL.FTZ R252, R213.reuse, R252 ;  /* 0x000000fcd5fc7220 */ /* 0x040fe20000410000 */
[----:B------:R-:W-:Y:S01]  /*94c0*/  FADD.FTZ R224, -R214, R176 ;  /* 0x000000b0d6e07221 */ /* 0x000fe20000010100 */
[----:B------:R-:W1:Y:S01]  /*94d0*/  LDC.64 R188, c[0x0][0x430] ;  /* 0x00010c00ffbc7b82 */ /* 0x000e620000000a00 */
[----:B------:R-:W-:Y:S02]  /*94e0*/  HADD2.F32 R182, -RZ, R154.H0_H0 ;  /* 0x2000009affb67230 */ /* 0x000fe40000004100 */
[----:B------:R-:W-:Y:S01]  /*94f0*/  FMUL.FTZ R224, R213, R224 ;  /* 0x000000e0d5e07220 */ /* 0x000fe20000410000 */
[----:B------:R-:W-:Y:S02]  /*9500*/  HADD2.F32 R12, -RZ, R159.H1_H1 ;  /* 0x3000009fff0c7230 */ /* 0x000fe40000004100 */
[----:B------:R-:W-:-:S02]  /*9510*/  HADD2.F32 R10, -RZ, R107.H1_H1 ;  /* 0x3000006bff0a7230 */ /* 0x000fc40000004100 */
[----:B------:R-:W-:Y:S01]  /*9520*/  FADD.FTZ R14, -R214, R183 ;  /* 0x000000b7d60e7221 */ /* 0x000fe20000010100 */
[----:B------:R-:W-:Y:S02]  /*9530*/  HADD2.F32 R15, -RZ, R71.H1_H1 ;  /* 0x30000047ff0f7230 */ /* 0x000fe40000004100 */
[----:B------:R-:W-:Y:S01]  /*9540*/  FFMA.FTZ R3, R13, R12, R10 ;  /* 0x0000000c0d037223 */ /* 0x000fe2000001000a */
[----:B------:R-:W-:Y:S02]  /*9550*/  HADD2.F32 R10, -RZ, R131.H1_H1 ;  /* 0x30000083ff0a7230 */ /* 0x000fe40000004100 */
[----:B------:R-:W-:Y:S01]  /*9560*/  FMUL.FTZ R14, R213, R14 ;  /* 0x0000000ed50e7220 */ /* 0x000fe20000410000 */
[----:B------:R-:W-:-:S03]  /*9570*/  HADD2.F32 R16, -RZ, R111.H1_H1 ;  /* 0x3000006fff107230 */ /* 0x000fc60000004100 */
[----:B------:R-:W-:Y:S01]  /*9580*/  FFMA.FTZ R10, R14, R10, R15 ;  /* 0x0000000a0e0a7223 */ /* 0x000fe2000001000f */
[----:B------:R-:W-:Y:S01]  /*9590*/  FADD.FTZ R15, -R214, R184 ;  /* 0x000000b8d60f7221 */ /* 0x000fe20000010100 */
[----:B------:R-:W-:Y:S01]  /*95a0*/  MOV R183, R227 ;  /* 0x000000e300b77202 */ /* 0x000fe20000000f00 */
[----:B------:R-:W-:Y:S02]  /*95b0*/  HADD2.F32 R227, -RZ, R124.H0_H0 ;  /* 0x2000007cffe37230 */ /* 0x000fe40000004100 */
[----:B------:R-:W-:Y:S01]  /*95c0*/  FMUL.FTZ R15, R213, R15 ;  /* 0x0000000fd50f7220 */ /* 0x000fe20000410000 */
[----:B------:R-:W-:Y:S02]  /*95d0*/  MOV R176, R192 ;  /* 0x000000c000b07202 */ /* 0x000fe40000000f00 */
[----:B------:R-:W-:Y:S01]  /*95e0*/  MOV R192, R219 ;  /* 0x000000db00c07202 */ /* 0x000fe20000000f00 */
[----:B------:R-:W-:Y:S02]  /*95f0*/  HADD2.F32 R219, -RZ, R125.H0_H0 ;  /* 0x2000007dffdb7230 */ /* 0x000fe40000004100 */
[----:B------:R-:W-:-:S02]  /*9600*/  HADD2.F32 R18, -RZ, R126.H0_H0 ;  /* 0x2000007eff127230 */ /* 0x000fc40000004100 */
[----:B------:R-:W-:Y:S02]  /*9610*/  HADD2.F32 R21, -RZ, R151.H0_H0 ;  /* 0x20000097ff157230 */ /* 0x000fe40000004100 */
[----:B------:R-:W-:Y:S01]  /*9620*/  HADD2.F32 R27, -RZ, R77.H0_H0 ;  /* 0x2000004dff1b7230 */ /* 0x000fe20000004100 */
[----:B------:R-:W-:Y:S01]  /*9630*/  MOV R191, R197 ;  /* 0x000000c500bf7202 */ /* 0x000fe20000000f00 */
[----:B0-----:R-:W-:-:S05]  /*9640*/  IMAD.WIDE.U32 R8, R17, 0x10, R194 ;  /* 0x0000001011087825 */ /* 0x001fca00078e00c2 */
[----:B------:R0:W-:Y:S02]  /*9650*/  STG.E.128 desc[UR6][R8.64], R4 ;  /* 0x0000000408007986 */ /* 0x0001e4000c101d06 */
[----:B0-----:R-:W-:Y:S01]  /*9660*/  FADD.FTZ R7, -R214, R178 ;  /* 0x000000b2d6077221 */ /* 0x001fe20000010100 */
[----:B------:R-:W-:Y:S02]  /*9670*/  HADD2.F32 R4, -RZ, R152.H0_H0 ;  /* 0x20000098ff047230 */ /* 0x000fe40000004100 */
[----:B------:R-:W-:Y:S02]  /*9680*/  HADD2.F32 R9, -RZ, R108.H0_H0 ;  /* 0x2000006cff097230 */ /* 0x000fe40000004100 */
[----:B------:R-:W-:Y:S01]  /*9690*/  FMUL.FTZ R7, R213, R7 ;  /* 0x00000007d5077220 */ /* 0x000fe20000410000 */
[----:B------:R-:W-:Y:S02]  /*96a0*/  HADD2.F32 R6, -RZ, R128.H0_H0 ;  /* 0x20000080ff067230 */ /* 0x000fe40000004100 */
[----:B------:R-:W-:-:S02]  /*96b0*/  HADD2.F32 R8, -RZ, R68.H0_H0 ;  /* 0x20000044ff087230 */ /* 0x000fc40000004100 */
[C---:B------:R-:W-:Y:S01]  /*96c0*/  FFMA.FTZ R32, R7.reuse, R4, R9 ;  /* 0x0000000407207223 */ /* 0x040fe20000010009 */
[----:B------:R-:W-:Y:S02]  /*96d0*/  HADD2.F32 R5, -RZ, R67.H1_H1 ;  /* 0x30000043ff057230 */ /* 0x000fe40000004100 */
[----:B------:R-:W-:Y:S01]  /*96e0*/  FADD.FTZ R9, -R214, R179 ;  /* 0x000000b3d6097221 */ /* 0x000fe20000010100 */
[----:B------:R-:W-:Y:S02]  /*96f0*/  HADD2.F32 R4, -RZ, R128.H1_H1 ;  /* 0x30000080ff047230 */ /* 0x000fe40000004100 */
[----:B------:R-:W-:Y:S01]  /*9700*/  FFMA.FTZ R29, R7, R6, R8 ;  /* 0x00000006071d7223 */ /* 0x000fe20000010008 */
[----:B------:R-:W-:Y:S02]  /*9710*/  HADD2.F32 R7, -RZ, R152.H1_H1 ;  /* 0x30000098ff077230 */ /* 0x000fe40000004100 */
[----:B------:R-:W-:Y:S01]  /*9720*/  FMUL.FTZ R9, R213, R9 ;  /* 0x00000009d5097220 */ /* 0x000fe20000410000 */
[----:B------:R-:W-:-:S02]  /*9730*/  HADD2.F32 R6, -RZ, R68.H1_H1 ;  /* 0x30000044ff067230 */ /* 0x000fc40000004100 */
[----:B------:R-:W-:Y:S01]  /*9740*/  FFMA.FTZ R2, R13, R2, R5 ;  /* 0x000000020d027223 */ /* 0x000fe20000010005 */
[----:B------:R-:W-:Y:S01]  /*9750*/  FADD.FTZ R5, -R214, R177 ;  /* 0x000000b1d6057221 */ /* 0x000fe20000010100 */
[C---:B------:R-:W-:Y:S01]  /*9760*/  FFMA.FTZ R250, R9.reuse, R7, R250 ;  /* 0x0000000709fa7223 */ /* 0x040fe200000100fa */
[----:B------:R-:W-:Y:S02]  /*9770*/  HADD2.F32 R8, -RZ, R109.H0_H0 ;  /* 0x2000006dff087230 */ /* 0x000fe40000004100 */
[----:B------:R-:W-:Y:S01]  /*9780*/  FFMA.FTZ R30, R9, R4, R6 ;  /* 0x00000004091e7223 */ /* 0x000fe20000010006 */
[----:B------:R-:W-:Y:S02]  /*9790*/  HADD2.F32 R6, -RZ, R129.H0_H0 ;  /* 0x20000081ff067230 */ /* 0x000fe40000004100 */
[----:B------:R-:W-:Y:S01]  /*97a0*/  FMUL.FTZ R5, R213, R5 ;  /* 0x00000005d5057220 */ /* 0x000fe20000410000 */
[----:B------:R-:W-:Y:S02]  /*97b0*/  HADD2.F32 R7, -RZ, R69.H0_H0 ;  /* 0x20000045ff077230 */ /* 0x000fe40000004100 */
[----:B------:R-:W-:-:S02]  /*97c0*/  HADD2.F32 R4, -RZ, R109.H1_H1 ;  /* 0x3000006dff047230 */ /* 0x000fc40000004100 */
[C---:B------:R-:W-:Y:S01]  /*97d0*/  FFMA.FTZ R225, R5.reuse, R225, R8 ;  /* 0x000000e105e17223 */ /* 0x040fe20000010008 */
[----:B------:R-:W-:Y:S01]  /*97e0*/  FFMA.FTZ R31, R5, R6, R7 ;  /* 0x00000006051f7223 */ /* 0x000fe20000010007 */
[----:B------:R-:W-:Y:S02]  /*97f0*/  HADD2.F32 R5, -RZ, R129.H1_H1 ;  /* 0x30000081ff057230 */ /* 0x000fe40000004100 */
[----:B------:R-:W-:Y:S02]  /*9800*/  HADD2.F32 R6, -RZ, R69.H1_H1 ;  /* 0x30000045ff067230 */ /* 0x000fe40000004100 */
[C---:B------:R-:W-:Y:S01]  /*9810*/  FFMA.FTZ R221, R252.reuse, R221, R4 ;  /* 0x000000ddfcdd7223 */ /* 0x040fe20000010004 */
[----:B------:R-:W-:Y:S02]  /*9820*/  HADD2.F32 R4, -RZ, R110.H0_H0 ;  /* 0x2000006eff047230 */ /* 0x000fe40000004100 */
[----:B------:R-:W-:Y:S01]  /*9830*/  FFMA.FTZ R252, R252, R5, R6 ;  /* 0x00000005fcfc7223 */ /* 0x000fe20000010006 */
[----:B------:R-:W-:-:S02]  /*9840*/  HADD2.F32 R5, -RZ, R130.H0_H0 ;  /* 0x20000082ff057230 */ /* 0x000fc40000004100 */
[----:B------:R-:W-:Y:S02]  /*9850*/  HADD2.F32 R6, -RZ, R70.H0_H0 ;  /* 0x20000046ff067230 */ /* 0x000fe40000004100 */
[----:B------:R-:W-:Y:S01]  /*9860*/  FFMA.FTZ R182, R224, R182, R4 ;  /* 0x000000b6e0b67223 */ /* 0x000fe20000010004 */
[----:B------:R-:W-:Y:S01]  /*9870*/  FADD.FTZ R4, -R214, R180 ;  /* 0x000000b4d6047221 */ /* 0x000fe20000010100 */
[----:B------:R-:W-:Y:S02]  /*9880*/  HADD2.F32 R8, -RZ, R154.H1_H1 ;  /* 0x3000009aff087230 */ /* 0x000fe40000004100 */
[----:B------:R-:W-:Y:S01]  /*9890*/  FFMA.FTZ R224, R224, R5, R6 ;  /* 0x00000005e0e07223 */ /* 0x000fe20000010006 */
[----:B------:R-:W-:Y:S02]  /*98a0*/  HADD2.F32 R9, -RZ, R110.H1_H1 ;  /* 0x3000006eff097230 */ /* 0x000fe40000004100 */
[----:B------:R-:W-:Y:S01]  /*98b0*/  FMUL.FTZ R4, R213, R4 ;  /* 0x00000004d5047220 */ /* 0x000fe20000410000 */
[----:B------:R-:W-:-:S02]  /*98c0*/  HADD2.F32 R5, -RZ, R130.H1_H1 ;  /* 0x30000082ff057230 */ /* 0x000fc40000004100 */
[----:B------:R-:W-:Y:S02]  /*98d0*/  HADD2.F32 R6, -RZ, R70.H1_H1 ;  /* 0x30000046ff067230 */ /* 0x000fe40000004100 */
[----:B------:R-:W-:Y:S01]  /*98e0*/  FADD.FTZ R7, -R214, R181 ;  /* 0x000000b5d6077221 */ /* 0x000fe20000010100 */
[C---:B------:R-:W-:Y:S01]  /*98f0*/  FFMA.FTZ R8, R4.reuse, R8, R9 ;  /* 0x0000000804087223 */ /* 0x040fe20000010009 */
[----:B------:R-:W-:Y:S02]  /*9900*/  HADD2.F32 R9, -RZ, R111.H0_H0 ;  /* 0x2000006fff097230 */ /* 0x000fe40000004100 */
[----:B------:R-:W-:Y:S01]  /*9910*/  FFMA.FTZ R223, R4, R5, R6 ;  /* 0x0000000504df7223 */ /* 0x000fe20000010006 */
[----:B------:R-:W-:Y:S02]  /*9920*/  HADD2.F32 R6, -RZ, R155.H0_H0 ;  /* 0x2000009bff067230 */ /* 0x000fe40000004100 */
[----:B------:R-:W-:Y:S01]  /*9930*/  FMUL.FTZ R7, R213, R7 ;  /* 0x00000007d5077220 */ /* 0x000fe20000410000 */
[----:B------:R-:W-:-:S02]  /*9940*/  HADD2.F32 R4, -RZ, R131.H0_H0 ;  /* 0x20000083ff047230 */ /* 0x000fc40000004100 */
[----:B------:R-:W-:Y:S02]  /*9950*/  HADD2.F32 R5, -RZ, R71.H0_H0 ;  /* 0x20000047ff057230 */ /* 0x000fe40000004100 */
[----:B------:R-:W-:Y:S01]  /*9960*/  FFMA.FTZ R9, R7, R6, R9 ;  /* 0x0000000607097223 */ /* 0x000fe20000010009 */
[----:B------:R-:W-:Y:S01]  /*9970*/  F2FP.F16.F32.PACK_AB R6, R172, R171 ;  /* 0x000000abac06723e */ /* 0x000fe200000000ff */
[----:B-1----:R-:W-:-:S04]  /*9980*/  IMAD.WIDE.U32 R12, R17, 0x10, R188 ;  /* 0x00000010110c7825 */ /* 0x002fc800078e00bc */
[----:B------:R-:W-:Y:S01]  /*9990*/  FFMA.FTZ R220, R7, R4, R5 ;  /* 0x0000000407dc7223 */ /* 0x000fe20000010005 */
[----:B------:R-:W-:Y:S02]  /*99a0*/  F2FP.F16.F32.PACK_AB R7, R11, R20 ;  /* 0x000000140b07723e */ /* 0x000fe400000000ff */
[----:B------:R-:W-:Y:S02]  /*99b0*/  F2FP.F16.F32.PACK_AB R5, R26, R170 ;  /* 0x000000aa1a05723e */ /* 0x000fe400000000ff */
[----:B------:R-:W-:Y:S01]  /*99c0*/  F2FP.F16.F32.PACK_AB R4, R169, R168 ;  /* 0x000000a8a904723e */ /* 0x000fe200000000ff */
[----:B------:R-:W-:Y:S01]  /*99d0*/  HADD2.F32 R11, -RZ, R155.H1_H1 ;  /* 0x3000009bff0b7230 */ /* 0x000fe20000004100 */
[----:B------:R-:W-:-:S03]  /*99e0*/  MOV R172, R193 ;  /* 0x000000c100ac7202 */ /* 0x000fc60000000f00 */
[----:B------:R0:W-:Y:S01]  /*99f0*/  STG.E.128 desc[UR6][R12.64], R4 ;  /* 0x000000040c007986 */ /* 0x0001e2000c101d06 */
[----:B------:R-:W-:Y:S01]  /*9a00*/  MOV R193, R226 ;  /* 0x000000e200c17202 */ /* 0x000fe20000000f00 */
[----:B------:R-:W-:Y:S02]  /*9a10*/  HADD2.F32 R226, -RZ, R124.H1_H1 ;  /* 0x3000007cffe27230 */ /* 0x000fe40000004100 */
[----:B------:R-:W-:Y:S01]  /*9a20*/  FFMA.FTZ R11, R14, R11, R16 ;  /* 0x0000000b0e0b7223 */ /* 0x000fe20000010010 */
[----:B------:R-:W-:Y:S02]  /*9a30*/  HADD2.F32 R14, -RZ, R148.H0_H0 ;  /* 0x20000094ff0e7230 */ /* 0x000fe40000004100 */
[C---:B------:R-:W-:Y:S01]  /*9a40*/  FADD.FTZ R16, -R214.reuse, R199 ;  /* 0x000000c7d6107221 */ /* 0x040fe20000010100 */
[----:B0-----:R-:W-:Y:S01]  /*9a50*/  FADD.FTZ R7, -R214, R198 ;  /* 0x000000c6d6077221 */ /* 0x001fe20000010100 */
[--C-:B------:R-:W-:Y:S02]  /*9a60*/  HADD2.F32 R12, -RZ, R72.reuse.H1_H1 ;  /* 0x30000048ff0c7230 */ /* 0x100fe40000004100 */
[----:B------:R-:W-:-:S02]  /*9a70*/  HADD2.F32 R6, -RZ, R72.H0_H0 ;  /* 0x20000048ff067230 */ /* 0x000fc40000004100 */
[----:B------:R-:W-:Y:S01]  /*9a80*/  FMUL.FTZ R7, R213, R7 ;  /* 0x00000007d5077220 */ /* 0x000fe20000410000 */
[----:B------:R-:W-:Y:S02]  /*9a90*/  HADD2.F32 R5, -RZ, R112.H0_H0 ;  /* 0x20000070ff057230 */ /* 0x000fe40000004100 */
[----:B------:R-:W-:Y:S02]  /*9aa0*/  HADD2.F32 R4, -RZ, R148.H1_H1 ;  /* 0x30000094ff047230 */ /* 0x000fe40000004100 */
[----:B------:R-:W-:Y:S02]  /*9ab0*/  HADD2.F32 R13, -RZ, R112.H1_H1 ;  /* 0x30000070ff0d7230 */ /* 0x000fe40000004100 */
[----:B------:R-:W-:Y:S01]  /*9ac0*/  FFMA.FTZ R226, R7, R226, R12 ;  /* 0x000000e207e27223 */ /* 0x000fe2000001000c */
[----:B------:R-:W-:Y:S01]  /*9ad0*/  FADD.FTZ R12, -R214, R200 ;  /* 0x000000c8d60c7221 */ /* 0x000fe20000010100 */
[C---:B------:R-:W-:Y:S01]  /*9ae0*/  FFMA.FTZ R227, R15.reuse, R227, R6 ;  /* 0x000000e30fe37223 */ /* 0x040fe20000010006 */
[----:B------:R-:W-:Y:S01]  /*9af0*/  FFMA.FTZ R5, R15, R14, R5 ;  /* 0x0000000e0f057223 */ /* 0x000fe20000010005 */
[----:B------:R-:W-:Y:S01]  /*9b00*/  FFMA.FTZ R4, R7, R4, R13 ;  /* 0x0000000407047223 */ /* 0x000fe2000001000d */
[----:B------:R-:W-:-:S02]  /*9b10*/  HADD2.F32 R6, -RZ, R73.H0_H0 ;  /* 0x20000049ff067230 */ /* 0x000fc40000004100 */
[C---:B------:R-:W-:Y:S01]  /*9b20*/  FMUL.FTZ R16, R213.reuse, R16 ;  /* 0x00000010d5107220 */ /* 0x040fe20000410000 */
[----:B------:R-:W-:Y:S02]  /*9b30*/  HADD2.F32 R14, -RZ, R149.H0_H0 ;  /* 0x20000095ff0e7230 */ /* 0x000fe40000004100 */
[----:B------:R-:W-:Y:S01]  /*9b40*/  FMUL.FTZ R12, R213, R12 ;  /* 0x0000000cd50c7220 */ /* 0x000fe20000410000 */
[----:B------:R-:W-:Y:S02]  /*9b50*/  HADD2.F32 R7, -RZ, R113.H0_H0 ;  /* 0x20000071ff077230 */ /* 0x000fe40000004100 */
[----:B------:R-:W-:Y:S02]  /*9b60*/  HADD2.F32 R13, -RZ, R149.H1_H1 ;  /* 0x30000095ff0d7230 */ /* 0x000fe40000004100 */
[----:B------:R-:W-:Y:S02]  /*9b70*/  HADD2.F32 R15, -RZ, R113.H1_H1 ;  /* 0x30000071ff0f7230 */ /* 0x000fe40000004100 */
[C---:B------:R-:W-:Y:S01]  /*9b80*/  FFMA.FTZ R219, R16.reuse, R219, R6 ;  /* 0x000000db10db7223 */ /* 0x040fe20000010006 */
[----:B------:R-:W-:Y:S01]  /*9b90*/  FFMA.FTZ R7, R16, R14, R7 ;  /* 0x0000000e10077223 */ /* 0x000fe20000010007 */
[----:B------:R-:W-:-:S02]  /*9ba0*/  HADD2.F32 R16, -RZ, R125.H1_H1 ;  /* 0x3000007dff107230 */ /* 0x000fc40000004100 */
[----:B------:R-:W-:Y:S01]  /*9bb0*/  FFMA.FTZ R6, R12, R13, R15 ;  /* 0x0000000d0c067223 */ /* 0x000fe2000001000f */
[----:B------:R-:W-:Y:S01]  /*9bc0*/  FADD.FTZ R13, -R214, R201 ;  /* 0x000000c9d60d7221 */ /* 0x000fe20000010100 */
[----:B------:R-:W-:Y:S02]  /*9bd0*/  HADD2.F32 R17, -RZ, R73.H1_H1 ;  /* 0x30000049ff117230 */ /* 0x000fe40000004100 */
[----:B------:R-:W-:Y:S02]  /*9be0*/  HADD2.F32 R15, -RZ, R150.H0_H0 ;  /* 0x20000096ff0f7230 */ /* 0x000fe40000004100 */
[----:B------:R-:W-:Y:S01]  /*9bf0*/  FMUL.FTZ R13, R213, R13 ;  /* 0x0000000dd50d7220 */ /* 0x000fe20000410000 */
[----:B------:R-:W-:Y:S02]  /*9c00*/  HADD2.F32 R14, -RZ, R114.H0_H0 ;  /* 0x20000072ff0e7230 */ /* 0x000fe40000004100 */
[----:B------:R-:W-:Y:S01]  /*9c10*/  FFMA.FTZ R12, R12, R16, R17 ;  /* 0x000000100c0c7223 */ /* 0x000fe20000010011 */
[----:B------:R-:W-:Y:S01]  /*9c20*/  MOV R178, R19 ;  /* 0x0000001300b27202 */ /* 0x000fe20000000f00 */
[----:B------:R-:W-:Y:S01]  /*9c30*/  FADD.FTZ R16, -R214, R202 ;  /* 0x000000cad6107221 */ /* 0x000fe20000010100 */
[----:B------:R-:W-:-:S02]  /*9c40*/  HADD2.F32 R19, -RZ, R74.H0_H0 ;  /* 0x2000004aff137230 */ /* 0x000fc40000004100 */
[----:B------:R-:W-:Y:S01]  /*9c50*/  FFMA.FTZ R15, R13, R15, R14 ;  /* 0x0000000f0d0f7223 */ /* 0x000fe2000001000e */
[----:B------:R-:W-:Y:S02]  /*9c60*/  HADD2.F32 R14, -RZ, R150.H1_H1 ;  /* 0x30000096ff0e7230 */ /* 0x000fe40000004100 */
[----:B------:R-:W-:Y:S01]  /*9c70*/  FMUL.FTZ R16, R213, R16 ;  /* 0x00000010d5107220 */ /* 0x000fe20000410000 */
[----:B------:R-:W-:Y:S02]  /*9c80*/  HADD2.F32 R17, -RZ, R114.H1_H1 ;  /* 0x30000072ff117230 */ /* 0x000fe40000004100 */
[----:B------:R-:W-:Y:S01]  /*9c90*/  FFMA.FTZ R13, R13, R18, R19 ;  /* 0x000000120d0d7223 */ /* 0x000fe20000010013 */
[----:B------:R-:W-:Y:S02]  /*9ca0*/  HADD2.F32 R18, -RZ, R126.H1_H1 ;  /* 0x3000007eff127230 */ /* 0x000fe40000004100 */
[----:B------:R-:W-:Y:S02]  /*9cb0*/  HADD2.F32 R19, -RZ, R74.H1_H1 ;  /* 0x3000004aff137230 */ /* 0x000fe40000004100 */
[----:B------:R-:W-:Y:S01]  /*9cc0*/  FFMA.FTZ R14, R16, R14, R17 ;  /* 0x0000000e100e7223 */ /* 0x000fe20000010011 */
[----:B------:R-:W-:Y:S01]  /*9cd0*/  FADD.FTZ R17, -R214, R203 ;  /* 0x000000cbd6117221 */ /* 0x000fe20000010100 */
[----:B------:R-:W-:Y:S01]  /*9ce0*/  MOV R177, R22 ;  /* 0x0000001600b17202 */ /* 0x000fe20000000f00 */
[----:B------:R-:W-:-:S02]  /*9cf0*/  HADD2.F32 R22, -RZ, R115.H0_H0 ;  /* 0x20000073ff167230 */ /* 0x000fc40000004100 */
[----:B------:R-:W-:Y:S01]  /*9d00*/  FFMA.FTZ R16, R16, R18, R19 ;  /* 0x0000001210107223 */ /* 0x000fe20000010013 */
[----:B------:R-:W-:Y:S01]  /*9d10*/  FMUL.FTZ R17, R213, R17 ;  /* 0x00000011d5117220 */ /* 0x000fe20000410000 */
[----:B------:R-:W-:Y:S01]  /*9d20*/  HADD2.F32 R18, -RZ, R127.H0_H0 ;  /* 0x2000007fff127230 */ /* 0x000fe20000004100 */
[----:B------:R-:W-:Y:S01]  /*9d30*/  MOV R180, R190 ;  /* 0x000000be00b47202 */ /* 0x000fe20000000f00 */
[----:B------:R-:W-:Y:S02]  /*9d40*/  HADD2.F32 R19, -RZ, R75.H0_H0 ;  /* 0x2000004bff137230 */ /* 0x000fe40000004100 */
[----:B------:R-:W-:Y:S01]  /*9d50*/  FADD.FTZ R20, -R214, R204 ;  /* 0x000000ccd6147221 */ /* 0x000fe20000010100 */
[----:B------:R-:W-:Y:S01]  /*9d60*/  MOV R190, R216 ;  /* 0x000000d800be7202 */ /* 0x000fe20000000f00 */
[C---:B------:R-:W-:Y:S01]  /*9d70*/  FFMA.FTZ R216, R17.reuse, R21, R22 ;  /* 0x0000001511d87223 */ /* 0x040fe20000010016 */
[----:B------:R-:W-:Y:S02]  /*9d80*/  HADD2.F32 R21, -RZ, R151.H1_H1 ;  /* 0x30000097ff157230 */ /* 0x000fe40000004100 */
[----:B------:R-:W-:Y:S01]  /*9d90*/  FFMA.FTZ R17, R17, R18, R19 ;  /* 0x0000001211117223 */ /* 0x000fe20000010013 */
[----:B------:R-:W-:Y:S01]  /*9da0*/  FMUL.FTZ R18, R213, R20 ;  /* 0x00000014d5127220 */ /* 0x000fe20000410000 */
[----:B------:R-:W-:Y:S01]  /*9db0*/  HADD2.F32 R22, -RZ, R115.H1_H1 ;  /* 0x30000073ff167230 */ /* 0x000fe20000004100 */
[----:B------:R-:W-:Y:S01]  /*9dc0*/  MOV R179, R23 ;  /* 0x0000001700b37202 */ /* 0x000fe20000000f00 */
[----:B------:R-:W-:-:S02]  /*9dd0*/  HADD2.F32 R19, -RZ, R127.H1_H1 ;  /* 0x3000007fff137230 */ /* 0x000fc40000004100 */
[----:B------:R-:W-:Y:S02]  /*9de0*/  HADD2.F32 R26, -RZ, R116.H1_H1 ;  /* 0x30000074ff1a7230 */ /* 0x000fe40000004100 */
[----:B------:R-:W-:Y:S02]  /*9df0*/  HADD2.F32 R168, -RZ, R117.H0_H0 ;  /* 0x20000075ffa87230 */ /* 0x000fe40000004100 */
[----:B------:R-:W-:Y:S02]  /*9e00*/  HADD2.F32 R169, -RZ, R145.H1_H1 ;  /* 0x30000091ffa97230 */ /* 0x000fe40000004100 */
[----:B------:R-:W-:Y:S01]  /*9e10*/  HADD2.F32 R170, -RZ, R117.H1_H1 ;  /* 0x30000075ffaa7230 */ /* 0x000fe20000004100 */
[----:B------:R-:W-:Y:S01]  /*9e20*/  MOV R181, R187 ;  /* 0x000000bb00b57202 */ /* 0x000fe20000000f00 */
[----:B------:R-:W-:Y:S02]  /*9e30*/  HADD2.F32 R20, -RZ, R75.H1_H1 ;  /* 0x3000004bff147230 */ /* 0x000fe40000004100 */
[C---:B------:R-:W-:Y:S01]  /*9e40*/  FFMA.FTZ R204, R18.reuse, R21, R22 ;  /* 0x0000001512cc7223 */ /* 0x040fe20000010016 */
[----:B------:R-:W-:Y:S01]  /*9e50*/  HADD2.F32 R171, -RZ, R119.H0_H0 ;  /* 0x20000077ffab7230 */ /* 0x000fe20000004100 */
[----:B------:R-:W-:Y:S01]  /*9e60*/  MOV R200, R193 ;  /* 0x000000c100c87202 */ /* 0x000fe20000000f00 */
[----:B------:R-:W0:Y:S01]  /*9e70*/  LDC.64 R202, c[0x0][0x430] ;  /* 0x00010c00ffca7b82 */ /* 0x000e220000000a00 */
[----:B------:R-:W-:Y:S01]  /*9e80*/  FFMA.FTZ R18, R18, R19, R20 ;  /* 0x0000001312127223 */ /* 0x000fe20000010014 */
[----:B------:R-:W-:Y:S01]  /*9e90*/  FADD.FTZ R20, -R214, R205 ;  /* 0x000000cdd6147221 */ /* 0x000fe20000010100 */
[----:B------:R-:W-:-:S02]  /*9ea0*/  HADD2.F32 R19, -RZ, R144.H0_H0 ;  /* 0x20000090ff137230 */ /* 0x000fc40000004100 */
[----:B------:R-:W-:Y:S02]  /*9eb0*/  HADD2.F32 R23, -RZ, R116.H0_H0 ;  /* 0x20000074ff177230 */ /* 0x000fe40000004100 */
[----:B------:R-:W-:Y:S01]  /*9ec0*/  FMUL.FTZ R20, R213, R20 ;  /* 0x00000014d5147220 */ /* 0x000fe20000410000 */
[----:B------:R-:W-:Y:S02]  /*9ed0*/  HADD2.F32 R21, -RZ, R120.H0_H0 ;  /* 0x20000078ff157230 */ /* 0x000fe40000004100 */
[----:B------:R-:W-:Y:S01]  /*9ee0*/  HADD2.F32 R22, -RZ, R76.H0_H0 ;  /* 0x2000004cff167230 */ /* 0x000fe20000004100 */
[----:B------:R-:W-:Y:S01]  /*9ef0*/  MOV R205, R222 ;  /* 0x000000de00cd7202 */ /* 0x000fe20000000f00 */
        /* <DEDUP_REMOVED lines=10> */
[----:B------:R-:W-:Y:S02]  /*9fa0*/  HADD2.F32 R23, -RZ, R145.H0_H0 ;  /* 0x20000091ff177230 */ /* 0x000fe40000004100 */
[----:B------:R-:W-:Y:S02]  /*9fb0*/  HADD2.F32 R26, -RZ, R121.H0_H0 ;  /* 0x20000079ff1a7230 */ /* 0x000fe40000004100 */
[----:B------:R-:W-:-:S04]  /*9fc0*/  FMUL.FTZ R22, R213, R22 ;  /* 0x00000016d5167220 */ /* 0x000fc80000410000 */
[C---:B------:R-:W-:Y:S01]  /*9fd0*/  FFMA.FTZ R23, R22.reuse, R23, R168 ;  /* 0x0000001716177223 */ /* 0x040fe200000100a8 */
[----:B------:R-:W-:Y:S01]  /*9fe0*/  FFMA.FTZ R22, R22, R26, R27 ;  /* 0x0000001a16167223 */ /* 0x000fe2000001001b */
[----:B------:R-:W-:Y:S01]  /*9ff0*/  FADD.FTZ R26, -R214, R208 ;  /* 0x000000d0d61a7221 */ /* 0x000fe20000010100 */
[----:B------:R-:W-:Y:S02]  /*a000*/  HADD2.F32 R27, -RZ, R121.H1_H1 ;  /* 0x30000079ff1b7230 */ /* 0x000fe40000004100 */
[----:B------:R-:W-:Y:S02]  /*a010*/  HADD2.F32 R168, -RZ, R77.H1_H1 ;  /* 0x3000004dffa87230 */ /* 0x000fe40000004100 */
[----:B------:R-:W-:Y:S01]  /*a020*/  FMUL.FTZ R26, R213, R26 ;  /* 0x0000001ad51a7220 */ /* 0x000fe20000410000 */
[----:B------:R-:W-:-:S03]  /*a030*/  MOV R187, R215 ;  /* 0x000000d700bb7202 */ /* 0x000fc60000000f00 */
[C---:B------:R-:W-:Y:S01]  /*a040*/  FFMA.FTZ R215, R26.reuse, R169, R170 ;  /* 0x000000a91ad77223 */ /* 0x040fe200000100aa */
[----:B------:R-:W-:Y:S01]  /*a050*/  FFMA.FTZ R208, R26, R27, R168 ;  /* 0x0000001b1ad07223 */ /* 0x000fe200000100a8 */
[----:B------:R-:W-:Y:S01]  /*a060*/  FADD.FTZ R26, -R214, R209 ;  /* 0x000000d1d61a7221 */ /* 0x000fe20000010100 */
[----:B------:R-:W-:Y:S02]  /*a070*/  HADD2.F32 R169, -RZ, R146.H0_H0 ;  /* 0x20000092ffa97230 */ /* 0x000fe40000004100 */
[----:B------:R-:W-:Y:S02]  /*a080*/  HADD2.F32 R170, -RZ, R118.H0_H0 ;  /* 0x20000076ffaa7230 */ /* 0x000fe40000004100 */
[----:B------:R-:W-:Y:S01]  /*a090*/  FMUL.FTZ R26, R213, R26 ;  /* 0x0000001ad51a7220 */ /* 0x000fe20000410000 */
[----:B------:R-:W-:Y:S02]  /*a0a0*/  HADD2.F32 R27, -RZ, R122.H0_H0 ;  /* 0x2000007aff1b7230 */ /* 0x000fe40000004100 */
[----:B------:R-:W-:Y:S01]  /*a0b0*/  HADD2.F32 R168, -RZ, R78.H0_H0 ;  /* 0x2000004effa87230 */ /* 0x000fe20000004100 */
[----:B------:R-:W-:-:S02]  /*a0c0*/  MOV R206, R190 ;  /* 0x000000be00ce7202 */ /* 0x000fc40000000f00 */
[----:B------:R-:W-:Y:S01]  /*a0d0*/  MOV R190, R217 ;  /* 0x000000d900be7202 */ /* 0x000fe20000000f00 */
[C---:B------:R-:W-:Y:S01]  /*a0e0*/  FFMA.FTZ R217, R26.reuse, R169, R170 ;  /* 0x000000a91ad97223 */ /* 0x040fe200000100aa */
[----:B------:R-:W-:Y:S01]  /*a0f0*/  FFMA.FTZ R209, R26, R27, R168 ;  /* 0x0000001b1ad17223 */ /* 0x000fe200000100a8 */
[----:B------:R-:W-:Y:S01]  /*a100*/  FADD.FTZ R26, -R214, R210 ;  /* 0x000000d2d61a7221 */ /* 0x000fe20000010100 */
[----:B------:R-:W-:Y:S02]  /*a110*/  HADD2.F32 R27, -RZ, R122.H1_H1 ;  /* 0x3000007aff1b7230 */ /* 0x000fe40000004100 */
[----:B------:R-:W-:Y:S02]  /*a120*/  HADD2.F32 R168, -RZ, R78.H1_H1 ;  /* 0x3000004effa87230 */ /* 0x000fe40000004100 */
[----:B------:R-:W-:Y:S01]  /*a130*/  FMUL.FTZ R26, R213, R26 ;  /* 0x0000001ad51a7220 */ /* 0x000fe20000410000 */
[----:B------:R-:W-:Y:S02]  /*a140*/  HADD2.F32 R169, -RZ, R146.H1_H1 ;  /* 0x30000092ffa97230 */ /* 0x000fe40000004100 */
[----:B------:R-:W-:-:S02]  /*a150*/  HADD2.F32 R170, -RZ, R118.H1_H1 ;  /* 0x30000076ffaa7230 */ /* 0x000fc40000004100 */
[----:B------:R-:W-:Y:S01]  /*a160*/  FFMA.FTZ R210, R26, R27, R168 ;  /* 0x0000001b1ad27223 */ /* 0x000fe200000100a8 */
[----:B------:R-:W-:Y:S01]  /*a170*/  MOV R207, R192 ;  /* 0x000000c000cf7202 */ /* 0x000fe20000000f00 */
[----:B------:R-:W-:Y:S01]  /*a180*/  FADD.FTZ R27, -R214, R211 ;  /* 0x000000d3d61b7221 */ /* 0x000fe20000010100 */
[----:B------:R-:W-:Y:S01]  /*a190*/  MOV R192, R218 ;  /* 0x000000da00c07202 */ /* 0x000fe20000000f00 */
[----:B------:R-:W-:Y:S01]  /*a1a0*/  FFMA.FTZ R218, R26, R169, R170 ;  /* 0x000000a91ada7223 */ /* 0x000fe200000100aa */
[----:B------:R-:W-:Y:S02]  /*a1b0*/  HADD2.F32 R170, -RZ, R147.H0_H0 ;  /* 0x20000093ffaa7230 */ /* 0x000fe40000004100 */
[----:B------:R-:W-:Y:S01]  /*a1c0*/  FMUL.FTZ R27, R213, R27 ;  /* 0x0000001bd51b7220 */ /* 0x000fe20000410000 */
[----:B------:R-:W-:Y:S02]  /*a1d0*/  HADD2.F32 R168, -RZ, R123.H0_H0 ;  /* 0x2000007bffa87230 */ /* 0x000fe40000004100 */
[----:B------:R-:W-:Y:S01]  /*a1e0*/  HADD2.F32 R169, -RZ, R79.H0_H0 ;  /* 0x2000004fffa97230 */ /* 0x000fe20000004100 */
[----:B------:R-:W-:Y:S01]  /*a1f0*/  MOV R193, R196 ;  /* 0x000000c400c17202 */ /* 0x000fe20000000f00 */
[----:B------:R-:W-:Y:S01]  /*a200*/  FADD.FTZ R26, -R214, R212 ;  /* 0x000000d4d61a7221 */ /* 0x000fe20000010100 */
[----:B------:R-:W2:Y:S01]  /*a210*/  LDL.LU R196, [R1+0x8] ;  /* 0x0000080001c47983 */ /* 0x000ea20000300800 */
[C---:B------:R-:W-:Y:S01]  /*a220*/  FFMA.FTZ R212, R27.reuse, R170, R171 ;  /* 0x000000aa1bd47223 */ /* 0x040fe200000100ab */
[----:B------:R-:W-:-:S02]  /*a230*/  FFMA.FTZ R211, R27, R168, R169 ;  /* 0x000000a81bd37223 */ /* 0x000fc400000100a9 */
[----:B------:R-:W3:Y:S01]  /*a240*/  LDL.LU R197, [R1] ;  /* 0x0000000001c57983 */ /* 0x000ee20000300800 */
[----:B------:R-:W-:Y:S02]  /*a250*/  HADD2.F32 R27, -RZ, R123.H1_H1 ;  /* 0x3000007bff1b7230 */ /* 0x000fe40000004100 */
[----:B------:R-:W-:Y:S01]  /*a260*/  FMUL.FTZ R26, R213, R26 ;  /* 0x0000001ad51a7220 */ /* 0x000fe20000410000 */
[----:B------:R-:W-:-:S05]  /*a270*/  HADD2.F32 R168, -RZ, R79.H1_H1 ;  /* 0x3000004fffa87230 */ /* 0x000fca0000004100 */
[----:B------:R-:W-:Y:S01]  /*a280*/  FFMA.FTZ R214, R26, R27, R168 ;  /* 0x0000001b1ad67223 */ /* 0x000fe200000100a8 */
[----:B------:R-:W-:-:S04]  /*a290*/  MOV R27, R186 ;  /* 0x000000ba001b7202 */ /* 0x000fc80000000f00 */
[----:B------:R-:W-:Y:S02]  /*a2a0*/  F2FP.F16.F32.PACK_AB R27, R24, R27 ;  /* 0x0000001b181b723e */ /* 0x000fe400000000ff */
[----:B------:R-:W-:Y:S02]  /*a2b0*/  F2FP.F16.F32.PACK_AB R24, R183, R172 ;  /* 0x000000acb718723e */ /* 0x000fe400000000ff */
[----:B------:R-:W-:Y:S02]  /*a2c0*/  F2FP.F16.F32.PACK_AB R172, R176, R179 ;  /* 0x000000b3b0ac723e */ /* 0x000fe400000000ff */
[----:B------:R-:W-:Y:S02]  /*a2d0*/  F2FP.F16.F32.PACK_AB R175, R3, R175 ;  /* 0x000000af03af723e */ /* 0x000fe400000000ff */
[----:B------:R-:W-:Y:S02]  /*a2e0*/  F2FP.F16.F32.PACK_AB R179, R2, R37 ;  /* 0x0000002502b3723e */ /* 0x000fe400000000ff */
[----:B------:R-:W1:Y:S01]  /*a2f0*/  LDC.64 R2, c[0x0][0x380] ;  /* 0x0000e000ff027b82 */ /* 0x000e620000000a00 */
[----:B------:R-:W-:-:S02]  /*a300*/  HADD2.F32 R169, -RZ, R147.H1_H1 ;  /* 0x30000093ffa97230 */ /* 0x000fc40000004100 */
[----:B------:R-:W-:Y:S01]  /*a310*/  HADD2.F32 R170, -RZ, R119.H1_H1 ;  /* 0x30000077ffaa7230 */ /* 0x000fe20000004100 */
[----:B------:R-:W-:Y:S01]  /*a320*/  MOV R171, R191 ;  /* 0x000000bf00ab7202 */ /* 0x000fe20000000f00 */
[----:B0-----:R-:W-:-:S04]  /*a330*/  IMAD.WIDE.U32 R198, R251, 0x10, R202 ;  /* 0x00000010fbc67825 */ /* 0x001fc800078e00ca */
[----:B------:R-:W-:Y:S01]  /*a340*/  FFMA.FTZ R213, R26, R169, R170 ;  /* 0x000000a91ad57223 */ /* 0x000fe200000100aa */
[----:B------:R-:W-:Y:S01]  /*a350*/  MOV R169, R190 ;  /* 0x000000be00a97202 */ /* 0x000fe20000000f00 */
[--C-:B------:R-:W-:Y:S01]  /*a360*/  IMAD.WIDE.U32 R190, R251, 0x10, R194.reuse ;  /* 0x00000010fbbe7825 */ /* 0x100fe200078e00c2 */
[----:B------:R-:W-:Y:S02]  /*a370*/  MOV R170, R187 ;  /* 0x000000bb00aa7202 */ /* 0x000fe40000000f00 */
[----:B------:R-:W-:Y:S01]  /*a380*/  MOV R251, R200 ;  /* 0x000000c800fb7202 */ /* 0x000fe20000000f00 */
[----:B------:R-:W-:Y:S01]  /*a390*/  IMAD.WIDE.U32 R186, R249, 0x10, R194 ;  /* 0x00000010f9ba7825 */ /* 0x000fe200078e00c2 */
[----:B------:R-:W-:-:S03]  /*a3a0*/  F2FP.F16.F32.PACK_AB R178, R177, R178 ;  /* 0x000000b2b1b2723e */ /* 0x000fc600000000ff */
[----:B------:R-:W-:Y:S01]  /*a3b0*/  IMAD.WIDE.U32 R200, R249, 0x10, R202 ;  /* 0x00000010f9c87825 */ /* 0x000fe200078e00ca */
[----:B------:R-:W-:Y:S02]  /*a3c0*/  MOV R249, R38 ;  /* 0x0000002600f97202 */ /* 0x000fe40000000f00 */
[----:B------:R0:W5:Y:S01]  /*a3d0*/  LDL.LU R38, [R1+0x70] ;  /* 0x0000700001267983 */ /* 0x0001620000300800 */
[----:B------:R-:W-:-:S03]  /*a3e0*/  F2FP.F16.F32.PACK_AB R177, R36, R35 ;  /* 0x0000002324b1723e */ /* 0x000fc600000000ff */
[----:B------:R0:W5:Y:S01]  /*a3f0*/  LDL.LU R37, [R1+0x6c] ;  /* 0x00006c0001257983 */ /* 0x0001620000300800 */
[----:B------:R-:W-:Y:S02]  /*a400*/  F2FP.F16.F32.PACK_AB R174, R174, R173 ;  /* 0x000000adaeae723e */ /* 0x000fe400000000ff */
[----:B------:R-:W-:Y:S01]  /*a410*/  F2FP.F16.F32.PACK_AB R176, R34, R33 ;  /* 0x0000002122b0723e */ /* 0x000fe200000000ff */
[----:B------:R0:W5:Y:S01]  /*a420*/  LDL.LU R36, [R1+0x68] ;  /* 0x0000680001247983 */ /* 0x0001620000300800 */
[----:B------:R-:W-:-:S03]  /*a430*/  F2FP.F16.F32.PACK_AB R173, R181, R180 ;  /* 0x000000b4b5ad723e */ /* 0x000fc600000000ff */
[----:B------:R0:W5:Y:S01]  /*a440*/  LDL.LU R35, [R1+0x64] ;  /* 0x0000640001237983 */ /* 0x0001620000300800 */
[----:B------:R-:W-:Y:S02]  /*a450*/  F2FP.F16.F32.PACK_AB R183, R11, R9 ;  /* 0x000000090bb7723e */ /* 0x000fe400000000ff */
[----:B------:R-:W-:Y:S01]  /*a460*/  F2FP.F16.F32.PACK_AB R180, R250, R32 ;  /* 0x00000020fab4723e */ /* 0x000fe200000000ff */
[----:B------:R0:W5:Y:S01]  /*a470*/  LDL.LU R34, [R1+0x60] ;  /* 0x0000600001227983 */ /* 0x0001620000300800 */
[----:B-1----:R-:W-:Y:S02]  /*a480*/  LEA R28, R2, R28, 0x2 ;  /* 0x0000001c021c7211 */ /* 0x002fe400078e10ff */
[----:B------:R-:W-:Y:S01]  /*a490*/  F2FP.F16.F32.PACK_AB R182, R8, R182 ;  /* 0x000000b608b6723e */ /* 0x000fe200000000ff */
[----:B------:R0:W5:Y:S01]  /*a4a0*/  LDL.LU R33, [R1+0x5c] ;  /* 0x00005c0001217983 */ /* 0x0001620000300800 */
[----:B------:R-:W-:Y:S02]  /*a4b0*/  F2FP.F16.F32.PACK_AB R9, R252, R31 ;  /* 0x0000001ffc09723e */ /* 0x000fe400000000ff */
[----:B------:R-:W-:Y:S01]  /*a4c0*/  F2FP.F16.F32.PACK_AB R8, R30, R29 ;  /* 0x0000001d1e08723e */ /* 0x000fe200000000ff */
[----:B------:R0:W5:Y:S01]  /*a4d0*/  LDL.LU R32, [R1+0x58] ;  /* 0x0000580001207983 */ /* 0x0001620000300800 */
[----:B------:R-:W-:-:S03]  /*a4e0*/  ISETP.GE.AND P2, PT, R28, R3, PT ;  /* 0x000000031c00720c */ /* 0x000fc60003f46270 */
[----:B------:R0:W5:Y:S04]  /*a4f0*/  LDL.LU R31, [R1+0x54] ;  /* 0x00005400011f7983 */ /* 0x0001680000300800 */
[----:B------:R0:W5:Y:S04]  /*a500*/  LDL.LU R30, [R1+0x50] ;  /* 0x00005000011e7983 */ /* 0x0001680000300800 */
[----:B------:R0:W5:Y:S04]  /*a510*/  LDL.LU R29, [R1+0x4c] ;  /* 0x00004c00011d7983 */ /* 0x0001680000300800 */
[----:B------:R1:W-:Y:S04]  /*a520*/  STL [R1+0x10], R28 ;  /* 0x0000101c01007387 */ /* 0x0003e80000100800 */
[----:B-1----:R0:W5:Y:S01]  /*a530*/  LDL.LU R28, [R1+0x48] ;  /* 0x00004800011c7983 */ /* 0x0021620000300800 */
[----:B------:R-:W-:Y:S01]  /*a540*/  MOV R168, R192 ;  /* 0x000000c000a87202 */ /* 0x000fe20000000f00 */
[----:B------:R-:W-:Y:S01]  /*a550*/  IMAD.WIDE.U32 R184, R248, 0x10, R194 ;  /* 0x00000010f8b87825 */ /* 0x000fe200078e00c2 */
[----:B------:R-:W-:-:S02]  /*a560*/  MOV R26, R193 ;  /* 0x000000c1001a7202 */ /* 0x000fc40000000f00 */
[----:B------:R-:W-:Y:S02]  /*a570*/  F2FP.F16.F32.PACK_AB R169, R249, R169 ;  /* 0x000000a9f9a9723e */ /* 0x000fe400000000ff */
[----:B------:R-:W-:Y:S02]  /*a580*/  F2FP.F16.F32.PACK_AB R168, R251, R168 ;  /* 0x000000a8fba8723e */ /* 0x000fe400000000ff */
[----:B------:R-:W-:Y:S02]  /*a590*/  F2FP.F16.F32.PACK_AB R26, R26, R207 ;  /* 0x000000cf1a1a723e */ /* 0x000fe400000000ff */
[----:B------:R-:W-:Y:S02]  /*a5a0*/  F2FP.F16.F32.PACK_AB R181, R221, R225 ;  /* 0x000000e1ddb5723e */ /* 0x000fe400000000ff */
[----:B------:R-:W-:Y:S02]  /*a5b0*/  F2FP.F16.F32.PACK_AB R11, R10, R220 ;  /* 0x000000dc0a0b723e */ /* 0x000fe400000000ff */
[----:B------:R-:W-:-:S02]  /*a5c0*/  F2FP.F16.F32.PACK_AB R10, R223, R224 ;  /* 0x000000e0df0a723e */ /* 0x000fc400000000ff */
        /* <DEDUP_REMOVED lines=11> */
[----:B------:R-:W-:Y:S01]  /*a680*/  F2FP.F16.F32.PACK_AB R208, R20, R222 ;  /* 0x000000de14d0723e */ /* 0x000fe200000000ff */
[----:B--2---:R-:W-:-:S04]  /*a690*/  IMAD.WIDE.U32 R188, R196, 0x10, R194 ;  /* 0x00000010c4bc7825 */ /* 0x004fc800078e00c2 */
[----:B---3--:R-:W-:-:S04]  /*a6a0*/  IMAD.WIDE.U32 R192, R197, 0x10, R194 ;  /* 0x00000010c5c07825 */ /* 0x008fc800078e00c2 */
[----:B------:R-:W-:-:S04]  /*a6b0*/  IMAD.WIDE.U32 R194, R196, 0x10, R202 ;  /* 0x00000010c4c27825 */ /* 0x000fc800078e00ca */
[----:B------:R-:W-:-:S04]  /*a6c0*/  IMAD.WIDE.U32 R196, R197, 0x10, R202 ;  /* 0x00000010c5c47825 */ /* 0x000fc800078e00ca */
[----:B------:R-:W-:Y:S01]  /*a6d0*/  IMAD.WIDE.U32 R202, R248, 0x10, R202 ;  /* 0x00000010f8ca7825 */ /* 0x000fe200078e00ca */
[----:B------:R-:W-:Y:S02]  /*a6e0*/  MOV R248, R171 ;  /* 0x000000ab00f87202 */ /* 0x000fe40000000f00 */
[----:B------:R-:W-:Y:S02]  /*a6f0*/  F2FP.F16.F32.PACK_AB R171, R0, R25 ;  /* 0x0000001900ab723e */ /* 0x000fe400000000ff */
[----:B------:R-:W-:Y:S02]  /*a700*/  F2FP.F16.F32.PACK_AB R170, R248, R170 ;  /* 0x000000aaf8aa723e */ /* 0x000fe400000000ff */
[----:B------:R-:W-:Y:S02]  /*a710*/  F2FP.F16.F32.PACK_AB R25, R206, R205 ;  /* 0x000000cdce19723e */ /* 0x000fe400000000ff */
[----:B------:R-:W-:Y:S01]  /*a720*/  F2FP.F16.F32.PACK_AB R206, R14, R15 ;  /* 0x0000000f0ece723e */ /* 0x000fe200000000ff */
[----:B------:R0:W-:Y:S01]  /*a730*/  STG.E.128 desc[UR6][R188.64], R168 ;  /* 0x000000a8bc007986 */ /* 0x0001e2000c101d06 */
[----:B------:R-:W-:-:S02]  /*a740*/  F2FP.F16.F32.PACK_AB R205, R6, R7 ;  /* 0x0000000706cd723e */ /* 0x000fc400000000ff */
[----:B------:R-:W-:Y:S01]  /*a750*/  F2FP.F16.F32.PACK_AB R7, R18, R17 ;  /* 0x000000111207723e */ /* 0x000fe200000000ff */
[----:B------:R0:W-:Y:S01]  /*a760*/  STG.E.128 desc[UR6][R194.64], R24 ;  /* 0x00000018c2007986 */ /* 0x0001e2000c101d06 */
[----:B------:R-:W-:-:S03]  /*a770*/  F2FP.F16.F32.PACK_AB R6, R16, R13 ;  /* 0x0000000d1006723e */ /* 0x000fc600000000ff */
[----:B------:R0:W-:Y:S04]  /*a780*/  STG.E.128 desc[UR6][R192.64], R172 ;  /* 0x000000acc0007986 */ /* 0x0001e8000c101d06 */
[----:B------:R0:W-:Y:S04]  /*a790*/  STG.E.128 desc[UR6][R196.64], R176 ;  /* 0x000000b0c4007986 */ /* 0x0001e8000c101d06 */
[----:B------:R0:W-:Y:S04]  /*a7a0*/  STG.E.128 desc[UR6][R190.64], R180 ;  /* 0x000000b4be007986 */ /* 0x0001e8000c101d06 */
[----:B------:R0:W-:Y:S04]  /*a7b0*/  STG.E.128 desc[UR6][R198.64], R8 ;  /* 0x00000008c6007986 */ /* 0x0001e8000c101d06 */
[----:B------:R0:W-:Y:S04]  /*a7c0*/  STG.E.128 desc[UR6][R186.64], R204 ;  /* 0x000000ccba007986 */ /* 0x0001e8000c101d06 */
[----:B------:R0:W-:Y:S04]  /*a7d0*/  STG.E.128 desc[UR6][R200.64], R4 ;  /* 0x00000004c8007986 */ /* 0x0001e8000c101d06 */
[----:B------:R0:W-:Y:S04]  /*a7e0*/  STG.E.128 desc[UR6][R184.64], R216 ;  /* 0x000000d8b8007986 */ /* 0x0001e8000c101d06 */
[----:B------:R0:W-:Y:S01]  /*a7f0*/  STG.E.128 desc[UR6][R202.64], R208 ;  /* 0x000000d0ca007986 */ /* 0x0001e2000c101d06 */
[----:B------:R-:W-:Y:S05]  /*a800*/  @!P2 BRA `(.L_x_5531) ;  /* 0xffffff680078a947 */ /* 0x000fea000383ffff */
[----:B------:R-:W-:Y:S05]  /*a810*/  EXIT ;  /* 0x000000000000794d */ /* 0x000fea0003800000 */
.L_x_5530:
[----:B------:R-:W-:Y:S01]  /*a820*/  HFMA2 R171, -RZ, RZ, 0, 5.9604644775390625e-08 ;  /* 0x00000001ffab7431 */ /* 0x000fe200000001ff */
[----:B------:R-:W-:Y:S01]  /*a830*/  BSSY B0, `(.L_x_5532) ;  /* 0x0000007000007945 */ /* 0x000fe20003800000 */
[----:B------:R-:W-:Y:S02]  /*a840*/  MOV R213, R169 ;  /* 0x000000a900d57202 */ /* 0x000fe40000000f00 */
[----:B------:R-:W-:Y:S02]  /*a850*/  MOV R170, 0x1f ;  /* 0x0000001f00aa7802 */ /* 0x000fe40000000f00 */
[----:B------:R-:W-:-:S07]  /*a860*/  MOV R168, 0xffffffff ;  /* 0xffffffff00a87802 */ /* 0x000fce0000000f00 */
[----:B------:R-:W-:Y:S05]  /*a870*/  WARPSYNC.COLLECTIVE R168, `(.L_x_5533) ;  /* 0x00000000a8087348 */ /* 0x000fea0003c00000 */
[----:B------:R0:W1:Y:S02]  /*a880*/  SHFL.BFLY P3, R168, R213, R171, R170 ;  /* 0x0c0000abd5a87389 */ /* 0x00006400000600aa */
[----:B01----:R-:W-:Y:S05]  /*a890*/  ENDCOLLECTIVE ;  /* 0x000000000000791b */ /* 0x003fea0003800000 */
.L_x_5533:
[----:B------:R-:W-:Y:S05]  /*a8a0*/  BSYNC B0 ;  /* 0x0000000000007941 */ /* 0x000fea0003800000 */
.L_x_5532:
[----:B------:R-:W-:Y:S01]  /*a8b0*/  FADD.FTZ R169, R169, R168 ;  /* 0x000000a8a9a97221 */ /* 0x000fe20000010000 */
[----:B------:R-:W-:Y:S01]  /*a8c0*/  MOV R168, 0xffffffff ;  /* 0xffffffff00a87802 */ /* 0x000fe20000000f00 */
[----:B------:R-:W-:Y:S01]  /*a8d0*/  HFMA2 R171, -RZ, RZ, 0, 1.1920928955078125e-07 ;  /* 0x00000002ffab7431 */ /* 0x000fe200000001ff */
[----:B------:R-:W-:Y:S01]  /*a8e0*/  MOV R170, 0x1f ;  /* 0x0000001f00aa7802 */ /* 0x000fe20000000f00 */
[----:B------:R-:W0:Y:S01]  /*a8f0*/  LDC R214, c[0x0][0x400] ;  /* 0x00010000ffd67b82 */ /* 0x000e220000000800 */
[----:B------:R-:W-:-:S07]  /*a900*/  MOV R213, R169 ;  /* 0x000000a900d57202 */ /* 0x000fce0000000f00 */
[----:B0-----:R-:W-:Y:S05]  /*a910*/  WARPSYNC.COLLECTIVE R168, `(.L_x_5534) ;  /* 0x00000000a8087348 */ /* 0x001fea0003c00000 */
[----:B------:R1:W2:Y:S02]  /*a920*/  SHFL.BFLY P3, R168, R213, R171, R170 ;  /* 0x0c0000abd5a87389 */ /* 0x0002a400000600aa */
[----:B012---:R-:W-:Y:S05]  /*a930*/  ENDCOLLECTIVE ;  /* 0x000000000000791b */ /* 0x007fea0003800000 */
.L_x_5534:
[----:B------:R-:W-:Y:S02]  /*a940*/  HFMA2 R171, -RZ, RZ, 0, 2.384185791015625e-07 ;  /* 0x00000004ffab7431 */ /* 0x000fe400000001ff */
[----:B------:R-:W-:Y:S01]  /*a950*/  FADD.FTZ R169, R169, R168 ;  /* 0x000000a8a9a97221 */ /* 0x000fe20000010000 */
[----:B------:R-:W-:-:S04]  /*a960*/  MOV R168, 0xffffffff ;  /* 0xffffffff00a87802 */ /* 0x000fc80000000f00 */
[----:B------:R-:W-:-:S07]  /*a970*/  MOV R213, R169 ;  /* 0x000000a900d57202 */ /* 0x000fce0000000f00 */
[----:B------:R-:W-:Y:S05]  /*a980*/  WARPSYNC.COLLECTIVE R168, `(.L_x_5535) ;  /* 0x00000000a8087348 */ /* 0x000fea0003c00000 */
[----:B------:R0:W1:Y:S02]  /*a990*/  SHFL.BFLY P3, R168, R213, R171, R170 ;  /* 0x0c0000abd5a87389 */ /* 0x00006400000600aa */
[----:B01----:R-:W-:Y:S05]  /*a9a0*/  ENDCOLLECTIVE ;  /* 0x000000000000791b */ /* 0x003fea0003800000 */
.L_x_5535:
[----:B------:R-:W-:Y:S02]  /*a9b0*/  HFMA2 R171, -RZ, RZ, 0, 4.76837158203125e-07 ;  /* 0x00000008ffab7431 */ /* 0x000fe400000001ff */
[----:B------:R-:W-:Y:S01]  /*a9c0*/  FADD.FTZ R169, R169, R168 ;  /* 0x000000a8a9a97221 */ /* 0x000fe20000010000 */
[----:B------:R-:W-:-:S04]  /*a9d0*/  MOV R168, 0xffffffff ;  /* 0xffffffff00a87802 */ /* 0x000fc80000000f00 */
[----:B------:R-:W-:-:S07]  /*a9e0*/  MOV R213, R169 ;  /* 0x000000a900d57202 */ /* 0x000fce0000000f00 */
[----:B------:R-:W-:Y:S05]  /*a9f0*/  WARPSYNC.COLLECTIVE R168, `(.L_x_5536) ;  /* 0x00000000a8087348 */ /* 0x000fea0003c00000 */
[----:B------:R0:W1:Y:S02]  /*aa00*/  SHFL.BFLY P3, R168, R213, R171, R170 ;  /* 0x0c0000abd5a87389 */ /* 0x00006400000600aa */
[----:B01----:R-:W-:Y:S05]  /*aa10*/  ENDCOLLECTIVE ;  /* 0x000000000000791b */ /* 0x003fea0003800000 */
.L_x_5536:
[----:B------:R-:W-:Y:S02]  /*aa20*/  HFMA2 R171, -RZ, RZ, 0, 9.5367431640625e-07 ;  /* 0x00000010ffab7431 */ /* 0x000fe400000001ff */
[----:B------:R-:W-:Y:S01]  /*aa30*/  FADD.FTZ R169, R169, R168 ;  /* 0x000000a8a9a97221 */ /* 0x000fe20000010000 */
[----:B------:R-:W-:-:S04]  /*aa40*/  MOV R168, 0xffffffff ;  /* 0xffffffff00a87802 */ /* 0x000fc80000000f00 */
[----:B------:R-:W-:-:S07]  /*aa50*/  MOV R213, R169 ;  /* 0x000000a900d57202 */ /* 0x000fce0000000f00 */
[----:B------:R-:W-:Y:S05]  /*aa60*/  WARPSYNC.COLLECTIVE R168, `(.L_x_5537) ;  /* 0x00000000a8087348 */ /* 0x000fea0003c00000 */
[----:B------:R0:W1:Y:S02]  /*aa70*/  SHFL.BFLY P3, R168, R213, R171, R170 ;  /* 0x0c0000abd5a87389 */ /* 0x00006400000600aa */
[----:B01----:R-:W-:Y:S05]  /*aa80*/  ENDCOLLECTIVE ;  /* 0x000000000000791b */ /* 0x003fea0003800000 */
.L_x_5537:
[----:B------:R-:W-:Y:S02]  /*aa90*/  HFMA2 R171, -RZ, RZ, 0, 5.9604644775390625e-08 ;  /* 0x00000001ffab7431 */ /* 0x000fe400000001ff */
        /* <DEDUP_REMOVED lines=162> */
[----:B------:R-:W-:Y:S02]  /*b4c0*/  MOV R168, 0xffffffff ;  /* 0xffffffff00a87802 */ /* 0x000fe40000000f00 */
[----:B------:R-:W-:-:S07]  /*b4d0*/  MOV R170, 0x1f ;  /* 0x0000001f00aa7802 */ /* 0x000fce0000000f00 */
[----:B------:R-:W-:Y:S05]  /*b4e0*/  WARPSYNC.COLLECTIVE R168, `(.L_x_5538) ;  /* 0x00000000a8087348 */ /* 0x000fea0003c00000 */
[----:B------:R0:W1:Y:S02]  /*b4f0*/  SHFL.BFLY P3, R168, R213, R171, R170 ;  /* 0x0c0000abd5a87389 */ /* 0x00006400000600aa */
[----:B01----:R-:W-:Y:S05]  /*b500*/  ENDCOLLECTIVE ;  /* 0x000000000000791b */ /* 0x003fea0003800000 */
.L_x_5538:
[----:B------:R-:W-:Y:S02]  /*b510*/  HFMA2 R171, -RZ, RZ, 0, 1.1920928955078125e-07 ;  /* 0x00000002ffab7431 */ /* 0x000fe400000001ff */
[----:B------:R-:W-:Y:S01]  /*b520*/  FADD.FTZ R213, R213, R168 ;  /* 0x000000a8d5d57221 */ /* 0x000fe20000010000 */
[----:B------:R-:W-:-:S07]  /*b530*/  MOV R168, 0xffffffff ;  /* 0xffffffff00a87802 */ /* 0x000fce0000000f00 */
[----:B------:R-:W-:Y:S05]  /*b540*/  WARPSYNC.COLLECTIVE R168, `(.L_x_5539) ;  /* 0x00000000a8087348 */ /* 0x000fea0003c00000 */
[----:B------:R0:W1:Y:S02]  /*b550*/  SHFL.BFLY P3, R168, R213, R171, R170 ;  /* 0x0c0000abd5a87389 */ /* 0x00006400000600aa */
[----:B01----:R-:W-:Y:S05]  /*b560*/  ENDCOLLECTIVE ;  /* 0x000000000000791b */ /* 0x003fea0003800000 */
.L_x_5539:
[----:B------:R-:W-:Y:S02]  /*b570*/  HFMA2 R171, -RZ, RZ, 0, 2.384185791015625e-07 ;  /* 0x00000004ffab7431 */ /* 0x000fe400000001ff */
[----:B------:R-:W-:Y:S01]  /*b580*/  FADD.FTZ R213, R213, R168 ;  /* 0x000000a8d5d57221 */ /* 0x000fe20000010000 */
[----:B------:R-:W-:-:S07]  /*b590*/  MOV R168, 0xffffffff ;  /* 0xffffffff00a87802 */ /* 0x000fce0000000f00 */
[----:B------:R-:W-:Y:S05]  /*b5a0*/  WARPSYNC.COLLECTIVE R168, `(.L_x_5540) ;  /* 0x00000000a8087348 */ /* 0x000fea0003c00000 */
[----:B------:R0:W1:Y:S02]  /*b5b0*/  SHFL.BFLY P3, R168, R213, R171, R170 ;  /* 0x0c0000abd5a87389 */ /* 0x00006400000600aa */
[----:B01----:R-:W-:Y:S05]  /*b5c0*/  ENDCOLLECTIVE ;  /* 0x000000000000791b */ /* 0x003fea0003800000 */
.L_x_5540:
[----:B------:R-:W-:Y:S02]  /*b5d0*/  HFMA2 R171, -RZ, RZ, 0, 4.76837158203125e-07 ;  /* 0x00000008ffab7431 */ /* 0x000fe400000001ff */
[----:B------:R-:W-:Y:S01]  /*b5e0*/  FADD.FTZ R213, R213, R168 ;  /* 0x000000a8d5d57221 */ /* 0x000fe20000010000 */
[----:B------:R-:W-:-:S07]  /*b5f0*/  MOV R168, 0xffffffff ;  /* 0xffffffff00a87802 */ /* 0x000fce0000000f00 */
[----:B------:R-:W-:Y:S05]  /*b600*/  WARPSYNC.COLLECTIVE R168, `(.L_x_5541) ;  /* 0x00000000a8087348 */ /* 0x000fea0003c00000 */
[----:B------:R0:W1:Y:S02]  /*b610*/  SHFL.BFLY P3, R168, R213, R171, R170 ;  /* 0x0c0000abd5a87389 */ /* 0x00006400000600aa */
[----:B01----:R-:W-:Y:S05]  /*b620*/  ENDCOLLECTIVE ;  /* 0x000000000000791b */ /* 0x003fea0003800000 */
.L_x_5541:
[----:B------:R-:W-:Y:S02]  /*b630*/  HFMA2 R171, -RZ, RZ, 0, 9.5367431640625e-07 ;  /* 0x00000010ffab7431 */ /* 0x000fe400000001ff */
[----:B------:R-:W-:Y:S01]  /*b640*/  FADD.FTZ R213, R213, R168 ;  /* 0x000000a8d5d57221 */ /* 0x000fe20000010000 */
[----:B------:R-:W-:-:S07]  /*b650*/  MOV R168, 0xffffffff ;  /* 0xffffffff00a87802 */ /* 0x000fce0000000f00 */
[----:B------:R-:W-:Y:S05]  /*b660*/  WARPSYNC.COLLECTIVE R168, `(.L_x_5542) ;  /* 0x00000000a8087348 */ /* 0x000fea0003c00000 */
[----:B------:R0:W1:Y:S02]  /*b670*/  SHFL.BFLY P3, R168, R213, R171, R170 ;  /* 0x0c0000abd5a87389 */ /* 0x00006400000600aa */
[----:B01----:R-:W-:Y:S05]  /*b680*/  ENDCOLLECTIVE ;  /* 0x000000000000791b */ /* 0x003fea0003800000 */
.L_x_5542:
[----:B------:R-:W-:Y:S05]  /*b690*/  BRA `(.L_x_5543) ;  /* 0xffffffbc00007947 */ /* 0x000fea000383ffff */
.L_x_5544:
        /* <DEDUP_REMOVED lines=14> */
.L_x_54437:


//--------------------- .text._ZN10layer_norm31ln_parallel_residual_fwd_kernelINS_13Kernel_traitsI6__halfS2_S2_S2_fjLj2560ELj1ELj4ELj1ELj16ENS_18Kernel_traits_baseILj2560ES2_S2_S2_S2_fjLj128EEEEELb0ELb1ELb0EEEvNS_9FwdParamsE --------------------------
	.section	.text._ZN10layer_norm31ln_parallel_residual_fwd_kernelINS_13Kernel_traitsI6__halfS2_S2_S2_fjLj2560ELj1ELj4ELj1ELj16ENS_18Kernel_traits_baseILj2560ES2_S2_S2_S2_fjLj128EEEEELb0ELb1ELb0EEEvNS_9FwdParamsE,"ax",@progbits
	.align	128
        .global         _ZN10layer_norm31ln_parallel_residual_fwd_kernelINS_13Kernel_traitsI6__halfS2_S2_S2_fjLj2560ELj1ELj4ELj1ELj16ENS_18Kernel_traits_baseILj2560ES2_S2_S2_S2_fjLj128EEEEELb0ELb1ELb0EEEvNS_9FwdParamsE
        .type           _ZN10layer_norm31ln_parallel_residual_fwd_kernelINS_13Kernel_traitsI6__halfS2_S2_S2_fjLj2560ELj1ELj4ELj1ELj16ENS_18Kernel_traits_baseILj2560ES2_S2_S2_S2_fjLj128EEEEELb0ELb1ELb0EEEvNS_9FwdParamsE,@function
        .size           _ZN10layer_norm31ln_parallel_residual_fwd_kernelINS_13Kernel_traitsI6__halfS2_S2_S2_fjLj2560ELj1ELj4ELj1ELj16ENS_18Kernel_traits_baseILj2560ES2_S2_S2_S2_fjLj128EEEEELb0ELb1ELb0EEEvNS_9FwdParamsE,(.L_x_54438 - _ZN10layer_norm31ln_parallel_residual_fwd_kernelINS_13Kernel_traitsI6__halfS2_S2_S2_fjLj2560ELj1ELj4ELj1ELj16ENS_18Kernel_traits_baseILj2560ES2_S2_S2_S2_fjLj128EEEEELb0ELb1ELb0EEEvNS_9FwdParamsE)
        .other          _ZN10layer_norm31ln_parallel_residual_fwd_kernelINS_13Kernel_traitsI6__halfS2_S2_S2_fjLj2560ELj1ELj4ELj1ELj16ENS_18Kernel_traits_baseILj2560ES2_S2_S2_S2_fjLj128EEEEELb0ELb1ELb0EEEvNS_9FwdParamsE,@"STO_CUDA_ENTRY STV_DEFAULT"
_ZN10layer_norm31ln_parallel_residual_fwd_kernelINS_13Kernel_traitsI6__halfS2_S2_S2_fjLj2560ELj1ELj4ELj1ELj16ENS_18Kernel_traits_baseILj2560ES2_S2_S2_S2_fjLj128EEEEELb0ELb1ELb0EEEvNS_9FwdParamsE:
.text._ZN10layer_norm31ln_parallel_residual_fwd_kernelINS_13Kernel_traitsI6__halfS2_S2_S2_fjLj2560ELj1ELj4ELj1ELj16ENS_18Kernel_traits_baseILj2560ES2_S2_S2_S2_fjLj128EEEEELb0ELb1ELb0EEEvNS_9FwdParamsE:
[----:B------:R-:W-:Y:S01]  /*0000*/  LDC R1, c[0x0][0x37c] ;  /* 0x0000df00ff017b82 */ /* 0x000fe20000000800 */
[----:B------:R-:W0:Y:S01]  /*0010*/  S2R R8, SR_TID.X ;  /* 0x0000000000087919 */ /* 0x000e220000002100 */
[----:B------:R-:W1:Y:S06]  /*0020*/  LDCU.64 UR8, c[0x0][0x438] ;  /* 0x00008700ff0877ac */ /* 0x000e6c0008000a00 */
[----:B------:R-:W2:Y:S01]  /*0030*/  LDC R3, c[0x0][0x388] ;  /* 0x0000e200ff037b82 */ /* 0x000ea20000000800 */
[----:B------:R-:W-:Y:S01]  /*0040*/  BSSY.RECONVERGENT B0, `(.L_x_5545) ;  /* 0x00000c1000007945 */ /* 0x000fe20003800200 */
[----:B------:R-:W3:Y:S06]  /*0050*/  LDCU.64 UR6, c[0x0][0x358] ;  /* 0x00006b00ff0677ac */ /* 0x000eec0008000a00 */
[----:B------:R-:W4:Y:S01]  /*0060*/  S2UR UR4, SR_CTAID.X ;  /* 0x00000000000479c3 */ /* 0x000f220000002500 */
[----:B-1----:R-:W-:-:S04]  /*0070*/  UISETP.NE.U32.AND UP0, UPT, UR8, URZ, UPT ;  /* 0x000000ff0800728c */ /* 0x002fc8000bf05070 */
[----:B------:R-:W-:Y:S01]  /*0080*/  UISETP.NE.AND.EX UP0, UPT, UR9, URZ, UPT, UP0 ;  /* 0x000000ff0900728c */ /* 0x000fe2000bf05300 */
[----:B--2---:R-:W-:-:S04]  /*0090*/  SHF.R.S32.HI R0, RZ, 0x1f, R3 ;  /* 0x0000001fff007819 */ /* 0x004fc80000011403 */
[----:B------:R-:W-:Y:S02]  /*00a0*/  LEA.HI R0, R0, R3, RZ, 0x3 ;  /* 0x0000000300007211 */ /* 0x000fe400078f18ff */
[C---:B0-----:R-:W-:Y:S01]  /*00b0*/  LOP3.LUT R7, R8.reuse, 0x1f, RZ, 0xc, !PT ;  /* 0x0000001f08077812 */ /* 0x041fe200078e0cff */
[----:B----4-:R-:W-:Y:S01]  /*00c0*/  USHF.L.U32 UR4, UR4, 0x2, URZ ;  /* 0x0000000204047899 */ /* 0x010fe200080006ff */
[----:B------:R-:W-:Y:S02]  /*00d0*/  SHF.R.U32.HI R6, RZ, 0x5, R8 ;  /* 0x00000005ff067819 */ /* 0x000fe40000011608 */
[----:B------:R-:W-:Y:S02]  /*00e0*/  LOP3.LUT R8, R8, 0x1f, RZ, 0xc0, !PT ;  /* 0x0000001f08087812 */ /* 0x000fe400078ec0ff */
[----:B------:R-:W-:Y:S02]  /*00f0*/  LEA.HI.SX32 R7, R0, R7, 0x1d ;  /* 0x0000000700077211 */ /* 0x000fe400078feaff */
[----:B------:R-:W-:-:S02]  /*0100*/  LOP3.LUT R6, R6, UR4, RZ, 0xfc, !PT ;  /* 0x0000000406067c12 */ /* 0x000fc4000f8efcff */
[----:B------:R-:W-:Y:S01]  /*0110*/  MOV R9, R8 ;  /* 0x0000000800097202 */ /* 0x000fe20000000f00 */
[----:B---3--:R-:W-:Y:S06]  /*0120*/  BRA.U !UP0, `(.L_x_5546) ;  /* 0x0000000508447547 */ /* 0x008fec000b800000 */
        /* <DEDUP_REMOVED lines=24> */
[----:B------:R-:W3:Y:S01]  /*02b0*/  @P4 LDC.64 R20, c[0x0][0x438] ;  /* 0x00010e00ff144b82 */ /* 0x000ee20000000a00 */
[----:B------:R-:W-:Y:S01]  /*02c0*/  ISETP.GE.U32.AND P0, PT, R7, 0x100, PT ;  /* 0x000001000700780c */ /* 0x000fe20003f06070 */
[----:B0-----:R-:W-:-:S05]  /*02d0*/  @P6 IMAD.WIDE.U32 R14, R9, 0x10, R14 ;  /* 0x00000010090e6825 */ /* 0x001fca00078e000e */
[----:B------:R0:W5:Y:S01]  /*02e0*/  @P6 LDG.E.128 R120, desc[UR6][R14.64] ;  /* 0x000000060e786981 */ /* 0x000162000c1e1d00 */
[----:B------:R-:W0:Y:S01]  /*02f0*/  @P3 LDC.64 R22, c[0x0][0x3d0] ;  /* 0x0000f400ff163b82 */ /* 0x000e220000000a00 */
[----:B-1----:R-:W-:-:S07]  /*0300*/  @P6 IMAD.WIDE.U32 R16, R9, 0x10, R16 ;  /* 0x0000001009106825 */ /* 0x002fce00078e0010 */
[----:B------:R-:W1:Y:S01]  /*0310*/  @P3 LDC.64 R24, c[0x0][0x438] ;  /* 0x00010e00ff183b82 */ /* 0x000e620000000a00 */
[----:B------:R1:W5:Y:S01]  /*0320*/  @P6 LD.E.128 R116, desc[UR6][R16.64] ;  /* 0x0000000610746980 */ /* 0x000362000c101d00 */
[----:B------:R-:W-:-:S06]  /*0330*/  @P6 IADD3 R9, PT, PT, R9, 0x20, RZ ;  /* 0x0000002009096810 */ /* 0x000fcc0007ffe0ff */
[----:B------:R-:W1:Y:S01]  /*0340*/  @P2 LDC.64 R26, c[0x0][0x3d0] ;  /* 0x0000f400ff1a2b82 */ /* 0x000e620000000a00 */
[----:B------:R-:W-:-:S07]  /*0350*/  ISETP.GE.U32.AND P6, PT, R7, 0x120, PT ;  /* 0x000001200700780c */ /* 0x000fce0003fc6070 */
        /* <DEDUP_REMOVED lines=12> */
[----:B------:R-:W-:Y:S01]  /*0420*/  @P3 IADD3 R9, PT, PT, R9, 0x20, RZ ;  /* 0x0000002009093810 */ /* 0x000fe20007ffe0ff */
[----:B------:R1:W5:Y:S05]  /*0430*/  @P3 LDG.E.128 R96, desc[UR6][R22.64] ;  /* 0x0000000616603981 */ /* 0x00036a000c1e1d00 */
[----:B------:R-:W1:Y:S01]  /*0440*/  @P6 LDC.64 R14, c[0x0][0x3d0] ;  /* 0x0000f400ff0e6b82 */ /* 0x000e620000000a00 */
[C---:B------:R-:W-:Y:S01]  /*0450*/  @P2 IMAD.WIDE.U32 R26, R9.reuse, 0x10, R26 ;  /* 0x00000010091a2825 */ /* 0x040fe200078e001a */
[----:B------:R0:W5:Y:S06]  /*0460*/  @P3 LD.E.128 R92, desc[UR6][R24.64] ;  /* 0x00000006185c3980 */ /* 0x00016c000c101d00 */
        /* <DEDUP_REMOVED lines=12> */
[----:B------:R-:W-:Y:S01]  /*0530*/  @P0 IADD3 R9, PT, PT, R9, 0x20, RZ ;  /* 0x0000002009090810 */ /* 0x000fe20007ffe0ff */
[----:B------:R2:W5:Y:S04]  /*0540*/  @P0 LDG.E.128 R72, desc[UR6][R30.64] ;  /* 0x000000061e480981 */ /* 0x000568000c1e1d00 */
[C---:B-1----:R-:W-:Y:S01]  /*0550*/  @P6 IMAD.WIDE.U32 R14, R9.reuse, 0x10, R14 ;  /* 0x00000010090e6825 */ /* 0x042fe200078e000e */
[----:B------:R2:W5:Y:S03]  /*0560*/  @P0 LD.E.128 R68, desc[UR6][R32.64] ;  /* 0x0000000620440980 */ /* 0x000566000c101d00 */
[----:B------:R-:W-:Y:S01]  /*0570*/  @P6 IMAD.WIDE.U32 R16, R9, 0x10, R16 ;  /* 0x0000001009106825 */ /* 0x000fe200078e0010 */
[----:B------:R2:W5:Y:S04]  /*0580*/  @P6 LDG.E.128 R64, desc[UR6][R14.64] ;  /* 0x000000060e406981 */ /* 0x000568000c1e1d00 */
[----:B------:R2:W5:Y:S01]  /*0590*/  @P6 LD.E.128 R60, desc[UR6][R16.64] ;  /* 0x00000006103c6980 */ /* 0x000562000c101d00 */
[----:B------:R-:W-:-:S02]  /*05a0*/  ISETP.GE.U32.AND P0, PT, R7, 0x140, PT ;  /* 0x000001400700780c */ /* 0x000fc40003f06070 */
        /* <DEDUP_REMOVED lines=9> */
.L_x_5546:
        /* <DEDUP_REMOVED lines=13> */
[----:B------:R-:W-:Y:S02]  /*0710*/  @P1 MOV R127, RZ ;  /* 0x000000ff007f1202 */ /* 0x000fe40000000f00 */
[----:B------:R-:W-:Y:S01]  /*0720*/  @P6 MOV R119, RZ ;  /* 0x000000ff00776202 */ /* 0x000fe20000000f00 */
[----:B------:R-:W5:Y:S01]  /*0730*/  @P5 LDG.E.128 R112, desc[UR6][R2.64] ;  /* 0x0000000602705981 */ /* 0x000f62000c1e1d00 */
[C---:B-1----:R-:W-:Y:S01]  /*0740*/  @P1 IMAD.WIDE.U32 R4, R9.reuse, 0x10, R4 ;  /* 0x0000001009041825 */ /* 0x042fe200078e0004 */
[----:B------:R-:W-:Y:S02]  /*0750*/  @P1 IADD3 R9, PT, PT, R9, 0x20, RZ ;  /* 0x0000002009091810 */ /* 0x000fe40007ffe0ff */
[----:B------:R-:W1:Y:S02]  /*0760*/  @P0 LDC.64 R14, c[0x0][0x3d0] ;  /* 0x0000f400ff0e0b82 */ /* 0x000e640000000a00 */
[----:B------:R3:W5:Y:S01]  /*0770*/  @P1 LDG.E.128 R128, desc[UR6][R4.64] ;  /* 0x0000000604801981 */ /* 0x000762000c1e1d00 */
[----:B------:R-:W-:Y:S01]  /*0780*/  ISETP.GE.U32.AND P1, PT, R7, 0x100, PT ;  /* 0x000001000700780c */ /* 0x000fe20003f26070 */
[----:B--2---:R-:W-:-:S04]  /*0790*/  @P6 IMAD.WIDE.U32 R10, R9, 0x10, R10 ;  /* 0x00000010090a6825 */ /* 0x004fc800078e000a */
[----:B------:R-:W2:Y:S01]  /*07a0*/  @P3 LDC.64 R16, c[0x0][0x3d0] ;  /* 0x0000f400ff103b82 */ /* 0x000ea20000000a00 */
[----:B------:R-:W-:Y:S01]  /*07b0*/  @P6 IADD3 R9, PT, PT, R9, 0x20, RZ ;  /* 0x0000002009096810 */ /* 0x000fe20007ffe0ff */
[----:B------:R4:W5:Y:S01]  /*07c0*/  @P6 LDG.E.128 R120, desc[UR6][R10.64] ;  /* 0x000000060a786981 */ /* 0x000962000c1e1d00 */
[----:B------:R-:W-:-:S05]  /*07d0*/  ISETP.GE.U32.AND P6, PT, R7, 0x120, PT ;  /* 0x000001200700780c */ /* 0x000fca0003fc6070 */
[----:B------:R-:W4:Y:S01]  /*07e0*/  @P2 LDC.64 R18, c[0x0][0x3d0] ;  /* 0x0000f400ff122b82 */ /* 0x000f220000000a00 */
[C---:B0-----:R-:W-:Y:S01]  /*07f0*/  @P4 IMAD.WIDE.U32 R12, R9.reuse, 0x10, R12 ;  /* 0x00000010090c4825 */ /* 0x041fe200078e000c */
[----:B------:R-:W-:Y:S02]  /*0800*/  @P4 IADD3 R9, PT, PT, R9, 0x20, RZ ;  /* 0x0000002009094810 */ /* 0x000fe40007ffe0ff */
[----:B------:R-:W-:Y:S02]  /*0810*/  @P4 MOV R103, RZ ;  /* 0x000000ff00674202 */ /* 0x000fe40000000f00 */
        /* <DEDUP_REMOVED lines=9> */
[C---:B----4-:R-:W-:Y:S01]  /*08b0*/  @P2 IMAD.WIDE.U32 R18, R9.reuse, 0x10, R18 ;  /* 0x0000001009122825 */ /* 0x050fe200078e0012 */
[----:B------:R-:W-:-:S04]  /*08c0*/  @P2 IADD3 R9, PT, PT, R9, 0x20, RZ ;  /* 0x0000002009092810 */ /* 0x000fc80007ffe0ff */
[----:B------:R1:W5:Y:S01]  /*08d0*/  @P2 LDG.E.128 R80, desc[UR6][R18.64] ;  /* 0x0000000612502981 */ /* 0x000362000c1e1d00 */
[C---:B0-----:R-:W-:Y:S01]  /*08e0*/  @P1 IMAD.WIDE.U32 R20, R9.reuse, 0x10, R20 ;  /* 0x0000001009141825 */ /* 0x041fe200078e0014 */
[----:B------:R-:W-:-:S04]  /*08f0*/  @P1 IADD3 R9, PT, PT, R9, 0x20, RZ ;  /* 0x0000002009091810 */ /* 0x000fc80007ffe0ff */
[----:B------:R1:W5:Y:S01]  /*0900*/  @P1 LDG.E.128 R72, desc[UR6][R20.64] ;  /* 0x0000000614481981 */ /* 0x000362000c1e1d00 */
[----:B---3--:R-:W-:-:S05]  /*0910*/  @P6 IMAD.WIDE.U32 R4, R9, 0x10, R4 ;  /* 0x0000001009046825 */ /* 0x008fca00078e0004 */
[----:B------:R1:W5:Y:S01]  /*0920*/  @P6 LDG.E.128 R64, desc[UR6][R4.64] ;  /* 0x0000000604406981 */ /* 0x000362000c1e1d00 */
[----:B------:R-:W-:Y:S01]  /*0930*/  ISETP.GE.U32.AND P4, PT, R7, 0x140, PT ;  /* 0x000001400700780c */ /* 0x000fe20003f86070 */
[----:B------:R-:W-:Y:S02]  /*0940*/  HFMA2 R62, -RZ, RZ, 0, 0 ;  /* 0x00000000ff3e7431 */ /* 0x000fe400000001ff */
[----:B------:R-:W-:Y:S02]  /*0950*/  HFMA2 R78, -RZ, RZ, 0, 0 ;  /* 0x00000000ff4e7431 */ /* 0x000fe400000001ff */
[----:B------:R-:W-:Y:S02]  /*0960*/  HFMA2 R94, -RZ, RZ, 0, 0 ;  /* 0x00000000ff5e7431 */ /* 0x000fe400000001ff */
[----:B------:R-:W-:Y:S02]  /*0970*/  HFMA2 R118, -RZ, RZ, 0, 0 ;  /* 0x00000000ff767431 */ /* 0x000fe400000001ff */
[----:B------:R-:W-:Y:S01]  /*0980*/  HFMA2 R110, -RZ, RZ, 0, 0 ;  /* 0x00000000ff6e7431 */ /* 0x000fe200000001ff */
[----:B------:R-:W-:-:S02]  /*0990*/  CS2R R60, SRZ ;  /* 0x00000000003c7805 */ /* 0x000fc4000001ff00 */
[----:B------:R-:W-:Y:S02]  /*09a0*/  MOV R70, RZ ;  /* 0x000000ff00467202 */ /* 0x000fe40000000f00 */
[----:B------:R-:W-:Y:S02]  /*09b0*/  CS2R R68, SRZ ;  /* 0x0000000000447805 */ /* 0x000fe4000001ff00 */
[----:B------:R-:W-:Y:S02]  /*09c0*/  CS2R R76, SRZ ;  /* 0x00000000004c7805 */ /* 0x000fe4000001ff00 */
[----:B------:R-:W-:Y:S02]  /*09d0*/  MOV R86, RZ ;  /* 0x000000ff00567202 */ /* 0x000fe40000000f00 */
[----:B------:R-:W-:Y:S02]  /*09e0*/  CS2R R84, SRZ ;  /* 0x0000000000547805 */ /* 0x000fe4000001ff00 */
[----:B------:R-:W-:-:S02]  /*09f0*/  CS2R R92, SRZ ;  /* 0x00000000005c7805 */ /* 0x000fc4000001ff00 */
[----:B------:R-:W-:Y:S02]  /*0a00*/  MOV R102, RZ ;  /* 0x000000ff00667202 */ /* 0x000fe40000000f00 */
[----:B------:R-:W-:Y:S02]  /*0a10*/  CS2R R100, SRZ ;  /* 0x0000000000647805 */ /* 0x000fe4000001ff00 */
[----:B------:R-:W-:Y:S02]  /*0a20*/  CS2R R116, SRZ ;  /* 0x0000000000747805 */ /* 0x000fe4000001ff00 */
[----:B------:R-:W-:Y:S02]  /*0a30*/  MOV R126, RZ ;  /* 0x000000ff007e7202 */ /* 0x000fe40000000f00 */
[----:B------:R-:W-:Y:S02]  /*0a40*/  CS2R R124, SRZ ;  /* 0x00000000007c7805 */ /* 0x000fe4000001ff00 */
[----:B------:R-:W-:-:S02]  /*0a50*/  CS2R R108, SRZ ;  /* 0x00000000006c7805 */ /* 0x000fc4000001ff00 */
[----:B------:R-:W-:Y:S02]  /*0a60*/  @P5 MOV R111, RZ ;  /* 0x000000ff006f5202 */ /* 0x000fe40000000f00 */
[----:B------:R-:W-:Y:S02]  /*0a70*/  @P0 MOV R95, RZ ;  /* 0x000000ff005f0202 */ /* 0x000fe40000000f00 */
[----:B------:R-:W-:Y:S02]  /*0a80*/  @P3 MOV R87, RZ ;  /* 0x000000ff00573202 */ /* 0x000fe40000000f00 */
[----:B------:R-:W-:Y:S02]  /*0a90*/  @P2 MOV R79, RZ ;  /* 0x000000ff004f2202 */ /* 0x000fe40000000f00 */
[----:B------:R-:W-:Y:S02]  /*0aa0*/  @P1 MOV R71, RZ ;  /* 0x000000ff00471202 */ /* 0x000fe40000000f00 */
[----:B------:R-:W-:-:S02]  /*0ab0*/  @P6 MOV R63, RZ ;  /* 0x000000ff003f6202 */ /* 0x000fc40000000f00 */
[----:B------:R-:W-:Y:S01]  /*0ac0*/  @P6 IADD3 R9, PT, PT, R9, 0x20, RZ ;  /* 0x0000002009096810 */ /* 0x000fe20007ffe0ff */
        /* <DEDUP_REMOVED lines=24> */
.L_x_5547:
[----:B------:R-:W-:Y:S05]  /*0c50*/  BSYNC.RECONVERGENT B0 ;  /* 0x0000000000007941 */ /* 0x000fea0003800200 */
.L_x_5545:
[----:B------:R-:W0:Y:S02]  /*0c60*/  LDCU UR4, c[0x0][0x384] ;  /* 0x00007080ff0477ac */ /* 0x000e240008000800 */
[----:B0-----:R-:W-:-:S13]  /*0c70*/  ISETP.GE.AND P0, PT, R6, UR4, PT ;  /* 0x0000000406007c0c */ /* 0x001fda000bf06270 */
[----:B------:R-:W-:Y:S05]  /*0c80*/  @P0 EXIT ;  /* 0x000000000000094d */ /* 0x000fea0003800000 */
[----:B------:R-:W0:Y:S01]  /*0c90*/  LDC.64 R2, c[0x0][0x398] ;  /* 0x0000e600ff027b82 */ /* 0x000e220000000a00 */
[----:B------:R-:W0:Y:S01]  /*0ca0*/  LDCU.64 UR4, c[0x0][0x3a0] ;  /* 0x00007400ff0477ac */ /* 0x000e220008000a00 */
[----:B------:R-:W1:Y:S01]  /*0cb0*/  LDCU UR10, c[0x0][0x388] ;  /* 0x00007100ff0a77ac */ /* 0x000e620008000800 */
[----:B------:R-:W2:Y:S01]  /*0cc0*/  LDCU.U8 UR8, c[0x0][0x410] ;  /* 0x00008200ff0877ac */ /* 0x000ea20008000000 */
[----:B------:R-:W3:Y:S01]  /*0cd0*/  LDCU UR9, c[0x0][0x448] ;  /* 0x00008900ff0977ac */ /* 0x000ee20008000800 */
[----:B------:R-:W4:Y:S01]  /*0ce0*/  LDCU.64 UR12, c[0x0][0x398] ;  /* 0x00007300ff0c77ac */ /* 0x000f220008000a00 */
[----:B------:R-:W0:Y:S02]  /*0cf0*/  LDCU.64 UR14, c[0x0][0x3a0] ;  /* 0x00007400ff0e77ac */ /* 0x000e240008000a00 */
[----:B0-----:R-:W-:-:S04]  /*0d00*/  LOP3.LUT P4, RZ, R2, UR4, RZ, 0xfc, !PT ;  /* 0x0000000402ff7c12 */ /* 0x001fc8000f88fcff */
[----:B-1234-:R-:W-:-:S13]  /*0d10*/  LOP3.LUT P4, RZ, R3, UR5, RZ, 0xfc, P4 ;  /* 0x0000000503ff7c12 */ /* 0x01efda000a08fcff */
.L_x_5629:
[----:B------:R-:W-:Y:S01]  /*0d20*/  IMAD R132, R6, UR10, RZ ;  /* 0x0000000a06847c24 */ /* 0x000fe2000f8e02ff */
[----:B------:R-:W-:Y:S04]  /*0d30*/  BSSY.RECONVERGENT B0, `(.L_x_5548) ;  /* 0x0000089000007945 */ /* 0x000fe80003800200 */
[----:B------:R-:W-:-:S04]  /*0d40*/  SHF.R.S32.HI R133, RZ, 0x1f, R132 ;  /* 0x0000001fff857819 */ /* 0x000fc80000011484 */
[----:B------:R-:W-:-:S04]  /*0d50*/  LEA.HI R133, R133, R132, RZ, 0x3 ;  /* 0x0000008485857211 */ /* 0x000fc800078f18ff */
        /* <DEDUP_REMOVED lines=8> */
[----:B------:R-:W1:Y:S08]  /*0de0*/  @P0 LDC.64 R184, c[0x0][0x398] ;  /* 0x0000e600ffb80b82 */ /* 0x000e700000000a00 */
[----:B------:R-:W2:Y:S01]  /*0df0*/  @P1 LDC.64 R182, c[0x0][0x3a0] ;  /* 0x0000e800ffb61b82 */ /* 0x000ea20000000a00 */
[----:B0-----:R-:W-:-:S06]  /*0e00*/  IMAD.WIDE.U32 R132, R180, 0x10, R132 ;  /* 0x00000010b4847825 */ /* 0x001fcc00078e0084 */
[----:B------:R-:W5:Y:S01]  /*0e10*/  LDG.E.128 R132, desc[UR6][R132.64] ;  /* 0x0000000684847981 */ /* 0x000f62000c1e1d00 */
[----:B-1----:R-:W-:-:S05]  /*0e20*/  @P0 IMAD.WIDE.U32 R184, R180, 0x10, R184 ;  /* 0x00000010b4b80825 */ /* 0x002fca00078e00b8 */
[----:B------:R0:W5:Y:S01]  /*0e30*/  @P0 LDG.E.128 R48, desc[UR6][R184.64] ;  /* 0x00000006b8300981 */ /* 0x000162000c1e1d00 */
[----:B--2---:R-:W-:-:S05]  /*0e40*/  @P1 IMAD.WIDE.U32 R182, R180, 0x10, R182 ;  /* 0x00000010b4b61825 */ /* 0x004fca00078e00b6 */
[----:B------:R0:W5:Y:S01]  /*0e50*/  @P1 LDG.E.128 R44, desc[UR6][R182.64] ;  /* 0x00000006b62c1981 */ /* 0x000162000c1e1d00 */
[----:B------:R-:W-:Y:S05]  /*0e60*/  @!P0 BRA `(.L_x_5550) ;  /* 0x00000004002c8947 */ /* 0x000fea0003800000 */
[----:B------:R-:W-:Y:S05]  /*0e70*/  @!P1 BRA `(.L_x_5551) ;  /* 0x0000000000b49947 */ /* 0x000fea0003800000 */
[----:B-----5:R-:W-:Y:S02]  /*0e80*/  HADD2.F32 R5, -RZ, R132.H0_H0 ;  /* 0x20000084ff057230 */ /* 0x020fe40000004100 */
[----:B------:R-:W-:Y:S02]  /*0e90*/  HADD2.F32 R18, -RZ, R48.H0_H0 ;  /* 0x20000030ff127230 */ /* 0x000fe40000004100 */
[----:B------:R-:W-:Y:S02]  /*0ea0*/  HADD2.F32 R132, -RZ, R132.H1_H1 ;  /* 0x30000084ff847230 */ /* 0x000fe40000004100 */
[--C-:B------:R-:W-:Y:S02]  /*0eb0*/  HADD2.F32 R20, -RZ, R133.reuse.H0_H0 ;  /* 0x20000085ff147230 */ /* 0x100fe40000004100 */
[----:B------:R-:W-:Y:S01]  /*0ec0*/  FADD.FTZ R5, R5, R18 ;  /* 0x0000001205057221 */ /* 0x000fe20000010000 */
[----:B------:R-:W-:Y:S02]  /*0ed0*/  HADD2.F32 R39, -RZ, R48.H1_H1 ;  /* 0x30000030ff277230 */ /* 0x000fe40000004100 */
[----:B------:R-:W-:-:S02]  /*0ee0*/  HADD2.F32 R133, -RZ, R133.H1_H1 ;  /* 0x30000085ff857230 */ /* 0x000fc40000004100 */
[--C-:B------:R-:W-:Y:S02]  /*0ef0*/  HADD2.F32 R36, -RZ, R134.reuse.H0_H0 ;  /* 0x20000086ff247230 */ /* 0x100fe40000004100 */
[----:B------:R-:W-:Y:S01]  /*0f00*/  FADD.FTZ R132, R132, R39 ;  /* 0x0000002784847221 */ /* 0x000fe20000010000 */
[--C-:B------:R-:W-:Y:S02]  /*0f10*/  HADD2.F32 R40, -RZ, R135.reuse.H0_H0 ;  /* 0x20000087ff287230 */ /* 0x100fe40000004100 */
[----:B------:R-:W-:Y:S02]  /*0f20*/  HADD2.F32 R42, -RZ, R135.H1_H1 ;  /* 0x30000087ff2a7230 */ /* 0x000fe40000004100 */
[--C-:B------:R-:W-:Y:S02]  /*0f30*/  HADD2.F32 R18, -RZ, R49.reuse.H1_H1 ;  /* 0x30000031ff127230 */ /* 0x100fe40000004100 */
[----:B------:R-:W-:Y:S02]  /*0f40*/  HADD2.F32 R134, -RZ, R134.H1_H1 ;  /* 0x30000086ff867230 */ /* 0x000fe40000004100 */
[----:B------:R-:W-:-:S02]  /*0f50*/  HADD2.F32 R41, -RZ, R49.H0_H0 ;  /* 0x20000031ff297230 */ /* 0x000fc40000004100 */
[----:B------:R-:W-:Y:S01]  /*0f60*/  FADD.FTZ R133, R133, R18 ;  /* 0x0000001285857221 */ /* 0x000fe20000010000 */
[--C-:B------:R-:W-:Y:S02]  /*0f70*/  HADD2.F32 R135, -RZ, R50.reuse.H1_H1 ;  /* 0x30000032ff877230 */ /* 0x100fe40000004100 */
[----:B------:R-:W-:Y:S02]  /*0f80*/  HADD2.F32 R43, -RZ, R50.H0_H0 ;  /* 0x20000032ff2b7230 */ /* 0x000fe40000004100 */
[----:B------:R-:W-:Y:S01]  /*0f90*/  FADD.FTZ R20, R20, R41 ;  /* 0x0000002914147221 */ /* 0x000fe20000010000 */
        /* <DEDUP_REMOVED lines=10> */
[----:B------:R-:W-:Y:S02]  /*1040*/  HADD2.F32 R39, -RZ, R47.H1_H1 ;  /* 0x3000002fff277230 */ /* 0x000fe40000004100 */
[----:B------:R-:W-:Y:S01]  /*1050*/  FADD.FTZ R36, R36, R41 ;  /* 0x0000002924247221 */ /* 0x000fe20000010000 */
[----:B------:R-:W-:-:S02]  /*1060*/  HADD2.F32 R18, -RZ, R45.H1_H1 ;  /* 0x3000002dff127230 */ /* 0x000fc40000004100 */
[----:B------:R-:W-:Y:S01]  /*1070*/  FADD.FTZ R40, R40, R43 ;  /* 0x0000002b28287221 */ /* 0x000fe20000010000 */
[----:B------:R-:W-:Y:S02]  /*1080*/  HADD2.F32 R151, -RZ, R47.H0_H0 ;  /* 0x2000002fff977230 */ /* 0x000fe40000004100 */
[----:B------:R-:W-:Y:S01]  /*1090*/  FADD.FTZ R176, R42, R39 ;  /* 0x000000272ab07221 */ /* 0x000fe20000010000 */
[----:B------:R-:W-:Y:S02]  /*10a0*/  HADD2.F32 R153, -RZ, R46.H1_H1 ;  /* 0x3000002eff997230 */ /* 0x000fe40000004100 */
[----:B------:R-:W-:Y:S01]  /*10b0*/  FADD.FTZ R39, R133, R18 ;  /* 0x0000001285277221 */ /* 0x000fe20000010000 */
[----:B------:R-:W-:Y:S02]  /*10c0*/  HADD2.F32 R41, -RZ, R44.H1_H1 ;  /* 0x3000002cff297230 */ /* 0x000fe40000004100 */
[----:B------:R-:W-:Y:S01]  /*10d0*/  FADD.FTZ R151, R40, R151 ;  /* 0x0000009728977221 */ /* 0x000fe20000010000 */
[----:B------:R-:W-:-:S02]  /*10e0*/  FADD.FTZ R153, R134, R153 ;  /* 0x0000009986997221 */ /* 0x000fc40000010000 */
[----:B------:R-:W-:Y:S02]  /*10f0*/  FADD.FTZ R18, R132, R41 ;  /* 0x0000002984127221 */ /* 0x000fe40000010000 */
[----:B------:R-:W-:Y:S02]  /*1100*/  F2FP.F16.F32.PACK_AB R43, R176, R151 ;  /* 0x00000097b02b723e */ /* 0x000fe400000000ff */
[----:B------:R-:W-:Y:S02]  /*1110*/  F2FP.F16.F32.PACK_AB R42, R153, R36 ;  /* 0x00000024992a723e */ /* 0x000fe400000000ff */
[----:B------:R-:W-:Y:S02]  /*1120*/  F2FP.F16.F32.PACK_AB R41, R39, R20 ;  /* 0x000000142729723e */ /* 0x000fe400000000ff */
[----:B------:R-:W-:Y:S01]  /*1130*/  F2FP.F16.F32.PACK_AB R40, R18, R5 ;  /* 0x000000051228723e */ /* 0x000fe200000000ff */
[----:B------:R-:W-:Y:S06]  /*1140*/  BRA `(.L_x_5552) ;  /* 0x00000004000c7947 */ /* 0x000fec0003800000 */
.L_x_5551:
        /* <DEDUP_REMOVED lines=9> */
[----:B------:R-:W-:Y:S02]  /*11e0*/  HADD2.F32 R151, -RZ, R135.H0_H0 ;  /* 0x20000087ff977230 */ /* 0x000fe40000004100 */
[----:B------:R-:W-:Y:S01]  /*11f0*/  FADD.FTZ R20, R20, R39 ;  /* 0x0000002714147221 */ /* 0x000fe20000010000 */
[----:B------:R-:W-:Y:S02]  /*1200*/  HADD2.F32 R18, -RZ, R49.H1_H1 ;  /* 0x30000031ff127230 */ /* 0x000fe40000004100 */
[----:B------:R-:W-:Y:S02]  /*1210*/  HADD2.F32 R132, -RZ, R132.H1_H1 ;  /* 0x30000084ff847230 */ /* 0x000fe40000004100 */
[----:B------:R-:W-:-:S02]  /*1220*/  HADD2.F32 R134, -RZ, R134.H1_H1 ;  /* 0x30000086ff867230 */ /* 0x000fc40000004100 */
[----:B------:R-:W-:Y:S01]  /*1230*/  FADD.FTZ R39, R133, R18 ;  /* 0x0000001285277221 */ /* 0x000fe20000010000 */
[----:B------:R-:W-:Y:S02]  /*1240*/  HADD2.F32 R135, -RZ, R135.H1_H1 ;  /* 0x30000087ff877230 */ /* 0x000fe40000004100 */
[--C-:B------:R-:W-:Y:S02]  /*1250*/  HADD2.F32 R40, -RZ, R51.reuse.H0_H0 ;  /* 0x20000033ff287230 */ /* 0x100fe40000004100 */
[----:B------:R-:W-:Y:S02]  /*1260*/  HADD2.F32 R176, -RZ, R51.H1_H1 ;  /* 0x30000033ffb07230 */ /* 0x000fe40000004100 */
[----:B------:R-:W-:Y:S02]  /*1270*/  HADD2.F32 R153, -RZ, R50.H1_H1 ;  /* 0x30000032ff997230 */ /* 0x000fe40000004100 */
[----:B------:R-:W-:Y:S01]  /*1280*/  FADD.FTZ R151, R151, R40 ;  /* 0x0000002897977221 */ /* 0x000fe20000010000 */
[----:B------:R-:W-:-:S02]  /*1290*/  HADD2.F32 R41, -RZ, R48.H1_H1 ;  /* 0x30000030ff297230 */ /* 0x000fc40000004100 */
[----:B------:R-:W-:Y:S01]  /*12a0*/  FADD.FTZ R176, R135, R176 ;  /* 0x000000b087b07221 */ /* 0x000fe20000010000 */
[----:B------:R-:W-:Y:S02]  /*12b0*/  FADD.FTZ R153, R134, R153 ;  /* 0x0000009986997221 */ /* 0x000fe40000010000 */
[----:B------:R-:W-:Y:S02]  /*12c0*/  FADD.FTZ R18, R132, R41 ;  /* 0x0000002984127221 */ /* 0x000fe40000010000 */
[----:B------:R-:W-:Y:S02]  /*12d0*/  F2FP.F16.F32.PACK_AB R43, R176, R151 ;  /* 0x00000097b02b723e */ /* 0x000fe400000000ff */
[----:B------:R-:W-:Y:S02]  /*12e0*/  F2FP.F16.F32.PACK_AB R42, R153, R36 ;  /* 0x00000024992a723e */ /* 0x000fe400000000ff */
[----:B------:R-:W-:Y:S02]  /*12f0*/  F2FP.F16.F32.PACK_AB R41, R39, R20 ;  /* 0x000000142729723e */ /* 0x000fe400000000ff */
[----:B------:R-:W-:Y:S01]  /*1300*/  F2FP.F16.F32.PACK_AB R40, R18, R5 ;  /* 0x000000051228723e */ /* 0x000fe200000000ff */
[----:B------:R-:W-:Y:S06]  /*1310*/  BRA `(.L_x_5552) ;  /* 0x0000000000987947 */ /* 0x000fec0003800000 */
.L_x_5550:
[----:B------:R-:W-:Y:S05]  /*1320*/  @!P1 BRA `(.L_x_5553) ;  /* 0x0000000000749947 */ /* 0x000fea0003800000 */
        /* <DEDUP_REMOVED lines=29> */
.L_x_5553:
        /* <DEDUP_REMOVED lines=8> */
.L_x_5552:
[----:B------:R-:W1:Y:S01]  /*1580*/  @P4 LDC.64 R132, c[0x0][0x3a8] ;  /* 0x0000ea00ff844b82 */ /* 0x000e620000000a00 */
[C---:B------:R-:W-:Y:S01]  /*1590*/  IADD3 R187, PT, PT, R180.reuse, 0x20, RZ ;  /* 0x00000020b4bb7810 */ /* 0x040fe20007ffe0ff */
[----:B-1----:R-:W-:-:S05]  /*15a0*/  @P4 IMAD.WIDE.U32 R132, R180, 0x10, R132 ;  /* 0x00000010b4844825 */ /* 0x002fca00078e0084 */
[----:B------:R1:W-:Y:S02]  /*15b0*/  @P4 STG.E.128 desc[UR6][R132.64], R40 ;  /* 0x0000002884004986 */ /* 0x0003e4000c101d06 */
.L_x_5549:
[----:B------:R-:W-:Y:S05]  /*15c0*/  BSYNC.RECONVERGENT B0 ;  /* 0x0000000000007941 */ /* 0x000fea0003800200 */
.L_x_5548:
[----:B------:R-:W-:Y:S01]  /*15d0*/  ISETP.GE.U32.AND P0, PT, R7, 0x40, PT ;  /* 0x000000400700780c */ /* 0x000fe20003f06070 */
[----:B------:R-:W-:Y:S01]  /*15e0*/  BSSY.RECONVERGENT B0, `(.L_x_5554) ;  /* 0x000008d000007945 */ /* 0x000fe20003800200 */
[----:B------:R-:W-:-:S11]  /*15f0*/  LOP3.LUT R3, R3, 0xfffffbff, RZ, 0xc0, !PT ;  /* 0xfffffbff03037812 */ /* 0x000fd600078ec0ff */
[----:B------:R-:W-:Y:S01]  /*1600*/  @P0 LOP3.LUT R3, R3, 0x400, RZ, 0xfc, !PT ;  /* 0x0000040003030812 */ /* 0x000fe200078efcff */
[----:B------:R-:W-:Y:S06]  /*1610*/  @!P0 BRA `(.L_x_5555) ;  /* 0x0000000800248947 */ /* 0x000fec0003800000 */
[----:B------:R-:W-:Y:S01]  /*1620*/  ISETP.NE.U32.AND P0, PT, RZ, UR12, PT ;  /* 0x0000000cff007c0c */ /* 0x000fe2000bf05070 */
[----:B-1----:R-:W1:Y:S01]  /*1630*/  LDC.64 R132, c[0x0][0x390] ;  /* 0x0000e400ff847b82 */ /* 0x002e620000000a00 */
[----:B------:R-:W-:Y:S02]  /*1640*/  ISETP.NE.U32.AND P1, PT, RZ, UR14, PT ;  /* 0x0000000eff007c0c */ /* 0x000fe4000bf25070 */
[----:B------:R-:W-:Y:S02]  /*1650*/  ISETP.NE.AND.EX P0, PT, RZ, UR13, PT, P0 ;  /* 0x0000000dff007c0c */ /* 0x000fe4000bf05300 */
[----:B------:R-:W-:-:S11]  /*1660*/  ISETP.NE.AND.EX P1, PT, RZ, UR15, PT, P1 ;  /* 0x0000000fff007c0c */ /* 0x000fd6000bf25310 */
[----:B0-----:R-:W0:Y:S08]  /*1670*/  @P0 LDC.64 R184, c[0x0][0x398] ;  /* 0x0000e600ffb80b82 */ /* 0x001e300000000a00 */
[----:B------:R-:W2:Y:S01]  /*1680*/  @P1 LDC.64 R182, c[0x0][0x3a0] ;  /* 0x0000e800ffb61b82 */ /* 0x000ea20000000a00 */
[----:B-1----:R-:W-:-:S06]  /*1690*/  IMAD.WIDE.U32 R132, R187, 0x10, R132 ;  /* 0x00000010bb847825 */ /* 0x002fcc00078e0084 */
[----:B------:R-:W5:Y:S01]  /*16a0*/  LDG.E.128 R132, desc[UR6][R132.64] ;  /* 0x0000000684847981 */ /* 0x000f62000c1e1d00 */
[----:B0-----:R-:W-:-:S05]  /*16b0*/  @P0 IMAD.WIDE.U32 R184, R187, 0x10, R184 ;  /* 0x00000010bbb80825 */ /* 0x001fca00078e00b8 */
        /* <DEDUP_REMOVED lines=18> */
.L_x_5557:
[----:B-----5:R-:W-:Y:S02]  /*17e0*/  HADD2.F32 R16, -RZ, R133.H0_H0 ;  /* 0x20000085ff107230 */ /* 0x020fe40000004100 */
[----:B------:R-:W-:Y:S02]  /*17f0*/  HADD2.F32 R35, -RZ, R45.H0_H0 ;  /* 0x2000002dff237230 */ /* 0x000fe40000004100 */
[----:B------:R-:W-:Y:S02]  /*1800*/  HADD2.F32 R4, -RZ, R132.H0_H0 ;  /* 0x20000084ff047230 */ /* 0x000fe40000004100 */
[----:B------:R-:W-:Y:S02]  /*1810*/  HADD2.F32 R40, -RZ, R134.H0_H0 ;  /* 0x20000086ff287230 */ /* 0x000fe40000004100 */
[----:B------:R-:W-:Y:S01]  /*1820*/  FADD.FTZ R16, R35, R16 ;  /* 0x0000001023107221 */ /* 0x000fe20000010000 */
[----:B------:R-:W-:Y:S02]  /*1830*/  HADD2.F32 R19, -RZ, R44.H0_H0 ;  /* 0x2000002cff137230 */ /* 0x000fe40000004100 */
[----:B------:R-:W-:-:S02]  /*1840*/  HADD2.F32 R41, -RZ, R46.H0_H0 ;  /* 0x2000002eff297230 */ /* 0x000fc40000004100 */
[----:B------:R-:W-:Y:S02]  /*1850*/  HADD2.F32 R154, -RZ, R135.H0_H0 ;  /* 0x20000087ff9a7230 */ /* 0x000fe40000004100 */
[----:B------:R-:W-:Y:S01]  /*1860*/  FADD.FTZ R4, R19, R4 ;  /* 0x0000000413047221 */ /* 0x000fe20000010000 */
[----:B------:R-:W-:Y:S02]  /*1870*/  HADD2.F32 R132, -RZ, R132.H1_H1 ;  /* 0x30000084ff847230 */ /* 0x000fe40000004100 */
[----:B------:R-:W-:Y:S01]  /*1880*/  FADD.FTZ R35, R41, R40 ;  /* 0x0000002829237221 */ /* 0x000fe20000010000 */
[----:B------:R-:W-:Y:S02]  /*1890*/  HADD2.F32 R37, -RZ, R133.H1_H1 ;  /* 0x30000085ff257230 */ /* 0x000fe40000004100 */
[----:B------:R-:W-:Y:S02]  /*18a0*/  HADD2.F32 R134, -RZ, R134.H1_H1 ;  /* 0x30000086ff867230 */ /* 0x000fe40000004100 */
[----:B------:R-:W-:-:S02]  /*18b0*/  HADD2.F32 R135, -RZ, R135.H1_H1 ;  /* 0x30000087ff877230 */ /* 0x000fc40000004100 */
[--C-:B------:R-:W-:Y:S02]  /*18c0*/  HADD2.F32 R43, -RZ, R47.reuse.H0_H0 ;  /* 0x2000002fff2b7230 */ /* 0x100fe40000004100 */
[----:B------:R-:W-:Y:S02]  /*18d0*/  HADD2.F32 R42, -RZ, R47.H1_H1 ;  /* 0x3000002fff2a7230 */ /* 0x000fe40000004100 */
        /* <DEDUP_REMOVED lines=11> */
[----:B------:R-:W-:Y:S01]  /*1990*/  F2FP.F16.F32.PACK_AB R40, R19, R4 ;  /* 0x000000041328723e */ /* 0x000fe200000000ff */
[----:B------:R-:W-:Y:S06]  /*19a0*/  BRA `(.L_x_5558) ;  /* 0x0000000400307947 */ /* 0x000fec0003800000 */
.L_x_5556:
        /* <DEDUP_REMOVED lines=32> */
.L_x_5559:
[----:B-----5:R-:W-:Y:S02]  /*1bb0*/  HADD2.F32 R4, -RZ, R132.H0_H0 ;  /* 0x20000084ff047230 */ /* 0x020fe40000004100 */
[----:B------:R-:W-:Y:S02]  /*1bc0*/  HADD2.F32 R19, -RZ, R48.H0_H0 ;  /* 0x20000030ff137230 */ /* 0x000fe40000004100 */
[----:B------:R-:W-:Y:S02]  /*1bd0*/  HADD2.F32 R16, -RZ, R133.H0_H0 ;  /* 0x20000085ff107230 */ /* 0x000fe40000004100 */
[----:B------:R-:W-:Y:S02]  /*1be0*/  HADD2.F32 R35, -RZ, R49.H0_H0 ;  /* 0x20000031ff237230 */ /* 0x000fe40000004100 */
[----:B------:R-:W-:Y:S01]  /*1bf0*/  FADD.FTZ R4, R19, R4 ;  /* 0x0000000413047221 */ /* 0x000fe20000010000 */
[----:B------:R-:W-:Y:S02]  /*1c00*/  HADD2.F32 R132, -RZ, R132.H1_H1 ;  /* 0x30000084ff847230 */ /* 0x000fe40000004100 */
[----:B------:R-:W-:-:S02]  /*1c10*/  HADD2.F32 R37, -RZ, R134.H0_H0 ;  /* 0x20000086ff257230 */ /* 0x000fc40000004100 */
[----:B------:R-:W-:Y:S01]  /*1c20*/  FADD.FTZ R16, R35, R16 ;  /* 0x0000001023107221 */ /* 0x000fe20000010000 */
[----:B------:R-:W-:Y:S02]  /*1c30*/  HADD2.F32 R19, -RZ, R48.H1_H1 ;  /* 0x30000030ff137230 */ /* 0x000fe40000004100 */
[----:B------:R-:W-:Y:S02]  /*1c40*/  HADD2.F32 R42, -RZ, R50.H0_H0 ;  /* 0x20000032ff2a7230 */ /* 0x000fe40000004100 */
[----:B------:R-:W-:Y:S02]  /*1c50*/  HADD2.F32 R134, -RZ, R134.H1_H1 ;  /* 0x30000086ff867230 */ /* 0x000fe40000004100 */
[----:B------:R-:W-:Y:S01]  /*1c60*/  FADD.FTZ R132, R19, R132 ;  /* 0x0000008413847221 */ /* 0x000fe20000010000 */
[----:B------:R-:W-:Y:S02]  /*1c70*/  HADD2.F32 R41, -RZ, R50.H1_H1 ;  /* 0x30000032ff297230 */ /* 0x000fe40000004100 */
[----:B------:R-:W-:Y:S01]  /*1c80*/  FADD.FTZ R37, R42, R37 ;  /* 0x000000252a257221 */ /* 0x000fe20000010000 */
[----:B------:R-:W-:-:S02]  /*1c90*/  HADD2.F32 R43, -RZ, R135.H0_H0 ;  /* 0x20000087ff2b7230 */ /* 0x000fc40000004100 */
[----:B------:R-:W-:Y:S02]  /*1ca0*/  HADD2.F32 R35, -RZ, R45.H0_H0 ;  /* 0x2000002dff237230 */ /* 0x000fe40000004100 */
[----:B------:R-:W-:Y:S01]  /*1cb0*/  FADD.FTZ R41, R41, R134 ;  /* 0x0000008629297221 */ /* 0x000fe20000010000 */
[----:B------:R-:W-:Y:S02]  /*1cc0*/  HADD2.F32 R135, -RZ, R135.H1_H1 ;  /* 0x30000087ff877230 */ /* 0x000fe40000004100 */
[----:B------:R-:W-:Y:S02]  /*1cd0*/  HADD2.F32 R152, -RZ, R51.H1_H1 ;  /* 0x30000033ff987230 */ /* 0x000fe40000004100 */
[----:B------:R-:W-:Y:S01]  /*1ce0*/  FADD.FTZ R16, R35, R16 ;  /* 0x0000001023107221 */ /* 0x000fe20000010000 */
[----:B------:R-:W-:Y:S02]  /*1cf0*/  HADD2.F32 R19, -RZ, R44.H0_H0 ;  /* 0x2000002cff137230 */ /* 0x000fe40000004100 */
[----:B------:R-:W-:-:S02]  /*1d00*/  HADD2.F32 R42, -RZ, R46.H0_H0 ;  /* 0x2000002eff2a7230 */ /* 0x000fc40000004100 */
[----:B------:R-:W-:Y:S01]  /*1d10*/  FADD.FTZ R135, R152, R135 ;  /* 0x0000008798877221 */ /* 0x000fe20000010000 */
        /* <DEDUP_REMOVED lines=8> */
[----:B------:R-:W-:Y:S01]  /*1da0*/  FADD.FTZ R43, R134, R43 ;  /* 0x0000002b862b7221 */ /* 0x000fe20000010000 */
[----:B------:R-:W-:Y:S02]  /*1db0*/  HADD2.F32 R152, -RZ, R46.H1_H1 ;  /* 0x3000002eff987230 */ /* 0x000fe40000004100 */
[----:B------:R-:W-:Y:S02]  /*1dc0*/  HADD2.F32 R37, -RZ, R45.H1_H1 ;  /* 0x3000002dff257230 */ /* 0x000fe40000004100 */
[----:B------:R-:W-:Y:S01]  /*1dd0*/  FADD.FTZ R154, R154, R43 ;  /* 0x0000002b9a9a7221 */ /* 0x000fe20000010000 */
[----:B------:R-:W-:Y:S02]  /*1de0*/  HADD2.F32 R19, -RZ, R44.H1_H1 ;  /* 0x3000002cff137230 */ /* 0x000fe40000004100 */
[----:B------:R-:W-:Y:S01]  /*1df0*/  FADD.FTZ R179, R42, R135 ;  /* 0x000000872ab37221 */ /* 0x000fe20000010000 */
[----:B------:R-:W-:Y:S01]  /*1e00*/  FADD.FTZ R152, R152, R41 ;  /* 0x0000002998987221 */ /* 0x000fe20000010000 */
[----:B------:R-:W-:Y:S01]  /*1e10*/  FADD.FTZ R37, R37, R40 ;  /* 0x0000002825257221 */ /* 0x000fe20000010000 */
[----:B------:R-:W-:-:S02]  /*1e20*/  FADD.FTZ R19, R19, R132 ;  /* 0x0000008413137221 */ /* 0x000fc40000010000 */
[----:B------:R-:W-:Y:S02]  /*1e30*/  F2FP.F16.F32.PACK_AB R43, R179, R154 ;  /* 0x0000009ab32b723e */ /* 0x000fe400000000ff */
[----:B------:R-:W-:Y:S02]  /*1e40*/  F2FP.F16.F32.PACK_AB R42, R152, R35 ;  /* 0x00000023982a723e */ /* 0x000fe400000000ff */
[----:B------:R-:W-:Y:S02]  /*1e50*/  F2FP.F16.F32.PACK_AB R41, R37, R16 ;  /* 0x000000102529723e */ /* 0x000fe400000000ff */
[----:B------:R-:W-:-:S07]  /*1e60*/  F2FP.F16.F32.PACK_AB R40, R19, R4 ;  /* 0x000000041328723e */ /* 0x000fce00000000ff */
.L_x_5558:
[----:B------:R-:W0:Y:S02]  /*1e70*/  @P4 LDC.64 R132, c[0x0][0x3a8] ;  /* 0x0000ea00ff844b82 */ /* 0x000e240000000a00 */
[C---:B0-----:R-:W-:Y:S01]  /*1e80*/  @P4 IMAD.WIDE.U32 R132, R187.reuse, 0x10, R132 ;  /* 0x00000010bb844825 */ /* 0x041fe200078e0084 */
[----:B------:R-:W-:-:S04]  /*1e90*/  IADD3 R187, PT, PT, R187, 0x20, RZ ;  /* 0x00000020bbbb7810 */ /* 0x000fc80007ffe0ff */
[----:B------:R2:W-:Y:S03]  /*1ea0*/  @P4 STG.E.128 desc[UR6][R132.64], R40 ;  /* 0x0000002884004986 */ /* 0x0005e6000c101d06 */
.L_x_5555:
[----:B------:R-:W-:Y:S05]  /*1eb0*/  BSYNC.RECONVERGENT B0 ;  /* 0x0000000000007941 */ /* 0x000fea0003800200 */
.L_x_5554:
[----:B------:R-:W-:Y:S01]  /*1ec0*/  ISETP.GE.U32.AND P0, PT, R7, 0x60, PT ;  /* 0x000000600700780c */ /* 0x000fe20003f06070 */
[----:B------:R-:W-:Y:S01]  /*1ed0*/  BSSY.RECONVERGENT B0, `(.L_x_5560) ;  /* 0x000008d000007945 */ /* 0x000fe20003800200 */
[----:B------:R-:W-:-:S11]  /*1ee0*/  LOP3.LUT R3, R3, 0xfffff7ff, RZ, 0xc0, !PT ;  /* 0xfffff7ff03037812 */ /* 0x000fd600078ec0ff */
[----:B------:R-:W-:Y:S01]  /*1ef0*/  @P0 LOP3.LUT R3, R3, 0x800, RZ, 0xfc, !PT ;  /* 0x0000080003030812 */ /* 0x000fe200078efcff */
[----:B------:R-:W-:Y:S06]  /*1f00*/  @!P0 BRA `(.L_x_5561) ;  /* 0x0000000800248947 */ /* 0x000fec0003800000 */
[----:B------:R-:W-:Y:S01]  /*1f10*/  ISETP.NE.U32.AND P0, PT, RZ, UR12, PT ;  /* 0x0000000cff007c0c */ /* 0x000fe2000bf05070 */
[----:B-12---:R-:W1:Y:S01]  /*1f20*/  LDC.64 R132, c[0x0][0x390] ;  /* 0x0000e400ff847b82 */ /* 0x006e620000000a00 */
        /* <DEDUP_REMOVED lines=26> */
.L_x_5563:
        /* <DEDUP_REMOVED lines=29> */
.L_x_5562:
        /* <DEDUP_REMOVED lines=32> */
.L_x_5565:
[----:B-----5:R-:W-:Y:S02]  /*24a0*/  HADD2.F32 R2, -RZ, R132.H0_H0 ;  /* 0x20000084ff027230 */ /* 0x020fe40000004100 */
[----:B------:R-:W-:Y:S02]  /*24b0*/  HADD2.F32 R15, -RZ, R48.H0_H0 ;  /* 0x20000030ff0f7230 */ /* 0x000fe40000004100 */
[----:B------:R-:W-:Y:S02]  /*24c0*/  HADD2.F32 R132, -RZ, R132.H1_H1 ;  /* 0x30000084ff847230 */ /* 0x000fe40000004100 */
[----:B------:R-:W-:Y:S02]  /*24d0*/  HADD2.F32 R17, -RZ, R133.H0_H0 ;  /* 0x20000085ff117230 */ /* 0x000fe40000004100 */
[----:B------:R-:W-:Y:S01]  /*24e0*/  FADD.FTZ R2, R15, R2 ;  /* 0x000000020f027221 */ /* 0x000fe20000010000 */
[----:B------:R-:W-:Y:S02]  /*24f0*/  HADD2.F32 R15, -RZ, R48.H1_H1 ;  /* 0x30000030ff0f7230 */ /* 0x000fe40000004100 */
[----:B------:R-:W-:-:S02]  /*2500*/  HADD2.F32 R38, -RZ, R49.H0_H0 ;  /* 0x20000031ff267230 */ /* 0x000fc40000004100 */
[--C-:B------:R-:W-:Y:S02]  /*2510*/  HADD2.F32 R41, -RZ, R134.reuse.H0_H0 ;  /* 0x20000086ff297230 */ /* 0x100fe40000004100 */
[----:B------:R-:W-:Y:S01]  /*2520*/  FADD.FTZ R132, R15, R132 ;  /* 0x000000840f847221 */ /* 0x000fe20000010000 */
[----:B------:R-:W-:Y:S02]  /*2530*/  HADD2.F32 R134, -RZ, R134.H1_H1 ;  /* 0x30000086ff867230 */ /* 0x000fe40000004100 */
[----:B------:R-:W-:Y:S01]  /*2540*/  FADD.FTZ R17, R38, R17 ;  /* 0x0000001126117221 */ /* 0x000fe20000010000 */
[--C-:B------:R-:W-:Y:S02]  /*2550*/  HADD2.F32 R42, -RZ, R50.reuse.H0_H0 ;  /* 0x20000032ff2a7230 */ /* 0x100fe40000004100 */
[----:B------:R-:W-:Y:S02]  /*2560*/  HADD2.F32 R43, -RZ, R50.H1_H1 ;  /* 0x30000032ff2b7230 */ /* 0x000fe40000004100 */
[----:B------:R-:W-:-:S02]  /*2570*/  HADD2.F32 R15, -RZ, R44.H0_H0 ;  /* 0x2000002cff0f7230 */ /* 0x000fc40000004100 */
[----:B------:R-:W-:Y:S01]  /*2580*/  FADD.FTZ R41, R42, R41 ;  /* 0x000000292a297221 */ /* 0x000fe20000010000 */
[----:B------:R-:W-:Y:S02]  /*2590*/  HADD2.F32 R38, -RZ, R45.H0_H0 ;  /* 0x2000002dff267230 */ /* 0x000fe40000004100 */
[----:B------:R-:W-:Y:S01]  /*25a0*/  FADD.FTZ R43, R43, R134 ;  /* 0x000000862b2b7221 */ /* 0x000fe20000010000 */
[----:B------:R-:W-:Y:S02]  /*25b0*/  HADD2.F32 R133, -RZ, R133.H1_H1 ;  /* 0x30000085ff857230 */ /* 0x000fe40000004100 */
[----:B------:R-:W-:Y:S01]  /*25c0*/  FADD.FTZ R2, R15, R2 ;  /* 0x000000020f027221 */ /* 0x000fe20000010000 */
[----:B------:R-:W-:Y:S02]  /*25d0*/  HADD2.F32 R40, -RZ, R49.H1_H1 ;  /* 0x30000031ff287230 */ /* 0x000fe40000004100 */
[----:B------:R-:W-:Y:S01]  /*25e0*/  FADD.FTZ R15, R38, R17 ;  /* 0x00000011260f7221 */ /* 0x000fe20000010000 */
[----:B------:R-:W-:-:S02]  /*25f0*/  HADD2.F32 R136, -RZ, R46.H0_H0 ;  /* 0x2000002eff887230 */ /* 0x000fc40000004100 */
[--C-:B------:R-:W-:Y:S02]  /*2600*/  HADD2.F32 R155, -RZ, R135.reuse.H0_H0 ;  /* 0x20000087ff9b7230 */ /* 0x100fe40000004100 */
[----:B------:R-:W-:Y:S01]  /*2610*/  FADD.FTZ R40, R40, R133 ;  /* 0x0000008528287221 */ /* 0x000fe20000010000 */
[----:B------:R-:W-:Y:S02]  /*2620*/  HADD2.F32 R135, -RZ, R135.H1_H1 ;  /* 0x30000087ff877230 */ /* 0x000fe40000004100 */
[----:B------:R-:W-:Y:S01]  /*2630*/  FADD.FTZ R136, R136, R41 ;  /* 0x0000002988887221 */ /* 0x000fe20000010000 */
[--C-:B------:R-:W-:Y:S02]  /*2640*/  HADD2.F32 R42, -RZ, R51.reuse.H0_H0 ;  /* 0x20000033ff2a7230 */ /* 0x100fe40000004100 */
[----:B------:R-:W-:Y:S02]  /*2650*/  HADD2.F32 R134, -RZ, R51.H1_H1 ;  /* 0x30000033ff867230 */ /* 0x000fe40000004100 */
[----:B------:R-:W-:-:S02]  /*2660*/  HADD2.F32 R38, -RZ, R46.H1_H1 ;  /* 0x3000002eff267230 */ /* 0x000fc40000004100 */
[----:B------:R-:W-:Y:S01]  /*2670*/  FADD.FTZ R42, R42, R155 ;  /* 0x0000009b2a2a7221 */ /* 0x000fe20000010000 */
[--C-:B------:R-:W-:Y:S02]  /*2680*/  HADD2.F32 R133, -RZ, R47.reuse.H0_H0 ;  /* 0x2000002fff857230 */ /* 0x100fe40000004100 */
[----:B------:R-:W-:Y:S01]  /*2690*/  FADD.FTZ R134, R134, R135 ;  /* 0x0000008786867221 */ /* 0x000fe20000010000 */
[----:B------:R-:W-:Y:S02]  /*26a0*/  HADD2.F32 R177, -RZ, R47.H1_H1 ;  /* 0x3000002fffb17230 */ /* 0x000fe40000004100 */
[----:B------:R-:W-:Y:S01]  /*26b0*/  FADD.FTZ R155, R38, R43 ;  /* 0x0000002b269b7221 */ /* 0x000fe20000010000 */
[----:B------:R-:W-:Y:S02]  /*26c0*/  HADD2.F32 R41, -RZ, R45.H1_H1 ;  /* 0x3000002dff297230 */ /* 0x000fe40000004100 */
[----:B------:R-:W-:Y:S01]  /*26d0*/  FADD.FTZ R156, R133, R42 ;  /* 0x0000002a859c7221 */ /* 0x000fe20000010000 */
[----:B------:R-:W-:-:S02]  /*26e0*/  HADD2.F32 R17, -RZ, R44.H1_H1 ;  /* 0x3000002cff117230 */ /* 0x000fc40000004100 */
[----:B------:R-:W-:Y:S01]  /*26f0*/  FADD.FTZ R177, R177, R134 ;  /* 0x00000086b1b17221 */ /* 0x000fe20000010000 */
[----:B------:R-:W-:Y:S01]  /*2700*/  F2FP.F16.F32.PACK_AB R42, R155, R136 ;  /* 0x000000889b2a723e */ /* 0x000fe200000000ff */
[----:B------:R-:W-:Y:S01]  /*2710*/  FADD.FTZ R38, R41, R40 ;  /* 0x0000002829267221 */ /* 0x000fe20000010000 */
[----:B------:R-:W-:Y:S02]  /*2720*/  FADD.FTZ R17, R17, R132 ;  /* 0x0000008411117221 */ /* 0x000fe40000010000 */
[----:B------:R-:W-:Y:S02]  /*2730*/  F2FP.F16.F32.PACK_AB R43, R177, R156 ;  /* 0x0000009cb12b723e */ /* 0x000fe400000000ff */
[----:B------:R-:W-:Y:S02]  /*2740*/  F2FP.F16.F32.PACK_AB R41, R38, R15 ;  /* 0x0000000f2629723e */ /* 0x000fe400000000ff */
[----:B------:R-:W-:-:S07]  /*2750*/  F2FP.F16.F32.PACK_AB R40, R17, R2 ;  /* 0x000000021128723e */ /* 0x000fce00000000ff */
.L_x_5564:
[----:B------:R-:W0:Y:S02]  /*2760*/  @P4 LDC.64 R132, c[0x0][0x3a8] ;  /* 0x0000ea00ff844b82 */ /* 0x000e240000000a00 */
[C---:B0-----:R-:W-:Y:S01]  /*2770*/  @P4 IMAD.WIDE.U32 R132, R187.reuse, 0x10, R132 ;  /* 0x00000010bb844825 */ /* 0x041fe200078e0084 */
[----:B------:R-:W-:-:S04]  /*2780*/  IADD3 R187, PT, PT, R187, 0x20, RZ ;  /* 0x00000020bbbb7810 */ /* 0x000fc80007ffe0ff */
[----:B------:R3:W-:Y:S03]  /*2790*/  @P4 STG.E.128 desc[UR6][R132.64], R40 ;  /* 0x0000002884004986 */ /* 0x0007e6000c101d06 */
.L_x_5561:
[----:B------:R-:W-:Y:S05]  /*27a0*/  BSYNC.RECONVERGENT B0 ;  /* 0x0000000000007941 */ /* 0x000fea0003800200 */
.L_x_5560:
[----:B------:R-:W-:Y:S01]  /*27b0*/  ISETP.GE.U32.AND P0, PT, R7, 0x80, PT ;  /* 0x000000800700780c */ /* 0x000fe20003f06070 */
[----:B------:R-:W-:Y:S01]  /*27c0*/  BSSY.RECONVERGENT B0, `(.L_x_5566) ;  /* 0x000008d000007945 */ /* 0x000fe20003800200 */
[----:B------:R-:W-:-:S11]  /*27d0*/  LOP3.LUT R3, R3, 0xffffefff, RZ, 0xc0, !PT ;  /* 0xffffefff03037812 */ /* 0x000fd600078ec0ff */
[----:B------:R-:W-:Y:S01]  /*27e0*/  @P0 LOP3.LUT R3, R3, 0x1000, RZ, 0xfc, !PT ;  /* 0x0000100003030812 */ /* 0x000fe200078efcff */
[----:B------:R-:W-:Y:S06]  /*27f0*/  @!P0 BRA `(.L_x_5567) ;  /* 0x0000000800248947 */ /* 0x000fec0003800000 */
[----:B------:R-:W-:Y:S01]  /*2800*/  ISETP.NE.U32.AND P0, PT, RZ, UR12, PT ;  /* 0x0000000cff007c0c */ /* 0x000fe2000bf05070 */
[----:B-123--:R-:W1:Y:S01]  /*2810*/  LDC.64 R132, c[0x0][0x390] ;  /* 0x0000e400ff847b82 */ /* 0x00ee620000000a00 */
        /* <DEDUP_REMOVED lines=26> */
.L_x_5569:
[----:B-----5:R-:W-:Y:S02]  /*29c0*/  HADD2.F32 R0, -RZ, R132.H0_H0 ;  /* 0x20000084ff007230 */ /* 0x020fe40000004100 */
[----:B------:R-:W-:Y:S02]  /*29d0*/  HADD2.F32 R22, -RZ, R133.H0_H0 ;  /* 0x20000085ff167230 */ /* 0x000fe40000004100 */
[----:B------:R-:W-:Y:S02]  /*29e0*/  HADD2.F32 R21, -RZ, R44.H0_H0 ;  /* 0x2000002cff157230 */ /* 0x000fe40000004100 */
[----:B------:R-:W-:Y:S02]  /*29f0*/  HADD2.F32 R41, -RZ, R45.H0_H0 ;  /* 0x2000002dff297230 */ /* 0x000fe40000004100 */
[----:B------:R-:W-:Y:S02]  /*2a00*/  HADD2.F32 R138, -RZ, R134.H0_H0 ;  /* 0x20000086ff8a7230 */ /* 0x000fe40000004100 */
[----:B------:R-:W-:Y:S01]  /*2a10*/  FADD.FTZ R0, R21, R0 ;  /* 0x0000000015007221 */ /* 0x000fe20000010000 */
        /* <DEDUP_REMOVED lines=23> */
.L_x_5568:
[----:B------:R-:W-:-:S04]  /*2b90*/  UISETP.NE.U32.AND UP0, UPT, UR14, URZ, UPT ;  /* 0x000000ff0e00728c */ /* 0x000fc8000bf05070 */
[----:B------:R-:W-:-:S09]  /*2ba0*/  UISETP.NE.AND.EX UP0, UPT, UR15, URZ, UPT, UP0 ;  /* 0x000000ff0f00728c */ /* 0x000fd2000bf05300 */
[----:B------:R-:W-:Y:S05]  /*2bb0*/  BRA.U UP0, `(.L_x_5571) ;  /* 0x0000000100747547 */ /* 0x000fea000b800000 */
        /* <DEDUP_REMOVED lines=29> */
.L_x_5571:
        /* <DEDUP_REMOVED lines=9> */
[--C-:B------:R-:W-:Y:S02]  /*2e20*/  HADD2.F32 R137, -RZ, R135.reuse.H0_H0 ;  /* 0x20000087ff897230 */ /* 0x100fe40000004100 */
[----:B------:R-:W-:Y:S01]  /*2e30*/  FADD.FTZ R22, R41, R22 ;  /* 0x0000001629167221 */ /* 0x000fe20000010000 */
[----:B------:R-:W-:Y:S02]  /*2e40*/  HADD2.F32 R157, -RZ, R135.H1_H1 ;  /* 0x30000087ff9d7230 */ /* 0x000fe40000004100 */
[----:B------:R-:W-:Y:S02]  /*2e50*/  HADD2.F32 R43, -RZ, R50.H0_H0 ;  /* 0x20000032ff2b7230 */ /* 0x000fe40000004100 */
[----:B------:R-:W-:-:S02]  /*2e60*/  HADD2.F32 R138, -RZ, R51.H0_H0 ;  /* 0x20000033ff8a7230 */ /* 0x000fc40000004100 */
[----:B------:R-:W-:Y:S02]  /*2e70*/  HADD2.F32 R182, -RZ, R51.H1_H1 ;  /* 0x30000033ffb67230 */ /* 0x000fe40000004100 */
        /* <DEDUP_REMOVED lines=9> */
[----:B------:R-:W-:Y:S02]  /*2f10*/  HADD2.F32 R40, -RZ, R49.H1_H1 ;  /* 0x30000031ff287230 */ /* 0x000fe40000004100 */
[----:B------:R-:W-:Y:S02]  /*2f20*/  HADD2.F32 R135, -RZ, R50.H1_H1 ;  /* 0x30000032ff877230 */ /* 0x000fe40000004100 */
        /* <DEDUP_REMOVED lines=18> */
.L_x_5570:
[----:B------:R-:W0:Y:S02]  /*3050*/  @P4 LDC.64 R132, c[0x0][0x3a8] ;  /* 0x0000ea00ff844b82 */ /* 0x000e240000000a00 */
[C---:B0-----:R-:W-:Y:S01]  /*3060*/  @P4 IMAD.WIDE.U32 R132, R187.reuse, 0x10, R132 ;  /* 0x00000010bb844825 */ /* 0x041fe200078e0084 */
[----:B------:R-:W-:-:S04]  /*3070*/  IADD3 R187, PT, PT, R187, 0x20, RZ ;  /* 0x00000020bbbb7810 */ /* 0x000fc80007ffe0ff */
[----:B------:R4:W-:Y:S03]  /*3080*/  @P4 STG.E.128 desc[UR6][R132.64], R40 ;  /* 0x0000002884004986 */ /* 0x0009e6000c101d06 */
.L_x_5567:
[----:B------:R-:W-:Y:S05]  /*3090*/  BSYNC.RECONVERGENT B0 ;  /* 0x0000000000007941 */ /* 0x000fea0003800200 */
.L_x_5566:
[----:B------:R-:W-:Y:S01]  /*30a0*/  ISETP.GE.U32.AND P0, PT, R7, 0xa0, PT ;  /* 0x000000a00700780c */ /* 0x000fe20003f06070 */
[----:B------:R-:W-:Y:S01]  /*30b0*/  BSSY.RECONVERGENT B0, `(.L_x_5572) ;  /* 0x000008d000007945 */ /* 0x000fe20003800200 */
[----:B------:R-:W-:-:S11]  /*30c0*/  LOP3.LUT R3, R3, 0xffffdfff, RZ, 0xc0, !PT ;  /* 0xffffdfff03037812 */ /* 0x000fd600078ec0ff */
[----:B------:R-:W-:Y:S01]  /*30d0*/  @P0 LOP3.LUT R3, R3, 0x2000, RZ, 0xfc, !PT ;  /* 0x0000200003030812 */ /* 0x000fe200078efcff */
[----:B------:R-:W-:Y:S06]  /*30e0*/  @!P0 BRA `(.L_x_5573) ;  /* 0x0000000800248947 */ /* 0x000fec0003800000 */
[----:B------:R-:W-:Y:S01]  /*30f0*/  ISETP.NE.U32.AND P1, PT, RZ, UR12, PT ;  /* 0x0000000cff007c0c */ /* 0x000fe2000bf25070 */
[----:B-1234-:R-:W1:Y:S01]  /*3100*/  LDC.64 R132, c[0x0][0x390] ;  /* 0x0000e400ff847b82 */ /* 0x01ee620000000a00 */
        /* <DEDUP_REMOVED lines=26> */
.L_x_5575:
        /* <DEDUP_REMOVED lines=8> */
[----:B------:R-:W-:Y:S02]  /*3330*/  HADD2.F32 R133, -RZ, R133.H1_H1 ;  /* 0x30000085ff857230 */ /* 0x000fe40000004100 */
[----:B------:R-:W-:Y:S01]  /*3340*/  FADD.FTZ R159, R24, R159 ;  /* 0x0000009f189f7221 */ /* 0x000fe20000010000 */
[----:B------:R-:W-:Y:S02]  /*3350*/  HADD2.F32 R134, -RZ, R134.H1_H1 ;  /* 0x30000086ff867230 */ /* 0x000fe40000004100 */
[----:B------:R-:W-:Y:S02]  /*3360*/  HADD2.F32 R40, -RZ, R45.H0_H0 ;  /* 0x2000002dff287230 */ /* 0x000fe40000004100 */
[----:B------:R-:W-:Y:S02]  /*3370*/  HADD2.F32 R42, -RZ, R46.H0_H0 ;  /* 0x2000002eff2a7230 */ /* 0x000fe40000004100 */
[----:B------:R-:W-:-:S02]  /*3380*/  HADD2.F32 R135, -RZ, R135.H1_H1 ;  /* 0x30000087ff877230 */ /* 0x000fc40000004100 */
[----:B------:R-:W-:Y:S01]  /*3390*/  FADD.FTZ R23, R40, R23 ;  /* 0x0000001728177221 */ /* 0x000fe20000010000 */
[----:B------:R-:W-:Y:S02]  /*33a0*/  HADD2.F32 R174, -RZ, R47.H1_H1 ;  /* 0x3000002fffae7230 */ /* 0x000fe40000004100 */
[----:B------:R-:W-:Y:S01]  /*33b0*/  FADD.FTZ R139, R42, R139 ;  /* 0x0000008b2a8b7221 */ /* 0x000fe20000010000 */
[----:B------:R-:W-:Y:S02]  /*33c0*/  HADD2.F32 R43, -RZ, R46.H1_H1 ;  /* 0x3000002eff2b7230 */ /* 0x000fe40000004100 */
        /* <DEDUP_REMOVED lines=11> */
.L_x_5574:
        /* <DEDUP_REMOVED lines=32> */
.L_x_5577:
[----:B-----5:R-:W-:Y:S02]  /*3680*/  HADD2.F32 R9, -RZ, R132.H0_H0 ;  /* 0x20000084ff097230 */ /* 0x020fe40000004100 */
[----:B------:R-:W-:Y:S02]  /*3690*/  HADD2.F32 R24, -RZ, R48.H0_H0 ;  /* 0x20000030ff187230 */ /* 0x000fe40000004100 */
[--C-:B------:R-:W-:Y:S02]  /*36a0*/  HADD2.F32 R40, -RZ, R133.reuse.H0_H0 ;  /* 0x20000085ff287230 */ /* 0x100fe40000004100 */
[----:B------:R-:W-:Y:S02]  /*36b0*/  HADD2.F32 R133, -RZ, R133.H1_H1 ;  /* 0x30000085ff857230 */ /* 0x000fe40000004100 */
[----:B------:R-:W-:Y:S01]  /*36c0*/  FADD.FTZ R9, R24, R9 ;  /* 0x0000000918097221 */ /* 0x000fe20000010000 */
[----:B------:R-:W-:Y:S02]  /*36d0*/  HADD2.F32 R24, -RZ, R49.H1_H1 ;  /* 0x30000031ff187230 */ /* 0x000fe40000004100 */
[----:B------:R-:W-:-:S02]  /*36e0*/  HADD2.F32 R42, -RZ, R134.H0_H0 ;  /* 0x20000086ff2a7230 */ /* 0x000fc40000004100 */
[----:B------:R-:W-:Y:S02]  /*36f0*/  HADD2.F32 R41, -RZ, R49.H0_H0 ;  /* 0x20000031ff297230 */ /* 0x000fe40000004100 */
[----:B------:R-:W-:Y:S01]  /*3700*/  FADD.FTZ R133, R24, R133 ;  /* 0x0000008518857221 */ /* 0x000fe20000010000 */
[----:B------:R-:W-:Y:S02]  /*3710*/  HADD2.F32 R43, -RZ, R50.H0_H0 ;  /* 0x20000032ff2b7230 */ /* 0x000fe40000004100 */
[--C-:B------:R-:W-:Y:S02]  /*3720*/  HADD2.F32 R140, -RZ, R135.reuse.H0_H0 ;  /* 0x20000087ff8c7230 */ /* 0x100fe40000004100 */
[----:B------:R-:W-:Y:S01]  /*3730*/  FADD.FTZ R40, R41, R40 ;  /* 0x0000002829287221 */ /* 0x000fe20000010000 */
[----:B------:R-:W-:Y:S02]  /*3740*/  HADD2.F32 R160, -RZ, R135.H1_H1 ;  /* 0x30000087ffa07230 */ /* 0x000fe40000004100 */
[----:B------:R-:W-:Y:S01]  /*3750*/  FADD.FTZ R42, R43, R42 ;  /* 0x0000002a2b2a7221 */ /* 0x000fe20000010000 */
[----:B------:R-:W-:-:S02]  /*3760*/  HADD2.F32 R134, -RZ, R134.H1_H1 ;  /* 0x30000086ff867230 */ /* 0x000fc40000004100 */
[----:B------:R-:W-:Y:S02]  /*3770*/  HADD2.F32 R135, -RZ, R50.H1_H1 ;  /* 0x30000032ff877230 */ /* 0x000fe40000004100 */
[----:B------:R-:W-:Y:S02]  /*3780*/  HADD2.F32 R24, -RZ, R44.H0_H0 ;  /* 0x2000002cff187230 */ /* 0x000fe40000004100 */
[----:B------:R-:W-:Y:S02]  /*3790*/  HADD2.F32 R132, -RZ, R132.H1_H1 ;  /* 0x30000084ff847230 */ /* 0x000fe40000004100 */
[----:B------:R-:W-:Y:S01]  /*37a0*/  FADD.FTZ R134, R135, R134 ;  /* 0x0000008687867221 */ /* 0x000fe20000010000 */
[----:B------:R-:W-:Y:S02]  /*37b0*/  HADD2.F32 R23, -RZ, R48.H1_H1 ;  /* 0x30000030ff177230 */ /* 0x000fe40000004100 */
[----:B------:R-:W-:Y:S01]  /*37c0*/  FADD.FTZ R9, R24, R9 ;  /* 0x0000000918097221 */ /* 0x000fe20000010000 */
[----:B------:R-:W-:-:S02]  /*37d0*/  HADD2.F32 R41, -RZ, R51.H0_H0 ;  /* 0x20000033ff297230 */ /* 0x000fc40000004100 */
[----:B------:R-:W-:Y:S02]  /*37e0*/  HADD2.F32 R43, -RZ, R51.H1_H1 ;  /* 0x30000033ff2b7230 */ /* 0x000fe40000004100 */
[----:B------:R-:W-:Y:S01]  /*37f0*/  FADD.FTZ R132, R23, R132 ;  /* 0x0000008417847221 */ /* 0x000fe20000010000 */
[--C-:B------:R-:W-:Y:S02]  /*3800*/  HADD2.F32 R24, -RZ, R47.reuse.H0_H0 ;  /* 0x2000002fff187230 */ /* 0x100fe40000004100 */
[----:B------:R-:W-:Y:S01]  /*3810*/  FADD.FTZ R159, R41, R140 ;  /* 0x0000008c299f7221 */ /* 0x000fe20000010000 */
[----:B------:R-:W-:Y:S02]  /*3820*/  HADD2.F32 R135, -RZ, R47.H1_H1 ;  /* 0x3000002fff877230 */ /* 0x000fe40000004100 */
        /* <DEDUP_REMOVED lines=11> */
[----:B------:R-:W-:Y:S01]  /*38e0*/  F2FP.F16.F32.PACK_AB R43, R174, R159 ;  /* 0x0000009fae2b723e */ /* 0x000fe200000000ff */
[----:B------:R-:W-:Y:S01]  /*38f0*/  FADD.FTZ R140, R140, R133 ;  /* 0x000000858c8c7221 */ /* 0x000fe20000010000 */
[----:B------:R-:W-:-:S02]  /*3900*/  FADD.FTZ R24, R41, R132 ;  /* 0x0000008429187221 */ /* 0x000fc40000010000 */
[----:B------:R-:W-:Y:S02]  /*3910*/  F2FP.F16.F32.PACK_AB R42, R160, R139 ;  /* 0x0000008ba02a723e */ /* 0x000fe400000000ff */
[----:B------:R-:W-:Y:S02]  /*3920*/  F2FP.F16.F32.PACK_AB R41, R140, R23 ;  /* 0x000000178c29723e */ /* 0x000fe400000000ff */
[----:B------:R-:W-:-:S07]  /*3930*/  F2FP.F16.F32.PACK_AB R40, R24, R9 ;  /* 0x000000091828723e */ /* 0x000fce00000000ff */
.L_x_5576:
[----:B------:R-:W0:Y:S02]  /*3940*/  @P4 LDC.64 R132, c[0x0][0x3a8] ;  /* 0x0000ea00ff844b82 */ /* 0x000e240000000a00 */
[C---:B0-----:R-:W-:Y:S01]  /*3950*/  @P4 IMAD.WIDE.U32 R132, R187.reuse, 0x10, R132 ;  /* 0x00000010bb844825 */ /* 0x041fe200078e0084 */
[----:B------:R-:W-:-:S04]  /*3960*/  IADD3 R187, PT, PT, R187, 0x20, RZ ;  /* 0x00000020bbbb7810 */ /* 0x000fc80007ffe0ff */
[----:B------:R0:W-:Y:S03]  /*3970*/  @P4 STG.E.128 desc[UR6][R132.64], R40 ;  /* 0x0000002884004986 */ /* 0x0001e6000c101d06 */
.L_x_5573:
[----:B------:R-:W-:Y:S05]  /*3980*/  BSYNC.RECONVERGENT B0 ;  /* 0x0000000000007941 */ /* 0x000fea0003800200 */
.L_x_5572:
[----:B------:R-:W-:Y:S01]  /*3990*/  ISETP.GE.U32.AND P0, PT, R7, 0xc0, PT ;  /* 0x000000c00700780c */ /* 0x000fe20003f06070 */
[----:B------:R-:W-:Y:S01]  /*39a0*/  BSSY.RECONVERGENT B0, `(.L_x_5578) ;  /* 0x000008d000007945 */ /* 0x000fe20003800200 */
[----:B------:R-:W-:-:S11]  /*39b0*/  LOP3.LUT R3, R3, 0xffffbfff, RZ, 0xc0, !PT ;  /* 0xffffbfff03037812 */ /* 0x000fd600078ec0ff */
[----:B------:R-:W-:Y:S01]  /*39c0*/  @P0 LOP3.LUT R3, R3, 0x4000, RZ, 0xfc, !PT ;  /* 0x0000400003030812 */ /* 0x000fe200078efcff */
[----:B------:R-:W-:Y:S06]  /*39d0*/  @!P0 BRA `(.L_x_5579) ;  /* 0x0000000800248947 */ /* 0x000fec0003800000 */
[----:B------:R-:W-:-:S04]  /*39e0*/  ISETP.NE.U32.AND P0, PT, RZ, UR12, PT ;  /* 0x0000000cff007c0c */ /* 0x000fc8000bf05070 */
[----:B------:R-:W-:-:S13]  /*39f0*/  ISETP.NE.AND.EX P0, PT, RZ, UR13, PT, P0 ;  /* 0x0000000dff007c0c */ /* 0x000fda000bf05300 */
[----:B01234-:R-:W0:Y:S02]  /*3a00*/  @P0 LDC.64 R132, c[0x0][0x398] ;  /* 0x0000e600ff840b82 */ /* 0x01fe240000000a00 */
[----:B0-----:R-:W-:-:S06]  /*3a10*/  @P0 IMAD.WIDE.U32 R184, R187, 0x10, R132 ;  /* 0x00000010bbb80825 */ /* 0x001fcc00078e0084 */
[----:B------:R-:W0:Y:S01]  /*3a20*/  LDC.64 R132, c[0x0][0x390] ;  /* 0x0000e400ff847b82 */ /* 0x000e220000000a00 */
[----:B------:R1:W5:Y:S01]  /*3a30*/  @P0 LDG.E.128 R48, desc[UR6][R184.64] ;  /* 0x00000006b8300981 */ /* 0x000362000c1e1d00 */
[----:B------:R-:W-:-:S04]  /*3a40*/  ISETP.NE.U32.AND P0, PT, RZ, UR14, PT ;  /* 0x0000000eff007c0c */ /* 0x000fc8000bf05070 */
[----:B------:R-:W-:-:S13]  /*3a50*/  ISETP.NE.AND.EX P0, PT, RZ, UR15, PT, P0 ;  /* 0x0000000fff007c0c */ /* 0x000fda000bf05300 */
[----:B------:R-:W2:Y:S01]  /*3a60*/  @P0 LDC.64 R182, c[0x0][0x3a0] ;  /* 0x0000e800ffb60b82 */ /* 0x000ea20000000a00 */
[----:B0-----:R-:W-:-:S06]  /*3a70*/  IMAD.WIDE.U32 R132, R187, 0x10, R132 ;  /* 0x00000010bb847825 */ /* 0x001fcc00078e0084 */
[----:B------:R-:W5:Y:S01]  /*3a80*/  LDG.E.128 R132, desc[UR6][R132.64] ;  /* 0x0000000684847981 */ /* 0x000f62000c1e1d00 */
[----:B--2---:R-:W-:-:S05]  /*3a90*/  @P0 IMAD.WIDE.U32 R182, R187, 0x10, R182 ;  /* 0x00000010bbb60825 */ /* 0x004fca00078e00b6 */
[----:B------:R1:W5:Y:S01]  /*3aa0*/  @P0 LDG.E.128 R44, desc[UR6][R182.64] ;  /* 0x00000006b62c0981 */ /* 0x000362000c1e1d00 */
[----:B------:R-:W-:-:S04]  /*3ab0*/  UISETP.NE.U32.AND UP0, UPT, UR12, URZ, UPT ;  /* 0x000000ff0c00728c */ /* 0x000fc8000bf05070 */
[----:B------:R-:W-:-:S09]  /*3ac0*/  UISETP.NE.AND.EX UP0, UPT, UR13, URZ, UPT, UP0 ;  /* 0x000000ff0d00728c */ /* 0x000fd2000bf05300 */
[----:B-1----:R-:W-:Y:S05]  /*3ad0*/  BRA.U UP0, `(.L_x_5580) ;  /* 0x0000000100a47547 */ /* 0x002fea000b800000 */
        /* <DEDUP_REMOVED lines=12> */
.L_x_5581:
        /* <DEDUP_REMOVED lines=29> */
.L_x_5580:
        /* <DEDUP_REMOVED lines=32> */
.L_x_5583:
        /* <DEDUP_REMOVED lines=44> */
.L_x_5582:
[----:B------:R-:W0:Y:S02]  /*4230*/  @P4 LDC.64 R132, c[0x0][0x3a8] ;  /* 0x0000ea00ff844b82 */ /* 0x000e240000000a00 */
[C---:B0-----:R-:W-:Y:S01]  /*4240*/  @P4 IMAD.WIDE.U32 R132, R187.reuse, 0x10, R132 ;  /* 0x00000010bb844825 */ /* 0x041fe200078e0084 */
[----:B------:R-:W-:-:S04]  /*4250*/  IADD3 R187, PT, PT, R187, 0x20, RZ ;  /* 0x00000020bbbb7810 */ /* 0x000fc80007ffe0ff */
[----:B------:R0:W-:Y:S03]  /*4260*/  @P4 STG.E.128 desc[UR6][R132.64], R40 ;  /* 0x0000002884004986 */ /* 0x0001e6000c101d06 */
.L_x_5579:
[----:B------:R-:W-:Y:S05]  /*4270*/  BSYNC.RECONVERGENT B0 ;  /* 0x0000000000007941 */ /* 0x000fea0003800200 */
.L_x_5578:
        /* <DEDUP_REMOVED lines=8> */
[----:B0-----:R-:W-:-:S05]  /*4300*/  @P0 IMAD.WIDE.U32 R182, R187, 0x10, R132 ;  /* 0x00000010bbb60825 */ /* 0x001fca00078e0084 */
[----:B------:R0:W5:Y:S01]  /*4310*/  @P0 LDG.E.128 R48, desc[UR6][R182.64] ;  /* 0x00000006b6300981 */ /* 0x000162000c1e1d00 */
[----:B------:R-:W-:-:S04]  /*4320*/  ISETP.NE.U32.AND P0, PT, RZ, UR14, PT ;  /* 0x0000000eff007c0c */ /* 0x000fc8000bf05070 */
[----:B------:R-:W-:-:S13]  /*4330*/  ISETP.NE.AND.EX P0, PT, RZ, UR15, PT, P0 ;  /* 0x0000000fff007c0c */ /* 0x000fda000bf05300 */
[----:B------:R-:W1:Y:S02]  /*4340*/  @P0 LDC.64 R132, c[0x0][0x3a0] ;  /* 0x0000e800ff840b82 */ /* 0x000e640000000a00 */
[----:B-1----:R-:W-:-:S06]  /*4350*/  @P0 IMAD.WIDE.U32 R184, R187, 0x10, R132 ;  /* 0x00000010bbb80825 */ /* 0x002fcc00078e0084 */
[----:B------:R-:W1:Y:S01]  /*4360*/  LDC.64 R132, c[0x0][0x390] ;  /* 0x0000e400ff847b82 */ /* 0x000e620000000a00 */
[----:B------:R0:W5:Y:S01]  /*4370*/  @P0 LDG.E.128 R44, desc[UR6][R184.64] ;  /* 0x00000006b82c0981 */ /* 0x000162000c1e1d00 */
[----:B-1----:R-:W-:-:S06]  /*4380*/  IMAD.WIDE.U32 R132, R187, 0x10, R132 ;  /* 0x00000010bb847825 */ /* 0x002fcc00078e0084 */
[----:B------:R-:W5:Y:S01]  /*4390*/  LDG.E.128 R132, desc[UR6][R132.64] ;  /* 0x0000000684847981 */ /* 0x000f62000c1e1d00 */
        /* <DEDUP_REMOVED lines=15> */
.L_x_5587:
        /* <DEDUP_REMOVED lines=29> */
.L_x_5586:
        /* <DEDUP_REMOVED lines=32> */
.L_x_5589:
        /* <DEDUP_REMOVED lines=44> */
.L_x_5588:
[----:B------:R-:W0:Y:S02]  /*4b20*/  @P4 LDC.64 R132, c[0x0][0x3a8] ;  /* 0x0000ea00ff844b82 */ /* 0x000e240000000a00 */
[C---:B0-----:R-:W-:Y:S01]  /*4b30*/  @P4 IMAD.WIDE.U32 R132, R187.reuse, 0x10, R132 ;  /* 0x00000010bb844825 */ /* 0x041fe200078e0084 */
[----:B------:R-:W-:-:S04]  /*4b40*/  IADD3 R187, PT, PT, R187, 0x20, RZ ;  /* 0x00000020bbbb7810 */ /* 0x000fc80007ffe0ff */
[----:B------:R0:W-:Y:S03]  /*4b50*/  @P4 STG.E.128 desc[UR6][R132.64], R40 ;  /* 0x0000002884004986 */ /* 0x0001e6000c101d06 */
.L_x_5585:
[----:B------:R-:W-:Y:S05]  /*4b60*/  BSYNC.RECONVERGENT B0 ;  /* 0x0000000000007941 */ /* 0x000fea0003800200 */
.L_x_5584:
        /* <DEDUP_REMOVED lines=33> */
.L_x_5593:
        /* <DEDUP_REMOVED lines=29> */
.L_x_5592:
        /* <DEDUP_REMOVED lines=32> */
.L_x_5595:
        /* <DEDUP_REMOVED lines=44> */
.L_x_5594:
[----:B------:R-:W0:Y:S02]  /*5410*/  @P4 LDC.64 R132, c[0x0][0x3a8] ;  /* 0x0000ea00ff844b82 */ /* 0x000e240000000a00 */
[C---:B0-----:R-:W-:Y:S01]  /*5420*/  @P4 IMAD.WIDE.U32 R132, R187.reuse, 0x10, R132 ;  /* 0x00000010bb844825 */ /* 0x041fe200078e0084 */
[----:B------:R-:W-:-:S04]  /*5430*/  IADD3 R187, PT, PT, R187, 0x20, RZ ;  /* 0x00000020bbbb7810 */ /* 0x000fc80007ffe0ff */
[----:B------:R0:W-:Y:S03]  /*5440*/  @P4 STG.E.128 desc[UR6][R132.64], R40 ;  /* 0x0000002884004986 */ /* 0x0001e6000c101d06 */
.L_x_5591:
[----:B------:R-:W-:Y:S05]  /*5450*/  BSYNC.RECONVERGENT B0 ;  /* 0x0000000000007941 */ /* 0x000fea0003800200 */
.L_x_5590:
        /* <DEDUP_REMOVED lines=33> */
.L_x_5599:
        /* <DEDUP_REMOVED lines=29> */
.L_x_5598:
        /* <DEDUP_REMOVED lines=32> */
.L_x_5601:
        /* <DEDUP_REMOVED lines=44> */
.L_x_5600:
[----:B------:R-:W0:Y:S02]  /*5d00*/  @P4 LDC.64 R132, c[0x0][0x3a8] ;  /* 0x0000ea00ff844b82 */ /* 0x000e240000000a00 */
[C---:B0-----:R-:W-:Y:S01]  /*5d10*/  @P4 IMAD.WIDE.U32 R132, R187.reuse, 0x10, R132 ;  /* 0x00000010bb844825 */ /* 0x041fe200078e0084 */
[----:B------:R-:W-:-:S04]  /*5d20*/  IADD3 R187, PT, PT, R187, 0x20, RZ ;  /* 0x00000020bbbb7810 */ /* 0x000fc80007ffe0ff */
[----:B------:R0:W-:Y:S03]  /*5d30*/  @P4 STG.E.128 desc[UR6][R132.64], R40 ;  /* 0x0000002884004986 */ /* 0x0001e6000c101d06 */
.L_x_5597:
[----:B------:R-:W-:Y:S05]  /*5d40*/  BSYNC.RECONVERGENT B0 ;  /* 0x0000000000007941 */ /* 0x000fea0003800200 */
.L_x_5596:
        /* <DEDUP_REMOVED lines=33> */
.L_x_5605:
        /* <DEDUP_REMOVED lines=29> */
.L_x_5604:
        /* <DEDUP_REMOVED lines=32> */
.L_x_5607:
        /* <DEDUP_REMOVED lines=44> */
.L_x_5606:
[----:B------:R-:W0:Y:S02]  /*65f0*/  @P4 LDC.64 R132, c[0x0][0x3a8] ;  /* 0x0000ea00ff844b82 */ /* 0x000e240000000a00 */
[----:B0-----:R-:W-:-:S05]  /*6600*/  @P4 IMAD.WIDE.U32 R132, R187, 0x10, R132 ;  /* 0x00000010bb844825 */ /* 0x001fca00078e0084 */
[----:B------:R0:W-:Y:S02]  /*6610*/  @P4 STG.E.128 desc[UR6][R132.64], R40 ;  /* 0x0000002884004986 */ /* 0x0001e4000c101d06 */
.L_x_5603:
[----:B------:R-:W-:Y:S05]  /*6620*/  BSYNC.RECONVERGENT B0 ;  /* 0x0000000000007941 */ /* 0x000fea0003800200 */
.L_x_5602:
        /* <DEDUP_REMOVED lines=12> */
[----:B------:R-:W-:-:S03]  /*66f0*/  LOP3.LUT R3, R3, 0xfffffffe, RZ, 0xc0, !PT ;  /* 0xfffffffe03037812 */ /* 0x000fc600078ec0ff */
[----:B------:R-:W-:-:S04]  /*6700*/  FADD.FTZ R132, R36, R133 ;  /* 0x0000008524847221 */ /* 0x000fc80000010000 */
[----:B------:R-:W-:-:S04]  /*6710*/  FADD.FTZ R132, R153, R132 ;  /* 0x0000008499847221 */ /* 0x000fc80000010000 */
[----:B------:R-:W-:Y:S01]  /*6720*/  FADD.FTZ R133, R151, R132 ;  /* 0x0000008497857221 */ /* 0x000fe20000010000 */
[----:B------:R-:W-:-:S03]  /*6730*/  @P6 LOP3.LUT R3, R3, 0x1, RZ, 0xfc, !PT ;  /* 0x0000000103036812 */ /* 0x000fc600078efcff */
[----:B------:R-:W-:Y:S01]  /*6740*/  FADD.FTZ R133, R176, R133 ;  /* 0x00000085b0857221 */ /* 0x000fe20000010000 */
[----:B------:R-:W-:-:S04]  /*6750*/  LOP3.LUT R3, R3, 0xfffffffd, RZ, 0xc0, !PT ;  /* 0xfffffffd03037812 */ /* 0x000fc800078ec0ff */
        /* <DEDUP_REMOVED lines=102> */
[--C-:B------:R-:W-:Y:S01]  /*6dc0*/  FADD.FTZ R133, R18, -R183.reuse ;  /* 0x800000b712857221 */ /* 0x100fe20000010000 */
[--C-:B------:R-:W-:Y:S01]  /*6dd0*/  FADD.FTZ R135, R20, -R183.reuse ;  /* 0x800000b714877221 */ /* 0x100fe20000010000 */
[--C-:B------:R-:W-:Y:S01]  /*6de0*/  FADD.FTZ R134, R19, -R183.reuse ;  /* 0x800000b713867221 */ /* 0x100fe20000010000 */
[----:B------:R-:W-:Y:S01]  /*6df0*/  FFMA.FTZ R132, R132, R132, RZ ;  /* 0x0000008484847223 */ /* 0x000fe200000100ff */
[----:B------:R-:W-:-:S03]  /*6e00*/  FADD.FTZ R184, R16, -R183 ;  /* 0x800000b710b87221 */ /* 0x000fc60000010000 */
[----:B------:R-:W-:Y:S01]  /*6e10*/  FFMA.FTZ R132, R133, R133, R132 ;  /* 0x0000008585847223 */ /* 0x000fe20000010084 */
        /* <DEDUP_REMOVED lines=9> */
[----:B------:R-:W-:-:S04]  /*6eb0*/  FFMA.FTZ R132, R135, R135, R132 ;  /* 0x0000008787847223 */ /* 0x000fc80000010084 */
[----:B------:R-:W-:Y:S01]  /*6ec0*/  FFMA.FTZ R132, R133, R133, R132 ;  /* 0x0000008585847223 */ /* 0x000fe20000010084 */
[----:B------:R-:W-:-:S04]  /*6ed0*/  FADD.FTZ R133, R4, -R183 ;  /* 0x800000b704857221 */ /* 0x000fc80000010000 */
[----:B------:R-:W-:-:S05]  /*6ee0*/  FSEL R132, R132, RZ, P5 ;  /* 0x000000ff84847208 */ /* 0x000fca0002800000 */
[----:B------:R-:W-:-:S04]  /*6ef0*/  FFMA.FTZ R133, R133, R133, R132 ;  /* 0x0000008585857223 */ /* 0x000fc80000010084 */
        /* <DEDUP_REMOVED lines=12> */
[----:B------:R-:W-:Y:S01]  /*6fc0*/  @P3 FFMA.FTZ R132, R134, R134, R133 ;  /* 0x0000008686843223 */ /* 0x000fe20000010085 */
[--C-:B------:R-:W-:Y:S01]  /*6fd0*/  FADD.FTZ R133, R2, -R183.reuse ;  /* 0x800000b702857221 */ /* 0x100fe20000010000 */
[----:B------:R-:W-:-:S03]  /*6fe0*/  FADD.FTZ R134, R17, -R183 ;  /* 0x800000b711867221 */ /* 0x000fc60000010000 */
        /* <DEDUP_REMOVED lines=63> */
[----:B------:R-:W-:Y:S01]  /*73e0*/  FADD.FTZ R134, R28, -R183 ;  /* 0x800000b71c867221 */ /* 0x000fe20000010000 */
[----:B------:R-:W-:Y:S02]  /*73f0*/  ISETP.GT.U32.AND P6, PT, R7, 0xdf, PT ;  /* 0x000000df0700780c */ /* 0x000fe40003fc4070 */
        /* <DEDUP_REMOVED lines=73> */
.L_x_5641:
[----:B------:R-:W-:Y:S01]  /*7890*/  LOP3.LUT P1, RZ, R186, 0x1f, RZ, 0xc0, !PT ;  /* 0x0000001fbaff7812 */ /* 0x000fe2000782c0ff */
[----:B------:R-:W-:Y:S01]  /*78a0*/  FMUL.FTZ R132, R183, R183 ;  /* 0x000000b7b7847220 */ /* 0x000fe20000410000 */
[----:B------:R-:W-:Y:S01]  /*78b0*/  ISETP.NE.AND P0, PT, RZ, UR8, PT ;  /* 0x00000008ff007c0c */ /* 0x000fe2000bf05270 */
[----:B-1----:R-:W-:Y:S01]  /*78c0*/  FADD.FTZ R187, R184, R187 ;  /* 0x000000bbb8bb7221 */ /* 0x002fe20000010000 */
[----:B------:R-:W-:Y:S02]  /*78d0*/  BSSY.RECONVERGENT B0, `(.L_x_5609) ;  /* 0x000003d000007945 */ /* 0x000fe40003800200 */
[----:B------:R-:W-:Y:S01]  /*78e0*/  FSEL R189, R132, RZ, P0 ;  /* 0x000000ff84bd7208 */ /* 0x000fe20000000000 */
[----:B------:R-:W-:Y:S01]  /*78f0*/  FFMA.FTZ R182, R187, R182, UR9 ;  /* 0x00000009bbb67e23 */ /* 0x000fe200080100b6 */
[----:B------:R-:W-:-:S03]  /*7900*/  FSEL R185, R183, RZ, !P0 ;  /* 0x000000ffb7b97208 */ /* 0x000fc60004000000 */
[----:B------:R-:W-:Y:S02]  /*7910*/  FADD.FTZ R182, R182, R189 ;  /* 0x000000bdb6b67221 */ /* 0x000fe40000010000 */
[----:B------:R-:W1:Y:S02]  /*7920*/  @!P1 LDC.64 R134, c[0x0][0x3c0] ;  /* 0x0000f000ff869b82 */ /* 0x000e640000000a00 */
[----:B0-----:R-:W0:Y:S06]  /*7930*/  MUFU.RSQ R184, R182 ;  /* 0x000000b600b87308 */ /* 0x001e2c0000001400 */
[----:B------:R-:W2:Y:S01]  /*7940*/  @!P1 LDC.64 R132, c[0x0][0x3c8] ;  /* 0x0000f200ff849b82 */ /* 0x000ea20000000a00 */
[----:B-1----:R-:W-:-:S05]  /*7950*/  @!P1 IMAD.WIDE R134, R6, 0x4, R134 ;  /* 0x0000000406869825 */ /* 0x002fca00078e0286 */
[----:B------:R1:W-:Y:S01]  /*7960*/  @!P1 STG.E desc[UR6][R134.64], R183 ;  /* 0x000000b786009986 */ /* 0x0003e2000c101906 */
[----:B--2---:R-:W-:-:S05]  /*7970*/  @!P1 IMAD.WIDE R132, R6, 0x4, R132 ;  /* 0x0000000406849825 */ /* 0x004fca00078e0284 */
[----:B0-----:R1:W-:Y:S01]  /*7980*/  @!P1 STG.E desc[UR6][R132.64], R184 ;  /* 0x000000b884009986 */ /* 0x0013e2000c101906 */
[----:B------:R-:W-:Y:S05]  /*7990*/  @!P5 BRA `(.L_x_5610) ;  /* 0x0000000000c0d947 */ /* 0x000fea0003800000 */
[--C-:B-1----:R-:W-:Y:S01]  /*79a0*/  FADD.FTZ R183, R36, -R185.reuse ;  /* 0x800000b924b77221 */ /* 0x102fe20000010000 */
[--C-:B------:R-:W-:Y:S01]  /*79b0*/  FADD.FTZ R135, R20, -R185.reuse ;  /* 0x800000b914877221 */ /* 0x100fe20000010000 */
[----:B-----5:R-:W-:Y:S02]  /*79c0*/  HADD2.F32 R182, -RZ, R113.H0_H0 ;  /* 0x20000071ffb67230 */ /* 0x020fe40000004100 */
[----:B------:R-:W-:Y:S01]  /*79d0*/  FADD.FTZ R187, R151, -R185 ;  /* 0x800000b997bb7221 */ /* 0x000fe20000010000 */
[----:B------:R-:W-:Y:S02]  /*79e0*/  HADD2.F32 R186, -RZ, R109.H0_H0 ;  /* 0x2000006dffba7230 */ /* 0x000fe40000004100 */
[C---:B------:R-:W-:Y:S01]  /*79f0*/  FMUL.FTZ R183, R184.reuse, R183 ;  /* 0x000000b7b8b77220 */ /* 0x040fe20000410000 */
[----:B------:R-:W-:Y:S02]  /*7a00*/  HADD2.F32 R190, -RZ, R114.H0_H0 ;  /* 0x20000072ffbe7230 */ /* 0x000fe40000004100 */
[----:B------:R-:W-:Y:S01]  /*7a10*/  FMUL.FTZ R135, R184, R135 ;  /* 0x00000087b8877220 */ /* 0x000fe20000410000 */
[----:B------:R-:W-:-:S02]  /*7a20*/  HADD2.F32 R192, -RZ, R110.H0_H0 ;  /* 0x2000006effc07230 */ /* 0x000fc40000004100 */
[--C-:B------:R-:W-:Y:S01]  /*7a30*/  FADD.FTZ R133, R5, -R185.reuse ;  /* 0x800000b905857221 */ /* 0x100fe20000010000 */
[----:B------:R-:W-:Y:S02]  /*7a40*/  HADD2.F32 R194, -RZ, R115.H0_H0 ;  /* 0x20000073ffc27230 */ /* 0x000fe40000004100 */
[----:B------:R-:W-:Y:S01]  /*7a50*/  FFMA.FTZ R188, R135, R182, R186 ;  /* 0x000000b687bc7223 */ /* 0x000fe200000100ba */
[----:B------:R-:W-:Y:S02]  /*7a60*/  HADD2.F32 R196, -RZ, R111.H0_H0 ;  /* 0x2000006fffc47230 */ /* 0x000fe40000004100 */
[----:B------:R-:W-:Y:S01]  /*7a70*/  FFMA.FTZ R191, R183, R190, R192 ;  /* 0x000000beb7bf7223 */ /* 0x000fe200000100c0 */
[----:B------:R-:W-:Y:S01]  /*7a80*/  HADD2.F32 R132, -RZ, R112.H0_H0 ;  /* 0x20000070ff847230 */ /* 0x000fe20000004100 */
[----:B------:R-:W0:Y:S01]  /*7a90*/  LDC.64 R182, c[0x0][0x428] ;  /* 0x00010a00ffb67b82 */ /* 0x000e220000000a00 */
[----:B------:R-:W-:Y:S02]  /*7aa0*/  HADD2.F32 R134, -RZ, R108.H0_H0 ;  /* 0x2000006cff867230 */ /* 0x000fe40000004100 */
[C---:B------:R-:W-:Y:S01]  /*7ab0*/  FMUL.FTZ R187, R184.reuse, R187 ;  /* 0x000000bbb8bb7220 */ /* 0x040fe20000410000 */
[----:B------:R-:W-:Y:S01]  /*7ac0*/  FMUL.FTZ R133, R184, R133 ;  /* 0x00000085b8857220 */ /* 0x000fe20000410000 */
[--C-:B------:R-:W-:Y:S01]  /*7ad0*/  FADD.FTZ R189, R176, -R185.reuse ;  /* 0x800000b9b0bd7221 */ /* 0x100fe20000010000 */
[--C-:B------:R-:W-:Y:S01]  /*7ae0*/  FADD.FTZ R135, R39, -R185.reuse ;  /* 0x800000b927877221 */ /* 0x100fe20000010000 */
[----:B------:R-:W-:Y:S01]  /*7af0*/  FFMA.FTZ R193, R187, R194, R196 ;  /* 0x000000c2bbc17223 */ /* 0x000fe200000100c4 */
[----:B------:R-:W-:Y:S01]  /*7b00*/  FFMA.FTZ R132, R133, R132, R134 ;  /* 0x0000008485847223 */ /* 0x000fe20000010086 */
[--C-:B------:R-:W-:Y:S01]  /*7b10*/  FADD.FTZ R187, R153, -R185.reuse ;  /* 0x800000b999bb7221 */ /* 0x100fe20000010000 */
[----:B------:R-:W-:Y:S01]  /*7b20*/  FADD.FTZ R133, R18, -R185 ;  /* 0x800000b912857221 */ /* 0x000fe20000010000 */
[----:B------:R-:W-:-:S02]  /*7b30*/  HADD2.F32 R194, -RZ, R114.H1_H1 ;  /* 0x30000072ffc27230 */ /* 0x000fc40000004100 */
[C---:B------:R-:W-:Y:S01]  /*7b40*/  FMUL.FTZ R189, R184.reuse, R189 ;  /* 0x000000bdb8bd7220 */ /* 0x040fe20000410000 */
[----:B------:R-:W-:Y:S02]  /*7b50*/  HADD2.F32 R196, -RZ, R110.H1_H1 ;  /* 0x3000006effc47230 */ /* 0x000fe40000004100 */
[C---:B------:R-:W-:Y:S01]  /*7b60*/  FMUL.FTZ R187, R184.reuse, R187 ;  /* 0x000000bbb8bb7220 */ /* 0x040fe20000410000 */
[----:B------:R-:W-:Y:S02]  /*7b70*/  HADD2.F32 R198, -RZ, R115.H1_H1 ;  /* 0x30000073ffc67230 */ /* 0x000fe40000004100 */
[C---:B------:R-:W-:Y:S01]  /*7b80*/  FMUL.FTZ R135, R184.reuse, R135 ;  /* 0x00000087b8877220 */ /* 0x040fe20000410000 */
[----:B------:R-:W-:Y:S02]  /*7b90*/  HADD2.F32 R200, -RZ, R111.H1_H1 ;  /* 0x3000006fffc87230 */ /* 0x000fe40000004100 */
[----:B------:R-:W-:Y:S01]  /*7ba0*/  FMUL.FTZ R133, R184, R133 ;  /* 0x00000085b8857220 */ /* 0x000fe20000410000 */
[----:B------:R-:W-:-:S02]  /*7bb0*/  HADD2.F32 R134, -RZ, R112.H1_H1 ;  /* 0x30000070ff867230 */ /* 0x000fc40000004100 */
[----:B------:R-:W-:Y:S01]  /*7bc0*/  FFMA.FTZ R194, R187, R194, R196 ;  /* 0x000000c2bbc27223 */ /* 0x000fe200000100c4 */
[----:B------:R-:W-:Y:S02]  /*7bd0*/  HADD2.F32 R186, -RZ, R108.H1_H1 ;  /* 0x3000006cffba7230 */ /* 0x000fe40000004100 */
[----:B------:R-:W-:Y:S01]  /*7be0*/  FFMA.FTZ R198, R189, R198, R200 ;  /* 0x000000c6bdc67223 */ /* 0x000fe200000100c8 */
[----:B------:R-:W-:Y:S02]  /*7bf0*/  HADD2.F32 R190, -RZ, R113.H1_H1 ;  /* 0x30000071ffbe7230 */ /* 0x000fe40000004100 */
[----:B------:R-:W-:Y:S02]  /*7c00*/  HADD2.F32 R192, -RZ, R109.H1_H1 ;  /* 0x3000006dffc07230 */ /* 0x000fe40000004100 */
[----:B------:R-:W-:Y:S01]  /*7c10*/  FFMA.FTZ R187, R133, R134, R186 ;  /* 0x0000008685bb7223 */ /* 0x000fe200000100ba */
[----:B------:R-:W-:Y:S01]  /*7c20*/  F2FP.F16.F32.PACK_AB R134, R194, R191 ;  /* 0x000000bfc286723e */ /* 0x000fe200000000ff */
[C---:B0-----:R-:W-:Y:S01]  /*7c30*/  IMAD.WIDE.U32 R182, R180.reuse, 0x10, R182 ;  /* 0x00000010b4b67825 */ /* 0x041fe200078e00b6 */
[----:B------:R-:W-:-:S03]  /*7c40*/  IADD3 R180, PT, PT, R180, 0x20, RZ ;  /* 0x00000020b4b47810 */ /* 0x000fc60007ffe0ff */
[----:B------:R-:W-:Y:S01]  /*7c50*/  FFMA.FTZ R189, R135, R190, R192 ;  /* 0x000000be87bd7223 */ /* 0x000fe200000100c0 */
[----:B------:R-:W-:Y:S02]  /*7c60*/  F2FP.F16.F32.PACK_AB R135, R198, R193 ;  /* 0x000000c1c687723e */ /* 0x000fe400000000ff */
[----:B------:R-:W-:Y:S02]  /*7c70*/  F2FP.F16.F32.PACK_AB R132, R187, R132 ;  /* 0x00000084bb84723e */ /* 0x000fe400000000ff */
[----:B------:R-:W-:-:S05]  /*7c80*/  F2FP.F16.F32.PACK_AB R133, R189, R188 ;  /* 0x000000bcbd85723e */ /* 0x000fca00000000ff */
[----:B------:R0:W-:Y:S02]  /*7c90*/  STG.E.128 desc[UR6][R182.64], R132 ;  /* 0x00000084b6007986 */ /* 0x0001e4000c101d06 */
.L_x_5610:
[----:B------:R-:W-:Y:S05]  /*7ca0*/  BSYNC.RECONVERGENT B0 ;  /* 0x0000000000007941 */ /* 0x000fea0003800200 */
.L_x_5609:
[----:B------:R-:W-:Y:S01]  /*7cb0*/  ISETP.GE.U32.AND P0, PT, R7, 0x40, PT ;  /* 0x000000400700780c */ /* 0x000fe20003f06070 */
[----:B------:R-:W-:-:S12]  /*7cc0*/  BSSY.RECONVERGENT B0, `(.L_x_5611) ;  /* 0x0000032000007945 */ /* 0x000fd80003800200 */
[----:B------:R-:W-:Y:S05]  /*7cd0*/  @!P0 BRA `(.L_x_5612) ;  /* 0x0000000000c08947 */ /* 0x000fea0003800000 */
[--C-:B01----:R-:W-:Y:S01]  /*7ce0*/  FADD.FTZ R183, R35, -R185.reuse ;  /* 0x800000b923b77221 */ /* 0x103fe20000010000 */
        /* <DEDUP_REMOVED lines=47> */
.L_x_5612:
[----:B------:R-:W-:Y:S05]  /*7fe0*/  BSYNC.RECONVERGENT B0 ;  /* 0x0000000000007941 */ /* 0x000fea0003800200 */
.L_x_5611:
[----:B------:R-:W-:Y:S01]  /*7ff0*/  ISETP.GE.U32.AND P0, PT, R7, 0x60, PT ;  /* 0x000000600700780c */ /* 0x000fe20003f06070 */
[----:B------:R-:W-:-:S12]  /*8000*/  BSSY.RECONVERGENT B0, `(.L_x_5613) ;  /* 0x0000032000007945 */ /* 0x000fd80003800200 */
[----:B------:R-:W-:Y:S05]  /*8010*/  @!P0 BRA `(.L_x_5614) ;  /* 0x0000000000c08947 */ /* 0x000fea0003800000 */
[--C-:B012---:R-:W-:Y:S01]  /*8020*/  FADD.FTZ R183, R136, -R185.reuse ;  /* 0x800000b988b77221 */ /* 0x107fe20000010000 */
        /* <DEDUP_REMOVED lines=47> */
.L_x_5614:
[----:B------:R-:W-:Y:S05]  /*8320*/  BSYNC.RECONVERGENT B0 ;  /* 0x0000000000007941 */ /* 0x000fea0003800200 */
.L_x_5613:
[----:B------:R-:W-:Y:S01]  /*8330*/  ISETP.GE.U32.AND P0, PT, R7, 0x80, PT ;  /* 0x000000800700780c */ /* 0x000fe20003f06070 */
[----:B------:R-:W-:-:S12]  /*8340*/  BSSY.RECONVERGENT B0, `(.L_x_5615) ;  /* 0x0000032000007945 */ /* 0x000fd80003800200 */
[----:B------:R-:W-:Y:S05]  /*8350*/  @!P0 BRA `(.L_x_5616) ;  /* 0x0000000000c08947 */ /* 0x000fea0003800000 */
[--C-:B0123--:R-:W-:Y:S01]  /*8360*/  FADD.FTZ R183, R138, -R185.reuse ;  /* 0x800000b98ab77221 */ /* 0x10ffe20000010000 */
        /* <DEDUP_REMOVED lines=47> */
.L_x_5616:
[----:B------:R-:W-:Y:S05]  /*8660*/  BSYNC.RECONVERGENT B0 ;  /* 0x0000000000007941 */ /* 0x000fea0003800200 */
.L_x_5615:
[----:B------:R-:W-:Y:S01]  /*8670*/  ISETP.GE.U32.AND P0, PT, R7, 0xa0, PT ;  /* 0x000000a00700780c */ /* 0x000fe20003f06070 */
[----:B------:R-:W-:-:S12]  /*8680*/  BSSY.RECONVERGENT B0, `(.L_x_5617) ;  /* 0x0000032000007945 */ /* 0x000fd80003800200 */
[----:B------:R-:W-:Y:S05]  /*8690*/  @!P0 BRA `(.L_x_5618) ;  /* 0x0000000000c08947 */ /* 0x000fea0003800000 */
[--C-:B01234-:R-:W-:Y:S01]  /*86a0*/  FADD.FTZ R183, R139, -R185.reuse ;  /* 0x800000b98bb77221 */ /* 0x11ffe20000010000 */
        /* <DEDUP_REMOVED lines=47> */
.L_x_5618:
[----:B------:R-:W-:Y:S05]  /*89a0*/  BSYNC.RECONVERGENT B0 ;  /* 0x0000000000007941 */ /* 0x000fea0003800200 */
.L_x_5617:
        /* <DEDUP_REMOVED lines=51> */
.L_x_5620:
[----:B------:R-:W-:Y:S05]  /*8ce0*/  BSYNC.RECONVERGENT B0 ;  /* 0x0000000000007941 */ /* 0x000fea0003800200 */
.L_x_5619:
        /* <DEDUP_REMOVED lines=51> */
.L_x_5622:
[----:B------:R-:W-:Y:S05]  /*9020*/  BSYNC.RECONVERGENT B0 ;  /* 0x0000000000007941 */ /* 0x000fea0003800200 */
.L_x_5621:
        /* <DEDUP_REMOVED lines=51> */
.L_x_5624:
[----:B------:R-:W-:Y:S05]  /*9360*/  BSYNC.RECONVERGENT B0 ;  /* 0x0000000000007941 */ /* 0x000fea0003800200 */
.L_x_5623:
        /* <DEDUP_REMOVED lines=51> */
.L_x_5626:
[----:B------:R-:W-:Y:S05]  /*96a0*/  BSYNC.RECONVERGENT B0 ;  /* 0x0000000000007941 */ /* 0x000fea0003800200 */
.L_x_5625:
[----:B------:R-:W-:Y:S01]  /*96b0*/  ISETP.GE.U32.AND P0, PT, R7, 0x140, PT ;  /* 0x000001400700780c */ /* 0x000fe20003f06070 */
[----:B------:R-:W-:-:S12]  /*96c0*/  BSSY.RECONVERGENT B0, `(.L_x_5627) ;  /* 0x0000031000007945 */ /* 0x000fd80003800200 */
[----:B------:R-:W-:Y:S05]  /*96d0*/  @!P0 BRA `(.L_x_5628) ;  /* 0x0000000000bc8947 */ /* 0x000fea0003800000 */
[----:B01234-:R-:W0:Y:S01]  /*96e0*/  LDC.64 R132, c[0x0][0x428] ;  /* 0x00010a00ff847b82 */ /* 0x01fe220000000a00 */
[--C-:B------:R-:W-:Y:S01]  /*96f0*/  FADD.FTZ R135, R14, -R185.reuse ;  /* 0x800000b90e877221 */ /* 0x100fe20000010000 */
[--C-:B------:R-:W-:Y:S01]  /*9700*/  FADD.FTZ R187, R34, -R185.reuse ;  /* 0x800000b922bb7221 */ /* 0x100fe20000010000 */
[--C-:B------:R-:W-:Y:S01]  /*9710*/  FADD.FTZ R191, R150, -R185.reuse ;  /* 0x800000b996bf7221 */ /* 0x100fe20000010000 */
[--C-:B------:R-:W-:Y:S01]  /*9720*/  FADD.FTZ R183, R33, -R185.reuse ;  /* 0x800000b921b77221 */ /* 0x100fe20000010000 */
[--C-:B------:R-:W-:Y:S01]  /*9730*/  FADD.FTZ R189, R149, -R185.reuse ;  /* 0x800000b995bd7221 */ /* 0x100fe20000010000 */
[--C-:B------:R-:W-:Y:S01]  /*9740*/  FADD.FTZ R193, R169, -R185.reuse ;  /* 0x800000b9a9c17221 */ /* 0x100fe20000010000 */
[--C-:B------:R-:W-:Y:S01]  /*9750*/  FADD.FTZ R195, R170, -R185.reuse ;  /* 0x800000b9aac37221 */ /* 0x100fe20000010000 */
[----:B------:R-:W-:Y:S01]  /*9760*/  FADD.FTZ R185, R181, -R185 ;  /* 0x800000b9b5b97221 */ /* 0x000fe20000010000 */
[----:B-----5:R-:W-:Y:S02]  /*9770*/  HADD2.F32 R134, -RZ, R56.H0_H0 ;  /* 0x20000038ff867230 */ /* 0x020fe40000004100 */
[----:B------:R-:W-:Y:S01]  /*9780*/  FMUL.FTZ R135, R184, R135 ;  /* 0x00000087b8877220 */ /* 0x000fe20000410000 */
[----:B------:R-:W-:-:S02]  /*9790*/  HADD2.F32 R182, -RZ, R52.H0_H0 ;  /* 0x20000034ffb67230 */ /* 0x000fc40000004100 */
[C---:B------:R-:W-:Y:S01]  /*97a0*/  FMUL.FTZ R187, R184.reuse, R187 ;  /* 0x000000bbb8bb7220 */ /* 0x040fe20000410000 */
[----:B------:R-:W-:Y:S02]  /*97b0*/  HADD2.F32 R186, -RZ, R57.H0_H0 ;  /* 0x20000039ffba7230 */ /* 0x000fe40000004100 */
[C---:B------:R-:W-:Y:S01]  /*97c0*/  FMUL.FTZ R191, R184.reuse, R191 ;  /* 0x000000bfb8bf7220 */ /* 0x040fe20000410000 */
[----:B------:R-:W-:Y:S02]  /*97d0*/  HADD2.F32 R188, -RZ, R53.H0_H0 ;  /* 0x20000035ffbc7230 */ /* 0x000fe40000004100 */
[C---:B------:R-:W-:Y:S01]  /*97e0*/  FMUL.FTZ R183, R184.reuse, R183 ;  /* 0x000000b7b8b77220 */ /* 0x040fe20000410000 */
[----:B------:R-:W-:Y:S02]  /*97f0*/  HADD2.F32 R190, -RZ, R58.H0_H0 ;  /* 0x2000003affbe7230 */ /* 0x000fe40000004100 */
[----:B------:R-:W-:Y:S01]  /*9800*/  FMUL.FTZ R189, R184, R189 ;  /* 0x000000bdb8bd7220 */ /* 0x000fe20000410000 */
[----:B------:R-:W-:-:S02]  /*9810*/  HADD2.F32 R192, -RZ, R54.H0_H0 ;  /* 0x20000036ffc07230 */ /* 0x000fc40000004100 */
[C---:B------:R-:W-:Y:S01]  /*9820*/  FMUL.FTZ R193, R184.reuse, R193 ;  /* 0x000000c1b8c17220 */ /* 0x040fe20000410000 */
[C---:B------:R-:W-:Y:S01]  /*9830*/  FMUL.FTZ R195, R184.reuse, R195 ;  /* 0x000000c3b8c37220 */ /* 0x040fe20000410000 */
[----:B------:R-:W-:Y:S01]  /*9840*/  FMUL.FTZ R185, R184, R185 ;  /* 0x000000b9b8b97220 */ /* 0x000fe20000410000 */
[----:B------:R-:W-:Y:S01]  /*9850*/  FFMA.FTZ R184, R135, R134, R182 ;  /* 0x0000008687b87223 */ /* 0x000fe200000100b6 */
[----:B------:R-:W-:Y:S01]  /*9860*/  FFMA.FTZ R186, R187, R186, R188 ;  /* 0x000000babbba7223 */ /* 0x000fe200000100bc */
[----:B------:R-:W-:Y:S01]  /*9870*/  FFMA.FTZ R191, R191, R190, R192 ;  /* 0x000000bebfbf7223 */ /* 0x000fe200000100c0 */
[----:B------:R-:W-:Y:S02]  /*9880*/  HADD2.F32 R200, -RZ, R59.H1_H1 ;  /* 0x3000003bffc87230 */ /* 0x000fe40000004100 */
[----:B------:R-:W-:Y:S02]  /*9890*/  HADD2.F32 R202, -RZ, R55.H1_H1 ;  /* 0x30000037ffca7230 */ /* 0x000fe40000004100 */
[----:B------:R-:W-:-:S02]  /*98a0*/  HADD2.F32 R134, -RZ, R56.H1_H1 ;  /* 0x30000038ff867230 */ /* 0x000fc40000004100 */
[----:B------:R-:W-:Y:S02]  /*98b0*/  HADD2.F32 R188, -RZ, R57.H1_H1 ;  /* 0x30000039ffbc7230 */ /* 0x000fe40000004100 */
[----:B------:R-:W-:Y:S01]  /*98c0*/  FFMA.FTZ R200, R185, R200, R202 ;  /* 0x000000c8b9c87223 */ /* 0x000fe200000100ca */
[----:B------:R-:W-:Y:S02]  /*98d0*/  HADD2.F32 R192, -RZ, R58.H1_H1 ;  /* 0x3000003affc07230 */ /* 0x000fe40000004100 */
[----:B------:R-:W-:Y:S02]  /*98e0*/  HADD2.F32 R196, -RZ, R59.H0_H0 ;  /* 0x2000003bffc47230 */ /* 0x000fe40000004100 */
[----:B------:R-:W-:Y:S02]  /*98f0*/  HADD2.F32 R198, -RZ, R55.H0_H0 ;  /* 0x20000037ffc67230 */ /* 0x000fe40000004100 */
[----:B------:R-:W-:Y:S02]  /*9900*/  HADD2.F32 R194, -RZ, R54.H1_H1 ;  /* 0x30000036ffc27230 */ /* 0x000fe40000004100 */
[----:B------:R-:W-:-:S02]  /*9910*/  HADD2.F32 R190, -RZ, R53.H1_H1 ;  /* 0x30000035ffbe7230 */ /* 0x000fc40000004100 */
[----:B------:R-:W-:Y:S01]  /*9920*/  FFMA.FTZ R135, R195, R196, R198 ;  /* 0x000000c4c3877223 */ /* 0x000fe200000100c6 */
[----:B------:R-:W-:Y:S02]  /*9930*/  HADD2.F32 R182, -RZ, R52.H1_H1 ;  /* 0x30000034ffb67230 */ /* 0x000fe40000004100 */
[----:B------:R-:W-:Y:S01]  /*9940*/  FFMA.FTZ R192, R193, R192, R194 ;  /* 0x000000c0c1c07223 */ /* 0x000fe200000100c2 */
[----:B------:R-:W-:Y:S01]  /*9950*/  FFMA.FTZ R189, R189, R188, R190 ;  /* 0x000000bcbdbd7223 */ /* 0x000fe200000100be */
[----:B------:R-:W-:Y:S01]  /*9960*/  F2FP.F16.F32.PACK_AB R135, R200, R135 ;  /* 0x00000087c887723e */ /* 0x000fe200000000ff */
[----:B------:R-:W-:Y:S01]  /*9970*/  FFMA.FTZ R185, R183, R134, R182 ;  /* 0x00000086b7b97223 */ /* 0x000fe200000100b6 */
[----:B0-----:R-:W-:Y:S01]  /*9980*/  IMAD.WIDE.U32 R182, R180, 0x10, R132 ;  /* 0x00000010b4b67825 */ /* 0x001fe200078e0084 */
[----:B------:R-:W-:Y:S02]  /*9990*/  F2FP.F16.F32.PACK_AB R134, R192, R191 ;  /* 0x000000bfc086723e */ /* 0x000fe400000000ff */
[----:B------:R-:W-:-:S02]  /*99a0*/  F2FP.F16.F32.PACK_AB R133, R189, R186 ;  /* 0x000000babd85723e */ /* 0x000fc400000000ff */
[----:B------:R-:W-:-:S05]  /*99b0*/  F2FP.F16.F32.PACK_AB R132, R185, R184 ;  /* 0x000000b8b984723e */ /* 0x000fca00000000ff */
[----:B------:R0:W-:Y:S02]  /*99c0*/  STG.E.128 desc[UR6][R182.64], R132 ;  /* 0x00000084b6007986 */ /* 0x0001e4000c101d06 */
.L_x_5628:
[----:B------:R-:W-:Y:S05]  /*99d0*/  BSYNC.RECONVERGENT B0 ;  /* 0x0000000000007941 */ /* 0x000fea0003800200 */
.L_x_5627:
[----:B01234-:R-:W0:Y:S02]  /*99e0*/  LDC.64 R132, c[0x0][0x380] ;  /* 0x0000e000ff847b82 */ /* 0x01fe240000000a00 */
[----:B0-----:R-:W-:-:S04]  /*99f0*/  LEA R6, R132, R6, 0x2 ;  /* 0x0000000684067211 */ /* 0x001fc800078e10ff */
[----:B------:R-:W-:-:S13]  /*9a00*/  ISETP.GE.AND P0, PT, R6, R133, PT ;  /* 0x000000850600720c */ /* 0x000fda0003f06270 */
[----:B------:R-:W-:Y:S05]  /*9a10*/  @!P0 BRA `(.L_x_5629) ;  /* 0xffffff7000c08947 */ /* 0x000fea000383ffff */
[----:B------:R-:W-:Y:S05]  /*9a20*/  EXIT ;  /* 0x000000000000794d */ /* 0x000fea0003800000 */
.L_x_5608:
        /* <DEDUP_REMOVED lines=8> */
.L_x_5631:
[----:B------:R-:W-:Y:S05]  /*9ab0*/  BSYNC B0 ;  /* 0x0000000000007941 */ /* 0x000fea0003800000 */
.L_x_5630:
[----:B------:R-:W-:Y:S01]  /*9ac0*/  MOV R132, R187 ;  /* 0x000000bb00847202 */ /* 0x000fe20000000f00 */
[----:B------:R-:W-:Y:S01]  /*9ad0*/  HFMA2 R190, -RZ, RZ, 0, 1.1920928955078125e-07 ;  /* 0x00000002ffbe7431 */ /* 0x000fe200000001ff */
[----:B------:R-:W-:Y:S01]  /*9ae0*/  MOV R191, 0x1f ;  /* 0x0000001f00bf7802 */ /* 0x000fe20000000f00 */
[----:B------:R-:W0:Y:S01]  /*9af0*/  LDC R182, c[0x0][0x400] ;  /* 0x00010000ffb67b82 */ /* 0x000e220000000800 */
[----:B------:R-:W-:Y:S01]  /*9b00*/  MOV R188, 0xffffffff ;  /* 0xffffffff00bc7802 */ /* 0x000fe20000000f00 */
[----:B------:R-:W-:-:S05]  /*9b10*/  FADD.FTZ R134, R133, R132 ;  /* 0x0000008485867221 */ /* 0x000fca0000010000 */
[----:B------:R-:W-:-:S07]  /*9b20*/  MOV R189, R134 ;  /* 0x0000008600bd7202 */ /* 0x000fce0000000f00 */
[----:B0-----:R-:W-:Y:S05]  /*9b30*/  WARPSYNC.COLLECTIVE R188, `(.L_x_5632) ;  /* 0x00000000bc087348 */ /* 0x001fea0003c00000 */
[----:B------:R1:W2:Y:S02]  /*9b40*/  SHFL.BFLY P6, R187, R189, R190, R191 ;  /* 0x0c0000bebdbb7389 */ /* 0x0002a400000c00bf */
[----:B012---:R-:W-:Y:S05]  /*9b50*/  ENDCOLLECTIVE ;  /* 0x000000000000791b */ /* 0x007fea0003800000 */
.L_x_5632:
[----:B------:R-:W-:Y:S01]  /*9b60*/  HFMA2 R190, -RZ, RZ, 0, 2.384185791015625e-07 ;  /* 0x00000004ffbe7431 */ /* 0x000fe200000001ff */
[----:B------:R-:W-:-:S05]  /*9b70*/  MOV R135, R187 ;  /* 0x000000bb00877202 */ /* 0x000fca0000000f00 */
[----:B------:R-:W-:-:S05]  /*9b80*/  FADD.FTZ R135, R134, R135 ;  /* 0x0000008786877221 */ /* 0x000fca0000010000 */
[----:B------:R-:W-:-:S07]  /*9b90*/  MOV R189, R135 ;  /* 0x0000008700bd7202 */ /* 0x000fce0000000f00 */
[----:B------:R-:W-:Y:S05]  /*9ba0*/  WARPSYNC.COLLECTIVE R188, `(.L_x_5633) ;  /* 0x00000000bc087348 */ /* 0x000fea0003c00000 */
[----:B------:R0:W1:Y:S02]  /*9bb0*/  SHFL.BFLY P6, R187, R189, R190, R191 ;  /* 0x0c0000bebdbb7389 */ /* 0x00006400000c00bf */
[----:B01----:R-:W-:Y:S05]  /*9bc0*/  ENDCOLLECTIVE ;  /* 0x000000000000791b */ /* 0x003fea0003800000 */
.L_x_5633:
[----:B------:R-:W-:Y:S01]  /*9bd0*/  HFMA2 R190, -RZ, RZ, 0, 4.76837158203125e-07 ;  /* 0x00000008ffbe7431 */ /* 0x000fe200000001ff */
[----:B------:R-:W-:-:S05]  /*9be0*/  MOV R132, R187 ;  /* 0x000000bb00847202 */ /* 0x000fca0000000f00 */
[----:B------:R-:W-:-:S05]  /*9bf0*/  FADD.FTZ R184, R135, R132 ;  /* 0x0000008487b87221 */ /* 0x000fca0000010000 */
[----:B------:R-:W-:-:S07]  /*9c00*/  MOV R189, R184 ;  /* 0x000000b800bd7202 */ /* 0x000fce0000000f00 */
[----:B------:R-:W-:Y:S05]  /*9c10*/  WARPSYNC.COLLECTIVE R188, `(.L_x_5634) ;  /* 0x00000000bc087348 */ /* 0x000fea0003c00000 */
[----:B------:R0:W1:Y:S02]  /*9c20*/  SHFL.BFLY P6, R187, R189, R190, R191 ;  /* 0x0c0000bebdbb7389 */ /* 0x00006400000c00bf */
[----:B01----:R-:W-:Y:S05]  /*9c30*/  ENDCOLLECTIVE ;  /* 0x000000000000791b */ /* 0x003fea0003800000 */
.L_x_5634:
[----:B------:R-:W-:Y:S01]  /*9c40*/  HFMA2 R190, -RZ, RZ, 0, 9.5367431640625e-07 ;  /* 0x00000010ffbe7431 */ /* 0x000fe200000001ff */
[----:B------:R-:W-:-:S05]  /*9c50*/  MOV R183, R187 ;  /* 0x000000bb00b77202 */ /* 0x000fca0000000f00 */
[----:B------:R-:W-:-:S05]  /*9c60*/  FADD.FTZ R185, R184, R183 ;  /* 0x000000b7b8b97221 */ /* 0x000fca0000010000 */
[----:B------:R-:W-:-:S07]  /*9c70*/  MOV R189, R185 ;  /* 0x000000b900bd7202 */ /* 0x000fce0000000f00 */
[----:B------:R-:W-:Y:S05]  /*9c80*/  WARPSYNC.COLLECTIVE R188, `(.L_x_5635) ;  /* 0x00000000bc087348 */ /* 0x000fea0003c00000 */
[----:B------:R0:W1:Y:S02]  /*9c90*/  SHFL.BFLY P6, R187, R189, R190, R191 ;  /* 0x0c0000bebdbb7389 */ /* 0x00006400000c00bf */
[----:B01----:R-:W-:Y:S05]  /*9ca0*/  ENDCOLLECTIVE ;  /* 0x000000000000791b */ /* 0x003fea0003800000 */
.L_x_5635:
[----:B------:R-:W-:Y:S01]  /*9cb0*/  HFMA2 R190, -RZ, RZ, 0, 5.9604644775390625e-08 ;  /* 0x00000001ffbe7431 */ /* 0x000fe200000001ff */
[----:B------:R-:W-:Y:S02]  /*9cc0*/  MOV R132, R187 ;  /* 0x000000bb00847202 */ /* 0x000fe40000000f00 */
[----:B------:R-:W-:-:S03]  /*9cd0*/  ISETP.GT.U32.AND P6, PT, R7, 0xbf, PT ;  /* 0x000000bf0700780c */ /* 0x000fc60003fc4070 */
[----:B------:R-:W-:-:S04]  /*9ce0*/  FADD.FTZ R183, R185, R132 ;  /* 0x00000084b9b77221 */ /* 0x000fc80000010000 */
[----:B------:R-:W-:-:S04]  /*9cf0*/  FMUL.FTZ R183, R183, R182 ;  /* 0x000000b6b7b77220 */ /* 0x000fc80000410000 */
        /* <DEDUP_REMOVED lines=165> */
[----:B------:R-:W-:-:S07]  /*a750*/  MOV R189, R132 ;  /* 0x0000008400bd7202 */ /* 0x000fce0000000f00 */
[----:B------:R-:W-:Y:S05]  /*a760*/  WARPSYNC.COLLECTIVE R188, `(.L_x_5636) ;  /* 0x00000000bc087348 */ /* 0x000fea0003c00000 */
[----:B------:R0:W1:Y:S02]  /*a770*/  SHFL.BFLY P6, R187, R189, R190, R191 ;  /* 0x0c0000bebdbb7389 */ /* 0x00006400000c00bf */
[----:B01----:R-:W-:Y:S05]  /*a780*/  ENDCOLLECTIVE ;  /* 0x000000000000791b */ /* 0x003fea0003800000 */
.L_x_5636:
[----:B------:R-:W-:Y:S01]  /*a790*/  HFMA2 R190, -RZ, RZ, 0, 1.1920928955078125e-07 ;  /* 0x00000002ffbe7431 */ /* 0x000fe200000001ff */
[----:B------:R-:W-:-:S05]  /*a7a0*/  MOV R133, R187 ;  /* 0x000000bb00857202 */ /* 0x000fca0000000f00 */
[----:B------:R-:W-:-:S05]  /*a7b0*/  FADD.FTZ R133, R132, R133 ;  /* 0x0000008584857221 */ /* 0x000fca0000010000 */
[----:B------:R-:W-:-:S07]  /*a7c0*/  MOV R189, R133 ;  /* 0x0000008500bd7202 */ /* 0x000fce0000000f00 */
[----:B------:R-:W-:Y:S05]  /*a7d0*/  WARPSYNC.COLLECTIVE R188, `(.L_x_5637) ;  /* 0x00000000bc087348 */ /* 0x000fea0003c00000 */
[----:B------:R0:W1:Y:S02]  /*a7e0*/  SHFL.BFLY P6, R187, R189, R190, R191 ;  /* 0x0c0000bebdbb7389 */ /* 0x00006400000c00bf */
[----:B01----:R-:W-:Y:S05]  /*a7f0*/  ENDCOLLECTIVE ;  /* 0x000000000000791b */ /* 0x003fea0003800000 */
.L_x_5637:
[----:B------:R-:W-:Y:S01]  /*a800*/  HFMA2 R190, -RZ, RZ, 0, 2.384185791015625e-07 ;  /* 0x00000004ffbe7431 */ /* 0x000fe200000001ff */
[----:B------:R-:W-:-:S05]  /*a810*/  MOV R134, R187 ;  /* 0x000000bb00867202 */ /* 0x000fca0000000f00 */
[----:B------:R-:W-:-:S05]  /*a820*/  FADD.FTZ R134, R133, R134 ;  /* 0x0000008685867221 */ /* 0x000fca0000010000 */
[----:B------:R-:W-:-:S07]  /*a830*/  MOV R189, R134 ;  /* 0x0000008600bd7202 */ /* 0x000fce0000000f00 */
[----:B------:R-:W-:Y:S05]  /*a840*/  WARPSYNC.COLLECTIVE R188, `(.L_x_5638) ;  /* 0x00000000bc087348 */ /* 0x000fea0003c00000 */
[----:B------:R0:W1:Y:S02]  /*a850*/  SHFL.BFLY P6, R187, R189, R190, R191 ;  /* 0x0c0000bebdbb7389 */ /* 0x00006400000c00bf */
[----:B01----:R-:W-:Y:S05]  /*a860*/  ENDCOLLECTIVE ;  /* 0x000000000000791b */ /* 0x003fea0003800000 */
.L_x_5638:
[----:B------:R-:W-:Y:S01]  /*a870*/  HFMA2 R190, -RZ, RZ, 0, 4.76837158203125e-07 ;  /* 0x00000008ffbe7431 */ /* 0x000fe200000001ff */
[----:B------:R-:W-:-:S05]  /*a880*/  MOV R135, R187 ;  /* 0x000000bb00877202 */ /* 0x000fca0000000f00 */
[----:B------:R-:W-:-:S05]  /*a890*/  FADD.FTZ R135, R134, R135 ;  /* 0x0000008786877221 */ /* 0x000fca0000010000 */
[----:B------:R-:W-:-:S07]  /*a8a0*/  MOV R189, R135 ;  /* 0x0000008700bd7202 */ /* 0x000fce0000000f00 */
[----:B------:R-:W-:Y:S05]  /*a8b0*/  WARPSYNC.COLLECTIVE R188, `(.L_x_5639) ;  /* 0x00000000bc087348 */ /* 0x000fea0003c00000 */
[----:B------:R0:W1:Y:S02]  /*a8c0*/  SHFL.BFLY P6, R187, R189, R190, R191 ;  /* 0x0c0000bebdbb7389 */ /* 0x00006400000c00bf */
[----:B01----:R-:W-:Y:S05]  /*a8d0*/  ENDCOLLECTIVE ;  /* 0x000000000000791b */ /* 0x003fea0003800000 */
.L_x_5639:
[----:B------:R-:W-:Y:S01]  /*a8e0*/  HFMA2 R190, -RZ, RZ, 0, 9.5367431640625e-07 ;  /* 0x00000010ffbe7431 */ /* 0x000fe200000001ff */
[----:B------:R-:W-:-:S05]  /*a8f0*/  MOV R184, R187 ;  /* 0x000000bb00b87202 */ /* 0x000fca0000000f00 */
[----:B------:R-:W-:-:S05]  /*a900*/  FADD.FTZ R184, R135, R184 ;  /* 0x000000b887b87221 */ /* 0x000fca0000010000 */
[----:B------:R-:W-:-:S07]  /*a910*/  MOV R189, R184 ;  /* 0x000000b800bd7202 */ /* 0x000fce0000000f00 */
[----:B------:R-:W-:Y:S05]  /*a920*/  WARPSYNC.COLLECTIVE R188, `(.L_x_5640) ;  /* 0x00000000bc087348 */ /* 0x000fea0003c00000 */
[----:B------:R0:W1:Y:S02]  /*a930*/  SHFL.BFLY P6, R187, R189, R190, R191 ;  /* 0x0c0000bebdbb7389 */ /* 0x00006400000c00bf */
[----:B01----:R-:W-:Y:S05]  /*a940*/  ENDCOLLECTIVE ;  /* 0x000000000000791b */ /* 0x003fea0003800000 */
.L_x_5640:
[----:B------:R-:W-:Y:S05]  /*a950*/  BRA `(.L_x_5641) ;  /* 0xffffffcc00cc7947 */ /* 0x000fea000383ffff */
.L_x_5642:
        /* <DEDUP_REMOVED lines=10> */
.L_x_54438:


//--------------------- .text._ZN10layer_norm31ln_parallel_residual_fwd_kernelINS_13Kernel_traitsI6__halfS2_S2_S2_fjLj2560ELj1ELj4ELj1ELj16ENS_18Kernel_traits_baseILj2560ES2_S2_S2_S2_fjLj128EEEEELb0ELb1ELb1EEEvNS_9FwdParamsE --------------------------
	.section	.text._ZN10layer_norm31ln_parallel_residual_fwd_kernelINS_13Kernel_traitsI6__halfS2_S2_S2_fjLj2560ELj1ELj4ELj1ELj16ENS_18Kernel_traits_baseILj2560ES2_S2_S2_S2_fjLj128EEEEELb0ELb1ELb1EEEvNS_9FwdParamsE,"ax",@progbits
	.align	128
        .global         _ZN10layer_norm31ln_parallel_residual_fwd_kernelINS_13Kernel_traitsI6__halfS2_S2_S2_fjLj2560ELj1ELj4ELj1ELj16ENS_18Kernel_traits_baseILj2560ES2_S2_S2_S2_fjLj128EEEEELb0ELb1ELb1EEEvNS_9FwdParamsE
        .type           _ZN10layer_norm31ln_parallel_residual_fwd_kernelINS_13Kernel_traitsI6__halfS2_S2_S2_fjLj2560ELj1ELj4ELj1ELj16ENS_18Kernel_traits_baseILj2560ES2_S2_S2_S2_fjLj128EEEEELb0ELb1ELb1EEEvNS_9FwdParamsE,@function
        .size           _ZN10layer_norm31ln_parallel_residual_fwd_kernelINS_13Kernel_traitsI6__halfS2_S2_S2_fjLj2560ELj1ELj4ELj1ELj16ENS_18Kernel_traits_baseILj2560ES2_S2_S2_S2_fjLj128EEEEELb0ELb1ELb1EEEvNS_9FwdParamsE,(.L_x_54439 - _ZN10layer_norm31ln_parallel_residual_fwd_kernelINS_13Kernel_traitsI6__halfS2_S2_S2_fjLj2560ELj1ELj4ELj1ELj16ENS_18Kernel_traits_baseILj2560ES2_S2_S2_S2_fjLj128EEEEELb0ELb1ELb1EEEvNS_9FwdParamsE)
        .other          _ZN10layer_norm31ln_parallel_residual_fwd_kernelINS_13Kernel_traitsI6__halfS2_S2_S2_fjLj2560ELj1ELj4ELj1ELj16ENS_18Kernel_traits_baseILj2560ES2_S2_S2_S2_fjLj128EEEEELb0ELb1ELb1EEEvNS_9FwdParamsE,@"STO_CUDA_ENTRY STV_DEFAULT"
_ZN10layer_norm31ln_parallel_residual_fwd_kernelINS_13Kernel_traitsI6__halfS2_S2_S2_fjLj2560ELj1ELj4ELj1ELj16ENS_18Kernel_traits_baseILj2560ES2_S2_S2_S2_fjLj128EEEEELb0ELb1ELb1EEEvNS_9FwdParamsE:
.text._ZN10layer_norm31ln_parallel_residual_fwd_kernelINS_13Kernel_traitsI6__halfS2_S2_S2_fjLj2560ELj1ELj4ELj1ELj16ENS_18Kernel_traits_baseILj2560ES2_S2_S2_S2_fjLj128EEEEELb0ELb1ELb1EEEvNS_9FwdParamsE:
        /* <DEDUP_REMOVED lines=41> */
.L_x_5643:
[----:B------:R-:W0:Y:S01]  /*0290*/  LDC.64 R4, c[0x0][0x3d0] ;  /* 0x0000f400ff047b82 */ /* 0x000e220000000a00 */
        /* <DEDUP_REMOVED lines=18> */
[----:B0-----:R-:W-:Y:S01]  /*03c0*/  IMAD.WIDE.U32 R40, R2, 0x10, R4 ;  /* 0x0000001002287825 */ /* 0x001fe200078e0004 */
[----:B------:R-:W-:-:S04]  /*03d0*/  CS2R R42, SRZ ;  /* 0x00000000002a7805 */ /* 0x000fc8000001ff00 */
[----:B------:R-:W5:Y:S04]  /*03e0*/  LDG.E.128 R124, desc[UR6][R40.64] ;  /* 0x00000006287c7981 */ /* 0x000f68000c1e1d00 */
        /* <DEDUP_REMOVED lines=8> */
[----:B------:R0:W5:Y:S02]  /*0470*/  LDG.E.128 R36, desc[UR6][R40.64+0x1200] ;  /* 0x0012000628247981 */ /* 0x000164000c1e1d00 */
[----:B0-----:R-:W-:-:S07]  /*0480*/  CS2R R40, SRZ ;  /* 0x0000000000287805 */ /* 0x001fce000001ff00 */
.L_x_5644:
[----:B------:R-:W1:Y:S02]  /*0490*/  LDCU UR4, c[0x0][0x384] ;  /* 0x00007080ff0477ac */ /* 0x000e640008000800 */
[----:B-1----:R-:W-:-:S13]  /*04a0*/  ISETP.GE.AND P1, PT, R3, UR4, PT ;  /* 0x0000000403007c0c */ /* 0x002fda000bf26270 */
[----:B------:R-:W-:Y:S05]  /*04b0*/  @P1 EXIT ;  /* 0x000000000000194d */ /* 0x000fea0003800000 */
[----:B------:R-:W-:Y:S01]  /*04c0*/  ISETP.NE.U32.AND P1, PT, R84, RZ, PT ;  /* 0x000000ff5400720c */ /* 0x000fe20003f25070 */
[----:B------:R-:W1:Y:S03]  /*04d0*/  LDCU UR4, c[0x0][0x388] ;  /* 0x00007100ff0477ac */ /* 0x000e660008000800 */
[----:B------:R-:W-:Y:S01]  /*04e0*/  ISETP.NE.AND.EX P1, PT, R85, RZ, PT, P1 ;  /* 0x000000ff5500720c */ /* 0x000fe20003f25310 */
[----:B------:R-:W2:Y:S01]  /*04f0*/  LDCU.U8 UR5, c[0x0][0x410] ;  /* 0x00008200ff0577ac */ /* 0x000ea20008000000 */
[----:B------:R-:W3:Y:S01]  /*0500*/  LDCU UR8, c[0x0][0x448] ;  /* 0x00008900ff0877ac */ /* 0x000ee20008000800 */
[----:B------:R-:W4:Y:S01]  /*0510*/  LDCU.64 UR10, c[0x0][0x3a0] ;  /* 0x00007400ff0a77ac */ /* 0x000f220008000a00 */
[----:B------:R-:W0:Y:S09]  /*0520*/  LDCU.64 UR12, c[0x0][0x398] ;  /* 0x00007300ff0c77ac */ /* 0x000e320008000a00 */
.L_x_5686:
[----:B----4-:R-:W-:Y:S01]  /*0530*/  ISETP.NE.U32.AND P2, PT, RZ, UR10, PT ;  /* 0x0000000aff007c0c */ /* 0x010fe2000bf45070 */
[----:B------:R-:W4:Y:S01]  /*0540*/  LDC.64 R106, c[0x0][0x390] ;  /* 0x0000e400ff6a7b82 */ /* 0x000f220000000a00 */
[----:B-1----:R-:W-:Y:S02]  /*0550*/  IMAD R0, R3, UR4, RZ ;  /* 0x0000000403007c24 */ /* 0x002fe4000f8e02ff */
[----:B------:R-:W-:-:S03]  /*0560*/  ISETP.NE.AND.EX P2, PT, RZ, UR11, PT, P2 ;  /* 0x0000000bff007c0c */ /* 0x000fc6000bf45320 */
[----:B------:R-:W-:Y:S02]  /*0570*/  SHF.R.S32.HI R97, RZ, 0x1f, R0 ;  /* 0x0000001fff617819 */ /* 0x000fe40000011400 */
[----:B------:R-:W1:Y:S02]  /*0580*/  @P1 LDC.64 R92, c[0x0][0x398] ;  /* 0x0000e600ff5c1b82 */ /* 0x000e640000000a00 */
[----:B------:R-:W-:-:S04]  /*0590*/  LEA.HI R97, R97, R0, RZ, 0x3 ;  /* 0x0000000061617211 */ /* 0x000fc800078f18ff */
[----:B------:R-:W-:Y:S02]  /*05a0*/  LEA.HI.SX32 R101, R97, R2, 0x1d ;  /* 0x0000000261657211 */ /* 0x000fe400078feaff */
[----:B------:R-:W2:Y:S03]  /*05b0*/  @P2 LDC.64 R94, c[0x0][0x3a0] ;  /* 0x0000e800ff5e2b82 */ /* 0x000ea60000000a00 */
[----:B----4-:R-:W-:-:S06]  /*05c0*/  IMAD.WIDE.U32 R180, R101, 0x10, R106 ;  /* 0x0000001065b47825 */ /* 0x010fcc00078e006a */
[----:B-----5:R-:W5:Y:S01]  /*05d0*/  LDG.E.128 R180, desc[UR6][R180.64] ;  /* 0x00000006b4b47981 */ /* 0x020f62000c1e1d00 */
[----:B0-----:R-:W-:Y:S01]  /*05e0*/  UISETP.NE.U32.AND UP0, UPT, UR12, URZ, UPT ;  /* 0x000000ff0c00728c */ /* 0x001fe2000bf05070 */
[----:B-1----:R-:W-:-:S04]  /*05f0*/  @P1 IMAD.WIDE.U32 R92, R101, 0x10, R92 ;  /* 0x00000010655c1825 */ /* 0x002fc800078e005c */
[----:B--2---:R-:W-:Y:S01]  /*0600*/  @P2 IMAD.WIDE.U32 R94, R101, 0x10, R94 ;  /* 0x00000010655e2825 */ /* 0x004fe200078e005e */
[----:B------:R-:W-:Y:S01]  /*0610*/  UISETP.NE.AND.EX UP0, UPT, UR13, URZ, UPT, UP0 ;  /* 0x000000ff0d00728c */ /* 0x000fe2000bf05300 */
[----:B------:R0:W5:Y:S04]  /*0620*/  @P1 LDG.E.128 R80, desc[UR6][R92.64] ;  /* 0x000000065c501981 */ /* 0x000168000c1e1d00 */
[----:B------:R0:W5:Y:S01]  /*0630*/  @P2 LDG.E.128 R84, desc[UR6][R94.64] ;  /* 0x000000065e542981 */ /* 0x000162000c1e1d00 */
[----:B------:R-:W-:-:S13]  /*0640*/  PLOP3.LUT P1, PT, PT, PT, UP0, 0x80, 0x8 ;  /* 0x000000000008781c */ /* 0x000fda0003f2f008 */
[----:B0-----:R-:W-:Y:S05]  /*0650*/  @!P1 BRA `(.L_x_5645) ;  /* 0x00000004002c9947 */ /* 0x001fea0003800000 */
[----:B------:R-:W-:Y:S05]  /*0660*/  @!P2 BRA `(.L_x_5646) ;  /* 0x0000000000b4a947 */ /* 0x000fea0003800000 */
[----:B-----5:R-:W-:Y:S02]  /*0670*/  HADD2.F32 R0, -RZ, R180.H0_H0 ;  /* 0x200000b4ff007230 */ /* 0x020fe40000004100 */
[----:B------:R-:W-:Y:S02]  /*0680*/  HADD2.F32 R89, -RZ, R80.H0_H0 ;  /* 0x20000050ff597230 */ /* 0x000fe40000004100 */
[--C-:B------:R-:W-:Y:S02]  /*0690*/  HADD2.F32 R88, -RZ, R181.reuse.H0_H0 ;  /* 0x200000b5ff587230 */ /* 0x100fe40000004100 */
[----:B------:R-:W-:Y:S02]  /*06a0*/  HADD2.F32 R180, -RZ, R180.H1_H1 ;  /* 0x300000b4ffb47230 */ /* 0x000fe40000004100 */
[----:B------:R-:W-:Y:S01]  /*06b0*/  FADD.FTZ R0, R0, R89 ;  /* 0x0000005900007221 */ /* 0x000fe20000010000 */
[----:B------:R-:W-:Y:S02]  /*06c0*/  HADD2.F32 R181, -RZ, R181.H1_H1 ;  /* 0x300000b5ffb57230 */ /* 0x000fe40000004100 */
[----:B------:R-:W-:-:S02]  /*06d0*/  HADD2.F32 R92, -RZ, R182.H0_H0 ;  /* 0x200000b6ff5c7230 */ /* 0x000fc40000004100 */
[----:B------:R-:W-:Y:S02]  /*06e0*/  HADD2.F32 R89, -RZ, R80.H1_H1 ;  /* 0x30000050ff597230 */ /* 0x000fe40000004100 */
[--C-:B------:R-:W-:Y:S02]  /*06f0*/  HADD2.F32 R91, -RZ, R81.reuse.H0_H0 ;  /* 0x20000051ff5b7230 */ /* 0x100fe40000004100 */
        /* <DEDUP_REMOVED lines=34> */
[----:B------:R-:W-:Y:S01]  /*0920*/  F2FP.F16.F32.PACK_AB R88, R179, R212 ;  /* 0x000000d4b358723e */ /* 0x000fe200000000ff */
[----:B------:R-:W-:Y:S06]  /*0930*/  BRA `(.L_x_5647) ;  /* 0x00000004000c7947 */ /* 0x000fec0003800000 */
.L_x_5646:
[----:B-----5:R-:W-:Y:S02]  /*0940*/  HADD2.F32 R212, -RZ, R180.H0_H0 ;  /* 0x200000b4ffd47230 */ /* 0x020fe40000004100 */
[----:B------:R-:W-:Y:S02]  /*0950*/  HADD2.F32 R89, -RZ, R80.H0_H0 ;  /* 0x20000050ff597230 */ /* 0x000fe40000004100 */
[----:B------:R-:W-:Y:S02]  /*0960*/  HADD2.F32 R179, -RZ, R180.H1_H1 ;  /* 0x300000b4ffb37230 */ /* 0x000fe40000004100 */
[--C-:B------:R-:W-:Y:S02]  /*0970*/  HADD2.F32 R184, -RZ, R181.reuse.H0_H0 ;  /* 0x200000b5ffb87230 */ /* 0x100fe40000004100 */
[----:B------:R-:W-:Y:S01]  /*0980*/  FADD.FTZ R212, R212, R89 ;  /* 0x00000059d4d47221 */ /* 0x000fe20000010000 */
[----:B------:R-:W-:Y:S02]  /*0990*/  HADD2.F32 R181, -RZ, R181.H1_H1 ;  /* 0x300000b5ffb57230 */ /* 0x000fe40000004100 */
[----:B------:R-:W-:-:S02]  /*09a0*/  HADD2.F32 R178, -RZ, R182.H0_H0 ;  /* 0x200000b6ffb27230 */ /* 0x000fc40000004100 */
[----:B------:R-:W-:Y:S02]  /*09b0*/  HADD2.F32 R177, -RZ, R182.H1_H1 ;  /* 0x300000b6ffb17230 */ /* 0x000fe40000004100 */
[----:B------:R-:W-:Y:S02]  /*09c0*/  HADD2.F32 R91, -RZ, R81.H0_H0 ;  /* 0x20000051ff5b7230 */ /* 0x000fe40000004100 */
[----:B------:R-:W-:Y:S02]  /*09d0*/  HADD2.F32 R93, -RZ, R82.H0_H0 ;  /* 0x20000052ff5d7230 */ /* 0x000fe40000004100 */
[--C-:B------:R-:W-:Y:S02]  /*09e0*/  HADD2.F32 R180, -RZ, R183.reuse.H0_H0 ;  /* 0x200000b7ffb47230 */ /* 0x100fe40000004100 */
[----:B------:R-:W-:Y:S01]  /*09f0*/  FADD.FTZ R184, R184, R91 ;  /* 0x0000005bb8b87221 */ /* 0x000fe20000010000 */
[----:B------:R-:W-:Y:S02]  /*0a00*/  HADD2.F32 R165, -RZ, R183.H1_H1 ;  /* 0x300000b7ffa57230 */ /* 0x000fe40000004100 */
[----:B------:R-:W-:Y:S01]  /*0a10*/  FADD.FTZ R178, R178, R93 ;  /* 0x0000005db2b27221 */ /* 0x000fe20000010000 */
[----:B------:R-:W-:-:S02]  /*0a20*/  HADD2.F32 R89, -RZ, R83.H0_H0 ;  /* 0x20000053ff597230 */ /* 0x000fc40000004100 */
        /* <DEDUP_REMOVED lines=14> */
.L_x_5645:
[----:B------:R-:W-:Y:S05]  /*0b10*/  @!P2 BRA `(.L_x_5648) ;  /* 0x000000000074a947 */ /* 0x000fea0003800000 */
        /* <DEDUP_REMOVED lines=29> */
.L_x_5648:
        /* <DEDUP_REMOVED lines=8> */
.L_x_5647:
        /* <DEDUP_REMOVED lines=27> */
.L_x_5650:
[----:B-----5:R-:W-:Y:S02]  /*0f20*/  HADD2.F32 R162, -RZ, R200.H0_H0 ;  /* 0x200000c8ffa27230 */ /* 0x020fe40000004100 */
[----:B------:R-:W-:Y:S02]  /*0f30*/  HADD2.F32 R89, -RZ, R84.H0_H0 ;  /* 0x20000054ff597230 */ /* 0x000fe40000004100 */
[----:B------:R-:W-:Y:S02]  /*0f40*/  HADD2.F32 R122, -RZ, R203.H0_H0 ;  /* 0x200000cbff7a7230 */ /* 0x000fe40000004100 */
[----:B------:R-:W-:Y:S02]  /*0f50*/  HADD2.F32 R163, -RZ, R200.H1_H1 ;  /* 0x300000c8ffa37230 */ /* 0x000fe40000004100 */
[----:B------:R-:W-:Y:S01]  /*0f60*/  FADD.FTZ R162, R89, R162 ;  /* 0x000000a259a27221 */ /* 0x000fe20000010000 */
[--C-:B------:R-:W-:Y:S02]  /*0f70*/  HADD2.F32 R164, -RZ, R201.reuse.H0_H0 ;  /* 0x200000c9ffa47230 */ /* 0x100fe40000004100 */
[----:B------:R-:W-:-:S02]  /*0f80*/  HADD2.F32 R143, -RZ, R201.H1_H1 ;  /* 0x300000c9ff8f7230 */ /* 0x000fc40000004100 */
[--C-:B------:R-:W-:Y:S02]  /*0f90*/  HADD2.F32 R144, -RZ, R202.reuse.H0_H0 ;  /* 0x200000caff907230 */ /* 0x100fe40000004100 */
        /* <DEDUP_REMOVED lines=21> */
.L_x_5649:
[----:B------:R-:W-:-:S04]  /*10f0*/  UISETP.NE.U32.AND UP1, UPT, UR10, URZ, UPT ;  /* 0x000000ff0a00728c */ /* 0x000fc8000bf25070 */
[----:B------:R-:W-:-:S09]  /*1100*/  UISETP.NE.AND.EX UP1, UPT, UR11, URZ, UPT, UP1 ;  /* 0x000000ff0b00728c */ /* 0x000fd2000bf25310 */
[----:B------:R-:W-:Y:S05]  /*1110*/  BRA.U UP1, `(.L_x_5652) ;  /* 0x0000000101747547 */ /* 0x000fea000b800000 */
        /* <DEDUP_REMOVED lines=29> */
.L_x_5652:
        /* <DEDUP_REMOVED lines=44> */
.L_x_5651:
        /* <DEDUP_REMOVED lines=14> */
[----:B-----5:R-:W-:Y:S02]  /*1690*/  HADD2.F32 R201, -RZ, R198.H0_H0 ;  /* 0x200000c6ffc97230 */ /* 0x020fe40000004100 */
[--C-:B------:R-:W-:Y:S02]  /*16a0*/  HADD2.F32 R145, -RZ, R196.reuse.H0_H0 ;  /* 0x200000c4ff917230 */ /* 0x100fe40000004100 */
[----:B------:R-:W-:Y:S02]  /*16b0*/  HADD2.F32 R118, -RZ, R196.H1_H1 ;  /* 0x300000c4ff767230 */ /* 0x000fe40000004100 */
[--C-:B------:R-:W-:Y:S02]  /*16c0*/  HADD2.F32 R120, -RZ, R197.reuse.H0_H0 ;  /* 0x200000c5ff787230 */ /* 0x100fe40000004100 */
[----:B------:R-:W-:Y:S02]  /*16d0*/  HADD2.F32 R121, -RZ, R197.H1_H1 ;  /* 0x300000c5ff797230 */ /* 0x000fe40000004100 */
[----:B------:R-:W-:-:S02]  /*16e0*/  HADD2.F32 R198, -RZ, R198.H1_H1 ;  /* 0x300000c6ffc67230 */ /* 0x000fc40000004100 */
[--C-:B------:R-:W-:Y:S02]  /*16f0*/  HADD2.F32 R115, -RZ, R199.reuse.H0_H0 ;  /* 0x200000c7ff737230 */ /* 0x100fe40000004100 */
[----:B------:R-:W-:Y:S01]  /*1700*/  HADD2.F32 R114, -RZ, R199.H1_H1 ;  /* 0x300000c7ff727230 */ /* 0x000fe20000004100 */
[----:B------:R-:W-:Y:S06]  /*1710*/  BRA `(.L_x_5655) ;  /* 0x00000004009c7947 */ /* 0x000fec0003800000 */
.L_x_5654:
[----:B-----5:R-:W-:Y:S02]  /*1720*/  HADD2.F32 R145, -RZ, R196.H0_H0 ;  /* 0x200000c4ff917230 */ /* 0x020fe40000004100 */
[----:B------:R-:W-:Y:S02]  /*1730*/  HADD2.F32 R120, -RZ, R197.H0_H0 ;  /* 0x200000c5ff787230 */ /* 0x000fe40000004100 */
[----:B------:R-:W-:Y:S02]  /*1740*/  HADD2.F32 R201, -RZ, R198.H0_H0 ;  /* 0x200000c6ffc97230 */ /* 0x000fe40000004100 */
[----:B------:R-:W-:Y:S02]  /*1750*/  HADD2.F32 R0, -RZ, R84.H0_H0 ;  /* 0x20000054ff007230 */ /* 0x000fe40000004100 */
[----:B0-----:R-:W-:Y:S02]  /*1760*/  HADD2.F32 R89, -RZ, R85.H0_H0 ;  /* 0x20000055ff597230 */ /* 0x001fe40000004100 */
[----:B------:R-:W-:-:S02]  /*1770*/  HADD2.F32 R88, -RZ, R86.H0_H0 ;  /* 0x20000056ff587230 */ /* 0x000fc40000004100 */
[----:B------:R-:W-:Y:S01]  /*1780*/  FADD.FTZ R145, R0, R145 ;  /* 0x0000009100917221 */ /* 0x000fe20000010000 */
[----:B------:R-:W-:Y:S02]  /*1790*/  HADD2.F32 R118, -RZ, R196.H1_H1 ;  /* 0x300000c4ff767230 */ /* 0x000fe40000004100 */
[----:B------:R-:W-:Y:S01]  /*17a0*/  FADD.FTZ R120, R89, R120 ;  /* 0x0000007859787221 */ /* 0x000fe20000010000 */
[----:B------:R-:W-:Y:S02]  /*17b0*/  HADD2.F32 R121, -RZ, R197.H1_H1 ;  /* 0x300000c5ff797230 */ /* 0x000fe40000004100 */
[----:B------:R-:W-:Y:S01]  /*17c0*/  FADD.FTZ R201, R88, R201 ;  /* 0x000000c958c97221 */ /* 0x000fe20000010000 */
[----:B------:R-:W-:Y:S02]  /*17d0*/  HADD2.F32 R198, -RZ, R198.H1_H1 ;  /* 0x300000c6ffc67230 */ /* 0x000fe40000004100 */
[--C-:B------:R-:W-:Y:S02]  /*17e0*/  HADD2.F32 R115, -RZ, R199.reuse.H0_H0 ;  /* 0x200000c7ff737230 */ /* 0x100fe40000004100 */
        /* <DEDUP_REMOVED lines=16> */
.L_x_5653:
[----:B------:R-:W-:Y:S05]  /*18f0*/  BRA.U UP1, `(.L_x_5656) ;  /* 0x0000000101747547 */ /* 0x000fea000b800000 */
        /* <DEDUP_REMOVED lines=29> */
.L_x_5656:
[----:B0----5:R-:W-:Y:S02]  /*1ad0*/  HADD2.F32 R88, -RZ, R197.H0_H0 ;  /* 0x200000c5ff587230 */ /* 0x021fe40000004100 */
        /* <DEDUP_REMOVED lines=43> */
.L_x_5655:
[----:B------:R-:W1:Y:S01]  /*1d90*/  @P0 LDC.64 R102, c[0x0][0x3a8] ;  /* 0x0000ea00ff660b82 */ /* 0x000e620000000a00 */
[----:B0-----:R-:W-:-:S05]  /*1da0*/  IADD3 R99, PT, PT, R101, 0x60, RZ ;  /* 0x0000006065637810 */ /* 0x001fca0007ffe0ff */
[----:B------:R-:W-:Y:S02]  /*1db0*/  IMAD.WIDE.U32 R92, R99, 0x10, R106 ;  /* 0x00000010635c7825 */ /* 0x000fe400078e006a */
[----:B------:R-:W0:Y:S08]  /*1dc0*/  @P1 LDC.64 R104, c[0x0][0x398] ;  /* 0x0000e600ff681b82 */ /* 0x000e300000000a00 */
[----:B------:R-:W2:Y:S01]  /*1dd0*/  @P2 LDC.64 R108, c[0x0][0x3a0] ;  /* 0x0000e800ff6c2b82 */ /* 0x000ea20000000a00 */
[----:B-1----:R-:W-:-:S05]  /*1de0*/  @P0 IMAD.WIDE.U32 R102, R100, 0x10, R102 ;  /* 0x0000001064660825 */ /* 0x002fca00078e0066 */
[----:B------:R1:W-:Y:S01]  /*1df0*/  @P0 STG.E.128 desc[UR6][R102.64], R88 ;  /* 0x0000005866000986 */ /* 0x0003e2000c101d06 */
[----:B0-----:R-:W-:-:S03]  /*1e00*/  @P1 IMAD.WIDE.U32 R104, R99, 0x10, R104 ;  /* 0x0000001063681825 */ /* 0x001fc600078e0068 */
        /* <DEDUP_REMOVED lines=15> */
.L_x_5658:
[----:B-----5:R-:W-:Y:S02]  /*1f00*/  HADD2.F32 R196, -RZ, R92.H0_H0 ;  /* 0x2000005cffc47230 */ /* 0x020fe40000004100 */
[----:B-1----:R-:W-:Y:S02]  /*1f10*/  HADD2.F32 R89, -RZ, R84.H0_H0 ;  /* 0x20000054ff597230 */ /* 0x002fe40000004100 */
        /* <DEDUP_REMOVED lines=27> */
.L_x_5657:
        /* <DEDUP_REMOVED lines=30> */
.L_x_5660:
[----:B-----5:R-:W-:Y:S02]  /*22b0*/  HADD2.F32 R0, -RZ, R92.H0_H0 ;  /* 0x2000005cff007230 */ /* 0x020fe40000004100 */
[----:B-1----:R-:W-:Y:S02]  /*22c0*/  HADD2.F32 R89, -RZ, R80.H0_H0 ;  /* 0x20000050ff597230 */ /* 0x002fe40000004100 */
        /* <DEDUP_REMOVED lines=42> */
.L_x_5659:
[----:B-1----:R-:W0:Y:S01]  /*2570*/  @P0 LDC.64 R102, c[0x0][0x3a8] ;  /* 0x0000ea00ff660b82 */ /* 0x002e220000000a00 */
        /* <DEDUP_REMOVED lines=22> */
.L_x_5662:
        /* <DEDUP_REMOVED lines=9> */
[----:B0-----:R-:W-:Y:S02]  /*2770*/  HADD2.F32 R88, -RZ, R85.H0_H0 ;  /* 0x20000055ff587230 */ /* 0x001fe40000004100 */
        /* <DEDUP_REMOVED lines=19> */
.L_x_5661:
        /* <DEDUP_REMOVED lines=30> */
.L_x_5664:
[----:B-----5:R-:W-:Y:S02]  /*2a90*/  HADD2.F32 R0, -RZ, R92.H0_H0 ;  /* 0x2000005cff007230 */ /* 0x020fe40000004100 */
[----:B0-----:R-:W-:Y:S02]  /*2aa0*/  HADD2.F32 R89, -RZ, R80.H0_H0 ;  /* 0x20000050ff597230 */ /* 0x001fe40000004100 */
[----:B------:R-:W-:Y:S02]  /*2ab0*/  HADD2.F32 R88, -RZ, R93.H0_H0 ;  /* 0x2000005dff587230 */ /* 0x000fe40000004100 */
[----:B------:R-:W-:Y:S02]  /*2ac0*/  HADD2.F32 R91, -RZ, R81.H0_H0 ;  /* 0x20000051ff5b7230 */ /* 0x000fe40000004100 */
[----:B------:R-:W-:Y:S01]  /*2ad0*/  FADD.FTZ R0, R89, R0 ;  /* 0x0000000059007221 */ /* 0x000fe20000010000 */
[----:B------:R-:W-:Y:S02]  /*2ae0*/  HADD2.F32 R92, -RZ, R92.H1_H1 ;  /* 0x3000005cff5c7230 */ /* 0x000fe40000004100 */
[----:B------:R-:W-:-:S02]  /*2af0*/  HADD2.F32 R89, -RZ, R80.H1_H1 ;  /* 0x30000050ff597230 */ /* 0x000fc40000004100 */
[----:B------:R-:W-:Y:S01]  /*2b00*/  FADD.FTZ R88, R91, R88 ;  /* 0x000000585b587221 */ /* 0x000fe20000010000 */
[----:B------:R-:W-:Y:S02]  /*2b10*/  HADD2.F32 R93, -RZ, R93.H1_H1 ;  /* 0x3000005dff5d7230 */ /* 0x000fe40000004100 */
[----:B------:R-:W-:Y:S02]  /*2b20*/  HADD2.F32 R104, -RZ, R95.H1_H1 ;  /* 0x3000005fff687230 */ /* 0x000fe40000004100 */
[----:B------:R-:W-:Y:S01]  /*2b30*/  FADD.FTZ R89, R89, R92 ;  /* 0x0000005c59597221 */ /* 0x000fe20000010000 */
[----:B------:R-:W-:Y:S02]  /*2b40*/  HADD2.F32 R90, -RZ, R81.H1_H1 ;  /* 0x30000051ff5a7230 */ /* 0x000fe40000004100 */
[----:B------:R-:W-:Y:S02]  /*2b50*/  HADD2.F32 R91, -RZ, R83.H1_H1 ;  /* 0x30000053ff5b7230 */ /* 0x000fe40000004100 */
[----:B------:R-:W-:-:S02]  /*2b60*/  HADD2.F32 R97, -RZ, R94.H0_H0 ;  /* 0x2000005eff617230 */ /* 0x000fc40000004100 */
[----:B------:R-:W-:Y:S01]  /*2b70*/  FADD.FTZ R90, R90, R93 ;  /* 0x0000005d5a5a7221 */ /* 0x000fe20000010000 */
[----:B------:R-:W-:Y:S02]  /*2b80*/  HADD2.F32 R102, -RZ, R94.H1_H1 ;  /* 0x3000005eff667230 */ /* 0x000fe40000004100 */
[----:B------:R-:W-:Y:S01]  /*2b90*/  FADD.FTZ R104, R91, R104 ;  /* 0x000000685b687221 */ /* 0x000fe20000010000 */
[----:B------:R-:W-:Y:S02]  /*2ba0*/  HADD2.F32 R103, -RZ, R95.H0_H0 ;  /* 0x2000005fff677230 */ /* 0x000fe40000004100 */
[--C-:B------:R-:W-:Y:S02]  /*2bb0*/  HADD2.F32 R94, -RZ, R82.reuse.H0_H0 ;  /* 0x20000052ff5e7230 */ /* 0x100fe40000004100 */
[----:B------:R-:W-:Y:S02]  /*2bc0*/  HADD2.F32 R95, -RZ, R82.H1_H1 ;  /* 0x30000052ff5f7230 */ /* 0x000fe40000004100 */
[----:B------:R-:W-:-:S02]  /*2bd0*/  HADD2.F32 R92, -RZ, R83.H0_H0 ;  /* 0x20000053ff5c7230 */ /* 0x000fc40000004100 */
        /* <DEDUP_REMOVED lines=23> */
.L_x_5663:
[----:B0-----:R-:W0:Y:S01]  /*2d50*/  @P0 LDC.64 R102, c[0x0][0x3a8] ;  /* 0x0000ea00ff660b82 */ /* 0x001e220000000a00 */
        /* <DEDUP_REMOVED lines=22> */
.L_x_5666:
        /* <DEDUP_REMOVED lines=29> */
.L_x_5665:
        /* <DEDUP_REMOVED lines=30> */
.L_x_5668:
[----:B-----5:R-:W-:Y:S02]  /*3270*/  HADD2.F32 R0, -RZ, R92.H0_H0 ;  /* 0x2000005cff007230 */ /* 0x020fe40000004100 */
[----:B0-----:R-:W-:Y:S02]  /*3280*/  HADD2.F32 R89, -RZ, R80.H0_H0 ;  /* 0x20000050ff597230 */ /* 0x001fe40000004100 */
        /* <DEDUP_REMOVED lines=9> */
[----:B------:R-:W-:Y:S02]  /*3320*/  HADD2.F32 R102, -RZ, R94.H0_H0 ;  /* 0x2000005eff667230 */ /* 0x000fe40000004100 */
[----:B------:R-:W-:Y:S02]  /*3330*/  HADD2.F32 R95, -RZ, R82.H0_H0 ;  /* 0x20000052ff5f7230 */ /* 0x000fe40000004100 */
[----:B------:R-:W-:-:S02]  /*3340*/  HADD2.F32 R93, -RZ, R93.H1_H1 ;  /* 0x3000005dff5d7230 */ /* 0x000fc40000004100 */
[----:B------:R-:W-:Y:S02]  /*3350*/  HADD2.F32 R90, -RZ, R81.H1_H1 ;  /* 0x30000051ff5a7230 */ /* 0x000fe40000004100 */
[----:B------:R-:W-:Y:S01]  /*3360*/  FADD.FTZ R95, R95, R102 ;  /* 0x000000665f5f7221 */ /* 0x000fe20000010000 */
[----:B------:R-:W-:Y:S02]  /*3370*/  HADD2.F32 R91, -RZ, R83.H0_H0 ;  /* 0x20000053ff5b7230 */ /* 0x000fe40000004100 */
[----:B------:R-:W-:Y:S02]  /*3380*/  HADD2.F32 R92, -RZ, R86.H0_H0 ;  /* 0x20000056ff5c7230 */ /* 0x000fe40000004100 */
[----:B------:R-:W-:Y:S01]  /*3390*/  FADD.FTZ R90, R90, R93 ;  /* 0x0000005d5a5a7221 */ /* 0x000fe20000010000 */
[----:B------:R-:W-:Y:S02]  /*33a0*/  HADD2.F32 R94, -RZ, R94.H1_H1 ;  /* 0x3000005eff5e7230 */ /* 0x000fe40000004100 */
[----:B------:R-:W-:Y:S01]  /*33b0*/  FADD.FTZ R104, R91, R104 ;  /* 0x000000685b687221 */ /* 0x000fe20000010000 */
[----:B------:R-:W-:-:S02]  /*33c0*/  HADD2.F32 R103, -RZ, R82.H1_H1 ;  /* 0x30000052ff677230 */ /* 0x000fc40000004100 */
[----:B------:R-:W-:Y:S01]  /*33d0*/  FADD.FTZ R153, R92, R95 ;  /* 0x0000005f5c997221 */ /* 0x000fe20000010000 */
[----:B------:R-:W-:Y:S02]  /*33e0*/  HADD2.F32 R102, -RZ, R83.H1_H1 ;  /* 0x30000053ff667230 */ /* 0x000fe40000004100 */
        /* <DEDUP_REMOVED lines=20> */
.L_x_5667:
        /* <DEDUP_REMOVED lines=23> */
.L_x_5670:
        /* <DEDUP_REMOVED lines=29> */
.L_x_5669:
        /* <DEDUP_REMOVED lines=30> */
.L_x_5672:
        /* <DEDUP_REMOVED lines=44> */
.L_x_5671:
        /* <DEDUP_REMOVED lines=23> */
.L_x_5674:
        /* <DEDUP_REMOVED lines=29> */
.L_x_5673:
        /* <DEDUP_REMOVED lines=30> */
.L_x_5676:
        /* <DEDUP_REMOVED lines=44> */
.L_x_5675:
        /* <DEDUP_REMOVED lines=23> */
.L_x_5678:
        /* <DEDUP_REMOVED lines=29> */
.L_x_5677:
        /* <DEDUP_REMOVED lines=30> */
.L_x_5680:
        /* <DEDUP_REMOVED lines=44> */
.L_x_5679:
[----:B------:R-:W1:Y:S01]  /*4cd0*/  @P2 LDC.64 R92, c[0x0][0x3a0] ;  /* 0x0000e800ff5c2b82 */ /* 0x000e620000000a00 */
[----:B------:R-:W-:-:S07]  /*4ce0*/  IADD3 R105, PT, PT, R101, 0x120, RZ ;  /* 0x0000012065697810 */ /* 0x000fce0007ffe0ff */
[----:B0-----:R-:W0:Y:S08]  /*4cf0*/  @P0 LDC.64 R108, c[0x0][0x3a8] ;  /* 0x0000ea00ff6c0b82 */ /* 0x001e300000000a00 */
[----:B------:R-:W2:Y:S01]  /*4d00*/  @P1 LDC.64 R110, c[0x0][0x398] ;  /* 0x0000e600ff6e1b82 */ /* 0x000ea20000000a00 */
[----:B-1----:R-:W-:-:S04]  /*4d10*/  @P2 IMAD.WIDE.U32 R112, R105, 0x10, R92 ;  /* 0x0000001069702825 */ /* 0x002fc800078e005c */
[----:B------:R-:W-:-:S04]  /*4d20*/  IMAD.WIDE.U32 R92, R105, 0x10, R106 ;  /* 0x00000010695c7825 */ /* 0x000fc800078e006a */
[----:B0-----:R-:W-:-:S05]  /*4d30*/  @P0 IMAD.WIDE.U32 R108, R104, 0x10, R108 ;  /* 0x00000010686c0825 */ /* 0x001fca00078e006c */
[----:B------:R0:W-:Y:S01]  /*4d40*/  @P0 STG.E.128 desc[UR6][R108.64], R88 ;  /* 0x000000586c000986 */ /* 0x0001e2000c101d06 */
[----:B--2---:R-:W-:-:S03]  /*4d50*/  @P1 IMAD.WIDE.U32 R110, R105, 0x10, R110 ;  /* 0x00000010696e1825 */ /* 0x004fc600078e006e */
[----:B------:R0:W5:Y:S04]  /*4d60*/  @P2 LDG.E.128 R84, desc[UR6][R112.64] ;  /* 0x0000000670542981 */ /* 0x000168000c1e1d00 */
[----:B------:R0:W5:Y:S04]  /*4d70*/  @P1 LDG.E.128 R80, desc[UR6][R110.64] ;  /* 0x000000066e501981 */ /* 0x000168000c1e1d00 */
        /* <DEDUP_REMOVED lines=12> */
.L_x_5682:
        /* <DEDUP_REMOVED lines=29> */
.L_x_5681:
        /* <DEDUP_REMOVED lines=30> */
.L_x_5684:
        /* <DEDUP_REMOVED lines=44> */
.L_x_5683:
[----:B------:R-:W-:Y:S01]  /*54b0*/  FADD.FTZ R0, RZ, R212 ;  /* 0x000000d4ff007221 */ /* 0x000fe20000010000 */
[----:B------:R-:W1:Y:S01]  /*54c0*/  S2R R94, SR_TID.X ;  /* 0x00000000005e7919 */ /* 0x000e620000002100 */
        /* <DEDUP_REMOVED lines=9> */
[----:B-1----:R-:W-:-:S03]  /*5560*/  LOP3.LUT P2, RZ, R94, 0x1f, RZ, 0xc0, !PT ;  /* 0x0000001f5eff7812 */ /* 0x002fc6000784c0ff */
        /* <DEDUP_REMOVED lines=58> */
[----:B------:R-:W-:Y:S02]  /*5910*/  FADD.FTZ R0, R93, R130 ;  /* 0x000000825d007221 */ /* 0x000fe40000010000 */
[----:B------:R-:W1:Y:S02]  /*5920*/  @P0 LDC.64 R92, c[0x0][0x3a8] ;  /* 0x0000ea00ff5c0b82 */ /* 0x000e640000000a00 */
[----:B------:R-:W-:-:S04]  /*5930*/  FADD.FTZ R95, R0, R117 ;  /* 0x00000075005f7221 */ /* 0x000fc80000010000 */
[----:B------:R-:W-:-:S04]  /*5940*/  FADD.FTZ R0, R95, R116 ;  /* 0x000000745f007221 */ /* 0x000fc80000010000 */
[----:B------:R-:W-:-:S04]  /*5950*/  FADD.FTZ R95, R0, R119 ;  /* 0x00000077005f7221 */ /* 0x000fc80000010000 */
[----:B------:R-:W-:-:S04]  /*5960*/  FADD.FTZ R0, R95, R132 ;  /* 0x000000845f007221 */ /* 0x000fc80000010000 */
[----:B------:R-:W-:-:S04]  /*5970*/  FADD.FTZ R95, R0, R169 ;  /* 0x000000a9005f7221 */ /* 0x000fc80000010000 */
[----:B------:R-:W-:Y:S01]  /*5980*/  FADD.FTZ R0, R95, R170 ;  /* 0x000000aa5f007221 */ /* 0x000fe20000010000 */
[----:B-1----:R-:W-:-:S04]  /*5990*/  @P0 IMAD.WIDE.U32 R92, R105, 0x10, R92 ;  /* 0x00000010695c0825 */ /* 0x002fc800078e005c */
[----:B------:R-:W-:Y:S01]  /*59a0*/  FADD.FTZ R95, R0, R171 ;  /* 0x000000ab005f7221 */ /* 0x000fe20000010000 */
[----:B------:R1:W-:Y:S03]  /*59b0*/  @P0 STG.E.128 desc[UR6][R92.64], R88 ;  /* 0x000000585c000986 */ /* 0x0003e6000c101d06 */
[----:B------:R-:W-:-:S04]  /*59c0*/  FADD.FTZ R0, R95, R168 ;  /* 0x000000a85f007221 */ /* 0x000fc80000010000 */
[----:B------:R-:W-:-:S04]  /*59d0*/  FADD.FTZ R95, R0, R173 ;  /* 0x000000ad005f7221 */ /* 0x000fc80000010000 */
[----:B------:R-:W-:-:S04]  /*59e0*/  FADD.FTZ R0, R95, R174 ;  /* 0x000000ae5f007221 */ /* 0x000fc80000010000 */
[----:B------:R-:W-:-:S04]  /*59f0*/  FADD.FTZ R95, R0, R175 ;  /* 0x000000af005f7221 */ /* 0x000fc80000010000 */
[----:B------:R-:W-:Y:S01]  /*5a00*/  FADD.FTZ R95, R95, R176 ;  /* 0x000000b05f5f7221 */ /* 0x000fe20000010000 */
[----:B-1----:R-:W-:Y:S06]  /*5a10*/  BRA.DIV UR9, `(.L_x_5685) ;  /* 0x0000002a09547947 */ /* 0x002fec000b800000 */
[----:B------:R-:W1:Y:S02]  /*5a20*/  SHFL.BFLY PT, R0, R95, 0x1, 0x1f ;  /* 0x0c201f005f007f89 */ /* 0x000e6400000e0000 */
[----:B-1----:R-:W-:-:S05]  /*5a30*/  FADD.FTZ R94, R95, R0 ;  /* 0x000000005f5e7221 */ /* 0x002fca0000010000 */
[----:B------:R-:W1:Y:S02]  /*5a40*/  SHFL.BFLY PT, R93, R94, 0x2, 0x1f ;  /* 0x0c401f005e5d7f89 */ /* 0x000e6400000e0000 */
[----:B-1----:R-:W-:-:S05]  /*5a50*/  FADD.FTZ R106, R94, R93 ;  /* 0x0000005d5e6a7221 */ /* 0x002fca0000010000 */
[----:B------:R-:W1:Y:S02]  /*5a60*/  SHFL.BFLY PT, R93, R106, 0x4, 0x1f ;  /* 0x0c801f006a5d7f89 */ /* 0x000e6400000e0000 */
[----:B-1----:R-:W-:Y:S02]  /*5a70*/  FADD.FTZ R107, R106, R93 ;  /* 0x0000005d6a6b7221 */ /* 0x002fe40000010000 */
[----:B------:R-:W1:Y:S03]  /*5a80*/  LDC R93, c[0x0][0x400] ;  /* 0x00010000ff5d7b82 */ /* 0x000e660000000800 */
[----:B------:R-:W0:Y:S02]  /*5a90*/  SHFL.BFLY PT, R0, R107, 0x8, 0x1f ;  /* 0x0d001f006b007f89 */ /* 0x000e2400000e0000 */
[----:B0-----:R-:W-:-:S05]  /*5aa0*/  FADD.FTZ R108, R107, R0 ;  /* 0x000000006b6c7221 */ /* 0x001fca0000010000 */
[----:B------:R-:W0:Y:S02]  /*5ab0*/  SHFL.BFLY PT, R109, R108, 0x10, 0x1f ;  /* 0x0e001f006c6d7f89 */ /* 0x000e2400000e0000 */
[----:B0-----:R-:W-:-:S04]  /*5ac0*/  FADD.FTZ R92, R108, R109 ;  /* 0x0000006d6c5c7221 */ /* 0x001fc80000010000 */
[----:B-1----:R-:W-:-:S04]  /*5ad0*/  FMUL.FTZ R92, R92, R93 ;  /* 0x0000005d5c5c7220 */ /* 0x002fc80000410000 */
[C---:B------:R-:W-:Y:S01]  /*5ae0*/  FADD.FTZ R0, -R92.reuse, R212 ;  /* 0x000000d45c007221 */ /* 0x040fe20000010100 */
[C---:B------:R-:W-:Y:S01]  /*5af0*/  FADD.FTZ R95, -R92.reuse, R179 ;  /* 0x000000b35c5f7221 */ /* 0x040fe20000010100 */
[C---:B------:R-:W-:Y:S01]  /*5b00*/  FADD.FTZ R109, -R92.reuse, R184 ;  /* 0x000000b85c6d7221 */ /* 0x040fe20000010100 */
[----:B------:R-:W-:Y:S01]  /*5b10*/  FADD.FTZ R107, -R92, R178 ;  /* 0x000000b25c6b7221 */ /* 0x000fe20000010100 */
[----:B------:R-:W-:-:S04]  /*5b20*/  FFMA.FTZ R0, R0, R0, RZ ;  /* 0x0000000000007223 */ /* 0x000fc800000100ff */
[----:B------:R-:W-:Y:S01]  /*5b30*/  FFMA.FTZ R0, R95, R95, R0 ;  /* 0x0000005f5f007223 */ /* 0x000fe20000010000 */
[----:B------:R-:W-:-:S03]  /*5b40*/  FADD.FTZ R95, -R92, R181 ;  /* 0x000000b55c5f7221 */ /* 0x000fc60000010100 */
[----:B------:R-:W-:-:S04]  /*5b50*/  FFMA.FTZ R0, R109, R109, R0 ;  /* 0x0000006d6d007223 */ /* 0x000fc80000010000 */
[----:B------:R-:W-:Y:S01]  /*5b60*/  FFMA.FTZ R0, R95, R95, R0 ;  /* 0x0000005f5f007223 */ /* 0x000fe20000010000 */
[----:B------:R-:W-:-:S03]  /*5b70*/  FADD.FTZ R95, -R92, R177 ;  /* 0x000000b15c5f7221 */ /* 0x000fc60000010100 */
        /* <DEDUP_REMOVED lines=159> */
.L_x_5698:
[----:B------:R-:W-:Y:S01]  /*6570*/  FMUL.FTZ R0, R92, R92 ;  /* 0x0000005c5c007220 */ /* 0x000fe20000410000 */
[----:B------:R-:W-:Y:S01]  /*6580*/  ISETP.NE.AND P3, PT, RZ, UR5, PT ;  /* 0x00000005ff007c0c */ /* 0x000fe2000bf65270 */
[----:B01----:R-:W-:Y:S01]  /*6590*/  FADD.FTZ R106, R106, R109 ;  /* 0x0000006d6a6a7221 */ /* 0x003fe20000010000 */
[----:B------:R-:W-:Y:S02]  /*65a0*/  HADD2.F32 R186, -RZ, R124.H0_H0 ;  /* 0x2000007cffba7230 */ /* 0x000fe40000004100 */
[----:B------:R-:W-:Y:S01]  /*65b0*/  FSEL R0, R0, RZ, P3 ;  /* 0x000000ff00007208 */ /* 0x000fe20001800000 */
[----:B---3--:R-:W-:Y:S01]  /*65c0*/  FFMA.FTZ R93, R106, R93, UR8 ;  /* 0x000000086a5d7e23 */ /* 0x008fe2000801005d */
[----:B------:R-:W-:Y:S01]  /*65d0*/  FSEL R187, R92, RZ, !P3 ;  /* 0x000000ff5cbb7208 */ /* 0x000fe20005800000 */
[----:B------:R-:W-:Y:S02]  /*65e0*/  HADD2.F32 R185, -RZ, R40.H0_H0 ;  /* 0x20000028ffb97230 */ /* 0x000fe40000004100 */
[----:B------:R-:W-:Y:S01]  /*65f0*/  FADD.FTZ R205, R93, R0 ;  /* 0x000000005dcd7221 */ /* 0x000fe20000010000 */
[----:B------:R-:W-:-:S02]  /*6600*/  HADD2.F32 R230, -RZ, R25.H0_H0 ;  /* 0x20000019ffe67230 */ /* 0x000fc40000004100 */
        /* <DEDUP_REMOVED lines=18> */
[----:B------:R-:W-:Y:S01]  /*6730*/  FADD.FTZ R216, -R187, R168 ;  /* 0x000000a8bbd87221 */ /* 0x000fe20000010100 */
[----:B------:R-:W-:-:S02]  /*6740*/  HADD2.F32 R117, -RZ, R124.H1_H1 ;  /* 0x3000007cff757230 */ /* 0x000fc40000004100 */
[----:B------:R-:W-:Y:S01]  /*6750*/  FADD.FTZ R177, -R187, R177 ;  /* 0x000000b1bbb17221 */ /* 0x000fe20000010100 */
[C---:B0-----:R-:W-:Y:S01]  /*6760*/  FMUL.FTZ R116, R135.reuse, R212 ;  /* 0x000000d487747220 */ /* 0x041fe20000410000 */
[----:B------:R-:W-:Y:S02]  /*6770*/  HADD2.F32 R119, -RZ, R40.H1_H1 ;  /* 0x30000028ff777230 */ /* 0x000fe40000004100 */
[C---:B------:R-:W-:Y:S01]  /*6780*/  FMUL.FTZ R128, R135.reuse, R184 ;  /* 0x000000b887807220 */ /* 0x040fe20000410000 */
[----:B------:R-:W-:Y:S02]  /*6790*/  HADD2.F32 R123, -RZ, R125.H0_H0 ;  /* 0x2000007dff7b7230 */ /* 0x000fe40000004100 */
[----:B------:R-:W-:Y:S01]  /*67a0*/  FFMA.FTZ R185, R116, R186, R185 ;  /* 0x000000ba74b97223 */ /* 0x000fe200000100b9 */
[----:B------:R-:W-:Y:S02]  /*67b0*/  HADD2.F32 R129, -RZ, R41.H0_H0 ;  /* 0x20000029ff817230 */ /* 0x000fe40000004100 */
[----:B------:R-:W-:Y:S01]  /*67c0*/  FMUL.FTZ R116, R135, R182 ;  /* 0x000000b687747220 */ /* 0x000fe20000410000 */
[----:B------:R-:W-:-:S02]  /*67d0*/  HADD2.F32 R130, -RZ, R125.H1_H1 ;  /* 0x3000007dff827230 */ /* 0x000fc40000004100 */
[C---:B------:R-:W-:Y:S01]  /*67e0*/  FMUL.FTZ R181, R135.reuse, R181 ;  /* 0x000000b587b57220 */ /* 0x040fe20000410000 */
[----:B------:R-:W-:Y:S02]  /*67f0*/  HADD2.F32 R132, -RZ, R41.H1_H1 ;  /* 0x30000029ff847230 */ /* 0x000fe40000004100 */
[----:B------:R-:W-:Y:S01]  /*6800*/  FMUL.FTZ R183, R135, R183 ;  /* 0x000000b787b77220 */ /* 0x000fe20000410000 */
[----:B------:R-:W-:Y:S02]  /*6810*/  HADD2.F32 R136, -RZ, R126.H0_H0 ;  /* 0x2000007eff887230 */ /* 0x000fe40000004100 */
[C---:B------:R-:W-:Y:S01]  /*6820*/  FADD.FTZ R180, -R187.reuse, R180 ;  /* 0x000000b4bbb47221 */ /* 0x040fe20000010100 */
[----:B------:R-:W-:Y:S02]  /*6830*/  HADD2.F32 R168, -RZ, R42.H0_H0 ;  /* 0x2000002affa87230 */ /* 0x000fe40000004100 */
        /* <DEDUP_REMOVED lines=9> */
[----:B------:R-:W-:Y:S01]  /*68d0*/  FFMA.FTZ R116, R116, R117, R119 ;  /* 0x0000007574747223 */ /* 0x000fe20000010077 */
[----:B------:R-:W-:Y:S01]  /*68e0*/  FFMA.FTZ R128, R128, R123, R129 ;  /* 0x0000007b80807223 */ /* 0x000fe20000010081 */
[C---:B------:R-:W-:Y:S01]  /*68f0*/  FADD.FTZ R188, -R187.reuse, R139 ;  /* 0x0000008bbbbc7221 */ /* 0x040fe20000010100 */
[----:B------:R-:W-:Y:S01]  /*6900*/  FADD.FTZ R190, -R187, R137 ;  /* 0x00000089bbbe7221 */ /* 0x000fe20000010100 */
[----:B------:R-:W-:Y:S01]  /*6910*/  FFMA.FTZ R119, R181, R130, R132 ;  /* 0x00000082b5777223 */ /* 0x000fe20000010084 */
[----:B------:R-:W-:Y:S01]  /*6920*/  FFMA.FTZ R123, R183, R136, R168 ;  /* 0x00000088b77b7223 */ /* 0x000fe200000100a8 */
[----:B------:R-:W-:-:S02]  /*6930*/  HADD2.F32 R117, -RZ, R126.H1_H1 ;  /* 0x3000007eff757230 */ /* 0x000fc40000004100 */
[C---:B------:R-:W-:Y:S01]  /*6940*/  FMUL.FTZ R136, R135.reuse, R177 ;  /* 0x000000b187887220 */ /* 0x040fe20000410000 */
[----:B------:R-:W-:Y:S02]  /*6950*/  HADD2.F32 R129, -RZ, R42.H1_H1 ;  /* 0x3000002aff817230 */ /* 0x000fe40000004100 */
[----:B------:R-:W-:Y:S01]  /*6960*/  FMUL.FTZ R168, R135, R180 ;  /* 0x000000b487a87220 */ /* 0x000fe20000410000 */
[----:B------:R-:W-:Y:S02]  /*6970*/  HADD2.F32 R131, -RZ, R127.H0_H0 ;  /* 0x2000007fff837230 */ /* 0x000fe40000004100 */
[----:B------:R-:W-:Y:S01]  /*6980*/  FADD.FTZ R162, -R187, R163 ;  /* 0x000000a3bba27221 */ /* 0x000fe20000010100 */
[----:B------:R-:W-:Y:S02]  /*6990*/  HADD2.F32 R133, -RZ, R43.H0_H0 ;  /* 0x2000002bff857230 */ /* 0x000fe40000004100 */
[----:B------:R-:W-:Y:S01]  /*69a0*/  FMUL.FTZ R178, R135, R178 ;  /* 0x000000b287b27220 */ /* 0x000fe20000410000 */
[----:B------:R-:W-:-:S02]  /*69b0*/  HADD2.F32 R137, -RZ, R127.H1_H1 ;  /* 0x3000007fff897230 */ /* 0x000fc40000004100 */
[----:B------:R-:W-:Y:S01]  /*69c0*/  FMUL.FTZ R179, R135, R179 ;  /* 0x000000b387b37220 */ /* 0x000fe20000410000 */
[----:B------:R-:W-:Y:S02]  /*69d0*/  HADD2.F32 R139, -RZ, R43.H1_H1 ;  /* 0x3000002bff8b7230 */ /* 0x000fe40000004100 */
[C---:B------:R-:W-:Y:S01]  /*69e0*/  FADD.FTZ R163, -R187.reuse, R164 ;  /* 0x000000a4bba37221 */ /* 0x040fe20000010100 */
[----:B------:R-:W-:Y:S02]  /*69f0*/  HADD2.F32 R130, -RZ, R4.H0_H0 ;  /* 0x20000004ff827230 */ /* 0x000fe40000004100 */
[C---:B------:R-:W-:Y:S01]  /*6a00*/  FADD.FTZ R164, -R187.reuse, R143 ;  /* 0x0000008fbba47221 */ /* 0x040fe20000010100 */
[----:B------:R-:W-:Y:S02]  /*6a10*/  HADD2.F32 R132, -RZ, R44.H0_H0 ;  /* 0x2000002cff847230 */ /* 0x000fe40000004100 */
        /* <DEDUP_REMOVED lines=8> */
[----:B------:R-:W-:Y:S01]  /*6aa0*/  FADD.FTZ R212, -R187, R174 ;  /* 0x000000aebbd47221 */ /* 0x000fe20000010100 */
[----:B------:R-:W-:Y:S02]  /*6ab0*/  HADD2.F32 R131, -RZ, R44.H1_H1 ;  /* 0x3000002cff837230 */ /* 0x000fe40000004100 */
[C---:B------:R-:W-:Y:S01]  /*6ac0*/  FMUL.FTZ R130, R135.reuse, R162 ;  /* 0x000000a287827220 */ /* 0x040fe20000410000 */
[----:B------:R-:W-:Y:S02]  /*6ad0*/  HADD2.F32 R137, -RZ, R5.H0_H0 ;  /* 0x20000005ff897230 */ /* 0x000fe40000004100 */
[C---:B------:R-:W-:Y:S01]  /*6ae0*/  FMUL.FTZ R132, R135.reuse, R163 ;  /* 0x000000a387847220 */ /* 0x040fe20000410000 */
        /* <DEDUP_REMOVED lines=9> */
[----:B------:R-:W-:Y:S01]  /*6b80*/  FFMA.FTZ R130, R130, R129, R131 ;  /* 0x0000008182827223 */ /* 0x000fe20000010083 */
[----:B------:R-:W-:Y:S01]  /*6b90*/  FFMA.FTZ R132, R132, R137, R139 ;  /* 0x0000008984847223 */ /* 0x000fe2000001008b */
[----:B------:R-:W-:Y:S01]  /*6ba0*/  FFMA.FTZ R131, R164, R169, R171 ;  /* 0x000000a9a4837223 */ /* 0x000fe200000100ab */
[----:B------:R-:W-:Y:S01]  /*6bb0*/  FADD.FTZ R144, -R187, R203 ;  /* 0x000000cbbb907221 */ /* 0x000fe20000010100 */
[----:B------:R-:W-:Y:S01]  /*6bc0*/  FFMA.FTZ R137, R165, R174, R178 ;  /* 0x000000aea5897223 */ /* 0x000fe200000100b2 */
[----:B------:R-:W-:-:S02]  /*6bd0*/  HADD2.F32 R162, -RZ, R6.H1_H1 ;  /* 0x30000006ffa27230 */ /* 0x000fc40000004100 */
[----:B------:R-:W-:Y:S01]  /*6be0*/  FADD.FTZ R145, -R187, R145 ;  /* 0x00000091bb917221 */ /* 0x000fe20000010100 */
[----:B------:R-:W-:Y:S02]  /*6bf0*/  HADD2.F32 R164, -RZ, R46.H1_H1 ;  /* 0x3000002effa47230 */ /* 0x000fe40000004100 */
[C---:B------:R-:W-:Y:S01]  /*6c00*/  FMUL.FTZ R141, R135.reuse, R141 ;  /* 0x0000008d878d7220 */ /* 0x040fe20000410000 */
[----:B------:R-:W-:Y:S02]  /*6c10*/  HADD2.F32 R174, -RZ, R7.H0_H0 ;  /* 0x20000007ffae7230 */ /* 0x000fe40000004100 */
[----:B------:R-:W-:Y:S01]  /*6c20*/  FMUL.FTZ R143, R135, R143 ;  /* 0x0000008f878f7220 */ /* 0x000fe20000410000 */
[----:B------:R-:W-:Y:S02]  /*6c30*/  HADD2.F32 R178, -RZ, R47.H0_H0 ;  /* 0x2000002fffb27230 */ /* 0x000fe40000004100 */
[C---:B------:R-:W-:Y:S01]  /*6c40*/  FADD.FTZ R120, -R187.reuse, R120 ;  /* 0x00000078bb787221 */ /* 0x040fe20000010100 */
[C---:B------:R-:W-:Y:S01]  /*6c50*/  FADD.FTZ R118, -R187.reuse, R118 ;  /* 0x00000076bb767221 */ /* 0x040fe20000010100 */
[----:B------:R-:W-:Y:S01]  /*6c60*/  FADD.FTZ R121, -R187, R121 ;  /* 0x00000079bb797221 */ /* 0x000fe20000010100 */
[C---:B------:R-:W-:Y:S01]  /*6c70*/  FMUL.FTZ R139, R135.reuse, R144 ;  /* 0x00000090878b7220 */ /* 0x040fe20000410000 */
[----:B------:R-:W-:Y:S01]  /*6c80*/  FMUL.FTZ R129, R135, R145 ;  /* 0x0000009187817220 */ /* 0x000fe20000410000 */
[----:B------:R-:W-:Y:S01]  /*6c90*/  FFMA.FTZ R144, R141, R162, R164 ;  /* 0x000000a28d907223 */ /* 0x000fe200000100a4 */
[----:B------:R-:W-:Y:S01]  /*6ca0*/  FFMA.FTZ R162, R143, R174, R178 ;  /* 0x000000ae8fa27223 */ /* 0x000fe200000100b2 */
[----:B------:R-:W-:-:S02]  /*6cb0*/  HADD2.F32 R145, -RZ, R9.H0_H0 ;  /* 0x20000009ff917230 */ /* 0x000fc40000004100 */
[C---:B------:R-:W-:Y:S01]  /*6cc0*/  FMUL.FTZ R120, R135.reuse, R120 ;  /* 0x0000007887787220 */ /* 0x040fe20000410000 */
[----:B------:R-:W-:Y:S02]  /*6cd0*/  HADD2.F32 R163, -RZ, R49.H0_H0 ;  /* 0x20000031ffa37230 */ /* 0x000fe40000004100 */
[C---:B------:R-:W-:Y:S01]  /*6ce0*/  FMUL.FTZ R118, R135.reuse, R118 ;  /* 0x0000007687767220 */ /* 0x040fe20000410000 */
[----:B------:R-:W-:Y:S02]  /*6cf0*/  HADD2.F32 R141, -RZ, R8.H1_H1 ;  /* 0x30000008ff8d7230 */ /* 0x000fe40000004100 */
[----:B------:R-:W-:Y:S01]  /*6d00*/  FMUL.FTZ R164, R135, R121 ;  /* 0x0000007987a47220 */ /* 0x000fe20000410000 */
[----:B------:R-:W-:Y:S02]  /*6d10*/  HADD2.F32 R143, -RZ, R48.H1_H1 ;  /* 0x30000030ff8f7230 */ /* 0x000fe40000004100 */
[----:B------:R-:W-:Y:S01]  /*6d20*/  FADD.FTZ R114, -R187, R114 ;  /* 0x00000072bb727221 */ /* 0x000fe20000010100 */
[----:B------:R-:W-:-:S02]  /*6d30*/  HADD2.F32 R165, -RZ, R9.H1_H1 ;  /* 0x30000009ffa57230 */ /* 0x000fc40000004100 */
[----:B------:R-:W-:Y:S01]  /*6d40*/  FFMA.FTZ R121, R120, R145, R163 ;  /* 0x0000009178797223 */ /* 0x000fe200000100a3 */
[----:B------:R-:W-:Y:S02]  /*6d50*/  HADD2.F32 R169, -RZ, R49.H1_H1 ;  /* 0x30000031ffa97230 */ /* 0x000fe40000004100 */
[----:B------:R-:W-:Y:S01]  /*6d60*/  FFMA.FTZ R118, R118, R141, R143 ;  /* 0x0000008d76767223 */ /* 0x000fe2000001008f */
[----:B------:R-:W-:Y:S02]  /*6d70*/  HADD2.F32 R180, -RZ, R7.H1_H1 ;  /* 0x30000007ffb47230 */ /* 0x000fe40000004100 */
[----:B------:R-:W-:Y:S01]  /*6d80*/  FMUL.FTZ R112, R135, R112 ;  /* 0x0000007087707220 */ /* 0x000fe20000410000 */
[----:B------:R-:W-:Y:S02]  /*6d90*/  HADD2.F32 R182, -RZ, R47.H1_H1 ;  /* 0x3000002fffb67230 */ /* 0x000fe40000004100 */
[----:B------:R-:W-:Y:S01]  /*6da0*/  FFMA.FTZ R120, R164, R165, R169 ;  /* 0x000000a5a4787223 */ /* 0x000fe200000100a9 */
[----:B------:R-:W-:-:S02]  /*6db0*/  HADD2.F32 R141, -RZ, R10.H1_H1 ;  /* 0x3000000aff8d7230 */ /* 0x000fc40000004100 */
[----:B------:R-:W-:Y:S01]  /*6dc0*/  FMUL.FTZ R113, R135, R113 ;  /* 0x0000007187717220 */ /* 0x000fe20000410000 */
[----:B------:R-:W-:Y:S02]  /*6dd0*/  HADD2.F32 R143, -RZ, R50.H1_H1 ;  /* 0x30000032ff8f7230 */ /* 0x000fe40000004100 */
[----:B------:R-:W-:Y:S01]  /*6de0*/  FFMA.FTZ R139, R139, R180, R182 ;  /* 0x000000b48b8b7223 */ /* 0x000fe200000100b6 */
[----:B------:R-:W-:Y:S02]  /*6df0*/  HADD2.F32 R174, -RZ, R11.H0_H0 ;  /* 0x2000000bffae7230 */ /* 0x000fe40000004100 */
[C---:B------:R-:W-:Y:S01]  /*6e00*/  FMUL.FTZ R114, R135.reuse, R114 ;  /* 0x0000007287727220 */ /* 0x040fe20000410000 */
[----:B------:R-:W-:Y:S02]  /*6e10*/  HADD2.F32 R164, -RZ, R51.H0_H0 ;  /* 0x20000033ffa47230 */ /* 0x000fe40000004100 */
[----:B------:R-:W-:Y:S01]  /*6e20*/  FMUL.FTZ R165, R135, R115 ;  /* 0x0000007387a57220 */ /* 0x000fe20000410000 */
[----:B------:R-:W-:-:S02]  /*6e30*/  HADD2.F32 R145, -RZ, R11.H1_H1 ;  /* 0x3000000bff917230 */ /* 0x000fc40000004100 */
[C---:B------:R-:W-:Y:S01]  /*6e40*/  FADD.FTZ R108, -R187.reuse, R199 ;  /* 0x000000c7bb6c7221 */ /* 0x040fe20000010100 */
[----:B------:R-:W-:Y:S02]  /*6e50*/  HADD2.F32 R163, -RZ, R51.H1_H1 ;  /* 0x30000033ffa37230 */ /* 0x000fe40000004100 */
[----:B------:R-:W-:Y:S01]  /*6e60*/  FADD.FTZ R110, -R187, R197 ;  /* 0x000000c5bb6e7221 */ /* 0x000fe20000010100 */
[----:B------:R-:W-:Y:S02]  /*6e70*/  HADD2.F32 R178, -RZ, R12.H0_H0 ;  /* 0x2000000cffb27230 */ /* 0x000fe40000004100 */
[----:B------:R-:W-:Y:S01]  /*6e80*/  FFMA.FTZ R115, R112, R141, R143 ;  /* 0x0000008d70737223 */ /* 0x000fe2000001008f */
[----:B------:R-:W-:Y:S02]  /*6e90*/  HADD2.F32 R180, -RZ, R52.H0_H0 ;  /* 0x20000034ffb47230 */ /* 0x000fe40000004100 */
[----:B------:R-:W-:Y:S01]  /*6ea0*/  FFMA.FTZ R174, R113, R174, R164 ;  /* 0x000000ae71ae7223 */ /* 0x000fe200000100a4 */
[----:B------:R-:W-:Y:S01]  /*6eb0*/  FFMA.FTZ R145, R114, R145, R163 ;  /* 0x0000009172917223 */ /* 0x000fe200000100a3 */
[----:B------:R-:W-:-:S02]  /*6ec0*/  HADD2.F32 R141, -RZ, R12.H1_H1 ;  /* 0x3000000cff8d7230 */ /* 0x000fc40000004100 */
[----:B------:R-:W-:Y:S01]  /*6ed0*/  FMUL.FTZ R108, R135, R108 ;  /* 0x0000006c876c7220 */ /* 0x000fe20000410000 */
[----:B------:R-:W-:Y:S01]  /*6ee0*/  FFMA.FTZ R112, R165, R178, R180 ;  /* 0x000000b2a5707223 */ /* 0x000fe200000100b4 */
[----:B------:R-:W-:Y:S02]  /*6ef0*/  HADD2.F32 R113, -RZ, R52.H1_H1 ;  /* 0x30000034ff717230 */ /* 0x000fe40000004100 */
[C---:B------:R-:W-:Y:S01]  /*6f00*/  FMUL.FTZ R109, R135.reuse, R109 ;  /* 0x0000006d876d7220 */ /* 0x040fe20000410000 */
[----:B------:R-:W-:Y:S02]  /*6f10*/  HADD2.F32 R164, -RZ, R13.H0_H0 ;  /* 0x2000000dffa47230 */ /* 0x000fe40000004100 */
[C---:B------:R-:W-:Y:S01]  /*6f20*/  FMUL.FTZ R110, R135.reuse, R110 ;  /* 0x0000006e876e7220 */ /* 0x040fe20000410000 */
[----:B------:R-:W-:Y:S02]  /*6f30*/  HADD2.F32 R114, -RZ, R53.H0_H0 ;  /* 0x20000035ff727230 */ /* 0x000fe40000004100 */
[----:B------:R-:W-:Y:S01]  /*6f40*/  FMUL.FTZ R111, R135, R111 ;  /* 0x0000006f876f7220 */ /* 0x000fe20000410000 */
[----:B------:R-:W-:-:S02]  /*6f50*/  HADD2.F32 R143, -RZ, R13.H1_H1 ;  /* 0x3000000dff8f7230 */ /* 0x000fc40000004100 */
[C---:B------:R-:W-:Y:S01]  /*6f60*/  FADD.FTZ R93, -R187.reuse, R195 ;  /* 0x000000c3bb5d7221 */ /* 0x040fe20000010100 */
[----:B------:R-:W-:Y:S02]  /*6f70*/  HADD2.F32 R163, -RZ, R53.H1_H1 ;  /* 0x30000035ffa37230 */ /* 0x000fe40000004100 */
[C---:B------:R-:W-:Y:S01]  /*6f80*/  FADD.FTZ R95, -R187.reuse, R193 ;  /* 0x000000c1bb5f7221 */ /* 0x040fe20000010100 */
[----:B------:R-:W-:Y:S02]  /*6f90*/  HADD2.F32 R178, -RZ, R14.H0_H0 ;  /* 0x2000000effb27230 */ /* 0x000fe40000004100 */
[----:B------:R-:W-:Y:S01]  /*6fa0*/  FADD.FTZ R106, -R187, R191 ;  /* 0x000000bfbb6a7221 */ /* 0x000fe20000010100 */
[----:B------:R-:W-:Y:S02]  /*6fb0*/  HADD2.F32 R180, -RZ, R54.H0_H0 ;  /* 0x20000036ffb47230 */ /* 0x000fe40000004100 */
[----:B------:R-:W-:Y:S01]  /*6fc0*/  FFMA.FTZ R141, R108, R141, R113 ;  /* 0x0000008d6c8d7223 */ /* 0x000fe20000010071 */
[----:B------:R-:W-:Y:S01]  /*6fd0*/  FFMA.FTZ R164, R109, R164, R114 ;  /* 0x000000a46da47223 */ /* 0x000fe20000010072 */
[----:B------:R-:W-:Y:S01]  /*6fe0*/  FFMA.FTZ R113, R110, R143, R163 ;  /* 0x0000008f6e717223 */ /* 0x000fe200000100a3 */
[----:B------:R-:W-:-:S02]  /*6ff0*/  HADD2.F32 R108, -RZ, R14.H1_H1 ;  /* 0x3000000eff6c7230 */ /* 0x000fc40000004100 */
        /* <DEDUP_REMOVED lines=14> */
[----:B------:R-:W-:Y:S01]  /*70e0*/  FADD.FTZ R167, -R187, R167 ;  /* 0x000000a7bba77221 */ /* 0x000fe20000010100 */
[----:B------:R-:W-:Y:S01]  /*70f0*/  FFMA.FTZ R165, R93, R108, R110 ;  /* 0x0000006c5da57223 */ /* 0x000fe2000001006e */
[----:B------:R-:W-:Y:S01]  /*7100*/  FFMA.FTZ R178, R94, R109, R111 ;  /* 0x0000006d5eb27223 */ /* 0x000fe2000001006f */
[----:B------:R-:W-:Y:S01]  /*7110*/  FFMA.FTZ R169, R95, R180, R182 ;  /* 0x000000b45fa97223 */ /* 0x000fe200000100b6 */
[----:B------:R-:W-:Y:S01]  /*7120*/  FFMA.FTZ R143, R106, R143, R163 ;  /* 0x0000008f6a8f7223 */ /* 0x000fe200000100a3 */
[----:B------:R-:W-:-:S02]  /*7130*/  HADD2.F32 R93, -RZ, R16.H1_H1 ;  /* 0x30000010ff5d7230 */ /* 0x000fc40000004100 */
[C---:B------:R-:W-:Y:S01]  /*7140*/  FMUL.FTZ R0, R135.reuse, R0 ;  /* 0x0000000087007220 */ /* 0x040fe20000410000 */
[----:B------:R-:W-:Y:S02]  /*7150*/  HADD2.F32 R95, -RZ, R56.H1_H1 ;  /* 0x30000038ff5f7230 */ /* 0x000fe40000004100 */
[----:B------:R-:W-:Y:S01]  /*7160*/  FMUL.FTZ R107, R135, R107 ;  /* 0x0000006b876b7220 */ /* 0x000fe20000410000 */
[----:B------:R-:W-:Y:S02]  /*7170*/  HADD2.F32 R94, -RZ, R17.H0_H0 ;  /* 0x20000011ff5e7230 */ /* 0x000fe40000004100 */
[C---:B------:R-:W-:Y:S01]  /*7180*/  FADD.FTZ R122, -R187.reuse, R201 ;  /* 0x000000c9bb7a7221 */ /* 0x040fe20000010100 */
[----:B------:R-:W-:Y:S02]  /*7190*/  HADD2.F32 R106, -RZ, R57.H0_H0 ;  /* 0x20000039ff6a7230 */ /* 0x000fe40000004100 */
[----:B------:R-:W-:Y:S01]  /*71a0*/  FADD.FTZ R166, -R187, R166 ;  /* 0x000000a6bba67221 */ /* 0x000fe20000010100 */
        /* <DEDUP_REMOVED lines=10> */
[----:B------:R-:W-:Y:S01]  /*7250*/  FFMA.FTZ R0, R0, R93, R95 ;  /* 0x0000005d00007223 */ /* 0x000fe2000001005f */
[----:B------:R-:W-:Y:S01]  /*7260*/  FFMA.FTZ R172, R107, R94, R106 ;  /* 0x0000005e6bac7223 */ /* 0x000fe2000001006a */
[----:B------:R-:W-:-:S02]  /*7270*/  HADD2.F32 R171, -RZ, R10.H0_H0 ;  /* 0x2000000affab7230 */ /* 0x000fc40000004100 */
[----:B------:R-:W-:Y:S01]  /*7280*/  FMUL.FTZ R122, R135, R122 ;  /* 0x0000007a877a7220 */ /* 0x000fe20000410000 */
[----:B------:R-:W-:Y:S02]  /*7290*/  HADD2.F32 R173, -RZ, R50.H0_H0 ;  /* 0x20000032ffad7230 */ /* 0x000fe40000004100 */
[----:B------:R-:W-:Y:S01]  /*72a0*/  FFMA.FTZ R163, R163, R108, R110 ;  /* 0x0000006ca3a37223 */ /* 0x000fe2000001006e */
[----:B------:R-:W-:Y:S02]  /*72b0*/  HADD2.F32 R93, -RZ, R18.H1_H1 ;  /* 0x30000012ff5d7230 */ /* 0x000fe40000004100 */
[----:B------:R-:W-:Y:S01]  /*72c0*/  FFMA.FTZ R167, R167, R180, R182 ;  /* 0x000000b4a7a77223 */ /* 0x000fe200000100b6 */
[----:B------:R-:W-:Y:S02]  /*72d0*/  HADD2.F32 R95, -RZ, R58.H1_H1 ;  /* 0x3000003aff5f7230 */ /* 0x000fe40000004100 */
[----:B------:R-:W-:Y:S01]  /*72e0*/  FMUL.FTZ R166, R135, R166 ;  /* 0x000000a687a67220 */ /* 0x000fe20000410000 */
[----:B------:R-:W-:-:S02]  /*72f0*/  HADD2.F32 R177, -RZ, R19.H1_H1 ;  /* 0x30000013ffb17230 */ /* 0x000fc40000004100 */
[----:B------:R-:W-:Y:S01]  /*7300*/  FMUL.FTZ R160, R135, R160 ;  /* 0x000000a087a07220 */ /* 0x000fe20000410000 */
[----:B------:R-:W-:Y:S02]  /*7310*/  HADD2.F32 R107, -RZ, R59.H1_H1 ;  /* 0x3000003bff6b7230 */ /* 0x000fe40000004100 */
[C---:B------:R-:W-:Y:S01]  /*7320*/  FADD.FTZ R158, -R187.reuse, R158 ;  /* 0x0000009ebb9e7221 */ /* 0x040fe20000010100 */
[----:B------:R-:W-:Y:S02]  /*7330*/  HADD2.F32 R182, -RZ, R19.H0_H0 ;  /* 0x20000013ffb67230 */ /* 0x000fe40000004100 */
[----:B------:R-:W-:Y:S01]  /*7340*/  FADD.FTZ R156, -R187, R156 ;  /* 0x0000009cbb9c7221 */ /* 0x000fe20000010100 */
[----:B------:R-:W-:Y:S02]  /*7350*/  HADD2.F32 R94, -RZ, R59.H0_H0 ;  /* 0x2000003bff5e7230 */ /* 0x000fe40000004100 */
[----:B------:R-:W-:Y:S01]  /*7360*/  FMUL.FTZ R161, R135, R161 ;  /* 0x000000a187a17220 */ /* 0x000fe20000410000 */
[----:B------:R-:W-:-:S02]  /*7370*/  HADD2.F32 R106, -RZ, R20.H0_H0 ;  /* 0x20000014ff6a7230 */ /* 0x000fc40000004100 */
[----:B------:R-:W-:Y:S01]  /*7380*/  FMUL.FTZ R159, R135, R159 ;  /* 0x0000009f879f7220 */ /* 0x000fe20000410000 */
[----:B------:R-:W-:Y:S02]  /*7390*/  HADD2.F32 R108, -RZ, R60.H0_H0 ;  /* 0x2000003cff6c7230 */ /* 0x000fe40000004100 */
[C---:B------:R-:W-:Y:S01]  /*73a0*/  FADD.FTZ R157, -R187.reuse, R157 ;  /* 0x0000009dbb9d7221 */ /* 0x040fe20000010100 */
[----:B------:R-:W-:Y:S01]  /*73b0*/  FADD.FTZ R153, -R187, R153 ;  /* 0x00000099bb997221 */ /* 0x000fe20000010100 */
[----:B------:R-:W-:Y:S01]  /*73c0*/  FFMA.FTZ R122, R122, R171, R173 ;  /* 0x000000ab7a7a7223 */ /* 0x000fe200000100ad */
[----:B------:R-:W-:Y:S01]  /*73d0*/  FFMA.FTZ R166, R166, R93, R95 ;  /* 0x0000005da6a67223 */ /* 0x000fe2000001005f */
[----:B------:R-:W-:Y:S01]  /*73e0*/  FFMA.FTZ R177, R160, R177, R107 ;  /* 0x000000b1a0b17223 */ /* 0x000fe2000001006b */
[----:B------:R-:W-:Y:S02]  /*73f0*/  HADD2.F32 R93, -RZ, R20.H1_H1 ;  /* 0x30000014ff5d7230 */ /* 0x000fe40000004100 */
[----:B------:R-:W-:Y:S01]  /*7400*/  FFMA.FTZ R182, R161, R182, R94 ;  /* 0x000000b6a1b67223 */ /* 0x000fe2000001005e */
[----:B------:R-:W-:-:S02]  /*7410*/  HADD2.F32 R95, -RZ, R60.H1_H1 ;  /* 0x3000003cff5f7230 */ /* 0x000fc40000004100 */
[----:B------:R-:W-:Y:S01]  /*7420*/  FFMA.FTZ R159, R159, R106, R108 ;  /* 0x0000006a9f9f7223 */ /* 0x000fe2000001006c */
[----:B------:R-:W-:Y:S02]  /*7430*/  HADD2.F32 R171, -RZ, R21.H1_H1 ;  /* 0x30000015ffab7230 */ /* 0x000fe40000004100 */
[C---:B------:R-:W-:Y:S01]  /*7440*/  FMUL.FTZ R158, R135.reuse, R158 ;  /* 0x0000009e879e7220 */ /* 0x040fe20000410000 */
[----:B------:R-:W-:Y:S02]  /*7450*/  HADD2.F32 R107, -RZ, R61.H1_H1 ;  /* 0x3000003dff6b7230 */ /* 0x000fe40000004100 */
[----:B------:R-:W-:Y:S01]  /*7460*/  FMUL.FTZ R156, R135, R156 ;  /* 0x0000009c879c7220 */ /* 0x000fe20000410000 */
[----:B------:R-:W-:Y:S02]  /*7470*/  HADD2.F32 R180, -RZ, R21.H0_H0 ;  /* 0x20000015ffb47230 */ /* 0x000fe40000004100 */
[----:B------:R-:W-:Y:S01]  /*7480*/  FADD.FTZ R152, -R187, R152 ;  /* 0x00000098bb987221 */ /* 0x000fe20000010100 */
[----:B------:R-:W-:-:S02]  /*7490*/  HADD2.F32 R94, -RZ, R61.H0_H0 ;  /* 0x2000003dff5e7230 */ /* 0x000fc40000004100 */
[----:B------:R-:W-:Y:S01]  /*74a0*/  FADD.FTZ R154, -R187, R154 ;  /* 0x0000009abb9a7221 */ /* 0x000fe20000010100 */
[----:B------:R-:W-:Y:S02]  /*74b0*/  HADD2.F32 R106, -RZ, R22.H0_H0 ;  /* 0x20000016ff6a7230 */ /* 0x000fe40000004100 */
[C---:B------:R-:W-:Y:S01]  /*74c0*/  FMUL.FTZ R157, R135.reuse, R157 ;  /* 0x0000009d879d7220 */ /* 0x040fe20000410000 */
[----:B------:R-:W-:Y:S02]  /*74d0*/  HADD2.F32 R108, -RZ, R62.H0_H0 ;  /* 0x2000003eff6c7230 */ /* 0x000fe40000004100 */
[----:B------:R-:W-:Y:S01]  /*74e0*/  FMUL.FTZ R153, R135, R153 ;  /* 0x0000009987997220 */ /* 0x000fe20000410000 */
[----:B------:R-:W-:Y:S01]  /*74f0*/  FADD.FTZ R155, -R187, R155 ;  /* 0x0000009bbb9b7221 */ /* 0x000fe20000010100 */
[----:B------:R-:W-:Y:S02]  /*7500*/  HADD2.F32 R184, -RZ, R8.H0_H0 ;  /* 0x20000008ffb87230 */ /* 0x000fe40000004100 */
[----:B------:R-:W-:Y:S01]  /*7510*/  FFMA.FTZ R158, R158, R93, R95 ;  /* 0x0000005d9e9e7223 */ /* 0x000fe2000001005f */
[----:B------:R-:W-:-:S02]  /*7520*/  HADD2.F32 R186, -RZ, R48.H0_H0 ;  /* 0x20000030ffba7230 */ /* 0x000fc40000004100 */
[----:B------:R-:W-:Y:S01]  /*7530*/  FFMA.FTZ R171, R156, R171, R107 ;  /* 0x000000ab9cab7223 */ /* 0x000fe2000001006b */
[----:B------:R-:W-:Y:S02]  /*7540*/  HADD2.F32 R93, -RZ, R22.H1_H1 ;  /* 0x30000016ff5d7230 */ /* 0x000fe40000004100 */
[----:B------:R-:W-:Y:S01]  /*7550*/  FFMA.FTZ R180, R157, R180, R94 ;  /* 0x000000b49db47223 */ /* 0x000fe2000001005e */
[----:B------:R-:W-:Y:S02]  /*7560*/  HADD2.F32 R95, -RZ, R62.H1_H1 ;  /* 0x3000003eff5f7230 */ /* 0x000fe40000004100 */
[----:B------:R-:W-:Y:S01]  /*7570*/  FFMA.FTZ R173, R153, R106, R108 ;  /* 0x0000006a99ad7223 */ /* 0x000fe2000001006c */
[----:B------:R-:W-:Y:S02]  /*7580*/  HADD2.F32 R107, -RZ, R23.H1_H1 ;  /* 0x30000017ff6b7230 */ /* 0x000fe40000004100 */
[----:B------:R-:W-:Y:S01]  /*7590*/  FMUL.FTZ R152, R135, R152 ;  /* 0x0000009887987220 */ /* 0x000fe20000410000 */
[----:B------:R-:W-:-:S02]  /*75a0*/  HADD2.F32 R109, -RZ, R63.H1_H1 ;  /* 0x3000003fff6d7230 */ /* 0x000fc40000004100 */
[----:B------:R-:W-:Y:S01]  /*75b0*/  FMUL.FTZ R154, R135, R154 ;  /* 0x0000009a879a7220 */ /* 0x000fe20000410000 */
[----:B------:R-:W-:Y:S02]  /*75c0*/  HADD2.F32 R94, -RZ, R23.H0_H0 ;  /* 0x20000017ff5e7230 */ /* 0x000fe40000004100 */
[C---:B------:R-:W-:Y:S01]  /*75d0*/  FADD.FTZ R148, -R187.reuse, R148 ;  /* 0x00000094bb947221 */ /* 0x040fe20000010100 */
[----:B------:R-:W-:Y:S02]  /*75e0*/  HADD2.F32 R106, -RZ, R63.H0_H0 ;  /* 0x2000003fff6a7230 */ /* 0x000fe40000004100 */
[----:B------:R-:W-:Y:S01]  /*75f0*/  FADD.FTZ R150, -R187, R150 ;  /* 0x00000096bb967221 */ /* 0x000fe20000010100 */
[----:B------:R-:W-:Y:S01]  /*7600*/  FMUL.FTZ R155, R135, R155 ;  /* 0x0000009b879b7220 */ /* 0x000fe20000410000 */
[----:B------:R-:W-:Y:S01]  /*7610*/  FFMA.FTZ R129, R129, R184, R186 ;  /* 0x000000b881817223 */ /* 0x000fe200000100ba */
[----:B------:R-:W-:Y:S01]  /*7620*/  FADD.FTZ R151, -R187, R151 ;  /* 0x00000097bb977221 */ /* 0x000fe20000010100 */
[----:B------:R-:W-:Y:S01]  /*7630*/  FFMA.FTZ R184, R152, R93, R95 ;  /* 0x0000005d98b87223 */ /* 0x000fe2000001005f */
[----:B------:R-:W-:Y:S01]  /*7640*/  FFMA.FTZ R232, R154, R107, R109 ;  /* 0x0000006b9ae87223 */ /* 0x000fe2000001006d */
[----:B------:R-:W-:-:S02]  /*7650*/  HADD2.F32 R93, -RZ, R24.H1_H1 ;  /* 0x30000018ff5d7230 */ /* 0x000fc40000004100 */
[----:B------:R-:W-:Y:S01]  /*7660*/  FFMA.FTZ R183, R155, R94, R106 ;  /* 0x0000005e9bb77223 */ /* 0x000fe2000001006a */
[----:B------:R-:W-:Y:S02]  /*7670*/  HADD2.F32 R95, -RZ, R64.H1_H1 ;  /* 0x30000040ff5f7230 */ /* 0x000fe40000004100 */
[C---:B------:R-:W-:Y:S01]  /*7680*/  FMUL.FTZ R148, R135.reuse, R148 ;  /* 0x0000009487947220 */ /* 0x040fe20000410000 */
[----:B------:R-:W-:Y:S02]  /*7690*/  HADD2.F32 R179, -RZ, R25.H1_H1 ;  /* 0x30000019ffb37230 */ /* 0x000fe40000004100 */
[----:B------:R-:W-:Y:S01]  /*76a0*/  FMUL.FTZ R150, R135, R150 ;  /* 0x0000009687967220 */ /* 0x000fe20000410000 */
[--C-:B------:R-:W-:Y:S02]  /*76b0*/  HADD2.F32 R107, -RZ, R65.reuse.H1_H1 ;  /* 0x30000041ff6b7230 */ /* 0x100fe40000004100 */
[----:B------:R-:W-:Y:S01]  /*76c0*/  FADD.FTZ R149, -R187, R149 ;  /* 0x00000095bb957221 */ /* 0x000fe20000010100 */
[----:B------:R-:W-:-:S02]  /*76d0*/  HADD2.F32 R94, -RZ, R65.H0_H0 ;  /* 0x20000041ff5e7230 */ /* 0x000fc40000004100 */
[----:B------:R-:W-:Y:S01]  /*76e0*/  FADD.FTZ R146, -R187, R146 ;  /* 0x00000092bb927221 */ /* 0x000fe20000010100 */
[----:B------:R-:W-:Y:S01]  /*76f0*/  FMUL.FTZ R151, R135, R151 ;  /* 0x0000009787977220 */ /* 0x000fe20000410000 */
[----:B------:R-:W-:Y:S01]  /*7700*/  FADD.FTZ R142, -R187, R142 ;  /* 0x0000008ebb8e7221 */ /* 0x000fe20000010100 */
[----:B------:R-:W-:Y:S01]  /*7710*/  FFMA.FTZ R228, R148, R93, R95 ;  /* 0x0000005d94e47223 */ /* 0x000fe2000001005f */
[----:B------:R-:W-:Y:S01]  /*7720*/  FFMA.FTZ R179, R150, R179, R107 ;  /* 0x000000b396b37223 */ /* 0x000fe2000001006b */
[----:B------:R-:W-:Y:S02]  /*7730*/  HADD2.F32 R108, -RZ, R24.H0_H0 ;  /* 0x20000018ff6c7230 */ /* 0x000fe40000004100 */
[----:B------:R-:W-:Y:S01]  /*7740*/  FMUL.FTZ R149, R135, R149 ;  /* 0x0000009587957220 */ /* 0x000fe20000410000 */
[----:B------:R-:W-:Y:S02]  /*7750*/  HADD2.F32 R110, -RZ, R64.H0_H0 ;  /* 0x20000040ff6e7230 */ /* 0x000fe40000004100 */
[----:B------:R-:W-:Y:S01]  /*7760*/  FFMA.FTZ R230, R151, R230, R94 ;  /* 0x000000e697e67223 */ /* 0x000fe2000001005e */
[----:B------:R-:W-:-:S02]  /*7770*/  HADD2.F32 R93, -RZ, R26.H1_H1 ;  /* 0x3000001aff5d7230 */ /* 0x000fc40000004100 */
[C---:B------:R-:W-:Y:S01]  /*7780*/  FMUL.FTZ R146, R135.reuse, R146 ;  /* 0x0000009287927220 */ /* 0x040fe20000410000 */
[----:B------:R-:W-:Y:S02]  /*7790*/  HADD2.F32 R95, -RZ, R66.H1_H1 ;  /* 0x30000042ff5f7230 */ /* 0x000fe40000004100 */
[C---:B------:R-:W-:Y:S01]  /*77a0*/  FMUL.FTZ R188, R135.reuse, R188 ;  /* 0x000000bc87bc7220 */ /* 0x040fe20000410000 */
[----:B------:R-:W-:Y:S02]  /*77b0*/  HADD2.F32 R191, -RZ, R27.H0_H0 ;  /* 0x2000001bffbf7230 */ /* 0x000fe40000004100 */
[----:B------:R-:W-:Y:S01]  /*77c0*/  FMUL.FTZ R94, R135, R142 ;  /* 0x0000008e875e7220 */ /* 0x000fe20000410000 */
[----:B------:R-:W-:Y:S02]  /*77d0*/  HADD2.F32 R107, -RZ, R67.H0_H0 ;  /* 0x20000043ff6b7230 */ /* 0x000fe40000004100 */
[----:B------:R-:W-:Y:S01]  /*77e0*/  FADD.FTZ R147, -R187, R147 ;  /* 0x00000093bb937221 */ /* 0x000fe20000010100 */
[----:B------:R-:W-:-:S02]  /*77f0*/  HADD2.F32 R109, -RZ, R27.H1_H1 ;  /* 0x3000001bff6d7230 */ /* 0x000fc40000004100 */
[C---:B------:R-:W-:Y:S01]  /*7800*/  FADD.FTZ R140, -R187.reuse, R140 ;  /* 0x0000008cbb8c7221 */ /* 0x040fe20000010100 */
[----:B------:R-:W-:Y:S02]  /*7810*/  HADD2.F32 R111, -RZ, R67.H1_H1 ;  /* 0x30000043ff6f7230 */ /* 0x000fe40000004100 */
[C---:B------:R-:W-:Y:S01]  /*7820*/  FADD.FTZ R138, -R187.reuse, R138 ;  /* 0x0000008abb8a7221 */ /* 0x040fe20000010100 */
[----:B------:R-:W-:Y:S01]  /*7830*/  FADD.FTZ R222, -R187, R175 ;  /* 0x000000afbbde7221 */ /* 0x000fe20000010100 */
[----:B------:R-:W-:Y:S01]  /*7840*/  FFMA.FTZ R175, R149, R108, R110 ;  /* 0x0000006c95af7223 */ /* 0x000fe2000001006e */
[----:B------:R-:W-:Y:S01]  /*7850*/  FFMA.FTZ R142, R146, R93, R95 ;  /* 0x0000005d928e7223 */ /* 0x000fe2000001005f */
[----:B------:R-:W-:Y:S01]  /*7860*/  FFMA.FTZ R191, R188, R191, R107 ;  /* 0x000000bfbcbf7223 */ /* 0x000fe2000001006b */
[----:B------:R-:W-:Y:S02]  /*7870*/  HADD2.F32 R106, -RZ, R26.H0_H0 ;  /* 0x2000001aff6a7230 */ /* 0x000fe40000004100 */
[----:B------:R-:W-:Y:S01]  /*7880*/  FFMA.FTZ R188, R94, R109, R111 ;  /* 0x0000006d5ebc7223 */ /* 0x000fe2000001006f */
[----:B------:R-:W-:-:S02]  /*7890*/  HADD2.F32 R108, -RZ, R66.H0_H0 ;  /* 0x20000042ff6c7230 */ /* 0x000fc40000004100 */
[C---:B------:R-:W-:Y:S01]  /*78a0*/  FMUL.FTZ R147, R135.reuse, R147 ;  /* 0x0000009387937220 */ /* 0x040fe20000410000 */
[----:B------:R-:W-:Y:S02]  /*78b0*/  HADD2.F32 R93, -RZ, R28.H1_H1 ;  /* 0x3000001cff5d7230 */ /* 0x000fe40000004100 */
[C---:B------:R-:W-:Y:S01]  /*78c0*/  FMUL.FTZ R140, R135.reuse, R140 ;  /* 0x0000008c878c7220 */ /* 0x040fe20000410000 */
[----:B------:R-:W-:Y:S02]  /*78d0*/  HADD2.F32 R95, -RZ, R68.H1_H1 ;  /* 0x30000044ff5f7230 */ /* 0x000fe40000004100 */
[C---:B------:R-:W-:Y:S01]  /*78e0*/  FMUL.FTZ R192, R135.reuse, R192 ;  /* 0x000000c087c07220 */ /* 0x040fe20000410000 */
[----:B------:R-:W-:Y:S02]  /*78f0*/  HADD2.F32 R193, -RZ, R29.H0_H0 ;  /* 0x2000001dffc17230 */ /* 0x000fe40000004100 */
[----:B------:R-:W-:Y:S01]  /*7900*/  FMUL.FTZ R94, R135, R138 ;  /* 0x0000008a875e7220 */ /* 0x000fe20000410000 */
[----:B------:R-:W-:-:S02]  /*7910*/  HADD2.F32 R107, -RZ, R69.H0_H0 ;  /* 0x20000045ff6b7230 */ /* 0x000fc40000004100 */
[----:B------:R-:W-:Y:S01]  /*7920*/  FADD.FTZ R134, -R187, R134 ;  /* 0x00000086bb867221 */ /* 0x000fe20000010100 */
[----:B------:R-:W-:Y:S02]  /*7930*/  HADD2.F32 R109, -RZ, R29.H1_H1 ;  /* 0x3000001dff6d7230 */ /* 0x000fe40000004100 */
[----:B------:R-:W-:Y:S01]  /*7940*/  FFMA.FTZ R181, R147, R106, R108 ;  /* 0x0000006a93b57223 */ /* 0x000fe2000001006c */
[----:B------:R-:W-:Y:S02]  /*7950*/  HADD2.F32 R111, -RZ, R69.H1_H1 ;  /* 0x30000045ff6f7230 */ /* 0x000fe40000004100 */
[----:B------:R-:W-:Y:S01]  /*7960*/  FFMA.FTZ R138, R140, R93, R95 ;  /* 0x0000005d8c8a7223 */ /* 0x000fe2000001005f */
[----:B------:R-:W-:Y:S02]  /*7970*/  HADD2.F32 R106, -RZ, R28.H0_H0 ;  /* 0x2000001cff6a7230 */ /* 0x000fe40000004100 */
[----:B------:R-:W-:Y:S01]  /*7980*/  FFMA.FTZ R193, R192, R193, R107 ;  /* 0x000000c1c0c17223 */ /* 0x000fe2000001006b */
[----:B------:R-:W-:-:S02]  /*7990*/  HADD2.F32 R108, -RZ, R68.H0_H0 ;  /* 0x20000044ff6c7230 */ /* 0x000fc40000004100 */
[----:B------:R-:W-:Y:S01]  /*79a0*/  FFMA.FTZ R140, R94, R109, R111 ;  /* 0x0000006d5e8c7223 */ /* 0x000fe2000001006f */
[----:B------:R-:W-:Y:S02]  /*79b0*/  HADD2.F32 R197, -RZ, R30.H1_H1 ;  /* 0x3000001effc57230 */ /* 0x000fe40000004100 */
[C---:B------:R-:W-:Y:S01]  /*79c0*/  FMUL.FTZ R189, R135.reuse, R190 ;  /* 0x000000be87bd7220 */ /* 0x040fe20000410000 */
[----:B------:R-:W-:Y:S02]  /*79d0*/  HADD2.F32 R93, -RZ, R70.H1_H1 ;  /* 0x30000046ff5d7230 */ /* 0x000fe40000004100 */
[C---:B------:R-:W-:Y:S01]  /*79e0*/  FMUL.FTZ R134, R135.reuse, R134 ;  /* 0x0000008687867220 */ /* 0x040fe20000410000 */
[----:B------:R-:W-:Y:S02]  /*79f0*/  HADD2.F32 R95, -RZ, R31.H0_H0 ;  /* 0x2000001fff5f7230 */ /* 0x000fe40000004100 */
[----:B------:R-:W-:Y:S01]  /*7a00*/  FMUL.FTZ R196, R135, R196 ;  /* 0x000000c487c47220 */ /* 0x000fe20000410000 */
[----:B------:R-:W-:-:S02]  /*7a10*/  HADD2.F32 R107, -RZ, R71.H0_H0 ;  /* 0x20000047ff6b7230 */ /* 0x000fc40000004100 */
[----:B------:R-:W-:Y:S01]  /*7a20*/  FMUL.FTZ R192, R135, R200 ;  /* 0x000000c887c07220 */ /* 0x000fe20000410000 */
[----:B------:R-:W-:Y:S02]  /*7a30*/  HADD2.F32 R109, -RZ, R32.H0_H0 ;  /* 0x20000020ff6d7230 */ /* 0x000fe40000004100 */
[----:B------:R-:W-:Y:S01]  /*7a40*/  FFMA.FTZ R189, R189, R106, R108 ;  /* 0x0000006abdbd7223 */ /* 0x000fe2000001006c */
[----:B------:R-:W-:Y:S02]  /*7a50*/  HADD2.F32 R111, -RZ, R72.H0_H0 ;  /* 0x20000048ff6f7230 */ /* 0x000fe40000004100 */
[----:B------:R-:W-:Y:S01]  /*7a60*/  FFMA.FTZ R197, R134, R197, R93 ;  /* 0x000000c586c57223 */ /* 0x000fe2000001005d */
[----:B------:R-:W-:Y:S02]  /*7a70*/  HADD2.F32 R94, -RZ, R31.H1_H1 ;  /* 0x3000001fff5e7230 */ /* 0x000fe40000004100 */
[----:B------:R-:W-:Y:S01]  /*7a80*/  FFMA.FTZ R134, R196, R95, R107 ;  /* 0x0000005fc4867223 */ /* 0x000fe2000001006b */
[----:B------:R-:W-:-:S02]  /*7a90*/  HADD2.F32 R106, -RZ, R71.H1_H1 ;  /* 0x30000047ff6a7230 */ /* 0x000fc40000004100 */
[----:B------:R-:W-:Y:S01]  /*7aa0*/  FFMA.FTZ R192, R192, R109, R111 ;  /* 0x0000006dc0c07223 */ /* 0x000fe2000001006f */
[C---:B------:R-:W-:Y:S01]  /*7ab0*/  FMUL.FTZ R195, R135.reuse, R198 ;  /* 0x000000c687c37220 */ /* 0x040fe20000410000 */
[----:B------:R-:W-:Y:S02]  /*7ac0*/  HADD2.F32 R108, -RZ, R33.H0_H0 ;  /* 0x20000021ff6c7230 */ /* 0x000fe40000004100 */
[C---:B------:R-:W-:Y:S01]  /*7ad0*/  FMUL.FTZ R201, R135.reuse, R204 ;  /* 0x000000cc87c97220 */ /* 0x040fe20000410000 */
[----:B------:R-:W-:Y:S02]  /*7ae0*/  HADD2.F32 R110, -RZ, R73.H0_H0 ;  /* 0x20000049ff6e7230 */ /* 0x000fe40000004100 */
[----:B------:R-:W-:Y:S01]  /*7af0*/  FMUL.FTZ R196, R135, R210 ;  /* 0x000000d287c47220 */ /* 0x000fe20000410000 */
[----:B------:R-:W-:Y:S02]  /*7b00*/  HADD2.F32 R107, -RZ, R34.H0_H0 ;  /* 0x20000022ff6b7230 */ /* 0x000fe40000004100 */
[----:B------:R-:W-:Y:S01]  /*7b10*/  FFMA.FTZ R195, R195, R94, R106 ;  /* 0x0000005ec3c37223 */ /* 0x000fe2000001006a */
[----:B------:R-:W-:-:S02]  /*7b20*/  HADD2.F32 R109, -RZ, R74.H0_H0 ;  /* 0x2000004aff6d7230 */ /* 0x000fc40000004100 */
[----:B------:R-:W-:Y:S01]  /*7b30*/  FMUL.FTZ R190, R135, R194 ;  /* 0x000000c287be7220 */ /* 0x000fe20000410000 */
[----:B------:R-:W-:Y:S02]  /*7b40*/  HADD2.F32 R94, -RZ, R32.H1_H1 ;  /* 0x30000020ff5e7230 */ /* 0x000fe40000004100 */
[----:B------:R-:W-:Y:S01]  /*7b50*/  FFMA.FTZ R201, R201, R108, R110 ;  /* 0x0000006cc9c97223 */ /* 0x000fe2000001006e */
[----:B------:R-:W-:Y:S02]  /*7b60*/  HADD2.F32 R106, -RZ, R72.H1_H1 ;  /* 0x30000048ff6a7230 */ /* 0x000fe40000004100 */
[----:B------:R-:W-:Y:S01]  /*7b70*/  FFMA.FTZ R196, R196, R107, R109 ;  /* 0x0000006bc4c47223 */ /* 0x000fe2000001006d */
[----:B------:R-:W-:Y:S02]  /*7b80*/  HADD2.F32 R93, -RZ, R33.H1_H1 ;  /* 0x30000021ff5d7230 */ /* 0x000fe40000004100 */
[----:B------:R-:W-:Y:S01]  /*7b90*/  FMUL.FTZ R199, R135, R202 ;  /* 0x000000ca87c77220 */ /* 0x000fe20000410000 */
[----:B------:R-:W-:-:S02]  /*7ba0*/  HADD2.F32 R95, -RZ, R73.H1_H1 ;  /* 0x30000049ff5f7230 */ /* 0x000fc40000004100 */
        /* <DEDUP_REMOVED lines=17> */
[----:B------:R-:W0:Y:S01]  /*7cc0*/  @!P2 LDC.64 R108, c[0x0][0x3c0] ;  /* 0x0000f000ff6cab82 */ /* 0x000e220000000a00 */
[----:B------:R-:W-:Y:S01]  /*7cd0*/  FFMA.FTZ R203, R203, R94, R106 ;  /* 0x0000005ecbcb7223 */ /* 0x000fe2000001006a */
[----:B------:R-:W-:Y:S02]  /*7ce0*/  HADD2.F32 R147, -RZ, R30.H0_H0 ;  /* 0x2000001eff937230 */ /* 0x000fe40000004100 */
[----:B------:R-:W-:Y:S01]  /*7cf0*/  FFMA.FTZ R198, R198, R93, R95 ;  /* 0x0000005dc6c67223 */ /* 0x000fe2000001005f */
[----:B------:R-:W-:Y:S02]  /*7d00*/  HADD2.F32 R149, -RZ, R70.H0_H0 ;  /* 0x20000046ff957230 */ /* 0x000fe40000004100 */
[----:B------:R-:W-:Y:S01]  /*7d10*/  FADD.FTZ R170, -R187, R170 ;  /* 0x000000aabbaa7221 */ /* 0x000fe20000010100 */
[----:B------:R-:W-:Y:S02]  /*7d20*/  HADD2.F32 R207, -RZ, R36.H1_H1 ;  /* 0x30000024ffcf7230 */ /* 0x000fe40000004100 */
[----:B------:R-:W-:Y:S01]  /*7d30*/  FMUL.FTZ R208, R135, R208 ;  /* 0x000000d087d07220 */ /* 0x000fe20000410000 */
[----:B------:R-:W1:Y:S01]  /*7d40*/  @!P2 LDC.64 R106, c[0x0][0x3c8] ;  /* 0x0000f200ff6aab82 */ /* 0x000e620000000a00 */
[----:B------:R-:W-:Y:S01]  /*7d50*/  FFMA.FTZ R190, R190, R147, R149 ;  /* 0x00000093bebe7223 */ /* 0x000fe20000010095 */
[----:B------:R-:W-:-:S02]  /*7d60*/  HADD2.F32 R93, -RZ, R76.H1_H1 ;  /* 0x3000004cff5d7230 */ /* 0x000fc40000004100 */
[C---:B------:R-:W-:Y:S01]  /*7d70*/  FMUL.FTZ R170, R135.reuse, R170 ;  /* 0x000000aa87aa7220 */ /* 0x040fe20000410000 */
[----:B------:R-:W-:Y:S02]  /*7d80*/  HADD2.F32 R209, -RZ, R37.H0_H0 ;  /* 0x20000025ffd17230 */ /* 0x000fe40000004100 */
[----:B------:R-:W-:Y:S01]  /*7d90*/  FMUL.FTZ R216, R135, R216 ;  /* 0x000000d887d87220 */ /* 0x000fe20000410000 */
[----:B------:R-:W-:Y:S02]  /*7da0*/  HADD2.F32 R111, -RZ, R77.H0_H0 ;  /* 0x2000004dff6f7230 */ /* 0x000fe40000004100 */
[----:B------:R-:W-:Y:S01]  /*7db0*/  FADD.FTZ R176, -R187, R176 ;  /* 0x000000b0bbb07221 */ /* 0x000fe20000010100 */
[----:B------:R-:W2:Y:S01]  /*7dc0*/  LDC.64 R94, c[0x0][0x428] ;  /* 0x00010a00ff5e7b82 */ /* 0x000ea20000000a00 */
[----:B------:R-:W-:Y:S02]  /*7dd0*/  HADD2.F32 R147, -RZ, R37.H1_H1 ;  /* 0x30000025ff937230 */ /* 0x000fe40000004100 */
[----:B------:R-:W-:Y:S01]  /*7de0*/  FFMA.FTZ R207, R170, R207, R93 ;  /* 0x000000cfaacf7223 */ /* 0x000fe2000001005d */
[----:B------:R-:W-:-:S02]  /*7df0*/  HADD2.F32 R149, -RZ, R77.H1_H1 ;  /* 0x3000004dff957230 */ /* 0x000fc40000004100 */
[----:B------:R-:W-:Y:S01]  /*7e00*/  FFMA.FTZ R209, R208, R209, R111 ;  /* 0x000000d1d0d17223 */ /* 0x000fe2000001006f */
[----:B------:R-:W-:Y:S02]  /*7e10*/  HADD2.F32 R151, -RZ, R38.H0_H0 ;  /* 0x20000026ff977230 */ /* 0x000fe40000004100 */
[C---:B------:R-:W-:Y:S01]  /*7e20*/  FMUL.FTZ R202, R135.reuse, R218 ;  /* 0x000000da87ca7220 */ /* 0x040fe20000410000 */
[----:B------:R-:W-:Y:S02]  /*7e30*/  HADD2.F32 R153, -RZ, R78.H0_H0 ;  /* 0x2000004eff997230 */ /* 0x000fe40000004100 */
[----:B------:R-:W-:Y:S01]  /*7e40*/  FFMA.FTZ R170, R216, R147, R149 ;  /* 0x00000093d8aa7223 */ /* 0x000fe20000010095 */
[----:B------:R-:W-:Y:S02]  /*7e50*/  HADD2.F32 R110, -RZ, R38.H1_H1 ;  /* 0x30000026ff6e7230 */ /* 0x000fe40000004100 */
[----:B------:R-:W-:Y:S01]  /*7e60*/  FMUL.FTZ R211, R135, R212 ;  /* 0x000000d487d37220 */ /* 0x000fe20000410000 */
[----:B------:R-:W-:-:S02]  /*7e70*/  HADD2.F32 R146, -RZ, R78.H1_H1 ;  /* 0x3000004eff927230 */ /* 0x000fc40000004100 */
[----:B------:R-:W-:Y:S01]  /*7e80*/  FMUL.FTZ R222, R135, R222 ;  /* 0x000000de87de7220 */ /* 0x000fe20000410000 */
[----:B------:R-:W-:Y:S02]  /*7e90*/  HADD2.F32 R93, -RZ, R39.H0_H0 ;  /* 0x20000027ff5d7230 */ /* 0x000fe40000004100 */
[----:B------:R-:W-:Y:S01]  /*7ea0*/  FFMA.FTZ R202, R202, R151, R153 ;  /* 0x00000097caca7223 */ /* 0x000fe20000010099 */
[----:B------:R-:W-:Y:S02]  /*7eb0*/  HADD2.F32 R111, -RZ, R79.H0_H0 ;  /* 0x2000004fff6f7230 */ /* 0x000fe40000004100 */
[----:B------:R-:W-:Y:S01]  /*7ec0*/  FFMA.FTZ R211, R211, R110, R146 ;  /* 0x0000006ed3d37223 */ /* 0x000fe20000010092 */
[----:B------:R-:W-:Y:S01]  /*7ed0*/  HADD2.F32 R147, -RZ, R39.H1_H1 ;  /* 0x30000027ff937230 */ /* 0x000fe20000004100 */
[----:B------:R-:W-:Y:S01]  /*7ee0*/  F2FP.F16.F32.PACK_AB R114, R165, R114 ;  /* 0x00000072a572723e */ /* 0x000fe200000000ff */
[----:B------:R-:W-:Y:S01]  /*7ef0*/  HADD2.F32 R149, -RZ, R79.H1_H1 ;  /* 0x3000004fff957230 */ /* 0x000fe20000004100 */
[----:B------:R-:W-:Y:S01]  /*7f00*/  F2FP.F16.F32.PACK_AB R113, R113, R164 ;  /* 0x000000a47171723e */ /* 0x000fe200000000ff */
[----:B0-----:R-:W-:-:S04]  /*7f10*/  @!P2 IMAD.WIDE R160, R3, 0x4, R108 ;  /* 0x0000000403a0a825 */ /* 0x001fc800078e026c */
[----:B------:R-:W-:Y:S01]  /*7f20*/  FMUL.FTZ R108, R135, R176 ;  /* 0x000000b0876c7220 */ /* 0x000fe20000410000 */
[----:B------:R-:W-:Y:S01]  /*7f30*/  FFMA.FTZ R176, R222, R93, R111 ;  /* 0x0000005ddeb07223 */ /* 0x000fe2000001006f */
[----:B------:R-:W-:Y:S01]  /*7f40*/  F2FP.F16.F32.PACK_AB R93, R119, R128 ;  /* 0x00000080775d723e */ /* 0x000fe200000000ff */
[----:B-1----:R-:W-:-:S04]  /*7f50*/  @!P2 IMAD.WIDE R186, R3, 0x4, R106 ;  /* 0x0000000403baa825 */ /* 0x002fc800078e026a */
[----:B------:R-:W-:Y:S01]  /*7f60*/  FFMA.FTZ R213, R108, R147, R149 ;  /* 0x000000936cd57223 */ /* 0x000fe20000010095 */
[----:B------:R0:W-:Y:S01]  /*7f70*/  @!P2 STG.E desc[UR6][R160.64], R92 ;  /* 0x0000005ca000a986 */ /* 0x0001e2000c101906 */
[----:B------:R-:W-:Y:S01]  /*7f80*/  F2FP.F16.F32.PACK_AB R112, R141, R112 ;  /* 0x000000708d70723e */ /* 0x000fe200000000ff */
[--C-:B--2---:R-:W-:Y:S01]  /*7f90*/  IMAD.WIDE.U32 R156, R104, 0x10, R94.reuse ;  /* 0x00000010689c7825 */ /* 0x104fe200078e005e */
[----:B------:R-:W-:Y:S01]  /*7fa0*/  F2FP.F16.F32.PACK_AB R119, R177, R182 ;  /* 0x000000b6b177723e */ /* 0x000fe200000000ff */
[----:B------:R-:W-:Y:S01]  /*7fb0*/  @!P2 STG.E desc[UR6][R186.64], R135 ;  /* 0x00000087ba00a986 */ /* 0x000fe2000c101906 */
[----:B------:R-:W-:Y:S01]  /*7fc0*/  F2FP.F16.F32.PACK_AB R128, R228, R175 ;  /* 0x000000afe480723e */ /* 0x000fe200000000ff */
[--C-:B------:R-:W-:Y:S01]  /*7fd0*/  IMAD.WIDE.U32 R106, R101, 0x10, R94.reuse ;  /* 0x00000010656a7825 */ /* 0x100fe200078e005e */
[----:B------:R-:W-:Y:S02]  /*7fe0*/  F2FP.F16.F32.PACK_AB R101, R120, R121 ;  /* 0x000000797865723e */ /* 0x000fe400000000ff */
[----:B------:R-:W-:Y:S01]  /*7ff0*/  F2FP.F16.F32.PACK_AB R121, R171, R180 ;  /* 0x000000b4ab79723e */ /* 0x000fe200000000ff */
[----:B------:R-:W-:Y:S01]  /*8000*/  IMAD.WIDE.U32 R108, R96, 0x10, R94 ;  /* 0x00000010606c7825 */ /* 0x000fe200078e005e */
[----:B------:R-:W-:-:S02]  /*8010*/  F2FP.F16.F32.PACK_AB R96, R130, R117 ;  /* 0x000000758260723e */ /* 0x000fc400000000ff */
[----:B0-----:R-:W-:Y:S01]  /*8020*/  F2FP.F16.F32.PACK_AB R92, R116, R185 ;  /* 0x000000b9745c723e */ /* 0x001fe200000000ff */
[--C-:B------:R-:W-:Y:S01]  /*8030*/  IMAD.WIDE.U32 R110, R100, 0x10, R94.reuse ;  /* 0x00000010646e7825 */ /* 0x100fe200078e005e */
[----:B------:R-:W-:Y:S02]  /*8040*/  F2FP.F16.F32.PACK_AB R100, R118, R129 ;  /* 0x000000817664723e */ /* 0x000fe400000000ff */
[----:B------:R-:W-:Y:S01]  /*8050*/  F2FP.F16.F32.PACK_AB R118, R166, R167 ;  /* 0x000000a7a676723e */ /* 0x000fe200000000ff */
[--C-:B------:R-:W-:Y:S01]  /*8060*/  IMAD.WIDE.U32 R146, R99, 0x10, R94.reuse ;  /* 0x0000001063927825 */ /* 0x100fe200078e005e */
[----:B------:R-:W-:Y:S02]  /*8070*/  F2FP.F16.F32.PACK_AB R99, R139, R162 ;  /* 0x000000a28b63723e */ /* 0x000fe400000000ff */
[----:B------:R-:W-:Y:S01]  /*8080*/  F2FP.F16.F32.PACK_AB R117, R163, R172 ;  /* 0x000000aca375723e */ /* 0x000fe200000000ff */
[----:B------:R-:W-:Y:S01]  /*8090*/  IMAD.WIDE.U32 R148, R98, 0x10, R94 ;  /* 0x0000001062947825 */ /* 0x000fe200078e005e */
[----:B------:R-:W-:-:S02]  /*80a0*/  F2FP.F16.F32.PACK_AB R98, R144, R137 ;  /* 0x000000899062723e */ /* 0x000fc400000000ff */
[----:B------:R-:W-:Y:S01]  /*80b0*/  F2FP.F16.F32.PACK_AB R116, R0, R143 ;  /* 0x0000008f0074723e */ /* 0x000fe200000000ff */
        /* <DEDUP_REMOVED lines=9> */
[----:B------:R-:W-:Y:S01]  /*8150*/  IMAD.WIDE.U32 R104, R105, 0x10, R94 ;  /* 0x0000001069687825 */ /* 0x000fe200078e005e */
[----:B------:R-:W-:Y:S02]  /*8160*/  F2FP.F16.F32.PACK_AB R95, R133, R168 ;  /* 0x000000a8855f723e */ /* 0x000fe400000000ff */
[----:B------:R-:W-:Y:S02]  /*8170*/  F2FP.F16.F32.PACK_AB R94, R136, R123 ;  /* 0x0000007b885e723e */ /* 0x000fe400000000ff */
[----:B------:R-:W-:Y:S02]  /*8180*/  F2FP.F16.F32.PACK_AB R123, R232, R183 ;  /* 0x000000b7e87b723e */ /* 0x000fe400000000ff */
[----:B------:R-:W-:Y:S01]  /*8190*/  F2FP.F16.F32.PACK_AB R131, R188, R191 ;  /* 0x000000bfbc83723e */ /* 0x000fe200000000ff */
[----:B------:R0:W-:Y:S01]  /*81a0*/  STG.E.128 desc[UR6][R106.64], R92 ;  /* 0x0000005c6a007986 */ /* 0x0001e2000c101d06 */
[----:B------:R-:W-:-:S02]  /*81b0*/  F2FP.F16.F32.PACK_AB R130, R142, R181 ;  /* 0x000000b58e82723e */ /* 0x000fc400000000ff */
[----:B------:R-:W-:Y:S01]  /*81c0*/  F2FP.F16.F32.PACK_AB R129, R179, R230 ;  /* 0x000000e6b381723e */ /* 0x000fe200000000ff */
[----:B------:R-:W-:Y:S01]  /*81d0*/  STG.E.128 desc[UR6][R108.64], R96 ;  /* 0x000000606c007986 */ /* 0x000fe2000c101d06 */
[----:B------:R-:W-:Y:S02]  /*81e0*/  F2FP.F16.F32.PACK_AB R202, R211, R202 ;  /* 0x000000cad3ca723e */ /* 0x000fe400000000ff */
[----:B------:R-:W-:Y:S01]  /*81f0*/  F2FP.F16.F32.PACK_AB R200, R207, R200 ;  /* 0x000000c8cfc8723e */ /* 0x000fe200000000ff */
[----:B------:R1:W-:Y:S04]  /*8200*/  STG.E.128 desc[UR6][R110.64], R100 ;  /* 0x000000646e007986 */ /* 0x0003e8000c101d06 */
[----:B------:R2:W-:Y:S04]  /*8210*/  STG.E.128 desc[UR6][R146.64], R112 ;  /* 0x0000007092007986 */ /* 0x0005e8000c101d06 */
[----:B------:R2:W-:Y:S01]  /*8220*/  STG.E.128 desc[UR6][R148.64], R116 ;  /* 0x0000007494007986 */ /* 0x0005e2000c101d06 */
[----:B0-----:R-:W-:-:S02]  /*8230*/  F2FP.F16.F32.PACK_AB R95, R195, R134 ;  /* 0x00000086c35f723e */ /* 0x001fc400000000ff */
[----:B------:R-:W-:Y:S01]  /*8240*/  F2FP.F16.F32.PACK_AB R94, R197, R190 ;  /* 0x000000bec55e723e */ /* 0x000fe200000000ff */
[----:B------:R2:W-:Y:S01]  /*8250*/  STG.E.128 desc[UR6][R150.64], R120 ;  /* 0x0000007896007986 */ /* 0x0005e2000c101d06 */
[----:B------:R-:W-:Y:S02]  /*8260*/  F2FP.F16.F32.PACK_AB R93, R140, R193 ;  /* 0x000000c18c5d723e */ /* 0x000fe400000000ff */
[----:B------:R-:W-:Y:S01]  /*8270*/  F2FP.F16.F32.PACK_AB R92, R138, R189 ;  /* 0x000000bd8a5c723e */ /* 0x000fe200000000ff */
[----:B------:R2:W-:Y:S01]  /*8280*/  STG.E.128 desc[UR6][R152.64], R128 ;  /* 0x0000008098007986 */ /* 0x0005e2000c101d06 */
[----:B-1----:R-:W0:Y:S01]  /*8290*/  LDC.64 R100, c[0x0][0x380] ;  /* 0x0000e000ff647b82 */ /* 0x002e220000000a00 */
[----:B------:R-:W-:Y:S02]  /*82a0*/  F2FP.F16.F32.PACK_AB R99, R198, R205 ;  /* 0x000000cdc663723e */ /* 0x000fe400000000ff */
[----:B------:R-:W-:Y:S01]  /*82b0*/  F2FP.F16.F32.PACK_AB R98, R203, R196 ;  /* 0x000000c4cb62723e */ /* 0x000fe200000000ff */
[----:B------:R2:W-:Y:S01]  /*82c0*/  STG.E.128 desc[UR6][R154.64], R92 ;  /* 0x0000005c9a007986 */ /* 0x0005e2000c101d06 */
[----:B------:R-:W-:-:S02]  /*82d0*/  F2FP.F16.F32.PACK_AB R97, R194, R201 ;  /* 0x000000c9c261723e */ /* 0x000fc400000000ff */
[----:B------:R-:W-:Y:S02]  /*82e0*/  F2FP.F16.F32.PACK_AB R96, R199, R192 ;  /* 0x000000c0c760723e */ /* 0x000fe400000000ff */
[----:B------:R-:W-:Y:S02]  /*82f0*/  F2FP.F16.F32.PACK_AB R203, R213, R176 ;  /* 0x000000b0d5cb723e */ /* 0x000fe400000000ff */
[----:B------:R-:W-:Y:S01]  /*8300*/  F2FP.F16.F32.PACK_AB R201, R170, R209 ;  /* 0x000000d1aac9723e */ /* 0x000fe200000000ff */
[----:B------:R2:W-:Y:S04]  /*8310*/  STG.E.128 desc[UR6][R156.64], R96 ;  /* 0x000000609c007986 */ /* 0x0005e8000c101d06 */
[----:B------:R2:W-:Y:S01]  /*8320*/  STG.E.128 desc[UR6][R104.64], R200 ;  /* 0x000000c868007986 */ /* 0x0005e2000c101d06 */
[----:B0-----:R-:W-:-:S04]  /*8330*/  LEA R3, R100, R3, 0x2 ;  /* 0x0000000364037211 */ /* 0x001fc800078e10ff */
[----:B------:R-:W-:-:S13]  /*8340*/  ISETP.GE.AND P2, PT, R3, R101, PT ;  /* 0x000000650300720c */ /* 0x000fda0003f46270 */
[----:B--2---:R-:W-:Y:S05]  /*8350*/  @!P2 BRA `(.L_x_5686) ;  /* 0xffffff800074a947 */ /* 0x004fea000383ffff */
[----:B------:R-:W-:Y:S05]  /*8360*/  EXIT ;  /* 0x000000000000794d */ /* 0x000fea0003800000 */
.L_x_5685:
[----:B0-----:R-:W-:Y:S01]  /*8370*/  HFMA2 R112, -RZ, RZ, 0, 5.9604644775390625e-08 ;  /* 0x00000001ff707431 */ /* 0x001fe200000001ff */
[----:B------:R-:W-:Y:S01]  /*8380*/  BSSY B0, `(.L_x_5687) ;  /* 0x0000007000007945 */ /* 0x000fe20003800000 */
[----:B------:R-:W-:Y:S02]  /*8390*/  MOV R111, R95 ;  /* 0x0000005f006f7202 */ /* 0x000fe40000000f00 */
[----:B------:R-:W-:Y:S02]  /*83a0*/  MOV R113, 0x1f ;  /* 0x0000001f00717802 */ /* 0x000fe40000000f00 */
[----:B------:R-:W-:-:S07]  /*83b0*/  MOV R110, 0xffffffff ;  /* 0xffffffff006e7802 */ /* 0x000fce0000000f00 */
[----:B---3--:R-:W-:Y:S05]  /*83c0*/  WARPSYNC.COLLECTIVE R110, `(.L_x_5688) ;  /* 0x000000006e087348 */ /* 0x008fea0003c00000 */
[----:B------:R0:W1:Y:S02]  /*83d0*/  SHFL.BFLY P3, R109, R111, R112, R113 ;  /* 0x0c0000706f6d7389 */ /* 0x0000640000060071 */
[----:B01-3--:R-:W-:Y:S05]  /*83e0*/  ENDCOLLECTIVE ;  /* 0x000000000000791b */ /* 0x00bfea0003800000 */
.L_x_5688:
[----:B------:R-:W-:Y:S05]  /*83f0*/  BSYNC B0 ;  /* 0x0000000000007941 */ /* 0x000fea0003800000 */
.L_x_5687:
[----:B------:R-:W-:Y:S01]  /*8400*/  MOV R0, R109 ;  /* 0x0000006d00007202 */ /* 0x000fe20000000f00 */
[----:B------:R-:W-:Y:S01]  /*8410*/  HFMA2 R112, -RZ, RZ, 0, 1.1920928955078125e-07 ;  /* 0x00000002ff707431 */ /* 0x000fe200000001ff */
[----:B------:R-:W-:Y:S02]  /*8420*/  MOV R113, 0x1f ;  /* 0x0000001f00717802 */ /* 0x000fe40000000f00 */
[----:B------:R-:W-:Y:S01]  /*8430*/  MOV R110, 0xffffffff ;  /* 0xffffffff006e7802 */ /* 0x000fe20000000f00 */
[----:B------:R-:W-:-:S05]  /*8440*/  FADD.FTZ R94, R95, R0 ;  /* 0x000000005f5e7221 */ /* 0x000fca0000010000 */
[----:B------:R-:W-:-:S07]  /*8450*/  MOV R111, R94 ;  /* 0x0000005e006f7202 */ /* 0x000fce0000000f00 */
[----:B------:R-:W-:Y:S05]  /*8460*/  WARPSYNC.COLLECTIVE R110, `(.L_x_5689) ;  /* 0x000000006e087348 */ /* 0x000fea0003c00000 */
[----:B------:R0:W1:Y:S02]  /*8470*/  SHFL.BFLY P3, R109, R111, R112, R113 ;  /* 0x0c0000706f6d7389 */ /* 0x0000640000060071 */
[----:B01----:R-:W-:Y:S05]  /*8480*/  ENDCOLLECTIVE ;  /* 0x000000000000791b */ /* 0x003fea0003800000 */
.L_x_5689:
[----:B------:R-:W-:Y:S01]  /*8490*/  HFMA2 R112, -RZ, RZ, 0, 2.384185791015625e-07 ;  /* 0x00000004ff707431 */ /* 0x000fe200000001ff */
[----:B------:R-:W-:-:S05]  /*84a0*/  MOV R93, R109 ;  /* 0x0000006d005d7202 */ /* 0x000fca0000000f00 */
[----:B------:R-:W-:-:S05]  /*84b0*/  FADD.FTZ R106, R94, R93 ;  /* 0x0000005d5e6a7221 */ /* 0x000fca0000010000 */
[----:B------:R-:W-:-:S07]  /*84c0*/  MOV R111, R106 ;  /* 0x0000006a006f7202 */ /* 0x000fce0000000f00 */
[----:B------:R-:W-:Y:S05]  /*84d0*/  WARPSYNC.COLLECTIVE R110, `(.L_x_5690) ;  /* 0x000000006e087348 */ /* 0x000fea0003c00000 */
[----:B------:R0:W1:Y:S02]  /*84e0*/  SHFL.BFLY P3, R109, R111, R112, R113 ;  /* 0x0c0000706f6d7389 */ /* 0x0000640000060071 */
[----:B01----:R-:W-:Y:S05]  /*84f0*/  ENDCOLLECTIVE ;  /* 0x000000000000791b */ /* 0x003fea0003800000 */
.L_x_5690:
[----:B------:R-:W-:Y:S01]  /*8500*/  HFMA2 R112, -RZ, RZ, 0, 4.76837158203125e-07 ;  /* 0x00000008ff707431 */ /* 0x000fe200000001ff */
[----:B------:R-:W-:-:S05]  /*8510*/  MOV R93, R109 ;  /* 0x0000006d005d7202 */ /* 0x000fca0000000f00 */
[----:B------:R-:W-:Y:S02]  /*8520*/  FADD.FTZ R107, R106, R93 ;  /* 0x0000005d6a6b7221 */ /* 0x000fe40000010000 */
[----:B------:R-:W0:Y:S03]  /*8530*/  LDC R93, c[0x0][0x400] ;  /* 0x00010000ff5d7b82 */ /* 0x000e260000000800 */
[----:B------:R-:W-:-:S07]  /*8540*/  MOV R111, R107 ;  /* 0x0000006b006f7202 */ /* 0x000fce0000000f00 */
[----:B0-----:R-:W-:Y:S05]  /*8550*/  WARPSYNC.COLLECTIVE R110, `(.L_x_5691) ;  /* 0x000000006e087348 */ /* 0x001fea0003c00000 */
[----:B------:R1:W2:Y:S02]  /*8560*/  SHFL.BFLY P3, R109, R111, R112, R113 ;  /* 0x0c0000706f6d7389 */ /* 0x0002a40000060071 */
[----:B012---:R-:W-:Y:S05]  /*8570*/  ENDCOLLECTIVE ;  /* 0x000000000000791b */ /* 0x007fea0003800000 */
.L_x_5691:
[----:B------:R-:W-:Y:S01]  /*8580*/  HFMA2 R112, -RZ, RZ, 0, 9.5367431640625e-07 ;  /* 0x00000010ff707431 */ /* 0x000fe200000001ff */
[----:B------:R-:W-:-:S05]  /*8590*/  MOV R0, R109 ;  /* 0x0000006d00007202 */ /* 0x000fca0000000f00 */
[----:B------:R-:W-:-:S05]  /*85a0*/  FADD.FTZ R108, R107, R0 ;  /* 0x000000006b6c7221 */ /* 0x000fca0000010000 */
[----:B------:R-:W-:-:S07]  /*85b0*/  MOV R111, R108 ;  /* 0x0000006c006f7202 */ /* 0x000fce0000000f00 */
[----:B------:R-:W-:Y:S05]  /*85c0*/  WARPSYNC.COLLECTIVE R110, `(.L_x_5692) ;  /* 0x000000006e087348 */ /* 0x000fea0003c00000 */
[----:B------:R0:W1:Y:S02]  /*85d0*/  SHFL.BFLY P3, R109, R111, R112, R113 ;  /* 0x0c0000706f6d7389 */ /* 0x0000640000060071 */
[----:B01----:R-:W-:Y:S05]  /*85e0*/  ENDCOLLECTIVE ;  /* 0x000000000000791b */ /* 0x003fea0003800000 */
.L_x_5692:
        /* <DEDUP_REMOVED lines=163> */
[----:B------:R-:W-:-:S07]  /*9020*/  MOV R111, R0 ;  /* 0x00000000006f7202 */ /* 0x000fce0000000f00 */
[----:B------:R-:W-:Y:S05]  /*9030*/  WARPSYNC.COLLECTIVE R110, `(.L_x_5693) ;  /* 0x000000006e087348 */ /* 0x000fea0003c00000 */
[----:B------:R0:W1:Y:S02]  /*9040*/  SHFL.BFLY P3, R109, R111, R112, R113 ;  /* 0x0c0000706f6d7389 */ /* 0x0000640000060071 */
[----:B01----:R-:W-:Y:S05]  /*9050*/  ENDCOLLECTIVE ;  /* 0x000000000000791b */ /* 0x003fea0003800000 */
.L_x_5693:
[----:B------:R-:W-:Y:S01]  /*9060*/  HFMA2 R112, -RZ, RZ, 0, 1.1920928955078125e-07 ;  /* 0x00000002ff707431 */ /* 0x000fe200000001ff */
[----:B------:R-:W-:-:S05]  /*9070*/  MOV R95, R109 ;  /* 0x0000006d005f7202 */ /* 0x000fca0000000f00 */
[----:B------:R-:W-:-:S05]  /*9080*/  FADD.FTZ R95, R0, R95 ;  /* 0x0000005f005f7221 */ /* 0x000fca0000010000 */
[----:B------:R-:W-:-:S07]  /*9090*/  MOV R111, R95 ;  /* 0x0000005f006f7202 */ /* 0x000fce0000000f00 */
[----:B------:R-:W-:Y:S05]  /*90a0*/  WARPSYNC.COLLECTIVE R110, `(.L_x_5694) ;  /* 0x000000006e087348 */ /* 0x000fea0003c00000 */
[----:B------:R0:W1:Y:S02]  /*90b0*/  SHFL.BFLY P3, R109, R111, R112, R113 ;  /* 0x0c0000706f6d7389 */ /* 0x0000640000060071 */
[----:B01----:R-:W-:Y:S05]  /*90c0*/  ENDCOLLECTIVE ;  /* 0x000000000000791b */ /* 0x003fea0003800000 */
.L_x_5694:
[----:B------:R-:W-:Y:S01]  /*90d0*/  HFMA2 R112, -RZ, RZ, 0, 2.384185791015625e-07 ;  /* 0x00000004ff707431 */ /* 0x000fe200000001ff */
[----:B------:R-:W-:-:S05]  /*90e0*/  MOV R94, R109 ;  /* 0x0000006d005e7202 */ /* 0x000fca0000000f00 */
[----:B------:R-:W-:-:S05]  /*90f0*/  FADD.FTZ R94, R95, R94 ;  /* 0x0000005e5f5e7221 */ /* 0x000fca0000010000 */
[----:B------:R-:W-:-:S07]  /*9100*/  MOV R111, R94 ;  /* 0x0000005e006f7202 */ /* 0x000fce0000000f00 */
[----:B------:R-:W-:Y:S05]  /*9110*/  WARPSYNC.COLLECTIVE R110, `(.L_x_5695) ;  /* 0x000000006e087348 */ /* 0x000fea0003c00000 */
[----:B------:R0:W1:Y:S02]  /*9120*/  SHFL.BFLY P3, R109, R111, R112, R113 ;  /* 0x0c0000706f6d7389 */ /* 0x0000640000060071 */
[----:B01----:R-:W-:Y:S05]  /*9130*/  ENDCOLLECTIVE ;  /* 0x000000000000791b */ /* 0x003fea0003800000 */
.L_x_5695:
[----:B------:R-:W-:Y:S01]  /*9140*/  HFMA2 R112, -RZ, RZ, 0, 4.76837158203125e-07 ;  /* 0x00000008ff707431 */ /* 0x000fe200000001ff */
[----:B------:R-:W-:-:S05]  /*9150*/  MOV R107, R109 ;  /* 0x0000006d006b7202 */ /* 0x000fca0000000f00 */
[----:B------:R-:W-:-:S05]  /*9160*/  FADD.FTZ R107, R94, R107 ;  /* 0x0000006b5e6b7221 */ /* 0x000fca0000010000 */
[----:B------:R-:W-:-:S07]  /*9170*/  MOV R111, R107 ;  /* 0x0000006b006f7202 */ /* 0x000fce0000000f00 */
[----:B------:R-:W-:Y:S05]  /*9180*/  WARPSYNC.COLLECTIVE R110, `(.L_x_5696) ;  /* 0x000000006e087348 */ /* 0x000fea0003c00000 */
[----:B------:R0:W1:Y:S02]  /*9190*/  SHFL.BFLY P3, R109, R111, R112, R113 ;  /* 0x0c0000706f6d7389 */ /* 0x0000640000060071 */
[----:B01----:R-:W-:Y:S05]  /*91a0*/  ENDCOLLECTIVE ;  /* 0x000000000000791b */ /* 0x003fea0003800000 */
.L_x_5696:
[----:B------:R-:W-:Y:S01]  /*91b0*/  HFMA2 R112, -RZ, RZ, 0, 9.5367431640625e-07 ;  /* 0x00000010ff707431 */ /* 0x000fe200000001ff */
[----:B------:R-:W-:-:S05]  /*91c0*/  MOV R106, R109 ;  /* 0x0000006d006a7202 */ /* 0x000fca0000000f00 */
[----:B------:R-:W-:-:S05]  /*91d0*/  FADD.FTZ R106, R107, R106 ;  /* 0x0000006a6b6a7221 */ /* 0x000fca0000010000 */
[----:B------:R-:W-:-:S07]  /*91e0*/  MOV R111, R106 ;  /* 0x0000006a006f7202 */ /* 0x000fce0000000f00 */
[----:B------:R-:W-:Y:S05]  /*91f0*/  WARPSYNC.COLLECTIVE R110, `(.L_x_5697) ;  /* 0x000000006e087348 */ /* 0x000fea0003c00000 */
[----:B------:R0:W1:Y:S02]  /*9200*/  SHFL.BFLY P3, R109, R111, R112, R113 ;  /* 0x0c0000706f6d7389 */ /* 0x0000640000060071 */
[----:B01----:R-:W-:Y:S05]  /*9210*/  ENDCOLLECTIVE ;  /* 0x000000000000791b */ /* 0x003fea0003800000 */
.L_x_5697:
[----:B------:R-:W-:Y:S05]  /*9220*/  BRA `(.L_x_5698) ;  /* 0xffffffd000d07947 */ /* 0x000fea000383ffff */
.L_x_5699:
        /* <DEDUP_REMOVED lines=13> */
.L_x_54439:


//--------------------- .text._ZN10layer_norm31ln_parallel_residual_fwd_kernelINS_13Kernel_traitsI6__halfS2_S2_S2_fjLj2560ELj1ELj4ELj1ELj16ENS_18Kernel_traits_baseILj2560ES2_S2_S2_S2_fjLj128EEEEELb1ELb0ELb0EEEvNS_9FwdParamsE --------------------------
	.section	.text._ZN10layer_norm31ln_parallel_residual_fwd_kernelINS_13Kernel_traitsI6__halfS2_S2_S2_fjLj2560ELj1ELj4ELj1ELj16ENS_18Kernel_traits_baseILj2560ES2_S2_S2_S2_fjLj128EEEEELb1ELb0ELb0EEEvNS_9FwdParamsE,"ax",@progbits
	.align	128
        .global         _ZN10layer_norm31ln_parallel_residual_fwd_kernelINS_13Kernel_traitsI6__halfS2_S2_S2_fjLj2560ELj1ELj4ELj1ELj16ENS_18Kernel_traits_baseILj2560ES2_S2_S2_S2_fjLj128EEEEELb1ELb0ELb0EEEvNS_9FwdParamsE
        .type           _ZN10layer_norm31ln_parallel_residual_fwd_kernelINS_13Kernel_traitsI6__halfS2_S2_S2_fjLj2560ELj1ELj4ELj1ELj16ENS_18Kernel_traits_baseILj2560ES2_S2_S2_S2_fjLj128EEEEELb1ELb0ELb0EEEvNS_9FwdParamsE,@function
        .size           _ZN10layer_norm31ln_parallel_residual_fwd_kernelINS_13Kernel_traitsI6__halfS2_S2_S2_fjLj2560ELj1ELj4ELj1ELj16ENS_18Kernel_traits_baseILj2560ES2_S2_S2_S2_fjLj128EEEEELb1ELb0ELb0EEEvNS_9FwdParamsE,(.L_x_54440 - _ZN10layer_norm31ln_parallel_residual_fwd_kernelINS_13Kernel_traitsI6__halfS2_S2_S2_fjLj2560ELj1ELj4ELj1ELj16ENS_18Kernel_traits_baseILj2560ES2_S2_S2_S2_fjLj128EEEEELb1ELb0ELb0EEEvNS_9FwdParamsE)
        .other          _ZN10layer_norm31ln_parallel_residual_fwd_kernelINS_13Kernel_traitsI6__halfS2_S2_S2_fjLj2560ELj1ELj4ELj1ELj16ENS_18Kernel_traits_baseILj2560ES2_S2_S2_S2_fjLj128EEEEELb1ELb0ELb0EEEvNS_9FwdParamsE,@"STO_CUDA_ENTRY STV_DEFAULT"
_ZN10layer_norm31ln_parallel_residual_fwd_kernelINS_13Kernel_traitsI6__halfS2_S2_S2_fjLj2560ELj1ELj4ELj1ELj16ENS_18Kernel_traits_baseILj2560ES2_S2_S2_S2_fjLj128EEEEELb1ELb0ELb0EEEvNS_9FwdParamsE:
.text._ZN10layer_norm31ln_parallel_residual_fwd_kernelINS_13Kernel_traitsI6__halfS2_S2_S2_fjLj2560ELj1ELj4ELj1ELj16ENS_18Kernel_traits_baseILj2560ES2_S2_S2_S2_fjLj128EEEEELb1ELb0ELb0EEEvNS_9FwdParamsE:
[----:B------:R-:W0:Y:S01]  /*0000*/  LDC R1, c[0x0][0x37c] ;  /* 0x0000df00ff017b82 */ /* 0x000e220000000800 */
[----:B------:R-:W1:Y:S07]  /*0010*/  LDCU.U8 UR8, c[0x0][0x464] ;  /* 0x00008c80ff0877ac */ /* 0x000e6e0008000000 */
[----:B------:R-:W2:Y:S01]  /*0020*/  LDC R14, c[0x0][0x458] ;  /* 0x00011600ff0e7b82 */ /* 0x000ea20000000800 */
[----:B0-----:R-:W-:Y:S01]  /*0030*/  VIADD R1, R1, 0xffffff70 ;  /* 0xffffff7001017836 */ /* 0x001fe20000000000 */
[----:B------:R-:W0:Y:S01]  /*0040*/  LDCU.64 UR4, c[0x0][0x450] ;  /* 0x00008a00ff0477ac */ /* 0x000e220008000a00 */
[----:B------:R-:W3:Y:S05]  /*0050*/  LDCU.64 UR6, c[0x0][0x358] ;  /* 0x00006b00ff0677ac */ /* 0x000eea0008000a00 */
[----:B------:R-:W4:Y:S01]  /*0060*/  LDC R15, c[0x0][0x45c] ;  /* 0x00011700ff0f7b82 */ /* 0x000f220000000800 */
[----:B------:R-:W5:Y:S07]  /*0070*/  S2R R17, SR_TID.X ;  /* 0x0000000000117919 */ /* 0x000f6e0000002100 */
[----:B------:R-:W5:Y:S01]  /*0080*/  LDC R9, c[0x0][0x388] ;  /* 0x0000e200ff097b82 */ /* 0x000f620000000800 */
[----:B-1----:R-:W-:Y:S01]  /*0090*/  ISETP.NE.AND P0, PT, RZ, UR8, PT ;  /* 0x00000008ff007c0c */ /* 0x002fe2000bf05270 */
[----:B------:R-:W1:Y:S01]  /*00a0*/  LDCU.64 UR8, c[0x0][0x438] ;  /* 0x00008700ff0877ac */ /* 0x000e620008000a00 */
[----:B0-----:R-:W-:Y:S01]  /*00b0*/  IMAD.U32 R2, RZ, RZ, UR4 ;  /* 0x00000004ff027e24 */ /* 0x001fe2000f8e00ff */
[----:B------:R-:W-:-:S10]  /*00c0*/  MOV R3, UR5 ;  /* 0x0000000500037c02 */ /* 0x000fd40008000f00 */
[----:B--2---:R-:W-:Y:S01]  /*00d0*/  @P0 IMAD.MOV.U32 R4, RZ, RZ, R14 ;  /* 0x000000ffff040224 */ /* 0x004fe200078e000e */
[----:B---3--:R-:W2:Y:S01]  /*00e0*/  @P0 LDG.E.64 R2, desc[UR6][R2.64] ;  /* 0x0000000602020981 */ /* 0x008ea2000c1e1b00 */
[----:B----4-:R-:W-:Y:S01]  /*00f0*/  @P0 IMAD.MOV.U32 R5, RZ, RZ, R15 ;  /* 0x000000ffff050224 */ /* 0x010fe200078e000f */
[----:B------:R-:W0:Y:S05]  /*0100*/  @P0 LDC R7, c[0x0][0x460] ;  /* 0x00011800ff070b82 */ /* 0x000e2a0000000800 */
[----:B------:R-:W0:Y:S01]  /*0110*/  @P0 LDG.E.64 R4, desc[UR6][R4.64] ;  /* 0x0000000604040981 */ /* 0x000e22000c1e1b00 */
[----:B-1----:R-:W-:Y:S01]  /*0120*/  UISETP.NE.U32.AND UP0, UPT, UR8, URZ, UPT ;  /* 0x000000ff0800728c */ /* 0x002fe2000bf05070 */
[----:B-----5:R-:W-:-:S03]  /*0130*/  LOP3.LUT R252, R17, 0x1f, RZ, 0xc0, !PT ;  /* 0x0000001f11fc7812 */ /* 0x020fc600078ec0ff */
[----:B------:R-:W-:Y:S01]  /*0140*/  UISETP.NE.AND.EX UP0, UPT, UR9, URZ, UPT, UP0 ;  /* 0x000000ff0900728c */ /* 0x000fe2000bf05300 */
[----:B------:R-:W-:Y:S02]  /*0150*/  SHF.R.S32.HI R6, RZ, 0x1f, R9 ;  /* 0x0000001fff067819 */ /* 0x000fe40000011409 */
[----:B------:R-:W-:Y:S02]  /*0160*/  MOV R0, R252 ;  /* 0x000000fc00007202 */ /* 0x000fe40000000f00 */
[----:B------:R-:W-:Y:S01]  /*0170*/  LEA.HI R6, R6, R9, RZ, 0x3 ;  /* 0x0000000906067211 */ /* 0x000fe200078f18ff */
[----:B------:R-:W-:Y:S01]  /*0180*/  BSSY.RECONVERGENT B0, `(.L_x_5700) ;  /* 0x00003a5000007945 */ /* 0x000fe20003800200 */
[----:B--2---:R-:W-:Y:S02]  /*0190*/  @P0 R2UR UR4, R2 ;  /* 0x00000000020402ca */ /* 0x004fe400000e0000 */
[----:B------:R-:W-:Y:S02]  /*01a0*/  @P0 R2UR UR5, R3 ;  /* 0x00000000030502ca */ /* 0x000fe400000e0000 */
[----:B0-----:R-:W-:-:S02]  /*01b0*/  @P0 IADD3 R14, P1, PT, R4, R7, RZ ;  /* 0x00000007040e0210 */ /* 0x001fc40007f3e0ff */
[----:B------:R-:W-:-:S03]  /*01c0*/  LOP3.LUT R3, R0, 0x1f, RZ, 0x3c, !PT ;  /* 0x0000001f00037812 */ /* 0x000fc600078e3cff */
[----:B------:R-:W-:Y:S01]  /*01d0*/  @P0 IMAD.X R15, RZ, RZ, R5, P1 ;  /* 0x000000ffff0f0224 */ /* 0x000fe200008e0605 */
[----:B------:R-:W-:-:S04]  /*01e0*/  LEA.HI.SX32 R20, R6, R3, 0x1d ;  /* 0x0000000306147211 */ /* 0x000fc800078feaff */
        /* <DEDUP_REMOVED lines=19> */
[----:B------:R-:W4:Y:S01]  /*0320*/  LDL.64 R60, [R1+0x30] ;  /* 0x00003000013c7983 */ /* 0x000f220000100a00 */
[----:B0-----:R-:W-:Y:S01]  /*0330*/  @P6 IMAD.WIDE.U32 R2, R0, 0x10, R2 ;  /* 0x0000001000026825 */ /* 0x001fe200078e0002 */
[----:B------:R-:W0:Y:S01]  /*0340*/  LDC.64 R8, c[0x0][0x3d8] ;  /* 0x0000f600ff087b82 */ /* 0x000e220000000a00 */
[----:B------:R-:W-:Y:S01]  /*0350*/  ISETP.GE.U32.AND P4, PT, R20, 0x80, PT ;  /* 0x000000801400780c */ /* 0x000fe20003f86070 */
[----:B------:R-:W4:Y:S01]  /*0360*/  LDL.64 R62, [R1+0x38] ;  /* 0x00003800013e7983 */ /* 0x000f220000100a00 */
[----:B------:R-:W-:-:S03]  /*0370*/  LOP3.LUT R18, R18, 0xffffefff, RZ, 0xc0, !PT ;  /* 0xffffefff12127812 */ /* 0x000fc600078ec0ff */
[----:B------:R-:W4:Y:S01]  /*0380*/  LDL.64 R64, [R1+0x40] ;  /* 0x0000400001407983 */ /* 0x000f220000100a00 */
[C---:B-1----:R-:W-:Y:S01]  /*0390*/  @P6 IMAD.WIDE.U32 R4, R0.reuse, 0x10, R4 ;  /* 0x0000001000046825 */ /* 0x042fe200078e0004 */
[----:B------:R-:W-:Y:S01]  /*03a0*/  @P6 LOP3.LUT R0, R0, 0x20, RZ, 0xfc, !PT ;  /* 0x0000002000006812 */ /* 0x000fe200078efcff */
[----:B------:R-:W1:Y:S01]  /*03b0*/  LDC.64 R22, c[0x0][0x3d8] ;  /* 0x0000f600ff167b82 */ /* 0x000e620000000a00 */
[----:B------:R-:W4:Y:S07]  /*03c0*/  LDL.64 R66, [R1+0x48] ;  /* 0x0000480001427983 */ /* 0x000f2e0000100a00 */
        /* <DEDUP_REMOVED lines=11> */
[----:B------:R-:W-:Y:S02]  /*0480*/  ISETP.GE.U32.AND P2, PT, R20, 0xe0, PT ;  /* 0x000000e01400780c */ /* 0x000fe40003f46070 */
[----:B------:R-:W-:Y:S01]  /*0490*/  @P1 MOV R167, RZ ;  /* 0x000000ff00a71202 */ /* 0x000fe20000000f00 */
        /* <DEDUP_REMOVED lines=8> */
[----:B---3--:R-:W1:Y:S02]  /*0520*/  LDC.64 R6, c[0x0][0x3d0] ;  /* 0x0000f400ff067b82 */ /* 0x008e640000000a00 */
[C---:B------:R-:W-:Y:S01]  /*0530*/  @P5 IMAD.WIDE.U32 R10, R0.reuse, 0x10, R10 ;  /* 0x00000010000a5825 */ /* 0x040fe200078e000a */
[----:B------:R-:W3:Y:S04]  /*0540*/  @P5 LDG.E.128 R60, desc[UR6][R22.64] ;  /* 0x00000006163c5981 */ /* 0x000ee8000c1e1d00 */
[----:B------:R-:W2:Y:S04]  /*0550*/  @P5 LDG.E.128 R64, desc[UR6][R10.64] ;  /* 0x000000060a405981 */ /* 0x000ea8000c1e1d00 */
[----:B------:R0:W-:Y:S04]  /*0560*/  @P6 STL.64 [R1+0x80], R32 ;  /* 0x0000802001006387 */ /* 0x0001e80000100a00 */
[----:B------:R1:W-:Y:S04]  /*0570*/  @P6 STL.64 [R1+0x88], R34 ;  /* 0x0000882201006387 */ /* 0x0003e80000100a00 */
[----:B------:R1:W2:Y:S04]  /*0580*/  LDL.64 R48, [R1+0x10] ;  /* 0x0000100001307983 */ /* 0x0002a80000100a00 */
[----:B------:R1:W2:Y:S01]  /*0590*/  LDL.64 R50, [R1+0x18] ;  /* 0x0000180001327983 */ /* 0x0002a20000100a00 */
[----:B0-----:R-:W0:Y:S03]  /*05a0*/  LDC.64 R32, c[0x0][0x3d0] ;  /* 0x0000f400ff207b82 */ /* 0x001e260000000a00 */
[----:B------:R0:W2:Y:S04]  /*05b0*/  LDL.64 R52, [R1+0x20] ;  /* 0x0000200001347983 */ /* 0x0000a80000100a00 */
[----:B------:R0:W2:Y:S01]  /*05c0*/  LDL.64 R54, [R1+0x28] ;  /* 0x0000280001367983 */ /* 0x0000a20000100a00 */
[----:B-1----:R-:W1:Y:S03]  /*05d0*/  LDC.64 R34, c[0x0][0x3d8] ;  /* 0x0000f600ff227b82 */ /* 0x002e660000000a00 */
[----:B------:R0:W2:Y:S04]  /*05e0*/  LDL.64 R56, [R1+0x70] ;  /* 0x0000700001387983 */ /* 0x0000a80000100a00 */
[----:B------:R0:W2:Y:S04]  /*05f0*/  LDL.64 R58, [R1+0x78] ;  /* 0x00007800013a7983 */ /* 0x0000a80000100a00 */
[----:B------:R0:W2:Y:S04]  /*0600*/  LDL.64 R44, [R1] ;  /* 0x00000000012c7983 */ /* 0x0000a80000100a00 */
[----:B------:R0:W2:Y:S01]  /*0610*/  LDL.64 R46, [R1+0x8] ;  /* 0x00000800012e7983 */ /* 0x0000a20000100a00 */
[----:B------:R-:W-:-:S03]  /*0620*/  @P5 IADD3 R0, PT, PT, R0, 0x20, RZ ;  /* 0x0000002000005810 */ /* 0x000fc60007ffe0ff */
[----:B------:R4:W-:Y:S04]  /*0630*/  @P1 STL.64 [R1+0x60], R36 ;  /* 0x0000602401001387 */ /* 0x0009e80000100a00 */
[----:B------:R3:W-:Y:S01]  /*0640*/  @P1 STL.64 [R1+0x68], R38 ;  /* 0x0000682601001387 */ /* 0x0007e20000100a00 */
[C---:B------:R-:W-:Y:S01]  /*0650*/  @P4 IMAD.WIDE.U32 R26, R0.reuse, 0x10, R26 ;  /* 0x00000010001a4825 */ /* 0x040fe200078e001a */
[----:B----4-:R-:W4:Y:S03]  /*0660*/  LDC.64 R36, c[0x0][0x3d0] ;  /* 0x0000f400ff247b82 */ /* 0x010f260000000a00 */
[C---:B------:R-:W-:Y:S01]  /*0670*/  @P4 IMAD.WIDE.U32 R24, R0.reuse, 0x10, R24 ;  /* 0x0000001000184825 */ /* 0x040fe200078e0018 */
[----:B------:R0:W-:Y:S04]  /*0680*/  @P1 STL.64 [R1+0x50], R40 ;  /* 0x0000502801001387 */ /* 0x0001e80000100a00 */
[----:B---3--:R-:W3:Y:S01]  /*0690*/  LDC.64 R38, c[0x0][0x3d8] ;  /* 0x0000f600ff267b82 */ /* 0x008ee20000000a00 */
[----:B------:R-:W-:Y:S01]  /*06a0*/  @P4 VIADD R0, R0, 0x20 ;  /* 0x0000002000004836 */ /* 0x000fe20000000000 */
[----:B------:R1:W-:Y:S06]  /*06b0*/  @P1 STL.64 [R1+0x58], R42 ;  /* 0x0000582a01001387 */ /* 0x0003ec0000100a00 */
[----:B0-----:R-:W0:Y:S01]  /*06c0*/  LDC.64 R40, c[0x0][0x3d8] ;  /* 0x0000f600ff287b82 */ /* 0x001e220000000a00 */
[----:B------:R-:W-:Y:S01]  /*06d0*/  @P0 IMAD.WIDE.U32 R28, R0, 0x10, R28 ;  /* 0x00000010001c0825 */ /* 0x000fe200078e001c */
[----:B------:R-:W-:-:S03]  /*06e0*/  ISETP.GE.U32.AND P1, PT, R20, 0x100, PT ;  /* 0x000001001400780c */ /* 0x000fc60003f26070 */
[----:B------:R-:W-:-:S03]  /*06f0*/  @P0 IMAD.WIDE.U32 R30, R0, 0x10, R30 ;  /* 0x00000010001e0825 */ /* 0x000fc600078e001e */
[----:B-1----:R-:W1:Y:S01]  /*0700*/  LDC.64 R42, c[0x0][0x3d8] ;  /* 0x0000f600ff2a7b82 */ /* 0x002e620000000a00 */
[----:B------:R-:W-:Y:S01]  /*0710*/  @P0 VIADD R0, R0, 0x20 ;  /* 0x0000002000000836 */ /* 0x000fe20000000000 */
[----:B------:R0:W-:Y:S03]  /*0720*/  @P5 STL.64 [R1+0x30], R60 ;  /* 0x0000303c01005387 */ /* 0x0001e60000100a00 */
[C---:B------:R-:W-:Y:S01]  /*0730*/  @P3 IMAD.WIDE.U32 R32, R0.reuse, 0x10, R32 ;  /* 0x0000001000203825 */ /* 0x040fe200078e0020 */
[----:B------:R0:W-:Y:S03]  /*0740*/  @P5 STL.64 [R1+0x38], R62 ;  /* 0x0000383e01005387 */ /* 0x0001e60000100a00 */
[C---:B------:R-:W-:Y:S01]  /*0750*/  @P3 IMAD.WIDE.U32 R34, R0.reuse, 0x10, R34 ;  /* 0x0000001000223825 */ /* 0x040fe200078e0022 */
[----:B--2---:R2:W-:Y:S03]  /*0760*/  @P5 STL.64 [R1+0x40], R64 ;  /* 0x0000404001005387 */ /* 0x0045e60000100a00 */
[----:B------:R-:W-:Y:S01]  /*0770*/  @P3 VIADD R0, R0, 0x20 ;  /* 0x0000002000003836 */ /* 0x000fe20000000000 */
[----:B------:R2:W-:Y:S01]  /*0780*/  @P5 STL.64 [R1+0x48], R66 ;  /* 0x0000484201005387 */ /* 0x0005e20000100a00 */
[----:B------:R-:W-:-:S02]  /*0790*/  ISETP.GE.U32.AND P5, PT, R20, 0x120, PT ;  /* 0x000001201400780c */ /* 0x000fc40003fa6070 */
[C---:B----4-:R-:W-:Y:S01]  /*07a0*/  @P2 IMAD.WIDE.U32 R36, R0.reuse, 0x10, R36 ;  /* 0x0000001000242825 */ /* 0x050fe200078e0024 */
[----:B------:R2:W5:Y:S03]  /*07b0*/  @P0 LDG.E.128 R244, desc[UR6][R30.64] ;  /* 0x000000061ef40981 */ /* 0x000566000c1e1d00 */
[C---:B---3--:R-:W-:Y:S01]  /*07c0*/  @P2 IMAD.WIDE.U32 R38, R0.reuse, 0x10, R38 ;  /* 0x0000001000262825 */ /* 0x048fe200078e0026 */
        /* <DEDUP_REMOVED lines=8> */
[C---:B------:R-:W-:Y:S01]  /*0850*/  @P5 IMAD.WIDE.U32 R6, R0.reuse, 0x10, R6 ;  /* 0x0000001000065825 */ /* 0x040fe200078e0006 */
[----:B------:R2:W5:Y:S03]  /*0860*/  @P1 LDG.E.128 R224, desc[UR6][R2.64] ;  /* 0x0000000602e01981 */ /* 0x000566000c1e1d00 */
[----:B-1----:R-:W-:Y:S01]  /*0870*/  @P5 IMAD.WIDE.U32 R42, R0, 0x10, R42 ;  /* 0x00000010002a5825 */ /* 0x002fe200078e002a */
[----:B------:R2:W5:Y:S04]  /*0880*/  @P1 LDG.E.128 R220, desc[UR6][R40.64] ;  /* 0x0000000628dc1981 */ /* 0x000568000c1e1d00 */
[----:B------:R2:W5:Y:S04]  /*0890*/  @P5 LDG.E.128 R216, desc[UR6][R6.64] ;  /* 0x0000000606d85981 */ /* 0x000568000c1e1d00 */
[----:B------:R2:W5:Y:S04]  /*08a0*/  @P5 LDG.E.128 R212, desc[UR6][R42.64] ;  /* 0x000000062ad45981 */ /* 0x000568000c1e1d00 */
[----:B------:R-:W3:Y:S04]  /*08b0*/  @P4 LDG.E.128 R48, desc[UR6][R26.64] ;  /* 0x000000061a304981 */ /* 0x000ee8000c1e1d00 */
[----:B------:R-:W4:Y:S04]  /*08c0*/  @P4 LDG.E.128 R52, desc[UR6][R24.64] ;  /* 0x0000000618344981 */ /* 0x000f28000c1e1d00 */
[----:B------:R-:W2:Y:S04]  /*08d0*/  @P6 LDG.E.128 R56, desc[UR6][R4.64] ;  /* 0x0000000604386981 */ /* 0x000ea8000c1e1d00 */
[----:B------:R-:W2:Y:S01]  /*08e0*/  @P0 LDG.E.128 R44, desc[UR6][R28.64] ;  /* 0x000000061c2c0981 */ /* 0x000ea2000c1e1d00 */
[----:B------:R-:W-:Y:S01]  /*08f0*/  HFMA2 R170, -RZ, RZ, 0, 0 ;  /* 0x00000000ffaa7431 */ /* 0x000fe200000001ff */
        /* <DEDUP_REMOVED lines=34> */
[----:B------:R-:W-:Y:S01]  /*0b20*/  @P6 MOV R163, RZ ;  /* 0x000000ff00a36202 */ /* 0x000fe20000000f00 */
[----:B------:R-:W-:Y:S01]  /*0b30*/  @P0 IMAD.MOV.U32 R179, RZ, RZ, RZ ;  /* 0x000000ffffb30224 */ /* 0x000fe200078e00ff */
[----:B------:R-:W-:Y:S01]  /*0b40*/  @P2 MOV R187, RZ ;  /* 0x000000ff00bb2202 */ /* 0x000fe20000000f00 */
[----:B------:R-:W-:Y:S01]  /*0b50*/  @P3 IMAD.MOV.U32 R183, RZ, RZ, RZ ;  /* 0x000000ffffb73224 */ /* 0x000fe200078e00ff */
[----:B------:R-:W-:Y:S01]  /*0b60*/  @P5 IADD3 R0, PT, PT, R0, 0x20, RZ ;  /* 0x0000002000005810 */ /* 0x000fe20007ffe0ff */
[----:B------:R-:W-:Y:S02]  /*0b70*/  @P1 IMAD.MOV.U32 R191, RZ, RZ, RZ ;  /* 0x000000ffffbf1224 */ /* 0x000fe400078e00ff */
[----:B------:R-:W-:Y:S01]  /*0b80*/  @P5 IMAD.MOV.U32 R195, RZ, RZ, RZ ;  /* 0x000000ffffc35224 */ /* 0x000fe200078e00ff */
[----:B---3--:R0:W-:Y:S04]  /*0b90*/  @P4 STL.64 [R1+0x10], R48 ;  /* 0x0000103001004387 */ /* 0x0081e80000100a00 */
[----:B------:R0:W-:Y:S04]  /*0ba0*/  @P4 STL.64 [R1+0x18], R50 ;  /* 0x0000183201004387 */ /* 0x0001e80000100a00 */
[----:B----4-:R0:W-:Y:S04]  /*0bb0*/  @P4 STL.64 [R1+0x20], R52 ;  /* 0x0000203401004387 */ /* 0x0101e80000100a00 */
[----:B------:R0:W-:Y:S04]  /*0bc0*/  @P4 STL.64 [R1+0x28], R54 ;  /* 0x0000283601004387 */ /* 0x0001e80000100a00 */
[----:B--2---:R0:W-:Y:S04]  /*0bd0*/  @P6 STL.64 [R1+0x70], R56 ;  /* 0x0000703801006387 */ /* 0x0041e80000100a00 */
[----:B------:R0:W-:Y:S04]  /*0be0*/  @P6 STL.64 [R1+0x78], R58 ;  /* 0x0000783a01006387 */ /* 0x0001e80000100a00 */
[----:B------:R0:W-:Y:S04]  /*0bf0*/  @P0 STL.64 [R1], R44 ;  /* 0x0000002c01000387 */ /* 0x0001e80000100a00 */
[----:B------:R0:W-:Y:S01]  /*0c00*/  @P0 STL.64 [R1+0x8], R46 ;  /* 0x0000082e01000387 */ /* 0x0001e20000100a00 */
[----:B------:R-:W-:-:S13]  /*0c10*/  ISETP.GE.U32.AND P4, PT, R20, 0x140, PT ;  /* 0x000001401400780c */ /* 0x000fda0003f86070 */
[----:B0-----:R-:W-:Y:S05]  /*0c20*/  @!P4 BRA `(.L_x_5703) ;  /* 0x0000002c00e8c947 */ /* 0x001fea0003800000 */
[----:B------:R-:W0:Y:S08]  /*0c30*/  LDC.64 R204, c[0x0][0x3d8] ;  /* 0x0000f600ffcc7b82 */ /* 0x000e300000000a00 */
[----:B------:R-:W1:Y:S01]  /*0c40*/  LDC.64 R208, c[0x0][0x3d0] ;  /* 0x0000f400ffd07b82 */ /* 0x000e620000000a00 */
[----:B0-----:R-:W-:-:S06]  /*0c50*/  IMAD.WIDE.U32 R204, R0, 0x10, R204 ;  /* 0x0000001000cc7825 */ /* 0x001fcc00078e00cc */
[----:B------:R-:W5:Y:S01]  /*0c60*/  LDG.E.128 R204, desc[UR6][R204.64] ;  /* 0x00000006cccc7981 */ /* 0x000f62000c1e1d00 */
[----:B-1----:R-:W-:-:S06]  /*0c70*/  IMAD.WIDE.U32 R208, R0, 0x10, R208 ;  /* 0x0000001000d07825 */ /* 0x002fcc00078e00d0 */
        /* <DEDUP_REMOVED lines=42> */
.L_x_5702:
        /* <DEDUP_REMOVED lines=12> */
[----:B------:R-:W3:Y:S04]  /*0fe0*/  LDL R39, [R1+0x38] ;  /* 0x0000380001277983 */ /* 0x000ee80000100800 */
[----:B------:R-:W4:Y:S01]  /*0ff0*/  LDL R38, [R1+0x3c] ;  /* 0x00003c0001267983 */ /* 0x000f220000100800 */
[C---:B------:R-:W-:Y:S01]  /*1000*/  ISETP.GE.U32.AND P1, PT, R20.reuse, 0x40, PT ;  /* 0x000000401400780c */ /* 0x040fe20003f26070 */
[----:B------:R-:W0:Y:S02]  /*1010*/  @P6 LDC.64 R2, c[0x0][0x440] ;  /* 0x00011000ff026b82 */ /* 0x000e240000000a00 */
[----:B------:R-:W4:Y:S04]  /*1020*/  LDL R43, [R1+0x48] ;  /* 0x00004800012b7983 */ /* 0x000f280000100800 */
[----:B------:R-:W4:Y:S02]  /*1030*/  LDL R42, [R1+0x4c] ;  /* 0x00004c00012a7983 */ /* 0x000f240000100800 */
[----:B------:R-:W0:Y:S02]  /*1040*/  LDC.64 R8, c[0x0][0x3d0] ;  /* 0x0000f400ff087b82 */ /* 0x000e240000000a00 */
[----:B------:R-:W4:Y:S04]  /*1050*/  LDL R52, [R1+0x50] ;  /* 0x0000500001347983 */ /* 0x000f280000100800 */
[----:B------:R-:W4:Y:S02]  /*1060*/  LDL R53, [R1+0x54] ;  /* 0x0000540001357983 */ /* 0x000f240000100800 */
[----:B------:R-:W4:Y:S02]  /*1070*/  LDC.64 R10, c[0x0][0x3d8] ;  /* 0x0000f600ff0a7b82 */ /* 0x000f240000000a00 */
[----:B------:R-:W4:Y:S04]  /*1080*/  LDL R54, [R1+0x58] ;  /* 0x0000580001367983 */ /* 0x000f280000100800 */
[----:B------:R-:W4:Y:S02]  /*1090*/  LDL R55, [R1+0x5c] ;  /* 0x00005c0001377983 */ /* 0x000f240000100800 */
[----:B------:R-:W4:Y:S02]  /*10a0*/  @P1 LDC.64 R22, c[0x0][0x440] ;  /* 0x00011000ff161b82 */ /* 0x000f240000000a00 */
[----:B------:R-:W4:Y:S04]  /*10b0*/  LDL R60, [R1+0x70] ;  /* 0x00007000013c7983 */ /* 0x000f280000100800 */
[----:B------:R-:W4:Y:S02]  /*10c0*/  LDL R61, [R1+0x74] ;  /* 0x00007400013d7983 */ /* 0x000f240000100800 */
[----:B------:R-:W4:Y:S01]  /*10d0*/  LDC.64 R26, c[0x0][0x3d8] ;  /* 0x0000f600ff1a7b82 */ /* 0x000f220000000a00 */
[----:B------:R-:W-:Y:S01]  /*10e0*/  ISETP.GE.U32.AND P5, PT, R20, 0x60, PT ;  /* 0x000000601400780c */ /* 0x000fe20003fa6070 */
[----:B------:R-:W4:Y:S04]  /*10f0*/  LDL R62, [R1+0x78] ;  /* 0x00007800013e7983 */ /* 0x000f280000100800 */
[----:B------:R-:W4:Y:S02]  /*1100*/  LDL R63, [R1+0x7c] ;  /* 0x00007c00013f7983 */ /* 0x000f240000100800 */
[----:B------:R-:W4:Y:S02]  /*1110*/  LDC.64 R24, c[0x0][0x3d0] ;  /* 0x0000f400ff187b82 */ /* 0x000f240000000a00 */
        /* <DEDUP_REMOVED lines=16> */
[----:B--2---:R2:W4:Y:S01]  /*1220*/  @P6 LDG.E.128 R48, desc[UR6][R4.64] ;  /* 0x0000000604306981 */ /* 0x004522000c1e1d00 */
[C---:B-1----:R-:W-:Y:S01]  /*1230*/  @P6 IMAD.WIDE.U32 R6, R0.reuse, 0x10, R6 ;  /* 0x0000001000066825 */ /* 0x042fe200078e0006 */
[----:B------:R-:W1:Y:S03]  /*1240*/  @P5 LDC.64 R28, c[0x0][0x440] ;  /* 0x00011000ff1c5b82 */ /* 0x000e660000000a00 */
[C---:B0-----:R-:W-:Y:S01]  /*1250*/  @P6 IMAD.WIDE.U32 R2, R0.reuse, 0x10, R2 ;  /* 0x0000001000026825 */ /* 0x041fe200078e0002 */
[----:B------:R-:W-:-:S04]  /*1260*/  @P6 LOP3.LUT R0, R0, 0x20, RZ, 0xfc, !PT ;  /* 0x0000002000006812 */ /* 0x000fc800078efcff */
[----:B--2---:R-:W0:Y:S01]  /*1270*/  LDC.64 R4, c[0x0][0x3d0] ;  /* 0x0000f400ff047b82 */ /* 0x004e220000000a00 */
[----:B------:R-:W-:-:S04]  /*1280*/  @P1 IMAD.WIDE.U32 R8, R0, 0x10, R8 ;  /* 0x0000001000081825 */ /* 0x000fc800078e0008 */
[----:B---3--:R-:W-:Y:S02]  /*1290*/  IMAD.MOV.U32 R46, RZ, RZ, R39 ;  /* 0x000000ffff2e7224 */ /* 0x008fe400078e0027 */
[----:B----4-:R-:W-:Y:S01]  /*12a0*/  IMAD.MOV.U32 R47, RZ, RZ, R38 ;  /* 0x000000ffff2f7224 */ /* 0x010fe200078e0026 */
[----:B------:R-:W-:Y:S01]  /*12b0*/  ISETP.GE.U32.AND P4, PT, R20, 0x80, PT ;  /* 0x000000801400780c */ /* 0x000fe20003f86070 */
[----:B------:R-:W-:Y:S01]  /*12c0*/  @P1 IMAD.WIDE.U32 R10, R0, 0x10, R10 ;  /* 0x00000010000a1825 */ /* 0x000fe200078e000a */
[----:B------:R-:W-:Y:S01]  /*12d0*/  ISETP.GE.U32.AND P0, PT, R20, 0xa0, PT ;  /* 0x000000a01400780c */ /* 0x000fe20003f06070 */
[----:B------:R-:W5:Y:S02]  /*12e0*/  @P6 LD.E.128 R116, desc[UR6][R2.64] ;  /* 0x0000000602746980 */ /* 0x000f64000c101d00 */
[----:B------:R-:W-:-:S04]  /*12f0*/  @P1 IMAD.WIDE.U32 R22, R0, 0x10, R22 ;  /* 0x0000001000161825 */ /* 0x000fc800078e0016 */
[----:B------:R-:W-:Y:S01]  /*1300*/  @P1 VIADD R0, R0, 0x20 ;  /* 0x0000002000001836 */ /* 0x000fe20000000000 */
[----:B------:R-:W-:Y:S01]  /*1310*/  ISETP.GE.U32.AND P3, PT, R20, 0xc0, PT ;  /* 0x000000c01400780c */ /* 0x000fe20003f66070 */
[----:B------:R-:W5:Y:S02]  /*1320*/  @P1 LD.E.128 R120, desc[UR6][R22.64] ;  /* 0x0000000616781980 */ /* 0x000f64000c101d00 */
[C---:B------:R-:W-:Y:S02]  /*1330*/  @P5 IMAD.WIDE.U32 R26, R0.reuse, 0x10, R26 ;  /* 0x00000010001a5825 */ /* 0x040fe400078e001a */
[----:B------:R2:W-:Y:S02]  /*1340*/  @P6 STL.64 [R1+0x80], R48 ;  /* 0x0000803001006387 */ /* 0x0005e40000100a00 */
[----:B------:R-:W-:Y:S02]  /*1350*/  @P5 IMAD.WIDE.U32 R24, R0, 0x10, R24 ;  /* 0x0000001000185825 */ /* 0x000fe400078e0018 */
[----:B------:R3:W4:Y:S04]  /*1360*/  @P6 LDG.E.128 R60, desc[UR6][R6.64] ;  /* 0x00000006063c6981 */ /* 0x000728000c1e1d00 */
[----:B------:R-:W4:Y:S04]  /*1370*/  @P1 LDG.E.128 R52, desc[UR6][R10.64] ;  /* 0x000000060a341981 */ /* 0x000f28000c1e1d00 */
[----:B------:R0:W4:Y:S01]  /*1380*/  @P1 LDG.E.128 R56, desc[UR6][R8.64] ;  /* 0x0000000608381981 */ /* 0x000122000c1e1d00 */
[----:B--2---:R-:W-:Y:S01]  /*1390*/  IMAD.MOV.U32 R48, RZ, RZ, R45 ;  /* 0x000000ffff307224 */ /* 0x004fe200078e002d */
[----:B------:R-:W-:Y:S01]  /*13a0*/  MOV R45, R40 ;  /* 0x00000028002d7202 */ /* 0x000fe20000000f00 */
[----:B------:R-:W-:Y:S01]  /*13b0*/  IMAD.MOV.U32 R49, RZ, RZ, R44 ;  /* 0x000000ffff317224 */ /* 0x000fe200078e002c */
[----:B------:R2:W-:Y:S01]  /*13c0*/  @P6 STL.64 [R1+0x88], R50 ;  /* 0x0000883201006387 */ /* 0x0005e20000100a00 */
[----:B------:R-:W-:Y:S01]  /*13d0*/  IMAD.MOV.U32 R44, RZ, RZ, R41 ;  /* 0x000000ffff2c7224 */ /* 0x000fe200078e0029 */
[----:B------:R-:W-:Y:S01]  /*13e0*/  MOV R38, R34 ;  /* 0x0000002200267202 */ /* 0x000fe20000000f00 */
[----:B------:R-:W-:Y:S01]  /*13f0*/  IMAD.MOV.U32 R39, RZ, RZ, R35 ;  /* 0x000000ffff277224 */ /* 0x000fe200078e0023 */
[----:B---3--:R-:W3:Y:S03]  /*1400*/  LDC.64 R6, c[0x0][0x3d0] ;  /* 0x0000f400ff067b82 */ /* 0x008ee60000000a00 */
[----:B------:R-:W3:Y:S01]  /*1410*/  @P5 LDG.E.128 R44, desc[UR6][R26.64] ;  /* 0x000000061a2c5981 */ /* 0x000ee2000c1e1d00 */
[----:B--2---:R-:W-:Y:S01]  /*1420*/  MOV R50, R43 ;  /* 0x0000002b00327202 */ /* 0x004fe20000000f00 */
[----:B------:R-:W-:Y:S01]  /*1430*/  IMAD.MOV.U32 R51, RZ, RZ, R42 ;  /* 0x000000ffff337224 */ /* 0x000fe200078e002a */
[----:B------:R-:W-:Y:S01]  /*1440*/  MOV R41, R37 ;  /* 0x0000002500297202 */ /* 0x000fe20000000f00 */
[----:B------:R-:W-:-:S02]  /*1450*/  IMAD.MOV.U32 R40, RZ, RZ, R36 ;  /* 0x000000ffff287224 */ /* 0x000fc400078e0024 */
[----:B-1----:R-:W-:Y:S01]  /*1460*/  @P5 IMAD.WIDE.U32 R28, R0, 0x10, R28 ;  /* 0x00000010001c5825 */ /* 0x002fe200078e001c */
[----:B------:R-:W-:Y:S01]  /*1470*/  MOV R35, R31 ;  /* 0x0000001f00237202 */ /* 0x000fe20000000f00 */
[----:B------:R1:W2:Y:S01]  /*1480*/  @P5 LDG.E.128 R48, desc[UR6][R24.64] ;  /* 0x0000000618305981 */ /* 0x0002a2000c1e1d00 */
[----:B------:R-:W-:Y:S01]  /*1490*/  ISETP.GE.U32.AND P2, PT, R20, 0xe0, PT ;  /* 0x000000e01400780c */ /* 0x000fe20003f46070 */
[----:B------:R-:W-:Y:S01]  /*14a0*/  @P5 VIADD R0, R0, 0x20 ;  /* 0x0000002000005836 */ /* 0x000fe20000000000 */
[----:B0-----:R-:W0:Y:S01]  /*14b0*/  LDC.64 R8, c[0x0][0x3d8] ;  /* 0x0000f600ff087b82 */ /* 0x001e220000000a00 */
[----:B------:R-:W-:Y:S01]  /*14c0*/  IMAD.MOV.U32 R37, RZ, RZ, R33 ;  /* 0x000000ffff257224 */ /* 0x000fe200078e0021 */
[----:B------:R-:W-:Y:S01]  /*14d0*/  @P1 MOV R167, RZ ;  /* 0x000000ff00a71202 */ /* 0x000fe20000000f00 */
[----:B------:R-:W-:Y:S01]  /*14e0*/  @P4 IMAD.WIDE.U32 R4, R0, 0x10, R4 ;  /* 0x0000001000044825 */ /* 0x000fe200078e0004 */
[----:B------:R3:W5:Y:S03]  /*14f0*/  @P5 LD.E.128 R124, desc[UR6][R28.64] ;  /* 0x000000061c7c5980 */ /* 0x000766000c101d00 */
[----:B------:R-:W-:Y:S01]  /*1500*/  IMAD.MOV.U32 R36, RZ, RZ, R32 ;  /* 0x000000ffff247224 */ /* 0x000fe200078e0020 */
[----:B------:R-:W0:Y:S01]  /*1510*/  @P0 LDC.64 R10, c[0x0][0x440] ;  /* 0x00011000ff0a0b82 */ /* 0x000e220000000a00 */
[----:B------:R-:W-:-:S07]  /*1520*/  IMAD.MOV.U32 R34, RZ, RZ, R30 ;  /* 0x000000ffff227224 */ /* 0x000fce00078e001e */
[----:B------:R-:W0:Y:S08]  /*1530*/  LDC.64 R30, c[0x0][0x3d8] ;  /* 0x0000f600ff1e7b82 */ /* 0x000e300000000a00 */
[----:B------:R-:W0:Y:S01]  /*1540*/  @P4 LDC.64 R32, c[0x0][0x440] ;  /* 0x00011000ff204b82 */ /* 0x000e220000000a00 */
[----:B------:R-:W-:-:S07]  /*1550*/  @P5 IMAD.MOV.U32 R171, RZ, RZ, RZ ;  /* 0x000000ffffab5224 */ /* 0x000fce00078e00ff */
[----:B------:R-:W4:Y:S08]  /*1560*/  LDC.64 R22, c[0x0][0x3d0] ;  /* 0x0000f400ff167b82 */ /* 0x000f300000000a00 */
[----:B-1----:R-:W1:Y:S08]  /*1570*/  LDC.64 R24, c[0x0][0x3d8] ;  /* 0x0000f600ff187b82 */ /* 0x002e700000000a00 */
[----:B------:R-:W1:Y:S01]  /*1580*/  LDC.64 R26, c[0x0][0x3d8] ;  /* 0x0000f600ff1a7b82 */ /* 0x000e620000000a00 */
[----:B---3--:R3:W-:Y:S07]  /*1590*/  @P5 STL.64 [R1+0x30], R44 ;  /* 0x0000302c01005387 */ /* 0x0087ee0000100a00 */
[----:B------:R-:W1:Y:S01]  /*15a0*/  @P2 LDC.64 R28, c[0x0][0x440] ;  /* 0x00011000ff1c2b82 */ /* 0x000e620000000a00 */
[----:B------:R0:W-:Y:S01]  /*15b0*/  @P5 STL.64 [R1+0x38], R46 ;  /* 0x0000382e01005387 */ /* 0x0001e20000100a00 */
[----:B---3--:R-:W-:Y:S01]  /*15c0*/  MOV R44, R41 ;  /* 0x00000029002c7202 */ /* 0x008fe20000000f00 */
[----:B------:R-:W-:-:S02]  /*15d0*/  IMAD.MOV.U32 R45, RZ, RZ, R40 ;  /* 0x000000ffff2d7224 */ /* 0x000fc400078e0028 */
[----:B0-----:R-:W-:Y:S01]  /*15e0*/  IMAD.MOV.U32 R46, RZ, RZ, R39 ;  /* 0x000000ffff2e7224 */ /* 0x001fe200078e0027 */
[----:B------:R-:W-:Y:S01]  /*15f0*/  MOV R47, R38 ;  /* 0x00000026002f7202 */ /* 0x000fe20000000f00 */
[----:B--2---:R-:W-:Y:S01]  /*1600*/  @P5 STL.64 [R1+0x40], R48 ;  /* 0x0000403001005387 */ /* 0x004fe20000100a00 */
[C---:B------:R-:W-:Y:S01]  /*1610*/  @P4 IMAD.WIDE.U32 R30, R0.reuse, 0x10, R30 ;  /* 0x00000010001e4825 */ /* 0x040fe200078e001e */
[----:B------:R-:W0:Y:S03]  /*1620*/  LDC.64 R38, c[0x0][0x3d0] ;  /* 0x0000f400ff267b82 */ /* 0x000e260000000a00 */
[----:B------:R-:W2:Y:S04]  /*1630*/  @P4 LDG.E.128 R44, desc[UR6][R4.64] ;  /* 0x00000006042c4981 */ /* 0x000ea8000c1e1d00 */
[----:B------:R3:W-:Y:S01]  /*1640*/  @P5 STL.64 [R1+0x48], R50 ;  /* 0x0000483201005387 */ /* 0x0007e20000100a00 */
[----:B------:R-:W-:Y:S01]  /*1650*/  @P4 IMAD.WIDE.U32 R32, R0, 0x10, R32 ;  /* 0x0000001000204825 */ /* 0x000fe200078e0020 */
[----:B------:R-:W0:Y:S02]  /*1660*/  LDC.64 R40, c[0x0][0x3d8] ;  /* 0x0000f600ff287b82 */ /* 0x000e240000000a00 */
[----:B----4-:R4:W-:Y:S04]  /*1670*/  @P1 STL.64 [R1+0x50], R52 ;  /* 0x0000503401001387 */ /* 0x0109e80000100a00 */
[----:B------:R4:W-:Y:S04]  /*1680*/  @P1 STL.64 [R1+0x58], R54 ;  /* 0x0000583601001387 */ /* 0x0009e80000100a00 */
[----:B------:R-:W-:Y:S04]  /*1690*/  @P6 STL.64 [R1+0x70], R60 ;  /* 0x0000703c01006387 */ /* 0x000fe80000100a00 */
[----:B------:R-:W-:Y:S01]  /*16a0*/  @P6 STL.64 [R1+0x78], R62 ;  /* 0x0000783e01006387 */ /* 0x000fe20000100a00 */
[----:B---3--:R-:W-:-:S03]  /*16b0*/  MOV R50, R35 ;  /* 0x0000002300327202 */ /* 0x008fc60000000f00 */
[----:B------:R-:W-:Y:S01]  /*16c0*/  @P1 STL.64 [R1+0x60], R56 ;  /* 0x0000603801001387 */ /* 0x000fe20000100a00 */
[----:B------:R-:W-:Y:S02]  /*16d0*/  IMAD.MOV.U32 R51, RZ, RZ, R34 ;  /* 0x000000ffff337224 */ /* 0x000fe400078e0022 */
[----:B------:R-:W3:Y:S01]  /*16e0*/  @P3 LDC.64 R34, c[0x0][0x440] ;  /* 0x00011000ff223b82 */ /* 0x000ee20000000a00 */
[----:B------:R-:W-:Y:S01]  /*16f0*/  @P1 STL.64 [R1+0x68], R58 ;  /* 0x0000683a01001387 */ /* 0x000fe20000100a00 */
[C---:B------:R-:W-:Y:S01]  /*1700*/  ISETP.GE.U32.AND P1, PT, R20.reuse, 0x100, PT ;  /* 0x000001001400780c */ /* 0x040fe20003f26070 */
[----:B------:R-:W-:Y:S01]  /*1710*/  IMAD.MOV.U32 R48, RZ, RZ, R37 ;  /* 0x000000ffff307224 */ /* 0x000fe200078e0025 */
[----:B------:R-:W-:Y:S01]  /*1720*/  ISETP.GE.U32.AND P5, PT, R20, 0x120, PT ;  /* 0x000001201400780c */ /* 0x000fe20003fa6070 */
[----:B------:R-:W-:Y:S01]  /*1730*/  IMAD.MOV.U32 R49, RZ, RZ, R36 ;  /* 0x000000ffff317224 */ /* 0x000fe200078e0024 */
[----:B------:R-:W-:Y:S01]  /*1740*/  @P4 IADD3 R0, PT, PT, R0, 0x20, RZ ;  /* 0x0000002000004810 */ /* 0x000fe20007ffe0ff */
[----:B------:R0:W5:Y:S01]  /*1750*/  @P4 LD.E.128 R128, desc[UR6][R32.64] ;  /* 0x0000000620804980 */ /* 0x000162000c101d00 */
[----:B------:R-:W0:Y:S01]  /*1760*/  LDC.64 R36, c[0x0][0x3d0] ;  /* 0x0000f400ff247b82 */ /* 0x000e220000000a00 */
[----:B----4-:R-:W-:Y:S01]  /*1770*/  IMAD.MOV.U32 R52, RZ, RZ, R21 ;  /* 0x000000ffff347224 */ /* 0x010fe200078e0015 */
[----:B------:R-:W-:Y:S01]  /*1780*/  MOV R53, R16 ;  /* 0x0000001000357202 */ /* 0x000fe20000000f00 */
[----:B------:R-:W-:-:S02]  /*1790*/  IMAD.MOV.U32 R54, RZ, RZ, R15 ;  /* 0x000000ffff367224 */ /* 0x000fc400078e000f */
[----:B------:R-:W-:-:S03]  /*17a0*/  IMAD.MOV.U32 R55, RZ, RZ, R12 ;  /* 0x000000ffff377224 */ /* 0x000fc600078e000c */
[----:B------:R-:W4:Y:S01]  /*17b0*/  @P1 LDC.64 R42, c[0x0][0x440] ;  /* 0x00011000ff2a1b82 */ /* 0x000f220000000a00 */
[C---:B------:R-:W-:Y:S02]  /*17c0*/  @P0 IMAD.WIDE.U32 R6, R0.reuse, 0x10, R6 ;  /* 0x0000001000060825 */ /* 0x040fe400078e0006 */
[----:B------:R-:W2:Y:S02]  /*17d0*/  @P4 LDG.E.128 R52, desc[UR6][R30.64] ;  /* 0x000000061e344981 */ /* 0x000ea4000c1e1d00 */
[C---:B------:R-:W-:Y:S02]  /*17e0*/  @P0 IMAD.WIDE.U32 R8, R0.reuse, 0x10, R8 ;  /* 0x0000001000080825 */ /* 0x040fe400078e0008 */
[----:B------:R-:W2:Y:S01]  /*17f0*/  @P0 LDG.E.128 R48, desc[UR6][R6.64] ;  /* 0x0000000606300981 */ /* 0x000ea2000c1e1d00 */
[----:B------:R-:W4:Y:S01]  /*1800*/  @P5 LDC.64 R2, c[0x0][0x440] ;  /* 0x00011000ff025b82 */ /* 0x000f220000000a00 */
[C---:B------:R-:W-:Y:S02]  /*1810*/  @P0 IMAD.WIDE.U32 R10, R0.reuse, 0x10, R10 ;  /* 0x00000010000a0825 */ /* 0x040fe400078e000a */
[----:B------:R0:W5:Y:S02]  /*1820*/  @P0 LDG.E.128 R244, desc[UR6][R8.64] ;  /* 0x0000000608f40981 */ /* 0x000164000c1e1d00 */
[----:B------:R-:W-:-:S02]  /*1830*/  @P0 VIADD R0, R0, 0x20 ;  /* 0x0000002000000836 */ /* 0x000fc40000000000 */
[----:B------:R0:W5:Y:S02]  /*1840*/  @P0 LD.E.128 R132, desc[UR6][R10.64] ;  /* 0x000000060a840980 */ /* 0x000164000c101d00 */
[----:B------:R-:W-:-:S04]  /*1850*/  @P3 IMAD.WIDE.U32 R22, R0, 0x10, R22 ;  /* 0x0000001000163825 */ /* 0x000fc800078e0016 */
[C---:B-1----:R-:W-:Y:S01]  /*1860*/  @P3 IMAD.WIDE.U32 R24, R0.reuse, 0x10, R24 ;  /* 0x0000001000183825 */ /* 0x042fe200078e0018 */
[----:B------:R1:W5:Y:S03]  /*1870*/  @P3 LDG.E.128 R240, desc[UR6][R22.64] ;  /* 0x0000000616f03981 */ /* 0x000366000c1e1d00 */
[C---:B---3--:R-:W-:Y:S01]  /*1880*/  @P3 IMAD.WIDE.U32 R34, R0.reuse, 0x10, R34 ;  /* 0x0000001000223825 */ /* 0x048fe200078e0022 */
[----:B------:R1:W5:Y:S03]  /*1890*/  @P3 LDG.E.128 R236, desc[UR6][R24.64] ;  /* 0x0000000618ec3981 */ /* 0x000366000c1e1d00 */
[----:B------:R-:W-:Y:S01]  /*18a0*/  @P3 VIADD R0, R0, 0x20 ;  /* 0x0000002000003836 */ /* 0x000fe20000000000 */
[----:B------:R1:W5:Y:S03]  /*18b0*/  @P3 LD.E.128 R140, desc[UR6][R34.64] ;  /* 0x00000006228c3980 */ /* 0x000366000c101d00 */
[----:B0-----:R-:W-:-:S04]  /*18c0*/  @P2 IMAD.WIDE.U32 R36, R0, 0x10, R36 ;  /* 0x0000001000242825 */ /* 0x001fc800078e0024 */
[C---:B------:R-:W-:Y:S01]  /*18d0*/  @P2 IMAD.WIDE.U32 R26, R0.reuse, 0x10, R26 ;  /* 0x00000010001a2825 */ /* 0x040fe200078e001a */
[----:B------:R1:W5:Y:S03]  /*18e0*/  @P2 LDG.E.128 R232, desc[UR6][R36.64] ;  /* 0x0000000624e82981 */ /* 0x000366000c1e1d00 */
[C---:B------:R-:W-:Y:S01]  /*18f0*/  @P2 IMAD.WIDE.U32 R28, R0.reuse, 0x10, R28 ;  /* 0x00000010001c2825 */ /* 0x040fe200078e001c */
[----:B------:R-:W-:Y:S01]  /*1900*/  @P2 IADD3 R0, PT, PT, R0, 0x20, RZ ;  /* 0x0000002000002810 */ /* 0x000fe20007ffe0ff */
[----:B------:R1:W5:Y:S04]  /*1910*/  @P2 LDG.E.128 R228, desc[UR6][R26.64] ;  /* 0x000000061ae42981 */ /* 0x000368000c1e1d00 */
[C---:B------:R-:W-:Y:S01]  /*1920*/  @P1 IMAD.WIDE.U32 R38, R0.reuse, 0x10, R38 ;  /* 0x0000001000261825 */ /* 0x040fe200078e0026 */
[----:B------:R1:W5:Y:S03]  /*1930*/  @P2 LD.E.128 R144, desc[UR6][R28.64] ;  /* 0x000000061c902980 */ /* 0x000366000c101d00 */
[C---:B------:R-:W-:Y:S01]  /*1940*/  @P1 IMAD.WIDE.U32 R40, R0.reuse, 0x10, R40 ;  /* 0x0000001000281825 */ /* 0x040fe200078e0028 */
[----:B------:R1:W5:Y:S03]  /*1950*/  @P1 LDG.E.128 R224, desc[UR6][R38.64] ;  /* 0x0000000626e01981 */ /* 0x000366000c1e1d00 */
[C---:B----4-:R-:W-:Y:S01]  /*1960*/  @P1 IMAD.WIDE.U32 R42, R0.reuse, 0x10, R42 ;  /* 0x00000010002a1825 */ /* 0x050fe200078e002a */
[----:B------:R1:W5:Y:S03]  /*1970*/  @P1 LDG.E.128 R220, desc[UR6][R40.64] ;  /* 0x0000000628dc1981 */ /* 0x000366000c1e1d00 */
[----:B------:R-:W-:Y:S01]  /*1980*/  @P1 VIADD R0, R0, 0x20 ;  /* 0x0000002000001836 */ /* 0x000fe20000000000 */
[----:B------:R1:W5:Y:S03]  /*1990*/  @P1 LD.E.128 R148, desc[UR6][R42.64] ;  /* 0x000000062a941980 */ /* 0x000366000c101d00 */
[----:B------:R-:W-:-:S05]  /*19a0*/  @P5 IMAD.WIDE.U32 R2, R0, 0x10, R2 ;  /* 0x0000001000025825 */ /* 0x000fca00078e0002 */
[----:B------:R1:W5:Y:S04]  /*19b0*/  @P5 LD.E.128 R152, desc[UR6][R2.64] ;  /* 0x0000000602985980 */ /* 0x000368000c101d00 */
[----:B--2---:R0:W-:Y:S04]  /*19c0*/  @P4 STL.64 [R1+0x20], R44 ;  /* 0x0000202c01004387 */ /* 0x0041e80000100a00 */
[----:B------:R2:W-:Y:S01]  /*19d0*/  @P4 STL.64 [R1+0x28], R46 ;  /* 0x0000282e01004387 */ /* 0x0005e20000100a00 */
[----:B0-----:R-:W0:Y:S08]  /*19e0*/  LDC.64 R44, c[0x0][0x3d0] ;  /* 0x0000f400ff2c7b82 */ /* 0x001e300000000a00 */
[----:B--2---:R-:W2:Y:S01]  /*19f0*/  LDC.64 R46, c[0x0][0x3d8] ;  /* 0x0000f600ff2e7b82 */ /* 0x004ea20000000a00 */
[----:B0-----:R-:W-:-:S05]  /*1a00*/  @P5 IMAD.WIDE.U32 R44, R0, 0x10, R44 ;  /* 0x00000010002c5825 */ /* 0x001fca00078e002c */
[----:B------:R1:W5:Y:S01]  /*1a10*/  @P5 LDG.E.128 R216, desc[UR6][R44.64] ;  /* 0x000000062cd85981 */ /* 0x000362000c1e1d00 */
[----:B--2---:R-:W-:-:S05]  /*1a20*/  @P5 IMAD.WIDE.U32 R46, R0, 0x10, R46 ;  /* 0x00000010002e5825 */ /* 0x004fca00078e002e */
[----:B------:R1:W5:Y:S04]  /*1a30*/  @P5 LDG.E.128 R212, desc[UR6][R46.64] ;  /* 0x000000062ed45981 */ /* 0x000368000c1e1d00 */
[----:B------:R1:W-:Y:S04]  /*1a40*/  @P4 STL.64 [R1+0x10], R52 ;  /* 0x0000103401004387 */ /* 0x0003e80000100a00 */
[----:B------:R1:W-:Y:S04]  /*1a50*/  @P4 STL.64 [R1+0x18], R54 ;  /* 0x0000183601004387 */ /* 0x0003e80000100a00 */
[----:B------:R1:W-:Y:S04]  /*1a60*/  @P0 STL.64 [R1], R48 ;  /* 0x0000003001000387 */ /* 0x0003e80000100a00 */
[----:B------:R1:W-:Y:S01]  /*1a70*/  @P0 STL.64 [R1+0x8], R50 ;  /* 0x0000083201000387 */ /* 0x0003e20000100a00 */
[----:B------:R-:W-:Y:S01]  /*1a80*/  @P4 IMAD.MOV.U32 R175, RZ, RZ, RZ ;  /* 0x000000ffffaf4224 */ /* 0x000fe200078e00ff */
[----:B------:R-:W-:-:S02]  /*1a90*/  ISETP.GE.U32.AND P4, PT, R20, 0x140, PT ;  /* 0x000001401400780c */ /* 0x000fc40003f86070 */
[----:B------:R-:W-:Y:S01]  /*1aa0*/  LOP3.LUT R18, R18, 0xffffefff, RZ, 0xc0, !PT ;  /* 0xffffefff12127812 */ /* 0x000fe200078ec0ff */
[----:B------:R-:W-:Y:S02]  /*1ab0*/  HFMA2 R194, -RZ, RZ, 0, 0 ;  /* 0x00000000ffc27431 */ /* 0x000fe400000001ff */
[----:B------:R-:W-:Y:S01]  /*1ac0*/  HFMA2 R170, -RZ, RZ, 0, 0 ;  /* 0x00000000ffaa7431 */ /* 0x000fe200000001ff */
[----:B------:R-:W-:Y:S02]  /*1ad0*/  @P6 LOP3.LUT R18, R18, 0x1000, RZ, 0xfc, !PT ;  /* 0x0000100012126812 */ /* 0x000fe400078efcff */
        /* <DEDUP_REMOVED lines=23> */
[----:B-1----:R-:W-:Y:S06]  /*1c50*/  @!P4 BRA `(.L_x_5703) ;  /* 0x0000001c00dcc947 */ /* 0x002fec0003800000 */
        /* <DEDUP_REMOVED lines=29> */
[----:B------:R-:W-:Y:S06]  /*1e30*/  BRA `(.L_x_5703) ;  /* 0x0000001c00647947 */ /* 0x000fec0003800000 */
.L_x_5701:
[----:B------:R-:W0:Y:S02]  /*1e40*/  LDCU.64 UR8, c[0x0][0x440] ;  /* 0x00008800ff0877ac */ /* 0x000e240008000a00 */
[----:B0-----:R-:W-:-:S04]  /*1e50*/  UISETP.NE.U32.AND UP0, UPT, UR8, URZ, UPT ;  /* 0x000000ff0800728c */ /* 0x001fc8000bf05070 */
[----:B------:R-:W-:-:S09]  /*1e60*/  UISETP.NE.AND.EX UP0, UPT, UR9, URZ, UPT, UP0 ;  /* 0x000000ff0900728c */ /* 0x000fd2000bf05300 */
[----:B------:R-:W-:Y:S05]  /*1e70*/  BRA.U !UP0, `(.L_x_5704) ;  /* 0x0000000d08847547 */ /* 0x000fea000b800000 */
[----:B------:R-:W2:Y:S01]  /*1e80*/  LDL R60, [R1+0x70] ;  /* 0x00007000013c7983 */ /* 0x000ea20000100800 */
[----:B------:R-:W0:Y:S03]  /*1e90*/  LDC.64 R6, c[0x0][0x3d8] ;  /* 0x0000f600ff067b82 */ /* 0x000e260000000a00 */
[----:B------:R-:W2:Y:S04]  /*1ea0*/  LDL R61, [R1+0x74] ;  /* 0x00007400013d7983 */ /* 0x000ea80000100800 */
[----:B------:R-:W2:Y:S01]  /*1eb0*/  LDL R62, [R1+0x78] ;  /* 0x00007800013e7983 */ /* 0x000ea20000100800 */
[----:B------:R-:W1:Y:S03]  /*1ec0*/  LDC.64 R4, c[0x0][0x3d0] ;  /* 0x0000f400ff047b82 */ /* 0x000e660000000a00 */
[----:B------:R-:W2:Y:S04]  /*1ed0*/  LDL R63, [R1+0x7c] ;  /* 0x00007c00013f7983 */ /* 0x000ea80000100800 */
[----:B------:R-:W3:Y:S04]  /*1ee0*/  LDL R64, [R1+0x80] ;  /* 0x0000800001407983 */ /* 0x000ee80000100800 */
[----:B------:R-:W3:Y:S04]  /*1ef0*/  LDL R65, [R1+0x84] ;  /* 0x0000840001417983 */ /* 0x000ee80000100800 */
[----:B------:R-:W3:Y:S04]  /*1f00*/  LDL R66, [R1+0x88] ;  /* 0x0000880001427983 */ /* 0x000ee80000100800 */
[----:B------:R-:W3:Y:S01]  /*1f10*/  LDL R67, [R1+0x8c] ;  /* 0x00008c0001437983 */ /* 0x000ee20000100800 */
[----:B------:R-:W-:Y:S01]  /*1f20*/  ISETP.GE.U32.AND P1, PT, R20, 0x20, PT ;  /* 0x000000201400780c */ /* 0x000fe20003f26070 */
[----:B------:R-:W4:Y:S02]  /*1f30*/  LDC.64 R10, c[0x0][0x3d0] ;  /* 0x0000f400ff0a7b82 */ /* 0x000f240000000a00 */
[----:B------:R-:W4:Y:S04]  /*1f40*/  LDL R55, [R1+0x60] ;  /* 0x0000600001377983 */ /* 0x000f280000100800 */
[----:B------:R-:W4:Y:S04]  /*1f50*/  LDL R54, [R1+0x64] ;  /* 0x0000640001367983 */ /* 0x000f280000100800 */
[----:B------:R-:W4:Y:S04]  /*1f60*/  LDL R53, [R1+0x68] ;  /* 0x0000680001357983 */ /* 0x000f280000100800 */
[----:B------:R-:W4:Y:S01]  /*1f70*/  LDL R52, [R1+0x6c] ;  /* 0x00006c0001347983 */ /* 0x000f220000100800 */
[----:B0-----:R-:W-:-:S03]  /*1f80*/  @P1 IMAD.WIDE.U32 R6, R0, 0x10, R6 ;  /* 0x0000001000061825 */ /* 0x001fc600078e0006 */
[----:B------:R-:W4:Y:S01]  /*1f90*/  LDL R50, [R1+0x24] ;  /* 0x0000240001327983 */ /* 0x000f220000100800 */
[----:B-1----:R-:W-:-:S03]  /*1fa0*/  @P1 IMAD.WIDE.U32 R4, R0, 0x10, R4 ;  /* 0x0000001000041825 */ /* 0x002fc600078e0004 */
        /* <DEDUP_REMOVED lines=12> */
[----:B------:R-:W0:Y:S02]  /*2070*/  @P1 LDC.64 R2, c[0x0][0x438] ;  /* 0x00010e00ff021b82 */ /* 0x000e240000000a00 */
[----:B------:R-:W4:Y:S04]  /*2080*/  LDL R59, [R1+0x50] ;  /* 0x00005000013b7983 */ /* 0x000f280000100800 */
[----:B------:R-:W4:Y:S02]  /*2090*/  LDL R58, [R1+0x54] ;  /* 0x00005400013a7983 */ /* 0x000f240000100800 */
[----:B------:R-:W1:Y:S02]  /*20a0*/  @P1 LDC.64 R8, c[0x0][0x440] ;  /* 0x00011000ff081b82 */ /* 0x000e640000000a00 */
[----:B------:R-:W4:Y:S04]  /*20b0*/  LDL R57, [R1+0x58] ;  /* 0x0000580001397983 */ /* 0x000f280000100800 */
[----:B------:R-:W4:Y:S02]  /*20c0*/  LDL R56, [R1+0x5c] ;  /* 0x00005c0001387983 */ /* 0x000f240000100800 */
[----:B------:R-:W4:Y:S02]  /*20d0*/  @P2 LDC.64 R22, c[0x0][0x438] ;  /* 0x00010e00ff162b82 */ /* 0x000f240000000a00 */
        /* <DEDUP_REMOVED lines=9> */
[C---:B------:R-:W-:Y:S01]  /*2170*/  ISETP.GE.U32.AND P3, PT, R20.reuse, 0x60, PT ;  /* 0x000000601400780c */ /* 0x040fe20003f66070 */
[----:B------:R-:W4:Y:S04]  /*2180*/  LDL R21, [R1] ;  /* 0x0000000001157983 */ /* 0x000f280000100800 */
[----:B------:R-:W4:Y:S01]  /*2190*/  LDL R16, [R1+0x4] ;  /* 0x0000040001107983 */ /* 0x000f220000100800 */
[----:B------:R-:W-:Y:S01]  /*21a0*/  ISETP.GE.U32.AND P0, PT, R20, 0x80, PT ;  /* 0x000000801400780c */ /* 0x000fe20003f06070 */
[----:B------:R-:W4:Y:S02]  /*21b0*/  LDC.64 R28, c[0x0][0x3d0] ;  /* 0x0000f400ff1c7b82 */ /* 0x000f240000000a00 */
[----:B--2---:R-:W2:Y:S04]  /*21c0*/  @P1 LDG.E.128 R60, desc[UR6][R6.64] ;  /* 0x00000006063c1981 */ /* 0x004ea8000c1e1d00 */
[----:B---3--:R-:W3:Y:S01]  /*21d0*/  @P1 LDG.E.128 R64, desc[UR6][R4.64] ;  /* 0x0000000604401981 */ /* 0x008ee2000c1e1d00 */
[C---:B0-----:R-:W-:Y:S01]  /*21e0*/  @P1 IMAD.WIDE.U32 R2, R0.reuse, 0x10, R2 ;  /* 0x0000001000021825 */ /* 0x041fe200078e0002 */
[----:B------:R-:W0:Y:S03]  /*21f0*/  @P3 LDC.64 R30, c[0x0][0x438] ;  /* 0x00010e00ff1e3b82 */ /* 0x000e260000000a00 */
[C---:B-1----:R-:W-:Y:S01]  /*2200*/  @P1 IMAD.WIDE.U32 R8, R0.reuse, 0x10, R8 ;  /* 0x0000001000081825 */ /* 0x042fe200078e0008 */
[----:B------:R-:W-:Y:S01]  /*2210*/  @P1 LOP3.LUT R0, R0, 0x20, RZ, 0xfc, !PT ;  /* 0x0000002000001812 */ /* 0x000fe200078efcff */
[----:B------:R1:W5:Y:S03]  /*2220*/  @P1 LD.E.128 R160, desc[UR6][R2.64] ;  /* 0x0000000602a01980 */ /* 0x000366000c101d00 */
[----:B------:R-:W0:Y:S01]  /*2230*/  @P3 LDC.64 R34, c[0x0][0x440] ;  /* 0x00011000ff223b82 */ /* 0x000e220000000a00 */
[----:B----4-:R-:W-:Y:S01]  /*2240*/  @P2 IMAD.WIDE.U32 R10, R0, 0x10, R10 ;  /* 0x00000010000a2825 */ /* 0x010fe200078e000a */
[----:B------:R-:W-:Y:S01]  /*2250*/  LOP3.LUT R18, R18, 0xffffefff, RZ, 0xc0, !PT ;  /* 0xffffefff12127812 */ /* 0x000fe200078ec0ff */
[----:B------:R-:W5:Y:S02]  /*2260*/  @P1 LD.E.128 R116, desc[UR6][R8.64] ;  /* 0x0000000608741980 */ /* 0x000f64000c101d00 */
[----:B------:R-:W-:-:S03]  /*2270*/  @P2 IMAD.WIDE.U32 R22, R0, 0x10, R22 ;  /* 0x0000001000162825 */ /* 0x000fc600078e0016 */
[----:B-1----:R-:W1:Y:S01]  /*2280*/  LDC.64 R2, c[0x0][0x3d0] ;  /* 0x0000f400ff027b82 */ /* 0x002e620000000a00 */
[----:B------:R-:W-:-:S04]  /*2290*/  @P2 IMAD.WIDE.U32 R24, R0, 0x10, R24 ;  /* 0x0000001000182825 */ /* 0x000fc800078e0018 */
[----:B------:R-:W-:-:S03]  /*22a0*/  @P2 IMAD.WIDE.U32 R26, R0, 0x10, R26 ;  /* 0x00000010001a2825 */ /* 0x000fc600078e001a */
[----:B------:R-:W4:Y:S01]  /*22b0*/  LDC.64 R6, c[0x0][0x3d8] ;  /* 0x0000f600ff067b82 */ /* 0x000f220000000a00 */
[----:B------:R-:W-:Y:S01]  /*22c0*/  @P2 VIADD R0, R0, 0x20 ;  /* 0x0000002000002836 */ /* 0x000fe20000000000 */
[----:B--2---:R-:W-:Y:S04]  /*22d0*/  @P1 STL.64 [R1+0x70], R60 ;  /* 0x0000703c01001387 */ /* 0x004fe80000100a00 */
[----:B------:R-:W-:Y:S01]  /*22e0*/  @P1 STL.64 [R1+0x78], R62 ;  /* 0x0000783e01001387 */ /* 0x000fe20000100a00 */
[----:B------:R-:W-:Y:S01]  /*22f0*/  @P3 IMAD.WIDE.U32 R32, R0, 0x10, R32 ;  /* 0x0000001000203825 */ /* 0x000fe200078e0020 */
[----:B------:R-:W-:Y:S02]  /*2300*/  @P1 LOP3.LUT R18, R18, 0x1000, RZ, 0xfc, !PT ;  /* 0x0000100012121812 */ /* 0x000fe400078efcff */
[----:B------:R-:W5:Y:S04]  /*2310*/  @P2 LD.E.128 R164, desc[UR6][R22.64] ;  /* 0x0000000616a42980 */ /* 0x000f68000c101d00 */
[----:B------:R-:W5:Y:S04]  /*2320*/  @P2 LD.E.128 R120, desc[UR6][R26.64] ;  /* 0x000000061a782980 */ /* 0x000f68000c101d00 */
[----:B---3--:R2:W-:Y:S04]  /*2330*/  @P1 STL.64 [R1+0x80], R64 ;  /* 0x0000804001001387 */ /* 0x0085e80000100a00 */
[----:B------:R3:W-:Y:S01]  /*2340*/  @P1 STL.64 [R1+0x88], R66 ;  /* 0x0000884201001387 */ /* 0x0007e20000100a00 */
[----:B--2---:R-:W-:Y:S01]  /*2350*/  IMAD.MOV.U32 R64, RZ, RZ, R55 ;  /* 0x000000ffff407224 */ /* 0x004fe200078e0037 */
[----:B------:R-:W-:Y:S01]  /*2360*/  MOV R65, R54 ;  /* 0x0000003600417202 */ /* 0x000fe20000000f00 */
[----:B------:R-:W-:Y:S01]  /*2370*/  IMAD.MOV.U32 R54, RZ, RZ, R49 ;  /* 0x000000ffff367224 */ /* 0x000fe200078e0031 */
[----:B------:R-:W-:Y:S01]  /*2380*/  MOV R55, R48 ;  /* 0x0000003000377202 */ /* 0x000fe20000000f00 */
[----:B---3--:R-:W-:-:S02]  /*2390*/  IMAD.MOV.U32 R66, RZ, RZ, R53 ;  /* 0x000000ffff427224 */ /* 0x008fc400078e0035 */
[----:B------:R-:W-:Y:S01]  /*23a0*/  IMAD.MOV.U32 R67, RZ, RZ, R52 ;  /* 0x000000ffff437224 */ /* 0x000fe200078e0034 */
[----:B------:R-:W-:Y:S01]  /*23b0*/  MOV R52, R51 ;  /* 0x0000003300347202 */ /* 0x000fe20000000f00 */
        /* <DEDUP_REMOVED lines=9> */
[----:B------:R2:W3:Y:S01]  /*2450*/  @P2 LDG.E.128 R64, desc[UR6][R10.64] ;  /* 0x000000060a402981 */ /* 0x0004e2000c1e1d00 */
[----:B------:R-:W-:-:S02]  /*2460*/  IMAD.MOV.U32 R46, RZ, RZ, R37 ;  /* 0x000000ffff2e7224 */ /* 0x000fc400078e0025 */
[----:B------:R-:W-:Y:S02]  /*2470*/  IMAD.MOV.U32 R60, RZ, RZ, R59 ;  /* 0x000000ffff3c7224 */ /* 0x000fe400078e003b */
[----:B------:R-:W-:Y:S02]  /*2480*/  IMAD.MOV.U32 R61, RZ, RZ, R58 ;  /* 0x000000ffff3d7224 */ /* 0x000fe400078e003a */
[----:B------:R-:W-:Y:S01]  /*2490*/  IMAD.MOV.U32 R63, RZ, RZ, R56 ;  /* 0x000000ffff3f7224 */ /* 0x000fe200078e0038 */
[----:B------:R-:W4:Y:S01]  /*24a0*/  @P3 LDG.E.128 R44, desc[UR6][R32.64] ;  /* 0x00000006202c3981 */ /* 0x000f22000c1e1d00 */
[----:B------:R-:W-:Y:S01]  /*24b0*/  IMAD.MOV.U32 R56, RZ, RZ, R43 ;  /* 0x000000ffff387224 */ /* 0x000fe200078e002b */
[----:B------:R-:W-:Y:S01]  /*24c0*/  MOV R57, R42 ;  /* 0x0000002a00397202 */ /* 0x000fe20000000f00 */
[----:B------:R-:W-:Y:S01]  /*24d0*/  IMAD.MOV.U32 R58, RZ, RZ, R41 ;  /* 0x000000ffff3a7224 */ /* 0x000fe200078e0029 */
[----:B------:R-:W1:Y:S01]  /*24e0*/  LDC.64 R36, c[0x0][0x3d0] ;  /* 0x0000f400ff247b82 */ /* 0x000e620000000a00 */
[----:B------:R-:W-:Y:S01]  /*24f0*/  IMAD.MOV.U32 R59, RZ, RZ, R40 ;  /* 0x000000ffff3b7224 */ /* 0x000fe200078e0028 */
[----:B------:R1:W3:Y:S06]  /*2500*/  @P2 LDG.E.128 R60, desc[UR6][R24.64] ;  /* 0x00000006183c2981 */ /* 0x0002ec000c1e1d00 */
[----:B------:R-:W1:Y:S08]  /*2510*/  LDC.64 R40, c[0x0][0x3d8] ;  /* 0x0000f600ff287b82 */ /* 0x000e700000000a00 */
[----:B------:R-:W1:Y:S08]  /*2520*/  @P0 LDC.64 R38, c[0x0][0x438] ;  /* 0x00010e00ff260b82 */ /* 0x000e700000000a00 */
[----:B------:R-:W1:Y:S01]  /*2530*/  @P0 LDC.64 R42, c[0x0][0x440] ;  /* 0x00011000ff2a0b82 */ /* 0x000e620000000a00 */
[----:B------:R-:W-:Y:S01]  /*2540*/  @P3 IMAD.WIDE.U32 R28, R0, 0x10, R28 ;  /* 0x00000010001c3825 */ /* 0x000fe200078e001c */
[----:B------:R-:W-:-:S03]  /*2550*/  ISETP.GE.U32.AND P1, PT, R20, 0xa0, PT ;  /* 0x000000a01400780c */ /* 0x000fc60003f26070 */
[----:B0-----:R-:W-:Y:S01]  /*2560*/  @P3 IMAD.WIDE.U32 R30, R0, 0x10, R30 ;  /* 0x00000010001e3825 */ /* 0x001fe200078e001e */
[----:B------:R0:W3:Y:S01]  /*2570*/  @P3 LDG.E.128 R56, desc[UR6][R28.64] ;  /* 0x000000061c383981 */ /* 0x0000e2000c1e1d00 */
[----:B------:R-:W-:Y:S01]  /*2580*/  ISETP.GE.U32.AND P4, PT, R20, 0xe0, PT ;  /* 0x000000e01400780c */ /* 0x000fe20003f86070 */
[----:B--2---:R-:W2:Y:S01]  /*2590*/  LDC.64 R10, c[0x0][0x3d0] ;  /* 0x0000f400ff0a7b82 */ /* 0x004ea20000000a00 */
[C---:B------:R-:W-:Y:S01]  /*25a0*/  @P3 IMAD.WIDE.U32 R34, R0.reuse, 0x10, R34 ;  /* 0x0000001000223825 */ /* 0x040fe200078e0022 */
[----:B------:R-:W-:Y:S01]  /*25b0*/  @P3 IADD3 R0, PT, PT, R0, 0x20, RZ ;  /* 0x0000002000003810 */ /* 0x000fe20007ffe0ff */
[----:B------:R4:W5:Y:S04]  /*25c0*/  @P3 LD.E.128 R168, desc[UR6][R30.64] ;  /* 0x000000061ea83980 */ /* 0x000968000c101d00 */
[----:B-1----:R-:W-:Y:S01]  /*25d0*/  @P0 IMAD.WIDE.U32 R36, R0, 0x10, R36 ;  /* 0x0000001000240825 */ /* 0x002fe200078e0024 */
[----:B------:R-:W1:Y:S01]  /*25e0*/  @P1 LDC.64 R4, c[0x0][0x438] ;  /* 0x00010e00ff041b82 */ /* 0x000e620000000a00 */
[----:B------:R-:W-:Y:S01]  /*25f0*/  ISETP.GE.U32.AND P5, PT, R20, 0x100, PT ;  /* 0x000001001400780c */ /* 0x000fe20003fa6070 */
[----:B------:R1:W5:Y:S01]  /*2600*/  @P3 LD.E.128 R124, desc[UR6][R34.64] ;  /* 0x00000006227c3980 */ /* 0x000362000c101d00 */
[----:B------:R-:W-:-:S03]  /*2610*/  @P0 IMAD.WIDE.U32 R38, R0, 0x10, R38 ;  /* 0x0000001000260825 */ /* 0x000fc600078e0026 */
[----:B------:R2:W3:Y:S01]  /*2620*/  @P0 LDG.E.128 R52, desc[UR6][R36.64] ;  /* 0x0000000624340981 */ /* 0x0004e2000c1e1d00 */
[C---:B------:R-:W-:Y:S01]  /*2630*/  @P0 IMAD.WIDE.U32 R40, R0.reuse, 0x10, R40 ;  /* 0x0000001000280825 */ /* 0x040fe200078e0028 */
[----:B------:R-:W3:Y:S02]  /*2640*/  @P1 LDC.64 R8, c[0x0][0x440] ;  /* 0x00011000ff081b82 */ /* 0x000ee40000000a00 */
[----:B------:R3:W5:Y:S01]  /*2650*/  @P0 LD.E.128 R172, desc[UR6][R38.64] ;  /* 0x0000000626ac0980 */ /* 0x000762000c101d00 */
[----:B------:R-:W-:-:S03]  /*2660*/  @P0 IMAD.WIDE.U32 R42, R0, 0x10, R42 ;  /* 0x00000010002a0825 */ /* 0x000fc600078e002a */
[----:B------:R3:W3:Y:S01]  /*2670*/  @P0 LDG.E.128 R48, desc[UR6][R40.64] ;  /* 0x0000000628300981 */ /* 0x0006e2000c1e1d00 */
[----:B------:R-:W-:Y:S01]  /*2680*/  @P0 VIADD R0, R0, 0x20 ;  /* 0x0000002000000836 */ /* 0x000fe20000000000 */
[----:B------:R-:W3:Y:S02]  /*2690*/  LDC.64 R24, c[0x0][0x3d8] ;  /* 0x0000f600ff187b82 */ /* 0x000ee40000000a00 */
[----:B------:R3:W5:Y:S01]  /*26a0*/  @P0 LD.E.128 R128, desc[UR6][R42.64] ;  /* 0x000000062a800980 */ /* 0x000762000c101d00 */
[----:B------:R-:W-:-:S05]  /*26b0*/  @P1 IMAD.WIDE.U32 R2, R0, 0x10, R2 ;  /* 0x0000001000021825 */ /* 0x000fca00078e0002 */
[----:B0-----:R-:W0:Y:S08]  /*26c0*/  LDC.64 R28, c[0x0][0x3d0] ;  /* 0x0000f400ff1c7b82 */ /* 0x001e300000000a00 */
[----:B------:R-:W0:Y:S01]  /*26d0*/  LDC.64 R32, c[0x0][0x3d8] ;  /* 0x0000f600ff207b82 */ /* 0x000e220000000a00 */
[----:B----4-:R4:W-:Y:S07]  /*26e0*/  @P3 STL.64 [R1+0x30], R44 ;  /* 0x0000302c01003387 */ /* 0x0109ee0000100a00 */
[----:B------:R-:W0:Y:S01]  /*26f0*/  @P4 LDC.64 R30, c[0x0][0x438] ;  /* 0x00010e00ff1e4b82 */ /* 0x000e220000000a00 */
[----:B------:R2:W-:Y:S01]  /*2700*/  @P3 STL.64 [R1+0x38], R46 ;  /* 0x0000382e01003387 */ /* 0x0005e20000100a00 */
[----:B-1----:R-:W-:-:S06]  /*2710*/  @P1 IMAD.WIDE.U32 R4, R0, 0x10, R4 ;  /* 0x0000001000041825 */ /* 0x002fcc00078e0004 */
[----:B------:R-:W1:Y:S01]  /*2720*/  @P4 LDC.64 R34, c[0x0][0x440] ;  /* 0x00011000ff224b82 */ /* 0x000e620000000a00 */
[----:B----4-:R-:W-:Y:S01]  /*2730*/  IMAD.MOV.U32 R44, RZ, RZ, R21 ;  /* 0x000000ffff2c7224 */ /* 0x010fe200078e0015 */
[----:B------:R-:W-:Y:S01]  /*2740*/  MOV R45, R16 ;  /* 0x00000010002d7202 */ /* 0x000fe20000000f00 */
[----:B--2---:R-:W-:-:S05]  /*2750*/  IMAD.MOV.U32 R46, RZ, RZ, R15 ;  /* 0x000000ffff2e7224 */ /* 0x004fca00078e000f */
[----:B------:R-:W2:Y:S01]  /*2760*/  LDC.64 R36, c[0x0][0x3d0] ;  /* 0x0000f400ff247b82 */ /* 0x000ea20000000a00 */
[----:B------:R-:W-:Y:S01]  /*2770*/  IMAD.MOV.U32 R47, RZ, RZ, R12 ;  /* 0x000000ffff2f7224 */ /* 0x000fe200078e000c */
[----:B---3--:R-:W-:Y:S01]  /*2780*/  @P2 STL.64 [R1+0x50], R60 ;  /* 0x0000503c01002387 */ /* 0x008fe20000100a00 */
[----:B------:R-:W-:-:S03]  /*2790*/  @P1 IMAD.WIDE.U32 R6, R0, 0x10, R6 ;  /* 0x0000001000061825 */ /* 0x000fc600078e0006 */
[----:B------:R3:W5:Y:S02]  /*27a0*/  @P1 LD.E.128 R176, desc[UR6][R4.64] ;  /* 0x0000000604b01980 */ /* 0x000764000c101d00 */
[----:B------:R-:W4:Y:S02]  /*27b0*/  @P5 LDC.64 R38, c[0x0][0x438] ;  /* 0x00010e00ff265b82 */ /* 0x000f240000000a00 */
[----:B------:R0:W4:Y:S04]  /*27c0*/  @P1 LDG.E.128 R44, desc[UR6][R2.64] ;  /* 0x00000006022c1981 */ /* 0x000128000c1e1d00 */
[----:B------:R-:W-:Y:S02]  /*27d0*/  @P2 STL.64 [R1+0x58], R62 ;  /* 0x0000583e01002387 */ /* 0x000fe40000100a00 */
[----:B------:R-:W4:Y:S02]  /*27e0*/  LDC.64 R40, c[0x0][0x3d8] ;  /* 0x0000f600ff287b82 */ /* 0x000f240000000a00 */
[----:B------:R-:W-:Y:S04]  /*27f0*/  @P2 STL.64 [R1+0x60], R64 ;  /* 0x0000604001002387 */ /* 0x000fe80000100a00 */
[----:B------:R-:W-:Y:S01]  /*2800*/  @P2 STL.64 [R1+0x68], R66 ;  /* 0x0000684201002387 */ /* 0x000fe20000100a00 */
[C---:B------:R-:W-:Y:S01]  /*2810*/  ISETP.GE.U32.AND P2, PT, R20.reuse, 0xc0, PT ;  /* 0x000000c01400780c */ /* 0x040fe20003f46070 */
[----:B------:R-:W4:Y:S02]  /*2820*/  @P5 LDC.64 R42, c[0x0][0x440] ;  /* 0x00011000ff2a5b82 */ /* 0x000f240000000a00 */
[----:B------:R-:W-:Y:S04]  /*2830*/  @P3 STL.64 [R1+0x40], R56 ;  /* 0x0000403801003387 */ /* 0x000fe80000100a00 */
[----:B------:R-:W-:Y:S01]  /*2840*/  @P3 STL.64 [R1+0x48], R58 ;  /* 0x0000483a01003387 */ /* 0x000fe20000100a00 */
[----:B------:R-:W-:Y:S01]  /*2850*/  ISETP.GE.U32.AND P3, PT, R20, 0x120, PT ;  /* 0x000001201400780c */ /* 0x000fe20003f66070 */
[----:B---3--:R-:W3:Y:S02]  /*2860*/  LDC.64 R4, c[0x0][0x3d8] ;  /* 0x0000f600ff047b82 */ /* 0x008ee40000000a00 */
[----:B------:R1:W5:Y:S06]  /*2870*/  @P1 LDG.E.128 R244, desc[UR6][R6.64] ;  /* 0x0000000606f41981 */ /* 0x00036c000c1e1d00 */
[----:B------:R-:W2:Y:S08]  /*2880*/  @P2 LDC.64 R22, c[0x0][0x438] ;  /* 0x00010e00ff162b82 */ /* 0x000eb00000000a00 */
[----:B------:R-:W3:Y:S01]  /*2890*/  @P2 LDC.64 R26, c[0x0][0x440] ;  /* 0x00011000ff1a2b82 */ /* 0x000ee20000000a00 */
[----:B------:R-:W-:-:S07]  /*28a0*/  @P1 IMAD.WIDE.U32 R8, R0, 0x10, R8 ;  /* 0x0000001000081825 */ /* 0x000fce00078e0008 */
[----:B0-----:R-:W0:Y:S01]  /*28b0*/  @P3 LDC.64 R2, c[0x0][0x438] ;  /* 0x00010e00ff023b82 */ /* 0x001e220000000a00 */
[----:B------:R-:W-:Y:S01]  /*28c0*/  @P1 VIADD R0, R0, 0x20 ;  /* 0x0000002000001836 */ /* 0x000fe20000000000 */
[----:B------:R0:W5:Y:S06]  /*28d0*/  @P1 LD.E.128 R132, desc[UR6][R8.64] ;  /* 0x0000000608841980 */ /* 0x00016c000c101d00 */
[----:B-1----:R-:W1:Y:S01]  /*28e0*/  @P3 LDC.64 R6, c[0x0][0x440] ;  /* 0x00011000ff063b82 */ /* 0x002e620000000a00 */
[----:B------:R-:W-:-:S04]  /*28f0*/  @P2 IMAD.WIDE.U32 R10, R0, 0x10, R10 ;  /* 0x00000010000a2825 */ /* 0x000fc800078e000a */
[C---:B--2---:R-:W-:Y:S01]  /*2900*/  @P2 IMAD.WIDE.U32 R22, R0.reuse, 0x10, R22 ;  /* 0x0000001000162825 */ /* 0x044fe200078e0016 */
[----:B------:R2:W5:Y:S03]  /*2910*/  @P2 LDG.E.128 R240, desc[UR6][R10.64] ;  /* 0x000000060af02981 */ /* 0x000566000c1e1d00 */
[C---:B------:R-:W-:Y:S01]  /*2920*/  @P2 IMAD.WIDE.U32 R24, R0.reuse, 0x10, R24 ;  /* 0x0000001000182825 */ /* 0x040fe200078e0018 */
        /* <DEDUP_REMOVED lines=15> */
[C---:B----4-:R-:W-:Y:S01]  /*2a20*/  @P5 IMAD.WIDE.U32 R38, R0.reuse, 0x10, R38 ;  /* 0x0000001000265825 */ /* 0x050fe200078e0026 */
        /* <DEDUP_REMOVED lines=8> */
[C---:B------:R-:W-:Y:S01]  /*2ab0*/  @P3 IMAD.WIDE.U32 R4, R0.reuse, 0x10, R4 ;  /* 0x0000001000043825 */ /* 0x040fe200078e0004 */
[----:B------:R2:W5:Y:S03]  /*2ac0*/  @P3 LD.E.128 R192, desc[UR6][R2.64] ;  /* 0x0000000602c03980 */ /* 0x000566000c101d00 */
[C---:B-1----:R-:W-:Y:S01]  /*2ad0*/  @P3 IMAD.WIDE.U32 R6, R0.reuse, 0x10, R6 ;  /* 0x0000001000063825 */ /* 0x042fe200078e0006 */
[----:B------:R2:W5:Y:S04]  /*2ae0*/  @P3 LDG.E.128 R212, desc[UR6][R4.64] ;  /* 0x0000000604d43981 */ /* 0x000568000c1e1d00 */
[----:B------:R2:W5:Y:S04]  /*2af0*/  @P3 LD.E.128 R152, desc[UR6][R6.64] ;  /* 0x0000000606983980 */ /* 0x000568000c101d00 */
[----:B------:R0:W-:Y:S02]  /*2b00*/  @P1 STL.64 [R1], R44 ;  /* 0x0000002c01001387 */ /* 0x0001e40000100a00 */
[----:B0-----:R-:W0:Y:S02]  /*2b10*/  LDC.64 R44, c[0x0][0x3d0] ;  /* 0x0000f400ff2c7b82 */ /* 0x001e240000000a00 */
[----:B0-----:R-:W-:-:S05]  /*2b20*/  @P3 IMAD.WIDE.U32 R44, R0, 0x10, R44 ;  /* 0x00000010002c3825 */ /* 0x001fca00078e002c */
[----:B------:R2:W5:Y:S04]  /*2b30*/  @P3 LDG.E.128 R216, desc[UR6][R44.64] ;  /* 0x000000062cd83981 */ /* 0x000568000c1e1d00 */
[----:B------:R2:W-:Y:S04]  /*2b40*/  @P1 STL.64 [R1+0x8], R46 ;  /* 0x0000082e01001387 */ /* 0x0005e80000100a00 */
[----:B------:R2:W-:Y:S04]  /*2b50*/  @P0 STL.64 [R1+0x20], R52 ;  /* 0x0000203401000387 */ /* 0x0005e80000100a00 */
[----:B------:R2:W-:Y:S04]  /*2b60*/  @P0 STL.64 [R1+0x28], R54 ;  /* 0x0000283601000387 */ /* 0x0005e80000100a00 */
[----:B------:R2:W-:Y:S04]  /*2b70*/  @P0 STL.64 [R1+0x10], R48 ;  /* 0x0000103001000387 */ /* 0x0005e80000100a00 */
[----:B------:R2:W-:Y:S01]  /*2b80*/  @P0 STL.64 [R1+0x18], R50 ;  /* 0x0000183201000387 */ /* 0x0005e20000100a00 */
[----:B------:R-:W-:-:S02]  /*2b90*/  ISETP.GE.U32.AND P0, PT, R20, 0x140, PT ;  /* 0x000001401400780c */ /* 0x000fc40003f06070 */
[----:B------:R-:W-:-:S11]  /*2ba0*/  @P3 IADD3 R0, PT, PT, R0, 0x20, RZ ;  /* 0x0000002000003810 */ /* 0x000fd60007ffe0ff */
[----:B--2---:R-:W-:Y:S05]  /*2bb0*/  @!P0 BRA `(.L_x_5703) ;  /* 0x0000001000048947 */ /* 0x004fea0003800000 */
        /* <DEDUP_REMOVED lines=13> */
.L_x_5704:
        /* <DEDUP_REMOVED lines=18> */
[----:B------:R-:W3:Y:S01]  /*2db0*/  LDL R43, [R1+0x48] ;  /* 0x00004800012b7983 */ /* 0x000ee20000100800 */
[----:B------:R-:W-:Y:S01]  /*2dc0*/  ISETP.GE.U32.AND P1, PT, R20, 0x40, PT ;  /* 0x000000401400780c */ /* 0x000fe20003f26070 */
[----:B------:R-:W3:Y:S02]  /*2dd0*/  LDC.64 R22, c[0x0][0x3d8] ;  /* 0x0000f600ff167b82 */ /* 0x000ee40000000a00 */
[----:B------:R-:W3:Y:S04]  /*2de0*/  LDL R44, [R1+0x34] ;  /* 0x00003400012c7983 */ /* 0x000ee80000100800 */
[----:B------:R-:W3:Y:S02]  /*2df0*/  LDL R39, [R1+0x38] ;  /* 0x0000380001277983 */ /* 0x000ee40000100800 */
[----:B------:R-:W3:Y:S02]  /*2e00*/  LDC.64 R28, c[0x0][0x3d8] ;  /* 0x0000f600ff1c7b82 */ /* 0x000ee40000000a00 */
[----:B------:R-:W3:Y:S04]  /*2e10*/  LDL R38, [R1+0x3c] ;  /* 0x00003c0001267983 */ /* 0x000ee80000100800 */
[----:B------:R-:W3:Y:S02]  /*2e20*/  LDL R45, [R1+0x30] ;  /* 0x00003000012d7983 */ /* 0x000ee40000100800 */
[----:B------:R-:W3:Y:S02]  /*2e30*/  LDC.64 R24, c[0x0][0x3d0] ;  /* 0x0000f400ff187b82 */ /* 0x000ee40000000a00 */
        /* <DEDUP_REMOVED lines=15> */
[----:B------:R-:W3:Y:S04]  /*2f30*/  LDL R34, [R1+0x2c] ;  /* 0x00002c0001227983 */ /* 0x000ee80000100800 */
[----:B------:R-:W3:Y:S04]  /*2f40*/  LDL R37, [R1+0x20] ;  /* 0x0000200001257983 */ /* 0x000ee80000100800 */
[----:B--2---:R2:W3:Y:S01]  /*2f50*/  @P6 LDG.E.128 R56, desc[UR6][R2.64] ;  /* 0x0000000602386981 */ /* 0x0044e2000c1e1d00 */
[C---:B-1----:R-:W-:Y:S01]  /*2f60*/  @P6 IMAD.WIDE.U32 R6, R0.reuse, 0x10, R6 ;  /* 0x0000001000066825 */ /* 0x042fe200078e0006 */
[----:B------:R-:W1:Y:S03]  /*2f70*/  @P1 LDC.64 R10, c[0x0][0x438] ;  /* 0x00010e00ff0a1b82 */ /* 0x000e660000000a00 */
[C---:B0-----:R-:W-:Y:S01]  /*2f80*/  @P6 IMAD.WIDE.U32 R4, R0.reuse, 0x10, R4 ;  /* 0x0000001000046825 */ /* 0x041fe200078e0004 */
[----:B------:R-:W-:-:S02]  /*2f90*/  @P6 LOP3.LUT R0, R0, 0x20, RZ, 0xfc, !PT ;  /* 0x0000002000006812 */ /* 0x000fc400078efcff */
[----:B------:R-:W-:Y:S02]  /*2fa0*/  ISETP.GE.U32.AND P5, PT, R20, 0x60, PT ;  /* 0x000000601400780c */ /* 0x000fe40003fa6070 */
[----:B--2---:R-:W0:Y:S01]  /*2fb0*/  LDC.64 R2, c[0x0][0x3d0] ;  /* 0x0000f400ff027b82 */ /* 0x004e220000000a00 */
[----:B----4-:R-:W-:Y:S01]  /*2fc0*/  @P1 IMAD.WIDE.U32 R8, R0, 0x10, R8 ;  /* 0x0000001000081825 */ /* 0x010fe200078e0008 */
[----:B------:R-:W-:Y:S01]  /*2fd0*/  ISETP.GE.U32.AND P4, PT, R20, 0x80, PT ;  /* 0x000000801400780c */ /* 0x000fe20003f86070 */
[----:B------:R2:W5:Y:S04]  /*2fe0*/  @P6 LD.E.128 R160, desc[UR6][R4.64] ;  /* 0x0000000604a06980 */ /* 0x000568000c101d00 */
[----:B---3--:R3:W4:Y:S01]  /*2ff0*/  @P1 LDG.E.128 R48, desc[UR6][R8.64] ;  /* 0x0000000608301981 */ /* 0x008722000c1e1d00 */
[----:B------:R-:W-:-:S03]  /*3000*/  @P1 IMAD.WIDE.U32 R22, R0, 0x10, R22 ;  /* 0x0000001000161825 */ /* 0x000fc600078e0016 */
[----:B------:R-:W0:Y:S01]  /*3010*/  @P5 LDC.64 R26, c[0x0][0x438] ;  /* 0x00010e00ff1a5b82 */ /* 0x000e220000000a00 */
[----:B------:R0:W-:Y:S01]  /*3020*/  @P6 STL.64 [R1+0x80], R56 ;  /* 0x0000803801006387 */ /* 0x0001e20000100a00 */
[----:B-1----:R-:W-:Y:S01]  /*3030*/  @P1 IMAD.WIDE.U32 R10, R0, 0x10, R10 ;  /* 0x00000010000a1825 */ /* 0x002fe200078e000a */
[----:B------:R-:W-:-:S05]  /*3040*/  ISETP.GE.U32.AND P0, PT, R20, 0xa0, PT ;  /* 0x000000a01400780c */ /* 0x000fca0003f06070 */
[----:B--2---:R-:W1:Y:S01]  /*3050*/  LDC.64 R4, c[0x0][0x3d0] ;  /* 0x0000f400ff047b82 */ /* 0x004e620000000a00 */
[----:B------:R2:W-:Y:S01]  /*3060*/  @P6 STL.64 [R1+0x88], R58 ;  /* 0x0000883a01006387 */ /* 0x0005e20000100a00 */
[----:B0-----:R-:W-:Y:S01]  /*3070*/  IMAD.MOV.U32 R56, RZ, RZ, R55 ;  /* 0x000000ffff387224 */ /* 0x001fe200078e0037 */
[C---:B------:R-:W-:Y:S01]  /*3080*/  ISETP.GE.U32.AND P3, PT, R20.reuse, 0xc0, PT ;  /* 0x000000c01400780c */ /* 0x040fe20003f66070 */
[----:B------:R-:W-:Y:S01]  /*3090*/  IMAD.MOV.U32 R57, RZ, RZ, R54 ;  /* 0x000000ffff397224 */ /* 0x000fe200078e0036 */
[----:B------:R-:W-:Y:S01]  /*30a0*/  ISETP.GE.U32.AND P2, PT, R20, 0xe0, PT ;  /* 0x000000e01400780c */ /* 0x000fe20003f46070 */
[----:B------:R-:W-:Y:S01]  /*30b0*/  IMAD.MOV.U32 R55, RZ, RZ, R42 ;  /* 0x000000ffff377224 */ /* 0x000fe200078e002a */
[----:B------:R-:W-:Y:S01]  /*30c0*/  MOV R42, R40 ;  /* 0x00000028002a7202 */ /* 0x000fe20000000f00 */
[----:B------:R-:W-:Y:S01]  /*30d0*/  IMAD.MOV.U32 R54, RZ, RZ, R43 ;  /* 0x000000ffff367224 */ /* 0x000fe200078e002b */
[----:B------:R-:W4:Y:S01]  /*30e0*/  LDL R40, [R1+0x70] ;  /* 0x0000700001287983 */ /* 0x000f220000100800 */
[----:B------:R-:W-:Y:S01]  /*30f0*/  @P1 VIADD R0, R0, 0x20 ;  /* 0x0000002000001836 */ /* 0x000fe20000000000 */
[----:B---3--:R-:W0:Y:S02]  /*3100*/  @P0 LDC.64 R8, c[0x0][0x438] ;  /* 0x00010e00ff080b82 */ /* 0x008e240000000a00 */
[----:B------:R-:W3:Y:S01]  /*3110*/  LDL R43, [R1+0x7c] ;  /* 0x00007c00012b7983 */ /* 0x000ee20000100800 */
[----:B--2---:R-:W-:-:S03]  /*3120*/  MOV R58, R53 ;  /* 0x00000035003a7202 */ /* 0x004fc60000000f00 */
[----:B----4-:R2:W-:Y:S01]  /*3130*/  @P1 STL.64 [R1+0x60], R48 ;  /* 0x0000603001001387 */ /* 0x0105e20000100a00 */
[----:B------:R-:W-:-:S03]  /*3140*/  IMAD.MOV.U32 R59, RZ, RZ, R52 ;  /* 0x000000ffff3b7224 */ /* 0x000fc600078e0034 */
[----:B------:R4:W-:Y:S01]  /*3150*/  @P1 STL.64 [R1+0x68], R50 ;  /* 0x0000683201001387 */ /* 0x0009e20000100a00 */
[----:B------:R-:W-:Y:S01]  /*3160*/  @P5 IMAD.WIDE.U32 R28, R0, 0x10, R28 ;  /* 0x00000010001c5825 */ /* 0x000fe200078e001c */
[----:B------:R-:W-:Y:S02]  /*3170*/  MOV R53, R46 ;  /* 0x0000002e00357202 */ /* 0x000fe40000000f00 */
[----:B------:R4:W3:Y:S01]  /*3180*/  @P1 LDG.E.128 R56, desc[UR6][R22.64] ;  /* 0x0000000616381981 */ /* 0x0008e2000c1e1d00 */
[----:B------:R-:W-:Y:S02]  /*3190*/  IMAD.MOV.U32 R52, RZ, RZ, R47 ;  /* 0x000000ffff347224 */ /* 0x000fe400078e002f */
[----:B--2---:R-:W-:Y:S01]  /*31a0*/  IMAD.MOV.U32 R48, RZ, RZ, R45 ;  /* 0x000000ffff307224 */ /* 0x004fe200078e002d */
[----:B------:R-:W-:Y:S01]  /*31b0*/  MOV R49, R44 ;  /* 0x0000002c00317202 */ /* 0x000fe20000000f00 */
[----:B------:R2:W5:Y:S01]  /*31c0*/  @P1 LD.E.128 R164, desc[UR6][R10.64] ;  /* 0x000000060aa41980 */ /* 0x000562000c101d00 */
[----:B----4-:R-:W-:-:S02]  /*31d0*/  IMAD.MOV.U32 R50, RZ, RZ, R39 ;  /* 0x000000ffff327224 */ /* 0x010fc400078e0027 */
[----:B------:R-:W-:Y:S01]  /*31e0*/  IMAD.MOV.U32 R51, RZ, RZ, R38 ;  /* 0x000000ffff337224 */ /* 0x000fe200078e0026 */
[----:B------:R-:W-:Y:S01]  /*31f0*/  @P1 MOV R123, RZ ;  /* 0x000000ff007b1202 */ /* 0x000fe20000000f00 */
[C---:B------:R-:W-:Y:S01]  /*3200*/  @P5 IMAD.WIDE.U32 R24, R0.reuse, 0x10, R24 ;  /* 0x0000001000185825 */ /* 0x040fe200078e0018 */
[----:B------:R-:W4:Y:S03]  /*3210*/  LDC.64 R22, c[0x0][0x3d0] ;  /* 0x0000f400ff167b82 */ /* 0x000f260000000a00 */
[----:B------:R-:W4:Y:S04]  /*3220*/  @P5 LDG.E.128 R48, desc[UR6][R28.64] ;  /* 0x000000061c305981 */ /* 0x000f28000c1e1d00 */
[----:B------:R1:W4:Y:S01]  /*3230*/  @P5 LDG.E.128 R52, desc[UR6][R24.64] ;  /* 0x0000000618345981 */ /* 0x000322000c1e1d00 */
[----:B------:R-:W-:Y:S01]  /*3240*/  IMAD.MOV.U32 R39, RZ, RZ, R35 ;  /* 0x000000ffff277224 */ /* 0x000fe200078e0023 */
[----:B------:R-:W-:Y:S01]  /*3250*/  MOV R38, R34 ;  /* 0x0000002200267202 */ /* 0x000fe20000000f00 */
[C---:B------:R-:W-:Y:S01]  /*3260*/  @P5 IMAD.WIDE.U32 R26, R0.reuse, 0x10, R26 ;  /* 0x00000010001a5825 */ /* 0x040fe200078e001a */
[----:B------:R-:W-:Y:S01]  /*3270*/  MOV R44, R37 ;  /* 0x00000025002c7202 */ /* 0x000fe20000000f00 */
[----:B--2---:R-:W2:Y:S02]  /*3280*/  LDC.64 R10, c[0x0][0x3d8] ;  /* 0x0000f600ff0a7b82 */ /* 0x004ea40000000a00 */
[----:B------:R-:W-:Y:S01]  /*3290*/  @P5 VIADD R0, R0, 0x20 ;  /* 0x0000002000005836 */ /* 0x000fe20000000000 */
[----:B------:R-:W-:Y:S01]  /*32a0*/  MOV R47, R38 ;  /* 0x00000026002f7202 */ /* 0x000fe20000000f00 */
[----:B------:R-:W-:Y:S01]  /*32b0*/  IMAD.MOV.U32 R45, RZ, RZ, R36 ;  /* 0x000000ffff2d7224 */ /* 0x000fe200078e0024 */
[----:B---3--:R-:W3:Y:S01]  /*32c0*/  @P6 LDG.E.128 R40, desc[UR6][R6.64] ;  /* 0x0000000606286981 */ /* 0x008ee2000c1e1d00 */
[----:B------:R-:W-:-:S02]  /*32d0*/  IMAD.MOV.U32 R46, RZ, RZ, R39 ;  /* 0x000000ffff2e7224 */ /* 0x000fc400078e0027 */
[----:B-1----:R-:W1:Y:S01]  /*32e0*/  @P3 LDC.64 R24, c[0x0][0x438] ;  /* 0x00010e00ff183b82 */ /* 0x002e620000000a00 */
[----:B------:R-:W-:Y:S01]  /*32f0*/  @P4 IMAD.WIDE.U32 R2, R0, 0x10, R2 ;  /* 0x0000001000024825 */ /* 0x000fe200078e0002 */
[----:B------:R-:W-:Y:S01]  /*3300*/  MOV R35, R31 ;  /* 0x0000001f00237202 */ /* 0x000fe20000000f00 */
[----:B------:R0:W5:Y:S04]  /*3310*/  @P5 LD.E.128 R168, desc[UR6][R26.64] ;  /* 0x000000061aa85980 */ /* 0x000168000c101d00 */
[----:B------:R-:W3:Y:S01]  /*3320*/  @P4 LDG.E.128 R44, desc[UR6][R2.64] ;  /* 0x00000006022c4981 */ /* 0x000ee2000c1e1d00 */
[----:B------:R-:W-:Y:S01]  /*3330*/  IMAD.MOV.U32 R37, RZ, RZ, R33 ;  /* 0x000000ffff257224 */ /* 0x000fe200078e0021 */
[----:B------:R-:W1:Y:S01]  /*3340*/  LDC.64 R38, c[0x0][0x3d8] ;  /* 0x0000f600ff267b82 */ /* 0x000e620000000a00 */
[----:B------:R-:W-:-:S02]  /*3350*/  IMAD.MOV.U32 R36, RZ, RZ, R32 ;  /* 0x000000ffff247224 */ /* 0x000fc400078e0020 */
[----:B------:R-:W-:-:S05]  /*3360*/  IMAD.MOV.U32 R34, RZ, RZ, R30 ;  /* 0x000000ffff227224 */ /* 0x000fca00078e001e */
[----:B------:R-:W2:Y:S08]  /*3370*/  @P4 LDC.64 R30, c[0x0][0x438] ;  /* 0x00010e00ff1e4b82 */ /* 0x000eb00000000a00 */
[----:B------:R-:W1:Y:S01]  /*3380*/  LDC.64 R32, c[0x0][0x3d8] ;  /* 0x0000f600ff207b82 */ /* 0x000e620000000a00 */
[----:B----4-:R-:W-:Y:S04]  /*3390*/  @P5 STL.64 [R1+0x30], R48 ;  /* 0x0000303001005387 */ /* 0x010fe80000100a00 */
[----:B------:R4:W-:Y:S01]  /*33a0*/  @P5 STL.64 [R1+0x38], R50 ;  /* 0x0000383201005387 */ /* 0x0009e20000100a00 */
[----:B------:R-:W-:-:S02]  /*33b0*/  @P5 IMAD.MOV.U32 R127, RZ, RZ, RZ ;  /* 0x000000ffff7f5224 */ /* 0x000fc400078e00ff */
[----:B0-----:R-:W0:Y:S01]  /*33c0*/  @P2 LDC.64 R26, c[0x0][0x438] ;  /* 0x00010e00ff1a2b82 */ /* 0x001e220000000a00 */
[----:B------:R2:W-:Y:S04]  /*33d0*/  @P5 STL.64 [R1+0x40], R52 ;  /* 0x0000403401005387 */ /* 0x0005e80000100a00 */
[----:B------:R1:W-:Y:S03]  /*33e0*/  @P5 STL.64 [R1+0x48], R54 ;  /* 0x0000483601005387 */ /* 0x0003e60000100a00 */
[----:B------:R-:W0:Y:S01]  /*33f0*/  LDC.64 R28, c[0x0][0x3d0] ;  /* 0x0000f400ff1c7b82 */ /* 0x000e220000000a00 */
[----:B------:R-:W-:Y:S01]  /*3400*/  @P1 STL.64 [R1+0x50], R56 ;  /* 0x0000503801001387 */ /* 0x000fe20000100a00 */
[----:B----4-:R-:W-:Y:S01]  /*3410*/  MOV R50, R35 ;  /* 0x0000002300327202 */ /* 0x010fe20000000f00 */
[----:B------:R-:W-:-:S02]  /*3420*/  IMAD.MOV.U32 R51, RZ, RZ, R34 ;  /* 0x000000ffff337224 */ /* 0x000fc400078e0022 */
[----:B------:R-:W-:Y:S01]  /*3430*/  @P1 STL.64 [R1+0x58], R58 ;  /* 0x0000583a01001387 */ /* 0x000fe20000100a00 */
[C---:B------:R-:W-:Y:S02]  /*3440*/  ISETP.GE.U32.AND P1, PT, R20.reuse, 0x100, PT ;  /* 0x000001001400780c */ /* 0x040fe40003f26070 */
[----:B------:R-:W4:Y:S01]  /*3450*/  LDC.64 R34, c[0x0][0x3d8] ;  /* 0x0000f600ff227b82 */ /* 0x000f220000000a00 */
[----:B------:R-:W-:Y:S01]  /*3460*/  ISETP.GE.U32.AND P5, PT, R20, 0x120, PT ;  /* 0x000001201400780c */ /* 0x000fe20003fa6070 */
[----:B------:R-:W-:Y:S02]  /*3470*/  IMAD.MOV.U32 R48, RZ, RZ, R37 ;  /* 0x000000ffff307224 */ /* 0x000fe400078e0025 */
[----:B------:R-:W-:-:S04]  /*3480*/  IMAD.MOV.U32 R49, RZ, RZ, R36 ;  /* 0x000000ffff317224 */ /* 0x000fc800078e0024 */
[----:B------:R-:W0:Y:S01]  /*3490*/  LDC.64 R36, c[0x0][0x3d0] ;  /* 0x0000f400ff247b82 */ /* 0x000e220000000a00 */
[----:B--2---:R-:W-:Y:S01]  /*34a0*/  @P4 IMAD.WIDE.U32 R30, R0, 0x10, R30 ;  /* 0x00000010001e4825 */ /* 0x004fe200078e001e */
[----:B------:R-:W-:-:S03]  /*34b0*/  MOV R53, R16 ;  /* 0x0000001000357202 */ /* 0x000fc60000000f00 */
[C---:B-1----:R-:W-:Y:S01]  /*34c0*/  @P4 IMAD.WIDE.U32 R32, R0.reuse, 0x10, R32 ;  /* 0x0000001000204825 */ /* 0x042fe200078e0020 */
[----:B------:R-:W-:Y:S01]  /*34d0*/  @P4 IADD3 R0, PT, PT, R0, 0x20, RZ ;  /* 0x0000002000004810 */ /* 0x000fe20007ffe0ff */
[----:B------:R1:W5:Y:S01]  /*34e0*/  @P4 LD.E.128 R172, desc[UR6][R30.64] ;  /* 0x000000061eac4980 */ /* 0x000362000c101d00 */
[----:B------:R-:W2:Y:S01]  /*34f0*/  @P5 LDC.64 R6, c[0x0][0x438] ;  /* 0x00010e00ff065b82 */ /* 0x000ea20000000a00 */
[----:B------:R-:W-:Y:S02]  /*3500*/  IMAD.MOV.U32 R52, RZ, RZ, R21 ;  /* 0x000000ffff347224 */ /* 0x000fe400078e0015 */
[----:B------:R-:W-:Y:S02]  /*3510*/  IMAD.MOV.U32 R54, RZ, RZ, R15 ;  /* 0x000000ffff367224 */ /* 0x000fe400078e000f */
[----:B------:R-:W-:Y:S02]  /*3520*/  IMAD.MOV.U32 R55, RZ, RZ, R12 ;  /* 0x000000ffff377224 */ /* 0x000fe400078e000c */
[----:B------:R-:W-:-:S04]  /*3530*/  @P0 IMAD.WIDE.U32 R4, R0, 0x10, R4 ;  /* 0x0000001000040825 */ /* 0x000fc800078e0004 */
[----:B------:R-:W2:Y:S01]  /*3540*/  @P4 LDG.E.128 R52, desc[UR6][R32.64] ;  /* 0x0000000620344981 */ /* 0x000ea2000c1e1d00 */
[----:B------:R-:W-:-:S03]  /*3550*/  @P0 IMAD.WIDE.U32 R8, R0, 0x10, R8 ;  /* 0x0000001000080825 */ /* 0x000fc600078e0008 */
[----:B------:R-:W2:Y:S01]  /*3560*/  @P0 LDG.E.128 R48, desc[UR6][R4.64] ;  /* 0x0000000604300981 */ /* 0x000ea2000c1e1d00 */
[----:B------:R-:W-:-:S03]  /*3570*/  @P0 IMAD.WIDE.U32 R10, R0, 0x10, R10 ;  /* 0x00000010000a0825 */ /* 0x000fc600078e000a */
[----:B------:R1:W5:Y:S01]  /*3580*/  @P0 LD.E.128 R176, desc[UR6][R8.64] ;  /* 0x0000000608b00980 */ /* 0x000362000c101d00 */
[----:B------:R-:W-:-:S03]  /*3590*/  @P0 VIADD R0, R0, 0x20 ;  /* 0x0000002000000836 */ /* 0x000fc60000000000 */
[----:B------:R1:W5:Y:S01]  /*35a0*/  @P0 LDG.E.128 R244, desc[UR6][R10.64] ;  /* 0x000000060af40981 */ /* 0x000362000c1e1d00 */
[----:B------:R-:W-:-:S04]  /*35b0*/  @P3 IMAD.WIDE.U32 R22, R0, 0x10, R22 ;  /* 0x0000001000163825 */ /* 0x000fc800078e0016 */
[C---:B------:R-:W-:Y:S01]  /*35c0*/  @P3 IMAD.WIDE.U32 R24, R0.reuse, 0x10, R24 ;  /* 0x0000001000183825 */ /* 0x040fe200078e0018 */
[----:B------:R1:W5:Y:S03]  /*35d0*/  @P3 LDG.E.128 R240, desc[UR6][R22.64] ;  /* 0x0000000616f03981 */ /* 0x000366000c1e1d00 */
[C---:B----4-:R-:W-:Y:S01]  /*35e0*/  @P3 IMAD.WIDE.U32 R34, R0.reuse, 0x10, R34 ;  /* 0x0000001000223825 */ /* 0x050fe200078e0022 */
[----:B------:R1:W5:Y:S03]  /*35f0*/  @P3 LD.E.128 R180, desc[UR6][R24.64] ;  /* 0x0000000618b43980 */ /* 0x000366000c101d00 */
[----:B------:R-:W-:Y:S01]  /*3600*/  @P3 VIADD R0, R0, 0x20 ;  /* 0x0000002000003836 */ /* 0x000fe20000000000 */
[----:B------:R1:W5:Y:S03]  /*3610*/  @P3 LDG.E.128 R236, desc[UR6][R34.64] ;  /* 0x0000000622ec3981 */ /* 0x000366000c1e1d00 */
[----:B0-----:R-:W-:-:S04]  /*3620*/  @P2 IMAD.WIDE.U32 R36, R0, 0x10, R36 ;  /* 0x0000001000242825 */ /* 0x001fc800078e0024 */
[C---:B------:R-:W-:Y:S01]  /*3630*/  @P2 IMAD.WIDE.U32 R26, R0.reuse, 0x10, R26 ;  /* 0x00000010001a2825 */ /* 0x040fe200078e001a */
[----:B------:R1:W5:Y:S03]  /*3640*/  @P2 LDG.E.128 R232, desc[UR6][R36.64] ;  /* 0x0000000624e82981 */ /* 0x000366000c1e1d00 */
[C---:B------:R-:W-:Y:S01]  /*3650*/  @P2 IMAD.WIDE.U32 R38, R0.reuse, 0x10, R38 ;  /* 0x0000001000262825 */ /* 0x040fe200078e0026 */
[----:B------:R-:W-:Y:S01]  /*3660*/  @P2 IADD3 R0, PT, PT, R0, 0x20, RZ ;  /* 0x0000002000002810 */ /* 0x000fe20007ffe0ff */
[----:B------:R1:W5:Y:S04]  /*3670*/  @P2 LD.E.128 R184, desc[UR6][R26.64] ;  /* 0x000000061ab82980 */ /* 0x000368000c101d00 */
[C---:B------:R-:W-:Y:S01]  /*3680*/  @P1 IMAD.WIDE.U32 R28, R0.reuse, 0x10, R28 ;  /* 0x00000010001c1825 */ /* 0x040fe200078e001c */
[----:B------:R1:W5:Y:S04]  /*3690*/  @P2 LDG.E.128 R228, desc[UR6][R38.64] ;  /* 0x0000000626e42981 */ /* 0x000368000c1e1d00 */
[----:B------:R1:W5:Y:S04]  /*36a0*/  @P1 LDG.E.128 R224, desc[UR6][R28.64] ;  /* 0x000000061ce01981 */ /* 0x000368000c1e1d00 */
[----:B---3--:R0:W-:Y:S04]  /*36b0*/  @P6 STL.64 [R1+0x70], R40 ;  /* 0x0000702801006387 */ /* 0x0081e80000100a00 */
[----:B------:R3:W-:Y:S04]  /*36c0*/  @P6 STL.64 [R1+0x78], R42 ;  /* 0x0000782a01006387 */ /* 0x0007e80000100a00 */
[----:B------:R4:W-:Y:S01]  /*36d0*/  @P4 STL.64 [R1+0x20], R44 ;  /* 0x0000202c01004387 */ /* 0x0009e20000100a00 */
[----:B0-----:R-:W0:Y:S03]  /*36e0*/  @P1 LDC.64 R40, c[0x0][0x438] ;  /* 0x00010e00ff281b82 */ /* 0x001e260000000a00 */
[----:B------:R1:W-:Y:S05]  /*36f0*/  @P4 STL.64 [R1+0x28], R46 ;  /* 0x0000282e01004387 */ /* 0x0003ea0000100a00 */
[----:B---3--:R-:W3:Y:S08]  /*3700*/  LDC.64 R42, c[0x0][0x3d8] ;  /* 0x0000f600ff2a7b82 */ /* 0x008ef00000000a00 */
[----:B----4-:R-:W4:Y:S08]  /*3710*/  LDC.64 R44, c[0x0][0x3d0] ;  /* 0x0000f400ff2c7b82 */ /* 0x010f300000000a00 */
[----:B-1----:R-:W1:Y:S01]  /*3720*/  LDC.64 R46, c[0x0][0x3d8] ;  /* 0x0000f600ff2e7b82 */ /* 0x002e620000000a00 */
[----:B0-----:R-:W-:-:S05]  /*3730*/  @P1 IMAD.WIDE.U32 R40, R0, 0x10, R40 ;  /* 0x0000001000281825 */ /* 0x001fca00078e0028 */
[----:B------:R0:W5:Y:S01]  /*3740*/  @P1 LD.E.128 R188, desc[UR6][R40.64] ;  /* 0x0000000628bc1980 */ /* 0x000162000c101d00 */
[----:B---3--:R-:W-:-:S04]  /*3750*/  @P1 IMAD.WIDE.U32 R42, R0, 0x10, R42 ;  /* 0x00000010002a1825 */ /* 0x008fc800078e002a */
[----:B------:R-:W-:Y:S01]  /*3760*/  @P1 VIADD R0, R0, 0x20 ;  /* 0x0000002000001836 */ /* 0x000fe20000000000 */
[----:B------:R0:W5:Y:S03]  /*3770*/  @P1 LDG.E.128 R220, desc[UR6][R42.64] ;  /* 0x000000062adc1981 */ /* 0x000166000c1e1d00 */
[----:B----4-:R-:W-:-:S04]  /*3780*/  @P5 IMAD.WIDE.U32 R44, R0, 0x10, R44 ;  /* 0x00000010002c5825 */ /* 0x010fc800078e002c */
[C---:B--2---:R-:W-:Y:S01]  /*3790*/  @P5 IMAD.WIDE.U32 R6, R0.reuse, 0x10, R6 ;  /* 0x0000001000065825 */ /* 0x044fe200078e0006 */
[----:B------:R0:W5:Y:S03]  /*37a0*/  @P5 LDG.E.128 R216, desc[UR6][R44.64] ;  /* 0x000000062cd85981 */ /* 0x000166000c1e1d00 */
[----:B-1----:R-:W-:Y:S01]  /*37b0*/  @P5 IMAD.WIDE.U32 R46, R0, 0x10, R46 ;  /* 0x00000010002e5825 */ /* 0x002fe200078e002e */
[----:B------:R0:W5:Y:S04]  /*37c0*/  @P5 LD.E.128 R192, desc[UR6][R6.64] ;  /* 0x0000000606c05980 */ /* 0x000168000c101d00 */
[----:B------:R0:W5:Y:S01]  /*37d0*/  @P5 LDG.E.128 R212, desc[UR6][R46.64] ;  /* 0x000000062ed45981 */ /* 0x000162000c1e1d00 */
[----:B------:R-:W-:-:S03]  /*37e0*/  @P4 IMAD.MOV.U32 R131, RZ, RZ, RZ ;  /* 0x000000ffff834224 */ /* 0x000fc600078e00ff */
[----:B------:R0:W-:Y:S04]  /*37f0*/  @P4 STL.64 [R1+0x10], R52 ;  /* 0x0000103401004387 */ /* 0x0001e80000100a00 */
[----:B------:R0:W-:Y:S04]  /*3800*/  @P4 STL.64 [R1+0x18], R54 ;  /* 0x0000183601004387 */ /* 0x0001e80000100a00 */
[----:B------:R0:W-:Y:S04]  /*3810*/  @P0 STL.64 [R1], R48 ;  /* 0x0000003001000387 */ /* 0x0001e80000100a00 */
[----:B------:R0:W-:Y:S01]  /*3820*/  @P0 STL.64 [R1+0x8], R50 ;  /* 0x0000083201000387 */ /* 0x0001e20000100a00 */
        /* <DEDUP_REMOVED lines=28> */
[----:B0-----:R-:W-:Y:S06]  /*39f0*/  @!P4 BRA `(.L_x_5703) ;  /* 0x000000000074c947 */ /* 0x001fec0003800000 */
        /* <DEDUP_REMOVED lines=29> */
.L_x_5703:
[----:B------:R-:W-:Y:S05]  /*3bd0*/  BSYNC.RECONVERGENT B0 ;  /* 0x0000000000007941 */ /* 0x000fea0003800200 */
.L_x_5700:
[----:B------:R-:W0:Y:S01]  /*3be0*/  S2UR UR9, SR_CTAID.X ;  /* 0x00000000000979c3 */ /* 0x000e220000002500 */
[----:B------:R-:W1:Y:S01]  /*3bf0*/  LDCU UR10, c[0x0][0x384] ;  /* 0x00007080ff0a77ac */ /* 0x000e620008000800 */
[----:B------:R-:W-:Y:S01]  /*3c00*/  SHF.R.U32.HI R0, RZ, 0x5, R17 ;  /* 0x00000005ff007819 */ /* 0x000fe20000011611 */
[----:B0-----:R-:W-:-:S06]  /*3c10*/  USHF.L.U32 UR8, UR9, 0x2, URZ ;  /* 0x0000000209087899 */ /* 0x001fcc00080006ff */
[----:B------:R-:W-:-:S04]  /*3c20*/  LOP3.LUT R251, R0, UR8, RZ, 0xfc, !PT ;  /* 0x0000000800fb7c12 */ /* 0x000fc8000f8efcff */
[----:B-1----:R-:W-:-:S13]  /*3c30*/  ISETP.GE.AND P0, PT, R251, UR10, PT ;  /* 0x0000000afb007c0c */ /* 0x002fda000bf06270 */
[----:B------:R-:W-:Y:S05]  /*3c40*/  @P0 EXIT ;  /* 0x000000000000094d */ /* 0x000fea0003800000 */
[----:B------:R-:W0:Y:S01]  /*3c50*/  LDC R0, c[0x0][0x360] ;  /* 0x0000d800ff007b82 */ /* 0x000e220000000800 */
[C---:B------:R-:W-:Y:S01]  /*3c60*/  IMAD.HI.U32 R2, R19.reuse, -0x2daee0ad, RZ ;  /* 0xd2511f5313027827 */ /* 0x040fe200078e00ff */
[----:B------:R-:W-:Y:S01]  /*3c70*/  UIADD3 UR8, UPT, UPT, UR4, -0x61c88647, URZ ;  /* 0x9e3779b904087890 */ /* 0x000fe2000fffe0ff */
[----:B------:R-:W-:Y:S01]  /*3c80*/  LOP3.LUT R14, R14, 0x3, RZ, 0xc0, !PT ;  /* 0x000000030e0e7812 */ /* 0x000fe200078ec0ff */
[----:B------:R-:W-:Y:S01]  /*3c90*/  UIADD3 UR10, UPT, UPT, UR4, -0x255992d5, URZ ;  /* 0xdaa66d2b040a7890 */ /* 0x000fe2000fffe0ff */
[----:B------:R-:W-:Y:S01]  /*3ca0*/  IMAD R6, R19, -0x2daee0ad, RZ ;  /* 0xd2511f5313067824 */ /* 0x000fe200078e02ff */
[----:B------:R-:W-:Y:S01]  /*3cb0*/  LOP3.LUT R2, R2, UR5, RZ, 0x3c, !PT ;  /* 0x0000000502027c12 */ /* 0x000fe2000f8e3cff */
[----:B------:R-:W-:Y:S01]  /*3cc0*/  UIADD3 UR11, UPT, UPT, UR5, -0x126145ec, URZ ;  /* 0xed9eba14050b7890 */ /* 0x000fe2000fffe0ff */
[----:B------:R-:W-:Y:S01]  /*3cd0*/  IMAD.MOV.U32 R11, RZ, RZ, RZ ;  /* 0x000000ffff0b7224 */ /* 0x000fe200078e00ff */
[----:B------:R-:W-:Y:S02]  /*3ce0*/  UIADD3 UR12, UPT, UPT, UR4, -0x4ab325aa, URZ ;  /* 0xb54cda56040c7890 */ /* 0x000fe4000fffe0ff */
[----:B------:R-:W-:Y:S01]  /*3cf0*/  IMAD.HI.U32 R3, R2, -0x326172a9, RZ ;  /* 0xcd9e8d5702037827 */ /* 0x000fe200078e00ff */
[----:B------:R-:W-:-:S02]  /*3d00*/  UIADD3 UR14, UPT, UPT, UR5, 0x1fd5c5a3, URZ ;  /* 0x1fd5c5a3050e7890 */ /* 0x000fc4000fffe0ff */
[----:B------:R-:W-:Y:S01]  /*3d10*/  UIADD3 UR15, UPT, UPT, UR5, -0x24c28bd8, URZ ;  /* 0xdb3d7428050f7890 */ /* 0x000fe2000fffe0ff */
[----:B------:R-:W-:Y:S01]  /*3d20*/  IMAD R7, R2, -0x326172a9, RZ ;  /* 0xcd9e8d5702077824 */ /* 0x000fe200078e02ff */
[----:B------:R-:W-:Y:S02]  /*3d30*/  UIADD3 UR16, UPT, UPT, UR5, -0x695add53, URZ ;  /* 0x96a522ad05107890 */ /* 0x000fe4000fffe0ff */
[----:B------:R-:W-:Y:S01]  /*3d40*/  UIADD3 UR17, UPT, UPT, UR4, -0x700cb87f, URZ ;  /* 0x8ff3478104117890 */ /* 0x000fe2000fffe0ff */
[----:B------:R-:W1:Y:S01]  /*3d50*/  LDCU.U8 UR13, c[0x0][0x410] ;  /* 0x00008200ff0d77ac */ /* 0x000e620008000000 */
[----:B0-----:R-:W-:Y:S01]  /*3d60*/  IMAD R17, R0, UR9, R17 ;  /* 0x0000000900117c24 */ /* 0x001fe2000f8e0211 */
[----:B------:R-:W-:-:S03]  /*3d70*/  UIADD3 UR9, UPT, UPT, UR5, -0x4498517b, URZ ;  /* 0xbb67ae8505097890 */ /* 0x000fc6000fffe0ff */
[----:B------:R-:W-:-:S04]  /*3d80*/  IMAD.HI.U32 R0, R17, -0x326172a9, RZ ;  /* 0xcd9e8d5711007827 */ /* 0x000fc800078e00ff */
[----:B------:R-:W-:Y:S01]  /*3d90*/  IMAD R4, R17, -0x326172a9, RZ ;  /* 0xcd9e8d5711047824 */ /* 0x000fe200078e02ff */
[----:B------:R-:W-:-:S04]  /*3da0*/  LOP3.LUT R0, R13, UR4, R0, 0x96, !PT ;  /* 0x000000040d007c12 */ /* 0x000fc8000f8e9600 */
[----:B------:R-:W-:Y:S01]  /*3db0*/  LOP3.LUT R3, R4, UR8, R3, 0x96, !PT ;  /* 0x0000000804037c12 */ /* 0x000fe2000f8e9603 */
[----:B------:R-:W-:Y:S01]  /*3dc0*/  IMAD.HI.U32 R5, R0, -0x2daee0ad, RZ ;  /* 0xd2511f5300057827 */ /* 0x000fe200078e00ff */
[----:B------:R-:W-:-:S03]  /*3dd0*/  UIADD3 UR8, UPT, UPT, UR4, 0x3c6ef372, URZ ;  /* 0x3c6ef37204087890 */ /* 0x000fc6000fffe0ff */
[----:B------:R-:W-:Y:S01]  /*3de0*/  IMAD R9, R0, -0x2daee0ad, RZ ;  /* 0xd2511f5300097824 */ /* 0x000fe200078e02ff */
[----:B------:R-:W-:Y:S01]  /*3df0*/  LOP3.LUT R5, R6, UR9, R5, 0x96, !PT ;  /* 0x0000000906057c12 */ /* 0x000fe2000f8e9605 */
[----:B------:R-:W-:Y:S01]  /*3e00*/  UIADD3 UR9, UPT, UPT, UR5, 0x76cf5d0a, URZ ;  /* 0x76cf5d0a05097890 */ /* 0x000fe2000fffe0ff */
[----:B------:R-:W-:-:S04]  /*3e10*/  IMAD.HI.U32 R4, R3, -0x2daee0ad, RZ ;  /* 0xd2511f5303047827 */ /* 0x000fc800078e00ff */
[----:B------:R-:W-:Y:S01]  /*3e20*/  IMAD.HI.U32 R0, R5, -0x326172a9, RZ ;  /* 0xcd9e8d5705007827 */ /* 0x000fe200078e00ff */
[----:B------:R-:W-:Y:S01]  /*3e30*/  LOP3.LUT R4, R9, UR9, R4, 0x96, !PT ;  /* 0x0000000909047c12 */ /* 0x000fe2000f8e9604 */
[----:B------:R-:W-:Y:S02]  /*3e40*/  UIADD3 UR9, UPT, UPT, UR5, 0x32370b8f, URZ ;  /* 0x32370b8f05097890 */ /* 0x000fe4000fffe0ff */
[----:B------:R-:W-:Y:S01]  /*3e50*/  IMAD R6, R3, -0x2daee0ad, RZ ;  /* 0xd2511f5303067824 */ /* 0x000fe200078e02ff */
[----:B------:R-:W-:Y:S01]  /*3e60*/  LOP3.LUT R0, R7, UR8, R0, 0x96, !PT ;  /* 0x0000000807007c12 */ /* 0x000fe2000f8e9600 */
[----:B------:R-:W-:Y:S01]  /*3e70*/  IMAD R5, R5, -0x326172a9, RZ ;  /* 0xcd9e8d5705057824 */ /* 0x000fe200078e02ff */
[----:B------:R-:W-:Y:S01]  /*3e80*/  UIADD3 UR8, UPT, UPT, UR4, 0x78dde6e4, URZ ;  /* 0x78dde6e404087890 */ /* 0x000fe2000fffe0ff */
[----:B------:R-:W-:-:S04]  /*3e90*/  IMAD.HI.U32 R2, R4, -0x326172a9, RZ ;  /* 0xcd9e8d5704027827 */ /* 0x000fc800078e00ff */
[C---:B------:R-:W-:Y:S01]  /*3ea0*/  IMAD.HI.U32 R3, R0.reuse, -0x2daee0ad, RZ ;  /* 0xd2511f5300037827 */ /* 0x040fe200078e00ff */
[----:B------:R-:W-:Y:S01]  /*3eb0*/  LOP3.LUT R2, R5, UR10, R2, 0x96, !PT ;  /* 0x0000000a05027c12 */ /* 0x000fe2000f8e9602 */
[----:B------:R-:W-:Y:S02]  /*3ec0*/  UIADD3 UR10, UPT, UPT, UR4, 0x1715609d, URZ ;  /* 0x1715609d040a7890 */ /* 0x000fe4000fffe0ff */
[----:B------:R-:W-:Y:S01]  /*3ed0*/  IMAD R7, R0, -0x2daee0ad, RZ ;  /* 0xd2511f5300077824 */ /* 0x000fe200078e02ff */
[----:B------:R-:W-:Y:S01]  /*3ee0*/  LOP3.LUT R3, R6, UR9, R3, 0x96, !PT ;  /* 0x0000000906037c12 */ /* 0x000fe2000f8e9603 */
[----:B------:R-:W-:Y:S01]  /*3ef0*/  IMAD.HI.U32 R6, R2, -0x2daee0ad, RZ ;  /* 0xd2511f5302067827 */ /* 0x000fe200078e00ff */
[----:B------:R-:W-:-:S03]  /*3f00*/  UIADD3 UR9, UPT, UPT, UR5, -0x56f99767, URZ ;  /* 0xa906689905097890 */ /* 0x000fc6000fffe0ff */
[----:B------:R-:W-:Y:S01]  /*3f10*/  IMAD R5, R4, -0x326172a9, RZ ;  /* 0xcd9e8d5704057824 */ /* 0x000fe200078e02ff */
[----:B------:R-:W-:Y:S01]  /*3f20*/  LOP3.LUT R6, R7, UR11, R6, 0x96, !PT ;  /* 0x0000000b07067c12 */ /* 0x000fe2000f8e9606 */
[----:B------:R-:W-:Y:S01]  /*3f30*/  IMAD.HI.U32 R0, R3, -0x326172a9, RZ ;  /* 0xcd9e8d5703007827 */ /* 0x000fe200078e00ff */
[----:B------:R-:W-:-:S03]  /*3f40*/  UIADD3 UR11, UPT, UPT, UR5, 0x646e171e, URZ ;  /* 0x646e171e050b7890 */ /* 0x000fc6000fffe0ff */
[----:B------:R-:W-:Y:S01]  /*3f50*/  IMAD R4, R3, -0x326172a9, RZ ;  /* 0xcd9e8d5703047824 */ /* 0x000fe200078e02ff */
[----:B------:R-:W-:Y:S01]  /*3f60*/  LOP3.LUT R0, R5, UR8, R0, 0x96, !PT ;  /* 0x0000000805007c12 */ /* 0x000fe2000f8e9600 */
[----:B------:R-:W-:Y:S01]  /*3f70*/  IMAD R5, R2, -0x2daee0ad, RZ ;  /* 0xd2511f5302057824 */ /* 0x000fe200078e02ff */
[----:B------:R-:W-:Y:S01]  /*3f80*/  UIADD3 UR8, UPT, UPT, UR4, 0x5384540f, URZ ;  /* 0x5384540f04087890 */ /* 0x000fe2000fffe0ff */
[----:B------:R-:W-:-:S04]  /*3f90*/  IMAD.HI.U32 R3, R6, -0x326172a9, RZ ;  /* 0xcd9e8d5706037827 */ /* 0x000fc800078e00ff */
[----:B------:R-:W-:Y:S01]  /*3fa0*/  IMAD.HI.U32 R2, R0, -0x2daee0ad, RZ ;  /* 0xd2511f5300027827 */ /* 0x000fe200078e00ff */
[----:B------:R-:W-:Y:S01]  /*3fb0*/  LOP3.LUT R3, R4, UR10, R3, 0x96, !PT ;  /* 0x0000000a04037c12 */ /* 0x000fe2000f8e9603 */
[----:B------:R-:W-:Y:S02]  /*3fc0*/  UIADD3 UR10, UPT, UPT, UR4, -0xe443238, URZ ;  /* 0xf1bbcdc8040a7890 */ /* 0x000fe4000fffe0ff */
[----:B------:R-:W-:Y:S01]  /*3fd0*/  IMAD R7, R0, -0x2daee0ad, RZ ;  /* 0xd2511f5300077824 */ /* 0x000fe200078e02ff */
[----:B------:R-:W-:Y:S01]  /*3fe0*/  LOP3.LUT R2, R5, UR9, R2, 0x96, !PT ;  /* 0x0000000905027c12 */ /* 0x000fe2000f8e9602 */
[----:B------:R-:W-:Y:S02]  /*3ff0*/  IMAD R5, R6, -0x326172a9, RZ ;  /* 0xcd9e8d5706057824 */ /* 0x000fe400078e02ff */
[----:B------:R-:W-:-:S04]  /*4000*/  IMAD.HI.U32 R4, R3, -0x2daee0ad, RZ ;  /* 0xd2511f5303047827 */ /* 0x000fc800078e00ff */
[----:B------:R-:W-:Y:S01]  /*4010*/  IMAD.HI.U32 R0, R2, -0x326172a9, RZ ;  /* 0xcd9e8d5702007827 */ /* 0x000fe200078e00ff */
[----:B------:R-:W-:-:S03]  /*4020*/  LOP3.LUT R4, R7, UR11, R4, 0x96, !PT ;  /* 0x0000000b07047c12 */ /* 0x000fc6000f8e9604 */
[----:B------:R-:W-:Y:S01]  /*4030*/  IMAD R6, R3, -0x2daee0ad, RZ ;  /* 0xd2511f5303067824 */ /* 0x000fe200078e02ff */
[----:B------:R-:W-:Y:S01]  /*4040*/  LOP3.LUT R0, R5, UR12, R0, 0x96, !PT ;  /* 0x0000000c05007c12 */ /* 0x000fe2000f8e9600 */
[----:B------:R-:W-:Y:S01]  /*4050*/  IMAD R3, R2, -0x326172a9, RZ ;  /* 0xcd9e8d5702037824 */ /* 0x000fe200078e02ff */
[----:B------:R-:W0:Y:S01]  /*4060*/  LDCU UR12, c[0x0][0x388] ;  /* 0x00007100ff0c77ac */ /* 0x000e220008000800 */
[----:B------:R-:W-:-:S04]  /*4070*/  IMAD.HI.U32 R2, R4, -0x326172a9, RZ ;  /* 0xcd9e8d5704027827 */ /* 0x000fc800078e00ff */
[----:B------:R-:W-:Y:S01]  /*4080*/  IMAD.HI.U32 R5, R0, -0x2daee0ad, RZ ;  /* 0xd2511f5300057827 */ /* 0x000fe200078e00ff */
[----:B------:R-:W-:Y:S01]  /*4090*/  LOP3.LUT R2, R3, UR8, R2, 0x96, !PT ;  /* 0x0000000803027c12 */ /* 0x000fe2000f8e9602 */
[----:B------:R-:W2:Y:S02]  /*40a0*/  LDCU.64 UR8, c[0x0][0x398] ;  /* 0x00007300ff0877ac */ /* 0x000ea40008000a00 */
[----:B------:R-:W-:Y:S01]  /*40b0*/  IMAD R3, R4, -0x326172a9, RZ ;  /* 0xcd9e8d5704037824 */ /* 0x000fe200078e02ff */
[----:B------:R-:W-:Y:S01]  /*40c0*/  LOP3.LUT R5, R6, UR14, R5, 0x96, !PT ;  /* 0x0000000e06057c12 */ /* 0x000fe2000f8e9605 */
[----:B------:R-:W-:Y:S01]  /*40d0*/  IMAD R7, R0, -0x2daee0ad, RZ ;  /* 0xd2511f5300077824 */ /* 0x000fe200078e02ff */
[----:B------:R-:W3:Y:S01]  /*40e0*/  LDCU UR14, c[0x0][0x448] ;  /* 0x00008900ff0e77ac */ /* 0x000ee20008000800 */
[----:B------:R-:W-:-:S04]  /*40f0*/  IMAD.HI.U32 R4, R2, -0x2daee0ad, RZ ;  /* 0xd2511f5302047827 */ /* 0x000fc800078e00ff */
[----:B------:R-:W-:Y:S01]  /*4100*/  IMAD.HI.U32 R0, R5, -0x326172a9, RZ ;  /* 0xcd9e8d5705007827 */ /* 0x000fe200078e00ff */
[----:B------:R-:W-:-:S03]  /*4110*/  LOP3.LUT R4, R7, UR15, R4, 0x96, !PT ;  /* 0x0000000f07047c12 */ /* 0x000fc6000f8e9604 */
[----:B------:R-:W-:Y:S01]  /*4120*/  IMAD R2, R2, -0x2daee0ad, RZ ;  /* 0xd2511f5302027824 */ /* 0x000fe200078e02ff */
[----:B------:R-:W-:Y:S01]  /*4130*/  LOP3.LUT R0, R3, UR10, R0, 0x96, !PT ;  /* 0x0000000a03007c12 */ /* 0x000fe2000f8e9600 */
[----:B------:R-:W-:Y:S01]  /*4140*/  IMAD R5, R5, -0x326172a9, RZ ;  /* 0xcd9e8d5705057824 */ /* 0x000fe200078e02ff */
[----:B------:R-:W4:Y:S01]  /*4150*/  LDCU.64 UR10, c[0x0][0x3a0] ;  /* 0x00007400ff0a77ac */ /* 0x000f220008000a00 */
[----:B------:R-:W-:-:S04]  /*4160*/  IMAD.HI.U32 R16, R4, -0x326172a9, RZ ;  /* 0xcd9e8d5704107827 */ /* 0x000fc800078e00ff */
[----:B------:R-:W-:Y:S01]  /*4170*/  IMAD.HI.U32 R15, R0, -0x2daee0ad, RZ ;  /* 0xd2511f53000f7827 */ /* 0x000fe200078e00ff */
[----:B------:R-:W-:-:S03]  /*4180*/  LOP3.LUT R16, R5, UR17, R16, 0x96, !PT ;  /* 0x0000001105107c12 */ /* 0x000fc6000f8e9610 */
[----:B------:R-:W-:Y:S01]  /*4190*/  IMAD R12, R4, -0x326172a9, RZ ;  /* 0xcd9e8d57040c7824 */ /* 0x000fe200078e02ff */
[----:B------:R-:W-:Y:S01]  /*41a0*/  LOP3.LUT R15, R2, UR16, R15, 0x96, !PT ;  /* 0x00000010020f7c12 */ /* 0x000fe2000f8e960f */
[----:B0123--:R-:W-:-:S07]  /*41b0*/  IMAD R136, R0, -0x2daee0ad, RZ ;  /* 0xd2511f5300887824 */ /* 0x00ffce00078e02ff */
.L_x_6975:
[----:B------:R-:W-:Y:S01]  /*41c0*/  IMAD R10, R251, UR12, RZ ;  /* 0x0000000cfb0a7c24 */ /* 0x000fe2000f8e02ff */
[----:B------:R-:W-:Y:S01]  /*41d0*/  LOP3.LUT P0, RZ, R18, 0x1000, RZ, 0xc0, !PT ;  /* 0x0000100012ff7812 */ /* 0x000fe2000780c0ff */
[----:B------:R-:W-:Y:S03]  /*41e0*/  BSSY.RECONVERGENT B0, `(.L_x_5705) ;  /* 0x00009af000007945 */ /* 0x000fe60003800200 */
[----:B------:R-:W-:-:S04]  /*41f0*/  SHF.R.S32.HI R68, RZ, 0x1f, R10 ;  /* 0x0000001fff447819 */ /* 0x000fc8000001140a */
[----:B------:R-:W-:-:S04]  /*4200*/  LEA.HI R10, R68, R10, RZ, 0x3 ;  /* 0x0000000a440a7211 */ /* 0x000fc800078f18ff */
[----:B------:R-:W-:-:S05]  /*4210*/  LEA.HI.SX32 R10, R10, R252, 0x1d ;  /* 0x000000fc0a0a7211 */ /* 0x000fca00078feaff */
[----:B------:R-:W-:Y:S01]  /*4220*/  IMAD.MOV.U32 R74, RZ, RZ, R10 ;  /* 0x000000ffff4a7224 */ /* 0x000fe200078e000a */
[----:B------:R-:W-:Y:S06]  /*4230*/  @!P0 BRA `(.L_x_5706) ;  /* 0x0000009800a48947 */ /* 0x000fec0003800000 */
[----:B------:R-:W-:Y:S01]  /*4240*/  ISETP.NE.U32.AND P0, PT, RZ, UR8, PT ;  /* 0x00000008ff007c0c */ /* 0x000fe2000bf05070 */
[----:B------:R-:W0:Y:S01]  /*4250*/  LDC.64 R70, c[0x0][0x390] ;  /* 0x0000e400ff467b82 */ /* 0x000e220000000a00 */
[----:B----4-:R-:W-:Y:S02]  /*4260*/  ISETP.NE.U32.AND P1, PT, RZ, UR10, PT ;  /* 0x0000000aff007c0c */ /* 0x010fe4000bf25070 */
        /* <DEDUP_REMOVED lines=29> */
.L_x_5710:
        /* <DEDUP_REMOVED lines=12> */
.L_x_5712:
[----:B------:R-:W-:Y:S05]  /*4500*/  BSYNC.RECONVERGENT B2 ;  /* 0x0000000000027941 */ /* 0x000fea0003800200 */
.L_x_5711:
        /* <DEDUP_REMOVED lines=60> */
[----:B------:R-:W-:-:S07]  /*48d0*/  IMAD.MOV.U32 R9, RZ, RZ, R136 ;  /* 0x000000ffff097224 */ /* 0x000fce00078e0088 */
.L_x_5709:
[----:B------:R-:W-:Y:S05]  /*48e0*/  BSYNC.RECONVERGENT B1 ;  /* 0x0000000000017941 */ /* 0x000fea0003800200 */
.L_x_5708:
[----:B------:R-:W0:Y:S01]  /*48f0*/  LDC R158, c[0x0][0x404] ;  /* 0x00010100ff9e7b82 */ /* 0x000e220000000800 */
[----:B------:R-:W-:Y:S01]  /*4900*/  I2FP.F32.U32 R9, R9 ;  /* 0x0000000900097245 */ /* 0x000fe20000201000 */
[----:B------:R-:W-:Y:S01]  /*4910*/  IMAD.MOV.U32 R157, RZ, RZ, 0x2f800000 ;  /* 0x2f800000ff9d7424 */ /* 0x000fe200078e00ff */
[----:B------:R-:W-:Y:S01]  /*4920*/  ISETP.NE.AND P3, PT, R24, 0x1, PT ;  /* 0x000000011800780c */ /* 0x000fe20003f65270 */
[----:B-----5:R-:W-:Y:S01]  /*4930*/  @P1 HADD2.F32 R14, -RZ, R60.H0_H0 ;  /* 0x2000003cff0e1230 */ /* 0x020fe20000004100 */
[----:B------:R-:W-:Y:S01]  /*4940*/  LOP3.LUT R18, R18, 0xffffffef, RZ, 0xc0, !PT ;  /* 0xffffffef12127812 */ /* 0x000fe200078ec0ff */
[----:B------:R-:W-:Y:S01]  /*4950*/  FFMA.FTZ R9, R9, R157, 1.1641532182693481445e-10 ;  /* 0x2f00000009097423 */ /* 0x000fe2000001009d */
[----:B------:R-:W-:Y:S01]  /*4960*/  BSSY.RECONVERGENT B1, `(.L_x_5713) ;  /* 0x0000060000017945 */ /* 0x000fe20003800200 */
[----:B------:R-:W1:Y:S01]  /*4970*/  LDC R159, c[0x0][0x408] ;  /* 0x00010200ff9f7b82 */ /* 0x000e620000000800 */
[----:B------:R-:W-:Y:S02]  /*4980*/  MOV R23, R12 ;  /* 0x0000000c00177202 */ /* 0x000fe40000000f00 */
[----:B0-----:R-:W-:Y:S01]  /*4990*/  FSETP.GTU.FTZ.AND P2, PT, R9, R158, PT ;  /* 0x0000009e0900720b */ /* 0x001fe20003f5c000 */
[----:B------:R-:W-:-:S05]  /*49a0*/  HADD2.F32 R9, -RZ, R68.H0_H0 ;  /* 0x20000044ff097230 */ /* 0x000fca0000004100 */
[----:B-1----:R-:W-:-:S05]  /*49b0*/  FMUL.FTZ R9, R9, R159 ;  /* 0x0000009f09097220 */ /* 0x002fca0000410000 */
[----:B------:R-:W-:Y:S02]  /*49c0*/  FSEL R9, R9, RZ, !P2 ;  /* 0x000000ff09097208 */ /* 0x000fe40005000000 */
[----:B------:R-:W-:-:S03]  /*49d0*/  PLOP3.LUT P2, PT, P2, PT, PT, 0x8, 0x80 ;  /* 0x000000000080781c */ /* 0x000fc6000174e170 */
[----:B------:R-:W-:Y:S01]  /*49e0*/  @P1 FADD.FTZ R9, R14, R9 ;  /* 0x000000090e091221 */ /* 0x000fe20000010000 */
[----:B------:R-:W-:-:S04]  /*49f0*/  IMAD.MOV.U32 R14, RZ, RZ, 0x2 ;  /* 0x00000002ff0e7424 */ /* 0x000fc800078e00ff */
[----:B------:R-:W-:-:S05]  /*4a00*/  F2FP.F16.F32.PACK_AB R73, RZ, R9 ;  /* 0x00000009ff49723e */ /* 0x000fca00000000ff */
        /* <DEDUP_REMOVED lines=10> */
.L_x_5715:
        /* <DEDUP_REMOVED lines=12> */
.L_x_5717:
[----:B------:R-:W-:Y:S05]  /*4b70*/  BSYNC.RECONVERGENT B2 ;  /* 0x0000000000027941 */ /* 0x000fea0003800200 */
.L_x_5716:
        /* <DEDUP_REMOVED lines=62> */
.L_x_5714:
[----:B------:R-:W-:Y:S05]  /*4f60*/  BSYNC.RECONVERGENT B1 ;  /* 0x0000000000017941 */ /* 0x000fea0003800200 */
.L_x_5713:
[----:B------:R-:W-:Y:S01]  /*4f70*/  I2FP.F32.U32 R23, R23 ;  /* 0x0000001700177245 */ /* 0x000fe20000201000 */
[----:B------:R-:W-:Y:S01]  /*4f80*/  BSSY.RECONVERGENT B1, `(.L_x_5718) ;  /* 0x0000063000017945 */ /* 0x000fe20003800200 */
[----:B------:R-:W-:Y:S01]  /*4f90*/  ISETP.NE.AND P3, PT, R14, 0x1, PT ;  /* 0x000000010e00780c */ /* 0x000fe20003f65270 */
[----:B------:R-:W-:Y:S01]  /*4fa0*/  IMAD.MOV.U32 R40, RZ, RZ, 0x2 ;  /* 0x00000002ff287424 */ /* 0x000fe200078e00ff */
[----:B------:R-:W-:Y:S01]  /*4fb0*/  LOP3.LUT R18, R18, 0xfffffff7, RZ, 0xc0, !PT ;  /* 0xfffffff712127812 */ /* 0x000fe200078ec0ff */
[----:B------:R-:W-:-:S05]  /*4fc0*/  FFMA.FTZ R23, R23, R157, 1.1641532182693481445e-10 ;  /* 0x2f00000017177423 */ /* 0x000fca000001009d */
[----:B------:R-:W-:Y:S01]  /*4fd0*/  FSETP.GTU.FTZ.AND P2, PT, R23, R158, PT ;  /* 0x0000009e1700720b */ /* 0x000fe20003f5c000 */
[----:B------:R-:W-:-:S05]  /*4fe0*/  HADD2.F32 R23, -RZ, R68.H1_H1 ;  /* 0x30000044ff177230 */ /* 0x000fca0000004100 */
[----:B------:R-:W-:-:S05]  /*4ff0*/  FMUL.FTZ R23, R23, R159 ;  /* 0x0000009f17177220 */ /* 0x000fca0000410000 */
[----:B------:R-:W-:Y:S01]  /*5000*/  FSEL R24, R23, RZ, !P2 ;  /* 0x000000ff17187208 */ /* 0x000fe20005000000 */
[----:B------:R-:W-:Y:S01]  /*5010*/  @P1 HADD2.F32 R23, -RZ, R60.H1_H1 ;  /* 0x3000003cff171230 */ /* 0x000fe20000004100 */
[----:B------:R-:W-:-:S04]  /*5020*/  PLOP3.LUT P2, PT, P2, PT, PT, 0x8, 0x80 ;  /* 0x000000000080781c */ /* 0x000fc8000174e170 */
[----:B------:R-:W-:Y:S01]  /*5030*/  @P1 FADD.FTZ R24, R23, R24 ;  /* 0x0000001817181221 */ /* 0x000fe20000010000 */
[----:B------:R-:W-:-:S04]  /*5040*/  IMAD.MOV.U32 R23, RZ, RZ, R12 ;  /* 0x000000ffff177224 */ /* 0x000fc800078e000c */
[----:B------:R-:W-:-:S04]  /*5050*/  F2FP.F16.F32.PACK_AB R68, RZ, R24 ;  /* 0x00000018ff44723e */ /* 0x000fc800000000ff */
        /* <DEDUP_REMOVED lines=10> */
.L_x_5720:
        /* <DEDUP_REMOVED lines=12> */
.L_x_5722:
[----:B------:R-:W-:Y:S05]  /*51c0*/  BSYNC.RECONVERGENT B2 ;  /* 0x0000000000027941 */ /* 0x000fea0003800200 */
.L_x_5721:
        /* <DEDUP_REMOVED lines=62> */
.L_x_5719:
[----:B------:R-:W-:Y:S05]  /*55b0*/  BSYNC.RECONVERGENT B1 ;  /* 0x0000000000017941 */ /* 0x000fea0003800200 */
.L_x_5718:
[----:B------:R-:W-:Y:S01]  /*55c0*/  I2FP.F32.U32 R14, R23 ;  /* 0x00000017000e7245 */ /* 0x000fe20000201000 */
[----:B------:R-:W-:Y:S01]  /*55d0*/  BSSY.RECONVERGENT B1, `(.L_x_5723) ;  /* 0x0000063000017945 */ /* 0x000fe20003800200 */
[----:B------:R-:W-:Y:S01]  /*55e0*/  ISETP.NE.AND P2, PT, R40, 0x1, PT ;  /* 0x000000012800780c */ /* 0x000fe20003f45270 */
[----:B------:R-:W-:Y:S01]  /*55f0*/  IMAD.MOV.U32 R39, RZ, RZ, R12 ;  /* 0x000000ffff277224 */ /* 0x000fe200078e000c */
[----:B------:R-:W-:Y:S01]  /*5600*/  LOP3.LUT R18, R18, 0xfffffffb, RZ, 0xc0, !PT ;  /* 0xfffffffb12127812 */ /* 0x000fe200078ec0ff */
[----:B------:R-:W-:-:S05]  /*5610*/  FFMA.FTZ R14, R14, R157, 1.1641532182693481445e-10 ;  /* 0x2f0000000e0e7423 */ /* 0x000fca000001009d */
[----:B------:R-:W-:Y:S01]  /*5620*/  FSETP.GTU.FTZ.AND P3, PT, R14, R158, PT ;  /* 0x0000009e0e00720b */ /* 0x000fe20003f7c000 */
[----:B------:R-:W-:-:S05]  /*5630*/  HADD2.F32 R14, -RZ, R69.H0_H0 ;  /* 0x20000045ff0e7230 */ /* 0x000fca0000004100 */
[----:B------:R-:W-:-:S05]  /*5640*/  FMUL.FTZ R14, R14, R159 ;  /* 0x0000009f0e0e7220 */ /* 0x000fca0000410000 */
[----:B------:R-:W-:Y:S01]  /*5650*/  FSEL R23, R14, RZ, !P3 ;  /* 0x000000ff0e177208 */ /* 0x000fe20005800000 */
[----:B------:R-:W-:Y:S01]  /*5660*/  @P1 HADD2.F32 R14, -RZ, R61.H0_H0 ;  /* 0x2000003dff0e1230 */ /* 0x000fe20000004100 */
[----:B------:R-:W-:-:S04]  /*5670*/  PLOP3.LUT P3, PT, P3, PT, PT, 0x8, 0x80 ;  /* 0x000000000080781c */ /* 0x000fc80001f6e170 */
[----:B------:R-:W-:Y:S01]  /*5680*/  @P1 FADD.FTZ R23, R14, R23 ;  /* 0x000000170e171221 */ /* 0x000fe20000010000 */
[----:B------:R-:W-:-:S04]  /*5690*/  HFMA2 R14, -RZ, RZ, 0, 1.1920928955078125e-07 ;  /* 0x00000002ff0e7431 */ /* 0x000fc800000001ff */
[----:B------:R-:W-:-:S04]  /*56a0*/  F2FP.F16.F32.PACK_AB R74, RZ, R23 ;  /* 0x00000017ff4a723e */ /* 0x000fc800000000ff */
        /* <DEDUP_REMOVED lines=10> */
.L_x_5725:
        /* <DEDUP_REMOVED lines=12> */
.L_x_5727:
[----:B------:R-:W-:Y:S05]  /*5810*/  BSYNC.RECONVERGENT B2 ;  /* 0x0000000000027941 */ /* 0x000fea0003800200 */
.L_x_5726:
        /* <DEDUP_REMOVED lines=62> */
.L_x_5724:
[----:B------:R-:W-:Y:S05]  /*5c00*/  BSYNC.RECONVERGENT B1 ;  /* 0x0000000000017941 */ /* 0x000fea0003800200 */
.L_x_5723:
[----:B------:R-:W-:Y:S01]  /*5c10*/  I2FP.F32.U32 R39, R39 ;  /* 0x0000002700277245 */ /* 0x000fe20000201000 */
[----:B------:R-:W-:Y:S01]  /*5c20*/  BSSY.RECONVERGENT B1, `(.L_x_5728) ;  /* 0x0000063000017945 */ /* 0x000fe20003800200 */
[----:B------:R-:W-:Y:S01]  /*5c30*/  LOP3.LUT R18, R18, 0xfffffffd, RZ, 0xc0, !PT ;  /* 0xfffffffd12127812 */ /* 0x000fe200078ec0ff */
[----:B------:R-:W-:Y:S02]  /*5c40*/  IMAD.MOV.U32 R94, RZ, RZ, 0x2 ;  /* 0x00000002ff5e7424 */ /* 0x000fe400078e00ff */
        /* <DEDUP_REMOVED lines=8> */
[----:B------:R-:W-:-:S04]  /*5cd0*/  MOV R39, R12 ;  /* 0x0000000c00277202 */ /* 0x000fc80000000f00 */
[----:B------:R-:W-:-:S04]  /*5ce0*/  F2FP.F16.F32.PACK_AB R69, RZ, R40 ;  /* 0x00000028ff45723e */ /* 0x000fc800000000ff */
        /* <DEDUP_REMOVED lines=11> */
.L_x_5730:
        /* <DEDUP_REMOVED lines=12> */
.L_x_5732:
[----:B------:R-:W-:Y:S05]  /*5e60*/  BSYNC.RECONVERGENT B2 ;  /* 0x0000000000027941 */ /* 0x000fea0003800200 */
.L_x_5731:
        /* <DEDUP_REMOVED lines=62> */
.L_x_5729:
[----:B------:R-:W-:Y:S05]  /*6250*/  BSYNC.RECONVERGENT B1 ;  /* 0x0000000000017941 */ /* 0x000fea0003800200 */
.L_x_5728:
[----:B------:R-:W-:Y:S01]  /*6260*/  I2FP.F32.U32 R14, R39 ;  /* 0x00000027000e7245 */ /* 0x000fe20000201000 */
[----:B------:R-:W-:Y:S01]  /*6270*/  BSSY.RECONVERGENT B1, `(.L_x_5733) ;  /* 0x0000061000017945 */ /* 0x000fe20003800200 */
[----:B------:R-:W-:Y:S01]  /*6280*/  ISETP.NE.AND P3, PT, R94, 0x1, PT ;  /* 0x000000015e00780c */ /* 0x000fe20003f65270 */
[----:B------:R-:W-:Y:S02]  /*6290*/  IMAD.MOV.U32 R93, RZ, RZ, R12 ;  /* 0x000000ffff5d7224 */ /* 0x000fe400078e000c */
        /* <DEDUP_REMOVED lines=8> */
[----:B------:R-:W-:-:S04]  /*6320*/  IMAD.MOV.U32 R14, RZ, RZ, 0x2 ;  /* 0x00000002ff0e7424 */ /* 0x000fc800078e00ff */
[----:B------:R-:W-:Y:S01]  /*6330*/  F2FP.F16.F32.PACK_AB R75, RZ, R39 ;  /* 0x00000027ff4b723e */ /* 0x000fe200000000ff */
        /* <DEDUP_REMOVED lines=9> */
.L_x_5735:
        /* <DEDUP_REMOVED lines=12> */
.L_x_5737:
[----:B------:R-:W-:Y:S05]  /*6490*/  BSYNC.RECONVERGENT B2 ;  /* 0x0000000000027941 */ /* 0x000fea0003800200 */
.L_x_5736:
        /* <DEDUP_REMOVED lines=62> */
.L_x_5734:
[----:B------:R-:W-:Y:S05]  /*6880*/  BSYNC.RECONVERGENT B1 ;  /* 0x0000000000017941 */ /* 0x000fea0003800200 */
.L_x_5733:
[----:B------:R-:W-:Y:S01]  /*6890*/  I2FP.F32.U32 R93, R93 ;  /* 0x0000005d005d7245 */ /* 0x000fe20000201000 */
[----:B------:R-:W-:Y:S01]  /*68a0*/  HADD2.F32 R70, -RZ, R70.H1_H1 ;  /* 0x30000046ff467230 */ /* 0x000fe20000004100 */
[----:B------:R-:W-:Y:S01]  /*68b0*/  ISETP.NE.AND P4, PT, R14, 0x1, PT ;  /* 0x000000010e00780c */ /* 0x000fe20003f85270 */
[----:B------:R-:W-:Y:S01]  /*68c0*/  BSSY.RECONVERGENT B1, `(.L_x_5738) ;  /* 0x000005f000017945 */ /* 0x000fe20003800200 */
[----:B------:R-:W-:Y:S02]  /*68d0*/  HFMA2 R136, -RZ, RZ, 0, 1.1920928955078125e-07 ;  /* 0x00000002ff887431 */ /* 0x000fe400000001ff */
[----:B------:R-:W-:Y:S01]  /*68e0*/  FFMA.FTZ R93, R93, R157, 1.1641532182693481445e-10 ;  /* 0x2f0000005d5d7423 */ /* 0x000fe2000001009d */
[----:B------:R-:W-:-:S04]  /*68f0*/  FMUL.FTZ R70, R70, R159 ;  /* 0x0000009f46467220 */ /* 0x000fc80000410000 */
[----:B------:R-:W-:Y:S01]  /*6900*/  FSETP.GTU.FTZ.AND P3, PT, R93, R158, PT ;  /* 0x0000009e5d00720b */ /* 0x000fe20003f7c000 */
[----:B------:R-:W-:-:S03]  /*6910*/  IMAD.MOV.U32 R93, RZ, RZ, R12 ;  /* 0x000000ffff5d7224 */ /* 0x000fc600078e000c */
[----:B------:R-:W-:Y:S01]  /*6920*/  FSEL R94, R70, RZ, !P3 ;  /* 0x000000ff465e7208 */ /* 0x000fe20005800000 */
[----:B------:R-:W-:Y:S01]  /*6930*/  @P1 HADD2.F32 R70, -RZ, R62.H1_H1 ;  /* 0x3000003eff461230 */ /* 0x000fe20000004100 */
[----:B------:R-:W-:-:S04]  /*6940*/  PLOP3.LUT P3, PT, P3, PT, PT, 0x8, 0x80 ;  /* 0x000000000080781c */ /* 0x000fc80001f6e170 */
[----:B------:R-:W-:-:S05]  /*6950*/  @P1 FADD.FTZ R94, R70, R94 ;  /* 0x0000005e465e1221 */ /* 0x000fca0000010000 */
[----:B------:R-:W-:Y:S01]  /*6960*/  F2FP.F16.F32.PACK_AB R70, RZ, R94 ;  /* 0x0000005eff46723e */ /* 0x000fe200000000ff */
        /* <DEDUP_REMOVED lines=9> */
.L_x_5740:
        /* <DEDUP_REMOVED lines=12> */
.L_x_5742:
[----:B------:R-:W-:Y:S05]  /*6ac0*/  BSYNC.RECONVERGENT B2 ;  /* 0x0000000000027941 */ /* 0x000fea0003800200 */
.L_x_5741:
        /* <DEDUP_REMOVED lines=62> */
.L_x_5739:
[----:B------:R-:W-:Y:S05]  /*6eb0*/  BSYNC.RECONVERGENT B1 ;  /* 0x0000000000017941 */ /* 0x000fea0003800200 */
.L_x_5738:
[----:B------:R-:W-:Y:S01]  /*6ec0*/  I2FP.F32.U32 R14, R93 ;  /* 0x0000005d000e7245 */ /* 0x000fe20000201000 */
[----:B------:R-:W-:Y:S01]  /*6ed0*/  BSSY.RECONVERGENT B1, `(.L_x_5743) ;  /* 0x0000061000017945 */ /* 0x000fe20003800200 */
[----:B------:R-:W-:Y:S02]  /*6ee0*/  ISETP.NE.AND P5, PT, R136, 0x1, PT ;  /* 0x000000018800780c */ /* 0x000fe40003fa5270 */
[----:B------:R-:W-:Y:S01]  /*6ef0*/  MOV R103, R12 ;  /* 0x0000000c00677202 */ /* 0x000fe20000000f00 */
        /* <DEDUP_REMOVED lines=19> */
.L_x_5745:
        /* <DEDUP_REMOVED lines=12> */
.L_x_5747:
[----:B------:R-:W-:Y:S05]  /*70f0*/  BSYNC.RECONVERGENT B2 ;  /* 0x0000000000027941 */ /* 0x000fea0003800200 */
.L_x_5746:
        /* <DEDUP_REMOVED lines=62> */
.L_x_5744:
[----:B------:R-:W-:Y:S05]  /*74e0*/  BSYNC.RECONVERGENT B1 ;  /* 0x0000000000017941 */ /* 0x000fea0003800200 */
.L_x_5743:
[----:B------:R-:W-:Y:S01]  /*74f0*/  I2FP.F32.U32 R103, R103 ;  /* 0x0000006700677245 */ /* 0x000fe20000201000 */
[----:B------:R-:W-:Y:S01]  /*7500*/  HADD2.F32 R71, -RZ, R71.H1_H1 ;  /* 0x30000047ff477230 */ /* 0x000fe20000004100 */
[----:B------:R-:W-:Y:S02]  /*7510*/  PRMT R70, R75, 0x5410, R70 ;  /* 0x000054104b467816 */ /* 0x000fe40000000046 */
[----:B------:R-:W-:Y:S01]  /*7520*/  PRMT R69, R74, 0x5410, R69 ;  /* 0x000054104a457816 */ /* 0x000fe20000000045 */
[----:B------:R-:W-:Y:S01]  /*7530*/  FFMA.FTZ R103, R103, R157, 1.1641532182693481445e-10 ;  /* 0x2f00000067677423 */ /* 0x000fe2000001009d */
[----:B------:R-:W-:Y:S01]  /*7540*/  FMUL.FTZ R71, R71, R159 ;  /* 0x0000009f47477220 */ /* 0x000fe20000410000 */
[----:B------:R-:W-:-:S03]  /*7550*/  PRMT R68, R73, 0x5410, R68 ;  /* 0x0000541049447816 */ /* 0x000fc60000000044 */
[----:B------:R-:W-:-:S04]  /*7560*/  FSETP.GTU.FTZ.AND P5, PT, R103, R158, PT ;  /* 0x0000009e6700720b */ /* 0x000fc80003fbc000 */
[----:B------:R-:W-:Y:S01]  /*7570*/  FSEL R103, R71, RZ, !P5 ;  /* 0x000000ff47677208 */ /* 0x000fe20006800000 */
[----:B------:R-:W-:Y:S01]  /*7580*/  @P1 HADD2.F32 R71, -RZ, R63.H1_H1 ;  /* 0x3000003fff471230 */ /* 0x000fe20000004100 */
[----:B------:R-:W-:-:S04]  /*7590*/  PLOP3.LUT P5, PT, P5, PT, PT, 0x8, 0x80 ;  /* 0x000000000080781c */ /* 0x000fc80002fae170 */
[----:B------:R-:W-:-:S05]  /*75a0*/  @P1 FADD.FTZ R103, R71, R103 ;  /* 0x0000006747671221 */ /* 0x000fca0000010000 */
[----:B------:R-:W-:-:S04]  /*75b0*/  F2FP.F16.F32.PACK_AB R71, RZ, R103 ;  /* 0x00000067ff47723e */ /* 0x000fc800000000ff */
[----:B------:R-:W-:Y:S01]  /*75c0*/  PRMT R71, R156, 0x5410, R71 ;  /* 0x000054109c477816 */ /* 0x000fe20000000047 */
[----:B------:R-:W-:Y:S06]  /*75d0*/  BRA `(.L_x_5748) ;  /* 0x0000006400087947 */ /* 0x000fec0003800000 */
.L_x_5707:
        /* <DEDUP_REMOVED lines=16> */
.L_x_5751:
        /* <DEDUP_REMOVED lines=12> */
.L_x_5753:
[----:B------:R-:W-:Y:S05]  /*77a0*/  BSYNC.RECONVERGENT B2 ;  /* 0x0000000000027941 */ /* 0x000fea0003800200 */
.L_x_5752:
        /* <DEDUP_REMOVED lines=62> */
.L_x_5750:
[----:B------:R-:W-:Y:S05]  /*7b90*/  BSYNC.RECONVERGENT B1 ;  /* 0x0000000000017941 */ /* 0x000fea0003800200 */
.L_x_5749:
        /* <DEDUP_REMOVED lines=9> */
[----:B------:R-:W-:-:S03]  /*7c30*/  IMAD.MOV.U32 R5, RZ, RZ, R12 ;  /* 0x000000ffff057224 */ /* 0x000fc600078e000c */
[----:B0-----:R-:W-:Y:S01]  /*7c40*/  FSETP.GTU.FTZ.AND P2, PT, R0, R158, PT ;  /* 0x0000009e0000720b */ /* 0x001fe20003f5c000 */
[----:B-----5:R-:W-:-:S03]  /*7c50*/  HADD2.F32 R0, -RZ, R68.H0_H0 ;  /* 0x20000044ff007230 */ /* 0x020fc60000004100 */
[----:B------:R-:W-:Y:S02]  /*7c60*/  PLOP3.LUT P4, PT, P2, PT, PT, 0x8, 0x80 ;  /* 0x000000000080781c */ /* 0x000fe4000178e170 */
[----:B-1----:R-:W-:-:S05]  /*7c70*/  FMUL.FTZ R0, R0, R159 ;  /* 0x0000009f00007220 */ /* 0x002fca0000410000 */
[----:B------:R-:W-:-:S06]  /*7c80*/  FSEL R0, R0, RZ, !P2 ;  /* 0x000000ff00007208 */ /* 0x000fcc0005000000 */
        /* <DEDUP_REMOVED lines=10> */
.L_x_5756:
        /* <DEDUP_REMOVED lines=12> */
.L_x_5758:
[----:B------:R-:W-:Y:S05]  /*7df0*/  BSYNC.RECONVERGENT B2 ;  /* 0x0000000000027941 */ /* 0x000fea0003800200 */
.L_x_5757:
        /* <DEDUP_REMOVED lines=62> */
.L_x_5755:
[----:B------:R-:W-:Y:S05]  /*81e0*/  BSYNC.RECONVERGENT B1 ;  /* 0x0000000000017941 */ /* 0x000fea0003800200 */
.L_x_5754:
[----:B------:R-:W-:Y:S01]  /*81f0*/  I2FP.F32.U32 R2, R5 ;  /* 0x0000000500027245 */ /* 0x000fe20000201000 */
[----:B------:R-:W-:Y:S01]  /*8200*/  BSSY.RECONVERGENT B1, `(.L_x_5759) ;  /* 0x0000064000017945 */ /* 0x000fe20003800200 */
[----:B------:R-:W-:-:S03]  /*8210*/  ISETP.NE.AND P3, PT, R3, 0x1, PT ;  /* 0x000000010300780c */ /* 0x000fc60003f65270 */
[----:B------:R-:W-:-:S05]  /*8220*/  FFMA.FTZ R2, R2, R157, 1.1641532182693481445e-10 ;  /* 0x2f00000002027423 */ /* 0x000fca000001009d */
[----:B------:R-:W-:Y:S01]  /*8230*/  FSETP.GTU.FTZ.AND P2, PT, R2, R158, PT ;  /* 0x0000009e0200720b */ /* 0x000fe20003f5c000 */
[----:B------:R-:W-:-:S05]  /*8240*/  HADD2.F32 R2, -RZ, R64.H0_H0 ;  /* 0x20000040ff027230 */ /* 0x000fca0000004100 */
[----:B------:R-:W-:-:S05]  /*8250*/  FMUL.FTZ R2, R2, R159 ;  /* 0x0000009f02027220 */ /* 0x000fca0000410000 */
[----:B------:R-:W-:-:S05]  /*8260*/  FSEL R2, R2, RZ, !P2 ;  /* 0x000000ff02027208 */ /* 0x000fca0005000000 */
[----:B------:R-:W-:Y:S01]  /*8270*/  FADD.FTZ R0, R0, R2 ;  /* 0x0000000200007221 */ /* 0x000fe20000010000 */
[----:B------:R-:W-:-:S05]  /*8280*/  @P1 HADD2.F32 R2, -RZ, R60.H0_H0 ;  /* 0x2000003cff021230 */ /* 0x000fca0000004100 */
[----:B------:R-:W-:Y:S01]  /*8290*/  @P1 FADD.FTZ R9, R2, R0 ;  /* 0x0000000002091221 */ /* 0x000fe20000010000 */
[----:B------:R-:W-:Y:S01]  /*82a0*/  @!P1 MOV R9, R0 ;  /* 0x0000000000099202 */ /* 0x000fe20000000f00 */
[----:B------:R-:W-:Y:S01]  /*82b0*/  IMAD.MOV.U32 R2, RZ, RZ, 0x2 ;  /* 0x00000002ff027424 */ /* 0x000fe200078e00ff */
[----:B------:R-:W-:Y:S02]  /*82c0*/  SEL R0, RZ, 0x1, P2 ;  /* 0x00000001ff007807 */ /* 0x000fe40001000000 */
[----:B------:R-:W-:Y:S02]  /*82d0*/  F2FP.F16.F32.PACK_AB R73, RZ, R9 ;  /* 0x00000009ff49723e */ /* 0x000fe400000000ff */
[----:B------:R-:W-:Y:S01]  /*82e0*/  PRMT R8, R0, 0x7610, R8 ;  /* 0x0000761000087816 */ /* 0x000fe20000000008 */
[----:B------:R-:W-:Y:S01]  /*82f0*/  IMAD.MOV.U32 R0, RZ, RZ, R12 ;  /* 0x000000ffff007224 */ /* 0x000fe200078e000c */
        /* <DEDUP_REMOVED lines=9> */
.L_x_5761:
        /* <DEDUP_REMOVED lines=12> */
.L_x_5763:
[----:B------:R-:W-:Y:S05]  /*8450*/  BSYNC.RECONVERGENT B2 ;  /* 0x0000000000027941 */ /* 0x000fea0003800200 */
.L_x_5762:
        /* <DEDUP_REMOVED lines=62> */
.L_x_5760:
[----:B------:R-:W-:Y:S05]  /*8840*/  BSYNC.RECONVERGENT B1 ;  /* 0x0000000000017941 */ /* 0x000fea0003800200 */
.L_x_5759:
        /* <DEDUP_REMOVED lines=8> */
[----:B------:R-:W-:-:S03]  /*88d0*/  HADD2.F32 R0, -RZ, R68.H1_H1 ;  /* 0x30000044ff007230 */ /* 0x000fc60000004100 */
[----:B------:R-:W-:Y:S02]  /*88e0*/  PLOP3.LUT P4, PT, P2, PT, PT, 0x8, 0x80 ;  /* 0x000000000080781c */ /* 0x000fe4000178e170 */
[----:B------:R-:W-:-:S05]  /*88f0*/  FMUL.FTZ R0, R0, R159 ;  /* 0x0000009f00007220 */ /* 0x000fca0000410000 */
[----:B------:R-:W-:-:S06]  /*8900*/  FSEL R0, R0, RZ, !P2 ;  /* 0x000000ff00007208 */ /* 0x000fcc0005000000 */
        /* <DEDUP_REMOVED lines=10> */
.L_x_5766:
        /* <DEDUP_REMOVED lines=12> */
.L_x_5768:
[----:B------:R-:W-:Y:S05]  /*8a70*/  BSYNC.RECONVERGENT B2 ;  /* 0x0000000000027941 */ /* 0x000fea0003800200 */
.L_x_5767:
        /* <DEDUP_REMOVED lines=62> */
.L_x_5765:
[----:B------:R-:W-:Y:S05]  /*8e60*/  BSYNC.RECONVERGENT B1 ;  /* 0x0000000000017941 */ /* 0x000fea0003800200 */
.L_x_5764:
[----:B------:R-:W-:Y:S01]  /*8e70*/  I2FP.F32.U32 R2, R5 ;  /* 0x0000000500027245 */ /* 0x000fe20000201000 */
[----:B------:R-:W-:Y:S01]  /*8e80*/  BSSY.RECONVERGENT B1, `(.L_x_5769) ;  /* 0x0000064000017945 */ /* 0x000fe20003800200 */
[----:B------:R-:W-:Y:S01]  /*8e90*/  ISETP.NE.AND P3, PT, R3, 0x1, PT ;  /* 0x000000010300780c */ /* 0x000fe20003f65270 */
[----:B------:R-:W-:Y:S02]  /*8ea0*/  IMAD.MOV.U32 R5, RZ, RZ, R12 ;  /* 0x000000ffff057224 */ /* 0x000fe400078e000c */
[----:B------:R-:W-:-:S05]  /*8eb0*/  FFMA.FTZ R2, R2, R157, 1.1641532182693481445e-10 ;  /* 0x2f00000002027423 */ /* 0x000fca000001009d */
[----:B------:R-:W-:Y:S01]  /*8ec0*/  FSETP.GTU.FTZ.AND P2, PT, R2, R158, PT ;  /* 0x0000009e0200720b */ /* 0x000fe20003f5c000 */
[----:B------:R-:W-:-:S05]  /*8ed0*/  HADD2.F32 R2, -RZ, R64.H1_H1 ;  /* 0x30000040ff027230 */ /* 0x000fca0000004100 */
[----:B------:R-:W-:-:S05]  /*8ee0*/  FMUL.FTZ R2, R2, R159 ;  /* 0x0000009f02027220 */ /* 0x000fca0000410000 */
[----:B------:R-:W-:-:S05]  /*8ef0*/  FSEL R2, R2, RZ, !P2 ;  /* 0x000000ff02027208 */ /* 0x000fca0005000000 */
[----:B------:R-:W-:Y:S01]  /*8f00*/  FADD.FTZ R0, R0, R2 ;  /* 0x0000000200007221 */ /* 0x000fe20000010000 */
[----:B------:R-:W-:-:S05]  /*8f10*/  @P1 HADD2.F32 R2, -RZ, R60.H1_H1 ;  /* 0x3000003cff021230 */ /* 0x000fca0000004100 */
[--C-:B------:R-:W-:Y:S01]  /*8f20*/  @P1 FADD.FTZ R24, R2, R0.reuse ;  /* 0x0000000002181221 */ /* 0x100fe20000010000 */
[----:B------:R-:W-:Y:S01]  /*8f30*/  @!P1 IMAD.MOV.U32 R24, RZ, RZ, R0 ;  /* 0x000000ffff189224 */ /* 0x000fe200078e0000 */
[----:B------:R-:W-:Y:S01]  /*8f40*/  SEL R0, RZ, 0x1, P2 ;  /* 0x00000001ff007807 */ /* 0x000fe20001000000 */
[----:B------:R-:W-:-:S03]  /*8f50*/  HFMA2 R2, -RZ, RZ, 0, 1.1920928955078125e-07 ;  /* 0x00000002ff027431 */ /* 0x000fc600000001ff */
[----:B------:R-:W-:Y:S02]  /*8f60*/  F2FP.F16.F32.PACK_AB R68, RZ, R24 ;  /* 0x00000018ff44723e */ /* 0x000fe400000000ff */
[----:B------:R-:W-:Y:S01]  /*8f70*/  PRMT R7, R0, 0x7610, R7 ;  /* 0x0000761000077816 */ /* 0x000fe20000000007 */
        /* <DEDUP_REMOVED lines=9> */
.L_x_5771:
        /* <DEDUP_REMOVED lines=12> */
.L_x_5773:
[----:B------:R-:W-:Y:S05]  /*90d0*/  BSYNC.RECONVERGENT B2 ;  /* 0x0000000000027941 */ /* 0x000fea0003800200 */
.L_x_5772:
        /* <DEDUP_REMOVED lines=62> */
.L_x_5770:
[----:B------:R-:W-:Y:S05]  /*94c0*/  BSYNC.RECONVERGENT B1 ;  /* 0x0000000000017941 */ /* 0x000fea0003800200 */
.L_x_5769:
        /* <DEDUP_REMOVED lines=8> */
[----:B------:R-:W-:-:S05]  /*9550*/  HADD2.F32 R0, -RZ, R69.H0_H0 ;  /* 0x20000045ff007230 */ /* 0x000fca0000004100 */
        /* <DEDUP_REMOVED lines=13> */
.L_x_5776:
        /* <DEDUP_REMOVED lines=12> */
.L_x_5778:
[----:B------:R-:W-:Y:S05]  /*96f0*/  BSYNC.RECONVERGENT B2 ;  /* 0x0000000000027941 */ /* 0x000fea0003800200 */
.L_x_5777:
        /* <DEDUP_REMOVED lines=62> */
.L_x_5775:
[----:B------:R-:W-:Y:S05]  /*9ae0*/  BSYNC.RECONVERGENT B1 ;  /* 0x0000000000017941 */ /* 0x000fea0003800200 */
.L_x_5774:
[----:B------:R-:W-:Y:S01]  /*9af0*/  I2FP.F32.U32 R2, R5 ;  /* 0x0000000500027245 */ /* 0x000fe20000201000 */
[----:B------:R-:W-:Y:S04]  /*9b00*/  BSSY.RECONVERGENT B1, `(.L_x_5779) ;  /* 0x0000064000017945 */ /* 0x000fe80003800200 */
[----:B------:R-:W-:-:S05]  /*9b10*/  FFMA.FTZ R2, R2, R157, 1.1641532182693481445e-10 ;  /* 0x2f00000002027423 */ /* 0x000fca000001009d */
[----:B------:R-:W-:Y:S01]  /*9b20*/  FSETP.GTU.FTZ.AND P2, PT, R2, R158, PT ;  /* 0x0000009e0200720b */ /* 0x000fe20003f5c000 */
[----:B------:R-:W-:-:S05]  /*9b30*/  HADD2.F32 R2, -RZ, R65.H0_H0 ;  /* 0x20000041ff027230 */ /* 0x000fca0000004100 */
[----:B------:R-:W-:-:S05]  /*9b40*/  FMUL.FTZ R2, R2, R159 ;  /* 0x0000009f02027220 */ /* 0x000fca0000410000 */
[----:B------:R-:W-:-:S05]  /*9b50*/  FSEL R2, R2, RZ, !P2 ;  /* 0x000000ff02027208 */ /* 0x000fca0005000000 */
[----:B------:R-:W-:Y:S01]  /*9b60*/  FADD.FTZ R0, R0, R2 ;  /* 0x0000000200007221 */ /* 0x000fe20000010000 */
[----:B------:R-:W-:-:S05]  /*9b70*/  @P1 HADD2.F32 R2, -RZ, R61.H0_H0 ;  /* 0x2000003dff021230 */ /* 0x000fca0000004100 */
[--C-:B------:R-:W-:Y:S01]  /*9b80*/  @P1 FADD.FTZ R23, R2, R0.reuse ;  /* 0x0000000002171221 */ /* 0x100fe20000010000 */
[----:B------:R-:W-:Y:S01]  /*9b90*/  @!P1 IMAD.MOV.U32 R23, RZ, RZ, R0 ;  /* 0x000000ffff179224 */ /* 0x000fe200078e0000 */
[----:B------:R-:W-:Y:S01]  /*9ba0*/  SEL R0, RZ, 0x1, P2 ;  /* 0x00000001ff007807 */ /* 0x000fe20001000000 */
[----:B------:R-:W-:Y:S01]  /*9bb0*/  IMAD.MOV.U32 R2, RZ, RZ, 0x2 ;  /* 0x00000002ff027424 */ /* 0x000fe200078e00ff */
[----:B------:R-:W-:Y:S02]  /*9bc0*/  ISETP.NE.AND P2, PT, R3, 0x1, PT ;  /* 0x000000010300780c */ /* 0x000fe40003f45270 */
[----:B------:R-:W-:Y:S02]  /*9bd0*/  PRMT R6, R0, 0x7610, R6 ;  /* 0x0000761000067816 */ /* 0x000fe40000000006 */
[----:B------:R-:W-:Y:S02]  /*9be0*/  F2FP.F16.F32.PACK_AB R74, RZ, R23 ;  /* 0x00000017ff4a723e */ /* 0x000fe400000000ff */
[----:B------:R-:W-:-:S07]  /*9bf0*/  MOV R0, R12 ;  /* 0x0000000c00007202 */ /* 0x000fce0000000f00 */
        /* <DEDUP_REMOVED lines=9> */
.L_x_5781:
        /* <DEDUP_REMOVED lines=12> */
.L_x_5783:
[----:B------:R-:W-:Y:S05]  /*9d50*/  BSYNC.RECONVERGENT B2 ;  /* 0x0000000000027941 */ /* 0x000fea0003800200 */
.L_x_5782:
        /* <DEDUP_REMOVED lines=62> */
.L_x_5780:
[----:B------:R-:W-:Y:S05]  /*a140*/  BSYNC.RECONVERGENT B1 ;  /* 0x0000000000017941 */ /* 0x000fea0003800200 */
.L_x_5779:
[----:B------:R-:W-:Y:S01]  /*a150*/  I2FP.F32.U32 R0, R0 ;  /* 0x0000000000007245 */ /* 0x000fe20000201000 */
[----:B------:R-:W-:Y:S01]  /*a160*/  BSSY.RECONVERGENT B1, `(.L_x_5784) ;  /* 0x0000060000017945 */ /* 0x000fe20003800200 */
[----:B------:R-:W-:Y:S01]  /*a170*/  LOP3.LUT R18, R18, 0xfffffffd, RZ, 0xc0, !PT ;  /* 0xfffffffd12127812 */ /* 0x000fe200078ec0ff */
[----:B------:R-:W-:Y:S02]  /*a180*/  IMAD.MOV.U32 R3, RZ, RZ, 0x2 ;  /* 0x00000002ff037424 */ /* 0x000fe400078e00ff */
[----:B------:R-:W-:Y:S01]  /*a190*/  FFMA.FTZ R0, R0, R157, 1.1641532182693481445e-10 ;  /* 0x2f00000000007423 */ /* 0x000fe2000001009d */
[----:B------:R-:W-:-:S04]  /*a1a0*/  IMAD.MOV.U32 R5, RZ, RZ, R12 ;  /* 0x000000ffff057224 */ /* 0x000fc800078e000c */
[----:B------:R-:W-:Y:S01]  /*a1b0*/  FSETP.GTU.FTZ.AND P2, PT, R0, R158, PT ;  /* 0x0000009e0000720b */ /* 0x000fe20003f5c000 */
[----:B------:R-:W-:-:S05]  /*a1c0*/  HADD2.F32 R0, -RZ, R69.H1_H1 ;  /* 0x30000045ff007230 */ /* 0x000fca0000004100 */
        /* <DEDUP_REMOVED lines=14> */
.L_x_5786:
        /* <DEDUP_REMOVED lines=12> */
.L_x_5788:
[----:B------:R-:W-:Y:S05]  /*a370*/  BSYNC.RECONVERGENT B2 ;  /* 0x0000000000027941 */ /* 0x000fea0003800200 */
.L_x_5787:
        /* <DEDUP_REMOVED lines=62> */
.L_x_5785:
[----:B------:R-:W-:Y:S05]  /*a760*/  BSYNC.RECONVERGENT B1 ;  /* 0x0000000000017941 */ /* 0x000fea0003800200 */
.L_x_5784:
[----:B------:R-:W-:Y:S01]  /*a770*/  I2FP.F32.U32 R2, R5 ;  /* 0x0000000500027245 */ /* 0x000fe20000201000 */
[----:B------:R-:W-:Y:S04]  /*a780*/  BSSY.RECONVERGENT B1, `(.L_x_5789) ;  /* 0x0000064000017945 */ /* 0x000fe80003800200 */
[----:B------:R-:W-:-:S05]  /*a790*/  FFMA.FTZ R2, R2, R157, 1.1641532182693481445e-10 ;  /* 0x2f00000002027423 */ /* 0x000fca000001009d */
[----:B------:R-:W-:Y:S01]  /*a7a0*/  FSETP.GTU.FTZ.AND P2, PT, R2, R158, PT ;  /* 0x0000009e0200720b */ /* 0x000fe20003f5c000 */
[----:B------:R-:W-:-:S05]  /*a7b0*/  HADD2.F32 R2, -RZ, R65.H1_H1 ;  /* 0x30000041ff027230 */ /* 0x000fca0000004100 */
[----:B------:R-:W-:-:S05]  /*a7c0*/  FMUL.FTZ R2, R2, R159 ;  /* 0x0000009f02027220 */ /* 0x000fca0000410000 */
[----:B------:R-:W-:-:S05]  /*a7d0*/  FSEL R2, R2, RZ, !P2 ;  /* 0x000000ff02027208 */ /* 0x000fca0005000000 */
[----:B------:R-:W-:Y:S01]  /*a7e0*/  FADD.FTZ R0, R0, R2 ;  /* 0x0000000200007221 */ /* 0x000fe20000010000 */
[----:B------:R-:W-:-:S05]  /*a7f0*/  @P1 HADD2.F32 R2, -RZ, R61.H1_H1 ;  /* 0x3000003dff021230 */ /* 0x000fca0000004100 */
[----:B------:R-:W-:Y:S01]  /*a800*/  @P1 FADD.FTZ R40, R2, R0 ;  /* 0x0000000002281221 */ /* 0x000fe20000010000 */
[----:B------:R-:W-:Y:S01]  /*a810*/  @!P1 MOV R40, R0 ;  /* 0x0000000000289202 */ /* 0x000fe20000000f00 */
[----:B------:R-:W-:Y:S01]  /*a820*/  IMAD.MOV.U32 R2, RZ, RZ, 0x2 ;  /* 0x00000002ff027424 */ /* 0x000fe200078e00ff */
[----:B------:R-:W-:Y:S02]  /*a830*/  SEL R0, RZ, 0x1, P2 ;  /* 0x00000001ff007807 */ /* 0x000fe40001000000 */
[----:B------:R-:W-:Y:S02]  /*a840*/  ISETP.NE.AND P2, PT, R3, 0x1, PT ;  /* 0x000000010300780c */ /* 0x000fe40003f45270 */
[----:B------:R-:W-:Y:S01]  /*a850*/  PRMT R5, R0, 0x7610, R5 ;  /* 0x0000761000057816 */ /* 0x000fe20000000005 */
[----:B------:R-:W-:Y:S01]  /*a860*/  IMAD.MOV.U32 R0, RZ, RZ, R12 ;  /* 0x000000ffff007224 */ /* 0x000fe200078e000c */
[----:B------:R-:W-:-:S09]  /*a870*/  F2FP.F16.F32.PACK_AB R69, RZ, R40 ;  /* 0x00000028ff45723e */ /* 0x000fd200000000ff */
        /* <DEDUP_REMOVED lines=9> */
.L_x_5791:
        /* <DEDUP_REMOVED lines=12> */
.L_x_5793:
[----:B------:R-:W-:Y:S05]  /*a9d0*/  BSYNC.RECONVERGENT B2 ;  /* 0x0000000000027941 */ /* 0x000fea0003800200 */
.L_x_5792:
        /* <DEDUP_REMOVED lines=62> */
.L_x_5790:
[----:B------:R-:W-:Y:S05]  /*adc0*/  BSYNC.RECONVERGENT B1 ;  /* 0x0000000000017941 */ /* 0x000fea0003800200 */
.L_x_5789:
[----:B------:R-:W-:Y:S01]  /*add0*/  I2FP.F32.U32 R0, R0 ;  /* 0x0000000000007245 */ /* 0x000fe20000201000 */
[----:B------:R-:W-:Y:S01]  /*ade0*/  BSSY.RECONVERGENT B1, `(.L_x_5794) ;  /* 0x000005e000017945 */ /* 0x000fe20003800200 */
[----:B------:R-:W-:Y:S01]  /*adf0*/  ISETP.NE.AND P3, PT, R2, 0x1, PT ;  /* 0x000000010200780c */ /* 0x000fe20003f65270 */
[----:B------:R-:W-:Y:S02]  /*ae00*/  HFMA2 R3, -RZ, RZ, 0, 1.1920928955078125e-07 ;  /* 0x00000002ff037431 */ /* 0x000fe400000001ff */
[----:B------:R-:W-:Y:S02]  /*ae10*/  IMAD.MOV.U32 R4, RZ, RZ, R12 ;  /* 0x000000ffff047224 */ /* 0x000fe400078e000c */
[----:B------:R-:W-:-:S05]  /*ae20*/  FFMA.FTZ R0, R0, R157, 1.1641532182693481445e-10 ;  /* 0x2f00000000007423 */ /* 0x000fca000001009d */
[----:B------:R-:W-:Y:S01]  /*ae30*/  FSETP.GTU.FTZ.AND P2, PT, R0, R158, PT ;  /* 0x0000009e0000720b */ /* 0x000fe20003f5c000 */
[----:B------:R-:W-:-:S05]  /*ae40*/  HADD2.F32 R0, -RZ, R70.H0_H0 ;  /* 0x20000046ff007230 */ /* 0x000fca0000004100 */
        /* <DEDUP_REMOVED lines=12> */
.L_x_5796:
        /* <DEDUP_REMOVED lines=12> */
.L_x_5798:
[----:B------:R-:W-:Y:S05]  /*afd0*/  BSYNC.RECONVERGENT B2 ;  /* 0x0000000000027941 */ /* 0x000fea0003800200 */
.L_x_5797:
        /* <DEDUP_REMOVED lines=62> */
.L_x_5795:
[----:B------:R-:W-:Y:S05]  /*b3c0*/  BSYNC.RECONVERGENT B1 ;  /* 0x0000000000017941 */ /* 0x000fea0003800200 */
.L_x_5794:
[----:B------:R-:W-:Y:S01]  /*b3d0*/  I2FP.F32.U32 R2, R4 ;  /* 0x0000000400027245 */ /* 0x000fe20000201000 */
[----:B------:R-:W-:Y:S01]  /*b3e0*/  BSSY.RECONVERGENT B1, `(.L_x_5799) ;  /* 0x0000064000017945 */ /* 0x000fe20003800200 */
[----:B------:R-:W-:-:S03]  /*b3f0*/  IMAD.MOV.U32 R93, RZ, RZ, R12 ;  /* 0x000000ffff5d7224 */ /* 0x000fc600078e000c */
        /* <DEDUP_REMOVED lines=10> */
[----:B------:R-:W-:Y:S01]  /*b4a0*/  HFMA2 R2, -RZ, RZ, 0, 1.1920928955078125e-07 ;  /* 0x00000002ff027431 */ /* 0x000fe200000001ff */
[----:B------:R-:W-:Y:S02]  /*b4b0*/  ISETP.NE.AND P3, PT, R3, 0x1, PT ;  /* 0x000000010300780c */ /* 0x000fe40003f65270 */
[----:B------:R-:W-:Y:S02]  /*b4c0*/  F2FP.F16.F32.PACK_AB R75, RZ, R39 ;  /* 0x00000027ff4b723e */ /* 0x000fe400000000ff */
[----:B------:R-:W-:-:S09]  /*b4d0*/  PRMT R4, R0, 0x7610, R4 ;  /* 0x0000761000047816 */ /* 0x000fd20000000004 */
        /* <DEDUP_REMOVED lines=9> */
.L_x_5801:
        /* <DEDUP_REMOVED lines=12> */
.L_x_5803:
[----:B------:R-:W-:Y:S05]  /*b630*/  BSYNC.RECONVERGENT B2 ;  /* 0x0000000000027941 */ /* 0x000fea0003800200 */
.L_x_5802:
        /* <DEDUP_REMOVED lines=62> */
.L_x_5800:
[----:B------:R-:W-:Y:S05]  /*ba20*/  BSYNC.RECONVERGENT B1 ;  /* 0x0000000000017941 */ /* 0x000fea0003800200 */
.L_x_5799:
[----:B------:R-:W-:Y:S01]  /*ba30*/  I2FP.F32.U32 R0, R93 ;  /* 0x0000005d00007245 */ /* 0x000fe20000201000 */
[----:B------:R-:W-:Y:S01]  /*ba40*/  BSSY.RECONVERGENT B1, `(.L_x_5804) ;  /* 0x000005e000017945 */ /* 0x000fe20003800200 */
[----:B------:R-:W-:Y:S01]  /*ba50*/  ISETP.NE.AND P4, PT, R2, 0x1, PT ;  /* 0x000000010200780c */ /* 0x000fe20003f85270 */
[----:B------:R-:W-:Y:S02]  /*ba60*/  IMAD.MOV.U32 R14, RZ, RZ, 0x2 ;  /* 0x00000002ff0e7424 */ /* 0x000fe400078e00ff */
[----:B------:R-:W-:-:S05]  /*ba70*/  FFMA.FTZ R0, R0, R157, 1.1641532182693481445e-10 ;  /* 0x2f00000000007423 */ /* 0x000fca000001009d */
[----:B------:R-:W-:Y:S01]  /*ba80*/  FSETP.GTU.FTZ.AND P3, PT, R0, R158, PT ;  /* 0x0000009e0000720b */ /* 0x000fe20003f7c000 */
[----:B------:R-:W-:Y:S01]  /*ba90*/  HADD2.F32 R0, -RZ, R70.H1_H1 ;  /* 0x30000046ff007230 */ /* 0x000fe20000004100 */
[----:B------:R-:W-:-:S04]  /*baa0*/  MOV R70, R12 ;  /* 0x0000000c00467202 */ /* 0x000fc80000000f00 */
        /* <DEDUP_REMOVED lines=12> */
.L_x_5806:
        /* <DEDUP_REMOVED lines=12> */
.L_x_5808:
[----:B------:R-:W-:Y:S05]  /*bc30*/  BSYNC.RECONVERGENT B2 ;  /* 0x0000000000027941 */ /* 0x000fea0003800200 */
.L_x_5807:
        /* <DEDUP_REMOVED lines=62> */
.L_x_5805:
[----:B------:R-:W-:Y:S05]  /*c020*/  BSYNC.RECONVERGENT B1 ;  /* 0x0000000000017941 */ /* 0x000fea0003800200 */
.L_x_5804:
[----:B------:R-:W-:Y:S01]  /*c030*/  I2FP.F32.U32 R2, R70 ;  /* 0x0000004600027245 */ /* 0x000fe20000201000 */
[----:B------:R-:W-:Y:S01]  /*c040*/  BSSY.RECONVERGENT B1, `(.L_x_5809) ;  /* 0x0000063000017945 */ /* 0x000fe20003800200 */
[----:B------:R-:W-:-:S03]  /*c050*/  IMAD.MOV.U32 R93, RZ, RZ, 0x2 ;  /* 0x00000002ff5d7424 */ /* 0x000fc600078e00ff */
[----:B------:R-:W-:-:S05]  /*c060*/  FFMA.FTZ R2, R2, R157, 1.1641532182693481445e-10 ;  /* 0x2f00000002027423 */ /* 0x000fca000001009d */
[----:B------:R-:W-:Y:S01]  /*c070*/  FSETP.GTU.FTZ.AND P4, PT, R2, R158, PT ;  /* 0x0000009e0200720b */ /* 0x000fe20003f9c000 */
[----:B------:R-:W-:-:S03]  /*c080*/  HADD2.F32 R2, -RZ, R66.H1_H1 ;  /* 0x30000042ff027230 */ /* 0x000fc60000004100 */
[----:B------:R-:W-:Y:S02]  /*c090*/  SEL R3, RZ, 0x1, P4 ;  /* 0x00000001ff037807 */ /* 0x000fe40002000000 */
[----:B------:R-:W-:-:S05]  /*c0a0*/  FMUL.FTZ R2, R2, R159 ;  /* 0x0000009f02027220 */ /* 0x000fca0000410000 */
[----:B------:R-:W-:Y:S02]  /*c0b0*/  FSEL R2, R2, RZ, !P4 ;  /* 0x000000ff02027208 */ /* 0x000fe40006000000 */
[----:B------:R-:W-:-:S03]  /*c0c0*/  ISETP.NE.AND P4, PT, R14, 0x1, PT ;  /* 0x000000010e00780c */ /* 0x000fc60003f85270 */
[----:B------:R-:W-:Y:S01]  /*c0d0*/  FADD.FTZ R0, R0, R2 ;  /* 0x0000000200007221 */ /* 0x000fe20000010000 */
[----:B------:R-:W-:-:S05]  /*c0e0*/  @P1 HADD2.F32 R2, -RZ, R62.H1_H1 ;  /* 0x3000003eff021230 */ /* 0x000fca0000004100 */
[--C-:B------:R-:W-:Y:S01]  /*c0f0*/  @P1 FADD.FTZ R94, R2, R0.reuse ;  /* 0x00000000025e1221 */ /* 0x100fe20000010000 */
[----:B------:R-:W-:Y:S01]  /*c100*/  @!P1 IMAD.MOV.U32 R94, RZ, RZ, R0 ;  /* 0x000000ffff5e9224 */ /* 0x000fe200078e0000 */
[----:B------:R-:W-:-:S04]  /*c110*/  MOV R2, R12 ;  /* 0x0000000c00027202 */ /* 0x000fc80000000f00 */
        /* <DEDUP_REMOVED lines=10> */
.L_x_5811:
        /* <DEDUP_REMOVED lines=12> */
.L_x_5813:
[----:B------:R-:W-:Y:S05]  /*c280*/  BSYNC.RECONVERGENT B2 ;  /* 0x0000000000027941 */ /* 0x000fea0003800200 */
.L_x_5812:
        /* <DEDUP_REMOVED lines=62> */
.L_x_5810:
[----:B------:R-:W-:Y:S05]  /*c670*/  BSYNC.RECONVERGENT B1 ;  /* 0x0000000000017941 */ /* 0x000fea0003800200 */
.L_x_5809:
[----:B------:R-:W-:Y:S01]  /*c680*/  I2FP.F32.U32 R0, R2 ;  /* 0x0000000200007245 */ /* 0x000fe20000201000 */
[----:B------:R-:W-:Y:S01]  /*c690*/  BSSY.RECONVERGENT B1, `(.L_x_5814) ;  /* 0x000005e000017945 */ /* 0x000fe20003800200 */
[----:B------:R-:W-:Y:S01]  /*c6a0*/  ISETP.NE.AND P5, PT, R93, 0x1, PT ;  /* 0x000000015d00780c */ /* 0x000fe20003fa5270 */
[----:B------:R-:W-:Y:S02]  /*c6b0*/  IMAD.MOV.U32 R14, RZ, RZ, 0x2 ;  /* 0x00000002ff0e7424 */ /* 0x000fe400078e00ff */
[----:B------:R-:W-:Y:S01]  /*c6c0*/  FFMA.FTZ R0, R0, R157, 1.1641532182693481445e-10 ;  /* 0x2f00000000007423 */ /* 0x000fe2000001009d */
[----:B------:R-:W-:-:S04]  /*c6d0*/  IMAD.MOV.U32 R2, RZ, RZ, R12 ;  /* 0x000000ffff027224 */ /* 0x000fc800078e000c */
        /* <DEDUP_REMOVED lines=14> */
.L_x_5816:
        /* <DEDUP_REMOVED lines=12> */
.L_x_5818:
[----:B------:R-:W-:Y:S05]  /*c880*/  BSYNC.RECONVERGENT B2 ;  /* 0x0000000000027941 */ /* 0x000fea0003800200 */
.L_x_5817:
        /* <DEDUP_REMOVED lines=62> */
.L_x_5815:
[----:B------:R-:W-:Y:S05]  /*cc70*/  BSYNC.RECONVERGENT B1 ;  /* 0x0000000000017941 */ /* 0x000fea0003800200 */
.L_x_5814:
[----:B------:R-:W-:Y:S01]  /*cc80*/  I2FP.F32.U32 R2, R2 ;  /* 0x0000000200027245 */ /* 0x000fe20000201000 */
[----:B------:R-:W-:Y:S01]  /*cc90*/  BSSY.RECONVERGENT B1, `(.L_x_5819) ;  /* 0x0000063000017945 */ /* 0x000fe20003800200 */
[----:B------:R-:W-:-:S03]  /*cca0*/  IMAD.MOV.U32 R103, RZ, RZ, 0x2 ;  /* 0x00000002ff677424 */ /* 0x000fc600078e00ff */
        /* <DEDUP_REMOVED lines=8> */
[----:B------:R-:W-:Y:S02]  /*cd30*/  SEL R2, RZ, 0x1, P5 ;  /* 0x00000001ff027807 */ /* 0x000fe40002800000 */
[----:B------:R-:W-:Y:S02]  /*cd40*/  ISETP.NE.AND P5, PT, R14, 0x1, PT ;  /* 0x000000010e00780c */ /* 0x000fe40003fa5270 */
[----:B------:R-:W-:Y:S01]  /*cd50*/  @!P1 MOV R93, R0 ;  /* 0x00000000005d9202 */ /* 0x000fe20000000f00 */
[----:B------:R-:W-:-:S03]  /*cd60*/  IMAD.MOV.U32 R0, RZ, RZ, R12 ;  /* 0x000000ffff007224 */ /* 0x000fc600078e000c */
[----:B------:R-:W-:-:S07]  /*cd70*/  F2FP.F16.F32.PACK_AB R156, RZ, R93 ;  /* 0x0000005dff9c723e */ /* 0x000fce00000000ff */
        /* <DEDUP_REMOVED lines=9> */
.L_x_5821:
        /* <DEDUP_REMOVED lines=12> */
.L_x_5823:
[----:B------:R-:W-:Y:S05]  /*ced0*/  BSYNC.RECONVERGENT B2 ;  /* 0x0000000000027941 */ /* 0x000fea0003800200 */
.L_x_5822:
        /* <DEDUP_REMOVED lines=62> */
.L_x_5820:
[----:B------:R-:W-:Y:S05]  /*d2c0*/  BSYNC.RECONVERGENT B1 ;  /* 0x0000000000017941 */ /* 0x000fea0003800200 */
.L_x_5819:
[----:B------:R-:W-:Y:S01]  /*d2d0*/  I2FP.F32.U32 R0, R0 ;  /* 0x0000000000007245 */ /* 0x000fe20000201000 */
[----:B------:R-:W-:Y:S01]  /*d2e0*/  BSSY.RECONVERGENT B1, `(.L_x_5824) ;  /* 0x0000061000017945 */ /* 0x000fe20003800200 */
[----:B------:R-:W-:Y:S01]  /*d2f0*/  ISETP.NE.AND P6, PT, R103, 0x1, PT ;  /* 0x000000016700780c */ /* 0x000fe20003fc5270 */
[----:B------:R-:W-:Y:S02]  /*d300*/  HFMA2 R14, -RZ, RZ, 0, 1.1920928955078125e-07 ;  /* 0x00000002ff0e7431 */ /* 0x000fe400000001ff */
[----:B------:R-:W-:-:S05]  /*d310*/  FFMA.FTZ R0, R0, R157, 1.1641532182693481445e-10 ;  /* 0x2f00000000007423 */ /* 0x000fca000001009d */
[----:B------:R-:W-:Y:S01]  /*d320*/  FSETP.GTU.FTZ.AND P5, PT, R0, R158, PT ;  /* 0x0000009e0000720b */ /* 0x000fe20003fbc000 */
[----:B------:R-:W-:Y:S02]  /*d330*/  HADD2.F32 R0, -RZ, R71.H1_H1 ;  /* 0x30000047ff007230 */ /* 0x000fe40000004100 */
[----:B------:R-:W-:-:S03]  /*d340*/  IMAD.MOV.U32 R71, RZ, RZ, R12 ;  /* 0x000000ffff477224 */ /* 0x000fc600078e000c */
        /* <DEDUP_REMOVED lines=12> */
.L_x_5826:
        /* <DEDUP_REMOVED lines=15> */
.L_x_5828:
[----:B------:R-:W-:Y:S05]  /*d500*/  BSYNC.RECONVERGENT B2 ;  /* 0x0000000000027941 */ /* 0x000fea0003800200 */
.L_x_5827:
        /* <DEDUP_REMOVED lines=62> */
.L_x_5825:
[----:B------:R-:W-:Y:S05]  /*d8f0*/  BSYNC.RECONVERGENT B1 ;  /* 0x0000000000017941 */ /* 0x000fea0003800200 */
.L_x_5824:
[----:B------:R-:W-:Y:S02]  /*d900*/  I2FP.F32.U32 R71, R71 ;  /* 0x0000004700477245 */ /* 0x000fe40000201000 */
[----:B------:R-:W-:Y:S02]  /*d910*/  PRMT R70, R75, 0x5410, R70 ;  /* 0x000054104b467816 */ /* 0x000fe40000000046 */
[----:B------:R-:W-:Y:S01]  /*d920*/  PRMT R69, R74, 0x5410, R69 ;  /* 0x000054104a457816 */ /* 0x000fe20000000045 */
[----:B------:R-:W-:Y:S01]  /*d930*/  FFMA.FTZ R71, R71, R157, 1.1641532182693481445e-10 ;  /* 0x2f00000047477423 */ /* 0x000fe2000001009d */
[----:B------:R-:W-:-:S04]  /*d940*/  PRMT R68, R73, 0x5410, R68 ;  /* 0x0000541049447816 */ /* 0x000fc80000000044 */
        /* <DEDUP_REMOVED lines=8> */
[----:B------:R-:W-:-:S04]  /*d9d0*/  SEL R0, RZ, 0x1, P6 ;  /* 0x00000001ff007807 */ /* 0x000fc80003000000 */
[----:B------:R-:W-:-:S04]  /*d9e0*/  F2FP.F16.F32.PACK_AB R71, RZ, R103 ;  /* 0x00000067ff47723e */ /* 0x000fc800000000ff */
[----:B------:R-:W-:-:S07]  /*d9f0*/  PRMT R71, R156, 0x5410, R71 ;  /* 0x000054109c477816 */ /* 0x000fce0000000047 */
.L_x_5748:
        /* <DEDUP_REMOVED lines=43> */
.L_x_5829:
[----:B------:R-:W-:Y:S02]  /*dcb0*/  IMAD.MOV.U32 R136, RZ, RZ, R72 ;  /* 0x000000ffff887224 */ /* 0x000fe400078e0048 */
[----:B------:R-:W-:-:S07]  /*dcc0*/  VIADD R74, R10, 0x20 ;  /* 0x000000200a4a7836 */ /* 0x000fce0000000000 */
.L_x_5706:
[----:B----4-:R-:W-:Y:S05]  /*dcd0*/  BSYNC.RECONVERGENT B0 ;  /* 0x0000000000007941 */ /* 0x010fea0003800200 */
.L_x_5705:
        /* <DEDUP_REMOVED lines=35> */
.L_x_5835:
        /* <DEDUP_REMOVED lines=12> */
.L_x_5837:
[----:B------:R-:W-:Y:S05]  /*dfd0*/  BSYNC.RECONVERGENT B2 ;  /* 0x0000000000027941 */ /* 0x000fea0003800200 */
.L_x_5836:
        /* <DEDUP_REMOVED lines=62> */
.L_x_5834:
[----:B------:R-:W-:Y:S05]  /*e3c0*/  BSYNC.RECONVERGENT B1 ;  /* 0x0000000000017941 */ /* 0x000fea0003800200 */
.L_x_5833:
[----:B------:R-:W0:Y:S01]  /*e3d0*/  LDC R159, c[0x0][0x404] ;  /* 0x00010100ff9f7b82 */ /* 0x000e220000000800 */
[----:B------:R-:W-:Y:S01]  /*e3e0*/  I2FP.F32.U32 R0, R0 ;  /* 0x0000000000007245 */ /* 0x000fe20000201000 */
[----:B------:R-:W-:Y:S01]  /*e3f0*/  IMAD.MOV.U32 R158, RZ, RZ, 0x2f800000 ;  /* 0x2f800000ff9e7424 */ /* 0x000fe200078e00ff */
[----:B------:R-:W-:Y:S01]  /*e400*/  ISETP.NE.AND P3, PT, R3, 0x1, PT ;  /* 0x000000010300780c */ /* 0x000fe20003f65270 */
[----:B------:R-:W-:Y:S01]  /*e410*/  BSSY.RECONVERGENT B1, `(.L_x_5838) ;  /* 0x0000060000017945 */ /* 0x000fe20003800200 */
[----:B------:R-:W-:Y:S01]  /*e420*/  LOP3.LUT R18, R18, 0xffffffef, RZ, 0xc0, !PT ;  /* 0xffffffef12127812 */ /* 0x000fe200078ec0ff */
[----:B------:R-:W-:Y:S01]  /*e430*/  FFMA.FTZ R0, R0, R158, 1.1641532182693481445e-10 ;  /* 0x2f00000000007423 */ /* 0x000fe2000001009e */
[----:B------:R-:W-:Y:S01]  /*e440*/  HFMA2 R2, -RZ, RZ, 0, 1.1920928955078125e-07 ;  /* 0x00000002ff027431 */ /* 0x000fe200000001ff */
[----:B------:R-:W1:Y:S01]  /*e450*/  LDC R248, c[0x0][0x408] ;  /* 0x00010200fff87b82 */ /* 0x000e620000000800 */
[----:B------:R-:W-:Y:S02]  /*e460*/  IMAD.MOV.U32 R5, RZ, RZ, R12 ;  /* 0x000000ffff057224 */ /* 0x000fe400078e000c */
        /* <DEDUP_REMOVED lines=15> */
.L_x_5840:
        /* <DEDUP_REMOVED lines=12> */
.L_x_5842:
[----:B------:R-:W-:Y:S05]  /*e620*/  BSYNC.RECONVERGENT B2 ;  /* 0x0000000000027941 */ /* 0x000fea0003800200 */
.L_x_5841:
        /* <DEDUP_REMOVED lines=62> */
.L_x_5839:
[----:B------:R-:W-:Y:S05]  /*ea10*/  BSYNC.RECONVERGENT B1 ;  /* 0x0000000000017941 */ /* 0x000fea0003800200 */
.L_x_5838:
        /* <DEDUP_REMOVED lines=26> */
.L_x_5845:
        /* <DEDUP_REMOVED lines=12> */
.L_x_5847:
[----:B------:R-:W-:Y:S05]  /*ec80*/  BSYNC.RECONVERGENT B2 ;  /* 0x0000000000027941 */ /* 0x000fea0003800200 */
.L_x_5846:
        /* <DEDUP_REMOVED lines=62> */
.L_x_5844:
[----:B------:R-:W-:Y:S05]  /*f070*/  BSYNC.RECONVERGENT B1 ;  /* 0x0000000000017941 */ /* 0x000fea0003800200 */
.L_x_5843:
        /* <DEDUP_REMOVED lines=8> */
[----:B------:R-:W-:-:S05]  /*f100*/  HADD2.F32 R0, -RZ, R68.H1_H1 ;  /* 0x30000044ff007230 */ /* 0x000fca0000004100 */
        /* <DEDUP_REMOVED lines=13> */
.L_x_5850:
        /* <DEDUP_REMOVED lines=12> */
.L_x_5852:
[----:B------:R-:W-:Y:S05]  /*f2a0*/  BSYNC.RECONVERGENT B2 ;  /* 0x0000000000027941 */ /* 0x000fea0003800200 */
.L_x_5851:
        /* <DEDUP_REMOVED lines=62> */
.L_x_5849:
[----:B------:R-:W-:Y:S05]  /*f690*/  BSYNC.RECONVERGENT B1 ;  /* 0x0000000000017941 */ /* 0x000fea0003800200 */
.L_x_5848:
[----:B------:R-:W-:Y:S01]  /*f6a0*/  I2FP.F32.U32 R3, R5 ;  /* 0x0000000500037245 */ /* 0x000fe20000201000 */
[----:B------:R-:W-:Y:S01]  /*f6b0*/  BSSY.RECONVERGENT B1, `(.L_x_5853) ;  /* 0x0000064000017945 */ /* 0x000fe20003800200 */
[----:B------:R-:W-:-:S03]  /*f6c0*/  MOV R5, R12 ;  /* 0x0000000c00057202 */ /* 0x000fc60000000f00 */
        /* <DEDUP_REMOVED lines=10> */
[----:B------:R-:W-:Y:S01]  /*f770*/  IMAD.MOV.U32 R3, RZ, RZ, 0x2 ;  /* 0x00000002ff037424 */ /* 0x000fe200078e00ff */
        /* <DEDUP_REMOVED lines=12> */
.L_x_5855:
        /* <DEDUP_REMOVED lines=12> */
.L_x_5857:
[----:B------:R-:W-:Y:S05]  /*f900*/  BSYNC.RECONVERGENT B2 ;  /* 0x0000000000027941 */ /* 0x000fea0003800200 */
.L_x_5856:
        /* <DEDUP_REMOVED lines=62> */
.L_x_5854:
[----:B------:R-:W-:Y:S05]  /*fcf0*/  BSYNC.RECONVERGENT B1 ;  /* 0x0000000000017941 */ /* 0x000fea0003800200 */
.L_x_5853:
[----:B------:R-:W-:Y:S01]  /*fd00*/  I2FP.F32.U32 R0, R5 ;  /* 0x0000000500007245 */ /* 0x000fe20000201000 */
[----:B------:R-:W-:Y:S01]  /*fd10*/  BSSY.RECONVERGENT B1, `(.L_x_5858) ;  /* 0x0000060000017945 */ /* 0x000fe20003800200 */
[----:B------:R-:W-:Y:S01]  /*fd20*/  LOP3.LUT R18, R18, 0xfffffffb, RZ, 0xc0, !PT ;  /* 0xfffffffb12127812 */ /* 0x000fe200078ec0ff */
[----:B------:R-:W-:Y:S02]  /*fd30*/  IMAD.MOV.U32 R2, RZ, RZ, 0x2 ;  /* 0x00000002ff027424 */ /* 0x000fe400078e00ff */
[----:B------:R-:W-:Y:S01]  /*fd40*/  FFMA.FTZ R0, R0, R158, 1.1641532182693481445e-10 ;  /* 0x2f00000000007423 */ /* 0x000fe2000001009e */
[----:B------:R-:W-:-:S04]  /*fd50*/  IMAD.MOV.U32 R5, RZ, RZ, R12 ;  /* 0x000000ffff057224 */ /* 0x000fc800078e000c */
[----:B------:R-:W-:Y:S01]  /*fd60*/  FSETP.GTU.FTZ.AND P2, PT, R0, R159, PT ;  /* 0x0000009f0000720b */ /* 0x000fe20003f5c000 */
[----:B------:R-:W-:-:S05]  /*fd70*/  HADD2.F32 R0, -RZ, R69.H0_H0 ;  /* 0x20000045ff007230 */ /* 0x000fca0000004100 */
        /* <DEDUP_REMOVED lines=14> */
.L_x_5860:
        /* <DEDUP_REMOVED lines=12> */
.L_x_5862:
[----:B------:R-:W-:Y:S05]  /*ff20*/  BSYNC.RECONVERGENT B2 ;  /* 0x0000000000027941 */ /* 0x000fea0003800200 */
.L_x_5861:
        /* <DEDUP_REMOVED lines=62> */
.L_x_5859:
[----:B------:R-:W-:Y:S05]  /*10310*/  BSYNC.RECONVERGENT B1 ;  /* 0x0000000000017941 */ /* 0x000fea0003800200 */
.L_x_5858:
        /* <DEDUP_REMOVED lines=13> */
[----:B------:R-:W-:Y:S02]  /*103f0*/  @!P1 MOV R21, R0 ;  /* 0x0000000000159202 */ /* 0x000fe40000000f00 */
[----:B------:R-:W-:Y:S01]  /*10400*/  PRMT R6, R3, 0x7610, R6 ;  /* 0x0000761003067816 */ /* 0x000fe20000000006 */
[----:B------:R-:W-:Y:S01]  /*10410*/  IMAD.MOV.U32 R3, RZ, RZ, 0x2 ;  /* 0x00000002ff037424 */ /* 0x000fe200078e00ff */
        /* <DEDUP_REMOVED lines=10> */
.L_x_5865:
        /* <DEDUP_REMOVED lines=12> */
.L_x_5867:
[----:B------:R-:W-:Y:S05]  /*10580*/  BSYNC.RECONVERGENT B2 ;  /* 0x0000000000027941 */ /* 0x000fea0003800200 */
.L_x_5866:
        /* <DEDUP_REMOVED lines=62> */
.L_x_5864:
[----:B------:R-:W-:Y:S05]  /*10970*/  BSYNC.RECONVERGENT B1 ;  /* 0x0000000000017941 */ /* 0x000fea0003800200 */
.L_x_5863:
[----:B------:R-:W-:Y:S01]  /*10980*/  I2FP.F32.U32 R2, R5 ;  /* 0x0000000500027245 */ /* 0x000fe20000201000 */
[----:B------:R-:W-:Y:S01]  /*10990*/  BSSY.RECONVERGENT B1, `(.L_x_5868) ;  /* 0x0000060000017945 */ /* 0x000fe20003800200 */
[----:B------:R-:W-:Y:S01]  /*109a0*/  LOP3.LUT R18, R18, 0xfffffffd, RZ, 0xc0, !PT ;  /* 0xfffffffd12127812 */ /* 0x000fe200078ec0ff */
[----:B------:R-:W-:Y:S02]  /*109b0*/  IMAD.MOV.U32 R5, RZ, RZ, R12 ;  /* 0x000000ffff057224 */ /* 0x000fe400078e000c */
[----:B------:R-:W-:-:S05]  /*109c0*/  FFMA.FTZ R2, R2, R158, 1.1641532182693481445e-10 ;  /* 0x2f00000002027423 */ /* 0x000fca000001009e */
[----:B------:R-:W-:Y:S01]  /*109d0*/  FSETP.GTU.FTZ.AND P2, PT, R2, R159, PT ;  /* 0x0000009f0200720b */ /* 0x000fe20003f5c000 */
[----:B------:R-:W-:-:S05]  /*109e0*/  HADD2.F32 R2, -RZ, R69.H1_H1 ;  /* 0x30000045ff027230 */ /* 0x000fca0000004100 */
[----:B------:R-:W-:-:S05]  /*109f0*/  FMUL.FTZ R2, R2, R248 ;  /* 0x000000f802027220 */ /* 0x000fca0000410000 */
        /* <DEDUP_REMOVED lines=14> */
.L_x_5870:
        /* <DEDUP_REMOVED lines=12> */
.L_x_5872:
[----:B------:R-:W-:Y:S05]  /*10ba0*/  BSYNC.RECONVERGENT B2 ;  /* 0x0000000000027941 */ /* 0x000fea0003800200 */
.L_x_5871:
        /* <DEDUP_REMOVED lines=62> */
.L_x_5869:
[----:B------:R-:W-:Y:S05]  /*10f90*/  BSYNC.RECONVERGENT B1 ;  /* 0x0000000000017941 */ /* 0x000fea0003800200 */
.L_x_5868:
[----:B------:R-:W-:Y:S01]  /*10fa0*/  I2FP.F32.U32 R3, R5 ;  /* 0x0000000500037245 */ /* 0x000fe20000201000 */
[----:B------:R-:W-:Y:S01]  /*10fb0*/  @P1 HADD2.F32 R4, -RZ, R61.H1_H1 ;  /* 0x3000003dff041230 */ /* 0x000fe20000004100 */
[----:B------:R-:W-:Y:S01]  /*10fc0*/  BSSY.RECONVERGENT B1, `(.L_x_5873) ;  /* 0x0000063000017945 */ /* 0x000fe20003800200 */
[----:B------:R-:W-:Y:S02]  /*10fd0*/  IMAD.MOV.U32 R42, RZ, RZ, R12 ;  /* 0x000000ffff2a7224 */ /* 0x000fe400078e000c */
[----:B------:R-:W-:-:S05]  /*10fe0*/  FFMA.FTZ R3, R3, R158, 1.1641532182693481445e-10 ;  /* 0x2f00000003037423 */ /* 0x000fca000001009e */
[----:B------:R-:W-:Y:S01]  /*10ff0*/  FSETP.GTU.FTZ.AND P2, PT, R3, R159, PT ;  /* 0x0000009f0300720b */ /* 0x000fe20003f5c000 */
[----:B------:R-:W-:-:S05]  /*11000*/  HADD2.F32 R3, -RZ, R65.H1_H1 ;  /* 0x30000041ff037230 */ /* 0x000fca0000004100 */
[----:B------:R-:W-:-:S05]  /*11010*/  FMUL.FTZ R3, R3, R248 ;  /* 0x000000f803037220 */ /* 0x000fca0000410000 */
[----:B------:R-:W-:-:S05]  /*11020*/  FSEL R3, R3, RZ, !P2 ;  /* 0x000000ff03037208 */ /* 0x000fca0005000000 */
[----:B------:R-:W-:-:S04]  /*11030*/  FADD.FTZ R3, R41, R3 ;  /* 0x0000000329037221 */ /* 0x000fc80000010000 */
[--C-:B------:R-:W-:Y:S01]  /*11040*/  @P1 FADD.FTZ R41, R4, R3.reuse ;  /* 0x0000000304291221 */ /* 0x100fe20000010000 */
[----:B------:R-:W-:Y:S01]  /*11050*/  @!P1 IMAD.MOV.U32 R41, RZ, RZ, R3 ;  /* 0x000000ffff299224 */ /* 0x000fe200078e0003 */
[----:B------:R-:W-:Y:S02]  /*11060*/  SEL R3, RZ, 0x1, P2 ;  /* 0x00000001ff037807 */ /* 0x000fe40001000000 */
[----:B------:R-:W-:Y:S02]  /*11070*/  ISETP.NE.AND P2, PT, R2, 0x1, PT ;  /* 0x000000010200780c */ /* 0x000fe40003f45270 */
[----:B------:R-:W-:Y:S01]  /*11080*/  PRMT R5, R3, 0x7610, R5 ;  /* 0x0000761003057816 */ /* 0x000fe20000000005 */
[----:B------:R-:W-:Y:S01]  /*11090*/  HFMA2 R3, -RZ, RZ, 0, 1.1920928955078125e-07 ;  /* 0x00000002ff037431 */ /* 0x000fe200000001ff */
[----:B------:R-:W-:-:S09]  /*110a0*/  F2FP.F16.F32.PACK_AB R69, RZ, R41 ;  /* 0x00000029ff45723e */ /* 0x000fd200000000ff */
        /* <DEDUP_REMOVED lines=9> */
.L_x_5875:
        /* <DEDUP_REMOVED lines=12> */
.L_x_5877:
[----:B------:R-:W-:Y:S05]  /*11200*/  BSYNC.RECONVERGENT B2 ;  /* 0x0000000000027941 */ /* 0x000fea0003800200 */
.L_x_5876:
        /* <DEDUP_REMOVED lines=62> */
.L_x_5874:
[----:B------:R-:W-:Y:S05]  /*115f0*/  BSYNC.RECONVERGENT B1 ;  /* 0x0000000000017941 */ /* 0x000fea0003800200 */
.L_x_5873:
        /* <DEDUP_REMOVED lines=20> */
.L_x_5880:
        /* <DEDUP_REMOVED lines=12> */
.L_x_5882:
[----:B------:R-:W-:Y:S05]  /*11800*/  BSYNC.RECONVERGENT B2 ;  /* 0x0000000000027941 */ /* 0x000fea0003800200 */
.L_x_5881:
        /* <DEDUP_REMOVED lines=62> */
.L_x_5879:
[----:B------:R-:W-:Y:S05]  /*11bf0*/  BSYNC.RECONVERGENT B1 ;  /* 0x0000000000017941 */ /* 0x000fea0003800200 */
.L_x_5878:
[----:B------:R-:W-:Y:S01]  /*11c00*/  I2FP.F32.U32 R3, R42 ;  /* 0x0000002a00037245 */ /* 0x000fe20000201000 */
[----:B------:R-:W-:Y:S01]  /*11c10*/  BSSY.RECONVERGENT B1, `(.L_x_5883) ;  /* 0x0000064000017945 */ /* 0x000fe20003800200 */
[----:B------:R-:W-:-:S03]  /*11c20*/  MOV R91, R12 ;  /* 0x0000000c005b7202 */ /* 0x000fc60000000f00 */
        /* <DEDUP_REMOVED lines=9> */
[----:B------:R-:W-:Y:S02]  /*11cc0*/  SEL R3, RZ, 0x1, P3 ;  /* 0x00000001ff037807 */ /* 0x000fe40001800000 */
[----:B------:R-:W-:Y:S02]  /*11cd0*/  ISETP.NE.AND P3, PT, R2, 0x1, PT ;  /* 0x000000010200780c */ /* 0x000fe40003f65270 */
[----:B------:R-:W-:Y:S01]  /*11ce0*/  PRMT R4, R3, 0x7610, R4 ;  /* 0x0000761003047816 */ /* 0x000fe20000000004 */
[----:B------:R-:W-:Y:S01]  /*11cf0*/  IMAD.MOV.U32 R3, RZ, RZ, 0x2 ;  /* 0x00000002ff037424 */ /* 0x000fe200078e00ff */
[----:B------:R-:W-:-:S09]  /*11d00*/  F2FP.F16.F32.PACK_AB R73, RZ, R42 ;  /* 0x0000002aff49723e */ /* 0x000fd200000000ff */
        /* <DEDUP_REMOVED lines=9> */
.L_x_5885:
        /* <DEDUP_REMOVED lines=12> */
.L_x_5887:
[----:B------:R-:W-:Y:S05]  /*11e60*/  BSYNC.RECONVERGENT B2 ;  /* 0x0000000000027941 */ /* 0x000fea0003800200 */
.L_x_5886:
        /* <DEDUP_REMOVED lines=62> */
.L_x_5884:
[----:B------:R-:W-:Y:S05]  /*12250*/  BSYNC.RECONVERGENT B1 ;  /* 0x0000000000017941 */ /* 0x000fea0003800200 */
.L_x_5883:
        /* <DEDUP_REMOVED lines=20> */
.L_x_5890:
        /* <DEDUP_REMOVED lines=12> */
.L_x_5892:
[----:B------:R-:W-:Y:S05]  /*12460*/  BSYNC.RECONVERGENT B2 ;  /* 0x0000000000027941 */ /* 0x000fea0003800200 */
.L_x_5891:
        /* <DEDUP_REMOVED lines=62> */
.L_x_5889:
[----:B------:R-:W-:Y:S05]  /*12850*/  BSYNC.RECONVERGENT B1 ;  /* 0x0000000000017941 */ /* 0x000fea0003800200 */
.L_x_5888:
[----:B------:R-:W-:Y:S01]  /*12860*/  I2FP.F32.U32 R3, R91 ;  /* 0x0000005b00037245 */ /* 0x000fe20000201000 */
[----:B------:R-:W-:Y:S01]  /*12870*/  @P1 HADD2.F32 R14, -RZ, R62.H1_H1 ;  /* 0x3000003eff0e1230 */ /* 0x000fe20000004100 */
[----:B------:R-:W-:Y:S01]  /*12880*/  BSSY.RECONVERGENT B1, `(.L_x_5893) ;  /* 0x0000062000017945 */ /* 0x000fe20003800200 */
[----:B------:R-:W-:Y:S02]  /*12890*/  IMAD.MOV.U32 R91, RZ, RZ, 0x2 ;  /* 0x00000002ff5b7424 */ /* 0x000fe400078e00ff */
[----:B------:R-:W-:-:S05]  /*128a0*/  FFMA.FTZ R3, R3, R158, 1.1641532182693481445e-10 ;  /* 0x2f00000003037423 */ /* 0x000fca000001009e */
[----:B------:R-:W-:Y:S01]  /*128b0*/  FSETP.GTU.FTZ.AND P4, PT, R3, R159, PT ;  /* 0x0000009f0300720b */ /* 0x000fe20003f9c000 */
[----:B------:R-:W-:-:S05]  /*128c0*/  HADD2.F32 R3, -RZ, R66.H1_H1 ;  /* 0x30000042ff037230 */ /* 0x000fca0000004100 */
[----:B------:R-:W-:-:S05]  /*128d0*/  FMUL.FTZ R3, R3, R248 ;  /* 0x000000f803037220 */ /* 0x000fca0000410000 */
[----:B------:R-:W-:-:S05]  /*128e0*/  FSEL R3, R3, RZ, !P4 ;  /* 0x000000ff03037208 */ /* 0x000fca0006000000 */
[----:B------:R-:W-:Y:S01]  /*128f0*/  FADD.FTZ R3, R70, R3 ;  /* 0x0000000346037221 */ /* 0x000fe20000010000 */
[----:B------:R-:W-:-:S03]  /*12900*/  IMAD.MOV.U32 R70, RZ, RZ, R12 ;  /* 0x000000ffff467224 */ /* 0x000fc600078e000c */
[----:B------:R-:W-:Y:S01]  /*12910*/  @P1 FADD.FTZ R92, R14, R3 ;  /* 0x000000030e5c1221 */ /* 0x000fe20000010000 */
[----:B------:R-:W-:Y:S02]  /*12920*/  @!P1 MOV R92, R3 ;  /* 0x00000003005c9202 */ /* 0x000fe40000000f00 */
[----:B------:R-:W-:Y:S02]  /*12930*/  SEL R3, RZ, 0x1, P4 ;  /* 0x00000001ff037807 */ /* 0x000fe40002000000 */
[----:B------:R-:W-:Y:S02]  /*12940*/  ISETP.NE.AND P4, PT, R2, 0x1, PT ;  /* 0x000000010200780c */ /* 0x000fe40003f85270 */
[----:B------:R-:W-:-:S11]  /*12950*/  F2FP.F16.F32.PACK_AB R156, RZ, R92 ;  /* 0x0000005cff9c723e */ /* 0x000fd600000000ff */
        /* <DEDUP_REMOVED lines=9> */
.L_x_5895:
        /* <DEDUP_REMOVED lines=12> */
.L_x_5897:
[----:B------:R-:W-:Y:S05]  /*12ab0*/  BSYNC.RECONVERGENT B2 ;  /* 0x0000000000027941 */ /* 0x000fea0003800200 */
.L_x_5896:
        /* <DEDUP_REMOVED lines=62> */
.L_x_5894:
[----:B------:R-:W-:Y:S05]  /*12ea0*/  BSYNC.RECONVERGENT B1 ;  /* 0x0000000000017941 */ /* 0x000fea0003800200 */
.L_x_5893:
        /* <DEDUP_REMOVED lines=20> */
.L_x_5900:
        /* <DEDUP_REMOVED lines=12> */
.L_x_5902:
[----:B------:R-:W-:Y:S05]  /*130b0*/  BSYNC.RECONVERGENT B2 ;  /* 0x0000000000027941 */ /* 0x000fea0003800200 */
.L_x_5901:
        /* <DEDUP_REMOVED lines=62> */
.L_x_5899:
[----:B------:R-:W-:Y:S05]  /*134a0*/  BSYNC.RECONVERGENT B1 ;  /* 0x0000000000017941 */ /* 0x000fea0003800200 */
.L_x_5898:
[----:B------:R-:W-:Y:S01]  /*134b0*/  I2FP.F32.U32 R70, R70 ;  /* 0x0000004600467245 */ /* 0x000fe20000201000 */
[----:B------:R-:W-:Y:S01]  /*134c0*/  BSSY.RECONVERGENT B1, `(.L_x_5903) ;  /* 0x0000063000017945 */ /* 0x000fe20003800200 */
[----:B------:R-:W-:-:S03]  /*134d0*/  HFMA2 R137, -RZ, RZ, 0, 1.1920928955078125e-07 ;  /* 0x00000002ff897431 */ /* 0x000fc600000001ff */
        /* <DEDUP_REMOVED lines=10> */
[----:B------:R-:W-:Y:S01]  /*13580*/  IMAD.MOV.U32 R70, RZ, RZ, R12 ;  /* 0x000000ffff467224 */ /* 0x000fe200078e000c */
[----:B------:R-:W-:Y:S02]  /*13590*/  ISETP.NE.AND P5, PT, R14, 0x1, PT ;  /* 0x000000010e00780c */ /* 0x000fe40003fa5270 */
[----:B------:R-:W-:-:S11]  /*135a0*/  F2FP.F16.F32.PACK_AB R157, RZ, R91 ;  /* 0x0000005bff9d723e */ /* 0x000fd600000000ff */
        /* <DEDUP_REMOVED lines=9> */
.L_x_5905:
        /* <DEDUP_REMOVED lines=12> */
.L_x_5907:
[----:B------:R-:W-:Y:S05]  /*13700*/  BSYNC.RECONVERGENT B2 ;  /* 0x0000000000027941 */ /* 0x000fea0003800200 */
.L_x_5906:
        /* <DEDUP_REMOVED lines=62> */
.L_x_5904:
[----:B------:R-:W-:Y:S05]  /*13af0*/  BSYNC.RECONVERGENT B1 ;  /* 0x0000000000017941 */ /* 0x000fea0003800200 */
.L_x_5903:
[----:B------:R-:W-:Y:S01]  /*13b00*/  I2FP.F32.U32 R14, R70 ;  /* 0x00000046000e7245 */ /* 0x000fe20000201000 */
[----:B------:R-:W-:Y:S01]  /*13b10*/  BSSY.RECONVERGENT B1, `(.L_x_5908) ;  /* 0x0000061000017945 */ /* 0x000fe20003800200 */
[----:B------:R-:W-:Y:S02]  /*13b20*/  ISETP.NE.AND P6, PT, R137, 0x1, PT ;  /* 0x000000018900780c */ /* 0x000fe40003fc5270 */
[----:B------:R-:W-:Y:S01]  /*13b30*/  MOV R136, R12 ;  /* 0x0000000c00887202 */ /* 0x000fe20000000f00 */
        /* <DEDUP_REMOVED lines=16> */
.L_x_5910:
        /* <DEDUP_REMOVED lines=15> */
.L_x_5912:
[----:B------:R-:W-:Y:S05]  /*13d30*/  BSYNC.RECONVERGENT B2 ;  /* 0x0000000000027941 */ /* 0x000fea0003800200 */
.L_x_5911:
        /* <DEDUP_REMOVED lines=62> */
.L_x_5909:
[----:B------:R-:W-:Y:S05]  /*14120*/  BSYNC.RECONVERGENT B1 ;  /* 0x0000000000017941 */ /* 0x000fea0003800200 */
.L_x_5908:
[----:B------:R-:W-:Y:S01]  /*14130*/  I2FP.F32.U32 R70, R136 ;  /* 0x0000008800467245 */ /* 0x000fe20000201000 */
[----:B------:R-:W-:Y:S01]  /*14140*/  @P1 HADD2.F32 R71, -RZ, R63.H1_H1 ;  /* 0x3000003fff471230 */ /* 0x000fe20000004100 */
[----:B------:R-:W-:Y:S02]  /*14150*/  PRMT R69, R0, 0x5410, R69 ;  /* 0x0000541000457816 */ /* 0x000fe40000000045 */
[----:B------:R-:W-:Y:S01]  /*14160*/  PRMT R68, R72, 0x5410, R68 ;  /* 0x0000541048447816 */ /* 0x000fe20000000044 */
[----:B------:R-:W-:-:S05]  /*14170*/  FFMA.FTZ R70, R70, R158, 1.1641532182693481445e-10 ;  /* 0x2f00000046467423 */ /* 0x000fca000001009e */
[----:B------:R-:W-:Y:S01]  /*14180*/  FSETP.GTU.FTZ.AND P6, PT, R70, R159, PT ;  /* 0x0000009f4600720b */ /* 0x000fe20003fdc000 */
[----:B------:R-:W-:-:S03]  /*14190*/  HADD2.F32 R70, -RZ, R67.H1_H1 ;  /* 0x30000043ff467230 */ /* 0x000fc60000004100 */
[----:B------:R-:W-:Y:S02]  /*141a0*/  SEL R136, RZ, 0x1, P6 ;  /* 0x00000001ff887807 */ /* 0x000fe40003000000 */
[----:B------:R-:W-:Y:S02]  /*141b0*/  FMUL.FTZ R70, R70, R248 ;  /* 0x000000f846467220 */ /* 0x000fe40000410000 */
[----:B------:R-:W-:-:S03]  /*141c0*/  PRMT R0, R136, 0x7610, R0 ;  /* 0x0000761088007816 */ /* 0x000fc60000000000 */
[----:B------:R-:W-:-:S05]  /*141d0*/  FSEL R70, R70, RZ, !P6 ;  /* 0x000000ff46467208 */ /* 0x000fca0007000000 */
[----:B------:R-:W-:-:S04]  /*141e0*/  FADD.FTZ R70, R102, R70 ;  /* 0x0000004666467221 */ /* 0x000fc80000010000 */
[--C-:B------:R-:W-:Y:S01]  /*141f0*/  @P1 FADD.FTZ R102, R71, R70.reuse ;  /* 0x0000004647661221 */ /* 0x100fe20000010000 */
[----:B------:R-:W-:Y:S01]  /*14200*/  @!P1 IMAD.MOV.U32 R102, RZ, RZ, R70 ;  /* 0x000000ffff669224 */ /* 0x000fe200078e0046 */
[----:B------:R-:W-:-:S04]  /*14210*/  PRMT R70, R73, 0x5410, R156 ;  /* 0x0000541049467816 */ /* 0x000fc8000000009c */
[----:B------:R-:W-:-:S04]  /*14220*/  F2FP.F16.F32.PACK_AB R71, RZ, R102 ;  /* 0x00000066ff47723e */ /* 0x000fc800000000ff */
[----:B------:R-:W-:Y:S01]  /*14230*/  PRMT R71, R157, 0x5410, R71 ;  /* 0x000054109d477816 */ /* 0x000fe20000000047 */
[----:B------:R-:W-:Y:S06]  /*14240*/  BRA `(.L_x_5913) ;  /* 0x0000003000a87947 */ /* 0x000fec0003800000 */
.L_x_5832:
        /* <DEDUP_REMOVED lines=16> */
.L_x_5916:
        /* <DEDUP_REMOVED lines=12> */
.L_x_5918:
[----:B------:R-:W-:Y:S05]  /*14410*/  BSYNC.RECONVERGENT B2 ;  /* 0x0000000000027941 */ /* 0x000fea0003800200 */
.L_x_5917:
        /* <DEDUP_REMOVED lines=62> */
.L_x_5915:
[----:B------:R-:W-:Y:S05]  /*14800*/  BSYNC.RECONVERGENT B1 ;  /* 0x0000000000017941 */ /* 0x000fea0003800200 */
.L_x_5914:
[----:B------:R-:W0:Y:S01]  /*14810*/  LDC R159, c[0x0][0x404] ;  /* 0x00010100ff9f7b82 */ /* 0x000e220000000800 */
[----:B------:R-:W-:Y:S01]  /*14820*/  I2FP.F32.U32 R14, R21 ;  /* 0x00000015000e7245 */ /* 0x000fe20000201000 */
[----:B------:R-:W-:Y:S01]  /*14830*/  IMAD.MOV.U32 R158, RZ, RZ, 0x2f800000 ;  /* 0x2f800000ff9e7424 */ /* 0x000fe200078e00ff */
[----:B------:R-:W-:Y:S01]  /*14840*/  ISETP.NE.AND P3, PT, R22, 0x1, PT ;  /* 0x000000011600780c */ /* 0x000fe20003f65270 */
[----:B------:R-:W-:Y:S01]  /*14850*/  BSSY.RECONVERGENT B1, `(.L_x_5919) ;  /* 0x0000063000017945 */ /* 0x000fe20003800200 */
[----:B------:R-:W-:Y:S01]  /*14860*/  LOP3.LUT R18, R18, 0xffffffef, RZ, 0xc0, !PT ;  /* 0xffffffef12127812 */ /* 0x000fe200078ec0ff */
[----:B------:R-:W-:Y:S01]  /*14870*/  FFMA.FTZ R14, R14, R158, 1.1641532182693481445e-10 ;  /* 0x2f0000000e0e7423 */ /* 0x000fe2000001009e */
[----:B------:R-:W-:Y:S01]  /*14880*/  MOV R21, R12 ;  /* 0x0000000c00157202 */ /* 0x000fe20000000f00 */
[----:B------:R-:W1:Y:S03]  /*14890*/  LDC R248, c[0x0][0x408] ;  /* 0x00010200fff87b82 */ /* 0x000e660000000800 */
[----:B0-----:R-:W-:Y:S01]  /*148a0*/  FSETP.GTU.FTZ.AND P2, PT, R14, R159, PT ;  /* 0x0000009f0e00720b */ /* 0x001fe20003f5c000 */
[----:B-----5:R-:W-:-:S05]  /*148b0*/  HADD2.F32 R14, -RZ, R68.H0_H0 ;  /* 0x20000044ff0e7230 */ /* 0x020fca0000004100 */
[----:B-1----:R-:W-:-:S05]  /*148c0*/  FMUL.FTZ R14, R14, R248 ;  /* 0x000000f80e0e7220 */ /* 0x002fca0000410000 */
[----:B------:R-:W-:Y:S01]  /*148d0*/  FSEL R107, R14, RZ, !P2 ;  /* 0x000000ff0e6b7208 */ /* 0x000fe20005000000 */
[----:B------:R-:W-:Y:S01]  /*148e0*/  @P1 HADD2.F32 R14, -RZ, R60.H0_H0 ;  /* 0x2000003cff0e1230 */ /* 0x000fe20000004100 */
[----:B------:R-:W-:-:S04]  /*148f0*/  PLOP3.LUT P2, PT, P2, PT, PT, 0x8, 0x80 ;  /* 0x000000000080781c */ /* 0x000fc8000174e170 */
[----:B------:R-:W-:Y:S01]  /*14900*/  @P1 FADD.FTZ R107, R14, R107 ;  /* 0x0000006b0e6b1221 */ /* 0x000fe20000010000 */
[----:B------:R-:W-:-:S04]  /*14910*/  IMAD.MOV.U32 R14, RZ, RZ, 0x2 ;  /* 0x00000002ff0e7424 */ /* 0x000fc800078e00ff */
[----:B------:R-:W-:-:S04]  /*14920*/  F2FP.F16.F32.PACK_AB R72, RZ, R107 ;  /* 0x0000006bff48723e */ /* 0x000fc800000000ff */
        /* <DEDUP_REMOVED lines=10> */
.L_x_5921:
        /* <DEDUP_REMOVED lines=12> */
.L_x_5923:
[----:B------:R-:W-:Y:S05]  /*14a90*/  BSYNC.RECONVERGENT B2 ;  /* 0x0000000000027941 */ /* 0x000fea0003800200 */
.L_x_5922:
        /* <DEDUP_REMOVED lines=62> */
.L_x_5920:
[----:B------:R-:W-:Y:S05]  /*14e80*/  BSYNC.RECONVERGENT B1 ;  /* 0x0000000000017941 */ /* 0x000fea0003800200 */
.L_x_5919:
        /* <DEDUP_REMOVED lines=25> */
.L_x_5926:
        /* <DEDUP_REMOVED lines=12> */
.L_x_5928:
[----:B------:R-:W-:Y:S05]  /*150e0*/  BSYNC.RECONVERGENT B2 ;  /* 0x0000000000027941 */ /* 0x000fea0003800200 */
.L_x_5927:
        /* <DEDUP_REMOVED lines=62> */
.L_x_5925:
[----:B------:R-:W-:Y:S05]  /*154d0*/  BSYNC.RECONVERGENT B1 ;  /* 0x0000000000017941 */ /* 0x000fea0003800200 */
.L_x_5924:
[----:B------:R-:W-:Y:S01]  /*154e0*/  I2FP.F32.U32 R14, R21 ;  /* 0x00000015000e7245 */ /* 0x000fe20000201000 */
[----:B------:R-:W-:Y:S01]  /*154f0*/  BSSY.RECONVERGENT B1, `(.L_x_5929) ;  /* 0x0000063000017945 */ /* 0x000fe20003800200 */
[----:B------:R-:W-:Y:S01]  /*15500*/  LOP3.LUT R18, R18, 0xfffffffb, RZ, 0xc0, !PT ;  /* 0xfffffffb12127812 */ /* 0x000fe200078ec0ff */
        /* <DEDUP_REMOVED lines=22> */
.L_x_5931:
        /* <DEDUP_REMOVED lines=12> */
.L_x_5933:
[----:B------:R-:W-:Y:S05]  /*15730*/  BSYNC.RECONVERGENT B2 ;  /* 0x0000000000027941 */ /* 0x000fea0003800200 */
.L_x_5932:
        /* <DEDUP_REMOVED lines=62> */
.L_x_5930:
[----:B------:R-:W-:Y:S05]  /*15b20*/  BSYNC.RECONVERGENT B1 ;  /* 0x0000000000017941 */ /* 0x000fea0003800200 */
.L_x_5929:
[----:B------:R-:W-:Y:S01]  /*15b30*/  I2FP.F32.U32 R41, R41 ;  /* 0x0000002900297245 */ /* 0x000fe20000201000 */
[----:B------:R-:W-:Y:S01]  /*15b40*/  @P1 HADD2.F32 R42, -RZ, R61.H1_H1 ;  /* 0x3000003dff2a1230 */ /* 0x000fe20000004100 */
[----:B------:R-:W-:Y:S01]  /*15b50*/  LOP3.LUT R18, R18, 0xfffffffd, RZ, 0xc0, !PT ;  /* 0xfffffffd12127812 */ /* 0x000fe200078ec0ff */
[----:B------:R-:W-:Y:S01]  /*15b60*/  BSSY.RECONVERGENT B1, `(.L_x_5934) ;  /* 0x0000061000017945 */ /* 0x000fe20003800200 */
[----:B------:R-:W-:Y:S02]  /*15b70*/  IMAD.MOV.U32 R92, RZ, RZ, 0x2 ;  /* 0x00000002ff5c7424 */ /* 0x000fe400078e00ff */
[----:B------:R-:W-:-:S05]  /*15b80*/  FFMA.FTZ R41, R41, R158, 1.1641532182693481445e-10 ;  /* 0x2f00000029297423 */ /* 0x000fca000001009e */
[----:B------:R-:W-:Y:S01]  /*15b90*/  FSETP.GTU.FTZ.AND P2, PT, R41, R159, PT ;  /* 0x0000009f2900720b */ /* 0x000fe20003f5c000 */
[----:B------:R-:W-:-:S05]  /*15ba0*/  HADD2.F32 R41, -RZ, R69.H1_H1 ;  /* 0x30000045ff297230 */ /* 0x000fca0000004100 */
[----:B------:R-:W-:-:S05]  /*15bb0*/  FMUL.FTZ R41, R41, R248 ;  /* 0x000000f829297220 */ /* 0x000fca0000410000 */
[----:B------:R-:W-:Y:S02]  /*15bc0*/  FSEL R41, R41, RZ, !P2 ;  /* 0x000000ff29297208 */ /* 0x000fe40005000000 */
[----:B------:R-:W-:-:S03]  /*15bd0*/  PLOP3.LUT P2, PT, P2, PT, PT, 0x8, 0x80 ;  /* 0x000000000080781c */ /* 0x000fc6000174e170 */
[----:B------:R-:W-:Y:S01]  /*15be0*/  @P1 FADD.FTZ R41, R42, R41 ;  /* 0x000000292a291221 */ /* 0x000fe20000010000 */
[----:B------:R-:W-:-:S04]  /*15bf0*/  MOV R42, R12 ;  /* 0x0000000c002a7202 */ /* 0x000fc80000000f00 */
[----:B------:R-:W-:-:S05]  /*15c00*/  F2FP.F16.F32.PACK_AB R69, RZ, R41 ;  /* 0x00000029ff45723e */ /* 0x000fca00000000ff */
        /* <DEDUP_REMOVED lines=11> */
.L_x_5936:
        /* <DEDUP_REMOVED lines=12> */
.L_x_5938:
[----:B------:R-:W-:Y:S05]  /*15d80*/  BSYNC.RECONVERGENT B2 ;  /* 0x0000000000027941 */ /* 0x000fea0003800200 */
.L_x_5937:
        /* <DEDUP_REMOVED lines=62> */
.L_x_5935:
[----:B------:R-:W-:Y:S05]  /*16170*/  BSYNC.RECONVERGENT B1 ;  /* 0x0000000000017941 */ /* 0x000fea0003800200 */
.L_x_5934:
        /* <DEDUP_REMOVED lines=23> */
.L_x_5941:
        /* <DEDUP_REMOVED lines=12> */
.L_x_5943:
[----:B------:R-:W-:Y:S05]  /*163b0*/  BSYNC.RECONVERGENT B2 ;  /* 0x0000000000027941 */ /* 0x000fea0003800200 */
.L_x_5942:
        /* <DEDUP_REMOVED lines=62> */
.L_x_5940:
[----:B------:R-:W-:Y:S05]  /*167a0*/  BSYNC.RECONVERGENT B1 ;  /* 0x0000000000017941 */ /* 0x000fea0003800200 */
.L_x_5939:
        /* <DEDUP_REMOVED lines=23> */
.L_x_5946:
        /* <DEDUP_REMOVED lines=12> */
.L_x_5948:
[----:B------:R-:W-:Y:S05]  /*169e0*/  BSYNC.RECONVERGENT B2 ;  /* 0x0000000000027941 */ /* 0x000fea0003800200 */
.L_x_5947:
        /* <DEDUP_REMOVED lines=62> */
.L_x_5945:
[----:B------:R-:W-:Y:S05]  /*16dd0*/  BSYNC.RECONVERGENT B1 ;  /* 0x0000000000017941 */ /* 0x000fea0003800200 */
.L_x_5944:
        /* <DEDUP_REMOVED lines=23> */
.L_x_5951:
        /* <DEDUP_REMOVED lines=12> */
.L_x_5953:
[----:B------:R-:W-:Y:S05]  /*17010*/  BSYNC.RECONVERGENT B2 ;  /* 0x0000000000027941 */ /* 0x000fea0003800200 */
.L_x_5952:
        /* <DEDUP_REMOVED lines=62> */
.L_x_5950:
[----:B------:R-:W-:Y:S05]  /*17400*/  BSYNC.RECONVERGENT B1 ;  /* 0x0000000000017941 */ /* 0x000fea0003800200 */
.L_x_5949:
        /* <DEDUP_REMOVED lines=13> */
[----:B------:R-:W-:-:S07]  /*174e0*/  PRMT R71, R157, 0x5410, R71 ;  /* 0x000054109d477816 */ /* 0x000fce0000000047 */
.L_x_5913:
        /* <DEDUP_REMOVED lines=43> */
.L_x_5954:
[----:B------:R-:W-:Y:S01]  /*177a0*/  IMAD.MOV.U32 R136, RZ, RZ, R75 ;  /* 0x000000ffff887224 */ /* 0x000fe200078e004b */
[----:B------:R-:W-:-:S07]  /*177b0*/  IADD3 R74, PT, PT, R74, 0x20, RZ ;  /* 0x000000204a4a7810 */ /* 0x000fce0007ffe0ff */
.L_x_5831:
[----:B------:R-:W-:Y:S05]  /*177c0*/  BSYNC.RECONVERGENT B0 ;  /* 0x0000000000007941 */ /* 0x000fea0003800200 */
.L_x_5830:
        /* <DEDUP_REMOVED lines=35> */
.L_x_5960:
        /* <DEDUP_REMOVED lines=12> */
.L_x_5962:
[----:B------:R-:W-:Y:S05]  /*17ac0*/  BSYNC.RECONVERGENT B2 ;  /* 0x0000000000027941 */ /* 0x000fea0003800200 */
.L_x_5961:
        /* <DEDUP_REMOVED lines=62> */
.L_x_5959:
[----:B------:R-:W-:Y:S05]  /*17eb0*/  BSYNC.RECONVERGENT B1 ;  /* 0x0000000000017941 */ /* 0x000fea0003800200 */
.L_x_5958:
        /* <DEDUP_REMOVED lines=11> */
[----:B-----5:R-:W-:-:S05]  /*17f70*/  HADD2.F32 R0, -RZ, R68.H0_H0 ;  /* 0x20000044ff007230 */ /* 0x020fca0000004100 */
        /* <DEDUP_REMOVED lines=13> */
.L_x_5965:
        /* <DEDUP_REMOVED lines=12> */
.L_x_5967:
[----:B------:R-:W-:Y:S05]  /*18110*/  BSYNC.RECONVERGENT B2 ;  /* 0x0000000000027941 */ /* 0x000fea0003800200 */
.L_x_5966:
        /* <DEDUP_REMOVED lines=62> */
.L_x_5964:
[----:B------:R-:W-:Y:S05]  /*18500*/  BSYNC.RECONVERGENT B1 ;  /* 0x0000000000017941 */ /* 0x000fea0003800200 */
.L_x_5963:
        /* <DEDUP_REMOVED lines=14> */
[----:B------:R-:W-:Y:S02]  /*185f0*/  ISETP.NE.AND P2, PT, R2, 0x1, PT ;  /* 0x000000010200780c */ /* 0x000fe40003f45270 */
[----:B------:R-:W-:Y:S02]  /*18600*/  F2FP.F16.F32.PACK_AB R72, RZ, R108 ;  /* 0x0000006cff48723e */ /* 0x000fe400000000ff */
[----:B------:R-:W-:-:S09]  /*18610*/  PRMT R8, R0, 0x7610, R8 ;  /* 0x0000761000087816 */ /* 0x000fd20000000008 */
        /* <DEDUP_REMOVED lines=9> */
.L_x_5970:
        /* <DEDUP_REMOVED lines=12> */
.L_x_5972:
[----:B------:R-:W-:Y:S05]  /*18770*/  BSYNC.RECONVERGENT B2 ;  /* 0x0000000000027941 */ /* 0x000fea0003800200 */
.L_x_5971:
        /* <DEDUP_REMOVED lines=62> */
.L_x_5969:
[----:B------:R-:W-:Y:S05]  /*18b60*/  BSYNC.RECONVERGENT B1 ;  /* 0x0000000000017941 */ /* 0x000fea0003800200 */
.L_x_5968:
[----:B------:R-:W-:Y:S01]  /*18b70*/  I2FP.F32.U32 R0, R5 ;  /* 0x0000000500007245 */ /* 0x000fe20000201000 */
[----:B------:R-:W-:Y:S01]  /*18b80*/  BSSY.RECONVERGENT B1, `(.L_x_5973) ;  /* 0x0000060000017945 */ /* 0x000fe20003800200 */
[----:B------:R-:W-:Y:S01]  /*18b90*/  LOP3.LUT R18, R18, 0xfffffff7, RZ, 0xc0, !PT ;  /* 0xfffffff712127812 */ /* 0x000fe200078ec0ff */
[----:B------:R-:W-:Y:S02]  /*18ba0*/  HFMA2 R2, -RZ, RZ, 0, 1.1920928955078125e-07 ;  /* 0x00000002ff027431 */ /* 0x000fe400000001ff */
[----:B------:R-:W-:Y:S02]  /*18bb0*/  IMAD.MOV.U32 R5, RZ, RZ, R12 ;  /* 0x000000ffff057224 */ /* 0x000fe400078e000c */
[----:B------:R-:W-:-:S05]  /*18bc0*/  FFMA.FTZ R0, R0, R158, 1.1641532182693481445e-10 ;  /* 0x2f00000000007423 */ /* 0x000fca000001009e */
        /* <DEDUP_REMOVED lines=16> */
.L_x_5975:
        /* <DEDUP_REMOVED lines=12> */
.L_x_5977:
[----:B------:R-:W-:Y:S05]  /*18d90*/  BSYNC.RECONVERGENT B2 ;  /* 0x0000000000027941 */ /* 0x000fea0003800200 */
.L_x_5976:
        /* <DEDUP_REMOVED lines=62> */
.L_x_5974:
[----:B------:R-:W-:Y:S05]  /*19180*/  BSYNC.RECONVERGENT B1 ;  /* 0x0000000000017941 */ /* 0x000fea0003800200 */
.L_x_5973:
[----:B------:R-:W-:Y:S01]  /*19190*/  I2FP.F32.U32 R3, R5 ;  /* 0x0000000500037245 */ /* 0x000fe20000201000 */
[----:B------:R-:W-:Y:S01]  /*191a0*/  BSSY.RECONVERGENT B1, `(.L_x_5978) ;  /* 0x0000064000017945 */ /* 0x000fe20003800200 */
[----:B------:R-:W-:-:S03]  /*191b0*/  IMAD.MOV.U32 R5, RZ, RZ, R12 ;  /* 0x000000ffff057224 */ /* 0x000fc600078e000c */
        /* <DEDUP_REMOVED lines=23> */
.L_x_5980:
        /* <DEDUP_REMOVED lines=12> */
.L_x_5982:
[----:B------:R-:W-:Y:S05]  /*193f0*/  BSYNC.RECONVERGENT B2 ;  /* 0x0000000000027941 */ /* 0x000fea0003800200 */
.L_x_5981:
        /* <DEDUP_REMOVED lines=62> */
.L_x_5979:
[----:B------:R-:W-:Y:S05]  /*197e0*/  BSYNC.RECONVERGENT B1 ;  /* 0x0000000000017941 */ /* 0x000fea0003800200 */
.L_x_5978:
[----:B------:R-:W-:Y:S01]  /*197f0*/  I2FP.F32.U32 R0, R5 ;  /* 0x0000000500007245 */ /* 0x000fe20000201000 */
[----:B------:R-:W-:Y:S01]  /*19800*/  BSSY.RECONVERGENT B1, `(.L_x_5983) ;  /* 0x0000060000017945 */ /* 0x000fe20003800200 */
[----:B------:R-:W-:Y:S01]  /*19810*/  LOP3.LUT R18, R18, 0xfffffffb, RZ, 0xc0, !PT ;  /* 0xfffffffb12127812 */ /* 0x000fe200078ec0ff */
[----:B------:R-:W-:Y:S01]  /*19820*/  IMAD.MOV.U32 R2, RZ, RZ, 0x2 ;  /* 0x00000002ff027424 */ /* 0x000fe200078e00ff */
[----:B------:R-:W-:Y:S01]  /*19830*/  MOV R5, R12 ;  /* 0x0000000c00057202 */ /* 0x000fe20000000f00 */
[----:B------:R-:W-:-:S05]  /*19840*/  FFMA.FTZ R0, R0, R158, 1.1641532182693481445e-10 ;  /* 0x2f00000000007423 */ /* 0x000fca000001009e */
        /* <DEDUP_REMOVED lines=16> */
.L_x_5985:
        /* <DEDUP_REMOVED lines=12> */
.L_x_5987:
[----:B------:R-:W-:Y:S05]  /*19a10*/  BSYNC.RECONVERGENT B2 ;  /* 0x0000000000027941 */ /* 0x000fea0003800200 */
.L_x_5986:
        /* <DEDUP_REMOVED lines=62> */
.L_x_5984:
[----:B------:R-:W-:Y:S05]  /*19e00*/  BSYNC.RECONVERGENT B1 ;  /* 0x0000000000017941 */ /* 0x000fea0003800200 */
.L_x_5983:
        /* <DEDUP_REMOVED lines=11> */
[----:B------:R-:W-:Y:S01]  /*19ec0*/  SEL R3, RZ, 0x1, P2 ;  /* 0x00000001ff037807 */ /* 0x000fe20001000000 */
[----:B------:R-:W-:Y:S01]  /*19ed0*/  @!P1 IMAD.MOV.U32 R26, RZ, RZ, R0 ;  /* 0x000000ffff1a9224 */ /* 0x000fe200078e0000 */
        /* <DEDUP_REMOVED lines=13> */
.L_x_5990:
        /* <DEDUP_REMOVED lines=12> */
.L_x_5992:
[----:B------:R-:W-:Y:S05]  /*1a070*/  BSYNC.RECONVERGENT B2 ;  /* 0x0000000000027941 */ /* 0x000fea0003800200 */
.L_x_5991:
        /* <DEDUP_REMOVED lines=62> */
.L_x_5989:
[----:B------:R-:W-:Y:S05]  /*1a460*/  BSYNC.RECONVERGENT B1 ;  /* 0x0000000000017941 */ /* 0x000fea0003800200 */
.L_x_5988:
        /* <DEDUP_REMOVED lines=22> */
.L_x_5995:
        /* <DEDUP_REMOVED lines=12> */
.L_x_5997:
[----:B------:R-:W-:Y:S05]  /*1a690*/  BSYNC.RECONVERGENT B2 ;  /* 0x0000000000027941 */ /* 0x000fea0003800200 */
.L_x_5996:
        /* <DEDUP_REMOVED lines=62> */
.L_x_5994:
[----:B------:R-:W-:Y:S05]  /*1aa80*/  BSYNC.RECONVERGENT B1 ;  /* 0x0000000000017941 */ /* 0x000fea0003800200 */
.L_x_5993:
        /* <DEDUP_REMOVED lines=10> */
[----:B------:R-:W-:Y:S01]  /*1ab30*/  @P1 FADD.FTZ R43, R4, R3 ;  /* 0x00000003042b1221 */ /* 0x000fe20000010000 */
[----:B------:R-:W-:Y:S02]  /*1ab40*/  @!P1 MOV R43, R3 ;  /* 0x00000003002b9202 */ /* 0x000fe40000000f00 */
        /* <DEDUP_REMOVED lines=14> */
.L_x_6000:
        /* <DEDUP_REMOVED lines=12> */
.L_x_6002:
[----:B------:R-:W-:Y:S05]  /*1acf0*/  BSYNC.RECONVERGENT B2 ;  /* 0x0000000000027941 */ /* 0x000fea0003800200 */
.L_x_6001:
        /* <DEDUP_REMOVED lines=62> */
.L_x_5999:
[----:B------:R-:W-:Y:S05]  /*1b0e0*/  BSYNC.RECONVERGENT B1 ;  /* 0x0000000000017941 */ /* 0x000fea0003800200 */
.L_x_5998:
        /* <DEDUP_REMOVED lines=20> */
.L_x_6005:
        /* <DEDUP_REMOVED lines=12> */
.L_x_6007:
[----:B------:R-:W-:Y:S05]  /*1b2f0*/  BSYNC.RECONVERGENT B2 ;  /* 0x0000000000027941 */ /* 0x000fea0003800200 */
.L_x_6006:
        /* <DEDUP_REMOVED lines=62> */
.L_x_6004:
[----:B------:R-:W-:Y:S05]  /*1b6e0*/  BSYNC.RECONVERGENT B1 ;  /* 0x0000000000017941 */ /* 0x000fea0003800200 */
.L_x_6003:
        /* <DEDUP_REMOVED lines=26> */
.L_x_6010:
        /* <DEDUP_REMOVED lines=12> */
.L_x_6012:
[----:B------:R-:W-:Y:S05]  /*1b950*/  BSYNC.RECONVERGENT B2 ;  /* 0x0000000000027941 */ /* 0x000fea0003800200 */
.L_x_6011:
        /* <DEDUP_REMOVED lines=62> */
.L_x_6009:
[----:B------:R-:W-:Y:S05]  /*1bd40*/  BSYNC.RECONVERGENT B1 ;  /* 0x0000000000017941 */ /* 0x000fea0003800200 */
.L_x_6008:
        /* <DEDUP_REMOVED lines=20> */
.L_x_6015:
        /* <DEDUP_REMOVED lines=12> */
.L_x_6017:
[----:B------:R-:W-:Y:S05]  /*1bf50*/  BSYNC.RECONVERGENT B2 ;  /* 0x0000000000027941 */ /* 0x000fea0003800200 */
.L_x_6016:
        /* <DEDUP_REMOVED lines=62> */
.L_x_6014:
[----:B------:R-:W-:Y:S05]  /*1c340*/  BSYNC.RECONVERGENT B1 ;  /* 0x0000000000017941 */ /* 0x000fea0003800200 */
.L_x_6013:
        /* <DEDUP_REMOVED lines=10> */
[----:B------:R-:W-:-:S03]  /*1c3f0*/  MOV R70, R12 ;  /* 0x0000000c00467202 */ /* 0x000fc60000000f00 */
[--C-:B------:R-:W-:Y:S01]  /*1c400*/  @P1 FADD.FTZ R90, R14, R3.reuse ;  /* 0x000000030e5a1221 */ /* 0x100fe20000010000 */
[----:B------:R-:W-:Y:S01]  /*1c410*/  @!P1 IMAD.MOV.U32 R90, RZ, RZ, R3 ;  /* 0x000000ffff5a9224 */ /* 0x000fe200078e0003 */
[----:B------:R-:W-:Y:S02]  /*1c420*/  SEL R3, RZ, 0x1, P4 ;  /* 0x00000001ff037807 */ /* 0x000fe40002000000 */
[----:B------:R-:W-:Y:S02]  /*1c430*/  ISETP.NE.AND P4, PT, R2, 0x1, PT ;  /* 0x000000010200780c */ /* 0x000fe40003f85270 */
[----:B------:R-:W-:-:S11]  /*1c440*/  F2FP.F16.F32.PACK_AB R156, RZ, R90 ;  /* 0x0000005aff9c723e */ /* 0x000fd600000000ff */
        /* <DEDUP_REMOVED lines=9> */
.L_x_6020:
        /* <DEDUP_REMOVED lines=12> */
.L_x_6022:
[----:B------:R-:W-:Y:S05]  /*1c5a0*/  BSYNC.RECONVERGENT B2 ;  /* 0x0000000000027941 */ /* 0x000fea0003800200 */
.L_x_6021:
        /* <DEDUP_REMOVED lines=62> */
.L_x_6019:
[----:B------:R-:W-:Y:S05]  /*1c990*/  BSYNC.RECONVERGENT B1 ;  /* 0x0000000000017941 */ /* 0x000fea0003800200 */
.L_x_6018:
        /* <DEDUP_REMOVED lines=20> */
.L_x_6025:
        /* <DEDUP_REMOVED lines=12> */
.L_x_6027:
[----:B------:R-:W-:Y:S05]  /*1cba0*/  BSYNC.RECONVERGENT B2 ;  /* 0x0000000000027941 */ /* 0x000fea0003800200 */
.L_x_6026:
        /* <DEDUP_REMOVED lines=62> */
.L_x_6024:
[----:B------:R-:W-:Y:S05]  /*1cf90*/  BSYNC.RECONVERGENT B1 ;  /* 0x0000000000017941 */ /* 0x000fea0003800200 */
.L_x_6023:
        /* <DEDUP_REMOVED lines=12> */
[----:B------:R-:W-:Y:S01]  /*1d060*/  IMAD.MOV.U32 R70, RZ, RZ, R12 ;  /* 0x000000ffff467224 */ /* 0x000fe200078e000c */
        /* <DEDUP_REMOVED lines=12> */
.L_x_6030:
        /* <DEDUP_REMOVED lines=12> */
.L_x_6032:
[----:B------:R-:W-:Y:S05]  /*1d1f0*/  BSYNC.RECONVERGENT B2 ;  /* 0x0000000000027941 */ /* 0x000fea0003800200 */
.L_x_6031:
        /* <DEDUP_REMOVED lines=62> */
.L_x_6029:
[----:B------:R-:W-:Y:S05]  /*1d5e0*/  BSYNC.RECONVERGENT B1 ;  /* 0x0000000000017941 */ /* 0x000fea0003800200 */
.L_x_6028:
        /* <DEDUP_REMOVED lines=20> */
.L_x_6035:
        /* <DEDUP_REMOVED lines=15> */
.L_x_6037:
[----:B------:R-:W-:Y:S05]  /*1d820*/  BSYNC.RECONVERGENT B2 ;  /* 0x0000000000027941 */ /* 0x000fea0003800200 */
.L_x_6036:
        /* <DEDUP_REMOVED lines=59> */
[----:B------:R-:W-:Y:S01]  /*1dbe0*/  LOP3.LUT R16, R14, UR15, R71, 0x96, !PT ;  /* 0x0000000f0e107c12 */ /* 0x000fe2000f8e9647 */
[----:B------:R-:W-:Y:S01]  /*1dbf0*/  IMAD.MOV.U32 R14, RZ, RZ, RZ ;  /* 0x000000ffff0e7224 */ /* 0x000fe200078e00ff */
[----:B------:R-:W-:-:S07]  /*1dc00*/  MOV R12, R70 ;  /* 0x00000046000c7202 */ /* 0x000fce0000000f00 */
.L_x_6034:
[----:B------:R-:W-:Y:S05]  /*1dc10*/  BSYNC.RECONVERGENT B1 ;  /* 0x0000000000017941 */ /* 0x000fea0003800200 */
.L_x_6033:
        /* <DEDUP_REMOVED lines=18> */
.L_x_5957:
        /* <DEDUP_REMOVED lines=16> */
.L_x_6041:
        /* <DEDUP_REMOVED lines=12> */
.L_x_6043:
[----:B------:R-:W-:Y:S05]  /*1df00*/  BSYNC.RECONVERGENT B2 ;  /* 0x0000000000027941 */ /* 0x000fea0003800200 */
.L_x_6042:
        /* <DEDUP_REMOVED lines=62> */
.L_x_6040:
[----:B------:R-:W-:Y:S05]  /*1e2f0*/  BSYNC.RECONVERGENT B1 ;  /* 0x0000000000017941 */ /* 0x000fea0003800200 */
.L_x_6039:
[----:B------:R-:W0:Y:S01]  /*1e300*/  LDC R159, c[0x0][0x404] ;  /* 0x00010100ff9f7b82 */ /* 0x000e220000000800 */
[----:B------:R-:W-:Y:S01]  /*1e310*/  I2FP.F32.U32 R14, R25 ;  /* 0x00000019000e7245 */ /* 0x000fe20000201000 */
[----:B------:R-:W-:Y:S01]  /*1e320*/  IMAD.MOV.U32 R158, RZ, RZ, 0x2f800000 ;  /* 0x2f800000ff9e7424 */ /* 0x000fe200078e00ff */
[----:B------:R-:W-:Y:S01]  /*1e330*/  ISETP.NE.AND P2, PT, R26, 0x1, PT ;  /* 0x000000011a00780c */ /* 0x000fe20003f45270 */
[----:B------:R-:W-:Y:S01]  /*1e340*/  BSSY.RECONVERGENT B1, `(.L_x_6044) ;  /* 0x0000063000017945 */ /* 0x000fe20003800200 */
[----:B------:R-:W-:Y:S01]  /*1e350*/  LOP3.LUT R18, R18, 0xffffffef, RZ, 0xc0, !PT ;  /* 0xffffffef12127812 */ /* 0x000fe200078ec0ff */
[----:B------:R-:W-:Y:S01]  /*1e360*/  FFMA.FTZ R14, R14, R158, 1.1641532182693481445e-10 ;  /* 0x2f0000000e0e7423 */ /* 0x000fe2000001009e */
[----:B------:R-:W-:Y:S01]  /*1e370*/  IMAD.MOV.U32 R25, RZ, RZ, R12 ;  /* 0x000000ffff197224 */ /* 0x000fe200078e000c */
        /* <DEDUP_REMOVED lines=20> */
.L_x_6046:
        /* <DEDUP_REMOVED lines=12> */
.L_x_6048:
[----:B------:R-:W-:Y:S05]  /*1e580*/  BSYNC.RECONVERGENT B2 ;  /* 0x0000000000027941 */ /* 0x000fea0003800200 */
.L_x_6047:
        /* <DEDUP_REMOVED lines=62> */
.L_x_6045:
[----:B------:R-:W-:Y:S05]  /*1e970*/  BSYNC.RECONVERGENT B1 ;  /* 0x0000000000017941 */ /* 0x000fea0003800200 */
.L_x_6044:
        /* <DEDUP_REMOVED lines=25> */
.L_x_6051:
        /* <DEDUP_REMOVED lines=12> */
.L_x_6053:
[----:B------:R-:W-:Y:S05]  /*1ebd0*/  BSYNC.RECONVERGENT B2 ;  /* 0x0000000000027941 */ /* 0x000fea0003800200 */
.L_x_6052:
        /* <DEDUP_REMOVED lines=62> */
.L_x_6050:
[----:B------:R-:W-:Y:S05]  /*1efc0*/  BSYNC.RECONVERGENT B1 ;  /* 0x0000000000017941 */ /* 0x000fea0003800200 */
.L_x_6049:
        /* <DEDUP_REMOVED lines=13> */
[----:B------:R-:W-:-:S04]  /*1f0a0*/  F2FP.F16.F32.PACK_AB R73, RZ, R26 ;  /* 0x0000001aff49723e */ /* 0x000fc800000000ff */
        /* <DEDUP_REMOVED lines=11> */
.L_x_6056:
        /* <DEDUP_REMOVED lines=12> */
.L_x_6058:
[----:B------:R-:W-:Y:S05]  /*1f220*/  BSYNC.RECONVERGENT B2 ;  /* 0x0000000000027941 */ /* 0x000fea0003800200 */
.L_x_6057:
        /* <DEDUP_REMOVED lines=62> */
.L_x_6055:
[----:B------:R-:W-:Y:S05]  /*1f610*/  BSYNC.RECONVERGENT B1 ;  /* 0x0000000000017941 */ /* 0x000fea0003800200 */
.L_x_6054:
[----:B------:R-:W-:Y:S01]  /*1f620*/  I2FP.F32.U32 R43, R43 ;  /* 0x0000002b002b7245 */ /* 0x000fe20000201000 */
[----:B------:R-:W-:Y:S01]  /*1f630*/  @P1 HADD2.F32 R44, -RZ, R61.H1_H1 ;  /* 0x3000003dff2c1230 */ /* 0x000fe20000004100 */
[----:B------:R-:W-:Y:S01]  /*1f640*/  LOP3.LUT R18, R18, 0xfffffffd, RZ, 0xc0, !PT ;  /* 0xfffffffd12127812 */ /* 0x000fe200078ec0ff */
[----:B------:R-:W-:Y:S01]  /*1f650*/  BSSY.RECONVERGENT B1, `(.L_x_6059) ;  /* 0x0000061000017945 */ /* 0x000fe20003800200 */
[----:B------:R-:W-:Y:S02]  /*1f660*/  HFMA2 R90, -RZ, RZ, 0, 1.1920928955078125e-07 ;  /* 0x00000002ff5a7431 */ /* 0x000fe400000001ff */
[----:B------:R-:W-:-:S05]  /*1f670*/  FFMA.FTZ R43, R43, R158, 1.1641532182693481445e-10 ;  /* 0x2f0000002b2b7423 */ /* 0x000fca000001009e */
[----:B------:R-:W-:Y:S01]  /*1f680*/  FSETP.GTU.FTZ.AND P2, PT, R43, R159, PT ;  /* 0x0000009f2b00720b */ /* 0x000fe20003f5c000 */
[----:B------:R-:W-:-:S05]  /*1f690*/  HADD2.F32 R43, -RZ, R69.H1_H1 ;  /* 0x30000045ff2b7230 */ /* 0x000fca0000004100 */
[----:B------:R-:W-:-:S05]  /*1f6a0*/  FMUL.FTZ R43, R43, R248 ;  /* 0x000000f82b2b7220 */ /* 0x000fca0000410000 */
[----:B------:R-:W-:Y:S02]  /*1f6b0*/  FSEL R43, R43, RZ, !P2 ;  /* 0x000000ff2b2b7208 */ /* 0x000fe40005000000 */
[----:B------:R-:W-:-:S03]  /*1f6c0*/  PLOP3.LUT P2, PT, P2, PT, PT, 0x8, 0x80 ;  /* 0x000000000080781c */ /* 0x000fc6000174e170 */
[----:B------:R-:W-:Y:S01]  /*1f6d0*/  @P1 FADD.FTZ R43, R44, R43 ;  /* 0x0000002b2c2b1221 */ /* 0x000fe20000010000 */
[----:B------:R-:W-:-:S04]  /*1f6e0*/  IMAD.MOV.U32 R44, RZ, RZ, R12 ;  /* 0x000000ffff2c7224 */ /* 0x000fc800078e000c */
        /* <DEDUP_REMOVED lines=12> */
.L_x_6061:
        /* <DEDUP_REMOVED lines=12> */
.L_x_6063:
[----:B------:R-:W-:Y:S05]  /*1f870*/  BSYNC.RECONVERGENT B2 ;  /* 0x0000000000027941 */ /* 0x000fea0003800200 */
.L_x_6062:
        /* <DEDUP_REMOVED lines=62> */
.L_x_6060:
[----:B------:R-:W-:Y:S05]  /*1fc60*/  BSYNC.RECONVERGENT B1 ;  /* 0x0000000000017941 */ /* 0x000fea0003800200 */
.L_x_6059:
        /* <DEDUP_REMOVED lines=23> */
.L_x_6066:
        /* <DEDUP_REMOVED lines=12> */
.L_x_6068:
[----:B------:R-:W-:Y:S05]  /*1fea0*/  BSYNC.RECONVERGENT B2 ;  /* 0x0000000000027941 */ /* 0x000fea0003800200 */
.L_x_6067:
        /* <DEDUP_REMOVED lines=62> */
.L_x_6065:
[----:B------:R-:W-:Y:S05]  /*20290*/  BSYNC.RECONVERGENT B1 ;  /* 0x0000000000017941 */ /* 0x000fea0003800200 */
.L_x_6064:
[----:B------:R-:W-:Y:S01]  /*202a0*/  I2FP.F32.U32 R89, R89 ;  /* 0x0000005900597245 */ /* 0x000fe20000201000 */
[----:B------:R-:W-:Y:S01]  /*202b0*/  HADD2.F32 R70, -RZ, R70.H1_H1 ;  /* 0x30000046ff467230 */ /* 0x000fe20000004100 */
[----:B------:R-:W-:Y:S01]  /*202c0*/  ISETP.NE.AND P4, PT, R14, 0x1, PT ;  /* 0x000000010e00780c */ /* 0x000fe20003f85270 */
[----:B------:R-:W-:Y:S01]  /*202d0*/  BSSY.RECONVERGENT B1, `(.L_x_6069) ;  /* 0x000005f000017945 */ /* 0x000fe20003800200 */
[----:B------:R-:W-:Y:S02]  /*202e0*/  IMAD.MOV.U32 R136, RZ, RZ, 0x2 ;  /* 0x00000002ff887424 */ /* 0x000fe400078e00ff */
        /* <DEDUP_REMOVED lines=18> */
.L_x_6071:
        /* <DEDUP_REMOVED lines=12> */
.L_x_6073:
[----:B------:R-:W-:Y:S05]  /*204d0*/  BSYNC.RECONVERGENT B2 ;  /* 0x0000000000027941 */ /* 0x000fea0003800200 */
.L_x_6072:
        /* <DEDUP_REMOVED lines=62> */
.L_x_6070:
[----:B------:R-:W-:Y:S05]  /*208c0*/  BSYNC.RECONVERGENT B1 ;  /* 0x0000000000017941 */ /* 0x000fea0003800200 */
.L_x_6069:
        /* <DEDUP_REMOVED lines=23> */
.L_x_6076:
        /* <DEDUP_REMOVED lines=12> */
.L_x_6078:
[----:B------:R-:W-:Y:S05]  /*20b00*/  BSYNC.RECONVERGENT B2 ;  /* 0x0000000000027941 */ /* 0x000fea0003800200 */
.L_x_6077:
        /* <DEDUP_REMOVED lines=62> */
.L_x_6075:
[----:B------:R-:W-:Y:S05]  /*20ef0*/  BSYNC.RECONVERGENT B1 ;  /* 0x0000000000017941 */ /* 0x000fea0003800200 */
.L_x_6074:
        /* <DEDUP_REMOVED lines=14> */
.L_x_6038:
        /* <DEDUP_REMOVED lines=43> */
.L_x_6079:
[----:B------:R-:W-:Y:S01]  /*21290*/  MOV R136, R75 ;  /* 0x0000004b00887202 */ /* 0x000fe20000000f00 */
[----:B------:R-:W-:-:S07]  /*212a0*/  VIADD R74, R74, 0x20 ;  /* 0x000000204a4a7836 */ /* 0x000fce0000000000 */
.L_x_5956:
[----:B------:R-:W-:Y:S05]  /*212b0*/  BSYNC.RECONVERGENT B0 ;  /* 0x0000000000007941 */ /* 0x000fea0003800200 */
.L_x_5955:
        /* <DEDUP_REMOVED lines=35> */
.L_x_6085:
        /* <DEDUP_REMOVED lines=12> */
.L_x_6087:
[----:B------:R-:W-:Y:S05]  /*215b0*/  BSYNC.RECONVERGENT B2 ;  /* 0x0000000000027941 */ /* 0x000fea0003800200 */
.L_x_6086:
        /* <DEDUP_REMOVED lines=60> */
[----:B------:R-:W-:Y:S02]  /*21980*/  HFMA2 R3, -RZ, RZ, 0, 0 ;  /* 0x00000000ff037431 */ /* 0x000fe400000001ff */
[----:B------:R-:W-:-:S07]  /*21990*/  IMAD.MOV.U32 R0, RZ, RZ, R136 ;  /* 0x000000ffff007224 */ /* 0x000fce00078e0088 */
.L_x_6084:
[----:B------:R-:W-:Y:S05]  /*219a0*/  BSYNC.RECONVERGENT B1 ;  /* 0x0000000000017941 */ /* 0x000fea0003800200 */
.L_x_6083:
[----:B------:R-:W0:Y:S01]  /*219b0*/  LDC R159, c[0x0][0x404] ;  /* 0x00010100ff9f7b82 */ /* 0x000e220000000800 */
[----:B------:R-:W-:Y:S01]  /*219c0*/  I2FP.F32.U32 R0, R0 ;  /* 0x0000000000007245 */ /* 0x000fe20000201000 */
[----:B------:R-:W-:Y:S01]  /*219d0*/  IMAD.MOV.U32 R158, RZ, RZ, 0x2f800000 ;  /* 0x2f800000ff9e7424 */ /* 0x000fe200078e00ff */
[----:B------:R-:W-:Y:S01]  /*219e0*/  LOP3.LUT R18, R18, 0xffffffef, RZ, 0xc0, !PT ;  /* 0xffffffef12127812 */ /* 0x000fe200078ec0ff */
[----:B------:R-:W-:Y:S01]  /*219f0*/  BSSY.RECONVERGENT B1, `(.L_x_6088) ;  /* 0x0000060000017945 */ /* 0x000fe20003800200 */
[----:B------:R-:W-:Y:S02]  /*21a00*/  IMAD.MOV.U32 R2, RZ, RZ, 0x2 ;  /* 0x00000002ff027424 */ /* 0x000fe400078e00ff */
[----:B------:R-:W-:Y:S01]  /*21a10*/  FFMA.FTZ R0, R0, R158, 1.1641532182693481445e-10 ;  /* 0x2f00000000007423 */ /* 0x000fe2000001009e */
[----:B------:R-:W-:Y:S01]  /*21a20*/  MOV R5, R12 ;  /* 0x0000000c00057202 */ /* 0x000fe20000000f00 */
[----:B------:R-:W1:Y:S03]  /*21a30*/  LDC R248, c[0x0][0x408] ;  /* 0x00010200fff87b82 */ /* 0x000e660000000800 */
[----:B0-----:R-:W-:Y:S01]  /*21a40*/  FSETP.GTU.FTZ.AND P2, PT, R0, R159, PT ;  /* 0x0000009f0000720b */ /* 0x001fe20003f5c000 */
[----:B-----5:R-:W-:-:S05]  /*21a50*/  HADD2.F32 R0, -RZ, R68.H0_H0 ;  /* 0x20000044ff007230 */ /* 0x020fca0000004100 */
        /* <DEDUP_REMOVED lines=14> */
.L_x_6090:
        /* <DEDUP_REMOVED lines=12> */
.L_x_6092:
[----:B------:R-:W-:Y:S05]  /*21c00*/  BSYNC.RECONVERGENT B2 ;  /* 0x0000000000027941 */ /* 0x000fea0003800200 */
.L_x_6091:
        /* <DEDUP_REMOVED lines=62> */
.L_x_6089:
[----:B------:R-:W-:Y:S05]  /*21ff0*/  BSYNC.RECONVERGENT B1 ;  /* 0x0000000000017941 */ /* 0x000fea0003800200 */
.L_x_6088:
        /* <DEDUP_REMOVED lines=26> */
.L_x_6095:
        /* <DEDUP_REMOVED lines=12> */
.L_x_6097:
[----:B------:R-:W-:Y:S05]  /*22260*/  BSYNC.RECONVERGENT B2 ;  /* 0x0000000000027941 */ /* 0x000fea0003800200 */
.L_x_6096:
        /* <DEDUP_REMOVED lines=62> */
.L_x_6094:
[----:B------:R-:W-:Y:S05]  /*22650*/  BSYNC.RECONVERGENT B1 ;  /* 0x0000000000017941 */ /* 0x000fea0003800200 */
.L_x_6093:
        /* <DEDUP_REMOVED lines=22> */
.L_x_6100:
        /* <DEDUP_REMOVED lines=12> */
.L_x_6102:
[----:B------:R-:W-:Y:S05]  /*22880*/  BSYNC.RECONVERGENT B2 ;  /* 0x0000000000027941 */ /* 0x000fea0003800200 */
.L_x_6101:
        /* <DEDUP_REMOVED lines=62> */
.L_x_6099:
[----:B------:R-:W-:Y:S05]  /*22c70*/  BSYNC.RECONVERGENT B1 ;  /* 0x0000000000017941 */ /* 0x000fea0003800200 */
.L_x_6098:
        /* <DEDUP_REMOVED lines=26> */
.L_x_6105:
        /* <DEDUP_REMOVED lines=12> */
.L_x_6107:
[----:B------:R-:W-:Y:S05]  /*22ee0*/  BSYNC.RECONVERGENT B2 ;  /* 0x0000000000027941 */ /* 0x000fea0003800200 */
.L_x_6106:
        /* <DEDUP_REMOVED lines=62> */
.L_x_6104:
[----:B------:R-:W-:Y:S05]  /*232d0*/  BSYNC.RECONVERGENT B1 ;  /* 0x0000000000017941 */ /* 0x000fea0003800200 */
.L_x_6103:
[----:B------:R-:W-:Y:S01]  /*232e0*/  I2FP.F32.U32 R0, R5 ;  /* 0x0000000500007245 */ /* 0x000fe20000201000 */
[----:B------:R-:W-:Y:S01]  /*232f0*/  BSSY.RECONVERGENT B1, `(.L_x_6108) ;  /* 0x0000060000017945 */ /* 0x000fe20003800200 */
[----:B------:R-:W-:Y:S01]  /*23300*/  LOP3.LUT R18, R18, 0xfffffffb, RZ, 0xc0, !PT ;  /* 0xfffffffb12127812 */ /* 0x000fe200078ec0ff */
[----:B------:R-:W-:Y:S02]  /*23310*/  HFMA2 R2, -RZ, RZ, 0, 1.1920928955078125e-07 ;  /* 0x00000002ff027431 */ /* 0x000fe400000001ff */
[----:B------:R-:W-:Y:S02]  /*23320*/  IMAD.MOV.U32 R5, RZ, RZ, R12 ;  /* 0x000000ffff057224 */ /* 0x000fe400078e000c */
        /* <DEDUP_REMOVED lines=17> */
.L_x_6110:
        /* <DEDUP_REMOVED lines=12> */
.L_x_6112:
[----:B------:R-:W-:Y:S05]  /*23500*/  BSYNC.RECONVERGENT B2 ;  /* 0x0000000000027941 */ /* 0x000fea0003800200 */
.L_x_6111:
        /* <DEDUP_REMOVED lines=62> */
.L_x_6109:
[----:B------:R-:W-:Y:S05]  /*238f0*/  BSYNC.RECONVERGENT B1 ;  /* 0x0000000000017941 */ /* 0x000fea0003800200 */
.L_x_6108:
        /* <DEDUP_REMOVED lines=26> */
.L_x_6115:
        /* <DEDUP_REMOVED lines=12> */
.L_x_6117:
[----:B------:R-:W-:Y:S05]  /*23b60*/  BSYNC.RECONVERGENT B2 ;  /* 0x0000000000027941 */ /* 0x000fea0003800200 */
.L_x_6116:
        /* <DEDUP_REMOVED lines=62> */
.L_x_6114:
[----:B------:R-:W-:Y:S05]  /*23f50*/  BSYNC.RECONVERGENT B1 ;  /* 0x0000000000017941 */ /* 0x000fea0003800200 */
.L_x_6113:
[----:B------:R-:W-:Y:S01]  /*23f60*/  I2FP.F32.U32 R2, R5 ;  /* 0x0000000500027245 */ /* 0x000fe20000201000 */
[----:B------:R-:W-:Y:S01]  /*23f70*/  BSSY.RECONVERGENT B1, `(.L_x_6118) ;  /* 0x0000060000017945 */ /* 0x000fe20003800200 */
[----:B------:R-:W-:Y:S02]  /*23f80*/  LOP3.LUT R18, R18, 0xfffffffd, RZ, 0xc0, !PT ;  /* 0xfffffffd12127812 */ /* 0x000fe400078ec0ff */
[----:B------:R-:W-:Y:S01]  /*23f90*/  MOV R5, R12 ;  /* 0x0000000c00057202 */ /* 0x000fe20000000f00 */
        /* <DEDUP_REMOVED lines=18> */
.L_x_6120:
        /* <DEDUP_REMOVED lines=12> */
.L_x_6122:
[----:B------:R-:W-:Y:S05]  /*24180*/  BSYNC.RECONVERGENT B2 ;  /* 0x0000000000027941 */ /* 0x000fea0003800200 */
.L_x_6121:
        /* <DEDUP_REMOVED lines=62> */
.L_x_6119:
[----:B------:R-:W-:Y:S05]  /*24570*/  BSYNC.RECONVERGENT B1 ;  /* 0x0000000000017941 */ /* 0x000fea0003800200 */
.L_x_6118:
[----:B------:R-:W-:Y:S01]  /*24580*/  I2FP.F32.U32 R3, R5 ;  /* 0x0000000500037245 */ /* 0x000fe20000201000 */
[----:B------:R-:W-:Y:S01]  /*24590*/  @P1 HADD2.F32 R4, -RZ, R61.H1_H1 ;  /* 0x3000003dff041230 */ /* 0x000fe20000004100 */
[----:B------:R-:W-:Y:S01]  /*245a0*/  BSSY.RECONVERGENT B1, `(.L_x_6123) ;  /* 0x0000063000017945 */ /* 0x000fe20003800200 */
[----:B------:R-:W-:Y:S02]  /*245b0*/  MOV R46, R12 ;  /* 0x0000000c002e7202 */ /* 0x000fe40000000f00 */
        /* <DEDUP_REMOVED lines=22> */
.L_x_6125:
        /* <DEDUP_REMOVED lines=12> */
.L_x_6127:
[----:B------:R-:W-:Y:S05]  /*247e0*/  BSYNC.RECONVERGENT B2 ;  /* 0x0000000000027941 */ /* 0x000fea0003800200 */
.L_x_6126:
        /* <DEDUP_REMOVED lines=62> */
.L_x_6124:
[----:B------:R-:W-:Y:S05]  /*24bd0*/  BSYNC.RECONVERGENT B1 ;  /* 0x0000000000017941 */ /* 0x000fea0003800200 */
.L_x_6123:
        /* <DEDUP_REMOVED lines=20> */
.L_x_6130:
        /* <DEDUP_REMOVED lines=12> */
.L_x_6132:
[----:B------:R-:W-:Y:S05]  /*24de0*/  BSYNC.RECONVERGENT B2 ;  /* 0x0000000000027941 */ /* 0x000fea0003800200 */
.L_x_6131:
        /* <DEDUP_REMOVED lines=62> */
.L_x_6129:
[----:B------:R-:W-:Y:S05]  /*251d0*/  BSYNC.RECONVERGENT B1 ;  /* 0x0000000000017941 */ /* 0x000fea0003800200 */
.L_x_6128:
        /* <DEDUP_REMOVED lines=26> */
.L_x_6135:
        /* <DEDUP_REMOVED lines=12> */
.L_x_6137:
[----:B------:R-:W-:Y:S05]  /*25440*/  BSYNC.RECONVERGENT B2 ;  /* 0x0000000000027941 */ /* 0x000fea0003800200 */
.L_x_6136:
        /* <DEDUP_REMOVED lines=62> */
.L_x_6134:
[----:B------:R-:W-:Y:S05]  /*25830*/  BSYNC.RECONVERGENT B1 ;  /* 0x0000000000017941 */ /* 0x000fea0003800200 */
.L_x_6133:
        /* <DEDUP_REMOVED lines=20> */
.L_x_6140:
        /* <DEDUP_REMOVED lines=12> */
.L_x_6142:
[----:B------:R-:W-:Y:S05]  /*25a40*/  BSYNC.RECONVERGENT B2 ;  /* 0x0000000000027941 */ /* 0x000fea0003800200 */
.L_x_6141:
        /* <DEDUP_REMOVED lines=62> */
.L_x_6139:
[----:B------:R-:W-:Y:S05]  /*25e30*/  BSYNC.RECONVERGENT B1 ;  /* 0x0000000000017941 */ /* 0x000fea0003800200 */
.L_x_6138:
[----:B------:R-:W-:Y:S01]  /*25e40*/  I2FP.F32.U32 R3, R87 ;  /* 0x0000005700037245 */ /* 0x000fe20000201000 */
[----:B------:R-:W-:Y:S01]  /*25e50*/  @P1 HADD2.F32 R14, -RZ, R62.H1_H1 ;  /* 0x3000003eff0e1230 */ /* 0x000fe20000004100 */
[----:B------:R-:W-:Y:S01]  /*25e60*/  BSSY.RECONVERGENT B1, `(.L_x_6143) ;  /* 0x0000062000017945 */ /* 0x000fe20003800200 */
[----:B------:R-:W-:Y:S02]  /*25e70*/  HFMA2 R87, -RZ, RZ, 0, 1.1920928955078125e-07 ;  /* 0x00000002ff577431 */ /* 0x000fe400000001ff */
[----:B------:R-:W-:-:S05]  /*25e80*/  FFMA.FTZ R3, R3, R158, 1.1641532182693481445e-10 ;  /* 0x2f00000003037423 */ /* 0x000fca000001009e */
[----:B------:R-:W-:Y:S01]  /*25e90*/  FSETP.GTU.FTZ.AND P4, PT, R3, R159, PT ;  /* 0x0000009f0300720b */ /* 0x000fe20003f9c000 */
[----:B------:R-:W-:-:S05]  /*25ea0*/  HADD2.F32 R3, -RZ, R66.H1_H1 ;  /* 0x30000042ff037230 */ /* 0x000fca0000004100 */
        /* <DEDUP_REMOVED lines=18> */
.L_x_6145:
        /* <DEDUP_REMOVED lines=12> */
.L_x_6147:
[----:B------:R-:W-:Y:S05]  /*26090*/  BSYNC.RECONVERGENT B2 ;  /* 0x0000000000027941 */ /* 0x000fea0003800200 */
.L_x_6146:
        /* <DEDUP_REMOVED lines=62> */
.L_x_6144:
[----:B------:R-:W-:Y:S05]  /*26480*/  BSYNC.RECONVERGENT B1 ;  /* 0x0000000000017941 */ /* 0x000fea0003800200 */
.L_x_6143:
[----:B------:R-:W-:Y:S01]  /*26490*/  I2FP.F32.U32 R2, R70 ;  /* 0x0000004600027245 */ /* 0x000fe20000201000 */
[----:B------:R-:W-:Y:S01]  /*264a0*/  BSSY.RECONVERGENT B1, `(.L_x_6148) ;  /* 0x000005e000017945 */ /* 0x000fe20003800200 */
[----:B------:R-:W-:Y:S01]  /*264b0*/  ISETP.NE.AND P5, PT, R87, 0x1, PT ;  /* 0x000000015700780c */ /* 0x000fe20003fa5270 */
[----:B------:R-:W-:Y:S01]  /*264c0*/  IMAD.MOV.U32 R14, RZ, RZ, 0x2 ;  /* 0x00000002ff0e7424 */ /* 0x000fe200078e00ff */
[----:B------:R-:W-:Y:S01]  /*264d0*/  MOV R70, R12 ;  /* 0x0000000c00467202 */ /* 0x000fe20000000f00 */
        /* <DEDUP_REMOVED lines=15> */
.L_x_6150:
        /* <DEDUP_REMOVED lines=12> */
.L_x_6152:
[----:B------:R-:W-:Y:S05]  /*26690*/  BSYNC.RECONVERGENT B2 ;  /* 0x0000000000027941 */ /* 0x000fea0003800200 */
.L_x_6151:
        /* <DEDUP_REMOVED lines=62> */
.L_x_6149:
[----:B------:R-:W-:Y:S05]  /*26a80*/  BSYNC.RECONVERGENT B1 ;  /* 0x0000000000017941 */ /* 0x000fea0003800200 */
.L_x_6148:
        /* <DEDUP_REMOVED lines=14> */
[----:B------:R-:W-:Y:S02]  /*26b70*/  F2FP.F16.F32.PACK_AB R157, RZ, R87 ;  /* 0x00000057ff9d723e */ /* 0x000fe400000000ff */
[----:B------:R-:W-:-:S09]  /*26b80*/  MOV R70, R12 ;  /* 0x0000000c00467202 */ /* 0x000fd20000000f00 */
        /* <DEDUP_REMOVED lines=9> */
.L_x_6155:
        /* <DEDUP_REMOVED lines=12> */
.L_x_6157:
[----:B------:R-:W-:Y:S05]  /*26ce0*/  BSYNC.RECONVERGENT B2 ;  /* 0x0000000000027941 */ /* 0x000fea0003800200 */
.L_x_6156:
        /* <DEDUP_REMOVED lines=62> */
.L_x_6154:
[----:B------:R-:W-:Y:S05]  /*270d0*/  BSYNC.RECONVERGENT B1 ;  /* 0x0000000000017941 */ /* 0x000fea0003800200 */
.L_x_6153:
        /* <DEDUP_REMOVED lines=20> */
.L_x_6160:
        /* <DEDUP_REMOVED lines=15> */
.L_x_6162:
[----:B------:R-:W-:Y:S05]  /*27310*/  BSYNC.RECONVERGENT B2 ;  /* 0x0000000000027941 */ /* 0x000fea0003800200 */
.L_x_6161:
        /* <DEDUP_REMOVED lines=62> */
.L_x_6159:
[----:B------:R-:W-:Y:S05]  /*27700*/  BSYNC.RECONVERGENT B1 ;  /* 0x0000000000017941 */ /* 0x000fea0003800200 */
.L_x_6158:
        /* <DEDUP_REMOVED lines=12> */
[----:B------:R-:W-:Y:S01]  /*277d0*/  @P1 FADD.FTZ R100, R71, R70 ;  /* 0x0000004647641221 */ /* 0x000fe20000010000 */
[----:B------:R-:W-:Y:S02]  /*277e0*/  @!P1 MOV R100, R70 ;  /* 0x0000004600649202 */ /* 0x000fe40000000f00 */
[----:B------:R-:W-:Y:S02]  /*277f0*/  PRMT R70, R73, 0x5410, R156 ;  /* 0x0000541049467816 */ /* 0x000fe4000000009c */
[----:B------:R-:W-:-:S04]  /*27800*/  F2FP.F16.F32.PACK_AB R71, RZ, R100 ;  /* 0x00000064ff47723e */ /* 0x000fc800000000ff */
[----:B------:R-:W-:Y:S01]  /*27810*/  PRMT R71, R157, 0x5410, R71 ;  /* 0x000054109d477816 */ /* 0x000fe20000000047 */
[----:B------:R-:W-:Y:S06]  /*27820*/  BRA `(.L_x_6163) ;  /* 0x0000003000a87947 */ /* 0x000fec0003800000 */
.L_x_6082:
        /* <DEDUP_REMOVED lines=16> */
.L_x_6166:
        /* <DEDUP_REMOVED lines=12> */
.L_x_6168:
[----:B------:R-:W-:Y:S05]  /*279f0*/  BSYNC.RECONVERGENT B2 ;  /* 0x0000000000027941 */ /* 0x000fea0003800200 */
.L_x_6167:
        /* <DEDUP_REMOVED lines=62> */
.L_x_6165:
[----:B------:R-:W-:Y:S05]  /*27de0*/  BSYNC.RECONVERGENT B1 ;  /* 0x0000000000017941 */ /* 0x000fea0003800200 */
.L_x_6164:
[----:B------:R-:W0:Y:S01]  /*27df0*/  LDC R159, c[0x0][0x404] ;  /* 0x00010100ff9f7b82 */ /* 0x000e220000000800 */
[----:B------:R-:W-:Y:S01]  /*27e00*/  I2FP.F32.U32 R14, R27 ;  /* 0x0000001b000e7245 */ /* 0x000fe20000201000 */
[----:B------:R-:W-:Y:S01]  /*27e10*/  HFMA2 R158, -RZ, RZ, 0.1171875, 0 ;  /* 0x2f800000ff9e7431 */ /* 0x000fe200000001ff */
[----:B------:R-:W-:Y:S01]  /*27e20*/  LOP3.LUT R18, R18, 0xffffffef, RZ, 0xc0, !PT ;  /* 0xffffffef12127812 */ /* 0x000fe200078ec0ff */
[----:B------:R-:W-:Y:S01]  /*27e30*/  BSSY.RECONVERGENT B1, `(.L_x_6169) ;  /* 0x0000063000017945 */ /* 0x000fe20003800200 */
[----:B------:R-:W-:Y:S02]  /*27e40*/  IMAD.MOV.U32 R27, RZ, RZ, R12 ;  /* 0x000000ffff1b7224 */ /* 0x000fe400078e000c */
[----:B------:R-:W-:Y:S01]  /*27e50*/  FFMA.FTZ R14, R14, R158, 1.1641532182693481445e-10 ;  /* 0x2f0000000e0e7423 */ /* 0x000fe2000001009e */
[----:B------:R-:W1:Y:S04]  /*27e60*/  LDC R248, c[0x0][0x408] ;  /* 0x00010200fff87b82 */ /* 0x000e680000000800 */
        /* <DEDUP_REMOVED lines=20> */
.L_x_6171:
        /* <DEDUP_REMOVED lines=12> */
.L_x_6173:
[----:B------:R-:W-:Y:S05]  /*28070*/  BSYNC.RECONVERGENT B2 ;  /* 0x0000000000027941 */ /* 0x000fea0003800200 */
.L_x_6172:
        /* <DEDUP_REMOVED lines=62> */
.L_x_6170:
[----:B------:R-:W-:Y:S05]  /*28460*/  BSYNC.RECONVERGENT B1 ;  /* 0x0000000000017941 */ /* 0x000fea0003800200 */
.L_x_6169:
        /* <DEDUP_REMOVED lines=25> */
.L_x_6176:
        /* <DEDUP_REMOVED lines=12> */
.L_x_6178:
[----:B------:R-:W-:Y:S05]  /*286c0*/  BSYNC.RECONVERGENT B2 ;  /* 0x0000000000027941 */ /* 0x000fea0003800200 */
.L_x_6177:
        /* <DEDUP_REMOVED lines=62> */
.L_x_6175:
[----:B------:R-:W-:Y:S05]  /*28ab0*/  BSYNC.RECONVERGENT B1 ;  /* 0x0000000000017941 */ /* 0x000fea0003800200 */
.L_x_6174:
[----:B------:R-:W-:Y:S01]  /*28ac0*/  I2FP.F32.U32 R14, R28 ;  /* 0x0000001c000e7245 */ /* 0x000fe20000201000 */
[----:B------:R-:W-:Y:S01]  /*28ad0*/  BSSY.RECONVERGENT B1, `(.L_x_6179) ;  /* 0x0000063000017945 */ /* 0x000fe20003800200 */
[----:B------:R-:W-:Y:S02]  /*28ae0*/  LOP3.LUT R18, R18, 0xfffffffb, RZ, 0xc0, !PT ;  /* 0xfffffffb12127812 */ /* 0x000fe400078ec0ff */
        /* <DEDUP_REMOVED lines=22> */
.L_x_6181:
        /* <DEDUP_REMOVED lines=12> */
.L_x_6183:
[----:B------:R-:W-:Y:S05]  /*28d10*/  BSYNC.RECONVERGENT B2 ;  /* 0x0000000000027941 */ /* 0x000fea0003800200 */
.L_x_6182:
        /* <DEDUP_REMOVED lines=62> */
.L_x_6180:
[----:B------:R-:W-:Y:S05]  /*29100*/  BSYNC.RECONVERGENT B1 ;  /* 0x0000000000017941 */ /* 0x000fea0003800200 */
.L_x_6179:
        /* <DEDUP_REMOVED lines=25> */
.L_x_6186:
        /* <DEDUP_REMOVED lines=12> */
.L_x_6188:
[----:B------:R-:W-:Y:S05]  /*29360*/  BSYNC.RECONVERGENT B2 ;  /* 0x0000000000027941 */ /* 0x000fea0003800200 */
.L_x_6187:
        /* <DEDUP_REMOVED lines=62> */
.L_x_6185:
[----:B------:R-:W-:Y:S05]  /*29750*/  BSYNC.RECONVERGENT B1 ;  /* 0x0000000000017941 */ /* 0x000fea0003800200 */
.L_x_6184:
        /* <DEDUP_REMOVED lines=23> */
.L_x_6191:
        /* <DEDUP_REMOVED lines=12> */
.L_x_6193:
[----:B------:R-:W-:Y:S05]  /*29990*/  BSYNC.RECONVERGENT B2 ;  /* 0x0000000000027941 */ /* 0x000fea0003800200 */
.L_x_6192:
        /* <DEDUP_REMOVED lines=62> */
.L_x_6190:
[----:B------:R-:W-:Y:S05]  /*29d80*/  BSYNC.RECONVERGENT B1 ;  /* 0x0000000000017941 */ /* 0x000fea0003800200 */
.L_x_6189:
[----:B------:R-:W-:Y:S01]  /*29d90*/  I2FP.F32.U32 R87, R87 ;  /* 0x0000005700577245 */ /* 0x000fe20000201000 */
[----:B------:R-:W-:Y:S01]  /*29da0*/  HADD2.F32 R70, -RZ, R70.H1_H1 ;  /* 0x30000046ff467230 */ /* 0x000fe20000004100 */
[----:B------:R-:W-:Y:S01]  /*29db0*/  ISETP.NE.AND P4, PT, R14, 0x1, PT ;  /* 0x000000010e00780c */ /* 0x000fe20003f85270 */
[----:B------:R-:W-:Y:S01]  /*29dc0*/  BSSY.RECONVERGENT B1, `(.L_x_6194) ;  /* 0x000005f000017945 */ /* 0x000fe20003800200 */
[----:B------:R-:W-:Y:S02]  /*29dd0*/  IMAD.MOV.U32 R136, RZ, RZ, 0x2 ;  /* 0x00000002ff887424 */ /* 0x000fe400078e00ff */
[----:B------:R-:W-:Y:S01]  /*29de0*/  FFMA.FTZ R87, R87, R158, 1.1641532182693481445e-10 ;  /* 0x2f00000057577423 */ /* 0x000fe2000001009e */
[----:B------:R-:W-:-:S04]  /*29df0*/  FMUL.FTZ R70, R70, R248 ;  /* 0x000000f846467220 */ /* 0x000fc80000410000 */
[----:B------:R-:W-:Y:S02]  /*29e00*/  FSETP.GTU.FTZ.AND P3, PT, R87, R159, PT ;  /* 0x0000009f5700720b */ /* 0x000fe40003f7c000 */
[----:B------:R-:W-:Y:S02]  /*29e10*/  MOV R87, R12 ;  /* 0x0000000c00577202 */ /* 0x000fe40000000f00 */
        /* <DEDUP_REMOVED lines=14> */
.L_x_6196:
        /* <DEDUP_REMOVED lines=12> */
.L_x_6198:
[----:B------:R-:W-:Y:S05]  /*29fc0*/  BSYNC.RECONVERGENT B2 ;  /* 0x0000000000027941 */ /* 0x000fea0003800200 */
.L_x_6197:
        /* <DEDUP_REMOVED lines=62> */
.L_x_6195:
[----:B------:R-:W-:Y:S05]  /*2a3b0*/  BSYNC.RECONVERGENT B1 ;  /* 0x0000000000017941 */ /* 0x000fea0003800200 */
.L_x_6194:
        /* <DEDUP_REMOVED lines=23> */
.L_x_6201:
        /* <DEDUP_REMOVED lines=12> */
.L_x_6203:
[----:B------:R-:W-:Y:S05]  /*2a5f0*/  BSYNC.RECONVERGENT B2 ;  /* 0x0000000000027941 */ /* 0x000fea0003800200 */
.L_x_6202:
        /* <DEDUP_REMOVED lines=62> */
.L_x_6200:
[----:B------:R-:W-:Y:S05]  /*2a9e0*/  BSYNC.RECONVERGENT B1 ;  /* 0x0000000000017941 */ /* 0x000fea0003800200 */
.L_x_6199:
        /* <DEDUP_REMOVED lines=14> */
.L_x_6163:
        /* <DEDUP_REMOVED lines=43> */
.L_x_6204:
[----:B------:R-:W-:Y:S02]  /*2ad80*/  IMAD.MOV.U32 R136, RZ, RZ, R75 ;  /* 0x000000ffff887224 */ /* 0x000fe400078e004b */
[----:B------:R-:W-:-:S07]  /*2ad90*/  VIADD R74, R74, 0x20 ;  /* 0x000000204a4a7836 */ /* 0x000fce0000000000 */
.L_x_6081:
[----:B------:R-:W-:Y:S05]  /*2ada0*/  BSYNC.RECONVERGENT B0 ;  /* 0x0000000000007941 */ /* 0x000fea0003800200 */
.L_x_6080:
        /* <DEDUP_REMOVED lines=35> */
.L_x_6210:
        /* <DEDUP_REMOVED lines=12> */
.L_x_6212:
[----:B------:R-:W-:Y:S05]  /*2b0a0*/  BSYNC.RECONVERGENT B2 ;  /* 0x0000000000027941 */ /* 0x000fea0003800200 */
.L_x_6211:
        /* <DEDUP_REMOVED lines=62> */
.L_x_6209:
[----:B------:R-:W-:Y:S05]  /*2b490*/  BSYNC.RECONVERGENT B1 ;  /* 0x0000000000017941 */ /* 0x000fea0003800200 */
.L_x_6208:
[----:B------:R-:W0:Y:S01]  /*2b4a0*/  LDC R159, c[0x0][0x404] ;  /* 0x00010100ff9f7b82 */ /* 0x000e220000000800 */
[----:B------:R-:W-:Y:S01]  /*2b4b0*/  I2FP.F32.U32 R0, R0 ;  /* 0x0000000000007245 */ /* 0x000fe20000201000 */
[----:B------:R-:W-:Y:S01]  /*2b4c0*/  IMAD.MOV.U32 R158, RZ, RZ, 0x2f800000 ;  /* 0x2f800000ff9e7424 */ /* 0x000fe200078e00ff */
[----:B------:R-:W-:Y:S01]  /*2b4d0*/  LOP3.LUT R18, R18, 0xffffffef, RZ, 0xc0, !PT ;  /* 0xffffffef12127812 */ /* 0x000fe200078ec0ff */
[----:B-----5:R-:W-:Y:S01]  /*2b4e0*/  HADD2.F32 R2, -RZ, R68.H0_H0 ;  /* 0x20000044ff027230 */ /* 0x020fe20000004100 */
[----:B------:R-:W-:Y:S01]  /*2b4f0*/  BSSY.RECONVERGENT B1, `(.L_x_6213) ;  /* 0x000005f000017945 */ /* 0x000fe20003800200 */
[----:B------:R-:W-:Y:S01]  /*2b500*/  FFMA.FTZ R0, R0, R158, 1.1641532182693481445e-10 ;  /* 0x2f00000000007423 */ /* 0x000fe2000001009e */
[----:B------:R-:W-:Y:S01]  /*2b510*/  IMAD.MOV.U32 R5, RZ, RZ, R12 ;  /* 0x000000ffff057224 */ /* 0x000fe200078e000c */
[----:B------:R-:W1:Y:S03]  /*2b520*/  LDC R248, c[0x0][0x408] ;  /* 0x00010200fff87b82 */ /* 0x000e660000000800 */
[----:B0-----:R-:W-:Y:S01]  /*2b530*/  FSETP.GTU.FTZ.AND P2, PT, R0, R159, PT ;  /* 0x0000009f0000720b */ /* 0x001fe20003f5c000 */
[----:B-1----:R-:W-:Y:S01]  /*2b540*/  FMUL.FTZ R0, R2, R248 ;  /* 0x000000f802007220 */ /* 0x002fe20000410000 */
[----:B------:R-:W-:-:S04]  /*2b550*/  HFMA2 R2, -RZ, RZ, 0, 1.1920928955078125e-07 ;  /* 0x00000002ff027431 */ /* 0x000fc800000001ff */
        /* <DEDUP_REMOVED lines=13> */
.L_x_6215:
        /* <DEDUP_REMOVED lines=12> */
.L_x_6217:
[----:B------:R-:W-:Y:S05]  /*2b6f0*/  BSYNC.RECONVERGENT B2 ;  /* 0x0000000000027941 */ /* 0x000fea0003800200 */
.L_x_6216:
        /* <DEDUP_REMOVED lines=62> */
.L_x_6214:
[----:B------:R-:W-:Y:S05]  /*2bae0*/  BSYNC.RECONVERGENT B1 ;  /* 0x0000000000017941 */ /* 0x000fea0003800200 */
.L_x_6213:
        /* <DEDUP_REMOVED lines=26> */
.L_x_6220:
        /* <DEDUP_REMOVED lines=12> */
.L_x_6222:
[----:B------:R-:W-:Y:S05]  /*2bd50*/  BSYNC.RECONVERGENT B2 ;  /* 0x0000000000027941 */ /* 0x000fea0003800200 */
.L_x_6221:
        /* <DEDUP_REMOVED lines=62> */
.L_x_6219:
[----:B------:R-:W-:Y:S05]  /*2c140*/  BSYNC.RECONVERGENT B1 ;  /* 0x0000000000017941 */ /* 0x000fea0003800200 */
.L_x_6218:
[----:B------:R-:W-:Y:S01]  /*2c150*/  I2FP.F32.U32 R0, R5 ;  /* 0x0000000500007245 */ /* 0x000fe20000201000 */
[----:B------:R-:W-:Y:S01]  /*2c160*/  BSSY.RECONVERGENT B1, `(.L_x_6223) ;  /* 0x0000060000017945 */ /* 0x000fe20003800200 */
[----:B------:R-:W-:Y:S01]  /*2c170*/  LOP3.LUT R18, R18, 0xfffffff7, RZ, 0xc0, !PT ;  /* 0xfffffff712127812 */ /* 0x000fe200078ec0ff */
[----:B------:R-:W-:Y:S01]  /*2c180*/  IMAD.MOV.U32 R2, RZ, RZ, 0x2 ;  /* 0x00000002ff027424 */ /* 0x000fe200078e00ff */
[----:B------:R-:W-:Y:S01]  /*2c190*/  MOV R5, R12 ;  /* 0x0000000c00057202 */ /* 0x000fe20000000f00 */
        /* <DEDUP_REMOVED lines=17> */
.L_x_6225:
        /* <DEDUP_REMOVED lines=12> */
.L_x_6227:
[----:B------:R-:W-:Y:S05]  /*2c370*/  BSYNC.RECONVERGENT B2 ;  /* 0x0000000000027941 */ /* 0x000fea0003800200 */
.L_x_6226:
        /* <DEDUP_REMOVED lines=62> */
.L_x_6224:
[----:B------:R-:W-:Y:S05]  /*2c760*/  BSYNC.RECONVERGENT B1 ;  /* 0x0000000000017941 */ /* 0x000fea0003800200 */
.L_x_6223:
        /* <DEDUP_REMOVED lines=26> */
.L_x_6230:
        /* <DEDUP_REMOVED lines=12> */
.L_x_6232:
[----:B------:R-:W-:Y:S05]  /*2c9d0*/  BSYNC.RECONVERGENT B2 ;  /* 0x0000000000027941 */ /* 0x000fea0003800200 */
.L_x_6231:
        /* <DEDUP_REMOVED lines=62> */
.L_x_6229:
[----:B------:R-:W-:Y:S05]  /*2cdc0*/  BSYNC.RECONVERGENT B1 ;  /* 0x0000000000017941 */ /* 0x000fea0003800200 */
.L_x_6228:
        /* <DEDUP_REMOVED lines=22> */
.L_x_6235:
        /* <DEDUP_REMOVED lines=12> */
.L_x_6237:
[----:B------:R-:W-:Y:S05]  /*2cff0*/  BSYNC.RECONVERGENT B2 ;  /* 0x0000000000027941 */ /* 0x000fea0003800200 */
.L_x_6236:
        /* <DEDUP_REMOVED lines=62> */
.L_x_6234:
[----:B------:R-:W-:Y:S05]  /*2d3e0*/  BSYNC.RECONVERGENT B1 ;  /* 0x0000000000017941 */ /* 0x000fea0003800200 */
.L_x_6233:
        /* <DEDUP_REMOVED lines=26> */
.L_x_6240:
        /* <DEDUP_REMOVED lines=12> */
.L_x_6242:
[----:B------:R-:W-:Y:S05]  /*2d650*/  BSYNC.RECONVERGENT B2 ;  /* 0x0000000000027941 */ /* 0x000fea0003800200 */
.L_x_6241:
        /* <DEDUP_REMOVED lines=62> */
.L_x_6239:
[----:B------:R-:W-:Y:S05]  /*2da40*/  BSYNC.RECONVERGENT B1 ;  /* 0x0000000000017941 */ /* 0x000fea0003800200 */
.L_x_6238:
        /* <DEDUP_REMOVED lines=22> */
.L_x_6245:
        /* <DEDUP_REMOVED lines=12> */
.L_x_6247:
[----:B------:R-:W-:Y:S05]  /*2dc70*/  BSYNC.RECONVERGENT B2 ;  /* 0x0000000000027941 */ /* 0x000fea0003800200 */
.L_x_6246:
        /* <DEDUP_REMOVED lines=62> */
.L_x_6244:
[----:B------:R-:W-:Y:S05]  /*2e060*/  BSYNC.RECONVERGENT B1 ;  /* 0x0000000000017941 */ /* 0x000fea0003800200 */
.L_x_6243:
        /* <DEDUP_REMOVED lines=26> */
.L_x_6250:
        /* <DEDUP_REMOVED lines=12> */
.L_x_6252:
[----:B------:R-:W-:Y:S05]  /*2e2d0*/  BSYNC.RECONVERGENT B2 ;  /* 0x0000000000027941 */ /* 0x000fea0003800200 */
.L_x_6251:
        /* <DEDUP_REMOVED lines=62> */
.L_x_6249:
[----:B------:R-:W-:Y:S05]  /*2e6c0*/  BSYNC.RECONVERGENT B1 ;  /* 0x0000000000017941 */ /* 0x000fea0003800200 */
.L_x_6248:
        /* <DEDUP_REMOVED lines=20> */
.L_x_6255:
        /* <DEDUP_REMOVED lines=12> */
.L_x_6257:
[----:B------:R-:W-:Y:S05]  /*2e8d0*/  BSYNC.RECONVERGENT B2 ;  /* 0x0000000000027941 */ /* 0x000fea0003800200 */
.L_x_6256:
        /* <DEDUP_REMOVED lines=62> */
.L_x_6254:
[----:B------:R-:W-:Y:S05]  /*2ecc0*/  BSYNC.RECONVERGENT B1 ;  /* 0x0000000000017941 */ /* 0x000fea0003800200 */
.L_x_6253:
        /* <DEDUP_REMOVED lines=26> */
.L_x_6260:
        /* <DEDUP_REMOVED lines=12> */
.L_x_6262:
[----:B------:R-:W-:Y:S05]  /*2ef30*/  BSYNC.RECONVERGENT B2 ;  /* 0x0000000000027941 */ /* 0x000fea0003800200 */
.L_x_6261:
        /* <DEDUP_REMOVED lines=62> */
.L_x_6259:
[----:B------:R-:W-:Y:S05]  /*2f320*/  BSYNC.RECONVERGENT B1 ;  /* 0x0000000000017941 */ /* 0x000fea0003800200 */
.L_x_6258:
        /* <DEDUP_REMOVED lines=20> */
.L_x_6265:
        /* <DEDUP_REMOVED lines=12> */
.L_x_6267:
[----:B------:R-:W-:Y:S05]  /*2f530*/  BSYNC.RECONVERGENT B2 ;  /* 0x0000000000027941 */ /* 0x000fea0003800200 */
.L_x_6266:
        /* <DEDUP_REMOVED lines=62> */
.L_x_6264:
[----:B------:R-:W-:Y:S05]  /*2f920*/  BSYNC.RECONVERGENT B1 ;  /* 0x0000000000017941 */ /* 0x000fea0003800200 */
.L_x_6263:
        /* <DEDUP_REMOVED lines=25> */
.L_x_6270:
        /* <DEDUP_REMOVED lines=12> */
.L_x_6272:
[----:B------:R-:W-:Y:S05]  /*2fb80*/  BSYNC.RECONVERGENT B2 ;  /* 0x0000000000027941 */ /* 0x000fea0003800200 */
.L_x_6271:
        /* <DEDUP_REMOVED lines=62> */
.L_x_6269:
[----:B------:R-:W-:Y:S05]  /*2ff70*/  BSYNC.RECONVERGENT B1 ;  /* 0x0000000000017941 */ /* 0x000fea0003800200 */
.L_x_6268:
        /* <DEDUP_REMOVED lines=20> */
.L_x_6275:
        /* <DEDUP_REMOVED lines=12> */
.L_x_6277:
[----:B------:R-:W-:Y:S05]  /*30180*/  BSYNC.RECONVERGENT B2 ;  /* 0x0000000000027941 */ /* 0x000fea0003800200 */
.L_x_6276:
        /* <DEDUP_REMOVED lines=62> */
.L_x_6274:
[----:B------:R-:W-:Y:S05]  /*30570*/  BSYNC.RECONVERGENT B1 ;  /* 0x0000000000017941 */ /* 0x000fea0003800200 */
.L_x_6273:
        /* <DEDUP_REMOVED lines=25> */
.L_x_6280:
        /* <DEDUP_REMOVED lines=12> */
.L_x_6282:
[----:B------:R-:W-:Y:S05]  /*307d0*/  BSYNC.RECONVERGENT B2 ;  /* 0x0000000000027941 */ /* 0x000fea0003800200 */
.L_x_6281:
        /* <DEDUP_REMOVED lines=62> */
.L_x_6279:
[----:B------:R-:W-:Y:S05]  /*30bc0*/  BSYNC.RECONVERGENT B1 ;  /* 0x0000000000017941 */ /* 0x000fea0003800200 */
.L_x_6278:
        /* <DEDUP_REMOVED lines=20> */
.L_x_6285:
        /* <DEDUP_REMOVED lines=15> */
.L_x_6287:
[----:B------:R-:W-:Y:S05]  /*30e00*/  BSYNC.RECONVERGENT B2 ;  /* 0x0000000000027941 */ /* 0x000fea0003800200 */
.L_x_6286:
        /* <DEDUP_REMOVED lines=62> */
.L_x_6284:
[----:B------:R-:W-:Y:S05]  /*311f0*/  BSYNC.RECONVERGENT B1 ;  /* 0x0000000000017941 */ /* 0x000fea0003800200 */
.L_x_6283:
        /* <DEDUP_REMOVED lines=18> */
.L_x_6207:
        /* <DEDUP_REMOVED lines=16> */
.L_x_6291:
        /* <DEDUP_REMOVED lines=12> */
.L_x_6293:
[----:B------:R-:W-:Y:S05]  /*314e0*/  BSYNC.RECONVERGENT B2 ;  /* 0x0000000000027941 */ /* 0x000fea0003800200 */
.L_x_6292:
        /* <DEDUP_REMOVED lines=62> */
.L_x_6290:
[----:B------:R-:W-:Y:S05]  /*318d0*/  BSYNC.RECONVERGENT B1 ;  /* 0x0000000000017941 */ /* 0x000fea0003800200 */
.L_x_6289:
[----:B------:R-:W0:Y:S01]  /*318e0*/  LDC R159, c[0x0][0x404] ;  /* 0x00010100ff9f7b82 */ /* 0x000e220000000800 */
[----:B------:R-:W-:Y:S01]  /*318f0*/  I2FP.F32.U32 R14, R29 ;  /* 0x0000001d000e7245 */ /* 0x000fe20000201000 */
[----:B------:R-:W-:Y:S01]  /*31900*/  IMAD.MOV.U32 R158, RZ, RZ, 0x2f800000 ;  /* 0x2f800000ff9e7424 */ /* 0x000fe200078e00ff */
[----:B------:R-:W-:Y:S01]  /*31910*/  LOP3.LUT R18, R18, 0xffffffef, RZ, 0xc0, !PT ;  /* 0xffffffef12127812 */ /* 0x000fe200078ec0ff */
[----:B-----5:R-:W-:Y:S01]  /*31920*/  HADD2.F32 R29, -RZ, R68.H0_H0 ;  /* 0x20000044ff1d7230 */ /* 0x020fe20000004100 */
[----:B------:R-:W-:Y:S01]  /*31930*/  BSSY.RECONVERGENT B1, `(.L_x_6294) ;  /* 0x0000062000017945 */ /* 0x000fe20003800200 */
[----:B------:R-:W-:Y:S02]  /*31940*/  FFMA.FTZ R14, R14, R158, 1.1641532182693481445e-10 ;  /* 0x2f0000000e0e7423 */ /* 0x000fe4000001009e */
[----:B------:R-:W1:Y:S03]  /*31950*/  LDC R248, c[0x0][0x408] ;  /* 0x00010200fff87b82 */ /* 0x000e660000000800 */
[----:B0-----:R-:W-:Y:S01]  /*31960*/  FSETP.GTU.FTZ.AND P2, PT, R14, R159, PT ;  /* 0x0000009f0e00720b */ /* 0x001fe20003f5c000 */
[----:B-1----:R-:W-:Y:S01]  /*31970*/  FMUL.FTZ R14, R29, R248 ;  /* 0x000000f81d0e7220 */ /* 0x002fe20000410000 */
[----:B------:R-:W-:-:S04]  /*31980*/  MOV R29, R12 ;  /* 0x0000000c001d7202 */ /* 0x000fc80000000f00 */
        /* <DEDUP_REMOVED lines=17> */
.L_x_6296:
        /* <DEDUP_REMOVED lines=12> */
.L_x_6298:
[----:B------:R-:W-:Y:S05]  /*31b60*/  BSYNC.RECONVERGENT B2 ;  /* 0x0000000000027941 */ /* 0x000fea0003800200 */
.L_x_6297:
        /* <DEDUP_REMOVED lines=62> */
.L_x_6295:
[----:B------:R-:W-:Y:S05]  /*31f50*/  BSYNC.RECONVERGENT B1 ;  /* 0x0000000000017941 */ /* 0x000fea0003800200 */
.L_x_6294:
        /* <DEDUP_REMOVED lines=25> */
.L_x_6301:
        /* <DEDUP_REMOVED lines=12> */
.L_x_6303:
[----:B------:R-:W-:Y:S05]  /*321b0*/  BSYNC.RECONVERGENT B2 ;  /* 0x0000000000027941 */ /* 0x000fea0003800200 */
.L_x_6302:
        /* <DEDUP_REMOVED lines=62> */
.L_x_6300:
[----:B------:R-:W-:Y:S05]  /*325a0*/  BSYNC.RECONVERGENT B1 ;  /* 0x0000000000017941 */ /* 0x000fea0003800200 */
.L_x_6299:
        /* <DEDUP_REMOVED lines=25> */
.L_x_6306:
        /* <DEDUP_REMOVED lines=12> */
.L_x_6308:
[----:B------:R-:W-:Y:S05]  /*32800*/  BSYNC.RECONVERGENT B2 ;  /* 0x0000000000027941 */ /* 0x000fea0003800200 */
.L_x_6307:
        /* <DEDUP_REMOVED lines=62> */
.L_x_6305:
[----:B------:R-:W-:Y:S05]  /*32bf0*/  BSYNC.RECONVERGENT B1 ;  /* 0x0000000000017941 */ /* 0x000fea0003800200 */
.L_x_6304:
        /* <DEDUP_REMOVED lines=25> */
.L_x_6311:
        /* <DEDUP_REMOVED lines=12> */
.L_x_6313:
[----:B------:R-:W-:Y:S05]  /*32e50*/  BSYNC.RECONVERGENT B2 ;  /* 0x0000000000027941 */ /* 0x000fea0003800200 */
.L_x_6312:
        /* <DEDUP_REMOVED lines=62> */
.L_x_6310:
[----:B------:R-:W-:Y:S05]  /*33240*/  BSYNC.RECONVERGENT B1 ;  /* 0x0000000000017941 */ /* 0x000fea0003800200 */
.L_x_6309:
        /* <DEDUP_REMOVED lines=23> */
.L_x_6316:
        /* <DEDUP_REMOVED lines=12> */
.L_x_6318:
[----:B------:R-:W-:Y:S05]  /*33480*/  BSYNC.RECONVERGENT B2 ;  /* 0x0000000000027941 */ /* 0x000fea0003800200 */
.L_x_6317:
        /* <DEDUP_REMOVED lines=62> */
.L_x_6315:
[----:B------:R-:W-:Y:S05]  /*33870*/  BSYNC.RECONVERGENT B1 ;  /* 0x0000000000017941 */ /* 0x000fea0003800200 */
.L_x_6314:
        /* <DEDUP_REMOVED lines=23> */
.L_x_6321:
        /* <DEDUP_REMOVED lines=12> */
.L_x_6323:
[----:B------:R-:W-:Y:S05]  /*33ab0*/  BSYNC.RECONVERGENT B2 ;  /* 0x0000000000027941 */ /* 0x000fea0003800200 */
.L_x_6322:
        /* <DEDUP_REMOVED lines=62> */
.L_x_6320:
[----:B------:R-:W-:Y:S05]  /*33ea0*/  BSYNC.RECONVERGENT B1 ;  /* 0x0000000000017941 */ /* 0x000fea0003800200 */
.L_x_6319:
        /* <DEDUP_REMOVED lines=23> */
.L_x_6326:
        /* <DEDUP_REMOVED lines=12> */
.L_x_6328:
[----:B------:R-:W-:Y:S05]  /*340e0*/  BSYNC.RECONVERGENT B2 ;  /* 0x0000000000027941 */ /* 0x000fea0003800200 */
.L_x_6327:
        /* <DEDUP_REMOVED lines=62> */
.L_x_6325:
[----:B------:R-:W-:Y:S05]  /*344d0*/  BSYNC.RECONVERGENT B1 ;  /* 0x0000000000017941 */ /* 0x000fea0003800200 */
.L_x_6324:
        /* <DEDUP_REMOVED lines=14> */
.L_x_6288:
        /* <DEDUP_REMOVED lines=43> */
.L_x_6329:
[----:B------:R-:W-:Y:S01]  /*34870*/  IMAD.MOV.U32 R136, RZ, RZ, R75 ;  /* 0x000000ffff887224 */ /* 0x000fe200078e004b */
[----:B------:R-:W-:-:S07]  /*34880*/  IADD3 R74, PT, PT, R74, 0x20, RZ ;  /* 0x000000204a4a7810 */ /* 0x000fce0007ffe0ff */
.L_x_6206:
[----:B------:R-:W-:Y:S05]  /*34890*/  BSYNC.RECONVERGENT B0 ;  /* 0x0000000000007941 */ /* 0x000fea0003800200 */
.L_x_6205:
        /* <DEDUP_REMOVED lines=35> */
.L_x_6335:
        /* <DEDUP_REMOVED lines=12> */
.L_x_6337:
[----:B------:R-:W-:Y:S05]  /*34b90*/  BSYNC.RECONVERGENT B2 ;  /* 0x0000000000027941 */ /* 0x000fea0003800200 */
.L_x_6336:
        /* <DEDUP_REMOVED lines=62> */
.L_x_6334:
[----:B------:R-:W-:Y:S05]  /*34f80*/  BSYNC.RECONVERGENT B1 ;  /* 0x0000000000017941 */ /* 0x000fea0003800200 */
.L_x_6333:
[----:B------:R-:W0:Y:S01]  /*34f90*/  LDC R159, c[0x0][0x404] ;  /* 0x00010100ff9f7b82 */ /* 0x000e220000000800 */
[----:B------:R-:W-:Y:S01]  /*34fa0*/  I2FP.F32.U32 R0, R0 ;  /* 0x0000000000007245 */ /* 0x000fe20000201000 */
[----:B------:R-:W-:Y:S02]  /*34fb0*/  HFMA2 R158, -RZ, RZ, 0.1171875, 0 ;  /* 0x2f800000ff9e7431 */ /* 0x000fe400000001ff */
[----:B-----5:R-:W-:Y:S01]  /*34fc0*/  HADD2.F32 R2, -RZ, R68.H0_H0 ;  /* 0x20000044ff027230 */ /* 0x020fe20000004100 */
[----:B------:R-:W-:Y:S01]  /*34fd0*/  LOP3.LUT R18, R18, 0xffffffef, RZ, 0xc0, !PT ;  /* 0xffffffef12127812 */ /* 0x000fe200078ec0ff */
[----:B------:R-:W-:Y:S01]  /*34fe0*/  BSSY.RECONVERGENT B1, `(.L_x_6338) ;  /* 0x000005f000017945 */ /* 0x000fe20003800200 */
[----:B------:R-:W-:Y:S02]  /*34ff0*/  IMAD.MOV.U32 R5, RZ, RZ, R12 ;  /* 0x000000ffff057224 */ /* 0x000fe400078e000c */
[----:B------:R-:W-:Y:S01]  /*35000*/  FFMA.FTZ R0, R0, R158, 1.1641532182693481445e-10 ;  /* 0x2f00000000007423 */ /* 0x000fe2000001009e */
[----:B------:R-:W1:Y:S04]  /*35010*/  LDC R248, c[0x0][0x408] ;  /* 0x00010200fff87b82 */ /* 0x000e680000000800 */
        /* <DEDUP_REMOVED lines=16> */
.L_x_6340:
        /* <DEDUP_REMOVED lines=12> */
.L_x_6342:
[----:B------:R-:W-:Y:S05]  /*351e0*/  BSYNC.RECONVERGENT B2 ;  /* 0x0000000000027941 */ /* 0x000fea0003800200 */
.L_x_6341:
        /* <DEDUP_REMOVED lines=62> */
.L_x_6339:
[----:B------:R-:W-:Y:S05]  /*355d0*/  BSYNC.RECONVERGENT B1 ;  /* 0x0000000000017941 */ /* 0x000fea0003800200 */
.L_x_6338:
        /* <DEDUP_REMOVED lines=26> */
.L_x_6345:
        /* <DEDUP_REMOVED lines=12> */
.L_x_6347:
[----:B------:R-:W-:Y:S05]  /*35840*/  BSYNC.RECONVERGENT B2 ;  /* 0x0000000000027941 */ /* 0x000fea0003800200 */
.L_x_6346:
        /* <DEDUP_REMOVED lines=62> */
.L_x_6344:
[----:B------:R-:W-:Y:S05]  /*35c30*/  BSYNC.RECONVERGENT B1 ;  /* 0x0000000000017941 */ /* 0x000fea0003800200 */
.L_x_6343:
        /* <DEDUP_REMOVED lines=22> */
.L_x_6350:
        /* <DEDUP_REMOVED lines=12> */
.L_x_6352:
[----:B------:R-:W-:Y:S05]  /*35e60*/  BSYNC.RECONVERGENT B2 ;  /* 0x0000000000027941 */ /* 0x000fea0003800200 */
.L_x_6351:
        /* <DEDUP_REMOVED lines=62> */
.L_x_6349:
[----:B------:R-:W-:Y:S05]  /*36250*/  BSYNC.RECONVERGENT B1 ;  /* 0x0000000000017941 */ /* 0x000fea0003800200 */
.L_x_6348:
        /* <DEDUP_REMOVED lines=26> */
.L_x_6355:
        /* <DEDUP_REMOVED lines=12> */
.L_x_6357:
[----:B------:R-:W-:Y:S05]  /*364c0*/  BSYNC.RECONVERGENT B2 ;  /* 0x0000000000027941 */ /* 0x000fea0003800200 */
.L_x_6356:
        /* <DEDUP_REMOVED lines=62> */
.L_x_6354:
[----:B------:R-:W-:Y:S05]  /*368b0*/  BSYNC.RECONVERGENT B1 ;  /* 0x0000000000017941 */ /* 0x000fea0003800200 */
.L_x_6353:
        /* <DEDUP_REMOVED lines=22> */
.L_x_6360:
        /* <DEDUP_REMOVED lines=12> */
.L_x_6362:
[----:B------:R-:W-:Y:S05]  /*36ae0*/  BSYNC.RECONVERGENT B2 ;  /* 0x0000000000027941 */ /* 0x000fea0003800200 */
.L_x_6361:
        /* <DEDUP_REMOVED lines=62> */
.L_x_6359:
[----:B------:R-:W-:Y:S05]  /*36ed0*/  BSYNC.RECONVERGENT B1 ;  /* 0x0000000000017941 */ /* 0x000fea0003800200 */
.L_x_6358:
        /* <DEDUP_REMOVED lines=26> */
.L_x_6365:
        /* <DEDUP_REMOVED lines=12> */
.L_x_6367:
[----:B------:R-:W-:Y:S05]  /*37140*/  BSYNC.RECONVERGENT B2 ;  /* 0x0000000000027941 */ /* 0x000fea0003800200 */
.L_x_6366:
        /* <DEDUP_REMOVED lines=62> */
.L_x_6364:
[----:B------:R-:W-:Y:S05]  /*37530*/  BSYNC.RECONVERGENT B1 ;  /* 0x0000000000017941 */ /* 0x000fea0003800200 */
.L_x_6363:
        /* <DEDUP_REMOVED lines=22> */
.L_x_6370:
        /* <DEDUP_REMOVED lines=12> */
.L_x_6372:
[----:B------:R-:W-:Y:S05]  /*37760*/  BSYNC.RECONVERGENT B2 ;  /* 0x0000000000027941 */ /* 0x000fea0003800200 */
.L_x_6371:
        /* <DEDUP_REMOVED lines=62> */
.L_x_6369:
[----:B------:R-:W-:Y:S05]  /*37b50*/  BSYNC.RECONVERGENT B1 ;  /* 0x0000000000017941 */ /* 0x000fea0003800200 */
.L_x_6368:
        /* <DEDUP_REMOVED lines=26> */
.L_x_6375:
        /* <DEDUP_REMOVED lines=12> */
.L_x_6377:
[----:B------:R-:W-:Y:S05]  /*37dc0*/  BSYNC.RECONVERGENT B2 ;  /* 0x0000000000027941 */ /* 0x000fea0003800200 */
.L_x_6376:
        /* <DEDUP_REMOVED lines=62> */
.L_x_6374:
[----:B------:R-:W-:Y:S05]  /*381b0*/  BSYNC.RECONVERGENT B1 ;  /* 0x0000000000017941 */ /* 0x000fea0003800200 */
.L_x_6373:
        /* <DEDUP_REMOVED lines=20> */
.L_x_6380:
        /* <DEDUP_REMOVED lines=12> */
.L_x_6382:
[----:B------:R-:W-:Y:S05]  /*383c0*/  BSYNC.RECONVERGENT B2 ;  /* 0x0000000000027941 */ /* 0x000fea0003800200 */
.L_x_6381:
        /* <DEDUP_REMOVED lines=62> */
.L_x_6379:
[----:B------:R-:W-:Y:S05]  /*387b0*/  BSYNC.RECONVERGENT B1 ;  /* 0x0000000000017941 */ /* 0x000fea0003800200 */
.L_x_6378:
        /* <DEDUP_REMOVED lines=26> */
.L_x_6385:
        /* <DEDUP_REMOVED lines=12> */
.L_x_6387:
[----:B------:R-:W-:Y:S05]  /*38a20*/  BSYNC.RECONVERGENT B2 ;  /* 0x0000000000027941 */ /* 0x000fea0003800200 */
.L_x_6386:
        /* <DEDUP_REMOVED lines=62> */
.L_x_6384:
[----:B------:R-:W-:Y:S05]  /*38e10*/  BSYNC.RECONVERGENT B1 ;  /* 0x0000000000017941 */ /* 0x000fea0003800200 */
.L_x_6383:
        /* <DEDUP_REMOVED lines=20> */
.L_x_6390:
        /* <DEDUP_REMOVED lines=12> */
.L_x_6392:
[----:B------:R-:W-:Y:S05]  /*39020*/  BSYNC.RECONVERGENT B2 ;  /* 0x0000000000027941 */ /* 0x000fea0003800200 */
.L_x_6391:
        /* <DEDUP_REMOVED lines=62> */
.L_x_6389:
[----:B------:R-:W-:Y:S05]  /*39410*/  BSYNC.RECONVERGENT B1 ;  /* 0x0000000000017941 */ /* 0x000fea0003800200 */
.L_x_6388:
        /* <DEDUP_REMOVED lines=25> */
.L_x_6395:
        /* <DEDUP_REMOVED lines=12> */
.L_x_6397:
[----:B------:R-:W-:Y:S05]  /*39670*/  BSYNC.RECONVERGENT B2 ;  /* 0x0000000000027941 */ /* 0x000fea0003800200 */
.L_x_6396:
        /* <DEDUP_REMOVED lines=62> */
.L_x_6394:
[----:B------:R-:W-:Y:S05]  /*39a60*/  BSYNC.RECONVERGENT B1 ;  /* 0x0000000000017941 */ /* 0x000fea0003800200 */
.L_x_6393:
        /* <DEDUP_REMOVED lines=20> */
.L_x_6400:
        /* <DEDUP_REMOVED lines=12> */
.L_x_6402:
[----:B------:R-:W-:Y:S05]  /*39c70*/  BSYNC.RECONVERGENT B2 ;  /* 0x0000000000027941 */ /* 0x000fea0003800200 */
.L_x_6401:
        /* <DEDUP_REMOVED lines=62> */
.L_x_6399:
[----:B------:R-:W-:Y:S05]  /*3a060*/  BSYNC.RECONVERGENT B1 ;  /* 0x0000000000017941 */ /* 0x000fea0003800200 */
.L_x_6398:
        /* <DEDUP_REMOVED lines=25> */
.L_x_6405:
        /* <DEDUP_REMOVED lines=12> */
.L_x_6407:
[----:B------:R-:W-:Y:S05]  /*3a2c0*/  BSYNC.RECONVERGENT B2 ;  /* 0x0000000000027941 */ /* 0x000fea0003800200 */
.L_x_6406:
        /* <DEDUP_REMOVED lines=62> */
.L_x_6404:
[----:B------:R-:W-:Y:S05]  /*3a6b0*/  BSYNC.RECONVERGENT B1 ;  /* 0x0000000000017941 */ /* 0x000fea0003800200 */
.L_x_6403:
        /* <DEDUP_REMOVED lines=20> */
.L_x_6410:
        /* <DEDUP_REMOVED lines=15> */
.L_x_6412:
[----:B------:R-:W-:Y:S05]  /*3a8f0*/  BSYNC.RECONVERGENT B2 ;  /* 0x0000000000027941 */ /* 0x000fea0003800200 */
.L_x_6411:
        /* <DEDUP_REMOVED lines=62> */
.L_x_6409:
[----:B------:R-:W-:Y:S05]  /*3ace0*/  BSYNC.RECONVERGENT B1 ;  /* 0x0000000000017941 */ /* 0x000fea0003800200 */
.L_x_6408:
        /* <DEDUP_REMOVED lines=18> */
.L_x_6332:
        /* <DEDUP_REMOVED lines=16> */
.L_x_6416:
        /* <DEDUP_REMOVED lines=12> */
.L_x_6418:
[----:B------:R-:W-:Y:S05]  /*3afd0*/  BSYNC.RECONVERGENT B2 ;  /* 0x0000000000027941 */ /* 0x000fea0003800200 */
.L_x_6417:
        /* <DEDUP_REMOVED lines=62> */
.L_x_6415:
[----:B------:R-:W-:Y:S05]  /*3b3c0*/  BSYNC.RECONVERGENT B1 ;  /* 0x0000000000017941 */ /* 0x000fea0003800200 */
.L_x_6414:
        /* <DEDUP_REMOVED lines=10> */
[----:B------:R-:W-:-:S04]  /*3b470*/  IMAD.MOV.U32 R31, RZ, RZ, R12 ;  /* 0x000000ffff1f7224 */ /* 0x000fc800078e000c */
        /* <DEDUP_REMOVED lines=17> */
.L_x_6421:
        /* <DEDUP_REMOVED lines=12> */
.L_x_6423:
[----:B------:R-:W-:Y:S05]  /*3b650*/  BSYNC.RECONVERGENT B2 ;  /* 0x0000000000027941 */ /* 0x000fea0003800200 */
.L_x_6422:
        /* <DEDUP_REMOVED lines=62> */
.L_x_6420:
[----:B------:R-:W-:Y:S05]  /*3ba40*/  BSYNC.RECONVERGENT B1 ;  /* 0x0000000000017941 */ /* 0x000fea0003800200 */
.L_x_6419:
        /* <DEDUP_REMOVED lines=25> */
.L_x_6426:
        /* <DEDUP_REMOVED lines=12> */
.L_x_6428:
[----:B------:R-:W-:Y:S05]  /*3bca0*/  BSYNC.RECONVERGENT B2 ;  /* 0x0000000000027941 */ /* 0x000fea0003800200 */
.L_x_6427:
        /* <DEDUP_REMOVED lines=62> */
.L_x_6425:
[----:B------:R-:W-:Y:S05]  /*3c090*/  BSYNC.RECONVERGENT B1 ;  /* 0x0000000000017941 */ /* 0x000fea0003800200 */
.L_x_6424:
        /* <DEDUP_REMOVED lines=25> */
.L_x_6431:
        /* <DEDUP_REMOVED lines=12> */
.L_x_6433:
[----:B------:R-:W-:Y:S05]  /*3c2f0*/  BSYNC.RECONVERGENT B2 ;  /* 0x0000000000027941 */ /* 0x000fea0003800200 */
.L_x_6432:
        /* <DEDUP_REMOVED lines=62> */
.L_x_6430:
[----:B------:R-:W-:Y:S05]  /*3c6e0*/  BSYNC.RECONVERGENT B1 ;  /* 0x0000000000017941 */ /* 0x000fea0003800200 */
.L_x_6429:
        /* <DEDUP_REMOVED lines=25> */
.L_x_6436:
        /* <DEDUP_REMOVED lines=12> */
.L_x_6438:
[----:B------:R-:W-:Y:S05]  /*3c940*/  BSYNC.RECONVERGENT B2 ;  /* 0x0000000000027941 */ /* 0x000fea0003800200 */
.L_x_6437:
        /* <DEDUP_REMOVED lines=62> */
.L_x_6435:
[----:B------:R-:W-:Y:S05]  /*3cd30*/  BSYNC.RECONVERGENT B1 ;  /* 0x0000000000017941 */ /* 0x000fea0003800200 */
.L_x_6434:
        /* <DEDUP_REMOVED lines=23> */
.L_x_6441:
        /* <DEDUP_REMOVED lines=12> */
.L_x_6443:
[----:B------:R-:W-:Y:S05]  /*3cf70*/  BSYNC.RECONVERGENT B2 ;  /* 0x0000000000027941 */ /* 0x000fea0003800200 */
.L_x_6442:
        /* <DEDUP_REMOVED lines=62> */
.L_x_6440:
[----:B------:R-:W-:Y:S05]  /*3d360*/  BSYNC.RECONVERGENT B1 ;  /* 0x0000000000017941 */ /* 0x000fea0003800200 */
.L_x_6439:
        /* <DEDUP_REMOVED lines=23> */
.L_x_6446:
        /* <DEDUP_REMOVED lines=12> */
.L_x_6448:
[----:B------:R-:W-:Y:S05]  /*3d5a0*/  BSYNC.RECONVERGENT B2 ;  /* 0x0000000000027941 */ /* 0x000fea0003800200 */
.L_x_6447:
        /* <DEDUP_REMOVED lines=62> */
.L_x_6445:
[----:B------:R-:W-:Y:S05]  /*3d990*/  BSYNC.RECONVERGENT B1 ;  /* 0x0000000000017941 */ /* 0x000fea0003800200 */
.L_x_6444:
        /* <DEDUP_REMOVED lines=23> */
.L_x_6451:
        /* <DEDUP_REMOVED lines=12> */
.L_x_6453:
[----:B------:R-:W-:Y:S05]  /*3dbd0*/  BSYNC.RECONVERGENT B2 ;  /* 0x0000000000027941 */ /* 0x000fea0003800200 */
.L_x_6452:
        /* <DEDUP_REMOVED lines=62> */
.L_x_6450:
[----:B------:R-:W-:Y:S05]  /*3dfc0*/  BSYNC.RECONVERGENT B1 ;  /* 0x0000000000017941 */ /* 0x000fea0003800200 */
.L_x_6449:
        /* <DEDUP_REMOVED lines=14> */
.L_x_6413:
        /* <DEDUP_REMOVED lines=43> */
.L_x_6454:
[----:B------:R-:W-:Y:S01]  /*3e360*/  MOV R136, R75 ;  /* 0x0000004b00887202 */ /* 0x000fe20000000f00 */
[----:B------:R-:W-:-:S07]  /*3e370*/  VIADD R74, R74, 0x20 ;  /* 0x000000204a4a7836 */ /* 0x000fce0000000000 */
.L_x_6331:
[----:B------:R-:W-:Y:S05]  /*3e380*/  BSYNC.RECONVERGENT B0 ;  /* 0x0000000000007941 */ /* 0x000fea0003800200 */
.L_x_6330:
        /* <DEDUP_REMOVED lines=35> */
.L_x_6460:
        /* <DEDUP_REMOVED lines=12> */
.L_x_6462:
[----:B------:R-:W-:Y:S05]  /*3e680*/  BSYNC.RECONVERGENT B2 ;  /* 0x0000000000027941 */ /* 0x000fea0003800200 */
.L_x_6461:
        /* <DEDUP_REMOVED lines=62> */
.L_x_6459:
[----:B------:R-:W-:Y:S05]  /*3ea70*/  BSYNC.RECONVERGENT B1 ;  /* 0x0000000000017941 */ /* 0x000fea0003800200 */
.L_x_6458:
[----:B------:R-:W0:Y:S01]  /*3ea80*/  LDC R159, c[0x0][0x404] ;  /* 0x00010100ff9f7b82 */ /* 0x000e220000000800 */
[----:B------:R-:W-:Y:S01]  /*3ea90*/  I2FP.F32.U32 R0, R0 ;  /* 0x0000000000007245 */ /* 0x000fe20000201000 */
[----:B------:R-:W-:Y:S01]  /*3eaa0*/  IMAD.MOV.U32 R158, RZ, RZ, 0x2f800000 ;  /* 0x2f800000ff9e7424 */ /* 0x000fe200078e00ff */
[----:B------:R-:W-:Y:S01]  /*3eab0*/  LOP3.LUT R18, R18, 0xffffffef, RZ, 0xc0, !PT ;  /* 0xffffffef12127812 */ /* 0x000fe200078ec0ff */
[----:B-----5:R-:W-:Y:S01]  /*3eac0*/  HADD2.F32 R2, -RZ, R68.H0_H0 ;  /* 0x20000044ff027230 */ /* 0x020fe20000004100 */
[----:B------:R-:W-:Y:S01]  /*3ead0*/  BSSY.RECONVERGENT B1, `(.L_x_6463) ;  /* 0x000005f000017945 */ /* 0x000fe20003800200 */
[----:B------:R-:W-:Y:S01]  /*3eae0*/  FFMA.FTZ R0, R0, R158, 1.1641532182693481445e-10 ;  /* 0x2f00000000007423 */ /* 0x000fe2000001009e */
[----:B------:R-:W-:Y:S01]  /*3eaf0*/  MOV R5, R12 ;  /* 0x0000000c00057202 */ /* 0x000fe20000000f00 */
[----:B------:R-:W1:Y:S03]  /*3eb00*/  LDC R248, c[0x0][0x408] ;  /* 0x00010200fff87b82 */ /* 0x000e660000000800 */
        /* <DEDUP_REMOVED lines=16> */
.L_x_6465:
        /* <DEDUP_REMOVED lines=12> */
.L_x_6467:
[----:B------:R-:W-:Y:S05]  /*3ecd0*/  BSYNC.RECONVERGENT B2 ;  /* 0x0000000000027941 */ /* 0x000fea0003800200 */
.L_x_6466:
        /* <DEDUP_REMOVED lines=62> */
.L_x_6464:
[----:B------:R-:W-:Y:S05]  /*3f0c0*/  BSYNC.RECONVERGENT B1 ;  /* 0x0000000000017941 */ /* 0x000fea0003800200 */
.L_x_6463:
        /* <DEDUP_REMOVED lines=26> */
.L_x_6470:
        /* <DEDUP_REMOVED lines=12> */
.L_x_6472:
[----:B------:R-:W-:Y:S05]  /*3f330*/  BSYNC.RECONVERGENT B2 ;  /* 0x0000000000027941 */ /* 0x000fea0003800200 */
.L_x_6471:
        /* <DEDUP_REMOVED lines=62> */
.L_x_6469:
[----:B------:R-:W-:Y:S05]  /*3f720*/  BSYNC.RECONVERGENT B1 ;  /* 0x0000000000017941 */ /* 0x000fea0003800200 */
.L_x_6468:
        /* <DEDUP_REMOVED lines=22> */
.L_x_6475:
        /* <DEDUP_REMOVED lines=12> */
.L_x_6477:
[----:B------:R-:W-:Y:S05]  /*3f950*/  BSYNC.RECONVERGENT B2 ;  /* 0x0000000000027941 */ /* 0x000fea0003800200 */
.L_x_6476:
        /* <DEDUP_REMOVED lines=62> */
.L_x_6474:
[----:B------:R-:W-:Y:S05]  /*3fd40*/  BSYNC.RECONVERGENT B1 ;  /* 0x0000000000017941 */ /* 0x000fea0003800200 */
.L_x_6473:
        /* <DEDUP_REMOVED lines=26> */
.L_x_6480:
        /* <DEDUP_REMOVED lines=12> */
.L_x_6482:
[----:B------:R-:W-:Y:S05]  /*3ffb0*/  BSYNC.RECONVERGENT B2 ;  /* 0x0000000000027941 */ /* 0x000fea0003800200 */
.L_x_6481:
        /* <DEDUP_REMOVED lines=62> */
.L_x_6479:
[----:B------:R-:W-:Y:S05]  /*403a0*/  BSYNC.RECONVERGENT B1 ;  /* 0x0000000000017941 */ /* 0x000fea0003800200 */
.L_x_6478:
        /* <DEDUP_REMOVED lines=22> */
.L_x_6485:
        /* <DEDUP_REMOVED lines=12> */
.L_x_6487:
[----:B------:R-:W-:Y:S05]  /*405d0*/  BSYNC.RECONVERGENT B2 ;  /* 0x0000000000027941 */ /* 0x000fea0003800200 */
.L_x_6486:
        /* <DEDUP_REMOVED lines=62> */
.L_x_6484:
[----:B------:R-:W-:Y:S05]  /*409c0*/  BSYNC.RECONVERGENT B1 ;  /* 0x0000000000017941 */ /* 0x000fea0003800200 */
.L_x_6483:
        /* <DEDUP_REMOVED lines=26> */
.L_x_6490:
        /* <DEDUP_REMOVED lines=12> */
.L_x_6492:
[----:B------:R-:W-:Y:S05]  /*40c30*/  BSYNC.RECONVERGENT B2 ;  /* 0x0000000000027941 */ /* 0x000fea0003800200 */
.L_x_6491:
        /* <DEDUP_REMOVED lines=62> */
.L_x_6489:
[----:B------:R-:W-:Y:S05]  /*41020*/  BSYNC.RECONVERGENT B1 ;  /* 0x0000000000017941 */ /* 0x000fea0003800200 */
.L_x_6488:
        /* <DEDUP_REMOVED lines=22> */
.L_x_6495:
        /* <DEDUP_REMOVED lines=12> */
.L_x_6497:
[----:B------:R-:W-:Y:S05]  /*41250*/  BSYNC.RECONVERGENT B2 ;  /* 0x0000000000027941 */ /* 0x000fea0003800200 */
.L_x_6496:
        /* <DEDUP_REMOVED lines=62> */
.L_x_6494:
[----:B------:R-:W-:Y:S05]  /*41640*/  BSYNC.RECONVERGENT B1 ;  /* 0x0000000000017941 */ /* 0x000fea0003800200 */
.L_x_6493:
        /* <DEDUP_REMOVED lines=26> */
.L_x_6500:
        /* <DEDUP_REMOVED lines=12> */
.L_x_6502:
[----:B------:R-:W-:Y:S05]  /*418b0*/  BSYNC.RECONVERGENT B2 ;  /* 0x0000000000027941 */ /* 0x000fea0003800200 */
.L_x_6501:
        /* <DEDUP_REMOVED lines=62> */
.L_x_6499:
[----:B------:R-:W-:Y:S05]  /*41ca0*/  BSYNC.RECONVERGENT B1 ;  /* 0x0000000000017941 */ /* 0x000fea0003800200 */
.L_x_6498:
        /* <DEDUP_REMOVED lines=20> */
.L_x_6505:
        /* <DEDUP_REMOVED lines=12> */
.L_x_6507:
[----:B------:R-:W-:Y:S05]  /*41eb0*/  BSYNC.RECONVERGENT B2 ;  /* 0x0000000000027941 */ /* 0x000fea0003800200 */
.L_x_6506:
        /* <DEDUP_REMOVED lines=62> */
.L_x_6504:
[----:B------:R-:W-:Y:S05]  /*422a0*/  BSYNC.RECONVERGENT B1 ;  /* 0x0000000000017941 */ /* 0x000fea0003800200 */
.L_x_6503:
        /* <DEDUP_REMOVED lines=26> */
.L_x_6510:
        /* <DEDUP_REMOVED lines=12> */
.L_x_6512:
[----:B------:R-:W-:Y:S05]  /*42510*/  BSYNC.RECONVERGENT B2 ;  /* 0x0000000000027941 */ /* 0x000fea0003800200 */
.L_x_6511:
        /* <DEDUP_REMOVED lines=62> */
.L_x_6509:
[----:B------:R-:W-:Y:S05]  /*42900*/  BSYNC.RECONVERGENT B1 ;  /* 0x0000000000017941 */ /* 0x000fea0003800200 */
.L_x_6508:
        /* <DEDUP_REMOVED lines=20> */
.L_x_6515:
        /* <DEDUP_REMOVED lines=12> */
.L_x_6517:
[----:B------:R-:W-:Y:S05]  /*42b10*/  BSYNC.RECONVERGENT B2 ;  /* 0x0000000000027941 */ /* 0x000fea0003800200 */
.L_x_6516:
        /* <DEDUP_REMOVED lines=62> */
.L_x_6514:
[----:B------:R-:W-:Y:S05]  /*42f00*/  BSYNC.RECONVERGENT B1 ;  /* 0x0000000000017941 */ /* 0x000fea0003800200 */
.L_x_6513:
        /* <DEDUP_REMOVED lines=25> */
.L_x_6520:
        /* <DEDUP_REMOVED lines=12> */
.L_x_6522:
[----:B------:R-:W-:Y:S05]  /*43160*/  BSYNC.RECONVERGENT B2 ;  /* 0x0000000000027941 */ /* 0x000fea0003800200 */
.L_x_6521:
        /* <DEDUP_REMOVED lines=62> */
.L_x_6519:
[----:B------:R-:W-:Y:S05]  /*43550*/  BSYNC.RECONVERGENT B1 ;  /* 0x0000000000017941 */ /* 0x000fea0003800200 */
.L_x_6518:
        /* <DEDUP_REMOVED lines=20> */
.L_x_6525:
        /* <DEDUP_REMOVED lines=12> */
.L_x_6527:
[----:B------:R-:W-:Y:S05]  /*43760*/  BSYNC.RECONVERGENT B2 ;  /* 0x0000000000027941 */ /* 0x000fea0003800200 */
.L_x_6526:
        /* <DEDUP_REMOVED lines=62> */
.L_x_6524:
[----:B------:R-:W-:Y:S05]  /*43b50*/  BSYNC.RECONVERGENT B1 ;  /* 0x0000000000017941 */ /* 0x000fea0003800200 */
.L_x_6523:
        /* <DEDUP_REMOVED lines=25> */
.L_x_6530:
        /* <DEDUP_REMOVED lines=12> */
.L_x_6532:
[----:B------:R-:W-:Y:S05]  /*43db0*/  BSYNC.RECONVERGENT B2 ;  /* 0x0000000000027941 */ /* 0x000fea0003800200 */
.L_x_6531:
        /* <DEDUP_REMOVED lines=62> */
.L_x_6529:
[----:B------:R-:W-:Y:S05]  /*441a0*/  BSYNC.RECONVERGENT B1 ;  /* 0x0000000000017941 */ /* 0x000fea0003800200 */
.L_x_6528:
        /* <DEDUP_REMOVED lines=20> */
.L_x_6535:
        /* <DEDUP_REMOVED lines=15> */
.L_x_6537:
[----:B------:R-:W-:Y:S05]  /*443e0*/  BSYNC.RECONVERGENT B2 ;  /* 0x0000000000027941 */ /* 0x000fea0003800200 */
.L_x_6536:
        /* <DEDUP_REMOVED lines=62> */
.L_x_6534:
[----:B------:R-:W-:Y:S05]  /*447d0*/  BSYNC.RECONVERGENT B1 ;  /* 0x0000000000017941 */ /* 0x000fea0003800200 */
.L_x_6533:
        /* <DEDUP_REMOVED lines=18> */
.L_x_6457:
        /* <DEDUP_REMOVED lines=16> */
.L_x_6541:
        /* <DEDUP_REMOVED lines=12> */
.L_x_6543:
[----:B------:R-:W-:Y:S05]  /*44ac0*/  BSYNC.RECONVERGENT B2 ;  /* 0x0000000000027941 */ /* 0x000fea0003800200 */
.L_x_6542:
        /* <DEDUP_REMOVED lines=62> */
.L_x_6540:
[----:B------:R-:W-:Y:S05]  /*44eb0*/  BSYNC.RECONVERGENT B1 ;  /* 0x0000000000017941 */ /* 0x000fea0003800200 */
.L_x_6539:
[----:B------:R-:W0:Y:S01]  /*44ec0*/  LDC R159, c[0x0][0x404] ;  /* 0x00010100ff9f7b82 */ /* 0x000e220000000800 */
[----:B------:R-:W-:Y:S01]  /*44ed0*/  I2FP.F32.U32 R14, R33 ;  /* 0x00000021000e7245 */ /* 0x000fe20000201000 */
[----:B------:R-:W-:Y:S02]  /*44ee0*/  HFMA2 R158, -RZ, RZ, 0.1171875, 0 ;  /* 0x2f800000ff9e7431 */ /* 0x000fe400000001ff */
[----:B-----5:R-:W-:Y:S01]  /*44ef0*/  HADD2.F32 R33, -RZ, R68.H0_H0 ;  /* 0x20000044ff217230 */ /* 0x020fe20000004100 */
[----:B------:R-:W-:Y:S01]  /*44f00*/  LOP3.LUT R18, R18, 0xffffffef, RZ, 0xc0, !PT ;  /* 0xffffffef12127812 */ /* 0x000fe200078ec0ff */
[----:B------:R-:W-:Y:S01]  /*44f10*/  BSSY.RECONVERGENT B1, `(.L_x_6544) ;  /* 0x0000062000017945 */ /* 0x000fe20003800200 */
[----:B------:R-:W-:Y:S01]  /*44f20*/  FFMA.FTZ R14, R14, R158, 1.1641532182693481445e-10 ;  /* 0x2f0000000e0e7423 */ /* 0x000fe2000001009e */
[----:B------:R-:W1:Y:S04]  /*44f30*/  LDC R248, c[0x0][0x408] ;  /* 0x00010200fff87b82 */ /* 0x000e680000000800 */
[----:B0-----:R-:W-:Y:S01]  /*44f40*/  FSETP.GTU.FTZ.AND P2, PT, R14, R159, PT ;  /* 0x0000009f0e00720b */ /* 0x001fe20003f5c000 */
[----:B-1----:R-:W-:Y:S01]  /*44f50*/  FMUL.FTZ R14, R33, R248 ;  /* 0x000000f8210e7220 */ /* 0x002fe20000410000 */
[----:B------:R-:W-:-:S04]  /*44f60*/  IMAD.MOV.U32 R33, RZ, RZ, R12 ;  /* 0x000000ffff217224 */ /* 0x000fc800078e000c */
        /* <DEDUP_REMOVED lines=17> */
.L_x_6546:
        /* <DEDUP_REMOVED lines=12> */
.L_x_6548:
[----:B------:R-:W-:Y:S05]  /*45140*/  BSYNC.RECONVERGENT B2 ;  /* 0x0000000000027941 */ /* 0x000fea0003800200 */
.L_x_6547:
        /* <DEDUP_REMOVED lines=62> */
.L_x_6545:
[----:B------:R-:W-:Y:S05]  /*45530*/  BSYNC.RECONVERGENT B1 ;  /* 0x0000000000017941 */ /* 0x000fea0003800200 */
.L_x_6544:
        /* <DEDUP_REMOVED lines=25> */
.L_x_6551:
        /* <DEDUP_REMOVED lines=12> */
.L_x_6553:
[----:B------:R-:W-:Y:S05]  /*45790*/  BSYNC.RECONVERGENT B2 ;  /* 0x0000000000027941 */ /* 0x000fea0003800200 */
.L_x_6552:
        /* <DEDUP_REMOVED lines=62> */
.L_x_6550:
[----:B------:R-:W-:Y:S05]  /*45b80*/  BSYNC.RECONVERGENT B1 ;  /* 0x0000000000017941 */ /* 0x000fea0003800200 */
.L_x_6549:
        /* <DEDUP_REMOVED lines=25> */
.L_x_6556:
        /* <DEDUP_REMOVED lines=12> */
.L_x_6558:
[----:B------:R-:W-:Y:S05]  /*45de0*/  BSYNC.RECONVERGENT B2 ;  /* 0x0000000000027941 */ /* 0x000fea0003800200 */
.L_x_6557:
        /* <DEDUP_REMOVED lines=62> */
.L_x_6555:
[----:B------:R-:W-:Y:S05]  /*461d0*/  BSYNC.RECONVERGENT B1 ;  /* 0x0000000000017941 */ /* 0x000fea0003800200 */
.L_x_6554:
        /* <DEDUP_REMOVED lines=25> */
.L_x_6561:
        /* <DEDUP_REMOVED lines=12> */
.L_x_6563:
[----:B------:R-:W-:Y:S05]  /*46430*/  BSYNC.RECONVERGENT B2 ;  /* 0x0000000000027941 */ /* 0x000fea0003800200 */
.L_x_6562:
        /* <DEDUP_REMOVED lines=62> */
.L_x_6560:
[----:B------:R-:W-:Y:S05]  /*46820*/  BSYNC.RECONVERGENT B1 ;  /* 0x0000000000017941 */ /* 0x000fea0003800200 */
.L_x_6559:
        /* <DEDUP_REMOVED lines=23> */
.L_x_6566:
        /* <DEDUP_REMOVED lines=12> */
.L_x_6568:
[----:B------:R-:W-:Y:S05]  /*46a60*/  BSYNC.RECONVERGENT B2 ;  /* 0x0000000000027941 */ /* 0x000fea0003800200 */
.L_x_6567:
        /* <DEDUP_REMOVED lines=62> */
.L_x_6565:
[----:B------:R-:W-:Y:S05]  /*46e50*/  BSYNC.RECONVERGENT B1 ;  /* 0x0000000000017941 */ /* 0x000fea0003800200 */
.L_x_6564:
        /* <DEDUP_REMOVED lines=23> */
.L_x_6571:
        /* <DEDUP_REMOVED lines=12> */
.L_x_6573:
[----:B------:R-:W-:Y:S05]  /*47090*/  BSYNC.RECONVERGENT B2 ;  /* 0x0000000000027941 */ /* 0x000fea0003800200 */
.L_x_6572:
        /* <DEDUP_REMOVED lines=62> */
.L_x_6570:
[----:B------:R-:W-:Y:S05]  /*47480*/  BSYNC.RECONVERGENT B1 ;  /* 0x0000000000017941 */ /* 0x000fea0003800200 */
.L_x_6569:
        /* <DEDUP_REMOVED lines=23> */
.L_x_6576:
        /* <DEDUP_REMOVED lines=12> */
.L_x_6578:
[----:B------:R-:W-:Y:S05]  /*476c0*/  BSYNC.RECONVERGENT B2 ;  /* 0x0000000000027941 */ /* 0x000fea0003800200 */
.L_x_6577:
        /* <DEDUP_REMOVED lines=62> */
.L_x_6575:
[----:B------:R-:W-:Y:S05]  /*47ab0*/  BSYNC.RECONVERGENT B1 ;  /* 0x0000000000017941 */ /* 0x000fea0003800200 */
.L_x_6574:
        /* <DEDUP_REMOVED lines=14> */
.L_x_6538:
        /* <DEDUP_REMOVED lines=43> */
.L_x_6579:
[----:B------:R-:W-:Y:S02]  /*47e50*/  IMAD.MOV.U32 R136, RZ, RZ, R75 ;  /* 0x000000ffff887224 */ /* 0x000fe400078e004b */
[----:B------:R-:W-:-:S07]  /*47e60*/  VIADD R74, R74, 0x20 ;  /* 0x000000204a4a7836 */ /* 0x000fce0000000000 */
.L_x_6456:
[----:B------:R-:W-:Y:S05]  /*47e70*/  BSYNC.RECONVERGENT B0 ;  /* 0x0000000000007941 */ /* 0x000fea0003800200 */
.L_x_6455:
        /* <DEDUP_REMOVED lines=35> */
.L_x_6585:
        /* <DEDUP_REMOVED lines=12> */
.L_x_6587:
[----:B------:R-:W-:Y:S05]  /*48170*/  BSYNC.RECONVERGENT B2 ;  /* 0x0000000000027941 */ /* 0x000fea0003800200 */
.L_x_6586:
        /* <DEDUP_REMOVED lines=62> */
.L_x_6584:
[----:B------:R-:W-:Y:S05]  /*48560*/  BSYNC.RECONVERGENT B1 ;  /* 0x0000000000017941 */ /* 0x000fea0003800200 */
.L_x_6583:
        /* <DEDUP_REMOVED lines=25> */
.L_x_6590:
        /* <DEDUP_REMOVED lines=12> */
.L_x_6592:
[----:B------:R-:W-:Y:S05]  /*487c0*/  BSYNC.RECONVERGENT B2 ;  /* 0x0000000000027941 */ /* 0x000fea0003800200 */
.L_x_6591:
        /* <DEDUP_REMOVED lines=62> */
.L_x_6589:
[----:B------:R-:W-:Y:S05]  /*48bb0*/  BSYNC.RECONVERGENT B1 ;  /* 0x0000000000017941 */ /* 0x000fea0003800200 */
.L_x_6588:
        /* <DEDUP_REMOVED lines=26> */
.L_x_6595:
        /* <DEDUP_REMOVED lines=12> */
.L_x_6597:
[----:B------:R-:W-:Y:S05]  /*48e20*/  BSYNC.RECONVERGENT B2 ;  /* 0x0000000000027941 */ /* 0x000fea0003800200 */
.L_x_6596:
        /* <DEDUP_REMOVED lines=62> */
.L_x_6594:
[----:B------:R-:W-:Y:S05]  /*49210*/  BSYNC.RECONVERGENT B1 ;  /* 0x0000000000017941 */ /* 0x000fea0003800200 */
.L_x_6593:
        /* <DEDUP_REMOVED lines=22> */
.L_x_6600:
        /* <DEDUP_REMOVED lines=12> */
.L_x_6602:
[----:B------:R-:W-:Y:S05]  /*49440*/  BSYNC.RECONVERGENT B2 ;  /* 0x0000000000027941 */ /* 0x000fea0003800200 */
.L_x_6601:
        /* <DEDUP_REMOVED lines=62> */
.L_x_6599:
[----:B------:R-:W-:Y:S05]  /*49830*/  BSYNC.RECONVERGENT B1 ;  /* 0x0000000000017941 */ /* 0x000fea0003800200 */
.L_x_6598:
        /* <DEDUP_REMOVED lines=26> */
.L_x_6605:
        /* <DEDUP_REMOVED lines=12> */
.L_x_6607:
[----:B------:R-:W-:Y:S05]  /*49aa0*/  BSYNC.RECONVERGENT B2 ;  /* 0x0000000000027941 */ /* 0x000fea0003800200 */
.L_x_6606:
        /* <DEDUP_REMOVED lines=62> */
.L_x_6604:
[----:B------:R-:W-:Y:S05]  /*49e90*/  BSYNC.RECONVERGENT B1 ;  /* 0x0000000000017941 */ /* 0x000fea0003800200 */
.L_x_6603:
        /* <DEDUP_REMOVED lines=22> */
.L_x_6610:
        /* <DEDUP_REMOVED lines=12> */
.L_x_6612:
[----:B------:R-:W-:Y:S05]  /*4a0c0*/  BSYNC.RECONVERGENT B2 ;  /* 0x0000000000027941 */ /* 0x000fea0003800200 */
.L_x_6611:
        /* <DEDUP_REMOVED lines=59> */
[----:B------:R-:W-:Y:S02]  /*4a480*/  IMAD.MOV.U32 R12, RZ, RZ, R2 ;  /* 0x000000ffff0c7224 */ /* 0x000fe400078e0002 */
[----:B------:R-:W-:Y:S01]  /*4a490*/  HFMA2 R2, -RZ, RZ, 0, 0 ;  /* 0x00000000ff027431 */ /* 0x000fe200000001ff */
[----:B------:R-:W-:-:S07]  /*4a4a0*/  LOP3.LUT R16, R4, UR15, R3, 0x96, !PT ;  /* 0x0000000f04107c12 */ /* 0x000fce000f8e9603 */
.L_x_6609:
[----:B------:R-:W-:Y:S05]  /*4a4b0*/  BSYNC.RECONVERGENT B1 ;  /* 0x0000000000017941 */ /* 0x000fea0003800200 */
.L_x_6608:
        /* <DEDUP_REMOVED lines=14> */
[----:B------:R-:W-:Y:S02]  /*4a5a0*/  PRMT R6, R3, 0x7610, R6 ;  /* 0x0000761003067816 */ /* 0x000fe40000000006 */
[----:B------:R-:W-:Y:S02]  /*4a5b0*/  F2FP.F16.F32.PACK_AB R0, RZ, R36 ;  /* 0x00000024ff00723e */ /* 0x000fe400000000ff */
[----:B------:R-:W-:-:S07]  /*4a5c0*/  MOV R3, 0x2 ;  /* 0x0000000200037802 */ /* 0x000fce0000000f00 */
        /* <DEDUP_REMOVED lines=9> */
.L_x_6615:
[----:B------:R-:W-:Y:S01]  /*4a660*/  IADD3 R19, PT, PT, R19, 0x1, RZ ;  /* 0x0000000113137810 */ /* 0x000fe20007ffe0ff */
[----:B------:R-:W-:Y:S03]  /*4a670*/  BSSY.RECONVERGENT B2, `(.L_x_6616) ;  /* 0x000000b000027945 */ /* 0x000fe60003800200 */
        /* <DEDUP_REMOVED lines=10> */
.L_x_6617:
[----:B------:R-:W-:Y:S05]  /*4a720*/  BSYNC.RECONVERGENT B2 ;  /* 0x0000000000027941 */ /* 0x000fea0003800200 */
.L_x_6616:
        /* <DEDUP_REMOVED lines=62> */
.L_x_6614:
[----:B------:R-:W-:Y:S05]  /*4ab10*/  BSYNC.RECONVERGENT B1 ;  /* 0x0000000000017941 */ /* 0x000fea0003800200 */
.L_x_6613:
        /* <DEDUP_REMOVED lines=22> */
.L_x_6620:
[----:B------:R-:W-:Y:S01]  /*4ac80*/  VIADD R19, R19, 0x1 ;  /* 0x0000000113137836 */ /* 0x000fe20000000000 */
[----:B------:R-:W-:Y:S04]  /*4ac90*/  BSSY.RECONVERGENT B2, `(.L_x_6621) ;  /* 0x000000b000027945 */ /* 0x000fe80003800200 */
        /* <DEDUP_REMOVED lines=10> */
.L_x_6622:
[----:B------:R-:W-:Y:S05]  /*4ad40*/  BSYNC.RECONVERGENT B2 ;  /* 0x0000000000027941 */ /* 0x000fea0003800200 */
.L_x_6621:
        /* <DEDUP_REMOVED lines=62> */
.L_x_6619:
[----:B------:R-:W-:Y:S05]  /*4b130*/  BSYNC.RECONVERGENT B1 ;  /* 0x0000000000017941 */ /* 0x000fea0003800200 */
.L_x_6618:
        /* <DEDUP_REMOVED lines=26> */
.L_x_6625:
        /* <DEDUP_REMOVED lines=12> */
.L_x_6627:
[----:B------:R-:W-:Y:S05]  /*4b3a0*/  BSYNC.RECONVERGENT B2 ;  /* 0x0000000000027941 */ /* 0x000fea0003800200 */
.L_x_6626:
        /* <DEDUP_REMOVED lines=62> */
.L_x_6624:
[----:B------:R-:W-:Y:S05]  /*4b790*/  BSYNC.RECONVERGENT B1 ;  /* 0x0000000000017941 */ /* 0x000fea0003800200 */
.L_x_6623:
        /* <DEDUP_REMOVED lines=20> */
.L_x_6630:
        /* <DEDUP_REMOVED lines=12> */
.L_x_6632:
[----:B------:R-:W-:Y:S05]  /*4b9a0*/  BSYNC.RECONVERGENT B2 ;  /* 0x0000000000027941 */ /* 0x000fea0003800200 */
.L_x_6631:
        /* <DEDUP_REMOVED lines=62> */
.L_x_6629:
[----:B------:R-:W-:Y:S05]  /*4bd90*/  BSYNC.RECONVERGENT B1 ;  /* 0x0000000000017941 */ /* 0x000fea0003800200 */
.L_x_6628:
        /* <DEDUP_REMOVED lines=26> */
.L_x_6635:
        /* <DEDUP_REMOVED lines=12> */
.L_x_6637:
[----:B------:R-:W-:Y:S05]  /*4c000*/  BSYNC.RECONVERGENT B2 ;  /* 0x0000000000027941 */ /* 0x000fea0003800200 */
.L_x_6636:
        /* <DEDUP_REMOVED lines=62> */
.L_x_6634:
[----:B------:R-:W-:Y:S05]  /*4c3f0*/  BSYNC.RECONVERGENT B1 ;  /* 0x0000000000017941 */ /* 0x000fea0003800200 */
.L_x_6633:
        /* <DEDUP_REMOVED lines=20> */
.L_x_6640:
        /* <DEDUP_REMOVED lines=12> */
.L_x_6642:
[----:B------:R-:W-:Y:S05]  /*4c600*/  BSYNC.RECONVERGENT B2 ;  /* 0x0000000000027941 */ /* 0x000fea0003800200 */
.L_x_6641:
        /* <DEDUP_REMOVED lines=62> */
.L_x_6639:
[----:B------:R-:W-:Y:S05]  /*4c9f0*/  BSYNC.RECONVERGENT B1 ;  /* 0x0000000000017941 */ /* 0x000fea0003800200 */
.L_x_6638:
        /* <DEDUP_REMOVED lines=25> */
.L_x_6645:
        /* <DEDUP_REMOVED lines=12> */
.L_x_6647:
[----:B------:R-:W-:Y:S05]  /*4cc50*/  BSYNC.RECONVERGENT B2 ;  /* 0x0000000000027941 */ /* 0x000fea0003800200 */
.L_x_6646:
        /* <DEDUP_REMOVED lines=62> */
.L_x_6644:
[----:B------:R-:W-:Y:S05]  /*4d040*/  BSYNC.RECONVERGENT B1 ;  /* 0x0000000000017941 */ /* 0x000fea0003800200 */
.L_x_6643:
        /* <DEDUP_REMOVED lines=20> */
.L_x_6650:
        /* <DEDUP_REMOVED lines=12> */
.L_x_6652:
[----:B------:R-:W-:Y:S05]  /*4d250*/  BSYNC.RECONVERGENT B2 ;  /* 0x0000000000027941 */ /* 0x000fea0003800200 */
.L_x_6651:
        /* <DEDUP_REMOVED lines=62> */
.L_x_6649:
[----:B------:R-:W-:Y:S05]  /*4d640*/  BSYNC.RECONVERGENT B1 ;  /* 0x0000000000017941 */ /* 0x000fea0003800200 */
.L_x_6648:
[----:B------:R-:W-:Y:S01]  /*4d650*/  I2FP.F32.U32 R70, R70 ;  /* 0x0000004600467245 */ /* 0x000fe20000201000 */
[----:B------:R-:W-:Y:S01]  /*4d660*/  BSSY.RECONVERGENT B1, `(.L_x_6653) ;  /* 0x0000063000017945 */ /* 0x000fe20003800200 */
[----:B------:R-:W-:-:S03]  /*4d670*/  MOV R137, 0x2 ;  /* 0x0000000200897802 */ /* 0x000fc60000000f00 */
        /* <DEDUP_REMOVED lines=22> */
.L_x_6655:
        /* <DEDUP_REMOVED lines=12> */
.L_x_6657:
[----:B------:R-:W-:Y:S05]  /*4d8a0*/  BSYNC.RECONVERGENT B2 ;  /* 0x0000000000027941 */ /* 0x000fea0003800200 */
.L_x_6656:
        /* <DEDUP_REMOVED lines=62> */
.L_x_6654:
[----:B------:R-:W-:Y:S05]  /*4dc90*/  BSYNC.RECONVERGENT B1 ;  /* 0x0000000000017941 */ /* 0x000fea0003800200 */
.L_x_6653:
        /* <DEDUP_REMOVED lines=20> */
.L_x_6660:
        /* <DEDUP_REMOVED lines=15> */
.L_x_6662:
[----:B------:R-:W-:Y:S05]  /*4ded0*/  BSYNC.RECONVERGENT B2 ;  /* 0x0000000000027941 */ /* 0x000fea0003800200 */
.L_x_6661:
        /* <DEDUP_REMOVED lines=58> */
[----:B------:R-:W-:-:S05]  /*4e280*/  IMAD.WIDE.U32 R70, R12, -0x326172a9, RZ ;  /* 0xcd9e8d570c467825 */ /* 0x000fca00078e00ff */
[----:B------:R-:W-:Y:S01]  /*4e290*/  LOP3.LUT R16, R14, UR15, R71, 0x96, !PT ;  /* 0x0000000f0e107c12 */ /* 0x000fe2000f8e9647 */
[----:B------:R-:W-:Y:S01]  /*4e2a0*/  IMAD.MOV.U32 R14, RZ, RZ, RZ ;  /* 0x000000ffff0e7224 */ /* 0x000fe200078e00ff */
[----:B------:R-:W-:-:S07]  /*4e2b0*/  MOV R12, R70 ;  /* 0x00000046000c7202 */ /* 0x000fce0000000f00 */
.L_x_6659:
[----:B------:R-:W-:Y:S05]  /*4e2c0*/  BSYNC.RECONVERGENT B1 ;  /* 0x0000000000017941 */ /* 0x000fea0003800200 */
.L_x_6658:
        /* <DEDUP_REMOVED lines=18> */
.L_x_6582:
        /* <DEDUP_REMOVED lines=16> */
.L_x_6666:
        /* <DEDUP_REMOVED lines=12> */
.L_x_6668:
[----:B------:R-:W-:Y:S05]  /*4e5b0*/  BSYNC.RECONVERGENT B2 ;  /* 0x0000000000027941 */ /* 0x000fea0003800200 */
.L_x_6667:
        /* <DEDUP_REMOVED lines=62> */
.L_x_6665:
[----:B------:R-:W-:Y:S05]  /*4e9a0*/  BSYNC.RECONVERGENT B1 ;  /* 0x0000000000017941 */ /* 0x000fea0003800200 */
.L_x_6664:
        /* <DEDUP_REMOVED lines=28> */
.L_x_6671:
        /* <DEDUP_REMOVED lines=12> */
.L_x_6673:
[----:B------:R-:W-:Y:S05]  /*4ec30*/  BSYNC.RECONVERGENT B2 ;  /* 0x0000000000027941 */ /* 0x000fea0003800200 */
.L_x_6672:
        /* <DEDUP_REMOVED lines=62> */
.L_x_6670:
[----:B------:R-:W-:Y:S05]  /*4f020*/  BSYNC.RECONVERGENT B1 ;  /* 0x0000000000017941 */ /* 0x000fea0003800200 */
.L_x_6669:
        /* <DEDUP_REMOVED lines=25> */
.L_x_6676:
        /* <DEDUP_REMOVED lines=12> */
.L_x_6678:
[----:B------:R-:W-:Y:S05]  /*4f280*/  BSYNC.RECONVERGENT B2 ;  /* 0x0000000000027941 */ /* 0x000fea0003800200 */
.L_x_6677:
        /* <DEDUP_REMOVED lines=62> */
.L_x_6675:
[----:B------:R-:W-:Y:S05]  /*4f670*/  BSYNC.RECONVERGENT B1 ;  /* 0x0000000000017941 */ /* 0x000fea0003800200 */
.L_x_6674:
        /* <DEDUP_REMOVED lines=25> */
.L_x_6681:
        /* <DEDUP_REMOVED lines=12> */
.L_x_6683:
[----:B------:R-:W-:Y:S05]  /*4f8d0*/  BSYNC.RECONVERGENT B2 ;  /* 0x0000000000027941 */ /* 0x000fea0003800200 */
.L_x_6682:
        /* <DEDUP_REMOVED lines=62> */
.L_x_6680:
[----:B------:R-:W-:Y:S05]  /*4fcc0*/  BSYNC.RECONVERGENT B1 ;  /* 0x0000000000017941 */ /* 0x000fea0003800200 */
.L_x_6679:
        /* <DEDUP_REMOVED lines=25> */
.L_x_6686:
        /* <DEDUP_REMOVED lines=12> */
.L_x_6688:
[----:B------:R-:W-:Y:S05]  /*4ff20*/  BSYNC.RECONVERGENT B2 ;  /* 0x0000000000027941 */ /* 0x000fea0003800200 */
.L_x_6687:
        /* <DEDUP_REMOVED lines=62> */
.L_x_6685:
[----:B------:R-:W-:Y:S05]  /*50310*/  BSYNC.RECONVERGENT B1 ;  /* 0x0000000000017941 */ /* 0x000fea0003800200 */
.L_x_6684:
        /* <DEDUP_REMOVED lines=23> */
.L_x_6691:
        /* <DEDUP_REMOVED lines=12> */
.L_x_6693:
[----:B------:R-:W-:Y:S05]  /*50550*/  BSYNC.RECONVERGENT B2 ;  /* 0x0000000000027941 */ /* 0x000fea0003800200 */
.L_x_6692:
        /* <DEDUP_REMOVED lines=62> */
.L_x_6690:
[----:B------:R-:W-:Y:S05]  /*50940*/  BSYNC.RECONVERGENT B1 ;  /* 0x0000000000017941 */ /* 0x000fea0003800200 */
.L_x_6689:
        /* <DEDUP_REMOVED lines=23> */
.L_x_6696:
        /* <DEDUP_REMOVED lines=12> */
.L_x_6698:
[----:B------:R-:W-:Y:S05]  /*50b80*/  BSYNC.RECONVERGENT B2 ;  /* 0x0000000000027941 */ /* 0x000fea0003800200 */
.L_x_6697:
        /* <DEDUP_REMOVED lines=62> */
.L_x_6695:
[----:B------:R-:W-:Y:S05]  /*50f70*/  BSYNC.RECONVERGENT B1 ;  /* 0x0000000000017941 */ /* 0x000fea0003800200 */
.L_x_6694:
        /* <DEDUP_REMOVED lines=23> */
.L_x_6701:
        /* <DEDUP_REMOVED lines=12> */
.L_x_6703:
[----:B------:R-:W-:Y:S05]  /*511b0*/  BSYNC.RECONVERGENT B2 ;  /* 0x0000000000027941 */ /* 0x000fea0003800200 */
.L_x_6702:
        /* <DEDUP_REMOVED lines=62> */
.L_x_6700:
[----:B------:R-:W-:Y:S05]  /*515a0*/  BSYNC.RECONVERGENT B1 ;  /* 0x0000000000017941 */ /* 0x000fea0003800200 */
.L_x_6699:
        /* <DEDUP_REMOVED lines=14> */
.L_x_6663:
        /* <DEDUP_REMOVED lines=43> */
.L_x_6704:
[----:B------:R-:W-:Y:S01]  /*51940*/  MOV R136, R75 ;  /* 0x0000004b00887202 */ /* 0x000fe20000000f00 */
[----:B------:R-:W-:-:S07]  /*51950*/  VIADD R74, R74, 0x20 ;  /* 0x000000204a4a7836 */ /* 0x000fce0000000000 */
.L_x_6581:
[----:B------:R-:W-:Y:S05]  /*51960*/  BSYNC.RECONVERGENT B0 ;  /* 0x0000000000007941 */ /* 0x000fea0003800200 */
.L_x_6580:
        /* <DEDUP_REMOVED lines=35> */
.L_x_6710:
        /* <DEDUP_REMOVED lines=12> */
.L_x_6712:
[----:B------:R-:W-:Y:S05]  /*51c60*/  BSYNC.RECONVERGENT B2 ;  /* 0x0000000000027941 */ /* 0x000fea0003800200 */
.L_x_6711:
        /* <DEDUP_REMOVED lines=57> */
[----:B------:R-:W-:Y:S01]  /*52000*/  IMAD.WIDE.U32 R2, R0, -0x326172a9, RZ ;  /* 0xcd9e8d5700027825 */ /* 0x000fe200078e00ff */
[----:B------:R-:W-:-:S03]  /*52010*/  MOV R0, R136 ;  /* 0x0000008800007202 */ /* 0x000fc60000000f00 */
[----:B------:R-:W-:Y:S01]  /*52020*/  IMAD.MOV.U32 R12, RZ, RZ, R2 ;  /* 0x000000ffff0c7224 */ /* 0x000fe200078e0002 */
[----:B------:R-:W-:Y:S01]  /*52030*/  LOP3.LUT R16, R4, UR15, R3, 0x96, !PT ;  /* 0x0000000f04107c12 */ /* 0x000fe2000f8e9603 */
[----:B------:R-:W-:-:S07]  /*52040*/  IMAD.MOV.U32 R3, RZ, RZ, RZ ;  /* 0x000000ffff037224 */ /* 0x000fce00078e00ff */
.L_x_6709:
[----:B------:R-:W-:Y:S05]  /*52050*/  BSYNC.RECONVERGENT B1 ;  /* 0x0000000000017941 */ /* 0x000fea0003800200 */
.L_x_6708:
[----:B------:R-:W0:Y:S01]  /*52060*/  LDC R159, c[0x0][0x404] ;  /* 0x00010100ff9f7b82 */ /* 0x000e220000000800 */
[----:B------:R-:W-:Y:S01]  /*52070*/  I2FP.F32.U32 R0, R0 ;  /* 0x0000000000007245 */ /* 0x000fe20000201000 */
[----:B------:R-:W-:Y:S02]  /*52080*/  HFMA2 R158, -RZ, RZ, 0.1171875, 0 ;  /* 0x2f800000ff9e7431 */ /* 0x000fe400000001ff */
[----:B-----5:R-:W-:Y:S01]  /*52090*/  HADD2.F32 R2, -RZ, R68.H0_H0 ;  /* 0x20000044ff027230 */ /* 0x020fe20000004100 */
[----:B------:R-:W-:Y:S01]  /*520a0*/  LOP3.LUT R18, R18, 0xffffffef, RZ, 0xc0, !PT ;  /* 0xffffffef12127812 */ /* 0x000fe200078ec0ff */
[----:B------:R-:W-:Y:S01]  /*520b0*/  BSSY.RECONVERGENT B1, `(.L_x_6713) ;  /* 0x000005f000017945 */ /* 0x000fe20003800200 */
[----:B------:R-:W-:Y:S01]  /*520c0*/  MOV R5, R12 ;  /* 0x0000000c00057202 */ /* 0x000fe20000000f00 */
        /* <DEDUP_REMOVED lines=18> */
.L_x_6715:
        /* <DEDUP_REMOVED lines=12> */
.L_x_6717:
[----:B------:R-:W-:Y:S05]  /*522b0*/  BSYNC.RECONVERGENT B2 ;  /* 0x0000000000027941 */ /* 0x000fea0003800200 */
.L_x_6716:
        /* <DEDUP_REMOVED lines=62> */
.L_x_6714:
[----:B------:R-:W-:Y:S05]  /*526a0*/  BSYNC.RECONVERGENT B1 ;  /* 0x0000000000017941 */ /* 0x000fea0003800200 */
.L_x_6713:
        /* <DEDUP_REMOVED lines=26> */
.L_x_6720:
        /* <DEDUP_REMOVED lines=12> */
.L_x_6722:
[----:B------:R-:W-:Y:S05]  /*52910*/  BSYNC.RECONVERGENT B2 ;  /* 0x0000000000027941 */ /* 0x000fea0003800200 */
.L_x_6721:
        /* <DEDUP_REMOVED lines=62> */
.L_x_6719:
[----:B------:R-:W-:Y:S05]  /*52d00*/  BSYNC.RECONVERGENT B1 ;  /* 0x0000000000017941 */ /* 0x000fea0003800200 */
.L_x_6718:
        /* <DEDUP_REMOVED lines=22> */
.L_x_6725:
        /* <DEDUP_REMOVED lines=12> */
.L_x_6727:
[----:B------:R-:W-:Y:S05]  /*52f30*/  BSYNC.RECONVERGENT B2 ;  /* 0x0000000000027941 */ /* 0x000fea0003800200 */
.L_x_6726:
        /* <DEDUP_REMOVED lines=62> */
.L_x_6724:
[----:B------:R-:W-:Y:S05]  /*53320*/  BSYNC.RECONVERGENT B1 ;  /* 0x0000000000017941 */ /* 0x000fea0003800200 */
.L_x_6723:
        /* <DEDUP_REMOVED lines=12> */
[----:B------:R-:W-:Y:S02]  /*533f0*/  SEL R0, RZ, 0x1, P2 ;  /* 0x00000001ff007807 */ /* 0x000fe40001000000 */
[----:B------:R-:W-:Y:S02]  /*53400*/  ISETP.NE.AND P2, PT, R2, 0x1, PT ;  /* 0x000000010200780c */ /* 0x000fe40003f45270 */
[----:B------:R-:W-:Y:S02]  /*53410*/  F2FP.F16.F32.PACK_AB R68, RZ, R37 ;  /* 0x00000025ff44723e */ /* 0x000fe400000000ff */
[----:B------:R-:W-:Y:S02]  /*53420*/  PRMT R7, R0, 0x7610, R7 ;  /* 0x0000761000077816 */ /* 0x000fe40000000007 */
        /* <DEDUP_REMOVED lines=10> */
.L_x_6730:
        /* <DEDUP_REMOVED lines=12> */
.L_x_6732:
[----:B------:R-:W-:Y:S05]  /*53590*/  BSYNC.RECONVERGENT B2 ;  /* 0x0000000000027941 */ /* 0x000fea0003800200 */
.L_x_6731:
        /* <DEDUP_REMOVED lines=62> */
.L_x_6729:
[----:B------:R-:W-:Y:S05]  /*53980*/  BSYNC.RECONVERGENT B1 ;  /* 0x0000000000017941 */ /* 0x000fea0003800200 */
.L_x_6728:
        /* <DEDUP_REMOVED lines=22> */
.L_x_6735:
        /* <DEDUP_REMOVED lines=12> */
.L_x_6737:
[----:B------:R-:W-:Y:S05]  /*53bb0*/  BSYNC.RECONVERGENT B2 ;  /* 0x0000000000027941 */ /* 0x000fea0003800200 */
.L_x_6736:
        /* <DEDUP_REMOVED lines=62> */
.L_x_6734:
[----:B------:R-:W-:Y:S05]  /*53fa0*/  BSYNC.RECONVERGENT B1 ;  /* 0x0000000000017941 */ /* 0x000fea0003800200 */
.L_x_6733:
        /* <DEDUP_REMOVED lines=26> */
.L_x_6740:
        /* <DEDUP_REMOVED lines=12> */
.L_x_6742:
[----:B------:R-:W-:Y:S05]  /*54210*/  BSYNC.RECONVERGENT B2 ;  /* 0x0000000000027941 */ /* 0x000fea0003800200 */
.L_x_6741:
        /* <DEDUP_REMOVED lines=62> */
.L_x_6739:
[----:B------:R-:W-:Y:S05]  /*54600*/  BSYNC.RECONVERGENT B1 ;  /* 0x0000000000017941 */ /* 0x000fea0003800200 */
.L_x_6738:
        /* <DEDUP_REMOVED lines=22> */
.L_x_6745:
        /* <DEDUP_REMOVED lines=12> */
.L_x_6747:
[----:B------:R-:W-:Y:S05]  /*54830*/  BSYNC.RECONVERGENT B2 ;  /* 0x0000000000027941 */ /* 0x000fea0003800200 */
.L_x_6746:
        /* <DEDUP_REMOVED lines=62> */
.L_x_6744:
[----:B------:R-:W-:Y:S05]  /*54c20*/  BSYNC.RECONVERGENT B1 ;  /* 0x0000000000017941 */ /* 0x000fea0003800200 */
.L_x_6743:
        /* <DEDUP_REMOVED lines=26> */
.L_x_6750:
        /* <DEDUP_REMOVED lines=12> */
.L_x_6752:
[----:B------:R-:W-:Y:S05]  /*54e90*/  BSYNC.RECONVERGENT B2 ;  /* 0x0000000000027941 */ /* 0x000fea0003800200 */
.L_x_6751:
        /* <DEDUP_REMOVED lines=62> */
.L_x_6749:
[----:B------:R-:W-:Y:S05]  /*55280*/  BSYNC.RECONVERGENT B1 ;  /* 0x0000000000017941 */ /* 0x000fea0003800200 */
.L_x_6748:
        /* <DEDUP_REMOVED lines=20> */
.L_x_6755:
        /* <DEDUP_REMOVED lines=12> */
.L_x_6757:
[----:B------:R-:W-:Y:S05]  /*55490*/  BSYNC.RECONVERGENT B2 ;  /* 0x0000000000027941 */ /* 0x000fea0003800200 */
.L_x_6756:
        /* <DEDUP_REMOVED lines=62> */
.L_x_6754:
[----:B------:R-:W-:Y:S05]  /*55880*/  BSYNC.RECONVERGENT B1 ;  /* 0x0000000000017941 */ /* 0x000fea0003800200 */
.L_x_6753:
        /* <DEDUP_REMOVED lines=26> */
.L_x_6760:
        /* <DEDUP_REMOVED lines=12> */
.L_x_6762:
[----:B------:R-:W-:Y:S05]  /*55af0*/  BSYNC.RECONVERGENT B2 ;  /* 0x0000000000027941 */ /* 0x000fea0003800200 */
.L_x_6761:
        /* <DEDUP_REMOVED lines=62> */
.L_x_6759:
[----:B------:R-:W-:Y:S05]  /*55ee0*/  BSYNC.RECONVERGENT B1 ;  /* 0x0000000000017941 */ /* 0x000fea0003800200 */
.L_x_6758:
        /* <DEDUP_REMOVED lines=20> */
.L_x_6765:
        /* <DEDUP_REMOVED lines=12> */
.L_x_6767:
[----:B------:R-:W-:Y:S05]  /*560f0*/  BSYNC.RECONVERGENT B2 ;  /* 0x0000000000027941 */ /* 0x000fea0003800200 */
.L_x_6766:
        /* <DEDUP_REMOVED lines=62> */
.L_x_6764:
[----:B------:R-:W-:Y:S05]  /*564e0*/  BSYNC.RECONVERGENT B1 ;  /* 0x0000000000017941 */ /* 0x000fea0003800200 */
.L_x_6763:
[----:B------:R-:W-:Y:S01]  /*564f0*/  I2FP.F32.U32 R3, R77 ;  /* 0x0000004d00037245 */ /* 0x000fe20000201000 */
[----:B------:R-:W-:Y:S01]  /*56500*/  @P1 HADD2.F32 R14, -RZ, R62.H1_H1 ;  /* 0x3000003eff0e1230 */ /* 0x000fe20000004100 */
[----:B------:R-:W-:Y:S01]  /*56510*/  BSSY.RECONVERGENT B1, `(.L_x_6768) ;  /* 0x0000062000017945 */ /* 0x000fe20003800200 */
[----:B------:R-:W-:Y:S02]  /*56520*/  MOV R77, 0x2 ;  /* 0x00000002004d7802 */ /* 0x000fe40000000f00 */
        /* <DEDUP_REMOVED lines=21> */
.L_x_6770:
        /* <DEDUP_REMOVED lines=12> */
.L_x_6772:
[----:B------:R-:W-:Y:S05]  /*56740*/  BSYNC.RECONVERGENT B2 ;  /* 0x0000000000027941 */ /* 0x000fea0003800200 */
.L_x_6771:
        /* <DEDUP_REMOVED lines=62> */
.L_x_6769:
[----:B------:R-:W-:Y:S05]  /*56b30*/  BSYNC.RECONVERGENT B1 ;  /* 0x0000000000017941 */ /* 0x000fea0003800200 */
.L_x_6768:
        /* <DEDUP_REMOVED lines=20> */
.L_x_6775:
        /* <DEDUP_REMOVED lines=12> */
.L_x_6777:
[----:B------:R-:W-:Y:S05]  /*56d40*/  BSYNC.RECONVERGENT B2 ;  /* 0x0000000000027941 */ /* 0x000fea0003800200 */
.L_x_6776:
        /* <DEDUP_REMOVED lines=62> */
.L_x_6774:
[----:B------:R-:W-:Y:S05]  /*57130*/  BSYNC.RECONVERGENT B1 ;  /* 0x0000000000017941 */ /* 0x000fea0003800200 */
.L_x_6773:
        /* <DEDUP_REMOVED lines=25> */
.L_x_6780:
        /* <DEDUP_REMOVED lines=12> */
.L_x_6782:
[----:B------:R-:W-:Y:S05]  /*57390*/  BSYNC.RECONVERGENT B2 ;  /* 0x0000000000027941 */ /* 0x000fea0003800200 */
.L_x_6781:
        /* <DEDUP_REMOVED lines=62> */
.L_x_6779:
[----:B------:R-:W-:Y:S05]  /*57780*/  BSYNC.RECONVERGENT B1 ;  /* 0x0000000000017941 */ /* 0x000fea0003800200 */
.L_x_6778:
        /* <DEDUP_REMOVED lines=20> */
.L_x_6785:
        /* <DEDUP_REMOVED lines=15> */
.L_x_6787:
[----:B------:R-:W-:Y:S05]  /*579c0*/  BSYNC.RECONVERGENT B2 ;  /* 0x0000000000027941 */ /* 0x000fea0003800200 */
.L_x_6786:
        /* <DEDUP_REMOVED lines=61> */
[----:B------:R-:W-:-:S07]  /*57da0*/  HFMA2 R14, -RZ, RZ, 0, 0 ;  /* 0x00000000ff0e7431 */ /* 0x000fce00000001ff */
.L_x_6784:
[----:B------:R-:W-:Y:S05]  /*57db0*/  BSYNC.RECONVERGENT B1 ;  /* 0x0000000000017941 */ /* 0x000fea0003800200 */
.L_x_6783:
        /* <DEDUP_REMOVED lines=18> */
.L_x_6707:
        /* <DEDUP_REMOVED lines=16> */
.L_x_6791:
        /* <DEDUP_REMOVED lines=12> */
.L_x_6793:
[----:B------:R-:W-:Y:S05]  /*580a0*/  BSYNC.RECONVERGENT B2 ;  /* 0x0000000000027941 */ /* 0x000fea0003800200 */
.L_x_6792:
        /* <DEDUP_REMOVED lines=62> */
.L_x_6790:
[----:B------:R-:W-:Y:S05]  /*58490*/  BSYNC.RECONVERGENT B1 ;  /* 0x0000000000017941 */ /* 0x000fea0003800200 */
.L_x_6789:
        /* <DEDUP_REMOVED lines=28> */
.L_x_6796:
        /* <DEDUP_REMOVED lines=12> */
.L_x_6798:
[----:B------:R-:W-:Y:S05]  /*58720*/  BSYNC.RECONVERGENT B2 ;  /* 0x0000000000027941 */ /* 0x000fea0003800200 */
.L_x_6797:
        /* <DEDUP_REMOVED lines=62> */
.L_x_6795:
[----:B------:R-:W-:Y:S05]  /*58b10*/  BSYNC.RECONVERGENT B1 ;  /* 0x0000000000017941 */ /* 0x000fea0003800200 */
.L_x_6794:
        /* <DEDUP_REMOVED lines=25> */
.L_x_6801:
        /* <DEDUP_REMOVED lines=12> */
.L_x_6803:
[----:B------:R-:W-:Y:S05]  /*58d70*/  BSYNC.RECONVERGENT B2 ;  /* 0x0000000000027941 */ /* 0x000fea0003800200 */
.L_x_6802:
        /* <DEDUP_REMOVED lines=62> */
.L_x_6800:
[----:B------:R-:W-:Y:S05]  /*59160*/  BSYNC.RECONVERGENT B1 ;  /* 0x0000000000017941 */ /* 0x000fea0003800200 */
.L_x_6799:
        /* <DEDUP_REMOVED lines=25> */
.L_x_6806:
        /* <DEDUP_REMOVED lines=12> */
.L_x_6808:
[----:B------:R-:W-:Y:S05]  /*593c0*/  BSYNC.RECONVERGENT B2 ;  /* 0x0000000000027941 */ /* 0x000fea0003800200 */
.L_x_6807:
        /* <DEDUP_REMOVED lines=62> */
.L_x_6805:
[----:B------:R-:W-:Y:S05]  /*597b0*/  BSYNC.RECONVERGENT B1 ;  /* 0x0000000000017941 */ /* 0x000fea0003800200 */
.L_x_6804:
        /* <DEDUP_REMOVED lines=25> */
.L_x_6811:
        /* <DEDUP_REMOVED lines=12> */
.L_x_6813:
[----:B------:R-:W-:Y:S05]  /*59a10*/  BSYNC.RECONVERGENT B2 ;  /* 0x0000000000027941 */ /* 0x000fea0003800200 */
.L_x_6812:
        /* <DEDUP_REMOVED lines=62> */
.L_x_6810:
[----:B------:R-:W-:Y:S05]  /*59e00*/  BSYNC.RECONVERGENT B1 ;  /* 0x0000000000017941 */ /* 0x000fea0003800200 */
.L_x_6809:
        /* <DEDUP_REMOVED lines=23> */
.L_x_6816:
        /* <DEDUP_REMOVED lines=12> */
.L_x_6818:
[----:B------:R-:W-:Y:S05]  /*5a040*/  BSYNC.RECONVERGENT B2 ;  /* 0x0000000000027941 */ /* 0x000fea0003800200 */
.L_x_6817:
        /* <DEDUP_REMOVED lines=62> */
.L_x_6815:
[----:B------:R-:W-:Y:S05]  /*5a430*/  BSYNC.RECONVERGENT B1 ;  /* 0x0000000000017941 */ /* 0x000fea0003800200 */
.L_x_6814:
        /* <DEDUP_REMOVED lines=23> */
.L_x_6821:
        /* <DEDUP_REMOVED lines=12> */
.L_x_6823:
[----:B------:R-:W-:Y:S05]  /*5a670*/  BSYNC.RECONVERGENT B2 ;  /* 0x0000000000027941 */ /* 0x000fea0003800200 */
.L_x_6822:
        /* <DEDUP_REMOVED lines=62> */
.L_x_6820:
[----:B------:R-:W-:Y:S05]  /*5aa60*/  BSYNC.RECONVERGENT B1 ;  /* 0x0000000000017941 */ /* 0x000fea0003800200 */
.L_x_6819:
        /* <DEDUP_REMOVED lines=23> */
.L_x_6826:
        /* <DEDUP_REMOVED lines=12> */
.L_x_6828:
[----:B------:R-:W-:Y:S05]  /*5aca0*/  BSYNC.RECONVERGENT B2 ;  /* 0x0000000000027941 */ /* 0x000fea0003800200 */
.L_x_6827:
        /* <DEDUP_REMOVED lines=62> */
.L_x_6825:
[----:B------:R-:W-:Y:S05]  /*5b090*/  BSYNC.RECONVERGENT B1 ;  /* 0x0000000000017941 */ /* 0x000fea0003800200 */
.L_x_6824:
        /* <DEDUP_REMOVED lines=14> */
.L_x_6788:
        /* <DEDUP_REMOVED lines=43> */
.L_x_6829:
[----:B------:R-:W-:Y:S01]  /*5b430*/  IMAD.MOV.U32 R136, RZ, RZ, R75 ;  /* 0x000000ffff887224 */ /* 0x000fe200078e004b */
[----:B------:R-:W-:-:S07]  /*5b440*/  IADD3 R74, PT, PT, R74, 0x20, RZ ;  /* 0x000000204a4a7810 */ /* 0x000fce0007ffe0ff */
.L_x_6706:
[----:B------:R-:W-:Y:S05]  /*5b450*/  BSYNC.RECONVERGENT B0 ;  /* 0x0000000000007941 */ /* 0x000fea0003800200 */
.L_x_6705:
        /* <DEDUP_REMOVED lines=35> */
.L_x_6835:
        /* <DEDUP_REMOVED lines=12> */
.L_x_6837:
[----:B------:R-:W-:Y:S05]  /*5b750*/  BSYNC.RECONVERGENT B2 ;  /* 0x0000000000027941 */ /* 0x000fea0003800200 */
.L_x_6836:
        /* <DEDUP_REMOVED lines=59> */
[----:B------:R-:W-:Y:S01]  /*5bb10*/  HFMA2 R3, -RZ, RZ, 0, 0 ;  /* 0x00000000ff037431 */ /* 0x000fe200000001ff */
[----:B------:R-:W-:Y:S01]  /*5bb20*/  MOV R12, R2 ;  /* 0x00000002000c7202 */ /* 0x000fe20000000f00 */
[----:B------:R-:W-:-:S07]  /*5bb30*/  IMAD.MOV.U32 R2, RZ, RZ, R136 ;  /* 0x000000ffff027224 */ /* 0x000fce00078e0088 */
.L_x_6834:
[----:B------:R-:W-:Y:S05]  /*5bb40*/  BSYNC.RECONVERGENT B1 ;  /* 0x0000000000017941 */ /* 0x000fea0003800200 */
.L_x_6833:
[----:B------:R-:W1:Y:S01]  /*5bb50*/  LDC R159, c[0x0][0x404] ;  /* 0x00010100ff9f7b82 */ /* 0x000e620000000800 */
[----:B------:R-:W-:Y:S01]  /*5bb60*/  I2FP.F32.U32 R2, R2 ;  /* 0x0000000200027245 */ /* 0x000fe20000201000 */
[----:B------:R-:W-:Y:S01]  /*5bb70*/  IMAD.MOV.U32 R158, RZ, RZ, 0x2f800000 ;  /* 0x2f800000ff9e7424 */ /* 0x000fe200078e00ff */
[----:B------:R-:W-:Y:S01]  /*5bb80*/  LOP3.LUT R18, R18, 0xffffffef, RZ, 0xc0, !PT ;  /* 0xffffffef12127812 */ /* 0x000fe200078ec0ff */
[----:B-----5:R-:W-:Y:S01]  /*5bb90*/  HADD2.F32 R4, -RZ, R68.H0_H0 ;  /* 0x20000044ff047230 */ /* 0x020fe20000004100 */
[----:B------:R-:W-:Y:S01]  /*5bba0*/  BSSY.RECONVERGENT B1, `(.L_x_6838) ;  /* 0x000005f000017945 */ /* 0x000fe20003800200 */
[----:B------:R-:W-:Y:S01]  /*5bbb0*/  FFMA.FTZ R2, R2, R158, 1.1641532182693481445e-10 ;  /* 0x2f00000002027423 */ /* 0x000fe2000001009e */
[----:B------:R-:W-:Y:S01]  /*5bbc0*/  IMAD.MOV.U32 R5, RZ, RZ, R12 ;  /* 0x000000ffff057224 */ /* 0x000fe200078e000c */
[----:B------:R-:W2:Y:S03]  /*5bbd0*/  LDC R248, c[0x0][0x408] ;  /* 0x00010200fff87b82 */ /* 0x000ea60000000800 */
[----:B-1----:R-:W-:Y:S01]  /*5bbe0*/  FSETP.GTU.FTZ.AND P2, PT, R2, R159, PT ;  /* 0x0000009f0200720b */ /* 0x002fe20003f5c000 */
[----:B--2---:R-:W-:-:S05]  /*5bbf0*/  FMUL.FTZ R2, R4, R248 ;  /* 0x000000f804027220 */ /* 0x004fca0000410000 */
        /* <DEDUP_REMOVED lines=14> */
.L_x_6840:
        /* <DEDUP_REMOVED lines=12> */
.L_x_6842:
[----:B------:R-:W-:Y:S05]  /*5bda0*/  BSYNC.RECONVERGENT B2 ;  /* 0x0000000000027941 */ /* 0x000fea0003800200 */
.L_x_6841:
        /* <DEDUP_REMOVED lines=62> */
.L_x_6839:
[----:B------:R-:W-:Y:S05]  /*5c190*/  BSYNC.RECONVERGENT B1 ;  /* 0x0000000000017941 */ /* 0x000fea0003800200 */
.L_x_6838:
[----:B------:R-:W-:Y:S01]  /*5c1a0*/  I2FP.F32.U32 R3, R5 ;  /* 0x0000000500037245 */ /* 0x000fe20000201000 */
[----:B------:R-:W-:Y:S01]  /*5c1b0*/  @P1 HADD2.F32 R4, -RZ, R60.H0_H0 ;  /* 0x2000003cff041230 */ /* 0x000fe20000004100 */
[----:B------:R-:W-:Y:S01]  /*5c1c0*/  BSSY.RECONVERGENT B1, `(.L_x_6843) ;  /* 0x0000063000017945 */ /* 0x000fe20003800200 */
[----:B------:R-:W-:Y:S02]  /*5c1d0*/  IMAD.MOV.U32 R5, RZ, RZ, R12 ;  /* 0x000000ffff057224 */ /* 0x000fe400078e000c */
[----:B------:R-:W-:-:S05]  /*5c1e0*/  FFMA.FTZ R3, R3, R158, 1.1641532182693481445e-10 ;  /* 0x2f00000003037423 */ /* 0x000fca000001009e */
[----:B------:R-:W-:Y:S01]  /*5c1f0*/  FSETP.GTU.FTZ.AND P2, PT, R3, R159, PT ;  /* 0x0000009f0300720b */ /* 0x000fe20003f5c000 */
[----:B------:R-:W-:-:S05]  /*5c200*/  HADD2.F32 R3, -RZ, R64.H0_H0 ;  /* 0x20000040ff037230 */ /* 0x000fca0000004100 */
        /* <DEDUP_REMOVED lines=19> */
.L_x_6845:
        /* <DEDUP_REMOVED lines=12> */
.L_x_6847:
[----:B------:R-:W-:Y:S05]  /*5c400*/  BSYNC.RECONVERGENT B2 ;  /* 0x0000000000027941 */ /* 0x000fea0003800200 */
.L_x_6846:
        /* <DEDUP_REMOVED lines=62> */
.L_x_6844:
[----:B------:R-:W-:Y:S05]  /*5c7f0*/  BSYNC.RECONVERGENT B1 ;  /* 0x0000000000017941 */ /* 0x000fea0003800200 */
.L_x_6843:
        /* <DEDUP_REMOVED lines=22> */
.L_x_6850:
        /* <DEDUP_REMOVED lines=12> */
.L_x_6852:
[----:B------:R-:W-:Y:S05]  /*5ca20*/  BSYNC.RECONVERGENT B2 ;  /* 0x0000000000027941 */ /* 0x000fea0003800200 */
.L_x_6851:
        /* <DEDUP_REMOVED lines=62> */
.L_x_6849:
[----:B------:R-:W-:Y:S05]  /*5ce10*/  BSYNC.RECONVERGENT B1 ;  /* 0x0000000000017941 */ /* 0x000fea0003800200 */
.L_x_6848:
        /* <DEDUP_REMOVED lines=26> */
.L_x_6855:
        /* <DEDUP_REMOVED lines=12> */
.L_x_6857:
[----:B------:R-:W-:Y:S05]  /*5d080*/  BSYNC.RECONVERGENT B2 ;  /* 0x0000000000027941 */ /* 0x000fea0003800200 */
.L_x_6856:
        /* <DEDUP_REMOVED lines=62> */
.L_x_6854:
[----:B------:R-:W-:Y:S05]  /*5d470*/  BSYNC.RECONVERGENT B1 ;  /* 0x0000000000017941 */ /* 0x000fea0003800200 */
.L_x_6853:
        /* <DEDUP_REMOVED lines=22> */
.L_x_6860:
        /* <DEDUP_REMOVED lines=12> */
.L_x_6862:
[----:B------:R-:W-:Y:S05]  /*5d6a0*/  BSYNC.RECONVERGENT B2 ;  /* 0x0000000000027941 */ /* 0x000fea0003800200 */
.L_x_6861:
        /* <DEDUP_REMOVED lines=62> */
.L_x_6859:
[----:B------:R-:W-:Y:S05]  /*5da90*/  BSYNC.RECONVERGENT B1 ;  /* 0x0000000000017941 */ /* 0x000fea0003800200 */
.L_x_6858:
        /* <DEDUP_REMOVED lines=26> */
.L_x_6865:
        /* <DEDUP_REMOVED lines=12> */
.L_x_6867:
[----:B------:R-:W-:Y:S05]  /*5dd00*/  BSYNC.RECONVERGENT B2 ;  /* 0x0000000000027941 */ /* 0x000fea0003800200 */
.L_x_6866:
        /* <DEDUP_REMOVED lines=62> */
.L_x_6864:
[----:B------:R-:W-:Y:S05]  /*5e0f0*/  BSYNC.RECONVERGENT B1 ;  /* 0x0000000000017941 */ /* 0x000fea0003800200 */
.L_x_6863:
        /* <DEDUP_REMOVED lines=22> */
.L_x_6870:
        /* <DEDUP_REMOVED lines=12> */
.L_x_6872:
[----:B------:R-:W-:Y:S05]  /*5e320*/  BSYNC.RECONVERGENT B2 ;  /* 0x0000000000027941 */ /* 0x000fea0003800200 */
.L_x_6871:
        /* <DEDUP_REMOVED lines=62> */
.L_x_6869:
[----:B------:R-:W-:Y:S05]  /*5e710*/  BSYNC.RECONVERGENT B1 ;  /* 0x0000000000017941 */ /* 0x000fea0003800200 */
.L_x_6868:
[----:B------:R-:W-:Y:S01]  /*5e720*/  I2FP.F32.U32 R3, R5 ;  /* 0x0000000500037245 */ /* 0x000fe20000201000 */
[----:B------:R-:W-:Y:S01]  /*5e730*/  @P1 HADD2.F32 R4, -RZ, R61.H1_H1 ;  /* 0x3000003dff041230 */ /* 0x000fe20000004100 */
[----:B------:R-:W-:Y:S01]  /*5e740*/  BSSY.RECONVERGENT B1, `(.L_x_6873) ;  /* 0x0000063000017945 */ /* 0x000fe20003800200 */
[----:B0-----:R-:W-:Y:S02]  /*5e750*/  MOV R58, R12 ;  /* 0x0000000c003a7202 */ /* 0x001fe40000000f00 */
        /* <DEDUP_REMOVED lines=22> */
.L_x_6875:
        /* <DEDUP_REMOVED lines=12> */
.L_x_6877:
[----:B------:R-:W-:Y:S05]  /*5e980*/  BSYNC.RECONVERGENT B2 ;  /* 0x0000000000027941 */ /* 0x000fea0003800200 */
.L_x_6876:
        /* <DEDUP_REMOVED lines=62> */
.L_x_6874:
[----:B------:R-:W-:Y:S05]  /*5ed70*/  BSYNC.RECONVERGENT B1 ;  /* 0x0000000000017941 */ /* 0x000fea0003800200 */
.L_x_6873:
        /* <DEDUP_REMOVED lines=20> */
.L_x_6880:
        /* <DEDUP_REMOVED lines=12> */
.L_x_6882:
[----:B------:R-:W-:Y:S05]  /*5ef80*/  BSYNC.RECONVERGENT B2 ;  /* 0x0000000000027941 */ /* 0x000fea0003800200 */
.L_x_6881:
        /* <DEDUP_REMOVED lines=57> */
[----:B------:R-:W-:Y:S01]  /*5f320*/  IMAD.WIDE.U32 R2, R12, -0x326172a9, RZ ;  /* 0xcd9e8d570c027825 */ /* 0x000fe200078e00ff */
[----:B------:R-:W-:-:S03]  /*5f330*/  UIADD3 UR15, UPT, UPT, UR4, -0x700cb87f, URZ ;  /* 0x8ff34781040f7890 */ /* 0x000fc6000fffe0ff */
[----:B------:R-:W-:Y:S02]  /*5f340*/  IMAD.MOV.U32 R12, RZ, RZ, R2 ;  /* 0x000000ffff0c7224 */ /* 0x000fe400078e0002 */
[----:B------:R-:W-:Y:S01]  /*5f350*/  HFMA2 R2, -RZ, RZ, 0, 0 ;  /* 0x00000000ff027431 */ /* 0x000fe200000001ff */
[----:B------:R-:W-:-:S07]  /*5f360*/  LOP3.LUT R16, R14, UR15, R3, 0x96, !PT ;  /* 0x0000000f0e107c12 */ /* 0x000fce000f8e9603 */
.L_x_6879:
[----:B------:R-:W-:Y:S05]  /*5f370*/  BSYNC.RECONVERGENT B1 ;  /* 0x0000000000017941 */ /* 0x000fea0003800200 */
.L_x_6878:
        /* <DEDUP_REMOVED lines=26> */
.L_x_6885:
        /* <DEDUP_REMOVED lines=12> */
.L_x_6887:
[----:B------:R-:W-:Y:S05]  /*5f5e0*/  BSYNC.RECONVERGENT B2 ;  /* 0x0000000000027941 */ /* 0x000fea0003800200 */
.L_x_6886:
        /* <DEDUP_REMOVED lines=62> */
.L_x_6884:
[----:B------:R-:W-:Y:S05]  /*5f9d0*/  BSYNC.RECONVERGENT B1 ;  /* 0x0000000000017941 */ /* 0x000fea0003800200 */
.L_x_6883:
[----:B------:R-:W-:Y:S01]  /*5f9e0*/  I2FP.F32.U32 R2, R59 ;  /* 0x0000003b00027245 */ /* 0x000fe20000201000 */
[----:B------:R-:W-:Y:S01]  /*5f9f0*/  BSSY.RECONVERGENT B1, `(.L_x_6888) ;  /* 0x000005e000017945 */ /* 0x000fe20003800200 */
[----:B------:R-:W-:-:S03]  /*5fa00*/  ISETP.NE.AND P4, PT, R3, 0x1, PT ;  /* 0x000000010300780c */ /* 0x000fc60003f85270 */
[----:B------:R-:W-:-:S05]  /*5fa10*/  FFMA.FTZ R2, R2, R158, 1.1641532182693481445e-10 ;  /* 0x2f00000002027423 */ /* 0x000fca000001009e */
[----:B------:R-:W-:Y:S01]  /*5fa20*/  FSETP.GTU.FTZ.AND P3, PT, R2, R159, PT ;  /* 0x0000009f0200720b */ /* 0x000fe20003f7c000 */
[----:B------:R-:W-:Y:S01]  /*5fa30*/  HADD2.F32 R2, -RZ, R70.H1_H1 ;  /* 0x30000046ff027230 */ /* 0x000fe20000004100 */
[----:B------:R-:W-:-:S04]  /*5fa40*/  MOV R70, R12 ;  /* 0x0000000c00467202 */ /* 0x000fc80000000f00 */
        /* <DEDUP_REMOVED lines=13> */
.L_x_6890:
        /* <DEDUP_REMOVED lines=12> */
.L_x_6892:
[----:B------:R-:W-:Y:S05]  /*5fbe0*/  BSYNC.RECONVERGENT B2 ;  /* 0x0000000000027941 */ /* 0x000fea0003800200 */
.L_x_6891:
        /* <DEDUP_REMOVED lines=62> */
.L_x_6889:
[----:B------:R-:W-:Y:S05]  /*5ffd0*/  BSYNC.RECONVERGENT B1 ;  /* 0x0000000000017941 */ /* 0x000fea0003800200 */
.L_x_6888:
        /* <DEDUP_REMOVED lines=25> */
.L_x_6895:
        /* <DEDUP_REMOVED lines=12> */
.L_x_6897:
[----:B------:R-:W-:Y:S05]  /*60230*/  BSYNC.RECONVERGENT B2 ;  /* 0x0000000000027941 */ /* 0x000fea0003800200 */
.L_x_6896:
        /* <DEDUP_REMOVED lines=62> */
.L_x_6894:
[----:B------:R-:W-:Y:S05]  /*60620*/  BSYNC.RECONVERGENT B1 ;  /* 0x0000000000017941 */ /* 0x000fea0003800200 */
.L_x_6893:
        /* <DEDUP_REMOVED lines=20> */
.L_x_6900:
        /* <DEDUP_REMOVED lines=12> */
.L_x_6902:
[----:B------:R-:W-:Y:S05]  /*60830*/  BSYNC.RECONVERGENT B2 ;  /* 0x0000000000027941 */ /* 0x000fea0003800200 */
.L_x_6901:
        /* <DEDUP_REMOVED lines=62> */
.L_x_6899:
[----:B------:R-:W-:Y:S05]  /*60c20*/  BSYNC.RECONVERGENT B1 ;  /* 0x0000000000017941 */ /* 0x000fea0003800200 */
.L_x_6898:
[----:B------:R-:W-:Y:S01]  /*60c30*/  I2FP.F32.U32 R59, R59 ;  /* 0x0000003b003b7245 */ /* 0x000fe20000201000 */
[----:B------:R-:W-:Y:S01]  /*60c40*/  BSSY.RECONVERGENT B1, `(.L_x_6903) ;  /* 0x0000063000017945 */ /* 0x000fe20003800200 */
[----:B------:R-:W-:Y:S01]  /*60c50*/  MOV R137, 0x2 ;  /* 0x0000000200897802 */ /* 0x000fe20000000f00 */
        /* <DEDUP_REMOVED lines=22> */
.L_x_6905:
        /* <DEDUP_REMOVED lines=12> */
.L_x_6907:
[----:B------:R-:W-:Y:S05]  /*60e80*/  BSYNC.RECONVERGENT B2 ;  /* 0x0000000000027941 */ /* 0x000fea0003800200 */
.L_x_6906:
        /* <DEDUP_REMOVED lines=62> */
.L_x_6904:
[----:B------:R-:W-:Y:S05]  /*61270*/  BSYNC.RECONVERGENT B1 ;  /* 0x0000000000017941 */ /* 0x000fea0003800200 */
.L_x_6903:
        /* <DEDUP_REMOVED lines=20> */
.L_x_6910:
        /* <DEDUP_REMOVED lines=15> */
.L_x_6912:
[----:B------:R-:W-:Y:S05]  /*614b0*/  BSYNC.RECONVERGENT B2 ;  /* 0x0000000000027941 */ /* 0x000fea0003800200 */
.L_x_6911:
        /* <DEDUP_REMOVED lines=62> */
.L_x_6909:
[----:B------:R-:W-:Y:S05]  /*618a0*/  BSYNC.RECONVERGENT B1 ;  /* 0x0000000000017941 */ /* 0x000fea0003800200 */
.L_x_6908:
[----:B------:R-:W-:Y:S01]  /*618b0*/  I2FP.F32.U32 R70, R136 ;  /* 0x0000008800467245 */ /* 0x000fe20000201000 */
[----:B------:R-:W-:Y:S01]  /*618c0*/  @P1 HADD2.F32 R71, -RZ, R63.H1_H1 ;  /* 0x3000003fff471230 */ /* 0x000fe20000004100 */
[----:B------:R-:W-:Y:S01]  /*618d0*/  PRMT R69, R73, 0x5410, R69 ;  /* 0x0000541049457816 */ /* 0x000fe20000000045 */
[----:B------:R-:W-:Y:S01]  /*618e0*/  IMAD.MOV.U32 R136, RZ, RZ, R0 ;  /* 0x000000ffff887224 */ /* 0x000fe200078e0000 */
        /* <DEDUP_REMOVED lines=15> */
.L_x_6832:
[----:B------:R-:W-:Y:S01]  /*619e0*/  ISETP.NE.AND P2, PT, R14, 0x1, PT ;  /* 0x000000010e00780c */ /* 0x000fe20003f45270 */
[----:B------:R-:W-:Y:S01]  /*619f0*/  BSSY.RECONVERGENT B1, `(.L_x_6914) ;  /* 0x000005a000017945 */ /* 0x000fe20003800200 */
[----:B0-----:R-:W-:Y:S02]  /*61a00*/  HFMA2 R58, -RZ, RZ, 0, 1.1920928955078125e-07 ;  /* 0x00000002ff3a7431 */ /* 0x001fe400000001ff */
        /* <DEDUP_REMOVED lines=13> */
.L_x_6916:
        /* <DEDUP_REMOVED lines=12> */
.L_x_6918:
[----:B------:R-:W-:Y:S05]  /*61ba0*/  BSYNC.RECONVERGENT B2 ;  /* 0x0000000000027941 */ /* 0x000fea0003800200 */
.L_x_6917:
        /* <DEDUP_REMOVED lines=62> */
.L_x_6915:
[----:B------:R-:W-:Y:S05]  /*61f90*/  BSYNC.RECONVERGENT B1 ;  /* 0x0000000000017941 */ /* 0x000fea0003800200 */
.L_x_6914:
        /* <DEDUP_REMOVED lines=28> */
.L_x_6921:
        /* <DEDUP_REMOVED lines=12> */
.L_x_6923:
[----:B------:R-:W-:Y:S05]  /*62220*/  BSYNC.RECONVERGENT B2 ;  /* 0x0000000000027941 */ /* 0x000fea0003800200 */
.L_x_6922:
        /* <DEDUP_REMOVED lines=62> */
.L_x_6920:
[----:B------:R-:W-:Y:S05]  /*62610*/  BSYNC.RECONVERGENT B1 ;  /* 0x0000000000017941 */ /* 0x000fea0003800200 */
.L_x_6919:
[----:B------:R-:W-:Y:S01]  /*62620*/  I2FP.F32.U32 R57, R57 ;  /* 0x0000003900397245 */ /* 0x000fe20000201000 */
[----:B------:R-:W-:Y:S01]  /*62630*/  BSSY.RECONVERGENT B1, `(.L_x_6924) ;  /* 0x0000063000017945 */ /* 0x000fe20003800200 */
[----:B------:R-:W-:Y:S01]  /*62640*/  LOP3.LUT R18, R18, 0xfffffff7, RZ, 0xc0, !PT ;  /* 0xfffffff712127812 */ /* 0x000fe200078ec0ff */
[----:B------:R-:W-:Y:S02]  /*62650*/  HFMA2 R58, -RZ, RZ, 0, 1.1920928955078125e-07 ;  /* 0x00000002ff3a7431 */ /* 0x000fe400000001ff */
        /* <DEDUP_REMOVED lines=21> */
.L_x_6926:
        /* <DEDUP_REMOVED lines=12> */
.L_x_6928:
[----:B------:R-:W-:Y:S05]  /*62870*/  BSYNC.RECONVERGENT B2 ;  /* 0x0000000000027941 */ /* 0x000fea0003800200 */
.L_x_6927:
        /* <DEDUP_REMOVED lines=62> */
.L_x_6925:
[----:B------:R-:W-:Y:S05]  /*62c60*/  BSYNC.RECONVERGENT B1 ;  /* 0x0000000000017941 */ /* 0x000fea0003800200 */
.L_x_6924:
        /* <DEDUP_REMOVED lines=25> */
.L_x_6931:
        /* <DEDUP_REMOVED lines=12> */
.L_x_6933:
[----:B------:R-:W-:Y:S05]  /*62ec0*/  BSYNC.RECONVERGENT B2 ;  /* 0x0000000000027941 */ /* 0x000fea0003800200 */
.L_x_6932:
        /* <DEDUP_REMOVED lines=62> */
.L_x_6930:
[----:B------:R-:W-:Y:S05]  /*632b0*/  BSYNC.RECONVERGENT B1 ;  /* 0x0000000000017941 */ /* 0x000fea0003800200 */
.L_x_6929:
[----:B------:R-:W-:Y:S01]  /*632c0*/  I2FP.F32.U32 R57, R57 ;  /* 0x0000003900397245 */ /* 0x000fe20000201000 */
[----:B------:R-:W-:Y:S01]  /*632d0*/  @P1 HADD2.F32 R58, -RZ, R61.H1_H1 ;  /* 0x3000003dff3a1230 */ /* 0x000fe20000004100 */
[----:B------:R-:W-:Y:S01]  /*632e0*/  LOP3.LUT R18, R18, 0xfffffffd, RZ, 0xc0, !PT ;  /* 0xfffffffd12127812 */ /* 0x000fe200078ec0ff */
[----:B------:R-:W-:Y:S01]  /*632f0*/  BSSY.RECONVERGENT B1, `(.L_x_6934) ;  /* 0x0000061000017945 */ /* 0x000fe20003800200 */
[----:B------:R-:W-:Y:S02]  /*63300*/  HFMA2 R104, -RZ, RZ, 0, 1.1920928955078125e-07 ;  /* 0x00000002ff687431 */ /* 0x000fe400000001ff */
[----:B------:R-:W-:Y:S01]  /*63310*/  FFMA.FTZ R57, R57, R158, 1.1641532182693481445e-10 ;  /* 0x2f00000039397423 */ /* 0x000fe2000001009e */
[----:B------:R-:W-:-:S04]  /*63320*/  IMAD.MOV.U32 R76, RZ, RZ, R12 ;  /* 0x000000ffff4c7224 */ /* 0x000fc800078e000c */
[----:B------:R-:W-:Y:S01]  /*63330*/  FSETP.GTU.FTZ.AND P2, PT, R57, R159, PT ;  /* 0x0000009f3900720b */ /* 0x000fe20003f5c000 */
[----:B------:R-:W-:-:S05]  /*63340*/  HADD2.F32 R57, -RZ, R69.H1_H1 ;  /* 0x30000045ff397230 */ /* 0x000fca0000004100 */
[----:B------:R-:W-:-:S05]  /*63350*/  FMUL.FTZ R57, R57, R248 ;  /* 0x000000f839397220 */ /* 0x000fca0000410000 */
[----:B------:R-:W-:Y:S02]  /*63360*/  FSEL R57, R57, RZ, !P2 ;  /* 0x000000ff39397208 */ /* 0x000fe40005000000 */
[----:B------:R-:W-:-:S03]  /*63370*/  PLOP3.LUT P2, PT, P2, PT, PT, 0x8, 0x80 ;  /* 0x000000000080781c */ /* 0x000fc6000174e170 */
[----:B------:R-:W-:-:S05]  /*63380*/  @P1 FADD.FTZ R57, R58, R57 ;  /* 0x000000393a391221 */ /* 0x000fca0000010000 */
        /* <DEDUP_REMOVED lines=12> */
.L_x_6936:
        /* <DEDUP_REMOVED lines=12> */
.L_x_6938:
[----:B------:R-:W-:Y:S05]  /*63510*/  BSYNC.RECONVERGENT B2 ;  /* 0x0000000000027941 */ /* 0x000fea0003800200 */
.L_x_6937:
        /* <DEDUP_REMOVED lines=62> */
.L_x_6935:
[----:B------:R-:W-:Y:S05]  /*63900*/  BSYNC.RECONVERGENT B1 ;  /* 0x0000000000017941 */ /* 0x000fea0003800200 */
.L_x_6934:
        /* <DEDUP_REMOVED lines=23> */
.L_x_6941:
        /* <DEDUP_REMOVED lines=12> */
.L_x_6943:
[----:B------:R-:W-:Y:S05]  /*63b40*/  BSYNC.RECONVERGENT B2 ;  /* 0x0000000000027941 */ /* 0x000fea0003800200 */
.L_x_6942:
        /* <DEDUP_REMOVED lines=62> */
.L_x_6940:
[----:B------:R-:W-:Y:S05]  /*63f30*/  BSYNC.RECONVERGENT B1 ;  /* 0x0000000000017941 */ /* 0x000fea0003800200 */
.L_x_6939:
[----:B------:R-:W-:Y:S01]  /*63f40*/  I2FP.F32.U32 R59, R59 ;  /* 0x0000003b003b7245 */ /* 0x000fe20000201000 */
[----:B------:R-:W-:Y:S01]  /*63f50*/  BSSY.RECONVERGENT B1, `(.L_x_6944) ;  /* 0x0000061000017945 */ /* 0x000fe20003800200 */
[----:B------:R-:W-:Y:S01]  /*63f60*/  ISETP.NE.AND P4, PT, R14, 0x1, PT ;  /* 0x000000010e00780c */ /* 0x000fe20003f85270 */
        /* <DEDUP_REMOVED lines=20> */
.L_x_6946:
        /* <DEDUP_REMOVED lines=12> */
.L_x_6948:
[----:B------:R-:W-:Y:S05]  /*64170*/  BSYNC.RECONVERGENT B2 ;  /* 0x0000000000027941 */ /* 0x000fea0003800200 */
.L_x_6947:
        /* <DEDUP_REMOVED lines=62> */
.L_x_6945:
[----:B------:R-:W-:Y:S05]  /*64560*/  BSYNC.RECONVERGENT B1 ;  /* 0x0000000000017941 */ /* 0x000fea0003800200 */
.L_x_6944:
        /* <DEDUP_REMOVED lines=23> */
.L_x_6951:
        /* <DEDUP_REMOVED lines=12> */
.L_x_6953:
[----:B------:R-:W-:Y:S05]  /*647a0*/  BSYNC.RECONVERGENT B2 ;  /* 0x0000000000027941 */ /* 0x000fea0003800200 */
.L_x_6952:
        /* <DEDUP_REMOVED lines=62> */
.L_x_6950:
[----:B------:R-:W-:Y:S05]  /*64b90*/  BSYNC.RECONVERGENT B1 ;  /* 0x0000000000017941 */ /* 0x000fea0003800200 */
.L_x_6949:
[----:B------:R-:W-:Y:S01]  /*64ba0*/  I2FP.F32.U32 R104, R104 ;  /* 0x0000006800687245 */ /* 0x000fe20000201000 */
[----:B------:R-:W-:Y:S01]  /*64bb0*/  HADD2.F32 R71, -RZ, R71.H1_H1 ;  /* 0x30000047ff477230 */ /* 0x000fe20000004100 */
[----:B------:R-:W-:Y:S02]  /*64bc0*/  MOV R136, R73 ;  /* 0x0000004900887202 */ /* 0x000fe40000000f00 */
[----:B------:R-:W-:Y:S01]  /*64bd0*/  PRMT R70, R156, 0x5410, R70 ;  /* 0x000054109c467816 */ /* 0x000fe20000000046 */
[----:B------:R-:W-:Y:S01]  /*64be0*/  FFMA.FTZ R104, R104, R158, 1.1641532182693481445e-10 ;  /* 0x2f00000068687423 */ /* 0x000fe2000001009e */
[----:B------:R-:W-:Y:S01]  /*64bf0*/  FMUL.FTZ R71, R71, R248 ;  /* 0x000000f847477220 */ /* 0x000fe20000410000 */
[----:B------:R-:W-:Y:S02]  /*64c00*/  PRMT R69, R75, 0x5410, R69 ;  /* 0x000054104b457816 */ /* 0x000fe40000000045 */
[----:B------:R-:W-:Y:S02]  /*64c10*/  PRMT R68, R72, 0x5410, R68 ;  /* 0x0000541048447816 */ /* 0x000fe40000000044 */
[----:B------:R-:W-:-:S04]  /*64c20*/  FSETP.GTU.FTZ.AND P5, PT, R104, R159, PT ;  /* 0x0000009f6800720b */ /* 0x000fc80003fbc000 */
[----:B------:R-:W-:Y:S01]  /*64c30*/  FSEL R104, R71, RZ, !P5 ;  /* 0x000000ff47687208 */ /* 0x000fe20006800000 */
[----:B------:R-:W-:Y:S01]  /*64c40*/  @P1 HADD2.F32 R71, -RZ, R63.H1_H1 ;  /* 0x3000003fff471230 */ /* 0x000fe20000004100 */
[----:B------:R-:W-:-:S04]  /*64c50*/  PLOP3.LUT P5, PT, P5, PT, PT, 0x8, 0x80 ;  /* 0x000000000080781c */ /* 0x000fc80002fae170 */
[----:B------:R-:W-:-:S05]  /*64c60*/  @P1 FADD.FTZ R104, R71, R104 ;  /* 0x0000006847681221 */ /* 0x000fca0000010000 */
[----:B------:R-:W-:-:S04]  /*64c70*/  F2FP.F16.F32.PACK_AB R71, RZ, R104 ;  /* 0x00000068ff47723e */ /* 0x000fc800000000ff */
[----:B------:R-:W-:-:S07]  /*64c80*/  PRMT R71, R157, 0x5410, R71 ;  /* 0x000054109d477816 */ /* 0x000fce0000000047 */
.L_x_6913:
        /* <DEDUP_REMOVED lines=43> */
.L_x_6831:
[----:B------:R-:W-:Y:S05]  /*64f40*/  BSYNC.RECONVERGENT B0 ;  /* 0x0000000000007941 */ /* 0x000fea0003800200 */
.L_x_6830:
        /* <DEDUP_REMOVED lines=291> */
.L_x_6987:
        /* <DEDUP_REMOVED lines=20> */
[----:B------:R-:W4:Y:S04]  /*662c0*/  LDL R158, [R1+0x78] ;  /* 0x00007800019e7983 */ /* 0x000f280000100800 */
[----:B------:R-:W4:Y:S04]  /*662d0*/  LDL R156, [R1+0x84] ;  /* 0x00008400019c7983 */ /* 0x000f280000100800 */
[----:B------:R-:W4:Y:S04]  /*662e0*/  LDL R157, [R1+0x74] ;  /* 0x00007400019d7983 */ /* 0x000f280000100800 */
[----:B------:R-:W4:Y:S04]  /*662f0*/  LDL R250, [R1+0x80] ;  /* 0x0000800001fa7983 */ /* 0x000f280000100800 */
[----:B------:R-:W4:Y:S01]  /*66300*/  LDL R249, [R1+0x70] ;  /* 0x0000700001f97983 */ /* 0x000f220000100800 */
[----:B-1----:R-:W-:Y:S01]  /*66310*/  FADD.FTZ R68, R93, -R137 ;  /* 0x800000895d447221 */ /* 0x002fe20000010000 */
[----:B-----5:R-:W-:-:S02]  /*66320*/  HADD2.F32 R73, -RZ, R163.H0_H0 ;  /* 0x200000a3ff497230 */ /* 0x020fc40000004100 */
[----:B------:R-:W-:Y:S02]  /*66330*/  HADD2.F32 R70, -RZ, R119.H0_H0 ;  /* 0x20000077ff467230 */ /* 0x000fe40000004100 */
[----:B------:R-:W-:Y:S01]  /*66340*/  FMUL.FTZ R68, R138, R68 ;  /* 0x000000448a447220 */ /* 0x000fe20000410000 */
[----:B0-----:R-:W-:Y:S02]  /*66350*/  HADD2.F32 R72, -RZ, R163.H1_H1 ;  /* 0x300000a3ff487230 */ /* 0x001fe40000004100 */
[----:B--2---:R-:W-:Y:S02]  /*66360*/  HADD2.F32 R71, -RZ, R159.H0_H0 ;  /* 0x2000009fff477230 */ /* 0x004fe40000004100 */
[----:B---3--:R-:W-:-:S03]  /*66370*/  HADD2.F32 R69, -RZ, R74.H0_H0 ;  /* 0x2000004aff457230 */ /* 0x008fc60000004100 */
[C---:B------:R-:W-:Y:S01]  /*66380*/  FFMA.FTZ R73, R68.reuse, R71, R73 ;  /* 0x0000004744497223 */ /* 0x040fe20000010049 */
[----:B------:R-:W-:Y:S02]  /*66390*/  HADD2.F32 R71, -RZ, R159.H1_H1 ;  /* 0x3000009fff477230 */ /* 0x000fe40000004100 */
[----:B------:R-:W-:Y:S01]  /*663a0*/  FFMA.FTZ R248, R68, R69, R70 ;  /* 0x0000004544f87223 */ /* 0x000fe20000010046 */
[----:B------:R-:W-:Y:S01]  /*663b0*/  FADD.FTZ R68, R103, -R137 ;  /* 0x8000008967447221 */ /* 0x000fe20000010000 */
[----:B------:R-:W-:Y:S02]  /*663c0*/  HADD2.F32 R69, -RZ, R74.H1_H1 ;  /* 0x3000004aff457230 */ /* 0x000fe40000004100 */
[----:B------:R-:W-:Y:S02]  /*663d0*/  HADD2.F32 R70, -RZ, R119.H1_H1 ;  /* 0x30000077ff467230 */ /* 0x000fe40000004100 */
[----:B------:R-:W-:Y:S01]  /*663e0*/  FMUL.FTZ R68, R138, R68 ;  /* 0x000000448a447220 */ /* 0x000fe20000410000 */
[----:B------:R-:W-:-:S03]  /*663f0*/  HADD2.F32 R74, -RZ, R162.H0_H0 ;  /* 0x200000a2ff4a7230 */ /* 0x000fc60000004100 */
[C---:B------:R-:W-:Y:S01]  /*66400*/  FFMA.FTZ R71, R68.reuse, R71, R72 ;  /* 0x0000004744477223 */ /* 0x040fe20000010048 */
[----:B------:R-:W-:Y:S01]  /*66410*/  FFMA.FTZ R75, R68, R69, R70 ;  /* 0x00000045444b7223 */ /* 0x000fe20000010046 */
[----:B------:R-:W-:Y:S01]  /*66420*/  FADD.FTZ R68, R39, -R137 ;  /* 0x8000008927447221 */ /* 0x000fe20000010000 */
[----:B----4-:R-:W-:Y:S02]  /*66430*/  HADD2.F32 R72, -RZ, R139.H0_H0 ;  /* 0x2000008bff487230 */ /* 0x010fe40000004100 */
[----:B------:R-:W-:Y:S02]  /*66440*/  HADD2.F32 R69, -RZ, R158.H0_H0 ;  /* 0x2000009eff457230 */ /* 0x000fe40000004100 */
[----:B------:R-:W-:Y:S01]  /*66450*/  FMUL.FTZ R68, R138, R68 ;  /* 0x000000448a447220 */ /* 0x000fe20000410000 */
[----:B------:R-:W-:Y:S01]  /*66460*/  HADD2.F32 R70, -RZ, R118.H0_H0 ;  /* 0x20000076ff467230 */ /* 0x000fe20000004100 */
[----:B------:R-:W-:Y:S01]  /*66470*/  F2FP.F16.F32.PACK_AB R71, R71, R73 ;  /* 0x000000494747723e */ /* 0x000fe200000000ff */
[----:B------:R-:W-:-:S02]  /*66480*/  HADD2.F32 R73, -RZ, R160.H0_H0 ;  /* 0x200000a0ff497230 */ /* 0x000fc40000004100 */
[C---:B------:R-:W-:Y:S01]  /*66490*/  FFMA.FTZ R72, R68.reuse, R72, R74 ;  /* 0x0000004844487223 */ /* 0x040fe2000001004a */
[----:B------:R-:W-:Y:S02]  /*664a0*/  HADD2.F32 R74, -RZ, R118.H1_H1 ;  /* 0x30000076ff4a7230 */ /* 0x000fe40000004100 */
[----:B------:R-:W-:Y:S01]  /*664b0*/  FFMA.FTZ R159, R68, R69, R70 ;  /* 0x00000045449f7223 */ /* 0x000fe20000010046 */
[----:B------:R-:W-:Y:S01]  /*664c0*/  FADD.FTZ R68, R94, -R137 ;  /* 0x800000895e447221 */ /* 0x000fe20000010000 */
[----:B------:R-:W-:Y:S01]  /*664d0*/  HADD2.F32 R70, -RZ, R139.H1_H1 ;  /* 0x3000008bff467230 */ /* 0x000fe20000004100 */
[----:B------:R-:W-:Y:S01]  /*664e0*/  F2FP.F16.F32.PACK_AB R75, R75, R248 ;  /* 0x000000f84b4b723e */ /* 0x000fe200000000ff */
[----:B------:R-:W-:Y:S02]  /*664f0*/  HADD2.F32 R139, -RZ, R162.H1_H1 ;  /* 0x300000a2ff8b7230 */ /* 0x000fe40000004100 */
[----:B------:R-:W-:Y:S01]  /*66500*/  FMUL.FTZ R68, R138, R68 ;  /* 0x000000448a447220 */ /* 0x000fe20000410000 */
[----:B------:R-:W-:-:S02]  /*66510*/  HADD2.F32 R69, -RZ, R158.H1_H1 ;  /* 0x3000009eff457230 */ /* 0x000fc40000004100 */
[----:B------:R-:W-:Y:S02]  /*66520*/  HADD2.F32 R158, -RZ, R117.H0_H0 ;  /* 0x20000075ff9e7230 */ /* 0x000fe40000004100 */
[C---:B------:R-:W-:Y:S01]  /*66530*/  FFMA.FTZ R70, R68.reuse, R70, R139 ;  /* 0x0000004644467223 */ /* 0x040fe2000001008b */
[----:B------:R-:W-:Y:S02]  /*66540*/  HADD2.F32 R139, -RZ, R161.H0_H0 ;  /* 0x200000a1ff8b7230 */ /* 0x000fe40000004100 */
[----:B------:R-:W-:Y:S01]  /*66550*/  FFMA.FTZ R74, R68, R69, R74 ;  /* 0x00000045444a7223 */ /* 0x000fe2000001004a */
[----:B------:R-:W-:Y:S01]  /*66560*/  FADD.FTZ R68, R23, -R137 ;  /* 0x8000008917447221 */ /* 0x000fe20000010000 */
[----:B------:R-:W-:Y:S01]  /*66570*/  HADD2.F32 R69, -RZ, R156.H0_H0 ;  /* 0x2000009cff457230 */ /* 0x000fe20000004100 */
[----:B------:R-:W-:Y:S02]  /*66580*/  F2FP.F16.F32.PACK_AB R70, R70, R72 ;  /* 0x000000484646723e */ /* 0x000fe400000000ff */
[----:B------:R-:W-:Y:S01]  /*66590*/  FMUL.FTZ R68, R138, R68 ;  /* 0x000000448a447220 */ /* 0x000fe20000410000 */
[----:B------:R-:W-:-:S03]  /*665a0*/  F2FP.F16.F32.PACK_AB R74, R74, R159 ;  /* 0x0000009f4a4a723e */ /* 0x000fc600000000ff */
[----:B------:R-:W-:Y:S01]  /*665b0*/  FFMA.FTZ R69, R68, R69, R139 ;  /* 0x0000004544457223 */ /* 0x000fe2000001008b */
[--C-:B------:R-:W-:Y:S02]  /*665c0*/  HADD2.F32 R139, -RZ, R157.reuse.H0_H0 ;  /* 0x2000009dff8b7230 */ /* 0x100fe40000004100 */
[----:B------:R-:W-:-:S03]  /*665d0*/  HADD2.F32 R157, -RZ, R157.H1_H1 ;  /* 0x3000009dff9d7230 */ /* 0x000fc60000004100 */
[----:B------:R-:W-:Y:S01]  /*665e0*/  FFMA.FTZ R158, R68, R139, R158 ;  /* 0x0000008b449e7223 */ /* 0x000fe2000001009e */
[----:B------:R-:W-:-:S04]  /*665f0*/  FADD.FTZ R68, R40, -R137 ;  /* 0x8000008928447221 */ /* 0x000fc80000010000 */
[----:B------:R-:W-:Y:S01]  /*66600*/  FMUL.FTZ R139, R138, R68 ;  /* 0x000000448a8b7220 */ /* 0x000fe20000410000 */
[----:B------:R-:W-:Y:S02]  /*66610*/  HADD2.F32 R68, -RZ, R156.H1_H1 ;  /* 0x3000009cff447230 */ /* 0x000fe40000004100 */
[----:B------:R-:W-:-:S05]  /*66620*/  HADD2.F32 R156, -RZ, R161.H1_H1 ;  /* 0x300000a1ff9c7230 */ /* 0x000fca0000004100 */
[----:B------:R-:W-:Y:S01]  /*66630*/  FFMA.FTZ R68, R139, R68, R156 ;  /* 0x000000448b447223 */ /* 0x000fe2000001009c */
[----:B------:R-:W-:-:S04]  /*66640*/  HADD2.F32 R156, -RZ, R117.H1_H1 ;  /* 0x30000075ff9c7230 */ /* 0x000fc80000004100 */
[----:B------:R-:W-:Y:S01]  /*66650*/  F2FP.F16.F32.PACK_AB R69, R68, R69 ;  /* 0x000000454445723e */ /* 0x000fe200000000ff */
[----:B------:R-:W-:Y:S01]  /*66660*/  FADD.FTZ R68, R9, -R137 ;  /* 0x8000008909447221 */ /* 0x000fe20000010000 */
[----:B------:R-:W-:Y:S01]  /*66670*/  FFMA.FTZ R157, R139, R157, R156 ;  /* 0x0000009d8b9d7223 */ /* 0x000fe2000001009c */
[----:B------:R-:W-:Y:S02]  /*66680*/  HADD2.F32 R139, -RZ, R116.H0_H0 ;  /* 0x20000074ff8b7230 */ /* 0x000fe40000004100 */
[----:B------:R-:W-:Y:S01]  /*66690*/  FMUL.FTZ R72, R138, R68 ;  /* 0x000000448a487220 */ /* 0x000fe20000410000 */
[----:B------:R-:W-:Y:S02]  /*666a0*/  HADD2.F32 R68, -RZ, R250.H0_H0 ;  /* 0x200000faff447230 */ /* 0x000fe40000004100 */
[----:B------:R-:W-:-:S03]  /*666b0*/  HADD2.F32 R156, -RZ, R160.H1_H1 ;  /* 0x300000a0ff9c7230 */ /* 0x000fc60000004100 */
[----:B------:R-:W-:Y:S01]  /*666c0*/  FFMA.FTZ R68, R72, R68, R73 ;  /* 0x0000004448447223 */ /* 0x000fe20000010049 */
[----:B------:R-:W-:-:S05]  /*666d0*/  HADD2.F32 R73, -RZ, R249.H0_H0 ;  /* 0x200000f9ff497230 */ /* 0x000fca0000004100 */
[----:B------:R-:W-:Y:S01]  /*666e0*/  FFMA.FTZ R139, R72, R73, R139 ;  /* 0x00000049488b7223 */ /* 0x000fe2000001008b */
[----:B------:R-:W-:Y:S01]  /*666f0*/  FADD.FTZ R73, R24, -R137 ;  /* 0x8000008918497221 */ /* 0x000fe20000010000 */
[----:B------:R-:W-:-:S03]  /*66700*/  HADD2.F32 R72, -RZ, R250.H1_H1 ;  /* 0x300000faff487230 */ /* 0x000fc60000004100 */
[----:B------:R-:W-:-:S04]  /*66710*/  FMUL.FTZ R73, R138, R73 ;  /* 0x000000498a497220 */ /* 0x000fc80000410000 */
[----:B------:R-:W-:Y:S01]  /*66720*/  FFMA.FTZ R72, R73, R72, R156 ;  /* 0x0000004849487223 */ /* 0x000fe2000001009c */
[----:B------:R-:W-:Y:S02]  /*66730*/  HADD2.F32 R156, -RZ, R249.H1_H1 ;  /* 0x300000f9ff9c7230 */ /* 0x000fe40000004100 */
[----:B------:R-:W-:Y:S02]  /*66740*/  HADD2.F32 R249, -RZ, R116.H1_H1 ;  /* 0x30000074fff97230 */ /* 0x000fe40000004100 */
[----:B------:R-:W-:-:S03]  /*66750*/  F2FP.F16.F32.PACK_AB R68, R72, R68 ;  /* 0x000000444844723e */ /* 0x000fc600000000ff */
[----:B------:R-:W-:Y:S02]  /*66760*/  FFMA.FTZ R156, R73, R156, R249 ;  /* 0x0000009c499c7223 */ /* 0x000fe400000100f9 */
[----:B------:R-:W0:Y:S02]  /*66770*/  LDC.64 R72, c[0x0][0x428] ;  /* 0x00010a00ff487b82 */ /* 0x000e240000000a00 */
[----:B0-----:R-:W-:-:S05]  /*66780*/  IMAD.WIDE.U32 R72, R10, 0x10, R72 ;  /* 0x000000100a487825 */ /* 0x001fca00078e0048 */
[----:B------:R0:W-:Y:S02]  /*66790*/  STG.E.128 desc[UR6][R72.64], R68 ;  /* 0x0000004448007986 */ /* 0x0001e4000c101d06 */
[----:B0-----:R-:W0:Y:S01]  /*667a0*/  LDC.64 R68, c[0x0][0x430] ;  /* 0x00010c00ff447b82 */ /* 0x001e220000000a00 */
[----:B------:R-:W-:Y:S02]  /*667b0*/  F2FP.F16.F32.PACK_AB R73, R157, R158 ;  /* 0x0000009e9d49723e */ /* 0x000fe400000000ff */
[----:B------:R-:W-:Y:S01]  /*667c0*/  F2FP.F16.F32.PACK_AB R72, R156, R139 ;  /* 0x0000008b9c48723e */ /* 0x000fe200000000ff */
[C---:B0-----:R-:W-:Y:S01]  /*667d0*/  IMAD.WIDE.U32 R68, R10.reuse, 0x10, R68 ;  /* 0x000000100a447825 */ /* 0x041fe200078e0044 */
[----:B------:R-:W-:-:S04]  /*667e0*/  IADD3 R10, PT, PT, R10, 0x20, RZ ;  /* 0x000000200a0a7810 */ /* 0x000fc80007ffe0ff */
[----:B------:R2:W-:Y:S03]  /*667f0*/  STG.E.128 desc[UR6][R68.64], R72 ;  /* 0x0000004844007986 */ /* 0x0005e6000c101d06 */
.L_x_6956:
[----:B------:R-:W-:Y:S05]  /*66800*/  BSYNC.RECONVERGENT B0 ;  /* 0x0000000000007941 */ /* 0x000fea0003800200 */
.L_x_6955:
[----:B------:R-:W-:Y:S01]  /*66810*/  LOP3.LUT P0, RZ, R18, 0x4000, RZ, 0xc0, !PT ;  /* 0x0000400012ff7812 */ /* 0x000fe2000780c0ff */
[----:B------:R-:W-:-:S12]  /*66820*/  BSSY.RECONVERGENT B0, `(.L_x_6957) ;  /* 0x0000059000007945 */ /* 0x000fd80003800200 */
[----:B------:R-:W-:Y:S05]  /*66830*/  @!P0 BRA `(.L_x_6958) ;  /* 0x00000004005c8947 */ /* 0x000fea0003800000 */
[----:B0-2---:R-:W2:Y:S04]  /*66840*/  LDL R72, [R1+0x6c] ;  /* 0x00006c0001487983 */ /* 0x005ea80000100800 */
        /* <DEDUP_REMOVED lines=83> */
[----:B0-----:R-:W-:-:S04]  /*66d80*/  IMAD.WIDE.U32 R68, R10, 0x10, R68 ;  /* 0x000000100a447825 */ /* 0x001fc800078e0044 */
[----:B------:R-:W-:Y:S01]  /*66d90*/  VIADD R10, R10, 0x20 ;  /* 0x000000200a0a7836 */ /* 0x000fe20000000000 */
[----:B------:R3:W-:Y:S06]  /*66da0*/  STG.E.128 desc[UR6][R68.64], R72 ;  /* 0x0000004844007986 */ /* 0x0007ec000c101d06 */
.L_x_6958:
[----:B------:R-:W-:Y:S05]  /*66db0*/  BSYNC.RECONVERGENT B0 ;  /* 0x0000000000007941 */ /* 0x000fea0003800200 */
.L_x_6957:
[----:B------:R-:W-:Y:S01]  /*66dc0*/  LOP3.LUT P0, RZ, R18, 0x2000, RZ, 0xc0, !PT ;  /* 0x0000200012ff7812 */ /* 0x000fe2000780c0ff */
[----:B------:R-:W-:-:S12]  /*66dd0*/  BSSY.RECONVERGENT B0, `(.L_x_6959) ;  /* 0x0000059000007945 */ /* 0x000fd80003800200 */
[----:B------:R-:W-:Y:S05]  /*66de0*/  @!P0 BRA `(.L_x_6960) ;  /* 0x00000004005c8947 */ /* 0x000fea0003800000 */
[----:B0-23--:R-:W2:Y:S04]  /*66df0*/  LDL R72, [R1+0x4c] ;  /* 0x00004c0001487983 */ /* 0x00dea80000100800 */
        /* <DEDUP_REMOVED lines=86> */
.L_x_6960:
[----:B------:R-:W-:Y:S05]  /*67360*/  BSYNC.RECONVERGENT B0 ;  /* 0x0000000000007941 */ /* 0x000fea0003800200 */
.L_x_6959:
[----:B------:R-:W-:Y:S01]  /*67370*/  LOP3.LUT P0, RZ, R18, 0x800, RZ, 0xc0, !PT ;  /* 0x0000080012ff7812 */ /* 0x000fe2000780c0ff */
[----:B------:R-:W-:-:S12]  /*67380*/  BSSY.RECONVERGENT B0, `(.L_x_6961) ;  /* 0x0000059000007945 */ /* 0x000fd80003800200 */
[----:B------:R-:W-:Y:S05]  /*67390*/  @!P0 BRA `(.L_x_6962) ;  /* 0x00000004005c8947 */ /* 0x000fea0003800000 */
[----:B0-234-:R-:W2:Y:S04]  /*673a0*/  LDL R72, [R1+0x2c] ;  /* 0x00002c0001487983 */ /* 0x01dea80000100800 */
        /* <DEDUP_REMOVED lines=86> */
.L_x_6962:
[----:B------:R-:W-:Y:S05]  /*67910*/  BSYNC.RECONVERGENT B0 ;  /* 0x0000000000007941 */ /* 0x000fea0003800200 */
.L_x_6961:
[----:B------:R-:W-:Y:S01]  /*67920*/  LOP3.LUT P0, RZ, R18, 0x400, RZ, 0xc0, !PT ;  /* 0x0000040012ff7812 */ /* 0x000fe2000780c0ff */
[----:B------:R-:W-:-:S12]  /*67930*/  BSSY.RECONVERGENT B0, `(.L_x_6963) ;  /* 0x0000055000007945 */ /* 0x000fd80003800200 */
[----:B------:R-:W-:Y:S05]  /*67940*/  @!P0 BRA `(.L_x_6964) ;  /* 0x00000004004c8947 */ /* 0x000fea0003800000 */
[----:B0-234-:R-:W2:Y:S04]  /*67950*/  LDL R72, [R1+0xc] ;  /* 0x00000c0001487983 */ /* 0x01dea80000100800 */
[----:B------:R-:W3:Y:S04]  /*67960*/  LDL R139, [R1+0x8] ;  /* 0x00000800018b7983 */ /* 0x000ee80000100800 */
[----:B------:R-:W4:Y:S04]  /*67970*/  LDL R156, [R1+0x4] ;  /* 0x00000400019c7983 */ /* 0x000f280000100800 */
[----:B------:R-:W4:Y:S01]  /*67980*/  LDL R249, [R1] ;  /* 0x0000000001f97983 */ /* 0x000f220000100800 */
[----:B-1----:R-:W-:Y:S01]  /*67990*/  FADD.FTZ R68, R85, -R137 ;  /* 0x8000008955447221 */ /* 0x002fe20000010000 */
[----:B-----5:R-:W-:-:S02]  /*679a0*/  HADD2.F32 R73, -RZ, R179.H0_H0 ;  /* 0x200000b3ff497230 */ /* 0x020fc40000004100 */
[----:B------:R-:W-:Y:S02]  /*679b0*/  HADD2.F32 R69, -RZ, R247.H0_H0 ;  /* 0x200000f7ff457230 */ /* 0x000fe40000004100 */
[----:B------:R-:W-:Y:S01]  /*679c0*/  FMUL.FTZ R68, R138, R68 ;  /* 0x000000448a447220 */ /* 0x000fe20000410000 */
[----:B------:R-:W-:Y:S02]  /*679d0*/  HADD2.F32 R70, -RZ, R135.H0_H0 ;  /* 0x20000087ff467230 */ /* 0x000fe40000004100 */
[----:B------:R-:W-:Y:S02]  /*679e0*/  HADD2.F32 R74, -RZ, R178.H0_H0 ;  /* 0x200000b2ff4a7230 */ /* 0x000fe40000004100 */
[----:B------:R-:W-:Y:S02]  /*679f0*/  HADD2.F32 R158, -RZ, R133.H0_H0 ;  /* 0x20000085ff9e7230 */ /* 0x000fe40000004100 */
[----:B------:R-:W-:Y:S01]  /*67a00*/  FFMA.FTZ R248, R68, R69, R70 ;  /* 0x0000004544f87223 */ /* 0x000fe20000010046 */
[----:B------:R-:W-:-:S02]  /*67a10*/  HADD2.F32 R69, -RZ, R247.H1_H1 ;  /* 0x300000f7ff457230 */ /* 0x000fc40000004100 */
[----:B------:R-:W-:Y:S02]  /*67a20*/  HADD2.F32 R70, -RZ, R135.H1_H1 ;  /* 0x30000087ff467230 */ /* 0x000fe40000004100 */
[----:B------:R-:W-:Y:S02]  /*67a30*/  HADD2.F32 R157, -RZ, R245.H1_H1 ;  /* 0x300000f5ff9d7230 */ /* 0x000fe40000004100 */
[----:B--2---:R-:W-:-:S05]  /*67a40*/  HADD2.F32 R71, -RZ, R72.H0_H0 ;  /* 0x20000048ff477230 */ /* 0x004fca0000004100 */
        /* <DEDUP_REMOVED lines=8> */
[----:B---3--:R-:W-:Y:S02]  /*67ad0*/  HADD2.F32 R72, -RZ, R139.H0_H0 ;  /* 0x2000008bff487230 */ /* 0x008fe40000004100 */
        /* <DEDUP_REMOVED lines=13> */
[----:B------:R-:W-:-:S03]  /*67bb0*/  HADD2.F32 R69, -RZ, R246.H1_H1 ;  /* 0x300000f6ff457230 */ /* 0x000fc60000004100 */
[C---:B------:R-:W-:Y:S01]  /*67bc0*/  FFMA.FTZ R70, R68.reuse, R70, R139 ;  /* 0x0000004644467223 */ /* 0x040fe2000001008b */
[----:B------:R-:W-:Y:S02]  /*67bd0*/  HADD2.F32 R139, -RZ, R177.H0_H0 ;  /* 0x200000b1ff8b7230 */ /* 0x000fe40000004100 */
[----:B------:R-:W-:Y:S01]  /*67be0*/  FFMA.FTZ R74, R68, R69, R74 ;  /* 0x00000045444a7223 */ /* 0x000fe2000001004a */
[----:B------:R-:W-:Y:S01]  /*67bf0*/  FADD.FTZ R68, R30, -R137 ;  /* 0x800000891e447221 */ /* 0x000fe20000010000 */
[----:B----4-:R-:W-:Y:S01]  /*67c00*/  HADD2.F32 R69, -RZ, R156.H0_H0 ;  /* 0x2000009cff457230 */ /* 0x010fe20000004100 */
[----:B------:R-:W-:Y:S02]  /*67c10*/  F2FP.F16.F32.PACK_AB R70, R70, R72 ;  /* 0x000000484646723e */ /* 0x000fe400000000ff */
[----:B------:R-:W-:Y:S01]  /*67c20*/  FMUL.FTZ R68, R138, R68 ;  /* 0x000000448a447220 */ /* 0x000fe20000410000 */
[----:B------:R-:W-:-:S03]  /*67c30*/  F2FP.F16.F32.PACK_AB R74, R74, R159 ;  /* 0x0000009f4a4a723e */ /* 0x000fc600000000ff */
[----:B------:R-:W-:Y:S01]  /*67c40*/  FFMA.FTZ R69, R68, R69, R139 ;  /* 0x0000004544457223 */ /* 0x000fe2000001008b */
[----:B------:R-:W-:-:S05]  /*67c50*/  HADD2.F32 R139, -RZ, R245.H0_H0 ;  /* 0x200000f5ff8b7230 */ /* 0x000fca0000004100 */
        /* <DEDUP_REMOVED lines=18> */
[----:B------:R-:W-:Y:S02]  /*67d80*/  HADD2.F32 R72, -RZ, R249.H1_H1 ;  /* 0x300000f9ff487230 */ /* 0x000fe40000004100 */
[----:B------:R-:W-:Y:S02]  /*67d90*/  HADD2.F32 R249, -RZ, R132.H1_H1 ;  /* 0x30000084fff97230 */ /* 0x000fe40000004100 */
[----:B------:R-:W-:-:S04]  /*67da0*/  FMUL.FTZ R73, R138, R73 ;  /* 0x000000498a497220 */ /* 0x000fc80000410000 */
[----:B------:R-:W-:Y:S01]  /*67db0*/  FFMA.FTZ R72, R73, R72, R156 ;  /* 0x0000004849487223 */ /* 0x000fe2000001009c */
[----:B------:R-:W-:-:S04]  /*67dc0*/  HADD2.F32 R156, -RZ, R244.H1_H1 ;  /* 0x300000f4ff9c7230 */ /* 0x000fc80000004100 */
[----:B------:R-:W-:Y:S01]  /*67dd0*/  F2FP.F16.F32.PACK_AB R68, R72, R68 ;  /* 0x000000444844723e */ /* 0x000fe200000000ff */
        /* <DEDUP_REMOVED lines=10> */
.L_x_6964:
[----:B------:R-:W-:Y:S05]  /*67e80*/  BSYNC.RECONVERGENT B0 ;  /* 0x0000000000007941 */ /* 0x000fea0003800200 */
.L_x_6963:
[----:B------:R-:W-:Y:S01]  /*67e90*/  LOP3.LUT P0, RZ, R18, 0x200, RZ, 0xc0, !PT ;  /* 0x0000020012ff7812 */ /* 0x000fe2000780c0ff */
[----:B------:R-:W-:-:S12]  /*67ea0*/  BSSY.RECONVERGENT B0, `(.L_x_6965) ;  /* 0x0000051000007945 */ /* 0x000fd80003800200 */
[----:B------:R-:W-:Y:S05]  /*67eb0*/  @!P0 BRA `(.L_x_6966) ;  /* 0x00000004003c8947 */ /* 0x000fea0003800000 */
[----:B01234-:R-:W-:Y:S01]  /*67ec0*/  FADD.FTZ R68, R83, -R137 ;  /* 0x8000008953447221 */ /* 0x01ffe20000010000 */
[----:B-----5:R-:W-:Y:S02]  /*67ed0*/  HADD2.F32 R71, -RZ, R243.H0_H0 ;  /* 0x200000f3ff477230 */ /* 0x020fe40000004100 */
[----:B------:R-:W-:Y:S02]  /*67ee0*/  HADD2.F32 R73, -RZ, R183.H0_H0 ;  /* 0x200000b7ff497230 */ /* 0x000fe40000004100 */
[----:B------:R-:W-:Y:S01]  /*67ef0*/  FMUL.FTZ R68, R138, R68 ;  /* 0x000000448a447220 */ /* 0x000fe20000410000 */
[----:B------:R-:W-:Y:S02]  /*67f00*/  HADD2.F32 R69, -RZ, R239.H0_H0 ;  /* 0x200000efff457230 */ /* 0x000fe40000004100 */
[----:B------:R-:W-:Y:S02]  /*67f10*/  HADD2.F32 R70, -RZ, R143.H0_H0 ;  /* 0x2000008fff467230 */ /* 0x000fe40000004100 */
[----:B------:R-:W-:Y:S01]  /*67f20*/  FFMA.FTZ R73, R68, R71, R73 ;  /* 0x0000004744497223 */ /* 0x000fe20000010049 */
[----:B------:R-:W-:-:S02]  /*67f30*/  HADD2.F32 R71, -RZ, R243.H1_H1 ;  /* 0x300000f3ff477230 */ /* 0x000fc40000004100 */
[----:B------:R-:W-:Y:S02]  /*67f40*/  HADD2.F32 R72, -RZ, R183.H1_H1 ;  /* 0x300000b7ff487230 */ /* 0x000fe40000004100 */
[----:B------:R-:W-:Y:S01]  /*67f50*/  FFMA.FTZ R248, R68, R69, R70 ;  /* 0x0000004544f87223 */ /* 0x000fe20000010046 */
[----:B------:R-:W-:Y:S01]  /*67f60*/  FADD.FTZ R68, R98, -R137 ;  /* 0x8000008962447221 */ /* 0x000fe20000010000 */
[----:B------:R-:W-:Y:S02]  /*67f70*/  HADD2.F32 R69, -RZ, R239.H1_H1 ;  /* 0x300000efff457230 */ /* 0x000fe40000004100 */
[----:B------:R-:W-:Y:S02]  /*67f80*/  HADD2.F32 R70, -RZ, R143.H1_H1 ;  /* 0x3000008fff467230 */ /* 0x000fe40000004100 */
[----:B------:R-:W-:Y:S01]  /*67f90*/  FMUL.FTZ R68, R138, R68 ;  /* 0x000000448a447220 */ /* 0x000fe20000410000 */
[--C-:B------:R-:W-:Y:S02]  /*67fa0*/  HADD2.F32 R74, -RZ, R182.reuse.H0_H0 ;  /* 0x200000b6ff4a7230 */ /* 0x100fe40000004100 */
[----:B------:R-:W-:-:S02]  /*67fb0*/  HADD2.F32 R139, -RZ, R182.H1_H1 ;  /* 0x300000b6ff8b7230 */ /* 0x000fc40000004100 */
[C---:B------:R-:W-:Y:S01]  /*67fc0*/  FFMA.FTZ R71, R68.reuse, R71, R72 ;  /* 0x0000004744477223 */ /* 0x040fe20000010048 */
[----:B------:R-:W-:Y:S01]  /*67fd0*/  FFMA.FTZ R75, R68, R69, R70 ;  /* 0x00000045444b7223 */ /* 0x000fe20000010046 */
[----:B------:R-:W-:Y:S01]  /*67fe0*/  FADD.FTZ R68, R50, -R137 ;  /* 0x8000008932447221 */ /* 0x000fe20000010000 */
[----:B------:R-:W-:Y:S02]  /*67ff0*/  HADD2.F32 R72, -RZ, R242.H0_H0 ;  /* 0x200000f2ff487230 */ /* 0x000fe40000004100 */
        /* <DEDUP_REMOVED lines=14> */
[----:B------:R-:W-:Y:S02]  /*680e0*/  HADD2.F32 R157, -RZ, R237.H1_H1 ;  /* 0x300000edff9d7230 */ /* 0x000fe40000004100 */
[C---:B------:R-:W-:Y:S01]  /*680f0*/  FFMA.FTZ R70, R68.reuse, R70, R139 ;  /* 0x0000004644467223 */ /* 0x040fe2000001008b */
[----:B------:R-:W-:Y:S01]  /*68100*/  FFMA.FTZ R74, R68, R69, R74 ;  /* 0x00000045444a7223 */ /* 0x000fe2000001004a */
[----:B------:R-:W-:Y:S01]  /*68110*/  FADD.FTZ R68, R32, -R137 ;  /* 0x8000008920447221 */ /* 0x000fe20000010000 */
[----:B------:R-:W-:Y:S02]  /*68120*/  HADD2.F32 R69, -RZ, R241.H0_H0 ;  /* 0x200000f1ff457230 */ /* 0x000fe40000004100 */
[----:B------:R-:W-:Y:S02]  /*68130*/  HADD2.F32 R139, -RZ, R181.H0_H0 ;  /* 0x200000b5ff8b7230 */ /* 0x000fe40000004100 */
[----:B------:R-:W-:Y:S01]  /*68140*/  FMUL.FTZ R68, R138, R68 ;  /* 0x000000448a447220 */ /* 0x000fe20000410000 */
[----:B------:R-:W-:Y:S01]  /*68150*/  F2FP.F16.F32.PACK_AB R70, R70, R72 ;  /* 0x000000484646723e */ /* 0x000fe200000000ff */
[----:B------:R-:W-:Y:S01]  /*68160*/  HADD2.F32 R73, -RZ, R180.H0_H0 ;  /* 0x200000b4ff497230 */ /* 0x000fe20000004100 */
[----:B------:R-:W-:Y:S01]  /*68170*/  F2FP.F16.F32.PACK_AB R74, R74, R159 ;  /* 0x0000009f4a4a723e */ /* 0x000fe200000000ff */
[----:B------:R-:W-:Y:S01]  /*68180*/  FFMA.FTZ R69, R68, R69, R139 ;  /* 0x0000004544457223 */ /* 0x000fe2000001008b */
[----:B------:R-:W-:-:S02]  /*68190*/  HADD2.F32 R139, -RZ, R237.H0_H0 ;  /* 0x200000edff8b7230 */ /* 0x000fc40000004100 */
[----:B------:R-:W-:-:S03]  /*681a0*/  HADD2.F32 R249, -RZ, R140.H1_H1 ;  /* 0x3000008cfff97230 */ /* 0x000fc60000004100 */
[----:B------:R-:W-:Y:S01]  /*681b0*/  FFMA.FTZ R158, R68, R139, R158 ;  /* 0x0000008b449e7223 */ /* 0x000fe2000001009e */
[----:B------:R-:W-:-:S04]  /*681c0*/  FADD.FTZ R68, R49, -R137 ;  /* 0x8000008931447221 */ /* 0x000fc80000010000 */
[----:B------:R-:W-:Y:S01]  /*681d0*/  FMUL.FTZ R139, R138, R68 ;  /* 0x000000448a8b7220 */ /* 0x000fe20000410000 */
        /* <DEDUP_REMOVED lines=29> */
.L_x_6966:
[----:B------:R-:W-:Y:S05]  /*683b0*/  BSYNC.RECONVERGENT B0 ;  /* 0x0000000000007941 */ /* 0x000fea0003800200 */
.L_x_6965:
        /* <DEDUP_REMOVED lines=82> */
.L_x_6968:
[----:B------:R-:W-:Y:S05]  /*688e0*/  BSYNC.RECONVERGENT B0 ;  /* 0x0000000000007941 */ /* 0x000fea0003800200 */
.L_x_6967:
        /* <DEDUP_REMOVED lines=82> */
.L_x_6970:
[----:B------:R-:W-:Y:S05]  /*68e10*/  BSYNC.RECONVERGENT B0 ;  /* 0x0000000000007941 */ /* 0x000fea0003800200 */
.L_x_6969:
        /* <DEDUP_REMOVED lines=82> */
.L_x_6972:
[----:B------:R-:W-:Y:S05]  /*69340*/  BSYNC.RECONVERGENT B0 ;  /* 0x0000000000007941 */ /* 0x000fea0003800200 */
.L_x_6971:
[----:B------:R-:W-:Y:S01]  /*69350*/  LOP3.LUT P0, RZ, R18, 0x20, RZ, 0xc0, !PT ;  /* 0x0000002012ff7812 */ /* 0x000fe2000780c0ff */
[----:B------:R-:W-:-:S12]  /*69360*/  BSSY.RECONVERGENT B0, `(.L_x_6973) ;  /* 0x0000050000007945 */ /* 0x000fd80003800200 */
[----:B------:R-:W-:Y:S05]  /*69370*/  @!P0 BRA `(.L_x_6974) ;  /* 0x0000000400388947 */ /* 0x000fea0003800000 */
[--C-:B01234-:R-:W-:Y:S01]  /*69380*/  FADD.FTZ R68, R115, -R137.reuse ;  /* 0x8000008973447221 */ /* 0x11ffe20000010000 */
[----:B-----5:R-:W-:Y:S02]  /*69390*/  HADD2.F32 R69, -RZ, R204.H0_H0 ;  /* 0x200000ccff457230 */ /* 0x020fe40000004100 */
[----:B------:R-:W-:Y:S02]  /*693a0*/  HADD2.F32 R70, -RZ, R196.H0_H0 ;  /* 0x200000c4ff467230 */ /* 0x000fe40000004100 */
[----:B------:R-:W-:Y:S01]  /*693b0*/  FMUL.FTZ R68, R138, R68 ;  /* 0x000000448a447220 */ /* 0x000fe20000410000 */
[----:B------:R-:W-:Y:S02]  /*693c0*/  HADD2.F32 R71, -RZ, R208.H0_H0 ;  /* 0x200000d0ff477230 */ /* 0x000fe40000004100 */
[--C-:B------:R-:W-:Y:S02]  /*693d0*/  HADD2.F32 R72, -RZ, R200.reuse.H0_H0 ;  /* 0x200000c8ff487230 */ /* 0x100fe40000004100 */
[----:B------:R-:W-:Y:S01]  /*693e0*/  FFMA.FTZ R139, R68, R69, R70 ;  /* 0x00000045448b7223 */ /* 0x000fe20000010046 */
[----:B------:R-:W-:Y:S01]  /*693f0*/  FADD.FTZ R69, R105, -R137 ;  /* 0x8000008969457221 */ /* 0x000fe20000010000 */
        /* <DEDUP_REMOVED lines=10> */
[----:B------:R-:W-:Y:S01]  /*694a0*/  FADD.FTZ R69, R106, -R137 ;  /* 0x800000896a457221 */ /* 0x000fe20000010000 */
[----:B------:R-:W-:Y:S01]  /*694b0*/  HADD2.F32 R70, -RZ, R205.H0_H0 ;  /* 0x200000cdff467230 */ /* 0x000fe20000004100 */
[----:B------:R-:W-:Y:S01]  /*694c0*/  F2FP.F16.F32.PACK_AB R68, R68, R72 ;  /* 0x000000484444723e */ /* 0x000fe200000000ff */
[----:B------:R-:W-:Y:S02]  /*694d0*/  HADD2.F32 R71, -RZ, R197.H0_H0 ;  /* 0x200000c5ff477230 */ /* 0x000fe40000004100 */
[----:B------:R-:W-:Y:S01]  /*694e0*/  FMUL.FTZ R69, R138, R69 ;  /* 0x000000458a457220 */ /* 0x000fe20000410000 */
[----:B------:R-:W-:Y:S02]  /*694f0*/  HADD2.F32 R75, -RZ, R201.H1_H1 ;  /* 0x300000c9ff4b7230 */ /* 0x000fe40000004100 */
[----:B------:R-:W-:Y:S02]  /*69500*/  HADD2.F32 R159, -RZ, R202.H0_H0 ;  /* 0x200000caff9f7230 */ /* 0x000fe40000004100 */
[----:B------:R-:W-:Y:S01]  /*69510*/  FFMA.FTZ R157, R69, R70, R71 ;  /* 0x00000046459d7223 */ /* 0x000fe20000010047 */
[----:B------:R-:W-:Y:S01]  /*69520*/  FADD.FTZ R70, R57, -R137 ;  /* 0x8000008939467221 */ /* 0x000fe20000010000 */
[----:B------:R-:W-:Y:S01]  /*69530*/  FFMA.FTZ R73, R69, R73, R74 ;  /* 0x0000004945497223 */ /* 0x000fe2000001004a */
[----:B------:R-:W-:-:S02]  /*69540*/  HADD2.F32 R69, -RZ, R209.H1_H1 ;  /* 0x300000d1ff457230 */ /* 0x000fc40000004100 */
[----:B------:R-:W-:Y:S02]  /*69550*/  HADD2.F32 R71, -RZ, R205.H1_H1 ;  /* 0x300000cdff477230 */ /* 0x000fe40000004100 */
[----:B------:R-:W-:Y:S01]  /*69560*/  FMUL.FTZ R70, R138, R70 ;  /* 0x000000468a467220 */ /* 0x000fe20000410000 */
[----:B------:R-:W-:Y:S02]  /*69570*/  HADD2.F32 R74, -RZ, R197.H1_H1 ;  /* 0x300000c5ff4a7230 */ /* 0x000fe40000004100 */
[----:B------:R-:W-:Y:S02]  /*69580*/  HADD2.F32 R249, -RZ, R203.H0_H0 ;  /* 0x200000cbfff97230 */ /* 0x000fe40000004100 */
[C---:B------:R-:W-:Y:S01]  /*69590*/  FFMA.FTZ R69, R70.reuse, R69, R75 ;  /* 0x0000004546457223 */ /* 0x040fe2000001004b */
[----:B------:R-:W-:Y:S02]  /*695a0*/  HADD2.F32 R75, -RZ, R210.H0_H0 ;  /* 0x200000d2ff4b7230 */ /* 0x000fe40000004100 */
[----:B------:R-:W-:Y:S01]  /*695b0*/  FFMA.FTZ R158, R70, R71, R74 ;  /* 0x00000047469e7223 */ /* 0x000fe2000001004a */
[----:B------:R-:W-:Y:S01]  /*695c0*/  FADD.FTZ R70, R58, -R137 ;  /* 0x800000893a467221 */ /* 0x000fe20000010000 */
[----:B------:R-:W-:Y:S01]  /*695d0*/  HADD2.F32 R71, -RZ, R206.H0_H0 ;  /* 0x200000ceff477230 */ /* 0x000fe20000004100 */
[----:B------:R-:W-:Y:S01]  /*695e0*/  F2FP.F16.F32.PACK_AB R69, R69, R73 ;  /* 0x000000494545723e */ /* 0x000fe200000000ff */
[----:B------:R-:W-:-:S02]  /*695f0*/  HADD2.F32 R74, -RZ, R198.H0_H0 ;  /* 0x200000c6ff4a7230 */ /* 0x000fc40000004100 */
[----:B------:R-:W-:Y:S01]  /*69600*/  FMUL.FTZ R70, R138, R70 ;  /* 0x000000468a467220 */ /* 0x000fe20000410000 */
[----:B------:R-:W-:-:S03]  /*69610*/  HADD2.F32 R250, -RZ, R199.H0_H0 ;  /* 0x200000c7fffa7230 */ /* 0x000fc60000004100 */
[----:B------:R-:W-:Y:S01]  /*69620*/  FFMA.FTZ R74, R70, R71, R74 ;  /* 0x00000047464a7223 */ /* 0x000fe2000001004a */
[----:B------:R-:W-:Y:S01]  /*69630*/  FADD.FTZ R71, R76, -R137 ;  /* 0x800000894c477221 */ /* 0x000fe20000010000 */
[----:B------:R-:W-:Y:S01]  /*69640*/  FFMA.FTZ R248, R70, R75, R159 ;  /* 0x0000004b46f87223 */ /* 0x000fe2000001009f */
[----:B------:R-:W-:Y:S02]  /*69650*/  HADD2.F32 R70, -RZ, R210.H1_H1 ;  /* 0x300000d2ff467230 */ /* 0x000fe40000004100 */
[----:B------:R-:W-:Y:S02]  /*69660*/  HADD2.F32 R75, -RZ, R202.H1_H1 ;  /* 0x300000caff4b7230 */ /* 0x000fe40000004100 */
[----:B------:R-:W-:Y:S01]  /*69670*/  FMUL.FTZ R71, R138, R71 ;  /* 0x000000478a477220 */ /* 0x000fe20000410000 */
[----:B------:R-:W-:-:S03]  /*69680*/  HADD2.F32 R159, -RZ, R198.H1_H1 ;  /* 0x300000c6ff9f7230 */ /* 0x000fc60000004100 */
[----:B------:R-:W-:Y:S01]  /*69690*/  FFMA.FTZ R70, R71, R70, R75 ;  /* 0x0000004647467223 */ /* 0x000fe2000001004b */
[----:B------:R-:W-:-:S04]  /*696a0*/  HADD2.F32 R75, -RZ, R206.H1_H1 ;  /* 0x300000ceff4b7230 */ /* 0x000fc80000004100 */
[----:B------:R-:W-:Y:S01]  /*696b0*/  F2FP.F16.F32.PACK_AB R70, R70, R248 ;  /* 0x000000f84646723e */ /* 0x000fe200000000ff */
[----:B------:R-:W-:Y:S01]  /*696c0*/  FFMA.FTZ R159, R71, R75, R159 ;  /* 0x0000004b479f7223 */ /* 0x000fe2000001009f */
[--C-:B------:R-:W-:Y:S01]  /*696d0*/  FADD.FTZ R71, R59, -R137.reuse ;  /* 0x800000893b477221 */ /* 0x100fe20000010000 */
[----:B------:R-:W-:-:S03]  /*696e0*/  FADD.FTZ R137, R104, -R137 ;  /* 0x8000008968897221 */ /* 0x000fc60000010000 */
[C---:B------:R-:W-:Y:S01]  /*696f0*/  FMUL.FTZ R75, R138.reuse, R71 ;  /* 0x000000478a4b7220 */ /* 0x040fe20000410000 */
[--C-:B------:R-:W-:Y:S02]  /*69700*/  HADD2.F32 R71, -RZ, R211.reuse.H0_H0 ;  /* 0x200000d3ff477230 */ /* 0x100fe40000004100 */
[----:B------:R-:W-:Y:S01]  /*69710*/  FMUL.FTZ R137, R138, R137 ;  /* 0x000000898a897220 */ /* 0x000fe20000410000 */
[----:B------:R-:W-:Y:S01]  /*69720*/  HADD2.F32 R138, -RZ, R211.H1_H1 ;  /* 0x300000d3ff8a7230 */ /* 0x000fe20000004100 */
[----:B------:R-:W-:Y:S01]  /*69730*/  F2FP.F16.F32.PACK_AB R74, R159, R74 ;  /* 0x0000004a9f4a723e */ /* 0x000fe200000000ff */
[----:B------:R-:W-:Y:S01]  /*69740*/  FFMA.FTZ R71, R75, R71, R249 ;  /* 0x000000474b477223 */ /* 0x000fe200000100f9 */
[----:B------:R-:W-:-:S05]  /*69750*/  HADD2.F32 R249, -RZ, R207.H0_H0 ;  /* 0x200000cffff97230 */ /* 0x000fca0000004100 */
[----:B------:R-:W-:Y:S01]  /*69760*/  FFMA.FTZ R75, R75, R249, R250 ;  /* 0x000000f94b4b7223 */ /* 0x000fe200000100fa */
[----:B------:R-:W-:Y:S02]  /*69770*/  HADD2.F32 R249, -RZ, R203.H1_H1 ;  /* 0x300000cbfff97230 */ /* 0x000fe40000004100 */
[----:B------:R-:W-:-:S03]  /*69780*/  HADD2.F32 R250, -RZ, R199.H1_H1 ;  /* 0x300000c7fffa7230 */ /* 0x000fc60000004100 */
[----:B------:R-:W-:Y:S01]  /*69790*/  FFMA.FTZ R138, R137, R138, R249 ;  /* 0x0000008a898a7223 */ /* 0x000fe200000100f9 */
[----:B------:R-:W-:-:S04]  /*697a0*/  HADD2.F32 R249, -RZ, R207.H1_H1 ;  /* 0x300000cffff97230 */ /* 0x000fc80000004100 */
[----:B------:R-:W-:Y:S01]  /*697b0*/  F2FP.F16.F32.PACK_AB R71, R138, R71 ;  /* 0x000000478a47723e */ /* 0x000fe200000000ff */
[----:B------:R-:W-:Y:S02]  /*697c0*/  FFMA.FTZ R137, R137, R249, R250 ;  /* 0x000000f989897223 */ /* 0x000fe400000100fa */
[----:B------:R-:W0:Y:S03]  /*697d0*/  LDC.64 R248, c[0x0][0x428] ;  /* 0x00010a00fff87b82 */ /* 0x000e260000000a00 */
[----:B------:R-:W-:Y:S01]  /*697e0*/  F2FP.F16.F32.PACK_AB R75, R137, R75 ;  /* 0x0000004b894b723e */ /* 0x000fe200000000ff */
[----:B0-----:R-:W-:-:S05]  /*697f0*/  IMAD.WIDE.U32 R72, R10, 0x10, R248 ;  /* 0x000000100a487825 */ /* 0x001fca00078e00f8 */
[----:B------:R0:W-:Y:S02]  /*69800*/  STG.E.128 desc[UR6][R72.64], R68 ;  /* 0x0000004448007986 */ /* 0x0001e4000c101d06 */
[----:B0-----:R-:W0:Y:S01]  /*69810*/  LDC.64 R68, c[0x0][0x430] ;  /* 0x00010c00ff447b82 */ /* 0x001e220000000a00 */
[----:B------:R-:W-:Y:S02]  /*69820*/  F2FP.F16.F32.PACK_AB R73, R158, R157 ;  /* 0x0000009d9e49723e */ /* 0x000fe400000000ff */
[----:B------:R-:W-:Y:S01]  /*69830*/  F2FP.F16.F32.PACK_AB R72, R156, R139 ;  /* 0x0000008b9c48723e */ /* 0x000fe200000000ff */
[----:B0-----:R-:W-:-:S05]  /*69840*/  IMAD.WIDE.U32 R68, R10, 0x10, R68 ;  /* 0x000000100a447825 */ /* 0x001fca00078e0044 */
[----:B------:R0:W-:Y:S02]  /*69850*/  STG.E.128 desc[UR6][R68.64], R72 ;  /* 0x0000004844007986 */ /* 0x0001e4000c101d06 */
.L_x_6974:
[----:B------:R-:W-:Y:S05]  /*69860*/  BSYNC.RECONVERGENT B0 ;  /* 0x0000000000007941 */ /* 0x000fea0003800200 */
.L_x_6973:
[----:B01234-:R-:W0:Y:S02]  /*69870*/  LDC.64 R68, c[0x0][0x380] ;  /* 0x0000e000ff447b82 */ /* 0x01fe240000000a00 */
[----:B0-----:R-:W-:-:S05]  /*69880*/  IMAD R251, R68, 0x4, R251 ;  /* 0x0000000444fb7824 */ /* 0x001fca00078e02fb */
[----:B------:R-:W-:-:S13]  /*69890*/  ISETP.GE.AND P0, PT, R251, R69, PT ;  /* 0x00000045fb00720c */ /* 0x000fda0003f06270 */
[----:B------:R-:W-:Y:S05]  /*698a0*/  @!P0 BRA `(.L_x_6975) ;  /* 0xfffff9a800448947 */ /* 0x000fea000383ffff */
[----:B------:R-:W-:Y:S05]  /*698b0*/  EXIT ;  /* 0x000000000000794d */ /* 0x000fea0003800000 */
.L_x_6954:
[----:B------:R-:W-:Y:S01]  /*698c0*/  HFMA2 R69, -RZ, RZ, 0, 1.847743988037109375e-06 ;  /* 0x0000001fff457431 */ /* 0x000fe200000001ff */
[----:B------:R-:W-:Y:S01]  /*698d0*/  BSSY B0, `(.L_x_6976) ;  /* 0x0000007000007945 */ /* 0x000fe20003800000 */
[----:B------:R-:W-:Y:S01]  /*698e0*/  MOV R74, R70 ;  /* 0x00000046004a7202 */ /* 0x000fe20000000f00 */
[----:B------:R-:W-:Y:S02]  /*698f0*/  IMAD.MOV.U32 R71, RZ, RZ, 0x1 ;  /* 0x00000001ff477424 */ /* 0x000fe400078e00ff */
[----:B------:R-:W-:-:S07]  /*69900*/  IMAD.MOV.U32 R68, RZ, RZ, -0x1 ;  /* 0xffffffffff447424 */ /* 0x000fce00078e00ff */
[----:B-----5:R-:W-:Y:S05]  /*69910*/  WARPSYNC.COLLECTIVE R68, `(.L_x_6977) ;  /* 0x0000000044087348 */ /* 0x020fea0003c00000 */
[----:B------:R0:W1:Y:S02]  /*69920*/  SHFL.BFLY P6, R68, R74, R71, R69 ;  /* 0x0c0000474a447389 */ /* 0x00006400000c0045 */
[----:B01---5:R-:W-:Y:S05]  /*69930*/  ENDCOLLECTIVE ;  /* 0x000000000000791b */ /* 0x023fea0003800000 */
.L_x_6977:
[----:B------:R-:W-:Y:S05]  /*69940*/  BSYNC B0 ;  /* 0x0000000000007941 */ /* 0x000fea0003800000 */
.L_x_6976:
[----:B------:R-:W-:Y:S01]  /*69950*/  FADD.FTZ R70, R70, R68 ;  /* 0x0000004446467221 */ /* 0x000fe20000010000 */
[----:B------:R-:W-:Y:S02]  /*69960*/  IMAD.MOV.U32 R68, RZ, RZ, -0x1 ;  /* 0xffffffffff447424 */ /* 0x000fe400078e00ff */
[----:B------:R-:W-:Y:S02]  /*69970*/  HFMA2 R69, -RZ, RZ, 0, 1.847743988037109375e-06 ;  /* 0x0000001fff457431 */ /* 0x000fe400000001ff */
[----:B------:R-:W-:Y:S01]  /*69980*/  IMAD.MOV.U32 R71, RZ, RZ, 0x2 ;  /* 0x00000002ff477424 */ /* 0x000fe200078e00ff */
[----:B------:R-:W0:Y:S01]  /*69990*/  LDC R73, c[0x0][0x400] ;  /* 0x00010000ff497b82 */ /* 0x000e220000000800 */
[----:B------:R-:W-:-:S07]  /*699a0*/  MOV R74, R70 ;  /* 0x00000046004a7202 */ /* 0x000fce0000000f00 */
[----:B0-----:R-:W-:Y:S05]  /*699b0*/  WARPSYNC.COLLECTIVE R68, `(.L_x_6978) ;  /* 0x0000000044087348 */ /* 0x001fea0003c00000 */
[----:B------:R1:W2:Y:S02]  /*699c0*/  SHFL.BFLY P6, R68, R74, R71, R69 ;  /* 0x0c0000474a447389 */ /* 0x0002a400000c0045 */
[----:B012---:R-:W-:Y:S05]  /*699d0*/  ENDCOLLECTIVE ;  /* 0x000000000000791b */ /* 0x007fea0003800000 */
.L_x_6978:
[----:B------:R-:W-:Y:S02]  /*699e0*/  IMAD.MOV.U32 R71, RZ, RZ, 0x4 ;  /* 0x00000004ff477424 */ /* 0x000fe400078e00ff */
[----:B------:R-:W-:Y:S01]  /*699f0*/  FADD.FTZ R70, R70, R68 ;  /* 0x0000004446467221 */ /* 0x000fe20000010000 */
[----:B------:R-:W-:-:S04]  /*69a00*/  MOV R68, 0xffffffff ;  /* 0xffffffff00447802 */ /* 0x000fc80000000f00 */
[----:B------:R-:W-:-:S07]  /*69a10*/  MOV R74, R70 ;  /* 0x00000046004a7202 */ /* 0x000fce0000000f00 */
[----:B------:R-:W-:Y:S05]  /*69a20*/  WARPSYNC.COLLECTIVE R68, `(.L_x_6979) ;  /* 0x0000000044087348 */ /* 0x000fea0003c00000 */
[----:B------:R0:W1:Y:S02]  /*69a30*/  SHFL.BFLY P6, R68, R74, R71, R69 ;  /* 0x0c0000474a447389 */ /* 0x00006400000c0045 */
[----:B01----:R-:W-:Y:S05]  /*69a40*/  ENDCOLLECTIVE ;  /* 0x000000000000791b */ /* 0x003fea0003800000 */
.L_x_6979:
[----:B------:R-:W-:Y:S02]  /*69a50*/  HFMA2 R71, -RZ, RZ, 0, 4.76837158203125e-07 ;  /* 0x00000008ff477431 */ /* 0x000fe400000001ff */
[----:B------:R-:W-:Y:S01]  /*69a60*/  FADD.FTZ R70, R70, R68 ;  /* 0x0000004446467221 */ /* 0x000fe20000010000 */
[----:B------:R-:W-:-:S03]  /*69a70*/  IMAD.MOV.U32 R68, RZ, RZ, -0x1 ;  /* 0xffffffffff447424 */ /* 0x000fc600078e00ff */
[----:B------:R-:W-:-:S07]  /*69a80*/  IMAD.MOV.U32 R74, RZ, RZ, R70 ;  /* 0x000000ffff4a7224 */ /* 0x000fce00078e0046 */
[----:B------:R-:W-:Y:S05]  /*69a90*/  WARPSYNC.COLLECTIVE R68, `(.L_x_6980) ;  /* 0x0000000044087348 */ /* 0x000fea0003c00000 */
[----:B------:R0:W1:Y:S02]  /*69aa0*/  SHFL.BFLY P6, R68, R74, R71, R69 ;  /* 0x0c0000474a447389 */ /* 0x00006400000c0045 */
[----:B01----:R-:W-:Y:S05]  /*69ab0*/  ENDCOLLECTIVE ;  /* 0x000000000000791b */ /* 0x003fea0003800000 */
.L_x_6980:
[----:B------:R-:W-:Y:S02]  /*69ac0*/  IMAD.MOV.U32 R71, RZ, RZ, 0x10 ;  /* 0x00000010ff477424 */ /* 0x000fe400078e00ff */
[----:B------:R-:W-:Y:S01]  /*69ad0*/  FADD.FTZ R70, R70, R68 ;  /* 0x0000004446467221 */ /* 0x000fe20000010000 */
[----:B------:R-:W-:-:S04]  /*69ae0*/  MOV R68, 0xffffffff ;  /* 0xffffffff00447802 */ /* 0x000fc80000000f00 */
[----:B------:R-:W-:-:S07]  /*69af0*/  MOV R74, R70 ;  /* 0x00000046004a7202 */ /* 0x000fce0000000f00 */
[----:B------:R-:W-:Y:S05]  /*69b00*/  WARPSYNC.COLLECTIVE R68, `(.L_x_6981) ;  /* 0x0000000044087348 */ /* 0x000fea0003c00000 */
[----:B------:R0:W1:Y:S02]  /*69b10*/  SHFL.BFLY P6, R68, R74, R71, R69 ;  /* 0x0c0000474a447389 */ /* 0x00006400000c0045 */
[----:B01----:R-:W-:Y:S05]  /*69b20*/  ENDCOLLECTIVE ;  /* 0x000000000000791b */ /* 0x003fea0003800000 */
.L_x_6981:
[----:B------:R-:W-:Y:S02]  /*69b30*/  HFMA2 R71, -RZ, RZ, 0, 5.9604644775390625e-08 ;  /* 0x00000001ff477431 */ /* 0x000fe400000001ff */
        /* <DEDUP_REMOVED lines=168> */
[----:B------:R-:W-:Y:S02]  /*6a5c0*/  IMAD.MOV.U32 R69, RZ, RZ, 0x1f ;  /* 0x0000001fff457424 */ /* 0x000fe400078e00ff */
[----:B------:R-:W-:-:S07]  /*6a5d0*/  IMAD.MOV.U32 R74, RZ, RZ, R72 ;  /* 0x000000ffff4a7224 */ /* 0x000fce00078e0048 */
[----:B------:R-:W-:Y:S05]  /*6a5e0*/  WARPSYNC.COLLECTIVE R68, `(.L_x_6982) ;  /* 0x0000000044087348 */ /* 0x000fea0003c00000 */
[----:B------:R0:W1:Y:S02]  /*6a5f0*/  SHFL.BFLY P6, R68, R74, R71, R69 ;  /* 0x0c0000474a447389 */ /* 0x00006400000c0045 */
[----:B01----:R-:W-:Y:S05]  /*6a600*/  ENDCOLLECTIVE ;  /* 0x000000000000791b */ /* 0x003fea0003800000 */
.L_x_6982:
[----:B------:R-:W-:Y:S02]  /*6a610*/  HFMA2 R71, -RZ, RZ, 0, 1.1920928955078125e-07 ;  /* 0x00000002ff477431 */ /* 0x000fe400000001ff */
[----:B------:R-:W-:Y:S01]  /*6a620*/  FADD.FTZ R72, R72, R68 ;  /* 0x0000004448487221 */ /* 0x000fe20000010000 */
[----:B------:R-:W-:-:S03]  /*6a630*/  IMAD.MOV.U32 R68, RZ, RZ, -0x1 ;  /* 0xffffffffff447424 */ /* 0x000fc600078e00ff */
[----:B------:R-:W-:-:S07]  /*6a640*/  IMAD.MOV.U32 R74, RZ, RZ, R72 ;  /* 0x000000ffff4a7224 */ /* 0x000fce00078e0048 */
[----:B------:R-:W-:Y:S05]  /*6a650*/  WARPSYNC.COLLECTIVE R68, `(.L_x_6983) ;  /* 0x0000000044087348 */ /* 0x000fea0003c00000 */
[----:B------:R0:W1:Y:S02]  /*6a660*/  SHFL.BFLY P6, R68, R74, R71, R69 ;  /* 0x0c0000474a447389 */ /* 0x00006400000c0045 */
[----:B01----:R-:W-:Y:S05]  /*6a670*/  ENDCOLLECTIVE ;  /* 0x000000000000791b */ /* 0x003fea0003800000 */
.L_x_6983:
[----:B------:R-:W-:Y:S02]  /*6a680*/  IMAD.MOV.U32 R71, RZ, RZ, 0x4 ;  /* 0x00000004ff477424 */ /* 0x000fe400078e00ff */
[----:B------:R-:W-:Y:S01]  /*6a690*/  FADD.FTZ R72, R72, R68 ;  /* 0x0000004448487221 */ /* 0x000fe20000010000 */
[----:B------:R-:W-:-:S04]  /*6a6a0*/  MOV R68, 0xffffffff ;  /* 0xffffffff00447802 */ /* 0x000fc80000000f00 */
[----:B------:R-:W-:-:S07]  /*6a6b0*/  MOV R74, R72 ;  /* 0x00000048004a7202 */ /* 0x000fce0000000f00 */
[----:B------:R-:W-:Y:S05]  /*6a6c0*/  WARPSYNC.COLLECTIVE R68, `(.L_x_6984) ;  /* 0x0000000044087348 */ /* 0x000fea0003c00000 */
[----:B------:R0:W1:Y:S02]  /*6a6d0*/  SHFL.BFLY P6, R68, R74, R71, R69 ;  /* 0x0c0000474a447389 */ /* 0x00006400000c0045 */
[----:B01----:R-:W-:Y:S05]  /*6a6e0*/  ENDCOLLECTIVE ;  /* 0x000000000000791b */ /* 0x003fea0003800000 */
.L_x_6984:
[----:B------:R-:W-:Y:S02]  /*6a6f0*/  HFMA2 R71, -RZ, RZ, 0, 4.76837158203125e-07 ;  /* 0x00000008ff477431 */ /* 0x000fe400000001ff */
[----:B------:R-:W-:Y:S01]  /*6a700*/  FADD.FTZ R72, R72, R68 ;  /* 0x0000004448487221 */ /* 0x000fe20000010000 */
[----:B------:R-:W-:-:S03]  /*6a710*/  IMAD.MOV.U32 R68, RZ, RZ, -0x1 ;  /* 0xffffffffff447424 */ /* 0x000fc600078e00ff */
[----:B------:R-:W-:-:S07]  /*6a720*/  IMAD.MOV.U32 R74, RZ, RZ, R72 ;  /* 0x000000ffff4a7224 */ /* 0x000fce00078e0048 */
[----:B------:R-:W-:Y:S05]  /*6a730*/  WARPSYNC.COLLECTIVE R68, `(.L_x_6985) ;  /* 0x0000000044087348 */ /* 0x000fea0003c00000 */
[----:B------:R0:W1:Y:S02]  /*6a740*/  SHFL.BFLY P6, R68, R74, R71, R69 ;  /* 0x0c0000474a447389 */ /* 0x00006400000c0045 */
[----:B01----:R-:W-:Y:S05]  /*6a750*/  ENDCOLLECTIVE ;  /* 0x000000000000791b */ /* 0x003fea0003800000 */
.L_x_6985:
[----:B------:R-:W-:Y:S02]  /*6a760*/  IMAD.MOV.U32 R71, RZ, RZ, 0x10 ;  /* 0x00000010ff477424 */ /* 0x000fe400078e00ff */
[----:B------:R-:W-:Y:S01]  /*6a770*/  FADD.FTZ R72, R72, R68 ;  /* 0x0000004448487221 */ /* 0x000fe20000010000 */
[----:B------:R-:W-:-:S04]  /*6a780*/  MOV R68, 0xffffffff ;  /* 0xffffffff00447802 */ /* 0x000fc80000000f00 */
[----:B------:R-:W-:-:S07]  /*6a790*/  MOV R74, R72 ;  /* 0x00000048004a7202 */ /* 0x000fce0000000f00 */
[----:B------:R-:W-:Y:S05]  /*6a7a0*/  WARPSYNC.COLLECTIVE R68, `(.L_x_6986) ;  /* 0x0000000044087348 */ /* 0x000fea0003c00000 */
[----:B------:R0:W1:Y:S02]  /*6a7b0*/  SHFL.BFLY P6, R68, R74, R71, R69 ;  /* 0x0c0000474a447389 */ /* 0x00006400000c0045 */
[----:B01----:R-:W-:Y:S05]  /*6a7c0*/  ENDCOLLECTIVE ;  /* 0x000000000000791b */ /* 0x003fea0003800000 */
.L_x_6986:
[----:B------:R-:W-:Y:S05]  /*6a7d0*/  BRA `(.L_x_6987) ;  /* 0xffffffb800687947 */ /* 0x000fea000383ffff */
.L_x_6988:
        /* <DEDUP_REMOVED lines=10> */
.L_x_54440:


//--------------------- .text._ZN10layer_norm31ln_parallel_residual_fwd_kernelINS_13Kernel_traitsI6__halfS2_S2_S2_fjLj2560ELj1ELj4ELj1ELj16ENS_18Kernel_traits_baseILj2560ES2_S2_S2_S2_fjLj128EEEEELb1ELb0ELb1EEEvNS_9FwdParamsE --------------------------
	.section	.text._ZN10layer_norm31ln_parallel_residual_fwd_kernelINS_13Kernel_traitsI6__halfS2_S2_S2_fjLj2560ELj1ELj4ELj1ELj16ENS_18Kernel_traits_baseILj2560ES2_S2_S2_S2_fjLj128EEEEELb1ELb0ELb1EEEvNS_9FwdParamsE,"ax",@progbits
	.align	128
        .global         _ZN10layer_norm31ln_parallel_residual_fwd_kernelINS_13Kernel_traitsI6__halfS2_S2_S2_fjLj2560ELj1ELj4ELj1ELj16ENS_18Kernel_traits_baseILj2560ES2_S2_S2_S2_fjLj128EEEEELb1ELb0ELb1EEEvNS_9FwdParamsE
        .type           _ZN10layer_norm31ln_parallel_residual_fwd_kernelINS_13Kernel_traitsI6__halfS2_S2_S2_fjLj2560ELj1ELj4ELj1ELj16ENS_18Kernel_traits_baseILj2560ES2_S2_S2_S2_fjLj128EEEEELb1ELb0ELb1EEEvNS_9FwdParamsE,@function
        .size           _ZN10layer_norm31ln_parallel_residual_fwd_kernelINS_13Kernel_traitsI6__halfS2_S2_S2_fjLj2560ELj1ELj4ELj1ELj16ENS_18Kernel_traits_baseILj2560ES2_S2_S2_S2_fjLj128EEEEELb1ELb0ELb1EEEvNS_9FwdParamsE,(.L_x_54441 - _ZN10layer_norm31ln_parallel_residual_fwd_kernelINS_13Kernel_traitsI6__halfS2_S2_S2_fjLj2560ELj1ELj4ELj1ELj16ENS_18Kernel_traits_baseILj2560ES2_S2_S2_S2_fjLj128EEEEELb1ELb0ELb1EEEvNS_9FwdParamsE)
        .other          _ZN10layer_norm31ln_parallel_residual_fwd_kernelINS_13Kernel_traitsI6__halfS2_S2_S2_fjLj2560ELj1ELj4ELj1ELj16ENS_18Kernel_traits_baseILj2560ES2_S2_S2_S2_fjLj128EEEEELb1ELb0ELb1EEEvNS_9FwdParamsE,@"STO_CUDA_ENTRY STV_DEFAULT"
_ZN10layer_norm31ln_parallel_residual_fwd_kernelINS_13Kernel_traitsI6__halfS2_S2_S2_fjLj2560ELj1ELj4ELj1ELj16ENS_18Kernel_traits_baseILj2560ES2_S2_S2_S2_fjLj128EEEEELb1ELb0ELb1EEEvNS_9FwdParamsE:
.text._ZN10layer_norm31ln_parallel_residual_fwd_kernelINS_13Kernel_traitsI6__halfS2_S2_S2_fjLj2560ELj1ELj4ELj1ELj16ENS_18Kernel_traits_baseILj2560ES2_S2_S2_S2_fjLj128EEEEELb1ELb0ELb1EEEvNS_9FwdParamsE:
[----:B------:R-:W0:Y:S01]  /*0000*/  LDC R1, c[0x0][0x37c] ;  /* 0x0000df00ff017b82 */ /* 0x000e220000000800 */
[----:B------:R-:W1:Y:S07]  /*0010*/  LDCU.U8 UR8, c[0x0][0x464] ;  /* 0x00008c80ff0877ac */ /* 0x000e6e0008000000 */
[----:B------:R-:W2:Y:S01]  /*0020*/  LDC R4, c[0x0][0x458] ;  /* 0x00011600ff047b82 */ /* 0x000ea20000000800 */
[----:B0-----:R-:W-:Y:S01]  /*0030*/  VIADD R1, R1, 0xffffff50 ;  /* 0xffffff5001017836 */ /* 0x001fe20000000000 */
[----:B------:R-:W0:Y:S01]  /*0040*/  LDCU.64 UR4, c[0x0][0x450] ;  /* 0x00008a00ff0477ac */ /* 0x000e220008000a00 */
[----:B------:R-:W3:Y:S05]  /*0050*/  LDCU.64 UR6, c[0x0][0x358] ;  /* 0x00006b00ff0677ac */ /* 0x000eea0008000a00 */
[----:B------:R-:W2:Y:S01]  /*0060*/  LDC R5, c[0x0][0x45c] ;  /* 0x00011700ff057b82 */ /* 0x000ea20000000800 */
[----:B-1----:R-:W-:Y:S01]  /*0070*/  ISETP.NE.AND P0, PT, RZ, UR8, PT ;  /* 0x00000008ff007c0c */ /* 0x002fe2000bf05270 */
[----:B------:R-:W1:Y:S01]  /*0080*/  LDCU.64 UR8, c[0x0][0x438] ;  /* 0x00008700ff0877ac */ /* 0x000e620008000a00 */
[----:B0-----:R-:W-:Y:S01]  /*0090*/  IMAD.U32 R2, RZ, RZ, UR4 ;  /* 0x00000004ff027e24 */ /* 0x001fe2000f8e00ff */
[----:B------:R-:W-:-:S10]  /*00a0*/  MOV R3, UR5 ;  /* 0x0000000500037c02 */ /* 0x000fd40008000f00 */
[----:B---3--:R-:W3:Y:S01]  /*00b0*/  @P0 LDG.E.64 R2, desc[UR6][R2.64] ;  /* 0x0000000602020981 */ /* 0x008ee2000c1e1b00 */
[----:B------:R-:W0:Y:S03]  /*00c0*/  @P0 LDC R9, c[0x0][0x460] ;  /* 0x00011800ff090b82 */ /* 0x000e260000000800 */
[----:B--2---:R-:W0:Y:S01]  /*00d0*/  @P0 LDG.E.64 R6, desc[UR6][R4.64] ;  /* 0x0000000604060981 */ /* 0x004e22000c1e1b00 */
[----:B------:R-:W2:Y:S01]  /*00e0*/  S2R R15, SR_TID.X ;  /* 0x00000000000f7919 */ /* 0x000ea20000002100 */
[----:B-1----:R-:W-:-:S04]  /*00f0*/  UISETP.NE.U32.AND UP0, UPT, UR8, URZ, UPT ;  /* 0x000000ff0800728c */ /* 0x002fc8000bf05070 */
[----:B------:R-:W-:Y:S01]  /*0100*/  UISETP.NE.AND.EX UP0, UPT, UR9, URZ, UPT, UP0 ;  /* 0x000000ff0900728c */ /* 0x000fe2000bf05300 */
[----:B--2---:R-:W-:Y:S02]  /*0110*/  LOP3.LUT R14, R15, 0x1f, RZ, 0xc0, !PT ;  /* 0x0000001f0f0e7812 */ /* 0x004fe400078ec0ff */
[----:B---3--:R-:W-:Y:S02]  /*0120*/  @P0 R2UR UR4, R2 ;  /* 0x00000000020402ca */ /* 0x008fe400000e0000 */
[----:B0-----:R-:W-:-:S05]  /*0130*/  @P0 IADD3 R4, P1, PT, R6, R9, RZ ;  /* 0x0000000906040210 */ /* 0x001fca0007f3e0ff */
[----:B------:R-:W-:Y:S01]  /*0140*/  @P0 IMAD.X R5, RZ, RZ, R7, P1 ;  /* 0x000000ffff050224 */ /* 0x000fe200008e0607 */
[----:B------:R-:W-:-:S04]  /*0150*/  @P0 R2UR UR5, R3 ;  /* 0x00000000030502ca */ /* 0x000fc800000e0000 */
[--C-:B------:R-:W-:Y:S02]  /*0160*/  SHF.R.U64 R0, R4, 0x2, R5.reuse ;  /* 0x0000000204007819 */ /* 0x100fe40000001205 */
[----:B------:R-:W-:Y:S01]  /*0170*/  SHF.R.U32.HI R3, RZ, 0x2, R5 ;  /* 0x00000002ff037819 */ /* 0x000fe20000011605 */
[----:B------:R-:W-:Y:S08]  /*0180*/  BRA.U UP0, `(.L_x_6989) ;  /* 0x0000000900a87547 */ /* 0x000ff0000b800000 */
        /* <DEDUP_REMOVED lines=91> */
.L_x_6990:
        /* <DEDUP_REMOVED lines=79> */
.L_x_6989:
        /* <DEDUP_REMOVED lines=75> */
.L_x_6992:
        /* <DEDUP_REMOVED lines=78> */
.L_x_6991:
[----:B------:R-:W2:Y:S01]  /*15c0*/  S2UR UR9, SR_CTAID.X ;  /* 0x00000000000979c3 */ /* 0x000ea20000002500 */
[----:B------:R-:W3:Y:S01]  /*15d0*/  LDCU UR10, c[0x0][0x384] ;  /* 0x00007080ff0a77ac */ /* 0x000ee20008000800 */
[----:B------:R-:W-:Y:S01]  /*15e0*/  SHF.R.U32.HI R2, RZ, 0x5, R15 ;  /* 0x00000005ff027819 */ /* 0x000fe2000001160f */
[----:B--2---:R-:W-:-:S06]  /*15f0*/  USHF.L.U32 UR8, UR9, 0x2, URZ ;  /* 0x0000000209087899 */ /* 0x004fcc00080006ff */
[----:B------:R-:W-:-:S04]  /*1600*/  LOP3.LUT R252, R2, UR8, RZ, 0xfc, !PT ;  /* 0x0000000802fc7c12 */ /* 0x000fc8000f8efcff */
[----:B---3--:R-:W-:-:S13]  /*1610*/  ISETP.GE.AND P0, PT, R252, UR10, PT ;  /* 0x0000000afc007c0c */ /* 0x008fda000bf06270 */
[----:B------:R-:W-:Y:S05]  /*1620*/  @P0 EXIT ;  /* 0x000000000000094d */ /* 0x000fea0003800000 */
[----:B------:R-:W2:Y:S01]  /*1630*/  LDC R2, c[0x0][0x360] ;  /* 0x0000d800ff027b82 */ /* 0x000ea20000000800 */
[----:B------:R-:W-:Y:S01]  /*1640*/  IMAD.HI.U32 R5, R0, -0x2daee0ad, RZ ;  /* 0xd2511f5300057827 */ /* 0x000fe200078e00ff */
[----:B------:R-:W-:Y:S01]  /*1650*/  UIADD3 UR8, UPT, UPT, UR4, -0x61c88647, URZ ;  /* 0x9e3779b904087890 */ /* 0x000fe2000fffe0ff */
[----:B------:R-:W-:Y:S01]  /*1660*/  LOP3.LUT R155, R4, 0x3, RZ, 0xc0, !PT ;  /* 0x00000003049b7812 */ /* 0x000fe200078ec0ff */
[----:B------:R-:W3:Y:S01]  /*1670*/  LDCU.64 UR10, c[0x0][0x398] ;  /* 0x00007300ff0a77ac */ /* 0x000ee20008000a00 */
[----:B01----:R-:W-:Y:S01]  /*1680*/  IMAD R10, R0, -0x2daee0ad, RZ ;  /* 0xd2511f53000a7824 */ /* 0x003fe200078e02ff */
[----:B------:R-:W-:Y:S01]  /*1690*/  LOP3.LUT R5, R5, UR5, RZ, 0x3c, !PT ;  /* 0x0000000505057c12 */ /* 0x000fe2000f8e3cff */
[----:B------:R-:W-:Y:S01]  /*16a0*/  IMAD.MOV.U32 R4, RZ, RZ, RZ ;  /* 0x000000ffff047224 */ /* 0x000fe200078e00ff */
[----:B------:R-:W-:Y:S02]  /*16b0*/  UIADD3 UR12, UPT, UPT, UR4, -0x4ab325aa, URZ ;  /* 0xb54cda56040c7890 */ /* 0x000fe4000fffe0ff */
[----:B------:R-:W-:Y:S01]  /*16c0*/  UIADD3 UR13, UPT, UPT, UR5, 0x1fd5c5a3, URZ ;  /* 0x1fd5c5a3050d7890 */ /* 0x000fe2000fffe0ff */
[----:B------:R-:W-:Y:S01]  /*16d0*/  IMAD.HI.U32 R7, R5, -0x326172a9, RZ ;  /* 0xcd9e8d5705077827 */ /* 0x000fe200078e00ff */
[----:B------:R-:W-:-:S02]  /*16e0*/  UIADD3 UR14, UPT, UPT, UR4, -0xe443238, URZ ;  /* 0xf1bbcdc8040e7890 */ /* 0x000fc4000fffe0ff */
[----:B------:R-:W-:Y:S02]  /*16f0*/  UIADD3 UR15, UPT, UPT, UR5, -0x695add53, URZ ;  /* 0x96a522ad050f7890 */ /* 0x000fe4000fffe0ff */
[----:B------:R-:W-:Y:S02]  /*1700*/  UIADD3 UR16, UPT, UPT, UR4, -0x700cb87f, URZ ;  /* 0x8ff3478104107890 */ /* 0x000fe4000fffe0ff */
[----:B---3--:R-:W-:Y:S01]  /*1710*/  UISETP.NE.U32.AND UP0, UPT, UR10, URZ, UPT ;  /* 0x000000ff0a00728c */ /* 0x008fe2000bf05070 */
[----:B--2---:R-:W-:Y:S01]  /*1720*/  IMAD R2, R2, UR9, R15 ;  /* 0x0000000902027c24 */ /* 0x004fe2000f8e020f */
[----:B------:R-:W-:Y:S02]  /*1730*/  UIADD3 UR9, UPT, UPT, UR5, -0x4498517b, URZ ;  /* 0xbb67ae8505097890 */ /* 0x000fe4000fffe0ff */
[----:B------:R-:W-:Y:S01]  /*1740*/  UIADD3 UR10, UPT, UPT, UR4, -0x255992d5, URZ ;  /* 0xdaa66d2b040a7890 */ /* 0x000fe2000fffe0ff */
[----:B------:R-:W-:Y:S01]  /*1750*/  IMAD.HI.U32 R6, R2, -0x326172a9, RZ ;  /* 0xcd9e8d5702067827 */ /* 0x000fe200078e00ff */
[----:B------:R-:W-:-:S02]  /*1760*/  UISETP.NE.AND.EX UP0, UPT, UR11, URZ, UPT, UP0 ;  /* 0x000000ff0b00728c */ /* 0x000fc4000bf05300 */
[----:B------:R-:W-:Y:S01]  /*1770*/  UIADD3 UR11, UPT, UPT, UR5, -0x126145ec, URZ ;  /* 0xed9eba14050b7890 */ /* 0x000fe2000fffe0ff */
[----:B------:R-:W-:Y:S01]  /*1780*/  IMAD R8, R2, -0x326172a9, RZ ;  /* 0xcd9e8d5702087824 */ /* 0x000fe200078e02ff */
[----:B------:R-:W-:Y:S02]  /*1790*/  LOP3.LUT R6, R3, UR4, R6, 0x96, !PT ;  /* 0x0000000403067c12 */ /* 0x000fe4000f8e9606 */
[----:B------:R-:W-:Y:S02]  /*17a0*/  PLOP3.LUT P0, PT, PT, PT, UP0, 0x80, 0x8 ;  /* 0x000000000008781c */ /* 0x000fe40003f0f008 */
[----:B------:R-:W-:Y:S01]  /*17b0*/  LOP3.LUT R7, R8, UR8, R7, 0x96, !PT ;  /* 0x0000000808077c12 */ /* 0x000fe2000f8e9607 */
[----:B------:R-:W-:Y:S01]  /*17c0*/  IMAD.HI.U32 R9, R6, -0x2daee0ad, RZ ;  /* 0xd2511f5306097827 */ /* 0x000fe200078e00ff */
[----:B------:R-:W-:-:S03]  /*17d0*/  UIADD3 UR8, UPT, UPT, UR4, 0x3c6ef372, URZ ;  /* 0x3c6ef37204087890 */ /* 0x000fc6000fffe0ff */
[----:B------:R-:W-:Y:S01]  /*17e0*/  IMAD R11, R6, -0x2daee0ad, RZ ;  /* 0xd2511f53060b7824 */ /* 0x000fe200078e02ff */
[----:B------:R-:W-:Y:S01]  /*17f0*/  LOP3.LUT R9, R10, UR9, R9, 0x96, !PT ;  /* 0x000000090a097c12 */ /* 0x000fe2000f8e9609 */
[----:B------:R-:W-:Y:S01]  /*1800*/  UIADD3 UR9, UPT, UPT, UR5, 0x76cf5d0a, URZ ;  /* 0x76cf5d0a05097890 */ /* 0x000fe2000fffe0ff */
[----:B------:R-:W-:Y:S02]  /*1810*/  IMAD R6, R5, -0x326172a9, RZ ;  /* 0xcd9e8d5705067824 */ /* 0x000fe400078e02ff */
        /* <DEDUP_REMOVED lines=15> */
[----:B------:R-:W-:Y:S01]  /*1910*/  UIADD3 UR9, UPT, UPT, UR5, -0x56f99767, URZ ;  /* 0xa906689905097890 */ /* 0x000fe2000fffe0ff */
[----:B------:R-:W-:-:S04]  /*1920*/  IMAD.HI.U32 R9, R6, -0x2daee0ad, RZ ;  /* 0xd2511f5306097827 */ /* 0x000fc800078e00ff */
[C---:B------:R-:W-:Y:S01]  /*1930*/  IMAD.HI.U32 R5, R7.reuse, -0x326172a9, RZ ;  /* 0xcd9e8d5707057827 */ /* 0x040fe200078e00ff */
        /* <DEDUP_REMOVED lines=9> */
[----:B------:R-:W0:Y:S02]  /*19d0*/  LDCU UR10, c[0x0][0x404] ;  /* 0x00008080ff0a77ac */ /* 0x000e240008000800 */
[----:B------:R-:W-:Y:S01]  /*19e0*/  IMAD R8, R9, -0x326172a9, RZ ;  /* 0xcd9e8d5709087824 */ /* 0x000fe200078e02ff */
[----:B------:R-:W-:Y:S01]  /*19f0*/  LOP3.LUT R6, R11, UR9, R6, 0x96, !PT ;  /* 0x000000090b067c12 */ /* 0x000fe2000f8e9606 */
[----:B------:R-:W-:Y:S01]  /*1a00*/  IMAD R10, R5, -0x2daee0ad, RZ ;  /* 0xd2511f53050a7824 */ /* 0x000fe200078e02ff */
[----:B------:R-:W-:Y:S01]  /*1a10*/  UIADD3 UR9, UPT, UPT, UR5, -0x24c28bd8, URZ ;  /* 0xdb3d742805097890 */ /* 0x000fe2000fffe0ff */
[----:B------:R-:W-:-:S04]  /*1a20*/  IMAD.HI.U32 R9, R7, -0x2daee0ad, RZ ;  /* 0xd2511f5307097827 */ /* 0x000fc800078e00ff */
[----:B------:R-:W-:Y:S01]  /*1a30*/  IMAD.HI.U32 R5, R6, -0x326172a9, RZ ;  /* 0xcd9e8d5706057827 */ /* 0x000fe200078e00ff */
[----:B------:R-:W-:Y:S01]  /*1a40*/  LOP3.LUT R9, R10, UR11, R9, 0x96, !PT ;  /* 0x0000000b0a097c12 */ /* 0x000fe2000f8e9609 */
[----:B------:R-:W1:Y:S02]  /*1a50*/  LDCU UR11, c[0x0][0x408] ;  /* 0x00008100ff0b77ac */ /* 0x000e640008000800 */
[----:B------:R-:W-:Y:S01]  /*1a60*/  IMAD R11, R7, -0x2daee0ad, RZ ;  /* 0xd2511f53070b7824 */ /* 0x000fe200078e02ff */
[----:B------:R-:W-:Y:S01]  /*1a70*/  LOP3.LUT R5, R8, UR12, R5, 0x96, !PT ;  /* 0x0000000c08057c12 */ /* 0x000fe2000f8e9605 */
[----:B------:R-:W-:Y:S01]  /*1a80*/  IMAD R7, R6, -0x326172a9, RZ ;  /* 0xcd9e8d5706077824 */ /* 0x000fe200078e02ff */
[----:B------:R-:W2:Y:S01]  /*1a90*/  LDCU UR12, c[0x0][0x388] ;  /* 0x00007100ff0c77ac */ /* 0x000ea20008000800 */
[----:B------:R-:W-:-:S04]  /*1aa0*/  IMAD.HI.U32 R6, R9, -0x326172a9, RZ ;  /* 0xcd9e8d5709067827 */ /* 0x000fc800078e00ff */
[----:B------:R-:W-:Y:S01]  /*1ab0*/  IMAD.HI.U32 R8, R5, -0x2daee0ad, RZ ;  /* 0xd2511f5305087827 */ /* 0x000fe200078e00ff */
[----:B------:R-:W-:-:S03]  /*1ac0*/  LOP3.LUT R6, R7, UR8, R6, 0x96, !PT ;  /* 0x0000000807067c12 */ /* 0x000fc6000f8e9606 */
[----:B------:R-:W-:Y:S01]  /*1ad0*/  IMAD R12, R5, -0x2daee0ad, RZ ;  /* 0xd2511f53050c7824 */ /* 0x000fe200078e02ff */
[----:B------:R-:W-:Y:S01]  /*1ae0*/  LOP3.LUT R8, R11, UR13, R8, 0x96, !PT ;  /* 0x0000000d0b087c12 */ /* 0x000fe2000f8e9608 */
[----:B------:R-:W-:Y:S01]  /*1af0*/  IMAD R10, R9, -0x326172a9, RZ ;  /* 0xcd9e8d57090a7824 */ /* 0x000fe200078e02ff */
[----:B------:R-:W3:Y:S01]  /*1b00*/  LDCU.U8 UR13, c[0x0][0x410] ;  /* 0x00008200ff0d77ac */ /* 0x000ee20008000000 */
[----:B------:R-:W-:-:S04]  /*1b10*/  IMAD.HI.U32 R7, R6, -0x2daee0ad, RZ ;  /* 0xd2511f5306077827 */ /* 0x000fc800078e00ff */
[----:B------:R-:W-:Y:S01]  /*1b20*/  IMAD.HI.U32 R5, R8, -0x326172a9, RZ ;  /* 0xcd9e8d5708057827 */ /* 0x000fe200078e00ff */
[----:B------:R-:W-:Y:S01]  /*1b30*/  LOP3.LUT R7, R12, UR9, R7, 0x96, !PT ;  /* 0x000000090c077c12 */ /* 0x000fe2000f8e9607 */
[----:B------:R-:W4:Y:S02]  /*1b40*/  LDCU.64 UR8, c[0x0][0x3a0] ;  /* 0x00007400ff0877ac */ /* 0x000f240008000a00 */
[----:B------:R-:W-:Y:S01]  /*1b50*/  IMAD R6, R6, -0x2daee0ad, RZ ;  /* 0xd2511f5306067824 */ /* 0x000fe200078e02ff */
[----:B------:R-:W-:Y:S01]  /*1b60*/  LOP3.LUT R5, R10, UR14, R5, 0x96, !PT ;  /* 0x0000000e0a057c12 */ /* 0x000fe2000f8e9605 */
[----:B------:R-:W-:Y:S01]  /*1b70*/  IMAD R9, R8, -0x326172a9, RZ ;  /* 0xcd9e8d5708097824 */ /* 0x000fe200078e02ff */
[----:B------:R-:W0:Y:S01]  /*1b80*/  LDCU UR14, c[0x0][0x448] ;  /* 0x00008900ff0e77ac */ /* 0x000e220008000800 */
[----:B------:R-:W-:-:S04]  /*1b90*/  IMAD.HI.U32 R50, R7, -0x326172a9, RZ ;  /* 0xcd9e8d5707327827 */ /* 0x000fc800078e00ff */
[----:B------:R-:W-:Y:S01]  /*1ba0*/  IMAD.HI.U32 R49, R5, -0x2daee0ad, RZ ;  /* 0xd2511f5305317827 */ /* 0x000fe200078e00ff */
[----:B------:R-:W-:-:S03]  /*1bb0*/  LOP3.LUT R50, R9, UR16, R50, 0x96, !PT ;  /* 0x0000001009327c12 */ /* 0x000fc6000f8e9632 */
[----:B------:R-:W-:Y:S01]  /*1bc0*/  IMAD R154, R7, -0x326172a9, RZ ;  /* 0xcd9e8d57079a7824 */ /* 0x000fe200078e02ff */
[----:B------:R-:W-:Y:S01]  /*1bd0*/  LOP3.LUT R49, R6, UR15, R49, 0x96, !PT ;  /* 0x0000000f06317c12 */ /* 0x000fe2000f8e9631 */
[----:B-123--:R-:W-:-:S07]  /*1be0*/  IMAD R144, R5, -0x2daee0ad, RZ ;  /* 0xd2511f5305907824 */ /* 0x00efce00078e02ff */
.L_x_8224:
[----:B---3--:R-:W1:Y:S01]  /*1bf0*/  S2R R18, SR_TID.X ;  /* 0x0000000000127919 */ /* 0x008e620000002100 */
[----:B----4-:R-:W-:Y:S01]  /*1c00*/  ISETP.NE.U32.AND P1, PT, RZ, UR8, PT ;  /* 0x00000008ff007c0c */ /* 0x010fe2000bf25070 */
[----:B------:R-:W2:Y:S01]  /*1c10*/  LDC.64 R156, c[0x0][0x390] ;  /* 0x0000e400ff9c7b82 */ /* 0x000ea20000000a00 */
[----:B------:R-:W-:Y:S02]  /*1c20*/  IMAD R16, R252, UR12, RZ ;  /* 0x0000000cfc107c24 */ /* 0x000fe4000f8e02ff */
[----:B------:R-:W-:-:S03]  /*1c30*/  ISETP.NE.AND.EX P1, PT, RZ, UR9, PT, P1 ;  /* 0x00000009ff007c0c */ /* 0x000fc6000bf25310 */
[----:B------:R-:W-:Y:S02]  /*1c40*/  SHF.R.S32.HI R17, RZ, 0x1f, R16 ;  /* 0x0000001fff117819 */ /* 0x000fe40000011410 */
[----:B------:R-:W3:Y:S02]  /*1c50*/  @P0 LDC.64 R14, c[0x0][0x398] ;  /* 0x0000e600ff0e0b82 */ /* 0x000ee40000000a00 */
[----:B------:R-:W-:-:S06]  /*1c60*/  LEA.HI R17, R17, R16, RZ, 0x3 ;  /* 0x0000001011117211 */ /* 0x000fcc00078f18ff */
[----:B------:R-:W4:Y:S08]  /*1c70*/  @P1 LDC.64 R20, c[0x0][0x3a0] ;  /* 0x0000e800ff141b82 */ /* 0x000f300000000a00 */
[----:B------:R-:W0:Y:S01]  /*1c80*/  LDC.64 R24, c[0x0][0x398] ;  /* 0x0000e600ff187b82 */ /* 0x000e220000000a00 */
[----:B-1----:R-:W-:-:S04]  /*1c90*/  LOP3.LUT R18, R18, 0x1f, RZ, 0xc0, !PT ;  /* 0x0000001f12127812 */ /* 0x002fc800078ec0ff */
[----:B------:R-:W-:-:S05]  /*1ca0*/  LEA.HI.SX32 R30, R17, R18, 0x1d ;  /* 0x00000012111e7211 */ /* 0x000fca00078feaff */
[----:B--2---:R-:W-:-:S04]  /*1cb0*/  IMAD.WIDE.U32 R16, R30, 0x10, R156 ;  /* 0x000000101e107825 */ /* 0x004fc800078e009c */
[C---:B----4-:R-:W-:Y:S02]  /*1cc0*/  @P1 IMAD.WIDE.U32 R20, R30.reuse, 0x10, R20 ;  /* 0x000000101e141825 */ /* 0x050fe400078e0014 */
[----:B-----5:R-:W5:Y:S02]  /*1cd0*/  LDG.E.128 R16, desc[UR6][R16.64] ;  /* 0x0000000610107981 */ /* 0x020f64000c1e1d00 */
[----:B---3--:R-:W-:Y:S02]  /*1ce0*/  @P0 IMAD.WIDE.U32 R14, R30, 0x10, R14 ;  /* 0x000000101e0e0825 */ /* 0x008fe400078e000e */
[----:B------:R1:W5:Y:S04]  /*1cf0*/  @P1 LDG.E.128 R52, desc[UR6][R20.64] ;  /* 0x0000000614341981 */ /* 0x000368000c1e1d00 */
[----:B------:R1:W5:Y:S01]  /*1d00*/  @P0 LDG.E.128 R56, desc[UR6][R14.64] ;  /* 0x000000060e380981 */ /* 0x000362000c1e1d00 */
[----:B0-----:R-:W-:-:S04]  /*1d10*/  ISETP.NE.U32.AND P0, PT, R24, RZ, PT ;  /* 0x000000ff1800720c */ /* 0x001fc80003f05070 */
[----:B------:R-:W-:Y:S01]  /*1d20*/  ISETP.NE.AND.EX P0, PT, R25, RZ, PT, P0 ;  /* 0x000000ff1900720c */ /* 0x000fe20003f05300 */
[----:B------:R-:W-:-:S12]  /*1d30*/  HFMA2 R220, -RZ, RZ, 0.1171875, 0 ;  /* 0x2f800000ffdc7431 */ /* 0x000fd800000001ff */
[----:B-1----:R-:W-:Y:S05]  /*1d40*/  @P0 BRA `(.L_x_6993) ;  /* 0x0000003000740947 */ /* 0x002fea0003800000 */
        /* <DEDUP_REMOVED lines=16> */
.L_x_6996:
        /* <DEDUP_REMOVED lines=13> */
.L_x_6998:
[----:B------:R-:W-:Y:S05]  /*1f20*/  BSYNC.RECONVERGENT B1 ;  /* 0x0000000000017941 */ /* 0x000fea0003800200 */
.L_x_6997:
[----:B------:R-:W-:Y:S01]  /*1f30*/  IMAD.WIDE.U32 R20, R2, -0x326172a9, RZ ;  /* 0xcd9e8d5702147825 */ /* 0x000fe200078e00ff */
[----:B------:R-:W-:Y:S01]  /*1f40*/  LOP3.LUT R26, R4, UR5, R15, 0x96, !PT ;  /* 0x00000005041a7c12 */ /* 0x000fe2000f8e960f */
[----:B------:R-:W-:Y:S02]  /*1f50*/  UIADD3 UR15, UPT, UPT, UR4, -0x61c88647, URZ ;  /* 0x9e3779b9040f7890 */ /* 0x000fe4000fffe0ff */
[----:B------:R-:W-:Y:S01]  /*1f60*/  UIADD3 UR16, UPT, UPT, UR5, -0x4498517b, URZ ;  /* 0xbb67ae8505107890 */ /* 0x000fe2000fffe0ff */
[----:B------:R-:W-:Y:S01]  /*1f70*/  LOP3.LUT R22, R3, UR4, R21, 0x96, !PT ;  /* 0x0000000403167c12 */ /* 0x000fe2000f8e9615 */
[----:B------:R-:W-:-:S04]  /*1f80*/  IMAD.WIDE.U32 R26, R26, -0x326172a9, RZ ;  /* 0xcd9e8d571a1a7825 */ /* 0x000fc800078e00ff */
[----:B------:R-:W-:Y:S01]  /*1f90*/  IMAD.WIDE.U32 R22, R22, -0x2daee0ad, RZ ;  /* 0xd2511f5316167825 */ /* 0x000fe200078e00ff */
[----:B------:R-:W-:Y:S01]  /*1fa0*/  LOP3.LUT R15, R20, UR15, R27, 0x96, !PT ;  /* 0x0000000f140f7c12 */ /* 0x000fe2000f8e961b */
[----:B------:R-:W-:-:S03]  /*1fb0*/  UIADD3 UR15, UPT, UPT, UR4, 0x3c6ef372, URZ ;  /* 0x3c6ef372040f7890 */ /* 0x000fc6000fffe0ff */
[----:B------:R-:W-:Y:S01]  /*1fc0*/  LOP3.LUT R20, R14, UR16, R23, 0x96, !PT ;  /* 0x000000100e147c12 */ /* 0x000fe2000f8e9617 */
[----:B------:R-:W-:Y:S01]  /*1fd0*/  UIADD3 UR16, UPT, UPT, UR5, 0x76cf5d0a, URZ ;  /* 0x76cf5d0a05107890 */ /* 0x000fe2000fffe0ff */
[----:B------:R-:W-:-:S04]  /*1fe0*/  IMAD.WIDE.U32 R14, R15, -0x2daee0ad, RZ ;  /* 0xd2511f530f0e7825 */ /* 0x000fc800078e00ff */
[----:B------:R-:W-:Y:S01]  /*1ff0*/  IMAD.WIDE.U32 R20, R20, -0x326172a9, RZ ;  /* 0xcd9e8d5714147825 */ /* 0x000fe200078e00ff */
[----:B------:R-:W-:Y:S01]  /*2000*/  LOP3.LUT R27, R22, UR16, R15, 0x96, !PT ;  /* 0x00000010161b7c12 */ /* 0x000fe2000f8e960f */
[----:B------:R-:W-:-:S03]  /*2010*/  UIADD3 UR16, UPT, UPT, UR5, 0x32370b8f, URZ ;  /* 0x32370b8f05107890 */ /* 0x000fc6000fffe0ff */
[----:B------:R-:W-:Y:S01]  /*2020*/  LOP3.LUT R22, R26, UR15, R21, 0x96, !PT ;  /* 0x0000000f1a167c12 */ /* 0x000fe2000f8e9615 */
[----:B------:R-:W-:Y:S01]  /*2030*/  UIADD3 UR15, UPT, UPT, UR4, -0x255992d5, URZ ;  /* 0xdaa66d2b040f7890 */ /* 0x000fe2000fffe0ff */
        /* <DEDUP_REMOVED lines=9> */
[----:B------:R-:W-:-:S03]  /*20d0*/  UIADD3 UR16, UPT, UPT, UR5, -0x56f99767, URZ ;  /* 0xa906689905107890 */ /* 0x000fc6000fffe0ff */
[----:B------:R-:W-:Y:S01]  /*20e0*/  LOP3.LUT R22, R26, UR15, R21, 0x96, !PT ;  /* 0x0000000f1a167c12 */ /* 0x000fe2000f8e9615 */
[----:B------:R-:W-:Y:S01]  /*20f0*/  UIADD3 UR15, UPT, UPT, UR4, 0x1715609d, URZ ;  /* 0x1715609d040f7890 */ /* 0x000fe2000fffe0ff */
        /* <DEDUP_REMOVED lines=15> */
[----:B------:R-:W-:-:S03]  /*21f0*/  UIADD3 UR15, UPT, UPT, UR4, -0xe443238, URZ ;  /* 0xf1bbcdc8040f7890 */ /* 0x000fc6000fffe0ff */
[----:B------:R-:W-:Y:S01]  /*2200*/  LOP3.LUT R50, R14, UR16, R23, 0x96, !PT ;  /* 0x000000100e327c12 */ /* 0x000fe2000f8e9617 */
[----:B------:R-:W-:Y:S01]  /*2210*/  UIADD3 UR16, UPT, UPT, UR5, -0x24c28bd8, URZ ;  /* 0xdb3d742805107890 */ /* 0x000fe2000fffe0ff */
[----:B------:R-:W-:-:S04]  /*2220*/  IMAD.WIDE.U32 R14, R15, -0x2daee0ad, RZ ;  /* 0xd2511f530f0e7825 */ /* 0x000fc800078e00ff */
[----:B------:R-:W-:Y:S01]  /*2230*/  IMAD.WIDE.U32 R50, R50, -0x326172a9, RZ ;  /* 0xcd9e8d5732327825 */ /* 0x000fe200078e00ff */
[----:B------:R-:W-:Y:S01]  /*2240*/  LOP3.LUT R154, R22, UR16, R15, 0x96, !PT ;  /* 0x00000010169a7c12 */ /* 0x000fe2000f8e960f */
[----:B------:R-:W-:Y:S01]  /*2250*/  UIADD3 UR16, UPT, UPT, UR5, -0x695add53, URZ ;  /* 0x96a522ad05107890 */ /* 0x000fe2000fffe0ff */
[----:B------:R-:W-:Y:S02]  /*2260*/  MOV R15, R144 ;  /* 0x00000090000f7202 */ /* 0x000fe40000000f00 */
[----:B------:R-:W-:Y:S01]  /*2270*/  LOP3.LUT R20, R26, UR15, R51, 0x96, !PT ;  /* 0x0000000f1a147c12 */ /* 0x000fe2000f8e9633 */
[----:B------:R-:W-:Y:S01]  /*2280*/  UIADD3 UR15, UPT, UPT, UR4, -0x700cb87f, URZ ;  /* 0x8ff34781040f7890 */ /* 0x000fe2000fffe0ff */
[----:B------:R-:W-:-:S04]  /*2290*/  IMAD.WIDE.U32 R154, R154, -0x326172a9, RZ ;  /* 0xcd9e8d579a9a7825 */ /* 0x000fc800078e00ff */
[----:B------:R-:W-:Y:S01]  /*22a0*/  IMAD.WIDE.U32 R20, R20, -0x2daee0ad, RZ ;  /* 0xd2511f5314147825 */ /* 0x000fe200078e00ff */
[----:B------:R-:W-:-:S04]  /*22b0*/  LOP3.LUT R50, R50, UR15, R155, 0x96, !PT ;  /* 0x0000000f32327c12 */ /* 0x000fc8000f8e969b */
[----:B------:R-:W-:Y:S01]  /*22c0*/  LOP3.LUT R49, R14, UR16, R21, 0x96, !PT ;  /* 0x000000100e317c12 */ /* 0x000fe2000f8e9615 */
[----:B------:R-:W-:Y:S02]  /*22d0*/  IMAD.MOV.U32 R14, RZ, RZ, R20 ;  /* 0x000000ffff0e7224 */ /* 0x000fe400078e0014 */
[----:B------:R-:W-:-:S07]  /*22e0*/  IMAD.MOV.U32 R21, RZ, RZ, RZ ;  /* 0x000000ffff157224 */ /* 0x000fce00078e00ff */
.L_x_6995:
[----:B------:R-:W-:Y:S05]  /*22f0*/  BSYNC.RECONVERGENT B0 ;  /* 0x0000000000007941 */ /* 0x000fea0003800200 */
.L_x_6994:
[----:B------:R-:W-:Y:S01]  /*2300*/  I2FP.F32.U32 R15, R15 ;  /* 0x0000000f000f7245 */ /* 0x000fe20000201000 */
[----:B-----5:R-:W-:Y:S01]  /*2310*/  HADD2.F32 R20, -RZ, R16.H0_H0 ;  /* 0x20000010ff147230 */ /* 0x020fe20000004100 */
[----:B------:R-:W-:Y:S01]  /*2320*/  MOV R48, UR10 ;  /* 0x0000000a00307c02 */ /* 0x000fe20008000f00 */
[----:B------:R-:W-:Y:S01]  /*2330*/  IMAD.U32 R47, RZ, RZ, UR11 ;  /* 0x0000000bff2f7e24 */ /* 0x000fe2000f8e00ff */
[----:B------:R-:W-:Y:S01]  /*2340*/  ISETP.NE.AND P2, PT, R21, 0x1, PT ;  /* 0x000000011500780c */ /* 0x000fe20003f45270 */
[----:B------:R-:W-:Y:S01]  /*2350*/  FFMA.FTZ R15, R15, R220, 1.1641532182693481445e-10 ;  /* 0x2f0000000f0f7423 */ /* 0x000fe200000100dc */
[----:B------:R-:W-:Y:S02]  /*2360*/  @P1 HADD2.F32 R22, -RZ, R52.H0_H0 ;  /* 0x20000034ff161230 */ /* 0x000fe40000004100 */
[----:B------:R-:W-:Y:S01]  /*2370*/  FMUL.FTZ R20, R20, R47 ;  /* 0x0000002f14147220 */ /* 0x000fe20000410000 */
[----:B------:R-:W-:Y:S01]  /*2380*/  BSSY.RECONVERGENT B0, `(.L_x_6999) ;  /* 0x000005c000007945 */ /* 0x000fe20003800200 */
[----:B------:R-:W-:Y:S01]  /*2390*/  IMAD.MOV.U32 R23, RZ, RZ, 0x2 ;  /* 0x00000002ff177424 */ /* 0x000fe200078e00ff */
[----:B------:R-:W-:-:S04]  /*23a0*/  FSETP.GTU.FTZ.AND P0, PT, R15, R48, PT ;  /* 0x000000300f00720b */ /* 0x000fc80003f1c000 */
[----:B------:R-:W-:Y:S01]  /*23b0*/  FSEL R39, R20, RZ, !P0 ;  /* 0x000000ff14277208 */ /* 0x000fe20004000000 */
[----:B------:R-:W-:Y:S01]  /*23c0*/  IMAD.MOV.U32 R20, RZ, RZ, R154 ;  /* 0x000000ffff147224 */ /* 0x000fe200078e009a */
[----:B------:R-:W-:-:S03]  /*23d0*/  PLOP3.LUT P0, PT, P0, PT, PT, 0x8, 0x80 ;  /* 0x000000000080781c */ /* 0x000fc6000070e170 */
[----:B------:R-:W-:Y:S01]  /*23e0*/  @P1 FADD.FTZ R39, R39, R22 ;  /* 0x0000001627271221 */ /* 0x000fe20000010000 */
[----:B------:R-:W-:-:S04]  /*23f0*/  P2R R15, PR, RZ, 0x1 ;  /* 0x00000001ff0f7803 */ /* 0x000fc80000000000 */
        /* <DEDUP_REMOVED lines=10> */
.L_x_7001:
        /* <DEDUP_REMOVED lines=13> */
.L_x_7003:
[----:B------:R-:W-:Y:S05]  /*2570*/  BSYNC.RECONVERGENT B1 ;  /* 0x0000000000017941 */ /* 0x000fea0003800200 */
.L_x_7002:
        /* <DEDUP_REMOVED lines=8> */
[----:B------:R-:W-:Y:S02]  /*2600*/  UIADD3 UR15, UPT, UPT, UR4, 0x3c6ef372, URZ ;  /* 0x3c6ef372040f7890 */ /* 0x000fe4000fffe0ff */
[----:B------:R-:W-:Y:S01]  /*2610*/  IMAD.MOV.U32 R23, RZ, RZ, RZ ;  /* 0x000000ffff177224 */ /* 0x000fe200078e00ff */
        /* <DEDUP_REMOVED lines=46> */
[----:B------:R-:W-:-:S04]  /*2900*/  LOP3.LUT R50, R50, UR15, R155, 0x96, !PT ;  /* 0x0000000f32327c12 */ /* 0x000fc8000f8e969b */
[----:B------:R-:W-:Y:S01]  /*2910*/  LOP3.LUT R49, R20, UR16, R27, 0x96, !PT ;  /* 0x0000001014317c12 */ /* 0x000fe2000f8e961b */
[----:B------:R-:W-:Y:S01]  /*2920*/  IMAD.MOV.U32 R20, RZ, RZ, R14 ;  /* 0x000000ffff147224 */ /* 0x000fe200078e000e */
[----:B------:R-:W-:-:S07]  /*2930*/  MOV R14, R26 ;  /* 0x0000001a000e7202 */ /* 0x000fce0000000f00 */
.L_x_7000:
[----:B------:R-:W-:Y:S05]  /*2940*/  BSYNC.RECONVERGENT B0 ;  /* 0x0000000000007941 */ /* 0x000fea0003800200 */
.L_x_6999:
        /* <DEDUP_REMOVED lines=8> */
[----:B------:R-:W-:-:S03]  /*29d0*/  @P1 HADD2.F32 R21, -RZ, R52.H1_H1 ;  /* 0x30000034ff151230 */ /* 0x000fc60000004100 */
[----:B------:R-:W-:Y:S02]  /*29e0*/  FSEL R40, R16, RZ, !P0 ;  /* 0x000000ff10287208 */ /* 0x000fe40004000000 */
[----:B------:R-:W-:-:S03]  /*29f0*/  PLOP3.LUT P0, PT, P0, PT, PT, 0x8, 0x80 ;  /* 0x000000000080781c */ /* 0x000fc6000070e170 */
[----:B------:R-:W-:Y:S01]  /*2a00*/  @P1 FADD.FTZ R40, R40, R21 ;  /* 0x0000001528281221 */ /* 0x000fe20000010000 */
[----:B------:R-:W-:Y:S02]  /*2a10*/  P2R R20, PR, RZ, 0x1 ;  /* 0x00000001ff147803 */ /* 0x000fe40000000000 */
[----:B------:R-:W-:Y:S02]  /*2a20*/  MOV R21, R154 ;  /* 0x0000009a00157202 */ /* 0x000fe40000000f00 */
        /* <DEDUP_REMOVED lines=10> */
.L_x_7006:
        /* <DEDUP_REMOVED lines=13> */
.L_x_7008:
[----:B------:R-:W-:Y:S05]  /*2ba0*/  BSYNC.RECONVERGENT B1 ;  /* 0x0000000000017941 */ /* 0x000fea0003800200 */
.L_x_7007:
[----:B------:R-:W-:Y:S01]  /*2bb0*/  IMAD.WIDE.U32 R28, R2, -0x326172a9, RZ ;  /* 0xcd9e8d57021c7825 */ /* 0x000fe200078e00ff */
[----:B------:R-:W-:Y:S01]  /*2bc0*/  LOP3.LUT R34, R4, UR5, R27, 0x96, !PT ;  /* 0x0000000504227c12 */ /* 0x000fe2000f8e961b */
[----:B------:R-:W-:Y:S01]  /*2bd0*/  UIADD3 UR15, UPT, UPT, UR4, -0x61c88647, URZ ;  /* 0x9e3779b9040f7890 */ /* 0x000fe2000fffe0ff */
[----:B------:R-:W-:Y:S01]  /*2be0*/  MOV R21, R14 ;  /* 0x0000000e00157202 */ /* 0x000fe20000000f00 */
        /* <DEDUP_REMOVED lines=52> */
[----:B------:R-:W-:-:S03]  /*2f30*/  LOP3.LUT R50, R50, UR15, R155, 0x96, !PT ;  /* 0x0000000f32327c12 */ /* 0x000fc6000f8e969b */
[----:B------:R-:W-:Y:S01]  /*2f40*/  IMAD.MOV.U32 R14, RZ, RZ, R28 ;  /* 0x000000ffff0e7224 */ /* 0x000fe200078e001c */
[----:B------:R-:W-:Y:S01]  /*2f50*/  LOP3.LUT R49, R26, UR16, R29, 0x96, !PT ;  /* 0x000000101a317c12 */ /* 0x000fe2000f8e961d */
[----:B------:R-:W-:-:S07]  /*2f60*/  IMAD.MOV.U32 R29, RZ, RZ, RZ ;  /* 0x000000ffff1d7224 */ /* 0x000fce00078e00ff */
.L_x_7005:
[----:B------:R-:W-:Y:S05]  /*2f70*/  BSYNC.RECONVERGENT B0 ;  /* 0x0000000000007941 */ /* 0x000fea0003800200 */
.L_x_7004:
[----:B------:R-:W-:Y:S01]  /*2f80*/  I2FP.F32.U32 R21, R21 ;  /* 0x0000001500157245 */ /* 0x000fe20000201000 */
[----:B------:R-:W-:Y:S01]  /*2f90*/  HADD2.F32 R26, -RZ, R17.H0_H0 ;  /* 0x20000011ff1a7230 */ /* 0x000fe20000004100 */
[----:B------:R-:W-:Y:S01]  /*2fa0*/  ISETP.NE.AND P2, PT, R29, 0x1, PT ;  /* 0x000000011d00780c */ /* 0x000fe20003f45270 */
[----:B------:R-:W-:Y:S01]  /*2fb0*/  @P1 HADD2.F32 R28, -RZ, R53.H0_H0 ;  /* 0x20000035ff1c1230 */ /* 0x000fe20000004100 */
[----:B------:R-:W-:Y:S01]  /*2fc0*/  BSSY.RECONVERGENT B0, `(.L_x_7009) ;  /* 0x000005e000007945 */ /* 0x000fe20003800200 */
[----:B------:R-:W-:Y:S01]  /*2fd0*/  FFMA.FTZ R21, R21, R220, 1.1641532182693481445e-10 ;  /* 0x2f00000015157423 */ /* 0x000fe200000100dc */
[----:B------:R-:W-:Y:S01]  /*2fe0*/  FMUL.FTZ R26, R26, R47 ;  /* 0x0000002f1a1a7220 */ /* 0x000fe20000410000 */
[----:B------:R-:W-:-:S03]  /*2ff0*/  IMAD.MOV.U32 R27, RZ, RZ, R154 ;  /* 0x000000ffff1b7224 */ /* 0x000fc600078e009a */
[----:B------:R-:W-:-:S04]  /*3000*/  FSETP.GTU.FTZ.AND P0, PT, R21, R48, PT ;  /* 0x000000301500720b */ /* 0x000fc80003f1c000 */
[----:B------:R-:W-:Y:S02]  /*3010*/  FSEL R41, R26, RZ, !P0 ;  /* 0x000000ff1a297208 */ /* 0x000fe40004000000 */
[----:B------:R-:W-:-:S03]  /*3020*/  PLOP3.LUT P0, PT, P0, PT, PT, 0x8, 0x80 ;  /* 0x000000000080781c */ /* 0x000fc6000070e170 */
[----:B------:R-:W-:Y:S01]  /*3030*/  @P1 FADD.FTZ R41, R41, R28 ;  /* 0x0000001c29291221 */ /* 0x000fe20000010000 */
[----:B------:R-:W-:Y:S01]  /*3040*/  HFMA2 R28, -RZ, RZ, 0, 1.1920928955078125e-07 ;  /* 0x00000002ff1c7431 */ /* 0x000fe200000001ff */
[----:B------:R-:W-:-:S03]  /*3050*/  P2R R21, PR, RZ, 0x1 ;  /* 0x00000001ff157803 */ /* 0x000fc60000000000 */
        /* <DEDUP_REMOVED lines=10> */
.L_x_7011:
        /* <DEDUP_REMOVED lines=13> */
.L_x_7013:
[----:B------:R-:W-:Y:S05]  /*31d0*/  BSYNC.RECONVERGENT B1 ;  /* 0x0000000000017941 */ /* 0x000fea0003800200 */
.L_x_7012:
        /* <DEDUP_REMOVED lines=57> */
[----:B------:R-:W-:Y:S02]  /*3570*/  HFMA2 R28, -RZ, RZ, 0, 0 ;  /* 0x00000000ff1c7431 */ /* 0x000fe400000001ff */
[----:B------:R-:W-:Y:S02]  /*3580*/  IMAD.MOV.U32 R27, RZ, RZ, R14 ;  /* 0x000000ffff1b7224 */ /* 0x000fe400078e000e */
[----:B------:R-:W-:-:S07]  /*3590*/  IMAD.MOV.U32 R14, RZ, RZ, R26 ;  /* 0x000000ffff0e7224 */ /* 0x000fce00078e001a */
.L_x_7010:
[----:B------:R-:W-:Y:S05]  /*35a0*/  BSYNC.RECONVERGENT B0 ;  /* 0x0000000000007941 */ /* 0x000fea0003800200 */
.L_x_7009:
[----:B------:R-:W-:Y:S01]  /*35b0*/  I2FP.F32.U32 R27, R27 ;  /* 0x0000001b001b7245 */ /* 0x000fe20000201000 */
[----:B------:R-:W-:Y:S01]  /*35c0*/  HADD2.F32 R26, -RZ, R17.H1_H1 ;  /* 0x30000011ff1a7230 */ /* 0x000fe20000004100 */
[----:B------:R-:W-:Y:S01]  /*35d0*/  ISETP.NE.AND P0, PT, R28, 0x1, PT ;  /* 0x000000011c00780c */ /* 0x000fe20003f05270 */
[----:B------:R-:W-:Y:S01]  /*35e0*/  @P1 HADD2.F32 R17, -RZ, R53.H1_H1 ;  /* 0x30000035ff111230 */ /* 0x000fe20000004100 */
[----:B------:R-:W-:Y:S01]  /*35f0*/  BSSY.RECONVERGENT B0, `(.L_x_7014) ;  /* 0x000005d000007945 */ /* 0x000fe20003800200 */
[----:B------:R-:W-:Y:S01]  /*3600*/  FFMA.FTZ R27, R27, R220, 1.1641532182693481445e-10 ;  /* 0x2f0000001b1b7423 */ /* 0x000fe200000100dc */
[----:B------:R-:W-:Y:S01]  /*3610*/  FMUL.FTZ R26, R26, R47 ;  /* 0x0000002f1a1a7220 */ /* 0x000fe20000410000 */
[----:B------:R-:W-:-:S03]  /*3620*/  IMAD.MOV.U32 R29, RZ, RZ, 0x2 ;  /* 0x00000002ff1d7424 */ /* 0x000fc600078e00ff */
[----:B------:R-:W-:-:S04]  /*3630*/  FSETP.GTU.FTZ.AND P2, PT, R27, R48, PT ;  /* 0x000000301b00720b */ /* 0x000fc80003f5c000 */
[----:B------:R-:W-:Y:S01]  /*3640*/  FSEL R42, R26, RZ, !P2 ;  /* 0x000000ff1a2a7208 */ /* 0x000fe20005000000 */
[----:B------:R-:W-:Y:S01]  /*3650*/  IMAD.MOV.U32 R26, RZ, RZ, R154 ;  /* 0x000000ffff1a7224 */ /* 0x000fe200078e009a */
[----:B------:R-:W-:-:S03]  /*3660*/  PLOP3.LUT P2, PT, P2, PT, PT, 0x8, 0x80 ;  /* 0x000000000080781c */ /* 0x000fc6000174e170 */
        /* <DEDUP_REMOVED lines=11> */
.L_x_7016:
        /* <DEDUP_REMOVED lines=13> */
.L_x_7018:
[----:B------:R-:W-:Y:S05]  /*37f0*/  BSYNC.RECONVERGENT B1 ;  /* 0x0000000000017941 */ /* 0x000fea0003800200 */
.L_x_7017:
        /* <DEDUP_REMOVED lines=58> */
[----:B------:R-:W-:Y:S01]  /*3ba0*/  MOV R14, R28 ;  /* 0x0000001c000e7202 */ /* 0x000fe20000000f00 */
[----:B------:R-:W-:-:S07]  /*3bb0*/  IMAD.MOV.U32 R29, RZ, RZ, RZ ;  /* 0x000000ffff1d7224 */ /* 0x000fce00078e00ff */
.L_x_7015:
[----:B------:R-:W-:Y:S05]  /*3bc0*/  BSYNC.RECONVERGENT B0 ;  /* 0x0000000000007941 */ /* 0x000fea0003800200 */
.L_x_7014:
[----:B------:R-:W-:Y:S01]  /*3bd0*/  I2FP.F32.U32 R27, R26 ;  /* 0x0000001a001b7245 */ /* 0x000fe20000201000 */
[----:B------:R-:W-:Y:S01]  /*3be0*/  HADD2.F32 R26, -RZ, R18.H0_H0 ;  /* 0x20000012ff1a7230 */ /* 0x000fe20000004100 */
[----:B------:R-:W-:Y:S01]  /*3bf0*/  ISETP.NE.AND P0, PT, R29, 0x1, PT ;  /* 0x000000011d00780c */ /* 0x000fe20003f05270 */
[----:B------:R-:W-:Y:S01]  /*3c00*/  @P1 HADD2.F32 R28, -RZ, R54.H0_H0 ;  /* 0x20000036ff1c1230 */ /* 0x000fe20000004100 */
[----:B------:R-:W-:Y:S01]  /*3c10*/  BSSY.RECONVERGENT B0, `(.L_x_7019) ;  /* 0x000005d000007945 */ /* 0x000fe20003800200 */
[----:B------:R-:W-:Y:S01]  /*3c20*/  FFMA.FTZ R27, R27, R220, 1.1641532182693481445e-10 ;  /* 0x2f0000001b1b7423 */ /* 0x000fe200000100dc */
[----:B------:R-:W-:-:S04]  /*3c30*/  FMUL.FTZ R26, R26, R47 ;  /* 0x0000002f1a1a7220 */ /* 0x000fc80000410000 */
[----:B------:R-:W-:-:S04]  /*3c40*/  FSETP.GTU.FTZ.AND P3, PT, R27, R48, PT ;  /* 0x000000301b00720b */ /* 0x000fc80003f7c000 */
[----:B------:R-:W-:Y:S02]  /*3c50*/  FSEL R43, R26, RZ, !P3 ;  /* 0x000000ff1a2b7208 */ /* 0x000fe40005800000 */
[----:B------:R-:W-:Y:S02]  /*3c60*/  PLOP3.LUT P3, PT, P3, PT, PT, 0x8, 0x80 ;  /* 0x000000000080781c */ /* 0x000fe40001f6e170 */
[----:B------:R-:W-:Y:S01]  /*3c70*/  MOV R26, R154 ;  /* 0x0000009a001a7202 */ /* 0x000fe20000000f00 */
        /* <DEDUP_REMOVED lines=12> */
.L_x_7021:
        /* <DEDUP_REMOVED lines=13> */
.L_x_7023:
[----:B------:R-:W-:Y:S05]  /*3e10*/  BSYNC.RECONVERGENT B1 ;  /* 0x0000000000017941 */ /* 0x000fea0003800200 */
.L_x_7022:
        /* <DEDUP_REMOVED lines=60> */
.L_x_7020:
[----:B------:R-:W-:Y:S05]  /*41e0*/  BSYNC.RECONVERGENT B0 ;  /* 0x0000000000007941 */ /* 0x000fea0003800200 */
.L_x_7019:
[----:B------:R-:W-:Y:S01]  /*41f0*/  I2FP.F32.U32 R29, R26 ;  /* 0x0000001a001d7245 */ /* 0x000fe20000201000 */
[----:B------:R-:W-:Y:S01]  /*4200*/  HADD2.F32 R18, -RZ, R18.H1_H1 ;  /* 0x30000012ff127230 */ /* 0x000fe20000004100 */
[----:B------:R-:W-:Y:S01]  /*4210*/  ISETP.NE.AND P4, PT, R28, 0x1, PT ;  /* 0x000000011c00780c */ /* 0x000fe20003f85270 */
[----:B------:R-:W-:Y:S01]  /*4220*/  BSSY.RECONVERGENT B0, `(.L_x_7024) ;  /* 0x000005e000007945 */ /* 0x000fe20003800200 */
[----:B------:R-:W-:Y:S02]  /*4230*/  HFMA2 R31, -RZ, RZ, 0, 1.1920928955078125e-07 ;  /* 0x00000002ff1f7431 */ /* 0x000fe400000001ff */
[----:B------:R-:W-:Y:S01]  /*4240*/  FFMA.FTZ R29, R29, R220, 1.1641532182693481445e-10 ;  /* 0x2f0000001d1d7423 */ /* 0x000fe200000100dc */
[----:B------:R-:W-:Y:S01]  /*4250*/  FMUL.FTZ R18, R18, R47 ;  /* 0x0000002f12127220 */ /* 0x000fe20000410000 */
[----:B------:R-:W-:-:S03]  /*4260*/  IMAD.MOV.U32 R26, RZ, RZ, R154 ;  /* 0x000000ffff1a7224 */ /* 0x000fc600078e009a */
[----:B------:R-:W-:Y:S01]  /*4270*/  FSETP.GTU.FTZ.AND P0, PT, R29, R48, PT ;  /* 0x000000301d00720b */ /* 0x000fe20003f1c000 */
[----:B------:R-:W-:-:S03]  /*4280*/  @P1 HADD2.F32 R29, -RZ, R54.H1_H1 ;  /* 0x30000036ff1d1230 */ /* 0x000fc60000004100 */
[----:B------:R-:W-:Y:S02]  /*4290*/  FSEL R44, R18, RZ, !P0 ;  /* 0x000000ff122c7208 */ /* 0x000fe40004000000 */
[----:B------:R-:W-:-:S03]  /*42a0*/  PLOP3.LUT P0, PT, P0, PT, PT, 0x8, 0x80 ;  /* 0x000000000080781c */ /* 0x000fc6000070e170 */
        /* <DEDUP_REMOVED lines=11> */
.L_x_7026:
        /* <DEDUP_REMOVED lines=13> */
.L_x_7028:
[----:B------:R-:W-:Y:S05]  /*4430*/  BSYNC.RECONVERGENT B1 ;  /* 0x0000000000017941 */ /* 0x000fea0003800200 */
.L_x_7027:
[----:B------:R-:W-:Y:S01]  /*4440*/  IMAD.WIDE.U32 R36, R2, -0x326172a9, RZ ;  /* 0xcd9e8d5702247825 */ /* 0x000fe200078e00ff */
[----:B------:R-:W-:Y:S01]  /*4450*/  LOP3.LUT R28, R4, UR5, R33, 0x96, !PT ;  /* 0x00000005041c7c12 */ /* 0x000fe2000f8e9621 */
[----:B------:R-:W-:Y:S02]  /*4460*/  UIADD3 UR15, UPT, UPT, UR4, -0x61c88647, URZ ;  /* 0x9e3779b9040f7890 */ /* 0x000fe4000fffe0ff */
[----:B------:R-:W-:Y:S01]  /*4470*/  HFMA2 R31, -RZ, RZ, 0, 0 ;  /* 0x00000000ff1f7431 */ /* 0x000fe200000001ff */
[----:B------:R-:W-:Y:S01]  /*4480*/  UIADD3 UR16, UPT, UPT, UR5, -0x4498517b, URZ ;  /* 0xbb67ae8505107890 */ /* 0x000fe2000fffe0ff */
[----:B------:R-:W-:Y:S01]  /*4490*/  LOP3.LUT R34, R3, UR4, R37, 0x96, !PT ;  /* 0x0000000403227c12 */ /* 0x000fe2000f8e9625 */
[----:B------:R-:W-:-:S04]  /*44a0*/  IMAD.WIDE.U32 R28, R28, -0x326172a9, RZ ;  /* 0xcd9e8d571c1c7825 */ /* 0x000fc800078e00ff */
[----:B------:R-:W-:Y:S01]  /*44b0*/  IMAD.WIDE.U32 R34, R34, -0x2daee0ad, RZ ;  /* 0xd2511f5322227825 */ /* 0x000fe200078e00ff */
[----:B------:R-:W-:Y:S01]  /*44c0*/  LOP3.LUT R33, R36, UR15, R29, 0x96, !PT ;  /* 0x0000000f24217c12 */ /* 0x000fe2000f8e961d */
[----:B------:R-:W-:Y:S02]  /*44d0*/  UIADD3 UR15, UPT, UPT, UR4, 0x3c6ef372, URZ ;  /* 0x3c6ef372040f7890 */ /* 0x000fe4000fffe0ff */
[----:B------:R-:W-:Y:S01]  /*44e0*/  IMAD.MOV.U32 R26, RZ, RZ, R14 ;  /* 0x000000ffff1a7224 */ /* 0x000fe200078e000e */
        /* <DEDUP_REMOVED lines=48> */
[----:B------:R-:W-:-:S07]  /*47f0*/  LOP3.LUT R49, R32, UR16, R29, 0x96, !PT ;  /* 0x0000001020317c12 */ /* 0x000fce000f8e961d */
.L_x_7025:
[----:B------:R-:W-:Y:S05]  /*4800*/  BSYNC.RECONVERGENT B0 ;  /* 0x0000000000007941 */ /* 0x000fea0003800200 */
.L_x_7024:
[----:B------:R-:W-:Y:S01]  /*4810*/  I2FP.F32.U32 R29, R26 ;  /* 0x0000001a001d7245 */ /* 0x000fe20000201000 */
[----:B------:R-:W-:Y:S01]  /*4820*/  HADD2.F32 R26, -RZ, R19.H0_H0 ;  /* 0x20000013ff1a7230 */ /* 0x000fe20000004100 */
[----:B------:R-:W-:Y:S01]  /*4830*/  ISETP.NE.AND P5, PT, R31, 0x1, PT ;  /* 0x000000011f00780c */ /* 0x000fe20003fa5270 */
[----:B------:R-:W-:Y:S01]  /*4840*/  @P1 HADD2.F32 R28, -RZ, R55.H0_H0 ;  /* 0x20000037ff1c1230 */ /* 0x000fe20000004100 */
[----:B------:R-:W-:Y:S01]  /*4850*/  BSSY.RECONVERGENT B0, `(.L_x_7029) ;  /* 0x000005d000007945 */ /* 0x000fe20003800200 */
[----:B------:R-:W-:Y:S01]  /*4860*/  FFMA.FTZ R29, R29, R220, 1.1641532182693481445e-10 ;  /* 0x2f0000001d1d7423 */ /* 0x000fe200000100dc */
[----:B------:R-:W-:-:S04]  /*4870*/  FMUL.FTZ R26, R26, R47 ;  /* 0x0000002f1a1a7220 */ /* 0x000fc80000410000 */
[----:B------:R-:W-:Y:S01]  /*4880*/  FSETP.GTU.FTZ.AND P4, PT, R29, R48, PT ;  /* 0x000000301d00720b */ /* 0x000fe20003f9c000 */
[----:B------:R-:W-:-:S03]  /*4890*/  IMAD.MOV.U32 R29, RZ, RZ, R154 ;  /* 0x000000ffff1d7224 */ /* 0x000fc600078e009a */
[----:B------:R-:W-:Y:S02]  /*48a0*/  FSEL R45, R26, RZ, !P4 ;  /* 0x000000ff1a2d7208 */ /* 0x000fe40006000000 */
[----:B------:R-:W-:-:S03]  /*48b0*/  PLOP3.LUT P4, PT, P4, PT, PT, 0x8, 0x80 ;  /* 0x000000000080781c */ /* 0x000fc6000278e170 */
        /* <DEDUP_REMOVED lines=12> */
.L_x_7031:
        /* <DEDUP_REMOVED lines=13> */
.L_x_7033:
[----:B------:R-:W-:Y:S05]  /*4a50*/  BSYNC.RECONVERGENT B1 ;  /* 0x0000000000017941 */ /* 0x000fea0003800200 */
.L_x_7032:
        /* <DEDUP_REMOVED lines=60> */
.L_x_7030:
[----:B------:R-:W-:Y:S05]  /*4e20*/  BSYNC.RECONVERGENT B0 ;  /* 0x0000000000007941 */ /* 0x000fea0003800200 */
.L_x_7029:
[----:B------:R-:W-:Y:S01]  /*4e30*/  I2FP.F32.U32 R29, R29 ;  /* 0x0000001d001d7245 */ /* 0x000fe20000201000 */
[----:B------:R-:W-:Y:S01]  /*4e40*/  HADD2.F32 R32, -RZ, R19.H1_H1 ;  /* 0x30000013ff207230 */ /* 0x000fe20000004100 */
[----:B------:R-:W-:Y:S01]  /*4e50*/  PRMT R18, R27, 0x5410, R18 ;  /* 0x000054101b127816 */ /* 0x000fe20000000012 */
[----:B------:R-:W-:Y:S01]  /*4e60*/  @P1 HADD2.F32 R19, -RZ, R55.H1_H1 ;  /* 0x30000037ff131230 */ /* 0x000fe20000004100 */
[----:B------:R-:W-:Y:S01]  /*4e70*/  PRMT R17, R23, 0x5410, R17 ;  /* 0x0000541017117816 */ /* 0x000fe20000000011 */
[----:B------:R-:W-:Y:S01]  /*4e80*/  FFMA.FTZ R29, R29, R220, 1.1641532182693481445e-10 ;  /* 0x2f0000001d1d7423 */ /* 0x000fe200000100dc */
[----:B------:R-:W-:Y:S01]  /*4e90*/  FMUL.FTZ R32, R32, R47 ;  /* 0x0000002f20207220 */ /* 0x000fe20000410000 */
[----:B------:R-:W-:-:S03]  /*4ea0*/  PRMT R16, R22, 0x5410, R16 ;  /* 0x0000541016107816 */ /* 0x000fc60000000010 */
[----:B------:R-:W-:-:S04]  /*4eb0*/  FSETP.GTU.FTZ.AND P5, PT, R29, R48, PT ;  /* 0x000000301d00720b */ /* 0x000fc80003fbc000 */
[----:B------:R-:W-:Y:S02]  /*4ec0*/  FSEL R46, R32, RZ, !P5 ;  /* 0x000000ff202e7208 */ /* 0x000fe40006800000 */
[----:B------:R-:W-:-:S03]  /*4ed0*/  PLOP3.LUT P5, PT, P5, PT, PT, 0x8, 0x80 ;  /* 0x000000000080781c */ /* 0x000fc60002fae170 */
[----:B------:R-:W-:-:S05]  /*4ee0*/  @P1 FADD.FTZ R46, R46, R19 ;  /* 0x000000132e2e1221 */ /* 0x000fca0000010000 */
[----:B------:R-:W-:-:S04]  /*4ef0*/  F2FP.F16.F32.PACK_AB R19, RZ, R46 ;  /* 0x0000002eff13723e */ /* 0x000fc800000000ff */
[----:B------:R-:W-:Y:S01]  /*4f00*/  PRMT R19, R26, 0x5410, R19 ;  /* 0x000054101a137816 */ /* 0x000fe20000000013 */
[----:B------:R-:W-:Y:S06]  /*4f10*/  BRA `(.L_x_7034) ;  /* 0x00000060009c7947 */ /* 0x000fec0003800000 */
.L_x_6993:
        /* <DEDUP_REMOVED lines=16> */
.L_x_7037:
        /* <DEDUP_REMOVED lines=13> */
.L_x_7039:
[----:B------:R-:W-:Y:S05]  /*50f0*/  BSYNC.RECONVERGENT B1 ;  /* 0x0000000000017941 */ /* 0x000fea0003800200 */
.L_x_7038:
        /* <DEDUP_REMOVED lines=51> */
[----:B------:R-:W-:Y:S02]  /*5430*/  UIADD3 UR16, UPT, UPT, UR5, -0x695add53, URZ ;  /* 0x96a522ad05107890 */ /* 0x000fe4000fffe0ff */
[----:B------:R-:W-:Y:S01]  /*5440*/  IMAD.MOV.U32 R7, RZ, RZ, RZ ;  /* 0x000000ffff077224 */ /* 0x000fe200078e00ff */
[----:B------:R-:W-:Y:S01]  /*5450*/  LOP3.LUT R14, R14, UR15, R51, 0x96, !PT ;  /* 0x0000000f0e0e7c12 */ /* 0x000fe2000f8e9633 */
[----:B------:R-:W-:Y:S01]  /*5460*/  UIADD3 UR15, UPT, UPT, UR4, -0x700cb87f, URZ ;  /* 0x8ff34781040f7890 */ /* 0x000fe2000fffe0ff */
[----:B------:R-:W-:-:S04]  /*5470*/  IMAD.WIDE.U32 R154, R154, -0x326172a9, RZ ;  /* 0xcd9e8d579a9a7825 */ /* 0x000fc800078e00ff */
[----:B------:R-:W-:Y:S01]  /*5480*/  IMAD.WIDE.U32 R14, R14, -0x2daee0ad, RZ ;  /* 0xd2511f530e0e7825 */ /* 0x000fe200078e00ff */
[----:B------:R-:W-:-:S04]  /*5490*/  LOP3.LUT R50, R50, UR15, R155, 0x96, !PT ;  /* 0x0000000f32327c12 */ /* 0x000fc8000f8e969b */
[----:B------:R-:W-:-:S07]  /*54a0*/  LOP3.LUT R49, R6, UR16, R15, 0x96, !PT ;  /* 0x0000001006317c12 */ /* 0x000fce000f8e960f */
.L_x_7036:
[----:B------:R-:W-:Y:S05]  /*54b0*/  BSYNC.RECONVERGENT B0 ;  /* 0x0000000000007941 */ /* 0x000fea0003800200 */
.L_x_7035:
[----:B------:R-:W-:Y:S01]  /*54c0*/  I2FP.F32.U32 R5, R5 ;  /* 0x0000000500057245 */ /* 0x000fe20000201000 */
[----:B------:R-:W-:Y:S01]  /*54d0*/  IMAD.U32 R48, RZ, RZ, UR10 ;  /* 0x0000000aff307e24 */ /* 0x000fe2000f8e00ff */
[----:B------:R-:W-:Y:S01]  /*54e0*/  ISETP.NE.AND P2, PT, R7, 0x1, PT ;  /* 0x000000010700780c */ /* 0x000fe20003f45270 */
[----:B-----5:R-:W-:Y:S01]  /*54f0*/  HADD2.F32 R6, -RZ, R16.H0_H0 ;  /* 0x20000010ff067230 */ /* 0x020fe20000004100 */
[----:B------:R-:W-:Y:S01]  /*5500*/  MOV R47, UR11 ;  /* 0x0000000b002f7c02 */ /* 0x000fe20008000f00 */
[----:B------:R-:W-:Y:S01]  /*5510*/  FFMA.FTZ R5, R5, R220, 1.1641532182693481445e-10 ;  /* 0x2f00000005057423 */ /* 0x000fe200000100dc */
[----:B------:R-:W-:Y:S01]  /*5520*/  BSSY.RECONVERGENT B0, `(.L_x_7040) ;  /* 0x000005b000007945 */ /* 0x000fe20003800200 */
[----:B------:R-:W-:-:S03]  /*5530*/  IMAD.MOV.U32 R9, RZ, RZ, 0x2 ;  /* 0x00000002ff097424 */ /* 0x000fc600078e00ff */
        /* <DEDUP_REMOVED lines=15> */
.L_x_7042:
        /* <DEDUP_REMOVED lines=13> */
.L_x_7044:
[----:B------:R-:W-:Y:S05]  /*5700*/  BSYNC.RECONVERGENT B1 ;  /* 0x0000000000017941 */ /* 0x000fea0003800200 */
.L_x_7043:
        /* <DEDUP_REMOVED lines=60> */
.L_x_7041:
[----:B------:R-:W-:Y:S05]  /*5ad0*/  BSYNC.RECONVERGENT B0 ;  /* 0x0000000000007941 */ /* 0x000fea0003800200 */
.L_x_7040:
        /* <DEDUP_REMOVED lines=8> */
[----:B------:R-:W-:-:S05]  /*5b60*/  FSEL R6, R6, RZ, !P0 ;  /* 0x000000ff06067208 */ /* 0x000fca0004000000 */
[----:B------:R-:W-:Y:S01]  /*5b70*/  FADD.FTZ R5, R5, R6 ;  /* 0x0000000605057221 */ /* 0x000fe20000010000 */
[----:B------:R-:W-:-:S03]  /*5b80*/  IMAD.MOV.U32 R6, RZ, RZ, R154 ;  /* 0x000000ffff067224 */ /* 0x000fc600078e009a */
[--C-:B------:R-:W-:Y:S01]  /*5b90*/  @P1 FADD.FTZ R39, R8, R5.reuse ;  /* 0x0000000508271221 */ /* 0x100fe20000010000 */
[----:B------:R-:W-:Y:S02]  /*5ba0*/  @!P1 IMAD.MOV.U32 R39, RZ, RZ, R5 ;  /* 0x000000ffff279224 */ /* 0x000fe400078e0005 */
[----:B------:R-:W-:Y:S01]  /*5bb0*/  HFMA2 R8, -RZ, RZ, 0, 1.1920928955078125e-07 ;  /* 0x00000002ff087431 */ /* 0x000fe200000001ff */
[----:B------:R-:W-:Y:S02]  /*5bc0*/  SEL R5, RZ, 0x1, P0 ;  /* 0x00000001ff057807 */ /* 0x000fe40000000000 */
        /* <DEDUP_REMOVED lines=10> */
.L_x_7047:
        /* <DEDUP_REMOVED lines=13> */
.L_x_7049:
[----:B------:R-:W-:Y:S05]  /*5d40*/  BSYNC.RECONVERGENT B1 ;  /* 0x0000000000017941 */ /* 0x000fea0003800200 */
.L_x_7048:
        /* <DEDUP_REMOVED lines=57> */
[----:B------:R-:W-:Y:S02]  /*60e0*/  IMAD.MOV.U32 R6, RZ, RZ, R14 ;  /* 0x000000ffff067224 */ /* 0x000fe400078e000e */
[----:B------:R-:W-:Y:S02]  /*60f0*/  IMAD.MOV.U32 R14, RZ, RZ, R8 ;  /* 0x000000ffff0e7224 */ /* 0x000fe400078e0008 */
[----:B------:R-:W-:-:S07]  /*6100*/  HFMA2 R8, -RZ, RZ, 0, 0 ;  /* 0x00000000ff087431 */ /* 0x000fce00000001ff */
.L_x_7046:
[----:B------:R-:W-:Y:S05]  /*6110*/  BSYNC.RECONVERGENT B0 ;  /* 0x0000000000007941 */ /* 0x000fea0003800200 */
.L_x_7045:
        /* <DEDUP_REMOVED lines=21> */
.L_x_7052:
        /* <DEDUP_REMOVED lines=13> */
.L_x_7054:
[----:B------:R-:W-:Y:S05]  /*6340*/  BSYNC.RECONVERGENT B1 ;  /* 0x0000000000017941 */ /* 0x000fea0003800200 */
.L_x_7053:
        /* <DEDUP_REMOVED lines=56> */
[----:B------:R-:W-:Y:S02]  /*66d0*/  LOP3.LUT R50, R50, UR15, R155, 0x96, !PT ;  /* 0x0000000f32327c12 */ /* 0x000fe4000f8e969b */
[----:B------:R-:W-:Y:S01]  /*66e0*/  MOV R14, R10 ;  /* 0x0000000a000e7202 */ /* 0x000fe20000000f00 */
[----:B------:R-:W-:Y:S01]  /*66f0*/  IMAD.MOV.U32 R10, RZ, RZ, RZ ;  /* 0x000000ffff0a7224 */ /* 0x000fe200078e00ff */
[----:B------:R-:W-:-:S07]  /*6700*/  LOP3.LUT R49, R8, UR16, R11, 0x96, !PT ;  /* 0x0000001008317c12 */ /* 0x000fce000f8e960b */
.L_x_7051:
[----:B------:R-:W-:Y:S05]  /*6710*/  BSYNC.RECONVERGENT B0 ;  /* 0x0000000000007941 */ /* 0x000fea0003800200 */
.L_x_7050:
[----:B------:R-:W-:Y:S01]  /*6720*/  I2FP.F32.U32 R7, R7 ;  /* 0x0000000700077245 */ /* 0x000fe20000201000 */
[----:B------:R-:W-:Y:S01]  /*6730*/  HADD2.F32 R8, -RZ, R56.H1_H1 ;  /* 0x30000038ff087230 */ /* 0x000fe20000004100 */
[----:B------:R-:W-:Y:S01]  /*6740*/  ISETP.NE.AND P2, PT, R10, 0x1, PT ;  /* 0x000000010a00780c */ /* 0x000fe20003f45270 */
[----:B------:R-:W-:Y:S01]  /*6750*/  @P1 HADD2.F32 R9, -RZ, R52.H1_H1 ;  /* 0x30000034ff091230 */ /* 0x000fe20000004100 */
        /* <DEDUP_REMOVED lines=21> */
.L_x_7057:
        /* <DEDUP_REMOVED lines=13> */
.L_x_7059:
[----:B------:R-:W-:Y:S05]  /*6980*/  BSYNC.RECONVERGENT B1 ;  /* 0x0000000000017941 */ /* 0x000fea0003800200 */
.L_x_7058:
        /* <DEDUP_REMOVED lines=52> */
[----:B------:R-:W-:Y:S01]  /*6cd0*/  HFMA2 R9, -RZ, RZ, 0, 0 ;  /* 0x00000000ff097431 */ /* 0x000fe200000001ff */
[----:B------:R-:W-:Y:S01]  /*6ce0*/  LOP3.LUT R10, R28, UR15, R51, 0x96, !PT ;  /* 0x0000000f1c0a7c12 */ /* 0x000fe2000f8e9633 */
[----:B------:R-:W-:Y:S01]  /*6cf0*/  UIADD3 UR15, UPT, UPT, UR4, -0x700cb87f, URZ ;  /* 0x8ff34781040f7890 */ /* 0x000fe2000fffe0ff */
[----:B------:R-:W-:-:S04]  /*6d00*/  IMAD.WIDE.U32 R154, R154, -0x326172a9, RZ ;  /* 0xcd9e8d579a9a7825 */ /* 0x000fc800078e00ff */
[----:B------:R-:W-:Y:S01]  /*6d10*/  IMAD.WIDE.U32 R10, R10, -0x2daee0ad, RZ ;  /* 0xd2511f530a0a7825 */ /* 0x000fe200078e00ff */
[----:B------:R-:W-:-:S03]  /*6d20*/  LOP3.LUT R50, R50, UR15, R155, 0x96, !PT ;  /* 0x0000000f32327c12 */ /* 0x000fc6000f8e969b */
[----:B------:R-:W-:Y:S01]  /*6d30*/  IMAD.MOV.U32 R14, RZ, RZ, R10 ;  /* 0x000000ffff0e7224 */ /* 0x000fe200078e000a */
[----:B------:R-:W-:-:S07]  /*6d40*/  LOP3.LUT R49, R8, UR16, R11, 0x96, !PT ;  /* 0x0000001008317c12 */ /* 0x000fce000f8e960b */
.L_x_7056:
[----:B------:R-:W-:Y:S05]  /*6d50*/  BSYNC.RECONVERGENT B0 ;  /* 0x0000000000007941 */ /* 0x000fea0003800200 */
.L_x_7055:
[----:B------:R-:W-:Y:S01]  /*6d60*/  I2FP.F32.U32 R7, R7 ;  /* 0x0000000700077245 */ /* 0x000fe20000201000 */
[----:B------:R-:W-:Y:S01]  /*6d70*/  HADD2.F32 R8, -RZ, R17.H0_H0 ;  /* 0x20000011ff087230 */ /* 0x000fe20000004100 */
[----:B------:R-:W-:Y:S01]  /*6d80*/  ISETP.NE.AND P2, PT, R9, 0x1, PT ;  /* 0x000000010900780c */ /* 0x000fe20003f45270 */
[----:B------:R-:W-:Y:S01]  /*6d90*/  BSSY.RECONVERGENT B0, `(.L_x_7060) ;  /* 0x000005c000007945 */ /* 0x000fe20003800200 */
[----:B------:R-:W-:Y:S02]  /*6da0*/  IMAD.MOV.U32 R11, RZ, RZ, 0x2 ;  /* 0x00000002ff0b7424 */ /* 0x000fe400078e00ff */
[----:B------:R-:W-:-:S05]  /*6db0*/  FFMA.FTZ R7, R7, R220, 1.1641532182693481445e-10 ;  /* 0x2f00000007077423 */ /* 0x000fca00000100dc */
        /* <DEDUP_REMOVED lines=15> */
.L_x_7062:
        /* <DEDUP_REMOVED lines=13> */
.L_x_7064:
[----:B------:R-:W-:Y:S05]  /*6f80*/  BSYNC.RECONVERGENT B1 ;  /* 0x0000000000017941 */ /* 0x000fea0003800200 */
.L_x_7063:
        /* <DEDUP_REMOVED lines=60> */
.L_x_7061:
[----:B------:R-:W-:Y:S05]  /*7350*/  BSYNC.RECONVERGENT B0 ;  /* 0x0000000000007941 */ /* 0x000fea0003800200 */
.L_x_7060:
        /* <DEDUP_REMOVED lines=25> */
.L_x_7067:
        /* <DEDUP_REMOVED lines=13> */
.L_x_7069:
[----:B------:R-:W-:Y:S05]  /*75c0*/  BSYNC.RECONVERGENT B1 ;  /* 0x0000000000017941 */ /* 0x000fea0003800200 */
.L_x_7068:
        /* <DEDUP_REMOVED lines=60> */
.L_x_7066:
[----:B------:R-:W-:Y:S05]  /*7990*/  BSYNC.RECONVERGENT B0 ;  /* 0x0000000000007941 */ /* 0x000fea0003800200 */
.L_x_7065:
[----:B------:R-:W-:Y:S01]  /*79a0*/  ISETP.NE.AND P3, PT, R10, 0x1, PT ;  /* 0x000000010a00780c */ /* 0x000fe20003f65270 */
[----:B------:R-:W-:Y:S01]  /*79b0*/  BSSY.RECONVERGENT B0, `(.L_x_7070) ;  /* 0x000005d000007945 */ /* 0x000fe20003800200 */
[----:B------:R-:W-:Y:S01]  /*79c0*/  I2FP.F32.U32 R9, R8 ;  /* 0x0000000800097245 */ /* 0x000fe20000201000 */
[----:B------:R-:W-:Y:S02]  /*79d0*/  HADD2.F32 R8, -RZ, R17.H1_H1 ;  /* 0x30000011ff087230 */ /* 0x000fe40000004100 */
[----:B------:R-:W-:Y:S02]  /*79e0*/  IMAD.MOV.U32 R12, RZ, RZ, 0x2 ;  /* 0x00000002ff0c7424 */ /* 0x000fe400078e00ff */
[----:B------:R-:W-:Y:S01]  /*79f0*/  FFMA.FTZ R9, R9, R220, 1.1641532182693481445e-10 ;  /* 0x2f00000009097423 */ /* 0x000fe200000100dc */
[----:B------:R-:W-:-:S04]  /*7a00*/  FMUL.FTZ R8, R8, R47 ;  /* 0x0000002f08087220 */ /* 0x000fc80000410000 */
        /* <DEDUP_REMOVED lines=13> */
.L_x_7072:
        /* <DEDUP_REMOVED lines=13> */
.L_x_7074:
[----:B------:R-:W-:Y:S05]  /*7bb0*/  BSYNC.RECONVERGENT B1 ;  /* 0x0000000000017941 */ /* 0x000fea0003800200 */
.L_x_7073:
        /* <DEDUP_REMOVED lines=15> */
[----:B------:R-:W-:Y:S02]  /*7cb0*/  UIADD3 UR16, UPT, UPT, UR5, 0x32370b8f, URZ ;  /* 0x32370b8f05107890 */ /* 0x000fe4000fffe0ff */
[----:B------:R-:W-:Y:S01]  /*7cc0*/  IMAD.MOV.U32 R12, RZ, RZ, RZ ;  /* 0x000000ffff0c7224 */ /* 0x000fe200078e00ff */
        /* <DEDUP_REMOVED lines=41> */
[----:B------:R-:W-:Y:S02]  /*7f60*/  LOP3.LUT R49, R10, UR16, R29, 0x96, !PT ;  /* 0x000000100a317c12 */ /* 0x000fe4000f8e961d */
[----:B------:R-:W-:-:S07]  /*7f70*/  MOV R14, R28 ;  /* 0x0000001c000e7202 */ /* 0x000fce0000000f00 */
.L_x_7071:
[----:B------:R-:W-:Y:S05]  /*7f80*/  BSYNC.RECONVERGENT B0 ;  /* 0x0000000000007941 */ /* 0x000fea0003800200 */
.L_x_7070:
        /* <DEDUP_REMOVED lines=25> */
.L_x_7077:
        /* <DEDUP_REMOVED lines=13> */
.L_x_7079:
[----:B------:R-:W-:Y:S05]  /*81f0*/  BSYNC.RECONVERGENT B1 ;  /* 0x0000000000017941 */ /* 0x000fea0003800200 */
.L_x_7078:
        /* <DEDUP_REMOVED lines=60> */
.L_x_7076:
[----:B------:R-:W-:Y:S05]  /*85c0*/  BSYNC.RECONVERGENT B0 ;  /* 0x0000000000007941 */ /* 0x000fea0003800200 */
.L_x_7075:
[----:B------:R-:W-:Y:S01]  /*85d0*/  I2FP.F32.U32 R9, R9 ;  /* 0x0000000900097245 */ /* 0x000fe20000201000 */
[----:B------:R-:W-:Y:S01]  /*85e0*/  HADD2.F32 R10, -RZ, R18.H0_H0 ;  /* 0x20000012ff0a7230 */ /* 0x000fe20000004100 */
[----:B------:R-:W-:Y:S01]  /*85f0*/  ISETP.NE.AND P0, PT, R11, 0x1, PT ;  /* 0x000000010b00780c */ /* 0x000fe20003f05270 */
[----:B------:R-:W-:Y:S01]  /*8600*/  BSSY.RECONVERGENT B0, `(.L_x_7080) ;  /* 0x000005b000007945 */ /* 0x000fe20003800200 */
[----:B------:R-:W-:Y:S02]  /*8610*/  IMAD.MOV.U32 R12, RZ, RZ, 0x2 ;  /* 0x00000002ff0c7424 */ /* 0x000fe400078e00ff */
        /* <DEDUP_REMOVED lines=15> */
.L_x_7082:
        /* <DEDUP_REMOVED lines=13> */
.L_x_7084:
[----:B------:R-:W-:Y:S05]  /*87e0*/  BSYNC.RECONVERGENT B1 ;  /* 0x0000000000017941 */ /* 0x000fea0003800200 */
.L_x_7083:
        /* <DEDUP_REMOVED lines=60> */
.L_x_7081:
[----:B------:R-:W-:Y:S05]  /*8bb0*/  BSYNC.RECONVERGENT B0 ;  /* 0x0000000000007941 */ /* 0x000fea0003800200 */
.L_x_7080:
[----:B------:R-:W-:Y:S01]  /*8bc0*/  I2FP.F32.U32 R11, R10 ;  /* 0x0000000a000b7245 */ /* 0x000fe20000201000 */
[----:B------:R-:W-:Y:S01]  /*8bd0*/  HADD2.F32 R10, -RZ, R58.H0_H0 ;  /* 0x2000003aff0a7230 */ /* 0x000fe20000004100 */
[----:B------:R-:W-:Y:S01]  /*8be0*/  BSSY.RECONVERGENT B0, `(.L_x_7085) ;  /* 0x0000061000007945 */ /* 0x000fe20003800200 */
[----:B------:R-:W-:Y:S02]  /*8bf0*/  @P1 HADD2.F32 R43, -RZ, R54.H0_H0 ;  /* 0x20000036ff2b1230 */ /* 0x000fe40000004100 */
[----:B------:R-:W-:Y:S02]  /*8c00*/  HFMA2 R23, -RZ, RZ, 0, 1.1920928955078125e-07 ;  /* 0x00000002ff177431 */ /* 0x000fe400000001ff */
[----:B------:R-:W-:Y:S01]  /*8c10*/  FFMA.FTZ R11, R11, R220, 1.1641532182693481445e-10 ;  /* 0x2f0000000b0b7423 */ /* 0x000fe200000100dc */
[----:B------:R-:W-:-:S04]  /*8c20*/  FMUL.FTZ R10, R10, R47 ;  /* 0x0000002f0a0a7220 */ /* 0x000fc80000410000 */
[----:B------:R-:W-:Y:S01]  /*8c30*/  FSETP.GTU.FTZ.AND P0, PT, R11, R48, PT ;  /* 0x000000300b00720b */ /* 0x000fe20003f1c000 */
[----:B------:R-:W-:-:S03]  /*8c40*/  IMAD.MOV.U32 R11, RZ, RZ, R154 ;  /* 0x000000ffff0b7224 */ /* 0x000fc600078e009a */
[----:B------:R-:W-:-:S05]  /*8c50*/  FSEL R10, R10, RZ, !P0 ;  /* 0x000000ff0a0a7208 */ /* 0x000fca0004000000 */
[----:B------:R-:W-:Y:S01]  /*8c60*/  FADD.FTZ R10, R9, R10 ;  /* 0x0000000a090a7221 */ /* 0x000fe20000010000 */
[----:B------:R-:W-:Y:S02]  /*8c70*/  SEL R9, RZ, 0x1, P0 ;  /* 0x00000001ff097807 */ /* 0x000fe40000000000 */
[----:B------:R-:W-:Y:S01]  /*8c80*/  ISETP.NE.AND P0, PT, R12, 0x1, PT ;  /* 0x000000010c00780c */ /* 0x000fe20003f05270 */
[--C-:B------:R-:W-:Y:S01]  /*8c90*/  @P1 FADD.FTZ R43, R43, R10.reuse ;  /* 0x0000000a2b2b1221 */ /* 0x100fe20000010000 */
[----:B------:R-:W-:-:S05]  /*8ca0*/  @!P1 IMAD.MOV.U32 R43, RZ, RZ, R10 ;  /* 0x000000ffff2b9224 */ /* 0x000fca00078e000a */
[----:B------:R-:W-:-:S06]  /*8cb0*/  F2FP.F16.F32.PACK_AB R27, RZ, R43 ;  /* 0x0000002bff1b723e */ /* 0x000fcc00000000ff */
        /* <DEDUP_REMOVED lines=9> */
.L_x_7087:
        /* <DEDUP_REMOVED lines=13> */
.L_x_7089:
[----:B------:R-:W-:Y:S05]  /*8e20*/  BSYNC.RECONVERGENT B1 ;  /* 0x0000000000017941 */ /* 0x000fea0003800200 */
.L_x_7088:
        /* <DEDUP_REMOVED lines=59> */
[----:B------:R-:W-:-:S07]  /*91e0*/  IMAD.MOV.U32 R14, RZ, RZ, R10 ;  /* 0x000000ffff0e7224 */ /* 0x000fce00078e000a */
.L_x_7086:
[----:B------:R-:W-:Y:S05]  /*91f0*/  BSYNC.RECONVERGENT B0 ;  /* 0x0000000000007941 */ /* 0x000fea0003800200 */
.L_x_7085:
[----:B------:R-:W-:Y:S01]  /*9200*/  I2FP.F32.U32 R11, R11 ;  /* 0x0000000b000b7245 */ /* 0x000fe20000201000 */
[----:B------:R-:W-:Y:S01]  /*9210*/  HADD2.F32 R18, -RZ, R18.H1_H1 ;  /* 0x30000012ff127230 */ /* 0x000fe20000004100 */
        /* <DEDUP_REMOVED lines=18> */
.L_x_7092:
        /* <DEDUP_REMOVED lines=13> */
.L_x_7094:
[----:B------:R-:W-:Y:S05]  /*9410*/  BSYNC.RECONVERGENT B1 ;  /* 0x0000000000017941 */ /* 0x000fea0003800200 */
.L_x_7093:
        /* <DEDUP_REMOVED lines=60> */
.L_x_7091:
[----:B------:R-:W-:Y:S05]  /*97e0*/  BSYNC.RECONVERGENT B0 ;  /* 0x0000000000007941 */ /* 0x000fea0003800200 */
.L_x_7090:
[----:B------:R-:W-:Y:S01]  /*97f0*/  I2FP.F32.U32 R11, R10 ;  /* 0x0000000a000b7245 */ /* 0x000fe20000201000 */
[----:B------:R-:W-:Y:S01]  /*9800*/  HADD2.F32 R10, -RZ, R58.H1_H1 ;  /* 0x3000003aff0a7230 */ /* 0x000fe20000004100 */
[----:B------:R-:W-:Y:S01]  /*9810*/  BSSY.RECONVERGENT B0, `(.L_x_7095) ;  /* 0x0000061000007945 */ /* 0x000fe20003800200 */
[----:B------:R-:W-:Y:S02]  /*9820*/  @P1 HADD2.F32 R23, -RZ, R54.H1_H1 ;  /* 0x30000036ff171230 */ /* 0x000fe40000004100 */
        /* <DEDUP_REMOVED lines=9> */
[----:B------:R-:W-:Y:S02]  /*98c0*/  @!P1 IMAD.MOV.U32 R44, RZ, RZ, R12 ;  /* 0x000000ffff2c9224 */ /* 0x000fe400078e000c */
[----:B------:R-:W-:-:S03]  /*98d0*/  HFMA2 R23, -RZ, RZ, 0, 1.1920928955078125e-07 ;  /* 0x00000002ff177431 */ /* 0x000fc600000001ff */
[----:B------:R-:W-:Y:S02]  /*98e0*/  F2FP.F16.F32.PACK_AB R18, RZ, R44 ;  /* 0x0000002cff12723e */ /* 0x000fe400000000ff */
        /* <DEDUP_REMOVED lines=9> */
.L_x_7097:
        /* <DEDUP_REMOVED lines=13> */
.L_x_7099:
[----:B------:R-:W-:Y:S05]  /*9a50*/  BSYNC.RECONVERGENT B1 ;  /* 0x0000000000017941 */ /* 0x000fea0003800200 */
.L_x_7098:
        /* <DEDUP_REMOVED lines=60> */
.L_x_7096:
[----:B------:R-:W-:Y:S05]  /*9e20*/  BSYNC.RECONVERGENT B0 ;  /* 0x0000000000007941 */ /* 0x000fea0003800200 */
.L_x_7095:
[----:B------:R-:W-:Y:S01]  /*9e30*/  I2FP.F32.U32 R11, R11 ;  /* 0x0000000b000b7245 */ /* 0x000fe20000201000 */
[----:B------:R-:W-:Y:S01]  /*9e40*/  HADD2.F32 R28, -RZ, R19.H0_H0 ;  /* 0x20000013ff1c7230 */ /* 0x000fe20000004100 */
        /* <DEDUP_REMOVED lines=18> */
.L_x_7102:
        /* <DEDUP_REMOVED lines=13> */
.L_x_7104:
[----:B------:R-:W-:Y:S05]  /*a040*/  BSYNC.RECONVERGENT B1 ;  /* 0x0000000000017941 */ /* 0x000fea0003800200 */
.L_x_7103:
        /* <DEDUP_REMOVED lines=60> */
.L_x_7101:
[----:B------:R-:W-:Y:S05]  /*a410*/  BSYNC.RECONVERGENT B0 ;  /* 0x0000000000007941 */ /* 0x000fea0003800200 */
.L_x_7100:
[----:B------:R-:W-:Y:S01]  /*a420*/  I2FP.F32.U32 R23, R12 ;  /* 0x0000000c00177245 */ /* 0x000fe20000201000 */
[----:B------:R-:W-:Y:S01]  /*a430*/  HADD2.F32 R12, -RZ, R59.H0_H0 ;  /* 0x2000003bff0c7230 */ /* 0x000fe20000004100 */
[----:B------:R-:W-:Y:S01]  /*a440*/  BSSY.RECONVERGENT B0, `(.L_x_7105) ;  /* 0x0000062000007945 */ /* 0x000fe20003800200 */
[----:B------:R-:W-:Y:S02]  /*a450*/  @P1 HADD2.F32 R32, -RZ, R55.H0_H0 ;  /* 0x20000037ff201230 */ /* 0x000fe40000004100 */
[----:B------:R-:W-:Y:S01]  /*a460*/  FFMA.FTZ R23, R23, R220, 1.1641532182693481445e-10 ;  /* 0x2f00000017177423 */ /* 0x000fe200000100dc */
[----:B------:R-:W-:Y:S01]  /*a470*/  FMUL.FTZ R12, R12, R47 ;  /* 0x0000002f0c0c7220 */ /* 0x000fe20000410000 */
[----:B------:R-:W-:-:S03]  /*a480*/  IMAD.MOV.U32 R29, RZ, RZ, R154 ;  /* 0x000000ffff1d7224 */ /* 0x000fc600078e009a */
[----:B------:R-:W-:-:S04]  /*a490*/  FSETP.GTU.FTZ.AND P5, PT, R23, R48, PT ;  /* 0x000000301700720b */ /* 0x000fc80003fbc000 */
[----:B------:R-:W-:Y:S02]  /*a4a0*/  FSEL R28, R12, RZ, !P5 ;  /* 0x000000ff0c1c7208 */ /* 0x000fe40006800000 */
[----:B------:R-:W-:Y:S02]  /*a4b0*/  SEL R12, RZ, 0x1, P5 ;  /* 0x00000001ff0c7807 */ /* 0x000fe40002800000 */
[----:B------:R-:W-:Y:S01]  /*a4c0*/  ISETP.NE.AND P5, PT, R31, 0x1, PT ;  /* 0x000000011f00780c */ /* 0x000fe20003fa5270 */
[----:B------:R-:W-:-:S04]  /*a4d0*/  FADD.FTZ R11, R11, R28 ;  /* 0x0000001c0b0b7221 */ /* 0x000fc80000010000 */
[--C-:B------:R-:W-:Y:S01]  /*a4e0*/  @P1 FADD.FTZ R45, R32, R11.reuse ;  /* 0x0000000b202d1221 */ /* 0x100fe20000010000 */
[--C-:B------:R-:W-:Y:S02]  /*a4f0*/  @!P1 IMAD.MOV.U32 R45, RZ, RZ, R11.reuse ;  /* 0x000000ffff2d9224 */ /* 0x100fe400078e000b */
[----:B------:R-:W-:Y:S01]  /*a500*/  HFMA2 R32, -RZ, RZ, 0, 1.1920928955078125e-07 ;  /* 0x00000002ff207431 */ /* 0x000fe200000001ff */
[----:B------:R-:W-:Y:S02]  /*a510*/  PRMT R11, R12, 0x7610, R11 ;  /* 0x000076100c0b7816 */ /* 0x000fe4000000000b */
        /* <DEDUP_REMOVED lines=10> */
.L_x_7107:
        /* <DEDUP_REMOVED lines=13> */
.L_x_7109:
[----:B------:R-:W-:Y:S05]  /*a690*/  BSYNC.RECONVERGENT B1 ;  /* 0x0000000000017941 */ /* 0x000fea0003800200 */
.L_x_7108:
        /* <DEDUP_REMOVED lines=60> */
.L_x_7106:
[----:B------:R-:W-:Y:S05]  /*aa60*/  BSYNC.RECONVERGENT B0 ;  /* 0x0000000000007941 */ /* 0x000fea0003800200 */
.L_x_7105:
        /* <DEDUP_REMOVED lines=20> */
.L_x_7112:
        /* <DEDUP_REMOVED lines=9> */
[----:B------:R-:W-:Y:S01]  /*ac40*/  @!P6 VIADD R28, R4, 0x1 ;  /* 0x00000001041ce836 */ /* 0x000fe20000000000 */
[----:B------:R-:W-:Y:S02]  /*ac50*/  @!P6 MOV R3, RZ ;  /* 0x000000ff0003e202 */ /* 0x000fe40000000f00 */
[----:B------:R-:W-:-:S13]  /*ac60*/  ISETP.NE.AND P0, PT, R2, RZ, !P6 ;  /* 0x000000ff0200720c */ /* 0x000fda0007705270 */
[----:B------:R-:W-:Y:S01]  /*ac70*/  @P0 IMAD.MOV R28, RZ, RZ, R4 ;  /* 0x000000ffff1c0224 */ /* 0x000fe200078e0204 */
[----:B------:R-:W-:-:S03]  /*ac80*/  ISETP.NE.AND P0, PT, R19, RZ, PT ;  /* 0x000000ff1300720c */ /* 0x000fc60003f05270 */
[----:B------:R-:W-:-:S10]  /*ac90*/  @!P6 IMAD.MOV.U32 R4, RZ, RZ, R28 ;  /* 0x000000ffff04e224 */ /* 0x000fd400078e001c */
.L_x_7114:
[----:B------:R-:W-:Y:S05]  /*aca0*/  BSYNC.RECONVERGENT B1 ;  /* 0x0000000000017941 */ /* 0x000fea0003800200 */
.L_x_7113:
        /* <DEDUP_REMOVED lines=60> */
.L_x_7111:
[----:B------:R-:W-:Y:S05]  /*b070*/  BSYNC.RECONVERGENT B0 ;  /* 0x0000000000007941 */ /* 0x000fea0003800200 */
.L_x_7110:
        /* <DEDUP_REMOVED lines=10> */
[----:B------:R-:W-:-:S03]  /*b120*/  SEL R19, RZ, 0x1, P6 ;  /* 0x00000001ff137807 */ /* 0x000fc60003000000 */
[----:B------:R-:W-:-:S04]  /*b130*/  FADD.FTZ R12, R12, R29 ;  /* 0x0000001d0c0c7221 */ /* 0x000fc80000010000 */
[--C-:B------:R-:W-:Y:S01]  /*b140*/  @P1 FADD.FTZ R46, R31, R12.reuse ;  /* 0x0000000c1f2e1221 */ /* 0x100fe20000010000 */
[--C-:B------:R-:W-:Y:S01]  /*b150*/  @!P1 IMAD.MOV.U32 R46, RZ, RZ, R12.reuse ;  /* 0x000000ffff2e9224 */ /* 0x100fe200078e000c */
[----:B------:R-:W-:-:S04]  /*b160*/  PRMT R12, R19, 0x7610, R12 ;  /* 0x00007610130c7816 */ /* 0x000fc8000000000c */
[----:B------:R-:W-:-:S04]  /*b170*/  F2FP.F16.F32.PACK_AB R19, RZ, R46 ;  /* 0x0000002eff13723e */ /* 0x000fc800000000ff */
[----:B------:R-:W-:-:S07]  /*b180*/  PRMT R19, R23, 0x5410, R19 ;  /* 0x0000541017137816 */ /* 0x000fce0000000013 */
.L_x_7034:
[----:B------:R-:W0:Y:S01]  /*b190*/  LDC.64 R222, c[0x0][0x3a8] ;  /* 0x0000ea00ffde7b82 */ /* 0x000e220000000a00 */
[----:B------:R-:W-:Y:S02]  /*b1a0*/  SEL R32, RZ, 0x100, !P0 ;  /* 0x00000100ff207807 */ /* 0x000fe40004000000 */
        /* <DEDUP_REMOVED lines=20> */
[----:B------:R-:W-:Y:S02]  /*b2f0*/  LOP3.LUT R22, R15, R22, RZ, 0xfc, !PT ;  /* 0x000000160f167212 */ /* 0x000fe400078efcff */
[----:B------:R-:W-:-:S05]  /*b300*/  IADD3 R216, PT, PT, R30, 0x20, RZ ;  /* 0x000000201ed87810 */ /* 0x000fca0007ffe0ff */
[----:B--2---:R-:W-:-:S04]  /*b310*/  @P1 IMAD.WIDE.U32 R24, R216, 0x10, R24 ;  /* 0x00000010d8181825 */ /* 0x004fc800078e0018 */
[----:B-1----:R-:W-:-:S04]  /*b320*/  IMAD.WIDE.U32 R18, R30, 0x8, R158 ;  /* 0x000000081e127825 */ /* 0x002fc800078e009e */
[C---:B------:R-:W-:Y:S01]  /*b330*/  IMAD.WIDE.U32 R16, R216.reuse, 0x10, R156 ;  /* 0x00000010d8107825 */ /* 0x040fe200078e009c */
[----:B------:R1:W-:Y:S03]  /*b340*/  STG.E.64 desc[UR6][R18.64], R22 ;  /* 0x0000001612007986 */ /* 0x0003e6000c101b06 */
[----:B0-----:R-:W-:Y:S01]  /*b350*/  @P0 IMAD.WIDE.U32 R20, R216, 0x10, R20 ;  /* 0x00000010d8140825 */ /* 0x001fe200078e0014 */
[----:B-1----:R-:W-:Y:S06]  /*b360*/  @!P0 BRA `(.L_x_7115) ;  /* 0x0000000000508947 */ /* 0x002fec0003800000 */
[----:B------:R-:W-:Y:S01]  /*b370*/  IMAD.U32 R22, R11, 0x10000, RZ ;  /* 0x000100000b167824 */ /* 0x000fe200078e00ff */
[----:B------:R-:W0:Y:S01]  /*b380*/  LDC.64 R18, c[0x0][0x3b8] ;  /* 0x0000ee00ff127b82 */ /* 0x000e220000000a00 */
[----:B------:R-:W-:Y:S02]  /*b390*/  LOP3.LUT R15, R12, 0xffff, RZ, 0xc0, !PT ;  /* 0x0000ffff0c0f7812 */ /* 0x000fe400078ec0ff */
[----:B------:R-:W-:Y:S02]  /*b3a0*/  PRMT R23, R10, 0x7104, RZ ;  /* 0x000071040a177816 */ /* 0x000fe400000000ff */
[----:B------:R-:W-:Y:S02]  /*b3b0*/  LOP3.LUT R22, R22, 0xff0000, RZ, 0xc0, !PT ;  /* 0x00ff000016167812 */ /* 0x000fe400078ec0ff */
[----:B------:R-:W-:Y:S02]  /*b3c0*/  LOP3.LUT R26, R7, 0xff, RZ, 0xc0, !PT ;  /* 0x000000ff071a7812 */ /* 0x000fe400078ec0ff */
[----:B------:R-:W-:-:S02]  /*b3d0*/  PRMT R34, R22, 0x4210, R15 ;  /* 0x0000421016227816 */ /* 0x000fc4000000000f */
[----:B------:R-:W-:Y:S01]  /*b3e0*/  LOP3.LUT R22, R8, 0xff, RZ, 0xc0, !PT ;  /* 0x000000ff08167812 */ /* 0x000fe200078ec0ff */
[----:B------:R-:W-:Y:S01]  /*b3f0*/  IMAD.WIDE.U32 R26, R26, 0x10000, RZ ;  /* 0x000100001a1a7825 */ /* 0x000fe200078e00ff */
[----:B------:R-:W-:Y:S02]  /*b400*/  LOP3.LUT R32, R6, 0xff, RZ, 0xc0, !PT ;  /* 0x000000ff06207812 */ /* 0x000fe400078ec0ff */
[----:B------:R-:W-:Y:S01]  /*b410*/  LOP3.LUT R34, R34, 0xff00, R23, 0xf8, !PT ;  /* 0x0000ff0022227812 */ /* 0x000fe200078ef817 */
[----:B------:R-:W-:-:S03]  /*b420*/  IMAD.WIDE.U32 R22, R22, 0x1000000, RZ ;  /* 0x0100000016167825 */ /* 0x000fc600078e00ff */
[----:B------:R-:W-:Y:S01]  /*b430*/  LOP3.LUT R15, R34, 0xff, R9, 0xf8, !PT ;  /* 0x000000ff220f7812 */ /* 0x000fe200078ef809 */
[----:B------:R-:W-:-:S03]  /*b440*/  IMAD.WIDE.U32 R32, R32, 0x100, RZ ;  /* 0x0000010020207825 */ /* 0x000fc600078e00ff */
[----:B------:R-:W-:Y:S01]  /*b450*/  LOP3.LUT R23, R27, R15, R23, 0xfe, !PT ;  /* 0x0000000f1b177212 */ /* 0x000fe200078efe17 */
[----:B0-----:R-:W-:Y:S01]  /*b460*/  IMAD.WIDE.U32 R18, R30, 0x8, R18 ;  /* 0x000000081e127825 */ /* 0x001fe200078e0012 */
[----:B------:R-:W-:Y:S02]  /*b470*/  LOP3.LUT R22, R32, R22, R26, 0xfe, !PT ;  /* 0x0000001620167212 */ /* 0x000fe400078efe1a */
[----:B------:R-:W-:Y:S02]  /*b480*/  LOP3.LUT R23, R23, R33, RZ, 0xfc, !PT ;  /* 0x0000002117177212 */ /* 0x000fe400078efcff */
[----:B------:R-:W-:-:S05]  /*b490*/  LOP3.LUT R22, R22, 0xff, R5, 0xf8, !PT ;  /* 0x000000ff16167812 */ /* 0x000fca00078ef805 */
[----:B------:R0:W-:Y:S02]  /*b4a0*/  STG.E.64 desc[UR6][R18.64], R22 ;  /* 0x0000001612007986 */ /* 0x0001e4000c101b06 */
.L_x_7115:
[----:B------:R1:W5:Y:S04]  /*b4b0*/  @P0 LDG.E.128 R56, desc[UR6][R20.64] ;  /* 0x0000000614380981 */ /* 0x000368000c1e1d00 */
[----:B------:R1:W5:Y:S04]  /*b4c0*/  @P1 LDG.E.128 R52, desc[UR6][R24.64] ;  /* 0x0000000618341981 */ /* 0x000368000c1e1d00 */
[----:B0-----:R-:W5:Y:S01]  /*b4d0*/  LDG.E.128 R16, desc[UR6][R16.64] ;  /* 0x0000000610107981 */ /* 0x001f62000c1e1d00 */
        /* <DEDUP_REMOVED lines=17> */
.L_x_7119:
        /* <DEDUP_REMOVED lines=13> */
.L_x_7121:
[----:B------:R-:W-:Y:S05]  /*b6c0*/  BSYNC.RECONVERGENT B1 ;  /* 0x0000000000017941 */ /* 0x000fea0003800200 */
.L_x_7120:
[----:B------:R-:W-:Y:S01]  /*b6d0*/  IMAD.WIDE.U32 R8, R2, -0x326172a9, RZ ;  /* 0xcd9e8d5702087825 */ /* 0x000fe200078e00ff */
[----:B-1----:R-:W-:Y:S01]  /*b6e0*/  LOP3.LUT R20, R4, UR5, R7, 0x96, !PT ;  /* 0x0000000504147c12 */ /* 0x002fe2000f8e9607 */
        /* <DEDUP_REMOVED lines=56> */
[----:B------:R-:W-:Y:S02]  /*ba70*/  LOP3.LUT R49, R6, UR16, R9, 0x96, !PT ;  /* 0x0000001006317c12 */ /* 0x000fe4000f8e9609 */
[----:B------:R-:W-:-:S07]  /*ba80*/  MOV R15, R8 ;  /* 0x00000008000f7202 */ /* 0x000fce0000000f00 */
.L_x_7118:
[----:B------:R-:W-:Y:S05]  /*ba90*/  BSYNC.RECONVERGENT B0 ;  /* 0x0000000000007941 */ /* 0x000fea0003800200 */
.L_x_7117:
[----:B------:R-:W-:Y:S01]  /*baa0*/  I2FP.F32.U32 R5, R5 ;  /* 0x0000000500057245 */ /* 0x000fe20000201000 */
[----:B-----5:R-:W-:Y:S01]  /*bab0*/  HADD2.F32 R6, -RZ, R16.H0_H0 ;  /* 0x20000010ff067230 */ /* 0x020fe20000004100 */
[----:B------:R-:W-:Y:S01]  /*bac0*/  ISETP.NE.AND P3, PT, R7, 0x1, PT ;  /* 0x000000010700780c */ /* 0x000fe20003f65270 */
[----:B------:R-:W-:Y:S01]  /*bad0*/  BSSY.RECONVERGENT B0, `(.L_x_7122) ;  /* 0x000005c000007945 */ /* 0x000fe20003800200 */
[----:B------:R-:W-:Y:S02]  /*bae0*/  HFMA2 R9, -RZ, RZ, 0, 1.1920928955078125e-07 ;  /* 0x00000002ff097431 */ /* 0x000fe400000001ff */
        /* <DEDUP_REMOVED lines=16> */
.L_x_7124:
        /* <DEDUP_REMOVED lines=13> */
.L_x_7126:
[----:B------:R-:W-:Y:S05]  /*bcc0*/  BSYNC.RECONVERGENT B1 ;  /* 0x0000000000017941 */ /* 0x000fea0003800200 */
.L_x_7125:
        /* <DEDUP_REMOVED lines=60> */
.L_x_7123:
[----:B------:R-:W-:Y:S05]  /*c090*/  BSYNC.RECONVERGENT B0 ;  /* 0x0000000000007941 */ /* 0x000fea0003800200 */
.L_x_7122:
        /* <DEDUP_REMOVED lines=10> */
[----:B------:R-:W-:-:S03]  /*c140*/  MOV R6, R154 ;  /* 0x0000009a00067202 */ /* 0x000fc60000000f00 */
[--C-:B------:R-:W-:Y:S01]  /*c150*/  @P1 FADD.FTZ R31, R8, R5.reuse ;  /* 0x00000005081f1221 */ /* 0x100fe20000010000 */
[----:B------:R-:W-:Y:S01]  /*c160*/  @!P1 IMAD.MOV.U32 R31, RZ, RZ, R5 ;  /* 0x000000ffff1f9224 */ /* 0x000fe200078e0005 */
[----:B------:R-:W-:Y:S01]  /*c170*/  SEL R5, RZ, 0x1, P2 ;  /* 0x00000001ff057807 */ /* 0x000fe20001000000 */
[----:B------:R-:W-:-:S03]  /*c180*/  IMAD.MOV.U32 R8, RZ, RZ, 0x2 ;  /* 0x00000002ff087424 */ /* 0x000fc600078e00ff */
        /* <DEDUP_REMOVED lines=10> */
.L_x_7129:
        /* <DEDUP_REMOVED lines=13> */
.L_x_7131:
[----:B------:R-:W-:Y:S05]  /*c300*/  BSYNC.RECONVERGENT B1 ;  /* 0x0000000000017941 */ /* 0x000fea0003800200 */
.L_x_7130:
        /* <DEDUP_REMOVED lines=57> */
[----:B------:R-:W-:Y:S01]  /*c6a0*/  MOV R6, R15 ;  /* 0x0000000f00067202 */ /* 0x000fe20000000f00 */
[----:B------:R-:W-:Y:S02]  /*c6b0*/  IMAD.MOV.U32 R15, RZ, RZ, R8 ;  /* 0x000000ffff0f7224 */ /* 0x000fe400078e0008 */
[----:B------:R-:W-:-:S07]  /*c6c0*/  IMAD.MOV.U32 R8, RZ, RZ, RZ ;  /* 0x000000ffff087224 */ /* 0x000fce00078e00ff */
.L_x_7128:
[----:B------:R-:W-:Y:S05]  /*c6d0*/  BSYNC.RECONVERGENT B0 ;  /* 0x0000000000007941 */ /* 0x000fea0003800200 */
.L_x_7127:
        /* <DEDUP_REMOVED lines=9> */
[----:B------:R-:W-:Y:S02]  /*c770*/  PLOP3.LUT P4, PT, P2, PT, PT, 0x8, 0x80 ;  /* 0x000000000080781c */ /* 0x000fe4000178e170 */
[----:B------:R-:W-:Y:S02]  /*c780*/  FSEL R6, R6, RZ, !P2 ;  /* 0x000000ff06067208 */ /* 0x000fe40005000000 */
[----:B-1----:R-:W-:Y:S01]  /*c790*/  P2R R20, PR, RZ, 0x10 ;  /* 0x00000010ff147803 */ /* 0x002fe20000000000 */
        /* <DEDUP_REMOVED lines=9> */
.L_x_7134:
        /* <DEDUP_REMOVED lines=13> */
.L_x_7136:
[----:B------:R-:W-:Y:S05]  /*c900*/  BSYNC.RECONVERGENT B1 ;  /* 0x0000000000017941 */ /* 0x000fea0003800200 */
.L_x_7135:
        /* <DEDUP_REMOVED lines=57> */
[----:B------:R-:W-:Y:S02]  /*cca0*/  IMAD.MOV.U32 R15, RZ, RZ, R10 ;  /* 0x000000ffff0f7224 */ /* 0x000fe400078e000a */
[----:B------:R-:W-:Y:S01]  /*ccb0*/  HFMA2 R10, -RZ, RZ, 0, 0 ;  /* 0x00000000ff0a7431 */ /* 0x000fe200000001ff */
[----:B------:R-:W-:-:S07]  /*ccc0*/  LOP3.LUT R49, R8, UR16, R11, 0x96, !PT ;  /* 0x0000001008317c12 */ /* 0x000fce000f8e960b */
.L_x_7133:
[----:B------:R-:W-:Y:S05]  /*ccd0*/  BSYNC.RECONVERGENT B0 ;  /* 0x0000000000007941 */ /* 0x000fea0003800200 */
.L_x_7132:
        /* <DEDUP_REMOVED lines=25> */
.L_x_7139:
        /* <DEDUP_REMOVED lines=13> */
.L_x_7141:
[----:B------:R-:W-:Y:S05]  /*cf40*/  BSYNC.RECONVERGENT B1 ;  /* 0x0000000000017941 */ /* 0x000fea0003800200 */
.L_x_7140:
        /* <DEDUP_REMOVED lines=57> */
[----:B------:R-:W-:-:S03]  /*d2e0*/  LOP3.LUT R50, R50, UR15, R155, 0x96, !PT ;  /* 0x0000000f32327c12 */ /* 0x000fc6000f8e969b */
[----:B------:R-:W-:Y:S01]  /*d2f0*/  IMAD.MOV.U32 R15, RZ, RZ, R10 ;  /* 0x000000ffff0f7224 */ /* 0x000fe200078e000a */
[----:B------:R-:W-:-:S07]  /*d300*/  LOP3.LUT R49, R8, UR16, R11, 0x96, !PT ;  /* 0x0000001008317c12 */ /* 0x000fce000f8e960b */
.L_x_7138:
[----:B------:R-:W-:Y:S05]  /*d310*/  BSYNC.RECONVERGENT B0 ;  /* 0x0000000000007941 */ /* 0x000fea0003800200 */
.L_x_7137:
[----:B------:R-:W-:Y:S01]  /*d320*/  I2FP.F32.U32 R7, R7 ;  /* 0x0000000700077245 */ /* 0x000fe20000201000 */
[----:B------:R-:W-:Y:S01]  /*d330*/  HADD2.F32 R8, -RZ, R17.H0_H0 ;  /* 0x20000011ff087230 */ /* 0x000fe20000004100 */
        /* <DEDUP_REMOVED lines=19> */
.L_x_7144:
        /* <DEDUP_REMOVED lines=13> */
.L_x_7146:
[----:B------:R-:W-:Y:S05]  /*d540*/  BSYNC.RECONVERGENT B1 ;  /* 0x0000000000017941 */ /* 0x000fea0003800200 */
.L_x_7145:
        /* <DEDUP_REMOVED lines=60> */
.L_x_7143:
[----:B------:R-:W-:Y:S05]  /*d910*/  BSYNC.RECONVERGENT B0 ;  /* 0x0000000000007941 */ /* 0x000fea0003800200 */
.L_x_7142:
[----:B------:R-:W-:Y:S01]  /*d920*/  I2FP.F32.U32 R9, R8 ;  /* 0x0000000800097245 */ /* 0x000fe20000201000 */
[----:B------:R-:W-:Y:S01]  /*d930*/  HADD2.F32 R8, -RZ, R57.H0_H0 ;  /* 0x20000039ff087230 */ /* 0x000fe20000004100 */
[----:B------:R-:W-:Y:S01]  /*d940*/  ISETP.NE.AND P3, PT, R11, 0x1, PT ;  /* 0x000000010b00780c */ /* 0x000fe20003f65270 */
[----:B------:R-:W-:Y:S01]  /*d950*/  @P1 HADD2.F32 R10, -RZ, R53.H0_H0 ;  /* 0x20000035ff0a1230 */ /* 0x000fe20000004100 */
[----:B------:R-:W-:Y:S01]  /*d960*/  BSSY.RECONVERGENT B0, `(.L_x_7147) ;  /* 0x000005f000007945 */ /* 0x000fe20003800200 */
[----:B------:R-:W-:Y:S01]  /*d970*/  FFMA.FTZ R9, R9, R220, 1.1641532182693481445e-10 ;  /* 0x2f00000009097423 */ /* 0x000fe200000100dc */
[----:B------:R-:W-:-:S04]  /*d980*/  FMUL.FTZ R8, R8, R47 ;  /* 0x0000002f08087220 */ /* 0x000fc80000410000 */
[----:B------:R-:W-:Y:S02]  /*d990*/  FSETP.GTU.FTZ.AND P2, PT, R9, R48, PT ;  /* 0x000000300900720b */ /* 0x000fe40003f5c000 */
[----:B------:R-:W-:Y:S02]  /*d9a0*/  MOV R9, R154 ;  /* 0x0000009a00097202 */ /* 0x000fe40000000f00 */
[----:B------:R-:W-:-:S05]  /*d9b0*/  FSEL R8, R8, RZ, !P2 ;  /* 0x000000ff08087208 */ /* 0x000fca0005000000 */
[----:B------:R-:W-:-:S04]  /*d9c0*/  FADD.FTZ R7, R7, R8 ;  /* 0x0000000807077221 */ /* 0x000fc80000010000 */
        /* <DEDUP_REMOVED lines=14> */
.L_x_7149:
        /* <DEDUP_REMOVED lines=13> */
.L_x_7151:
[----:B------:R-:W-:Y:S05]  /*db80*/  BSYNC.RECONVERGENT B1 ;  /* 0x0000000000017941 */ /* 0x000fea0003800200 */
.L_x_7150:
        /* <DEDUP_REMOVED lines=57> */
[----:B------:R-:W-:Y:S01]  /*df20*/  IMAD.MOV.U32 R10, RZ, RZ, RZ ;  /* 0x000000ffff0a7224 */ /* 0x000fe200078e00ff */
[----:B------:R-:W-:Y:S01]  /*df30*/  MOV R9, R15 ;  /* 0x0000000f00097202 */ /* 0x000fe20000000f00 */
[----:B------:R-:W-:-:S07]  /*df40*/  IMAD.MOV.U32 R15, RZ, RZ, R8 ;  /* 0x000000ffff0f7224 */ /* 0x000fce00078e0008 */
.L_x_7148:
[----:B------:R-:W-:Y:S05]  /*df50*/  BSYNC.RECONVERGENT B0 ;  /* 0x0000000000007941 */ /* 0x000fea0003800200 */
.L_x_7147:
        /* <DEDUP_REMOVED lines=21> */
.L_x_7154:
        /* <DEDUP_REMOVED lines=13> */
.L_x_7156:
[----:B------:R-:W-:Y:S05]  /*e180*/  BSYNC.RECONVERGENT B1 ;  /* 0x0000000000017941 */ /* 0x000fea0003800200 */
.L_x_7155:
        /* <DEDUP_REMOVED lines=60> */
.L_x_7153:
[----:B------:R-:W-:Y:S05]  /*e550*/  BSYNC.RECONVERGENT B0 ;  /* 0x0000000000007941 */ /* 0x000fea0003800200 */
.L_x_7152:
[----:B------:R-:W-:Y:S01]  /*e560*/  I2FP.F32.U32 R9, R9 ;  /* 0x0000000900097245 */ /* 0x000fe20000201000 */
[----:B------:R-:W-:Y:S01]  /*e570*/  HADD2.F32 R8, -RZ, R57.H1_H1 ;  /* 0x30000039ff087230 */ /* 0x000fe20000004100 */
[----:B------:R-:W-:Y:S01]  /*e580*/  BSSY.RECONVERGENT B0, `(.L_x_7157) ;  /* 0x0000061000007945 */ /* 0x000fe20003800200 */
[----:B------:R-:W-:Y:S02]  /*e590*/  @P1 HADD2.F32 R34, -RZ, R53.H1_H1 ;  /* 0x30000035ff221230 */ /* 0x000fe40000004100 */
[----:B------:R-:W-:Y:S01]  /*e5a0*/  FFMA.FTZ R9, R9, R220, 1.1641532182693481445e-10 ;  /* 0x2f00000009097423 */ /* 0x000fe200000100dc */
[----:B------:R-:W-:Y:S01]  /*e5b0*/  FMUL.FTZ R8, R8, R47 ;  /* 0x0000002f08087220 */ /* 0x000fe20000410000 */
[----:B------:R-:W-:-:S03]  /*e5c0*/  IMAD.MOV.U32 R24, RZ, RZ, 0x2 ;  /* 0x00000002ff187424 */ /* 0x000fc600078e00ff */
[----:B------:R-:W-:Y:S02]  /*e5d0*/  FSETP.GTU.FTZ.AND P2, PT, R9, R48, PT ;  /* 0x000000300900720b */ /* 0x000fe40003f5c000 */
[----:B------:R-:W-:Y:S02]  /*e5e0*/  MOV R9, R154 ;  /* 0x0000009a00097202 */ /* 0x000fe40000000f00 */
        /* <DEDUP_REMOVED lines=16> */
.L_x_7159:
        /* <DEDUP_REMOVED lines=13> */
.L_x_7161:
[----:B------:R-:W-:Y:S05]  /*e7c0*/  BSYNC.RECONVERGENT B1 ;  /* 0x0000000000017941 */ /* 0x000fea0003800200 */
.L_x_7160:
        /* <DEDUP_REMOVED lines=60> */
.L_x_7158:
[----:B------:R-:W-:Y:S05]  /*eb90*/  BSYNC.RECONVERGENT B0 ;  /* 0x0000000000007941 */ /* 0x000fea0003800200 */
.L_x_7157:
[----:B------:R-:W-:Y:S01]  /*eba0*/  I2FP.F32.U32 R9, R9 ;  /* 0x0000000900097245 */ /* 0x000fe20000201000 */
[----:B------:R-:W-:Y:S01]  /*ebb0*/  HADD2.F32 R10, -RZ, R18.H0_H0 ;  /* 0x20000012ff0a7230 */ /* 0x000fe20000004100 */
        /* <DEDUP_REMOVED lines=18> */
.L_x_7164:
        /* <DEDUP_REMOVED lines=13> */
.L_x_7166:
[----:B------:R-:W-:Y:S05]  /*edb0*/  BSYNC.RECONVERGENT B1 ;  /* 0x0000000000017941 */ /* 0x000fea0003800200 */
.L_x_7165:
        /* <DEDUP_REMOVED lines=48> */
[----:B------:R-:W-:Y:S02]  /*f0c0*/  HFMA2 R27, -RZ, RZ, 0, 0 ;  /* 0x00000000ff1b7431 */ /* 0x000fe400000001ff */
        /* <DEDUP_REMOVED lines=11> */
.L_x_7163:
[----:B------:R-:W-:Y:S05]  /*f180*/  BSYNC.RECONVERGENT B0 ;  /* 0x0000000000007941 */ /* 0x000fea0003800200 */
.L_x_7162:
[----:B------:R-:W-:Y:S01]  /*f190*/  I2FP.F32.U32 R11, R11 ;  /* 0x0000000b000b7245 */ /* 0x000fe20000201000 */
[----:B------:R-:W-:Y:S01]  /*f1a0*/  HADD2.F32 R10, -RZ, R58.H0_H0 ;  /* 0x2000003aff0a7230 */ /* 0x000fe20000004100 */
[----:B------:R-:W-:Y:S01]  /*f1b0*/  BSSY.RECONVERGENT B0, `(.L_x_7167) ;  /* 0x0000063000007945 */ /* 0x000fe20003800200 */
[----:B------:R-:W-:Y:S02]  /*f1c0*/  @P1 HADD2.F32 R26, -RZ, R54.H0_H0 ;  /* 0x20000036ff1a1230 */ /* 0x000fe40000004100 */
[----:B------:R-:W-:Y:S01]  /*f1d0*/  FFMA.FTZ R11, R11, R220, 1.1641532182693481445e-10 ;  /* 0x2f0000000b0b7423 */ /* 0x000fe200000100dc */
[----:B------:R-:W-:-:S04]  /*f1e0*/  FMUL.FTZ R10, R10, R47 ;  /* 0x0000002f0a0a7220 */ /* 0x000fc80000410000 */
[----:B------:R-:W-:Y:S02]  /*f1f0*/  FSETP.GTU.FTZ.AND P3, PT, R11, R48, PT ;  /* 0x000000300b00720b */ /* 0x000fe40003f7c000 */
[----:B------:R-:W-:Y:S02]  /*f200*/  MOV R11, R154 ;  /* 0x0000009a000b7202 */ /* 0x000fe40000000f00 */
[----:B------:R-:W-:Y:S02]  /*f210*/  FSEL R24, R10, RZ, !P3 ;  /* 0x000000ff0a187208 */ /* 0x000fe40005800000 */
[----:B------:R-:W-:Y:S02]  /*f220*/  SEL R10, RZ, 0x1, P3 ;  /* 0x00000001ff0a7807 */ /* 0x000fe40001800000 */
[----:B------:R-:W-:Y:S01]  /*f230*/  ISETP.NE.AND P3, PT, R27, 0x1, PT ;  /* 0x000000011b00780c */ /* 0x000fe20003f65270 */
[----:B------:R-:W-:-:S04]  /*f240*/  FADD.FTZ R9, R9, R24 ;  /* 0x0000001809097221 */ /* 0x000fc80000010000 */
[--C-:B------:R-:W-:Y:S01]  /*f250*/  @P1 FADD.FTZ R35, R26, R9.reuse ;  /* 0x000000091a231221 */ /* 0x100fe20000010000 */
[--C-:B------:R-:W-:Y:S01]  /*f260*/  @!P1 IMAD.MOV.U32 R35, RZ, RZ, R9.reuse ;  /* 0x000000ffff239224 */ /* 0x100fe200078e0009 */
[----:B------:R-:W-:Y:S01]  /*f270*/  PRMT R9, R10, 0x7610, R9 ;  /* 0x000076100a097816 */ /* 0x000fe20000000009 */
[----:B------:R-:W-:-:S03]  /*f280*/  IMAD.MOV.U32 R26, RZ, RZ, 0x2 ;  /* 0x00000002ff1a7424 */ /* 0x000fc600078e00ff */
[----:B------:R-:W-:Y:S02]  /*f290*/  F2FP.F16.F32.PACK_AB R25, RZ, R35 ;  /* 0x00000023ff19723e */ /* 0x000fe400000000ff */
        /* <DEDUP_REMOVED lines=9> */
.L_x_7169:
        /* <DEDUP_REMOVED lines=13> */
.L_x_7171:
[----:B------:R-:W-:Y:S05]  /*f400*/  BSYNC.RECONVERGENT B1 ;  /* 0x0000000000017941 */ /* 0x000fea0003800200 */
.L_x_7170:
        /* <DEDUP_REMOVED lines=56> */
[----:B------:R-:W-:Y:S02]  /*f790*/  MOV R154, R28 ;  /* 0x0000001c009a7202 */ /* 0x000fe40000000f00 */
[----:B------:R-:W-:Y:S01]  /*f7a0*/  LOP3.LUT R49, R26, UR16, R11, 0x96, !PT ;  /* 0x000000101a317c12 */ /* 0x000fe2000f8e960b */
[----:B------:R-:W-:Y:S02]  /*f7b0*/  HFMA2 R26, -RZ, RZ, 0, 0 ;  /* 0x00000000ff1a7431 */ /* 0x000fe400000001ff */
[----:B------:R-:W-:Y:S02]  /*f7c0*/  IMAD.MOV.U32 R11, RZ, RZ, R15 ;  /* 0x000000ffff0b7224 */ /* 0x000fe400078e000f */
[----:B------:R-:W-:-:S07]  /*f7d0*/  IMAD.MOV.U32 R15, RZ, RZ, R10 ;  /* 0x000000ffff0f7224 */ /* 0x000fce00078e000a */
.L_x_7168:
[----:B------:R-:W-:Y:S05]  /*f7e0*/  BSYNC.RECONVERGENT B0 ;  /* 0x0000000000007941 */ /* 0x000fea0003800200 */
.L_x_7167:
        /* <DEDUP_REMOVED lines=20> */
.L_x_7174:
        /* <DEDUP_REMOVED lines=13> */
.L_x_7176:
[----:B------:R-:W-:Y:S05]  /*fa00*/  BSYNC.RECONVERGENT B1 ;  /* 0x0000000000017941 */ /* 0x000fea0003800200 */
.L_x_7175:
        /* <DEDUP_REMOVED lines=59> */
[----:B------:R-:W-:Y:S02]  /*fdc0*/  IMAD.MOV.U32 R15, RZ, RZ, R10 ;  /* 0x000000ffff0f7224 */ /* 0x000fe400078e000a */
[----:B------:R-:W-:-:S07]  /*fdd0*/  IMAD.MOV.U32 R28, RZ, RZ, RZ ;  /* 0x000000ffff1c7224 */ /* 0x000fce00078e00ff */
.L_x_7173:
[----:B------:R-:W-:Y:S05]  /*fde0*/  BSYNC.RECONVERGENT B0 ;  /* 0x0000000000007941 */ /* 0x000fea0003800200 */
.L_x_7172:
[----:B------:R-:W-:Y:S01]  /*fdf0*/  I2FP.F32.U32 R11, R24 ;  /* 0x00000018000b7245 */ /* 0x000fe20000201000 */
[----:B------:R-:W-:Y:S01]  /*fe00*/  HADD2.F32 R10, -RZ, R58.H1_H1 ;  /* 0x3000003aff0a7230 */ /* 0x000fe20000004100 */
[----:B------:R-:W-:Y:S01]  /*fe10*/  BSSY.RECONVERGENT B0, `(.L_x_7177) ;  /* 0x0000062000007945 */ /* 0x000fe20003800200 */
[----:B------:R-:W-:Y:S02]  /*fe20*/  @P1 HADD2.F32 R27, -RZ, R54.H1_H1 ;  /* 0x30000036ff1b1230 */ /* 0x000fe40000004100 */
[----:B------:R-:W-:Y:S01]  /*fe30*/  FFMA.FTZ R11, R11, R220, 1.1641532182693481445e-10 ;  /* 0x2f0000000b0b7423 */ /* 0x000fe200000100dc */
[----:B------:R-:W-:Y:S01]  /*fe40*/  FMUL.FTZ R10, R10, R47 ;  /* 0x0000002f0a0a7220 */ /* 0x000fe20000410000 */
[----:B------:R-:W-:-:S03]  /*fe50*/  IMAD.MOV.U32 R26, RZ, RZ, 0x2 ;  /* 0x00000002ff1a7424 */ /* 0x000fc600078e00ff */
        /* <DEDUP_REMOVED lines=8> */
[----:B------:R-:W-:-:S03]  /*fee0*/  F2FP.F16.F32.PACK_AB R18, RZ, R36 ;  /* 0x00000024ff12723e */ /* 0x000fc600000000ff */
        /* <DEDUP_REMOVED lines=9> */
.L_x_7179:
        /* <DEDUP_REMOVED lines=13> */
.L_x_7181:
[----:B------:R-:W-:Y:S05]  /*10050*/  BSYNC.RECONVERGENT B1 ;  /* 0x0000000000017941 */ /* 0x000fea0003800200 */
.L_x_7180:
        /* <DEDUP_REMOVED lines=61> */
.L_x_7178:
[----:B------:R-:W-:Y:S05]  /*10430*/  BSYNC.RECONVERGENT B0 ;  /* 0x0000000000007941 */ /* 0x000fea0003800200 */
.L_x_7177:
        /* <DEDUP_REMOVED lines=20> */
.L_x_7184:
        /* <DEDUP_REMOVED lines=13> */
.L_x_7186:
[----:B------:R-:W-:Y:S05]  /*10650*/  BSYNC.RECONVERGENT B1 ;  /* 0x0000000000017941 */ /* 0x000fea0003800200 */
.L_x_7185:
        /* <DEDUP_REMOVED lines=58> */
[----:B------:R-:W-:Y:S01]  /*10a00*/  LOP3.LUT R49, R28, UR16, R27, 0x96, !PT ;  /* 0x000000101c317c12 */ /* 0x000fe2000f8e961b */
[----:B------:R-:W-:Y:S01]  /*10a10*/  IMAD.MOV.U32 R27, RZ, RZ, R15 ;  /* 0x000000ffff1b7224 */ /* 0x000fe200078e000f */
[----:B------:R-:W-:-:S07]  /*10a20*/  MOV R15, R26 ;  /* 0x0000001a000f7202 */ /* 0x000fce0000000f00 */
.L_x_7183:
[----:B------:R-:W-:Y:S05]  /*10a30*/  BSYNC.RECONVERGENT B0 ;  /* 0x0000000000007941 */ /* 0x000fea0003800200 */
.L_x_7182:
        /* <DEDUP_REMOVED lines=9> */
[----:B------:R-:W-:Y:S02]  /*10ad0*/  FSEL R24, R24, RZ, !P5 ;  /* 0x000000ff18187208 */ /* 0x000fe40006800000 */
[----:B------:R-:W-:Y:S02]  /*10ae0*/  SEL R26, RZ, 0x1, P5 ;  /* 0x00000001ff1a7807 */ /* 0x000fe40002800000 */
[----:B------:R-:W-:Y:S01]  /*10af0*/  ISETP.NE.AND P5, PT, R29, 0x1, PT ;  /* 0x000000011d00780c */ /* 0x000fe20003fa5270 */
[----:B------:R-:W-:-:S04]  /*10b00*/  FADD.FTZ R11, R11, R24 ;  /* 0x000000180b0b7221 */ /* 0x000fc80000010000 */
[--C-:B------:R-:W-:Y:S01]  /*10b10*/  @P1 FADD.FTZ R37, R28, R11.reuse ;  /* 0x0000000b1c251221 */ /* 0x100fe20000010000 */
[--C-:B------:R-:W-:Y:S01]  /*10b20*/  @!P1 IMAD.MOV.U32 R37, RZ, RZ, R11.reuse ;  /* 0x000000ffff259224 */ /* 0x100fe200078e000b */
[----:B------:R-:W-:-:S04]  /*10b30*/  PRMT R11, R26, 0x7610, R11 ;  /* 0x000076101a0b7816 */ /* 0x000fc8000000000b */
        /* <DEDUP_REMOVED lines=10> */
.L_x_7189:
        /* <DEDUP_REMOVED lines=13> */
.L_x_7191:
[----:B------:R-:W-:Y:S05]  /*10cb0*/  BSYNC.RECONVERGENT B1 ;  /* 0x0000000000017941 */ /* 0x000fea0003800200 */
.L_x_7190:
        /* <DEDUP_REMOVED lines=61> */
.L_x_7188:
[----:B------:R-:W-:Y:S05]  /*11090*/  BSYNC.RECONVERGENT B0 ;  /* 0x0000000000007941 */ /* 0x000fea0003800200 */
.L_x_7187:
[----:B------:R-:W-:Y:S01]  /*110a0*/  I2FP.F32.U32 R27, R27 ;  /* 0x0000001b001b7245 */ /* 0x000fe20000201000 */
[----:B------:R-:W-:Y:S01]  /*110b0*/  HADD2.F32 R26, -RZ, R19.H1_H1 ;  /* 0x30000013ff1a7230 */ /* 0x000fe20000004100 */
        /* <DEDUP_REMOVED lines=18> */
.L_x_7194:
        /* <DEDUP_REMOVED lines=15> */
.L_x_7196:
[----:B------:R-:W-:Y:S05]  /*112d0*/  BSYNC.RECONVERGENT B1 ;  /* 0x0000000000017941 */ /* 0x000fea0003800200 */
.L_x_7195:
        /* <DEDUP_REMOVED lines=51> */
[----:B------:R-:W-:Y:S01]  /*11610*/  IMAD.MOV.U32 R29, RZ, RZ, R15 ;  /* 0x000000ffff1d7224 */ /* 0x000fe200078e000f */
[----:B------:R-:W-:Y:S01]  /*11620*/  LOP3.LUT R26, R26, UR15, R51, 0x96, !PT ;  /* 0x0000000f1a1a7c12 */ /* 0x000fe2000f8e9633 */
[----:B------:R-:W-:Y:S01]  /*11630*/  UIADD3 UR15, UPT, UPT, UR4, -0x700cb87f, URZ ;  /* 0x8ff34781040f7890 */ /* 0x000fe2000fffe0ff */
[----:B------:R-:W-:-:S04]  /*11640*/  IMAD.WIDE.U32 R100, R100, -0x326172a9, RZ ;  /* 0xcd9e8d5764647825 */ /* 0x000fc800078e00ff */
[----:B------:R-:W-:Y:S01]  /*11650*/  IMAD.WIDE.U32 R26, R26, -0x2daee0ad, RZ ;  /* 0xd2511f531a1a7825 */ /* 0x000fe200078e00ff */
[----:B------:R-:W-:Y:S02]  /*11660*/  LOP3.LUT R50, R50, UR15, R101, 0x96, !PT ;  /* 0x0000000f32327c12 */ /* 0x000fe4000f8e9665 */
[----:B------:R-:W-:Y:S01]  /*11670*/  MOV R154, R100 ;  /* 0x00000064009a7202 */ /* 0x000fe20000000f00 */
[----:B------:R-:W-:Y:S01]  /*11680*/  IMAD.MOV.U32 R15, RZ, RZ, R26 ;  /* 0x000000ffff0f7224 */ /* 0x000fe200078e001a */
[----:B------:R-:W-:Y:S01]  /*11690*/  LOP3.LUT R49, R28, UR16, R27, 0x96, !PT ;  /* 0x000000101c317c12 */ /* 0x000fe2000f8e961b */
[----:B------:R-:W-:-:S07]  /*116a0*/  HFMA2 R28, -RZ, RZ, 0, 0 ;  /* 0x00000000ff1c7431 */ /* 0x000fce00000001ff */
.L_x_7193:
[----:B------:R-:W-:Y:S05]  /*116b0*/  BSYNC.RECONVERGENT B0 ;  /* 0x0000000000007941 */ /* 0x000fea0003800200 */
.L_x_7192:
        /* <DEDUP_REMOVED lines=11> */
[----:B------:R-:W-:Y:S01]  /*11770*/  FADD.FTZ R19, R19, R38 ;  /* 0x0000002613137221 */ /* 0x000fe20000010000 */
[----:B------:R-:W-:-:S03]  /*11780*/  PRMT R12, R26, 0x7610, R12 ;  /* 0x000076101a0c7816 */ /* 0x000fc6000000000c */
[--C-:B------:R-:W-:Y:S01]  /*11790*/  @P1 FADD.FTZ R38, R100, R19.reuse ;  /* 0x0000001364261221 */ /* 0x100fe20000010000 */
[----:B------:R-:W-:-:S05]  /*117a0*/  @!P1 IMAD.MOV.U32 R38, RZ, RZ, R19 ;  /* 0x000000ffff269224 */ /* 0x000fca00078e0013 */
[----:B------:R-:W-:-:S04]  /*117b0*/  F2FP.F16.F32.PACK_AB R19, RZ, R38 ;  /* 0x00000026ff13723e */ /* 0x000fc800000000ff */
[----:B------:R-:W-:Y:S01]  /*117c0*/  PRMT R19, R24, 0x5410, R19 ;  /* 0x0000541018137816 */ /* 0x000fe20000000013 */
[----:B------:R-:W-:Y:S06]  /*117d0*/  BRA `(.L_x_7197) ;  /* 0x0000003000807947 */ /* 0x000fec0003800000 */
.L_x_7116:
        /* <DEDUP_REMOVED lines=16> */
.L_x_7200:
        /* <DEDUP_REMOVED lines=13> */
.L_x_7202:
[----:B------:R-:W-:Y:S05]  /*119b0*/  BSYNC.RECONVERGENT B1 ;  /* 0x0000000000017941 */ /* 0x000fea0003800200 */
.L_x_7201:
        /* <DEDUP_REMOVED lines=60> */
.L_x_7199:
[----:B------:R-:W-:Y:S05]  /*11d80*/  BSYNC.RECONVERGENT B0 ;  /* 0x0000000000007941 */ /* 0x000fea0003800200 */
.L_x_7198:
[----:B------:R-:W-:Y:S01]  /*11d90*/  I2FP.F32.U32 R21, R20 ;  /* 0x0000001400157245 */ /* 0x000fe20000201000 */
[----:B-----5:R-:W-:Y:S01]  /*11da0*/  HADD2.F32 R14, -RZ, R16.H0_H0 ;  /* 0x20000010ff0e7230 */ /* 0x020fe20000004100 */
[----:B------:R-:W-:Y:S01]  /*11db0*/  ISETP.NE.AND P3, PT, R22, 0x1, PT ;  /* 0x000000011600780c */ /* 0x000fe20003f65270 */
[----:B------:R-:W-:Y:S01]  /*11dc0*/  @P1 HADD2.F32 R20, -RZ, R52.H0_H0 ;  /* 0x20000034ff141230 */ /* 0x000fe20000004100 */
[----:B------:R-:W-:Y:S01]  /*11dd0*/  BSSY.RECONVERGENT B0, `(.L_x_7203) ;  /* 0x000005e000007945 */ /* 0x000fe20003800200 */
[----:B------:R-:W-:Y:S01]  /*11de0*/  FFMA.FTZ R21, R21, R220, 1.1641532182693481445e-10 ;  /* 0x2f00000015157423 */ /* 0x000fe200000100dc */
[----:B------:R-:W-:Y:S01]  /*11df0*/  FMUL.FTZ R14, R14, R47 ;  /* 0x0000002f0e0e7220 */ /* 0x000fe20000410000 */
[----:B------:R-:W-:-:S03]  /*11e00*/  HFMA2 R24, -RZ, RZ, 0, 1.1920928955078125e-07 ;  /* 0x00000002ff187431 */ /* 0x000fc600000001ff */
[----:B------:R-:W-:Y:S01]  /*11e10*/  FSETP.GTU.FTZ.AND P2, PT, R21, R48, PT ;  /* 0x000000301500720b */ /* 0x000fe20003f5c000 */
[----:B------:R-:W-:-:S03]  /*11e20*/  IMAD.MOV.U32 R21, RZ, RZ, R154 ;  /* 0x000000ffff157224 */ /* 0x000fc600078e009a */
[----:B------:R-:W-:Y:S02]  /*11e30*/  FSEL R31, R14, RZ, !P2 ;  /* 0x000000ff0e1f7208 */ /* 0x000fe40005000000 */
        /* <DEDUP_REMOVED lines=13> */
.L_x_7205:
        /* <DEDUP_REMOVED lines=13> */
.L_x_7207:
[----:B------:R-:W-:Y:S05]  /*11fe0*/  BSYNC.RECONVERGENT B1 ;  /* 0x0000000000017941 */ /* 0x000fea0003800200 */
.L_x_7206:
        /* <DEDUP_REMOVED lines=60> */
.L_x_7204:
[----:B------:R-:W-:Y:S05]  /*123b0*/  BSYNC.RECONVERGENT B0 ;  /* 0x0000000000007941 */ /* 0x000fea0003800200 */
.L_x_7203:
        /* <DEDUP_REMOVED lines=12> */
[----:B------:R-:W-:Y:S01]  /*12480*/  P2R R20, PR, RZ, 0x4 ;  /* 0x00000004ff147803 */ /* 0x000fe20000000000 */
[----:B------:R-:W-:-:S03]  /*12490*/  IMAD.MOV.U32 R21, RZ, RZ, R154 ;  /* 0x000000ffff157224 */ /* 0x000fc600078e009a */
        /* <DEDUP_REMOVED lines=10> */
.L_x_7210:
        /* <DEDUP_REMOVED lines=13> */
.L_x_7212:
[----:B------:R-:W-:Y:S05]  /*12610*/  BSYNC.RECONVERGENT B1 ;  /* 0x0000000000017941 */ /* 0x000fea0003800200 */
.L_x_7211:
        /* <DEDUP_REMOVED lines=59> */
[----:B------:R-:W-:-:S07]  /*129d0*/  MOV R15, R24 ;  /* 0x00000018000f7202 */ /* 0x000fce0000000f00 */
.L_x_7209:
[----:B------:R-:W-:Y:S05]  /*129e0*/  BSYNC.RECONVERGENT B0 ;  /* 0x0000000000007941 */ /* 0x000fea0003800200 */
.L_x_7208:
[----:B------:R-:W-:Y:S01]  /*129f0*/  I2FP.F32.U32 R21, R21 ;  /* 0x0000001500157245 */ /* 0x000fe20000201000 */
[----:B------:R-:W-:Y:S01]  /*12a00*/  HADD2.F32 R22, -RZ, R17.H0_H0 ;  /* 0x20000011ff167230 */ /* 0x000fe20000004100 */
[----:B------:R-:W-:Y:S01]  /*12a10*/  ISETP.NE.AND P3, PT, R25, 0x1, PT ;  /* 0x000000011900780c */ /* 0x000fe20003f65270 */
[----:B------:R-:W-:Y:S01]  /*12a20*/  @P1 HADD2.F32 R24, -RZ, R53.H0_H0 ;  /* 0x20000035ff181230 */ /* 0x000fe20000004100 */
[----:B------:R-:W-:Y:S01]  /*12a30*/  BSSY.RECONVERGENT B0, `(.L_x_7213) ;  /* 0x000005f000007945 */ /* 0x000fe20003800200 */
[----:B------:R-:W-:Y:S01]  /*12a40*/  FFMA.FTZ R21, R21, R220, 1.1641532182693481445e-10 ;  /* 0x2f00000015157423 */ /* 0x000fe200000100dc */
[----:B------:R-:W-:Y:S01]  /*12a50*/  FMUL.FTZ R22, R22, R47 ;  /* 0x0000002f16167220 */ /* 0x000fe20000410000 */
[----:B------:R-:W-:-:S03]  /*12a60*/  IMAD.MOV.U32 R26, RZ, RZ, 0x2 ;  /* 0x00000002ff1a7424 */ /* 0x000fc600078e00ff */
[----:B------:R-:W-:-:S04]  /*12a70*/  FSETP.GTU.FTZ.AND P2, PT, R21, R48, PT ;  /* 0x000000301500720b */ /* 0x000fc80003f5c000 */
[----:B------:R-:W-:Y:S02]  /*12a80*/  FSEL R33, R22, RZ, !P2 ;  /* 0x000000ff16217208 */ /* 0x000fe40005000000 */
[----:B------:R-:W-:Y:S02]  /*12a90*/  PLOP3.LUT P2, PT, P2, PT, PT, 0x8, 0x80 ;  /* 0x000000000080781c */ /* 0x000fe4000174e170 */
[----:B------:R-:W-:Y:S01]  /*12aa0*/  MOV R22, R154 ;  /* 0x0000009a00167202 */ /* 0x000fe20000000f00 */
        /* <DEDUP_REMOVED lines=12> */
.L_x_7215:
        /* <DEDUP_REMOVED lines=13> */
.L_x_7217:
[----:B------:R-:W-:Y:S05]  /*12c40*/  BSYNC.RECONVERGENT B1 ;  /* 0x0000000000017941 */ /* 0x000fea0003800200 */
.L_x_7216:
        /* <DEDUP_REMOVED lines=58> */
[----:B------:R-:W-:Y:S02]  /*12ff0*/  IMAD.MOV.U32 R15, RZ, RZ, R26 ;  /* 0x000000ffff0f7224 */ /* 0x000fe400078e001a */
[----:B------:R-:W-:Y:S01]  /*13000*/  HFMA2 R26, -RZ, RZ, 0, 0 ;  /* 0x00000000ff1a7431 */ /* 0x000fe200000001ff */
[----:B------:R-:W-:-:S07]  /*13010*/  LOP3.LUT R49, R28, UR16, R27, 0x96, !PT ;  /* 0x000000101c317c12 */ /* 0x000fce000f8e961b */
.L_x_7214:
[----:B------:R-:W-:Y:S05]  /*13020*/  BSYNC.RECONVERGENT B0 ;  /* 0x0000000000007941 */ /* 0x000fea0003800200 */
.L_x_7213:
        /* <DEDUP_REMOVED lines=24> */
.L_x_7220:
        /* <DEDUP_REMOVED lines=13> */
.L_x_7222:
[----:B------:R-:W-:Y:S05]  /*13280*/  BSYNC.RECONVERGENT B1 ;  /* 0x0000000000017941 */ /* 0x000fea0003800200 */
.L_x_7221:
        /* <DEDUP_REMOVED lines=60> */
[----:B------:R-:W-:-:S07]  /*13650*/  IMAD.MOV.U32 R15, RZ, RZ, R26 ;  /* 0x000000ffff0f7224 */ /* 0x000fce00078e001a */
.L_x_7219:
[----:B------:R-:W-:Y:S05]  /*13660*/  BSYNC.RECONVERGENT B0 ;  /* 0x0000000000007941 */ /* 0x000fea0003800200 */
.L_x_7218:
        /* <DEDUP_REMOVED lines=9> */
[----:B------:R-:W-:Y:S01]  /*13700*/  FSEL R35, R26, RZ, !P2 ;  /* 0x000000ff1a237208 */ /* 0x000fe20005000000 */
[----:B------:R-:W-:Y:S01]  /*13710*/  HFMA2 R26, -RZ, RZ, 0, 1.1920928955078125e-07 ;  /* 0x00000002ff1a7431 */ /* 0x000fe200000001ff */
        /* <DEDUP_REMOVED lines=12> */
.L_x_7225:
        /* <DEDUP_REMOVED lines=13> */
.L_x_7227:
[----:B------:R-:W-:Y:S05]  /*138b0*/  BSYNC.RECONVERGENT B1 ;  /* 0x0000000000017941 */ /* 0x000fea0003800200 */
.L_x_7226:
        /* <DEDUP_REMOVED lines=59> */
[----:B------:R-:W-:Y:S01]  /*13c70*/  MOV R15, R26 ;  /* 0x0000001a000f7202 */ /* 0x000fe20000000f00 */
[----:B------:R-:W-:-:S07]  /*13c80*/  IMAD.MOV.U32 R26, RZ, RZ, RZ ;  /* 0x000000ffff1a7224 */ /* 0x000fce00078e00ff */
.L_x_7224:
[----:B------:R-:W-:Y:S05]  /*13c90*/  BSYNC.RECONVERGENT B0 ;  /* 0x0000000000007941 */ /* 0x000fea0003800200 */
.L_x_7223:
[----:B------:R-:W-:Y:S01]  /*13ca0*/  I2FP.F32.U32 R27, R27 ;  /* 0x0000001b001b7245 */ /* 0x000fe20000201000 */
[----:B------:R-:W-:Y:S01]  /*13cb0*/  HADD2.F32 R18, -RZ, R18.H1_H1 ;  /* 0x30000012ff127230 */ /* 0x000fe20000004100 */
[----:B------:R-:W-:Y:S01]  /*13cc0*/  ISETP.NE.AND P4, PT, R26, 0x1, PT ;  /* 0x000000011a00780c */ /* 0x000fe20003f85270 */
[----:B------:R-:W-:Y:S01]  /*13cd0*/  @P1 HADD2.F32 R29, -RZ, R54.H1_H1 ;  /* 0x30000036ff1d1230 */ /* 0x000fe20000004100 */
[----:B------:R-:W-:Y:S01]  /*13ce0*/  BSSY.RECONVERGENT B0, `(.L_x_7228) ;  /* 0x000005e000007945 */ /* 0x000fe20003800200 */
[----:B------:R-:W-:Y:S01]  /*13cf0*/  FFMA.FTZ R27, R27, R220, 1.1641532182693481445e-10 ;  /* 0x2f0000001b1b7423 */ /* 0x000fe200000100dc */
[----:B------:R-:W-:-:S04]  /*13d00*/  FMUL.FTZ R18, R18, R47 ;  /* 0x0000002f12127220 */ /* 0x000fc80000410000 */
[----:B------:R-:W-:Y:S02]  /*13d10*/  FSETP.GTU.FTZ.AND P3, PT, R27, R48, PT ;  /* 0x000000301b00720b */ /* 0x000fe40003f7c000 */
[----:B------:R-:W-:Y:S02]  /*13d20*/  MOV R27, R154 ;  /* 0x0000009a001b7202 */ /* 0x000fe40000000f00 */
        /* <DEDUP_REMOVED lines=14> */
.L_x_7230:
        /* <DEDUP_REMOVED lines=13> */
.L_x_7232:
[----:B------:R-:W-:Y:S05]  /*13ee0*/  BSYNC.RECONVERGENT B1 ;  /* 0x0000000000017941 */ /* 0x000fea0003800200 */
.L_x_7231:
        /* <DEDUP_REMOVED lines=56> */
[----:B------:R-:W-:Y:S02]  /*14270*/  LOP3.LUT R50, R50, UR15, R101, 0x96, !PT ;  /* 0x0000000f32327c12 */ /* 0x000fe4000f8e9665 */
[----:B------:R-:W-:Y:S02]  /*14280*/  MOV R154, R100 ;  /* 0x00000064009a7202 */ /* 0x000fe40000000f00 */
[----:B------:R-:W-:Y:S01]  /*14290*/  LOP3.LUT R49, R28, UR16, R27, 0x96, !PT ;  /* 0x000000101c317c12 */ /* 0x000fe2000f8e961b */
[----:B------:R-:W-:Y:S02]  /*142a0*/  IMAD.MOV.U32 R27, RZ, RZ, R15 ;  /* 0x000000ffff1b7224 */ /* 0x000fe400078e000f */
[----:B------:R-:W-:-:S07]  /*142b0*/  IMAD.MOV.U32 R15, RZ, RZ, R26 ;  /* 0x000000ffff0f7224 */ /* 0x000fce00078e001a */
.L_x_7229:
[----:B------:R-:W-:Y:S05]  /*142c0*/  BSYNC.RECONVERGENT B0 ;  /* 0x0000000000007941 */ /* 0x000fea0003800200 */
.L_x_7228:
        /* <DEDUP_REMOVED lines=23> */
.L_x_7235:
        /* <DEDUP_REMOVED lines=13> */
.L_x_7237:
[----:B------:R-:W-:Y:S05]  /*14510*/  BSYNC.RECONVERGENT B1 ;  /* 0x0000000000017941 */ /* 0x000fea0003800200 */
.L_x_7236:
        /* <DEDUP_REMOVED lines=58> */
[----:B------:R-:W-:Y:S01]  /*148c0*/  IMAD.MOV.U32 R28, RZ, RZ, RZ ;  /* 0x000000ffff1c7224 */ /* 0x000fe200078e00ff */
[----:B------:R-:W-:Y:S01]  /*148d0*/  MOV R27, R15 ;  /* 0x0000000f001b7202 */ /* 0x000fe20000000f00 */
[----:B------:R-:W-:-:S07]  /*148e0*/  IMAD.MOV.U32 R15, RZ, RZ, R26 ;  /* 0x000000ffff0f7224 */ /* 0x000fce00078e001a */
.L_x_7234:
[----:B------:R-:W-:Y:S05]  /*148f0*/  BSYNC.RECONVERGENT B0 ;  /* 0x0000000000007941 */ /* 0x000fea0003800200 */
.L_x_7233:
        /* <DEDUP_REMOVED lines=13> */
[----:B------:R-:W-:-:S07]  /*149d0*/  PRMT R19, R102, 0x5410, R51 ;  /* 0x0000541066137816 */ /* 0x000fce0000000033 */
.L_x_7197:
[----:B------:R-:W-:Y:S02]  /*149e0*/  SEL R25, RZ, 0x1000000, !P5 ;  /* 0x01000000ff197807 */ /* 0x000fe40006800000 */
[----:B------:R-:W-:Y:S02]  /*149f0*/  SEL R24, RZ, 0x10000, !P4 ;  /* 0x00010000ff187807 */ /* 0x000fe40006000000 */
[----:B------:R-:W-:Y:S02]  /*14a00*/  SEL R29, RZ, 0x100, !P3 ;  /* 0x00000100ff1d7807 */ /* 0x000fe40005800000 */
[----:B------:R-:W-:Y:S02]  /*14a10*/  ISETP.NE.AND P5, PT, R20, RZ, PT ;  /* 0x000000ff1400720c */ /* 0x000fe40003fa5270 */
[----:B------:R-:W-:Y:S02]  /*14a20*/  ISETP.NE.AND P4, PT, R21, RZ, PT ;  /* 0x000000ff1500720c */ /* 0x000fe40003f85270 */
[----:B------:R-:W-:Y:S01]  /*14a30*/  ISETP.NE.AND P3, PT, R22, RZ, PT ;  /* 0x000000ff1600720c */ /* 0x000fe20003f65270 */
[----:B------:R-:W0:Y:S01]  /*14a40*/  @P0 LDC.64 R20, c[0x0][0x398] ;  /* 0x0000e600ff140b82 */ /* 0x000e220000000a00 */
[----:B------:R-:W-:-:S02]  /*14a50*/  ISETP.NE.AND P6, PT, R14, RZ, PT ;  /* 0x000000ff0e00720c */ /* 0x000fc40003fc5270 */
[----:B------:R-:W-:Y:S02]  /*14a60*/  SEL R26, RZ, 0x1000000, !P3 ;  /* 0x01000000ff1a7807 */ /* 0x000fe40005800000 */
[----:B------:R-:W-:Y:S02]  /*14a70*/  SEL R27, RZ, 0x10000, !P4 ;  /* 0x00010000ff1b7807 */ /* 0x000fe40006000000 */
[----:B------:R-:W-:Y:S01]  /*14a80*/  SEL R14, RZ, 0x100, !P5 ;  /* 0x00000100ff0e7807 */ /* 0x000fe20006800000 */
[----:B------:R-:W1:Y:S01]  /*14a90*/  @P1 LDC.64 R22, c[0x0][0x3a0] ;  /* 0x0000e800ff161b82 */ /* 0x000e620000000a00 */
[----:B------:R-:W-:Y:S01]  /*14aa0*/  LOP3.LUT R29, R29, R25, R24, 0xfe, !PT ;  /* 0x000000191d1d7212 */ /* 0x000fe200078efe18 */
[----:B------:R-:W-:Y:S01]  /*14ab0*/  IMAD.WIDE.U32 R24, R216, 0x10, R222 ;  /* 0x00000010d8187825 */ /* 0x000fe200078e00de */
[----:B------:R-:W-:Y:S02]  /*14ac0*/  LOP3.LUT R14, R14, R26, R27, 0xfe, !PT ;  /* 0x0000001a0e0e7212 */ /* 0x000fe400078efe1b */
[----:B------:R-:W-:-:S02]  /*14ad0*/  SEL R26, RZ, 0x1, !P2 ;  /* 0x00000001ff1a7807 */ /* 0x000fc40005000000 */
[----:B------:R-:W-:Y:S01]  /*14ae0*/  SEL R27, RZ, 0x1, !P6 ;  /* 0x00000001ff1b7807 */ /* 0x000fe20007000000 */
[----:B------:R2:W-:Y:S01]  /*14af0*/  STG.E.128 desc[UR6][R24.64], R16 ;  /* 0x0000001018007986 */ /* 0x0005e2000c101d06 */
[----:B------:R-:W-:-:S05]  /*14b00*/  IADD3 R218, PT, PT, R30, 0x40, RZ ;  /* 0x000000401eda7810 */ /* 0x000fca0007ffe0ff */
[----:B0-----:R-:W-:-:S04]  /*14b10*/  @P0 IMAD.WIDE.U32 R20, R218, 0x10, R20 ;  /* 0x00000010da140825 */ /* 0x001fc800078e0014 */
[----:B-1----:R-:W-:Y:S01]  /*14b20*/  @P1 IMAD.WIDE.U32 R22, R218, 0x10, R22 ;  /* 0x00000010da161825 */ /* 0x002fe200078e0016 */
[----:B--2---:R-:W-:Y:S02]  /*14b30*/  LOP3.LUT R19, R29, R26, RZ, 0xfc, !PT ;  /* 0x0000001a1d137212 */ /* 0x004fe400078efcff */
[----:B------:R-:W-:Y:S01]  /*14b40*/  LOP3.LUT R18, R14, R27, RZ, 0xfc, !PT ;  /* 0x0000001b0e127212 */ /* 0x000fe200078efcff */
[----:B------:R-:W-:-:S04]  /*14b50*/  IMAD.WIDE.U32 R24, R216, 0x8, R158 ;  /* 0x00000008d8187825 */ /* 0x000fc800078e009e */
[----:B------:R-:W-:Y:S01]  /*14b60*/  IMAD.WIDE.U32 R16, R218, 0x10, R156 ;  /* 0x00000010da107825 */ /* 0x000fe200078e009c */
[----:B------:R0:W-:Y:S01]  /*14b70*/  STG.E.64 desc[UR6][R24.64], R18 ;  /* 0x0000001218007986 */ /* 0x0001e2000c101b06 */
[----:B------:R-:W-:Y:S05]  /*14b80*/  @!P0 BRA `(.L_x_7238) ;  /* 0x0000000000508947 */ /* 0x000fea0003800000 */
[----:B0-----:R-:W-:Y:S01]  /*14b90*/  IMAD.U32 R18, R11, 0x10000, RZ ;  /* 0x000100000b127824 */ /* 0x001fe200078e00ff */
        /* <DEDUP_REMOVED lines=13> */
[----:B------:R-:W-:Y:S02]  /*14c70*/  LOP3.LUT R29, R25, R29, R19, 0xfe, !PT ;  /* 0x0000001d191d7212 */ /* 0x000fe400078efe13 */
[----:B------:R-:W-:Y:S01]  /*14c80*/  LOP3.LUT R18, R26, R18, R24, 0xfe, !PT ;  /* 0x000000121a127212 */ /* 0x000fe200078efe18 */
[----:B0-----:R-:W-:Y:S01]  /*14c90*/  IMAD.WIDE.U32 R24, R216, 0x8, R100 ;  /* 0x00000008d8187825 */ /* 0x001fe200078e0064 */
[----:B------:R-:W-:Y:S02]  /*14ca0*/  LOP3.LUT R19, R29, R27, RZ, 0xfc, !PT ;  /* 0x0000001b1d137212 */ /* 0x000fe400078efcff */
[----:B------:R-:W-:-:S05]  /*14cb0*/  LOP3.LUT R18, R18, 0xff, R5, 0xf8, !PT ;  /* 0x000000ff12127812 */ /* 0x000fca00078ef805 */
[----:B------:R1:W-:Y:S02]  /*14cc0*/  STG.E.64 desc[UR6][R24.64], R18 ;  /* 0x0000001218007986 */ /* 0x0003e4000c101b06 */
.L_x_7238:
        /* <DEDUP_REMOVED lines=20> */
.L_x_7242:
        /* <DEDUP_REMOVED lines=13> */
.L_x_7244:
[----:B------:R-:W-:Y:S05]  /*14ee0*/  BSYNC.RECONVERGENT B1 ;  /* 0x0000000000017941 */ /* 0x000fea0003800200 */
.L_x_7243:
[----:B--2---:R-:W-:Y:S01]  /*14ef0*/  IMAD.WIDE.U32 R20, R2, -0x326172a9, RZ ;  /* 0xcd9e8d5702147825 */ /* 0x004fe200078e00ff */
        /* <DEDUP_REMOVED lines=59> */
.L_x_7241:
[----:B------:R-:W-:Y:S05]  /*152b0*/  BSYNC.RECONVERGENT B0 ;  /* 0x0000000000007941 */ /* 0x000fea0003800200 */
.L_x_7240:
        /* <DEDUP_REMOVED lines=21> */
.L_x_7247:
        /* <DEDUP_REMOVED lines=13> */
.L_x_7249:
[----:B------:R-:W-:Y:S05]  /*154e0*/  BSYNC.RECONVERGENT B1 ;  /* 0x0000000000017941 */ /* 0x000fea0003800200 */
.L_x_7248:
        /* <DEDUP_REMOVED lines=60> */
.L_x_7246:
[----:B------:R-:W-:Y:S05]  /*158b0*/  BSYNC.RECONVERGENT B0 ;  /* 0x0000000000007941 */ /* 0x000fea0003800200 */
.L_x_7245:
[----:B------:R-:W-:Y:S01]  /*158c0*/  I2FP.F32.U32 R7, R6 ;  /* 0x0000000600077245 */ /* 0x000fe20000201000 */
[----:B------:R-:W-:Y:S01]  /*158d0*/  HADD2.F32 R6, -RZ, R56.H0_H0 ;  /* 0x20000038ff067230 */ /* 0x000fe20000004100 */
[----:B------:R-:W-:Y:S01]  /*158e0*/  ISETP.NE.AND P3, PT, R8, 0x1, PT ;  /* 0x000000010800780c */ /* 0x000fe20003f65270 */
[----:B--2---:R-:W-:Y:S01]  /*158f0*/  @P1 HADD2.F32 R22, -RZ, R52.H0_H0 ;  /* 0x20000034ff161230 */ /* 0x004fe20000004100 */
[----:B------:R-:W-:Y:S01]  /*15900*/  BSSY.RECONVERGENT B0, `(.L_x_7250) ;  /* 0x000005f000007945 */ /* 0x000fe20003800200 */
[----:B------:R-:W-:Y:S01]  /*15910*/  FFMA.FTZ R7, R7, R220, 1.1641532182693481445e-10 ;  /* 0x2f00000007077423 */ /* 0x000fe200000100dc */
[----:B------:R-:W-:-:S04]  /*15920*/  FMUL.FTZ R6, R6, R47 ;  /* 0x0000002f06067220 */ /* 0x000fc80000410000 */
[----:B------:R-:W-:Y:S02]  /*15930*/  FSETP.GTU.FTZ.AND P2, PT, R7, R48, PT ;  /* 0x000000300700720b */ /* 0x000fe40003f5c000 */
[----:B------:R-:W-:Y:S02]  /*15940*/  MOV R7, R154 ;  /* 0x0000009a00077202 */ /* 0x000fe40000000f00 */
[----:B------:R-:W-:-:S05]  /*15950*/  FSEL R6, R6, RZ, !P2 ;  /* 0x000000ff06067208 */ /* 0x000fca0005000000 */
[----:B------:R-:W-:Y:S01]  /*15960*/  FADD.FTZ R5, R5, R6 ;  /* 0x0000000605057221 */ /* 0x000fe20000010000 */
[----:B------:R-:W-:-:S03]  /*15970*/  IMAD.MOV.U32 R6, RZ, RZ, 0x2 ;  /* 0x00000002ff067424 */ /* 0x000fc600078e00ff */
[--C-:B------:R-:W-:Y:S01]  /*15980*/  @P1 FADD.FTZ R22, R22, R5.reuse ;  /* 0x0000000516161221 */ /* 0x100fe20000010000 */
[----:B------:R-:W-:Y:S01]  /*15990*/  @!P1 IMAD.MOV.U32 R22, RZ, RZ, R5 ;  /* 0x000000ffff169224 */ /* 0x000fe200078e0005 */
[----:B------:R-:W-:-:S04]  /*159a0*/  SEL R5, RZ, 0x1, P2 ;  /* 0x00000001ff057807 */ /* 0x000fc80001000000 */
        /* <DEDUP_REMOVED lines=10> */
.L_x_7252:
        /* <DEDUP_REMOVED lines=13> */
.L_x_7254:
[----:B------:R-:W-:Y:S05]  /*15b20*/  BSYNC.RECONVERGENT B1 ;  /* 0x0000000000017941 */ /* 0x000fea0003800200 */
.L_x_7253:
        /* <DEDUP_REMOVED lines=60> */
.L_x_7251:
[----:B------:R-:W-:Y:S05]  /*15ef0*/  BSYNC.RECONVERGENT B0 ;  /* 0x0000000000007941 */ /* 0x000fea0003800200 */
.L_x_7250:
        /* <DEDUP_REMOVED lines=21> */
.L_x_7257:
        /* <DEDUP_REMOVED lines=13> */
.L_x_7259:
[----:B------:R-:W-:Y:S05]  /*16120*/  BSYNC.RECONVERGENT B1 ;  /* 0x0000000000017941 */ /* 0x000fea0003800200 */
.L_x_7258:
        /* <DEDUP_REMOVED lines=60> */
.L_x_7256:
[----:B------:R-:W-:Y:S05]  /*164f0*/  BSYNC.RECONVERGENT B0 ;  /* 0x0000000000007941 */ /* 0x000fea0003800200 */
.L_x_7255:
        /* <DEDUP_REMOVED lines=25> */
.L_x_7262:
        /* <DEDUP_REMOVED lines=13> */
.L_x_7264:
[----:B------:R-:W-:Y:S05]  /*16760*/  BSYNC.RECONVERGENT B1 ;  /* 0x0000000000017941 */ /* 0x000fea0003800200 */
.L_x_7263:
        /* <DEDUP_REMOVED lines=61> */
.L_x_7261:
[----:B------:R-:W-:Y:S05]  /*16b40*/  BSYNC.RECONVERGENT B0 ;  /* 0x0000000000007941 */ /* 0x000fea0003800200 */
.L_x_7260:
[----:B------:R-:W-:Y:S01]  /*16b50*/  I2FP.F32.U32 R7, R7 ;  /* 0x0000000700077245 */ /* 0x000fe20000201000 */
[----:B------:R-:W-:Y:S01]  /*16b60*/  HADD2.F32 R8, -RZ, R17.H0_H0 ;  /* 0x20000011ff087230 */ /* 0x000fe20000004100 */
[----:B------:R-:W-:Y:S01]  /*16b70*/  ISETP.NE.AND P3, PT, R10, 0x1, PT ;  /* 0x000000010a00780c */ /* 0x000fe20003f65270 */
[----:B------:R-:W-:Y:S01]  /*16b80*/  BSSY.RECONVERGENT B0, `(.L_x_7265) ;  /* 0x000005d000007945 */ /* 0x000fe20003800200 */
[----:B------:R-:W-:Y:S02]  /*16b90*/  IMAD.MOV.U32 R11, RZ, RZ, 0x2 ;  /* 0x00000002ff0b7424 */ /* 0x000fe400078e00ff */
[----:B------:R-:W-:Y:S01]  /*16ba0*/  FFMA.FTZ R7, R7, R220, 1.1641532182693481445e-10 ;  /* 0x2f00000007077423 */ /* 0x000fe200000100dc */
[----:B------:R-:W-:-:S04]  /*16bb0*/  IMAD.MOV.U32 R9, RZ, RZ, R154 ;  /* 0x000000ffff097224 */ /* 0x000fc800078e009a */
        /* <DEDUP_REMOVED lines=14> */
.L_x_7267:
        /* <DEDUP_REMOVED lines=13> */
.L_x_7269:
[----:B------:R-:W-:Y:S05]  /*16d70*/  BSYNC.RECONVERGENT B1 ;  /* 0x0000000000017941 */ /* 0x000fea0003800200 */
.L_x_7268:
        /* <DEDUP_REMOVED lines=58> */
[----:B------:R-:W-:Y:S02]  /*17120*/  LOP3.LUT R49, R10, UR16, R9, 0x96, !PT ;  /* 0x000000100a317c12 */ /* 0x000fe4000f8e9609 */
[----:B------:R-:W-:Y:S01]  /*17130*/  MOV R9, R14 ;  /* 0x0000000e00097202 */ /* 0x000fe20000000f00 */
[----:B------:R-:W-:-:S07]  /*17140*/  IMAD.MOV.U32 R14, RZ, RZ, R8 ;  /* 0x000000ffff0e7224 */ /* 0x000fce00078e0008 */
.L_x_7266:
[----:B------:R-:W-:Y:S05]  /*17150*/  BSYNC.RECONVERGENT B0 ;  /* 0x0000000000007941 */ /* 0x000fea0003800200 */
.L_x_7265:
        /* <DEDUP_REMOVED lines=8> */
[----:B------:R-:W-:Y:S01]  /*171e0*/  FSETP.GTU.FTZ.AND P2, PT, R9, R48, PT ;  /* 0x000000300900720b */ /* 0x000fe20003f5c000 */
[----:B------:R-:W-:-:S03]  /*171f0*/  IMAD.MOV.U32 R9, RZ, RZ, R154 ;  /* 0x000000ffff097224 */ /* 0x000fc600078e009a */
[----:B------:R-:W-:-:S05]  /*17200*/  FSEL R8, R8, RZ, !P2 ;  /* 0x000000ff08087208 */ /* 0x000fca0005000000 */
[----:B------:R-:W-:-:S04]  /*17210*/  FADD.FTZ R7, R7, R8 ;  /* 0x0000000807077221 */ /* 0x000fc80000010000 */
[----:B------:R-:W-:Y:S01]  /*17220*/  @P1 FADD.FTZ R24, R24, R7 ;  /* 0x0000000718181221 */ /* 0x000fe20000010000 */
[----:B------:R-:W-:Y:S02]  /*17230*/  @!P1 MOV R24, R7 ;  /* 0x0000000700189202 */ /* 0x000fe40000000f00 */
[----:B------:R-:W-:Y:S02]  /*17240*/  SEL R7, RZ, 0x1, P2 ;  /* 0x00000001ff077807 */ /* 0x000fe40001000000 */
        /* <DEDUP_REMOVED lines=10> */
.L_x_7272:
        /* <DEDUP_REMOVED lines=13> */
.L_x_7274:
[----:B------:R-:W-:Y:S05]  /*173c0*/  BSYNC.RECONVERGENT B1 ;  /* 0x0000000000017941 */ /* 0x000fea0003800200 */
.L_x_7273:
        /* <DEDUP_REMOVED lines=61> */
.L_x_7271:
[----:B------:R-:W-:Y:S05]  /*177a0*/  BSYNC.RECONVERGENT B0 ;  /* 0x0000000000007941 */ /* 0x000fea0003800200 */
.L_x_7270:
        /* <DEDUP_REMOVED lines=21> */
.L_x_7277:
        /* <DEDUP_REMOVED lines=13> */
.L_x_7279:
[----:B------:R-:W-:Y:S05]  /*179d0*/  BSYNC.RECONVERGENT B1 ;  /* 0x0000000000017941 */ /* 0x000fea0003800200 */
.L_x_7278:
        /* <DEDUP_REMOVED lines=61> */
.L_x_7276:
[----:B------:R-:W-:Y:S05]  /*17db0*/  BSYNC.RECONVERGENT B0 ;  /* 0x0000000000007941 */ /* 0x000fea0003800200 */
.L_x_7275:
[----:B------:R-:W-:Y:S01]  /*17dc0*/  I2FP.F32.U32 R9, R9 ;  /* 0x0000000900097245 */ /* 0x000fe20000201000 */
[----:B------:R-:W-:Y:S01]  /*17dd0*/  HADD2.F32 R8, -RZ, R57.H1_H1 ;  /* 0x30000039ff087230 */ /* 0x000fe20000004100 */
[----:B------:R-:W-:Y:S01]  /*17de0*/  BSSY.RECONVERGENT B0, `(.L_x_7280) ;  /* 0x0000062000007945 */ /* 0x000fe20003800200 */
[----:B------:R-:W-:Y:S02]  /*17df0*/  @P1 HADD2.F32 R10, -RZ, R53.H1_H1 ;  /* 0x30000035ff0a1230 */ /* 0x000fe40000004100 */
        /* <DEDUP_REMOVED lines=21> */
.L_x_7282:
        /* <DEDUP_REMOVED lines=13> */
.L_x_7284:
[----:B------:R-:W-:Y:S05]  /*18020*/  BSYNC.RECONVERGENT B1 ;  /* 0x0000000000017941 */ /* 0x000fea0003800200 */
.L_x_7283:
        /* <DEDUP_REMOVED lines=60> */
[----:B------:R-:W-:-:S07]  /*183f0*/  MOV R14, R10 ;  /* 0x0000000a000e7202 */ /* 0x000fce0000000f00 */
.L_x_7281:
[----:B------:R-:W-:Y:S05]  /*18400*/  BSYNC.RECONVERGENT B0 ;  /* 0x0000000000007941 */ /* 0x000fea0003800200 */
.L_x_7280:
[----:B------:R-:W-:Y:S01]  /*18410*/  I2FP.F32.U32 R9, R9 ;  /* 0x0000000900097245 */ /* 0x000fe20000201000 */
[----:B------:R-:W-:Y:S01]  /*18420*/  HADD2.F32 R10, -RZ, R18.H0_H0 ;  /* 0x20000012ff0a7230 */ /* 0x000fe20000004100 */
        /* <DEDUP_REMOVED lines=18> */
.L_x_7287:
        /* <DEDUP_REMOVED lines=13> */
.L_x_7289:
[----:B------:R-:W-:Y:S05]  /*18620*/  BSYNC.RECONVERGENT B1 ;  /* 0x0000000000017941 */ /* 0x000fea0003800200 */
.L_x_7288:
        /* <DEDUP_REMOVED lines=61> */
.L_x_7286:
[----:B------:R-:W-:Y:S05]  /*18a00*/  BSYNC.RECONVERGENT B0 ;  /* 0x0000000000007941 */ /* 0x000fea0003800200 */
.L_x_7285:
        /* <DEDUP_REMOVED lines=26> */
.L_x_7292:
        /* <DEDUP_REMOVED lines=13> */
.L_x_7294:
[----:B------:R-:W-:Y:S05]  /*18c80*/  BSYNC.RECONVERGENT B1 ;  /* 0x0000000000017941 */ /* 0x000fea0003800200 */
.L_x_7293:
        /* <DEDUP_REMOVED lines=61> */
.L_x_7291:
[----:B------:R-:W-:Y:S05]  /*19060*/  BSYNC.RECONVERGENT B0 ;  /* 0x0000000000007941 */ /* 0x000fea0003800200 */
.L_x_7290:
        /* <DEDUP_REMOVED lines=20> */
.L_x_7297:
        /* <DEDUP_REMOVED lines=13> */
.L_x_7299:
[----:B------:R-:W-:Y:S05]  /*19280*/  BSYNC.RECONVERGENT B1 ;  /* 0x0000000000017941 */ /* 0x000fea0003800200 */
.L_x_7298:
        /* <DEDUP_REMOVED lines=61> */
.L_x_7296:
[----:B------:R-:W-:Y:S05]  /*19660*/  BSYNC.RECONVERGENT B0 ;  /* 0x0000000000007941 */ /* 0x000fea0003800200 */
.L_x_7295:
        /* <DEDUP_REMOVED lines=25> */
.L_x_7302:
        /* <DEDUP_REMOVED lines=13> */
.L_x_7304:
[----:B------:R-:W-:Y:S05]  /*198d0*/  BSYNC.RECONVERGENT B1 ;  /* 0x0000000000017941 */ /* 0x000fea0003800200 */
.L_x_7303:
        /* <DEDUP_REMOVED lines=61> */
.L_x_7301:
[----:B------:R-:W-:Y:S05]  /*19cb0*/  BSYNC.RECONVERGENT B0 ;  /* 0x0000000000007941 */ /* 0x000fea0003800200 */
.L_x_7300:
        /* <DEDUP_REMOVED lines=20> */
.L_x_7307:
        /* <DEDUP_REMOVED lines=13> */
.L_x_7309:
[----:B------:R-:W-:Y:S05]  /*19ed0*/  BSYNC.RECONVERGENT B1 ;  /* 0x0000000000017941 */ /* 0x000fea0003800200 */
.L_x_7308:
        /* <DEDUP_REMOVED lines=61> */
.L_x_7306:
[----:B------:R-:W-:Y:S05]  /*1a2b0*/  BSYNC.RECONVERGENT B0 ;  /* 0x0000000000007941 */ /* 0x000fea0003800200 */
.L_x_7305:
[----:B------:R-:W-:Y:S01]  /*1a2c0*/  I2FP.F32.U32 R29, R29 ;  /* 0x0000001d001d7245 */ /* 0x000fe20000201000 */
[----:B------:R-:W-:Y:S01]  /*1a2d0*/  HADD2.F32 R28, -RZ, R59.H0_H0 ;  /* 0x2000003bff1c7230 */ /* 0x000fe20000004100 */
[----:B------:R-:W-:Y:S01]  /*1a2e0*/  BSSY.RECONVERGENT B0, `(.L_x_7310) ;  /* 0x0000063000007945 */ /* 0x000fe20003800200 */
[----:B------:R-:W-:Y:S02]  /*1a2f0*/  @P1 HADD2.F32 R104, -RZ, R55.H0_H0 ;  /* 0x20000037ff681230 */ /* 0x000fe40000004100 */
[----:B------:R-:W-:Y:S02]  /*1a300*/  HFMA2 R107, -RZ, RZ, 0, 1.1920928955078125e-07 ;  /* 0x00000002ff6b7431 */ /* 0x000fe400000001ff */
        /* <DEDUP_REMOVED lines=21> */
.L_x_7312:
        /* <DEDUP_REMOVED lines=13> */
.L_x_7314:
[----:B------:R-:W-:Y:S05]  /*1a530*/  BSYNC.RECONVERGENT B1 ;  /* 0x0000000000017941 */ /* 0x000fea0003800200 */
.L_x_7313:
        /* <DEDUP_REMOVED lines=60> */
[----:B------:R-:W-:-:S07]  /*1a900*/  MOV R14, R104 ;  /* 0x00000068000e7202 */ /* 0x000fce0000000f00 */
.L_x_7311:
[----:B------:R-:W-:Y:S05]  /*1a910*/  BSYNC.RECONVERGENT B0 ;  /* 0x0000000000007941 */ /* 0x000fea0003800200 */
.L_x_7310:
        /* <DEDUP_REMOVED lines=20> */
.L_x_7317:
        /* <DEDUP_REMOVED lines=15> */
.L_x_7319:
[----:B------:R-:W-:Y:S05]  /*1ab50*/  BSYNC.RECONVERGENT B1 ;  /* 0x0000000000017941 */ /* 0x000fea0003800200 */
.L_x_7318:
        /* <DEDUP_REMOVED lines=61> */
.L_x_7316:
[----:B------:R-:W-:Y:S05]  /*1af30*/  BSYNC.RECONVERGENT B0 ;  /* 0x0000000000007941 */ /* 0x000fea0003800200 */
.L_x_7315:
        /* <DEDUP_REMOVED lines=18> */
.L_x_7239:
        /* <DEDUP_REMOVED lines=16> */
.L_x_7323:
        /* <DEDUP_REMOVED lines=13> */
.L_x_7325:
[----:B------:R-:W-:Y:S05]  /*1b230*/  BSYNC.RECONVERGENT B1 ;  /* 0x0000000000017941 */ /* 0x000fea0003800200 */
.L_x_7324:
        /* <DEDUP_REMOVED lines=60> */
[----:B------:R-:W-:-:S07]  /*1b600*/  IMAD.MOV.U32 R20, RZ, RZ, R15 ;  /* 0x000000ffff147224 */ /* 0x000fce00078e000f */
.L_x_7322:
[----:B------:R-:W-:Y:S05]  /*1b610*/  BSYNC.RECONVERGENT B0 ;  /* 0x0000000000007941 */ /* 0x000fea0003800200 */
.L_x_7321:
[----:B------:R-:W-:Y:S01]  /*1b620*/  I2FP.F32.U32 R15, R20 ;  /* 0x00000014000f7245 */ /* 0x000fe20000201000 */
[----:B-----5:R-:W-:Y:S01]  /*1b630*/  HADD2.F32 R20, -RZ, R16.H0_H0 ;  /* 0x20000010ff147230 */ /* 0x020fe20000004100 */
[----:B------:R-:W-:Y:S01]  /*1b640*/  ISETP.NE.AND P3, PT, R23, 0x1, PT ;  /* 0x000000011700780c */ /* 0x000fe20003f65270 */
[----:B------:R-:W-:Y:S01]  /*1b650*/  BSSY.RECONVERGENT B0, `(.L_x_7326) ;  /* 0x0000060000007945 */ /* 0x000fe20003800200 */
[----:B------:R-:W-:Y:S02]  /*1b660*/  IMAD.MOV.U32 R24, RZ, RZ, 0x2 ;  /* 0x00000002ff187424 */ /* 0x000fe400078e00ff */
[----:B------:R-:W-:Y:S01]  /*1b670*/  FFMA.FTZ R15, R15, R220, 1.1641532182693481445e-10 ;  /* 0x2f0000000f0f7423 */ /* 0x000fe200000100dc */
[----:B------:R-:W-:Y:S01]  /*1b680*/  FMUL.FTZ R20, R20, R47 ;  /* 0x0000002f14147220 */ /* 0x000fe20000410000 */
[----:B------:R-:W-:-:S03]  /*1b690*/  IMAD.MOV.U32 R21, RZ, RZ, R154 ;  /* 0x000000ffff157224 */ /* 0x000fc600078e009a */
[----:B------:R-:W-:Y:S01]  /*1b6a0*/  FSETP.GTU.FTZ.AND P2, PT, R15, R48, PT ;  /* 0x000000300f00720b */ /* 0x000fe20003f5c000 */
[----:B------:R-:W-:-:S03]  /*1b6b0*/  @P1 HADD2.F32 R15, -RZ, R52.H0_H0 ;  /* 0x20000034ff0f1230 */ /* 0x000fc60000004100 */
        /* <DEDUP_REMOVED lines=14> */
.L_x_7328:
        /* <DEDUP_REMOVED lines=13> */
.L_x_7330:
[----:B------:R-:W-:Y:S05]  /*1b870*/  BSYNC.RECONVERGENT B1 ;  /* 0x0000000000017941 */ /* 0x000fea0003800200 */
.L_x_7329:
        /* <DEDUP_REMOVED lines=61> */
.L_x_7327:
[----:B------:R-:W-:Y:S05]  /*1bc50*/  BSYNC.RECONVERGENT B0 ;  /* 0x0000000000007941 */ /* 0x000fea0003800200 */
.L_x_7326:
[----:B------:R-:W-:Y:S01]  /*1bc60*/  I2FP.F32.U32 R21, R21 ;  /* 0x0000001500157245 */ /* 0x000fe20000201000 */
[----:B------:R-:W-:Y:S01]  /*1bc70*/  HADD2.F32 R16, -RZ, R16.H1_H1 ;  /* 0x30000010ff107230 */ /* 0x000fe20000004100 */
[----:B------:R-:W-:Y:S01]  /*1bc80*/  ISETP.NE.AND P3, PT, R24, 0x1, PT ;  /* 0x000000011800780c */ /* 0x000fe20003f65270 */
[----:B------:R-:W-:Y:S01]  /*1bc90*/  @P1 HADD2.F32 R20, -RZ, R52.H1_H1 ;  /* 0x30000034ff141230 */ /* 0x000fe20000004100 */
        /* <DEDUP_REMOVED lines=20> */
.L_x_7333:
        /* <DEDUP_REMOVED lines=13> */
.L_x_7335:
[----:B------:R-:W-:Y:S05]  /*1beb0*/  BSYNC.RECONVERGENT B1 ;  /* 0x0000000000017941 */ /* 0x000fea0003800200 */
.L_x_7334:
        /* <DEDUP_REMOVED lines=61> */
.L_x_7332:
[----:B------:R-:W-:Y:S05]  /*1c290*/  BSYNC.RECONVERGENT B0 ;  /* 0x0000000000007941 */ /* 0x000fea0003800200 */
.L_x_7331:
        /* <DEDUP_REMOVED lines=24> */
.L_x_7338:
        /* <DEDUP_REMOVED lines=13> */
.L_x_7340:
[----:B------:R-:W-:Y:S05]  /*1c4f0*/  BSYNC.RECONVERGENT B1 ;  /* 0x0000000000017941 */ /* 0x000fea0003800200 */
.L_x_7339:
        /* <DEDUP_REMOVED lines=60> */
[----:B------:R-:W-:-:S07]  /*1c8c0*/  LOP3.LUT R49, R28, UR16, R27, 0x96, !PT ;  /* 0x000000101c317c12 */ /* 0x000fce000f8e961b */
.L_x_7337:
[----:B------:R-:W-:Y:S05]  /*1c8d0*/  BSYNC.RECONVERGENT B0 ;  /* 0x0000000000007941 */ /* 0x000fea0003800200 */
.L_x_7336:
[----:B------:R-:W-:Y:S01]  /*1c8e0*/  I2FP.F32.U32 R25, R25 ;  /* 0x0000001900197245 */ /* 0x000fe20000201000 */
[----:B------:R-:W-:Y:S01]  /*1c8f0*/  HADD2.F32 R26, -RZ, R17.H1_H1 ;  /* 0x30000011ff1a7230 */ /* 0x000fe20000004100 */
[----:B------:R-:W-:Y:S01]  /*1c900*/  ISETP.NE.AND P2, PT, R29, 0x1, PT ;  /* 0x000000011d00780c */ /* 0x000fe20003f45270 */
[----:B------:R-:W-:Y:S01]  /*1c910*/  @P1 HADD2.F32 R28, -RZ, R53.H1_H1 ;  /* 0x30000035ff1c1230 */ /* 0x000fe20000004100 */
        /* <DEDUP_REMOVED lines=8> */
[----:B------:R-:W-:Y:S01]  /*1c9a0*/  IMAD.MOV.U32 R28, RZ, RZ, 0x2 ;  /* 0x00000002ff1c7424 */ /* 0x000fe200078e00ff */
[----:B------:R-:W-:-:S03]  /*1c9b0*/  P2R R51, PR, RZ, 0x8 ;  /* 0x00000008ff337803 */ /* 0x000fc60000000000 */
        /* <DEDUP_REMOVED lines=10> */
.L_x_7343:
        /* <DEDUP_REMOVED lines=13> */
.L_x_7345:
[----:B------:R-:W-:Y:S05]  /*1cb30*/  BSYNC.RECONVERGENT B1 ;  /* 0x0000000000017941 */ /* 0x000fea0003800200 */
.L_x_7344:
        /* <DEDUP_REMOVED lines=61> */
.L_x_7342:
[----:B------:R-:W-:Y:S05]  /*1cf10*/  BSYNC.RECONVERGENT B0 ;  /* 0x0000000000007941 */ /* 0x000fea0003800200 */
.L_x_7341:
[----:B------:R-:W-:Y:S01]  /*1cf20*/  I2FP.F32.U32 R27, R27 ;  /* 0x0000001b001b7245 */ /* 0x000fe20000201000 */
[----:B------:R-:W-:Y:S01]  /*1cf30*/  HADD2.F32 R26, -RZ, R18.H0_H0 ;  /* 0x20000012ff1a7230 */ /* 0x000fe20000004100 */
[----:B------:R-:W-:Y:S01]  /*1cf40*/  ISETP.NE.AND P3, PT, R28, 0x1, PT ;  /* 0x000000011c00780c */ /* 0x000fe20003f65270 */
[----:B------:R-:W-:Y:S01]  /*1cf50*/  BSSY.RECONVERGENT B0, `(.L_x_7346) ;  /* 0x000005f000007945 */ /* 0x000fe20003800200 */
[----:B------:R-:W-:Y:S02]  /*1cf60*/  HFMA2 R103, -RZ, RZ, 0, 1.1920928955078125e-07 ;  /* 0x00000002ff677431 */ /* 0x000fe400000001ff */
[----:B------:R-:W-:Y:S01]  /*1cf70*/  FFMA.FTZ R27, R27, R220, 1.1641532182693481445e-10 ;  /* 0x2f0000001b1b7423 */ /* 0x000fe200000100dc */
[----:B------:R-:W-:-:S04]  /*1cf80*/  FMUL.FTZ R26, R26, R47 ;  /* 0x0000002f1a1a7220 */ /* 0x000fc80000410000 */
[----:B------:R-:W-:Y:S01]  /*1cf90*/  FSETP.GTU.FTZ.AND P2, PT, R27, R48, PT ;  /* 0x000000301b00720b */ /* 0x000fe20003f5c000 */
[----:B------:R-:W-:-:S03]  /*1cfa0*/  @P1 HADD2.F32 R27, -RZ, R54.H0_H0 ;  /* 0x20000036ff1b1230 */ /* 0x000fc60000004100 */
[----:B------:R-:W-:Y:S02]  /*1cfb0*/  FSEL R26, R26, RZ, !P2 ;  /* 0x000000ff1a1a7208 */ /* 0x000fe40005000000 */
[----:B------:R-:W-:-:S03]  /*1cfc0*/  PLOP3.LUT P2, PT, P2, PT, PT, 0x8, 0x80 ;  /* 0x000000000080781c */ /* 0x000fc6000174e170 */
[----:B------:R-:W-:Y:S01]  /*1cfd0*/  @P1 FADD.FTZ R26, R27, R26 ;  /* 0x0000001a1b1a1221 */ /* 0x000fe20000010000 */
[----:B------:R-:W-:-:S04]  /*1cfe0*/  IMAD.MOV.U32 R27, RZ, RZ, R154 ;  /* 0x000000ffff1b7224 */ /* 0x000fc800078e009a */
        /* <DEDUP_REMOVED lines=10> */
.L_x_7348:
        /* <DEDUP_REMOVED lines=13> */
.L_x_7350:
[----:B------:R-:W-:Y:S05]  /*1d160*/  BSYNC.RECONVERGENT B1 ;  /* 0x0000000000017941 */ /* 0x000fea0003800200 */
.L_x_7349:
        /* <DEDUP_REMOVED lines=61> */
.L_x_7347:
[----:B------:R-:W-:Y:S05]  /*1d540*/  BSYNC.RECONVERGENT B0 ;  /* 0x0000000000007941 */ /* 0x000fea0003800200 */
.L_x_7346:
[----:B------:R-:W-:Y:S01]  /*1d550*/  I2FP.F32.U32 R27, R27 ;  /* 0x0000001b001b7245 */ /* 0x000fe20000201000 */
[----:B------:R-:W-:Y:S01]  /*1d560*/  HADD2.F32 R18, -RZ, R18.H1_H1 ;  /* 0x30000012ff127230 */ /* 0x000fe20000004100 */
[----:B------:R-:W-:Y:S01]  /*1d570*/  ISETP.NE.AND P4, PT, R103, 0x1, PT ;  /* 0x000000016700780c */ /* 0x000fe20003f85270 */
[----:B------:R-:W-:Y:S01]  /*1d580*/  @P1 HADD2.F32 R28, -RZ, R54.H1_H1 ;  /* 0x30000036ff1c1230 */ /* 0x000fe20000004100 */
[----:B------:R-:W-:Y:S01]  /*1d590*/  BSSY.RECONVERGENT B0, `(.L_x_7351) ;  /* 0x000005e000007945 */ /* 0x000fe20003800200 */
[----:B------:R-:W-:Y:S01]  /*1d5a0*/  FFMA.FTZ R27, R27, R220, 1.1641532182693481445e-10 ;  /* 0x2f0000001b1b7423 */ /* 0x000fe200000100dc */
[----:B------:R-:W-:Y:S01]  /*1d5b0*/  FMUL.FTZ R18, R18, R47 ;  /* 0x0000002f12127220 */ /* 0x000fe20000410000 */
[----:B------:R-:W-:Y:S01]  /*1d5c0*/  IMAD.MOV.U32 R104, RZ, RZ, 0x2 ;  /* 0x00000002ff687424 */ /* 0x000fe200078e00ff */
[----:B------:R-:W-:Y:S02]  /*1d5d0*/  MOV R29, R154 ;  /* 0x0000009a001d7202 */ /* 0x000fe40000000f00 */
[----:B------:R-:W-:-:S04]  /*1d5e0*/  FSETP.GTU.FTZ.AND P3, PT, R27, R48, PT ;  /* 0x000000301b00720b */ /* 0x000fc80003f7c000 */
        /* <DEDUP_REMOVED lines=13> */
.L_x_7353:
        /* <DEDUP_REMOVED lines=13> */
.L_x_7355:
[----:B------:R-:W-:Y:S05]  /*1d790*/  BSYNC.RECONVERGENT B1 ;  /* 0x0000000000017941 */ /* 0x000fea0003800200 */
.L_x_7354:
        /* <DEDUP_REMOVED lines=61> */
.L_x_7352:
[----:B------:R-:W-:Y:S05]  /*1db70*/  BSYNC.RECONVERGENT B0 ;  /* 0x0000000000007941 */ /* 0x000fea0003800200 */
.L_x_7351:
        /* <DEDUP_REMOVED lines=23> */
.L_x_7358:
        /* <DEDUP_REMOVED lines=13> */
.L_x_7360:
[----:B------:R-:W-:Y:S05]  /*1ddc0*/  BSYNC.RECONVERGENT B1 ;  /* 0x0000000000017941 */ /* 0x000fea0003800200 */
.L_x_7359:
        /* <DEDUP_REMOVED lines=61> */
.L_x_7357:
[----:B------:R-:W-:Y:S05]  /*1e1a0*/  BSYNC.RECONVERGENT B0 ;  /* 0x0000000000007941 */ /* 0x000fea0003800200 */
.L_x_7356:
        /* <DEDUP_REMOVED lines=14> */
.L_x_7320:
[----:B------:R-:W-:Y:S02]  /*1e290*/  SEL R103, RZ, 0x1000000, !P5 ;  /* 0x01000000ff677807 */ /* 0x000fe40006800000 */
[----:B------:R-:W-:Y:S02]  /*1e2a0*/  SEL R101, RZ, 0x10000, !P4 ;  /* 0x00010000ff657807 */ /* 0x000fe40006000000 */
[----:B------:R-:W-:Y:S02]  /*1e2b0*/  ISETP.NE.AND P5, PT, R20, RZ, PT ;  /* 0x000000ff1400720c */ /* 0x000fe40003fa5270 */
[----:B------:R-:W-:Y:S01]  /*1e2c0*/  ISETP.NE.AND P4, PT, R21, RZ, PT ;  /* 0x000000ff1500720c */ /* 0x000fe20003f85270 */
[----:B------:R-:W-:Y:S01]  /*1e2d0*/  IMAD.WIDE.U32 R20, R218, 0x10, R222 ;  /* 0x00000010da147825 */ /* 0x000fe200078e00de */
[----:B------:R-:W-:Y:S02]  /*1e2e0*/  SEL R102, RZ, 0x100, !P3 ;  /* 0x00000100ff667807 */ /* 0x000fe40005800000 */
[----:B------:R-:W-:-:S02]  /*1e2f0*/  ISETP.NE.AND P3, PT, R51, RZ, PT ;  /* 0x000000ff3300720c */ /* 0x000fc40003f65270 */
[----:B------:R0:W-:Y:S01]  /*1e300*/  STG.E.128 desc[UR6][R20.64], R16 ;  /* 0x0000001014007986 */ /* 0x0001e2000c101d06 */
[----:B------:R-:W-:Y:S02]  /*1e310*/  ISETP.NE.AND P6, PT, R15, RZ, PT ;  /* 0x000000ff0f00720c */ /* 0x000fe40003fc5270 */
[----:B------:R-:W-:Y:S02]  /*1e320*/  SEL R51, RZ, 0x1000000, !P3 ;  /* 0x01000000ff337807 */ /* 0x000fe40005800000 */
[----:B------:R-:W-:Y:S02]  /*1e330*/  SEL R100, RZ, 0x10000, !P4 ;  /* 0x00010000ff647807 */ /* 0x000fe40006000000 */
[----:B------:R-:W-:Y:S02]  /*1e340*/  SEL R15, RZ, 0x100, !P5 ;  /* 0x00000100ff0f7807 */ /* 0x000fe40006800000 */
[----:B------:R-:W-:Y:S02]  /*1e350*/  LOP3.LUT R102, R102, R103, R101, 0xfe, !PT ;  /* 0x0000006766667212 */ /* 0x000fe400078efe65 */
[----:B------:R-:W-:-:S02]  /*1e360*/  LOP3.LUT R15, R15, R51, R100, 0xfe, !PT ;  /* 0x000000330f0f7212 */ /* 0x000fc400078efe64 */
[----:B------:R-:W-:Y:S02]  /*1e370*/  SEL R100, RZ, 0x1, !P6 ;  /* 0x00000001ff647807 */ /* 0x000fe40007000000 */
[----:B------:R-:W-:Y:S02]  /*1e380*/  SEL R51, RZ, 0x1, !P2 ;  /* 0x00000001ff337807 */ /* 0x000fe40005000000 */
[----:B------:R-:W-:Y:S01]  /*1e390*/  IADD3 R219, PT, PT, R30, 0x60, RZ ;  /* 0x000000601edb7810 */ /* 0x000fe20007ffe0ff */
        /* <DEDUP_REMOVED lines=11> */
[----:B------:R-:W0:Y:S01]  /*1e450*/  LDC.64 R108, c[0x0][0x3b8] ;  /* 0x0000ee00ff6c7b82 */ /* 0x000e220000000a00 */
[----:B------:R-:W-:Y:S02]  /*1e460*/  LOP3.LUT R15, R12, 0xffff, RZ, 0xc0, !PT ;  /* 0x0000ffff0c0f7812 */ /* 0x000fe400078ec0ff */
[----:B------:R-:W-:Y:S02]  /*1e470*/  LOP3.LUT R101, R8, 0xff, RZ, 0xc0, !PT ;  /* 0x000000ff08657812 */ /* 0x000fe400078ec0ff */
[----:B------:R-:W-:Y:S02]  /*1e480*/  LOP3.LUT R100, R51, 0xff0000, RZ, 0xc0, !PT ;  /* 0x00ff000033647812 */ /* 0x000fe400078ec0ff */
[----:B------:R-:W-:Y:S02]  /*1e490*/  LOP3.LUT R102, R7, 0xff, RZ, 0xc0, !PT ;  /* 0x000000ff07667812 */ /* 0x000fe400078ec0ff */
[----:B------:R-:W-:-:S02]  /*1e4a0*/  PRMT R15, R100, 0x4210, R15 ;  /* 0x00004210640f7816 */ /* 0x000fc4000000000f */
[----:B------:R-:W-:Y:S01]  /*1e4b0*/  PRMT R100, R10, 0x7104, RZ ;  /* 0x000071040a647816 */ /* 0x000fe200000000ff */
[----:B------:R-:W-:Y:S01]  /*1e4c0*/  IMAD.WIDE.U32 R102, R102, 0x10000, RZ ;  /* 0x0001000066667825 */ /* 0x000fe200078e00ff */
[----:B------:R-:W-:Y:S02]  /*1e4d0*/  LOP3.LUT R104, R6, 0xff, RZ, 0xc0, !PT ;  /* 0x000000ff06687812 */ /* 0x000fe400078ec0ff */
[----:B------:R-:W-:-:S03]  /*1e4e0*/  LOP3.LUT R100, R15, 0xff00, R100, 0xf8, !PT ;  /* 0x0000ff000f647812 */ /* 0x000fc600078ef864 */
[----:B------:R-:W-:Y:S01]  /*1e4f0*/  IMAD.WIDE.U32 R104, R104, 0x100, RZ ;  /* 0x0000010068687825 */ /* 0x000fe200078e00ff */
[----:B------:R-:W-:-:S03]  /*1e500*/  LOP3.LUT R15, R100, 0xff, R9, 0xf8, !PT ;  /* 0x000000ff640f7812 */ /* 0x000fc600078ef809 */
[----:B------:R-:W-:-:S05]  /*1e510*/  IMAD.WIDE.U32 R100, R101, 0x1000000, RZ ;  /* 0x0100000065647825 */ /* 0x000fca00078e00ff */
[----:B------:R-:W-:Y:S02]  /*1e520*/  LOP3.LUT R15, R103, R15, R101, 0xfe, !PT ;  /* 0x0000000f670f7212 */ /* 0x000fe400078efe65 */
[----:B------:R-:W-:Y:S01]  /*1e530*/  LOP3.LUT R100, R104, R100, R102, 0xfe, !PT ;  /* 0x0000006468647212 */ /* 0x000fe200078efe66 */
[----:B0-----:R-:W-:Y:S01]  /*1e540*/  IMAD.WIDE.U32 R102, R218, 0x8, R108 ;  /* 0x00000008da667825 */ /* 0x001fe200078e006c */
[----:B------:R-:W-:Y:S02]  /*1e550*/  LOP3.LUT R101, R15, R105, RZ, 0xfc, !PT ;  /* 0x000000690f657212 */ /* 0x000fe400078efcff */
[----:B------:R-:W-:-:S05]  /*1e560*/  LOP3.LUT R100, R100, 0xff, R5, 0xf8, !PT ;  /* 0x000000ff64647812 */ /* 0x000fca00078ef805 */
[----:B------:R0:W-:Y:S02]  /*1e570*/  STG.E.64 desc[UR6][R102.64], R100 ;  /* 0x0000006466007986 */ /* 0x0001e4000c101b06 */
.L_x_7361:
[----:B------:R1:W5:Y:S04]  /*1e580*/  @P0 LDG.E.128 R56, desc[UR6][R18.64] ;  /* 0x0000000612380981 */ /* 0x000368000c1e1d00 */
[----:B------:R1:W5:Y:S04]  /*1e590*/  @P1 LDG.E.128 R52, desc[UR6][R20.64] ;  /* 0x0000000614341981 */ /* 0x000368000c1e1d00 */
[----:B0-----:R1:W5:Y:S01]  /*1e5a0*/  LDG.E.128 R100, desc[UR6][R16.64] ;  /* 0x0000000610647981 */ /* 0x001362000c1e1d00 */
        /* <DEDUP_REMOVED lines=17> */
.L_x_7365:
        /* <DEDUP_REMOVED lines=13> */
.L_x_7367:
[----:B------:R-:W-:Y:S05]  /*1e790*/  BSYNC.RECONVERGENT B1 ;  /* 0x0000000000017941 */ /* 0x000fea0003800200 */
.L_x_7366:
[----:B-1----:R-:W-:Y:S01]  /*1e7a0*/  IMAD.WIDE.U32 R16, R2, -0x326172a9, RZ ;  /* 0xcd9e8d5702107825 */ /* 0x002fe200078e00ff */
        /* <DEDUP_REMOVED lines=60> */
.L_x_7364:
[----:B------:R-:W-:Y:S05]  /*1eb70*/  BSYNC.RECONVERGENT B0 ;  /* 0x0000000000007941 */ /* 0x000fea0003800200 */
.L_x_7363:
[----:B------:R-:W-:Y:S01]  /*1eb80*/  I2FP.F32.U32 R5, R5 ;  /* 0x0000000500057245 */ /* 0x000fe20000201000 */
[----:B-----5:R-:W-:Y:S01]  /*1eb90*/  HADD2.F32 R6, -RZ, R100.H0_H0 ;  /* 0x20000064ff067230 */ /* 0x020fe20000004100 */
        /* <DEDUP_REMOVED lines=19> */
.L_x_7370:
        /* <DEDUP_REMOVED lines=13> */
.L_x_7372:
[----:B------:R-:W-:Y:S05]  /*1eda0*/  BSYNC.RECONVERGENT B1 ;  /* 0x0000000000017941 */ /* 0x000fea0003800200 */
.L_x_7371:
        /* <DEDUP_REMOVED lines=61> */
.L_x_7369:
[----:B------:R-:W-:Y:S05]  /*1f180*/  BSYNC.RECONVERGENT B0 ;  /* 0x0000000000007941 */ /* 0x000fea0003800200 */
.L_x_7368:
[----:B------:R-:W-:Y:S01]  /*1f190*/  I2FP.F32.U32 R7, R7 ;  /* 0x0000000700077245 */ /* 0x000fe20000201000 */
[----:B------:R-:W-:Y:S01]  /*1f1a0*/  HADD2.F32 R6, -RZ, R56.H0_H0 ;  /* 0x20000038ff067230 */ /* 0x000fe20000004100 */
[----:B------:R-:W-:Y:S01]  /*1f1b0*/  ISETP.NE.AND P3, PT, R9, 0x1, PT ;  /* 0x000000010900780c */ /* 0x000fe20003f65270 */
[----:B-1----:R-:W-:Y:S01]  /*1f1c0*/  @P1 HADD2.F32 R18, -RZ, R52.H0_H0 ;  /* 0x20000034ff121230 */ /* 0x002fe20000004100 */
[----:B------:R-:W-:Y:S01]  /*1f1d0*/  BSSY.RECONVERGENT B0, `(.L_x_7373) ;  /* 0x0000060000007945 */ /* 0x000fe20003800200 */
[----:B------:R-:W-:Y:S01]  /*1f1e0*/  FFMA.FTZ R7, R7, R220, 1.1641532182693481445e-10 ;  /* 0x2f00000007077423 */ /* 0x000fe200000100dc */
[----:B------:R-:W-:-:S04]  /*1f1f0*/  FMUL.FTZ R6, R6, R47 ;  /* 0x0000002f06067220 */ /* 0x000fc80000410000 */
[----:B------:R-:W-:Y:S01]  /*1f200*/  FSETP.GTU.FTZ.AND P2, PT, R7, R48, PT ;  /* 0x000000300700720b */ /* 0x000fe20003f5c000 */
[----:B------:R-:W-:-:S03]  /*1f210*/  IMAD.MOV.U32 R7, RZ, RZ, R154 ;  /* 0x000000ffff077224 */ /* 0x000fc600078e009a */
[----:B------:R-:W-:-:S05]  /*1f220*/  FSEL R6, R6, RZ, !P2 ;  /* 0x000000ff06067208 */ /* 0x000fca0005000000 */
[----:B------:R-:W-:Y:S01]  /*1f230*/  FADD.FTZ R5, R5, R6 ;  /* 0x0000000605057221 */ /* 0x000fe20000010000 */
[----:B------:R-:W-:-:S03]  /*1f240*/  IMAD.MOV.U32 R6, RZ, RZ, 0x2 ;  /* 0x00000002ff067424 */ /* 0x000fc600078e00ff */
        /* <DEDUP_REMOVED lines=13> */
.L_x_7375:
        /* <DEDUP_REMOVED lines=13> */
.L_x_7377:
[----:B------:R-:W-:Y:S05]  /*1f3f0*/  BSYNC.RECONVERGENT B1 ;  /* 0x0000000000017941 */ /* 0x000fea0003800200 */
.L_x_7376:
        /* <DEDUP_REMOVED lines=59> */
[----:B------:R-:W-:Y:S02]  /*1f7b0*/  IMAD.MOV.U32 R51, RZ, RZ, R6 ;  /* 0x000000ffff337224 */ /* 0x000fe400078e0006 */
[----:B------:R-:W-:-:S07]  /*1f7c0*/  IMAD.MOV.U32 R6, RZ, RZ, RZ ;  /* 0x000000ffff067224 */ /* 0x000fce00078e00ff */
.L_x_7374:
[----:B------:R-:W-:Y:S05]  /*1f7d0*/  BSYNC.RECONVERGENT B0 ;  /* 0x0000000000007941 */ /* 0x000fea0003800200 */
.L_x_7373:
        /* <DEDUP_REMOVED lines=21> */
.L_x_7380:
        /* <DEDUP_REMOVED lines=13> */
.L_x_7382:
[----:B------:R-:W-:Y:S05]  /*1fa00*/  BSYNC.RECONVERGENT B1 ;  /* 0x0000000000017941 */ /* 0x000fea0003800200 */
.L_x_7381:
        /* <DEDUP_REMOVED lines=61> */
.L_x_7379:
[----:B------:R-:W-:Y:S05]  /*1fde0*/  BSYNC.RECONVERGENT B0 ;  /* 0x0000000000007941 */ /* 0x000fea0003800200 */
.L_x_7378:
        /* <DEDUP_REMOVED lines=8> */
[----:B------:R-:W-:-:S04]  /*1fe70*/  FSETP.GTU.FTZ.AND P2, PT, R7, R48, PT ;  /* 0x000000300700720b */ /* 0x000fc80003f5c000 */
[----:B------:R-:W-:Y:S02]  /*1fe80*/  FSEL R7, R6, RZ, !P2 ;  /* 0x000000ff06077208 */ /* 0x000fe40005000000 */
[----:B------:R-:W-:-:S03]  /*1fe90*/  SEL R6, RZ, 0x1, P2 ;  /* 0x00000001ff067807 */ /* 0x000fc60001000000 */
[----:B------:R-:W-:Y:S01]  /*1fea0*/  FADD.FTZ R12, R12, R7 ;  /* 0x000000070c0c7221 */ /* 0x000fe20000010000 */
[----:B------:R-:W-:-:S03]  /*1feb0*/  IMAD.MOV.U32 R7, RZ, RZ, R154 ;  /* 0x000000ffff077224 */ /* 0x000fc600078e009a */
        /* <DEDUP_REMOVED lines=12> */
.L_x_7385:
        /* <DEDUP_REMOVED lines=13> */
.L_x_7387:
[----:B------:R-:W-:Y:S05]  /*20050*/  BSYNC.RECONVERGENT B1 ;  /* 0x0000000000017941 */ /* 0x000fea0003800200 */
.L_x_7386:
        /* <DEDUP_REMOVED lines=61> */
.L_x_7384:
[----:B------:R-:W-:Y:S05]  /*20430*/  BSYNC.RECONVERGENT B0 ;  /* 0x0000000000007941 */ /* 0x000fea0003800200 */
.L_x_7383:
[----:B------:R-:W-:Y:S01]  /*20440*/  I2FP.F32.U32 R7, R7 ;  /* 0x0000000700077245 */ /* 0x000fe20000201000 */
[----:B------:R-:W-:Y:S01]  /*20450*/  HADD2.F32 R8, -RZ, R101.H0_H0 ;  /* 0x20000065ff087230 */ /* 0x000fe20000004100 */
[----:B------:R-:W-:Y:S01]  /*20460*/  ISETP.NE.AND P3, PT, R10, 0x1, PT ;  /* 0x000000010a00780c */ /* 0x000fe20003f65270 */
[----:B------:R-:W-:Y:S01]  /*20470*/  BSSY.RECONVERGENT B0, `(.L_x_7388) ;  /* 0x000005d000007945 */ /* 0x000fe20003800200 */
[----:B------:R-:W-:Y:S02]  /*20480*/  IMAD.MOV.U32 R11, RZ, RZ, 0x2 ;  /* 0x00000002ff0b7424 */ /* 0x000fe400078e00ff */
[----:B------:R-:W-:Y:S01]  /*20490*/  FFMA.FTZ R7, R7, R220, 1.1641532182693481445e-10 ;  /* 0x2f00000007077423 */ /* 0x000fe200000100dc */
[----:B------:R-:W-:-:S04]  /*204a0*/  MOV R9, R154 ;  /* 0x0000009a00097202 */ /* 0x000fc80000000f00 */
        /* <DEDUP_REMOVED lines=14> */
.L_x_7390:
        /* <DEDUP_REMOVED lines=13> */
.L_x_7392:
[----:B------:R-:W-:Y:S05]  /*20660*/  BSYNC.RECONVERGENT B1 ;  /* 0x0000000000017941 */ /* 0x000fea0003800200 */
.L_x_7391:
        /* <DEDUP_REMOVED lines=61> */
.L_x_7389:
[----:B------:R-:W-:Y:S05]  /*20a40*/  BSYNC.RECONVERGENT B0 ;  /* 0x0000000000007941 */ /* 0x000fea0003800200 */
.L_x_7388:
        /* <DEDUP_REMOVED lines=8> */
[----:B------:R-:W-:Y:S02]  /*20ad0*/  FSETP.GTU.FTZ.AND P2, PT, R9, R48, PT ;  /* 0x000000300900720b */ /* 0x000fe40003f5c000 */
[----:B------:R-:W-:Y:S02]  /*20ae0*/  MOV R9, R154 ;  /* 0x0000009a00097202 */ /* 0x000fe40000000f00 */
[----:B------:R-:W-:-:S05]  /*20af0*/  FSEL R8, R8, RZ, !P2 ;  /* 0x000000ff08087208 */ /* 0x000fca0005000000 */
[----:B------:R-:W-:-:S04]  /*20b00*/  FADD.FTZ R7, R7, R8 ;  /* 0x0000000807077221 */ /* 0x000fc80000010000 */
        /* <DEDUP_REMOVED lines=13> */
.L_x_7395:
        /* <DEDUP_REMOVED lines=13> */
.L_x_7397:
[----:B------:R-:W-:Y:S05]  /*20cb0*/  BSYNC.RECONVERGENT B1 ;  /* 0x0000000000017941 */ /* 0x000fea0003800200 */
.L_x_7396:
        /* <DEDUP_REMOVED lines=61> */
.L_x_7394:
[----:B------:R-:W-:Y:S05]  /*21090*/  BSYNC.RECONVERGENT B0 ;  /* 0x0000000000007941 */ /* 0x000fea0003800200 */
.L_x_7393:
        /* <DEDUP_REMOVED lines=21> */
.L_x_7400:
        /* <DEDUP_REMOVED lines=13> */
.L_x_7402:
[----:B------:R-:W-:Y:S05]  /*212c0*/  BSYNC.RECONVERGENT B1 ;  /* 0x0000000000017941 */ /* 0x000fea0003800200 */
.L_x_7401:
        /* <DEDUP_REMOVED lines=61> */
.L_x_7399:
[----:B------:R-:W-:Y:S05]  /*216a0*/  BSYNC.RECONVERGENT B0 ;  /* 0x0000000000007941 */ /* 0x000fea0003800200 */
.L_x_7398:
        /* <DEDUP_REMOVED lines=8> */
[----:B------:R-:W-:-:S05]  /*21730*/  FSEL R8, R8, RZ, !P2 ;  /* 0x000000ff08087208 */ /* 0x000fca0005000000 */
[----:B------:R-:W-:Y:S01]  /*21740*/  FADD.FTZ R9, R21, R8 ;  /* 0x0000000815097221 */ /* 0x000fe20000010000 */
[----:B------:R-:W-:Y:S02]  /*21750*/  SEL R8, RZ, 0x1, P2 ;  /* 0x00000001ff087807 */ /* 0x000fe40001000000 */
[----:B------:R-:W-:Y:S01]  /*21760*/  ISETP.NE.AND P2, PT, R11, 0x1, PT ;  /* 0x000000010b00780c */ /* 0x000fe20003f45270 */
[----:B------:R-:W-:Y:S01]  /*21770*/  @P1 FADD.FTZ R21, R10, R9 ;  /* 0x000000090a151221 */ /* 0x000fe20000010000 */
        /* <DEDUP_REMOVED lines=12> */
.L_x_7405:
        /* <DEDUP_REMOVED lines=13> */
.L_x_7407:
[----:B------:R-:W-:Y:S05]  /*21910*/  BSYNC.RECONVERGENT B1 ;  /* 0x0000000000017941 */ /* 0x000fea0003800200 */
.L_x_7406:
        /* <DEDUP_REMOVED lines=61> */
.L_x_7404:
[----:B------:R-:W-:Y:S05]  /*21cf0*/  BSYNC.RECONVERGENT B0 ;  /* 0x0000000000007941 */ /* 0x000fea0003800200 */
.L_x_7403:
        /* <DEDUP_REMOVED lines=20> */
.L_x_7410:
        /* <DEDUP_REMOVED lines=13> */
.L_x_7412:
[----:B------:R-:W-:Y:S05]  /*21f10*/  BSYNC.RECONVERGENT B1 ;  /* 0x0000000000017941 */ /* 0x000fea0003800200 */
.L_x_7411:
        /* <DEDUP_REMOVED lines=61> */
.L_x_7409:
[----:B------:R-:W-:Y:S05]  /*222f0*/  BSYNC.RECONVERGENT B0 ;  /* 0x0000000000007941 */ /* 0x000fea0003800200 */
.L_x_7408:
        /* <DEDUP_REMOVED lines=26> */
.L_x_7415:
        /* <DEDUP_REMOVED lines=13> */
.L_x_7417:
[----:B------:R-:W-:Y:S05]  /*22570*/  BSYNC.RECONVERGENT B1 ;  /* 0x0000000000017941 */ /* 0x000fea0003800200 */
.L_x_7416:
        /* <DEDUP_REMOVED lines=61> */
.L_x_7414:
[----:B------:R-:W-:Y:S05]  /*22950*/  BSYNC.RECONVERGENT B0 ;  /* 0x0000000000007941 */ /* 0x000fea0003800200 */
.L_x_7413:
        /* <DEDUP_REMOVED lines=20> */
.L_x_7420:
        /* <DEDUP_REMOVED lines=13> */
.L_x_7422:
[----:B------:R-:W-:Y:S05]  /*22b70*/  BSYNC.RECONVERGENT B1 ;  /* 0x0000000000017941 */ /* 0x000fea0003800200 */
.L_x_7421:
        /* <DEDUP_REMOVED lines=61> */
.L_x_7419:
[----:B------:R-:W-:Y:S05]  /*22f50*/  BSYNC.RECONVERGENT B0 ;  /* 0x0000000000007941 */ /* 0x000fea0003800200 */
.L_x_7418:
[----:B------:R-:W-:Y:S01]  /*22f60*/  I2FP.F32.U32 R11, R16 ;  /* 0x00000010000b7245 */ /* 0x000fe20000201000 */
[----:B------:R-:W-:Y:S01]  /*22f70*/  HADD2.F32 R10, -RZ, R58.H1_H1 ;  /* 0x3000003aff0a7230 */ /* 0x000fe20000004100 */
        /* <DEDUP_REMOVED lines=23> */
.L_x_7425:
        /* <DEDUP_REMOVED lines=13> */
.L_x_7427:
[----:B------:R-:W-:Y:S05]  /*231c0*/  BSYNC.RECONVERGENT B1 ;  /* 0x0000000000017941 */ /* 0x000fea0003800200 */
.L_x_7426:
[----:B------:R-:W-:Y:S01]  /*231d0*/  LOP3.LUT R114, R4, UR5, R113, 0x96, !PT ;  /* 0x0000000504727c12 */ /* 0x000fe2000f8e9671 */
[----:B------:R-:W-:Y:S01]  /*231e0*/  IMAD.WIDE.U32 R16, R2, -0x326172a9, RZ ;  /* 0xcd9e8d5702107825 */ /* 0x000fe200078e00ff */
[----:B------:R-:W-:-:S03]  /*231f0*/  UIADD3 UR15, UPT, UPT, UR4, -0x61c88647, URZ ;  /* 0x9e3779b9040f7890 */ /* 0x000fc6000fffe0ff */
[----:B------:R-:W-:Y:S02]  /*23200*/  HFMA2 R109, -RZ, RZ, 0, 0 ;  /* 0x00000000ff6d7431 */ /* 0x000fe400000001ff */
[----:B------:R-:W-:Y:S01]  /*23210*/  IMAD.WIDE.U32 R114, R114, -0x326172a9, RZ ;  /* 0xcd9e8d5772727825 */ /* 0x000fe200078e00ff */
[----:B------:R-:W-:-:S03]  /*23220*/  LOP3.LUT R17, R3, UR4, R17, 0x96, !PT ;  /* 0x0000000403117c12 */ /* 0x000fc6000f8e9611 */
[----:B------:R-:W-:Y:S01]  /*23230*/  IMAD.MOV.U32 R11, RZ, RZ, R51 ;  /* 0x000000ffff0b7224 */ /* 0x000fe200078e0033 */
        /* <DEDUP_REMOVED lines=50> */
[----:B------:R-:W-:Y:S01]  /*23560*/  IMAD.WIDE.U32 R16, R17, -0x2daee0ad, RZ ;  /* 0xd2511f5311107825 */ /* 0x000fe200078e00ff */
[----:B------:R-:W-:-:S03]  /*23570*/  MOV R154, R114 ;  /* 0x00000072009a7202 */ /* 0x000fc60000000f00 */
[----:B------:R-:W-:Y:S01]  /*23580*/  IMAD.MOV.U32 R51, RZ, RZ, R16 ;  /* 0x000000ffff337224 */ /* 0x000fe200078e0010 */
[----:B------:R-:W-:-:S07]  /*23590*/  LOP3.LUT R49, R112, UR15, R17, 0x96, !PT ;  /* 0x0000000f70317c12 */ /* 0x000fce000f8e9611 */
.L_x_7424:
[----:B------:R-:W-:Y:S05]  /*235a0*/  BSYNC.RECONVERGENT B0 ;  /* 0x0000000000007941 */ /* 0x000fea0003800200 */
.L_x_7423:
        /* <DEDUP_REMOVED lines=20> */
.L_x_7430:
        /* <DEDUP_REMOVED lines=13> */
.L_x_7432:
[----:B------:R-:W-:Y:S05]  /*237c0*/  BSYNC.RECONVERGENT B1 ;  /* 0x0000000000017941 */ /* 0x000fea0003800200 */
.L_x_7431:
[----:B------:R-:W-:Y:S01]  /*237d0*/  LOP3.LUT R16, R4, UR5, R113, 0x96, !PT ;  /* 0x0000000504107c12 */ /* 0x000fe2000f8e9671 */
[----:B------:R-:W-:Y:S01]  /*237e0*/  IMAD.WIDE.U32 R114, R2, -0x326172a9, RZ ;  /* 0xcd9e8d5702727825 */ /* 0x000fe200078e00ff */
[----:B------:R-:W-:-:S03]  /*237f0*/  UIADD3 UR15, UPT, UPT, UR4, -0x61c88647, URZ ;  /* 0x9e3779b9040f7890 */ /* 0x000fc6000fffe0ff */
[----:B------:R-:W-:Y:S01]  /*23800*/  IMAD.WIDE.U32 R16, R16, -0x326172a9, RZ ;  /* 0xcd9e8d5710107825 */ /* 0x000fe200078e00ff */
[----:B------:R-:W-:-:S03]  /*23810*/  LOP3.LUT R115, R3, UR4, R115, 0x96, !PT ;  /* 0x0000000403737c12 */ /* 0x000fc6000f8e9673 */
        /* <DEDUP_REMOVED lines=48> */
[----:B------:R-:W-:-:S04]  /*23b20*/  IMAD.WIDE.U32 R16, R17, -0x326172a9, RZ ;  /* 0xcd9e8d5711107825 */ /* 0x000fc800078e00ff */
[----:B------:R-:W-:Y:S01]  /*23b30*/  IMAD.MOV.U32 R154, RZ, RZ, R16 ;  /* 0x000000ffff9a7224 */ /* 0x000fe200078e0010 */
[----:B------:R-:W-:Y:S01]  /*23b40*/  LOP3.LUT R50, R114, UR15, R17, 0x96, !PT ;  /* 0x0000000f72327c12 */ /* 0x000fe2000f8e9611 */
[----:B------:R-:W-:Y:S01]  /*23b50*/  UIADD3 UR15, UPT, UPT, UR5, -0x695add53, URZ ;  /* 0x96a522ad050f7890 */ /* 0x000fe2000fffe0ff */
[----:B------:R-:W-:-:S05]  /*23b60*/  IMAD.WIDE.U32 R16, R49, -0x2daee0ad, RZ ;  /* 0xd2511f5331107825 */ /* 0x000fca00078e00ff */
[----:B------:R-:W-:Y:S02]  /*23b70*/  LOP3.LUT R49, R112, UR15, R17, 0x96, !PT ;  /* 0x0000000f70317c12 */ /* 0x000fe4000f8e9611 */
[----:B------:R-:W-:Y:S01]  /*23b80*/  MOV R17, R51 ;  /* 0x0000003300117202 */ /* 0x000fe20000000f00 */
[----:B------:R-:W-:-:S07]  /*23b90*/  IMAD.MOV.U32 R51, RZ, RZ, R16 ;  /* 0x000000ffff337224 */ /* 0x000fce00078e0010 */
.L_x_7429:
[----:B------:R-:W-:Y:S05]  /*23ba0*/  BSYNC.RECONVERGENT B0 ;  /* 0x0000000000007941 */ /* 0x000fea0003800200 */
.L_x_7428:
[----:B------:R-:W-:Y:S01]  /*23bb0*/  I2FP.F32.U32 R17, R17 ;  /* 0x0000001100117245 */ /* 0x000fe20000201000 */
[----:B------:R-:W-:Y:S01]  /*23bc0*/  HADD2.F32 R16, -RZ, R59.H0_H0 ;  /* 0x2000003bff107230 */ /* 0x000fe20000004100 */
        /* <DEDUP_REMOVED lines=9> */
[----:B------:R-:W-:-:S05]  /*23c60*/  @P1 HADD2.F32 R16, -RZ, R55.H0_H0 ;  /* 0x20000037ff101230 */ /* 0x000fca0000004100 */
[--C-:B------:R-:W-:Y:S01]  /*23c70*/  @P1 FADD.FTZ R16, R16, R11.reuse ;  /* 0x0000000b10101221 */ /* 0x100fe20000010000 */
[----:B------:R-:W-:Y:S02]  /*23c80*/  @!P1 MOV R16, R11 ;  /* 0x0000000b00109202 */ /* 0x000fe40000000f00 */
[----:B------:R-:W-:Y:S01]  /*23c90*/  PRMT R11, R17, 0x7610, R11 ;  /* 0x00007610110b7816 */ /* 0x000fe2000000000b */
[----:B------:R-:W-:Y:S01]  /*23ca0*/  IMAD.MOV.U32 R17, RZ, RZ, R154 ;  /* 0x000000ffff117224 */ /* 0x000fe200078e009a */
        /* <DEDUP_REMOVED lines=10> */
.L_x_7435:
        /* <DEDUP_REMOVED lines=13> */
.L_x_7437:
[----:B------:R-:W-:Y:S05]  /*23e20*/  BSYNC.RECONVERGENT B1 ;  /* 0x0000000000017941 */ /* 0x000fea0003800200 */
.L_x_7436:
[----:B------:R-:W-:Y:S01]  /*23e30*/  LOP3.LUT R112, R4, UR5, R115, 0x96, !PT ;  /* 0x0000000504707c12 */ /* 0x000fe2000f8e9673 */
[----:B------:R-:W-:Y:S01]  /*23e40*/  IMAD.WIDE.U32 R116, R2, -0x326172a9, RZ ;  /* 0xcd9e8d5702747825 */ /* 0x000fe200078e00ff */
[----:B------:R-:W-:-:S03]  /*23e50*/  UIADD3 UR15, UPT, UPT, UR4, -0x61c88647, URZ ;  /* 0x9e3779b9040f7890 */ /* 0x000fc6000fffe0ff */
        /* <DEDUP_REMOVED lines=58> */
.L_x_7434:
[----:B------:R-:W-:Y:S05]  /*24200*/  BSYNC.RECONVERGENT B0 ;  /* 0x0000000000007941 */ /* 0x000fea0003800200 */
.L_x_7433:
[----:B------:R-:W-:Y:S01]  /*24210*/  I2FP.F32.U32 R17, R17 ;  /* 0x0000001100117245 */ /* 0x000fe20000201000 */
[----:B------:R-:W-:Y:S01]  /*24220*/  HADD2.F32 R112, -RZ, R103.H1_H1 ;  /* 0x30000067ff707230 */ /* 0x000fe20000004100 */
        /* <DEDUP_REMOVED lines=18> */
.L_x_7440:
        /* <DEDUP_REMOVED lines=9> */
[----:B------:R-:W-:Y:S02]  /*243e0*/  @!P6 IADD3 R50, PT, PT, R4, 0x1, RZ ;  /* 0x000000010432e810 */ /* 0x000fe40007ffe0ff */
[----:B------:R-:W-:Y:S02]  /*243f0*/  @!P6 MOV R3, RZ ;  /* 0x000000ff0003e202 */ /* 0x000fe40000000f00 */
[----:B------:R-:W-:-:S13]  /*24400*/  ISETP.NE.AND P0, PT, R2, RZ, !P6 ;  /* 0x000000ff0200720c */ /* 0x000fda0007705270 */
[----:B------:R-:W-:Y:S01]  /*24410*/  @P0 IMAD.MOV R50, RZ, RZ, R4 ;  /* 0x000000ffff320224 */ /* 0x000fe200078e0204 */
[----:B------:R-:W-:-:S03]  /*24420*/  ISETP.NE.AND P0, PT, R49, RZ, PT ;  /* 0x000000ff3100720c */ /* 0x000fc60003f05270 */
[----:B------:R-:W-:-:S10]  /*24430*/  @!P6 IMAD.MOV.U32 R4, RZ, RZ, R50 ;  /* 0x000000ffff04e224 */ /* 0x000fd400078e0032 */
.L_x_7442:
[----:B------:R-:W-:Y:S05]  /*24440*/  BSYNC.RECONVERGENT B1 ;  /* 0x0000000000017941 */ /* 0x000fea0003800200 */
.L_x_7441:
[----:B------:R-:W-:Y:S01]  /*24450*/  LOP3.LUT R112, R4, UR5, R115, 0x96, !PT ;  /* 0x0000000504707c12 */ /* 0x000fe2000f8e9673 */
[----:B------:R-:W-:Y:S01]  /*24460*/  IMAD.WIDE.U32 R116, R2, -0x326172a9, RZ ;  /* 0xcd9e8d5702747825 */ /* 0x000fe200078e00ff */
[----:B------:R-:W-:-:S03]  /*24470*/  UIADD3 UR15, UPT, UPT, UR4, -0x61c88647, URZ ;  /* 0x9e3779b9040f7890 */ /* 0x000fc6000fffe0ff */
        /* <DEDUP_REMOVED lines=58> */
.L_x_7439:
[----:B------:R-:W-:Y:S05]  /*24820*/  BSYNC.RECONVERGENT B0 ;  /* 0x0000000000007941 */ /* 0x000fea0003800200 */
.L_x_7438:
        /* <DEDUP_REMOVED lines=11> */
[----:B------:R-:W-:Y:S01]  /*248e0*/  @P1 HADD2.F32 R114, -RZ, R55.H1_H1 ;  /* 0x30000037ff721230 */ /* 0x000fe20000004100 */
[----:B------:R-:W-:-:S04]  /*248f0*/  PRMT R12, R103, 0x7610, R12 ;  /* 0x00007610670c7816 */ /* 0x000fc8000000000c */
[--C-:B------:R-:W-:Y:S01]  /*24900*/  @P1 FADD.FTZ R17, R114, R111.reuse ;  /* 0x0000006f72111221 */ /* 0x100fe20000010000 */
[----:B------:R-:W-:-:S05]  /*24910*/  @!P1 IMAD.MOV.U32 R17, RZ, RZ, R111 ;  /* 0x000000ffff119224 */ /* 0x000fca00078e006f */
[----:B------:R-:W-:-:S04]  /*24920*/  F2FP.F16.F32.PACK_AB R111, RZ, R17 ;  /* 0x00000011ff6f723e */ /* 0x000fc800000000ff */
[----:B------:R-:W-:Y:S01]  /*24930*/  PRMT R103, R109, 0x5410, R111 ;  /* 0x000054106d677816 */ /* 0x000fe2000000006f */
[----:B------:R-:W-:Y:S06]  /*24940*/  BRA `(.L_x_7443) ;  /* 0x00000030008c7947 */ /* 0x000fec0003800000 */
.L_x_7362:
        /* <DEDUP_REMOVED lines=16> */
.L_x_7446:
        /* <DEDUP_REMOVED lines=13> */
.L_x_7448:
[----:B------:R-:W-:Y:S05]  /*24b20*/  BSYNC.RECONVERGENT B1 ;  /* 0x0000000000017941 */ /* 0x000fea0003800200 */
.L_x_7447:
        /* <DEDUP_REMOVED lines=61> */
.L_x_7445:
[----:B------:R-:W-:Y:S05]  /*24f00*/  BSYNC.RECONVERGENT B0 ;  /* 0x0000000000007941 */ /* 0x000fea0003800200 */
.L_x_7444:
[----:B------:R-:W-:Y:S01]  /*24f10*/  I2FP.F32.U32 R15, R15 ;  /* 0x0000000f000f7245 */ /* 0x000fe20000201000 */
[----:B-----5:R-:W-:Y:S01]  /*24f20*/  HADD2.F32 R14, -RZ, R100.H0_H0 ;  /* 0x20000064ff0e7230 */ /* 0x020fe20000004100 */
[----:B------:R-:W-:Y:S01]  /*24f30*/  ISETP.NE.AND P3, PT, R16, 0x1, PT ;  /* 0x000000011000780c */ /* 0x000fe20003f65270 */
[----:B------:R-:W-:Y:S01]  /*24f40*/  BSSY.RECONVERGENT B0, `(.L_x_7449) ;  /* 0x0000060000007945 */ /* 0x000fe20003800200 */
[----:B------:R-:W-:Y:S02]  /*24f50*/  IMAD.MOV.U32 R17, RZ, RZ, 0x2 ;  /* 0x00000002ff117424 */ /* 0x000fe400078e00ff */
[----:B------:R-:W-:Y:S01]  /*24f60*/  FFMA.FTZ R15, R15, R220, 1.1641532182693481445e-10 ;  /* 0x2f0000000f0f7423 */ /* 0x000fe200000100dc */
[----:B------:R-:W-:-:S04]  /*24f70*/  FMUL.FTZ R14, R14, R47 ;  /* 0x0000002f0e0e7220 */ /* 0x000fc80000410000 */
[----:B------:R-:W-:Y:S01]  /*24f80*/  FSETP.GTU.FTZ.AND P2, PT, R15, R48, PT ;  /* 0x000000300f00720b */ /* 0x000fe20003f5c000 */
[----:B------:R-:W-:-:S03]  /*24f90*/  @P1 HADD2.F32 R15, -RZ, R52.H0_H0 ;  /* 0x20000034ff0f1230 */ /* 0x000fc60000004100 */
        /* <DEDUP_REMOVED lines=15> */
.L_x_7451:
        /* <DEDUP_REMOVED lines=13> */
.L_x_7453:
[----:B------:R-:W-:Y:S05]  /*25160*/  BSYNC.RECONVERGENT B1 ;  /* 0x0000000000017941 */ /* 0x000fea0003800200 */
.L_x_7452:
        /* <DEDUP_REMOVED lines=61> */
.L_x_7450:
[----:B------:R-:W-:Y:S05]  /*25540*/  BSYNC.RECONVERGENT B0 ;  /* 0x0000000000007941 */ /* 0x000fea0003800200 */
.L_x_7449:
        /* <DEDUP_REMOVED lines=24> */
.L_x_7456:
        /* <DEDUP_REMOVED lines=13> */
.L_x_7458:
[----:B------:R-:W-:Y:S05]  /*257a0*/  BSYNC.RECONVERGENT B1 ;  /* 0x0000000000017941 */ /* 0x000fea0003800200 */
.L_x_7457:
        /* <DEDUP_REMOVED lines=61> */
.L_x_7455:
[----:B------:R-:W-:Y:S05]  /*25b80*/  BSYNC.RECONVERGENT B0 ;  /* 0x0000000000007941 */ /* 0x000fea0003800200 */
.L_x_7454:
        /* <DEDUP_REMOVED lines=24> */
.L_x_7461:
        /* <DEDUP_REMOVED lines=13> */
.L_x_7463:
[----:B------:R-:W-:Y:S05]  /*25de0*/  BSYNC.RECONVERGENT B1 ;  /* 0x0000000000017941 */ /* 0x000fea0003800200 */
.L_x_7462:
        /* <DEDUP_REMOVED lines=49> */
[----:B------:R-:W-:-:S04]  /*26100*/  IMAD.WIDE.U32 R14, R15, -0x326172a9, RZ ;  /* 0xcd9e8d570f0e7825 */ /* 0x000fc800078e00ff */
[----:B------:R-:W-:Y:S01]  /*26110*/  IMAD.MOV.U32 R17, RZ, RZ, RZ ;  /* 0x000000ffff117224 */ /* 0x000fe200078e00ff */
[----:B------:R-:W-:Y:S01]  /*26120*/  LOP3.LUT R15, R110, UR15, R15, 0x96, !PT ;  /* 0x0000000f6e0f7c12 */ /* 0x000fe2000f8e960f */
[----:B------:R-:W-:Y:S01]  /*26130*/  UIADD3 UR15, UPT, UPT, UR4, -0x700cb87f, URZ ;  /* 0x8ff34781040f7890 */ /* 0x000fe2000fffe0ff */
[----:B------:R-:W-:-:S04]  /*26140*/  IMAD.WIDE.U32 R110, R111, -0x326172a9, RZ ;  /* 0xcd9e8d576f6e7825 */ /* 0x000fc800078e00ff */
[----:B------:R-:W-:Y:S01]  /*26150*/  IMAD.MOV.U32 R154, RZ, RZ, R110 ;  /* 0x000000ffff9a7224 */ /* 0x000fe200078e006e */
[----:B------:R-:W-:Y:S01]  /*26160*/  LOP3.LUT R50, R14, UR15, R111, 0x96, !PT ;  /* 0x0000000f0e327c12 */ /* 0x000fe2000f8e966f */
[----:B------:R-:W-:Y:S01]  /*26170*/  UIADD3 UR15, UPT, UPT, UR5, -0x695add53, URZ ;  /* 0x96a522ad050f7890 */ /* 0x000fe2000fffe0ff */
[----:B------:R-:W-:-:S05]  /*26180*/  IMAD.WIDE.U32 R14, R15, -0x2daee0ad, RZ ;  /* 0xd2511f530f0e7825 */ /* 0x000fca00078e00ff */
[----:B------:R-:W-:Y:S01]  /*26190*/  LOP3.LUT R49, R16, UR15, R15, 0x96, !PT ;  /* 0x0000000f10317c12 */ /* 0x000fe2000f8e960f */
[----:B------:R-:W-:Y:S01]  /*261a0*/  IMAD.MOV.U32 R15, RZ, RZ, R51 ;  /* 0x000000ffff0f7224 */ /* 0x000fe200078e0033 */
[----:B------:R-:W-:-:S07]  /*261b0*/  MOV R51, R14 ;  /* 0x0000000e00337202 */ /* 0x000fce0000000f00 */
.L_x_7460:
[----:B------:R-:W-:Y:S05]  /*261c0*/  BSYNC.RECONVERGENT B0 ;  /* 0x0000000000007941 */ /* 0x000fea0003800200 */
.L_x_7459:
        /* <DEDUP_REMOVED lines=24> */
.L_x_7466:
        /* <DEDUP_REMOVED lines=13> */
.L_x_7468:
[----:B------:R-:W-:Y:S05]  /*26420*/  BSYNC.RECONVERGENT B1 ;  /* 0x0000000000017941 */ /* 0x000fea0003800200 */
.L_x_7467:
        /* <DEDUP_REMOVED lines=56> */
[----:B------:R-:W-:-:S04]  /*267b0*/  MOV R154, R110 ;  /* 0x0000006e009a7202 */ /* 0x000fc80000000f00 */
[----:B------:R-:W-:Y:S01]  /*267c0*/  LOP3.LUT R49, R16, UR15, R15, 0x96, !PT ;  /* 0x0000000f10317c12 */ /* 0x000fe2000f8e960f */
[----:B------:R-:W-:Y:S02]  /*267d0*/  HFMA2 R16, -RZ, RZ, 0, 0 ;  /* 0x00000000ff107431 */ /* 0x000fe400000001ff */
[----:B------:R-:W-:Y:S02]  /*267e0*/  IMAD.MOV.U32 R15, RZ, RZ, R51 ;  /* 0x000000ffff0f7224 */ /* 0x000fe400078e0033 */
[----:B------:R-:W-:-:S07]  /*267f0*/  IMAD.MOV.U32 R51, RZ, RZ, R14 ;  /* 0x000000ffff337224 */ /* 0x000fce00078e000e */
.L_x_7465:
[----:B------:R-:W-:Y:S05]  /*26800*/  BSYNC.RECONVERGENT B0 ;  /* 0x0000000000007941 */ /* 0x000fea0003800200 */
.L_x_7464:
[----:B------:R-:W-:Y:S01]  /*26810*/  I2FP.F32.U32 R15, R15 ;  /* 0x0000000f000f7245 */ /* 0x000fe20000201000 */
[----:B------:R-:W-:Y:S01]  /*26820*/  HADD2.F32 R14, -RZ, R102.H0_H0 ;  /* 0x20000066ff0e7230 */ /* 0x000fe20000004100 */
        /* <DEDUP_REMOVED lines=21> */
.L_x_7471:
        /* <DEDUP_REMOVED lines=13> */
.L_x_7473:
[----:B------:R-:W-:Y:S05]  /*26a50*/  BSYNC.RECONVERGENT B1 ;  /* 0x0000000000017941 */ /* 0x000fea0003800200 */
.L_x_7472:
        /* <DEDUP_REMOVED lines=61> */
.L_x_7470:
[----:B------:R-:W-:Y:S05]  /*26e30*/  BSYNC.RECONVERGENT B0 ;  /* 0x0000000000007941 */ /* 0x000fea0003800200 */
.L_x_7469:
[----:B------:R-:W-:Y:S01]  /*26e40*/  I2FP.F32.U32 R15, R15 ;  /* 0x0000000f000f7245 */ /* 0x000fe20000201000 */
[----:B------:R-:W-:Y:S01]  /*26e50*/  HADD2.F32 R102, -RZ, R102.H1_H1 ;  /* 0x30000066ff667230 */ /* 0x000fe20000004100 */
[----:B------:R-:W-:Y:S01]  /*26e60*/  ISETP.NE.AND P4, PT, R111, 0x1, PT ;  /* 0x000000016f00780c */ /* 0x000fe20003f85270 */
[----:B------:R-:W-:Y:S01]  /*26e70*/  @P1 HADD2.F32 R16, -RZ, R54.H1_H1 ;  /* 0x30000036ff101230 */ /* 0x000fe20000004100 */
[----:B------:R-:W-:Y:S01]  /*26e80*/  BSSY.RECONVERGENT B0, `(.L_x_7474) ;  /* 0x000005e000007945 */ /* 0x000fe20003800200 */
[----:B------:R-:W-:Y:S01]  /*26e90*/  FFMA.FTZ R15, R15, R220, 1.1641532182693481445e-10 ;  /* 0x2f0000000f0f7423 */ /* 0x000fe200000100dc */
[----:B------:R-:W-:Y:S01]  /*26ea0*/  FMUL.FTZ R102, R102, R47 ;  /* 0x0000002f66667220 */ /* 0x000fe20000410000 */
[----:B------:R-:W-:Y:S02]  /*26eb0*/  HFMA2 R113, -RZ, RZ, 0, 1.1920928955078125e-07 ;  /* 0x00000002ff717431 */ /* 0x000fe400000001ff */
[----:B------:R-:W-:Y:S01]  /*26ec0*/  IMAD.MOV.U32 R17, RZ, RZ, R154 ;  /* 0x000000ffff117224 */ /* 0x000fe200078e009a */
        /* <DEDUP_REMOVED lines=14> */
.L_x_7476:
        /* <DEDUP_REMOVED lines=13> */
.L_x_7478:
[----:B------:R-:W-:Y:S05]  /*27080*/  BSYNC.RECONVERGENT B1 ;  /* 0x0000000000017941 */ /* 0x000fea0003800200 */
.L_x_7477:
        /* <DEDUP_REMOVED lines=61> */
.L_x_7475:
[----:B------:R-:W-:Y:S05]  /*27460*/  BSYNC.RECONVERGENT B0 ;  /* 0x0000000000007941 */ /* 0x000fea0003800200 */
.L_x_7474:
        /* <DEDUP_REMOVED lines=23> */
.L_x_7481:
        /* <DEDUP_REMOVED lines=13> */
.L_x_7483:
[----:B------:R-:W-:Y:S05]  /*276b0*/  BSYNC.RECONVERGENT B1 ;  /* 0x0000000000017941 */ /* 0x000fea0003800200 */
.L_x_7482:
        /* <DEDUP_REMOVED lines=60> */
[----:B------:R-:W-:-:S07]  /*27a80*/  HFMA2 R112, -RZ, RZ, 0, 0 ;  /* 0x00000000ff707431 */ /* 0x000fce00000001ff */
.L_x_7480:
[----:B------:R-:W-:Y:S05]  /*27a90*/  BSYNC.RECONVERGENT B0 ;  /* 0x0000000000007941 */ /* 0x000fea0003800200 */
.L_x_7479:
        /* <DEDUP_REMOVED lines=14> */
.L_x_7443:
[----:B------:R-:W-:Y:S01]  /*27b80*/  SEL R108, RZ, 0x1000000, !P5 ;  /* 0x01000000ff6c7807 */ /* 0x000fe20006800000 */
[----:B------:R-:W-:Y:S01]  /*27b90*/  VIADD R194, R30, 0x80 ;  /* 0x000000801ec27836 */ /* 0x000fe20000000000 */
        /* <DEDUP_REMOVED lines=13> */
[----:B------:R0:W-:Y:S02]  /*27c70*/  STG.E.128 desc[UR6][R104.64], R100 ;  /* 0x0000006468007986 */ /* 0x0001e4000c101d06 */
        /* <DEDUP_REMOVED lines=29> */
.L_x_7484:
        /* <DEDUP_REMOVED lines=17> */
[----:B------:R-:W-:Y:S01]  /*27f60*/  @P2 IADD3 R8, PT, PT, R112, 0x1, RZ ;  /* 0x0000000170082810 */ /* 0x000fe20007ffe0ff */
[----:B------:R-:W-:Y:S02]  /*27f70*/  @!P2 IMAD.MOV.U32 R5, RZ, RZ, R49 ;  /* 0x000000ffff05a224 */ /* 0x000fe400078e0031 */
[----:B------:R-:W-:Y:S02]  /*27f80*/  @P2 IMAD.MOV.U32 R111, RZ, RZ, R51 ;  /* 0x000000ffff6f2224 */ /* 0x000fe400078e0033 */
[----:B------:R-:W-:Y:S01]  /*27f90*/  @P2 IMAD.MOV.U32 R5, RZ, RZ, R50 ;  /* 0x000000ffff052224 */ /* 0x000fe200078e0032 */
[----:B------:R-:W-:Y:S06]  /*27fa0*/  BRA `(.L_x_7487) ;  /* 0x00000004002c7947 */ /* 0x000fec0003800000 */
.L_x_7488:
        /* <DEDUP_REMOVED lines=13> */
.L_x_7490:
[----:B------:R-:W-:Y:S05]  /*28080*/  BSYNC.RECONVERGENT B1 ;  /* 0x0000000000017941 */ /* 0x000fea0003800200 */
.L_x_7489:
[----:B0-----:R-:W-:Y:S01]  /*28090*/  IMAD.WIDE.U32 R104, R2, -0x326172a9, RZ ;  /* 0xcd9e8d5702687825 */ /* 0x001fe200078e00ff */
        /* <DEDUP_REMOVED lines=60> */
.L_x_7487:
[----:B------:R-:W-:Y:S05]  /*28460*/  BSYNC.RECONVERGENT B0 ;  /* 0x0000000000007941 */ /* 0x000fea0003800200 */
.L_x_7486:
[----:B------:R-:W-:Y:S01]  /*28470*/  I2FP.F32.U32 R5, R5 ;  /* 0x0000000500057245 */ /* 0x000fe20000201000 */
[----:B-----5:R-:W-:Y:S01]  /*28480*/  HADD2.F32 R6, -RZ, R100.H0_H0 ;  /* 0x20000064ff067230 */ /* 0x020fe20000004100 */
        /* <DEDUP_REMOVED lines=20> */
.L_x_7493:
        /* <DEDUP_REMOVED lines=13> */
.L_x_7495:
[----:B------:R-:W-:Y:S05]  /*286a0*/  BSYNC.RECONVERGENT B1 ;  /* 0x0000000000017941 */ /* 0x000fea0003800200 */
.L_x_7494:
        /* <DEDUP_REMOVED lines=61> */
.L_x_7492:
[----:B------:R-:W-:Y:S05]  /*28a80*/  BSYNC.RECONVERGENT B0 ;  /* 0x0000000000007941 */ /* 0x000fea0003800200 */
.L_x_7491:
        /* <DEDUP_REMOVED lines=25> */
.L_x_7498:
        /* <DEDUP_REMOVED lines=13> */
.L_x_7500:
[----:B------:R-:W-:Y:S05]  /*28cf0*/  BSYNC.RECONVERGENT B1 ;  /* 0x0000000000017941 */ /* 0x000fea0003800200 */
.L_x_7499:
        /* <DEDUP_REMOVED lines=58> */
[----:B------:R-:W-:Y:S02]  /*290a0*/  IMAD.MOV.U32 R7, RZ, RZ, R111 ;  /* 0x000000ffff077224 */ /* 0x000fe400078e006f */
[----:B------:R-:W-:Y:S02]  /*290b0*/  IMAD.MOV.U32 R111, RZ, RZ, R6 ;  /* 0x000000ffff6f7224 */ /* 0x000fe400078e0006 */
[----:B------:R-:W-:-:S07]  /*290c0*/  HFMA2 R6, -RZ, RZ, 0, 0 ;  /* 0x00000000ff067431 */ /* 0x000fce00000001ff */
.L_x_7497:
[----:B------:R-:W-:Y:S05]  /*290d0*/  BSYNC.RECONVERGENT B0 ;  /* 0x0000000000007941 */ /* 0x000fea0003800200 */
.L_x_7496:
[----:B------:R-:W-:Y:S01]  /*290e0*/  I2FP.F32.U32 R7, R7 ;  /* 0x0000000700077245 */ /* 0x000fe20000201000 */
[----:B------:R-:W-:Y:S01]  /*290f0*/  HADD2.F32 R100, -RZ, R100.H1_H1 ;  /* 0x30000064ff647230 */ /* 0x000fe20000004100 */
[----:B------:R-:W-:Y:S01]  /*29100*/  ISETP.NE.AND P3, PT, R6, 0x1, PT ;  /* 0x000000010600780c */ /* 0x000fe20003f65270 */
[----:B------:R-:W-:Y:S01]  /*29110*/  BSSY.RECONVERGENT B0, `(.L_x_7501) ;  /* 0x000005e000007945 */ /* 0x000fe20003800200 */
[----:B------:R-:W-:Y:S01]  /*29120*/  LOP3.LUT R13, R13, 0xfffffff7, RZ, 0xc0, !PT ;  /* 0xfffffff70d0d7812 */ /* 0x000fe200078ec0ff */
[----:B------:R-:W-:Y:S01]  /*29130*/  FFMA.FTZ R7, R7, R220, 1.1641532182693481445e-10 ;  /* 0x2f00000007077423 */ /* 0x000fe200000100dc */
[----:B------:R-:W-:Y:S01]  /*29140*/  FMUL.FTZ R12, R100, R47 ;  /* 0x0000002f640c7220 */ /* 0x000fe20000410000 */
[----:B------:R-:W-:-:S03]  /*29150*/  IMAD.MOV.U32 R8, RZ, RZ, 0x2 ;  /* 0x00000002ff087424 */ /* 0x000fc600078e00ff */
        /* <DEDUP_REMOVED lines=14> */
.L_x_7503:
        /* <DEDUP_REMOVED lines=13> */
.L_x_7505:
[----:B------:R-:W-:Y:S05]  /*29310*/  BSYNC.RECONVERGENT B1 ;  /* 0x0000000000017941 */ /* 0x000fea0003800200 */
.L_x_7504:
        /* <DEDUP_REMOVED lines=58> */
[----:B------:R-:W-:Y:S01]  /*296c0*/  IMAD.MOV.U32 R8, RZ, RZ, RZ ;  /* 0x000000ffff087224 */ /* 0x000fe200078e00ff */
[----:B------:R-:W-:Y:S01]  /*296d0*/  MOV R7, R111 ;  /* 0x0000006f00077202 */ /* 0x000fe20000000f00 */
[----:B------:R-:W-:-:S07]  /*296e0*/  IMAD.MOV.U32 R111, RZ, RZ, R6 ;  /* 0x000000ffff6f7224 */ /* 0x000fce00078e0006 */
.L_x_7502:
[----:B------:R-:W-:Y:S05]  /*296f0*/  BSYNC.RECONVERGENT B0 ;  /* 0x0000000000007941 */ /* 0x000fea0003800200 */
.L_x_7501:
[----:B------:R-:W-:Y:S01]  /*29700*/  I2FP.F32.U32 R7, R7 ;  /* 0x0000000700077245 */ /* 0x000fe20000201000 */
[----:B------:R-:W-:Y:S01]  /*29710*/  HADD2.F32 R6, -RZ, R56.H1_H1 ;  /* 0x30000038ff067230 */ /* 0x000fe20000004100 */
[----:B------:R-:W-:Y:S01]  /*29720*/  ISETP.NE.AND P3, PT, R8, 0x1, PT ;  /* 0x000000010800780c */ /* 0x000fe20003f65270 */
[----:B------:R-:W-:Y:S01]  /*29730*/  BSSY.RECONVERGENT B0, `(.L_x_7506) ;  /* 0x0000061000007945 */ /* 0x000fe20003800200 */
[----:B------:R-:W-:Y:S02]  /*29740*/  IMAD.MOV.U32 R10, RZ, RZ, 0x2 ;  /* 0x00000002ff0a7424 */ /* 0x000fe400078e00ff */
[----:B------:R-:W-:Y:S01]  /*29750*/  FFMA.FTZ R7, R7, R220, 1.1641532182693481445e-10 ;  /* 0x2f00000007077423 */ /* 0x000fe200000100dc */
[----:B------:R-:W-:-:S04]  /*29760*/  FMUL.FTZ R6, R6, R47 ;  /* 0x0000002f06067220 */ /* 0x000fc80000410000 */
[----:B------:R-:W-:-:S04]  /*29770*/  FSETP.GTU.FTZ.AND P2, PT, R7, R48, PT ;  /* 0x000000300700720b */ /* 0x000fc80003f5c000 */
[----:B------:R-:W-:Y:S02]  /*29780*/  FSEL R7, R6, RZ, !P2 ;  /* 0x000000ff06077208 */ /* 0x000fe40005000000 */
[----:B------:R-:W-:-:S03]  /*29790*/  SEL R6, RZ, 0x1, P2 ;  /* 0x00000001ff067807 */ /* 0x000fc60001000000 */
[----:B------:R-:W-:Y:S01]  /*297a0*/  FADD.FTZ R12, R12, R7 ;  /* 0x000000070c0c7221 */ /* 0x000fe20000010000 */
[----:B------:R-:W-:-:S05]  /*297b0*/  @P1 HADD2.F32 R7, -RZ, R52.H1_H1 ;  /* 0x30000034ff071230 */ /* 0x000fca0000004100 */
[----:B0-----:R-:W-:Y:S01]  /*297c0*/  @P1 FADD.FTZ R104, R7, R12 ;  /* 0x0000000c07681221 */ /* 0x001fe20000010000 */
[----:B------:R-:W-:Y:S01]  /*297d0*/  @!P1 MOV R104, R12 ;  /* 0x0000000c00689202 */ /* 0x000fe20000000f00 */
        /* <DEDUP_REMOVED lines=11> */
.L_x_7508:
        /* <DEDUP_REMOVED lines=13> */
.L_x_7510:
[----:B------:R-:W-:Y:S05]  /*29960*/  BSYNC.RECONVERGENT B1 ;  /* 0x0000000000017941 */ /* 0x000fea0003800200 */
.L_x_7509:
        /* <DEDUP_REMOVED lines=61> */
.L_x_7507:
[----:B------:R-:W-:Y:S05]  /*29d40*/  BSYNC.RECONVERGENT B0 ;  /* 0x0000000000007941 */ /* 0x000fea0003800200 */
.L_x_7506:
[----:B------:R-:W-:Y:S01]  /*29d50*/  I2FP.F32.U32 R7, R7 ;  /* 0x0000000700077245 */ /* 0x000fe20000201000 */
[----:B------:R-:W-:Y:S01]  /*29d60*/  HADD2.F32 R8, -RZ, R101.H0_H0 ;  /* 0x20000065ff087230 */ /* 0x000fe20000004100 */
[----:B------:R-:W-:Y:S01]  /*29d70*/  ISETP.NE.AND P3, PT, R10, 0x1, PT ;  /* 0x000000010a00780c */ /* 0x000fe20003f65270 */
[----:B------:R-:W-:Y:S01]  /*29d80*/  BSSY.RECONVERGENT B0, `(.L_x_7511) ;  /* 0x000005e000007945 */ /* 0x000fe20003800200 */
[----:B------:R-:W-:Y:S01]  /*29d90*/  LOP3.LUT R13, R13, 0xfffffffb, RZ, 0xc0, !PT ;  /* 0xfffffffb0d0d7812 */ /* 0x000fe200078ec0ff */
[----:B------:R-:W-:Y:S01]  /*29da0*/  FFMA.FTZ R7, R7, R220, 1.1641532182693481445e-10 ;  /* 0x2f00000007077423 */ /* 0x000fe200000100dc */
[----:B------:R-:W-:Y:S02]  /*29db0*/  HFMA2 R11, -RZ, RZ, 0, 1.1920928955078125e-07 ;  /* 0x00000002ff0b7431 */ /* 0x000fe400000001ff */
        /* <DEDUP_REMOVED lines=15> */
.L_x_7513:
        /* <DEDUP_REMOVED lines=13> */
.L_x_7515:
[----:B------:R-:W-:Y:S05]  /*29f80*/  BSYNC.RECONVERGENT B1 ;  /* 0x0000000000017941 */ /* 0x000fea0003800200 */
.L_x_7514:
        /* <DEDUP_REMOVED lines=56> */
[----:B------:R-:W-:-:S04]  /*2a310*/  IMAD.WIDE.U32 R8, R11, -0x2daee0ad, RZ ;  /* 0xd2511f530b087825 */ /* 0x000fc800078e00ff */
[----:B------:R-:W-:Y:S01]  /*2a320*/  IMAD.MOV.U32 R11, RZ, RZ, RZ ;  /* 0x000000ffff0b7224 */ /* 0x000fe200078e00ff */
[----:B------:R-:W-:Y:S01]  /*2a330*/  LOP3.LUT R49, R10, UR15, R9, 0x96, !PT ;  /* 0x0000000f0a317c12 */ /* 0x000fe2000f8e9609 */
[----:B------:R-:W-:Y:S01]  /*2a340*/  IMAD.MOV.U32 R9, RZ, RZ, R111 ;  /* 0x000000ffff097224 */ /* 0x000fe200078e006f */
[----:B------:R-:W-:-:S07]  /*2a350*/  MOV R111, R8 ;  /* 0x00000008006f7202 */ /* 0x000fce0000000f00 */
.L_x_7512:
[----:B------:R-:W-:Y:S05]  /*2a360*/  BSYNC.RECONVERGENT B0 ;  /* 0x0000000000007941 */ /* 0x000fea0003800200 */
.L_x_7511:
        /* <DEDUP_REMOVED lines=8> */
[----:B------:R-:W-:-:S03]  /*2a3f0*/  IMAD.MOV.U32 R9, RZ, RZ, R154 ;  /* 0x000000ffff097224 */ /* 0x000fc600078e009a */
[----:B------:R-:W-:-:S05]  /*2a400*/  FSEL R8, R8, RZ, !P2 ;  /* 0x000000ff08087208 */ /* 0x000fca0005000000 */
[----:B------:R-:W-:Y:S01]  /*2a410*/  FADD.FTZ R7, R7, R8 ;  /* 0x0000000807077221 */ /* 0x000fe20000010000 */
[----:B------:R-:W-:-:S05]  /*2a420*/  @P1 HADD2.F32 R8, -RZ, R53.H0_H0 ;  /* 0x20000035ff081230 */ /* 0x000fca0000004100 */
        /* <DEDUP_REMOVED lines=13> */
.L_x_7518:
        /* <DEDUP_REMOVED lines=13> */
.L_x_7520:
[----:B------:R-:W-:Y:S05]  /*2a5d0*/  BSYNC.RECONVERGENT B1 ;  /* 0x0000000000017941 */ /* 0x000fea0003800200 */
.L_x_7519:
        /* <DEDUP_REMOVED lines=61> */
.L_x_7517:
[----:B------:R-:W-:Y:S05]  /*2a9b0*/  BSYNC.RECONVERGENT B0 ;  /* 0x0000000000007941 */ /* 0x000fea0003800200 */
.L_x_7516:
        /* <DEDUP_REMOVED lines=8> */
[----:B------:R-:W-:Y:S02]  /*2aa40*/  FSETP.GTU.FTZ.AND P3, PT, R9, R48, PT ;  /* 0x000000300900720b */ /* 0x000fe40003f7c000 */
[----:B------:R-:W-:Y:S02]  /*2aa50*/  MOV R9, R154 ;  /* 0x0000009a00097202 */ /* 0x000fe40000000f00 */
        /* <DEDUP_REMOVED lines=12> */
.L_x_7523:
        /* <DEDUP_REMOVED lines=13> */
.L_x_7525:
[----:B------:R-:W-:Y:S05]  /*2abf0*/  BSYNC.RECONVERGENT B1 ;  /* 0x0000000000017941 */ /* 0x000fea0003800200 */
.L_x_7524:
        /* <DEDUP_REMOVED lines=56> */
[----:B------:R-:W-:-:S05]  /*2af80*/  IMAD.WIDE.U32 R8, R11, -0x2daee0ad, RZ ;  /* 0xd2511f530b087825 */ /* 0x000fca00078e00ff */
[----:B------:R-:W-:Y:S01]  /*2af90*/  LOP3.LUT R49, R10, UR15, R9, 0x96, !PT ;  /* 0x0000000f0a317c12 */ /* 0x000fe2000f8e9609 */
[----:B------:R-:W-:Y:S02]  /*2afa0*/  HFMA2 R10, -RZ, RZ, 0, 0 ;  /* 0x00000000ff0a7431 */ /* 0x000fe400000001ff */
[----:B------:R-:W-:Y:S02]  /*2afb0*/  IMAD.MOV.U32 R9, RZ, RZ, R111 ;  /* 0x000000ffff097224 */ /* 0x000fe400078e006f */
[----:B------:R-:W-:-:S07]  /*2afc0*/  IMAD.MOV.U32 R111, RZ, RZ, R8 ;  /* 0x000000ffff6f7224 */ /* 0x000fce00078e0008 */
.L_x_7522:
[----:B------:R-:W-:Y:S05]  /*2afd0*/  BSYNC.RECONVERGENT B0 ;  /* 0x0000000000007941 */ /* 0x000fea0003800200 */
.L_x_7521:
[----:B------:R-:W-:Y:S01]  /*2afe0*/  I2FP.F32.U32 R9, R9 ;  /* 0x0000000900097245 */ /* 0x000fe20000201000 */
[----:B------:R-:W-:Y:S01]  /*2aff0*/  HADD2.F32 R8, -RZ, R57.H1_H1 ;  /* 0x30000039ff087230 */ /* 0x000fe20000004100 */
[----:B------:R-:W-:Y:S01]  /*2b000*/  BSSY.RECONVERGENT B0, `(.L_x_7526) ;  /* 0x0000062000007945 */ /* 0x000fe20003800200 */
[----:B------:R-:W-:Y:S02]  /*2b010*/  IMAD.MOV.U32 R106, RZ, RZ, 0x2 ;  /* 0x00000002ff6a7424 */ /* 0x000fe400078e00ff */
[----:B------:R-:W-:Y:S01]  /*2b020*/  FFMA.FTZ R9, R9, R220, 1.1641532182693481445e-10 ;  /* 0x2f00000009097423 */ /* 0x000fe200000100dc */
[----:B------:R-:W-:-:S04]  /*2b030*/  FMUL.FTZ R8, R8, R47 ;  /* 0x0000002f08087220 */ /* 0x000fc80000410000 */
[----:B------:R-:W-:Y:S02]  /*2b040*/  FSETP.GTU.FTZ.AND P2, PT, R9, R48, PT ;  /* 0x000000300900720b */ /* 0x000fe40003f5c000 */
[----:B------:R-:W-:Y:S02]  /*2b050*/  MOV R9, R154 ;  /* 0x0000009a00097202 */ /* 0x000fe40000000f00 */
[----:B------:R-:W-:-:S05]  /*2b060*/  FSEL R8, R8, RZ, !P2 ;  /* 0x000000ff08087208 */ /* 0x000fca0005000000 */
[----:B------:R-:W-:Y:S01]  /*2b070*/  FADD.FTZ R101, R101, R8 ;  /* 0x0000000865657221 */ /* 0x000fe20000010000 */
[----:B------:R-:W-:-:S05]  /*2b080*/  @P1 HADD2.F32 R8, -RZ, R53.H1_H1 ;  /* 0x30000035ff081230 */ /* 0x000fca0000004100 */
[--C-:B------:R-:W-:Y:S01]  /*2b090*/  @P1 FADD.FTZ R107, R8, R101.reuse ;  /* 0x00000065086b1221 */ /* 0x100fe20000010000 */
[----:B------:R-:W-:Y:S01]  /*2b0a0*/  SEL R8, RZ, 0x1, P2 ;  /* 0x00000001ff087807 */ /* 0x000fe20001000000 */
[----:B------:R-:W-:Y:S01]  /*2b0b0*/  @!P1 IMAD.MOV.U32 R107, RZ, RZ, R101 ;  /* 0x000000ffff6b9224 */ /* 0x000fe200078e0065 */
[----:B------:R-:W-:-:S04]  /*2b0c0*/  ISETP.NE.AND P2, PT, R10, 0x1, PT ;  /* 0x000000010a00780c */ /* 0x000fc80003f45270 */
        /* <DEDUP_REMOVED lines=10> */
.L_x_7528:
        /* <DEDUP_REMOVED lines=13> */
.L_x_7530:
[----:B------:R-:W-:Y:S05]  /*2b240*/  BSYNC.RECONVERGENT B1 ;  /* 0x0000000000017941 */ /* 0x000fea0003800200 */
.L_x_7529:
[----:B------:R-:W-:Y:S01]  /*2b250*/  LOP3.LUT R10, R4, UR5, R109, 0x96, !PT ;  /* 0x00000005040a7c12 */ /* 0x000fe2000f8e966d */
[----:B------:R-:W-:Y:S01]  /*2b260*/  IMAD.WIDE.U32 R114, R2, -0x326172a9, RZ ;  /* 0xcd9e8d5702727825 */ /* 0x000fe200078e00ff */
[----:B------:R-:W-:-:S03]  /*2b270*/  UIADD3 UR15, UPT, UPT, UR4, -0x61c88647, URZ ;  /* 0x9e3779b9040f7890 */ /* 0x000fc6000fffe0ff */
[----:B------:R-:W-:Y:S02]  /*2b280*/  HFMA2 R106, -RZ, RZ, 0, 0 ;  /* 0x00000000ff6a7431 */ /* 0x000fe400000001ff */
        /* <DEDUP_REMOVED lines=57> */
.L_x_7527:
[----:B------:R-:W-:Y:S05]  /*2b620*/  BSYNC.RECONVERGENT B0 ;  /* 0x0000000000007941 */ /* 0x000fea0003800200 */
.L_x_7526:
        /* <DEDUP_REMOVED lines=20> */
.L_x_7533:
        /* <DEDUP_REMOVED lines=12> */
.L_x_7535:
[----:B------:R-:W-:Y:S05]  /*2b830*/  BSYNC.RECONVERGENT B1 ;  /* 0x0000000000017941 */ /* 0x000fea0003800200 */
.L_x_7534:
        /* <DEDUP_REMOVED lines=62> */
.L_x_7532:
[----:B------:R-:W-:Y:S05]  /*2bc20*/  BSYNC.RECONVERGENT B0 ;  /* 0x0000000000007941 */ /* 0x000fea0003800200 */
.L_x_7531:
[----:B------:R-:W-:Y:S01]  /*2bc30*/  I2FP.F32.U32 R11, R11 ;  /* 0x0000000b000b7245 */ /* 0x000fe20000201000 */
[----:B------:R-:W-:Y:S01]  /*2bc40*/  HADD2.F32 R10, -RZ, R58.H0_H0 ;  /* 0x2000003aff0a7230 */ /* 0x000fe20000004100 */
[----:B------:R-:W-:Y:S03]  /*2bc50*/  BSSY.RECONVERGENT B0, `(.L_x_7536) ;  /* 0x0000063000007945 */ /* 0x000fe60003800200 */
[----:B------:R-:W-:Y:S01]  /*2bc60*/  FFMA.FTZ R11, R11, R220, 1.1641532182693481445e-10 ;  /* 0x2f0000000b0b7423 */ /* 0x000fe200000100dc */
[----:B------:R-:W-:-:S04]  /*2bc70*/  FMUL.FTZ R10, R10, R47 ;  /* 0x0000002f0a0a7220 */ /* 0x000fc80000410000 */
[----:B------:R-:W-:Y:S01]  /*2bc80*/  FSETP.GTU.FTZ.AND P3, PT, R11, R48, PT ;  /* 0x000000300b00720b */ /* 0x000fe20003f7c000 */
[----:B------:R-:W-:-:S03]  /*2bc90*/  IMAD.MOV.U32 R11, RZ, RZ, R154 ;  /* 0x000000ffff0b7224 */ /* 0x000fc600078e009a */
        /* <DEDUP_REMOVED lines=8> */
[----:B------:R-:W-:Y:S01]  /*2bd20*/  IMAD.MOV.U32 R10, RZ, RZ, 0x2 ;  /* 0x00000002ff0a7424 */ /* 0x000fe200078e00ff */
        /* <DEDUP_REMOVED lines=10> */
.L_x_7538:
        /* <DEDUP_REMOVED lines=12> */
.L_x_7540:
[----:B------:R-:W-:Y:S05]  /*2be90*/  BSYNC.RECONVERGENT B1 ;  /* 0x0000000000017941 */ /* 0x000fea0003800200 */
.L_x_7539:
        /* <DEDUP_REMOVED lines=60> */
[----:B------:R-:W-:Y:S02]  /*2c260*/  IMAD.MOV.U32 R111, RZ, RZ, R10 ;  /* 0x000000ffff6f7224 */ /* 0x000fe400078e000a */
[----:B------:R-:W-:-:S07]  /*2c270*/  IMAD.MOV.U32 R10, RZ, RZ, RZ ;  /* 0x000000ffff0a7224 */ /* 0x000fce00078e00ff */
.L_x_7537:
[----:B------:R-:W-:Y:S05]  /*2c280*/  BSYNC.RECONVERGENT B0 ;  /* 0x0000000000007941 */ /* 0x000fea0003800200 */
.L_x_7536:
        /* <DEDUP_REMOVED lines=20> */
.L_x_7543:
        /* <DEDUP_REMOVED lines=12> */
.L_x_7545:
[----:B------:R-:W-:Y:S05]  /*2c490*/  BSYNC.RECONVERGENT B1 ;  /* 0x0000000000017941 */ /* 0x000fea0003800200 */
.L_x_7544:
        /* <DEDUP_REMOVED lines=62> */
.L_x_7542:
[----:B------:R-:W-:Y:S05]  /*2c880*/  BSYNC.RECONVERGENT B0 ;  /* 0x0000000000007941 */ /* 0x000fea0003800200 */
.L_x_7541:
[----:B------:R-:W-:Y:S01]  /*2c890*/  I2FP.F32.U32 R11, R11 ;  /* 0x0000000b000b7245 */ /* 0x000fe20000201000 */
[----:B------:R-:W-:Y:S01]  /*2c8a0*/  HADD2.F32 R10, -RZ, R58.H1_H1 ;  /* 0x3000003aff0a7230 */ /* 0x000fe20000004100 */
[----:B------:R-:W-:Y:S01]  /*2c8b0*/  BSSY.RECONVERGENT B0, `(.L_x_7546) ;  /* 0x0000062000007945 */ /* 0x000fe20003800200 */
[----:B------:R-:W-:Y:S02]  /*2c8c0*/  HFMA2 R110, -RZ, RZ, 0, 1.1920928955078125e-07 ;  /* 0x00000002ff6e7431 */ /* 0x000fe400000001ff */
        /* <DEDUP_REMOVED lines=9> */
[----:B------:R-:W-:Y:S02]  /*2c960*/  @!P1 IMAD.MOV.U32 R108, RZ, RZ, R102 ;  /* 0x000000ffff6c9224 */ /* 0x000fe400078e0066 */
[----:B------:R-:W-:-:S03]  /*2c970*/  IMAD.MOV.U32 R11, RZ, RZ, R154 ;  /* 0x000000ffff0b7224 */ /* 0x000fc600078e009a */
        /* <DEDUP_REMOVED lines=10> */
.L_x_7548:
        /* <DEDUP_REMOVED lines=12> */
.L_x_7550:
[----:B------:R-:W-:Y:S05]  /*2cae0*/  BSYNC.RECONVERGENT B1 ;  /* 0x0000000000017941 */ /* 0x000fea0003800200 */
.L_x_7549:
        /* <DEDUP_REMOVED lines=62> */
.L_x_7547:
[----:B------:R-:W-:Y:S05]  /*2ced0*/  BSYNC.RECONVERGENT B0 ;  /* 0x0000000000007941 */ /* 0x000fea0003800200 */
.L_x_7546:
        /* <DEDUP_REMOVED lines=20> */
.L_x_7553:
        /* <DEDUP_REMOVED lines=12> */
.L_x_7555:
[----:B------:R-:W-:Y:S05]  /*2d0e0*/  BSYNC.RECONVERGENT B1 ;  /* 0x0000000000017941 */ /* 0x000fea0003800200 */
.L_x_7554:
        /* <DEDUP_REMOVED lines=62> */
.L_x_7552:
[----:B------:R-:W-:Y:S05]  /*2d4d0*/  BSYNC.RECONVERGENT B0 ;  /* 0x0000000000007941 */ /* 0x000fea0003800200 */
.L_x_7551:
        /* <DEDUP_REMOVED lines=13> */
[--C-:B------:R-:W-:Y:S01]  /*2d5b0*/  @!P1 IMAD.MOV.U32 R109, RZ, RZ, R11.reuse ;  /* 0x000000ffff6d9224 */ /* 0x100fe200078e000b */
[----:B------:R-:W-:Y:S02]  /*2d5c0*/  PRMT R11, R102, 0x7610, R11 ;  /* 0x00007610660b7816 */ /* 0x000fe4000000000b */
[----:B------:R-:W-:Y:S02]  /*2d5d0*/  MOV R102, R154 ;  /* 0x0000009a00667202 */ /* 0x000fe40000000f00 */
        /* <DEDUP_REMOVED lines=10> */
.L_x_7558:
        /* <DEDUP_REMOVED lines=12> */
.L_x_7560:
[----:B------:R-:W-:Y:S05]  /*2d740*/  BSYNC.RECONVERGENT B1 ;  /* 0x0000000000017941 */ /* 0x000fea0003800200 */
.L_x_7559:
        /* <DEDUP_REMOVED lines=62> */
.L_x_7557:
[----:B------:R-:W-:Y:S05]  /*2db30*/  BSYNC.RECONVERGENT B0 ;  /* 0x0000000000007941 */ /* 0x000fea0003800200 */
.L_x_7556:
        /* <DEDUP_REMOVED lines=20> */
.L_x_7563:
[----:B------:R-:W-:Y:S01]  /*2dc80*/  VIADD R0, R0, 0x1 ;  /* 0x0000000100007836 */ /* 0x000fe20000000000 */
[----:B------:R-:W-:Y:S04]  /*2dc90*/  BSSY.RECONVERGENT B1, `(.L_x_7564) ;  /* 0x000000d000017945 */ /* 0x000fe80003800200 */
        /* <DEDUP_REMOVED lines=12> */
.L_x_7565:
[----:B------:R-:W-:Y:S05]  /*2dd60*/  BSYNC.RECONVERGENT B1 ;  /* 0x0000000000017941 */ /* 0x000fea0003800200 */
.L_x_7564:
        /* <DEDUP_REMOVED lines=62> */
.L_x_7562:
[----:B------:R-:W-:Y:S05]  /*2e150*/  BSYNC.RECONVERGENT B0 ;  /* 0x0000000000007941 */ /* 0x000fea0003800200 */
.L_x_7561:
[----:B------:R-:W-:Y:S01]  /*2e160*/  I2FP.F32.U32 R103, R103 ;  /* 0x0000006700677245 */ /* 0x000fe20000201000 */
[----:B------:R-:W-:Y:S01]  /*2e170*/  HADD2.F32 R102, -RZ, R59.H1_H1 ;  /* 0x3000003bff667230 */ /* 0x000fe20000004100 */
[----:B------:R-:W-:Y:S02]  /*2e180*/  PRMT R101, R12, 0x5410, R101 ;  /* 0x000054100c657816 */ /* 0x000fe40000000065 */
[----:B------:R-:W-:Y:S01]  /*2e190*/  PRMT R100, R112, 0x5410, R100 ;  /* 0x0000541070647816 */ /* 0x000fe20000000064 */
[----:B------:R-:W-:Y:S01]  /*2e1a0*/  FFMA.FTZ R103, R103, R220, 1.1641532182693481445e-10 ;  /* 0x2f00000067677423 */ /* 0x000fe200000100dc */
[----:B------:R-:W-:-:S04]  /*2e1b0*/  FMUL.FTZ R102, R102, R47 ;  /* 0x0000002f66667220 */ /* 0x000fc80000410000 */
[----:B------:R-:W-:-:S04]  /*2e1c0*/  FSETP.GTU.FTZ.AND P6, PT, R103, R48, PT ;  /* 0x000000306700720b */ /* 0x000fc80003fdc000 */
[----:B------:R-:W-:Y:S02]  /*2e1d0*/  FSEL R103, R102, RZ, !P6 ;  /* 0x000000ff66677208 */ /* 0x000fe40007000000 */
[----:B------:R-:W-:-:S03]  /*2e1e0*/  SEL R115, RZ, 0x1, P6 ;  /* 0x00000001ff737807 */ /* 0x000fc60003000000 */
[----:B------:R-:W-:Y:S01]  /*2e1f0*/  FADD.FTZ R102, R110, R103 ;  /* 0x000000676e667221 */ /* 0x000fe20000010000 */
[----:B------:R-:W-:Y:S01]  /*2e200*/  @P1 HADD2.F32 R103, -RZ, R55.H1_H1 ;  /* 0x30000037ff671230 */ /* 0x000fe20000004100 */
[----:B------:R-:W-:-:S04]  /*2e210*/  PRMT R12, R115, 0x7610, R12 ;  /* 0x00007610730c7816 */ /* 0x000fc8000000000c */
[----:B------:R-:W-:Y:S01]  /*2e220*/  @P1 FADD.FTZ R110, R103, R102 ;  /* 0x00000066676e1221 */ /* 0x000fe20000010000 */
[----:B------:R-:W-:Y:S02]  /*2e230*/  @!P1 MOV R110, R102 ;  /* 0x00000066006e9202 */ /* 0x000fe40000000f00 */
[----:B------:R-:W-:Y:S02]  /*2e240*/  PRMT R102, R118, 0x5410, R119 ;  /* 0x0000541076667816 */ /* 0x000fe40000000077 */
[----:B------:R-:W-:-:S04]  /*2e250*/  F2FP.F16.F32.PACK_AB R103, RZ, R110 ;  /* 0x0000006eff67723e */ /* 0x000fc800000000ff */
[----:B------:R-:W-:Y:S01]  /*2e260*/  PRMT R103, R113, 0x5410, R103 ;  /* 0x0000541071677816 */ /* 0x000fe20000000067 */
[----:B------:R-:W-:Y:S06]  /*2e270*/  BRA `(.L_x_7566) ;  /* 0x00000030009c7947 */ /* 0x000fec0003800000 */
.L_x_7485:
[----:B------:R-:W-:Y:S01]  /*2e280*/  ISETP.NE.AND P2, PT, R112, 0x1, PT ;  /* 0x000000017000780c */ /* 0x000fe20003f45270 */
[----:B------:R-:W-:Y:S01]  /*2e290*/  BSSY.RECONVERGENT B0, `(.L_x_7567) ;  /* 0x000005a000007945 */ /* 0x000fe20003800200 */
[----:B0-----:R-:W-:Y:S01]  /*2e2a0*/  IMAD.MOV.U32 R106, RZ, RZ, 0x2 ;  /* 0x00000002ff6a7424 */ /* 0x001fe200078e00ff */
        /* <DEDUP_REMOVED lines=13> */
.L_x_7569:
        /* <DEDUP_REMOVED lines=13> */
.L_x_7571:
[----:B------:R-:W-:Y:S05]  /*2e450*/  BSYNC.RECONVERGENT B1 ;  /* 0x0000000000017941 */ /* 0x000fea0003800200 */
.L_x_7570:
        /* <DEDUP_REMOVED lines=61> */
.L_x_7568:
[----:B------:R-:W-:Y:S05]  /*2e830*/  BSYNC.RECONVERGENT B0 ;  /* 0x0000000000007941 */ /* 0x000fea0003800200 */
.L_x_7567:
[----:B------:R-:W-:Y:S01]  /*2e840*/  I2FP.F32.U32 R51, R104 ;  /* 0x0000006800337245 */ /* 0x000fe20000201000 */
[----:B-----5:R-:W-:Y:S01]  /*2e850*/  HADD2.F32 R104, -RZ, R100.H0_H0 ;  /* 0x20000064ff687230 */ /* 0x020fe20000004100 */
[----:B------:R-:W-:Y:S01]  /*2e860*/  ISETP.NE.AND P3, PT, R106, 0x1, PT ;  /* 0x000000016a00780c */ /* 0x000fe20003f65270 */
[----:B------:R-:W-:Y:S01]  /*2e870*/  BSSY.RECONVERGENT B0, `(.L_x_7572) ;  /* 0x0000061000007945 */ /* 0x000fe20003800200 */
[----:B------:R-:W-:Y:S01]  /*2e880*/  LOP3.LUT R13, R13, 0xffffffef, RZ, 0xc0, !PT ;  /* 0xffffffef0d0d7812 */ /* 0x000fe200078ec0ff */
[----:B------:R-:W-:Y:S01]  /*2e890*/  FFMA.FTZ R51, R51, R220, 1.1641532182693481445e-10 ;  /* 0x2f00000033337423 */ /* 0x000fe200000100dc */
[----:B------:R-:W-:Y:S01]  /*2e8a0*/  FMUL.FTZ R104, R104, R47 ;  /* 0x0000002f68687220 */ /* 0x000fe20000410000 */
[----:B------:R-:W-:Y:S02]  /*2e8b0*/  HFMA2 R107, -RZ, RZ, 0, 1.1920928955078125e-07 ;  /* 0x00000002ff6b7431 */ /* 0x000fe400000001ff */
[----:B------:R-:W-:Y:S01]  /*2e8c0*/  IMAD.MOV.U32 R105, RZ, RZ, R154 ;  /* 0x000000ffff697224 */ /* 0x000fe200078e009a */
[----:B------:R-:W-:-:S04]  /*2e8d0*/  FSETP.GTU.FTZ.AND P2, PT, R51, R48, PT ;  /* 0x000000303300720b */ /* 0x000fc80003f5c000 */
[----:B------:R-:W-:Y:S01]  /*2e8e0*/  FSEL R51, R104, RZ, !P2 ;  /* 0x000000ff68337208 */ /* 0x000fe20005000000 */
[----:B------:R-:W-:Y:S01]  /*2e8f0*/  @P1 HADD2.F32 R104, -RZ, R52.H0_H0 ;  /* 0x20000034ff681230 */ /* 0x000fe20000004100 */
[----:B------:R-:W-:-:S04]  /*2e900*/  PLOP3.LUT P2, PT, P2, PT, PT, 0x8, 0x80 ;  /* 0x000000000080781c */ /* 0x000fc8000174e170 */
[----:B------:R-:W-:-:S05]  /*2e910*/  @P1 FADD.FTZ R51, R104, R51 ;  /* 0x0000003368331221 */ /* 0x000fca0000010000 */
        /* <DEDUP_REMOVED lines=11> */
.L_x_7574:
        /* <DEDUP_REMOVED lines=12> */
.L_x_7576:
[----:B------:R-:W-:Y:S05]  /*2ea90*/  BSYNC.RECONVERGENT B1 ;  /* 0x0000000000017941 */ /* 0x000fea0003800200 */
.L_x_7575:
        /* <DEDUP_REMOVED lines=62> */
.L_x_7573:
[----:B------:R-:W-:Y:S05]  /*2ee80*/  BSYNC.RECONVERGENT B0 ;  /* 0x0000000000007941 */ /* 0x000fea0003800200 */
.L_x_7572:
        /* <DEDUP_REMOVED lines=9> */
[----:B------:R-:W-:-:S03]  /*2ef20*/  @P1 HADD2.F32 R105, -RZ, R52.H1_H1 ;  /* 0x30000034ff691230 */ /* 0x000fc60000004100 */
[----:B------:R-:W-:Y:S02]  /*2ef30*/  FSEL R104, R100, RZ, !P2 ;  /* 0x000000ff64687208 */ /* 0x000fe40005000000 */
[----:B------:R-:W-:-:S03]  /*2ef40*/  PLOP3.LUT P2, PT, P2, PT, PT, 0x8, 0x80 ;  /* 0x000000000080781c */ /* 0x000fc6000174e170 */
[----:B------:R-:W-:Y:S01]  /*2ef50*/  @P1 FADD.FTZ R104, R105, R104 ;  /* 0x0000006869681221 */ /* 0x000fe20000010000 */
[----:B------:R-:W-:-:S04]  /*2ef60*/  MOV R105, R154 ;  /* 0x0000009a00697202 */ /* 0x000fc80000000f00 */
        /* <DEDUP_REMOVED lines=11> */
.L_x_7579:
        /* <DEDUP_REMOVED lines=12> */
.L_x_7581:
[----:B------:R-:W-:Y:S05]  /*2f0e0*/  BSYNC.RECONVERGENT B1 ;  /* 0x0000000000017941 */ /* 0x000fea0003800200 */
.L_x_7580:
        /* <DEDUP_REMOVED lines=52> */
[----:B------:R-:W-:Y:S01]  /*2f430*/  HFMA2 R109, -RZ, RZ, 0, 0 ;  /* 0x00000000ff6d7431 */ /* 0x000fe200000001ff */
        /* <DEDUP_REMOVED lines=8> */
[----:B------:R-:W-:-:S07]  /*2f4c0*/  LOP3.LUT R49, R108, UR15, R107, 0x96, !PT ;  /* 0x0000000f6c317c12 */ /* 0x000fce000f8e966b */
.L_x_7578:
[----:B------:R-:W-:Y:S05]  /*2f4d0*/  BSYNC.RECONVERGENT B0 ;  /* 0x0000000000007941 */ /* 0x000fea0003800200 */
.L_x_7577:
[----:B------:R-:W-:Y:S01]  /*2f4e0*/  I2FP.F32.U32 R105, R105 ;  /* 0x0000006900697245 */ /* 0x000fe20000201000 */
[----:B------:R-:W-:Y:S01]  /*2f4f0*/  HADD2.F32 R106, -RZ, R101.H0_H0 ;  /* 0x20000065ff6a7230 */ /* 0x000fe20000004100 */
[----:B------:R-:W-:Y:S01]  /*2f500*/  ISETP.NE.AND P3, PT, R109, 0x1, PT ;  /* 0x000000016d00780c */ /* 0x000fe20003f65270 */
[----:B------:R-:W-:Y:S01]  /*2f510*/  BSSY.RECONVERGENT B0, `(.L_x_7582) ;  /* 0x0000061000007945 */ /* 0x000fe20003800200 */
[----:B------:R-:W-:Y:S01]  /*2f520*/  LOP3.LUT R13, R13, 0xfffffffb, RZ, 0xc0, !PT ;  /* 0xfffffffb0d0d7812 */ /* 0x000fe200078ec0ff */
[----:B------:R-:W-:Y:S01]  /*2f530*/  FFMA.FTZ R105, R105, R220, 1.1641532182693481445e-10 ;  /* 0x2f00000069697423 */ /* 0x000fe200000100dc */
[----:B------:R-:W-:Y:S01]  /*2f540*/  FMUL.FTZ R106, R106, R47 ;  /* 0x0000002f6a6a7220 */ /* 0x000fe20000410000 */
[----:B------:R-:W-:Y:S02]  /*2f550*/  IMAD.MOV.U32 R108, RZ, RZ, 0x2 ;  /* 0x00000002ff6c7424 */ /* 0x000fe400078e00ff */
        /* <DEDUP_REMOVED lines=17> */
.L_x_7584:
        /* <DEDUP_REMOVED lines=12> */
.L_x_7586:
[----:B------:R-:W-:Y:S05]  /*2f730*/  BSYNC.RECONVERGENT B1 ;  /* 0x0000000000017941 */ /* 0x000fea0003800200 */
.L_x_7585:
        /* <DEDUP_REMOVED lines=62> */
.L_x_7583:
[----:B------:R-:W-:Y:S05]  /*2fb20*/  BSYNC.RECONVERGENT B0 ;  /* 0x0000000000007941 */ /* 0x000fea0003800200 */
.L_x_7582:
[----:B------:R-:W-:Y:S01]  /*2fb30*/  I2FP.F32.U32 R107, R107 ;  /* 0x0000006b006b7245 */ /* 0x000fe20000201000 */
[----:B------:R-:W-:Y:S01]  /*2fb40*/  HADD2.F32 R106, -RZ, R101.H1_H1 ;  /* 0x30000065ff6a7230 */ /* 0x000fe20000004100 */
[----:B------:R-:W-:Y:S01]  /*2fb50*/  ISETP.NE.AND P2, PT, R108, 0x1, PT ;  /* 0x000000016c00780c */ /* 0x000fe20003f45270 */
[----:B------:R-:W-:Y:S01]  /*2fb60*/  BSSY.RECONVERGENT B0, `(.L_x_7587) ;  /* 0x0000061000007945 */ /* 0x000fe20003800200 */
[----:B------:R-:W-:Y:S01]  /*2fb70*/  LOP3.LUT R13, R13, 0xfffffffd, RZ, 0xc0, !PT ;  /* 0xfffffffd0d0d7812 */ /* 0x000fe200078ec0ff */
[----:B------:R-:W-:Y:S01]  /*2fb80*/  FFMA.FTZ R107, R107, R220, 1.1641532182693481445e-10 ;  /* 0x2f0000006b6b7423 */ /* 0x000fe200000100dc */
[----:B------:R-:W-:Y:S01]  /*2fb90*/  FMUL.FTZ R106, R106, R47 ;  /* 0x0000002f6a6a7220 */ /* 0x000fe20000410000 */
[----:B------:R-:W-:-:S03]  /*2fba0*/  HFMA2 R114, -RZ, RZ, 0, 1.1920928955078125e-07 ;  /* 0x00000002ff727431 */ /* 0x000fc600000001ff */
[----:B------:R-:W-:-:S04]  /*2fbb0*/  FSETP.GTU.FTZ.AND P3, PT, R107, R48, PT ;  /* 0x000000306b00720b */ /* 0x000fc80003f7c000 */
        /* <DEDUP_REMOVED lines=16> */
.L_x_7589:
        /* <DEDUP_REMOVED lines=12> */
.L_x_7591:
[----:B------:R-:W-:Y:S05]  /*2fd80*/  BSYNC.RECONVERGENT B1 ;  /* 0x0000000000017941 */ /* 0x000fea0003800200 */
.L_x_7590:
        /* <DEDUP_REMOVED lines=62> */
.L_x_7588:
[----:B------:R-:W-:Y:S05]  /*30170*/  BSYNC.RECONVERGENT B0 ;  /* 0x0000000000007941 */ /* 0x000fea0003800200 */
.L_x_7587:
        /* <DEDUP_REMOVED lines=23> */
.L_x_7594:
        /* <DEDUP_REMOVED lines=12> */
.L_x_7596:
[----:B------:R-:W-:Y:S05]  /*303b0*/  BSYNC.RECONVERGENT B1 ;  /* 0x0000000000017941 */ /* 0x000fea0003800200 */
.L_x_7595:
        /* <DEDUP_REMOVED lines=60> */
[----:B------:R-:W-:Y:S02]  /*30780*/  IMAD.MOV.U32 R109, RZ, RZ, R111 ;  /* 0x000000ffff6d7224 */ /* 0x000fe400078e006f */
[----:B------:R-:W-:-:S07]  /*30790*/  IMAD.MOV.U32 R111, RZ, RZ, R108 ;  /* 0x000000ffff6f7224 */ /* 0x000fce00078e006c */
.L_x_7593:
[----:B------:R-:W-:Y:S05]  /*307a0*/  BSYNC.RECONVERGENT B0 ;  /* 0x0000000000007941 */ /* 0x000fea0003800200 */
.L_x_7592:
        /* <DEDUP_REMOVED lines=23> */
.L_x_7599:
        /* <DEDUP_REMOVED lines=12> */
.L_x_7601:
[----:B------:R-:W-:Y:S05]  /*309e0*/  BSYNC.RECONVERGENT B1 ;  /* 0x0000000000017941 */ /* 0x000fea0003800200 */
.L_x_7600:
        /* <DEDUP_REMOVED lines=62> */
.L_x_7598:
[----:B------:R-:W-:Y:S05]  /*30dd0*/  BSYNC.RECONVERGENT B0 ;  /* 0x0000000000007941 */ /* 0x000fea0003800200 */
.L_x_7597:
[----:B------:R-:W-:Y:S01]  /*30de0*/  I2FP.F32.U32 R109, R109 ;  /* 0x0000006d006d7245 */ /* 0x000fe20000201000 */
[----:B------:R-:W-:Y:S01]  /*30df0*/  HADD2.F32 R110, -RZ, R103.H0_H0 ;  /* 0x20000067ff6e7230 */ /* 0x000fe20000004100 */
[----:B------:R-:W-:Y:S01]  /*30e00*/  ISETP.NE.AND P5, PT, R115, 0x1, PT ;  /* 0x000000017300780c */ /* 0x000fe20003fa5270 */
[----:B------:R-:W-:Y:S01]  /*30e10*/  BSSY.RECONVERGENT B0, `(.L_x_7602) ;  /* 0x000005f000007945 */ /* 0x000fe20003800200 */
[----:B------:R-:W-:Y:S02]  /*30e20*/  HFMA2 R114, -RZ, RZ, 0, 1.1920928955078125e-07 ;  /* 0x00000002ff727431 */ /* 0x000fe400000001ff */
[----:B------:R-:W-:Y:S01]  /*30e30*/  FFMA.FTZ R109, R109, R220, 1.1641532182693481445e-10 ;  /* 0x2f0000006d6d7423 */ /* 0x000fe200000100dc */
[----:B------:R-:W-:-:S04]  /*30e40*/  FMUL.FTZ R110, R110, R47 ;  /* 0x0000002f6e6e7220 */ /* 0x000fc80000410000 */
[----:B------:R-:W-:-:S04]  /*30e50*/  FSETP.GTU.FTZ.AND P4, PT, R109, R48, PT ;  /* 0x000000306d00720b */ /* 0x000fc80003f9c000 */
[----:B------:R-:W-:Y:S01]  /*30e60*/  FSEL R109, R110, RZ, !P4 ;  /* 0x000000ff6e6d7208 */ /* 0x000fe20006000000 */
[----:B------:R-:W-:Y:S01]  /*30e70*/  @P1 HADD2.F32 R110, -RZ, R55.H0_H0 ;  /* 0x20000037ff6e1230 */ /* 0x000fe20000004100 */
        /* <DEDUP_REMOVED lines=13> */
.L_x_7604:
        /* <DEDUP_REMOVED lines=12> */
.L_x_7606:
[----:B------:R-:W-:Y:S05]  /*31010*/  BSYNC.RECONVERGENT B1 ;  /* 0x0000000000017941 */ /* 0x000fea0003800200 */
.L_x_7605:
        /* <DEDUP_REMOVED lines=62> */
.L_x_7603:
[----:B------:R-:W-:Y:S05]  /*31400*/  BSYNC.RECONVERGENT B0 ;  /* 0x0000000000007941 */ /* 0x000fea0003800200 */
.L_x_7602:
        /* <DEDUP_REMOVED lines=14> */
.L_x_7566:
        /* <DEDUP_REMOVED lines=41> */
.L_x_7607:
        /* <DEDUP_REMOVED lines=26> */
.L_x_7611:
        /* <DEDUP_REMOVED lines=12> */
.L_x_7613:
[----:B------:R-:W-:Y:S05]  /*319e0*/  BSYNC.RECONVERGENT B1 ;  /* 0x0000000000017941 */ /* 0x000fea0003800200 */
.L_x_7612:
        /* <DEDUP_REMOVED lines=62> */
.L_x_7610:
[----:B------:R-:W-:Y:S05]  /*31dd0*/  BSYNC.RECONVERGENT B0 ;  /* 0x0000000000007941 */ /* 0x000fea0003800200 */
.L_x_7609:
[----:B------:R-:W-:Y:S01]  /*31de0*/  I2FP.F32.U32 R5, R5 ;  /* 0x0000000500057245 */ /* 0x000fe20000201000 */
[----:B-----5:R-:W-:Y:S01]  /*31df0*/  HADD2.F32 R6, -RZ, R100.H0_H0 ;  /* 0x20000064ff067230 */ /* 0x020fe20000004100 */
        /* <DEDUP_REMOVED lines=20> */
.L_x_7616:
        /* <DEDUP_REMOVED lines=12> */
.L_x_7618:
[----:B------:R-:W-:Y:S05]  /*32000*/  BSYNC.RECONVERGENT B1 ;  /* 0x0000000000017941 */ /* 0x000fea0003800200 */
.L_x_7617:
        /* <DEDUP_REMOVED lines=62> */
.L_x_7615:
[----:B------:R-:W-:Y:S05]  /*323f0*/  BSYNC.RECONVERGENT B0 ;  /* 0x0000000000007941 */ /* 0x000fea0003800200 */
.L_x_7614:
[----:B------:R-:W-:Y:S01]  /*32400*/  I2FP.F32.U32 R7, R7 ;  /* 0x0000000700077245 */ /* 0x000fe20000201000 */
[----:B------:R-:W-:Y:S01]  /*32410*/  HADD2.F32 R6, -RZ, R56.H0_H0 ;  /* 0x20000038ff067230 */ /* 0x000fe20000004100 */
[----:B------:R-:W-:Y:S01]  /*32420*/  ISETP.NE.AND P3, PT, R8, 0x1, PT ;  /* 0x000000010800780c */ /* 0x000fe20003f65270 */
[----:B------:R-:W-:Y:S02]  /*32430*/  BSSY.RECONVERGENT B0, `(.L_x_7619) ;  /* 0x0000061000007945 */ /* 0x000fe40003800200 */
        /* <DEDUP_REMOVED lines=21> */
.L_x_7621:
        /* <DEDUP_REMOVED lines=12> */
.L_x_7623:
[----:B------:R-:W-:Y:S05]  /*32650*/  BSYNC.RECONVERGENT B1 ;  /* 0x0000000000017941 */ /* 0x000fea0003800200 */
.L_x_7622:
        /* <DEDUP_REMOVED lines=62> */
.L_x_7620:
[----:B------:R-:W-:Y:S05]  /*32a40*/  BSYNC.RECONVERGENT B0 ;  /* 0x0000000000007941 */ /* 0x000fea0003800200 */
.L_x_7619:
        /* <DEDUP_REMOVED lines=22> */
.L_x_7626:
        /* <DEDUP_REMOVED lines=12> */
.L_x_7628:
[----:B------:R-:W-:Y:S05]  /*32c70*/  BSYNC.RECONVERGENT B1 ;  /* 0x0000000000017941 */ /* 0x000fea0003800200 */
.L_x_7627:
        /* <DEDUP_REMOVED lines=62> */
.L_x_7625:
[----:B------:R-:W-:Y:S05]  /*33060*/  BSYNC.RECONVERGENT B0 ;  /* 0x0000000000007941 */ /* 0x000fea0003800200 */
.L_x_7624:
        /* <DEDUP_REMOVED lines=25> */
.L_x_7631:
        /* <DEDUP_REMOVED lines=12> */
.L_x_7633:
[----:B------:R-:W-:Y:S05]  /*332c0*/  BSYNC.RECONVERGENT B1 ;  /* 0x0000000000017941 */ /* 0x000fea0003800200 */
.L_x_7632:
        /* <DEDUP_REMOVED lines=62> */
.L_x_7630:
[----:B------:R-:W-:Y:S05]  /*336b0*/  BSYNC.RECONVERGENT B0 ;  /* 0x0000000000007941 */ /* 0x000fea0003800200 */
.L_x_7629:
[----:B------:R-:W-:Y:S01]  /*336c0*/  I2FP.F32.U32 R7, R7 ;  /* 0x0000000700077245 */ /* 0x000fe20000201000 */
[----:B------:R-:W-:Y:S01]  /*336d0*/  HADD2.F32 R8, -RZ, R101.H0_H0 ;  /* 0x20000065ff087230 */ /* 0x000fe20000004100 */
[----:B------:R-:W-:Y:S01]  /*336e0*/  ISETP.NE.AND P3, PT, R10, 0x1, PT ;  /* 0x000000010a00780c */ /* 0x000fe20003f65270 */
[----:B------:R-:W-:Y:S01]  /*336f0*/  BSSY.RECONVERGENT B0, `(.L_x_7634) ;  /* 0x000005e000007945 */ /* 0x000fe20003800200 */
[----:B------:R-:W-:Y:S01]  /*33700*/  LOP3.LUT R13, R13, 0xfffffffb, RZ, 0xc0, !PT ;  /* 0xfffffffb0d0d7812 */ /* 0x000fe200078ec0ff */
[----:B------:R-:W-:Y:S01]  /*33710*/  FFMA.FTZ R7, R7, R220, 1.1641532182693481445e-10 ;  /* 0x2f00000007077423 */ /* 0x000fe200000100dc */
[----:B------:R-:W-:-:S04]  /*33720*/  IMAD.MOV.U32 R9, RZ, RZ, R154 ;  /* 0x000000ffff097224 */ /* 0x000fc800078e009a */
[----:B------:R-:W-:Y:S01]  /*33730*/  FSETP.GTU.FTZ.AND P2, PT, R7, R48, PT ;  /* 0x000000300700720b */ /* 0x000fe20003f5c000 */
[----:B------:R-:W-:Y:S01]  /*33740*/  FMUL.FTZ R7, R8, R47 ;  /* 0x0000002f08077220 */ /* 0x000fe20000410000 */
[----:B------:R-:W-:Y:S02]  /*33750*/  IMAD.MOV.U32 R8, RZ, RZ, 0x2 ;  /* 0x00000002ff087424 */ /* 0x000fe400078e00ff */
        /* <DEDUP_REMOVED lines=12> */
.L_x_7636:
        /* <DEDUP_REMOVED lines=12> */
.L_x_7638:
[----:B------:R-:W-:Y:S05]  /*338e0*/  BSYNC.RECONVERGENT B1 ;  /* 0x0000000000017941 */ /* 0x000fea0003800200 */
.L_x_7637:
        /* <DEDUP_REMOVED lines=62> */
.L_x_7635:
[----:B------:R-:W-:Y:S05]  /*33cd0*/  BSYNC.RECONVERGENT B0 ;  /* 0x0000000000007941 */ /* 0x000fea0003800200 */
.L_x_7634:
        /* <DEDUP_REMOVED lines=25> */
.L_x_7641:
        /* <DEDUP_REMOVED lines=12> */
.L_x_7643:
[----:B------:R-:W-:Y:S05]  /*33f30*/  BSYNC.RECONVERGENT B1 ;  /* 0x0000000000017941 */ /* 0x000fea0003800200 */
.L_x_7642:
        /* <DEDUP_REMOVED lines=62> */
.L_x_7640:
[----:B------:R-:W-:Y:S05]  /*34320*/  BSYNC.RECONVERGENT B0 ;  /* 0x0000000000007941 */ /* 0x000fea0003800200 */
.L_x_7639:
        /* <DEDUP_REMOVED lines=8> */
[----:B------:R-:W-:Y:S01]  /*343b0*/  FSETP.GTU.FTZ.AND P3, PT, R9, R48, PT ;  /* 0x000000300900720b */ /* 0x000fe20003f7c000 */
[----:B------:R-:W-:-:S03]  /*343c0*/  IMAD.MOV.U32 R9, RZ, RZ, R154 ;  /* 0x000000ffff097224 */ /* 0x000fc600078e009a */
        /* <DEDUP_REMOVED lines=12> */
.L_x_7646:
        /* <DEDUP_REMOVED lines=12> */
.L_x_7648:
[----:B------:R-:W-:Y:S05]  /*34550*/  BSYNC.RECONVERGENT B1 ;  /* 0x0000000000017941 */ /* 0x000fea0003800200 */
.L_x_7647:
        /* <DEDUP_REMOVED lines=62> */
.L_x_7645:
[----:B------:R-:W-:Y:S05]  /*34940*/  BSYNC.RECONVERGENT B0 ;  /* 0x0000000000007941 */ /* 0x000fea0003800200 */
.L_x_7644:
        /* <DEDUP_REMOVED lines=25> */
.L_x_7651:
        /* <DEDUP_REMOVED lines=12> */
.L_x_7653:
[----:B------:R-:W-:Y:S05]  /*34ba0*/  BSYNC.RECONVERGENT B1 ;  /* 0x0000000000017941 */ /* 0x000fea0003800200 */
.L_x_7652:
        /* <DEDUP_REMOVED lines=57> */
[----:B------:R-:W-:Y:S01]  /*34f40*/  IMAD.WIDE.U32 R116, R117, -0x326172a9, RZ ;  /* 0xcd9e8d5775747825 */ /* 0x000fe200078e00ff */
[----:B------:R-:W-:-:S03]  /*34f50*/  MOV R119, R10 ;  /* 0x0000000a00777202 */ /* 0x000fc60000000f00 */
[----:B------:R-:W-:Y:S01]  /*34f60*/  IMAD.MOV.U32 R154, RZ, RZ, R116 ;  /* 0x000000ffff9a7224 */ /* 0x000fe200078e0074 */
[----:B------:R-:W-:Y:S01]  /*34f70*/  LOP3.LUT R50, R122, UR15, R117, 0x96, !PT ;  /* 0x0000000f7a327c12 */ /* 0x000fe2000f8e9675 */
[----:B------:R-:W-:-:S07]  /*34f80*/  IMAD.MOV.U32 R10, RZ, RZ, RZ ;  /* 0x000000ffff0a7224 */ /* 0x000fce00078e00ff */
.L_x_7650:
[----:B------:R-:W-:Y:S05]  /*34f90*/  BSYNC.RECONVERGENT B0 ;  /* 0x0000000000007941 */ /* 0x000fea0003800200 */
.L_x_7649:
        /* <DEDUP_REMOVED lines=20> */
.L_x_7656:
        /* <DEDUP_REMOVED lines=12> */
.L_x_7658:
[----:B------:R-:W-:Y:S05]  /*351a0*/  BSYNC.RECONVERGENT B1 ;  /* 0x0000000000017941 */ /* 0x000fea0003800200 */
.L_x_7657:
        /* <DEDUP_REMOVED lines=62> */
.L_x_7655:
[----:B------:R-:W-:Y:S05]  /*35590*/  BSYNC.RECONVERGENT B0 ;  /* 0x0000000000007941 */ /* 0x000fea0003800200 */
.L_x_7654:
[----:B------:R-:W-:Y:S01]  /*355a0*/  I2FP.F32.U32 R115, R115 ;  /* 0x0000007300737245 */ /* 0x000fe20000201000 */
[----:B------:R-:W-:Y:S01]  /*355b0*/  HADD2.F32 R10, -RZ, R58.H0_H0 ;  /* 0x2000003aff0a7230 */ /* 0x000fe20000004100 */
[----:B------:R-:W-:Y:S01]  /*355c0*/  BSSY.RECONVERGENT B0, `(.L_x_7659) ;  /* 0x0000063000007945 */ /* 0x000fe20003800200 */
[----:B------:R-:W-:Y:S02]  /*355d0*/  MOV R117, R154 ;  /* 0x0000009a00757202 */ /* 0x000fe40000000f00 */
        /* <DEDUP_REMOVED lines=10> */
[----:B------:R-:W-:Y:S01]  /*35680*/  PRMT R9, R10, 0x7610, R9 ;  /* 0x000076100a097816 */ /* 0x000fe20000000009 */
[----:B------:R-:W-:-:S03]  /*35690*/  IMAD.MOV.U32 R10, RZ, RZ, 0x2 ;  /* 0x00000002ff0a7424 */ /* 0x000fc600078e00ff */
        /* <DEDUP_REMOVED lines=10> */
.L_x_7661:
        /* <DEDUP_REMOVED lines=12> */
.L_x_7663:
[----:B------:R-:W-:Y:S05]  /*35800*/  BSYNC.RECONVERGENT B1 ;  /* 0x0000000000017941 */ /* 0x000fea0003800200 */
.L_x_7662:
        /* <DEDUP_REMOVED lines=62> */
.L_x_7660:
[----:B------:R-:W-:Y:S05]  /*35bf0*/  BSYNC.RECONVERGENT B0 ;  /* 0x0000000000007941 */ /* 0x000fea0003800200 */
.L_x_7659:
        /* <DEDUP_REMOVED lines=20> */
.L_x_7666:
        /* <DEDUP_REMOVED lines=12> */
.L_x_7668:
[----:B------:R-:W-:Y:S05]  /*35e00*/  BSYNC.RECONVERGENT B1 ;  /* 0x0000000000017941 */ /* 0x000fea0003800200 */
.L_x_7667:
        /* <DEDUP_REMOVED lines=61> */
[----:B------:R-:W-:-:S07]  /*361e0*/  LOP3.LUT R50, R116, UR15, R11, 0x96, !PT ;  /* 0x0000000f74327c12 */ /* 0x000fce000f8e960b */
.L_x_7665:
[----:B------:R-:W-:Y:S05]  /*361f0*/  BSYNC.RECONVERGENT B0 ;  /* 0x0000000000007941 */ /* 0x000fea0003800200 */
.L_x_7664:
[----:B------:R-:W-:Y:S01]  /*36200*/  I2FP.F32.U32 R10, R117 ;  /* 0x00000075000a7245 */ /* 0x000fe20000201000 */
[----:B------:R-:W-:Y:S01]  /*36210*/  @P1 HADD2.F32 R116, -RZ, R54.H1_H1 ;  /* 0x30000036ff741230 */ /* 0x000fe20000004100 */
[----:B------:R-:W-:Y:S01]  /*36220*/  BSSY.RECONVERGENT B0, `(.L_x_7669) ;  /* 0x0000062000007945 */ /* 0x000fe20003800200 */
[----:B------:R-:W-:Y:S02]  /*36230*/  IMAD.MOV.U32 R118, RZ, RZ, 0x2 ;  /* 0x00000002ff767424 */ /* 0x000fe400078e00ff */
[----:B------:R-:W-:Y:S01]  /*36240*/  FFMA.FTZ R10, R10, R220, 1.1641532182693481445e-10 ;  /* 0x2f0000000a0a7423 */ /* 0x000fe200000100dc */
[----:B------:R-:W-:-:S04]  /*36250*/  IMAD.MOV.U32 R11, RZ, RZ, R154 ;  /* 0x000000ffff0b7224 */ /* 0x000fc800078e009a */
        /* <DEDUP_REMOVED lines=19> */
.L_x_7671:
        /* <DEDUP_REMOVED lines=12> */
.L_x_7673:
[----:B------:R-:W-:Y:S05]  /*36450*/  BSYNC.RECONVERGENT B1 ;  /* 0x0000000000017941 */ /* 0x000fea0003800200 */
.L_x_7672:
        /* <DEDUP_REMOVED lines=62> */
.L_x_7670:
[----:B------:R-:W-:Y:S05]  /*36840*/  BSYNC.RECONVERGENT B0 ;  /* 0x0000000000007941 */ /* 0x000fea0003800200 */
.L_x_7669:
        /* <DEDUP_REMOVED lines=20> */
.L_x_7676:
        /* <DEDUP_REMOVED lines=12> */
.L_x_7678:
[----:B------:R-:W-:Y:S05]  /*36a50*/  BSYNC.RECONVERGENT B1 ;  /* 0x0000000000017941 */ /* 0x000fea0003800200 */
.L_x_7677:
        /* <DEDUP_REMOVED lines=62> */
.L_x_7675:
[----:B------:R-:W-:Y:S05]  /*36e40*/  BSYNC.RECONVERGENT B0 ;  /* 0x0000000000007941 */ /* 0x000fea0003800200 */
.L_x_7674:
[----:B------:R-:W-:Y:S01]  /*36e50*/  I2FP.F32.U32 R117, R117 ;  /* 0x0000007500757245 */ /* 0x000fe20000201000 */
[----:B------:R-:W-:Y:S01]  /*36e60*/  BSSY.RECONVERGENT B0, `(.L_x_7679) ;  /* 0x0000063000007945 */ /* 0x000fe20003800200 */
[----:B------:R-:W-:Y:S02]  /*36e70*/  HFMA2 R123, -RZ, RZ, 0, 1.1920928955078125e-07 ;  /* 0x00000002ff7b7431 */ /* 0x000fe400000001ff */
        /* <DEDUP_REMOVED lines=22> */
.L_x_7681:
        /* <DEDUP_REMOVED lines=12> */
.L_x_7683:
[----:B------:R-:W-:Y:S05]  /*370a0*/  BSYNC.RECONVERGENT B1 ;  /* 0x0000000000017941 */ /* 0x000fea0003800200 */
.L_x_7682:
        /* <DEDUP_REMOVED lines=62> */
.L_x_7680:
[----:B------:R-:W-:Y:S05]  /*37490*/  BSYNC.RECONVERGENT B0 ;  /* 0x0000000000007941 */ /* 0x000fea0003800200 */
.L_x_7679:
        /* <DEDUP_REMOVED lines=20> */
.L_x_7686:
        /* <DEDUP_REMOVED lines=15> */
.L_x_7688:
[----:B------:R-:W-:Y:S05]  /*376d0*/  BSYNC.RECONVERGENT B1 ;  /* 0x0000000000017941 */ /* 0x000fea0003800200 */
.L_x_7687:
        /* <DEDUP_REMOVED lines=62> */
.L_x_7685:
[----:B------:R-:W-:Y:S05]  /*37ac0*/  BSYNC.RECONVERGENT B0 ;  /* 0x0000000000007941 */ /* 0x000fea0003800200 */
.L_x_7684:
[----:B------:R-:W-:Y:S02]  /*37ad0*/  I2FP.F32.U32 R118, R118 ;  /* 0x0000007600767245 */ /* 0x000fe40000201000 */
[----:B------:R-:W-:Y:S02]  /*37ae0*/  PRMT R101, R12, 0x5410, R101 ;  /* 0x000054100c657816 */ /* 0x000fe40000000065 */
[----:B------:R-:W-:Y:S01]  /*37af0*/  PRMT R102, R122, 0x5410, R102 ;  /* 0x000054107a667816 */ /* 0x000fe20000000066 */
[----:B------:R-:W-:Y:S01]  /*37b00*/  FFMA.FTZ R118, R118, R220, 1.1641532182693481445e-10 ;  /* 0x2f00000076767423 */ /* 0x000fe200000100dc */
[----:B------:R-:W-:-:S04]  /*37b10*/  PRMT R100, R120, 0x5410, R100 ;  /* 0x0000541078647816 */ /* 0x000fc80000000064 */
[----:B------:R-:W-:Y:S01]  /*37b20*/  FSETP.GTU.FTZ.AND P6, PT, R118, R48, PT ;  /* 0x000000307600720b */ /* 0x000fe20003fdc000 */
[----:B------:R-:W-:-:S03]  /*37b30*/  HADD2.F32 R118, -RZ, R59.H1_H1 ;  /* 0x3000003bff767230 */ /* 0x000fc60000004100 */
[----:B------:R-:W-:Y:S02]  /*37b40*/  SEL R123, RZ, 0x1, P6 ;  /* 0x00000001ff7b7807 */ /* 0x000fe40003000000 */
[----:B------:R-:W-:Y:S02]  /*37b50*/  FMUL.FTZ R118, R118, R47 ;  /* 0x0000002f76767220 */ /* 0x000fe40000410000 */
[----:B------:R-:W-:-:S03]  /*37b60*/  PRMT R12, R123, 0x7610, R12 ;  /* 0x000076107b0c7816 */ /* 0x000fc6000000000c */
[----:B------:R-:W-:-:S05]  /*37b70*/  FSEL R118, R118, RZ, !P6 ;  /* 0x000000ff76767208 */ /* 0x000fca0007000000 */
[----:B------:R-:W-:Y:S01]  /*37b80*/  FADD.FTZ R103, R103, R118 ;  /* 0x0000007667677221 */ /* 0x000fe20000010000 */
[----:B------:R-:W-:-:S05]  /*37b90*/  @P1 HADD2.F32 R118, -RZ, R55.H1_H1 ;  /* 0x30000037ff761230 */ /* 0x000fca0000004100 */
[--C-:B------:R-:W-:Y:S01]  /*37ba0*/  @P1 FADD.FTZ R118, R118, R103.reuse ;  /* 0x0000006776761221 */ /* 0x100fe20000010000 */
[----:B------:R-:W-:-:S05]  /*37bb0*/  @!P1 IMAD.MOV.U32 R118, RZ, RZ, R103 ;  /* 0x000000ffff769224 */ /* 0x000fca00078e0067 */
[----:B------:R-:W-:-:S04]  /*37bc0*/  F2FP.F16.F32.PACK_AB R103, RZ, R118 ;  /* 0x00000076ff67723e */ /* 0x000fc800000000ff */
[----:B------:R-:W-:Y:S01]  /*37bd0*/  PRMT R103, R121, 0x5410, R103 ;  /* 0x0000541079677816 */ /* 0x000fe20000000067 */
[----:B------:R-:W-:Y:S06]  /*37be0*/  BRA `(.L_x_7689) ;  /* 0x00000030009c7947 */ /* 0x000fec0003800000 */
.L_x_7608:
        /* <DEDUP_REMOVED lines=16> */
.L_x_7692:
        /* <DEDUP_REMOVED lines=12> */
.L_x_7694:
[----:B------:R-:W-:Y:S05]  /*37db0*/  BSYNC.RECONVERGENT B1 ;  /* 0x0000000000017941 */ /* 0x000fea0003800200 */
.L_x_7693:
        /* <DEDUP_REMOVED lines=60> */
[----:B------:R-:W-:Y:S02]  /*38180*/  LOP3.LUT R50, R116, UR15, R115, 0x96, !PT ;  /* 0x0000000f74327c12 */ /* 0x000fe4000f8e9673 */
[----:B------:R-:W-:-:S07]  /*38190*/  MOV R154, R114 ;  /* 0x00000072009a7202 */ /* 0x000fce0000000f00 */
.L_x_7691:
[----:B------:R-:W-:Y:S05]  /*381a0*/  BSYNC.RECONVERGENT B0 ;  /* 0x0000000000007941 */ /* 0x000fea0003800200 */
.L_x_7690:
[----:B------:R-:W-:Y:S01]  /*381b0*/  I2FP.F32.U32 R111, R113 ;  /* 0x00000071006f7245 */ /* 0x000fe20000201000 */
[----:B-----5:R-:W-:Y:S01]  /*381c0*/  HADD2.F32 R114, -RZ, R100.H0_H0 ;  /* 0x20000064ff727230 */ /* 0x020fe20000004100 */
        /* <DEDUP_REMOVED lines=23> */
.L_x_7697:
        /* <DEDUP_REMOVED lines=12> */
.L_x_7699:
[----:B------:R-:W-:Y:S05]  /*38400*/  BSYNC.RECONVERGENT B1 ;  /* 0x0000000000017941 */ /* 0x000fea0003800200 */
.L_x_7698:
        /* <DEDUP_REMOVED lines=62> */
.L_x_7696:
[----:B------:R-:W-:Y:S05]  /*387f0*/  BSYNC.RECONVERGENT B0 ;  /* 0x0000000000007941 */ /* 0x000fea0003800200 */
.L_x_7695:
[----:B------:R-:W-:Y:S01]  /*38800*/  I2FP.F32.U32 R113, R115 ;  /* 0x0000007300717245 */ /* 0x000fe20000201000 */
[----:B------:R-:W-:Y:S01]  /*38810*/  HADD2.F32 R100, -RZ, R100.H1_H1 ;  /* 0x30000064ff647230 */ /* 0x000fe20000004100 */
        /* <DEDUP_REMOVED lines=9> */
[----:B------:R-:W-:Y:S01]  /*388b0*/  @P1 HADD2.F32 R100, -RZ, R52.H1_H1 ;  /* 0x30000034ff641230 */ /* 0x000fe20000004100 */
        /* <DEDUP_REMOVED lines=13> */
.L_x_7702:
        /* <DEDUP_REMOVED lines=12> */
.L_x_7704:
[----:B------:R-:W-:Y:S05]  /*38a50*/  BSYNC.RECONVERGENT B1 ;  /* 0x0000000000017941 */ /* 0x000fea0003800200 */
.L_x_7703:
        /* <DEDUP_REMOVED lines=62> */
.L_x_7701:
[----:B------:R-:W-:Y:S05]  /*38e40*/  BSYNC.RECONVERGENT B0 ;  /* 0x0000000000007941 */ /* 0x000fea0003800200 */
.L_x_7700:
[----:B------:R-:W-:Y:S01]  /*38e50*/  I2FP.F32.U32 R115, R112 ;  /* 0x0000007000737245 */ /* 0x000fe20000201000 */
[----:B------:R-:W-:Y:S01]  /*38e60*/  HADD2.F32 R112, -RZ, R101.H0_H0 ;  /* 0x20000065ff707230 */ /* 0x000fe20000004100 */
[----:B------:R-:W-:Y:S01]  /*38e70*/  ISETP.NE.AND P3, PT, R114, 0x1, PT ;  /* 0x000000017200780c */ /* 0x000fe20003f65270 */
[----:B------:R-:W-:Y:S01]  /*38e80*/  BSSY.RECONVERGENT B0, `(.L_x_7705) ;  /* 0x0000061000007945 */ /* 0x000fe20003800200 */
[----:B------:R-:W-:Y:S01]  /*38e90*/  LOP3.LUT R13, R13, 0xfffffffb, RZ, 0xc0, !PT ;  /* 0xfffffffb0d0d7812 */ /* 0x000fe200078ec0ff */
[----:B------:R-:W-:Y:S01]  /*38ea0*/  FFMA.FTZ R115, R115, R220, 1.1641532182693481445e-10 ;  /* 0x2f00000073737423 */ /* 0x000fe200000100dc */
[----:B------:R-:W-:Y:S01]  /*38eb0*/  FMUL.FTZ R112, R112, R47 ;  /* 0x0000002f70707220 */ /* 0x000fe20000410000 */
[----:B------:R-:W-:Y:S01]  /*38ec0*/  IMAD.MOV.U32 R118, RZ, RZ, 0x2 ;  /* 0x00000002ff767424 */ /* 0x000fe200078e00ff */
[----:B------:R-:W-:Y:S02]  /*38ed0*/  MOV R117, R154 ;  /* 0x0000009a00757202 */ /* 0x000fe40000000f00 */
[----:B------:R-:W-:Y:S01]  /*38ee0*/  FSETP.GTU.FTZ.AND P2, PT, R115, R48, PT ;  /* 0x000000307300720b */ /* 0x000fe20003f5c000 */
[----:B------:R-:W-:-:S03]  /*38ef0*/  @P1 HADD2.F32 R115, -RZ, R53.H0_H0 ;  /* 0x20000035ff731230 */ /* 0x000fc60000004100 */
[----:B------:R-:W-:Y:S02]  /*38f00*/  FSEL R112, R112, RZ, !P2 ;  /* 0x000000ff70707208 */ /* 0x000fe40005000000 */
[----:B------:R-:W-:-:S03]  /*38f10*/  PLOP3.LUT P2, PT, P2, PT, PT, 0x8, 0x80 ;  /* 0x000000000080781c */ /* 0x000fc6000174e170 */
[----:B------:R-:W-:-:S05]  /*38f20*/  @P1 FADD.FTZ R112, R115, R112 ;  /* 0x0000007073701221 */ /* 0x000fca0000010000 */
        /* <DEDUP_REMOVED lines=11> */
.L_x_7707:
        /* <DEDUP_REMOVED lines=12> */
.L_x_7709:
[----:B------:R-:W-:Y:S05]  /*390a0*/  BSYNC.RECONVERGENT B1 ;  /* 0x0000000000017941 */ /* 0x000fea0003800200 */
.L_x_7708:
        /* <DEDUP_REMOVED lines=62> */
.L_x_7706:
[----:B------:R-:W-:Y:S05]  /*39490*/  BSYNC.RECONVERGENT B0 ;  /* 0x0000000000007941 */ /* 0x000fea0003800200 */
.L_x_7705:
[----:B------:R-:W-:Y:S01]  /*394a0*/  I2FP.F32.U32 R114, R117 ;  /* 0x0000007500727245 */ /* 0x000fe20000201000 */
[----:B------:R-:W-:Y:S01]  /*394b0*/  BSSY.RECONVERGENT B0, `(.L_x_7710) ;  /* 0x0000063000007945 */ /* 0x000fe20003800200 */
[----:B------:R-:W-:Y:S01]  /*394c0*/  ISETP.NE.AND P2, PT, R118, 0x1, PT ;  /* 0x000000017600780c */ /* 0x000fe20003f45270 */
[----:B------:R-:W-:Y:S01]  /*394d0*/  IMAD.MOV.U32 R116, RZ, RZ, 0x2 ;  /* 0x00000002ff747424 */ /* 0x000fe200078e00ff */
[----:B------:R-:W-:Y:S01]  /*394e0*/  LOP3.LUT R13, R13, 0xfffffffd, RZ, 0xc0, !PT ;  /* 0xfffffffd0d0d7812 */ /* 0x000fe200078ec0ff */
[----:B------:R-:W-:Y:S01]  /*394f0*/  FFMA.FTZ R114, R114, R220, 1.1641532182693481445e-10 ;  /* 0x2f00000072727423 */ /* 0x000fe200000100dc */
[----:B------:R-:W-:-:S04]  /*39500*/  IMAD.MOV.U32 R115, RZ, RZ, R154 ;  /* 0x000000ffff737224 */ /* 0x000fc800078e009a */
[----:B------:R-:W-:Y:S01]  /*39510*/  FSETP.GTU.FTZ.AND P3, PT, R114, R48, PT ;  /* 0x000000307200720b */ /* 0x000fe20003f7c000 */
[----:B------:R-:W-:Y:S02]  /*39520*/  HADD2.F32 R114, -RZ, R101.H1_H1 ;  /* 0x30000065ff727230 */ /* 0x000fe40000004100 */
[----:B------:R-:W-:-:S03]  /*39530*/  @P1 HADD2.F32 R101, -RZ, R53.H1_H1 ;  /* 0x30000035ff651230 */ /* 0x000fc60000004100 */
[----:B------:R-:W-:-:S05]  /*39540*/  FMUL.FTZ R114, R114, R47 ;  /* 0x0000002f72727220 */ /* 0x000fca0000410000 */
        /* <DEDUP_REMOVED lines=14> */
.L_x_7712:
        /* <DEDUP_REMOVED lines=12> */
.L_x_7714:
[----:B------:R-:W-:Y:S05]  /*396f0*/  BSYNC.RECONVERGENT B1 ;  /* 0x0000000000017941 */ /* 0x000fea0003800200 */
.L_x_7713:
        /* <DEDUP_REMOVED lines=62> */
.L_x_7711:
[----:B------:R-:W-:Y:S05]  /*39ae0*/  BSYNC.RECONVERGENT B0 ;  /* 0x0000000000007941 */ /* 0x000fea0003800200 */
.L_x_7710:
[----:B------:R-:W-:Y:S01]  /*39af0*/  I2FP.F32.U32 R115, R115 ;  /* 0x0000007300737245 */ /* 0x000fe20000201000 */
[----:B------:R-:W-:Y:S01]  /*39b00*/  @P1 HADD2.F32 R117, -RZ, R54.H0_H0 ;  /* 0x20000036ff751230 */ /* 0x000fe20000004100 */
[----:B------:R-:W-:Y:S01]  /*39b10*/  ISETP.NE.AND P3, PT, R116, 0x1, PT ;  /* 0x000000017400780c */ /* 0x000fe20003f65270 */
[----:B------:R-:W-:Y:S01]  /*39b20*/  BSSY.RECONVERGENT B0, `(.L_x_7715) ;  /* 0x000005f000007945 */ /* 0x000fe20003800200 */
[----:B------:R-:W-:Y:S02]  /*39b30*/  HFMA2 R123, -RZ, RZ, 0, 1.1920928955078125e-07 ;  /* 0x00000002ff7b7431 */ /* 0x000fe400000001ff */
[----:B------:R-:W-:Y:S01]  /*39b40*/  FFMA.FTZ R115, R115, R220, 1.1641532182693481445e-10 ;  /* 0x2f00000073737423 */ /* 0x000fe200000100dc */
[----:B------:R-:W-:-:S04]  /*39b50*/  IMAD.MOV.U32 R118, RZ, RZ, R154 ;  /* 0x000000ffff767224 */ /* 0x000fc800078e009a */
[----:B------:R-:W-:Y:S01]  /*39b60*/  FSETP.GTU.FTZ.AND P2, PT, R115, R48, PT ;  /* 0x000000307300720b */ /* 0x000fe20003f5c000 */
[----:B------:R-:W-:-:S05]  /*39b70*/  HADD2.F32 R115, -RZ, R102.H0_H0 ;  /* 0x20000066ff737230 */ /* 0x000fca0000004100 */
[----:B------:R-:W-:-:S05]  /*39b80*/  FMUL.FTZ R115, R115, R47 ;  /* 0x0000002f73737220 */ /* 0x000fca0000410000 */
        /* <DEDUP_REMOVED lines=13> */
.L_x_7717:
        /* <DEDUP_REMOVED lines=12> */
.L_x_7719:
[----:B------:R-:W-:Y:S05]  /*39d20*/  BSYNC.RECONVERGENT B1 ;  /* 0x0000000000017941 */ /* 0x000fea0003800200 */
.L_x_7718:
        /* <DEDUP_REMOVED lines=62> */
.L_x_7716:
[----:B------:R-:W-:Y:S05]  /*3a110*/  BSYNC.RECONVERGENT B0 ;  /* 0x0000000000007941 */ /* 0x000fea0003800200 */
.L_x_7715:
        /* <DEDUP_REMOVED lines=23> */
.L_x_7722:
        /* <DEDUP_REMOVED lines=12> */
.L_x_7724:
[----:B------:R-:W-:Y:S05]  /*3a350*/  BSYNC.RECONVERGENT B1 ;  /* 0x0000000000017941 */ /* 0x000fea0003800200 */
.L_x_7723:
        /* <DEDUP_REMOVED lines=62> */
.L_x_7721:
[----:B------:R-:W-:Y:S05]  /*3a740*/  BSYNC.RECONVERGENT B0 ;  /* 0x0000000000007941 */ /* 0x000fea0003800200 */
.L_x_7720:
[----:B------:R-:W-:Y:S01]  /*3a750*/  I2FP.F32.U32 R117, R117 ;  /* 0x0000007500757245 */ /* 0x000fe20000201000 */
[----:B------:R-:W-:Y:S01]  /*3a760*/  @P1 HADD2.F32 R118, -RZ, R55.H0_H0 ;  /* 0x20000037ff761230 */ /* 0x000fe20000004100 */
[----:B------:R-:W-:Y:S01]  /*3a770*/  ISETP.NE.AND P5, PT, R125, 0x1, PT ;  /* 0x000000017d00780c */ /* 0x000fe20003fa5270 */
[----:B------:R-:W-:Y:S01]  /*3a780*/  BSSY.RECONVERGENT B0, `(.L_x_7725) ;  /* 0x000005f000007945 */ /* 0x000fe20003800200 */
[----:B------:R-:W-:Y:S02]  /*3a790*/  IMAD.MOV.U32 R124, RZ, RZ, 0x2 ;  /* 0x00000002ff7c7424 */ /* 0x000fe400078e00ff */
[----:B------:R-:W-:-:S05]  /*3a7a0*/  FFMA.FTZ R117, R117, R220, 1.1641532182693481445e-10 ;  /* 0x2f00000075757423 */ /* 0x000fca00000100dc */
[----:B------:R-:W-:Y:S01]  /*3a7b0*/  FSETP.GTU.FTZ.AND P4, PT, R117, R48, PT ;  /* 0x000000307500720b */ /* 0x000fe20003f9c000 */
[----:B------:R-:W-:-:S05]  /*3a7c0*/  HADD2.F32 R117, -RZ, R103.H0_H0 ;  /* 0x20000067ff757230 */ /* 0x000fca0000004100 */
[----:B------:R-:W-:-:S05]  /*3a7d0*/  FMUL.FTZ R117, R117, R47 ;  /* 0x0000002f75757220 */ /* 0x000fca0000410000 */
        /* <DEDUP_REMOVED lines=14> */
.L_x_7727:
        /* <DEDUP_REMOVED lines=12> */
.L_x_7729:
[----:B------:R-:W-:Y:S05]  /*3a980*/  BSYNC.RECONVERGENT B1 ;  /* 0x0000000000017941 */ /* 0x000fea0003800200 */
.L_x_7728:
        /* <DEDUP_REMOVED lines=62> */
.L_x_7726:
[----:B------:R-:W-:Y:S05]  /*3ad70*/  BSYNC.RECONVERGENT B0 ;  /* 0x0000000000007941 */ /* 0x000fea0003800200 */
.L_x_7725:
        /* <DEDUP_REMOVED lines=14> */
.L_x_7689:
        /* <DEDUP_REMOVED lines=41> */
.L_x_7730:
        /* <DEDUP_REMOVED lines=26> */
.L_x_7734:
        /* <DEDUP_REMOVED lines=12> */
.L_x_7736:
[----:B------:R-:W-:Y:S05]  /*3b350*/  BSYNC.RECONVERGENT B1 ;  /* 0x0000000000017941 */ /* 0x000fea0003800200 */
.L_x_7735:
        /* <DEDUP_REMOVED lines=62> */
.L_x_7733:
[----:B------:R-:W-:Y:S05]  /*3b740*/  BSYNC.RECONVERGENT B0 ;  /* 0x0000000000007941 */ /* 0x000fea0003800200 */
.L_x_7732:
[----:B------:R-:W-:Y:S01]  /*3b750*/  I2FP.F32.U32 R5, R5 ;  /* 0x0000000500057245 */ /* 0x000fe20000201000 */
[----:B-----5:R-:W-:Y:S01]  /*3b760*/  HADD2.F32 R8, -RZ, R100.H0_H0 ;  /* 0x20000064ff087230 */ /* 0x020fe20000004100 */
[----:B------:R-:W-:Y:S01]  /*3b770*/  ISETP.NE.AND P3, PT, R6, 0x1, PT ;  /* 0x000000010600780c */ /* 0x000fe20003f65270 */
[----:B------:R-:W-:Y:S01]  /*3b780*/  BSSY.RECONVERGENT B0, `(.L_x_7737) ;  /* 0x000005e000007945 */ /* 0x000fe20003800200 */
[----:B------:R-:W-:Y:S01]  /*3b790*/  LOP3.LUT R13, R13, 0xffffffef, RZ, 0xc0, !PT ;  /* 0xffffffef0d0d7812 */ /* 0x000fe200078ec0ff */
[----:B------:R-:W-:Y:S01]  /*3b7a0*/  FFMA.FTZ R5, R5, R220, 1.1641532182693481445e-10 ;  /* 0x2f00000005057423 */ /* 0x000fe200000100dc */
[----:B------:R-:W-:Y:S02]  /*3b7b0*/  IMAD.MOV.U32 R7, RZ, RZ, 0x2 ;  /* 0x00000002ff077424 */ /* 0x000fe400078e00ff */
        /* <DEDUP_REMOVED lines=15> */
.L_x_7739:
        /* <DEDUP_REMOVED lines=12> */
.L_x_7741:
[----:B------:R-:W-:Y:S05]  /*3b970*/  BSYNC.RECONVERGENT B1 ;  /* 0x0000000000017941 */ /* 0x000fea0003800200 */
.L_x_7740:
        /* <DEDUP_REMOVED lines=62> */
.L_x_7738:
[----:B------:R-:W-:Y:S05]  /*3bd60*/  BSYNC.RECONVERGENT B0 ;  /* 0x0000000000007941 */ /* 0x000fea0003800200 */
.L_x_7737:
        /* <DEDUP_REMOVED lines=11> */
[----:B------:R-:W-:Y:S01]  /*3be20*/  @P1 FADD.FTZ R119, R6, R5 ;  /* 0x0000000506771221 */ /* 0x000fe20000010000 */
[----:B------:R-:W-:Y:S01]  /*3be30*/  @!P1 MOV R119, R5 ;  /* 0x0000000500779202 */ /* 0x000fe20000000f00 */
[----:B------:R-:W-:Y:S01]  /*3be40*/  IMAD.MOV.U32 R6, RZ, RZ, 0x2 ;  /* 0x00000002ff067424 */ /* 0x000fe200078e00ff */
        /* <DEDUP_REMOVED lines=11> */
.L_x_7744:
        /* <DEDUP_REMOVED lines=12> */
.L_x_7746:
[----:B------:R-:W-:Y:S05]  /*3bfc0*/  BSYNC.RECONVERGENT B1 ;  /* 0x0000000000017941 */ /* 0x000fea0003800200 */
.L_x_7745:
        /* <DEDUP_REMOVED lines=62> */
.L_x_7743:
[----:B------:R-:W-:Y:S05]  /*3c3b0*/  BSYNC.RECONVERGENT B0 ;  /* 0x0000000000007941 */ /* 0x000fea0003800200 */
.L_x_7742:
        /* <DEDUP_REMOVED lines=22> */
.L_x_7749:
        /* <DEDUP_REMOVED lines=12> */
.L_x_7751:
[----:B------:R-:W-:Y:S05]  /*3c5e0*/  BSYNC.RECONVERGENT B1 ;  /* 0x0000000000017941 */ /* 0x000fea0003800200 */
.L_x_7750:
        /* <DEDUP_REMOVED lines=62> */
.L_x_7748:
[----:B------:R-:W-:Y:S05]  /*3c9d0*/  BSYNC.RECONVERGENT B0 ;  /* 0x0000000000007941 */ /* 0x000fea0003800200 */
.L_x_7747:
[----:B------:R-:W-:Y:S01]  /*3c9e0*/  I2FP.F32.U32 R7, R9 ;  /* 0x0000000900077245 */ /* 0x000fe20000201000 */
[----:B------:R-:W-:Y:S01]  /*3c9f0*/  HADD2.F32 R6, -RZ, R56.H1_H1 ;  /* 0x30000038ff067230 */ /* 0x000fe20000004100 */
[----:B------:R-:W-:Y:S01]  /*3ca00*/  ISETP.NE.AND P3, PT, R10, 0x1, PT ;  /* 0x000000010a00780c */ /* 0x000fe20003f65270 */
[----:B------:R-:W-:Y:S01]  /*3ca10*/  BSSY.RECONVERGENT B0, `(.L_x_7752) ;  /* 0x0000061000007945 */ /* 0x000fe20003800200 */
[----:B------:R-:W-:Y:S02]  /*3ca20*/  HFMA2 R8, -RZ, RZ, 0, 1.1920928955078125e-07 ;  /* 0x00000002ff087431 */ /* 0x000fe400000001ff */
[----:B------:R-:W-:Y:S01]  /*3ca30*/  FFMA.FTZ R7, R7, R220, 1.1641532182693481445e-10 ;  /* 0x2f00000007077423 */ /* 0x000fe200000100dc */
[----:B------:R-:W-:-:S04]  /*3ca40*/  FMUL.FTZ R6, R6, R47 ;  /* 0x0000002f06067220 */ /* 0x000fc80000410000 */
[----:B------:R-:W-:-:S04]  /*3ca50*/  FSETP.GTU.FTZ.AND P2, PT, R7, R48, PT ;  /* 0x000000300700720b */ /* 0x000fc80003f5c000 */
[----:B------:R-:W-:Y:S02]  /*3ca60*/  FSEL R7, R6, RZ, !P2 ;  /* 0x000000ff06077208 */ /* 0x000fe40005000000 */
[----:B------:R-:W-:-:S03]  /*3ca70*/  SEL R6, RZ, 0x1, P2 ;  /* 0x00000001ff067807 */ /* 0x000fc60001000000 */
        /* <DEDUP_REMOVED lines=15> */
.L_x_7754:
        /* <DEDUP_REMOVED lines=12> */
.L_x_7756:
[----:B------:R-:W-:Y:S05]  /*3cc30*/  BSYNC.RECONVERGENT B1 ;  /* 0x0000000000017941 */ /* 0x000fea0003800200 */
.L_x_7755:
        /* <DEDUP_REMOVED lines=62> */
.L_x_7753:
[----:B------:R-:W-:Y:S05]  /*3d020*/  BSYNC.RECONVERGENT B0 ;  /* 0x0000000000007941 */ /* 0x000fea0003800200 */
.L_x_7752:
        /* <DEDUP_REMOVED lines=8> */
[----:B------:R-:W-:-:S03]  /*3d0b0*/  HADD2.F32 R7, -RZ, R101.H0_H0 ;  /* 0x20000065ff077230 */ /* 0x000fc60000004100 */
        /* <DEDUP_REMOVED lines=13> */
.L_x_7759:
        /* <DEDUP_REMOVED lines=12> */
.L_x_7761:
[----:B------:R-:W-:Y:S05]  /*3d250*/  BSYNC.RECONVERGENT B1 ;  /* 0x0000000000017941 */ /* 0x000fea0003800200 */
.L_x_7760:
        /* <DEDUP_REMOVED lines=62> */
.L_x_7758:
[----:B------:R-:W-:Y:S05]  /*3d640*/  BSYNC.RECONVERGENT B0 ;  /* 0x0000000000007941 */ /* 0x000fea0003800200 */
.L_x_7757:
[----:B------:R-:W-:Y:S01]  /*3d650*/  I2FP.F32.U32 R8, R11 ;  /* 0x0000000b00087245 */ /* 0x000fe20000201000 */
[----:B------:R-:W-:Y:S01]  /*3d660*/  @P1 HADD2.F32 R121, -RZ, R53.H0_H0 ;  /* 0x20000035ff791230 */ /* 0x000fe20000004100 */
[----:B------:R-:W-:Y:S01]  /*3d670*/  ISETP.NE.AND P3, PT, R9, 0x1, PT ;  /* 0x000000010900780c */ /* 0x000fe20003f65270 */
[----:B------:R-:W-:Y:S01]  /*3d680*/  BSSY.RECONVERGENT B0, `(.L_x_7762) ;  /* 0x0000061000007945 */ /* 0x000fe20003800200 */
[----:B------:R-:W-:Y:S01]  /*3d690*/  MOV R11, R154 ;  /* 0x0000009a000b7202 */ /* 0x000fe20000000f00 */
[----:B------:R-:W-:-:S05]  /*3d6a0*/  FFMA.FTZ R8, R8, R220, 1.1641532182693481445e-10 ;  /* 0x2f00000008087423 */ /* 0x000fca00000100dc */
[----:B------:R-:W-:Y:S01]  /*3d6b0*/  FSETP.GTU.FTZ.AND P2, PT, R8, R48, PT ;  /* 0x000000300800720b */ /* 0x000fe20003f5c000 */
[----:B------:R-:W-:-:S05]  /*3d6c0*/  HADD2.F32 R8, -RZ, R57.H0_H0 ;  /* 0x20000039ff087230 */ /* 0x000fca0000004100 */
[----:B------:R-:W-:-:S05]  /*3d6d0*/  FMUL.FTZ R8, R8, R47 ;  /* 0x0000002f08087220 */ /* 0x000fca0000410000 */
        /* <DEDUP_REMOVED lines=16> */
.L_x_7764:
        /* <DEDUP_REMOVED lines=12> */
.L_x_7766:
[----:B------:R-:W-:Y:S05]  /*3d8a0*/  BSYNC.RECONVERGENT B1 ;  /* 0x0000000000017941 */ /* 0x000fea0003800200 */
.L_x_7765:
        /* <DEDUP_REMOVED lines=62> */
.L_x_7763:
[----:B------:R-:W-:Y:S05]  /*3dc90*/  BSYNC.RECONVERGENT B0 ;  /* 0x0000000000007941 */ /* 0x000fea0003800200 */
.L_x_7762:
[----:B------:R-:W-:Y:S01]  /*3dca0*/  I2FP.F32.U32 R9, R11 ;  /* 0x0000000b00097245 */ /* 0x000fe20000201000 */
[----:B------:R-:W-:Y:S01]  /*3dcb0*/  HADD2.F32 R101, -RZ, R101.H1_H1 ;  /* 0x30000065ff657230 */ /* 0x000fe20000004100 */
        /* <DEDUP_REMOVED lines=20> */
.L_x_7769:
        /* <DEDUP_REMOVED lines=12> */
.L_x_7771:
[----:B------:R-:W-:Y:S05]  /*3dec0*/  BSYNC.RECONVERGENT B1 ;  /* 0x0000000000017941 */ /* 0x000fea0003800200 */
.L_x_7770:
        /* <DEDUP_REMOVED lines=62> */
.L_x_7768:
[----:B------:R-:W-:Y:S05]  /*3e2b0*/  BSYNC.RECONVERGENT B0 ;  /* 0x0000000000007941 */ /* 0x000fea0003800200 */
.L_x_7767:
        /* <DEDUP_REMOVED lines=25> */
.L_x_7774:
        /* <DEDUP_REMOVED lines=12> */
.L_x_7776:
[----:B------:R-:W-:Y:S05]  /*3e510*/  BSYNC.RECONVERGENT B1 ;  /* 0x0000000000017941 */ /* 0x000fea0003800200 */
.L_x_7775:
        /* <DEDUP_REMOVED lines=62> */
.L_x_7773:
[----:B------:R-:W-:Y:S05]  /*3e900*/  BSYNC.RECONVERGENT B0 ;  /* 0x0000000000007941 */ /* 0x000fea0003800200 */
.L_x_7772:
        /* <DEDUP_REMOVED lines=20> */
.L_x_7779:
        /* <DEDUP_REMOVED lines=12> */
.L_x_7781:
[----:B------:R-:W-:Y:S05]  /*3eb10*/  BSYNC.RECONVERGENT B1 ;  /* 0x0000000000017941 */ /* 0x000fea0003800200 */
.L_x_7780:
        /* <DEDUP_REMOVED lines=62> */
.L_x_7778:
[----:B------:R-:W-:Y:S05]  /*3ef00*/  BSYNC.RECONVERGENT B0 ;  /* 0x0000000000007941 */ /* 0x000fea0003800200 */
.L_x_7777:
        /* <DEDUP_REMOVED lines=25> */
.L_x_7784:
        /* <DEDUP_REMOVED lines=12> */
.L_x_7786:
[----:B------:R-:W-:Y:S05]  /*3f160*/  BSYNC.RECONVERGENT B1 ;  /* 0x0000000000017941 */ /* 0x000fea0003800200 */
.L_x_7785:
        /* <DEDUP_REMOVED lines=62> */
.L_x_7783:
[----:B------:R-:W-:Y:S05]  /*3f550*/  BSYNC.RECONVERGENT B0 ;  /* 0x0000000000007941 */ /* 0x000fea0003800200 */
.L_x_7782:
        /* <DEDUP_REMOVED lines=20> */
.L_x_7789:
        /* <DEDUP_REMOVED lines=12> */
.L_x_7791:
[----:B------:R-:W-:Y:S05]  /*3f760*/  BSYNC.RECONVERGENT B1 ;  /* 0x0000000000017941 */ /* 0x000fea0003800200 */
.L_x_7790:
        /* <DEDUP_REMOVED lines=62> */
.L_x_7788:
[----:B------:R-:W-:Y:S05]  /*3fb50*/  BSYNC.RECONVERGENT B0 ;  /* 0x0000000000007941 */ /* 0x000fea0003800200 */
.L_x_7787:
[----:B------:R-:W-:Y:S01]  /*3fb60*/  I2FP.F32.U32 R10, R125 ;  /* 0x0000007d000a7245 */ /* 0x000fe20000201000 */
[----:B------:R-:W-:Y:S01]  /*3fb70*/  BSSY.RECONVERGENT B0, `(.L_x_7792) ;  /* 0x0000063000007945 */ /* 0x000fe20003800200 */
[----:B------:R-:W-:Y:S01]  /*3fb80*/  IMAD.MOV.U32 R126, RZ, RZ, 0x2 ;  /* 0x00000002ff7e7424 */ /* 0x000fe200078e00ff */
[----:B------:R-:W-:Y:S02]  /*3fb90*/  MOV R125, R154 ;  /* 0x0000009a007d7202 */ /* 0x000fe40000000f00 */
        /* <DEDUP_REMOVED lines=21> */
.L_x_7794:
        /* <DEDUP_REMOVED lines=12> */
.L_x_7796:
[----:B------:R-:W-:Y:S05]  /*3fdb0*/  BSYNC.RECONVERGENT B1 ;  /* 0x0000000000017941 */ /* 0x000fea0003800200 */
.L_x_7795:
        /* <DEDUP_REMOVED lines=62> */
.L_x_7793:
[----:B------:R-:W-:Y:S05]  /*401a0*/  BSYNC.RECONVERGENT B0 ;  /* 0x0000000000007941 */ /* 0x000fea0003800200 */
.L_x_7792:
        /* <DEDUP_REMOVED lines=20> */
.L_x_7799:
        /* <DEDUP_REMOVED lines=12> */
.L_x_7801:
[----:B------:R-:W-:Y:S05]  /*403b0*/  BSYNC.RECONVERGENT B1 ;  /* 0x0000000000017941 */ /* 0x000fea0003800200 */
.L_x_7800:
        /* <DEDUP_REMOVED lines=62> */
.L_x_7798:
[----:B------:R-:W-:Y:S05]  /*407a0*/  BSYNC.RECONVERGENT B0 ;  /* 0x0000000000007941 */ /* 0x000fea0003800200 */
.L_x_7797:
[----:B------:R-:W-:Y:S01]  /*407b0*/  I2FP.F32.U32 R125, R125 ;  /* 0x0000007d007d7245 */ /* 0x000fe20000201000 */
[----:B------:R-:W-:Y:S01]  /*407c0*/  BSSY.RECONVERGENT B0, `(.L_x_7802) ;  /* 0x0000063000007945 */ /* 0x000fe20003800200 */
[----:B------:R-:W-:Y:S02]  /*407d0*/  IMAD.MOV.U32 R131, RZ, RZ, 0x2 ;  /* 0x00000002ff837424 */ /* 0x000fe400078e00ff */
        /* <DEDUP_REMOVED lines=22> */
.L_x_7804:
        /* <DEDUP_REMOVED lines=12> */
.L_x_7806:
[----:B------:R-:W-:Y:S05]  /*40a00*/  BSYNC.RECONVERGENT B1 ;  /* 0x0000000000017941 */ /* 0x000fea0003800200 */
.L_x_7805:
[----:B------:R-:W-:Y:S01]  /*40a10*/  IMAD.WIDE.U32 R136, R0, -0x2daee0ad, RZ ;  /* 0xd2511f5300887825 */ /* 0x000fe200078e00ff */
[----:B------:R-:W-:-:S03]  /*40a20*/  UIADD3 UR15, UPT, UPT, UR4, -0x61c88647, URZ ;  /* 0x9e3779b9040f7890 */ /* 0x000fc6000fffe0ff */
[----:B------:R-:W-:Y:S01]  /*40a30*/  IMAD.WIDE.U32 R134, R2, -0x326172a9, RZ ;  /* 0xcd9e8d5702867825 */ /* 0x000fe200078e00ff */
[----:B------:R-:W-:-:S03]  /*40a40*/  LOP3.LUT R49, R4, UR5, R137, 0x96, !PT ;  /* 0x0000000504317c12 */ /* 0x000fc6000f8e9689 */
[----:B------:R-:W-:Y:S02]  /*40a50*/  IMAD.MOV.U32 R126, RZ, RZ, R127 ;  /* 0x000000ffff7e7224 */ /* 0x000fe400078e007f */
        /* <DEDUP_REMOVED lines=57> */
.L_x_7803:
[----:B------:R-:W-:Y:S05]  /*40df0*/  BSYNC.RECONVERGENT B0 ;  /* 0x0000000000007941 */ /* 0x000fea0003800200 */
.L_x_7802:
        /* <DEDUP_REMOVED lines=20> */
.L_x_7809:
        /* <DEDUP_REMOVED lines=15> */
.L_x_7811:
[----:B------:R-:W-:Y:S05]  /*41030*/  BSYNC.RECONVERGENT B1 ;  /* 0x0000000000017941 */ /* 0x000fea0003800200 */
.L_x_7810:
        /* <DEDUP_REMOVED lines=62> */
.L_x_7808:
[----:B------:R-:W-:Y:S05]  /*41420*/  BSYNC.RECONVERGENT B0 ;  /* 0x0000000000007941 */ /* 0x000fea0003800200 */
.L_x_7807:
        /* <DEDUP_REMOVED lines=18> */
.L_x_7731:
        /* <DEDUP_REMOVED lines=16> */
.L_x_7815:
        /* <DEDUP_REMOVED lines=12> */
.L_x_7817:
[----:B------:R-:W-:Y:S05]  /*41710*/  BSYNC.RECONVERGENT B1 ;  /* 0x0000000000017941 */ /* 0x000fea0003800200 */
.L_x_7816:
        /* <DEDUP_REMOVED lines=62> */
.L_x_7814:
[----:B------:R-:W-:Y:S05]  /*41b00*/  BSYNC.RECONVERGENT B0 ;  /* 0x0000000000007941 */ /* 0x000fea0003800200 */
.L_x_7813:
[----:B------:R-:W-:Y:S01]  /*41b10*/  I2FP.F32.U32 R119, R121 ;  /* 0x0000007900777245 */ /* 0x000fe20000201000 */
[----:B-----5:R-:W-:Y:S01]  /*41b20*/  @P1 HADD2.F32 R121, -RZ, R52.H0_H0 ;  /* 0x20000034ff791230 */ /* 0x020fe20000004100 */
[----:B------:R-:W-:Y:S01]  /*41b30*/  ISETP.NE.AND P3, PT, R120, 0x1, PT ;  /* 0x000000017800780c */ /* 0x000fe20003f65270 */
[----:B------:R-:W-:Y:S01]  /*41b40*/  BSSY.RECONVERGENT B0, `(.L_x_7818) ;  /* 0x0000061000007945 */ /* 0x000fe20003800200 */
[----:B------:R-:W-:Y:S01]  /*41b50*/  LOP3.LUT R13, R13, 0xffffffef, RZ, 0xc0, !PT ;  /* 0xffffffef0d0d7812 */ /* 0x000fe200078ec0ff */
[----:B------:R-:W-:Y:S01]  /*41b60*/  FFMA.FTZ R119, R119, R220, 1.1641532182693481445e-10 ;  /* 0x2f00000077777423 */ /* 0x000fe200000100dc */
[----:B------:R-:W-:Y:S01]  /*41b70*/  IMAD.MOV.U32 R124, RZ, RZ, 0x2 ;  /* 0x00000002ff7c7424 */ /* 0x000fe200078e00ff */
[----:B------:R-:W-:-:S03]  /*41b80*/  MOV R123, R154 ;  /* 0x0000009a007b7202 */ /* 0x000fc60000000f00 */
[----:B------:R-:W-:Y:S01]  /*41b90*/  FSETP.GTU.FTZ.AND P2, PT, R119, R48, PT ;  /* 0x000000307700720b */ /* 0x000fe20003f5c000 */
[----:B------:R-:W-:-:S05]  /*41ba0*/  HADD2.F32 R119, -RZ, R100.H0_H0 ;  /* 0x20000064ff777230 */ /* 0x000fca0000004100 */
        /* <DEDUP_REMOVED lines=15> */
.L_x_7820:
        /* <DEDUP_REMOVED lines=12> */
.L_x_7822:
[----:B------:R-:W-:Y:S05]  /*41d60*/  BSYNC.RECONVERGENT B1 ;  /* 0x0000000000017941 */ /* 0x000fea0003800200 */
.L_x_7821:
        /* <DEDUP_REMOVED lines=62> */
.L_x_7819:
[----:B------:R-:W-:Y:S05]  /*42150*/  BSYNC.RECONVERGENT B0 ;  /* 0x0000000000007941 */ /* 0x000fea0003800200 */
.L_x_7818:
        /* <DEDUP_REMOVED lines=25> */
.L_x_7825:
        /* <DEDUP_REMOVED lines=12> */
.L_x_7827:
[----:B------:R-:W-:Y:S05]  /*423b0*/  BSYNC.RECONVERGENT B1 ;  /* 0x0000000000017941 */ /* 0x000fea0003800200 */
.L_x_7826:
        /* <DEDUP_REMOVED lines=62> */
.L_x_7824:
[----:B------:R-:W-:Y:S05]  /*427a0*/  BSYNC.RECONVERGENT B0 ;  /* 0x0000000000007941 */ /* 0x000fea0003800200 */
.L_x_7823:
[----:B------:R-:W-:Y:S01]  /*427b0*/  I2FP.F32.U32 R121, R121 ;  /* 0x0000007900797245 */ /* 0x000fe20000201000 */
[----:B------:R-:W-:Y:S01]  /*427c0*/  @P1 HADD2.F32 R123, -RZ, R53.H0_H0 ;  /* 0x20000035ff7b1230 */ /* 0x000fe20000004100 */
[----:B------:R-:W-:Y:S01]  /*427d0*/  ISETP.NE.AND P3, PT, R122, 0x1, PT ;  /* 0x000000017a00780c */ /* 0x000fe20003f65270 */
[----:B------:R-:W-:Y:S01]  /*427e0*/  BSSY.RECONVERGENT B0, `(.L_x_7828) ;  /* 0x0000061000007945 */ /* 0x000fe20003800200 */
[----:B------:R-:W-:Y:S01]  /*427f0*/  LOP3.LUT R13, R13, 0xfffffffb, RZ, 0xc0, !PT ;  /* 0xfffffffb0d0d7812 */ /* 0x000fe200078ec0ff */
[----:B------:R-:W-:Y:S01]  /*42800*/  FFMA.FTZ R121, R121, R220, 1.1641532182693481445e-10 ;  /* 0x2f00000079797423 */ /* 0x000fe200000100dc */
[----:B------:R-:W-:Y:S02]  /*42810*/  HFMA2 R126, -RZ, RZ, 0, 1.1920928955078125e-07 ;  /* 0x00000002ff7e7431 */ /* 0x000fe400000001ff */
[----:B------:R-:W-:Y:S02]  /*42820*/  IMAD.MOV.U32 R125, RZ, RZ, R154 ;  /* 0x000000ffff7d7224 */ /* 0x000fe400078e009a */
        /* <DEDUP_REMOVED lines=17> */
.L_x_7830:
        /* <DEDUP_REMOVED lines=12> */
.L_x_7832:
[----:B------:R-:W-:Y:S05]  /*42a00*/  BSYNC.RECONVERGENT B1 ;  /* 0x0000000000017941 */ /* 0x000fea0003800200 */
.L_x_7831:
        /* <DEDUP_REMOVED lines=62> */
.L_x_7829:
[----:B------:R-:W-:Y:S05]  /*42df0*/  BSYNC.RECONVERGENT B0 ;  /* 0x0000000000007941 */ /* 0x000fea0003800200 */
.L_x_7828:
        /* <DEDUP_REMOVED lines=25> */
.L_x_7835:
        /* <DEDUP_REMOVED lines=12> */
.L_x_7837:
[----:B------:R-:W-:Y:S05]  /*43050*/  BSYNC.RECONVERGENT B1 ;  /* 0x0000000000017941 */ /* 0x000fea0003800200 */
.L_x_7836:
        /* <DEDUP_REMOVED lines=62> */
.L_x_7834:
[----:B------:R-:W-:Y:S05]  /*43440*/  BSYNC.RECONVERGENT B0 ;  /* 0x0000000000007941 */ /* 0x000fea0003800200 */
.L_x_7833:
[----:B------:R-:W-:Y:S01]  /*43450*/  I2FP.F32.U32 R123, R123 ;  /* 0x0000007b007b7245 */ /* 0x000fe20000201000 */
[----:B------:R-:W-:Y:S01]  /*43460*/  @P1 HADD2.F32 R125, -RZ, R54.H0_H0 ;  /* 0x20000036ff7d1230 */ /* 0x000fe20000004100 */
[----:B------:R-:W-:Y:S01]  /*43470*/  ISETP.NE.AND P3, PT, R124, 0x1, PT ;  /* 0x000000017c00780c */ /* 0x000fe20003f65270 */
[----:B------:R-:W-:Y:S01]  /*43480*/  BSSY.RECONVERGENT B0, `(.L_x_7838) ;  /* 0x000005f000007945 */ /* 0x000fe20003800200 */
[----:B------:R-:W-:Y:S02]  /*43490*/  IMAD.MOV.U32 R131, RZ, RZ, 0x2 ;  /* 0x00000002ff837424 */ /* 0x000fe400078e00ff */
[----:B------:R-:W-:Y:S01]  /*434a0*/  FFMA.FTZ R123, R123, R220, 1.1641532182693481445e-10 ;  /* 0x2f0000007b7b7423 */ /* 0x000fe200000100dc */
[----:B------:R-:W-:-:S04]  /*434b0*/  MOV R126, R154 ;  /* 0x0000009a007e7202 */ /* 0x000fc80000000f00 */
        /* <DEDUP_REMOVED lines=16> */
.L_x_7840:
        /* <DEDUP_REMOVED lines=12> */
.L_x_7842:
[----:B------:R-:W-:Y:S05]  /*43680*/  BSYNC.RECONVERGENT B1 ;  /* 0x0000000000017941 */ /* 0x000fea0003800200 */
.L_x_7841:
[----:B------:R-:W-:Y:S01]  /*43690*/  IMAD.WIDE.U32 R134, R0, -0x2daee0ad, RZ ;  /* 0xd2511f5300867825 */ /* 0x000fe200078e00ff */
[----:B------:R-:W-:Y:S01]  /*436a0*/  UIADD3 UR15, UPT, UPT, UR4, -0x61c88647, URZ ;  /* 0x9e3779b9040f7890 */ /* 0x000fe2000fffe0ff */
[----:B------:R-:W-:Y:S02]  /*436b0*/  MOV R126, R127 ;  /* 0x0000007f007e7202 */ /* 0x000fe40000000f00 */
        /* <DEDUP_REMOVED lines=59> */
.L_x_7839:
[----:B------:R-:W-:Y:S05]  /*43a70*/  BSYNC.RECONVERGENT B0 ;  /* 0x0000000000007941 */ /* 0x000fea0003800200 */
.L_x_7838:
        /* <DEDUP_REMOVED lines=23> */
.L_x_7845:
        /* <DEDUP_REMOVED lines=12> */
.L_x_7847:
[----:B------:R-:W-:Y:S05]  /*43cb0*/  BSYNC.RECONVERGENT B1 ;  /* 0x0000000000017941 */ /* 0x000fea0003800200 */
.L_x_7846:
        /* <DEDUP_REMOVED lines=62> */
.L_x_7844:
[----:B------:R-:W-:Y:S05]  /*440a0*/  BSYNC.RECONVERGENT B0 ;  /* 0x0000000000007941 */ /* 0x000fea0003800200 */
.L_x_7843:
        /* <DEDUP_REMOVED lines=23> */
.L_x_7850:
        /* <DEDUP_REMOVED lines=12> */
.L_x_7852:
[----:B------:R-:W-:Y:S05]  /*442e0*/  BSYNC.RECONVERGENT B1 ;  /* 0x0000000000017941 */ /* 0x000fea0003800200 */
.L_x_7851:
        /* <DEDUP_REMOVED lines=62> */
.L_x_7849:
[----:B------:R-:W-:Y:S05]  /*446d0*/  BSYNC.RECONVERGENT B0 ;  /* 0x0000000000007941 */ /* 0x000fea0003800200 */
.L_x_7848:
        /* <DEDUP_REMOVED lines=14> */
.L_x_7812:
        /* <DEDUP_REMOVED lines=41> */
.L_x_7853:
        /* <DEDUP_REMOVED lines=26> */
.L_x_7857:
        /* <DEDUP_REMOVED lines=12> */
.L_x_7859:
[----:B------:R-:W-:Y:S05]  /*44cb0*/  BSYNC.RECONVERGENT B1 ;  /* 0x0000000000017941 */ /* 0x000fea0003800200 */
.L_x_7858:
        /* <DEDUP_REMOVED lines=62> */
.L_x_7856:
[----:B------:R-:W-:Y:S05]  /*450a0*/  BSYNC.RECONVERGENT B0 ;  /* 0x0000000000007941 */ /* 0x000fea0003800200 */
.L_x_7855:
        /* <DEDUP_REMOVED lines=8> */
[----:B-----5:R-:W-:-:S03]  /*45130*/  HADD2.F32 R5, -RZ, R100.H0_H0 ;  /* 0x20000064ff057230 */ /* 0x020fc60000004100 */
        /* <DEDUP_REMOVED lines=13> */
.L_x_7862:
        /* <DEDUP_REMOVED lines=12> */
.L_x_7864:
[----:B------:R-:W-:Y:S05]  /*452d0*/  BSYNC.RECONVERGENT B1 ;  /* 0x0000000000017941 */ /* 0x000fea0003800200 */
.L_x_7863:
        /* <DEDUP_REMOVED lines=62> */
.L_x_7861:
[----:B------:R-:W-:Y:S05]  /*456c0*/  BSYNC.RECONVERGENT B0 ;  /* 0x0000000000007941 */ /* 0x000fea0003800200 */
.L_x_7860:
[----:B------:R-:W-:Y:S01]  /*456d0*/  I2FP.F32.U32 R6, R9 ;  /* 0x0000000900067245 */ /* 0x000fe20000201000 */
[----:B------:R-:W-:Y:S01]  /*456e0*/  @P1 HADD2.F32 R127, -RZ, R52.H0_H0 ;  /* 0x20000034ff7f1230 */ /* 0x000fe20000004100 */
[----:B------:R-:W-:Y:S01]  /*456f0*/  ISETP.NE.AND P3, PT, R7, 0x1, PT ;  /* 0x000000010700780c */ /* 0x000fe20003f65270 */
        /* <DEDUP_REMOVED lines=8> */
[----:B------:R-:W-:-:S03]  /*45780*/  MOV R6, 0x2 ;  /* 0x0000000200067802 */ /* 0x000fc60000000f00 */
        /* <DEDUP_REMOVED lines=13> */
.L_x_7867:
        /* <DEDUP_REMOVED lines=12> */
.L_x_7869:
[----:B------:R-:W-:Y:S05]  /*45920*/  BSYNC.RECONVERGENT B1 ;  /* 0x0000000000017941 */ /* 0x000fea0003800200 */
.L_x_7868:
        /* <DEDUP_REMOVED lines=62> */
.L_x_7866:
[----:B------:R-:W-:Y:S05]  /*45d10*/  BSYNC.RECONVERGENT B0 ;  /* 0x0000000000007941 */ /* 0x000fea0003800200 */
.L_x_7865:
[----:B------:R-:W-:Y:S01]  /*45d20*/  I2FP.F32.U32 R7, R9 ;  /* 0x0000000900077245 */ /* 0x000fe20000201000 */
[----:B------:R-:W-:Y:S01]  /*45d30*/  HADD2.F32 R100, -RZ, R100.H1_H1 ;  /* 0x30000064ff647230 */ /* 0x000fe20000004100 */
        /* <DEDUP_REMOVED lines=20> */
.L_x_7872:
        /* <DEDUP_REMOVED lines=12> */
.L_x_7874:
[----:B------:R-:W-:Y:S05]  /*45f40*/  BSYNC.RECONVERGENT B1 ;  /* 0x0000000000017941 */ /* 0x000fea0003800200 */
.L_x_7873:
        /* <DEDUP_REMOVED lines=62> */
.L_x_7871:
[----:B------:R-:W-:Y:S05]  /*46330*/  BSYNC.RECONVERGENT B0 ;  /* 0x0000000000007941 */ /* 0x000fea0003800200 */
.L_x_7870:
[----:B------:R-:W-:Y:S01]  /*46340*/  I2FP.F32.U32 R6, R9 ;  /* 0x0000000900067245 */ /* 0x000fe20000201000 */
[----:B------:R-:W-:Y:S01]  /*46350*/  @P1 HADD2.F32 R7, -RZ, R52.H1_H1 ;  /* 0x30000034ff071230 */ /* 0x000fe20000004100 */
[----:B------:R-:W-:Y:S01]  /*46360*/  ISETP.NE.AND P3, PT, R10, 0x1, PT ;  /* 0x000000010a00780c */ /* 0x000fe20003f65270 */
[----:B------:R-:W-:Y:S01]  /*46370*/  BSSY.RECONVERGENT B0, `(.L_x_7875) ;  /* 0x0000061000007945 */ /* 0x000fe20003800200 */
[----:B------:R-:W-:Y:S02]  /*46380*/  IMAD.MOV.U32 R8, RZ, RZ, 0x2 ;  /* 0x00000002ff087424 */ /* 0x000fe400078e00ff */
        /* <DEDUP_REMOVED lines=9> */
[----:B------:R-:W-:Y:S02]  /*46420*/  F2FP.F16.F32.PACK_AB R100, RZ, R128 ;  /* 0x00000080ff64723e */ /* 0x000fe400000000ff */
        /* <DEDUP_REMOVED lines=10> */
.L_x_7877:
        /* <DEDUP_REMOVED lines=12> */
.L_x_7879:
[----:B------:R-:W-:Y:S05]  /*46590*/  BSYNC.RECONVERGENT B1 ;  /* 0x0000000000017941 */ /* 0x000fea0003800200 */
.L_x_7878:
        /* <DEDUP_REMOVED lines=58> */
[----:B------:R-:W-:-:S03]  /*46940*/  IMAD.WIDE.U32 R8, R12, -0x326172a9, RZ ;  /* 0xcd9e8d570c087825 */ /* 0x000fc600078e00ff */
[----:B------:R-:W-:Y:S01]  /*46950*/  MOV R154, R8 ;  /* 0x00000008009a7202 */ /* 0x000fe20000000f00 */
[----:B------:R-:W-:Y:S01]  /*46960*/  IMAD.MOV.U32 R8, RZ, RZ, RZ ;  /* 0x000000ffff087224 */ /* 0x000fe200078e00ff */
[----:B------:R-:W-:-:S07]  /*46970*/  LOP3.LUT R50, R10, UR15, R9, 0x96, !PT ;  /* 0x0000000f0a327c12 */ /* 0x000fce000f8e9609 */
.L_x_7876:
[----:B------:R-:W-:Y:S05]  /*46980*/  BSYNC.RECONVERGENT B0 ;  /* 0x0000000000007941 */ /* 0x000fea0003800200 */
.L_x_7875:
        /* <DEDUP_REMOVED lines=22> */
.L_x_7882:
        /* <DEDUP_REMOVED lines=12> */
.L_x_7884:
[----:B------:R-:W-:Y:S05]  /*46bb0*/  BSYNC.RECONVERGENT B1 ;  /* 0x0000000000017941 */ /* 0x000fea0003800200 */
.L_x_7883:
        /* <DEDUP_REMOVED lines=62> */
.L_x_7881:
[----:B------:R-:W-:Y:S05]  /*46fa0*/  BSYNC.RECONVERGENT B0 ;  /* 0x0000000000007941 */ /* 0x000fea0003800200 */
.L_x_7880:
        /* <DEDUP_REMOVED lines=14> */
[----:B------:R-:W-:Y:S02]  /*47090*/  MOV R8, 0x2 ;  /* 0x0000000200087802 */ /* 0x000fe40000000f00 */
        /* <DEDUP_REMOVED lines=10> */
.L_x_7887:
        /* <DEDUP_REMOVED lines=12> */
.L_x_7889:
[----:B------:R-:W-:Y:S05]  /*47200*/  BSYNC.RECONVERGENT B1 ;  /* 0x0000000000017941 */ /* 0x000fea0003800200 */
.L_x_7888:
        /* <DEDUP_REMOVED lines=62> */
.L_x_7886:
[----:B------:R-:W-:Y:S05]  /*475f0*/  BSYNC.RECONVERGENT B0 ;  /* 0x0000000000007941 */ /* 0x000fea0003800200 */
.L_x_7885:
[----:B------:R-:W-:Y:S01]  /*47600*/  I2FP.F32.U32 R9, R11 ;  /* 0x0000000b00097245 */ /* 0x000fe20000201000 */
[----:B------:R-:W-:Y:S01]  /*47610*/  BSSY.RECONVERGENT B0, `(.L_x_7890) ;  /* 0x0000060000007945 */ /* 0x000fe20003800200 */
[----:B------:R-:W-:Y:S02]  /*47620*/  ISETP.NE.AND P2, PT, R8, 0x1, PT ;  /* 0x000000010800780c */ /* 0x000fe40003f45270 */
[----:B------:R-:W-:Y:S01]  /*47630*/  LOP3.LUT R13, R13, 0xfffffffd, RZ, 0xc0, !PT ;  /* 0xfffffffd0d0d7812 */ /* 0x000fe200078ec0ff */
[----:B------:R-:W-:Y:S01]  /*47640*/  FFMA.FTZ R9, R9, R220, 1.1641532182693481445e-10 ;  /* 0x2f00000009097423 */ /* 0x000fe200000100dc */
[----:B------:R-:W-:-:S04]  /*47650*/  MOV R11, R154 ;  /* 0x0000009a000b7202 */ /* 0x000fc80000000f00 */
[----:B------:R-:W-:Y:S01]  /*47660*/  FSETP.GTU.FTZ.AND P3, PT, R9, R48, PT ;  /* 0x000000300900720b */ /* 0x000fe20003f7c000 */
[----:B------:R-:W-:-:S05]  /*47670*/  HADD2.F32 R9, -RZ, R101.H1_H1 ;  /* 0x30000065ff097230 */ /* 0x000fca0000004100 */
        /* <DEDUP_REMOVED lines=14> */
.L_x_7892:
        /* <DEDUP_REMOVED lines=12> */
.L_x_7894:
[----:B------:R-:W-:Y:S05]  /*47820*/  BSYNC.RECONVERGENT B1 ;  /* 0x0000000000017941 */ /* 0x000fea0003800200 */
.L_x_7893:
        /* <DEDUP_REMOVED lines=62> */
.L_x_7891:
[----:B------:R-:W-:Y:S05]  /*47c10*/  BSYNC.RECONVERGENT B0 ;  /* 0x0000000000007941 */ /* 0x000fea0003800200 */
.L_x_7890:
        /* <DEDUP_REMOVED lines=11> */
[----:B------:R-:W-:Y:S01]  /*47cd0*/  @!P1 MOV R130, R8 ;  /* 0x0000000800829202 */ /* 0x000fe20000000f00 */
[----:B------:R-:W-:Y:S01]  /*47ce0*/  IMAD.MOV.U32 R10, RZ, RZ, 0x2 ;  /* 0x00000002ff0a7424 */ /* 0x000fe200078e00ff */
        /* <DEDUP_REMOVED lines=12> */
.L_x_7897:
        /* <DEDUP_REMOVED lines=12> */
.L_x_7899:
[----:B------:R-:W-:Y:S05]  /*47e70*/  BSYNC.RECONVERGENT B1 ;  /* 0x0000000000017941 */ /* 0x000fea0003800200 */
.L_x_7898:
        /* <DEDUP_REMOVED lines=62> */
.L_x_7896:
[----:B------:R-:W-:Y:S05]  /*48260*/  BSYNC.RECONVERGENT B0 ;  /* 0x0000000000007941 */ /* 0x000fea0003800200 */
.L_x_7895:
        /* <DEDUP_REMOVED lines=20> */
.L_x_7902:
        /* <DEDUP_REMOVED lines=12> */
.L_x_7904:
[----:B------:R-:W-:Y:S05]  /*48470*/  BSYNC.RECONVERGENT B1 ;  /* 0x0000000000017941 */ /* 0x000fea0003800200 */
.L_x_7903:
        /* <DEDUP_REMOVED lines=62> */
.L_x_7901:
[----:B------:R-:W-:Y:S05]  /*48860*/  BSYNC.RECONVERGENT B0 ;  /* 0x0000000000007941 */ /* 0x000fea0003800200 */
.L_x_7900:
        /* <DEDUP_REMOVED lines=15> */
[----:B------:R-:W-:-:S09]  /*48960*/  MOV R10, 0x2 ;  /* 0x00000002000a7802 */ /* 0x000fd20000000f00 */
        /* <DEDUP_REMOVED lines=9> */
.L_x_7907:
        /* <DEDUP_REMOVED lines=12> */
.L_x_7909:
[----:B------:R-:W-:Y:S05]  /*48ac0*/  BSYNC.RECONVERGENT B1 ;  /* 0x0000000000017941 */ /* 0x000fea0003800200 */
.L_x_7908:
        /* <DEDUP_REMOVED lines=62> */
.L_x_7906:
[----:B------:R-:W-:Y:S05]  /*48eb0*/  BSYNC.RECONVERGENT B0 ;  /* 0x0000000000007941 */ /* 0x000fea0003800200 */
.L_x_7905:
        /* <DEDUP_REMOVED lines=20> */
.L_x_7912:
        /* <DEDUP_REMOVED lines=12> */
.L_x_7914:
[----:B------:R-:W-:Y:S05]  /*490c0*/  BSYNC.RECONVERGENT B1 ;  /* 0x0000000000017941 */ /* 0x000fea0003800200 */
.L_x_7913:
        /* <DEDUP_REMOVED lines=62> */
.L_x_7911:
[----:B------:R-:W-:Y:S05]  /*494b0*/  BSYNC.RECONVERGENT B0 ;  /* 0x0000000000007941 */ /* 0x000fea0003800200 */
.L_x_7910:
[----:B------:R-:W-:Y:S01]  /*494c0*/  I2FP.F32.U32 R10, R133 ;  /* 0x00000085000a7245 */ /* 0x000fe20000201000 */
[----:B------:R-:W-:Y:S01]  /*494d0*/  BSSY.RECONVERGENT B0, `(.L_x_7915) ;  /* 0x0000063000007945 */ /* 0x000fe20003800200 */
[----:B------:R-:W-:-:S03]  /*494e0*/  IMAD.MOV.U32 R133, RZ, RZ, 0x2 ;  /* 0x00000002ff857424 */ /* 0x000fc600078e00ff */
        /* <DEDUP_REMOVED lines=22> */
.L_x_7917:
        /* <DEDUP_REMOVED lines=12> */
.L_x_7919:
[----:B------:R-:W-:Y:S05]  /*49710*/  BSYNC.RECONVERGENT B1 ;  /* 0x0000000000017941 */ /* 0x000fea0003800200 */
.L_x_7918:
        /* <DEDUP_REMOVED lines=62> */
.L_x_7916:
[----:B------:R-:W-:Y:S05]  /*49b00*/  BSYNC.RECONVERGENT B0 ;  /* 0x0000000000007941 */ /* 0x000fea0003800200 */
.L_x_7915:
        /* <DEDUP_REMOVED lines=20> */
.L_x_7922:
        /* <DEDUP_REMOVED lines=12> */
.L_x_7924:
[----:B------:R-:W-:Y:S05]  /*49d10*/  BSYNC.RECONVERGENT B1 ;  /* 0x0000000000017941 */ /* 0x000fea0003800200 */
.L_x_7923:
[----:B------:R-:W-:Y:S01]  /*49d20*/  IMAD.WIDE.U32 R144, R0, -0x2daee0ad, RZ ;  /* 0xd2511f5300907825 */ /* 0x000fe200078e00ff */
[----:B------:R-:W-:-:S03]  /*49d30*/  UIADD3 UR15, UPT, UPT, UR4, -0x61c88647, URZ ;  /* 0x9e3779b9040f7890 */ /* 0x000fc6000fffe0ff */
[----:B------:R-:W-:Y:S02]  /*49d40*/  HFMA2 R134, -RZ, RZ, 0, 0 ;  /* 0x00000000ff867431 */ /* 0x000fe400000001ff */
        /* <DEDUP_REMOVED lines=59> */
.L_x_7921:
[----:B------:R-:W-:Y:S05]  /*4a100*/  BSYNC.RECONVERGENT B0 ;  /* 0x0000000000007941 */ /* 0x000fea0003800200 */
.L_x_7920:
        /* <DEDUP_REMOVED lines=25> */
.L_x_7927:
        /* <DEDUP_REMOVED lines=12> */
.L_x_7929:
[----:B------:R-:W-:Y:S05]  /*4a360*/  BSYNC.RECONVERGENT B1 ;  /* 0x0000000000017941 */ /* 0x000fea0003800200 */
.L_x_7928:
        /* <DEDUP_REMOVED lines=62> */
.L_x_7926:
[----:B------:R-:W-:Y:S05]  /*4a750*/  BSYNC.RECONVERGENT B0 ;  /* 0x0000000000007941 */ /* 0x000fea0003800200 */
.L_x_7925:
        /* <DEDUP_REMOVED lines=20> */
.L_x_7932:
        /* <DEDUP_REMOVED lines=15> */
.L_x_7934:
[----:B------:R-:W-:Y:S05]  /*4a990*/  BSYNC.RECONVERGENT B1 ;  /* 0x0000000000017941 */ /* 0x000fea0003800200 */
.L_x_7933:
        /* <DEDUP_REMOVED lines=62> */
.L_x_7931:
[----:B------:R-:W-:Y:S05]  /*4ad80*/  BSYNC.RECONVERGENT B0 ;  /* 0x0000000000007941 */ /* 0x000fea0003800200 */
.L_x_7930:
        /* <DEDUP_REMOVED lines=18> */
.L_x_7854:
        /* <DEDUP_REMOVED lines=16> */
.L_x_7938:
        /* <DEDUP_REMOVED lines=12> */
.L_x_7940:
[----:B------:R-:W-:Y:S05]  /*4b070*/  BSYNC.RECONVERGENT B1 ;  /* 0x0000000000017941 */ /* 0x000fea0003800200 */
.L_x_7939:
        /* <DEDUP_REMOVED lines=57> */
[----:B------:R-:W-:Y:S02]  /*4b410*/  UIADD3 UR15, UPT, UPT, UR4, -0x700cb87f, URZ ;  /* 0x8ff34781040f7890 */ /* 0x000fe4000fffe0ff */
[----:B------:R-:W-:Y:S01]  /*4b420*/  MOV R154, R128 ;  /* 0x00000080009a7202 */ /* 0x000fe20000000f00 */
[----:B------:R-:W-:-:S03]  /*4b430*/  HFMA2 R128, -RZ, RZ, 0, 0 ;  /* 0x00000000ff807431 */ /* 0x000fc600000001ff */
[----:B------:R-:W-:Y:S01]  /*4b440*/  LOP3.LUT R50, R130, UR15, R129, 0x96, !PT ;  /* 0x0000000f82327c12 */ /* 0x000fe2000f8e9681 */
[----:B------:R-:W-:-:S07]  /*4b450*/  IMAD.MOV.U32 R129, RZ, RZ, R127 ;  /* 0x000000ffff817224 */ /* 0x000fce00078e007f */
.L_x_7937:
[----:B------:R-:W-:Y:S05]  /*4b460*/  BSYNC.RECONVERGENT B0 ;  /* 0x0000000000007941 */ /* 0x000fea0003800200 */
.L_x_7936:
        /* <DEDUP_REMOVED lines=25> */
.L_x_7943:
        /* <DEDUP_REMOVED lines=12> */
.L_x_7945:
[----:B------:R-:W-:Y:S05]  /*4b6c0*/  BSYNC.RECONVERGENT B1 ;  /* 0x0000000000017941 */ /* 0x000fea0003800200 */
.L_x_7944:
        /* <DEDUP_REMOVED lines=62> */
.L_x_7942:
[----:B------:R-:W-:Y:S05]  /*4bab0*/  BSYNC.RECONVERGENT B0 ;  /* 0x0000000000007941 */ /* 0x000fea0003800200 */
.L_x_7941:
        /* <DEDUP_REMOVED lines=25> */
.L_x_7948:
        /* <DEDUP_REMOVED lines=12> */
.L_x_7950:
[----:B------:R-:W-:Y:S05]  /*4bd10*/  BSYNC.RECONVERGENT B1 ;  /* 0x0000000000017941 */ /* 0x000fea0003800200 */
.L_x_7949:
        /* <DEDUP_REMOVED lines=62> */
.L_x_7947:
[----:B------:R-:W-:Y:S05]  /*4c100*/  BSYNC.RECONVERGENT B0 ;  /* 0x0000000000007941 */ /* 0x000fea0003800200 */
.L_x_7946:
[----:B------:R-:W-:Y:S01]  /*4c110*/  I2FP.F32.U32 R129, R129 ;  /* 0x0000008100817245 */ /* 0x000fe20000201000 */
[----:B------:R-:W-:Y:S01]  /*4c120*/  @P1 HADD2.F32 R131, -RZ, R53.H0_H0 ;  /* 0x20000035ff831230 */ /* 0x000fe20000004100 */
        /* <DEDUP_REMOVED lines=23> */
.L_x_7953:
        /* <DEDUP_REMOVED lines=12> */
.L_x_7955:
[----:B------:R-:W-:Y:S05]  /*4c360*/  BSYNC.RECONVERGENT B1 ;  /* 0x0000000000017941 */ /* 0x000fea0003800200 */
.L_x_7954:
        /* <DEDUP_REMOVED lines=60> */
[----:B------:R-:W-:Y:S02]  /*4c730*/  LOP3.LUT R50, R132, UR15, R131, 0x96, !PT ;  /* 0x0000000f84327c12 */ /* 0x000fe4000f8e9683 */
[----:B------:R-:W-:-:S07]  /*4c740*/  MOV R154, R130 ;  /* 0x00000082009a7202 */ /* 0x000fce0000000f00 */
.L_x_7952:
[----:B------:R-:W-:Y:S05]  /*4c750*/  BSYNC.RECONVERGENT B0 ;  /* 0x0000000000007941 */ /* 0x000fea0003800200 */
.L_x_7951:
        /* <DEDUP_REMOVED lines=25> */
.L_x_7958:
        /* <DEDUP_REMOVED lines=12> */
.L_x_7960:
[----:B------:R-:W-:Y:S05]  /*4c9b0*/  BSYNC.RECONVERGENT B1 ;  /* 0x0000000000017941 */ /* 0x000fea0003800200 */
.L_x_7959:
        /* <DEDUP_REMOVED lines=62> */
.L_x_7957:
[----:B------:R-:W-:Y:S05]  /*4cda0*/  BSYNC.RECONVERGENT B0 ;  /* 0x0000000000007941 */ /* 0x000fea0003800200 */
.L_x_7956:
        /* <DEDUP_REMOVED lines=23> */
.L_x_7963:
        /* <DEDUP_REMOVED lines=12> */
.L_x_7965:
[----:B------:R-:W-:Y:S05]  /*4cfe0*/  BSYNC.RECONVERGENT B1 ;  /* 0x0000000000017941 */ /* 0x000fea0003800200 */
.L_x_7964:
        /* <DEDUP_REMOVED lines=62> */
.L_x_7962:
[----:B------:R-:W-:Y:S05]  /*4d3d0*/  BSYNC.RECONVERGENT B0 ;  /* 0x0000000000007941 */ /* 0x000fea0003800200 */
.L_x_7961:
        /* <DEDUP_REMOVED lines=23> */
.L_x_7968:
        /* <DEDUP_REMOVED lines=12> */
.L_x_7970:
[----:B------:R-:W-:Y:S05]  /*4d610*/  BSYNC.RECONVERGENT B1 ;  /* 0x0000000000017941 */ /* 0x000fea0003800200 */
.L_x_7969:
        /* <DEDUP_REMOVED lines=62> */
.L_x_7967:
[----:B------:R-:W-:Y:S05]  /*4da00*/  BSYNC.RECONVERGENT B0 ;  /* 0x0000000000007941 */ /* 0x000fea0003800200 */
.L_x_7966:
        /* <DEDUP_REMOVED lines=23> */
.L_x_7973:
        /* <DEDUP_REMOVED lines=12> */
.L_x_7975:
[----:B------:R-:W-:Y:S05]  /*4dc40*/  BSYNC.RECONVERGENT B1 ;  /* 0x0000000000017941 */ /* 0x000fea0003800200 */
.L_x_7974:
        /* <DEDUP_REMOVED lines=62> */
.L_x_7972:
[----:B------:R-:W-:Y:S05]  /*4e030*/  BSYNC.RECONVERGENT B0 ;  /* 0x0000000000007941 */ /* 0x000fea0003800200 */
.L_x_7971:
        /* <DEDUP_REMOVED lines=14> */
.L_x_7935:
        /* <DEDUP_REMOVED lines=41> */
.L_x_7976:
        /* <DEDUP_REMOVED lines=26> */
.L_x_7980:
        /* <DEDUP_REMOVED lines=12> */
.L_x_7982:
[----:B------:R-:W-:Y:S05]  /*4e610*/  BSYNC.RECONVERGENT B1 ;  /* 0x0000000000017941 */ /* 0x000fea0003800200 */
.L_x_7981:
        /* <DEDUP_REMOVED lines=62> */
.L_x_7979:
[----:B------:R-:W-:Y:S05]  /*4ea00*/  BSYNC.RECONVERGENT B0 ;  /* 0x0000000000007941 */ /* 0x000fea0003800200 */
.L_x_7978:
        /* <DEDUP_REMOVED lines=22> */
.L_x_7985:
        /* <DEDUP_REMOVED lines=12> */
.L_x_7987:
[----:B------:R-:W-:Y:S05]  /*4ec30*/  BSYNC.RECONVERGENT B1 ;  /* 0x0000000000017941 */ /* 0x000fea0003800200 */
.L_x_7986:
        /* <DEDUP_REMOVED lines=62> */
.L_x_7984:
[----:B------:R-:W-:Y:S05]  /*4f020*/  BSYNC.RECONVERGENT B0 ;  /* 0x0000000000007941 */ /* 0x000fea0003800200 */
.L_x_7983:
        /* <DEDUP_REMOVED lines=25> */
.L_x_7990:
        /* <DEDUP_REMOVED lines=12> */
.L_x_7992:
[----:B------:R-:W-:Y:S05]  /*4f280*/  BSYNC.RECONVERGENT B1 ;  /* 0x0000000000017941 */ /* 0x000fea0003800200 */
.L_x_7991:
        /* <DEDUP_REMOVED lines=62> */
.L_x_7989:
[----:B------:R-:W-:Y:S05]  /*4f670*/  BSYNC.RECONVERGENT B0 ;  /* 0x0000000000007941 */ /* 0x000fea0003800200 */
.L_x_7988:
[----:B------:R-:W-:Y:S01]  /*4f680*/  I2FP.F32.U32 R7, R9 ;  /* 0x0000000900077245 */ /* 0x000fe20000201000 */
[----:B------:R-:W-:Y:S01]  /*4f690*/  BSSY.RECONVERGENT B0, `(.L_x_7993) ;  /* 0x0000060000007945 */ /* 0x000fe20003800200 */
[----:B------:R-:W-:Y:S02]  /*4f6a0*/  ISETP.NE.AND P3, PT, R6, 0x1, PT ;  /* 0x000000010600780c */ /* 0x000fe40003f65270 */
[----:B------:R-:W-:Y:S01]  /*4f6b0*/  LOP3.LUT R13, R13, 0xfffffff7, RZ, 0xc0, !PT ;  /* 0xfffffff70d0d7812 */ /* 0x000fe200078ec0ff */
[----:B------:R-:W-:Y:S01]  /*4f6c0*/  FFMA.FTZ R7, R7, R220, 1.1641532182693481445e-10 ;  /* 0x2f00000007077423 */ /* 0x000fe200000100dc */
[----:B------:R-:W-:-:S04]  /*4f6d0*/  MOV R9, R154 ;  /* 0x0000009a00097202 */ /* 0x000fc80000000f00 */
[----:B------:R-:W-:Y:S01]  /*4f6e0*/  FSETP.GTU.FTZ.AND P2, PT, R7, R48, PT ;  /* 0x000000300700720b */ /* 0x000fe20003f5c000 */
[----:B------:R-:W-:-:S03]  /*4f6f0*/  HADD2.F32 R7, -RZ, R100.H1_H1 ;  /* 0x30000064ff077230 */ /* 0x000fc60000004100 */
[----:B------:R-:W-:Y:S02]  /*4f700*/  PLOP3.LUT P4, PT, P2, PT, PT, 0x8, 0x80 ;  /* 0x000000000080781c */ /* 0x000fe4000178e170 */
[----:B------:R-:W-:-:S05]  /*4f710*/  FMUL.FTZ R7, R7, R47 ;  /* 0x0000002f07077220 */ /* 0x000fca0000410000 */
[----:B------:R-:W-:Y:S01]  /*4f720*/  FSEL R12, R7, RZ, !P2 ;  /* 0x000000ff070c7208 */ /* 0x000fe20005000000 */
[----:B------:R-:W-:-:S05]  /*4f730*/  IMAD.MOV.U32 R7, RZ, RZ, 0x2 ;  /* 0x00000002ff077424 */ /* 0x000fca00078e00ff */
        /* <DEDUP_REMOVED lines=10> */
.L_x_7995:
        /* <DEDUP_REMOVED lines=12> */
.L_x_7997:
[----:B------:R-:W-:Y:S05]  /*4f8a0*/  BSYNC.RECONVERGENT B1 ;  /* 0x0000000000017941 */ /* 0x000fea0003800200 */
.L_x_7996:
        /* <DEDUP_REMOVED lines=62> */
.L_x_7994:
[----:B------:R-:W-:Y:S05]  /*4fc90*/  BSYNC.RECONVERGENT B0 ;  /* 0x0000000000007941 */ /* 0x000fea0003800200 */
.L_x_7993:
[----:B------:R-:W-:Y:S01]  /*4fca0*/  I2FP.F32.U32 R6, R9 ;  /* 0x0000000900067245 */ /* 0x000fe20000201000 */
[----:B------:R-:W-:Y:S01]  /*4fcb0*/  @P1 HADD2.F32 R8, -RZ, R52.H1_H1 ;  /* 0x30000034ff081230 */ /* 0x000fe20000004100 */
[----:B------:R-:W-:Y:S01]  /*4fcc0*/  ISETP.NE.AND P3, PT, R7, 0x1, PT ;  /* 0x000000010700780c */ /* 0x000fe20003f65270 */
[----:B------:R-:W-:Y:S01]  /*4fcd0*/  BSSY.RECONVERGENT B0, `(.L_x_7998) ;  /* 0x0000061000007945 */ /* 0x000fe20003800200 */
[----:B------:R-:W-:Y:S01]  /*4fce0*/  MOV R11, R154 ;  /* 0x0000009a000b7202 */ /* 0x000fe20000000f00 */
        /* <DEDUP_REMOVED lines=20> */
.L_x_8000:
        /* <DEDUP_REMOVED lines=12> */
.L_x_8002:
[----:B------:R-:W-:Y:S05]  /*4fef0*/  BSYNC.RECONVERGENT B1 ;  /* 0x0000000000017941 */ /* 0x000fea0003800200 */
.L_x_8001:
        /* <DEDUP_REMOVED lines=62> */
.L_x_7999:
[----:B------:R-:W-:Y:S05]  /*502e0*/  BSYNC.RECONVERGENT B0 ;  /* 0x0000000000007941 */ /* 0x000fea0003800200 */
.L_x_7998:
        /* <DEDUP_REMOVED lines=22> */
.L_x_8005:
        /* <DEDUP_REMOVED lines=12> */
.L_x_8007:
[----:B------:R-:W-:Y:S05]  /*50510*/  BSYNC.RECONVERGENT B1 ;  /* 0x0000000000017941 */ /* 0x000fea0003800200 */
.L_x_8006:
        /* <DEDUP_REMOVED lines=62> */
.L_x_8004:
[----:B------:R-:W-:Y:S05]  /*50900*/  BSYNC.RECONVERGENT B0 ;  /* 0x0000000000007941 */ /* 0x000fea0003800200 */
.L_x_8003:
        /* <DEDUP_REMOVED lines=25> */
.L_x_8010:
        /* <DEDUP_REMOVED lines=12> */
.L_x_8012:
[----:B------:R-:W-:Y:S05]  /*50b60*/  BSYNC.RECONVERGENT B1 ;  /* 0x0000000000017941 */ /* 0x000fea0003800200 */
.L_x_8011:
        /* <DEDUP_REMOVED lines=62> */
.L_x_8009:
[----:B------:R-:W-:Y:S05]  /*50f50*/  BSYNC.RECONVERGENT B0 ;  /* 0x0000000000007941 */ /* 0x000fea0003800200 */
.L_x_8008:
        /* <DEDUP_REMOVED lines=22> */
.L_x_8015:
        /* <DEDUP_REMOVED lines=12> */
.L_x_8017:
[----:B------:R-:W-:Y:S05]  /*51180*/  BSYNC.RECONVERGENT B1 ;  /* 0x0000000000017941 */ /* 0x000fea0003800200 */
.L_x_8016:
        /* <DEDUP_REMOVED lines=62> */
.L_x_8014:
[----:B------:R-:W-:Y:S05]  /*51570*/  BSYNC.RECONVERGENT B0 ;  /* 0x0000000000007941 */ /* 0x000fea0003800200 */
.L_x_8013:
[----:B------:R-:W-:Y:S01]  /*51580*/  I2FP.F32.U32 R8, R11 ;  /* 0x0000000b00087245 */ /* 0x000fe20000201000 */
[----:B------:R-:W-:Y:S01]  /*51590*/  @P1 HADD2.F32 R10, -RZ, R53.H1_H1 ;  /* 0x30000035ff0a1230 */ /* 0x000fe20000004100 */
[----:B------:R-:W-:Y:S03]  /*515a0*/  BSSY.RECONVERGENT B0, `(.L_x_8018) ;  /* 0x0000062000007945 */ /* 0x000fe60003800200 */
        /* <DEDUP_REMOVED lines=22> */
.L_x_8020:
        /* <DEDUP_REMOVED lines=12> */
.L_x_8022:
[----:B------:R-:W-:Y:S05]  /*517d0*/  BSYNC.RECONVERGENT B1 ;  /* 0x0000000000017941 */ /* 0x000fea0003800200 */
.L_x_8021:
        /* <DEDUP_REMOVED lines=62> */
.L_x_8019:
[----:B------:R-:W-:Y:S05]  /*51bc0*/  BSYNC.RECONVERGENT B0 ;  /* 0x0000000000007941 */ /* 0x000fea0003800200 */
.L_x_8018:
        /* <DEDUP_REMOVED lines=20> */
.L_x_8025:
        /* <DEDUP_REMOVED lines=12> */
.L_x_8027:
[----:B------:R-:W-:Y:S05]  /*51dd0*/  BSYNC.RECONVERGENT B1 ;  /* 0x0000000000017941 */ /* 0x000fea0003800200 */
.L_x_8026:
        /* <DEDUP_REMOVED lines=62> */
.L_x_8024:
[----:B------:R-:W-:Y:S05]  /*521c0*/  BSYNC.RECONVERGENT B0 ;  /* 0x0000000000007941 */ /* 0x000fea0003800200 */
.L_x_8023:
        /* <DEDUP_REMOVED lines=25> */
.L_x_8030:
        /* <DEDUP_REMOVED lines=12> */
.L_x_8032:
[----:B------:R-:W-:Y:S05]  /*52420*/  BSYNC.RECONVERGENT B1 ;  /* 0x0000000000017941 */ /* 0x000fea0003800200 */
.L_x_8031:
        /* <DEDUP_REMOVED lines=62> */
.L_x_8029:
[----:B------:R-:W-:Y:S05]  /*52810*/  BSYNC.RECONVERGENT B0 ;  /* 0x0000000000007941 */ /* 0x000fea0003800200 */
.L_x_8028:
        /* <DEDUP_REMOVED lines=20> */
.L_x_8035:
        /* <DEDUP_REMOVED lines=12> */
.L_x_8037:
[----:B------:R-:W-:Y:S05]  /*52a20*/  BSYNC.RECONVERGENT B1 ;  /* 0x0000000000017941 */ /* 0x000fea0003800200 */
.L_x_8036:
        /* <DEDUP_REMOVED lines=62> */
.L_x_8034:
[----:B------:R-:W-:Y:S05]  /*52e10*/  BSYNC.RECONVERGENT B0 ;  /* 0x0000000000007941 */ /* 0x000fea0003800200 */
.L_x_8033:
        /* <DEDUP_REMOVED lines=25> */
.L_x_8040:
        /* <DEDUP_REMOVED lines=12> */
.L_x_8042:
[----:B------:R-:W-:Y:S05]  /*53070*/  BSYNC.RECONVERGENT B1 ;  /* 0x0000000000017941 */ /* 0x000fea0003800200 */
.L_x_8041:
        /* <DEDUP_REMOVED lines=62> */
.L_x_8039:
[----:B------:R-:W-:Y:S05]  /*53460*/  BSYNC.RECONVERGENT B0 ;  /* 0x0000000000007941 */ /* 0x000fea0003800200 */
.L_x_8038:
        /* <DEDUP_REMOVED lines=20> */
.L_x_8045:
        /* <DEDUP_REMOVED lines=12> */
.L_x_8047:
[----:B------:R-:W-:Y:S05]  /*53670*/  BSYNC.RECONVERGENT B1 ;  /* 0x0000000000017941 */ /* 0x000fea0003800200 */
.L_x_8046:
        /* <DEDUP_REMOVED lines=62> */
.L_x_8044:
[----:B------:R-:W-:Y:S05]  /*53a60*/  BSYNC.RECONVERGENT B0 ;  /* 0x0000000000007941 */ /* 0x000fea0003800200 */
.L_x_8043:
        /* <DEDUP_REMOVED lines=25> */
.L_x_8050:
        /* <DEDUP_REMOVED lines=12> */
.L_x_8052:
[----:B------:R-:W-:Y:S05]  /*53cc0*/  BSYNC.RECONVERGENT B1 ;  /* 0x0000000000017941 */ /* 0x000fea0003800200 */
.L_x_8051:
        /* <DEDUP_REMOVED lines=62> */
.L_x_8049:
[----:B------:R-:W-:Y:S05]  /*540b0*/  BSYNC.RECONVERGENT B0 ;  /* 0x0000000000007941 */ /* 0x000fea0003800200 */
.L_x_8048:
        /* <DEDUP_REMOVED lines=20> */
.L_x_8055:
        /* <DEDUP_REMOVED lines=15> */
.L_x_8057:
[----:B------:R-:W-:Y:S05]  /*542f0*/  BSYNC.RECONVERGENT B1 ;  /* 0x0000000000017941 */ /* 0x000fea0003800200 */
.L_x_8056:
        /* <DEDUP_REMOVED lines=62> */
.L_x_8054:
[----:B------:R-:W-:Y:S05]  /*546e0*/  BSYNC.RECONVERGENT B0 ;  /* 0x0000000000007941 */ /* 0x000fea0003800200 */
.L_x_8053:
[----:B------:R-:W-:Y:S02]  /*546f0*/  I2FP.F32.U32 R100, R143 ;  /* 0x0000008f00647245 */ /* 0x000fe40000201000 */
[----:B------:R-:W-:Y:S02]  /*54700*/  PRMT R102, R12, 0x5410, R102 ;  /* 0x000054100c667816 */ /* 0x000fe40000000066 */
[----:B------:R-:W-:Y:S01]  /*54710*/  PRMT R101, R150, 0x5410, R149 ;  /* 0x0000541096657816 */ /* 0x000fe20000000095 */
        /* <DEDUP_REMOVED lines=10> */
[----:B------:R-:W-:Y:S02]  /*547c0*/  F2FP.F16.F32.PACK_AB R103, RZ, R143 ;  /* 0x0000008fff67723e */ /* 0x000fe400000000ff */
[----:B------:R-:W-:Y:S02]  /*547d0*/  PRMT R12, R100, 0x7610, R12 ;  /* 0x00007610640c7816 */ /* 0x000fe4000000000c */
[----:B------:R-:W-:Y:S02]  /*547e0*/  PRMT R100, R153, 0x5410, R151 ;  /* 0x0000541099647816 */ /* 0x000fe40000000097 */
[----:B------:R-:W-:Y:S01]  /*547f0*/  PRMT R103, R148, 0x5410, R103 ;  /* 0x0000541094677816 */ /* 0x000fe20000000067 */
[----:B------:R-:W-:Y:S06]  /*54800*/  BRA `(.L_x_8058) ;  /* 0x00000030009c7947 */ /* 0x000fec0003800000 */
.L_x_7977:
        /* <DEDUP_REMOVED lines=16> */
.L_x_8061:
        /* <DEDUP_REMOVED lines=12> */
.L_x_8063:
[----:B------:R-:W-:Y:S05]  /*549d0*/  BSYNC.RECONVERGENT B1 ;  /* 0x0000000000017941 */ /* 0x000fea0003800200 */
.L_x_8062:
        /* <DEDUP_REMOVED lines=62> */
.L_x_8060:
[----:B------:R-:W-:Y:S05]  /*54dc0*/  BSYNC.RECONVERGENT B0 ;  /* 0x0000000000007941 */ /* 0x000fea0003800200 */
.L_x_8059:
[----:B------:R-:W-:Y:S01]  /*54dd0*/  I2FP.F32.U32 R136, R136 ;  /* 0x0000008800887245 */ /* 0x000fe20000201000 */
[----:B-----5:R-:W-:Y:S01]  /*54de0*/  @P1 HADD2.F32 R137, -RZ, R52.H0_H0 ;  /* 0x20000034ff891230 */ /* 0x020fe20000004100 */
[----:B------:R-:W-:Y:S01]  /*54df0*/  ISETP.NE.AND P3, PT, R139, 0x1, PT ;  /* 0x000000018b00780c */ /* 0x000fe20003f65270 */
[----:B------:R-:W-:Y:S01]  /*54e00*/  BSSY.RECONVERGENT B0, `(.L_x_8064) ;  /* 0x0000061000007945 */ /* 0x000fe20003800200 */
[----:B------:R-:W-:Y:S01]  /*54e10*/  LOP3.LUT R13, R13, 0xffffffef, RZ, 0xc0, !PT ;  /* 0xffffffef0d0d7812 */ /* 0x000fe200078ec0ff */
[----:B------:R-:W-:Y:S01]  /*54e20*/  FFMA.FTZ R136, R136, R220, 1.1641532182693481445e-10 ;  /* 0x2f00000088887423 */ /* 0x000fe200000100dc */
[----:B------:R-:W-:-:S04]  /*54e30*/  IMAD.MOV.U32 R138, RZ, RZ, 0x2 ;  /* 0x00000002ff8a7424 */ /* 0x000fc800078e00ff */
[----:B------:R-:W-:Y:S01]  /*54e40*/  FSETP.GTU.FTZ.AND P2, PT, R136, R48, PT ;  /* 0x000000308800720b */ /* 0x000fe20003f5c000 */
[----:B------:R-:W-:-:S05]  /*54e50*/  HADD2.F32 R136, -RZ, R100.H0_H0 ;  /* 0x20000064ff887230 */ /* 0x000fca0000004100 */
[----:B------:R-:W-:-:S05]  /*54e60*/  FMUL.FTZ R136, R136, R47 ;  /* 0x0000002f88887220 */ /* 0x000fca0000410000 */
        /* <DEDUP_REMOVED lines=15> */
.L_x_8066:
        /* <DEDUP_REMOVED lines=12> */
.L_x_8068:
[----:B------:R-:W-:Y:S05]  /*55020*/  BSYNC.RECONVERGENT B1 ;  /* 0x0000000000017941 */ /* 0x000fea0003800200 */
.L_x_8067:
        /* <DEDUP_REMOVED lines=62> */
.L_x_8065:
[----:B------:R-:W-:Y:S05]  /*55410*/  BSYNC.RECONVERGENT B0 ;  /* 0x0000000000007941 */ /* 0x000fea0003800200 */
.L_x_8064:
        /* <DEDUP_REMOVED lines=25> */
.L_x_8071:
        /* <DEDUP_REMOVED lines=12> */
.L_x_8073:
[----:B------:R-:W-:Y:S05]  /*55670*/  BSYNC.RECONVERGENT B1 ;  /* 0x0000000000017941 */ /* 0x000fea0003800200 */
.L_x_8072:
        /* <DEDUP_REMOVED lines=62> */
.L_x_8070:
[----:B------:R-:W-:Y:S05]  /*55a60*/  BSYNC.RECONVERGENT B0 ;  /* 0x0000000000007941 */ /* 0x000fea0003800200 */
.L_x_8069:
[----:B------:R-:W-:Y:S01]  /*55a70*/  I2FP.F32.U32 R100, R100 ;  /* 0x0000006400647245 */ /* 0x000fe20000201000 */
[----:B------:R-:W-:Y:S01]  /*55a80*/  BSSY.RECONVERGENT B0, `(.L_x_8074) ;  /* 0x0000063000007945 */ /* 0x000fe20003800200 */
[----:B------:R-:W-:Y:S01]  /*55a90*/  ISETP.NE.AND P3, PT, R139, 0x1, PT ;  /* 0x000000018b00780c */ /* 0x000fe20003f65270 */
[----:B------:R-:W-:Y:S01]  /*55aa0*/  IMAD.MOV.U32 R140, RZ, RZ, 0x2 ;  /* 0x00000002ff8c7424 */ /* 0x000fe200078e00ff */
        /* <DEDUP_REMOVED lines=9> */
[----:B------:R-:W-:-:S04]  /*55b40*/  MOV R100, R154 ;  /* 0x0000009a00647202 */ /* 0x000fc80000000f00 */
        /* <DEDUP_REMOVED lines=11> */
.L_x_8076:
        /* <DEDUP_REMOVED lines=12> */
.L_x_8078:
[----:B------:R-:W-:Y:S05]  /*55cc0*/  BSYNC.RECONVERGENT B1 ;  /* 0x0000000000017941 */ /* 0x000fea0003800200 */
.L_x_8077:
        /* <DEDUP_REMOVED lines=62> */
.L_x_8075:
[----:B------:R-:W-:Y:S05]  /*560b0*/  BSYNC.RECONVERGENT B0 ;  /* 0x0000000000007941 */ /* 0x000fea0003800200 */
.L_x_8074:
[----:B------:R-:W-:Y:S01]  /*560c0*/  I2FP.F32.U32 R100, R100 ;  /* 0x0000006400647245 */ /* 0x000fe20000201000 */
[----:B------:R-:W-:Y:S01]  /*560d0*/  HADD2.F32 R101, -RZ, R101.H1_H1 ;  /* 0x30000065ff657230 */ /* 0x000fe20000004100 */
[----:B------:R-:W-:Y:S01]  /*560e0*/  ISETP.NE.AND P2, PT, R140, 0x1, PT ;  /* 0x000000018c00780c */ /* 0x000fe20003f45270 */
[----:B------:R-:W-:Y:S01]  /*560f0*/  BSSY.RECONVERGENT B0, `(.L_x_8079) ;  /* 0x0000061000007945 */ /* 0x000fe20003800200 */
[----:B------:R-:W-:Y:S01]  /*56100*/  LOP3.LUT R13, R13, 0xfffffffd, RZ, 0xc0, !PT ;  /* 0xfffffffd0d0d7812 */ /* 0x000fe200078ec0ff */
[----:B------:R-:W-:Y:S01]  /*56110*/  FFMA.FTZ R100, R100, R220, 1.1641532182693481445e-10 ;  /* 0x2f00000064647423 */ /* 0x000fe200000100dc */
[----:B------:R-:W-:Y:S01]  /*56120*/  FMUL.FTZ R101, R101, R47 ;  /* 0x0000002f65657220 */ /* 0x000fe20000410000 */
[----:B------:R-:W-:-:S03]  /*56130*/  IMAD.MOV.U32 R141, RZ, RZ, R154 ;  /* 0x000000ffff8d7224 */ /* 0x000fc600078e009a */
[----:B------:R-:W-:Y:S01]  /*56140*/  FSETP.GTU.FTZ.AND P3, PT, R100, R48, PT ;  /* 0x000000306400720b */ /* 0x000fe20003f7c000 */
[----:B------:R-:W-:-:S03]  /*56150*/  @P1 HADD2.F32 R100, -RZ, R53.H1_H1 ;  /* 0x30000035ff641230 */ /* 0x000fc60000004100 */
[----:B------:R-:W-:Y:S02]  /*56160*/  FSEL R139, R101, RZ, !P3 ;  /* 0x000000ff658b7208 */ /* 0x000fe40005800000 */
[----:B------:R-:W-:-:S03]  /*56170*/  PLOP3.LUT P3, PT, P3, PT, PT, 0x8, 0x80 ;  /* 0x000000000080781c */ /* 0x000fc60001f6e170 */
[----:B------:R-:W-:Y:S01]  /*56180*/  @P1 FADD.FTZ R139, R100, R139 ;  /* 0x0000008b648b1221 */ /* 0x000fe20000010000 */
[----:B------:R-:W-:-:S04]  /*56190*/  HFMA2 R100, -RZ, RZ, 0, 1.1920928955078125e-07 ;  /* 0x00000002ff647431 */ /* 0x000fc800000001ff */
[----:B------:R-:W-:-:S05]  /*561a0*/  F2FP.F16.F32.PACK_AB R148, RZ, R139 ;  /* 0x0000008bff94723e */ /* 0x000fca00000000ff */
        /* <DEDUP_REMOVED lines=10> */
.L_x_8081:
        /* <DEDUP_REMOVED lines=12> */
.L_x_8083:
[----:B------:R-:W-:Y:S05]  /*56310*/  BSYNC.RECONVERGENT B1 ;  /* 0x0000000000017941 */ /* 0x000fea0003800200 */
.L_x_8082:
        /* <DEDUP_REMOVED lines=62> */
.L_x_8080:
[----:B------:R-:W-:Y:S05]  /*56700*/  BSYNC.RECONVERGENT B0 ;  /* 0x0000000000007941 */ /* 0x000fea0003800200 */
.L_x_8079:
        /* <DEDUP_REMOVED lines=23> */
.L_x_8086:
        /* <DEDUP_REMOVED lines=12> */
.L_x_8088:
[----:B------:R-:W-:Y:S05]  /*56940*/  BSYNC.RECONVERGENT B1 ;  /* 0x0000000000017941 */ /* 0x000fea0003800200 */
.L_x_8087:
        /* <DEDUP_REMOVED lines=62> */
.L_x_8085:
[----:B------:R-:W-:Y:S05]  /*56d30*/  BSYNC.RECONVERGENT B0 ;  /* 0x0000000000007941 */ /* 0x000fea0003800200 */
.L_x_8084:
[----:B------:R-:W-:Y:S01]  /*56d40*/  I2FP.F32.U32 R100, R141 ;  /* 0x0000008d00647245 */ /* 0x000fe20000201000 */
[----:B------:R-:W-:Y:S01]  /*56d50*/  HADD2.F32 R102, -RZ, R102.H1_H1 ;  /* 0x30000066ff667230 */ /* 0x000fe20000004100 */
[----:B------:R-:W-:Y:S01]  /*56d60*/  ISETP.NE.AND P4, PT, R101, 0x1, PT ;  /* 0x000000016500780c */ /* 0x000fe20003f85270 */
[----:B------:R-:W-:Y:S01]  /*56d70*/  BSSY.RECONVERGENT B0, `(.L_x_8089) ;  /* 0x000005f000007945 */ /* 0x000fe20003800200 */
[----:B------:R-:W-:Y:S02]  /*56d80*/  IMAD.MOV.U32 R143, RZ, RZ, R154 ;  /* 0x000000ffff8f7224 */ /* 0x000fe400078e009a */
[----:B------:R-:W-:Y:S01]  /*56d90*/  FFMA.FTZ R100, R100, R220, 1.1641532182693481445e-10 ;  /* 0x2f00000064647423 */ /* 0x000fe200000100dc */
[----:B------:R-:W-:-:S04]  /*56da0*/  FMUL.FTZ R102, R102, R47 ;  /* 0x0000002f66667220 */ /* 0x000fc80000410000 */
[----:B------:R-:W-:Y:S01]  /*56db0*/  FSETP.GTU.FTZ.AND P3, PT, R100, R48, PT ;  /* 0x000000306400720b */ /* 0x000fe20003f7c000 */
[----:B------:R-:W-:-:S03]  /*56dc0*/  @P1 HADD2.F32 R100, -RZ, R54.H1_H1 ;  /* 0x30000036ff641230 */ /* 0x000fc60000004100 */
[----:B------:R-:W-:Y:S02]  /*56dd0*/  FSEL R141, R102, RZ, !P3 ;  /* 0x000000ff668d7208 */ /* 0x000fe40005800000 */
[----:B------:R-:W-:-:S03]  /*56de0*/  PLOP3.LUT P3, PT, P3, PT, PT, 0x8, 0x80 ;  /* 0x000000000080781c */ /* 0x000fc60001f6e170 */
        /* <DEDUP_REMOVED lines=12> */
.L_x_8091:
        /* <DEDUP_REMOVED lines=12> */
.L_x_8093:
[----:B------:R-:W-:Y:S05]  /*56f70*/  BSYNC.RECONVERGENT B1 ;  /* 0x0000000000017941 */ /* 0x000fea0003800200 */
.L_x_8092:
        /* <DEDUP_REMOVED lines=62> */
.L_x_8090:
[----:B------:R-:W-:Y:S05]  /*57360*/  BSYNC.RECONVERGENT B0 ;  /* 0x0000000000007941 */ /* 0x000fea0003800200 */
.L_x_8089:
        /* <DEDUP_REMOVED lines=23> */
.L_x_8096:
        /* <DEDUP_REMOVED lines=12> */
.L_x_8098:
[----:B------:R-:W-:Y:S05]  /*575a0*/  BSYNC.RECONVERGENT B1 ;  /* 0x0000000000017941 */ /* 0x000fea0003800200 */
.L_x_8097:
        /* <DEDUP_REMOVED lines=62> */
.L_x_8095:
[----:B------:R-:W-:Y:S05]  /*57990*/  BSYNC.RECONVERGENT B0 ;  /* 0x0000000000007941 */ /* 0x000fea0003800200 */
.L_x_8094:
[----:B------:R-:W-:Y:S01]  /*579a0*/  I2FP.F32.U32 R100, R143 ;  /* 0x0000008f00647245 */ /* 0x000fe20000201000 */
[----:B------:R-:W-:Y:S01]  /*579b0*/  HADD2.F32 R103, -RZ, R103.H1_H1 ;  /* 0x30000067ff677230 */ /* 0x000fe20000004100 */
[----:B------:R-:W-:Y:S02]  /*579c0*/  PRMT R102, R149, 0x5410, R102 ;  /* 0x0000541095667816 */ /* 0x000fe40000000066 */
[----:B------:R-:W-:Y:S01]  /*579d0*/  PRMT R101, R150, 0x5410, R148 ;  /* 0x0000541096657816 */ /* 0x000fe20000000094 */
[----:B------:R-:W-:Y:S01]  /*579e0*/  FFMA.FTZ R100, R100, R220, 1.1641532182693481445e-10 ;  /* 0x2f00000064647423 */ /* 0x000fe200000100dc */
[----:B------:R-:W-:-:S04]  /*579f0*/  FMUL.FTZ R103, R103, R47 ;  /* 0x0000002f67677220 */ /* 0x000fc80000410000 */
[----:B------:R-:W-:Y:S01]  /*57a00*/  FSETP.GTU.FTZ.AND P5, PT, R100, R48, PT ;  /* 0x000000306400720b */ /* 0x000fe20003fbc000 */
[----:B------:R-:W-:-:S03]  /*57a10*/  @P1 HADD2.F32 R100, -RZ, R55.H1_H1 ;  /* 0x30000037ff641230 */ /* 0x000fc60000004100 */
[----:B------:R-:W-:Y:S02]  /*57a20*/  FSEL R143, R103, RZ, !P5 ;  /* 0x000000ff678f7208 */ /* 0x000fe40006800000 */
[----:B------:R-:W-:-:S03]  /*57a30*/  PLOP3.LUT P5, PT, P5, PT, PT, 0x8, 0x80 ;  /* 0x000000000080781c */ /* 0x000fc60002fae170 */
[----:B------:R-:W-:Y:S01]  /*57a40*/  @P1 FADD.FTZ R143, R100, R143 ;  /* 0x0000008f648f1221 */ /* 0x000fe20000010000 */
[----:B------:R-:W-:-:S04]  /*57a50*/  PRMT R100, R153, 0x5410, R151 ;  /* 0x0000541099647816 */ /* 0x000fc80000000097 */
[----:B------:R-:W-:-:S04]  /*57a60*/  F2FP.F16.F32.PACK_AB R103, RZ, R143 ;  /* 0x0000008fff67723e */ /* 0x000fc800000000ff */
[----:B------:R-:W-:-:S07]  /*57a70*/  PRMT R103, R155, 0x5410, R103 ;  /* 0x000054109b677816 */ /* 0x000fce0000000067 */
.L_x_8058:
        /* <DEDUP_REMOVED lines=41> */
.L_x_8099:
[----:B01----:R-:W0:Y:S01]  /*57d10*/  @P0 LDC.64 R100, c[0x0][0x398] ;  /* 0x0000e600ff640b82 */ /* 0x003e220000000a00 */
[----:B------:R-:W-:-:S07]  /*57d20*/  VIADD R145, R30, 0x120 ;  /* 0x000001201e917836 */ /* 0x000fce0000000000 */
[----:B------:R-:W1:Y:S01]  /*57d30*/  @P1 LDC.64 R102, c[0x0][0x3a0] ;  /* 0x0000e800ff661b82 */ /* 0x000e620000000a00 */
[----:B0-----:R-:W-:-:S05]  /*57d40*/  @P0 IMAD.WIDE.U32 R100, R145, 0x10, R100 ;  /* 0x0000001091640825 */ /* 0x001fca00078e0064 */
[----:B------:R1:W5:Y:S02]  /*57d50*/  @P0 LDG.E.128 R56, desc[UR6][R100.64] ;  /* 0x0000000664380981 */ /* 0x000364000c1e1d00 */
        /* <DEDUP_REMOVED lines=21> */
.L_x_8103:
        /* <DEDUP_REMOVED lines=12> */
.L_x_8105:
[----:B------:R-:W-:Y:S05]  /*57f70*/  BSYNC.RECONVERGENT B1 ;  /* 0x0000000000017941 */ /* 0x000fea0003800200 */
.L_x_8104:
        /* <DEDUP_REMOVED lines=62> */
.L_x_8102:
[----:B------:R-:W-:Y:S05]  /*58360*/  BSYNC.RECONVERGENT B0 ;  /* 0x0000000000007941 */ /* 0x000fea0003800200 */
.L_x_8101:
        /* <DEDUP_REMOVED lines=22> */
.L_x_8108:
        /* <DEDUP_REMOVED lines=12> */
.L_x_8110:
[----:B------:R-:W-:Y:S05]  /*58590*/  BSYNC.RECONVERGENT B1 ;  /* 0x0000000000017941 */ /* 0x000fea0003800200 */
.L_x_8109:
        /* <DEDUP_REMOVED lines=62> */
.L_x_8107:
[----:B------:R-:W-:Y:S05]  /*58980*/  BSYNC.RECONVERGENT B0 ;  /* 0x0000000000007941 */ /* 0x000fea0003800200 */
.L_x_8106:
        /* <DEDUP_REMOVED lines=25> */
.L_x_8113:
        /* <DEDUP_REMOVED lines=12> */
.L_x_8115:
[----:B------:R-:W-:Y:S05]  /*58be0*/  BSYNC.RECONVERGENT B1 ;  /* 0x0000000000017941 */ /* 0x000fea0003800200 */
.L_x_8114:
        /* <DEDUP_REMOVED lines=62> */
.L_x_8112:
[----:B------:R-:W-:Y:S05]  /*58fd0*/  BSYNC.RECONVERGENT B0 ;  /* 0x0000000000007941 */ /* 0x000fea0003800200 */
.L_x_8111:
        /* <DEDUP_REMOVED lines=22> */
.L_x_8118:
        /* <DEDUP_REMOVED lines=12> */
.L_x_8120:
[----:B------:R-:W-:Y:S05]  /*59200*/  BSYNC.RECONVERGENT B1 ;  /* 0x0000000000017941 */ /* 0x000fea0003800200 */
.L_x_8119:
        /* <DEDUP_REMOVED lines=62> */
.L_x_8117:
[----:B------:R-:W-:Y:S05]  /*595f0*/  BSYNC.RECONVERGENT B0 ;  /* 0x0000000000007941 */ /* 0x000fea0003800200 */
.L_x_8116:
        /* <DEDUP_REMOVED lines=25> */
.L_x_8123:
        /* <DEDUP_REMOVED lines=12> */
.L_x_8125:
[----:B------:R-:W-:Y:S05]  /*59850*/  BSYNC.RECONVERGENT B1 ;  /* 0x0000000000017941 */ /* 0x000fea0003800200 */
.L_x_8124:
        /* <DEDUP_REMOVED lines=62> */
.L_x_8122:
[----:B------:R-:W-:Y:S05]  /*59c40*/  BSYNC.RECONVERGENT B0 ;  /* 0x0000000000007941 */ /* 0x000fea0003800200 */
.L_x_8121:
        /* <DEDUP_REMOVED lines=22> */
.L_x_8128:
        /* <DEDUP_REMOVED lines=12> */
.L_x_8130:
[----:B------:R-:W-:Y:S05]  /*59e70*/  BSYNC.RECONVERGENT B1 ;  /* 0x0000000000017941 */ /* 0x000fea0003800200 */
.L_x_8129:
        /* <DEDUP_REMOVED lines=62> */
.L_x_8127:
[----:B------:R-:W-:Y:S05]  /*5a260*/  BSYNC.RECONVERGENT B0 ;  /* 0x0000000000007941 */ /* 0x000fea0003800200 */
.L_x_8126:
        /* <DEDUP_REMOVED lines=25> */
.L_x_8133:
        /* <DEDUP_REMOVED lines=12> */
.L_x_8135:
[----:B------:R-:W-:Y:S05]  /*5a4c0*/  BSYNC.RECONVERGENT B1 ;  /* 0x0000000000017941 */ /* 0x000fea0003800200 */
.L_x_8134:
        /* <DEDUP_REMOVED lines=62> */
.L_x_8132:
[----:B------:R-:W-:Y:S05]  /*5a8b0*/  BSYNC.RECONVERGENT B0 ;  /* 0x0000000000007941 */ /* 0x000fea0003800200 */
.L_x_8131:
        /* <DEDUP_REMOVED lines=22> */
.L_x_8138:
        /* <DEDUP_REMOVED lines=12> */
.L_x_8140:
[----:B------:R-:W-:Y:S05]  /*5aae0*/  BSYNC.RECONVERGENT B1 ;  /* 0x0000000000017941 */ /* 0x000fea0003800200 */
.L_x_8139:
        /* <DEDUP_REMOVED lines=62> */
.L_x_8137:
[----:B------:R-:W-:Y:S05]  /*5aed0*/  BSYNC.RECONVERGENT B0 ;  /* 0x0000000000007941 */ /* 0x000fea0003800200 */
.L_x_8136:
        /* <DEDUP_REMOVED lines=25> */
.L_x_8143:
        /* <DEDUP_REMOVED lines=12> */
.L_x_8145:
[----:B------:R-:W-:Y:S05]  /*5b130*/  BSYNC.RECONVERGENT B1 ;  /* 0x0000000000017941 */ /* 0x000fea0003800200 */
.L_x_8144:
        /* <DEDUP_REMOVED lines=62> */
.L_x_8142:
[----:B------:R-:W-:Y:S05]  /*5b520*/  BSYNC.RECONVERGENT B0 ;  /* 0x0000000000007941 */ /* 0x000fea0003800200 */
.L_x_8141:
        /* <DEDUP_REMOVED lines=20> */
.L_x_8148:
        /* <DEDUP_REMOVED lines=12> */
.L_x_8150:
[----:B------:R-:W-:Y:S05]  /*5b730*/  BSYNC.RECONVERGENT B1 ;  /* 0x0000000000017941 */ /* 0x000fea0003800200 */
.L_x_8149:
        /* <DEDUP_REMOVED lines=62> */
.L_x_8147:
[----:B------:R-:W-:Y:S05]  /*5bb20*/  BSYNC.RECONVERGENT B0 ;  /* 0x0000000000007941 */ /* 0x000fea0003800200 */
.L_x_8146:
        /* <DEDUP_REMOVED lines=25> */
.L_x_8153:
        /* <DEDUP_REMOVED lines=12> */
.L_x_8155:
[----:B------:R-:W-:Y:S05]  /*5bd80*/  BSYNC.RECONVERGENT B1 ;  /* 0x0000000000017941 */ /* 0x000fea0003800200 */
.L_x_8154:
        /* <DEDUP_REMOVED lines=62> */
.L_x_8152:
[----:B------:R-:W-:Y:S05]  /*5c170*/  BSYNC.RECONVERGENT B0 ;  /* 0x0000000000007941 */ /* 0x000fea0003800200 */
.L_x_8151:
        /* <DEDUP_REMOVED lines=20> */
.L_x_8158:
        /* <DEDUP_REMOVED lines=12> */
.L_x_8160:
[----:B------:R-:W-:Y:S05]  /*5c380*/  BSYNC.RECONVERGENT B1 ;  /* 0x0000000000017941 */ /* 0x000fea0003800200 */
.L_x_8159:
        /* <DEDUP_REMOVED lines=62> */
.L_x_8157:
[----:B------:R-:W-:Y:S05]  /*5c770*/  BSYNC.RECONVERGENT B0 ;  /* 0x0000000000007941 */ /* 0x000fea0003800200 */
.L_x_8156:
        /* <DEDUP_REMOVED lines=25> */
.L_x_8163:
        /* <DEDUP_REMOVED lines=12> */
.L_x_8165:
[----:B------:R-:W-:Y:S05]  /*5c9d0*/  BSYNC.RECONVERGENT B1 ;  /* 0x0000000000017941 */ /* 0x000fea0003800200 */
.L_x_8164:
[----:B------:R-:W-:Y:S01]  /*5c9e0*/  IMAD.WIDE.U32 R152, R0, -0x2daee0ad, RZ ;  /* 0xd2511f5300987825 */ /* 0x000fe200078e00ff */
[----:B------:R-:W-:Y:S01]  /*5c9f0*/  UIADD3 UR15, UPT, UPT, UR4, -0x61c88647, URZ ;  /* 0x9e3779b9040f7890 */ /* 0x000fe2000fffe0ff */
[----:B------:R-:W-:Y:S02]  /*5ca00*/  MOV R102, R144 ;  /* 0x0000009000667202 */ /* 0x000fe40000000f00 */
        /* <DEDUP_REMOVED lines=59> */
.L_x_8162:
[----:B------:R-:W-:Y:S05]  /*5cdc0*/  BSYNC.RECONVERGENT B0 ;  /* 0x0000000000007941 */ /* 0x000fea0003800200 */
.L_x_8161:
        /* <DEDUP_REMOVED lines=20> */
.L_x_8168:
        /* <DEDUP_REMOVED lines=12> */
.L_x_8170:
[----:B------:R-:W-:Y:S05]  /*5cfd0*/  BSYNC.RECONVERGENT B1 ;  /* 0x0000000000017941 */ /* 0x000fea0003800200 */
.L_x_8169:
        /* <DEDUP_REMOVED lines=62> */
.L_x_8167:
[----:B------:R-:W-:Y:S05]  /*5d3c0*/  BSYNC.RECONVERGENT B0 ;  /* 0x0000000000007941 */ /* 0x000fea0003800200 */
.L_x_8166:
        /* <DEDUP_REMOVED lines=25> */
.L_x_8173:
        /* <DEDUP_REMOVED lines=12> */
.L_x_8175:
[----:B------:R-:W-:Y:S05]  /*5d620*/  BSYNC.RECONVERGENT B1 ;  /* 0x0000000000017941 */ /* 0x000fea0003800200 */
.L_x_8174:
        /* <DEDUP_REMOVED lines=62> */
.L_x_8172:
[----:B------:R-:W-:Y:S05]  /*5da10*/  BSYNC.RECONVERGENT B0 ;  /* 0x0000000000007941 */ /* 0x000fea0003800200 */
.L_x_8171:
        /* <DEDUP_REMOVED lines=20> */
.L_x_8178:
        /* <DEDUP_REMOVED lines=15> */
.L_x_8180:
[----:B------:R-:W-:Y:S05]  /*5dc50*/  BSYNC.RECONVERGENT B1 ;  /* 0x0000000000017941 */ /* 0x000fea0003800200 */
.L_x_8179:
        /* <DEDUP_REMOVED lines=62> */
.L_x_8177:
[----:B------:R-:W-:Y:S05]  /*5e040*/  BSYNC.RECONVERGENT B0 ;  /* 0x0000000000007941 */ /* 0x000fea0003800200 */
.L_x_8176:
[----:B------:R-:W-:Y:S02]  /*5e050*/  I2FP.F32.U32 R100, R103 ;  /* 0x0000006700647245 */ /* 0x000fe40000201000 */
[----:B------:R-:W-:Y:S02]  /*5e060*/  PRMT R102, R176, 0x5410, R12 ;  /* 0x00005410b0667816 */ /* 0x000fe4000000000c */
[----:B------:R-:W-:Y:S01]  /*5e070*/  PRMT R101, R178, 0x5410, R177 ;  /* 0x00005410b2657816 */ /* 0x000fe200000000b1 */
[----:B------:R-:W-:-:S05]  /*5e080*/  FFMA.FTZ R100, R100, R220, 1.1641532182693481445e-10 ;  /* 0x2f00000064647423 */ /* 0x000fca00000100dc */
[----:B------:R-:W-:Y:S01]  /*5e090*/  FSETP.GTU.FTZ.AND P6, PT, R100, R48, PT ;  /* 0x000000306400720b */ /* 0x000fe20003fdc000 */
[----:B------:R-:W-:-:S03]  /*5e0a0*/  HADD2.F32 R48, -RZ, R59.H1_H1 ;  /* 0x3000003bff307230 */ /* 0x000fc60000004100 */
[----:B------:R-:W-:Y:S02]  /*5e0b0*/  SEL R100, RZ, 0x1, P6 ;  /* 0x00000001ff647807 */ /* 0x000fe40003000000 */
[----:B------:R-:W-:Y:S01]  /*5e0c0*/  FMUL.FTZ R47, R48, R47 ;  /* 0x0000002f302f7220 */ /* 0x000fe20000410000 */
[----:B------:R-:W-:Y:S01]  /*5e0d0*/  @P1 HADD2.F32 R48, -RZ, R55.H1_H1 ;  /* 0x30000037ff301230 */ /* 0x000fe20000004100 */
[----:B------:R-:W-:Y:S02]  /*5e0e0*/  PRMT R12, R100, 0x7610, R12 ;  /* 0x00007610640c7816 */ /* 0x000fe4000000000c */
[----:B------:R-:W-:Y:S02]  /*5e0f0*/  PRMT R100, R192, 0x5410, R179 ;  /* 0x00005410c0647816 */ /* 0x000fe400000000b3 */
[----:B------:R-:W-:-:S05]  /*5e100*/  FSEL R47, R47, RZ, !P6 ;  /* 0x000000ff2f2f7208 */ /* 0x000fca0007000000 */
[----:B------:R-:W-:-:S04]  /*5e110*/  FADD.FTZ R47, R158, R47 ;  /* 0x0000002f9e2f7221 */ /* 0x000fc80000010000 */
[----:B------:R-:W-:Y:S01]  /*5e120*/  @P1 FADD.FTZ R48, R48, R47 ;  /* 0x0000002f30301221 */ /* 0x000fe20000010000 */
[----:B------:R-:W-:-:S04]  /*5e130*/  @!P1 MOV R48, R47 ;  /* 0x0000002f00309202 */ /* 0x000fc80000000f00 */
[----:B------:R-:W-:-:S04]  /*5e140*/  F2FP.F16.F32.PACK_AB R47, RZ, R48 ;  /* 0x00000030ff2f723e */ /* 0x000fc800000000ff */
[----:B------:R-:W-:Y:S01]  /*5e150*/  PRMT R103, R157, 0x5410, R47 ;  /* 0x000054109d677816 */ /* 0x000fe2000000002f */
[----:B------:R-:W-:Y:S06]  /*5e160*/  BRA `(.L_x_8181) ;  /* 0x00000030009c7947 */ /* 0x000fec0003800000 */
.L_x_8100:
        /* <DEDUP_REMOVED lines=16> */
.L_x_8184:
        /* <DEDUP_REMOVED lines=12> */
.L_x_8186:
[----:B------:R-:W-:Y:S05]  /*5e330*/  BSYNC.RECONVERGENT B1 ;  /* 0x0000000000017941 */ /* 0x000fea0003800200 */
.L_x_8185:
        /* <DEDUP_REMOVED lines=62> */
.L_x_8183:
[----:B------:R-:W-:Y:S05]  /*5e720*/  BSYNC.RECONVERGENT B0 ;  /* 0x0000000000007941 */ /* 0x000fea0003800200 */
.L_x_8182:
        /* <DEDUP_REMOVED lines=25> */
.L_x_8189:
        /* <DEDUP_REMOVED lines=12> */
.L_x_8191:
[----:B------:R-:W-:Y:S05]  /*5e980*/  BSYNC.RECONVERGENT B1 ;  /* 0x0000000000017941 */ /* 0x000fea0003800200 */
.L_x_8190:
        /* <DEDUP_REMOVED lines=62> */
.L_x_8188:
[----:B------:R-:W-:Y:S05]  /*5ed70*/  BSYNC.RECONVERGENT B0 ;  /* 0x0000000000007941 */ /* 0x000fea0003800200 */
.L_x_8187:
        /* <DEDUP_REMOVED lines=25> */
.L_x_8194:
        /* <DEDUP_REMOVED lines=12> */
.L_x_8196:
[----:B------:R-:W-:Y:S05]  /*5efd0*/  BSYNC.RECONVERGENT B1 ;  /* 0x0000000000017941 */ /* 0x000fea0003800200 */
.L_x_8195:
        /* <DEDUP_REMOVED lines=62> */
.L_x_8193:
[----:B------:R-:W-:Y:S05]  /*5f3c0*/  BSYNC.RECONVERGENT B0 ;  /* 0x0000000000007941 */ /* 0x000fea0003800200 */
.L_x_8192:
        /* <DEDUP_REMOVED lines=25> */
.L_x_8199:
        /* <DEDUP_REMOVED lines=12> */
.L_x_8201:
[----:B------:R-:W-:Y:S05]  /*5f620*/  BSYNC.RECONVERGENT B1 ;  /* 0x0000000000017941 */ /* 0x000fea0003800200 */
.L_x_8200:
        /* <DEDUP_REMOVED lines=62> */
.L_x_8198:
[----:B------:R-:W-:Y:S05]  /*5fa10*/  BSYNC.RECONVERGENT B0 ;  /* 0x0000000000007941 */ /* 0x000fea0003800200 */
.L_x_8197:
        /* <DEDUP_REMOVED lines=25> */
.L_x_8204:
        /* <DEDUP_REMOVED lines=12> */
.L_x_8206:
[----:B------:R-:W-:Y:S05]  /*5fc70*/  BSYNC.RECONVERGENT B1 ;  /* 0x0000000000017941 */ /* 0x000fea0003800200 */
.L_x_8205:
        /* <DEDUP_REMOVED lines=62> */
.L_x_8203:
[----:B------:R-:W-:Y:S05]  /*60060*/  BSYNC.RECONVERGENT B0 ;  /* 0x0000000000007941 */ /* 0x000fea0003800200 */
.L_x_8202:
        /* <DEDUP_REMOVED lines=23> */
.L_x_8209:
        /* <DEDUP_REMOVED lines=12> */
.L_x_8211:
[----:B------:R-:W-:Y:S05]  /*602a0*/  BSYNC.RECONVERGENT B1 ;  /* 0x0000000000017941 */ /* 0x000fea0003800200 */
.L_x_8210:
        /* <DEDUP_REMOVED lines=62> */
.L_x_8208:
[----:B------:R-:W-:Y:S05]  /*60690*/  BSYNC.RECONVERGENT B0 ;  /* 0x0000000000007941 */ /* 0x000fea0003800200 */
.L_x_8207:
        /* <DEDUP_REMOVED lines=23> */
.L_x_8214:
        /* <DEDUP_REMOVED lines=12> */
.L_x_8216:
[----:B------:R-:W-:Y:S05]  /*608d0*/  BSYNC.RECONVERGENT B1 ;  /* 0x0000000000017941 */ /* 0x000fea0003800200 */
.L_x_8215:
        /* <DEDUP_REMOVED lines=62> */
.L_x_8213:
[----:B------:R-:W-:Y:S05]  /*60cc0*/  BSYNC.RECONVERGENT B0 ;  /* 0x0000000000007941 */ /* 0x000fea0003800200 */
.L_x_8212:
        /* <DEDUP_REMOVED lines=23> */
.L_x_8219:
        /* <DEDUP_REMOVED lines=12> */
.L_x_8221:
[----:B------:R-:W-:Y:S05]  /*60f00*/  BSYNC.RECONVERGENT B1 ;  /* 0x0000000000017941 */ /* 0x000fea0003800200 */
.L_x_8220:
        /* <DEDUP_REMOVED lines=62> */
.L_x_8218:
[----:B------:R-:W-:Y:S05]  /*612f0*/  BSYNC.RECONVERGENT B0 ;  /* 0x0000000000007941 */ /* 0x000fea0003800200 */
.L_x_8217:
[----:B------:R-:W-:Y:S02]  /*61300*/  I2FP.F32.U32 R100, R153 ;  /* 0x0000009900647245 */ /* 0x000fe40000201000 */
[----:B------:R-:W-:Y:S02]  /*61310*/  PRMT R102, R176, 0x5410, R102 ;  /* 0x00005410b0667816 */ /* 0x000fe40000000066 */
[----:B------:R-:W-:Y:S01]  /*61320*/  PRMT R101, R178, 0x5410, R177 ;  /* 0x00005410b2657816 */ /* 0x000fe200000000b1 */
[----:B------:R-:W-:-:S05]  /*61330*/  FFMA.FTZ R100, R100, R220, 1.1641532182693481445e-10 ;  /* 0x2f00000064647423 */ /* 0x000fca00000100dc */
[----:B------:R-:W-:Y:S01]  /*61340*/  FSETP.GTU.FTZ.AND P5, PT, R100, R48, PT ;  /* 0x000000306400720b */ /* 0x000fe20003fbc000 */
[----:B------:R-:W-:Y:S01]  /*61350*/  HADD2.F32 R48, -RZ, R103.H1_H1 ;  /* 0x30000067ff307230 */ /* 0x000fe20000004100 */
[----:B------:R-:W-:-:S04]  /*61360*/  PRMT R100, R192, 0x5410, R179 ;  /* 0x00005410c0647816 */ /* 0x000fc800000000b3 */
[----:B------:R-:W-:-:S05]  /*61370*/  FMUL.FTZ R47, R48, R47 ;  /* 0x0000002f302f7220 */ /* 0x000fca0000410000 */
[----:B------:R-:W-:Y:S01]  /*61380*/  FSEL R48, R47, RZ, !P5 ;  /* 0x000000ff2f307208 */ /* 0x000fe20006800000 */
[----:B------:R-:W-:Y:S01]  /*61390*/  @P1 HADD2.F32 R47, -RZ, R55.H1_H1 ;  /* 0x30000037ff2f1230 */ /* 0x000fe20000004100 */
[----:B------:R-:W-:-:S04]  /*613a0*/  PLOP3.LUT P5, PT, P5, PT, PT, 0x8, 0x80 ;  /* 0x000000000080781c */ /* 0x000fc80002fae170 */
[----:B------:R-:W-:-:S05]  /*613b0*/  @P1 FADD.FTZ R48, R47, R48 ;  /* 0x000000302f301221 */ /* 0x000fca0000010000 */
[----:B------:R-:W-:-:S04]  /*613c0*/  F2FP.F16.F32.PACK_AB R47, RZ, R48 ;  /* 0x00000030ff2f723e */ /* 0x000fc800000000ff */
[----:B------:R-:W-:-:S07]  /*613d0*/  PRMT R103, R157, 0x5410, R47 ;  /* 0x000054109d677816 */ /* 0x000fce000000002f */
.L_x_8181:
[----:B------:R-:W-:Y:S01]  /*613e0*/  IMAD.WIDE.U32 R152, R145, 0x10, R222 ;  /* 0x0000001091987825 */ /* 0x000fe200078e00de */
[----:B------:R-:W0:Y:S01]  /*613f0*/  LDC.64 R158, c[0x0][0x3b0] ;  /* 0x0000ec00ff9e7b82 */ /* 0x000e220000000a00 */
[----:B------:R-:W-:Y:S02]  /*61400*/  SEL R47, RZ, 0x1000000, !P5 ;  /* 0x01000000ff2f7807 */ /* 0x000fe40006800000 */
[C---:B------:R-:W-:Y:S01]  /*61410*/  LOP3.LUT P6, RZ, R13.reuse, 0x8, RZ, 0xc0, !PT ;  /* 0x000000080dff7812 */ /* 0x040fe200078cc0ff */
[----:B------:R1:W-:Y:S01]  /*61420*/  STG.E.128 desc[UR6][R152.64], R100 ;  /* 0x0000006498007986 */ /* 0x0003e2000c101d06 */
[C---:B------:R-:W-:Y:S02]  /*61430*/  LOP3.LUT P5, RZ, R13.reuse, 0x4, RZ, 0xc0, !PT ;  /* 0x000000040dff7812 */ /* 0x040fe400078ac0ff */
[----:B------:R-:W-:Y:S02]  /*61440*/  LOP3.LUT P1, RZ, R13, 0x10, RZ, 0xc0, !PT ;  /* 0x000000100dff7812 */ /* 0x000fe4000782c0ff */
[----:B-1----:R-:W-:-:S02]  /*61450*/  SEL R100, RZ, 0x10000, !P4 ;  /* 0x00010000ff647807 */ /* 0x002fc40006000000 */
[----:B------:R-:W-:Y:S02]  /*61460*/  SEL R101, RZ, 0x100, !P3 ;  /* 0x00000100ff657807 */ /* 0x000fe40005800000 */
[----:B------:R-:W-:Y:S02]  /*61470*/  LOP3.LUT P4, RZ, R13, 0x2, RZ, 0xc0, !PT ;  /* 0x000000020dff7812 */ /* 0x000fe4000788c0ff */
[----:B------:R-:W-:Y:S02]  /*61480*/  LOP3.LUT R47, R101, R47, R100, 0xfe, !PT ;  /* 0x0000002f652f7212 */ /* 0x000fe400078efe64 */
[----:B------:R-:W-:Y:S02]  /*61490*/  SEL R100, RZ, 0x1, !P2 ;  /* 0x00000001ff647807 */ /* 0x000fe40005000000 */
[----:B------:R-:W-:Y:S02]  /*614a0*/  SEL R102, RZ, 0x100, !P6 ;  /* 0x00000100ff667807 */ /* 0x000fe40007000000 */
[----:B------:R-:W-:-:S02]  /*614b0*/  LOP3.LUT R101, R47, R100, RZ, 0xfc, !PT ;  /* 0x000000642f657212 */ /* 0x000fc400078efcff */
[----:B------:R-:W-:Y:S02]  /*614c0*/  SEL R47, RZ, 0x1000000, !P4 ;  /* 0x01000000ff2f7807 */ /* 0x000fe40006000000 */
[----:B------:R-:W-:-:S04]  /*614d0*/  SEL R100, RZ, 0x10000, !P5 ;  /* 0x00010000ff647807 */ /* 0x000fc80006800000 */
[----:B------:R-:W-:Y:S01]  /*614e0*/  LOP3.LUT R47, R102, R47, R100, 0xfe, !PT ;  /* 0x0000002f662f7212 */ /* 0x000fe200078efe64 */
[----:B0-----:R-:W-:Y:S01]  /*614f0*/  IMAD.WIDE.U32 R102, R145, 0x8, R158 ;  /* 0x0000000891667825 */ /* 0x001fe200078e009e */
[----:B------:R-:W-:-:S04]  /*61500*/  SEL R100, RZ, 0x1, !P1 ;  /* 0x00000001ff647807 */ /* 0x000fc80004800000 */
[----:B------:R-:W-:-:S05]  /*61510*/  LOP3.LUT R100, R47, R100, RZ, 0xfc, !PT ;  /* 0x000000642f647212 */ /* 0x000fca00078efcff */
[----:B------:R0:W-:Y:S01]  /*61520*/  STG.E.64 desc[UR6][R102.64], R100 ;  /* 0x0000006466007986 */ /* 0x0001e2000c101b06 */
[----:B------:R-:W-:Y:S05]  /*61530*/  @!P0 BRA `(.L_x_8222) ;  /* 0x0000000000508947 */ /* 0x000fea0003800000 */
[----:B------:R-:W-:Y:S02]  /*61540*/  SHF.L.U32 R47, R11, 0x10, RZ ;  /* 0x000000100b2f7819 */ /* 0x000fe400000006ff */
[----:B0-----:R-:W-:Y:S02]  /*61550*/  LOP3.LUT R100, R12, 0xffff, RZ, 0xc0, !PT ;  /* 0x0000ffff0c647812 */ /* 0x001fe400078ec0ff */
        /* <DEDUP_REMOVED lines=18> */
.L_x_8222:
[----:B------:R-:W-:Y:S01]  /*61680*/  FADD.FTZ R47, RZ, R39 ;  /* 0x00000027ff2f7221 */ /* 0x000fe20000010000 */
[----:B01----:R-:W0:Y:S01]  /*61690*/  S2R R100, SR_TID.X ;  /* 0x0000000000647919 */ /* 0x003e220000002100 */
        /* <DEDUP_REMOVED lines=263> */
.L_x_8236:
[----:B------:R-:W2:Y:S04]  /*62710*/  LDL R153, [R1+0xa0] ;  /* 0x0000a00001997983 */ /* 0x000ea80000100800 */
[----:B------:R-:W0:Y:S04]  /*62720*/  LDL R157, [R1+0x90] ;  /* 0x00009000019d7983 */ /* 0x000e280000100800 */
[----:B------:R-:W3:Y:S04]  /*62730*/  LDL R220, [R1+0xa4] ;  /* 0x0000a40001dc7983 */ /* 0x000ee80000100800 */
[----:B------:R-:W4:Y:S04]  /*62740*/  LDL R177, [R1+0x94] ;  /* 0x0000940001b17983 */ /* 0x000f280000100800 */
[----:B------:R-:W5:Y:S04]  /*62750*/  LDL R159, [R1+0xa8] ;  /* 0x0000a800019f7983 */ /* 0x000f680000100800 */
[----:B------:R-:W5:Y:S04]  /*62760*/  LDL R158, [R1+0x98] ;  /* 0x00009800019e7983 */ /* 0x000f680000100800 */
[----:B------:R-:W5:Y:S04]  /*62770*/  LDL R192, [R1+0xac] ;  /* 0x0000ac0001c07983 */ /* 0x000f680000100800 */
[----:B------:R-:W5:Y:S01]  /*62780*/  LDL R178, [R1+0x9c] ;  /* 0x00009c0001b27983 */ /* 0x000f620000100800 */
[----:B------:R-:W-:Y:S01]  /*62790*/  FMUL.FTZ R100, R179, R179 ;  /* 0x000000b3b3647220 */ /* 0x000fe20000410000 */
[----:B------:R-:W-:Y:S01]  /*627a0*/  ISETP.NE.AND P2, PT, RZ, UR13, PT ;  /* 0x0000000dff007c0c */ /* 0x000fe2000bf45270 */
[----:B-1----:R-:W-:Y:S01]  /*627b0*/  FADD.FTZ R47, R102, R47 ;  /* 0x0000002f662f7221 */ /* 0x002fe20000010000 */
[----:B------:R-:W-:Y:S01]  /*627c0*/  HADD2.F32 R152, -RZ, R160.H0_H0 ;  /* 0x200000a0ff987230 */ /* 0x000fe20000004100 */
[----:B------:R-:W1:Y:S01]  /*627d0*/  LDC.64 R222, c[0x0][0x428] ;  /* 0x00010a00ffde7b82 */ /* 0x000e620000000a00 */
[----:B------:R-:W-:Y:S01]  /*627e0*/  FSEL R100, R100, RZ, P2 ;  /* 0x000000ff64647208 */ /* 0x000fe20001000000 */
[----:B------:R-:W-:Y:S01]  /*627f0*/  FFMA.FTZ R47, R47, R103, UR14 ;  /* 0x0000000e2f2f7e23 */ /* 0x000fe20008010067 */
[----:B------:R-:W-:Y:S01]  /*62800*/  FSEL R101, R179, RZ, !P2 ;  /* 0x000000ffb3657208 */ /* 0x000fe20005000000 */
[----:B------:R-:W-:-:S02]  /*62810*/  HADD2.F32 R103, -RZ, R60.H0_H0 ;  /* 0x2000003cff677230 */ /* 0x000fc40000004100 */
[----:B------:R-:W-:Y:S02]  /*62820*/  FADD.FTZ R47, R47, R100 ;  /* 0x000000642f2f7221 */ /* 0x000fe40000010000 */
[C---:B------:R-:W-:Y:S01]  /*62830*/  FADD.FTZ R39, -R101.reuse, R39 ;  /* 0x0000002765277221 */ /* 0x040fe20000010100 */
[----:B------:R-:W-:Y:S01]  /*62840*/  FADD.FTZ R40, -R101, R40 ;  /* 0x0000002865287221 */ /* 0x000fe20000010100 */
[----:B------:R-:W1:Y:S02]  /*62850*/  MUFU.RSQ R100, R47 ;  /* 0x0000002f00647308 */ /* 0x000e640000001400 */
[C---:B-1----:R-:W-:Y:S01]  /*62860*/  FMUL.FTZ R39, R100.reuse, R39 ;  /* 0x0000002764277220 */ /* 0x042fe20000410000 */
[----:B------:R-:W-:Y:S01]  /*62870*/  FMUL.FTZ R40, R100, R40 ;  /* 0x0000002864287220 */ /* 0x000fe20000410000 */
[----:B--2---:R-:W-:Y:S02]  /*62880*/  HADD2.F32 R47, -RZ, R153.H0_H0 ;  /* 0x20000099ff2f7230 */ /* 0x004fe40000004100 */
[----:B0-----:R-:W-:-:S03]  /*62890*/  HADD2.F32 R102, -RZ, R157.H0_H0 ;  /* 0x2000009dff667230 */ /* 0x001fc60000004100 */
[C---:B------:R-:W-:Y:S01]  /*628a0*/  FFMA.FTZ R47, R39.reuse, R47, R152 ;  /* 0x0000002f272f7223 */ /* 0x040fe20000010098 */
[----:B------:R-:W-:Y:S02]  /*628b0*/  HADD2.F32 R152, -RZ, R153.H1_H1 ;  /* 0x30000099ff987230 */ /* 0x000fe40000004100 */
[----:B------:R-:W-:Y:S02]  /*628c0*/  HADD2.F32 R153, -RZ, R160.H1_H1 ;  /* 0x300000a0ff997230 */ /* 0x000fe40000004100 */
[----:B------:R-:W-:Y:S01]  /*628d0*/  FFMA.FTZ R39, R39, R102, R103 ;  /* 0x0000006627277223 */ /* 0x000fe20000010067 */
[----:B------:R-:W-:Y:S02]  /*628e0*/  HADD2.F32 R102, -RZ, R157.H1_H1 ;  /* 0x3000009dff667230 */ /* 0x000fe40000004100 */
[----:B------:R-:W-:Y:S02]  /*628f0*/  HADD2.F32 R103, -RZ, R60.H1_H1 ;  /* 0x3000003cff677230 */ /* 0x000fe40000004100 */
[----:B------:R-:W-:Y:S01]  /*62900*/  FFMA.FTZ R157, R40, R152, R153 ;  /* 0x00000098289d7223 */ /* 0x000fe20000010099 */
[----:B---3--:R-:W-:-:S02]  /*62910*/  HADD2.F32 R152, -RZ, R220.H0_H0 ;  /* 0x200000dcff987230 */ /* 0x008fc40000004100 */
[----:B------:R-:W-:Y:S02]  /*62920*/  HADD2.F32 R153, -RZ, R161.H0_H0 ;  /* 0x200000a1ff997230 */ /* 0x000fe40000004100 */
[----:B------:R-:W-:Y:S01]  /*62930*/  FFMA.FTZ R102, R40, R102, R103 ;  /* 0x0000006628667223 */ /* 0x000fe20000010067 */
[----:B------:R-:W-:Y:S01]  /*62940*/  FADD.FTZ R40, -R101, R41 ;  /* 0x0000002965287221 */ /* 0x000fe20000010100 */
[----:B----4-:R-:W-:Y:S02]  /*62950*/  HADD2.F32 R41, -RZ, R177.H0_H0 ;  /* 0x200000b1ff297230 */ /* 0x010fe40000004100 */
        /* <DEDUP_REMOVED lines=8> */
[----:B------:R-:W-:Y:S01]  /*629e0*/  HADD2.F32 R41, -RZ, R177.H1_H1 ;  /* 0x300000b1ff297230 */ /* 0x000fe20000004100 */
[----:B------:R-:W0:Y:S01]  /*629f0*/  LDC.64 R220, c[0x0][0x430] ;  /* 0x00010c00ffdc7b82 */ /* 0x000e220000000a00 */
[----:B------:R-:W-:-:S02]  /*62a00*/  HADD2.F32 R42, -RZ, R61.H1_H1 ;  /* 0x3000003dff2a7230 */ /* 0x000fc40000004100 */
[----:B------:R-:W-:-:S03]  /*62a10*/  FFMA.FTZ R177, R40, R152, R153 ;  /* 0x0000009828b17223 */ /* 0x000fc60000010099 */
[----:B------:R-:W-:Y:S01]  /*62a20*/  FFMA.FTZ R152, R40, R41, R42 ;  /* 0x0000002928987223 */ /* 0x000fe2000001002a */
[----:B------:R-:W-:Y:S01]  /*62a30*/  FADD.FTZ R40, -R101, R43 ;  /* 0x0000002b65287221 */ /* 0x000fe20000010100 */
[----:B-----5:R-:W-:Y:S02]  /*62a40*/  HADD2.F32 R42, -RZ, R159.H0_H0 ;  /* 0x2000009fff2a7230 */ /* 0x020fe40000004100 */
[----:B------:R-:W-:Y:S02]  /*62a50*/  HADD2.F32 R41, -RZ, R162.H0_H0 ;  /* 0x200000a2ff297230 */ /* 0x000fe40000004100 */
[----:B------:R-:W-:Y:S01]  /*62a60*/  FMUL.FTZ R40, R100, R40 ;  /* 0x0000002864287220 */ /* 0x000fe20000410000 */
[----:B------:R-:W-:-:S03]  /*62a70*/  HADD2.F32 R43, -RZ, R62.H0_H0 ;  /* 0x2000003eff2b7230 */ /* 0x000fc60000004100 */
[----:B------:R-:W-:Y:S01]  /*62a80*/  FFMA.FTZ R42, R40, R42, R41 ;  /* 0x0000002a282a7223 */ /* 0x000fe20000010029 */
        /* <DEDUP_REMOVED lines=13> */
[----:B------:R-:W-:Y:S01]  /*62b60*/  FMUL.FTZ R40, R100, R40 ;  /* 0x0000002864287220 */ /* 0x000fe20000410000 */
[----:B------:R-:W-:-:S03]  /*62b70*/  HADD2.F32 R45, -RZ, R63.H0_H0 ;  /* 0x2000003fff2d7230 */ /* 0x000fc60000004100 */
[----:B------:R-:W-:Y:S01]  /*62b80*/  FFMA.FTZ R43, R40, R43, R41 ;  /* 0x0000002b282b7223 */ /* 0x000fe20000010029 */
[----:B------:R-:W-:-:S05]  /*62b90*/  HADD2.F32 R41, -RZ, R178.H0_H0 ;  /* 0x200000b2ff297230 */ /* 0x000fca0000004100 */
[----:B------:R-:W-:Y:S01]  /*62ba0*/  FFMA.FTZ R159, R40, R41, R45 ;  /* 0x00000029289f7223 */ /* 0x000fe2000001002d */
[C---:B------:R-:W-:Y:S01]  /*62bb0*/  FADD.FTZ R40, -R101.reuse, R46 ;  /* 0x0000002e65287221 */ /* 0x040fe20000010100 */
[----:B------:R-:W-:Y:S02]  /*62bc0*/  HADD2.F32 R41, -RZ, R192.H1_H1 ;  /* 0x300000c0ff297230 */ /* 0x000fe40000004100 */
[----:B------:R-:W-:Y:S02]  /*62bd0*/  HADD2.F32 R45, -RZ, R163.H1_H1 ;  /* 0x300000a3ff2d7230 */ /* 0x000fe40000004100 */
[----:B------:R-:W-:Y:S01]  /*62be0*/  FMUL.FTZ R40, R100, R40 ;  /* 0x0000002864287220 */ /* 0x000fe20000410000 */
[----:B------:R-:W-:Y:S01]  /*62bf0*/  HADD2.F32 R46, -RZ, R63.H1_H1 ;  /* 0x3000003fff2e7230 */ /* 0x000fe20000004100 */
[----:B------:R-:W-:Y:S01]  /*62c00*/  F2FP.F16.F32.PACK_AB R42, R44, R42 ;  /* 0x0000002a2c2a723e */ /* 0x000fe200000000ff */
[----:B------:R-:W-:Y:S01]  /*62c10*/  FADD.FTZ R31, -R101, R31 ;  /* 0x0000001f651f7221 */ /* 0x000fe20000010100 */
[----:B------:R-:W-:Y:S01]  /*62c20*/  FFMA.FTZ R45, R40, R41, R45 ;  /* 0x00000029282d7223 */ /* 0x000fe2000001002d */
[----:B------:R-:W-:-:S02]  /*62c30*/  HADD2.F32 R41, -RZ, R178.H1_H1 ;  /* 0x300000b2ff297230 */ /* 0x000fc40000004100 */
[C---:B------:R-:W-:Y:S01]  /*62c40*/  FADD.FTZ R34, -R101.reuse, R34 ;  /* 0x0000002265227221 */ /* 0x040fe20000010100 */
[----:B------:R-:W-:Y:S01]  /*62c50*/  FMUL.FTZ R31, R100, R31 ;  /* 0x0000001f641f7220 */ /* 0x000fe20000410000 */
[----:B------:R-:W-:Y:S01]  /*62c60*/  FADD.FTZ R35, -R101, R35 ;  /* 0x0000002365237221 */ /* 0x000fe20000010100 */
[----:B------:R-:W-:Y:S01]  /*62c70*/  F2FP.F16.F32.PACK_AB R43, R45, R43 ;  /* 0x0000002b2d2b723e */ /* 0x000fe200000000ff */
[----:B------:R-:W-:Y:S01]  /*62c80*/  FFMA.FTZ R46, R40, R41, R46 ;  /* 0x00000029282e7223 */ /* 0x000fe2000001002e */
[----:B------:R-:W2:Y:S01]  /*62c90*/  LDL R192, [R1+0x60] ;  /* 0x0000600001c07983 */ /* 0x000ea20000100800 */
[----:B------:R-:W1:Y:S03]  /*62ca0*/  @!P1 LDC.64 R40, c[0x0][0x3c0] ;  /* 0x0000f000ff289b82 */ /* 0x000e660000000a00 */
[----:B------:R-:W3:Y:S01]  /*62cb0*/  LDL R178, [R1+0x64] ;  /* 0x0000640001b27983 */ /* 0x000ee20000100800 */
[----:B-1----:R-:W-:-:S05]  /*62cc0*/  @!P1 IMAD.WIDE R40, R252, 0x4, R40 ;  /* 0x00000004fc289825 */ /* 0x002fca00078e0228 */
[----:B------:R1:W-:Y:S02]  /*62cd0*/  @!P1 STG.E desc[UR6][R40.64], R179 ;  /* 0x000000b328009986 */ /* 0x0003e4000c101906 */
[----:B-1----:R-:W1:Y:S01]  /*62ce0*/  @!P1 LDC.64 R40, c[0x0][0x3c8] ;  /* 0x0000f200ff289b82 */ /* 0x002e620000000a00 */
[----:B------:R-:W-:Y:S01]  /*62cf0*/  IMAD.WIDE.U32 R44, R30, 0x10, R222 ;  /* 0x000000101e2c7825 */ /* 0x000fe200078e00de */
[----:B------:R-:W4:Y:S03]  /*62d00*/  LDL R179, [R1+0x7c] ;  /* 0x00007c0001b37983 */ /* 0x000f260000100800 */
[----:B-1----:R-:W-:-:S05]  /*62d10*/  @!P1 IMAD.WIDE R40, R252, 0x4, R40 ;  /* 0x00000004fc289825 */ /* 0x002fca00078e0228 */
[----:B------:R1:W-:Y:S02]  /*62d20*/  @!P1 STG.E desc[UR6][R40.64], R100 ;  /* 0x0000006428009986 */ /* 0x0003e4000c101906 */
[----:B-1----:R-:W-:Y:S02]  /*62d30*/  F2FP.F16.F32.PACK_AB R41, R177, R176 ;  /* 0x000000b0b129723e */ /* 0x002fe400000000ff */
[----:B------:R-:W-:Y:S01]  /*62d40*/  F2FP.F16.F32.PACK_AB R40, R157, R47 ;  /* 0x0000002f9d28723e */ /* 0x000fe200000000ff */
[----:B------:R-:W5:Y:S04]  /*62d50*/  LDL R176, [R1+0x78] ;  /* 0x0000780001b07983 */ /* 0x000f680000100800 */
[----:B------:R1:W-:Y:S01]  /*62d60*/  STG.E.128 desc[UR6][R44.64], R40 ;  /* 0x000000282c007986 */ /* 0x0003e2000c101d06 */
[----:B------:R-:W-:-:S03]  /*62d70*/  F2FP.F16.F32.PACK_AB R47, R46, R159 ;  /* 0x0000009f2e2f723e */ /* 0x000fc600000000ff */
[----:B------:R-:W2:Y:S04]  /*62d80*/  LDL R157, [R1+0x88] ;  /* 0x00008800019d7983 */ /* 0x000ea80000100800 */
[----:B------:R-:W3:Y:S04]  /*62d90*/  LDL R177, [R1+0x8c] ;  /* 0x00008c0001b17983 */ /* 0x000ee80000100800 */
[----:B-1----:R-:W4:Y:S04]  /*62da0*/  LDL R42, [R1+0x80] ;  /* 0x00008000012a7983 */ /* 0x002f280000100800 */
[----:B------:R-:W5:Y:S01]  /*62db0*/  LDL R43, [R1+0x70] ;  /* 0x00007000012b7983 */ /* 0x000f620000100800 */
[----:B------:R-:W-:-:S03]  /*62dc0*/  F2FP.F16.F32.PACK_AB R46, R158, R153 ;  /* 0x000000999e2e723e */ /* 0x000fc600000000ff */
[----:B------:R-:W2:Y:S04]  /*62dd0*/  LDL R159, [R1+0x74] ;  /* 0x00007400019f7983 */ /* 0x000ea80000100800 */
[----:B------:R-:W3:Y:S01]  /*62de0*/  LDL R158, [R1+0x84] ;  /* 0x00008400019e7983 */ /* 0x000ee20000100800 */
[----:B------:R-:W-:Y:S01]  /*62df0*/  F2FP.F16.F32.PACK_AB R45, R152, R103 ;  /* 0x00000067982d723e */ /* 0x000fe200000000ff */
[----:B0-----:R-:W-:Y:S01]  /*62e00*/  IMAD.WIDE.U32 R40, R30, 0x10, R220 ;  /* 0x000000101e287825 */ /* 0x001fe200078e00dc */
[----:B------:R-:W-:-:S03]  /*62e10*/  F2FP.F16.F32.PACK_AB R44, R102, R39 ;  /* 0x00000027662c723e */ /* 0x000fc600000000ff */
[C---:B------:R-:W-:Y:S01]  /*62e20*/  FMUL.FTZ R34, R100.reuse, R34 ;  /* 0x0000002264227220 */ /* 0x040fe20000410000 */
[----:B------:R-:W-:Y:S01]  /*62e30*/  FMUL.FTZ R35, R100, R35 ;  /* 0x0000002364237220 */ /* 0x000fe20000410000 */
[----:B------:R-:W2:Y:S04]  /*62e40*/  LDL R103, [R1+0x50] ;  /* 0x0000500001677983 */ /* 0x000ea80000100800 */
[----:B------:R0:W-:Y:S04]  /*62e50*/  STG.E.128 desc[UR6][R40.64], R44 ;  /* 0x0000002c28007986 */ /* 0x0001e8000c101d06 */
[----:B------:R-:W2:Y:S01]  /*62e60*/  LDL R102, [R1+0x54] ;  /* 0x0000540001667983 */ /* 0x000ea20000100800 */
[----:B0-----:R-:W-:-:S02]  /*62e70*/  HADD2.F32 R41, -RZ, R164.H0_H0 ;  /* 0x200000a4ff297230 */ /* 0x001fc40000004100 */
[----:B------:R-:W-:Y:S02]  /*62e80*/  HADD2.F32 R40, -RZ, R64.H0_H0 ;  /* 0x20000040ff287230 */ /* 0x000fe40000004100 */
[----:B------:R-:W-:Y:S02]  /*62e90*/  HADD2.F32 R44, -RZ, R165.H1_H1 ;  /* 0x300000a5ff2c7230 */ /* 0x000fe40000004100 */
[--C-:B------:R-:W-:Y:S02]  /*62ea0*/  HADD2.F32 R45, -RZ, R166.reuse.H0_H0 ;  /* 0x200000a6ff2d7230 */ /* 0x100fe40000004100 */
[----:B------:R-:W-:Y:S02]  /*62eb0*/  HADD2.F32 R46, -RZ, R166.H1_H1 ;  /* 0x300000a6ff2e7230 */ /* 0x000fe40000004100 */
[----:B------:R-:W-:Y:S02]  /*62ec0*/  HADD2.F32 R47, -RZ, R167.H0_H0 ;  /* 0x200000a7ff2f7230 */ /* 0x000fe40000004100 */
[----:B----4-:R-:W-:-:S02]  /*62ed0*/  HADD2.F32 R30, -RZ, R42.H0_H0 ;  /* 0x2000002aff1e7230 */ /* 0x010fc40000004100 */
[----:B-----5:R-:W-:-:S03]  /*62ee0*/  HADD2.F32 R39, -RZ, R43.H0_H0 ;  /* 0x2000002bff277230 */ /* 0x020fc60000004100 */
[C---:B------:R-:W-:Y:S02]  /*62ef0*/  FFMA.FTZ R30, R31.reuse, R30, R41 ;  /* 0x0000001e1f1e7223 */ /* 0x040fe40000010029 */
[----:B------:R-:W-:Y:S01]  /*62f00*/  FFMA.FTZ R40, R31, R39, R40 ;  /* 0x000000271f287223 */ /* 0x000fe20000010028 */
[----:B------:R-:W-:Y:S01]  /*62f10*/  FADD.FTZ R31, -R101, R32 ;  /* 0x00000020651f7221 */ /* 0x000fe20000010100 */
[----:B------:R-:W-:-:S03]  /*62f20*/  HADD2.F32 R39, -RZ, R43.H1_H1 ;  /* 0x3000002bff277230 */ /* 0x000fc60000004100 */
[----:B------:R-:W-:Y:S01]  /*62f30*/  FMUL.FTZ R32, R100, R31 ;  /* 0x0000001f64207220 */ /* 0x000fe20000410000 */
[----:B------:R-:W-:Y:S02]  /*62f40*/  HADD2.F32 R31, -RZ, R42.H1_H1 ;  /* 0x3000002aff1f7230 */ /* 0x000fe40000004100 */
[----:B------:R-:W-:Y:S02]  /*62f50*/  HADD2.F32 R42, -RZ, R164.H1_H1 ;  /* 0x300000a4ff2a7230 */ /* 0x000fe40000004100 */
[----:B------:R-:W-:-:S03]  /*62f60*/  HADD2.F32 R41, -RZ, R64.H1_H1 ;  /* 0x30000040ff297230 */ /* 0x000fc60000004100 */
[C---:B------:R-:W-:Y:S02]  /*62f70*/  FFMA.FTZ R31, R32.reuse, R31, R42 ;  /* 0x0000001f201f7223 */ /* 0x040fe4000001002a */
[----:B------:R-:W-:Y:S01]  /*62f80*/  FFMA.FTZ R41, R32, R39, R41 ;  /* 0x0000002720297223 */ /* 0x000fe20000010029 */
[----:B------:R-:W-:Y:S01]  /*62f90*/  FADD.FTZ R32, -R101, R33 ;  /* 0x0000002165207221 */ /* 0x000fe20000010100 */
[----:B---3--:R-:W-:Y:S02]  /*62fa0*/  HADD2.F32 R33, -RZ, R158.H0_H0 ;  /* 0x2000009eff217230 */ /* 0x008fe40000004100 */
[----:B------:R-:W-:Y:S02]  /*62fb0*/  HADD2.F32 R43, -RZ, R165.H0_H0 ;  /* 0x200000a5ff2b7230 */ /* 0x000fe40000004100 */
[----:B------:R-:W-:Y:S01]  /*62fc0*/  FMUL.FTZ R32, R100, R32 ;  /* 0x0000002064207220 */ /* 0x000fe20000410000 */
[----:B--2---:R-:W-:Y:S02]  /*62fd0*/  HADD2.F32 R39, -RZ, R159.H0_H0 ;  /* 0x2000009fff277230 */ /* 0x004fe40000004100 */
[----:B------:R-:W-:-:S02]  /*62fe0*/  HADD2.F32 R42, -RZ, R65.H0_H0 ;  /* 0x20000041ff2a7230 */ /* 0x000fc40000004100 */
[C---:B------:R-:W-:Y:S01]  /*62ff0*/  FFMA.FTZ R33, R32.reuse, R33, R43 ;  /* 0x0000002120217223 */ /* 0x040fe2000001002b */
[----:B------:R-:W-:Y:S02]  /*63000*/  HADD2.F32 R43, -RZ, R65.H1_H1 ;  /* 0x30000041ff2b7230 */ /* 0x000fe40000004100 */
[----:B------:R-:W-:Y:S01]  /*63010*/  FFMA.FTZ R42, R32, R39, R42 ;  /* 0x00000027202a7223 */ /* 0x000fe2000001002a */
[----:B------:R-:W-:Y:S02]  /*63020*/  HADD2.F32 R32, -RZ, R158.H1_H1 ;  /* 0x3000009eff207230 */ /* 0x000fe40000004100 */
[----:B------:R-:W-:-:S03]  /*63030*/  HADD2.F32 R39, -RZ, R159.H1_H1 ;  /* 0x3000009fff277230 */ /* 0x000fc60000004100 */
[C---:B------:R-:W-:Y:S01]  /*63040*/  FFMA.FTZ R32, R34.reuse, R32, R44 ;  /* 0x0000002022207223 */ /* 0x040fe2000001002c */
[----:B------:R-:W-:Y:S02]  /*63050*/  HADD2.F32 R44, -RZ, R66.H0_H0 ;  /* 0x20000042ff2c7230 */ /* 0x000fe40000004100 */
[----:B------:R-:W-:Y:S01]  /*63060*/  FFMA.FTZ R43, R34, R39, R43 ;  /* 0x00000027222b7223 */ /* 0x000fe2000001002b */
[----:B------:R-:W-:Y:S02]  /*63070*/  HADD2.F32 R34, -RZ, R157.H0_H0 ;  /* 0x2000009dff227230 */ /* 0x000fe40000004100 */
[----:B------:R-:W-:-:S03]  /*63080*/  HADD2.F32 R39, -RZ, R176.H0_H0 ;  /* 0x200000b0ff277230 */ /* 0x000fc60000004100 */
[C---:B------:R-:W-:Y:S02]  /*63090*/  FFMA.FTZ R34, R35.reuse, R34, R45 ;  /* 0x0000002223227223 */ /* 0x040fe4000001002d */
        /* <DEDUP_REMOVED lines=15> */
[----:B------:R-:W-:Y:S01]  /*63190*/  FADD.FTZ R37, -R101, R38 ;  /* 0x0000002665257221 */ /* 0x000fe20000010100 */
[----:B------:R-:W-:Y:S01]  /*631a0*/  HADD2.F32 R38, -RZ, R177.H1_H1 ;  /* 0x300000b1ff267230 */ /* 0x000fe20000004100 */
[----:B------:R-:W2:Y:S01]  /*631b0*/  LDL R47, [R1+0x68] ;  /* 0x00006800012f7983 */ /* 0x000ea20000100800 */
[----:B------:R-:W-:Y:S02]  /*631c0*/  HADD2.F32 R46, -RZ, R167.H1_H1 ;  /* 0x300000a7ff2e7230 */ /* 0x000fe40000004100 */
[----:B------:R-:W-:-:S04]  /*631d0*/  FMUL.FTZ R37, R100, R37 ;  /* 0x0000002564257220 */ /* 0x000fc80000410000 */
[----:B------:R-:W-:Y:S02]  /*631e0*/  FFMA.FTZ R38, R37, R38, R46 ;  /* 0x0000002625267223 */ /* 0x000fe4000001002e */
[----:B------:R-:W3:Y:S01]  /*631f0*/  LDL R46, [R1+0x6c] ;  /* 0x00006c00012e7983 */ /* 0x000ee20000100800 */
[----:B------:R-:W-:-:S03]  /*63200*/  F2FP.F16.F32.PACK_AB R34, R45, R34 ;  /* 0x000000222d22723e */ /* 0x000fc600000000ff */
[----:B------:R-:W4:Y:S01]  /*63210*/  LDL R45, [R1+0x58] ;  /* 0x00005800012d7983 */ /* 0x000f220000100800 */
[----:B------:R-:W-:Y:S02]  /*63220*/  F2FP.F16.F32.PACK_AB R35, R38, R35 ;  /* 0x000000232623723e */ /* 0x000fe400000000ff */
[----:B------:R-:W-:Y:S02]  /*63230*/  F2FP.F16.F32.PACK_AB R38, R36, R44 ;  /* 0x0000002c2426723e */ /* 0x000fe400000000ff */
[----:B------:R-:W-:Y:S01]  /*63240*/  F2FP.F16.F32.PACK_AB R36, R41, R40 ;  /* 0x000000282924723e */ /* 0x000fe200000000ff */
[----:B------:R-:W-:Y:S01]  /*63250*/  FADD.FTZ R27, -R101, R27 ;  /* 0x0000001b651b7221 */ /* 0x000fe20000010100 */
[----:B------:R-:W5:Y:S01]  /*63260*/  LDL R40, [R1+0x5c] ;  /* 0x00005c0001287983 */ /* 0x000f620000100800 */
[----:B------:R-:W-:Y:S02]  /*63270*/  F2FP.F16.F32.PACK_AB R33, R32, R33 ;  /* 0x000000212021723e */ /* 0x000fe400000000ff */
[----:B------:R-:W-:Y:S01]  /*63280*/  F2FP.F16.F32.PACK_AB R32, R31, R30 ;  /* 0x0000001e1f20723e */ /* 0x000fe200000000ff */
[----:B------:R-:W-:-:S04]  /*63290*/  IMAD.WIDE.U32 R30, R216, 0x10, R222 ;  /* 0x00000010d81e7825 */ /* 0x000fc800078e00de */
[C---:B------:R-:W-:Y:S01]  /*632a0*/  FADD.FTZ R29, -R101.reuse, R29 ;  /* 0x0000001d651d7221 */ /* 0x040fe20000010100 */
[C---:B------:R-:W-:Y:S01]  /*632b0*/  FADD.FTZ R25, -R101.reuse, R25 ;  /* 0x0000001965197221 */ /* 0x040fe20000010100 */
[C---:B------:R-:W-:Y:S01]  /*632c0*/  FADD.FTZ R23, -R101.reuse, R23 ;  /* 0x0000001765177221 */ /* 0x040fe20000010100 */
[----:B------:R-:W5:Y:S04]  /*632d0*/  LDL R44, [R1+0x44] ;  /* 0x00004400012c7983 */ /* 0x000f680000100800 */
[----:B------:R0:W-:Y:S01]  /*632e0*/  STG.E.128 desc[UR6][R30.64], R32 ;  /* 0x000000201e007986 */ /* 0x0001e2000c101d06 */
[----:B------:R-:W-:-:S03]  /*632f0*/  FADD.FTZ R19, -R101, R19 ;  /* 0x0000001365137221 */ /* 0x000fc60000010100 */
[----:B------:R-:W5:Y:S01]  /*63300*/  LDL R41, [R1+0x20] ;  /* 0x0000200001297983 */ /* 0x000f620000100800 */
[----:B0-----:R-:W-:Y:S02]  /*63310*/  HADD2.F32 R30, -RZ, R179.H1_H1 ;  /* 0x300000b3ff1e7230 */ /* 0x001fe40000004100 */
[----:B------:R-:W-:-:S05]  /*63320*/  HADD2.F32 R31, -RZ, R67.H1_H1 ;  /* 0x30000043ff1f7230 */ /* 0x000fca0000004100 */
[----:B------:R-:W-:Y:S01]  /*63330*/  FFMA.FTZ R30, R37, R30, R31 ;  /* 0x0000001e251e7223 */ /* 0x000fe2000001001f */
[----:B------:R-:W-:Y:S01]  /*63340*/  F2FP.F16.F32.PACK_AB R37, R43, R42 ;  /* 0x0000002a2b25723e */ /* 0x000fe200000000ff */
[----:B------:R-:W-:-:S03]  /*63350*/  FADD.FTZ R32, -R101, R22 ;  /* 0x0000001665207221 */ /* 0x000fc60000010100 */
[----:B------:R-:W-:Y:S01]  /*63360*/  F2FP.F16.F32.PACK_AB R39, R30, R39 ;  /* 0x000000271e27723e */ /* 0x000fe200000000ff */
[----:B------:R-:W-:-:S04]  /*63370*/  IMAD.WIDE.U32 R30, R216, 0x10, R220 ;  /* 0x00000010d81e7825 */ /* 0x000fc800078e00dc */
[C---:B------:R-:W-:Y:S01]  /*63380*/  FMUL.FTZ R32, R100.reuse, R32 ;  /* 0x0000002064207220 */ /* 0x040fe20000410000 */
[----:B------:R-:W-:Y:S01]  /*63390*/  HADD2.F32 R33, -RZ, R169.H0_H0 ;  /* 0x200000a9ff217230 */ /* 0x000fe20000004100 */
[----:B------:R0:W-:Y:S01]  /*633a0*/  STG.E.128 desc[UR6][R30.64], R36 ;  /* 0x000000241e007986 */ /* 0x0001e2000c101d06 */
[----:B------:R-:W-:Y:S02]  /*633b0*/  HADD2.F32 R22, -RZ, R168.H0_H0 ;  /* 0x200000a8ff167230 */ /* 0x000fe40000004100 */
[----:B------:R-:W-:Y:S01]  /*633c0*/  FADD.FTZ R34, -R101, R28 ;  /* 0x0000001c65227221 */ /* 0x000fe20000010100 */
[C---:B------:R-:W-:Y:S01]  /*633d0*/  FMUL.FTZ R28, R100.reuse, R27 ;  /* 0x0000001b641c7220 */ /* 0x040fe20000410000 */
[----:B------:R-:W-:Y:S01]  /*633e0*/  FMUL.FTZ R29, R100, R29 ;  /* 0x0000001d641d7220 */ /* 0x000fe20000410000 */
[----:B------:R-:W5:Y:S04]  /*633f0*/  LDL R43, [R1+0x34] ;  /* 0x00003400012b7983 */ /* 0x000f680000100800 */
[----:B------:R-:W5:Y:S01]  /*63400*/  LDL R42, [R1+0x48] ;  /* 0x00004800012a7983 */ /* 0x000f620000100800 */
[----:B0-----:R-:W-:-:S02]  /*63410*/  HADD2.F32 R31, -RZ, R192.H0_H0 ;  /* 0x200000c0ff1f7230 */ /* 0x001fc40000004100 */
[----:B------:R-:W-:Y:S01]  /*63420*/  FADD.FTZ R30, -R101, R24 ;  /* 0x00000018651e7221 */ /* 0x000fe20000010100 */
[----:B------:R-:W-:-:S03]  /*63430*/  HADD2.F32 R24, -RZ, R178.H0_H0 ;  /* 0x200000b2ff187230 */ /* 0x000fc60000004100 */
[----:B------:R-:W-:Y:S01]  /*63440*/  FMUL.FTZ R30, R100, R30 ;  /* 0x0000001e641e7220 */ /* 0x000fe20000410000 */
[----:B------:R-:W-:Y:S01]  /*63450*/  FFMA.FTZ R22, R32, R31, R22 ;  /* 0x0000001f20167223 */ /* 0x000fe20000010016 */
[----:B------:R-:W-:Y:S02]  /*63460*/  FADD.FTZ R31, -R101, R26 ;  /* 0x0000001a651f7221 */ /* 0x000fe40000010100 */
[----:B------:R-:W-:Y:S01]  /*63470*/  FFMA.FTZ R24, R30, R24, R33 ;  /* 0x000000181e187223 */ /* 0x000fe20000010021 */
[--C-:B------:R-:W-:Y:S02]  /*63480*/  HADD2.F32 R33, -RZ, R170.reuse.H0_H0 ;  /* 0x200000aaff217230 */ /* 0x100fe40000004100 */
[C---:B------:R-:W-:Y:S01]  /*63490*/  FMUL.FTZ R31, R100.reuse, R31 ;  /* 0x0000001f641f7220 */ /* 0x040fe20000410000 */
[----:B------:R-:W-:Y:S01]  /*634a0*/  FMUL.FTZ R34, R100, R34 ;  /* 0x0000002264227220 */ /* 0x000fe20000410000 */
[----:B------:R-:W-:Y:S02]  /*634b0*/  HADD2.F32 R36, -RZ, R170.H1_H1 ;  /* 0x300000aaff247230 */ /* 0x000fe40000004100 */
[----:B------:R-:W-:-:S02]  /*634c0*/  HADD2.F32 R37, -RZ, R171.H1_H1 ;  /* 0x300000abff257230 */ /* 0x000fc40000004100 */
[----:B------:R-:W-:Y:S02]  /*634d0*/  HADD2.F32 R39, -RZ, R169.H1_H1 ;  /* 0x300000a9ff277230 */ /* 0x000fe40000004100 */
[----:B------:R-:W-:Y:S02]  /*634e0*/  HADD2.F32 R38, -RZ, R168.H1_H1 ;  /* 0x300000a8ff267230 */ /* 0x000fe40000004100 */
[----:B--2---:R-:W-:-:S05]  /*634f0*/  HADD2.F32 R26, -RZ, R47.H0_H0 ;  /* 0x2000002fff1a7230 */ /* 0x004fca0000004100 */
[----:B------:R-:W-:Y:S01]  /*63500*/  FFMA.FTZ R26, R31, R26, R33 ;  /* 0x0000001a1f1a7223 */ /* 0x000fe20000010021 */
[----:B------:R-:W-:Y:S02]  /*63510*/  HADD2.F32 R33, -RZ, R171.H0_H0 ;  /* 0x200000abff217230 */ /* 0x000fe40000004100 */
[--C-:B---3--:R-:W-:Y:S02]  /*63520*/  HADD2.F32 R27, -RZ, R46.reuse.H0_H0 ;  /* 0x2000002eff1b7230 */ /* 0x108fe40000004100 */
[----:B------:R-:W-:Y:S02]  /*63530*/  HADD2.F32 R35, -RZ, R47.H1_H1 ;  /* 0x3000002fff237230 */ /* 0x000fe40000004100 */
[----:B------:R-:W2:Y:S01]  /*63540*/  LDL R47, [R1+0x40] ;  /* 0x00004000012f7983 */ /* 0x000ea20000100800 */
[----:B------:R-:W-:Y:S01]  /*63550*/  FFMA.FTZ R27, R34, R27, R33 ;  /* 0x0000001b221b7223 */ /* 0x000fe20000010021 */
[----:B------:R-:W-:Y:S02]  /*63560*/  HADD2.F32 R33, -RZ, R46.H1_H1 ;  /* 0x3000002eff217230 */ /* 0x000fe40000004100 */
[----:B------:R-:W-:Y:S01]  /*63570*/  FFMA.FTZ R35, R28, R35, R36 ;  /* 0x000000231c237223 */ /* 0x000fe20000010024 */
[C---:B------:R-:W-:Y:S01]  /*63580*/  FMUL.FTZ R36, R100.reuse, R25 ;  /* 0x0000001964247220 */ /* 0x040fe20000410000 */
[----:B------:R-:W-:Y:S01]  /*63590*/  HADD2.F32 R25, -RZ, R178.H1_H1 ;  /* 0x300000b2ff197230 */ /* 0x000fe20000004100 */
[----:B------:R-:W3:Y:S01]  /*635a0*/  LDL R46, [R1+0x30] ;  /* 0x00003000012e7983 */ /* 0x000ee20000100800 */
[----:B------:R-:W-:Y:S01]  /*635b0*/  FFMA.FTZ R37, R29, R33, R37 ;  /* 0x000000211d257223 */ /* 0x000fe20000010025 */
[----:B------:R-:W-:Y:S01]  /*635c0*/  FMUL.FTZ R33, R100, R23 ;  /* 0x0000001764217220 */ /* 0x000fe20000410000 */
[----:B------:R-:W-:-:S02]  /*635d0*/  HADD2.F32 R23, -RZ, R192.H1_H1 ;  /* 0x300000c0ff177230 */ /* 0x000fc40000004100 */
[----:B------:R-:W-:Y:S01]  /*635e0*/  FFMA.FTZ R25, R36, R25, R39 ;  /* 0x0000001924197223 */ /* 0x000fe20000010027 */
[----:B------:R-:W-:Y:S01]  /*635f0*/  F2FP.F16.F32.PACK_AB R26, R35, R26 ;  /* 0x0000001a231a723e */ /* 0x000fe200000000ff */
[----:B------:R-:W3:Y:S01]  /*63600*/  LDL R39, [R1+0x4c] ;  /* 0x00004c0001277983 */ /* 0x000ee20000100800 */
[----:B------:R-:W-:Y:S02]  /*63610*/  FFMA.FTZ R23, R33, R23, R38 ;  /* 0x0000001721177223 */ /* 0x000fe40000010026 */
[----:B------:R-:W-:Y:S01]  /*63620*/  F2FP.F16.F32.PACK_AB R25, R25, R24 ;  /* 0x000000181919723e */ /* 0x000fe200000000ff */
[----:B------:R-:W3:Y:S01]  /*63630*/  LDL R38, [R1+0x3c] ;  /* 0x00003c0001267983 */ /* 0x000ee20000100800 */
[----:B------:R-:W-:Y:S02]  /*63640*/  F2FP.F16.F32.PACK_AB R27, R37, R27 ;  /* 0x0000001b251b723e */ /* 0x000fe400000000ff */
[----:B------:R-:W-:Y:S01]  /*63650*/  F2FP.F16.F32.PACK_AB R24, R23, R22 ;  /* 0x000000161718723e */ /* 0x000fe200000000ff */
[----:B------:R-:W-:-:S05]  /*63660*/  IMAD.WIDE.U32 R22, R218, 0x10, R222 ;  /* 0x00000010da167825 */ /* 0x000fca00078e00de */
[----:B------:R0:W-:Y:S02]  /*63670*/  STG.E.128 desc[UR6][R22.64], R24 ;  /* 0x0000001816007986 */ /* 0x0001e4000c101d06 */
[--C-:B0-----:R-:W-:Y:S02]  /*63680*/  HADD2.F32 R23, -RZ, R103.reuse.H0_H0 ;  /* 0x20000067ff177230 */ /* 0x101fe40000004100 */
[--C-:B------:R-:W-:Y:S02]  /*63690*/  HADD2.F32 R24, -RZ, R68.reuse.H0_H0 ;  /* 0x20000044ff187230 */ /* 0x100fe40000004100 */
[----:B------:R-:W-:Y:S02]  /*636a0*/  HADD2.F32 R22, -RZ, R103.H1_H1 ;  /* 0x30000067ff167230 */ /* 0x000fe40000004100 */
[----:B------:R-:W-:Y:S02]  /*636b0*/  HADD2.F32 R25, -RZ, R68.H1_H1 ;  /* 0x30000044ff197230 */ /* 0x000fe40000004100 */
[----:B------:R-:W-:Y:S01]  /*636c0*/  FFMA.FTZ R32, R32, R23, R24 ;  /* 0x0000001720207223 */ /* 0x000fe20000010018 */
[----:B------:R-:W-:-:S02]  /*636d0*/  HADD2.F32 R23, -RZ, R102.H0_H0 ;  /* 0x20000066ff177230 */ /* 0x000fc40000004100 */
[----:B------:R-:W-:Y:S02]  /*636e0*/  HADD2.F32 R24, -RZ, R69.H0_H0 ;  /* 0x20000045ff187230 */ /* 0x000fe40000004100 */
[----:B------:R-:W-:Y:S01]  /*636f0*/  FFMA.FTZ R33, R33, R22, R25 ;  /* 0x0000001621217223 */ /* 0x000fe20000010019 */
[----:B----4-:R-:W-:Y:S02]  /*63700*/  HADD2.F32 R22, -RZ, R45.H0_H0 ;  /* 0x2000002dff167230 */ /* 0x010fe40000004100 */
[----:B------:R-:W-:Y:S01]  /*63710*/  FFMA.FTZ R35, R30, R23, R24 ;  /* 0x000000171e237223 */ /* 0x000fe20000010018 */
[----:B------:R-:W-:Y:S02]  /*63720*/  HADD2.F32 R23, -RZ, R70.H0_H0 ;  /* 0x20000046ff177230 */ /* 0x000fe40000004100 */
[----:B-----5:R-:W-:-:S03]  /*63730*/  HADD2.F32 R27, -RZ, R40.H1_H1 ;  /* 0x30000028ff1b7230 */ /* 0x020fc60000004100 */
[----:B------:R-:W-:Y:S01]  /*63740*/  FFMA.FTZ R22, R31, R22, R23 ;  /* 0x000000161f167223 */ /* 0x000fe20000010017 */
[----:B------:R-:W-:Y:S02]  /*63750*/  HADD2.F32 R23, -RZ, R40.H0_H0 ;  /* 0x20000028ff177230 */ /* 0x000fe40000004100 */
[----:B------:R-:W4:Y:S01]  /*63760*/  LDL R40, [R1+0x38] ;  /* 0x0000380001287983 */ /* 0x000f220000100800 */
[----:B------:R-:W-:Y:S02]  /*63770*/  HADD2.F32 R24, -RZ, R102.H1_H1 ;  /* 0x30000066ff187230 */ /* 0x000fe40000004100 */
[----:B------:R-:W-:Y:S02]  /*63780*/  HADD2.F32 R25, -RZ, R69.H1_H1 ;  /* 0x30000045ff197230 */ /* 0x000fe40000004100 */
[----:B------:R-:W-:-:S03]  /*63790*/  HADD2.F32 R26, -RZ, R70.H1_H1 ;  /* 0x30000046ff1a7230 */ /* 0x000fc60000004100 */
[----:B------:R-:W-:Y:S01]  /*637a0*/  FFMA.FTZ R36, R36, R24, R25 ;  /* 0x0000001824247223 */ /* 0x000fe20000010019 */
[----:B------:R-:W-:Y:S02]  /*637b0*/  HADD2.F32 R25, -RZ, R45.H1_H1 ;  /* 0x3000002dff197230 */ /* 0x000fe40000004100 */
[--C-:B------:R-:W-:Y:S02]  /*637c0*/  HADD2.F32 R24, -RZ, R71.reuse.H0_H0 ;  /* 0x20000047ff187230 */ /* 0x100fe40000004100 */
[----:B------:R-:W-:Y:S01]  /*637d0*/  FMUL.FTZ R19, R100, R19 ;  /* 0x0000001364137220 */ /* 0x000fe20000410000 */
[C---:B------:R-:W-:Y:S01]  /*637e0*/  FADD.FTZ R20, -R101.reuse, R20 ;  /* 0x0000001465147221 */ /* 0x040fe20000010100 */
[----:B------:R-:W-:Y:S01]  /*637f0*/  FFMA.FTZ R37, R28, R25, R26 ;  /* 0x000000191c257223 */ /* 0x000fe2000001001a */
[----:B------:R-:W-:Y:S01]  /*63800*/  FADD.FTZ R25, -R101, R18 ;  /* 0x0000001265197221 */ /* 0x000fe20000010100 */
[----:B------:R-:W-:Y:S01]  /*63810*/  FFMA.FTZ R23, R34, R23, R24 ;  /* 0x0000001722177223 */ /* 0x000fe20000010018 */
[----:B------:R-:W-:Y:S01]  /*63820*/  HADD2.F32 R18, -RZ, R71.H1_H1 ;  /* 0x30000047ff127230 */ /* 0x000fe20000004100 */
[----:B------:R-:W5:Y:S01]  /*63830*/  LDL R45, [R1+0x10] ;  /* 0x00001000012d7983 */ /* 0x000f620000100800 */
[----:B------:R-:W-:-:S02]  /*63840*/  HADD2.F32 R26, -RZ, R172.H0_H0 ;  /* 0x200000acff1a7230 */ /* 0x000fc40000004100 */
[----:B------:R-:W-:Y:S01]  /*63850*/  FMUL.FTZ R25, R100, R25 ;  /* 0x0000001964197220 */ /* 0x000fe20000410000 */
[----:B------:R-:W-:Y:S01]  /*63860*/  FFMA.FTZ R18, R29, R27, R18 ;  /* 0x0000001b1d127223 */ /* 0x000fe20000010012 */
[----:B------:R-:W-:Y:S02]  /*63870*/  HADD2.F32 R29, -RZ, R72.H0_H0 ;  /* 0x20000048ff1d7230 */ /* 0x000fe40000004100 */
[----:B------:R-:W-:Y:S02]  /*63880*/  HADD2.F32 R27, -RZ, R172.H1_H1 ;  /* 0x300000acff1b7230 */ /* 0x000fe40000004100 */
[--C-:B------:R-:W-:Y:S02]  /*63890*/  HADD2.F32 R30, -RZ, R173.reuse.H0_H0 ;  /* 0x200000adff1e7230 */ /* 0x100fe40000004100 */
[C---:B------:R-:W-:Y:S01]  /*638a0*/  FADD.FTZ R21, -R101.reuse, R21 ;  /* 0x0000001565157221 */ /* 0x040fe20000010100 */
[----:B------:R-:W-:Y:S01]  /*638b0*/  HADD2.F32 R31, -RZ, R173.H1_H1 ;  /* 0x300000adff1f7230 */ /* 0x000fe20000004100 */
[----:B------:R-:W-:Y:S01]  /*638c0*/  F2FP.F16.F32.PACK_AB R23, R18, R23 ;  /* 0x000000171217723e */ /* 0x000fe200000000ff */
[----:B------:R-:W-:Y:S01]  /*638d0*/  FADD.FTZ R18, -R101, R14 ;  /* 0x0000000e65127221 */ /* 0x000fe20000010100 */
[----:B------:R-:W-:Y:S01]  /*638e0*/  F2FP.F16.F32.PACK_AB R22, R37, R22 ;  /* 0x000000162516723e */ /* 0x000fe200000000ff */
[----:B------:R-:W-:Y:S01]  /*638f0*/  HADD2.F32 R34, -RZ, R74.H0_H0 ;  /* 0x2000004aff227230 */ /* 0x000fe20000004100 */
[----:B------:R-:W5:Y:S01]  /*63900*/  LDL R37, [R1+0x2c] ;  /* 0x00002c0001257983 */ /* 0x000f620000100800 */
[----:B------:R-:W-:-:S02]  /*63910*/  HADD2.F32 R14, -RZ, R42.H0_H0 ;  /* 0x2000002aff0e7230 */ /* 0x000fc40000004100 */
[----:B--2---:R-:W-:-:S05]  /*63920*/  HADD2.F32 R24, -RZ, R47.H0_H0 ;  /* 0x2000002fff187230 */ /* 0x004fca0000004100 */
[----:B------:R-:W-:Y:S01]  /*63930*/  FFMA.FTZ R24, R25, R24, R26 ;  /* 0x0000001819187223 */ /* 0x000fe2000001001a */
[----:B---3--:R-:W-:Y:S02]  /*63940*/  HADD2.F32 R28, -RZ, R46.H0_H0 ;  /* 0x2000002eff1c7230 */ /* 0x008fe40000004100 */
[----:B------:R-:W-:-:S03]  /*63950*/  HADD2.F32 R26, -RZ, R47.H1_H1 ;  /* 0x3000002fff1a7230 */ /* 0x000fc60000004100 */
[----:B------:R-:W-:Y:S02]  /*63960*/  FFMA.FTZ R28, R25, R28, R29 ;  /* 0x0000001c191c7223 */ /* 0x000fe4000001001d */
[----:B------:R-:W-:Y:S01]  /*63970*/  FFMA.FTZ R25, R19, R26, R27 ;  /* 0x0000001a13197223 */ /* 0x000fe2000001001b */
[----:B------:R-:W-:Y:S02]  /*63980*/  HADD2.F32 R26, -RZ, R46.H1_H1 ;  /* 0x3000002eff1a7230 */ /* 0x000fe40000004100 */
[----:B------:R-:W-:-:S05]  /*63990*/  HADD2.F32 R27, -RZ, R72.H1_H1 ;  /* 0x30000048ff1b7230 */ /* 0x000fca0000004100 */
[----:B------:R-:W-:Y:S01]  /*639a0*/  FFMA.FTZ R29, R19, R26, R27 ;  /* 0x0000001a131d7223 */ /* 0x000fe2000001001b */
[----:B------:R-:W-:Y:S02]  /*639b0*/  HADD2.F32 R26, -RZ, R44.H0_H0 ;  /* 0x2000002cff1a7230 */ /* 0x000fe40000004100 */
[----:B------:R-:W-:Y:S01]  /*639c0*/  FMUL.FTZ R19, R100, R20 ;  /* 0x0000001464137220 */ /* 0x000fe20000410000 */
[----:B------:R-:W-:Y:S02]  /*639d0*/  HADD2.F32 R20, -RZ, R43.H0_H0 ;  /* 0x2000002bff147230 */ /* 0x000fe40000004100 */
[----:B------:R-:W-:Y:S02]  /*639e0*/  HADD2.F32 R27, -RZ, R73.H0_H0 ;  /* 0x20000049ff1b7230 */ /* 0x000fe40000004100 */
[----:B------:R-:W-:-:S03]  /*639f0*/  FFMA.FTZ R26, R19, R26, R30 ;  /* 0x0000001a131a7223 */ /* 0x000fc6000001001e */
[----:B------:R-:W-:Y:S01]  /*63a00*/  FFMA.FTZ R30, R19, R20, R27 ;  /* 0x00000014131e7223 */ /* 0x000fe2000001001b */
[----:B------:R-:W-:Y:S02]  /*63a10*/  HADD2.F32 R27, -RZ, R44.H1_H1 ;  /* 0x3000002cff1b7230 */ /* 0x000fe40000004100 */
[----:B------:R-:W2:Y:S01]  /*63a20*/  LDL R44, [R1+0x24] ;  /* 0x00002400012c7983 */ /* 0x000ea20000100800 */
[----:B------:R-:W-:Y:S01]  /*63a30*/  FMUL.FTZ R19, R100, R21 ;  /* 0x0000001564137220 */ /* 0x000fe20000410000 */
[----:B------:R-:W-:Y:S02]  /*63a40*/  HADD2.F32 R20, -RZ, R43.H1_H1 ;  /* 0x3000002bff147230 */ /* 0x000fe40000004100 */
[----:B------:R-:W-:Y:S01]  /*63a50*/  HADD2.F32 R21, -RZ, R73.H1_H1 ;  /* 0x30000049ff157230 */ /* 0x000fe20000004100 */
[----:B------:R-:W3:Y:S01]  /*63a60*/  LDL R43, [R1+0x14] ;  /* 0x00001400012b7983 */ /* 0x000ee20000100800 */
[----:B------:R-:W-:-:S03]  /*63a70*/  FFMA.FTZ R27, R19, R27, R31 ;  /* 0x0000001b131b7223 */ /* 0x000fc6000001001f */
[----:B------:R-:W-:Y:S01]  /*63a80*/  FFMA.FTZ R31, R19, R20, R21 ;  /* 0x00000014131f7223 */ /* 0x000fe20000010015 */
[----:B------:R-:W-:Y:S01]  /*63a90*/  F2FP.F16.F32.PACK_AB R20, R33, R32 ;  /* 0x000000202114723e */ /* 0x000fe200000000ff */
[----:B------:R-:W-:Y:S01]  /*63aa0*/  FMUL.FTZ R33, R100, R18 ;  /* 0x0000001264217220 */ /* 0x000fe20000410000 */
[----:B------:R-:W-:Y:S01]  /*63ab0*/  F2FP.F16.F32.PACK_AB R21, R36, R35 ;  /* 0x000000232415723e */ /* 0x000fe200000000ff */
[----:B------:R-:W-:Y:S01]  /*63ac0*/  IMAD.WIDE.U32 R18, R218, 0x10, R220 ;  /* 0x00000010da127825 */ /* 0x000fe200078e00dc */
[----:B------:R-:W3:Y:S04]  /*63ad0*/  LDL R36, [R1+0x1c] ;  /* 0x00001c0001247983 */ /* 0x000ee80000100800 */
[----:B------:R0:W-:Y:S01]  /*63ae0*/  STG.E.128 desc[UR6][R18.64], R20 ;  /* 0x0000001412007986 */ /* 0x0001e2000c101d06 */
[----:B----4-:R-:W-:-:S02]  /*63af0*/  HADD2.F32 R32, -RZ, R40.H0_H0 ;  /* 0x20000028ff207230 */ /* 0x010fc40000004100 */
[----:B0-----:R-:W-:Y:S01]  /*63b00*/  FADD.FTZ R21, -R101, R16 ;  /* 0x0000001065157221 */ /* 0x001fe20000010100 */
[----:B------:R-:W-:Y:S02]  /*63b10*/  HADD2.F32 R19, -RZ, R39.H0_H0 ;  /* 0x20000027ff137230 */ /* 0x000fe40000004100 */
[----:B------:R-:W-:Y:S01]  /*63b20*/  FFMA.FTZ R32, R33, R32, R34 ;  /* 0x0000002021207223 */ /* 0x000fe20000010022 */
[----:B------:R-:W-:Y:S02]  /*63b30*/  HADD2.F32 R34, -RZ, R175.H0_H0 ;  /* 0x200000afff227230 */ /* 0x000fe40000004100 */
[----:B------:R-:W-:Y:S01]  /*63b40*/  FMUL.FTZ R21, R100, R21 ;  /* 0x0000001564157220 */ /* 0x000fe20000410000 */
[----:B------:R-:W-:Y:S02]  /*63b50*/  HADD2.F32 R16, -RZ, R38.H0_H0 ;  /* 0x20000026ff107230 */ /* 0x000fe40000004100 */
[----:B------:R-:W-:Y:S02]  /*63b60*/  HADD2.F32 R22, -RZ, R75.H0_H0 ;  /* 0x2000004bff167230 */ /* 0x000fe40000004100 */
[----:B------:R-:W-:Y:S01]  /*63b70*/  FFMA.FTZ R19, R21, R19, R34 ;  /* 0x0000001315137223 */ /* 0x000fe20000010022 */
[----:B------:R-:W-:-:S02]  /*63b80*/  HADD2.F32 R23, -RZ, R42.H1_H1 ;  /* 0x3000002aff177230 */ /* 0x000fc40000004100 */
[----:B------:R-:W4:Y:S01]  /*63b90*/  LDL R42, [R1+0x28] ;  /* 0x00002800012a7983 */ /* 0x000f220000100800 */
[----:B------:R-:W-:Y:S01]  /*63ba0*/  FFMA.FTZ R34, R21, R16, R22 ;  /* 0x0000001015227223 */ /* 0x000fe20000010016 */
[----:B------:R-:W-:Y:S02]  /*63bb0*/  HADD2.F32 R16, -RZ, R39.H1_H1 ;  /* 0x30000027ff107230 */ /* 0x000fe40000004100 */
[----:B------:R-:W4:Y:S01]  /*63bc0*/  LDL R39, [R1+0x18] ;  /* 0x0000180001277983 */ /* 0x000f220000100800 */
[----:B------:R-:W-:Y:S02]  /*63bd0*/  HADD2.F32 R35, -RZ, R174.H0_H0 ;  /* 0x200000aeff237230 */ /* 0x000fe40000004100 */
[----:B------:R-:W-:-:S03]  /*63be0*/  FADD.FTZ R15, -R101, R15 ;  /* 0x0000000f650f7221 */ /* 0x000fc60000010100 */
[----:B------:R-:W-:Y:S01]  /*63bf0*/  FFMA.FTZ R14, R33, R14, R35 ;  /* 0x0000000e210e7223 */ /* 0x000fe20000010023 */
[----:B------:R-:W-:Y:S02]  /*63c00*/  HADD2.F32 R33, -RZ, R174.H1_H1 ;  /* 0x300000aeff217230 */ /* 0x000fe40000004100 */
[----:B------:R-:W-:Y:S01]  /*63c10*/  FMUL.FTZ R35, R100, R15 ;  /* 0x0000000f64237220 */ /* 0x000fe20000410000 */
[----:B------:R-:W-:Y:S02]  /*63c20*/  HADD2.F32 R18, -RZ, R40.H1_H1 ;  /* 0x30000028ff127230 */ /* 0x000fe40000004100 */
[----:B------:R-:W-:Y:S02]  /*63c30*/  HADD2.F32 R20, -RZ, R74.H1_H1 ;  /* 0x3000004aff147230 */ /* 0x000fe40000004100 */
        /* <DEDUP_REMOVED lines=8> */
[----:B------:R-:W-:Y:S02]  /*63cc0*/  HADD2.F32 R21, -RZ, R75.H1_H1 ;  /* 0x3000004bff157230 */ /* 0x000fe40000004100 */
[----:B------:R-:W-:Y:S02]  /*63cd0*/  HADD2.F32 R22, -RZ, R41.H0_H0 ;  /* 0x20000029ff167230 */ /* 0x000fe40000004100 */
[----:B------:R-:W-:Y:S02]  /*63ce0*/  HADD2.F32 R23, -RZ, R180.H0_H0 ;  /* 0x200000b4ff177230 */ /* 0x000fe40000004100 */
[C---:B------:R-:W-:Y:S01]  /*63cf0*/  FFMA.FTZ R16, R35.reuse, R16, R20 ;  /* 0x0000001023107223 */ /* 0x040fe20000010014 */
[----:B------:R-:W-:Y:S01]  /*63d00*/  FFMA.FTZ R35, R35, R18, R21 ;  /* 0x0000001223237223 */ /* 0x000fe20000010015 */
[----:B------:R-:W-:Y:S01]  /*63d10*/  FADD.FTZ R18, -R101, R104 ;  /* 0x0000006865127221 */ /* 0x000fe20000010100 */
[----:B------:R-:W4:Y:S01]  /*63d20*/  LDL R38, [R1] ;  /* 0x0000000001267983 */ /* 0x000f220000100800 */
[----:B------:R-:W-:Y:S01]  /*63d30*/  FFMA.FTZ R40, R17, R22, R23 ;  /* 0x0000001611287223 */ /* 0x000fe20000010017 */
[----:B-----5:R-:W-:-:S02]  /*63d40*/  HADD2.F32 R22, -RZ, R45.H0_H0 ;  /* 0x2000002dff167230 */ /* 0x020fc40000004100 */
[----:B------:R-:W-:Y:S02]  /*63d50*/  HADD2.F32 R23, -RZ, R76.H0_H0 ;  /* 0x2000004cff177230 */ /* 0x000fe40000004100 */
[----:B------:R-:W-:Y:S01]  /*63d60*/  FMUL.FTZ R18, R100, R18 ;  /* 0x0000001264127220 */ /* 0x000fe20000410000 */
[----:B------:R-:W-:Y:S02]  /*63d70*/  HADD2.F32 R20, -RZ, R41.H1_H1 ;  /* 0x30000029ff147230 */ /* 0x000fe40000004100 */
[----:B------:R-:W-:Y:S02]  /*63d80*/  HADD2.F32 R21, -RZ, R180.H1_H1 ;  /* 0x300000b4ff157230 */ /* 0x000fe40000004100 */
[----:B------:R-:W-:Y:S01]  /*63d90*/  FFMA.FTZ R104, R17, R22, R23 ;  /* 0x0000001611687223 */ /* 0x000fe20000010017 */
[----:B------:R-:W-:Y:S02]  /*63da0*/  FADD.FTZ R17, -R101, R105 ;  /* 0x0000006965117221 */ /* 0x000fe40000010100 */
[----:B------:R-:W-:Y:S01]  /*63db0*/  FFMA.FTZ R41, R18, R20, R21 ;  /* 0x0000001412297223 */ /* 0x000fe20000010015 */
[----:B------:R-:W-:-:S02]  /*63dc0*/  HADD2.F32 R21, -RZ, R181.H0_H0 ;  /* 0x200000b5ff157230 */ /* 0x000fc40000004100 */
[----:B------:R-:W-:Y:S01]  /*63dd0*/  FMUL.FTZ R17, R100, R17 ;  /* 0x0000001164117220 */ /* 0x000fe20000410000 */
[----:B------:R-:W-:Y:S02]  /*63de0*/  HADD2.F32 R22, -RZ, R45.H1_H1 ;  /* 0x3000002dff167230 */ /* 0x000fe40000004100 */
[----:B------:R-:W-:-:S05]  /*63df0*/  HADD2.F32 R23, -RZ, R76.H1_H1 ;  /* 0x3000004cff177230 */ /* 0x000fca0000004100 */
[----:B------:R-:W-:Y:S01]  /*63e00*/  FFMA.FTZ R105, R18, R22, R23 ;  /* 0x0000001612697223 */ /* 0x000fe20000010017 */
[----:B------:R-:W-:Y:S01]  /*63e10*/  FADD.FTZ R18, -R101, R107 ;  /* 0x0000006b65127221 */ /* 0x000fe20000010100 */
[----:B------:R-:W-:Y:S02]  /*63e20*/  F2FP.F16.F32.PACK_AB R19, R16, R19 ;  /* 0x000000131013723e */ /* 0x000fe400000000ff */
[----:B------:R-:W-:Y:S01]  /*63e30*/  F2FP.F16.F32.PACK_AB R16, R25, R24 ;  /* 0x000000181910723e */ /* 0x000fe200000000ff */
[----:B------:R-:W-:Y:S01]  /*63e40*/  HADD2.F32 R22, -RZ, R181.H1_H1 ;  /* 0x300000b5ff167230 */ /* 0x000fe20000004100 */
[----:B------:R-:W5:Y:S01]  /*63e50*/  LDL R25, [R1+0x4] ;  /* 0x0000040001197983 */ /* 0x000f620000100800 */
[----:B------:R-:W-:Y:S02]  /*63e60*/  HADD2.F32 R24, -RZ, R182.H0_H0 ;  /* 0x200000b6ff187230 */ /* 0x000fe40000004100 */
[----:B--2---:R-:W-:-:S05]  /*63e70*/  HADD2.F32 R20, -RZ, R44.H0_H0 ;  /* 0x2000002cff147230 */ /* 0x004fca0000004100 */
[----:B------:R-:W-:Y:S01]  /*63e80*/  FFMA.FTZ R46, R17, R20, R21 ;  /* 0x00000014112e7223 */ /* 0x000fe20000010015 */
[----:B---3--:R-:W-:Y:S02]  /*63e90*/  HADD2.F32 R20, -RZ, R43.H0_H0 ;  /* 0x2000002bff147230 */ /* 0x008fe40000004100 */
[----:B------:R-:W-:-:S05]  /*63ea0*/  HADD2.F32 R21, -RZ, R77.H0_H0 ;  /* 0x2000004dff157230 */ /* 0x000fca0000004100 */
[----:B------:R-:W-:Y:S01]  /*63eb0*/  FFMA.FTZ R159, R17, R20, R21 ;  /* 0x00000014119f7223 */ /* 0x000fe20000010015 */
[----:B------:R-:W-:Y:S01]  /*63ec0*/  FMUL.FTZ R17, R100, R18 ;  /* 0x0000001264117220 */ /* 0x000fe20000410000 */
[----:B------:R-:W-:Y:S02]  /*63ed0*/  HADD2.F32 R18, -RZ, R43.H1_H1 ;  /* 0x3000002bff127230 */ /* 0x000fe40000004100 */
[----:B------:R-:W-:Y:S02]  /*63ee0*/  HADD2.F32 R20, -RZ, R77.H1_H1 ;  /* 0x3000004dff147230 */ /* 0x000fe40000004100 */
[----:B------:R-:W-:-:S03]  /*63ef0*/  HADD2.F32 R21, -RZ, R44.H1_H1 ;  /* 0x3000002cff157230 */ /* 0x000fc60000004100 */
[----:B------:R-:W-:Y:S01]  /*63f00*/  FFMA.FTZ R176, R17, R18, R20 ;  /* 0x0000001211b07223 */ /* 0x000fe20000010014 */
[----:B------:R-:W-:Y:S01]  /*63f10*/  F2FP.F16.F32.PACK_AB R18, R15, R14 ;  /* 0x0000000e0f12723e */ /* 0x000fe200000000ff */
[----:B------:R-:W-:Y:S01]  /*63f20*/  FADD.FTZ R14, -R101, R106 ;  /* 0x0000006a650e7221 */ /* 0x000fe20000010100 */
[----:B------:R-:W-:Y:S01]  /*63f30*/  FFMA.FTZ R47, R17, R21, R22 ;  /* 0x00000015112f7223 */ /* 0x000fe20000010016 */
[----:B------:R-:W-:Y:S02]  /*63f40*/  F2FP.F16.F32.PACK_AB R17, R27, R26 ;  /* 0x0000001a1b11723e */ /* 0x000fe400000000ff */
[----:B------:R-:W-:Y:S01]  /*63f50*/  FMUL.FTZ R23, R100, R14 ;  /* 0x0000000e64177220 */ /* 0x000fe20000410000 */
[----:B------:R-:W-:-:S04]  /*63f60*/  IMAD.WIDE.U32 R14, R219, 0x10, R222 ;  /* 0x00000010db0e7825 */ /* 0x000fc800078e00de */
[----:B------:R-:W-:Y:S01]  /*63f70*/  HADD2.F32 R22, -RZ, R78.H0_H0 ;  /* 0x2000004eff167230 */ /* 0x000fe20000004100 */
[----:B------:R0:W-:Y:S01]  /*63f80*/  STG.E.128 desc[UR6][R14.64], R16 ;  /* 0x000000100e007986 */ /* 0x0001e2000c101d06 */
[----:B----4-:R-:W-:Y:S02]  /*63f90*/  HADD2.F32 R20, -RZ, R42.H0_H0 ;  /* 0x2000002aff147230 */ /* 0x010fe40000004100 */
[--C-:B------:R-:W-:Y:S02]  /*63fa0*/  HADD2.F32 R21, -RZ, R39.reuse.H0_H0 ;  /* 0x20000027ff157230 */ /* 0x100fe40000004100 */
[----:B0-----:R-:W-:Y:S01]  /*63fb0*/  FADD.FTZ R18, -R101, R108 ;  /* 0x0000006c65127221 */ /* 0x001fe20000010100 */
[C---:B------:R-:W-:Y:S01]  /*63fc0*/  FFMA.FTZ R51, R23.reuse, R20, R24 ;  /* 0x0000001417337223 */ /* 0x040fe20000010018 */
[----:B------:R-:W-:Y:S02]  /*63fd0*/  HADD2.F32 R15, -RZ, R39.H1_H1 ;  /* 0x30000027ff0f7230 */ /* 0x000fe40000004100 */
[----:B------:R-:W-:Y:S01]  /*63fe0*/  FFMA.FTZ R177, R23, R21, R22 ;  /* 0x0000001517b17223 */ /* 0x000fe20000010016 */
[----:B------:R-:W-:-:S02]  /*63ff0*/  HADD2.F32 R16, -RZ, R78.H1_H1 ;  /* 0x3000004eff107230 */ /* 0x000fc40000004100 */
[----:B------:R-:W-:Y:S01]  /*64000*/  FMUL.FTZ R23, R100, R18 ;  /* 0x0000001264177220 */ /* 0x000fe20000410000 */
[----:B------:R-:W-:-:S03]  /*64010*/  HADD2.F32 R14, -RZ, R37.H0_H0 ;  /* 0x20000025ff0e7230 */ /* 0x000fc60000004100 */
[----:B------:R-:W-:Y:S01]  /*64020*/  FFMA.FTZ R178, R23, R15, R16 ;  /* 0x0000000f17b27223 */ /* 0x000fe20000010010 */
[----:B------:R-:W-:Y:S02]  /*64030*/  HADD2.F32 R16, -RZ, R37.H1_H1 ;  /* 0x30000025ff107230 */ /* 0x000fe40000004100 */
[----:B------:R-:W2:Y:S01]  /*64040*/  LDL R37, [R1+0x8] ;  /* 0x0000080001257983 */ /* 0x000ea20000100800 */
[----:B------:R-:W-:Y:S01]  /*64050*/  FADD.FTZ R19, -R101, R109 ;  /* 0x0000006d65137221 */ /* 0x000fe20000010100 */
[----:B------:R-:W-:-:S03]  /*64060*/  HADD2.F32 R22, -RZ, R183.H0_H0 ;  /* 0x200000b7ff167230 */ /* 0x000fc60000004100 */
[----:B------:R-:W-:Y:S01]  /*64070*/  FMUL.FTZ R18, R100, R19 ;  /* 0x0000001364127220 */ /* 0x000fe20000410000 */
[----:B------:R-:W-:-:S03]  /*64080*/  HADD2.F32 R17, -RZ, R36.H0_H0 ;  /* 0x20000024ff117230 */ /* 0x000fc60000004100 */
[C---:B------:R-:W-:Y:S01]  /*64090*/  FFMA.FTZ R103, R18.reuse, R14, R22 ;  /* 0x0000000e12677223 */ /* 0x040fe20000010016 */
[----:B------:R-:W-:Y:S02]  /*640a0*/  HADD2.F32 R14, -RZ, R36.H1_H1 ;  /* 0x30000024ff0e7230 */ /* 0x000fe40000004100 */
[----:B------:R-:W3:Y:S01]  /*640b0*/  LDL R36, [R1+0xc] ;  /* 0x00000c0001247983 */ /* 0x000ee20000100800 */
[----:B------:R-:W-:Y:S02]  /*640c0*/  HADD2.F32 R20, -RZ, R42.H1_H1 ;  /* 0x3000002aff147230 */ /* 0x000fe40000004100 */
[----:B------:R-:W-:Y:S02]  /*640d0*/  HADD2.F32 R21, -RZ, R182.H1_H1 ;  /* 0x300000b6ff157230 */ /* 0x000fe40000004100 */
[--C-:B------:R-:W-:Y:S02]  /*640e0*/  HADD2.F32 R19, -RZ, R79.reuse.H0_H0 ;  /* 0x2000004fff137230 */ /* 0x100fe40000004100 */
[----:B------:R-:W-:Y:S01]  /*640f0*/  FADD.FTZ R15, -R101, R111 ;  /* 0x0000006f650f7221 */ /* 0x000fe20000010100 */
[----:B------:R-:W-:Y:S01]  /*64100*/  FFMA.FTZ R102, R23, R20, R21 ;  /* 0x0000001417667223 */ /* 0x000fe20000010015 */
[----:B------:R-:W-:Y:S01]  /*64110*/  FADD.FTZ R21, -R101, R110 ;  /* 0x0000006e65157221 */ /* 0x000fe20000010100 */
[----:B------:R-:W-:Y:S01]  /*64120*/  FFMA.FTZ R179, R18, R17, R19 ;  /* 0x0000001112b37223 */ /* 0x000fe20000010013 */
[----:B------:R-:W-:-:S02]  /*64130*/  HADD2.F32 R18, -RZ, R79.H1_H1 ;  /* 0x3000004fff127230 */ /* 0x000fc40000004100 */
[C---:B------:R-:W-:Y:S01]  /*64140*/  FMUL.FTZ R15, R100.reuse, R15 ;  /* 0x0000000f640f7220 */ /* 0x040fe20000410000 */
[----:B------:R-:W-:Y:S02]  /*64150*/  HADD2.F32 R17, -RZ, R183.H1_H1 ;  /* 0x300000b7ff117230 */ /* 0x000fe40000004100 */
[----:B------:R-:W-:Y:S01]  /*64160*/  FMUL.FTZ R21, R100, R21 ;  /* 0x0000001564157220 */ /* 0x000fe20000410000 */
[----:B------:R-:W-:Y:S02]  /*64170*/  HADD2.F32 R19, -RZ, R38.H0_H0 ;  /* 0x20000026ff137230 */ /* 0x000fe40000004100 */
[----:B------:R-:W-:Y:S02]  /*64180*/  HADD2.F32 R20, -RZ, R184.H0_H0 ;  /* 0x200000b8ff147230 */ /* 0x000fe40000004100 */
[C---:B------:R-:W-:Y:S01]  /*64190*/  FFMA.FTZ R111, R21.reuse, R14, R18 ;  /* 0x0000000e156f7223 */ /* 0x040fe20000010012 */
[----:B------:R-:W-:Y:S01]  /*641a0*/  FFMA.FTZ R106, R21, R16, R17 ;  /* 0x00000010156a7223 */ /* 0x000fe20000010011 */
[----:B------:R-:W-:-:S02]  /*641b0*/  HADD2.F32 R16, -RZ, R248.H0_H0 ;  /* 0x200000f8ff107230 */ /* 0x000fc40000004100 */
[----:B------:R-:W-:Y:S01]  /*641c0*/  FADD.FTZ R17, -R101, R113 ;  /* 0x0000007165117221 */ /* 0x000fe20000010100 */
[C---:B------:R-:W-:Y:S01]  /*641d0*/  FFMA.FTZ R14, R15.reuse, R19, R20 ;  /* 0x000000130f0e7223 */ /* 0x040fe20000010014 */
[----:B------:R-:W-:Y:S02]  /*641e0*/  HADD2.F32 R20, -RZ, R80.H0_H0 ;  /* 0x20000050ff147230 */ /* 0x000fe40000004100 */
[----:B------:R-:W-:Y:S02]  /*641f0*/  HADD2.F32 R18, -RZ, R38.H1_H1 ;  /* 0x30000026ff127230 */ /* 0x000fe40000004100 */
[----:B------:R-:W-:Y:S01]  /*64200*/  FMUL.FTZ R17, R100, R17 ;  /* 0x0000001164117220 */ /* 0x000fe20000410000 */
[----:B------:R-:W-:Y:S02]  /*64210*/  HADD2.F32 R19, -RZ, R184.H1_H1 ;  /* 0x300000b8ff137230 */ /* 0x000fe40000004100 */
[----:B------:R-:W-:Y:S01]  /*64220*/  FFMA.FTZ R15, R15, R16, R20 ;  /* 0x000000100f0f7223 */ /* 0x000fe20000010014 */
[----:B------:R-:W-:Y:S01]  /*64230*/  FADD.FTZ R16, -R101, R112 ;  /* 0x0000007065107221 */ /* 0x000fe20000010100 */
[----:B------:R-:W-:-:S02]  /*64240*/  HADD2.F32 R20, -RZ, R248.H1_H1 ;  /* 0x300000f8ff147230 */ /* 0x000fc40000004100 */
[C---:B------:R-:W-:Y:S01]  /*64250*/  FFMA.FTZ R21, R17.reuse, R18, R19 ;  /* 0x0000001211157223 */ /* 0x040fe20000010013 */
[----:B------:R-:W-:Y:S02]  /*64260*/  HADD2.F32 R22, -RZ, R80.H1_H1 ;  /* 0x30000050ff167230 */ /* 0x000fe40000004100 */
[----:B------:R-:W-:Y:S01]  /*64270*/  FMUL.FTZ R16, R100, R16 ;  /* 0x0000001064107220 */ /* 0x000fe20000410000 */
[----:B-----5:R-:W-:Y:S02]  /*64280*/  HADD2.F32 R18, -RZ, R25.H0_H0 ;  /* 0x20000019ff127230 */ /* 0x020fe40000004100 */
[----:B------:R-:W-:Y:S02]  /*64290*/  HADD2.F32 R19, -RZ, R185.H0_H0 ;  /* 0x200000b9ff137230 */ /* 0x000fe40000004100 */
[----:B------:R-:W-:Y:S01]  /*642a0*/  FFMA.FTZ R20, R17, R20, R22 ;  /* 0x0000001411147223 */ /* 0x000fe20000010016 */
[----:B------:R-:W-:Y:S02]  /*642b0*/  FADD.FTZ R17, -R101, R114 ;  /* 0x0000007265117221 */ /* 0x000fe40000010100 */
[----:B------:R-:W-:Y:S01]  /*642c0*/  FFMA.FTZ R22, R16, R18, R19 ;  /* 0x0000001210167223 */ /* 0x000fe20000010013 */
[----:B------:R-:W-:-:S02]  /*642d0*/  HADD2.F32 R18, -RZ, R249.H0_H0 ;  /* 0x200000f9ff127230 */ /* 0x000fc40000004100 */
[----:B------:R-:W-:Y:S02]  /*642e0*/  HADD2.F32 R19, -RZ, R81.H0_H0 ;  /* 0x20000051ff137230 */ /* 0x000fe40000004100 */
[----:B------:R-:W-:Y:S02]  /*642f0*/  HADD2.F32 R26, -RZ, R25.H1_H1 ;  /* 0x30000019ff1a7230 */ /* 0x000fe40000004100 */
[----:B------:R-:W-:Y:S02]  /*64300*/  HADD2.F32 R24, -RZ, R185.H1_H1 ;  /* 0x300000b9ff187230 */ /* 0x000fe40000004100 */
[----:B------:R-:W-:Y:S01]  /*64310*/  FFMA.FTZ R23, R16, R18, R19 ;  /* 0x0000001210177223 */ /* 0x000fe20000010013 */
[----:B------:R-:W-:Y:S01]  /*64320*/  FMUL.FTZ R16, R100, R17 ;  /* 0x0000001164107220 */ /* 0x000fe20000410000 */
[----:B------:R-:W-:Y:S02]  /*64330*/  HADD2.F32 R17, -RZ, R249.H1_H1 ;  /* 0x300000f9ff117230 */ /* 0x000fe40000004100 */
[----:B------:R-:W-:-:S02]  /*64340*/  HADD2.F32 R18, -RZ, R81.H1_H1 ;  /* 0x30000051ff127230 */ /* 0x000fc40000004100 */
[----:B------:R-:W-:Y:S01]  /*64350*/  FADD.FTZ R19, -R101, R115 ;  /* 0x0000007365137221 */ /* 0x000fe20000010100 */
[C---:B------:R-:W-:Y:S02]  /*64360*/  FFMA.FTZ R26, R16.reuse, R26, R24 ;  /* 0x0000001a101a7223 */ /* 0x040fe40000010018 */
[----:B------:R-:W-:Y:S01]  /*64370*/  FFMA.FTZ R24, R16, R17, R18 ;  /* 0x0000001110187223 */ /* 0x000fe20000010012 */
[----:B------:R-:W-:Y:S02]  /*64380*/  HADD2.F32 R16, -RZ, R250.H0_H0 ;  /* 0x200000faff107230 */ /* 0x000fe40000004100 */
[----:B------:R-:W-:Y:S01]  /*64390*/  FMUL.FTZ R19, R100, R19 ;  /* 0x0000001364137220 */ /* 0x000fe20000410000 */
[----:B------:R-:W-:Y:S02]  /*643a0*/  HADD2.F32 R17, -RZ, R82.H0_H0 ;  /* 0x20000052ff117230 */ /* 0x000fe40000004100 */
[----:B------:R-:W-:-:S03]  /*643b0*/  HADD2.F32 R27, -RZ, R186.H0_H0 ;  /* 0x200000baff1b7230 */ /* 0x000fc60000004100 */
[----:B------:R-:W-:Y:S01]  /*643c0*/  FFMA.FTZ R25, R19, R16, R17 ;  /* 0x0000001013197223 */ /* 0x000fe20000010011 */
[----:B------:R-:W-:Y:S01]  /*643d0*/  F2FP.F16.F32.PACK_AB R17, R31, R30 ;  /* 0x0000001e1f11723e */ /* 0x000fe200000000ff */
[----:B------:R-:W-:Y:S01]  /*643e0*/  FADD.FTZ R30, -R101, R116 ;  /* 0x00000074651e7221 */ /* 0x000fe20000010100 */
[----:B------:R-:W-:Y:S01]  /*643f0*/  F2FP.F16.F32.PACK_AB R16, R29, R28 ;  /* 0x0000001c1d10723e */ /* 0x000fe200000000ff */
[----:B------:R-:W-:Y:S02]  /*64400*/  HADD2.F32 R28, -RZ, R250.H1_H1 ;  /* 0x300000faff1c7230 */ /* 0x000fe40000004100 */
[----:B------:R-:W-:Y:S02]  /*64410*/  HADD2.F32 R45, -RZ, R190.H0_H0 ;  /* 0x200000beff2d7230 */ /* 0x000fe40000004100 */
[----:B------:R-:W-:Y:S02]  /*64420*/  HADD2.F32 R109, -RZ, R238.H0_H0 ;  /* 0x200000eeff6d7230 */ /* 0x000fe40000004100 */
[----:B------:R-:W-:-:S02]  /*64430*/  HADD2.F32 R110, -RZ, R198.H0_H0 ;  /* 0x200000c6ff6e7230 */ /* 0x000fc40000004100 */
[----:B------:R-:W-:Y:S02]  /*64440*/  HADD2.F32 R114, -RZ, R239.H0_H0 ;  /* 0x200000efff727230 */ /* 0x000fe40000004100 */
[----:B------:R-:W-:Y:S02]  /*64450*/  HADD2.F32 R115, -RZ, R199.H0_H0 ;  /* 0x200000c7ff737230 */ /* 0x000fe40000004100 */
[----:B------:R-:W-:Y:S02]  /*64460*/  HADD2.F32 R113, -RZ, R91.H0_H0 ;  /* 0x2000005bff717230 */ /* 0x000fe40000004100 */
[----:B--2---:R-:W-:-:S05]  /*64470*/  HADD2.F32 R18, -RZ, R37.H0_H0 ;  /* 0x20000025ff127230 */ /* 0x004fca0000004100 */
[----:B------:R-:W-:Y:S01]  /*64480*/  FFMA.FTZ R27, R19, R18, R27 ;  /* 0x00000012131b7223 */ /* 0x000fe2000001001b */
[----:B------:R-:W-:Y:S01]  /*64490*/  F2FP.F16.F32.PACK_AB R18, R33, R32 ;  /* 0x000000202112723e */ /* 0x000fe200000000ff */
[----:B------:R-:W-:Y:S01]  /*644a0*/  FMUL.FTZ R32, R100, R30 ;  /* 0x0000001e64207220 */ /* 0x000fe20000410000 */
[----:B------:R-:W-:Y:S01]  /*644b0*/  F2FP.F16.F32.PACK_AB R19, R35, R34 ;  /* 0x000000222313723e */ /* 0x000fe200000000ff */
[----:B------:R-:W-:-:S04]  /*644c0*/  IMAD.WIDE.U32 R30, R219, 0x10, R220 ;  /* 0x00000010db1e7825 */ /* 0x000fc800078e00dc */
[----:B------:R-:W-:Y:S02]  /*644d0*/  HADD2.F32 R29, -RZ, R37.H1_H1 ;  /* 0x30000025ff1d7230 */ /* 0x000fe40000004100 */
[----:B------:R-:W-:Y:S02]  /*644e0*/  HADD2.F32 R34, -RZ, R186.H1_H1 ;  /* 0x300000baff227230 */ /* 0x000fe40000004100 */
[----:B------:R-:W-:Y:S01]  /*644f0*/  HADD2.F32 R33, -RZ, R82.H1_H1 ;  /* 0x30000052ff217230 */ /* 0x000fe20000004100 */
[----:B------:R0:W-:Y:S02]  /*64500*/  STG.E.128 desc[UR6][R30.64], R16 ;  /* 0x000000101e007986 */ /* 0x0001e4000c101d06 */
[C---:B------:R-:W-:Y:S02]  /*64510*/  FFMA.FTZ R29, R32.reuse, R29, R34 ;  /* 0x0000001d201d7223 */ /* 0x040fe40000010022 */
[----:B------:R-:W-:Y:S01]  /*64520*/  FFMA.FTZ R28, R32, R28, R33 ;  /* 0x0000001c201c7223 */ /* 0x000fe20000010021 */
[----:B------:R-:W-:Y:S01]  /*64530*/  FADD.FTZ R32, -R101, R118 ;  /* 0x0000007665207221 */ /* 0x000fe20000010100 */
[----:B------:R-:W-:-:S02]  /*64540*/  HADD2.F32 R34, -RZ, R187.H1_H1 ;  /* 0x300000bbff227230 */ /* 0x000fc40000004100 */
[----:B------:R-:W-:Y:S02]  /*64550*/  HADD2.F32 R33, -RZ, R187.H0_H0 ;  /* 0x200000bbff217230 */ /* 0x000fe40000004100 */
[----:B0-----:R-:W-:Y:S01]  /*64560*/  FADD.FTZ R31, -R101, R117 ;  /* 0x00000075651f7221 */ /* 0x001fe20000010100 */
[----:B---3--:R-:W-:-:S03]  /*64570*/  HADD2.F32 R16, -RZ, R36.H1_H1 ;  /* 0x30000024ff107230 */ /* 0x008fc60000004100 */
[C---:B------:R-:W-:Y:S01]  /*64580*/  FMUL.FTZ R35, R100.reuse, R31 ;  /* 0x0000001f64237220 */ /* 0x040fe20000410000 */
[----:B------:R-:W-:Y:S01]  /*64590*/  FMUL.FTZ R31, R100, R32 ;  /* 0x00000020641f7220 */ /* 0x000fe20000410000 */
[----:B------:R-:W-:Y:S02]  /*645a0*/  HADD2.F32 R30, -RZ, R36.H0_H0 ;  /* 0x20000024ff1e7230 */ /* 0x000fe40000004100 */
[----:B------:R-:W-:Y:S02]  /*645b0*/  HADD2.F32 R17, -RZ, R251.H0_H0 ;  /* 0x200000fbff117230 */ /* 0x000fe40000004100 */
[----:B------:R-:W-:Y:S02]  /*645c0*/  HADD2.F32 R18, -RZ, R83.H0_H0 ;  /* 0x20000053ff127230 */ /* 0x000fe40000004100 */
[----:B------:R-:W-:Y:S02]  /*645d0*/  HADD2.F32 R19, -RZ, R251.H1_H1 ;  /* 0x300000fbff137230 */ /* 0x000fe40000004100 */
[----:B------:R-:W-:-:S02]  /*645e0*/  HADD2.F32 R32, -RZ, R83.H1_H1 ;  /* 0x30000053ff207230 */ /* 0x000fc40000004100 */
[----:B------:R-:W-:Y:S01]  /*645f0*/  FFMA.FTZ R39, R31, R16, R34 ;  /* 0x000000101f277223 */ /* 0x000fe20000010022 */
[C---:B------:R-:W-:Y:S01]  /*64600*/  FADD.FTZ R34, -R101.reuse, R119 ;  /* 0x0000007765227221 */ /* 0x040fe20000010100 */
[----:B------:R-:W-:Y:S01]  /*64610*/  FADD.FTZ R16, -R101, R120 ;  /* 0x0000007865107221 */ /* 0x000fe20000010100 */
[C---:B------:R-:W-:Y:S01]  /*64620*/  FFMA.FTZ R42, R35.reuse, R30, R33 ;  /* 0x0000001e232a7223 */ /* 0x040fe20000010021 */
[----:B------:R-:W-:Y:S01]  /*64630*/  FFMA.FTZ R30, R35, R17, R18 ;  /* 0x00000011231e7223 */ /* 0x000fe20000010012 */
[----:B------:R-:W-:Y:S01]  /*64640*/  FFMA.FTZ R31, R31, R19, R32 ;  /* 0x000000131f1f7223 */ /* 0x000fe20000010020 */
[----:B------:R-:W-:Y:S02]  /*64650*/  HADD2.F32 R18, -RZ, R244.H0_H0 ;  /* 0x200000f4ff127230 */ /* 0x000fe40000004100 */
[C---:B------:R-:W-:Y:S01]  /*64660*/  FMUL.FTZ R36, R100.reuse, R34 ;  /* 0x0000002264247220 */ /* 0x040fe20000410000 */
[----:B------:R-:W-:Y:S02]  /*64670*/  HADD2.F32 R19, -RZ, R188.H0_H0 ;  /* 0x200000bcff137230 */ /* 0x000fe40000004100 */
[----:B------:R-:W-:Y:S01]  /*64680*/  FMUL.FTZ R16, R100, R16 ;  /* 0x0000001064107220 */ /* 0x000fe20000410000 */
[----:B------:R-:W-:Y:S01]  /*64690*/  HADD2.F32 R17, -RZ, R240.H0_H0 ;  /* 0x200000f0ff117230 */ /* 0x000fe20000004100 */
[----:B------:R-:W0:Y:S01]  /*646a0*/  LDC.64 R118, c[0x0][0x428] ;  /* 0x00010a00ff767b82 */ /* 0x000e220000000a00 */
[----:B------:R-:W-:-:S02]  /*646b0*/  HADD2.F32 R32, -RZ, R84.H0_H0 ;  /* 0x20000054ff207230 */ /* 0x000fc40000004100 */
[----:B------:R-:W-:Y:S02]  /*646c0*/  HADD2.F32 R33, -RZ, R244.H1_H1 ;  /* 0x300000f4ff217230 */ /* 0x000fe40000004100 */
[----:B------:R-:W-:Y:S02]  /*646d0*/  HADD2.F32 R35, -RZ, R188.H1_H1 ;  /* 0x300000bcff237230 */ /* 0x000fe40000004100 */
        /* <DEDUP_REMOVED lines=10> */
[----:B------:R-:W-:Y:S01]  /*64780*/  FADD.FTZ R16, -R101, R122 ;  /* 0x0000007a65107221 */ /* 0x000fe20000010100 */
[----:B------:R-:W-:Y:S02]  /*64790*/  HADD2.F32 R36, -RZ, R241.H0_H0 ;  /* 0x200000f1ff247230 */ /* 0x000fe40000004100 */
[----:B------:R-:W-:Y:S01]  /*647a0*/  FFMA.FTZ R38, R17, R18, R19 ;  /* 0x0000001211267223 */ /* 0x000fe20000010013 */
[----:B------:R-:W-:-:S02]  /*647b0*/  HADD2.F32 R37, -RZ, R85.H0_H0 ;  /* 0x20000055ff257230 */ /* 0x000fc40000004100 */
[----:B------:R-:W-:Y:S01]  /*647c0*/  FMUL.FTZ R16, R100, R16 ;  /* 0x0000001064107220 */ /* 0x000fe20000410000 */
[----:B------:R-:W-:Y:S02]  /*647d0*/  HADD2.F32 R18, -RZ, R245.H1_H1 ;  /* 0x300000f5ff127230 */ /* 0x000fe40000004100 */
[----:B------:R-:W-:Y:S02]  /*647e0*/  HADD2.F32 R19, -RZ, R189.H1_H1 ;  /* 0x300000bdff137230 */ /* 0x000fe40000004100 */
[----:B------:R-:W-:Y:S01]  /*647f0*/  FFMA.FTZ R36, R17, R36, R37 ;  /* 0x0000002411247223 */ /* 0x000fe20000010025 */
[----:B------:R-:W-:Y:S02]  /*64800*/  FADD.FTZ R17, -R101, R123 ;  /* 0x0000007b65117221 */ /* 0x000fe40000010100 */
[----:B------:R-:W-:Y:S01]  /*64810*/  FFMA.FTZ R37, R16, R18, R19 ;  /* 0x0000001210257223 */ /* 0x000fe20000010013 */
[----:B------:R-:W-:Y:S02]  /*64820*/  HADD2.F32 R18, -RZ, R241.H1_H1 ;  /* 0x300000f1ff127230 */ /* 0x000fe40000004100 */
[----:B------:R-:W-:-:S05]  /*64830*/  HADD2.F32 R19, -RZ, R85.H1_H1 ;  /* 0x30000055ff137230 */ /* 0x000fca0000004100 */
[----:B------:R-:W-:Y:S01]  /*64840*/  FFMA.FTZ R43, R16, R18, R19 ;  /* 0x00000012102b7223 */ /* 0x000fe20000010013 */
[----:B------:R-:W-:Y:S01]  /*64850*/  FMUL.FTZ R16, R100, R17 ;  /* 0x0000001164107220 */ /* 0x000fe20000410000 */
[----:B------:R-:W-:Y:S02]  /*64860*/  HADD2.F32 R19, -RZ, R246.H0_H0 ;  /* 0x200000f6ff137230 */ /* 0x000fe40000004100 */
[----:B------:R-:W-:Y:S02]  /*64870*/  HADD2.F32 R17, -RZ, R242.H0_H0 ;  /* 0x200000f2ff117230 */ /* 0x000fe40000004100 */
[----:B------:R-:W-:Y:S02]  /*64880*/  HADD2.F32 R18, -RZ, R86.H0_H0 ;  /* 0x20000056ff127230 */ /* 0x000fe40000004100 */
[----:B------:R-:W-:-:S03]  /*64890*/  FFMA.FTZ R45, R16, R19, R45 ;  /* 0x00000013102d7223 */ /* 0x000fc6000001002d */
[----:B------:R-:W-:Y:S01]  /*648a0*/  FFMA.FTZ R44, R16, R17, R18 ;  /* 0x00000011102c7223 */ /* 0x000fe20000010012 */
[----:B------:R-:W-:Y:S01]  /*648b0*/  F2FP.F16.F32.PACK_AB R16, R41, R40 ;  /* 0x000000282910723e */ /* 0x000fe200000000ff */
[----:B------:R-:W-:Y:S01]  /*648c0*/  FADD.FTZ R40, -R101, R124 ;  /* 0x0000007c65287221 */ /* 0x000fe20000010100 */
[----:B------:R-:W-:Y:S02]  /*648d0*/  F2FP.F16.F32.PACK_AB R18, R102, R51 ;  /* 0x000000336612723e */ /* 0x000fe400000000ff */
[----:B------:R-:W-:Y:S01]  /*648e0*/  F2FP.F16.F32.PACK_AB R19, R106, R103 ;  /* 0x000000676a13723e */ /* 0x000fe200000000ff */
[----:B------:R-:W-:Y:S01]  /*648f0*/  FMUL.FTZ R102, R100, R40 ;  /* 0x0000002864667220 */ /* 0x000fe20000410000 */
[----:B------:R-:W-:Y:S01]  /*64900*/  F2FP.F16.F32.PACK_AB R17, R47, R46 ;  /* 0x0000002e2f11723e */ /* 0x000fe200000000ff */
[----:B0-----:R-:W-:-:S04]  /*64910*/  IMAD.WIDE.U32 R40, R194, 0x10, R118 ;  /* 0x00000010c2287825 */ /* 0x001fc800078e0076 */
[----:B------:R-:W-:Y:S01]  /*64920*/  HADD2.F32 R47, -RZ, R246.H1_H1 ;  /* 0x300000f6ff2f7230 */ /* 0x000fe20000004100 */
[----:B------:R0:W-:Y:S01]  /*64930*/  STG.E.128 desc[UR6][R40.64], R16 ;  /* 0x0000001028007986 */ /* 0x0001e2000c101d06 */
[----:B------:R-:W-:Y:S02]  /*64940*/  HADD2.F32 R103, -RZ, R190.H1_H1 ;  /* 0x300000beff677230 */ /* 0x000fe40000004100 */
[----:B------:R-:W-:Y:S02]  /*64950*/  HADD2.F32 R46, -RZ, R242.H1_H1 ;  /* 0x300000f2ff2e7230 */ /* 0x000fe40000004100 */
[----:B------:R-:W-:Y:S02]  /*64960*/  HADD2.F32 R51, -RZ, R86.H1_H1 ;  /* 0x30000056ff337230 */ /* 0x000fe40000004100 */
[C---:B------:R-:W-:Y:S01]  /*64970*/  FFMA.FTZ R47, R102.reuse, R47, R103 ;  /* 0x0000002f662f7223 */ /* 0x040fe20000010067 */
[----:B------:R-:W-:Y:S02]  /*64980*/  HADD2.F32 R103, -RZ, R191.H1_H1 ;  /* 0x300000bfff677230 */ /* 0x000fe40000004100 */
[----:B------:R-:W-:Y:S01]  /*64990*/  FFMA.FTZ R46, R102, R46, R51 ;  /* 0x0000002e662e7223 */ /* 0x000fe20000010033 */
[----:B------:R-:W-:-:S02]  /*649a0*/  HADD2.F32 R51, -RZ, R247.H0_H0 ;  /* 0x200000f7ff337230 */ /* 0x000fc40000004100 */
[----:B------:R-:W-:Y:S02]  /*649b0*/  HADD2.F32 R102, -RZ, R191.H0_H0 ;  /* 0x200000bfff667230 */ /* 0x000fe40000004100 */
[C---:B0-----:R-:W-:Y:S01]  /*649c0*/  FADD.FTZ R40, -R101.reuse, R125 ;  /* 0x0000007d65287221 */ /* 0x041fe20000010100 */
[----:B------:R-:W-:Y:S01]  /*649d0*/  FADD.FTZ R41, -R101, R126 ;  /* 0x0000007e65297221 */ /* 0x000fe20000010100 */
[----:B------:R-:W-:Y:S02]  /*649e0*/  HADD2.F32 R16, -RZ, R247.H1_H1 ;  /* 0x300000f7ff107230 */ /* 0x000fe40000004100 */
[C---:B------:R-:W-:Y:S01]  /*649f0*/  FMUL.FTZ R106, R100.reuse, R40 ;  /* 0x00000028646a7220 */ /* 0x040fe20000410000 */
[----:B------:R-:W-:Y:S01]  /*64a00*/  FMUL.FTZ R40, R100, R41 ;  /* 0x0000002964287220 */ /* 0x000fe20000410000 */
[----:B------:R-:W-:Y:S02]  /*64a10*/  HADD2.F32 R17, -RZ, R243.H0_H0 ;  /* 0x200000f3ff117230 */ /* 0x000fe40000004100 */
[----:B------:R-:W-:-:S02]  /*64a20*/  HADD2.F32 R18, -RZ, R87.H0_H0 ;  /* 0x20000057ff127230 */ /* 0x000fc40000004100 */
[----:B------:R-:W-:Y:S02]  /*64a30*/  HADD2.F32 R19, -RZ, R243.H1_H1 ;  /* 0x300000f3ff137230 */ /* 0x000fe40000004100 */
[----:B------:R-:W-:Y:S02]  /*64a40*/  HADD2.F32 R41, -RZ, R87.H1_H1 ;  /* 0x30000057ff297230 */ /* 0x000fe40000004100 */
[----:B------:R-:W-:Y:S01]  /*64a50*/  FFMA.FTZ R158, R106, R51, R102 ;  /* 0x000000336a9e7223 */ /* 0x000fe20000010066 */
[----:B------:R-:W-:Y:S01]  /*64a60*/  FFMA.FTZ R157, R40, R16, R103 ;  /* 0x00000010289d7223 */ /* 0x000fe20000010067 */
        /* <DEDUP_REMOVED lines=8> */
[----:B------:R-:W-:Y:S01]  /*64af0*/  HADD2.F32 R17, -RZ, R232.H0_H0 ;  /* 0x200000e8ff117230 */ /* 0x000fe20000004100 */
[----:B------:R-:W0:Y:S01]  /*64b00*/  LDC.64 R126, c[0x0][0x430] ;  /* 0x00010c00ff7e7b82 */ /* 0x000e220000000a00 */
[----:B------:R-:W-:Y:S02]  /*64b10*/  HADD2.F32 R40, -RZ, R88.H0_H0 ;  /* 0x20000058ff287230 */ /* 0x000fe40000004100 */
[----:B------:R-:W-:Y:S02]  /*64b20*/  HADD2.F32 R41, -RZ, R236.H1_H1 ;  /* 0x300000ecff297230 */ /* 0x000fe40000004100 */
[----:B------:R-:W-:-:S02]  /*64b30*/  HADD2.F32 R102, -RZ, R196.H1_H1 ;  /* 0x300000c4ff667230 */ /* 0x000fc40000004100 */
[C---:B------:R-:W-:Y:S01]  /*64b40*/  FFMA.FTZ R51, R103.reuse, R18, R19 ;  /* 0x0000001267337223 */ /* 0x040fe20000010013 */
[----:B------:R-:W-:Y:S01]  /*64b50*/  FFMA.FTZ R40, R103, R17, R40 ;  /* 0x0000001167287223 */ /* 0x000fe20000010028 */
[----:B------:R-:W-:Y:S01]  /*64b60*/  FADD.FTZ R17, -R101, R129 ;  /* 0x0000008165117221 */ /* 0x000fe20000010100 */
[----:B------:R-:W-:Y:S02]  /*64b70*/  HADD2.F32 R103, -RZ, R88.H1_H1 ;  /* 0x30000058ff677230 */ /* 0x000fe40000004100 */
[----:B------:R-:W-:Y:S01]  /*64b80*/  FFMA.FTZ R41, R16, R41, R102 ;  /* 0x0000002910297223 */ /* 0x000fe20000010066 */
[----:B------:R-:W-:Y:S02]  /*64b90*/  HADD2.F32 R102, -RZ, R232.H1_H1 ;  /* 0x300000e8ff667230 */ /* 0x000fe40000004100 */
[----:B------:R-:W-:Y:S01]  /*64ba0*/  FMUL.FTZ R17, R100, R17 ;  /* 0x0000001164117220 */ /* 0x000fe20000410000 */
[----:B------:R-:W-:Y:S02]  /*64bb0*/  HADD2.F32 R18, -RZ, R237.H0_H0 ;  /* 0x200000edff127230 */ /* 0x000fe40000004100 */
[----:B------:R-:W-:-:S02]  /*64bc0*/  HADD2.F32 R19, -RZ, R197.H0_H0 ;  /* 0x200000c5ff137230 */ /* 0x000fc40000004100 */
[----:B------:R-:W-:Y:S01]  /*64bd0*/  FFMA.FTZ R102, R16, R102, R103 ;  /* 0x0000006610667223 */ /* 0x000fe20000010067 */
[----:B------:R-:W-:Y:S01]  /*64be0*/  FADD.FTZ R16, -R101, R130 ;  /* 0x0000008265107221 */ /* 0x000fe20000010100 */
[----:B------:R-:W-:Y:S02]  /*64bf0*/  HADD2.F32 R103, -RZ, R233.H0_H0 ;  /* 0x200000e9ff677230 */ /* 0x000fe40000004100 */
[----:B------:R-:W-:Y:S01]  /*64c00*/  FFMA.FTZ R107, R17, R18, R19 ;  /* 0x00000012116b7223 */ /* 0x000fe20000010013 */
[----:B------:R-:W-:Y:S02]  /*64c10*/  HADD2.F32 R106, -RZ, R89.H0_H0 ;  /* 0x20000059ff6a7230 */ /* 0x000fe40000004100 */
[----:B------:R-:W-:Y:S01]  /*64c20*/  FMUL.FTZ R16, R100, R16 ;  /* 0x0000001064107220 */ /* 0x000fe20000410000 */
[----:B------:R-:W-:Y:S02]  /*64c30*/  HADD2.F32 R18, -RZ, R237.H1_H1 ;  /* 0x300000edff127230 */ /* 0x000fe40000004100 */
[----:B------:R-:W-:-:S02]  /*64c40*/  HADD2.F32 R19, -RZ, R197.H1_H1 ;  /* 0x300000c5ff137230 */ /* 0x000fc40000004100 */
        /* <DEDUP_REMOVED lines=9> */
[----:B------:R-:W-:Y:S01]  /*64ce0*/  FADD.FTZ R19, -R101, R132 ;  /* 0x0000008465137221 */ /* 0x000fe20000010100 */
[C---:B------:R-:W-:Y:S01]  /*64cf0*/  FFMA.FTZ R129, R16.reuse, R109, R110 ;  /* 0x0000006d10817223 */ /* 0x040fe2000001006e */
[----:B------:R-:W-:Y:S02]  /*64d00*/  HADD2.F32 R109, -RZ, R198.H1_H1 ;  /* 0x300000c6ff6d7230 */ /* 0x000fe40000004100 */
[----:B------:R-:W-:Y:S01]  /*64d10*/  FFMA.FTZ R110, R16, R17, R18 ;  /* 0x00000011106e7223 */ /* 0x000fe20000010012 */
[----:B------:R-:W-:-:S02]  /*64d20*/  HADD2.F32 R18, -RZ, R238.H1_H1 ;  /* 0x300000eeff127230 */ /* 0x000fc40000004100 */
[----:B------:R-:W-:Y:S01]  /*64d30*/  FMUL.FTZ R19, R100, R19 ;  /* 0x0000001364137220 */ /* 0x000fe20000410000 */
[----:B------:R-:W-:Y:S02]  /*64d40*/  HADD2.F32 R16, -RZ, R234.H1_H1 ;  /* 0x300000eaff107230 */ /* 0x000fe40000004100 */
[----:B------:R-:W-:Y:S02]  /*64d50*/  HADD2.F32 R17, -RZ, R90.H1_H1 ;  /* 0x3000005aff117230 */ /* 0x000fe40000004100 */
        /* <DEDUP_REMOVED lines=9> */
[----:B------:R-:W-:Y:S01]  /*64df0*/  HADD2.F32 R111, -RZ, R235.H0_H0 ;  /* 0x200000ebff6f7230 */ /* 0x000fe20000004100 */
[----:B------:R0:W-:Y:S01]  /*64e00*/  STG.E.128 desc[UR6][R104.64], R16 ;  /* 0x0000001068007986 */ /* 0x0001e2000c101d06 */
[C---:B------:R-:W-:Y:S01]  /*64e10*/  FFMA.FTZ R130, R112.reuse, R114, R115 ;  /* 0x0000007270827223 */ /* 0x040fe20000010073 */
[----:B------:R-:W-:Y:S02]  /*64e20*/  HADD2.F32 R114, -RZ, R200.H0_H0 ;  /* 0x200000c8ff727230 */ /* 0x000fe40000004100 */
[----:B------:R-:W-:Y:S01]  /*64e30*/  FFMA.FTZ R111, R112, R111, R113 ;  /* 0x0000006f706f7223 */ /* 0x000fe20000010071 */
[----:B------:R-:W-:Y:S02]  /*64e40*/  HADD2.F32 R112, -RZ, R239.H1_H1 ;  /* 0x300000efff707230 */ /* 0x000fe40000004100 */
[----:B------:R-:W-:Y:S02]  /*64e50*/  HADD2.F32 R113, -RZ, R199.H1_H1 ;  /* 0x300000c7ff717230 */ /* 0x000fe40000004100 */
[C---:B0-----:R-:W-:Y:S01]  /*64e60*/  FADD.FTZ R104, -R101.reuse, R134 ;  /* 0x0000008665687221 */ /* 0x041fe20000010100 */
[----:B------:R-:W-:Y:S01]  /*64e70*/  FADD.FTZ R105, -R101, R136 ;  /* 0x0000008865697221 */ /* 0x000fe20000010100 */
[----:B------:R-:W-:-:S02]  /*64e80*/  HADD2.F32 R16, -RZ, R228.H0_H0 ;  /* 0x200000e4ff107230 */ /* 0x000fc40000004100 */
[C---:B------:R-:W-:Y:S01]  /*64e90*/  FMUL.FTZ R115, R100.reuse, R104 ;  /* 0x0000006864737220 */ /* 0x040fe20000410000 */
[----:B------:R-:W-:Y:S01]  /*64ea0*/  FMUL.FTZ R104, R100, R105 ;  /* 0x0000006964687220 */ /* 0x000fe20000410000 */
[----:B------:R-:W-:Y:S02]  /*64eb0*/  HADD2.F32 R17, -RZ, R235.H1_H1 ;  /* 0x300000ebff117230 */ /* 0x000fe40000004100 */
[----:B------:R-:W-:Y:S02]  /*64ec0*/  HADD2.F32 R18, -RZ, R91.H1_H1 ;  /* 0x3000005bff127230 */ /* 0x000fe40000004100 */
[----:B------:R-:W-:Y:S02]  /*64ed0*/  HADD2.F32 R19, -RZ, R224.H0_H0 ;  /* 0x200000e0ff137230 */ /* 0x000fe40000004100 */
[----:B------:R-:W-:Y:S02]  /*64ee0*/  HADD2.F32 R105, -RZ, R92.H0_H0 ;  /* 0x2000005cff697230 */ /* 0x000fe40000004100 */
[----:B------:R-:W-:Y:S01]  /*64ef0*/  FFMA.FTZ R221, R115, R112, R113 ;  /* 0x0000007073dd7223 */ /* 0x000fe20000010071 */
[C---:B------:R-:W-:Y:S01]  /*64f00*/  FFMA.FTZ R132, R104.reuse, R16, R114 ;  /* 0x0000001068847223 */ /* 0x040fe20000010072 */
        /* <DEDUP_REMOVED lines=9> */
[----:B------:R-:W-:Y:S02]  /*64fa0*/  HADD2.F32 R112, -RZ, R201.H0_H0 ;  /* 0x200000c9ff707230 */ /* 0x000fe40000004100 */
[----:B------:R-:W-:Y:S02]  /*64fb0*/  HADD2.F32 R18, -RZ, R228.H1_H1 ;  /* 0x300000e4ff127230 */ /* 0x000fe40000004100 */
[----:B------:R-:W-:-:S02]  /*64fc0*/  HADD2.F32 R19, -RZ, R200.H1_H1 ;  /* 0x300000c8ff137230 */ /* 0x000fc40000004100 */
[----:B------:R-:W-:Y:S01]  /*64fd0*/  FFMA.FTZ R133, R113, R17, R104 ;  /* 0x0000001171857223 */ /* 0x000fe20000010068 */
        /* <DEDUP_REMOVED lines=9> */
[----:B------:R-:W-:Y:S02]  /*65070*/  FADD.FTZ R16, -R101, R140 ;  /* 0x0000008c65107221 */ /* 0x000fe40000010100 */
[----:B------:R-:W-:Y:S01]  /*65080*/  FFMA.FTZ R139, R17, R18, R19 ;  /* 0x00000012118b7223 */ /* 0x000fe20000010013 */
[----:B------:R-:W-:Y:S02]  /*65090*/  HADD2.F32 R18, -RZ, R230.H0_H0 ;  /* 0x200000e6ff127230 */ /* 0x000fe40000004100 */
[----:B------:R-:W-:Y:S01]  /*650a0*/  FMUL.FTZ R16, R100, R16 ;  /* 0x0000001064107220 */ /* 0x000fe20000410000 */
[----:B------:R-:W-:Y:S02]  /*650b0*/  HADD2.F32 R19, -RZ, R202.H0_H0 ;  /* 0x200000caff137230 */ /* 0x000fe40000004100 */
[----:B------:R-:W-:Y:S02]  /*650c0*/  HADD2.F32 R104, -RZ, R225.H1_H1 ;  /* 0x300000e1ff687230 */ /* 0x000fe40000004100 */
[----:B------:R-:W-:-:S02]  /*650d0*/  HADD2.F32 R105, -RZ, R93.H1_H1 ;  /* 0x3000005dff697230 */ /* 0x000fc40000004100 */
[C---:B------:R-:W-:Y:S01]  /*650e0*/  FFMA.FTZ R178, R16.reuse, R18, R19 ;  /* 0x0000001210b27223 */ /* 0x040fe20000010013 */
[----:B------:R-:W-:Y:S02]  /*650f0*/  HADD2.F32 R18, -RZ, R226.H0_H0 ;  /* 0x200000e2ff127230 */ /* 0x000fe40000004100 */
[----:B------:R-:W-:Y:S02]  /*65100*/  HADD2.F32 R19, -RZ, R94.H0_H0 ;  /* 0x2000005eff137230 */ /* 0x000fe40000004100 */
[----:B------:R-:W-:Y:S01]  /*65110*/  FFMA.FTZ R138, R17, R104, R105 ;  /* 0x00000068118a7223 */ /* 0x000fe20000010069 */
[----:B------:R-:W-:Y:S01]  /*65120*/  FADD.FTZ R17, -R101, R141 ;  /* 0x0000008d65117221 */ /* 0x000fe20000010100 */
[----:B------:R-:W-:Y:S02]  /*65130*/  HADD2.F32 R104, -RZ, R230.H1_H1 ;  /* 0x300000e6ff687230 */ /* 0x000fe40000004100 */
[----:B------:R-:W-:Y:S01]  /*65140*/  FFMA.FTZ R140, R16, R18, R19 ;  /* 0x00000012108c7223 */ /* 0x000fe20000010013 */
[----:B------:R-:W-:Y:S01]  /*65150*/  FMUL.FTZ R16, R100, R17 ;  /* 0x0000001164107220 */ /* 0x000fe20000410000 */
[----:B------:R-:W-:-:S02]  /*65160*/  HADD2.F32 R105, -RZ, R202.H1_H1 ;  /* 0x300000caff697230 */ /* 0x000fc40000004100 */
[----:B------:R-:W-:Y:S02]  /*65170*/  HADD2.F32 R17, -RZ, R226.H1_H1 ;  /* 0x300000e2ff117230 */ /* 0x000fe40000004100 */
[----:B------:R-:W-:Y:S02]  /*65180*/  HADD2.F32 R18, -RZ, R94.H1_H1 ;  /* 0x3000005eff127230 */ /* 0x000fe40000004100 */
[----:B------:R-:W-:Y:S01]  /*65190*/  FADD.FTZ R19, -R101, R142 ;  /* 0x0000008e65137221 */ /* 0x000fe20000010100 */
[C---:B------:R-:W-:Y:S02]  /*651a0*/  FFMA.FTZ R218, R16.reuse, R104, R105 ;  /* 0x0000006810da7223 */ /* 0x040fe40000010069 */
[----:B------:R-:W-:Y:S01]  /*651b0*/  FFMA.FTZ R141, R16, R17, R18 ;  /* 0x00000011108d7223 */ /* 0x000fe20000010012 */
[----:B------:R-:W-:Y:S02]  /*651c0*/  HADD2.F32 R16, -RZ, R227.H0_H0 ;  /* 0x200000e3ff107230 */ /* 0x000fe40000004100 */
[----:B------:R-:W-:Y:S01]  /*651d0*/  FMUL.FTZ R19, R100, R19 ;  /* 0x0000001364137220 */ /* 0x000fe20000410000 */
[----:B------:R-:W-:-:S02]  /*651e0*/  HADD2.F32 R17, -RZ, R95.H0_H0 ;  /* 0x2000005fff117230 */ /* 0x000fc40000004100 */
[----:B------:R-:W-:Y:S02]  /*651f0*/  HADD2.F32 R18, -RZ, R231.H0_H0 ;  /* 0x200000e7ff127230 */ /* 0x000fe40000004100 */
        /* <DEDUP_REMOVED lines=8> */
[----:B------:R-:W-:-:S03]  /*65280*/  HADD2.F32 R18, -RZ, R95.H1_H1 ;  /* 0x3000005fff127230 */ /* 0x000fc60000004100 */
[C---:B------:R-:W-:Y:S02]  /*65290*/  FFMA.FTZ R220, R16.reuse, R19, R104 ;  /* 0x0000001310dc7223 */ /* 0x040fe40000010068 */
[----:B------:R-:W-:Y:S01]  /*652a0*/  FFMA.FTZ R179, R16, R17, R18 ;  /* 0x0000001110b37223 */ /* 0x000fe20000010012 */
[----:B------:R-:W-:Y:S01]  /*652b0*/  FADD.FTZ R16, -R101, R146 ;  /* 0x0000009265107221 */ /* 0x000fe20000010100 */
[----:B------:R-:W-:Y:S02]  /*652c0*/  HADD2.F32 R19, -RZ, R212.H0_H0 ;  /* 0x200000d4ff137230 */ /* 0x000fe40000004100 */
        /* <DEDUP_REMOVED lines=10> */
[----:B------:R-:W-:Y:S02]  /*65370*/  HADD2.F32 R17, -RZ, R208.H1_H1 ;  /* 0x300000d0ff117230 */ /* 0x000fe40000004100 */
[----:B------:R-:W-:Y:S02]  /*65380*/  HADD2.F32 R18, -RZ, R96.H1_H1 ;  /* 0x30000060ff127230 */ /* 0x000fe40000004100 */
[----:B------:R-:W-:-:S03]  /*65390*/  FFMA.FTZ R159, R16, R19, R104 ;  /* 0x00000013109f7223 */ /* 0x000fc60000010068 */
[----:B------:R-:W-:Y:S01]  /*653a0*/  FFMA.FTZ R147, R16, R17, R18 ;  /* 0x0000001110937223 */ /* 0x000fe20000010012 */
[----:B------:R-:W-:Y:S01]  /*653b0*/  FADD.FTZ R16, -R101, R148 ;  /* 0x0000009465107221 */ /* 0x000fe20000010100 */
[----:B------:R-:W-:Y:S02]  /*653c0*/  HADD2.F32 R19, -RZ, R213.H0_H0 ;  /* 0x200000d5ff137230 */ /* 0x000fe40000004100 */
[----:B------:R-:W-:Y:S02]  /*653d0*/  HADD2.F32 R104, -RZ, R205.H0_H0 ;  /* 0x200000cdff687230 */ /* 0x000fe40000004100 */
[----:B------:R-:W-:Y:S01]  /*653e0*/  FMUL.FTZ R16, R100, R16 ;  /* 0x0000001064107220 */ /* 0x000fe20000410000 */
[----:B------:R-:W-:Y:S02]  /*653f0*/  HADD2.F32 R17, -RZ, R209.H0_H0 ;  /* 0x200000d1ff117230 */ /* 0x000fe40000004100 */
[----:B------:R-:W-:Y:S02]  /*65400*/  HADD2.F32 R18, -RZ, R97.H0_H0 ;  /* 0x20000061ff127230 */ /* 0x000fe40000004100 */
        /* <DEDUP_REMOVED lines=18> */
[C---:B------:R-:W-:Y:S01]  /*65530*/  FADD.FTZ R16, -R101.reuse, R151 ;  /* 0x0000009765107221 */ /* 0x040fe20000010100 */
[----:B------:R-:W-:Y:S02]  /*65540*/  HADD2.F32 R17, -RZ, R210.H1_H1 ;  /* 0x300000d2ff117230 */ /* 0x000fe40000004100 */
[----:B------:R-:W-:Y:S02]  /*65550*/  HADD2.F32 R18, -RZ, R98.H1_H1 ;  /* 0x30000062ff127230 */ /* 0x000fe40000004100 */
[----:B------:R-:W-:Y:S01]  /*65560*/  FMUL.FTZ R16, R100, R16 ;  /* 0x0000001064107220 */ /* 0x000fe20000410000 */
[----:B------:R-:W-:Y:S02]  /*65570*/  HADD2.F32 R19, -RZ, R214.H1_H1 ;  /* 0x300000d6ff137230 */ /* 0x000fe40000004100 */
[----:B------:R-:W-:Y:S02]  /*65580*/  HADD2.F32 R104, -RZ, R206.H1_H1 ;  /* 0x300000ceff687230 */ /* 0x000fe40000004100 */
[----:B------:R-:W-:Y:S01]  /*65590*/  FFMA.FTZ R151, R16, R17, R18 ;  /* 0x0000001110977223 */ /* 0x000fe20000010012 */
[----:B------:R-:W-:-:S02]  /*655a0*/  FADD.FTZ R17, -R101, R156 ;  /* 0x0000009c65117221 */ /* 0x000fc40000010100 */
[----:B------:R-:W-:Y:S01]  /*655b0*/  FFMA.FTZ R216, R16, R19, R104 ;  /* 0x0000001310d87223 */ /* 0x000fe20000010068 */
[----:B------:R-:W-:Y:S01]  /*655c0*/  FADD.FTZ R16, -R101, R48 ;  /* 0x0000003065107221 */ /* 0x000fe20000010100 */
[----:B------:R-:W-:Y:S02]  /*655d0*/  HADD2.F32 R48, -RZ, R215.H0_H0 ;  /* 0x200000d7ff307230 */ /* 0x000fe40000004100 */
[C---:B------:R-:W-:Y:S01]  /*655e0*/  FMUL.FTZ R17, R100.reuse, R17 ;  /* 0x0000001164117220 */ /* 0x040fe20000410000 */
[----:B------:R-:W-:Y:S02]  /*655f0*/  HADD2.F32 R101, -RZ, R207.H0_H0 ;  /* 0x200000cfff657230 */ /* 0x000fe40000004100 */
[----:B------:R-:W-:Y:S02]  /*65600*/  HADD2.F32 R18, -RZ, R211.H0_H0 ;  /* 0x200000d3ff127230 */ /* 0x000fe40000004100 */
[----:B------:R-:W-:Y:S02]  /*65610*/  HADD2.F32 R19, -RZ, R99.H0_H0 ;  /* 0x20000063ff137230 */ /* 0x000fe40000004100 */
[----:B------:R-:W-:Y:S01]  /*65620*/  FFMA.FTZ R222, R17, R48, R101 ;  /* 0x0000003011de7223 */ /* 0x000fe20000010065 */
[----:B------:R-:W-:Y:S01]  /*65630*/  FMUL.FTZ R16, R100, R16 ;  /* 0x0000001064107220 */ /* 0x000fe20000410000 */
[----:B------:R-:W-:-:S02]  /*65640*/  HADD2.F32 R100, -RZ, R207.H1_H1 ;  /* 0x300000cfff647230 */ /* 0x000fc40000004100 */
[----:B------:R-:W-:Y:S01]  /*65650*/  FFMA.FTZ R48, R17, R18, R19 ;  /* 0x0000001211307223 */ /* 0x000fe20000010013 */
[----:B------:R-:W-:Y:S02]  /*65660*/  HADD2.F32 R19, -RZ, R215.H1_H1 ;  /* 0x300000d7ff137230 */ /* 0x000fe40000004100 */
[----:B------:R-:W-:Y:S02]  /*65670*/  HADD2.F32 R17, -RZ, R211.H1_H1 ;  /* 0x300000d3ff117230 */ /* 0x000fe40000004100 */
[----:B------:R-:W-:Y:S01]  /*65680*/  HADD2.F32 R18, -RZ, R99.H1_H1 ;  /* 0x30000063ff127230 */ /* 0x000fe20000004100 */
[----:B------:R-:W-:Y:S01]  /*65690*/  F2FP.F16.F32.PACK_AB R31, R31, R30 ;  /* 0x0000001e1f1f723e */ /* 0x000fe200000000ff */
[----:B------:R-:W-:Y:S01]  /*656a0*/  FFMA.FTZ R223, R16, R19, R100 ;  /* 0x0000001310df7223 */ /* 0x000fe20000010064 */
[----:B------:R-:W-:Y:S02]  /*656b0*/  F2FP.F16.F32.PACK_AB R30, R28, R25 ;  /* 0x000000191c1e723e */ /* 0x000fe400000000ff */
[----:B------:R-:W-:Y:S01]  /*656c0*/  FFMA.FTZ R156, R16, R17, R18 ;  /* 0x00000011109c7223 */ /* 0x000fe20000010012 */
[----:B------:R-:W-:-:S02]  /*656d0*/  F2FP.F16.F32.PACK_AB R16, R21, R14 ;  /* 0x0000000e1510723e */ /* 0x000fc400000000ff */
[----:B------:R-:W-:Y:S02]  /*656e0*/  F2FP.F16.F32.PACK_AB R28, R20, R15 ;  /* 0x0000000f141c723e */ /* 0x000fe400000000ff */
[----:B------:R-:W0:Y:S01]  /*656f0*/  LDC.64 R14, c[0x0][0x380] ;  /* 0x0000e000ff0e7b82 */ /* 0x000e220000000a00 */
[--C-:B------:R-:W-:Y:S01]  /*65700*/  IMAD.WIDE.U32 R112, R217, 0x10, R118.reuse ;  /* 0x00000010d9707825 */ /* 0x100fe200078e0076 */
[----:B------:R-:W-:Y:S02]  /*65710*/  F2FP.F16.F32.PACK_AB R19, R39, R42 ;  /* 0x0000002a2713723e */ /* 0x000fe400000000ff */
[----:B------:R-:W-:Y:S01]  /*65720*/  F2FP.F16.F32.PACK_AB R18, R29, R27 ;  /* 0x0000001b1d12723e */ /* 0x000fe200000000ff */
[--C-:B------:R-:W-:Y:S01]  /*65730*/  IMAD.WIDE.U32 R116, R195, 0x10, R118.reuse ;  /* 0x00000010c3747825 */ /* 0x100fe200078e0076 */
[----:B------:R-:W-:Y:S02]  /*65740*/  F2FP.F16.F32.PACK_AB R17, R26, R22 ;  /* 0x000000161a11723e */ /* 0x000fe400000000ff */
[----:B------:R-:W-:Y:S01]  /*65750*/  F2FP.F16.F32.PACK_AB R29, R24, R23 ;  /* 0x00000017181d723e */ /* 0x000fe200000000ff */
[----:B------:R-:W-:Y:S01]  /*65760*/  IMAD.WIDE.U32 R114, R193, 0x10, R118 ;  /* 0x00000010c1727825 */ /* 0x000fe200078e0076 */
[----:B------:R-:W-:-:S03]  /*65770*/  F2FP.F16.F32.PACK_AB R23, R157, R158 ;  /* 0x0000009e9d17723e */ /* 0x000fc600000000ff */
[----:B------:R-:W-:Y:S01]  /*65780*/  IMAD.WIDE.U32 R104, R135, 0x10, R118 ;  /* 0x0000001087687825 */ /* 0x000fe200078e0076 */
[----:B------:R-:W-:-:S03]  /*65790*/  F2FP.F16.F32.PACK_AB R22, R47, R45 ;  /* 0x0000002d2f16723e */ /* 0x000fc600000000ff */
[----:B------:R-:W-:Y:S01]  /*657a0*/  IMAD.WIDE.U32 R100, R145, 0x10, R118 ;  /* 0x0000001091647825 */ /* 0x000fe200078e0076 */
[----:B------:R-:W-:Y:S02]  /*657b0*/  F2FP.F16.F32.PACK_AB R21, R37, R38 ;  /* 0x000000262515723e */ /* 0x000fe400000000ff */
[----:B------:R-:W-:Y:S01]  /*657c0*/  F2FP.F16.F32.PACK_AB R20, R33, R34 ;  /* 0x000000222114723e */ /* 0x000fe200000000ff */
[--C-:B------:R-:W-:Y:S01]  /*657d0*/  IMAD.WIDE.U32 R118, R217, 0x10, R126.reuse ;  /* 0x00000010d9767825 */ /* 0x100fe200078e007e */
[----:B------:R-:W-:Y:S02]  /*657e0*/  F2FP.F16.F32.PACK_AB R46, R46, R44 ;  /* 0x0000002c2e2e723e */ /* 0x000fe400000000ff */
[----:B------:R-:W-:Y:S01]  /*657f0*/  F2FP.F16.F32.PACK_AB R47, R152, R153 ;  /* 0x00000099982f723e */ /* 0x000fe200000000ff */
[----:B------:R-:W-:Y:S01]  /*65800*/  IMAD.WIDE.U32 R120, R195, 0x10, R126 ;  /* 0x00000010c3787825 */ /* 0x000fe200078e007e */
[----:B------:R-:W-:Y:S02]  /*65810*/  F2FP.F16.F32.PACK_AB R45, R43, R36 ;  /* 0x000000242b2d723e */ /* 0x000fe400000000ff */
[----:B------:R-:W-:-:S02]  /*65820*/  F2FP.F16.F32.PACK_AB R44, R35, R32 ;  /* 0x00000020232c723e */ /* 0x000fc400000000ff */
[----:B------:R-:W-:Y:S01]  /*65830*/  F2FP.F16.F32.PACK_AB R110, R109, R110 ;  /* 0x0000006e6d6e723e */ /* 0x000fe200000000ff */
[----:B------:R-:W-:Y:S01]  /*65840*/  IMAD.WIDE.U32 R122, R193, 0x10, R126 ;  /* 0x00000010c17a7825 */ /* 0x000fe200078e007e */
[----:B------:R-:W-:Y:S01]  /*65850*/  F2FP.F16.F32.PACK_AB R27, R221, R130 ;  /* 0x00000082dd1b723e */ /* 0x000fe200000000ff */
[----:B------:R1:W-:Y:S01]  /*65860*/  STG.E.128 desc[UR6][R112.64], R16 ;  /* 0x0000001070007986 */ /* 0x0003e2000c101d06 */
[----:B------:R-:W-:Y:S02]  /*65870*/  F2FP.F16.F32.PACK_AB R26, R128, R129 ;  /* 0x00000081801a723e */ /* 0x000fe400000000ff */
[----:B------:R-:W-:Y:S02]  /*65880*/  F2FP.F16.F32.PACK_AB R25, R106, R107 ;  /* 0x0000006b6a19723e */ /* 0x000fe400000000ff */
[----:B------:R-:W-:Y:S02]  /*65890*/  F2FP.F16.F32.PACK_AB R24, R41, R51 ;  /* 0x000000332918723e */ /* 0x000fe400000000ff */
[----:B------:R-:W-:Y:S01]  /*658a0*/  F2FP.F16.F32.PACK_AB R109, R108, R103 ;  /* 0x000000676c6d723e */ /* 0x000fe200000000ff */
[----:B------:R-:W-:Y:S01]  /*658b0*/  STG.E.128 desc[UR6][R118.64], R28 ;  /* 0x0000001c76007986 */ /* 0x000fe2000c101d06 */
[----:B------:R-:W-:-:S02]  /*658c0*/  F2FP.F16.F32.PACK_AB R111, R194, R111 ;  /* 0x0000006fc26f723e */ /* 0x000fc400000000ff */
[----:B------:R-:W-:Y:S01]  /*658d0*/  F2FP.F16.F32.PACK_AB R108, R102, R40 ;  /* 0x00000028666c723e */ /* 0x000fe200000000ff */
[----:B------:R-:W-:Y:S01]  /*658e0*/  IMAD.WIDE.U32 R124, R135, 0x10, R126 ;  /* 0x00000010877c7825 */ /* 0x000fe200078e007e */
[----:B------:R-:W-:Y:S01]  /*658f0*/  F2FP.F16.F32.PACK_AB R35, R220, R219 ;  /* 0x000000dbdc23723e */ /* 0x000fe200000000ff */
[----:B------:R2:W-:Y:S01]  /*65900*/  STG.E.128 desc[UR6][R116.64], R20 ;  /* 0x0000001474007986 */ /* 0x0005e2000c101d06 */
[----:B------:R-:W-:Y:S02]  /*65910*/  F2FP.F16.F32.PACK_AB R34, R218, R178 ;  /* 0x000000b2da22723e */ /* 0x000fe400000000ff */
[----:B------:R-:W-:Y:S02]  /*65920*/  F2FP.F16.F32.PACK_AB R33, R139, R136 ;  /* 0x000000888b21723e */ /* 0x000fe400000000ff */
[----:B------:R-:W-:Y:S01]  /*65930*/  F2FP.F16.F32.PACK_AB R32, R134, R132 ;  /* 0x000000848620723e */ /* 0x000fe200000000ff */
[----:B------:R3:W-:Y:S01]  /*65940*/  STG.E.128 desc[UR6][R120.64], R44 ;  /* 0x0000002c78007986 */ /* 0x0007e2000c101d06 */
[----:B-1----:R-:W-:-:S02]  /*65950*/  F2FP.F16.F32.PACK_AB R19, R179, R142 ;  /* 0x0000008eb313723e */ /* 0x002fc400000000ff */
[----:B------:R-:W-:Y:S02]  /*65960*/  F2FP.F16.F32.PACK_AB R18, R141, R140 ;  /* 0x0000008c8d12723e */ /* 0x000fe400000000ff */
[----:B------:R-:W-:Y:S02]  /*65970*/  F2FP.F16.F32.PACK_AB R17, R138, R137 ;  /* 0x000000898a11723e */ /* 0x000fe400000000ff */
[----:B------:R-:W-:Y:S02]  /*65980*/  F2FP.F16.F32.PACK_AB R16, R133, R131 ;  /* 0x000000838510723e */ /* 0x000fe400000000ff */
[----:B------:R-:W-:Y:S01]  /*65990*/  F2FP.F16.F32.PACK_AB R177, R177, R176 ;  /* 0x000000b0b1b1723e */ /* 0x000fe200000000ff */
[----:B------:R-:W-:Y:S01]  /*659a0*/  IMAD.WIDE.U32 R126, R145, 0x10, R126 ;  /* 0x00000010917e7825 */ /* 0x000fe200078e007e */
[----:B------:R-:W-:Y:S01]  /*659b0*/  F2FP.F16.F32.PACK_AB R179, R223, R222 ;  /* 0x000000dedfb3723e */ /* 0x000fe200000000ff */
[----:B------:R3:W-:Y:S01]  /*659c0*/  STG.E.128 desc[UR6][R114.64], R24 ;  /* 0x0000001872007986 */ /* 0x0007e2000c101d06 */
[----:B------:R-:W-:-:S02]  /*659d0*/  F2FP.F16.F32.PACK_AB R178, R216, R192 ;  /* 0x000000c0d8b2723e */ /* 0x000fc400000000ff */
[----:B------:R-:W-:Y:S01]  /*659e0*/  F2FP.F16.F32.PACK_AB R176, R159, R146 ;  /* 0x000000929fb0723e */ /* 0x000fe200000000ff */
[----:B------:R3:W-:Y:S01]  /*659f0*/  STG.E.128 desc[UR6][R122.64], R108 ;  /* 0x0000006c7a007986 */ /* 0x0007e2000c101d06 */
[----:B--2---:R-:W-:Y:S02]  /*65a00*/  F2FP.F16.F32.PACK_AB R23, R156, R48 ;  /* 0x000000309c17723e */ /* 0x004fe400000000ff */
[----:B------:R-:W-:Y:S02]  /*65a10*/  F2FP.F16.F32.PACK_AB R22, R151, R150 ;  /* 0x000000969716723e */ /* 0x000fe400000000ff */
[----:B------:R-:W-:Y:S02]  /*65a20*/  F2FP.F16.F32.PACK_AB R21, R149, R148 ;  /* 0x000000949515723e */ /* 0x000fe400000000ff */
[----:B------:R-:W-:Y:S01]  /*65a30*/  F2FP.F16.F32.PACK_AB R20, R147, R143 ;  /* 0x0000008f9314723e */ /* 0x000fe200000000ff */
        /* <DEDUP_REMOVED lines=8> */
.L_x_8223:
        /* <DEDUP_REMOVED lines=8> */
.L_x_8226:
[----:B------:R-:W-:Y:S05]  /*65b40*/  BSYNC B0 ;  /* 0x0000000000007941 */ /* 0x000fea0003800000 */
.L_x_8225:
        /* <DEDUP_REMOVED lines=9> */
.L_x_8227:
[----:B------:R-:W-:Y:S02]  /*65be0*/  IMAD.MOV.U32 R101, RZ, RZ, 0x4 ;  /* 0x00000004ff657424 */ /* 0x000fe400078e00ff */
[----:B------:R-:W-:Y:S01]  /*65bf0*/  FADD.FTZ R102, R102, R47 ;  /* 0x0000002f66667221 */ /* 0x000fe20000010000 */
[----:B------:R-:W-:-:S04]  /*65c00*/  MOV R47, 0xffffffff ;  /* 0xffffffff002f7802 */ /* 0x000fc80000000f00 */
[----:B------:R-:W-:-:S07]  /*65c10*/  MOV R152, R102 ;  /* 0x0000006600987202 */ /* 0x000fce0000000f00 */
[----:B------:R-:W-:Y:S05]  /*65c20*/  WARPSYNC.COLLECTIVE R47, `(.L_x_8228) ;  /* 0x000000002f087348 */ /* 0x000fea0003c00000 */
[----:B------:R0:W1:Y:S02]  /*65c30*/  SHFL.BFLY P2, R47, R152, R101, R100 ;  /* 0x0c000065982f7389 */ /* 0x0000640000040064 */
[----:B01----:R-:W-:Y:S05]  /*65c40*/  ENDCOLLECTIVE ;  /* 0x000000000000791b */ /* 0x003fea0003800000 */
.L_x_8228:
[----:B------:R-:W-:Y:S02]  /*65c50*/  HFMA2 R101, -RZ, RZ, 0, 4.76837158203125e-07 ;  /* 0x00000008ff657431 */ /* 0x000fe400000001ff */
[----:B------:R-:W-:Y:S01]  /*65c60*/  FADD.FTZ R102, R102, R47 ;  /* 0x0000002f66667221 */ /* 0x000fe20000010000 */
[----:B------:R-:W-:-:S03]  /*65c70*/  IMAD.MOV.U32 R47, RZ, RZ, -0x1 ;  /* 0xffffffffff2f7424 */ /* 0x000fc600078e00ff */
[----:B------:R-:W-:-:S07]  /*65c80*/  IMAD.MOV.U32 R152, RZ, RZ, R102 ;  /* 0x000000ffff987224 */ /* 0x000fce00078e0066 */
[----:B------:R-:W-:Y:S05]  /*65c90*/  WARPSYNC.COLLECTIVE R47, `(.L_x_8229) ;  /* 0x000000002f087348 */ /* 0x000fea0003c00000 */
[----:B------:R0:W1:Y:S02]  /*65ca0*/  SHFL.BFLY P2, R47, R152, R101, R100 ;  /* 0x0c000065982f7389 */ /* 0x0000640000040064 */
[----:B01----:R-:W-:Y:S05]  /*65cb0*/  ENDCOLLECTIVE ;  /* 0x000000000000791b */ /* 0x003fea0003800000 */
.L_x_8229:
[----:B------:R-:W-:Y:S02]  /*65cc0*/  IMAD.MOV.U32 R101, RZ, RZ, 0x10 ;  /* 0x00000010ff657424 */ /* 0x000fe400078e00ff */
[----:B------:R-:W-:Y:S01]  /*65cd0*/  FADD.FTZ R102, R102, R47 ;  /* 0x0000002f66667221 */ /* 0x000fe20000010000 */
[----:B------:R-:W-:-:S04]  /*65ce0*/  MOV R47, 0xffffffff ;  /* 0xffffffff002f7802 */ /* 0x000fc80000000f00 */
[----:B------:R-:W-:-:S07]  /*65cf0*/  MOV R152, R102 ;  /* 0x0000006600987202 */ /* 0x000fce0000000f00 */
[----:B------:R-:W-:Y:S05]  /*65d00*/  WARPSYNC.COLLECTIVE R47, `(.L_x_8230) ;  /* 0x000000002f087348 */ /* 0x000fea0003c00000 */
[----:B------:R0:W1:Y:S02]  /*65d10*/  SHFL.BFLY P2, R47, R152, R101, R100 ;  /* 0x0c000065982f7389 */ /* 0x0000640000040064 */
[----:B01----:R-:W-:Y:S05]  /*65d20*/  ENDCOLLECTIVE ;  /* 0x000000000000791b */ /* 0x003fea0003800000 */
.L_x_8230:
        /* <DEDUP_REMOVED lines=162> */
[----:B------:R-:W-:-:S03]  /*66750*/  IMAD.MOV.U32 R100, RZ, RZ, 0x1f ;  /* 0x0000001fff647424 */ /* 0x000fc600078e00ff */
[----:B------:R-:W-:Y:S01]  /*66760*/  FFMA.FTZ R102, R102, R102, R47 ;  /* 0x0000006666667223 */ /* 0x000fe2000001002f */
[----:B------:R-:W-:-:S03]  /*66770*/  MOV R47, 0xffffffff ;  /* 0xffffffff002f7802 */ /* 0x000fc60000000f00 */
[----:B------:R-:W-:-:S07]  /*66780*/  IMAD.MOV.U32 R152, RZ, RZ, R102 ;  /* 0x000000ffff987224 */ /* 0x000fce00078e0066 */
[----:B------:R-:W-:Y:S05]  /*66790*/  WARPSYNC.COLLECTIVE R47, `(.L_x_8231) ;  /* 0x000000002f087348 */ /* 0x000fea0003c00000 */
[----:B------:R0:W1:Y:S02]  /*667a0*/  SHFL.BFLY P2, R47, R152, R101, R100 ;  /* 0x0c000065982f7389 */ /* 0x0000640000040064 */
[----:B01----:R-:W-:Y:S05]  /*667b0*/  ENDCOLLECTIVE ;  /* 0x000000000000791b */ /* 0x003fea0003800000 */
.L_x_8231:
[----:B------:R-:W-:Y:S02]  /*667c0*/  HFMA2 R101, -RZ, RZ, 0, 1.1920928955078125e-07 ;  /* 0x00000002ff657431 */ /* 0x000fe400000001ff */
[----:B------:R-:W-:Y:S01]  /*667d0*/  FADD.FTZ R102, R102, R47 ;  /* 0x0000002f66667221 */ /* 0x000fe20000010000 */
[----:B------:R-:W-:-:S03]  /*667e0*/  IMAD.MOV.U32 R47, RZ, RZ, -0x1 ;  /* 0xffffffffff2f7424 */ /* 0x000fc600078e00ff */
[----:B------:R-:W-:-:S07]  /*667f0*/  IMAD.MOV.U32 R152, RZ, RZ, R102 ;  /* 0x000000ffff987224 */ /* 0x000fce00078e0066 */
[----:B------:R-:W-:Y:S05]  /*66800*/  WARPSYNC.COLLECTIVE R47, `(.L_x_8232) ;  /* 0x000000002f087348 */ /* 0x000fea0003c00000 */
[----:B------:R0:W1:Y:S02]  /*66810*/  SHFL.BFLY P2, R47, R152, R101, R100 ;  /* 0x0c000065982f7389 */ /* 0x0000640000040064 */
[----:B01----:R-:W-:Y:S05]  /*66820*/  ENDCOLLECTIVE ;  /* 0x000000000000791b */ /* 0x003fea0003800000 */
.L_x_8232:
[----:B------:R-:W-:Y:S02]  /*66830*/  IMAD.MOV.U32 R101, RZ, RZ, 0x4 ;  /* 0x00000004ff657424 */ /* 0x000fe400078e00ff */
[----:B------:R-:W-:Y:S01]  /*66840*/  FADD.FTZ R102, R102, R47 ;  /* 0x0000002f66667221 */ /* 0x000fe20000010000 */
[----:B------:R-:W-:-:S04]  /*66850*/  MOV R47, 0xffffffff ;  /* 0xffffffff002f7802 */ /* 0x000fc80000000f00 */
[----:B------:R-:W-:-:S07]  /*66860*/  MOV R152, R102 ;  /* 0x0000006600987202 */ /* 0x000fce0000000f00 */
[----:B------:R-:W-:Y:S05]  /*66870*/  WARPSYNC.COLLECTIVE R47, `(.L_x_8233) ;  /* 0x000000002f087348 */ /* 0x000fea0003c00000 */
[----:B------:R0:W1:Y:S02]  /*66880*/  SHFL.BFLY P2, R47, R152, R101, R100 ;  /* 0x0c000065982f7389 */ /* 0x0000640000040064 */
[----:B01----:R-:W-:Y:S05]  /*66890*/  ENDCOLLECTIVE ;  /* 0x000000000000791b */ /* 0x003fea0003800000 */
.L_x_8233:
[----:B------:R-:W-:Y:S02]  /*668a0*/  HFMA2 R101, -RZ, RZ, 0, 4.76837158203125e-07 ;  /* 0x00000008ff657431 */ /* 0x000fe400000001ff */
[----:B------:R-:W-:Y:S01]  /*668b0*/  FADD.FTZ R102, R102, R47 ;  /* 0x0000002f66667221 */ /* 0x000fe20000010000 */
[----:B------:R-:W-:-:S03]  /*668c0*/  IMAD.MOV.U32 R47, RZ, RZ, -0x1 ;  /* 0xffffffffff2f7424 */ /* 0x000fc600078e00ff */
[----:B------:R-:W-:-:S07]  /*668d0*/  IMAD.MOV.U32 R152, RZ, RZ, R102 ;  /* 0x000000ffff987224 */ /* 0x000fce00078e0066 */
[----:B------:R-:W-:Y:S05]  /*668e0*/  WARPSYNC.COLLECTIVE R47, `(.L_x_8234) ;  /* 0x000000002f087348 */ /* 0x000fea0003c00000 */
[----:B------:R0:W1:Y:S02]  /*668f0*/  SHFL.BFLY P2, R47, R152, R101, R100 ;  /* 0x0c000065982f7389 */ /* 0x0000640000040064 */
[----:B01----:R-:W-:Y:S05]  /*66900*/  ENDCOLLECTIVE ;  /* 0x000000000000791b */ /* 0x003fea0003800000 */
.L_x_8234:
[----:B------:R-:W-:Y:S02]  /*66910*/  IMAD.MOV.U32 R101, RZ, RZ, 0x10 ;  /* 0x00000010ff657424 */ /* 0x000fe400078e00ff */
[----:B------:R-:W-:Y:S01]  /*66920*/  FADD.FTZ R102, R102, R47 ;  /* 0x0000002f66667221 */ /* 0x000fe20000010000 */
[----:B------:R-:W-:-:S04]  /*66930*/  MOV R47, 0xffffffff ;  /* 0xffffffff002f7802 */ /* 0x000fc80000000f00 */
[----:B------:R-:W-:-:S07]  /*66940*/  MOV R152, R102 ;  /* 0x0000006600987202 */ /* 0x000fce0000000f00 */
[----:B------:R-:W-:Y:S05]  /*66950*/  WARPSYNC.COLLECTIVE R47, `(.L_x_8235) ;  /* 0x000000002f087348 */ /* 0x000fea0003c00000 */
[----:B------:R0:W1:Y:S02]  /*66960*/  SHFL.BFLY P2, R47, R152, R101, R100 ;  /* 0x0c000065982f7389 */ /* 0x0000640000040064 */
[----:B01----:R-:W-:Y:S05]  /*66970*/  ENDCOLLECTIVE ;  /* 0x000000000000791b */ /* 0x003fea0003800000 */
.L_x_8235:
[----:B------:R-:W-:Y:S05]  /*66980*/  BRA `(.L_x_8236) ;  /* 0xffffffbc00607947 */ /* 0x000fea000383ffff */
.L_x_8237:
        /* <DEDUP_REMOVED lines=15> */
.L_x_54441:


//--------------------- .text._ZN10layer_norm31ln_parallel_residual_fwd_kernelINS_13Kernel_traitsI6__halfS2_S2_S2_fjLj2560ELj1ELj4ELj1ELj16ENS_18Kernel_traits_baseILj2560ES2_S2_S2_S2_fjLj128EEEEELb1ELb1ELb0EEEvNS_9FwdParamsE --------------------------
	.section	.text._ZN10layer_norm31ln_parallel_residual_fwd_kernelINS_13Kernel_traitsI6__halfS2_S2_S2_fjLj2560ELj1ELj4ELj1ELj16ENS_18Kernel_traits_baseILj2560ES2_S2_S2_S2_fjLj128EEEEELb1ELb1ELb0EEEvNS_9FwdParamsE,"ax",@progbits
	.align	128
        .global         _ZN10layer_norm31ln_parallel_residual_fwd_kernelINS_13Kernel_traitsI6__halfS2_S2_S2_fjLj2560ELj1ELj4ELj1ELj16ENS_18Kernel_traits_baseILj2560ES2_S2_S2_S2_fjLj128EEEEELb1ELb1ELb0EEEvNS_9FwdParamsE
        .type           _ZN10layer_norm31ln_parallel_residual_fwd_kernelINS_13Kernel_traitsI6__halfS2_S2_S2_fjLj2560ELj1ELj4ELj1ELj16ENS_18Kernel_traits_baseILj2560ES2_S2_S2_S2_fjLj128EEEEELb1ELb1ELb0EEEvNS_9FwdParamsE,@function
        .size           _ZN10layer_norm31ln_parallel_residual_fwd_kernelINS_13Kernel_traitsI6__halfS2_S2_S2_fjLj2560ELj1ELj4ELj1ELj16ENS_18Kernel_traits_baseILj2560ES2_S2_S2_S2_fjLj128EEEEELb1ELb1ELb0EEEvNS_9FwdParamsE,(.L_x_54442 - _ZN10layer_norm31ln_parallel_residual_fwd_kernelINS_13Kernel_traitsI6__halfS2_S2_S2_fjLj2560ELj1ELj4ELj1ELj16ENS_18Kernel_traits_baseILj2560ES2_S2_S2_S2_fjLj128EEEEELb1ELb1ELb0EEEvNS_9FwdParamsE)
        .other          _ZN10layer_norm31ln_parallel_residual_fwd_kernelINS_13Kernel_traitsI6__halfS2_S2_S2_fjLj2560ELj1ELj4ELj1ELj16ENS_18Kernel_traits_baseILj2560ES2_S2_S2_S2_fjLj128EEEEELb1ELb1ELb0EEEvNS_9FwdParamsE,@"STO_CUDA_ENTRY STV_DEFAULT"
_ZN10layer_norm31ln_parallel_residual_fwd_kernelINS_13Kernel_traitsI6__halfS2_S2_S2_fjLj2560ELj1ELj4ELj1ELj16ENS_18Kernel_traits_baseILj2560ES2_S2_S2_S2_fjLj128EEEEELb1ELb1ELb0EEEvNS_9FwdParamsE:
.text._ZN10layer_norm31ln_parallel_residual_fwd_kernelINS_13Kernel_traitsI6__halfS2_S2_S2_fjLj2560ELj1ELj4ELj1ELj16ENS_18Kernel_traits_baseILj2560ES2_S2_S2_S2_fjLj128EEEEELb1ELb1ELb0EEEvNS_9FwdParamsE:
[----:B------:R-:W-:Y:S01]  /*0000*/  LDC R1, c[0x0][0x37c] ;  /* 0x0000df00ff017b82 */ /* 0x000fe20000000800 */
[----:B------:R-:W0:Y:S07]  /*0010*/  LDCU.U8 UR4, c[0x0][0x464] ;  /* 0x00008c80ff0477ac */ /* 0x000e2e0008000000 */
[----:B------:R-:W1:Y:S01]  /*0020*/  LDC R9, c[0x0][0x45c] ;  /* 0x00011700ff097b82 */ /* 0x000e620000000800 */
[----:B------:R-:W2:Y:S07]  /*0030*/  LDCU.64 UR6, c[0x0][0x358] ;  /* 0x00006b00ff0677ac */ /* 0x000eae0008000a00 */
[----:B------:R-:W2:Y:S01]  /*0040*/  LDC R6, c[0x0][0x458] ;  /* 0x00011600ff067b82 */ /* 0x000ea20000000800 */
[----:B------:R-:W3:Y:S01]  /*0050*/  S2R R11, SR_TID.X ;  /* 0x00000000000b7919 */ /* 0x000ee20000002100 */
[----:B------:R-:W4:Y:S06]  /*0060*/  LDCU.64 UR8, c[0x0][0x438] ;  /* 0x00008700ff0877ac */ /* 0x000f2c0008000a00 */
[----:B------:R-:W5:Y:S01]  /*0070*/  LDC R15, c[0x0][0x388] ;  /* 0x0000e200ff0f7b82 */ /* 0x000f620000000800 */
[----:B0-----:R-:W-:Y:S01]  /*0080*/  ISETP.NE.AND P0, PT, RZ, UR4, PT ;  /* 0x00000004ff007c0c */ /* 0x001fe2000bf05270 */
[----:B------:R-:W0:-:S12]  /*0090*/  LDCU.64 UR4, c[0x0][0x450] ;  /* 0x00008a00ff0477ac */ /* 0x000e180008000a00 */
[----:B-1----:R-:W-:Y:S01]  /*00a0*/  @P0 IMAD.MOV.U32 R7, RZ, RZ, R9 ;  /* 0x000000ffff070224 */ /* 0x002fe200078e0009 */
[----:B------:R-:W1:Y:S04]  /*00b0*/  @P0 LDC R5, c[0x0][0x460] ;  /* 0x00011800ff050b82 */ /* 0x000e680000000800 */
[----:B--2---:R-:W1:Y:S01]  /*00c0*/  @P0 LDG.E.64 R2, desc[UR6][R6.64] ;  /* 0x0000000606020981 */ /* 0x004e62000c1e1b00 */
[----:B0-----:R-:W-:Y:S01]  /*00d0*/  IMAD.U32 R196, RZ, RZ, UR4 ;  /* 0x00000004ffc47e24 */ /* 0x001fe2000f8e00ff */
[----:B------:R-:W-:-:S06]  /*00e0*/  MOV R197, UR5 ;  /* 0x0000000500c57c02 */ /* 0x000fcc0008000f00 */
[----:B------:R-:W2:Y:S01]  /*00f0*/  @P0 LDG.E.64 R196, desc[UR6][R196.64] ;  /* 0x00000006c4c40981 */ /* 0x000ea2000c1e1b00 */
[----:B------:R-:W0:Y:S01]  /*0100*/  S2UR UR5, SR_CTAID.X ;  /* 0x00000000000579c3 */ /* 0x000e220000002500 */
[----:B---3--:R-:W-:Y:S01]  /*0110*/  LOP3.LUT R13, R11, 0x1f, RZ, 0xc0, !PT ;  /* 0x0000001f0b0d7812 */ /* 0x008fe200078ec0ff */
[----:B----4-:R-:W-:Y:S01]  /*0120*/  UISETP.NE.U32.AND UP0, UPT, UR8, URZ, UPT ;  /* 0x000000ff0800728c */ /* 0x010fe2000bf05070 */
[----:B-----5:R-:W-:Y:S01]  /*0130*/  SHF.R.S32.HI R0, RZ, 0x1f, R15 ;  /* 0x0000001fff007819 */ /* 0x020fe2000001140f */
[----:B------:R-:W-:Y:S02]  /*0140*/  BSSY.RECONVERGENT B0, `(.L_x_8238) ;  /* 0x00000d8000007945 */ /* 0x000fe40003800200 */
[----:B------:R-:W-:Y:S01]  /*0150*/  UISETP.NE.AND.EX UP0, UPT, UR9, URZ, UPT, UP0 ;  /* 0x000000ff0900728c */ /* 0x000fe2000bf05300 */
[----:B------:R-:W-:Y:S01]  /*0160*/  IMAD.MOV.U32 R21, RZ, RZ, R13 ;  /* 0x000000ffff157224 */ /* 0x000fe200078e000d */
[----:B------:R-:W3:Y:S01]  /*0170*/  LDC R4, c[0x0][0x360] ;  /* 0x0000d800ff047b82 */ /* 0x000ee20000000800 */
[----:B------:R-:W-:Y:S01]  /*0180*/  LEA.HI R0, R0, R15, RZ, 0x3 ;  /* 0x0000000f00007211 */ /* 0x000fe200078f18ff */
[----:B0-----:R-:W-:-:S02]  /*0190*/  USHF.L.U32 UR4, UR5, 0x2, URZ ;  /* 0x0000000205047899 */ /* 0x001fc400080006ff */
[--C-:B---3--:R-:W-:Y:S01]  /*01a0*/  IMAD R4, R4, UR5, R11.reuse ;  /* 0x0000000504047c24 */ /* 0x108fe2000f8e020b */
[----:B------:R-:W-:-:S04]  /*01b0*/  SHF.R.U32.HI R11, RZ, 0x5, R11 ;  /* 0x00000005ff0b7819 */ /* 0x000fc8000001160b */
[----:B------:R-:W-:Y:S02]  /*01c0*/  LOP3.LUT R11, R11, UR4, RZ, 0xfc, !PT ;  /* 0x000000040b0b7c12 */ /* 0x000fe4000f8efcff */
[----:B-1----:R-:W-:Y:S02]  /*01d0*/  @P0 IADD3 R6, P1, PT, R2, R5, RZ ;  /* 0x0000000502060210 */ /* 0x002fe40007f3e0ff */
[----:B------:R-:W-:-:S03]  /*01e0*/  LOP3.LUT R5, R21, 0x1f, RZ, 0x3c, !PT ;  /* 0x0000001f15057812 */ /* 0x000fc600078e3cff */
[----:B------:R-:W-:Y:S01]  /*01f0*/  @P0 IMAD.X R9, RZ, RZ, R3, P1 ;  /* 0x000000ffff090224 */ /* 0x000fe200008e0603 */
[----:B------:R-:W-:Y:S02]  /*0200*/  LEA.HI.SX32 R12, R0, R5, 0x1d ;  /* 0x00000005000c7211 */ /* 0x000fe400078feaff */
[C---:B--2---:R-:W-:Y:S01]  /*0210*/  IADD3 R128, PT, PT, R196.reuse, -0x61c88647, RZ ;  /* 0x9e3779b9c4807810 */ /* 0x044fe20007ffe0ff */
[C---:B------:R-:W-:Y:S01]  /*0220*/  VIADD R129, R197.reuse, 0xbb67ae85 ;  /* 0xbb67ae85c5817836 */ /* 0x040fe20000000000 */
[C---:B------:R-:W-:Y:S01]  /*0230*/  IADD3 R131, PT, PT, R197.reuse, 0x76cf5d0a, RZ ;  /* 0x76cf5d0ac5837810 */ /* 0x040fe20007ffe0ff */
[C---:B------:R-:W-:Y:S01]  /*0240*/  VIADD R130, R196.reuse, 0x3c6ef372 ;  /* 0x3c6ef372c4827836 */ /* 0x040fe20000000000 */
[C---:B------:R-:W-:Y:S01]  /*0250*/  IADD3 R20, PT, PT, R196.reuse, 0x78dde6e4, RZ ;  /* 0x78dde6e4c4147810 */ /* 0x040fe20007ffe0ff */
[C---:B------:R-:W-:Y:S01]  /*0260*/  VIADD R132, R196.reuse, 0xdaa66d2b ;  /* 0xdaa66d2bc4847836 */ /* 0x040fe20000000000 */
[C---:B------:R-:W-:Y:S01]  /*0270*/  IADD3 R2, PT, PT, R197.reuse, -0x56f99767, RZ ;  /* 0xa9066899c5027810 */ /* 0x040fe20007ffe0ff */
[C---:B------:R-:W-:Y:S01]  /*0280*/  VIADD R133, R197.reuse, 0x32370b8f ;  /* 0x32370b8fc5857836 */ /* 0x040fe20000000000 */
[C---:B------:R-:W-:Y:S01]  /*0290*/  IADD3 R15, PT, PT, R196.reuse, 0x5384540f, RZ ;  /* 0x5384540fc40f7810 */ /* 0x040fe20007ffe0ff */
[C---:B------:R-:W-:Y:S01]  /*02a0*/  VIADD R19, R197.reuse, 0xed9eba14 ;  /* 0xed9eba14c5137836 */ /* 0x040fe20000000000 */
[C---:B------:R-:W-:Y:S01]  /*02b0*/  IADD3 R3, PT, PT, R197.reuse, -0x24c28bd8, RZ ;  /* 0xdb3d7428c5037810 */ /* 0x040fe20007ffe0ff */
[----:B------:R-:W-:Y:S01]  /*02c0*/  VIADD R18, R196, 0x1715609d ;  /* 0x1715609dc4127836 */ /* 0x000fe20000000000 */
[--C-:B------:R-:W-:Y:S01]  /*02d0*/  SHF.R.U64 R10, R6, 0x2, R9.reuse ;  /* 0x00000002060a7819 */ /* 0x100fe20000001209 */
[----:B------:R-:W-:Y:S01]  /*02e0*/  VIADD R17, R196, 0xb54cda56 ;  /* 0xb54cda56c4117836 */ /* 0x000fe20000000000 */
[----:B------:R-:W-:Y:S01]  /*02f0*/  SHF.R.U32.HI R5, RZ, 0x2, R9 ;  /* 0x00000002ff057819 */ /* 0x000fe20000011609 */
[----:B------:R-:W-:-:S02]  /*0300*/  VIADD R16, R197, 0x646e171e ;  /* 0x646e171ec5107836 */ /* 0x000fc40000000000 */
[C---:B------:R-:W-:Y:S02]  /*0310*/  VIADD R0, R197.reuse, 0x1fd5c5a3 ;  /* 0x1fd5c5a3c5007836 */ /* 0x040fe40000000000 */
[C---:B------:R-:W-:Y:S02]  /*0320*/  VIADD R14, R196.reuse, 0xf1bbcdc8 ;  /* 0xf1bbcdc8c40e7836 */ /* 0x040fe40000000000 */
[----:B------:R-:W-:Y:S02]  /*0330*/  VIADD R7, R196, 0x8ff34781 ;  /* 0x8ff34781c4077836 */ /* 0x000fe40000000000 */
[----:B------:R-:W-:Y:S01]  /*0340*/  VIADD R8, R197, 0x96a522ad ;  /* 0x96a522adc5087836 */ /* 0x000fe20000000000 */
[----:B------:R-:W-:Y:S06]  /*0350*/  BRA.U !UP0, `(.L_x_8239) ;  /* 0x00000005084c7547 */ /* 0x000fec000b800000 */
        /* <DEDUP_REMOVED lines=27> */
[----:B------:R-:W-:Y:S01]  /*0510*/  ISETP.GE.U32.AND P0, PT, R12, 0x100, PT ;  /* 0x000001000c00780c */ /* 0x000fe20003f06070 */
[----:B0-----:R-:W-:-:S05]  /*0520*/  @P5 IMAD.WIDE.U32 R30, R21, 0x10, R30 ;  /* 0x00000010151e5825 */ /* 0x001fca00078e001e */
[----:B------:R0:W5:Y:S01]  /*0530*/  @P5 LDG.E.128 R116, desc[UR6][R30.64] ;  /* 0x000000061e745981 */ /* 0x000162000c1e1d00 */
        /* <DEDUP_REMOVED lines=18> */
[----:B-1----:R-:W-:-:S03]  /*0660*/  @P3 IMAD.WIDE.U32 R40, R21, 0x10, R40 ;  /* 0x0000001015283825 */ /* 0x002fc600078e0028 */
[----:B------:R-:W0:Y:S01]  /*0670*/  @P5 LDC.64 R30, c[0x0][0x3d0] ;  /* 0x0000f400ff1e5b82 */ /* 0x000e220000000a00 */
[----:B------:R-:W-:Y:S01]  /*0680*/  @P3 IADD3 R21, PT, PT, R21, 0x20, RZ ;  /* 0x0000002015153810 */ /* 0x000fe20007ffe0ff */
[----:B------:R1:W5:Y:S06]  /*0690*/  @P3 LDG.E.128 R92, desc[UR6][R38.64] ;  /* 0x00000006265c3981 */ /* 0x00036c000c1e1d00 */
[----:B------:R-:W1:Y:S01]  /*06a0*/  @P5 LDC.64 R32, c[0x0][0x438] ;  /* 0x00010e00ff205b82 */ /* 0x000e620000000a00 */
[C---:B------:R-:W-:Y:S01]  /*06b0*/  @P2 IMAD.WIDE.U32 R42, R21.reuse, 0x10, R42 ;  /* 0x00000010152a2825 */ /* 0x040fe200078e002a */
[----:B------:R0:W5:Y:S03]  /*06c0*/  @P3 LD.E.128 R88, desc[UR6][R40.64] ;  /* 0x0000000628583980 */ /* 0x000166000c101d00 */
[C---:B------:R-:W-:Y:S01]  /*06d0*/  @P2 IMAD.WIDE.U32 R44, R21.reuse, 0x10, R44 ;  /* 0x00000010152c2825 */ /* 0x040fe200078e002c */
[----:B------:R0:W5:Y:S03]  /*06e0*/  @P2 LDG.E.128 R84, desc[UR6][R42.64] ;  /* 0x000000062a542981 */ /* 0x000166000c1e1d00 */
[----:B------:R-:W-:Y:S01]  /*06f0*/  @P2 VIADD R21, R21, 0x20 ;  /* 0x0000002015152836 */ /* 0x000fe20000000000 */
[----:B------:R0:W5:Y:S03]  /*0700*/  @P2 LD.E.128 R80, desc[UR6][R44.64] ;  /* 0x000000062c502980 */ /* 0x000166000c101d00 */
[----:B--2---:R-:W-:-:S04]  /*0710*/  @P1 IMAD.WIDE.U32 R26, R21, 0x10, R26 ;  /* 0x00000010151a1825 */ /* 0x004fc800078e001a */
[C---:B---3--:R-:W-:Y:S01]  /*0720*/  @P1 IMAD.WIDE.U32 R28, R21.reuse, 0x10, R28 ;  /* 0x00000010151c1825 */ /* 0x048fe200078e001c */
[----:B------:R2:W5:Y:S03]  /*0730*/  @P1 LDG.E.128 R76, desc[UR6][R26.64] ;  /* 0x000000061a4c1981 */ /* 0x000566000c1e1d00 */
[----:B------:R-:W-:Y:S01]  /*0740*/  @P1 VIADD R21, R21, 0x20 ;  /* 0x0000002015151836 */ /* 0x000fe20000000000 */
[----:B------:R2:W5:Y:S03]  /*0750*/  @P1 LD.E.128 R72, desc[UR6][R28.64] ;  /* 0x000000061c481980 */ /* 0x000566000c101d00 */
[----:B----4-:R-:W-:-:S04]  /*0760*/  @P0 IMAD.WIDE.U32 R46, R21, 0x10, R46 ;  /* 0x00000010152e0825 */ /* 0x010fc800078e002e */
[C---:B------:R-:W-:Y:S01]  /*0770*/  @P0 IMAD.WIDE.U32 R48, R21.reuse, 0x10, R48 ;  /* 0x0000001015300825 */ /* 0x040fe200078e0030 */
[----:B------:R-:W-:Y:S01]  /*0780*/  @P0 IADD3 R21, PT, PT, R21, 0x20, RZ ;  /* 0x0000002015150810 */ /* 0x000fe20007ffe0ff */
[----:B------:R2:W5:Y:S04]  /*0790*/  @P0 LDG.E.128 R68, desc[UR6][R46.64] ;  /* 0x000000062e440981 */ /* 0x000568000c1e1d00 */
[C---:B0-----:R-:W-:Y:S01]  /*07a0*/  @P5 IMAD.WIDE.U32 R30, R21.reuse, 0x10, R30 ;  /* 0x00000010151e5825 */ /* 0x041fe200078e001e */
[----:B------:R2:W5:Y:S03]  /*07b0*/  @P0 LD.E.128 R64, desc[UR6][R48.64] ;  /* 0x0000000630400980 */ /* 0x000566000c101d00 */
[C---:B-1----:R-:W-:Y:S01]  /*07c0*/  @P5 IMAD.WIDE.U32 R32, R21.reuse, 0x10, R32 ;  /* 0x0000001015205825 */ /* 0x042fe200078e0020 */
        /* <DEDUP_REMOVED lines=12> */
.L_x_8239:
        /* <DEDUP_REMOVED lines=11> */
[----:B------:R-:W-:-:S07]  /*0940*/  @P1 MOV R123, RZ ;  /* 0x000000ff007b1202 */ /* 0x000fce0000000f00 */
[----:B------:R-:W3:Y:S01]  /*0950*/  @P4 LDC.64 R28, c[0x0][0x3d0] ;  /* 0x0000f400ff1c4b82 */ /* 0x000ee20000000a00 */
[C---:B0-----:R-:W-:Y:S01]  /*0960*/  @P6 IMAD.WIDE.U32 R22, R21.reuse, 0x10, R22 ;  /* 0x0000001015166825 */ /* 0x041fe200078e0016 */
[----:B------:R-:W-:-:S03]  /*0970*/  @P6 LOP3.LUT R21, R21, 0x20, RZ, 0xfc, !PT ;  /* 0x0000002015156812 */ /* 0x000fc600078efcff */
[----:B------:R-:W-:Y:S01]  /*0980*/  HFMA2 R58, -RZ, RZ, 0, 0 ;  /* 0x00000000ff3a7431 */ /* 0x000fe200000001ff */
[----:B------:R-:W-:Y:S01]  /*0990*/  @P6 LOP3.LUT R9, R9, 0x4000, RZ, 0xfc, !PT ;  /* 0x0000400009096812 */ /* 0x000fe200078efcff */
[----:B------:R-:W-:Y:S01]  /*09a0*/  @P5 IMAD.MOV.U32 R115, RZ, RZ, RZ ;  /* 0x000000ffff735224 */ /* 0x000fe200078e00ff */
[----:B------:R-:W5:Y:S01]  /*09b0*/  @P6 LDG.E.128 R108, desc[UR6][R22.64] ;  /* 0x00000006166c6981 */ /* 0x000f62000c1e1d00 */
[C---:B-1----:R-:W-:Y:S01]  /*09c0*/  @P1 IMAD.WIDE.U32 R24, R21.reuse, 0x10, R24 ;  /* 0x0000001015181825 */ /* 0x042fe200078e0018 */
[----:B------:R-:W0:Y:S03]  /*09d0*/  @P0 LDC.64 R30, c[0x0][0x3d0] ;  /* 0x0000f400ff1e0b82 */ /* 0x000e260000000a00 */
[----:B------:R-:W-:Y:S01]  /*09e0*/  @P1 VIADD R21, R21, 0x20 ;  /* 0x0000002015151836 */ /* 0x000fe20000000000 */
[----:B------:R1:W5:Y:S01]  /*09f0*/  @P1 LDG.E.128 R124, desc[UR6][R24.64] ;  /* 0x00000006187c1981 */ /* 0x000362000c1e1d00 */
[----:B------:R-:W-:-:S02]  /*0a00*/  ISETP.GE.U32.AND P1, PT, R12, 0x100, PT ;  /* 0x000001000c00780c */ /* 0x000fc40003f26070 */
[C---:B--2---:R-:W-:Y:S01]  /*0a10*/  @P5 IMAD.WIDE.U32 R26, R21.reuse, 0x10, R26 ;  /* 0x00000010151a5825 */ /* 0x044fe200078e001a */
[----:B------:R-:W2:Y:S03]  /*0a20*/  @P3 LDC.64 R32, c[0x0][0x3d0] ;  /* 0x0000f400ff203b82 */ /* 0x000ea60000000a00 */
[----:B------:R-:W-:Y:S01]  /*0a30*/  @P5 VIADD R21, R21, 0x20 ;  /* 0x0000002015155836 */ /* 0x000fe20000000000 */
[----:B------:R4:W5:Y:S01]  /*0a40*/  @P5 LDG.E.128 R116, desc[UR6][R26.64] ;  /* 0x000000061a745981 */ /* 0x000962000c1e1d00 */
[----:B------:R-:W-:Y:S02]  /*0a50*/  ISETP.GE.U32.AND P5, PT, R12, 0x120, PT ;  /* 0x000001200c00780c */ /* 0x000fe40003fa6070 */
[C---:B---3--:R-:W-:Y:S01]  /*0a60*/  @P4 IMAD.WIDE.U32 R28, R21.reuse, 0x10, R28 ;  /* 0x00000010151c4825 */ /* 0x048fe200078e001c */
[----:B------:R-:W3:Y:S01]  /*0a70*/  @P2 LDC.64 R34, c[0x0][0x3d0] ;  /* 0x0000f400ff222b82 */ /* 0x000ee20000000a00 */
[----:B------:R-:W-:-:S02]  /*0a80*/  @P4 IADD3 R21, PT, PT, R21, 0x20, RZ ;  /* 0x0000002015154810 */ /* 0x000fc40007ffe0ff */
[----:B------:R-:W-:Y:S01]  /*0a90*/  @P4 IMAD.MOV.U32 R99, RZ, RZ, RZ ;  /* 0x000000ffff634224 */ /* 0x000fe200078e00ff */
[----:B------:R4:W5:Y:S04]  /*0aa0*/  @P4 LDG.E.128 R100, desc[UR6][R28.64] ;  /* 0x000000061c644981 */ /* 0x000968000c1e1d00 */
[----:B------:R-:W4:Y:S01]  /*0ab0*/  @P1 LDC.64 R36, c[0x0][0x3d0] ;  /* 0x0000f400ff241b82 */ /* 0x000f220000000a00 */
[----:B0-----:R-:W-:-:S04]  /*0ac0*/  @P0 IMAD.WIDE.U32 R30, R21, 0x10, R30 ;  /* 0x00000010151e0825 */ /* 0x001fc800078e001e */
[----:B------:R-:W-:Y:S01]  /*0ad0*/  @P0 VIADD R21, R21, 0x20 ;  /* 0x0000002015150836 */ /* 0x000fe20000000000 */
[----:B------:R0:W5:Y:S02]  /*0ae0*/  @P0 LDG.E.128 R92, desc[UR6][R30.64] ;  /* 0x000000061e5c0981 */ /* 0x000164000c1e1d00 */
[----:B-1----:R-:W1:Y:S01]  /*0af0*/  @P5 LDC.64 R24, c[0x0][0x3d0] ;  /* 0x0000f400ff185b82 */ /* 0x002e620000000a00 */
[----:B--2---:R-:W-:-:S04]  /*0b00*/  @P3 IMAD.WIDE.U32 R32, R21, 0x10, R32 ;  /* 0x0000001015203825 */ /* 0x004fc800078e0020 */
[----:B------:R-:W-:Y:S01]  /*0b10*/  @P3 VIADD R21, R21, 0x20 ;  /* 0x0000002015153836 */ /* 0x000fe20000000000 */
[----:B------:R0:W5:Y:S03]  /*0b20*/  @P3 LDG.E.128 R84, desc[UR6][R32.64] ;  /* 0x0000000620543981 */ /* 0x000166000c1e1d00 */
[C---:B---3--:R-:W-:Y:S01]  /*0b30*/  @P2 IMAD.WIDE.U32 R34, R21.reuse, 0x10, R34 ;  /* 0x0000001015222825 */ /* 0x048fe200078e0022 */
[----:B------:R-:W-:-:S04]  /*0b40*/  @P2 IADD3 R21, PT, PT, R21, 0x20, RZ ;  /* 0x0000002015152810 */ /* 0x000fc80007ffe0ff */
[----:B------:R0:W5:Y:S01]  /*0b50*/  @P2 LDG.E.128 R76, desc[UR6][R34.64] ;  /* 0x00000006224c2981 */ /* 0x000162000c1e1d00 */
[----:B----4-:R-:W-:-:S04]  /*0b60*/  @P1 IMAD.WIDE.U32 R36, R21, 0x10, R36 ;  /* 0x0000001015241825 */ /* 0x010fc800078e0024 */
[----:B------:R-:W-:Y:S01]  /*0b70*/  @P1 VIADD R21, R21, 0x20 ;  /* 0x0000002015151836 */ /* 0x000fe20000000000 */
[----:B------:R0:W5:Y:S03]  /*0b80*/  @P1 LDG.E.128 R68, desc[UR6][R36.64] ;  /* 0x0000000624441981 */ /* 0x000166000c1e1d00 */
[----:B-1----:R-:W-:-:S05]  /*0b90*/  @P5 IMAD.WIDE.U32 R24, R21, 0x10, R24 ;  /* 0x0000001015185825 */ /* 0x002fca00078e0018 */
[----:B------:R0:W5:Y:S01]  /*0ba0*/  @P5 LDG.E.128 R60, desc[UR6][R24.64] ;  /* 0x00000006183c5981 */ /* 0x000162000c1e1d00 */
[----:B------:R-:W-:Y:S01]  /*0bb0*/  ISETP.GE.U32.AND P4, PT, R12, 0x140, PT ;  /* 0x000001400c00780c */ /* 0x000fe20003f86070 */
[----:B------:R-:W-:Y:S01]  /*0bc0*/  HFMA2 R114, -RZ, RZ, 0, 0 ;  /* 0x00000000ff727431 */ /* 0x000fe200000001ff */
        /* <DEDUP_REMOVED lines=23> */
[----:B0-----:R-:W-:Y:S06]  /*0d40*/  @!P4 BRA `(.L_x_8240) ;  /* 0x00000000005cc947 */ /* 0x001fec0003800000 */
        /* <DEDUP_REMOVED lines=23> */
.L_x_8240:
[----:B------:R-:W-:Y:S05]  /*0ec0*/  BSYNC.RECONVERGENT B0 ;  /* 0x0000000000007941 */ /* 0x000fea0003800200 */
.L_x_8238:
[----:B------:R-:W0:Y:S02]  /*0ed0*/  LDCU UR4, c[0x0][0x384] ;  /* 0x00007080ff0477ac */ /* 0x000e240008000800 */
[----:B0-----:R-:W-:-:S13]  /*0ee0*/  ISETP.GE.AND P0, PT, R11, UR4, PT ;  /* 0x000000040b007c0c */ /* 0x001fda000bf06270 */
[----:B------:R-:W-:Y:S05]  /*0ef0*/  @P0 EXIT ;  /* 0x000000000000094d */ /* 0x000fea0003800000 */
[----:B------:R-:W-:Y:S01]  /*0f00*/  IMAD.HI.U32 R21, R4, -0x326172a9, RZ ;  /* 0xcd9e8d5704157827 */ /* 0x000fe200078e00ff */
[----:B------:R-:W-:Y:S01]  /*0f10*/  LOP3.LUT R6, R6, 0x3, RZ, 0xc0, !PT ;  /* 0x0000000306067812 */ /* 0x000fe200078ec0ff */
[----:B------:R-:W0:Y:S02]  /*0f20*/  LDCU UR12, c[0x0][0x388] ;  /* 0x00007100ff0c77ac */ /* 0x000e240008000800 */
[C---:B------:R-:W-:Y:S01]  /*0f30*/  IMAD.HI.U32 R23, R10.reuse, -0x2daee0ad, RZ ;  /* 0xd2511f530a177827 */ /* 0x040fe200078e00ff */
[----:B------:R-:W-:Y:S01]  /*0f40*/  LOP3.LUT R21, R5, R21, R196, 0x96, !PT ;  /* 0x0000001505157212 */ /* 0x000fe200078e96c4 */
[----:B------:R-:W1:Y:S02]  /*0f50*/  LDCU.U8 UR10, c[0x0][0x410] ;  /* 0x00008200ff0a77ac */ /* 0x000e640008000000 */
[----:B------:R-:W-:Y:S01]  /*0f60*/  IMAD R27, R10, -0x2daee0ad, RZ ;  /* 0xd2511f530a1b7824 */ /* 0x000fe200078e02ff */
[----:B------:R-:W-:Y:S01]  /*0f70*/  LOP3.LUT R23, R23, R197, RZ, 0x3c, !PT ;  /* 0x000000c517177212 */ /* 0x000fe200078e3cff */
[----:B------:R-:W-:Y:S01]  /*0f80*/  IMAD.HI.U32 R24, R21, -0x2daee0ad, RZ ;  /* 0xd2511f5315187827 */ /* 0x000fe200078e00ff */
[----:B------:R-:W2:Y:S03]  /*0f90*/  LDCU UR11, c[0x0][0x448] ;  /* 0x00008900ff0b77ac */ /* 0x000ea60008000800 */
[----:B------:R-:W-:Y:S01]  /*0fa0*/  IMAD R25, R4, -0x326172a9, RZ ;  /* 0xcd9e8d5704197824 */ /* 0x000fe200078e02ff */
[----:B------:R-:W-:Y:S01]  /*0fb0*/  LOP3.LUT R24, R129, R27, R24, 0x96, !PT ;  /* 0x0000001b81187212 */ /* 0x000fe200078e9618 */
[----:B------:R-:W-:Y:S01]  /*0fc0*/  IMAD.HI.U32 R22, R23, -0x326172a9, RZ ;  /* 0xcd9e8d5717167827 */ /* 0x000fe200078e00ff */
[----:B------:R-:W3:Y:S03]  /*0fd0*/  LDCU.64 UR4, c[0x0][0x398] ;  /* 0x00007300ff0477ac */ /* 0x000ee60008000a00 */
[----:B------:R-:W-:Y:S01]  /*0fe0*/  IMAD R28, R21, -0x2daee0ad, RZ ;  /* 0xd2511f53151c7824 */ /* 0x000fe200078e02ff */
[----:B------:R-:W-:Y:S01]  /*0ff0*/  LOP3.LUT R22, R128, R25, R22, 0x96, !PT ;  /* 0x0000001980167212 */ /* 0x000fe200078e9616 */
[----:B------:R-:W-:Y:S01]  /*1000*/  IMAD R26, R23, -0x326172a9, RZ ;  /* 0xcd9e8d57171a7824 */ /* 0x000fe200078e02ff */
[----:B------:R-:W4:Y:S01]  /*1010*/  LDCU.64 UR8, c[0x0][0x3a0] ;  /* 0x00007400ff0877ac */ /* 0x000f220008000a00 */
[----:B------:R-:W-:-:S04]  /*1020*/  IMAD.HI.U32 R21, R24, -0x326172a9, RZ ;  /* 0xcd9e8d5718157827 */ /* 0x000fc800078e00ff */
[----:B------:R-:W-:Y:S01]  /*1030*/  IMAD.HI.U32 R23, R22, -0x2daee0ad, RZ ;  /* 0xd2511f5316177827 */ /* 0x000fe200078e00ff */
[----:B------:R-:W-:-:S03]  /*1040*/  LOP3.LUT R21, R130, R26, R21, 0x96, !PT ;  /* 0x0000001a82157212 */ /* 0x000fc600078e9615 */
[----:B------:R-:W-:Y:S01]  /*1050*/  IMAD R25, R24, -0x326172a9, RZ ;  /* 0xcd9e8d5718197824 */ /* 0x000fe200078e02ff */
[----:B------:R-:W-:Y:S01]  /*1060*/  LOP3.LUT R23, R131, R28, R23, 0x96, !PT ;  /* 0x0000001c83177212 */ /* 0x000fe200078e9617 */
[----:B------:R-:W-:Y:S02]  /*1070*/  IMAD R27, R22, -0x2daee0ad, RZ ;  /* 0xd2511f53161b7824 */ /* 0x000fe400078e02ff */
        /* <DEDUP_REMOVED lines=11> */
[----:B------:R-:W-:-:S04]  /*1130*/  IMAD.HI.U32 R23, R20, -0x2daee0ad, RZ ;  /* 0xd2511f5314177827 */ /* 0x000fc800078e00ff */
[----:B------:R-:W-:Y:S01]  /*1140*/  IMAD R24, R24, -0x326172a9, RZ ;  /* 0xcd9e8d5718187824 */ /* 0x000fe200078e02ff */
[----:B------:R-:W-:Y:S01]  /*1150*/  LOP3.LUT R2, R2, R22, R23, 0x96, !PT ;  /* 0x0000001602027212 */ /* 0x000fe200078e9617 */
[----:B------:R-:W-:-:S04]  /*1160*/  IMAD.HI.U32 R21, R19, -0x326172a9, RZ ;  /* 0xcd9e8d5713157827 */ /* 0x000fc800078e00ff */
        /* <DEDUP_REMOVED lines=24> */
[----:B------:R-:W-:Y:S01]  /*12f0*/  IMAD.MOV.U32 R3, RZ, RZ, RZ ;  /* 0x000000ffff037224 */ /* 0x000fe200078e00ff */
[----:B------:R-:W-:Y:S01]  /*1300*/  LOP3.LUT R7, R7, R15, R0, 0x96, !PT ;  /* 0x0000000f07077212 */ /* 0x000fe200078e9600 */
[----:B------:R-:W-:Y:S02]  /*1310*/  IMAD R2, R17, -0x326172a9, RZ ;  /* 0xcd9e8d5711027824 */ /* 0x000fe400078e02ff */
[----:B01234-:R-:W-:-:S07]  /*1320*/  IMAD R194, R14, -0x2daee0ad, RZ ;  /* 0xd2511f530ec27824 */ /* 0x01ffce00078e02ff */
.L_x_9511:
        /* <DEDUP_REMOVED lines=21> */
[----:B------:R-:W-:-:S04]  /*1480*/  UISETP.NE.U32.AND UP0, UPT, UR4, URZ, UPT ;  /* 0x000000ff0400728c */ /* 0x000fc8000bf05070 */
[----:B------:R-:W-:-:S09]  /*1490*/  UISETP.NE.AND.EX UP0, UPT, UR5, URZ, UPT, UP0 ;  /* 0x000000ff0500728c */ /* 0x000fd2000bf05300 */
[----:B0-----:R-:W-:Y:S05]  /*14a0*/  BRA.U UP0, `(.L_x_8243) ;  /* 0x0000003100a87547 */ /* 0x001fea000b800000 */
        /* <DEDUP_REMOVED lines=16> */
.L_x_8246:
        /* <DEDUP_REMOVED lines=13> */
.L_x_8248:
[----:B------:R-:W-:Y:S05]  /*1680*/  BSYNC.RECONVERGENT B2 ;  /* 0x0000000000027941 */ /* 0x000fea0003800200 */
.L_x_8247:
[----:B------:R-:W-:Y:S01]  /*1690*/  IMAD.WIDE.U32 R6, R4, -0x326172a9, RZ ;  /* 0xcd9e8d5704067825 */ /* 0x000fe200078e00ff */
[----:B------:R-:W-:-:S03]  /*16a0*/  LOP3.LUT R136, R3, R199, R197, 0x96, !PT ;  /* 0x000000c703887212 */ /* 0x000fc600078e96c5 */
[----:B------:R-:W-:Y:S01]  /*16b0*/  VIADD R199, R196, 0x9e3779b9 ;  /* 0x9e3779b9c4c77836 */ /* 0x000fe20000000000 */
[----:B------:R-:W-:Y:S01]  /*16c0*/  LOP3.LUT R200, R5, R7, R196, 0x96, !PT ;  /* 0x0000000705c87212 */ /* 0x000fe200078e96c4 */
[----:B------:R-:W-:-:S04]  /*16d0*/  IMAD.WIDE.U32 R136, R136, -0x326172a9, RZ ;  /* 0xcd9e8d5788887825 */ /* 0x000fc800078e00ff */
[----:B------:R-:W-:Y:S01]  /*16e0*/  IMAD.WIDE.U32 R200, R200, -0x2daee0ad, RZ ;  /* 0xd2511f53c8c87825 */ /* 0x000fe200078e00ff */
[----:B------:R-:W-:Y:S02]  /*16f0*/  LOP3.LUT R199, R199, R6, R137, 0x96, !PT ;  /* 0x00000006c7c77212 */ /* 0x000fe400078e9689 */
[C---:B------:R-:W-:Y:S01]  /*1700*/  IADD3 R137, PT, PT, R197.reuse, 0x76cf5d0a, RZ ;  /* 0x76cf5d0ac5897810 */ /* 0x040fe20007ffe0ff */
[----:B------:R-:W-:Y:S02]  /*1710*/  VIADD R7, R197, 0xbb67ae85 ;  /* 0xbb67ae85c5077836 */ /* 0x000fe40000000000 */
[----:B------:R-:W-:Y:S02]  /*1720*/  VIADD R143, R196, 0x3c6ef372 ;  /* 0x3c6ef372c48f7836 */ /* 0x000fe40000000000 */
[----:B------:R-:W-:Y:S01]  /*1730*/  IMAD.MOV.U32 R0, RZ, RZ, R194 ;  /* 0x000000ffff007224 */ /* 0x000fe200078e00c2 */
[----:B------:R-:W-:Y:S01]  /*1740*/  LOP3.LUT R6, R7, R198, R201, 0x96, !PT ;  /* 0x000000c607067212 */ /* 0x000fe200078e96c9 */
[----:B------:R-:W-:-:S04]  /*1750*/  IMAD.WIDE.U32 R198, R199, -0x2daee0ad, RZ ;  /* 0xd2511f53c7c67825 */ /* 0x000fc800078e00ff */
[----:B------:R-:W-:Y:S01]  /*1760*/  IMAD.WIDE.U32 R6, R6, -0x326172a9, RZ ;  /* 0xcd9e8d5706067825 */ /* 0x000fe200078e00ff */
[----:B------:R-:W-:-:S03]  /*1770*/  LOP3.LUT R137, R137, R200, R199, 0x96, !PT ;  /* 0x000000c889897212 */ /* 0x000fc600078e96c7 */
[----:B------:R-:W-:Y:S01]  /*1780*/  VIADD R199, R196, 0xdaa66d2b ;  /* 0xdaa66d2bc4c77836 */ /* 0x000fe20000000000 */
[----:B------:R-:W-:Y:S01]  /*1790*/  LOP3.LUT R200, R143, R136, R7, 0x96, !PT ;  /* 0x000000888fc87212 */ /* 0x000fe200078e9607 */
[----:B------:R-:W-:Y:S01]  /*17a0*/  IMAD.WIDE.U32 R136, R137, -0x326172a9, RZ ;  /* 0xcd9e8d5789887825 */ /* 0x000fe200078e00ff */
[----:B------:R-:W-:-:S03]  /*17b0*/  IADD3 R7, PT, PT, R197, 0x32370b8f, RZ ;  /* 0x32370b8fc5077810 */ /* 0x000fc60007ffe0ff */
        /* <DEDUP_REMOVED lines=8> */
[----:B------:R-:W-:-:S05]  /*1840*/  VIADD R143, R196, 0x78dde6e4 ;  /* 0x78dde6e4c48f7836 */ /* 0x000fca0000000000 */
[----:B------:R-:W-:Y:S01]  /*1850*/  LOP3.LUT R200, R143, R136, R7, 0x96, !PT ;  /* 0x000000888fc87212 */ /* 0x000fe200078e9607 */
[----:B------:R-:W-:Y:S01]  /*1860*/  IMAD.WIDE.U32 R136, R137, -0x326172a9, RZ ;  /* 0xcd9e8d5789887825 */ /* 0x000fe200078e00ff */
[----:B------:R-:W-:-:S03]  /*1870*/  IADD3 R143, PT, PT, R196, -0x4ab325aa, RZ ;  /* 0xb54cda56c48f7810 */ /* 0x000fc60007ffe0ff */
[----:B------:R-:W-:Y:S01]  /*1880*/  IMAD.WIDE.U32 R200, R200, -0x2daee0ad, RZ ;  /* 0xd2511f53c8c87825 */ /* 0x000fe200078e00ff */
[----:B------:R-:W-:-:S03]  /*1890*/  LOP3.LUT R199, R199, R6, R137, 0x96, !PT ;  /* 0x00000006c7c77212 */ /* 0x000fc600078e9689 */
[C---:B------:R-:W-:Y:S02]  /*18a0*/  VIADD R7, R197.reuse, 0xa9066899 ;  /* 0xa9066899c5077836 */ /* 0x040fe40000000000 */
[----:B------:R-:W-:-:S03]  /*18b0*/  VIADD R137, R197, 0x646e171e ;  /* 0x646e171ec5897836 */ /* 0x000fc60000000000 */
[----:B------:R-:W-:Y:S01]  /*18c0*/  LOP3.LUT R6, R7, R198, R201, 0x96, !PT ;  /* 0x000000c607067212 */ /* 0x000fe200078e96c9 */
[----:B------:R-:W-:-:S04]  /*18d0*/  IMAD.WIDE.U32 R198, R199, -0x2daee0ad, RZ ;  /* 0xd2511f53c7c67825 */ /* 0x000fc800078e00ff */
[----:B------:R-:W-:Y:S01]  /*18e0*/  IMAD.WIDE.U32 R6, R6, -0x326172a9, RZ ;  /* 0xcd9e8d5706067825 */ /* 0x000fe200078e00ff */
[----:B------:R-:W-:-:S04]  /*18f0*/  LOP3.LUT R137, R137, R200, R199, 0x96, !PT ;  /* 0x000000c889897212 */ /* 0x000fc800078e96c7 */
[----:B------:R-:W-:Y:S01]  /*1900*/  LOP3.LUT R200, R143, R136, R7, 0x96, !PT ;  /* 0x000000888fc87212 */ /* 0x000fe200078e9607 */
[----:B------:R-:W-:-:S04]  /*1910*/  IMAD.WIDE.U32 R136, R137, -0x326172a9, RZ ;  /* 0xcd9e8d5789887825 */ /* 0x000fc800078e00ff */
[----:B------:R-:W-:Y:S02]  /*1920*/  VIADD R7, R196, 0x5384540f ;  /* 0x5384540fc4077836 */ /* 0x000fe40000000000 */
[----:B------:R-:W-:-:S03]  /*1930*/  IMAD.WIDE.U32 R200, R200, -0x2daee0ad, RZ ;  /* 0xd2511f53c8c87825 */ /* 0x000fc600078e00ff */
[----:B------:R-:W-:Y:S01]  /*1940*/  LOP3.LUT R6, R7, R6, R137, 0x96, !PT ;  /* 0x0000000607067212 */ /* 0x000fe200078e9689 */
[C---:B------:R-:W-:Y:S01]  /*1950*/  VIADD R143, R197.reuse, 0x1fd5c5a3 ;  /* 0x1fd5c5a3c58f7836 */ /* 0x040fe20000000000 */
[----:B------:R-:W-:-:S03]  /*1960*/  IADD3 R137, PT, PT, R197, -0x24c28bd8, RZ ;  /* 0xdb3d7428c5897810 */ /* 0x000fc60007ffe0ff */
[----:B------:R-:W-:Y:S01]  /*1970*/  IMAD.WIDE.U32 R6, R6, -0x2daee0ad, RZ ;  /* 0xd2511f5306067825 */ /* 0x000fe200078e00ff */
[----:B------:R-:W-:-:S03]  /*1980*/  LOP3.LUT R198, R143, R198, R201, 0x96, !PT ;  /* 0x000000c68fc67212 */ /* 0x000fc600078e96c9 */
[----:B------:R-:W-:Y:S01]  /*1990*/  VIADD R143, R196, 0xf1bbcdc8 ;  /* 0xf1bbcdc8c48f7836 */ /* 0x000fe20000000000 */
[----:B------:R-:W-:Y:S01]  /*19a0*/  LOP3.LUT R137, R137, R200, R7, 0x96, !PT ;  /* 0x000000c889897212 */ /* 0x000fe200078e9607 */
[----:B------:R-:W-:-:S04]  /*19b0*/  IMAD.WIDE.U32 R198, R198, -0x326172a9, RZ ;  /* 0xcd9e8d57c6c67825 */ /* 0x000fc800078e00ff */
[----:B------:R-:W-:Y:S01]  /*19c0*/  VIADD R7, R196, 0x8ff34781 ;  /* 0x8ff34781c4077836 */ /* 0x000fe20000000000 */
[----:B------:R-:W-:Y:S01]  /*19d0*/  LOP3.LUT R200, R143, R136, R199, 0x96, !PT ;  /* 0x000000888fc87212 */ /* 0x000fe200078e96c7 */
[----:B------:R-:W-:Y:S01]  /*19e0*/  IMAD.WIDE.U32 R136, R137, -0x326172a9, RZ ;  /* 0xcd9e8d5789887825 */ /* 0x000fe200078e00ff */
[----:B------:R-:W-:-:S03]  /*19f0*/  IADD3 R143, PT, PT, R197, -0x695add53, RZ ;  /* 0x96a522adc58f7810 */ /* 0x000fc60007ffe0ff */
[----:B------:R-:W-:Y:S01]  /*1a00*/  IMAD.WIDE.U32 R200, R200, -0x2daee0ad, RZ ;  /* 0xd2511f53c8c87825 */ /* 0x000fe200078e00ff */
[----:B------:R-:W-:-:S03]  /*1a10*/  LOP3.LUT R7, R7, R198, R137, 0x96, !PT ;  /* 0x000000c607077212 */ /* 0x000fc600078e9689 */
[----:B------:R-:W-:Y:S02]  /*1a20*/  IMAD.MOV.U32 R2, RZ, RZ, R136 ;  /* 0x000000ffff027224 */ /* 0x000fe400078e0088 */
[----:B------:R-:W-:Y:S01]  /*1a30*/  HFMA2 R136, -RZ, RZ, 0, 0 ;  /* 0x00000000ff887431 */ /* 0x000fe200000001ff */
[----:B------:R-:W-:-:S07]  /*1a40*/  LOP3.LUT R8, R143, R6, R201, 0x96, !PT ;  /* 0x000000068f087212 */ /* 0x000fce00078e96c9 */
.L_x_8245:
[----:B------:R-:W-:Y:S05]  /*1a50*/  BSYNC.RECONVERGENT B1 ;  /* 0x0000000000017941 */ /* 0x000fea0003800200 */
.L_x_8244:
[----:B------:R-:W0:Y:S01]  /*1a60*/  LDC R183, c[0x0][0x408] ;  /* 0x00010200ffb77b82 */ /* 0x000e220000000800 */
[----:B------:R-:W-:Y:S01]  /*1a70*/  I2FP.F32.U32 R137, R0 ;  /* 0x0000000000897245 */ /* 0x000fe20000201000 */
[----:B------:R-:W-:Y:S01]  /*1a80*/  IMAD.MOV.U32 R206, RZ, RZ, 0x2f800000 ;  /* 0x2f800000ffce7424 */ /* 0x000fe200078e00ff */
[----:B------:R-:W-:Y:S01]  /*1a90*/  ISETP.NE.AND P3, PT, R136, 0x1, PT ;  /* 0x000000018800780c */ /* 0x000fe20003f65270 */
[----:B-----5:R-:W-:Y:S01]  /*1aa0*/  HADD2.F32 R6, -RZ, R128.H0_H0 ;  /* 0x20000080ff067230 */ /* 0x020fe20000004100 */
[----:B------:R-:W-:Y:S01]  /*1ab0*/  LOP3.LUT R9, R9, 0xffffffef, RZ, 0xc0, !PT ;  /* 0xffffffef09097812 */ /* 0x000fe200078ec0ff */
[----:B------:R-:W-:Y:S01]  /*1ac0*/  FFMA.FTZ R0, R137, R206, 1.1641532182693481445e-10 ;  /* 0x2f00000089007423 */ /* 0x000fe200000100ce */
[----:B------:R-:W-:Y:S01]  /*1ad0*/  @P1 HADD2.F32 R137, -RZ, R40.H0_H0 ;  /* 0x20000028ff891230 */ /* 0x000fe20000004100 */
[----:B------:R-:W1:Y:S01]  /*1ae0*/  LDC R205, c[0x0][0x404] ;  /* 0x00010100ffcd7b82 */ /* 0x000e620000000800 */
[----:B------:R-:W-:Y:S01]  /*1af0*/  BSSY.RECONVERGENT B1, `(.L_x_8249) ;  /* 0x000005e000017945 */ /* 0x000fe20003800200 */
[----:B------:R-:W-:-:S02]  /*1b00*/  IMAD.MOV.U32 R143, RZ, RZ, 0x2 ;  /* 0x00000002ff8f7424 */ /* 0x000fc400078e00ff */
[----:B0-----:R-:W-:Y:S01]  /*1b10*/  FMUL.FTZ R6, R6, R183 ;  /* 0x000000b706067220 */ /* 0x001fe20000410000 */
[----:B-1----:R-:W-:-:S04]  /*1b20*/  FSETP.GTU.FTZ.AND P2, PT, R0, R205, PT ;  /* 0x000000cd0000720b */ /* 0x002fc80003f5c000 */
[----:B------:R-:W-:Y:S02]  /*1b30*/  FSEL R0, R6, RZ, !P2 ;  /* 0x000000ff06007208 */ /* 0x000fe40005000000 */
[----:B------:R-:W-:Y:S02]  /*1b40*/  PLOP3.LUT P2, PT, P2, PT, PT, 0x8, 0x80 ;  /* 0x000000000080781c */ /* 0x000fe4000174e170 */
[----:B------:R-:W-:Y:S01]  /*1b50*/  MOV R6, R2 ;  /* 0x0000000200067202 */ /* 0x000fe20000000f00 */
        /* <DEDUP_REMOVED lines=12> */
.L_x_8251:
        /* <DEDUP_REMOVED lines=13> */
.L_x_8253:
[----:B------:R-:W-:Y:S05]  /*1cf0*/  BSYNC.RECONVERGENT B2 ;  /* 0x0000000000027941 */ /* 0x000fea0003800200 */
.L_x_8252:
[----:B------:R-:W-:Y:S01]  /*1d00*/  IMAD.WIDE.U32 R6, R4, -0x326172a9, RZ ;  /* 0xcd9e8d5704067825 */ /* 0x000fe200078e00ff */
[----:B------:R-:W-:-:S03]  /*1d10*/  LOP3.LUT R136, R3, R199, R197, 0x96, !PT ;  /* 0x000000c703887212 */ /* 0x000fc600078e96c5 */
[----:B------:R-:W-:Y:S01]  /*1d20*/  VIADD R143, R197, 0xbb67ae85 ;  /* 0xbb67ae85c58f7836 */ /* 0x000fe20000000000 */
[----:B------:R-:W-:Y:S01]  /*1d30*/  LOP3.LUT R194, R5, R7, R196, 0x96, !PT ;  /* 0x0000000705c27212 */ /* 0x000fe200078e96c4 */
[----:B------:R-:W-:Y:S01]  /*1d40*/  IMAD.WIDE.U32 R136, R136, -0x326172a9, RZ ;  /* 0xcd9e8d5788887825 */ /* 0x000fe200078e00ff */
[----:B------:R-:W-:-:S03]  /*1d50*/  IADD3 R7, PT, PT, R196, -0x61c88647, RZ ;  /* 0x9e3779b9c4077810 */ /* 0x000fc60007ffe0ff */
[----:B------:R-:W-:Y:S01]  /*1d60*/  IMAD.WIDE.U32 R194, R194, -0x2daee0ad, RZ ;  /* 0xd2511f53c2c27825 */ /* 0x000fe200078e00ff */
[----:B------:R-:W-:Y:S02]  /*1d70*/  LOP3.LUT R7, R7, R6, R137, 0x96, !PT ;  /* 0x0000000607077212 */ /* 0x000fe400078e9689 */
[----:B------:R-:W-:Y:S02]  /*1d80*/  IADD3 R137, PT, PT, R196, 0x3c6ef372, RZ ;  /* 0x3c6ef372c4897810 */ /* 0x000fe40007ffe0ff */
[----:B------:R-:W-:Y:S01]  /*1d90*/  LOP3.LUT R6, R143, R198, R195, 0x96, !PT ;  /* 0x000000c68f067212 */ /* 0x000fe200078e96c3 */
[----:B------:R-:W-:-:S04]  /*1da0*/  IMAD.WIDE.U32 R198, R7, -0x2daee0ad, RZ ;  /* 0xd2511f5307c67825 */ /* 0x000fc800078e00ff */
[----:B------:R-:W-:Y:S02]  /*1db0*/  VIADD R143, R197, 0x76cf5d0a ;  /* 0x76cf5d0ac58f7836 */ /* 0x000fe40000000000 */
[----:B------:R-:W-:-:S03]  /*1dc0*/  IMAD.WIDE.U32 R6, R6, -0x326172a9, RZ ;  /* 0xcd9e8d5706067825 */ /* 0x000fc600078e00ff */
[----:B------:R-:W-:Y:S02]  /*1dd0*/  LOP3.LUT R143, R143, R194, R199, 0x96, !PT ;  /* 0x000000c28f8f7212 */ /* 0x000fe400078e96c7 */
[----:B------:R-:W-:Y:S01]  /*1de0*/  LOP3.LUT R194, R137, R136, R7, 0x96, !PT ;  /* 0x0000008889c27212 */ /* 0x000fe200078e9607 */
[----:B------:R-:W-:Y:S02]  /*1df0*/  VIADD R7, R196, 0xdaa66d2b ;  /* 0xdaa66d2bc4077836 */ /* 0x000fe40000000000 */
[----:B------:R-:W-:-:S04]  /*1e00*/  IMAD.WIDE.U32 R136, R143, -0x326172a9, RZ ;  /* 0xcd9e8d578f887825 */ /* 0x000fc800078e00ff */
[----:B------:R-:W-:Y:S01]  /*1e10*/  IMAD.WIDE.U32 R194, R194, -0x2daee0ad, RZ ;  /* 0xd2511f53c2c27825 */ /* 0x000fe200078e00ff */
[----:B------:R-:W-:-:S03]  /*1e20*/  LOP3.LUT R7, R7, R6, R137, 0x96, !PT ;  /* 0x0000000607077212 */ /* 0x000fc600078e9689 */
[----:B------:R-:W-:Y:S02]  /*1e30*/  VIADD R143, R197, 0x32370b8f ;  /* 0x32370b8fc58f7836 */ /* 0x000fe40000000000 */
[----:B------:R-:W-:-:S03]  /*1e40*/  VIADD R137, R196, 0x78dde6e4 ;  /* 0x78dde6e4c4897836 */ /* 0x000fc60000000000 */
[----:B------:R-:W-:Y:S01]  /*1e50*/  LOP3.LUT R6, R143, R198, R195, 0x96, !PT ;  /* 0x000000c68f067212 */ /* 0x000fe200078e96c3 */
[----:B------:R-:W-:Y:S01]  /*1e60*/  IMAD.WIDE.U32 R198, R7, -0x2daee0ad, RZ ;  /* 0xd2511f5307c67825 */ /* 0x000fe200078e00ff */
[----:B------:R-:W-:-:S03]  /*1e70*/  IADD3 R143, PT, PT, R197, -0x126145ec, RZ ;  /* 0xed9eba14c58f7810 */ /* 0x000fc60007ffe0ff */
[----:B------:R-:W-:Y:S01]  /*1e80*/  IMAD.WIDE.U32 R6, R6, -0x326172a9, RZ ;  /* 0xcd9e8d5706067825 */ /* 0x000fe200078e00ff */
[----:B------:R-:W-:-:S04]  /*1e90*/  LOP3.LUT R143, R143, R194, R199, 0x96, !PT ;  /* 0x000000c28f8f7212 */ /* 0x000fc800078e96c7 */
[----:B------:R-:W-:Y:S01]  /*1ea0*/  LOP3.LUT R194, R137, R136, R7, 0x96, !PT ;  /* 0x0000008889c27212 */ /* 0x000fe200078e9607 */
[----:B------:R-:W-:Y:S01]  /*1eb0*/  IMAD.WIDE.U32 R136, R143, -0x326172a9, RZ ;  /* 0xcd9e8d578f887825 */ /* 0x000fe200078e00ff */
[----:B------:R-:W-:-:S03]  /*1ec0*/  IADD3 R143, PT, PT, R197, -0x56f99767, RZ ;  /* 0xa9066899c58f7810 */ /* 0x000fc60007ffe0ff */
[----:B------:R-:W-:Y:S02]  /*1ed0*/  VIADD R7, R196, 0x1715609d ;  /* 0x1715609dc4077836 */ /* 0x000fe40000000000 */
[----:B------:R-:W-:-:S03]  /*1ee0*/  IMAD.WIDE.U32 R194, R194, -0x2daee0ad, RZ ;  /* 0xd2511f53c2c27825 */ /* 0x000fc600078e00ff */
[----:B------:R-:W-:Y:S01]  /*1ef0*/  LOP3.LUT R7, R7, R6, R137, 0x96, !PT ;  /* 0x0000000607077212 */ /* 0x000fe200078e9689 */
[----:B------:R-:W-:Y:S01]  /*1f00*/  VIADD R137, R196, 0xb54cda56 ;  /* 0xb54cda56c4897836 */ /* 0x000fe20000000000 */
[----:B------:R-:W-:Y:S01]  /*1f10*/  LOP3.LUT R6, R143, R198, R195, 0x96, !PT ;  /* 0x000000c68f067212 */ /* 0x000fe200078e96c3 */
[----:B------:R-:W-:Y:S02]  /*1f20*/  VIADD R143, R197, 0x646e171e ;  /* 0x646e171ec58f7836 */ /* 0x000fe40000000000 */
[----:B------:R-:W-:-:S04]  /*1f30*/  IMAD.WIDE.U32 R198, R7, -0x2daee0ad, RZ ;  /* 0xd2511f5307c67825 */ /* 0x000fc800078e00ff */
[----:B------:R-:W-:Y:S01]  /*1f40*/  IMAD.WIDE.U32 R6, R6, -0x326172a9, RZ ;  /* 0xcd9e8d5706067825 */ /* 0x000fe200078e00ff */
[----:B------:R-:W-:-:S04]  /*1f50*/  LOP3.LUT R143, R143, R194, R199, 0x96, !PT ;  /* 0x000000c28f8f7212 */ /* 0x000fc800078e96c7 */
[----:B------:R-:W-:Y:S01]  /*1f60*/  LOP3.LUT R194, R137, R136, R7, 0x96, !PT ;  /* 0x0000008889c27212 */ /* 0x000fe200078e9607 */
[----:B------:R-:W-:Y:S01]  /*1f70*/  IMAD.WIDE.U32 R136, R143, -0x326172a9, RZ ;  /* 0xcd9e8d578f887825 */ /* 0x000fe200078e00ff */
[----:B------:R-:W-:-:S03]  /*1f80*/  IADD3 R7, PT, PT, R196, 0x5384540f, RZ ;  /* 0x5384540fc4077810 */ /* 0x000fc60007ffe0ff */
[----:B------:R-:W-:Y:S01]  /*1f90*/  IMAD.WIDE.U32 R194, R194, -0x2daee0ad, RZ ;  /* 0xd2511f53c2c27825 */ /* 0x000fe200078e00ff */
[----:B------:R-:W-:Y:S02]  /*1fa0*/  LOP3.LUT R7, R7, R6, R137, 0x96, !PT ;  /* 0x0000000607077212 */ /* 0x000fe400078e9689 */
[----:B------:R-:W-:Y:S01]  /*1fb0*/  IADD3 R137, PT, PT, R196, -0xe443238, RZ ;  /* 0xf1bbcdc8c4897810 */ /* 0x000fe20007ffe0ff */
[----:B------:R-:W-:Y:S02]  /*1fc0*/  VIADD R143, R197, 0x1fd5c5a3 ;  /* 0x1fd5c5a3c58f7836 */ /* 0x000fe40000000000 */
[----:B------:R-:W-:-:S03]  /*1fd0*/  IMAD.WIDE.U32 R6, R7, -0x2daee0ad, RZ ;  /* 0xd2511f5307067825 */ /* 0x000fc600078e00ff */
[----:B------:R-:W-:Y:S01]  /*1fe0*/  LOP3.LUT R198, R143, R198, R195, 0x96, !PT ;  /* 0x000000c68fc67212 */ /* 0x000fe200078e96c3 */
[----:B------:R-:W-:-:S04]  /*1ff0*/  VIADD R143, R197, 0xdb3d7428 ;  /* 0xdb3d7428c58f7836 */ /* 0x000fc80000000000 */
[----:B------:R-:W-:Y:S01]  /*2000*/  IMAD.WIDE.U32 R198, R198, -0x326172a9, RZ ;  /* 0xcd9e8d57c6c67825 */ /* 0x000fe200078e00ff */
[----:B------:R-:W-:-:S03]  /*2010*/  LOP3.LUT R194, R143, R194, R7, 0x96, !PT ;  /* 0x000000c28fc27212 */ /* 0x000fc600078e9607 */
[----:B------:R-:W-:Y:S01]  /*2020*/  VIADD R143, R197, 0x96a522ad ;  /* 0x96a522adc58f7836 */ /* 0x000fe20000000000 */
[----:B------:R-:W-:Y:S01]  /*2030*/  LOP3.LUT R137, R137, R136, R199, 0x96, !PT ;  /* 0x0000008889897212 */ /* 0x000fe200078e96c7 */
[----:B------:R-:W-:-:S04]  /*2040*/  IMAD.WIDE.U32 R194, R194, -0x326172a9, RZ ;  /* 0xcd9e8d57c2c27825 */ /* 0x000fc800078e00ff */
[----:B------:R-:W-:Y:S01]  /*2050*/  IMAD.WIDE.U32 R136, R137, -0x2daee0ad, RZ ;  /* 0xd2511f5389887825 */ /* 0x000fe200078e00ff */
[----:B------:R-:W-:-:S03]  /*2060*/  MOV R2, R194 ;  /* 0x000000c200027202 */ /* 0x000fc60000000f00 */
[----:B------:R-:W-:Y:S01]  /*2070*/  VIADD R7, R196, 0x8ff34781 ;  /* 0x8ff34781c4077836 */ /* 0x000fe20000000000 */
[----:B------:R-:W-:Y:S01]  /*2080*/  LOP3.LUT R8, R143, R6, R137, 0x96, !PT ;  /* 0x000000068f087212 */ /* 0x000fe200078e9689 */
[----:B------:R-:W-:Y:S02]  /*2090*/  HFMA2 R143, -RZ, RZ, 0, 0 ;  /* 0x00000000ff8f7431 */ /* 0x000fe400000001ff */
[----:B------:R-:W-:Y:S01]  /*20a0*/  IMAD.MOV.U32 R6, RZ, RZ, R200 ;  /* 0x000000ffff067224 */ /* 0x000fe200078e00c8 */
[----:B------:R-:W-:Y:S01]  /*20b0*/  LOP3.LUT R7, R7, R198, R195, 0x96, !PT ;  /* 0x000000c607077212 */ /* 0x000fe200078e96c3 */
[----:B------:R-:W-:-:S07]  /*20c0*/  IMAD.MOV.U32 R200, RZ, RZ, R136 ;  /* 0x000000ffffc87224 */ /* 0x000fce00078e0088 */
.L_x_8250:
[----:B------:R-:W-:Y:S05]  /*20d0*/  BSYNC.RECONVERGENT B1 ;  /* 0x0000000000017941 */ /* 0x000fea0003800200 */
.L_x_8249:
        /* <DEDUP_REMOVED lines=13> */
[----:B------:R-:W-:-:S04]  /*21b0*/  IMAD.MOV.U32 R6, RZ, RZ, R2 ;  /* 0x000000ffff067224 */ /* 0x000fc800078e0002 */
        /* <DEDUP_REMOVED lines=11> */
.L_x_8256:
        /* <DEDUP_REMOVED lines=13> */
.L_x_8258:
[----:B------:R-:W-:Y:S05]  /*2340*/  BSYNC.RECONVERGENT B2 ;  /* 0x0000000000027941 */ /* 0x000fea0003800200 */
.L_x_8257:
[----:B------:R-:W-:Y:S01]  /*2350*/  IMAD.WIDE.U32 R6, R4, -0x326172a9, RZ ;  /* 0xcd9e8d5704067825 */ /* 0x000fe200078e00ff */
[----:B------:R-:W-:Y:S02]  /*2360*/  LOP3.LUT R194, R3, R209, R197, 0x96, !PT ;  /* 0x000000d103c27212 */ /* 0x000fe400078e96c5 */
[C---:B------:R-:W-:Y:S01]  /*2370*/  IADD3 R143, PT, PT, R197.reuse, -0x4498517b, RZ ;  /* 0xbb67ae85c58f7810 */ /* 0x040fe20007ffe0ff */
[----:B------:R-:W-:Y:S01]  /*2380*/  VIADD R163, R197, 0x76cf5d0a ;  /* 0x76cf5d0ac5a37836 */ /* 0x000fe20000000000 */
[----:B------:R-:W-:Y:S01]  /*2390*/  LOP3.LUT R198, R5, R7, R196, 0x96, !PT ;  /* 0x0000000705c67212 */ /* 0x000fe200078e96c4 */
[----:B------:R-:W-:-:S04]  /*23a0*/  IMAD.WIDE.U32 R194, R194, -0x326172a9, RZ ;  /* 0xcd9e8d57c2c27825 */ /* 0x000fc800078e00ff */
[----:B------:R-:W-:Y:S02]  /*23b0*/  VIADD R7, R196, 0x9e3779b9 ;  /* 0x9e3779b9c4077836 */ /* 0x000fe40000000000 */
[----:B------:R-:W-:-:S03]  /*23c0*/  IMAD.WIDE.U32 R198, R198, -0x2daee0ad, RZ ;  /* 0xd2511f53c6c67825 */ /* 0x000fc600078e00ff */
[----:B------:R-:W-:Y:S01]  /*23d0*/  LOP3.LUT R7, R7, R6, R195, 0x96, !PT ;  /* 0x0000000607077212 */ /* 0x000fe200078e96c3 */
[----:B------:R-:W-:Y:S01]  /*23e0*/  IMAD.MOV.U32 R144, RZ, RZ, RZ ;  /* 0x000000ffff907224 */ /* 0x000fe200078e00ff */
[----:B------:R-:W-:Y:S01]  /*23f0*/  LOP3.LUT R6, R143, R208, R199, 0x96, !PT ;  /* 0x000000d08f067212 */ /* 0x000fe200078e96c7 */
[----:B------:R-:W-:Y:S02]  /*2400*/  VIADD R143, R196, 0x3c6ef372 ;  /* 0x3c6ef372c48f7836 */ /* 0x000fe40000000000 */
[----:B------:R-:W-:-:S04]  /*2410*/  IMAD.WIDE.U32 R208, R7, -0x2daee0ad, RZ ;  /* 0xd2511f5307d07825 */ /* 0x000fc800078e00ff */
[----:B------:R-:W-:Y:S01]  /*2420*/  IMAD.WIDE.U32 R6, R6, -0x326172a9, RZ ;  /* 0xcd9e8d5706067825 */ /* 0x000fe200078e00ff */
[----:B------:R-:W-:-:S04]  /*2430*/  LOP3.LUT R163, R163, R198, R209, 0x96, !PT ;  /* 0x000000c6a3a37212 */ /* 0x000fc800078e96d1 */
        /* <DEDUP_REMOVED lines=8> */
[----:B------:R-:W-:Y:S01]  /*24c0*/  IMAD.WIDE.U32 R208, R7, -0x2daee0ad, RZ ;  /* 0xd2511f5307d07825 */ /* 0x000fe200078e00ff */
[----:B------:R-:W-:-:S03]  /*24d0*/  IADD3 R143, PT, PT, R196, 0x78dde6e4, RZ ;  /* 0x78dde6e4c48f7810 */ /* 0x000fc60007ffe0ff */
[----:B------:R-:W-:Y:S01]  /*24e0*/  IMAD.WIDE.U32 R6, R6, -0x326172a9, RZ ;  /* 0xcd9e8d5706067825 */ /* 0x000fe200078e00ff */
[----:B------:R-:W-:-:S04]  /*24f0*/  LOP3.LUT R163, R163, R198, R209, 0x96, !PT ;  /* 0x000000c6a3a37212 */ /* 0x000fc800078e96d1 */
[----:B------:R-:W-:Y:S01]  /*2500*/  LOP3.LUT R143, R143, R194, R7, 0x96, !PT ;  /* 0x000000c28f8f7212 */ /* 0x000fe200078e9607 */
[----:B------:R-:W-:Y:S01]  /*2510*/  IMAD.WIDE.U32 R194, R163, -0x326172a9, RZ ;  /* 0xcd9e8d57a3c27825 */ /* 0x000fe200078e00ff */
[----:B------:R-:W-:-:S03]  /*2520*/  IADD3 R163, PT, PT, R197, 0x646e171e, RZ ;  /* 0x646e171ec5a37810 */ /* 0x000fc60007ffe0ff */
[----:B------:R-:W-:Y:S02]  /*2530*/  VIADD R7, R196, 0x1715609d ;  /* 0x1715609dc4077836 */ /* 0x000fe40000000000 */
[----:B------:R-:W-:-:S03]  /*2540*/  IMAD.WIDE.U32 R198, R143, -0x2daee0ad, RZ ;  /* 0xd2511f538fc67825 */ /* 0x000fc600078e00ff */
[----:B------:R-:W-:Y:S01]  /*2550*/  LOP3.LUT R7, R7, R6, R195, 0x96, !PT ;  /* 0x0000000607077212 */ /* 0x000fe200078e96c3 */
[----:B------:R-:W-:-:S05]  /*2560*/  VIADD R143, R197, 0xa9066899 ;  /* 0xa9066899c58f7836 */ /* 0x000fca0000000000 */
[----:B------:R-:W-:Y:S01]  /*2570*/  LOP3.LUT R6, R143, R208, R199, 0x96, !PT ;  /* 0x000000d08f067212 */ /* 0x000fe200078e96c7 */
[----:B------:R-:W-:-:S04]  /*2580*/  IMAD.WIDE.U32 R208, R7, -0x2daee0ad, RZ ;  /* 0xd2511f5307d07825 */ /* 0x000fc800078e00ff */
[----:B------:R-:W-:Y:S01]  /*2590*/  IMAD.WIDE.U32 R6, R6, -0x326172a9, RZ ;  /* 0xcd9e8d5706067825 */ /* 0x000fe200078e00ff */
[----:B------:R-:W-:-:S03]  /*25a0*/  LOP3.LUT R163, R163, R198, R209, 0x96, !PT ;  /* 0x000000c6a3a37212 */ /* 0x000fc600078e96d1 */
[----:B------:R-:W-:-:S05]  /*25b0*/  VIADD R143, R196, 0xb54cda56 ;  /* 0xb54cda56c48f7836 */ /* 0x000fca0000000000 */
[----:B------:R-:W-:Y:S01]  /*25c0*/  LOP3.LUT R143, R143, R194, R7, 0x96, !PT ;  /* 0x000000c28f8f7212 */ /* 0x000fe200078e9607 */
[----:B------:R-:W-:-:S04]  /*25d0*/  IMAD.WIDE.U32 R194, R163, -0x326172a9, RZ ;  /* 0xcd9e8d57a3c27825 */ /* 0x000fc800078e00ff */
[----:B------:R-:W-:Y:S01]  /*25e0*/  IMAD.WIDE.U32 R198, R143, -0x2daee0ad, RZ ;  /* 0xd2511f538fc67825 */ /* 0x000fe200078e00ff */
[----:B------:R-:W-:-:S03]  /*25f0*/  IADD3 R143, PT, PT, R197, 0x1fd5c5a3, RZ ;  /* 0x1fd5c5a3c58f7810 */ /* 0x000fc60007ffe0ff */
[C---:B------:R-:W-:Y:S01]  /*2600*/  VIADD R7, R196.reuse, 0x5384540f ;  /* 0x5384540fc4077836 */ /* 0x040fe20000000000 */
[----:B------:R-:W-:Y:S01]  /*2610*/  LOP3.LUT R208, R143, R208, R199, 0x96, !PT ;  /* 0x000000d08fd07212 */ /* 0x000fe200078e96c7 */
[----:B------:R-:W-:Y:S02]  /*2620*/  VIADD R143, R196, 0xf1bbcdc8 ;  /* 0xf1bbcdc8c48f7836 */ /* 0x000fe40000000000 */
[----:B------:R-:W-:Y:S01]  /*2630*/  VIADD R163, R197, 0xdb3d7428 ;  /* 0xdb3d7428c5a37836 */ /* 0x000fe20000000000 */
[----:B------:R-:W-:Y:S01]  /*2640*/  LOP3.LUT R7, R7, R6, R195, 0x96, !PT ;  /* 0x0000000607077212 */ /* 0x000fe200078e96c3 */
[----:B------:R-:W-:-:S04]  /*2650*/  IMAD.WIDE.U32 R208, R208, -0x326172a9, RZ ;  /* 0xcd9e8d57d0d07825 */ /* 0x000fc800078e00ff */
        /* <DEDUP_REMOVED lines=8> */
[----:B------:R-:W-:Y:S01]  /*26e0*/  MOV R6, R200 ;  /* 0x000000c800067202 */ /* 0x000fe20000000f00 */
[----:B------:R-:W-:Y:S01]  /*26f0*/  IMAD.MOV.U32 R2, RZ, RZ, R198 ;  /* 0x000000ffff027224 */ /* 0x000fe200078e00c6 */
[----:B------:R-:W-:Y:S01]  /*2700*/  LOP3.LUT R7, R7, R208, R199, 0x96, !PT ;  /* 0x000000d007077212 */ /* 0x000fe200078e96c7 */
[----:B------:R-:W-:-:S07]  /*2710*/  IMAD.MOV.U32 R200, RZ, RZ, R194 ;  /* 0x000000ffffc87224 */ /* 0x000fce00078e00c2 */
.L_x_8255:
[----:B------:R-:W-:Y:S05]  /*2720*/  BSYNC.RECONVERGENT B1 ;  /* 0x0000000000017941 */ /* 0x000fea0003800200 */
.L_x_8254:
[----:B------:R-:W-:Y:S01]  /*2730*/  I2FP.F32.U32 R143, R6 ;  /* 0x00000006008f7245 */ /* 0x000fe20000201000 */
[----:B------:R-:W-:Y:S01]  /*2740*/  HADD2.F32 R128, -RZ, R129.H0_H0 ;  /* 0x20000081ff807230 */ /* 0x000fe20000004100 */
[----:B------:R-:W-:Y:S01]  /*2750*/  ISETP.NE.AND P2, PT, R144, 0x1, PT ;  /* 0x000000019000780c */ /* 0x000fe20003f45270 */
[----:B------:R-:W-:Y:S01]  /*2760*/  BSSY.RECONVERGENT B1, `(.L_x_8259) ;  /* 0x0000061000017945 */ /* 0x000fe20003800200 */
[----:B------:R-:W-:Y:S01]  /*2770*/  LOP3.LUT R9, R9, 0xfffffffb, RZ, 0xc0, !PT ;  /* 0xfffffffb09097812 */ /* 0x000fe200078ec0ff */
[----:B------:R-:W-:Y:S01]  /*2780*/  FFMA.FTZ R6, R143, R206, 1.1641532182693481445e-10 ;  /* 0x2f0000008f067423 */ /* 0x000fe200000100ce */
[----:B------:R-:W-:Y:S01]  /*2790*/  FMUL.FTZ R128, R128, R183 ;  /* 0x000000b780807220 */ /* 0x000fe20000410000 */
[----:B------:R-:W-:Y:S02]  /*27a0*/  @P1 HADD2.F32 R143, -RZ, R41.H0_H0 ;  /* 0x20000029ff8f1230 */ /* 0x000fe40000004100 */
[----:B------:R-:W-:Y:S01]  /*27b0*/  HFMA2 R163, -RZ, RZ, 0, 1.1920928955078125e-07 ;  /* 0x00000002ffa37431 */ /* 0x000fe200000001ff */
[----:B------:R-:W-:Y:S01]  /*27c0*/  FSETP.GTU.FTZ.AND P3, PT, R6, R205, PT ;  /* 0x000000cd0600720b */ /* 0x000fe20003f7c000 */
[----:B------:R-:W-:-:S03]  /*27d0*/  IMAD.MOV.U32 R6, RZ, RZ, R2 ;  /* 0x000000ffff067224 */ /* 0x000fc600078e0002 */
        /* <DEDUP_REMOVED lines=14> */
.L_x_8261:
        /* <DEDUP_REMOVED lines=13> */
.L_x_8263:
[----:B------:R-:W-:Y:S05]  /*2990*/  BSYNC.RECONVERGENT B2 ;  /* 0x0000000000027941 */ /* 0x000fea0003800200 */
.L_x_8262:
[----:B------:R-:W-:Y:S01]  /*29a0*/  IMAD.WIDE.U32 R6, R4, -0x326172a9, RZ ;  /* 0xcd9e8d5704067825 */ /* 0x000fe200078e00ff */
[----:B------:R-:W-:Y:S02]  /*29b0*/  LOP3.LUT R194, R3, R209, R197, 0x96, !PT ;  /* 0x000000d103c27212 */ /* 0x000fe400078e96c5 */
[C---:B------:R-:W-:Y:S01]  /*29c0*/  IADD3 R163, PT, PT, R197.reuse, 0x76cf5d0a, RZ ;  /* 0x76cf5d0ac5a37810 */ /* 0x040fe20007ffe0ff */
[----:B------:R-:W-:Y:S01]  /*29d0*/  VIADD R143, R197, 0xbb67ae85 ;  /* 0xbb67ae85c58f7836 */ /* 0x000fe20000000000 */
        /* <DEDUP_REMOVED lines=9> */
[----:B------:R-:W-:-:S04]  /*2a70*/  LOP3.LUT R163, R163, R198, R209, 0x96, !PT ;  /* 0x000000c6a3a37212 */ /* 0x000fc800078e96d1 */
[----:B------:R-:W-:Y:S01]  /*2a80*/  LOP3.LUT R143, R143, R194, R7, 0x96, !PT ;  /* 0x000000c28f8f7212 */ /* 0x000fe200078e9607 */
[----:B------:R-:W-:-:S04]  /*2a90*/  IMAD.WIDE.U32 R194, R163, -0x326172a9, RZ ;  /* 0xcd9e8d57a3c27825 */ /* 0x000fc800078e00ff */
[C---:B------:R-:W-:Y:S02]  /*2aa0*/  VIADD R7, R196.reuse, 0xdaa66d2b ;  /* 0xdaa66d2bc4077836 */ /* 0x040fe40000000000 */
[----:B------:R-:W-:Y:S01]  /*2ab0*/  IMAD.WIDE.U32 R198, R143, -0x2daee0ad, RZ ;  /* 0xd2511f538fc67825 */ /* 0x000fe200078e00ff */
[----:B------:R-:W-:Y:S02]  /*2ac0*/  IADD3 R143, PT, PT, R197, 0x32370b8f, RZ ;  /* 0x32370b8fc58f7810 */ /* 0x000fe40007ffe0ff */
        /* <DEDUP_REMOVED lines=11> */
[----:B------:R-:W-:-:S03]  /*2b80*/  LOP3.LUT R7, R7, R6, R195, 0x96, !PT ;  /* 0x0000000607077212 */ /* 0x000fc600078e96c3 */
[C---:B------:R-:W-:Y:S02]  /*2b90*/  VIADD R143, R197.reuse, 0xa9066899 ;  /* 0xa9066899c58f7836 */ /* 0x040fe40000000000 */
        /* <DEDUP_REMOVED lines=9> */
[----:B------:R-:W-:-:S04]  /*2c30*/  IMAD.WIDE.U32 R198, R143, -0x2daee0ad, RZ ;  /* 0xd2511f538fc67825 */ /* 0x000fc800078e00ff */
[----:B------:R-:W-:Y:S02]  /*2c40*/  VIADD R143, R197, 0x1fd5c5a3 ;  /* 0x1fd5c5a3c58f7836 */ /* 0x000fe40000000000 */
[----:B------:R-:W-:-:S03]  /*2c50*/  VIADD R7, R196, 0x5384540f ;  /* 0x5384540fc4077836 */ /* 0x000fc60000000000 */
[----:B------:R-:W-:Y:S01]  /*2c60*/  LOP3.LUT R208, R143, R208, R199, 0x96, !PT ;  /* 0x000000d08fd07212 */ /* 0x000fe200078e96c7 */
[----:B------:R-:W-:Y:S01]  /*2c70*/  VIADD R143, R196, 0xf1bbcdc8 ;  /* 0xf1bbcdc8c48f7836 */ /* 0x000fe20000000000 */
[----:B------:R-:W-:-:S03]  /*2c80*/  LOP3.LUT R7, R7, R6, R195, 0x96, !PT ;  /* 0x0000000607077212 */ /* 0x000fc600078e96c3 */
[----:B------:R-:W-:-:S04]  /*2c90*/  IMAD.WIDE.U32 R208, R208, -0x326172a9, RZ ;  /* 0xcd9e8d57d0d07825 */ /* 0x000fc800078e00ff */
[----:B------:R-:W-:Y:S01]  /*2ca0*/  IMAD.WIDE.U32 R6, R7, -0x2daee0ad, RZ ;  /* 0xd2511f5307067825 */ /* 0x000fe200078e00ff */
[----:B------:R-:W-:Y:S02]  /*2cb0*/  LOP3.LUT R194, R143, R194, R209, 0x96, !PT ;  /* 0x000000c28fc27212 */ /* 0x000fe400078e96d1 */
[----:B------:R-:W-:Y:S02]  /*2cc0*/  IADD3 R143, PT, PT, R197, -0x695add53, RZ ;  /* 0x96a522adc58f7810 */ /* 0x000fe40007ffe0ff */
[----:B------:R-:W-:Y:S01]  /*2cd0*/  LOP3.LUT R198, R163, R198, R7, 0x96, !PT ;  /* 0x000000c6a3c67212 */ /* 0x000fe200078e9607 */
[----:B------:R-:W-:-:S04]  /*2ce0*/  IMAD.WIDE.U32 R194, R194, -0x2daee0ad, RZ ;  /* 0xd2511f53c2c27825 */ /* 0x000fc800078e00ff */
[----:B------:R-:W-:Y:S01]  /*2cf0*/  IMAD.WIDE.U32 R198, R198, -0x326172a9, RZ ;  /* 0xcd9e8d57c6c67825 */ /* 0x000fe200078e00ff */
[----:B------:R-:W-:-:S03]  /*2d00*/  LOP3.LUT R8, R143, R6, R195, 0x96, !PT ;  /* 0x000000068f087212 */ /* 0x000fc600078e96c3 */
[----:B------:R-:W-:Y:S02]  /*2d10*/  VIADD R7, R196, 0x8ff34781 ;  /* 0x8ff34781c4077836 */ /* 0x000fe40000000000 */
[----:B------:R-:W-:Y:S01]  /*2d20*/  IMAD.MOV.U32 R6, RZ, RZ, R200 ;  /* 0x000000ffff067224 */ /* 0x000fe200078e00c8 */
[----:B------:R-:W-:Y:S01]  /*2d30*/  MOV R200, R194 ;  /* 0x000000c200c87202 */ /* 0x000fe20000000f00 */
[----:B------:R-:W-:Y:S01]  /*2d40*/  IMAD.MOV.U32 R2, RZ, RZ, R198 ;  /* 0x000000ffff027224 */ /* 0x000fe200078e00c6 */
[----:B------:R-:W-:Y:S01]  /*2d50*/  LOP3.LUT R7, R7, R208, R199, 0x96, !PT ;  /* 0x000000d007077212 */ /* 0x000fe200078e96c7 */
[----:B------:R-:W-:-:S07]  /*2d60*/  IMAD.MOV.U32 R163, RZ, RZ, RZ ;  /* 0x000000ffffa37224 */ /* 0x000fce00078e00ff */
.L_x_8260:
[----:B------:R-:W-:Y:S05]  /*2d70*/  BSYNC.RECONVERGENT B1 ;  /* 0x0000000000017941 */ /* 0x000fea0003800200 */
.L_x_8259:
[----:B------:R-:W-:Y:S01]  /*2d80*/  I2FP.F32.U32 R143, R6 ;  /* 0x00000006008f7245 */ /* 0x000fe20000201000 */
[----:B------:R-:W-:Y:S01]  /*2d90*/  HADD2.F32 R128, -RZ, R129.H1_H1 ;  /* 0x30000081ff807230 */ /* 0x000fe20000004100 */
[----:B------:R-:W-:Y:S01]  /*2da0*/  LOP3.LUT R9, R9, 0xfffffffd, RZ, 0xc0, !PT ;  /* 0xfffffffd09097812 */ /* 0x000fe200078ec0ff */
[----:B------:R-:W-:Y:S01]  /*2db0*/  BSSY.RECONVERGENT B1, `(.L_x_8264) ;  /* 0x0000061000017945 */ /* 0x000fe20003800200 */
[----:B------:R-:W-:Y:S02]  /*2dc0*/  IMAD.MOV.U32 R164, RZ, RZ, 0x2 ;  /* 0x00000002ffa47424 */ /* 0x000fe400078e00ff */
[----:B------:R-:W-:Y:S01]  /*2dd0*/  FFMA.FTZ R6, R143, R206, 1.1641532182693481445e-10 ;  /* 0x2f0000008f067423 */ /* 0x000fe200000100ce */
[----:B------:R-:W-:-:S04]  /*2de0*/  FMUL.FTZ R128, R128, R183 ;  /* 0x000000b780807220 */ /* 0x000fc80000410000 */
[----:B------:R-:W-:Y:S01]  /*2df0*/  FSETP.GTU.FTZ.AND P2, PT, R6, R205, PT ;  /* 0x000000cd0600720b */ /* 0x000fe20003f5c000 */
[----:B------:R-:W-:-:S03]  /*2e00*/  @P1 HADD2.F32 R6, -RZ, R41.H1_H1 ;  /* 0x30000029ff061230 */ /* 0x000fc60000004100 */
[----:B------:R-:W-:Y:S02]  /*2e10*/  FSEL R143, R128, RZ, !P2 ;  /* 0x000000ff808f7208 */ /* 0x000fe40005000000 */
[----:B------:R-:W-:Y:S02]  /*2e20*/  PLOP3.LUT P3, PT, P2, PT, PT, 0x8, 0x80 ;  /* 0x000000000080781c */ /* 0x000fe4000176e170 */
[----:B------:R-:W-:Y:S01]  /*2e30*/  ISETP.NE.AND P2, PT, R163, 0x1, PT ;  /* 0x00000001a300780c */ /* 0x000fe20003f45270 */
[----:B------:R-:W-:Y:S01]  /*2e40*/  @P1 FADD.FTZ R143, R6, R143 ;  /* 0x0000008f068f1221 */ /* 0x000fe20000010000 */
[----:B------:R-:W-:-:S04]  /*2e50*/  MOV R6, R2 ;  /* 0x0000000200067202 */ /* 0x000fc80000000f00 */
[----:B------:R-:W-:-:S05]  /*2e60*/  F2FP.F16.F32.PACK_AB R204, RZ, R143 ;  /* 0x0000008fffcc723e */ /* 0x000fca00000000ff */
[----:B------:R-:W-:Y:S02]  /*2e70*/  @P3 LOP3.LUT R9, R9, 0x2, RZ, 0xfc, !PT ;  /* 0x0000000209093812 */ /* 0x000fe400078efcff */
        /* <DEDUP_REMOVED lines=9> */
.L_x_8266:
        /* <DEDUP_REMOVED lines=13> */
.L_x_8268:
[----:B------:R-:W-:Y:S05]  /*2fe0*/  BSYNC.RECONVERGENT B2 ;  /* 0x0000000000027941 */ /* 0x000fea0003800200 */
.L_x_8267:
[----:B------:R-:W-:Y:S01]  /*2ff0*/  IMAD.WIDE.U32 R6, R4, -0x326172a9, RZ ;  /* 0xcd9e8d5704067825 */ /* 0x000fe200078e00ff */
[----:B------:R-:W-:-:S03]  /*3000*/  LOP3.LUT R128, R3, R199, R197, 0x96, !PT ;  /* 0x000000c703807212 */ /* 0x000fc600078e96c5 */
[----:B------:R-:W-:Y:S02]  /*3010*/  HFMA2 R164, -RZ, RZ, 0, 0 ;  /* 0x00000000ffa47431 */ /* 0x000fe400000001ff */
        /* <DEDUP_REMOVED lines=55> */
[----:B------:R-:W-:Y:S02]  /*3390*/  IMAD.MOV.U32 R6, RZ, RZ, R200 ;  /* 0x000000ffff067224 */ /* 0x000fe400078e00c8 */
[----:B------:R-:W-:Y:S01]  /*33a0*/  IMAD.MOV.U32 R200, RZ, RZ, R128 ;  /* 0x000000ffffc87224 */ /* 0x000fe200078e0080 */
[----:B------:R-:W-:-:S07]  /*33b0*/  LOP3.LUT R7, R7, R198, R195, 0x96, !PT ;  /* 0x000000c607077212 */ /* 0x000fce00078e96c3 */
.L_x_8265:
[----:B------:R-:W-:Y:S05]  /*33c0*/  BSYNC.RECONVERGENT B1 ;  /* 0x0000000000017941 */ /* 0x000fea0003800200 */
.L_x_8264:
[----:B------:R-:W-:Y:S01]  /*33d0*/  I2FP.F32.U32 R129, R6 ;  /* 0x0000000600817245 */ /* 0x000fe20000201000 */
[----:B------:R-:W-:Y:S01]  /*33e0*/  HADD2.F32 R128, -RZ, R130.H0_H0 ;  /* 0x20000082ff807230 */ /* 0x000fe20000004100 */
[----:B------:R-:W-:Y:S01]  /*33f0*/  ISETP.NE.AND P3, PT, R164, 0x1, PT ;  /* 0x00000001a400780c */ /* 0x000fe20003f65270 */
[----:B------:R-:W-:Y:S01]  /*3400*/  BSSY.RECONVERGENT B1, `(.L_x_8269) ;  /* 0x000005f000017945 */ /* 0x000fe20003800200 */
[----:B------:R-:W-:Y:S02]  /*3410*/  IMAD.MOV.U32 R194, RZ, RZ, 0x2 ;  /* 0x00000002ffc27424 */ /* 0x000fe400078e00ff */
[----:B------:R-:W-:Y:S01]  /*3420*/  FFMA.FTZ R6, R129, R206, 1.1641532182693481445e-10 ;  /* 0x2f00000081067423 */ /* 0x000fe200000100ce */
[----:B------:R-:W-:Y:S01]  /*3430*/  FMUL.FTZ R128, R128, R183 ;  /* 0x000000b780807220 */ /* 0x000fe20000410000 */
[----:B------:R-:W-:-:S03]  /*3440*/  @P1 HADD2.F32 R129, -RZ, R42.H0_H0 ;  /* 0x2000002aff811230 */ /* 0x000fc60000004100 */
        /* <DEDUP_REMOVED lines=15> */
.L_x_8271:
        /* <DEDUP_REMOVED lines=13> */
.L_x_8273:
[----:B------:R-:W-:Y:S05]  /*3610*/  BSYNC.RECONVERGENT B2 ;  /* 0x0000000000027941 */ /* 0x000fea0003800200 */
.L_x_8272:
[----:B------:R-:W-:Y:S01]  /*3620*/  IMAD.WIDE.U32 R6, R4, -0x326172a9, RZ ;  /* 0xcd9e8d5704067825 */ /* 0x000fe200078e00ff */
[----:B------:R-:W-:Y:S02]  /*3630*/  LOP3.LUT R128, R3, R199, R197, 0x96, !PT ;  /* 0x000000c703807212 */ /* 0x000fe400078e96c5 */
[----:B------:R-:W-:Y:S02]  /*3640*/  IADD3 R163, PT, PT, R197, -0x4498517b, RZ ;  /* 0xbb67ae85c5a37810 */ /* 0x000fe40007ffe0ff */
[----:B------:R-:W-:Y:S01]  /*3650*/  LOP3.LUT R194, R5, R7, R196, 0x96, !PT ;  /* 0x0000000705c27212 */ /* 0x000fe200078e96c4 */
[----:B------:R-:W-:-:S04]  /*3660*/  IMAD.WIDE.U32 R128, R128, -0x326172a9, RZ ;  /* 0xcd9e8d5780807825 */ /* 0x000fc800078e00ff */
        /* <DEDUP_REMOVED lines=13> */
[----:B------:R-:W-:Y:S02]  /*3740*/  LOP3.LUT R7, R7, R6, R129, 0x96, !PT ;  /* 0x0000000607077212 */ /* 0x000fe400078e9681 */
[----:B------:R-:W-:Y:S01]  /*3750*/  IADD3 R129, PT, PT, R196, 0x78dde6e4, RZ ;  /* 0x78dde6e4c4817810 */ /* 0x000fe20007ffe0ff */
[----:B------:R-:W-:-:S05]  /*3760*/  VIADD R163, R197, 0x32370b8f ;  /* 0x32370b8fc5a37836 */ /* 0x000fca0000000000 */
        /* <DEDUP_REMOVED lines=20> */
[----:B------:R-:W-:-:S04]  /*38b0*/  IMAD.WIDE.U32 R194, R194, -0x2daee0ad, RZ ;  /* 0xd2511f53c2c27825 */ /* 0x000fc800078e00ff */
[----:B------:R-:W-:Y:S01]  /*38c0*/  VIADD R7, R196, 0x5384540f ;  /* 0x5384540fc4077836 */ /* 0x000fe20000000000 */
[----:B------:R-:W-:Y:S01]  /*38d0*/  LOP3.LUT R198, R163, R198, R195, 0x96, !PT ;  /* 0x000000c6a3c67212 */ /* 0x000fe200078e96c3 */
[----:B------:R-:W-:-:S03]  /*38e0*/  VIADD R163, R197, 0xdb3d7428 ;  /* 0xdb3d7428c5a37836 */ /* 0x000fc60000000000 */
[----:B------:R-:W-:Y:S01]  /*38f0*/  LOP3.LUT R7, R7, R6, R129, 0x96, !PT ;  /* 0x0000000607077212 */ /* 0x000fe200078e9681 */
[----:B------:R-:W-:-:S04]  /*3900*/  IMAD.WIDE.U32 R198, R198, -0x326172a9, RZ ;  /* 0xcd9e8d57c6c67825 */ /* 0x000fc800078e00ff */
[----:B------:R-:W-:Y:S02]  /*3910*/  VIADD R129, R196, 0xf1bbcdc8 ;  /* 0xf1bbcdc8c4817836 */ /* 0x000fe40000000000 */
[----:B------:R-:W-:-:S03]  /*3920*/  IMAD.WIDE.U32 R6, R7, -0x2daee0ad, RZ ;  /* 0xd2511f5307067825 */ /* 0x000fc600078e00ff */
[----:B------:R-:W-:Y:S02]  /*3930*/  LOP3.LUT R129, R129, R128, R199, 0x96, !PT ;  /* 0x0000008081817212 */ /* 0x000fe400078e96c7 */
[----:B------:R-:W-:Y:S01]  /*3940*/  LOP3.LUT R194, R163, R194, R7, 0x96, !PT ;  /* 0x000000c2a3c27212 */ /* 0x000fe200078e9607 */
[----:B------:R-:W-:Y:S01]  /*3950*/  VIADD R163, R197, 0x96a522ad ;  /* 0x96a522adc5a37836 */ /* 0x000fe20000000000 */
[----:B------:R-:W-:Y:S01]  /*3960*/  IADD3 R7, PT, PT, R196, -0x700cb87f, RZ ;  /* 0x8ff34781c4077810 */ /* 0x000fe20007ffe0ff */
[----:B------:R-:W-:-:S04]  /*3970*/  IMAD.WIDE.U32 R128, R129, -0x2daee0ad, RZ ;  /* 0xd2511f5381807825 */ /* 0x000fc800078e00ff */
[----:B------:R-:W-:Y:S01]  /*3980*/  IMAD.WIDE.U32 R194, R194, -0x326172a9, RZ ;  /* 0xcd9e8d57c2c27825 */ /* 0x000fe200078e00ff */
[----:B------:R-:W-:Y:S02]  /*3990*/  LOP3.LUT R8, R163, R6, R129, 0x96, !PT ;  /* 0x00000006a3087212 */ /* 0x000fe400078e9681 */
[----:B------:R-:W-:Y:S01]  /*39a0*/  MOV R6, R200 ;  /* 0x000000c800067202 */ /* 0x000fe20000000f00 */
[----:B------:R-:W-:Y:S01]  /*39b0*/  IMAD.MOV.U32 R2, RZ, RZ, R194 ;  /* 0x000000ffff027224 */ /* 0x000fe200078e00c2 */
[----:B------:R-:W-:Y:S01]  /*39c0*/  LOP3.LUT R7, R7, R198, R195, 0x96, !PT ;  /* 0x000000c607077212 */ /* 0x000fe200078e96c3 */
[----:B------:R-:W-:Y:S02]  /*39d0*/  IMAD.MOV.U32 R200, RZ, RZ, R128 ;  /* 0x000000ffffc87224 */ /* 0x000fe400078e0080 */
[----:B------:R-:W-:-:S07]  /*39e0*/  IMAD.MOV.U32 R194, RZ, RZ, RZ ;  /* 0x000000ffffc27224 */ /* 0x000fce00078e00ff */
.L_x_8270:
[----:B------:R-:W-:Y:S05]  /*39f0*/  BSYNC.RECONVERGENT B1 ;  /* 0x0000000000017941 */ /* 0x000fea0003800200 */
.L_x_8269:
        /* <DEDUP_REMOVED lines=23> */
.L_x_8276:
        /* <DEDUP_REMOVED lines=13> */
.L_x_8278:
[----:B------:R-:W-:Y:S05]  /*3c40*/  BSYNC.RECONVERGENT B2 ;  /* 0x0000000000027941 */ /* 0x000fea0003800200 */
.L_x_8277:
[----:B------:R-:W-:Y:S01]  /*3c50*/  IMAD.WIDE.U32 R6, R4, -0x326172a9, RZ ;  /* 0xcd9e8d5704067825 */ /* 0x000fe200078e00ff */
[----:B------:R-:W-:-:S03]  /*3c60*/  LOP3.LUT R128, R3, R199, R197, 0x96, !PT ;  /* 0x000000c703807212 */ /* 0x000fc600078e96c5 */
[----:B------:R-:W-:Y:S01]  /*3c70*/  VIADD R199, R197, 0xbb67ae85 ;  /* 0xbb67ae85c5c77836 */ /* 0x000fe20000000000 */
[----:B------:R-:W-:Y:S01]  /*3c80*/  LOP3.LUT R194, R5, R7, R196, 0x96, !PT ;  /* 0x0000000705c27212 */ /* 0x000fe200078e96c4 */
[----:B------:R-:W-:-:S04]  /*3c90*/  IMAD.WIDE.U32 R128, R128, -0x326172a9, RZ ;  /* 0xcd9e8d5780807825 */ /* 0x000fc800078e00ff */
[----:B------:R-:W-:Y:S02]  /*3ca0*/  VIADD R7, R196, 0x9e3779b9 ;  /* 0x9e3779b9c4077836 */ /* 0x000fe40000000000 */
[----:B------:R-:W-:-:S03]  /*3cb0*/  IMAD.WIDE.U32 R194, R194, -0x2daee0ad, RZ ;  /* 0xd2511f53c2c27825 */ /* 0x000fc600078e00ff */
[----:B------:R-:W-:Y:S01]  /*3cc0*/  LOP3.LUT R7, R7, R6, R129, 0x96, !PT ;  /* 0x0000000607077212 */ /* 0x000fe200078e9681 */
[----:B------:R-:W-:Y:S01]  /*3cd0*/  VIADD R129, R196, 0x3c6ef372 ;  /* 0x3c6ef372c4817836 */ /* 0x000fe20000000000 */
[----:B------:R-:W-:Y:S02]  /*3ce0*/  LOP3.LUT R6, R199, R198, R195, 0x96, !PT ;  /* 0x000000c6c7067212 */ /* 0x000fe400078e96c3 */
[----:B------:R-:W-:Y:S01]  /*3cf0*/  IADD3 R195, PT, PT, R197, 0x76cf5d0a, RZ ;  /* 0x76cf5d0ac5c37810 */ /* 0x000fe20007ffe0ff */
[----:B------:R-:W-:-:S04]  /*3d00*/  IMAD.WIDE.U32 R198, R7, -0x2daee0ad, RZ ;  /* 0xd2511f5307c67825 */ /* 0x000fc800078e00ff */
[----:B------:R-:W-:Y:S01]  /*3d10*/  IMAD.WIDE.U32 R6, R6, -0x326172a9, RZ ;  /* 0xcd9e8d5706067825 */ /* 0x000fe200078e00ff */
[----:B------:R-:W-:Y:S02]  /*3d20*/  LOP3.LUT R195, R195, R194, R199, 0x96, !PT ;  /* 0x000000c2c3c37212 */ /* 0x000fe400078e96c7 */
[----:B------:R-:W-:Y:S02]  /*3d30*/  IADD3 R199, PT, PT, R197, 0x32370b8f, RZ ;  /* 0x32370b8fc5c77810 */ /* 0x000fe40007ffe0ff */
        /* <DEDUP_REMOVED lines=41> */
[----:B------:R-:W-:Y:S01]  /*3fd0*/  IMAD.MOV.U32 R2, RZ, RZ, R194 ;  /* 0x000000ffff027224 */ /* 0x000fe200078e00c2 */
[----:B------:R-:W-:Y:S01]  /*3fe0*/  LOP3.LUT R8, R199, R6, R129, 0x96, !PT ;  /* 0x00000006c7087212 */ /* 0x000fe200078e9681 */
[----:B------:R-:W-:Y:S01]  /*3ff0*/  IMAD.MOV.U32 R6, RZ, RZ, R200 ;  /* 0x000000ffff067224 */ /* 0x000fe200078e00c8 */
[----:B------:R-:W-:Y:S01]  /*4000*/  MOV R200, R128 ;  /* 0x0000008000c87202 */ /* 0x000fe20000000f00 */
[----:B------:R-:W-:-:S07]  /*4010*/  IMAD.MOV.U32 R195, RZ, RZ, RZ ;  /* 0x000000ffffc37224 */ /* 0x000fce00078e00ff */
.L_x_8275:
[----:B------:R-:W-:Y:S05]  /*4020*/  BSYNC.RECONVERGENT B1 ;  /* 0x0000000000017941 */ /* 0x000fea0003800200 */
.L_x_8274:
[----:B------:R-:W-:Y:S01]  /*4030*/  I2FP.F32.U32 R129, R6 ;  /* 0x0000000600817245 */ /* 0x000fe20000201000 */
[----:B------:R-:W-:Y:S01]  /*4040*/  HADD2.F32 R128, -RZ, R131.H0_H0 ;  /* 0x20000083ff807230 */ /* 0x000fe20000004100 */
[----:B------:R-:W-:Y:S01]  /*4050*/  ISETP.NE.AND P5, PT, R195, 0x1, PT ;  /* 0x00000001c300780c */ /* 0x000fe20003fa5270 */
[----:B------:R-:W-:Y:S02]  /*4060*/  BSSY.RECONVERGENT B1, `(.L_x_8279) ;  /* 0x000005f000017945 */ /* 0x000fe40003800200 */
[----:B------:R-:W-:Y:S01]  /*4070*/  FFMA.FTZ R6, R129, R206, 1.1641532182693481445e-10 ;  /* 0x2f00000081067423 */ /* 0x000fe200000100ce */
[----:B------:R-:W-:Y:S01]  /*4080*/  FMUL.FTZ R128, R128, R183 ;  /* 0x000000b780807220 */ /* 0x000fe20000410000 */
[----:B------:R-:W-:-:S03]  /*4090*/  @P1 HADD2.F32 R129, -RZ, R43.H0_H0 ;  /* 0x2000002bff811230 */ /* 0x000fc60000004100 */
[----:B------:R-:W-:Y:S01]  /*40a0*/  FSETP.GTU.FTZ.AND P4, PT, R6, R205, PT ;  /* 0x000000cd0600720b */ /* 0x000fe20003f9c000 */
[----:B------:R-:W-:-:S03]  /*40b0*/  IMAD.MOV.U32 R6, RZ, RZ, 0x2 ;  /* 0x00000002ff067424 */ /* 0x000fc600078e00ff */
        /* <DEDUP_REMOVED lines=14> */
.L_x_8281:
        /* <DEDUP_REMOVED lines=13> */
.L_x_8283:
[----:B------:R-:W-:Y:S05]  /*4270*/  BSYNC.RECONVERGENT B2 ;  /* 0x0000000000027941 */ /* 0x000fea0003800200 */
.L_x_8282:
        /* <DEDUP_REMOVED lines=47> */
[----:B------:R-:W-:-:S04]  /*4570*/  IMAD.WIDE.U32 R198, R199, -0x326172a9, RZ ;  /* 0xcd9e8d57c7c67825 */ /* 0x000fc800078e00ff */
[----:B------:R-:W-:Y:S01]  /*4580*/  VIADD R195, R197, 0xdb3d7428 ;  /* 0xdb3d7428c5c37836 */ /* 0x000fe20000000000 */
[----:B------:R-:W-:Y:S01]  /*4590*/  LOP3.LUT R129, R129, R128, R199, 0x96, !PT ;  /* 0x0000008081817212 */ /* 0x000fe200078e96c7 */
[----:B------:R-:W-:-:S03]  /*45a0*/  VIADD R199, R197, 0x96a522ad ;  /* 0x96a522adc5c77836 */ /* 0x000fc60000000000 */
[----:B------:R-:W-:Y:S01]  /*45b0*/  LOP3.LUT R195, R195, R194, R7, 0x96, !PT ;  /* 0x000000c2c3c37212 */ /* 0x000fe200078e9607 */
[----:B------:R-:W-:-:S04]  /*45c0*/  IMAD.WIDE.U32 R128, R129, -0x2daee0ad, RZ ;  /* 0xd2511f5381807825 */ /* 0x000fc800078e00ff */
[----:B------:R-:W-:Y:S01]  /*45d0*/  IMAD.WIDE.U32 R194, R195, -0x326172a9, RZ ;  /* 0xcd9e8d57c3c27825 */ /* 0x000fe200078e00ff */
[----:B------:R-:W-:-:S03]  /*45e0*/  LOP3.LUT R8, R199, R6, R129, 0x96, !PT ;  /* 0x00000006c7087212 */ /* 0x000fc600078e9681 */
[----:B------:R-:W-:Y:S02]  /*45f0*/  HFMA2 R6, -RZ, RZ, 0, 0 ;  /* 0x00000000ff067431 */ /* 0x000fe400000001ff */
[----:B------:R-:W-:Y:S01]  /*4600*/  VIADD R7, R196, 0x8ff34781 ;  /* 0x8ff34781c4077836 */ /* 0x000fe20000000000 */
[----:B------:R-:W-:Y:S01]  /*4610*/  MOV R2, R194 ;  /* 0x000000c200027202 */ /* 0x000fe20000000f00 */
[----:B------:R-:W-:Y:S02]  /*4620*/  IMAD.MOV.U32 R129, RZ, RZ, R200 ;  /* 0x000000ffff817224 */ /* 0x000fe400078e00c8 */
[----:B------:R-:W-:Y:S01]  /*4630*/  IMAD.MOV.U32 R200, RZ, RZ, R128 ;  /* 0x000000ffffc87224 */ /* 0x000fe200078e0080 */
[----:B------:R-:W-:-:S07]  /*4640*/  LOP3.LUT R7, R7, R198, R195, 0x96, !PT ;  /* 0x000000c607077212 */ /* 0x000fce00078e96c3 */
.L_x_8280:
[----:B------:R-:W-:Y:S05]  /*4650*/  BSYNC.RECONVERGENT B1 ;  /* 0x0000000000017941 */ /* 0x000fea0003800200 */
.L_x_8279:
[----:B------:R-:W-:Y:S01]  /*4660*/  I2FP.F32.U32 R129, R129 ;  /* 0x0000008100817245 */ /* 0x000fe20000201000 */
[----:B------:R-:W-:Y:S01]  /*4670*/  HADD2.F32 R128, -RZ, R131.H1_H1 ;  /* 0x30000083ff807230 */ /* 0x000fe20000004100 */
[----:B------:R-:W-:Y:S01]  /*4680*/  PRMT R130, R207, 0x5410, R130 ;  /* 0x00005410cf827816 */ /* 0x000fe20000000082 */
[----:B------:R-:W-:Y:S02]  /*4690*/  @P1 HADD2.F32 R194, -RZ, R43.H1_H1 ;  /* 0x3000002bffc21230 */ /* 0x000fe40000004100 */
[----:B------:R-:W-:Y:S01]  /*46a0*/  FFMA.FTZ R206, R129, R206, 1.1641532182693481445e-10 ;  /* 0x2f00000081ce7423 */ /* 0x000fe200000100ce */
[----:B------:R-:W-:Y:S01]  /*46b0*/  FMUL.FTZ R128, R128, R183 ;  /* 0x000000b780807220 */ /* 0x000fe20000410000 */
[----:B------:R-:W-:-:S03]  /*46c0*/  PRMT R129, R203, 0x5410, R204 ;  /* 0x00005410cb817816 */ /* 0x000fc600000000cc */
[----:B------:R-:W-:-:S04]  /*46d0*/  FSETP.GTU.FTZ.AND P5, PT, R206, R205, PT ;  /* 0x000000cdce00720b */ /* 0x000fc80003fbc000 */
[----:B------:R-:W-:Y:S02]  /*46e0*/  FSEL R183, R128, RZ, !P5 ;  /* 0x000000ff80b77208 */ /* 0x000fe40006800000 */
[----:B------:R-:W-:Y:S02]  /*46f0*/  PLOP3.LUT P5, PT, P5, PT, PT, 0x8, 0x80 ;  /* 0x000000000080781c */ /* 0x000fe40002fae170 */
[----:B------:R-:W-:Y:S01]  /*4700*/  PRMT R128, R201, 0x5410, R202 ;  /* 0x00005410c9807816 */ /* 0x000fe200000000ca */
[----:B------:R-:W-:-:S05]  /*4710*/  @P1 FADD.FTZ R183, R194, R183 ;  /* 0x000000b7c2b71221 */ /* 0x000fca0000010000 */
[----:B------:R-:W-:-:S04]  /*4720*/  F2FP.F16.F32.PACK_AB R131, RZ, R183 ;  /* 0x000000b7ff83723e */ /* 0x000fc800000000ff */
[----:B------:R-:W-:Y:S01]  /*4730*/  PRMT R131, R208, 0x5410, R131 ;  /* 0x00005410d0837816 */ /* 0x000fe20000000083 */
[----:B------:R-:W-:Y:S06]  /*4740*/  BRA `(.L_x_8284) ;  /* 0x0000006000f87947 */ /* 0x000fec0003800000 */
.L_x_8243:
        /* <DEDUP_REMOVED lines=16> */
.L_x_8287:
        /* <DEDUP_REMOVED lines=13> */
.L_x_8289:
[----:B------:R-:W-:Y:S05]  /*4920*/  BSYNC.RECONVERGENT B2 ;  /* 0x0000000000027941 */ /* 0x000fea0003800200 */
.L_x_8288:
[----:B------:R-:W-:Y:S01]  /*4930*/  IMAD.WIDE.U32 R6, R4, -0x326172a9, RZ ;  /* 0xcd9e8d5704067825 */ /* 0x000fe200078e00ff */
[----:B------:R-:W-:Y:S02]  /*4940*/  LOP3.LUT R14, R3, R17, R197, 0x96, !PT ;  /* 0x00000011030e7212 */ /* 0x000fe400078e96c5 */
[----:B------:R-:W-:Y:S02]  /*4950*/  IADD3 R17, PT, PT, R197, -0x4498517b, RZ ;  /* 0xbb67ae85c5117810 */ /* 0x000fe40007ffe0ff */
[----:B------:R-:W-:Y:S01]  /*4960*/  LOP3.LUT R18, R5, R7, R196, 0x96, !PT ;  /* 0x0000000705127212 */ /* 0x000fe200078e96c4 */
[----:B------:R-:W-:Y:S01]  /*4970*/  IMAD.WIDE.U32 R14, R14, -0x326172a9, RZ ;  /* 0xcd9e8d570e0e7825 */ /* 0x000fe200078e00ff */
[----:B------:R-:W-:-:S03]  /*4980*/  MOV R0, R194 ;  /* 0x000000c200007202 */ /* 0x000fc60000000f00 */
        /* <DEDUP_REMOVED lines=51> */
[----:B------:R-:W-:Y:S02]  /*4cc0*/  IMAD.MOV.U32 R2, RZ, RZ, R14 ;  /* 0x000000ffff027224 */ /* 0x000fe400078e000e */
[----:B------:R-:W-:Y:S01]  /*4cd0*/  IMAD.MOV.U32 R14, RZ, RZ, RZ ;  /* 0x000000ffff0e7224 */ /* 0x000fe200078e00ff */
[----:B------:R-:W-:-:S07]  /*4ce0*/  LOP3.LUT R8, R17, R6, R201, 0x96, !PT ;  /* 0x0000000611087212 */ /* 0x000fce00078e96c9 */
.L_x_8286:
[----:B------:R-:W-:Y:S05]  /*4cf0*/  BSYNC.RECONVERGENT B1 ;  /* 0x0000000000017941 */ /* 0x000fea0003800200 */
.L_x_8285:
[----:B------:R-:W0:Y:S01]  /*4d00*/  LDC R21, c[0x0][0x404] ;  /* 0x00010100ff157b82 */ /* 0x000e220000000800 */
[----:B------:R-:W-:Y:S01]  /*4d10*/  I2FP.F32.U32 R0, R0 ;  /* 0x0000000000007245 */ /* 0x000fe20000201000 */
[----:B------:R-:W-:Y:S01]  /*4d20*/  IMAD.MOV.U32 R207, RZ, RZ, 0x2f800000 ;  /* 0x2f800000ffcf7424 */ /* 0x000fe200078e00ff */
[----:B------:R-:W-:Y:S01]  /*4d30*/  ISETP.NE.AND P3, PT, R14, 0x1, PT ;  /* 0x000000010e00780c */ /* 0x000fe20003f65270 */
[----:B-----5:R-:W-:Y:S01]  /*4d40*/  HADD2.F32 R6, -RZ, R128.H0_H0 ;  /* 0x20000080ff067230 */ /* 0x020fe20000004100 */
[----:B------:R-:W-:Y:S01]  /*4d50*/  LOP3.LUT R9, R9, 0xffffffef, RZ, 0xc0, !PT ;  /* 0xffffffef09097812 */ /* 0x000fe200078ec0ff */
[----:B------:R-:W-:Y:S01]  /*4d60*/  FFMA.FTZ R0, R0, R207, 1.1641532182693481445e-10 ;  /* 0x2f00000000007423 */ /* 0x000fe200000100cf */
[----:B------:R-:W-:Y:S01]  /*4d70*/  BSSY.RECONVERGENT B1, `(.L_x_8290) ;  /* 0x000005d000017945 */ /* 0x000fe20003800200 */
[----:B------:R-:W1:Y:S01]  /*4d80*/  LDC R183, c[0x0][0x408] ;  /* 0x00010200ffb77b82 */ /* 0x000e620000000800 */
[----:B------:R-:W-:Y:S02]  /*4d90*/  HFMA2 R16, -RZ, RZ, 0, 1.1920928955078125e-07 ;  /* 0x00000002ff107431 */ /* 0x000fe400000001ff */
[----:B0-----:R-:W-:-:S04]  /*4da0*/  FSETP.GTU.FTZ.AND P2, PT, R0, R21, PT ;  /* 0x000000150000720b */ /* 0x001fc80003f5c000 */
[----:B------:R-:W-:Y:S01]  /*4db0*/  PLOP3.LUT P4, PT, P2, PT, PT, 0x8, 0x80 ;  /* 0x000000000080781c */ /* 0x000fe2000178e170 */
[----:B-1----:R-:W-:Y:S01]  /*4dc0*/  FMUL.FTZ R0, R6, R183 ;  /* 0x000000b706007220 */ /* 0x002fe20000410000 */
[----:B------:R-:W-:-:S04]  /*4dd0*/  IMAD.MOV.U32 R6, RZ, RZ, R2 ;  /* 0x000000ffff067224 */ /* 0x000fc800078e0002 */
        /* <DEDUP_REMOVED lines=11> */
.L_x_8292:
        /* <DEDUP_REMOVED lines=13> */
.L_x_8294:
[----:B------:R-:W-:Y:S05]  /*4f60*/  BSYNC.RECONVERGENT B2 ;  /* 0x0000000000027941 */ /* 0x000fea0003800200 */
.L_x_8293:
        /* <DEDUP_REMOVED lines=61> */
.L_x_8291:
[----:B------:R-:W-:Y:S05]  /*5340*/  BSYNC.RECONVERGENT B1 ;  /* 0x0000000000017941 */ /* 0x000fea0003800200 */
.L_x_8290:
        /* <DEDUP_REMOVED lines=9> */
[----:B------:R-:W-:-:S03]  /*53e0*/  SEL R14, RZ, 0x1, P2 ;  /* 0x00000001ff0e7807 */ /* 0x000fc60001000000 */
[----:B------:R-:W-:-:S04]  /*53f0*/  FADD.FTZ R6, R0, R15 ;  /* 0x0000000f00067221 */ /* 0x000fc80000010000 */
[--C-:B------:R-:W-:Y:S01]  /*5400*/  @P1 FADD.FTZ R0, R17, R6.reuse ;  /* 0x0000000611001221 */ /* 0x100fe20000010000 */
[----:B------:R-:W-:Y:S02]  /*5410*/  @!P1 IMAD.MOV.U32 R0, RZ, RZ, R6 ;  /* 0x000000ffff009224 */ /* 0x000fe400078e0006 */
[----:B------:R-:W-:Y:S02]  /*5420*/  HFMA2 R17, -RZ, RZ, 0, 1.1920928955078125e-07 ;  /* 0x00000002ff117431 */ /* 0x000fe400000001ff */
[----:B------:R-:W-:Y:S01]  /*5430*/  IMAD.MOV.U32 R6, RZ, RZ, R2 ;  /* 0x000000ffff067224 */ /* 0x000fe200078e0002 */
        /* <DEDUP_REMOVED lines=10> */
.L_x_8297:
        /* <DEDUP_REMOVED lines=13> */
.L_x_8299:
[----:B------:R-:W-:Y:S05]  /*55b0*/  BSYNC.RECONVERGENT B2 ;  /* 0x0000000000027941 */ /* 0x000fea0003800200 */
.L_x_8298:
[----:B------:R-:W-:Y:S01]  /*55c0*/  IMAD.WIDE.U32 R6, R4, -0x326172a9, RZ ;  /* 0xcd9e8d5704067825 */ /* 0x000fe200078e00ff */
[----:B------:R-:W-:-:S03]  /*55d0*/  LOP3.LUT R16, R3, R137, R197, 0x96, !PT ;  /* 0x0000008903107212 */ /* 0x000fc600078e96c5 */
[----:B------:R-:W-:Y:S01]  /*55e0*/  VIADD R15, R197, 0xbb67ae85 ;  /* 0xbb67ae85c50f7836 */ /* 0x000fe20000000000 */
[----:B------:R-:W-:Y:S01]  /*55f0*/  LOP3.LUT R18, R5, R7, R196, 0x96, !PT ;  /* 0x0000000705127212 */ /* 0x000fe200078e96c4 */
[----:B------:R-:W-:-:S04]  /*5600*/  IMAD.WIDE.U32 R16, R16, -0x326172a9, RZ ;  /* 0xcd9e8d5710107825 */ /* 0x000fc800078e00ff */
[----:B------:R-:W-:Y:S02]  /*5610*/  VIADD R7, R196, 0x9e3779b9 ;  /* 0x9e3779b9c4077836 */ /* 0x000fe40000000000 */
[----:B------:R-:W-:-:S03]  /*5620*/  IMAD.WIDE.U32 R18, R18, -0x2daee0ad, RZ ;  /* 0xd2511f5312127825 */ /* 0x000fc600078e00ff */
[----:B------:R-:W-:Y:S02]  /*5630*/  LOP3.LUT R7, R7, R6, R17, 0x96, !PT ;  /* 0x0000000607077212 */ /* 0x000fe400078e9611 */
[----:B------:R-:W-:Y:S01]  /*5640*/  LOP3.LUT R6, R15, R136, R19, 0x96, !PT ;  /* 0x000000880f067212 */ /* 0x000fe200078e9613 */
[----:B------:R-:W-:Y:S01]  /*5650*/  VIADD R15, R196, 0x3c6ef372 ;  /* 0x3c6ef372c40f7836 */ /* 0x000fe20000000000 */
[----:B------:R-:W-:Y:S01]  /*5660*/  IADD3 R17, PT, PT, R197, 0x76cf5d0a, RZ ;  /* 0x76cf5d0ac5117810 */ /* 0x000fe20007ffe0ff */
        /* <DEDUP_REMOVED lines=28> */
[----:B------:R-:W-:-:S04]  /*5830*/  IMAD.WIDE.U32 R16, R17, -0x326172a9, RZ ;  /* 0xcd9e8d5711107825 */ /* 0x000fc800078e00ff */
[----:B------:R-:W-:-:S04]  /*5840*/  IMAD.WIDE.U32 R18, R15, -0x2daee0ad, RZ ;  /* 0xd2511f530f127825 */ /* 0x000fc800078e00ff */
[----:B------:R-:W-:Y:S02]  /*5850*/  VIADD R15, R197, 0x1fd5c5a3 ;  /* 0x1fd5c5a3c50f7836 */ /* 0x000fe40000000000 */
[----:B------:R-:W-:-:S03]  /*5860*/  VIADD R7, R196, 0x5384540f ;  /* 0x5384540fc4077836 */ /* 0x000fc60000000000 */
[----:B------:R-:W-:Y:S01]  /*5870*/  LOP3.LUT R136, R15, R136, R19, 0x96, !PT ;  /* 0x000000880f887212 */ /* 0x000fe200078e9613 */
[----:B------:R-:W-:Y:S01]  /*5880*/  VIADD R15, R196, 0xf1bbcdc8 ;  /* 0xf1bbcdc8c40f7836 */ /* 0x000fe20000000000 */
[----:B------:R-:W-:Y:S02]  /*5890*/  LOP3.LUT R7, R7, R6, R17, 0x96, !PT ;  /* 0x0000000607077212 */ /* 0x000fe400078e9611 */
[----:B------:R-:W-:Y:S01]  /*58a0*/  IADD3 R17, PT, PT, R197, -0x24c28bd8, RZ ;  /* 0xdb3d7428c5117810 */ /* 0x000fe20007ffe0ff */
        /* <DEDUP_REMOVED lines=14> */
.L_x_8296:
[----:B------:R-:W-:Y:S05]  /*5990*/  BSYNC.RECONVERGENT B1 ;  /* 0x0000000000017941 */ /* 0x000fea0003800200 */
.L_x_8295:
        /* <DEDUP_REMOVED lines=22> */
.L_x_8302:
        /* <DEDUP_REMOVED lines=13> */
.L_x_8304:
[----:B------:R-:W-:Y:S05]  /*5bd0*/  BSYNC.RECONVERGENT B2 ;  /* 0x0000000000027941 */ /* 0x000fea0003800200 */
.L_x_8303:
        /* <DEDUP_REMOVED lines=61> */
.L_x_8301:
[----:B------:R-:W-:Y:S05]  /*5fb0*/  BSYNC.RECONVERGENT B1 ;  /* 0x0000000000017941 */ /* 0x000fea0003800200 */
.L_x_8300:
        /* <DEDUP_REMOVED lines=9> */
[----:B------:R-:W-:-:S05]  /*6050*/  FSEL R16, R16, RZ, !P2 ;  /* 0x000000ff10107208 */ /* 0x000fca0005000000 */
[----:B------:R-:W-:-:S04]  /*6060*/  FADD.FTZ R15, R15, R16 ;  /* 0x000000100f0f7221 */ /* 0x000fc80000010000 */
[--C-:B------:R-:W-:Y:S01]  /*6070*/  @P1 FADD.FTZ R137, R6, R15.reuse ;  /* 0x0000000f06891221 */ /* 0x100fe20000010000 */
[----:B------:R-:W-:Y:S01]  /*6080*/  @!P1 IMAD.MOV.U32 R137, RZ, RZ, R15 ;  /* 0x000000ffff899224 */ /* 0x000fe200078e000f */
[----:B------:R-:W-:Y:S02]  /*6090*/  SEL R15, RZ, 0x1, P2 ;  /* 0x00000001ff0f7807 */ /* 0x000fe40001000000 */
        /* <DEDUP_REMOVED lines=11> */
.L_x_8307:
        /* <DEDUP_REMOVED lines=13> */
.L_x_8309:
[----:B------:R-:W-:Y:S05]  /*6220*/  BSYNC.RECONVERGENT B2 ;  /* 0x0000000000027941 */ /* 0x000fea0003800200 */
.L_x_8308:
        /* <DEDUP_REMOVED lines=23> */
[C---:B------:R-:W-:Y:S02]  /*63a0*/  IADD3 R19, PT, PT, R197.reuse, -0x126145ec, RZ ;  /* 0xed9eba14c5137810 */ /* 0x040fe40007ffe0ff */
[----:B------:R-:W-:Y:S01]  /*63b0*/  IADD3 R143, PT, PT, R197, -0x56f99767, RZ ;  /* 0xa9066899c58f7810 */ /* 0x000fe20007ffe0ff */
[----:B------:R-:W-:Y:S01]  /*63c0*/  IMAD.WIDE.U32 R6, R6, -0x326172a9, RZ ;  /* 0xcd9e8d5706067825 */ /* 0x000fe200078e00ff */
[----:B------:R-:W-:-:S04]  /*63d0*/  LOP3.LUT R19, R19, R18, R195, 0x96, !PT ;  /* 0x0000001213137212 */ /* 0x000fc800078e96c3 */
        /* <DEDUP_REMOVED lines=34> */
.L_x_8306:
[----:B------:R-:W-:Y:S05]  /*6600*/  BSYNC.RECONVERGENT B1 ;  /* 0x0000000000017941 */ /* 0x000fea0003800200 */
.L_x_8305:
[----:B------:R-:W-:Y:S01]  /*6610*/  I2FP.F32.U32 R6, R6 ;  /* 0x0000000600067245 */ /* 0x000fe20000201000 */
[----:B------:R-:W-:Y:S01]  /*6620*/  HADD2.F32 R16, -RZ, R129.H0_H0 ;  /* 0x20000081ff107230 */ /* 0x000fe20000004100 */
        /* <DEDUP_REMOVED lines=20> */
.L_x_8312:
        /* <DEDUP_REMOVED lines=13> */
.L_x_8314:
[----:B------:R-:W-:Y:S05]  /*6840*/  BSYNC.RECONVERGENT B2 ;  /* 0x0000000000027941 */ /* 0x000fea0003800200 */
.L_x_8313:
        /* <DEDUP_REMOVED lines=35> */
[C---:B------:R-:W-:Y:S02]  /*6a80*/  IADD3 R19, PT, PT, R197.reuse, 0x646e171e, RZ ;  /* 0x646e171ec5137810 */ /* 0x040fe40007ffe0ff */
[----:B------:R-:W-:Y:S01]  /*6a90*/  IADD3 R143, PT, PT, R197, 0x1fd5c5a3, RZ ;  /* 0x1fd5c5a3c58f7810 */ /* 0x000fe20007ffe0ff */
[----:B------:R-:W-:Y:S01]  /*6aa0*/  IMAD.WIDE.U32 R6, R6, -0x326172a9, RZ ;  /* 0xcd9e8d5706067825 */ /* 0x000fe200078e00ff */
[----:B------:R-:W-:-:S04]  /*6ab0*/  LOP3.LUT R19, R19, R18, R195, 0x96, !PT ;  /* 0x0000001213137212 */ /* 0x000fc800078e96c3 */
[----:B------:R-:W-:Y:S01]  /*6ac0*/  LOP3.LUT R18, R17, R16, R7, 0x96, !PT ;  /* 0x0000001011127212 */ /* 0x000fe200078e9607 */
[----:B------:R-:W-:-:S04]  /*6ad0*/  IMAD.WIDE.U32 R16, R19, -0x326172a9, RZ ;  /* 0xcd9e8d5713107825 */ /* 0x000fc800078e00ff */
[----:B------:R-:W-:-:S04]  /*6ae0*/  IMAD.WIDE.U32 R18, R18, -0x2daee0ad, RZ ;  /* 0xd2511f5312127825 */ /* 0x000fc800078e00ff */
[----:B------:R-:W-:Y:S01]  /*6af0*/  VIADD R7, R196, 0x5384540f ;  /* 0x5384540fc4077836 */ /* 0x000fe20000000000 */
[----:B------:R-:W-:Y:S01]  /*6b00*/  LOP3.LUT R194, R143, R194, R19, 0x96, !PT ;  /* 0x000000c28fc27212 */ /* 0x000fe200078e9613 */
[C---:B------:R-:W-:Y:S02]  /*6b10*/  VIADD R19, R197.reuse, 0xdb3d7428 ;  /* 0xdb3d7428c5137836 */ /* 0x040fe40000000000 */
[----:B------:R-:W-:Y:S01]  /*6b20*/  VIADD R143, R197, 0x96a522ad ;  /* 0x96a522adc58f7836 */ /* 0x000fe20000000000 */
[----:B------:R-:W-:Y:S01]  /*6b30*/  LOP3.LUT R7, R7, R6, R17, 0x96, !PT ;  /* 0x0000000607077212 */ /* 0x000fe200078e9611 */
[----:B------:R-:W-:-:S04]  /*6b40*/  IMAD.WIDE.U32 R194, R194, -0x326172a9, RZ ;  /* 0xcd9e8d57c2c27825 */ /* 0x000fc800078e00ff */
[----:B------:R-:W-:Y:S02]  /*6b50*/  VIADD R17, R196, 0xf1bbcdc8 ;  /* 0xf1bbcdc8c4117836 */ /* 0x000fe40000000000 */
[----:B------:R-:W-:-:S03]  /*6b60*/  IMAD.WIDE.U32 R6, R7, -0x2daee0ad, RZ ;  /* 0xd2511f5307067825 */ /* 0x000fc600078e00ff */
[----:B------:R-:W-:Y:S02]  /*6b70*/  LOP3.LUT R17, R17, R16, R195, 0x96, !PT ;  /* 0x0000001011117212 */ /* 0x000fe400078e96c3 */
[----:B------:R-:W-:Y:S02]  /*6b80*/  LOP3.LUT R19, R19, R18, R7, 0x96, !PT ;  /* 0x0000001213137212 */ /* 0x000fe400078e9607 */
        /* <DEDUP_REMOVED lines=9> */
.L_x_8311:
[----:B------:R-:W-:Y:S05]  /*6c20*/  BSYNC.RECONVERGENT B1 ;  /* 0x0000000000017941 */ /* 0x000fea0003800200 */
.L_x_8310:
[----:B------:R-:W-:Y:S01]  /*6c30*/  I2FP.F32.U32 R6, R6 ;  /* 0x0000000600067245 */ /* 0x000fe20000201000 */
[----:B------:R-:W-:Y:S01]  /*6c40*/  HADD2.F32 R16, -RZ, R45.H0_H0 ;  /* 0x2000002dff107230 */ /* 0x000fe20000004100 */
[----:B------:R-:W-:Y:S01]  /*6c50*/  BSSY.RECONVERGENT B1, `(.L_x_8315) ;  /* 0x0000062000017945 */ /* 0x000fe20003800200 */
[----:B------:R-:W-:Y:S02]  /*6c60*/  @P1 HADD2.F32 R19, -RZ, R41.H0_H0 ;  /* 0x20000029ff131230 */ /* 0x000fe40000004100 */
        /* <DEDUP_REMOVED lines=8> */
[----:B------:R-:W-:Y:S01]  /*6cf0*/  @P1 FADD.FTZ R136, R19, R20 ;  /* 0x0000001413881221 */ /* 0x000fe20000010000 */
[----:B------:R-:W-:Y:S01]  /*6d00*/  @!P1 MOV R136, R20 ;  /* 0x0000001400889202 */ /* 0x000fe20000000f00 */
[----:B------:R-:W-:-:S03]  /*6d10*/  IMAD.MOV.U32 R19, RZ, RZ, 0x2 ;  /* 0x00000002ff137424 */ /* 0x000fc600078e00ff */
        /* <DEDUP_REMOVED lines=10> */
.L_x_8317:
        /* <DEDUP_REMOVED lines=13> */
.L_x_8319:
[----:B------:R-:W-:Y:S05]  /*6e90*/  BSYNC.RECONVERGENT B2 ;  /* 0x0000000000027941 */ /* 0x000fea0003800200 */
.L_x_8318:
        /* <DEDUP_REMOVED lines=32> */
[----:B------:R-:W-:-:S04]  /*70a0*/  IADD3 R19, PT, PT, R197, 0x646e171e, RZ ;  /* 0x646e171ec5137810 */ /* 0x000fc80007ffe0ff */
        /* <DEDUP_REMOVED lines=11> */
[----:B------:R-:W-:-:S03]  /*7160*/  VIADD R17, R196, 0xf1bbcdc8 ;  /* 0xf1bbcdc8c4117836 */ /* 0x000fc60000000000 */
[----:B------:R-:W-:Y:S01]  /*7170*/  LOP3.LUT R7, R7, R6, R19, 0x96, !PT ;  /* 0x0000000607077212 */ /* 0x000fe200078e9613 */
[----:B------:R-:W-:-:S04]  /*7180*/  IMAD.WIDE.U32 R198, R198, -0x326172a9, RZ ;  /* 0xcd9e8d57c6c67825 */ /* 0x000fc800078e00ff */
        /* <DEDUP_REMOVED lines=12> */
[----:B------:R-:W-:Y:S02]  /*7250*/  IMAD.MOV.U32 R200, RZ, RZ, R18 ;  /* 0x000000ffffc87224 */ /* 0x000fe400078e0012 */
[----:B------:R-:W-:-:S07]  /*7260*/  IMAD.MOV.U32 R19, RZ, RZ, RZ ;  /* 0x000000ffff137224 */ /* 0x000fce00078e00ff */
.L_x_8316:
[----:B------:R-:W-:Y:S05]  /*7270*/  BSYNC.RECONVERGENT B1 ;  /* 0x0000000000017941 */ /* 0x000fea0003800200 */
.L_x_8315:
[----:B------:R-:W-:Y:S01]  /*7280*/  I2FP.F32.U32 R6, R6 ;  /* 0x0000000600067245 */ /* 0x000fe20000201000 */
[----:B------:R-:W-:Y:S01]  /*7290*/  HADD2.F32 R18, -RZ, R129.H1_H1 ;  /* 0x30000081ff127230 */ /* 0x000fe20000004100 */
[----:B------:R-:W-:Y:S01]  /*72a0*/  LOP3.LUT R9, R9, 0xfffffffd, RZ, 0xc0, !PT ;  /* 0xfffffffd09097812 */ /* 0x000fe200078ec0ff */
[----:B------:R-:W-:Y:S01]  /*72b0*/  BSSY.RECONVERGENT B1, `(.L_x_8320) ;  /* 0x000005e000017945 */ /* 0x000fe20003800200 */
[----:B------:R-:W-:Y:S02]  /*72c0*/  HFMA2 R128, -RZ, RZ, 0, 1.1920928955078125e-07 ;  /* 0x00000002ff807431 */ /* 0x000fe400000001ff */
[----:B------:R-:W-:Y:S01]  /*72d0*/  FFMA.FTZ R6, R6, R207, 1.1641532182693481445e-10 ;  /* 0x2f00000006067423 */ /* 0x000fe200000100cf */
[----:B------:R-:W-:-:S04]  /*72e0*/  FMUL.FTZ R17, R18, R183 ;  /* 0x000000b712117220 */ /* 0x000fc80000410000 */
[----:B------:R-:W-:Y:S01]  /*72f0*/  FSETP.GTU.FTZ.AND P2, PT, R6, R21, PT ;  /* 0x000000150600720b */ /* 0x000fe20003f5c000 */
[----:B------:R-:W-:-:S03]  /*7300*/  IMAD.MOV.U32 R6, RZ, RZ, R2 ;  /* 0x000000ffff067224 */ /* 0x000fc600078e0002 */
[----:B------:R-:W-:Y:S02]  /*7310*/  FSEL R17, R17, RZ, !P2 ;  /* 0x000000ff11117208 */ /* 0x000fe40005000000 */
[----:B------:R-:W-:Y:S02]  /*7320*/  PLOP3.LUT P3, PT, P2, PT, PT, 0x8, 0x80 ;  /* 0x000000000080781c */ /* 0x000fe4000176e170 */
[----:B------:R-:W-:-:S11]  /*7330*/  ISETP.NE.AND P2, PT, R19, 0x1, PT ;  /* 0x000000011300780c */ /* 0x000fd60003f45270 */
[----:B------:R-:W-:Y:S02]  /*7340*/  @P3 LOP3.LUT R9, R9, 0x2, RZ, 0xfc, !PT ;  /* 0x0000000209093812 */ /* 0x000fe400078efcff */
        /* <DEDUP_REMOVED lines=9> */
.L_x_8322:
        /* <DEDUP_REMOVED lines=13> */
.L_x_8324:
[----:B------:R-:W-:Y:S05]  /*74b0*/  BSYNC.RECONVERGENT B2 ;  /* 0x0000000000027941 */ /* 0x000fea0003800200 */
.L_x_8323:
        /* <DEDUP_REMOVED lines=50> */
[----:B------:R-:W-:-:S03]  /*77e0*/  LOP3.LUT R129, R129, R128, R7, 0x96, !PT ;  /* 0x0000008081817212 */ /* 0x000fc600078e9607 */
[----:B------:R-:W-:Y:S01]  /*77f0*/  VIADD R7, R196, 0x8ff34781 ;  /* 0x8ff34781c4077836 */ /* 0x000fe20000000000 */
        /* <DEDUP_REMOVED lines=9> */
.L_x_8321:
[----:B------:R-:W-:Y:S05]  /*7890*/  BSYNC.RECONVERGENT B1 ;  /* 0x0000000000017941 */ /* 0x000fea0003800200 */
.L_x_8320:
[----:B------:R-:W-:Y:S01]  /*78a0*/  I2FP.F32.U32 R6, R6 ;  /* 0x0000000600067245 */ /* 0x000fe20000201000 */
[----:B------:R-:W-:Y:S01]  /*78b0*/  HADD2.F32 R18, -RZ, R45.H1_H1 ;  /* 0x3000002dff127230 */ /* 0x000fe20000004100 */
[----:B------:R-:W-:Y:S01]  /*78c0*/  BSSY.RECONVERGENT B1, `(.L_x_8325) ;  /* 0x0000063000017945 */ /* 0x000fe20003800200 */
[----:B------:R-:W-:Y:S02]  /*78d0*/  @P1 HADD2.F32 R20, -RZ, R41.H1_H1 ;  /* 0x30000029ff141230 */ /* 0x000fe40000004100 */
        /* <DEDUP_REMOVED lines=22> */
.L_x_8327:
        /* <DEDUP_REMOVED lines=13> */
.L_x_8329:
[----:B------:R-:W-:Y:S05]  /*7b10*/  BSYNC.RECONVERGENT B2 ;  /* 0x0000000000027941 */ /* 0x000fea0003800200 */
.L_x_8328:
        /* <DEDUP_REMOVED lines=61> */
.L_x_8326:
[----:B------:R-:W-:Y:S05]  /*7ef0*/  BSYNC.RECONVERGENT B1 ;  /* 0x0000000000017941 */ /* 0x000fea0003800200 */
.L_x_8325:
        /* <DEDUP_REMOVED lines=20> */
.L_x_8332:
        /* <DEDUP_REMOVED lines=13> */
.L_x_8334:
[----:B------:R-:W-:Y:S05]  /*8110*/  BSYNC.RECONVERGENT B2 ;  /* 0x0000000000027941 */ /* 0x000fea0003800200 */
.L_x_8333:
        /* <DEDUP_REMOVED lines=61> */
.L_x_8331:
[----:B------:R-:W-:Y:S05]  /*84f0*/  BSYNC.RECONVERGENT B1 ;  /* 0x0000000000017941 */ /* 0x000fea0003800200 */
.L_x_8330:
        /* <DEDUP_REMOVED lines=13> */
[----:B------:R-:W-:Y:S02]  /*85d0*/  @!P1 IMAD.MOV.U32 R144, RZ, RZ, R20 ;  /* 0x000000ffff909224 */ /* 0x000fe400078e0014 */
        /* <DEDUP_REMOVED lines=11> */
.L_x_8337:
        /* <DEDUP_REMOVED lines=13> */
.L_x_8339:
[----:B------:R-:W-:Y:S05]  /*8760*/  BSYNC.RECONVERGENT B2 ;  /* 0x0000000000027941 */ /* 0x000fea0003800200 */
.L_x_8338:
        /* <DEDUP_REMOVED lines=20> */
[----:B------:R-:W-:-:S04]  /*88b0*/  IADD3 R129, PT, PT, R197, -0x126145ec, RZ ;  /* 0xed9eba14c5817810 */ /* 0x000fc80007ffe0ff */
[----:B------:R-:W-:Y:S01]  /*88c0*/  LOP3.LUT R6, R19, R198, R195, 0x96, !PT ;  /* 0x000000c613067212 */ /* 0x000fe200078e96c3 */
[----:B------:R-:W-:-:S04]  /*88d0*/  IMAD.WIDE.U32 R198, R7, -0x2daee0ad, RZ ;  /* 0xd2511f5307c67825 */ /* 0x000fc800078e00ff */
[----:B------:R-:W-:Y:S01]  /*88e0*/  IMAD.WIDE.U32 R6, R6, -0x326172a9, RZ ;  /* 0xcd9e8d5706067825 */ /* 0x000fe200078e00ff */
[----:B------:R-:W-:-:S03]  /*88f0*/  LOP3.LUT R129, R129, R194, R199, 0x96, !PT ;  /* 0x000000c281817212 */ /* 0x000fc600078e96c7 */
[----:B------:R-:W-:-:S05]  /*8900*/  VIADD R19, R196, 0x78dde6e4 ;  /* 0x78dde6e4c4137836 */ /* 0x000fca0000000000 */
[----:B------:R-:W-:Y:S01]  /*8910*/  LOP3.LUT R19, R19, R128, R7, 0x96, !PT ;  /* 0x0000008013137212 */ /* 0x000fe200078e9607 */
[----:B------:R-:W-:-:S04]  /*8920*/  IMAD.WIDE.U32 R128, R129, -0x326172a9, RZ ;  /* 0xcd9e8d5781807825 */ /* 0x000fc800078e00ff */
[C---:B------:R-:W-:Y:S02]  /*8930*/  VIADD R7, R196.reuse, 0x1715609d ;  /* 0x1715609dc4077836 */ /* 0x040fe40000000000 */
[----:B------:R-:W-:Y:S01]  /*8940*/  IMAD.WIDE.U32 R194, R19, -0x2daee0ad, RZ ;  /* 0xd2511f5313c27825 */ /* 0x000fe200078e00ff */
[----:B------:R-:W-:Y:S02]  /*8950*/  IADD3 R19, PT, PT, R197, -0x56f99767, RZ ;  /* 0xa9066899c5137810 */ /* 0x000fe40007ffe0ff */
        /* <DEDUP_REMOVED lines=12> */
[----:B------:R-:W-:Y:S02]  /*8a20*/  VIADD R19, R197, 0x1fd5c5a3 ;  /* 0x1fd5c5a3c5137836 */ /* 0x000fe40000000000 */
[----:B------:R-:W-:-:S03]  /*8a30*/  IMAD.WIDE.U32 R6, R7, -0x2daee0ad, RZ ;  /* 0xd2511f5307067825 */ /* 0x000fc600078e00ff */
[----:B------:R-:W-:Y:S01]  /*8a40*/  LOP3.LUT R198, R19, R198, R195, 0x96, !PT ;  /* 0x000000c613c67212 */ /* 0x000fe200078e96c3 */
[----:B------:R-:W-:Y:S01]  /*8a50*/  VIADD R129, R197, 0xdb3d7428 ;  /* 0xdb3d7428c5817836 */ /* 0x000fe20000000000 */
[----:B------:R-:W-:-:S03]  /*8a60*/  IADD3 R19, PT, PT, R196, -0xe443238, RZ ;  /* 0xf1bbcdc8c4137810 */ /* 0x000fc60007ffe0ff */
[----:B------:R-:W-:Y:S01]  /*8a70*/  IMAD.WIDE.U32 R198, R198, -0x326172a9, RZ ;  /* 0xcd9e8d57c6c67825 */ /* 0x000fe200078e00ff */
[----:B------:R-:W-:-:S03]  /*8a80*/  LOP3.LUT R194, R129, R194, R7, 0x96, !PT ;  /* 0x000000c281c27212 */ /* 0x000fc600078e9607 */
[----:B------:R-:W-:Y:S01]  /*8a90*/  VIADD R7, R196, 0x8ff34781 ;  /* 0x8ff34781c4077836 */ /* 0x000fe20000000000 */
[----:B------:R-:W-:Y:S01]  /*8aa0*/  LOP3.LUT R128, R19, R128, R199, 0x96, !PT ;  /* 0x0000008013807212 */ /* 0x000fe200078e96c7 */
[----:B------:R-:W-:Y:S02]  /*8ab0*/  VIADD R19, R197, 0x96a522ad ;  /* 0x96a522adc5137836 */ /* 0x000fe40000000000 */
        /* <DEDUP_REMOVED lines=8> */
.L_x_8336:
[----:B------:R-:W-:Y:S05]  /*8b40*/  BSYNC.RECONVERGENT B1 ;  /* 0x0000000000017941 */ /* 0x000fea0003800200 */
.L_x_8335:
        /* <DEDUP_REMOVED lines=20> */
.L_x_8342:
        /* <DEDUP_REMOVED lines=13> */
.L_x_8344:
[----:B------:R-:W-:Y:S05]  /*8d60*/  BSYNC.RECONVERGENT B2 ;  /* 0x0000000000027941 */ /* 0x000fea0003800200 */
.L_x_8343:
[----:B------:R-:W-:Y:S01]  /*8d70*/  IMAD.WIDE.U32 R6, R4, -0x326172a9, RZ ;  /* 0xcd9e8d5704067825 */ /* 0x000fe200078e00ff */
[----:B------:R-:W-:Y:S02]  /*8d80*/  LOP3.LUT R128, R3, R199, R197, 0x96, !PT ;  /* 0x000000c703807212 */ /* 0x000fe400078e96c5 */
[----:B------:R-:W-:Y:S01]  /*8d90*/  IADD3 R163, PT, PT, R197, -0x4498517b, RZ ;  /* 0xbb67ae85c5a37810 */ /* 0x000fe20007ffe0ff */
[----:B------:R-:W-:Y:S01]  /*8da0*/  IMAD.MOV.U32 R164, RZ, RZ, RZ ;  /* 0x000000ffffa47224 */ /* 0x000fe200078e00ff */
        /* <DEDUP_REMOVED lines=48> */
[----:B------:R-:W-:Y:S01]  /*90b0*/  IADD3 R7, PT, PT, R196, -0x700cb87f, RZ ;  /* 0x8ff34781c4077810 */ /* 0x000fe20007ffe0ff */
[----:B------:R-:W-:Y:S01]  /*90c0*/  VIADD R163, R197, 0x96a522ad ;  /* 0x96a522adc5a37836 */ /* 0x000fe20000000000 */
[----:B------:R-:W-:Y:S01]  /*90d0*/  LOP3.LUT R129, R129, R128, R199, 0x96, !PT ;  /* 0x0000008081817212 */ /* 0x000fe200078e96c7 */
[----:B------:R-:W-:-:S04]  /*90e0*/  IMAD.WIDE.U32 R194, R194, -0x326172a9, RZ ;  /* 0xcd9e8d57c2c27825 */ /* 0x000fc800078e00ff */
[----:B------:R-:W-:Y:S01]  /*90f0*/  IMAD.WIDE.U32 R128, R129, -0x2daee0ad, RZ ;  /* 0xd2511f5381807825 */ /* 0x000fe200078e00ff */
[----:B------:R-:W-:-:S03]  /*9100*/  LOP3.LUT R7, R7, R198, R195, 0x96, !PT ;  /* 0x000000c607077212 */ /* 0x000fc600078e96c3 */
[----:B------:R-:W-:Y:S01]  /*9110*/  IMAD.MOV.U32 R2, RZ, RZ, R194 ;  /* 0x000000ffff027224 */ /* 0x000fe200078e00c2 */
[----:B------:R-:W-:Y:S01]  /*9120*/  LOP3.LUT R8, R163, R6, R129, 0x96, !PT ;  /* 0x00000006a3087212 */ /* 0x000fe200078e9681 */
[----:B------:R-:W-:-:S07]  /*9130*/  IMAD.MOV.U32 R200, RZ, RZ, R128 ;  /* 0x000000ffffc87224 */ /* 0x000fce00078e0080 */
.L_x_8341:
[----:B------:R-:W-:Y:S05]  /*9140*/  BSYNC.RECONVERGENT B1 ;  /* 0x0000000000017941 */ /* 0x000fea0003800200 */
.L_x_8340:
        /* <DEDUP_REMOVED lines=13> */
[----:B------:R-:W-:Y:S01]  /*9220*/  @!P1 MOV R163, R19 ;  /* 0x0000001300a39202 */ /* 0x000fe20000000f00 */
[----:B------:R-:W-:Y:S01]  /*9230*/  IMAD.MOV.U32 R128, RZ, RZ, 0x2 ;  /* 0x00000002ff807424 */ /* 0x000fe200078e00ff */
[----:B------:R-:W-:Y:S02]  /*9240*/  PRMT R19, R6, 0x7610, R19 ;  /* 0x0000761006137816 */ /* 0x000fe40000000013 */
        /* <DEDUP_REMOVED lines=10> */
.L_x_8347:
        /* <DEDUP_REMOVED lines=13> */
.L_x_8349:
[----:B------:R-:W-:Y:S05]  /*93c0*/  BSYNC.RECONVERGENT B2 ;  /* 0x0000000000027941 */ /* 0x000fea0003800200 */
.L_x_8348:
        /* <DEDUP_REMOVED lines=58> */
[----:B------:R-:W-:Y:S01]  /*9770*/  IMAD.MOV.U32 R2, RZ, RZ, R194 ;  /* 0x000000ffff027224 */ /* 0x000fe200078e00c2 */
[----:B------:R-:W-:Y:S01]  /*9780*/  LOP3.LUT R8, R199, R6, R129, 0x96, !PT ;  /* 0x00000006c7087212 */ /* 0x000fe200078e9681 */
[----:B------:R-:W-:-:S07]  /*9790*/  IMAD.MOV.U32 R128, RZ, RZ, RZ ;  /* 0x000000ffff807224 */ /* 0x000fce00078e00ff */
.L_x_8346:
[----:B------:R-:W-:Y:S05]  /*97a0*/  BSYNC.RECONVERGENT B1 ;  /* 0x0000000000017941 */ /* 0x000fea0003800200 */
.L_x_8345:
        /* <DEDUP_REMOVED lines=20> */
.L_x_8352:
        /* <DEDUP_REMOVED lines=13> */
.L_x_8354:
[----:B------:R-:W-:Y:S05]  /*99c0*/  BSYNC.RECONVERGENT B2 ;  /* 0x0000000000027941 */ /* 0x000fea0003800200 */
.L_x_8353:
        /* <DEDUP_REMOVED lines=9> */
[----:B------:R-:W-:Y:S01]  /*9a60*/  LOP3.LUT R6, R199, R198, R195, 0x96, !PT ;  /* 0x000000c6c7067212 */ /* 0x000fe200078e96c3 */
[----:B------:R-:W-:Y:S01]  /*9a70*/  IMAD.MOV.U32 R130, RZ, RZ, RZ ;  /* 0x000000ffff827224 */ /* 0x000fe200078e00ff */
        /* <DEDUP_REMOVED lines=49> */
[----:B------:R-:W-:-:S07]  /*9d90*/  MOV R200, R128 ;  /* 0x0000008000c87202 */ /* 0x000fce0000000f00 */
.L_x_8351:
[----:B------:R-:W-:Y:S05]  /*9da0*/  BSYNC.RECONVERGENT B1 ;  /* 0x0000000000017941 */ /* 0x000fea0003800200 */
.L_x_8350:
[----:B------:R-:W-:Y:S01]  /*9db0*/  I2FP.F32.U32 R6, R129 ;  /* 0x0000008100067245 */ /* 0x000fe20000201000 */
[----:B------:R-:W-:Y:S01]  /*9dc0*/  HADD2.F32 R128, -RZ, R47.H0_H0 ;  /* 0x2000002fff807230 */ /* 0x000fe20000004100 */
[----:B------:R-:W-:Y:S01]  /*9dd0*/  BSSY.RECONVERGENT B1, `(.L_x_8355) ;  /* 0x0000063000017945 */ /* 0x000fe20003800200 */
[----:B------:R-:W-:Y:S02]  /*9de0*/  @P1 HADD2.F32 R195, -RZ, R43.H0_H0 ;  /* 0x2000002bffc31230 */ /* 0x000fe40000004100 */
        /* <DEDUP_REMOVED lines=22> */
.L_x_8357:
        /* <DEDUP_REMOVED lines=13> */
.L_x_8359:
[----:B------:R-:W-:Y:S05]  /*a020*/  BSYNC.RECONVERGENT B2 ;  /* 0x0000000000027941 */ /* 0x000fea0003800200 */
.L_x_8358:
        /* <DEDUP_REMOVED lines=61> */
.L_x_8356:
[----:B------:R-:W-:Y:S05]  /*a400*/  BSYNC.RECONVERGENT B1 ;  /* 0x0000000000017941 */ /* 0x000fea0003800200 */
.L_x_8355:
[----:B------:R-:W-:Y:S01]  /*a410*/  I2FP.F32.U32 R6, R129 ;  /* 0x0000008100067245 */ /* 0x000fe20000201000 */
[----:B------:R-:W-:Y:S01]  /*a420*/  HADD2.F32 R130, -RZ, R131.H1_H1 ;  /* 0x30000083ff827230 */ /* 0x000fe20000004100 */
[----:B------:R-:W-:Y:S01]  /*a430*/  ISETP.NE.AND P6, PT, R194, 0x1, PT ;  /* 0x00000001c200780c */ /* 0x000fe20003fc5270 */
[----:B------:R-:W-:Y:S01]  /*a440*/  BSSY.RECONVERGENT B1, `(.L_x_8360) ;  /* 0x000005e000017945 */ /* 0x000fe20003800200 */
[----:B------:R-:W-:Y:S01]  /*a450*/  MOV R129, R2 ;  /* 0x0000000200817202 */ /* 0x000fe20000000f00 */
[----:B------:R-:W-:Y:S01]  /*a460*/  FFMA.FTZ R128, R6, R207, 1.1641532182693481445e-10 ;  /* 0x2f00000006807423 */ /* 0x000fe200000100cf */
[----:B------:R-:W-:Y:S01]  /*a470*/  FMUL.FTZ R130, R130, R183 ;  /* 0x000000b782827220 */ /* 0x000fe20000410000 */
[----:B------:R-:W-:-:S03]  /*a480*/  IMAD.MOV.U32 R6, RZ, RZ, 0x2 ;  /* 0x00000002ff067424 */ /* 0x000fc600078e00ff */
        /* <DEDUP_REMOVED lines=12> */
.L_x_8362:
        /* <DEDUP_REMOVED lines=15> */
.L_x_8364:
[----:B------:R-:W-:Y:S05]  /*a640*/  BSYNC.RECONVERGENT B2 ;  /* 0x0000000000027941 */ /* 0x000fea0003800200 */
.L_x_8363:
        /* <DEDUP_REMOVED lines=61> */
.L_x_8361:
[----:B------:R-:W-:Y:S05]  /*aa20*/  BSYNC.RECONVERGENT B1 ;  /* 0x0000000000017941 */ /* 0x000fea0003800200 */
.L_x_8360:
[----:B------:R-:W-:Y:S01]  /*aa30*/  I2FP.F32.U32 R128, R129 ;  /* 0x0000008100807245 */ /* 0x000fe20000201000 */
[----:B------:R-:W-:-:S04]  /*aa40*/  HADD2.F32 R130, -RZ, R47.H1_H1 ;  /* 0x3000002fff827230 */ /* 0x000fc80000004100 */
[----:B------:R-:W-:Y:S01]  /*aa50*/  FFMA.FTZ R128, R128, R207, 1.1641532182693481445e-10 ;  /* 0x2f00000080807423 */ /* 0x000fe200000100cf */
[----:B------:R-:W-:Y:S01]  /*aa60*/  FMUL.FTZ R130, R130, R183 ;  /* 0x000000b782827220 */ /* 0x000fe20000410000 */
[----:B------:R-:W-:-:S03]  /*aa70*/  @P1 HADD2.F32 R183, -RZ, R43.H1_H1 ;  /* 0x3000002bffb71230 */ /* 0x000fc60000004100 */
[----:B------:R-:W-:Y:S02]  /*aa80*/  FSETP.GTU.FTZ.AND P6, PT, R128, R21, PT ;  /* 0x000000158000720b */ /* 0x000fe40003fdc000 */
[----:B------:R-:W-:Y:S02]  /*aa90*/  PRMT R128, R201, 0x5410, R202 ;  /* 0x00005410c9807816 */ /* 0x000fe400000000ca */
[----:B------:R-:W-:Y:S02]  /*aaa0*/  FSEL R129, R130, RZ, !P6 ;  /* 0x000000ff82817208 */ /* 0x000fe40007000000 */
[----:B------:R-:W-:Y:S02]  /*aab0*/  SEL R21, RZ, 0x1, P6 ;  /* 0x00000001ff157807 */ /* 0x000fe40003000000 */
[----:B------:R-:W-:Y:S01]  /*aac0*/  PRMT R130, R206, 0x5410, R208 ;  /* 0x00005410ce827816 */ /* 0x000fe200000000d0 */
[----:B------:R-:W-:Y:S01]  /*aad0*/  FADD.FTZ R198, R198, R129 ;  /* 0x00000081c6c67221 */ /* 0x000fe20000010000 */
[----:B------:R-:W-:-:S03]  /*aae0*/  PRMT R129, R203, 0x5410, R205 ;  /* 0x00005410cb817816 */ /* 0x000fc600000000cd */
[--C-:B------:R-:W-:Y:S01]  /*aaf0*/  @P1 FADD.FTZ R183, R183, R198.reuse ;  /* 0x000000c6b7b71221 */ /* 0x100fe20000010000 */
[----:B------:R-:W-:-:S05]  /*ab00*/  @!P1 IMAD.MOV.U32 R183, RZ, RZ, R198 ;  /* 0x000000ffffb79224 */ /* 0x000fca00078e00c6 */
[----:B------:R-:W-:-:S04]  /*ab10*/  F2FP.F16.F32.PACK_AB R131, RZ, R183 ;  /* 0x000000b7ff83723e */ /* 0x000fc800000000ff */
[----:B------:R-:W-:-:S07]  /*ab20*/  PRMT R131, R204, 0x5410, R131 ;  /* 0x00005410cc837816 */ /* 0x000fce0000000083 */
.L_x_8284:
[----:B------:R-:W0:Y:S01]  /*ab30*/  LDC.64 R198, c[0x0][0x3a8] ;  /* 0x0000ea00ffc67b82 */ /* 0x000e220000000a00 */
[----:B------:R-:W-:Y:S02]  /*ab40*/  SEL R206, RZ, 0x1000000, !P5 ;  /* 0x01000000ffce7807 */ /* 0x000fe40006800000 */
[----:B------:R-:W-:Y:S02]  /*ab50*/  SEL R204, RZ, 0x10000, !P4 ;  /* 0x00010000ffcc7807 */ /* 0x000fe40006000000 */
[C---:B------:R-:W-:Y:S02]  /*ab60*/  LOP3.LUT P6, RZ, R9.reuse, 0x8, RZ, 0xc0, !PT ;  /* 0x0000000809ff7812 */ /* 0x040fe400078cc0ff */
[C---:B------:R-:W-:Y:S01]  /*ab70*/  LOP3.LUT P5, RZ, R9.reuse, 0x4, RZ, 0xc0, !PT ;  /* 0x0000000409ff7812 */ /* 0x040fe200078ac0ff */
[----:B------:R-:W1:Y:S01]  /*ab80*/  LDC.64 R194, c[0x0][0x3b0] ;  /* 0x0000ec00ffc27b82 */ /* 0x000e620000000a00 */
[----:B------:R-:W-:Y:S02]  /*ab90*/  LOP3.LUT P4, RZ, R9, 0x2, RZ, 0xc0, !PT ;  /* 0x0000000209ff7812 */ /* 0x000fe4000788c0ff */
[----:B------:R-:W-:-:S02]  /*aba0*/  SEL R205, RZ, 0x100, !P3 ;  /* 0x00000100ffcd7807 */ /* 0x000fc40005800000 */
[----:B------:R-:W-:Y:S02]  /*abb0*/  SEL R203, RZ, 0x1000000, !P4 ;  /* 0x01000000ffcb7807 */ /* 0x000fe40006000000 */
[----:B------:R-:W-:Y:S02]  /*abc0*/  SEL R202, RZ, 0x10000, !P5 ;  /* 0x00010000ffca7807 */ /* 0x000fe40006800000 */
[----:B------:R-:W-:Y:S02]  /*abd0*/  SEL R201, RZ, 0x100, !P6 ;  /* 0x00000100ffc97807 */ /* 0x000fe40007000000 */
[----:B------:R-:W-:Y:S02]  /*abe0*/  LOP3.LUT P1, RZ, R9, 0x10, RZ, 0xc0, !PT ;  /* 0x0000001009ff7812 */ /* 0x000fe4000782c0ff */
[----:B------:R-:W-:Y:S02]  /*abf0*/  LOP3.LUT R205, R205, R206, R204, 0xfe, !PT ;  /* 0x000000cecdcd7212 */ /* 0x000fe400078efecc */
[----:B------:R-:W-:Y:S01]  /*ac00*/  LOP3.LUT R201, R201, R203, R202, 0xfe, !PT ;  /* 0x000000cbc9c97212 */ /* 0x000fe200078efeca */
[----:B0-----:R-:W-:Y:S01]  /*ac10*/  IMAD.WIDE.U32 R198, R193, 0x10, R198 ;  /* 0x00000010c1c67825 */ /* 0x001fe200078e00c6 */
[----:B------:R-:W-:-:S02]  /*ac20*/  SEL R204, RZ, 0x1, !P2 ;  /* 0x00000001ffcc7807 */ /* 0x000fc40005000000 */
[----:B------:R-:W-:Y:S02]  /*ac30*/  SEL R202, RZ, 0x1, !P1 ;  /* 0x00000001ffca7807 */ /* 0x000fe40004800000 */
[----:B------:R-:W-:Y:S01]  /*ac40*/  LOP3.LUT R203, R205, R204, RZ, 0xfc, !PT ;  /* 0x000000cccdcb7212 */ /* 0x000fe200078efcff */
[----:B------:R0:W-:Y:S01]  /*ac50*/  STG.E.128 desc[UR6][R198.64], R128 ;  /* 0x00000080c6007986 */ /* 0x0001e2000c101d06 */
[----:B------:R-:W-:Y:S01]  /*ac60*/  LOP3.LUT R202, R201, R202, RZ, 0xfc, !PT ;  /* 0x000000cac9ca7212 */ /* 0x000fe200078efcff */
[----:B-1----:R-:W-:-:S05]  /*ac70*/  IMAD.WIDE.U32 R194, R193, 0x8, R194 ;  /* 0x00000008c1c27825 */ /* 0x002fca00078e00c2 */
[----:B------:R0:W-:Y:S01]  /*ac80*/  STG.E.64 desc[UR6][R194.64], R202 ;  /* 0x000000cac2007986 */ /* 0x0001e2000c101b06 */
[----:B------:R-:W-:Y:S05]  /*ac90*/  @!P0 BRA `(.L_x_8365) ;  /* 0x0000000000508947 */ /* 0x000fea0003800000 */
[----:B0-----:R-:W-:Y:S01]  /*aca0*/  IMAD.U32 R131, R20, 0x10000, RZ ;  /* 0x0001000014837824 */ /* 0x001fe200078e00ff */
[----:B------:R-:W0:Y:S01]  /*acb0*/  LDC.64 R128, c[0x0][0x3b8] ;  /* 0x0000ee00ff807b82 */ /* 0x000e220000000a00 */
[----:B------:R-:W-:Y:S02]  /*acc0*/  LOP3.LUT R130, R21, 0xffff, RZ, 0xc0, !PT ;  /* 0x0000ffff15827812 */ /* 0x000fe400078ec0ff */
[----:B------:R-:W-:Y:S02]  /*acd0*/  LOP3.LUT R198, R17, 0xff, RZ, 0xc0, !PT ;  /* 0x000000ff11c67812 */ /* 0x000fe400078ec0ff */
[----:B------:R-:W-:Y:S02]  /*ace0*/  LOP3.LUT R195, R131, 0xff0000, RZ, 0xc0, !PT ;  /* 0x00ff000083c37812 */ /* 0x000fe400078ec0ff */
[----:B------:R-:W-:Y:S01]  /*acf0*/  PRMT R131, R19, 0x7104, RZ ;  /* 0x0000710413837816 */ /* 0x000fe200000000ff */
[----:B------:R-:W-:Y:S01]  /*ad00*/  IMAD.WIDE.U32 R198, R198, 0x1000000, RZ ;  /* 0x01000000c6c67825 */ /* 0x000fe200078e00ff */
[----:B------:R-:W-:-:S02]  /*ad10*/  PRMT R202, R195, 0x4210, R130 ;  /* 0x00004210c3ca7816 */ /* 0x000fc40000000082 */
[----:B------:R-:W-:Y:S02]  /*ad20*/  LOP3.LUT R194, R16, 0xff, RZ, 0xc0, !PT ;  /* 0x000000ff10c27812 */ /* 0x000fe400078ec0ff */
        /* <DEDUP_REMOVED lines=11> */
.L_x_8365:
[----:B0-----:R-:W-:Y:S01]  /*ade0*/  MOV R194, R200 ;  /* 0x000000c800c27202 */ /* 0x001fe20000000f00 */
[----:B------:R-:W-:-:S07]  /*adf0*/  VIADD R195, R193, 0x20 ;  /* 0x00000020c1c37836 */ /* 0x000fce0000000000 */
.L_x_8242:
[----:B------:R-:W-:Y:S05]  /*ae00*/  BSYNC.RECONVERGENT B0 ;  /* 0x0000000000007941 */ /* 0x000fea0003800200 */
.L_x_8241:
[----:B------:R-:W-:Y:S01]  /*ae10*/  ISETP.GE.U32.AND P0, PT, R12, 0x40, PT ;  /* 0x000000400c00780c */ /* 0x000fe20003f06070 */
[----:B------:R-:W-:Y:S01]  /*ae20*/  BSSY.RECONVERGENT B0, `(.L_x_8366) ;  /* 0x00009a8000007945 */ /* 0x000fe20003800200 */
[----:B------:R-:W-:-:S11]  /*ae30*/  LOP3.LUT R9, R9, 0xffffdfff, RZ, 0xc0, !PT ;  /* 0xffffdfff09097812 */ /* 0x000fd600078ec0ff */
[----:B------:R-:W-:Y:S01]  /*ae40*/  @P0 LOP3.LUT R9, R9, 0x2000, RZ, 0xfc, !PT ;  /* 0x0000200009090812 */ /* 0x000fe200078efcff */
[----:B------:R-:W-:Y:S06]  /*ae50*/  @!P0 BRA `(.L_x_8367) ;  /* 0x0000009800908947 */ /* 0x000fec0003800000 */
[----:B------:R-:W-:Y:S01]  /*ae60*/  ISETP.NE.U32.AND P0, PT, RZ, UR4, PT ;  /* 0x00000004ff007c0c */ /* 0x000fe2000bf05070 */
[----:B-1----:R-:W0:Y:S01]  /*ae70*/  LDC.64 R128, c[0x0][0x390] ;  /* 0x0000e400ff807b82 */ /* 0x002e220000000a00 */
        /* <DEDUP_REMOVED lines=28> */
.L_x_8371:
        /* <DEDUP_REMOVED lines=13> */
.L_x_8373:
[----:B------:R-:W-:Y:S05]  /*b110*/  BSYNC.RECONVERGENT B2 ;  /* 0x0000000000027941 */ /* 0x000fea0003800200 */
.L_x_8372:
        /* <DEDUP_REMOVED lines=56> */
[----:B------:R-:W-:Y:S01]  /*b4a0*/  MOV R2, R14 ;  /* 0x0000000e00027202 */ /* 0x000fe20000000f00 */
[----:B------:R-:W-:Y:S01]  /*b4b0*/  IMAD.MOV.U32 R14, RZ, RZ, R194 ;  /* 0x000000ffff0e7224 */ /* 0x000fe200078e00c2 */
[----:B------:R-:W-:Y:S01]  /*b4c0*/  LOP3.LUT R8, R17, R6, R203, 0x96, !PT ;  /* 0x0000000611087212 */ /* 0x000fe200078e96cb */
[----:B------:R-:W-:-:S07]  /*b4d0*/  IMAD.MOV.U32 R16, RZ, RZ, RZ ;  /* 0x000000ffff107224 */ /* 0x000fce00078e00ff */
.L_x_8370:
[----:B------:R-:W-:Y:S05]  /*b4e0*/  BSYNC.RECONVERGENT B1 ;  /* 0x0000000000017941 */ /* 0x000fea0003800200 */
.L_x_8369:
[----:B------:R-:W1:Y:S01]  /*b4f0*/  LDC R207, c[0x0][0x404] ;  /* 0x00010100ffcf7b82 */ /* 0x000e620000000800 */
[----:B------:R-:W-:Y:S01]  /*b500*/  I2FP.F32.U32 R15, R14 ;  /* 0x0000000e000f7245 */ /* 0x000fe20000201000 */
[----:B------:R-:W-:Y:S01]  /*b510*/  HFMA2 R184, -RZ, RZ, 0.1171875, 0 ;  /* 0x2f800000ffb87431 */ /* 0x000fe200000001ff */
[----:B------:R-:W-:Y:S01]  /*b520*/  ISETP.NE.AND P3, PT, R16, 0x1, PT ;  /* 0x000000011000780c */ /* 0x000fe20003f65270 */
[----:B------:R-:W-:Y:S01]  /*b530*/  BSSY.RECONVERGENT B1, `(.L_x_8374) ;  /* 0x0000060000017945 */ /* 0x000fe20003800200 */
[----:B------:R-:W-:Y:S01]  /*b540*/  LOP3.LUT R9, R9, 0xffffffef, RZ, 0xc0, !PT ;  /* 0xffffffef09097812 */ /* 0x000fe200078ec0ff */
[----:B------:R-:W-:Y:S02]  /*b550*/  IMAD.MOV.U32 R18, RZ, RZ, 0x2 ;  /* 0x00000002ff127424 */ /* 0x000fe400078e00ff */
[----:B------:R-:W-:Y:S01]  /*b560*/  FFMA.FTZ R6, R15, R184, 1.1641532182693481445e-10 ;  /* 0x2f0000000f067423 */ /* 0x000fe200000100b8 */
[----:B------:R-:W2:Y:S01]  /*b570*/  LDC R206, c[0x0][0x408] ;  /* 0x00010200ffce7b82 */ /* 0x000ea20000000800 */
[----:B-----5:R-:W-:-:S03]  /*b580*/  HADD2.F32 R15, -RZ, R128.H0_H0 ;  /* 0x20000080ff0f7230 */ /* 0x020fc60000004100 */
[----:B-1----:R-:W-:Y:S01]  /*b590*/  FSETP.GTU.FTZ.AND P2, PT, R6, R207, PT ;  /* 0x000000cf0600720b */ /* 0x002fe20003f5c000 */
[----:B------:R-:W-:-:S03]  /*b5a0*/  IMAD.MOV.U32 R6, RZ, RZ, R2 ;  /* 0x000000ffff067224 */ /* 0x000fc600078e0002 */
[----:B------:R-:W-:Y:S01]  /*b5b0*/  PLOP3.LUT P4, PT, P2, PT, PT, 0x8, 0x80 ;  /* 0x000000000080781c */ /* 0x000fe2000178e170 */
[----:B--2---:R-:W-:-:S05]  /*b5c0*/  FMUL.FTZ R15, R15, R206 ;  /* 0x000000ce0f0f7220 */ /* 0x004fca0000410000 */
[----:B------:R-:W-:-:S07]  /*b5d0*/  FSEL R20, R15, RZ, !P2 ;  /* 0x000000ff0f147208 */ /* 0x000fce0005000000 */
        /* <DEDUP_REMOVED lines=10> */
.L_x_8376:
        /* <DEDUP_REMOVED lines=13> */
.L_x_8378:
[----:B------:R-:W-:Y:S05]  /*b750*/  BSYNC.RECONVERGENT B2 ;  /* 0x0000000000027941 */ /* 0x000fea0003800200 */
.L_x_8377:
        /* <DEDUP_REMOVED lines=49> */
[----:B------:R-:W-:Y:S01]  /*ba70*/  LOP3.LUT R15, R15, R14, R19, 0x96, !PT ;  /* 0x0000000e0f0f7212 */ /* 0x000fe200078e9613 */
[----:B------:R-:W-:Y:S01]  /*ba80*/  VIADD R19, R197, 0x96a522ad ;  /* 0x96a522adc5137836 */ /* 0x000fe20000000000 */
        /* <DEDUP_REMOVED lines=10> */
.L_x_8375:
[----:B------:R-:W-:Y:S05]  /*bb30*/  BSYNC.RECONVERGENT B1 ;  /* 0x0000000000017941 */ /* 0x000fea0003800200 */
.L_x_8374:
        /* <DEDUP_REMOVED lines=11> */
[----:B------:R-:W-:-:S03]  /*bbf0*/  SEL R14, RZ, 0x1, P2 ;  /* 0x00000001ff0e7807 */ /* 0x000fc60001000000 */
[----:B------:R-:W-:-:S04]  /*bc00*/  FADD.FTZ R20, R20, R15 ;  /* 0x0000000f14147221 */ /* 0x000fc80000010000 */
[----:B------:R-:W-:Y:S01]  /*bc10*/  @P1 FADD.FTZ R22, R17, R20 ;  /* 0x0000001411161221 */ /* 0x000fe20000010000 */
[----:B------:R-:W-:-:S04]  /*bc20*/  @!P1 MOV R22, R20 ;  /* 0x0000001400169202 */ /* 0x000fc80000000f00 */
        /* <DEDUP_REMOVED lines=10> */
.L_x_8381:
        /* <DEDUP_REMOVED lines=13> */
.L_x_8383:
[----:B------:R-:W-:Y:S05]  /*bda0*/  BSYNC.RECONVERGENT B2 ;  /* 0x0000000000027941 */ /* 0x000fea0003800200 */
.L_x_8382:
        /* <DEDUP_REMOVED lines=61> */
.L_x_8380:
[----:B------:R-:W-:Y:S05]  /*c180*/  BSYNC.RECONVERGENT B1 ;  /* 0x0000000000017941 */ /* 0x000fea0003800200 */
.L_x_8379:
        /* <DEDUP_REMOVED lines=22> */
.L_x_8386:
        /* <DEDUP_REMOVED lines=13> */
.L_x_8388:
[----:B------:R-:W-:Y:S05]  /*c3c0*/  BSYNC.RECONVERGENT B2 ;  /* 0x0000000000027941 */ /* 0x000fea0003800200 */
.L_x_8387:
        /* <DEDUP_REMOVED lines=61> */
.L_x_8385:
[----:B------:R-:W-:Y:S05]  /*c7a0*/  BSYNC.RECONVERGENT B1 ;  /* 0x0000000000017941 */ /* 0x000fea0003800200 */
.L_x_8384:
[----:B------:R-:W-:Y:S01]  /*c7b0*/  I2FP.F32.U32 R17, R6 ;  /* 0x0000000600117245 */ /* 0x000fe20000201000 */
[----:B------:R-:W-:Y:S01]  /*c7c0*/  HADD2.F32 R19, -RZ, R44.H1_H1 ;  /* 0x3000002cff137230 */ /* 0x000fe20000004100 */
[----:B------:R-:W-:Y:S01]  /*c7d0*/  BSSY.RECONVERGENT B1, `(.L_x_8389) ;  /* 0x0000062000017945 */ /* 0x000fe20003800200 */
[----:B0-----:R-:W-:Y:S02]  /*c7e0*/  @P1 HADD2.F32 R135, -RZ, R40.H1_H1 ;  /* 0x30000028ff871230 */ /* 0x001fe40000004100 */
[----:B------:R-:W-:Y:S02]  /*c7f0*/  HFMA2 R16, -RZ, RZ, 0, 1.1920928955078125e-07 ;  /* 0x00000002ff107431 */ /* 0x000fe400000001ff */
[----:B------:R-:W-:Y:S01]  /*c800*/  FFMA.FTZ R6, R17, R184, 1.1641532182693481445e-10 ;  /* 0x2f00000011067423 */ /* 0x000fe200000100b8 */
[----:B------:R-:W-:-:S04]  /*c810*/  FMUL.FTZ R19, R19, R206 ;  /* 0x000000ce13137220 */ /* 0x000fc80000410000 */
[----:B------:R-:W-:-:S04]  /*c820*/  FSETP.GTU.FTZ.AND P2, PT, R6, R207, PT ;  /* 0x000000cf0600720b */ /* 0x000fc80003f5c000 */
[----:B------:R-:W-:-:S05]  /*c830*/  FSEL R6, R19, RZ, !P2 ;  /* 0x000000ff13067208 */ /* 0x000fca0005000000 */
[----:B------:R-:W-:Y:S01]  /*c840*/  FADD.FTZ R6, R15, R6 ;  /* 0x000000060f067221 */ /* 0x000fe20000010000 */
[----:B------:R-:W-:Y:S02]  /*c850*/  SEL R15, RZ, 0x1, P2 ;  /* 0x00000001ff0f7807 */ /* 0x000fe40001000000 */
[----:B------:R-:W-:Y:S01]  /*c860*/  ISETP.NE.AND P2, PT, R18, 0x1, PT ;  /* 0x000000011200780c */ /* 0x000fe20003f45270 */
[--C-:B------:R-:W-:Y:S01]  /*c870*/  @P1 FADD.FTZ R135, R135, R6.reuse ;  /* 0x0000000687871221 */ /* 0x100fe20000010000 */
[----:B------:R-:W-:Y:S02]  /*c880*/  @!P1 IMAD.MOV.U32 R135, RZ, RZ, R6 ;  /* 0x000000ffff879224 */ /* 0x000fe400078e0006 */
[----:B------:R-:W-:-:S03]  /*c890*/  IMAD.MOV.U32 R6, RZ, RZ, R2 ;  /* 0x000000ffff067224 */ /* 0x000fc600078e0002 */
        /* <DEDUP_REMOVED lines=10> */
.L_x_8391:
        /* <DEDUP_REMOVED lines=13> */
.L_x_8393:
[----:B------:R-:W-:Y:S05]  /*ca10*/  BSYNC.RECONVERGENT B2 ;  /* 0x0000000000027941 */ /* 0x000fea0003800200 */
.L_x_8392:
        /* <DEDUP_REMOVED lines=61> */
.L_x_8390:
[----:B------:R-:W-:Y:S05]  /*cdf0*/  BSYNC.RECONVERGENT B1 ;  /* 0x0000000000017941 */ /* 0x000fea0003800200 */
.L_x_8389:
[----:B------:R-:W-:Y:S01]  /*ce00*/  I2FP.F32.U32 R17, R6 ;  /* 0x0000000600117245 */ /* 0x000fe20000201000 */
[----:B------:R-:W-:Y:S01]  /*ce10*/  HADD2.F32 R19, -RZ, R129.H0_H0 ;  /* 0x20000081ff137230 */ /* 0x000fe20000004100 */
[----:B------:R-:W-:Y:S01]  /*ce20*/  LOP3.LUT R9, R9, 0xfffffffb, RZ, 0xc0, !PT ;  /* 0xfffffffb09097812 */ /* 0x000fe200078ec0ff */
[----:B------:R-:W-:Y:S01]  /*ce30*/  BSSY.RECONVERGENT B1, `(.L_x_8394) ;  /* 0x000005e000017945 */ /* 0x000fe20003800200 */
[----:B------:R-:W-:Y:S02]  /*ce40*/  IMAD.MOV.U32 R18, RZ, RZ, 0x2 ;  /* 0x00000002ff127424 */ /* 0x000fe400078e00ff */
[----:B------:R-:W-:Y:S01]  /*ce50*/  FFMA.FTZ R6, R17, R184, 1.1641532182693481445e-10 ;  /* 0x2f00000011067423 */ /* 0x000fe200000100b8 */
[----:B------:R-:W-:-:S04]  /*ce60*/  FMUL.FTZ R19, R19, R206 ;  /* 0x000000ce13137220 */ /* 0x000fc80000410000 */
[----:B------:R-:W-:Y:S02]  /*ce70*/  FSETP.GTU.FTZ.AND P2, PT, R6, R207, PT ;  /* 0x000000cf0600720b */ /* 0x000fe40003f5c000 */
[----:B------:R-:W-:Y:S02]  /*ce80*/  MOV R6, R2 ;  /* 0x0000000200067202 */ /* 0x000fe40000000f00 */
        /* <DEDUP_REMOVED lines=13> */
.L_x_8396:
        /* <DEDUP_REMOVED lines=13> */
.L_x_8398:
[----:B------:R-:W-:Y:S05]  /*d030*/  BSYNC.RECONVERGENT B2 ;  /* 0x0000000000027941 */ /* 0x000fea0003800200 */
.L_x_8397:
        /* <DEDUP_REMOVED lines=61> */
.L_x_8395:
[----:B------:R-:W-:Y:S05]  /*d410*/  BSYNC.RECONVERGENT B1 ;  /* 0x0000000000017941 */ /* 0x000fea0003800200 */
.L_x_8394:
[----:B------:R-:W-:Y:S01]  /*d420*/  I2FP.F32.U32 R17, R6 ;  /* 0x0000000600117245 */ /* 0x000fe20000201000 */
[----:B------:R-:W-:Y:S01]  /*d430*/  HADD2.F32 R19, -RZ, R45.H0_H0 ;  /* 0x2000002dff137230 */ /* 0x000fe20000004100 */
[----:B------:R-:W-:Y:S01]  /*d440*/  BSSY.RECONVERGENT B1, `(.L_x_8399) ;  /* 0x0000062000017945 */ /* 0x000fe20003800200 */
[----:B------:R-:W-:Y:S02]  /*d450*/  IMAD.MOV.U32 R20, RZ, RZ, 0x2 ;  /* 0x00000002ff147424 */ /* 0x000fe400078e00ff */
[----:B------:R-:W-:Y:S01]  /*d460*/  FFMA.FTZ R6, R17, R184, 1.1641532182693481445e-10 ;  /* 0x2f00000011067423 */ /* 0x000fe200000100b8 */
[----:B------:R-:W-:Y:S01]  /*d470*/  FMUL.FTZ R17, R19, R206 ;  /* 0x000000ce13117220 */ /* 0x000fe20000410000 */
[----:B------:R-:W-:-:S03]  /*d480*/  @P1 HADD2.F32 R19, -RZ, R41.H0_H0 ;  /* 0x20000029ff131230 */ /* 0x000fc60000004100 */
[----:B------:R-:W-:Y:S02]  /*d490*/  FSETP.GTU.FTZ.AND P2, PT, R6, R207, PT ;  /* 0x000000cf0600720b */ /* 0x000fe40003f5c000 */
[----:B------:R-:W-:Y:S02]  /*d4a0*/  MOV R6, R2 ;  /* 0x0000000200067202 */ /* 0x000fe40000000f00 */
[----:B------:R-:W-:Y:S02]  /*d4b0*/  FSEL R17, R17, RZ, !P2 ;  /* 0x000000ff11117208 */ /* 0x000fe40005000000 */
[----:B------:R-:W-:Y:S02]  /*d4c0*/  SEL R16, RZ, 0x1, P2 ;  /* 0x00000001ff107807 */ /* 0x000fe40001000000 */
[----:B------:R-:W-:Y:S01]  /*d4d0*/  ISETP.NE.AND P2, PT, R18, 0x1, PT ;  /* 0x000000011200780c */ /* 0x000fe20003f45270 */
[----:B------:R-:W-:-:S04]  /*d4e0*/  FADD.FTZ R128, R128, R17 ;  /* 0x0000001180807221 */ /* 0x000fc80000010000 */
[--C-:B------:R-:W-:Y:S01]  /*d4f0*/  @P1 FADD.FTZ R134, R19, R128.reuse ;  /* 0x0000008013861221 */ /* 0x100fe20000010000 */
[----:B------:R-:W-:-:S05]  /*d500*/  @!P1 IMAD.MOV.U32 R134, RZ, RZ, R128 ;  /* 0x000000ffff869224 */ /* 0x000fca00078e0080 */
        /* <DEDUP_REMOVED lines=10> */
.L_x_8401:
        /* <DEDUP_REMOVED lines=13> */
.L_x_8403:
[----:B------:R-:W-:Y:S05]  /*d680*/  BSYNC.RECONVERGENT B2 ;  /* 0x0000000000027941 */ /* 0x000fea0003800200 */
.L_x_8402:
        /* <DEDUP_REMOVED lines=59> */
[----:B------:R-:W-:Y:S02]  /*da40*/  IMAD.MOV.U32 R6, RZ, RZ, R202 ;  /* 0x000000ffff067224 */ /* 0x000fe400078e00ca */
[----:B------:R-:W-:-:S07]  /*da50*/  IMAD.MOV.U32 R202, RZ, RZ, R18 ;  /* 0x000000ffffca7224 */ /* 0x000fce00078e0012 */
.L_x_8400:
[----:B------:R-:W-:Y:S05]  /*da60*/  BSYNC.RECONVERGENT B1 ;  /* 0x0000000000017941 */ /* 0x000fea0003800200 */
.L_x_8399:
[----:B------:R-:W-:Y:S01]  /*da70*/  I2FP.F32.U32 R17, R6 ;  /* 0x0000000600117245 */ /* 0x000fe20000201000 */
[----:B------:R-:W-:Y:S01]  /*da80*/  HADD2.F32 R129, -RZ, R129.H1_H1 ;  /* 0x30000081ff817230 */ /* 0x000fe20000004100 */
[----:B------:R-:W-:Y:S01]  /*da90*/  LOP3.LUT R9, R9, 0xfffffffd, RZ, 0xc0, !PT ;  /* 0xfffffffd09097812 */ /* 0x000fe200078ec0ff */
[----:B------:R-:W-:Y:S01]  /*daa0*/  BSSY.RECONVERGENT B1, `(.L_x_8404) ;  /* 0x000005e000017945 */ /* 0x000fe20003800200 */
[----:B------:R-:W-:Y:S02]  /*dab0*/  IMAD.MOV.U32 R128, RZ, RZ, 0x2 ;  /* 0x00000002ff807424 */ /* 0x000fe400078e00ff */
[----:B------:R-:W-:Y:S01]  /*dac0*/  FFMA.FTZ R6, R17, R184, 1.1641532182693481445e-10 ;  /* 0x2f00000011067423 */ /* 0x000fe200000100b8 */
[----:B------:R-:W-:Y:S01]  /*dad0*/  FMUL.FTZ R17, R129, R206 ;  /* 0x000000ce81117220 */ /* 0x000fe20000410000 */
[----:B------:R-:W-:-:S03]  /*dae0*/  IMAD.MOV.U32 R19, RZ, RZ, R2 ;  /* 0x000000ffff137224 */ /* 0x000fc600078e0002 */
[----:B------:R-:W-:-:S04]  /*daf0*/  FSETP.GTU.FTZ.AND P2, PT, R6, R207, PT ;  /* 0x000000cf0600720b */ /* 0x000fc80003f5c000 */
        /* <DEDUP_REMOVED lines=13> */
.L_x_8406:
        /* <DEDUP_REMOVED lines=13> */
.L_x_8408:
[----:B------:R-:W-:Y:S05]  /*dca0*/  BSYNC.RECONVERGENT B2 ;  /* 0x0000000000027941 */ /* 0x000fea0003800200 */
.L_x_8407:
        /* <DEDUP_REMOVED lines=61> */
.L_x_8405:
[----:B------:R-:W-:Y:S05]  /*e080*/  BSYNC.RECONVERGENT B1 ;  /* 0x0000000000017941 */ /* 0x000fea0003800200 */
.L_x_8404:
[----:B------:R-:W-:Y:S01]  /*e090*/  I2FP.F32.U32 R19, R19 ;  /* 0x0000001300137245 */ /* 0x000fe20000201000 */
[----:B------:R-:W-:Y:S01]  /*e0a0*/  HADD2.F32 R129, -RZ, R45.H1_H1 ;  /* 0x3000002dff817230 */ /* 0x000fe20000004100 */
[----:B------:R-:W-:Y:S01]  /*e0b0*/  BSSY.RECONVERGENT B1, `(.L_x_8409) ;  /* 0x0000063000017945 */ /* 0x000fe20003800200 */
[----:B------:R-:W-:Y:S02]  /*e0c0*/  @P1 HADD2.F32 R20, -RZ, R41.H1_H1 ;  /* 0x30000029ff141230 */ /* 0x000fe40000004100 */
        /* <DEDUP_REMOVED lines=8> */
[----:B------:R-:W-:-:S03]  /*e150*/  IMAD.MOV.U32 R18, RZ, RZ, 0x2 ;  /* 0x00000002ff127424 */ /* 0x000fc600078e00ff */
[--C-:B------:R-:W-:Y:S01]  /*e160*/  @P1 FADD.FTZ R145, R20, R17.reuse ;  /* 0x0000001114911221 */ /* 0x100fe20000010000 */
[----:B------:R-:W-:Y:S02]  /*e170*/  @!P1 MOV R145, R17 ;  /* 0x0000001100919202 */ /* 0x000fe40000000f00 */
        /* <DEDUP_REMOVED lines=11> */
.L_x_8411:
        /* <DEDUP_REMOVED lines=13> */
.L_x_8413:
[----:B------:R-:W-:Y:S05]  /*e300*/  BSYNC.RECONVERGENT B2 ;  /* 0x0000000000027941 */ /* 0x000fea0003800200 */
.L_x_8412:
        /* <DEDUP_REMOVED lines=61> */
.L_x_8410:
[----:B------:R-:W-:Y:S05]  /*e6e0*/  BSYNC.RECONVERGENT B1 ;  /* 0x0000000000017941 */ /* 0x000fea0003800200 */
.L_x_8409:
        /* <DEDUP_REMOVED lines=20> */
.L_x_8416:
        /* <DEDUP_REMOVED lines=13> */
.L_x_8418:
[----:B------:R-:W-:Y:S05]  /*e900*/  BSYNC.RECONVERGENT B2 ;  /* 0x0000000000027941 */ /* 0x000fea0003800200 */
.L_x_8417:
        /* <DEDUP_REMOVED lines=61> */
.L_x_8415:
[----:B------:R-:W-:Y:S05]  /*ece0*/  BSYNC.RECONVERGENT B1 ;  /* 0x0000000000017941 */ /* 0x000fea0003800200 */
.L_x_8414:
[----:B------:R-:W-:Y:S01]  /*ecf0*/  I2FP.F32.U32 R19, R19 ;  /* 0x0000001300137245 */ /* 0x000fe20000201000 */
[----:B------:R-:W-:Y:S01]  /*ed00*/  HADD2.F32 R129, -RZ, R46.H0_H0 ;  /* 0x2000002eff817230 */ /* 0x000fe20000004100 */
[----:B------:R-:W-:Y:S01]  /*ed10*/  BSSY.RECONVERGENT B1, `(.L_x_8419) ;  /* 0x0000062000017945 */ /* 0x000fe20003800200 */
[----:B------:R-:W-:Y:S02]  /*ed20*/  HFMA2 R165, -RZ, RZ, 0, 1.1920928955078125e-07 ;  /* 0x00000002ffa57431 */ /* 0x000fe400000001ff */
[----:B------:R-:W-:Y:S01]  /*ed30*/  FFMA.FTZ R6, R19, R184, 1.1641532182693481445e-10 ;  /* 0x2f00000013067423 */ /* 0x000fe200000100b8 */
[----:B------:R-:W-:Y:S01]  /*ed40*/  FMUL.FTZ R19, R129, R206 ;  /* 0x000000ce81137220 */ /* 0x000fe20000410000 */
[----:B------:R-:W-:-:S03]  /*ed50*/  @P1 HADD2.F32 R129, -RZ, R42.H0_H0 ;  /* 0x2000002aff811230 */ /* 0x000fc60000004100 */
[----:B------:R-:W-:Y:S01]  /*ed60*/  FSETP.GTU.FTZ.AND P3, PT, R6, R207, PT ;  /* 0x000000cf0600720b */ /* 0x000fe20003f7c000 */
[----:B------:R-:W-:-:S03]  /*ed70*/  IMAD.MOV.U32 R6, RZ, RZ, R2 ;  /* 0x000000ffff067224 */ /* 0x000fc600078e0002 */
        /* <DEDUP_REMOVED lines=16> */
.L_x_8421:
        /* <DEDUP_REMOVED lines=13> */
.L_x_8423:
[----:B------:R-:W-:Y:S05]  /*ef50*/  BSYNC.RECONVERGENT B2 ;  /* 0x0000000000027941 */ /* 0x000fea0003800200 */
.L_x_8422:
        /* <DEDUP_REMOVED lines=60> */
[----:B------:R-:W-:-:S07]  /*f320*/  LOP3.LUT R7, R7, R200, R199, 0x96, !PT ;  /* 0x000000c807077212 */ /* 0x000fce00078e96c7 */
.L_x_8420:
[----:B------:R-:W-:Y:S05]  /*f330*/  BSYNC.RECONVERGENT B1 ;  /* 0x0000000000017941 */ /* 0x000fea0003800200 */
.L_x_8419:
        /* <DEDUP_REMOVED lines=20> */
.L_x_8426:
        /* <DEDUP_REMOVED lines=13> */
.L_x_8428:
[----:B------:R-:W-:Y:S05]  /*f550*/  BSYNC.RECONVERGENT B2 ;  /* 0x0000000000027941 */ /* 0x000fea0003800200 */
.L_x_8427:
        /* <DEDUP_REMOVED lines=9> */
[----:B------:R-:W-:Y:S01]  /*f5f0*/  IADD3 R129, PT, PT, R196, 0x3c6ef372, RZ ;  /* 0x3c6ef372c4817810 */ /* 0x000fe20007ffe0ff */
[----:B------:R-:W-:Y:S01]  /*f600*/  IMAD.MOV.U32 R20, RZ, RZ, R202 ;  /* 0x000000ffff147224 */ /* 0x000fe200078e00ca */
        /* <DEDUP_REMOVED lines=45> */
[----:B------:R-:W-:Y:S02]  /*f8e0*/  LOP3.LUT R7, R7, R200, R199, 0x96, !PT ;  /* 0x000000c807077212 */ /* 0x000fe400078e96c7 */
[----:B------:R-:W-:Y:S01]  /*f8f0*/  MOV R2, R198 ;  /* 0x000000c600027202 */ /* 0x000fe20000000f00 */
[----:B------:R-:W-:Y:S02]  /*f900*/  VIADD R165, R197, 0x96a522ad ;  /* 0x96a522adc5a57836 */ /* 0x000fe40000000000 */
[----:B------:R-:W-:-:S03]  /*f910*/  IMAD.MOV.U32 R202, RZ, RZ, R128 ;  /* 0x000000ffffca7224 */ /* 0x000fc600078e0080 */
[----:B------:R-:W-:-:S07]  /*f920*/  LOP3.LUT R8, R165, R6, R129, 0x96, !PT ;  /* 0x00000006a5087212 */ /* 0x000fce00078e9681 */
.L_x_8425:
[----:B------:R-:W-:Y:S05]  /*f930*/  BSYNC.RECONVERGENT B1 ;  /* 0x0000000000017941 */ /* 0x000fea0003800200 */
.L_x_8424:
        /* <DEDUP_REMOVED lines=11> */
[----:B------:R-:W-:-:S03]  /*f9f0*/  MOV R20, R2 ;  /* 0x0000000200147202 */ /* 0x000fc60000000f00 */
        /* <DEDUP_REMOVED lines=14> */
.L_x_8431:
        /* <DEDUP_REMOVED lines=13> */
.L_x_8433:
[----:B------:R-:W-:Y:S05]  /*fbb0*/  BSYNC.RECONVERGENT B2 ;  /* 0x0000000000027941 */ /* 0x000fea0003800200 */
.L_x_8432:
        /* <DEDUP_REMOVED lines=56> */
[----:B------:R-:W-:Y:S01]  /*ff40*/  VIADD R7, R196, 0x8ff34781 ;  /* 0x8ff34781c4077836 */ /* 0x000fe20000000000 */
[----:B------:R-:W-:Y:S01]  /*ff50*/  MOV R2, R198 ;  /* 0x000000c600027202 */ /* 0x000fe20000000f00 */
[----:B------:R-:W-:Y:S02]  /*ff60*/  IMAD.MOV.U32 R202, RZ, RZ, R128 ;  /* 0x000000ffffca7224 */ /* 0x000fe400078e0080 */
[----:B------:R-:W-:Y:S01]  /*ff70*/  HFMA2 R128, -RZ, RZ, 0, 0 ;  /* 0x00000000ff807431 */ /* 0x000fe200000001ff */
[----:B------:R-:W-:-:S07]  /*ff80*/  LOP3.LUT R7, R7, R200, R199, 0x96, !PT ;  /* 0x000000c807077212 */ /* 0x000fce00078e96c7 */
.L_x_8430:
[----:B------:R-:W-:Y:S05]  /*ff90*/  BSYNC.RECONVERGENT B1 ;  /* 0x0000000000017941 */ /* 0x000fea0003800200 */
.L_x_8429:
        /* <DEDUP_REMOVED lines=20> */
.L_x_8436:
        /* <DEDUP_REMOVED lines=13> */
.L_x_8438:
[----:B------:R-:W-:Y:S05]  /*101b0*/  BSYNC.RECONVERGENT B2 ;  /* 0x0000000000027941 */ /* 0x000fea0003800200 */
.L_x_8437:
[----:B------:R-:W-:Y:S01]  /*101c0*/  IMAD.WIDE.U32 R6, R4, -0x326172a9, RZ ;  /* 0xcd9e8d5704067825 */ /* 0x000fe200078e00ff */
[----:B------:R-:W-:Y:S02]  /*101d0*/  LOP3.LUT R128, R3, R201, R197, 0x96, !PT ;  /* 0x000000c903807212 */ /* 0x000fe400078e96c5 */
[----:B------:R-:W-:Y:S01]  /*101e0*/  IADD3 R201, PT, PT, R197, -0x4498517b, RZ ;  /* 0xbb67ae85c5c97810 */ /* 0x000fe20007ffe0ff */
[----:B------:R-:W-:Y:S01]  /*101f0*/  IMAD.MOV.U32 R130, RZ, RZ, RZ ;  /* 0x000000ffff827224 */ /* 0x000fe200078e00ff */
        /* <DEDUP_REMOVED lines=56> */
[----:B------:R-:W-:-:S07]  /*10580*/  IMAD.MOV.U32 R202, RZ, RZ, R128 ;  /* 0x000000ffffca7224 */ /* 0x000fce00078e0080 */
.L_x_8435:
[----:B------:R-:W-:Y:S05]  /*10590*/  BSYNC.RECONVERGENT B1 ;  /* 0x0000000000017941 */ /* 0x000fea0003800200 */
.L_x_8434:
[----:B------:R-:W-:Y:S01]  /*105a0*/  I2FP.F32.U32 R129, R129 ;  /* 0x0000008100817245 */ /* 0x000fe20000201000 */
[----:B------:R-:W-:Y:S01]  /*105b0*/  HADD2.F32 R199, -RZ, R47.H0_H0 ;  /* 0x2000002fffc77230 */ /* 0x000fe20000004100 */
[----:B------:R-:W-:Y:S01]  /*105c0*/  BSSY.RECONVERGENT B1, `(.L_x_8439) ;  /* 0x0000063000017945 */ /* 0x000fe20003800200 */
[----:B------:R-:W-:Y:S02]  /*105d0*/  IMAD.MOV.U32 R198, RZ, RZ, 0x2 ;  /* 0x00000002ffc67424 */ /* 0x000fe400078e00ff */
[----:B------:R-:W-:Y:S01]  /*105e0*/  FFMA.FTZ R6, R129, R184, 1.1641532182693481445e-10 ;  /* 0x2f00000081067423 */ /* 0x000fe200000100b8 */
[----:B------:R-:W-:Y:S01]  /*105f0*/  FMUL.FTZ R129, R199, R206 ;  /* 0x000000cec7817220 */ /* 0x000fe20000410000 */
[----:B------:R-:W-:-:S03]  /*10600*/  @P1 HADD2.F32 R199, -RZ, R43.H0_H0 ;  /* 0x2000002bffc71230 */ /* 0x000fc60000004100 */
        /* <DEDUP_REMOVED lines=19> */
.L_x_8441:
        /* <DEDUP_REMOVED lines=13> */
.L_x_8443:
[----:B------:R-:W-:Y:S05]  /*10810*/  BSYNC.RECONVERGENT B2 ;  /* 0x0000000000027941 */ /* 0x000fea0003800200 */
.L_x_8442:
        /* <DEDUP_REMOVED lines=61> */
.L_x_8440:
[----:B------:R-:W-:Y:S05]  /*10bf0*/  BSYNC.RECONVERGENT B1 ;  /* 0x0000000000017941 */ /* 0x000fea0003800200 */
.L_x_8439:
        /* <DEDUP_REMOVED lines=20> */
.L_x_8446:
        /* <DEDUP_REMOVED lines=15> */
.L_x_8448:
[----:B------:R-:W-:Y:S05]  /*10e30*/  BSYNC.RECONVERGENT B2 ;  /* 0x0000000000027941 */ /* 0x000fea0003800200 */
.L_x_8447:
        /* <DEDUP_REMOVED lines=61> */
.L_x_8445:
[----:B------:R-:W-:Y:S05]  /*11210*/  BSYNC.RECONVERGENT B1 ;  /* 0x0000000000017941 */ /* 0x000fea0003800200 */
.L_x_8444:
[----:B------:R-:W-:Y:S01]  /*11220*/  I2FP.F32.U32 R129, R129 ;  /* 0x0000008100817245 */ /* 0x000fe20000201000 */
[----:B------:R-:W-:Y:S01]  /*11230*/  HADD2.F32 R131, -RZ, R47.H1_H1 ;  /* 0x3000002fff837230 */ /* 0x000fe20000004100 */
[----:B------:R-:W-:-:S03]  /*11240*/  PRMT R130, R208, 0x5410, R209 ;  /* 0x00005410d0827816 */ /* 0x000fc600000000d1 */
[----:B------:R-:W-:Y:S01]  /*11250*/  FFMA.FTZ R184, R129, R184, 1.1641532182693481445e-10 ;  /* 0x2f00000081b87423 */ /* 0x000fe200000100b8 */
[----:B------:R-:W-:Y:S01]  /*11260*/  FMUL.FTZ R129, R131, R206 ;  /* 0x000000ce83817220 */ /* 0x000fe20000410000 */
[----:B------:R-:W-:-:S03]  /*11270*/  @P1 HADD2.F32 R131, -RZ, R43.H1_H1 ;  /* 0x3000002bff831230 */ /* 0x000fc60000004100 */
[----:B------:R-:W-:-:S04]  /*11280*/  FSETP.GTU.FTZ.AND P6, PT, R184, R207, PT ;  /* 0x000000cfb800720b */ /* 0x000fc80003fdc000 */
[----:B------:R-:W-:Y:S02]  /*11290*/  FSEL R129, R129, RZ, !P6 ;  /* 0x000000ff81817208 */ /* 0x000fe40007000000 */
[----:B------:R-:W-:-:S03]  /*112a0*/  SEL R128, RZ, 0x1, P6 ;  /* 0x00000001ff807807 */ /* 0x000fc60003000000 */
[----:B------:R-:W-:Y:S01]  /*112b0*/  FADD.FTZ R200, R200, R129 ;  /* 0x00000081c8c87221 */ /* 0x000fe20000010000 */
[----:B------:R-:W-:Y:S02]  /*112c0*/  PRMT R129, R21, 0x5410, R205 ;  /* 0x0000541015817816 */ /* 0x000fe400000000cd */
[----:B------:R-:W-:Y:S01]  /*112d0*/  PRMT R21, R128, 0x7610, R21 ;  /* 0x0000761080157816 */ /* 0x000fe20000000015 */
[--C-:B------:R-:W-:Y:S01]  /*112e0*/  @P1 FADD.FTZ R184, R131, R200.reuse ;  /* 0x000000c883b81221 */ /* 0x100fe20000010000 */
[----:B------:R-:W-:Y:S01]  /*112f0*/  @!P1 IMAD.MOV.U32 R184, RZ, RZ, R200 ;  /* 0x000000ffffb89224 */ /* 0x000fe200078e00c8 */
[----:B------:R-:W-:-:S04]  /*11300*/  PRMT R128, R194, 0x5410, R203 ;  /* 0x00005410c2807816 */ /* 0x000fc800000000cb */
[----:B------:R-:W-:-:S04]  /*11310*/  F2FP.F16.F32.PACK_AB R131, RZ, R184 ;  /* 0x000000b8ff83723e */ /* 0x000fc800000000ff */
[----:B------:R-:W-:Y:S01]  /*11320*/  PRMT R131, R204, 0x5410, R131 ;  /* 0x00005410cc837816 */ /* 0x000fe20000000083 */
[----:B------:R-:W-:Y:S06]  /*11330*/  BRA `(.L_x_8449) ;  /* 0x0000003000a47947 */ /* 0x000fec0003800000 */
.L_x_8368:
        /* <DEDUP_REMOVED lines=16> */
.L_x_8452:
        /* <DEDUP_REMOVED lines=13> */
.L_x_8454:
[----:B------:R-:W-:Y:S05]  /*11510*/  BSYNC.RECONVERGENT B2 ;  /* 0x0000000000027941 */ /* 0x000fea0003800200 */
.L_x_8453:
        /* <DEDUP_REMOVED lines=10> */
[----:B------:R-:W-:Y:S01]  /*115c0*/  IMAD.MOV.U32 R22, RZ, RZ, R194 ;  /* 0x000000ffff167224 */ /* 0x000fe200078e00c2 */
[----:B------:R-:W-:Y:S01]  /*115d0*/  IADD3 R145, PT, PT, R197, 0x76cf5d0a, RZ ;  /* 0x76cf5d0ac5917810 */ /* 0x000fe20007ffe0ff */
[----:B------:R-:W-:-:S04]  /*115e0*/  IMAD.WIDE.U32 R198, R7, -0x2daee0ad, RZ ;  /* 0xd2511f5307c67825 */ /* 0x000fc800078e00ff */
        /* <DEDUP_REMOVED lines=47> */
.L_x_8451:
[----:B------:R-:W-:Y:S05]  /*118e0*/  BSYNC.RECONVERGENT B1 ;  /* 0x0000000000017941 */ /* 0x000fea0003800200 */
.L_x_8450:
        /* <DEDUP_REMOVED lines=9> */
[----:B------:R-:W-:Y:S02]  /*11980*/  IMAD.MOV.U32 R145, RZ, RZ, 0x2 ;  /* 0x00000002ff917424 */ /* 0x000fe400078e00ff */
[----:B0-----:R-:W-:Y:S01]  /*11990*/  FMUL.FTZ R6, R6, R207 ;  /* 0x000000cf06067220 */ /* 0x001fe20000410000 */
[----:B-1----:R-:W-:Y:S01]  /*119a0*/  FSETP.GTU.FTZ.AND P2, PT, R135, R206, PT ;  /* 0x000000ce8700720b */ /* 0x002fe20003f5c000 */
[----:B------:R-:W-:-:S03]  /*119b0*/  @P1 HADD2.F32 R135, -RZ, R40.H0_H0 ;  /* 0x20000028ff871230 */ /* 0x000fc60000004100 */
        /* <DEDUP_REMOVED lines=15> */
.L_x_8457:
        /* <DEDUP_REMOVED lines=13> */
.L_x_8459:
[----:B------:R-:W-:Y:S05]  /*11b80*/  BSYNC.RECONVERGENT B2 ;  /* 0x0000000000027941 */ /* 0x000fea0003800200 */
.L_x_8458:
        /* <DEDUP_REMOVED lines=61> */
.L_x_8456:
[----:B------:R-:W-:Y:S05]  /*11f60*/  BSYNC.RECONVERGENT B1 ;  /* 0x0000000000017941 */ /* 0x000fea0003800200 */
.L_x_8455:
[----:B------:R-:W-:Y:S01]  /*11f70*/  I2FP.F32.U32 R135, R6 ;  /* 0x0000000600877245 */ /* 0x000fe20000201000 */
[----:B------:R-:W-:Y:S01]  /*11f80*/  HADD2.F32 R128, -RZ, R128.H1_H1 ;  /* 0x30000080ff807230 */ /* 0x000fe20000004100 */
[----:B------:R-:W-:Y:S01]  /*11f90*/  ISETP.NE.AND P2, PT, R145, 0x1, PT ;  /* 0x000000019100780c */ /* 0x000fe20003f45270 */
[----:B------:R-:W-:Y:S01]  /*11fa0*/  @P1 HADD2.F32 R6, -RZ, R40.H1_H1 ;  /* 0x30000028ff061230 */ /* 0x000fe20000004100 */
[----:B------:R-:W-:Y:S01]  /*11fb0*/  LOP3.LUT R9, R9, 0xfffffff7, RZ, 0xc0, !PT ;  /* 0xfffffff709097812 */ /* 0x000fe200078ec0ff */
[----:B------:R-:W-:Y:S01]  /*11fc0*/  FFMA.FTZ R135, R135, R184, 1.1641532182693481445e-10 ;  /* 0x2f00000087877423 */ /* 0x000fe200000100b8 */
[----:B------:R-:W-:Y:S01]  /*11fd0*/  FMUL.FTZ R128, R128, R207 ;  /* 0x000000cf80807220 */ /* 0x000fe20000410000 */
[----:B------:R-:W-:Y:S03]  /*11fe0*/  BSSY.RECONVERGENT B1, `(.L_x_8460) ;  /* 0x000005d000017945 */ /* 0x000fe60003800200 */
[----:B------:R-:W-:-:S04]  /*11ff0*/  FSETP.GTU.FTZ.AND P3, PT, R135, R206, PT ;  /* 0x000000ce8700720b */ /* 0x000fc80003f7c000 */
[----:B------:R-:W-:Y:S01]  /*12000*/  FSEL R135, R128, RZ, !P3 ;  /* 0x000000ff80877208 */ /* 0x000fe20005800000 */
[----:B------:R-:W-:Y:S01]  /*12010*/  IMAD.MOV.U32 R128, RZ, RZ, 0x2 ;  /* 0x00000002ff807424 */ /* 0x000fe200078e00ff */
        /* <DEDUP_REMOVED lines=14> */
.L_x_8462:
        /* <DEDUP_REMOVED lines=13> */
.L_x_8464:
[----:B------:R-:W-:Y:S05]  /*121d0*/  BSYNC.RECONVERGENT B2 ;  /* 0x0000000000027941 */ /* 0x000fea0003800200 */
.L_x_8463:
        /* <DEDUP_REMOVED lines=61> */
.L_x_8461:
[----:B------:R-:W-:Y:S05]  /*125b0*/  BSYNC.RECONVERGENT B1 ;  /* 0x0000000000017941 */ /* 0x000fea0003800200 */
.L_x_8460:
[----:B------:R-:W-:Y:S01]  /*125c0*/  I2FP.F32.U32 R145, R6 ;  /* 0x0000000600917245 */ /* 0x000fe20000201000 */
[----:B------:R-:W-:Y:S01]  /*125d0*/  HADD2.F32 R6, -RZ, R129.H0_H0 ;  /* 0x20000081ff067230 */ /* 0x000fe20000004100 */
[----:B------:R-:W-:Y:S01]  /*125e0*/  LOP3.LUT R9, R9, 0xfffffffb, RZ, 0xc0, !PT ;  /* 0xfffffffb09097812 */ /* 0x000fe200078ec0ff */
[----:B------:R-:W-:Y:S01]  /*125f0*/  BSSY.RECONVERGENT B1, `(.L_x_8465) ;  /* 0x0000061000017945 */ /* 0x000fe20003800200 */
[----:B------:R-:W-:Y:S02]  /*12600*/  HFMA2 R146, -RZ, RZ, 0, 1.1920928955078125e-07 ;  /* 0x00000002ff927431 */ /* 0x000fe400000001ff */
[----:B------:R-:W-:Y:S01]  /*12610*/  FFMA.FTZ R145, R145, R184, 1.1641532182693481445e-10 ;  /* 0x2f00000091917423 */ /* 0x000fe200000100b8 */
[----:B------:R-:W-:-:S04]  /*12620*/  FMUL.FTZ R6, R6, R207 ;  /* 0x000000cf06067220 */ /* 0x000fc80000410000 */
[----:B------:R-:W-:Y:S01]  /*12630*/  FSETP.GTU.FTZ.AND P2, PT, R145, R206, PT ;  /* 0x000000ce9100720b */ /* 0x000fe20003f5c000 */
[----:B------:R-:W-:-:S03]  /*12640*/  @P1 HADD2.F32 R145, -RZ, R41.H0_H0 ;  /* 0x20000029ff911230 */ /* 0x000fc60000004100 */
[----:B------:R-:W-:Y:S01]  /*12650*/  FSEL R134, R6, RZ, !P2 ;  /* 0x000000ff06867208 */ /* 0x000fe20005000000 */
[----:B------:R-:W-:Y:S01]  /*12660*/  IMAD.MOV.U32 R6, RZ, RZ, R2 ;  /* 0x000000ffff067224 */ /* 0x000fe200078e0002 */
[----:B------:R-:W-:Y:S02]  /*12670*/  PLOP3.LUT P3, PT, P2, PT, PT, 0x8, 0x80 ;  /* 0x000000000080781c */ /* 0x000fe4000176e170 */
[----:B------:R-:W-:Y:S01]  /*12680*/  ISETP.NE.AND P2, PT, R128, 0x1, PT ;  /* 0x000000018000780c */ /* 0x000fe20003f45270 */
[----:B------:R-:W-:-:S05]  /*12690*/  @P1 FADD.FTZ R134, R145, R134 ;  /* 0x0000008691861221 */ /* 0x000fca0000010000 */
[----:B------:R-:W-:-:S05]  /*126a0*/  F2FP.F16.F32.PACK_AB R204, RZ, R134 ;  /* 0x00000086ffcc723e */ /* 0x000fca00000000ff */
        /* <DEDUP_REMOVED lines=10> */
.L_x_8467:
        /* <DEDUP_REMOVED lines=13> */
.L_x_8469:
[----:B------:R-:W-:Y:S05]  /*12820*/  BSYNC.RECONVERGENT B2 ;  /* 0x0000000000027941 */ /* 0x000fea0003800200 */
.L_x_8468:
        /* <DEDUP_REMOVED lines=61> */
.L_x_8466:
[----:B------:R-:W-:Y:S05]  /*12c00*/  BSYNC.RECONVERGENT B1 ;  /* 0x0000000000017941 */ /* 0x000fea0003800200 */
.L_x_8465:
[----:B------:R-:W-:Y:S01]  /*12c10*/  I2FP.F32.U32 R145, R6 ;  /* 0x0000000600917245 */ /* 0x000fe20000201000 */
[----:B------:R-:W-:Y:S01]  /*12c20*/  HADD2.F32 R6, -RZ, R129.H1_H1 ;  /* 0x30000081ff067230 */ /* 0x000fe20000004100 */
[----:B------:R-:W-:Y:S01]  /*12c30*/  LOP3.LUT R9, R9, 0xfffffffd, RZ, 0xc0, !PT ;  /* 0xfffffffd09097812 */ /* 0x000fe200078ec0ff */
[----:B------:R-:W-:Y:S01]  /*12c40*/  @P1 HADD2.F32 R128, -RZ, R41.H1_H1 ;  /* 0x30000029ff801230 */ /* 0x000fe20000004100 */
[----:B------:R-:W-:Y:S01]  /*12c50*/  BSSY.RECONVERGENT B1, `(.L_x_8470) ;  /* 0x0000060000017945 */ /* 0x000fe20003800200 */
[----:B------:R-:W-:Y:S01]  /*12c60*/  FFMA.FTZ R145, R145, R184, 1.1641532182693481445e-10 ;  /* 0x2f00000091917423 */ /* 0x000fe200000100b8 */
[----:B------:R-:W-:-:S04]  /*12c70*/  FMUL.FTZ R6, R6, R207 ;  /* 0x000000cf06067220 */ /* 0x000fc80000410000 */
[----:B------:R-:W-:-:S04]  /*12c80*/  FSETP.GTU.FTZ.AND P2, PT, R145, R206, PT ;  /* 0x000000ce9100720b */ /* 0x000fc80003f5c000 */
[----:B------:R-:W-:Y:S02]  /*12c90*/  FSEL R145, R6, RZ, !P2 ;  /* 0x000000ff06917208 */ /* 0x000fe40005000000 */
[----:B------:R-:W-:Y:S02]  /*12ca0*/  PLOP3.LUT P3, PT, P2, PT, PT, 0x8, 0x80 ;  /* 0x000000000080781c */ /* 0x000fe4000176e170 */
[----:B------:R-:W-:Y:S01]  /*12cb0*/  ISETP.NE.AND P2, PT, R146, 0x1, PT ;  /* 0x000000019200780c */ /* 0x000fe20003f45270 */
[----:B------:R-:W-:Y:S01]  /*12cc0*/  @P1 FADD.FTZ R145, R128, R145 ;  /* 0x0000009180911221 */ /* 0x000fe20000010000 */
[----:B------:R-:W-:Y:S01]  /*12cd0*/  IMAD.MOV.U32 R128, RZ, RZ, 0x2 ;  /* 0x00000002ff807424 */ /* 0x000fe200078e00ff */
[----:B------:R-:W-:-:S03]  /*12ce0*/  MOV R6, R2 ;  /* 0x0000000200067202 */ /* 0x000fc60000000f00 */
        /* <DEDUP_REMOVED lines=11> */
.L_x_8472:
        /* <DEDUP_REMOVED lines=13> */
.L_x_8474:
[----:B------:R-:W-:Y:S05]  /*12e70*/  BSYNC.RECONVERGENT B2 ;  /* 0x0000000000027941 */ /* 0x000fea0003800200 */
.L_x_8473:
        /* <DEDUP_REMOVED lines=58> */
[----:B------:R-:W-:Y:S02]  /*13220*/  IMAD.MOV.U32 R202, RZ, RZ, R128 ;  /* 0x000000ffffca7224 */ /* 0x000fe400078e0080 */
[----:B------:R-:W-:Y:S01]  /*13230*/  HFMA2 R128, -RZ, RZ, 0, 0 ;  /* 0x00000000ff807431 */ /* 0x000fe200000001ff */
[----:B------:R-:W-:-:S07]  /*13240*/  LOP3.LUT R7, R7, R200, R199, 0x96, !PT ;  /* 0x000000c807077212 */ /* 0x000fce00078e96c7 */
.L_x_8471:
[----:B------:R-:W-:Y:S05]  /*13250*/  BSYNC.RECONVERGENT B1 ;  /* 0x0000000000017941 */ /* 0x000fea0003800200 */
.L_x_8470:
        /* <DEDUP_REMOVED lines=23> */
.L_x_8477:
        /* <DEDUP_REMOVED lines=13> */
.L_x_8479:
[----:B------:R-:W-:Y:S05]  /*134a0*/  BSYNC.RECONVERGENT B2 ;  /* 0x0000000000027941 */ /* 0x000fea0003800200 */
.L_x_8478:
        /* <DEDUP_REMOVED lines=61> */
.L_x_8476:
[----:B------:R-:W-:Y:S05]  /*13880*/  BSYNC.RECONVERGENT B1 ;  /* 0x0000000000017941 */ /* 0x000fea0003800200 */
.L_x_8475:
        /* <DEDUP_REMOVED lines=23> */
.L_x_8482:
        /* <DEDUP_REMOVED lines=13> */
.L_x_8484:
[----:B------:R-:W-:Y:S05]  /*13ad0*/  BSYNC.RECONVERGENT B2 ;  /* 0x0000000000027941 */ /* 0x000fea0003800200 */
.L_x_8483:
        /* <DEDUP_REMOVED lines=61> */
.L_x_8481:
[----:B------:R-:W-:Y:S05]  /*13eb0*/  BSYNC.RECONVERGENT B1 ;  /* 0x0000000000017941 */ /* 0x000fea0003800200 */
.L_x_8480:
        /* <DEDUP_REMOVED lines=9> */
[----:B------:R-:W-:Y:S01]  /*13f50*/  FSEL R166, R6, RZ, !P4 ;  /* 0x000000ff06a67208 */ /* 0x000fe20006000000 */
[----:B------:R-:W-:Y:S01]  /*13f60*/  IMAD.MOV.U32 R6, RZ, RZ, 0x2 ;  /* 0x00000002ff067424 */ /* 0x000fe200078e00ff */
        /* <DEDUP_REMOVED lines=12> */
.L_x_8487:
        /* <DEDUP_REMOVED lines=13> */
.L_x_8489:
[----:B------:R-:W-:Y:S05]  /*14100*/  BSYNC.RECONVERGENT B2 ;  /* 0x0000000000027941 */ /* 0x000fea0003800200 */
.L_x_8488:
        /* <DEDUP_REMOVED lines=61> */
.L_x_8486:
[----:B------:R-:W-:Y:S05]  /*144e0*/  BSYNC.RECONVERGENT B1 ;  /* 0x0000000000017941 */ /* 0x000fea0003800200 */
.L_x_8485:
[----:B------:R-:W-:Y:S01]  /*144f0*/  I2FP.F32.U32 R129, R129 ;  /* 0x0000008100817245 */ /* 0x000fe20000201000 */
[----:B------:R-:W-:Y:S01]  /*14500*/  HADD2.F32 R128, -RZ, R131.H1_H1 ;  /* 0x30000083ff807230 */ /* 0x000fe20000004100 */
[----:B------:R-:W-:Y:S01]  /*14510*/  PRMT R130, R208, 0x5410, R130 ;  /* 0x00005410d0827816 */ /* 0x000fe20000000082 */
[----:B------:R-:W-:Y:S02]  /*14520*/  @P1 HADD2.F32 R131, -RZ, R43.H1_H1 ;  /* 0x3000002bff831230 */ /* 0x000fe40000004100 */
[----:B------:R-:W-:Y:S01]  /*14530*/  FFMA.FTZ R129, R129, R184, 1.1641532182693481445e-10 ;  /* 0x2f00000081817423 */ /* 0x000fe200000100b8 */
[----:B------:R-:W-:-:S04]  /*14540*/  FMUL.FTZ R128, R128, R207 ;  /* 0x000000cf80807220 */ /* 0x000fc80000410000 */
[----:B------:R-:W-:Y:S02]  /*14550*/  FSETP.GTU.FTZ.AND P5, PT, R129, R206, PT ;  /* 0x000000ce8100720b */ /* 0x000fe40003fbc000 */
[----:B------:R-:W-:Y:S02]  /*14560*/  PRMT R129, R204, 0x5410, R205 ;  /* 0x00005410cc817816 */ /* 0x000fe400000000cd */
[----:B------:R-:W-:Y:S02]  /*14570*/  FSEL R184, R128, RZ, !P5 ;  /* 0x000000ff80b87208 */ /* 0x000fe40006800000 */
[----:B------:R-:W-:Y:S02]  /*14580*/  PLOP3.LUT P5, PT, P5, PT, PT, 0x8, 0x80 ;  /* 0x000000000080781c */ /* 0x000fe40002fae170 */
[----:B------:R-:W-:Y:S01]  /*14590*/  PRMT R128, R194, 0x5410, R203 ;  /* 0x00005410c2807816 */ /* 0x000fe200000000cb */
[----:B------:R-:W-:-:S05]  /*145a0*/  @P1 FADD.FTZ R184, R131, R184 ;  /* 0x000000b883b81221 */ /* 0x000fca0000010000 */
[----:B------:R-:W-:-:S04]  /*145b0*/  F2FP.F16.F32.PACK_AB R131, RZ, R184 ;  /* 0x000000b8ff83723e */ /* 0x000fc800000000ff */
[----:B------:R-:W-:-:S07]  /*145c0*/  PRMT R131, R209, 0x5410, R131 ;  /* 0x00005410d1837816 */ /* 0x000fce0000000083 */
.L_x_8449:
        /* <DEDUP_REMOVED lines=43> */
.L_x_8490:
[----:B------:R-:W-:Y:S01]  /*14880*/  IMAD.MOV.U32 R194, RZ, RZ, R202 ;  /* 0x000000ffffc27224 */ /* 0x000fe200078e00ca */
[----:B------:R-:W-:-:S07]  /*14890*/  IADD3 R195, PT, PT, R195, 0x20, RZ ;  /* 0x00000020c3c37810 */ /* 0x000fce0007ffe0ff */
.L_x_8367:
[----:B------:R-:W-:Y:S05]  /*148a0*/  BSYNC.RECONVERGENT B0 ;  /* 0x0000000000007941 */ /* 0x000fea0003800200 */
.L_x_8366:
        /* <DEDUP_REMOVED lines=35> */
.L_x_8496:
        /* <DEDUP_REMOVED lines=13> */
.L_x_8498:
[----:B------:R-:W-:Y:S05]  /*14bb0*/  BSYNC.RECONVERGENT B2 ;  /* 0x0000000000027941 */ /* 0x000fea0003800200 */
.L_x_8497:
        /* <DEDUP_REMOVED lines=58> */
[----:B------:R-:W-:Y:S01]  /*14f60*/  IMAD.MOV.U32 R16, RZ, RZ, RZ ;  /* 0x000000ffff107224 */ /* 0x000fe200078e00ff */
[----:B------:R-:W-:-:S07]  /*14f70*/  LOP3.LUT R8, R17, R6, R203, 0x96, !PT ;  /* 0x0000000611087212 */ /* 0x000fce00078e96cb */
.L_x_8495:
[----:B------:R-:W-:Y:S05]  /*14f80*/  BSYNC.RECONVERGENT B1 ;  /* 0x0000000000017941 */ /* 0x000fea0003800200 */
.L_x_8494:
[----:B------:R-:W1:Y:S01]  /*14f90*/  LDC R207, c[0x0][0x408] ;  /* 0x00010200ffcf7b82 */ /* 0x000e620000000800 */
[----:B------:R-:W-:Y:S01]  /*14fa0*/  I2FP.F32.U32 R6, R14 ;  /* 0x0000000e00067245 */ /* 0x000fe20000201000 */
[----:B------:R-:W-:Y:S01]  /*14fb0*/  IMAD.MOV.U32 R185, RZ, RZ, 0x2f800000 ;  /* 0x2f800000ffb97424 */ /* 0x000fe200078e00ff */
[----:B------:R-:W-:Y:S01]  /*14fc0*/  ISETP.NE.AND P2, PT, R16, 0x1, PT ;  /* 0x000000011000780c */ /* 0x000fe20003f45270 */
[----:B-----5:R-:W-:Y:S01]  /*14fd0*/  HADD2.F32 R14, -RZ, R128.H0_H0 ;  /* 0x20000080ff0e7230 */ /* 0x020fe20000004100 */
[----:B------:R-:W-:Y:S01]  /*14fe0*/  LOP3.LUT R9, R9, 0xffffffef, RZ, 0xc0, !PT ;  /* 0xffffffef09097812 */ /* 0x000fe200078ec0ff */
[----:B------:R-:W-:Y:S01]  /*14ff0*/  FFMA.FTZ R15, R6, R185, 1.1641532182693481445e-10 ;  /* 0x2f000000060f7423 */ /* 0x000fe200000100b9 */
[----:B------:R-:W-:Y:S01]  /*15000*/  BSSY.RECONVERGENT B1, `(.L_x_8499) ;  /* 0x000005d000017945 */ /* 0x000fe20003800200 */
[----:B------:R-:W2:Y:S01]  /*15010*/  LDC R206, c[0x0][0x404] ;  /* 0x00010100ffce7b82 */ /* 0x000ea20000000800 */
[----:B------:R-:W-:Y:S02]  /*15020*/  HFMA2 R17, -RZ, RZ, 0, 1.1920928955078125e-07 ;  /* 0x00000002ff117431 */ /* 0x000fe400000001ff */
[----:B------:R-:W-:-:S02]  /*15030*/  IMAD.MOV.U32 R6, RZ, RZ, R2 ;  /* 0x000000ffff067224 */ /* 0x000fc400078e0002 */
[----:B-1----:R-:W-:Y:S01]  /*15040*/  FMUL.FTZ R14, R14, R207 ;  /* 0x000000cf0e0e7220 */ /* 0x002fe20000410000 */
[----:B--2---:R-:W-:-:S04]  /*15050*/  FSETP.GTU.FTZ.AND P3, PT, R15, R206, PT ;  /* 0x000000ce0f00720b */ /* 0x004fc80003f7c000 */
        /* <DEDUP_REMOVED lines=12> */
.L_x_8501:
        /* <DEDUP_REMOVED lines=13> */
.L_x_8503:
[----:B------:R-:W-:Y:S05]  /*151f0*/  BSYNC.RECONVERGENT B2 ;  /* 0x0000000000027941 */ /* 0x000fea0003800200 */
.L_x_8502:
        /* <DEDUP_REMOVED lines=61> */
.L_x_8500:
[----:B------:R-:W-:Y:S05]  /*155d0*/  BSYNC.RECONVERGENT B1 ;  /* 0x0000000000017941 */ /* 0x000fea0003800200 */
.L_x_8499:
        /* <DEDUP_REMOVED lines=25> */
.L_x_8506:
        /* <DEDUP_REMOVED lines=13> */
.L_x_8508:
[----:B------:R-:W-:Y:S05]  /*15840*/  BSYNC.RECONVERGENT B2 ;  /* 0x0000000000027941 */ /* 0x000fea0003800200 */
.L_x_8507:
        /* <DEDUP_REMOVED lines=61> */
.L_x_8505:
[----:B------:R-:W-:Y:S05]  /*15c20*/  BSYNC.RECONVERGENT B1 ;  /* 0x0000000000017941 */ /* 0x000fea0003800200 */
.L_x_8504:
[----:B------:R-:W-:Y:S01]  /*15c30*/  I2FP.F32.U32 R6, R6 ;  /* 0x0000000600067245 */ /* 0x000fe20000201000 */
[----:B------:R-:W-:Y:S01]  /*15c40*/  HADD2.F32 R128, -RZ, R128.H1_H1 ;  /* 0x30000080ff807230 */ /* 0x000fe20000004100 */
[----:B------:R-:W-:Y:S01]  /*15c50*/  LOP3.LUT R9, R9, 0xfffffff7, RZ, 0xc0, !PT ;  /* 0xfffffff709097812 */ /* 0x000fe200078ec0ff */
[----:B------:R-:W-:Y:S01]  /*15c60*/  BSSY.RECONVERGENT B1, `(.L_x_8509) ;  /* 0x000005e000017945 */ /* 0x000fe20003800200 */
[----:B------:R-:W-:Y:S02]  /*15c70*/  IMAD.MOV.U32 R19, RZ, RZ, 0x2 ;  /* 0x00000002ff137424 */ /* 0x000fe400078e00ff */
[----:B------:R-:W-:Y:S01]  /*15c80*/  FFMA.FTZ R15, R6, R185, 1.1641532182693481445e-10 ;  /* 0x2f000000060f7423 */ /* 0x000fe200000100b9 */
[----:B------:R-:W-:Y:S01]  /*15c90*/  FMUL.FTZ R128, R128, R207 ;  /* 0x000000cf80807220 */ /* 0x000fe20000410000 */
[----:B------:R-:W-:-:S03]  /*15ca0*/  MOV R6, R2 ;  /* 0x0000000200067202 */ /* 0x000fc60000000f00 */
        /* <DEDUP_REMOVED lines=14> */
.L_x_8511:
        /* <DEDUP_REMOVED lines=13> */
.L_x_8513:
[----:B------:R-:W-:Y:S05]  /*15e60*/  BSYNC.RECONVERGENT B2 ;  /* 0x0000000000027941 */ /* 0x000fea0003800200 */
.L_x_8512:
        /* <DEDUP_REMOVED lines=56> */
[----:B------:R-:W-:Y:S01]  /*161f0*/  HFMA2 R19, -RZ, RZ, 0, 0 ;  /* 0x00000000ff137431 */ /* 0x000fe200000001ff */
[----:B------:R-:W-:Y:S02]  /*16200*/  MOV R2, R18 ;  /* 0x0000001200027202 */ /* 0x000fe40000000f00 */
[----:B------:R-:W-:Y:S01]  /*16210*/  LOP3.LUT R8, R21, R6, R17, 0x96, !PT ;  /* 0x0000000615087212 */ /* 0x000fe200078e9611 */
[----:B------:R-:W-:Y:S02]  /*16220*/  IMAD.MOV.U32 R6, RZ, RZ, R202 ;  /* 0x000000ffff067224 */ /* 0x000fe400078e00ca */
[----:B------:R-:W-:-:S07]  /*16230*/  IMAD.MOV.U32 R202, RZ, RZ, R16 ;  /* 0x000000ffffca7224 */ /* 0x000fce00078e0010 */
.L_x_8510:
[----:B------:R-:W-:Y:S05]  /*16240*/  BSYNC.RECONVERGENT B1 ;  /* 0x0000000000017941 */ /* 0x000fea0003800200 */
.L_x_8509:
[----:B------:R-:W-:Y:S01]  /*16250*/  I2FP.F32.U32 R6, R6 ;  /* 0x0000000600067245 */ /* 0x000fe20000201000 */
[----:B------:R-:W-:Y:S01]  /*16260*/  HADD2.F32 R16, -RZ, R44.H1_H1 ;  /* 0x3000002cff107230 */ /* 0x000fe20000004100 */
[----:B------:R-:W-:Y:S01]  /*16270*/  BSSY.RECONVERGENT B1, `(.L_x_8514) ;  /* 0x0000063000017945 */ /* 0x000fe20003800200 */
[----:B------:R-:W-:Y:S02]  /*16280*/  @P1 HADD2.F32 R18, -RZ, R40.H1_H1 ;  /* 0x30000028ff121230 */ /* 0x000fe40000004100 */
        /* <DEDUP_REMOVED lines=8> */
[--C-:B0-----:R-:W-:Y:S01]  /*16310*/  @P1 FADD.FTZ R133, R18, R15.reuse ;  /* 0x0000000f12851221 */ /* 0x101fe20000010000 */
        /* <DEDUP_REMOVED lines=13> */
.L_x_8516:
        /* <DEDUP_REMOVED lines=13> */
.L_x_8518:
[----:B------:R-:W-:Y:S05]  /*164c0*/  BSYNC.RECONVERGENT B2 ;  /* 0x0000000000027941 */ /* 0x000fea0003800200 */
.L_x_8517:
        /* <DEDUP_REMOVED lines=61> */
.L_x_8515:
[----:B------:R-:W-:Y:S05]  /*168a0*/  BSYNC.RECONVERGENT B1 ;  /* 0x0000000000017941 */ /* 0x000fea0003800200 */
.L_x_8514:
[----:B------:R-:W-:Y:S01]  /*168b0*/  I2FP.F32.U32 R6, R17 ;  /* 0x0000001100067245 */ /* 0x000fe20000201000 */
[----:B------:R-:W-:Y:S01]  /*168c0*/  HADD2.F32 R16, -RZ, R129.H0_H0 ;  /* 0x20000081ff107230 */ /* 0x000fe20000004100 */
        /* <DEDUP_REMOVED lines=20> */
.L_x_8521:
        /* <DEDUP_REMOVED lines=13> */
.L_x_8523:
[----:B------:R-:W-:Y:S05]  /*16ae0*/  BSYNC.RECONVERGENT B2 ;  /* 0x0000000000027941 */ /* 0x000fea0003800200 */
.L_x_8522:
        /* <DEDUP_REMOVED lines=61> */
.L_x_8520:
[----:B------:R-:W-:Y:S05]  /*16ec0*/  BSYNC.RECONVERGENT B1 ;  /* 0x0000000000017941 */ /* 0x000fea0003800200 */
.L_x_8519:
        /* <DEDUP_REMOVED lines=25> */
.L_x_8526:
        /* <DEDUP_REMOVED lines=13> */
.L_x_8528:
[----:B------:R-:W-:Y:S05]  /*17130*/  BSYNC.RECONVERGENT B2 ;  /* 0x0000000000027941 */ /* 0x000fea0003800200 */
.L_x_8527:
        /* <DEDUP_REMOVED lines=61> */
.L_x_8525:
[----:B------:R-:W-:Y:S05]  /*17510*/  BSYNC.RECONVERGENT B1 ;  /* 0x0000000000017941 */ /* 0x000fea0003800200 */
.L_x_8524:
[----:B------:R-:W-:Y:S01]  /*17520*/  I2FP.F32.U32 R6, R6 ;  /* 0x0000000600067245 */ /* 0x000fe20000201000 */
[----:B------:R-:W-:Y:S01]  /*17530*/  HADD2.F32 R18, -RZ, R129.H1_H1 ;  /* 0x30000081ff127230 */ /* 0x000fe20000004100 */
[----:B------:R-:W-:Y:S01]  /*17540*/  LOP3.LUT R9, R9, 0xfffffffd, RZ, 0xc0, !PT ;  /* 0xfffffffd09097812 */ /* 0x000fe200078ec0ff */
[----:B------:R-:W-:Y:S01]  /*17550*/  BSSY.RECONVERGENT B1, `(.L_x_8529) ;  /* 0x000005e000017945 */ /* 0x000fe20003800200 */
[----:B------:R-:W-:Y:S02]  /*17560*/  HFMA2 R128, -RZ, RZ, 0, 1.1920928955078125e-07 ;  /* 0x00000002ff807431 */ /* 0x000fe400000001ff */
        /* <DEDUP_REMOVED lines=17> */
.L_x_8531:
        /* <DEDUP_REMOVED lines=13> */
.L_x_8533:
[----:B------:R-:W-:Y:S05]  /*17750*/  BSYNC.RECONVERGENT B2 ;  /* 0x0000000000027941 */ /* 0x000fea0003800200 */
.L_x_8532:
        /* <DEDUP_REMOVED lines=61> */
.L_x_8530:
[----:B------:R-:W-:Y:S05]  /*17b30*/  BSYNC.RECONVERGENT B1 ;  /* 0x0000000000017941 */ /* 0x000fea0003800200 */
.L_x_8529:
        /* <DEDUP_REMOVED lines=26> */
.L_x_8536:
        /* <DEDUP_REMOVED lines=13> */
.L_x_8538:
[----:B------:R-:W-:Y:S05]  /*17db0*/  BSYNC.RECONVERGENT B2 ;  /* 0x0000000000027941 */ /* 0x000fea0003800200 */
.L_x_8537:
        /* <DEDUP_REMOVED lines=61> */
.L_x_8535:
[----:B------:R-:W-:Y:S05]  /*18190*/  BSYNC.RECONVERGENT B1 ;  /* 0x0000000000017941 */ /* 0x000fea0003800200 */
.L_x_8534:
        /* <DEDUP_REMOVED lines=20> */
.L_x_8541:
        /* <DEDUP_REMOVED lines=13> */
.L_x_8543:
[----:B------:R-:W-:Y:S05]  /*183b0*/  BSYNC.RECONVERGENT B2 ;  /* 0x0000000000027941 */ /* 0x000fea0003800200 */
.L_x_8542:
        /* <DEDUP_REMOVED lines=61> */
.L_x_8540:
[----:B------:R-:W-:Y:S05]  /*18790*/  BSYNC.RECONVERGENT B1 ;  /* 0x0000000000017941 */ /* 0x000fea0003800200 */
.L_x_8539:
[----:B------:R-:W-:Y:S01]  /*187a0*/  I2FP.F32.U32 R6, R6 ;  /* 0x0000000600067245 */ /* 0x000fe20000201000 */
[----:B------:R-:W-:Y:S01]  /*187b0*/  HADD2.F32 R18, -RZ, R46.H0_H0 ;  /* 0x2000002eff127230 */ /* 0x000fe20000004100 */
[----:B------:R-:W-:Y:S01]  /*187c0*/  BSSY.RECONVERGENT B1, `(.L_x_8544) ;  /* 0x0000062000017945 */ /* 0x000fe20003800200 */
[----:B------:R-:W-:Y:S02]  /*187d0*/  @P1 HADD2.F32 R129, -RZ, R42.H0_H0 ;  /* 0x2000002aff811230 */ /* 0x000fe40000004100 */
[----:B------:R-:W-:Y:S01]  /*187e0*/  FFMA.FTZ R19, R6, R185, 1.1641532182693481445e-10 ;  /* 0x2f00000006137423 */ /* 0x000fe200000100b9 */
[----:B------:R-:W-:Y:S01]  /*187f0*/  FMUL.FTZ R18, R18, R207 ;  /* 0x000000cf12127220 */ /* 0x000fe20000410000 */
[----:B------:R-:W-:-:S03]  /*18800*/  MOV R6, R2 ;  /* 0x0000000200067202 */ /* 0x000fc60000000f00 */
        /* <DEDUP_REMOVED lines=18> */
.L_x_8546:
        /* <DEDUP_REMOVED lines=13> */
.L_x_8548:
[----:B------:R-:W-:Y:S05]  /*18a00*/  BSYNC.RECONVERGENT B2 ;  /* 0x0000000000027941 */ /* 0x000fea0003800200 */
.L_x_8547:
        /* <DEDUP_REMOVED lines=61> */
.L_x_8545:
[----:B------:R-:W-:Y:S05]  /*18de0*/  BSYNC.RECONVERGENT B1 ;  /* 0x0000000000017941 */ /* 0x000fea0003800200 */
.L_x_8544:
        /* <DEDUP_REMOVED lines=20> */
.L_x_8551:
        /* <DEDUP_REMOVED lines=13> */
.L_x_8553:
[----:B------:R-:W-:Y:S05]  /*19000*/  BSYNC.RECONVERGENT B2 ;  /* 0x0000000000027941 */ /* 0x000fea0003800200 */
.L_x_8552:
        /* <DEDUP_REMOVED lines=61> */
.L_x_8550:
[----:B------:R-:W-:Y:S05]  /*193e0*/  BSYNC.RECONVERGENT B1 ;  /* 0x0000000000017941 */ /* 0x000fea0003800200 */
.L_x_8549:
        /* <DEDUP_REMOVED lines=26> */
.L_x_8556:
        /* <DEDUP_REMOVED lines=13> */
.L_x_8558:
[----:B------:R-:W-:Y:S05]  /*19660*/  BSYNC.RECONVERGENT B2 ;  /* 0x0000000000027941 */ /* 0x000fea0003800200 */
.L_x_8557:
        /* <DEDUP_REMOVED lines=61> */
.L_x_8555:
[----:B------:R-:W-:Y:S05]  /*19a40*/  BSYNC.RECONVERGENT B1 ;  /* 0x0000000000017941 */ /* 0x000fea0003800200 */
.L_x_8554:
        /* <DEDUP_REMOVED lines=20> */
.L_x_8561:
        /* <DEDUP_REMOVED lines=13> */
.L_x_8563:
[----:B------:R-:W-:Y:S05]  /*19c60*/  BSYNC.RECONVERGENT B2 ;  /* 0x0000000000027941 */ /* 0x000fea0003800200 */
.L_x_8562:
        /* <DEDUP_REMOVED lines=61> */
.L_x_8560:
[----:B------:R-:W-:Y:S05]  /*1a040*/  BSYNC.RECONVERGENT B1 ;  /* 0x0000000000017941 */ /* 0x000fea0003800200 */
.L_x_8559:
        /* <DEDUP_REMOVED lines=26> */
.L_x_8566:
        /* <DEDUP_REMOVED lines=13> */
.L_x_8568:
[----:B------:R-:W-:Y:S05]  /*1a2c0*/  BSYNC.RECONVERGENT B2 ;  /* 0x0000000000027941 */ /* 0x000fea0003800200 */
.L_x_8567:
        /* <DEDUP_REMOVED lines=61> */
.L_x_8565:
[----:B------:R-:W-:Y:S05]  /*1a6a0*/  BSYNC.RECONVERGENT B1 ;  /* 0x0000000000017941 */ /* 0x000fea0003800200 */
.L_x_8564:
        /* <DEDUP_REMOVED lines=20> */
.L_x_8571:
        /* <DEDUP_REMOVED lines=15> */
.L_x_8573:
[----:B------:R-:W-:Y:S05]  /*1a8e0*/  BSYNC.RECONVERGENT B2 ;  /* 0x0000000000027941 */ /* 0x000fea0003800200 */
.L_x_8572:
        /* <DEDUP_REMOVED lines=61> */
.L_x_8570:
[----:B------:R-:W-:Y:S05]  /*1acc0*/  BSYNC.RECONVERGENT B1 ;  /* 0x0000000000017941 */ /* 0x000fea0003800200 */
.L_x_8569:
[----:B------:R-:W-:Y:S01]  /*1acd0*/  I2FP.F32.U32 R128, R130 ;  /* 0x0000008200807245 */ /* 0x000fe20000201000 */
[----:B------:R-:W-:-:S04]  /*1ace0*/  HADD2.F32 R130, -RZ, R47.H1_H1 ;  /* 0x3000002fff827230 */ /* 0x000fc80000004100 */
[----:B------:R-:W-:Y:S01]  /*1acf0*/  FFMA.FTZ R185, R128, R185, 1.1641532182693481445e-10 ;  /* 0x2f00000080b97423 */ /* 0x000fe200000100b9 */
[----:B------:R-:W-:Y:S01]  /*1ad00*/  FMUL.FTZ R129, R130, R207 ;  /* 0x000000cf82817220 */ /* 0x000fe20000410000 */
[----:B------:R-:W-:-:S03]  /*1ad10*/  PRMT R130, R208, 0x5410, R209 ;  /* 0x00005410d0827816 */ /* 0x000fc600000000d1 */
[----:B------:R-:W-:Y:S01]  /*1ad20*/  FSETP.GTU.FTZ.AND P6, PT, R185, R206, PT ;  /* 0x000000ceb900720b */ /* 0x000fe20003fdc000 */
[----:B------:R-:W-:-:S03]  /*1ad30*/  @P1 HADD2.F32 R185, -RZ, R43.H1_H1 ;  /* 0x3000002bffb91230 */ /* 0x000fc60000004100 */
        /* <DEDUP_REMOVED lines=11> */
.L_x_8493:
        /* <DEDUP_REMOVED lines=16> */
.L_x_8577:
        /* <DEDUP_REMOVED lines=13> */
.L_x_8579:
[----:B------:R-:W-:Y:S05]  /*1afc0*/  BSYNC.RECONVERGENT B2 ;  /* 0x0000000000027941 */ /* 0x000fea0003800200 */
.L_x_8578:
        /* <DEDUP_REMOVED lines=57> */
[----:B------:R-:W-:-:S03]  /*1b360*/  IMAD.MOV.U32 R133, RZ, RZ, RZ ;  /* 0x000000ffff857224 */ /* 0x000fc600078e00ff */
[----:B------:R-:W-:Y:S01]  /*1b370*/  LOP3.LUT R8, R23, R6, R203, 0x96, !PT ;  /* 0x0000000617087212 */ /* 0x000fe200078e96cb */
[----:B------:R-:W-:-:S07]  /*1b380*/  IMAD.MOV.U32 R23, RZ, RZ, R194 ;  /* 0x000000ffff177224 */ /* 0x000fce00078e00c2 */
.L_x_8576:
[----:B------:R-:W-:Y:S05]  /*1b390*/  BSYNC.RECONVERGENT B1 ;  /* 0x0000000000017941 */ /* 0x000fea0003800200 */
.L_x_8575:
[----:B------:R-:W0:Y:S01]  /*1b3a0*/  LDC R207, c[0x0][0x408] ;  /* 0x00010200ffcf7b82 */ /* 0x000e220000000800 */
[----:B------:R-:W-:Y:S01]  /*1b3b0*/  I2FP.F32.U32 R6, R23 ;  /* 0x0000001700067245 */ /* 0x000fe20000201000 */
[----:B------:R-:W-:Y:S02]  /*1b3c0*/  HFMA2 R185, -RZ, RZ, 0.1171875, 0 ;  /* 0x2f800000ffb97431 */ /* 0x000fe400000001ff */
[----:B-----5:R-:W-:Y:S01]  /*1b3d0*/  HADD2.F32 R132, -RZ, R128.H0_H0 ;  /* 0x20000080ff847230 */ /* 0x020fe20000004100 */
[----:B------:R-:W-:Y:S01]  /*1b3e0*/  ISETP.NE.AND P2, PT, R133, 0x1, PT ;  /* 0x000000018500780c */ /* 0x000fe20003f45270 */
[----:B------:R-:W-:Y:S01]  /*1b3f0*/  BSSY.RECONVERGENT B1, `(.L_x_8580) ;  /* 0x0000062000017945 */ /* 0x000fe20003800200 */
[----:B------:R-:W-:Y:S01]  /*1b400*/  LOP3.LUT R9, R9, 0xffffffef, RZ, 0xc0, !PT ;  /* 0xffffffef09097812 */ /* 0x000fe200078ec0ff */
[----:B------:R-:W-:Y:S01]  /*1b410*/  FFMA.FTZ R23, R6, R185, 1.1641532182693481445e-10 ;  /* 0x2f00000006177423 */ /* 0x000fe200000100b9 */
[----:B------:R-:W1:Y:S01]  /*1b420*/  LDC R206, c[0x0][0x404] ;  /* 0x00010100ffce7b82 */ /* 0x000e620000000800 */
[----:B------:R-:W-:-:S02]  /*1b430*/  @P1 HADD2.F32 R6, -RZ, R40.H0_H0 ;  /* 0x20000028ff061230 */ /* 0x000fc40000004100 */
[----:B0-----:R-:W-:Y:S01]  /*1b440*/  FMUL.FTZ R132, R132, R207 ;  /* 0x000000cf84847220 */ /* 0x001fe20000410000 */
[----:B-1----:R-:W-:-:S04]  /*1b450*/  FSETP.GTU.FTZ.AND P3, PT, R23, R206, PT ;  /* 0x000000ce1700720b */ /* 0x002fc80003f7c000 */
        /* <DEDUP_REMOVED lines=16> */
.L_x_8582:
        /* <DEDUP_REMOVED lines=13> */
.L_x_8584:
[----:B------:R-:W-:Y:S05]  /*1b630*/  BSYNC.RECONVERGENT B2 ;  /* 0x0000000000027941 */ /* 0x000fea0003800200 */
.L_x_8583:
        /* <DEDUP_REMOVED lines=61> */
.L_x_8581:
[----:B------:R-:W-:Y:S05]  /*1ba10*/  BSYNC.RECONVERGENT B1 ;  /* 0x0000000000017941 */ /* 0x000fea0003800200 */
.L_x_8580:
[----:B------:R-:W-:Y:S01]  /*1ba20*/  I2FP.F32.U32 R6, R6 ;  /* 0x0000000600067245 */ /* 0x000fe20000201000 */
[----:B------:R-:W-:Y:S01]  /*1ba30*/  HADD2.F32 R128, -RZ, R128.H1_H1 ;  /* 0x30000080ff807230 */ /* 0x000fe20000004100 */
[----:B------:R-:W-:Y:S01]  /*1ba40*/  LOP3.LUT R9, R9, 0xfffffff7, RZ, 0xc0, !PT ;  /* 0xfffffff709097812 */ /* 0x000fe200078ec0ff */
[----:B------:R-:W-:Y:S01]  /*1ba50*/  BSSY.RECONVERGENT B1, `(.L_x_8585) ;  /* 0x0000061000017945 */ /* 0x000fe20003800200 */
[----:B------:R-:W-:Y:S02]  /*1ba60*/  HFMA2 R148, -RZ, RZ, 0, 1.1920928955078125e-07 ;  /* 0x00000002ff947431 */ /* 0x000fe400000001ff */
[----:B------:R-:W-:Y:S01]  /*1ba70*/  FFMA.FTZ R133, R6, R185, 1.1641532182693481445e-10 ;  /* 0x2f00000006857423 */ /* 0x000fe200000100b9 */
[----:B------:R-:W-:Y:S01]  /*1ba80*/  FMUL.FTZ R128, R128, R207 ;  /* 0x000000cf80807220 */ /* 0x000fe20000410000 */
[----:B------:R-:W-:-:S03]  /*1ba90*/  @P1 HADD2.F32 R6, -RZ, R40.H1_H1 ;  /* 0x30000028ff061230 */ /* 0x000fc60000004100 */
[----:B------:R-:W-:-:S04]  /*1baa0*/  FSETP.GTU.FTZ.AND P2, PT, R133, R206, PT ;  /* 0x000000ce8500720b */ /* 0x000fc80003f5c000 */
[----:B------:R-:W-:Y:S02]  /*1bab0*/  FSEL R133, R128, RZ, !P2 ;  /* 0x000000ff80857208 */ /* 0x000fe40005000000 */
[----:B------:R-:W-:Y:S02]  /*1bac0*/  PLOP3.LUT P3, PT, P2, PT, PT, 0x8, 0x80 ;  /* 0x000000000080781c */ /* 0x000fe4000176e170 */
[----:B------:R-:W-:Y:S01]  /*1bad0*/  ISETP.NE.AND P2, PT, R132, 0x1, PT ;  /* 0x000000018400780c */ /* 0x000fe20003f45270 */
[----:B------:R-:W-:Y:S01]  /*1bae0*/  @P1 FADD.FTZ R133, R6, R133 ;  /* 0x0000008506851221 */ /* 0x000fe20000010000 */
[----:B------:R-:W-:-:S04]  /*1baf0*/  IMAD.MOV.U32 R6, RZ, RZ, R2 ;  /* 0x000000ffff067224 */ /* 0x000fc800078e0002 */
        /* <DEDUP_REMOVED lines=11> */
.L_x_8587:
        /* <DEDUP_REMOVED lines=13> */
.L_x_8589:
[----:B------:R-:W-:Y:S05]  /*1bc80*/  BSYNC.RECONVERGENT B2 ;  /* 0x0000000000027941 */ /* 0x000fea0003800200 */
.L_x_8588:
        /* <DEDUP_REMOVED lines=61> */
.L_x_8586:
[----:B------:R-:W-:Y:S05]  /*1c060*/  BSYNC.RECONVERGENT B1 ;  /* 0x0000000000017941 */ /* 0x000fea0003800200 */
.L_x_8585:
[----:B------:R-:W-:Y:S01]  /*1c070*/  I2FP.F32.U32 R6, R6 ;  /* 0x0000000600067245 */ /* 0x000fe20000201000 */
[----:B------:R-:W-:Y:S01]  /*1c080*/  HADD2.F32 R128, -RZ, R129.H0_H0 ;  /* 0x20000081ff807230 */ /* 0x000fe20000004100 */
[----:B------:R-:W-:Y:S01]  /*1c090*/  LOP3.LUT R9, R9, 0xfffffffb, RZ, 0xc0, !PT ;  /* 0xfffffffb09097812 */ /* 0x000fe200078ec0ff */
[----:B------:R-:W-:Y:S01]  /*1c0a0*/  @P1 HADD2.F32 R167, -RZ, R41.H0_H0 ;  /* 0x20000029ffa71230 */ /* 0x000fe20000004100 */
[----:B------:R-:W-:Y:S01]  /*1c0b0*/  BSSY.RECONVERGENT B1, `(.L_x_8590) ;  /* 0x0000060000017945 */ /* 0x000fe20003800200 */
[----:B------:R-:W-:Y:S01]  /*1c0c0*/  FFMA.FTZ R147, R6, R185, 1.1641532182693481445e-10 ;  /* 0x2f00000006937423 */ /* 0x000fe200000100b9 */
[----:B------:R-:W-:Y:S01]  /*1c0d0*/  FMUL.FTZ R128, R128, R207 ;  /* 0x000000cf80807220 */ /* 0x000fe20000410000 */
[----:B------:R-:W-:-:S03]  /*1c0e0*/  MOV R6, R2 ;  /* 0x0000000200067202 */ /* 0x000fc60000000f00 */
[----:B------:R-:W-:-:S04]  /*1c0f0*/  FSETP.GTU.FTZ.AND P2, PT, R147, R206, PT ;  /* 0x000000ce9300720b */ /* 0x000fc80003f5c000 */
[----:B------:R-:W-:Y:S02]  /*1c100*/  FSEL R132, R128, RZ, !P2 ;  /* 0x000000ff80847208 */ /* 0x000fe40005000000 */
[----:B------:R-:W-:Y:S02]  /*1c110*/  PLOP3.LUT P3, PT, P2, PT, PT, 0x8, 0x80 ;  /* 0x000000000080781c */ /* 0x000fe4000176e170 */
[----:B------:R-:W-:Y:S01]  /*1c120*/  ISETP.NE.AND P2, PT, R148, 0x1, PT ;  /* 0x000000019400780c */ /* 0x000fe20003f45270 */
[----:B------:R-:W-:Y:S01]  /*1c130*/  @P1 FADD.FTZ R132, R167, R132 ;  /* 0x00000084a7841221 */ /* 0x000fe20000010000 */
[----:B------:R-:W-:-:S04]  /*1c140*/  IMAD.MOV.U32 R167, RZ, RZ, 0x2 ;  /* 0x00000002ffa77424 */ /* 0x000fc800078e00ff */
        /* <DEDUP_REMOVED lines=11> */
.L_x_8592:
        /* <DEDUP_REMOVED lines=13> */
.L_x_8594:
[----:B------:R-:W-:Y:S05]  /*1c2d0*/  BSYNC.RECONVERGENT B2 ;  /* 0x0000000000027941 */ /* 0x000fea0003800200 */
.L_x_8593:
        /* <DEDUP_REMOVED lines=50> */
[----:B------:R-:W-:Y:S02]  /*1c600*/  HFMA2 R167, -RZ, RZ, 0, 0 ;  /* 0x00000000ffa77431 */ /* 0x000fe400000001ff */
        /* <DEDUP_REMOVED lines=10> */
.L_x_8591:
[----:B------:R-:W-:Y:S05]  /*1c6b0*/  BSYNC.RECONVERGENT B1 ;  /* 0x0000000000017941 */ /* 0x000fea0003800200 */
.L_x_8590:
[----:B------:R-:W-:Y:S01]  /*1c6c0*/  I2FP.F32.U32 R6, R6 ;  /* 0x0000000600067245 */ /* 0x000fe20000201000 */
[----:B------:R-:W-:Y:S01]  /*1c6d0*/  HADD2.F32 R128, -RZ, R129.H1_H1 ;  /* 0x30000081ff807230 */ /* 0x000fe20000004100 */
[----:B------:R-:W-:Y:S01]  /*1c6e0*/  LOP3.LUT R9, R9, 0xfffffffd, RZ, 0xc0, !PT ;  /* 0xfffffffd09097812 */ /* 0x000fe200078ec0ff */
[----:B------:R-:W-:Y:S01]  /*1c6f0*/  BSSY.RECONVERGENT B1, `(.L_x_8595) ;  /* 0x0000061000017945 */ /* 0x000fe20003800200 */
[----:B------:R-:W-:Y:S02]  /*1c700*/  IMAD.MOV.U32 R168, RZ, RZ, 0x2 ;  /* 0x00000002ffa87424 */ /* 0x000fe400078e00ff */
        /* <DEDUP_REMOVED lines=20> */
.L_x_8597:
        /* <DEDUP_REMOVED lines=13> */
.L_x_8599:
[----:B------:R-:W-:Y:S05]  /*1c920*/  BSYNC.RECONVERGENT B2 ;  /* 0x0000000000027941 */ /* 0x000fea0003800200 */
.L_x_8598:
        /* <DEDUP_REMOVED lines=61> */
.L_x_8596:
[----:B------:R-:W-:Y:S05]  /*1cd00*/  BSYNC.RECONVERGENT B1 ;  /* 0x0000000000017941 */ /* 0x000fea0003800200 */
.L_x_8595:
        /* <DEDUP_REMOVED lines=23> */
.L_x_8602:
        /* <DEDUP_REMOVED lines=13> */
.L_x_8604:
[----:B------:R-:W-:Y:S05]  /*1cf50*/  BSYNC.RECONVERGENT B2 ;  /* 0x0000000000027941 */ /* 0x000fea0003800200 */
.L_x_8603:
        /* <DEDUP_REMOVED lines=44> */
[----:B------:R-:W-:Y:S02]  /*1d220*/  VIADD R129, R196, 0xf1bbcdc8 ;  /* 0xf1bbcdc8c4817836 */ /* 0x000fe40000000000 */
[----:B------:R-:W-:Y:S01]  /*1d230*/  IMAD.WIDE.U32 R6, R7, -0x2daee0ad, RZ ;  /* 0xd2511f5307067825 */ /* 0x000fe200078e00ff */
[----:B------:R-:W-:Y:S02]  /*1d240*/  LOP3.LUT R200, R167, R200, R199, 0x96, !PT ;  /* 0x000000c8a7c87212 */ /* 0x000fe400078e96c7 */
[----:B------:R-:W-:-:S03]  /*1d250*/  IADD3 R167, PT, PT, R197, -0x24c28bd8, RZ ;  /* 0xdb3d7428c5a77810 */ /* 0x000fc60007ffe0ff */
        /* <DEDUP_REMOVED lines=13> */
.L_x_8601:
[----:B------:R-:W-:Y:S05]  /*1d330*/  BSYNC.RECONVERGENT B1 ;  /* 0x0000000000017941 */ /* 0x000fea0003800200 */
.L_x_8600:
[----:B------:R-:W-:Y:S01]  /*1d340*/  I2FP.F32.U32 R6, R6 ;  /* 0x0000000600067245 */ /* 0x000fe20000201000 */
[----:B------:R-:W-:Y:S01]  /*1d350*/  HADD2.F32 R130, -RZ, R130.H1_H1 ;  /* 0x30000082ff827230 */ /* 0x000fe20000004100 */
[----:B------:R-:W-:Y:S01]  /*1d360*/  ISETP.NE.AND P4, PT, R128, 0x1, PT ;  /* 0x000000018000780c */ /* 0x000fe20003f85270 */
[----:B------:R-:W-:Y:S01]  /*1d370*/  BSSY.RECONVERGENT B1, `(.L_x_8605) ;  /* 0x000005f000017945 */ /* 0x000fe20003800200 */
[----:B------:R-:W-:Y:S02]  /*1d380*/  IMAD.MOV.U32 R198, RZ, RZ, 0x2 ;  /* 0x00000002ffc67424 */ /* 0x000fe400078e00ff */
[----:B------:R-:W-:Y:S01]  /*1d390*/  FFMA.FTZ R129, R6, R185, 1.1641532182693481445e-10 ;  /* 0x2f00000006817423 */ /* 0x000fe200000100b9 */
[----:B------:R-:W-:Y:S01]  /*1d3a0*/  FMUL.FTZ R130, R130, R207 ;  /* 0x000000cf82827220 */ /* 0x000fe20000410000 */
[----:B------:R-:W-:-:S03]  /*1d3b0*/  @P1 HADD2.F32 R6, -RZ, R42.H1_H1 ;  /* 0x3000002aff061230 */ /* 0x000fc60000004100 */
[----:B------:R-:W-:-:S04]  /*1d3c0*/  FSETP.GTU.FTZ.AND P3, PT, R129, R206, PT ;  /* 0x000000ce8100720b */ /* 0x000fc80003f7c000 */
        /* <DEDUP_REMOVED lines=14> */
.L_x_8607:
        /* <DEDUP_REMOVED lines=13> */
.L_x_8609:
[----:B------:R-:W-:Y:S05]  /*1d580*/  BSYNC.RECONVERGENT B2 ;  /* 0x0000000000027941 */ /* 0x000fea0003800200 */
.L_x_8608:
        /* <DEDUP_REMOVED lines=61> */
.L_x_8606:
[----:B------:R-:W-:Y:S05]  /*1d960*/  BSYNC.RECONVERGENT B1 ;  /* 0x0000000000017941 */ /* 0x000fea0003800200 */
.L_x_8605:
        /* <DEDUP_REMOVED lines=23> */
.L_x_8612:
        /* <DEDUP_REMOVED lines=13> */
.L_x_8614:
[----:B------:R-:W-:Y:S05]  /*1dbb0*/  BSYNC.RECONVERGENT B2 ;  /* 0x0000000000027941 */ /* 0x000fea0003800200 */
.L_x_8613:
        /* <DEDUP_REMOVED lines=61> */
.L_x_8611:
[----:B------:R-:W-:Y:S05]  /*1df90*/  BSYNC.RECONVERGENT B1 ;  /* 0x0000000000017941 */ /* 0x000fea0003800200 */
.L_x_8610:
[----:B------:R-:W-:Y:S01]  /*1dfa0*/  I2FP.F32.U32 R128, R129 ;  /* 0x0000008100807245 */ /* 0x000fe20000201000 */
[----:B------:R-:W-:Y:S01]  /*1dfb0*/  HADD2.F32 R198, -RZ, R131.H1_H1 ;  /* 0x30000083ffc67230 */ /* 0x000fe20000004100 */
[----:B------:R-:W-:Y:S02]  /*1dfc0*/  PRMT R130, R208, 0x5410, R130 ;  /* 0x00005410d0827816 */ /* 0x000fe40000000082 */
[----:B------:R-:W-:Y:S01]  /*1dfd0*/  PRMT R129, R204, 0x5410, R205 ;  /* 0x00005410cc817816 */ /* 0x000fe200000000cd */
[----:B------:R-:W-:Y:S01]  /*1dfe0*/  FFMA.FTZ R185, R128, R185, 1.1641532182693481445e-10 ;  /* 0x2f00000080b97423 */ /* 0x000fe200000100b9 */
[----:B------:R-:W-:Y:S01]  /*1dff0*/  FMUL.FTZ R198, R198, R207 ;  /* 0x000000cfc6c67220 */ /* 0x000fe20000410000 */
[----:B------:R-:W-:-:S03]  /*1e000*/  @P1 HADD2.F32 R128, -RZ, R43.H1_H1 ;  /* 0x3000002bff801230 */ /* 0x000fc60000004100 */
[----:B------:R-:W-:-:S04]  /*1e010*/  FSETP.GTU.FTZ.AND P5, PT, R185, R206, PT ;  /* 0x000000ceb900720b */ /* 0x000fc80003fbc000 */
[----:B------:R-:W-:Y:S02]  /*1e020*/  FSEL R185, R198, RZ, !P5 ;  /* 0x000000ffc6b97208 */ /* 0x000fe40006800000 */
[----:B------:R-:W-:-:S03]  /*1e030*/  PLOP3.LUT P5, PT, P5, PT, PT, 0x8, 0x80 ;  /* 0x000000000080781c */ /* 0x000fc60002fae170 */
[----:B------:R-:W-:Y:S01]  /*1e040*/  @P1 FADD.FTZ R185, R128, R185 ;  /* 0x000000b980b91221 */ /* 0x000fe20000010000 */
[----:B------:R-:W-:-:S04]  /*1e050*/  PRMT R128, R194, 0x5410, R203 ;  /* 0x00005410c2807816 */ /* 0x000fc800000000cb */
[----:B------:R-:W-:-:S04]  /*1e060*/  F2FP.F16.F32.PACK_AB R131, RZ, R185 ;  /* 0x000000b9ff83723e */ /* 0x000fc800000000ff */
[----:B------:R-:W-:-:S07]  /*1e070*/  PRMT R131, R209, 0x5410, R131 ;  /* 0x00005410d1837816 */ /* 0x000fce0000000083 */
.L_x_8574:
        /* <DEDUP_REMOVED lines=31> */
[----:B------:R-:W-:Y:S01]  /*1e270*/  LOP3.LUT R131, R15, 0xff, RZ, 0xc0, !PT ;  /* 0x000000ff0f837812 */ /* 0x000fe200078ec0ff */
[----:B------:R-:W-:Y:S01]  /*1e280*/  IMAD.WIDE.U32 R200, R200, 0x1000000, RZ ;  /* 0x01000000c8c87825 */ /* 0x000fe200078e00ff */
[----:B------:R-:W-:-:S03]  /*1e290*/  LOP3.LUT R203, R130, 0xff00, R199, 0xf8, !PT ;  /* 0x0000ff0082cb7812 */ /* 0x000fc600078ef8c7 */
[----:B------:R-:W-:Y:S01]  /*1e2a0*/  IMAD.WIDE.U32 R198, R198, 0x10000, RZ ;  /* 0x00010000c6c67825 */ /* 0x000fe200078e00ff */
[----:B------:R-:W-:-:S03]  /*1e2b0*/  LOP3.LUT R203, R203, 0xff, R18, 0xf8, !PT ;  /* 0x000000ffcbcb7812 */ /* 0x000fc600078ef812 */
[----:B------:R-:W-:Y:S01]  /*1e2c0*/  IMAD.WIDE.U32 R130, R131, 0x100, RZ ;  /* 0x0000010083827825 */ /* 0x000fe200078e00ff */
[----:B------:R-:W-:-:S03]  /*1e2d0*/  LOP3.LUT R203, R199, R203, R201, 0xfe, !PT ;  /* 0x000000cbc7cb7212 */ /* 0x000fc600078efec9 */
[----:B0-----:R-:W-:Y:S01]  /*1e2e0*/  IMAD.WIDE.U32 R128, R195, 0x8, R128 ;  /* 0x00000008c3807825 */ /* 0x001fe200078e0080 */
[----:B------:R-:W-:Y:S02]  /*1e2f0*/  LOP3.LUT R205, R130, R200, R198, 0xfe, !PT ;  /* 0x000000c882cd7212 */ /* 0x000fe400078efec6 */
[----:B------:R-:W-:Y:S02]  /*1e300*/  LOP3.LUT R131, R203, R131, RZ, 0xfc, !PT ;  /* 0x00000083cb837212 */ /* 0x000fe400078efcff */
[----:B------:R-:W-:-:S05]  /*1e310*/  LOP3.LUT R130, R205, 0xff, R14, 0xf8, !PT ;  /* 0x000000ffcd827812 */ /* 0x000fca00078ef80e */
[----:B------:R1:W-:Y:S02]  /*1e320*/  STG.E.64 desc[UR6][R128.64], R130 ;  /* 0x0000008280007986 */ /* 0x0003e4000c101b06 */
.L_x_8615:
[----:B------:R-:W-:Y:S02]  /*1e330*/  IMAD.MOV.U32 R194, RZ, RZ, R202 ;  /* 0x000000ffffc27224 */ /* 0x000fe400078e00ca */
[----:B------:R-:W-:-:S07]  /*1e340*/  VIADD R195, R195, 0x20 ;  /* 0x00000020c3c37836 */ /* 0x000fce0000000000 */
.L_x_8492:
[----:B------:R-:W-:Y:S05]  /*1e350*/  BSYNC.RECONVERGENT B0 ;  /* 0x0000000000007941 */ /* 0x000fea0003800200 */
.L_x_8491:
        /* <DEDUP_REMOVED lines=31> */
[--C-:B------:R-:W-:Y:S02]  /*1e550*/  @!P2 IMAD.MOV.U32 R202, RZ, RZ, R194.reuse ;  /* 0x000000ffffcaa224 */ /* 0x100fe400078e00c2 */
[----:B------:R-:W-:Y:S02]  /*1e560*/  @P2 IMAD.MOV.U32 R14, RZ, RZ, R7 ;  /* 0x000000ffff0e2224 */ /* 0x000fe400078e0007 */
[----:B------:R-:W-:Y:S01]  /*1e570*/  @P2 IMAD.MOV.U32 R202, RZ, RZ, R194 ;  /* 0x000000ffffca2224 */ /* 0x000fe200078e00c2 */
[----:B------:R-:W-:Y:S06]  /*1e580*/  BRA `(.L_x_8620) ;  /* 0x0000000400287947 */ /* 0x000fec0003800000 */
.L_x_8621:
        /* <DEDUP_REMOVED lines=13> */
.L_x_8623:
[----:B------:R-:W-:Y:S05]  /*1e660*/  BSYNC.RECONVERGENT B2 ;  /* 0x0000000000027941 */ /* 0x000fea0003800200 */
.L_x_8622:
        /* <DEDUP_REMOVED lines=56> */
[----:B------:R-:W-:Y:S02]  /*1e9f0*/  HFMA2 R16, -RZ, RZ, 0, 0 ;  /* 0x00000000ff107431 */ /* 0x000fe400000001ff */
[----:B------:R-:W-:Y:S01]  /*1ea00*/  IMAD.MOV.U32 R2, RZ, RZ, R14 ;  /* 0x000000ffff027224 */ /* 0x000fe200078e000e */
[----:B------:R-:W-:Y:S01]  /*1ea10*/  LOP3.LUT R8, R17, R6, R203, 0x96, !PT ;  /* 0x0000000611087212 */ /* 0x000fe200078e96cb */
[----:B------:R-:W-:-:S07]  /*1ea20*/  IMAD.MOV.U32 R14, RZ, RZ, R194 ;  /* 0x000000ffff0e7224 */ /* 0x000fce00078e00c2 */
.L_x_8620:
[----:B------:R-:W-:Y:S05]  /*1ea30*/  BSYNC.RECONVERGENT B1 ;  /* 0x0000000000017941 */ /* 0x000fea0003800200 */
.L_x_8619:
[----:B------:R-:W1:Y:S01]  /*1ea40*/  LDC R207, c[0x0][0x408] ;  /* 0x00010200ffcf7b82 */ /* 0x000e620000000800 */
[----:B------:R-:W-:Y:S01]  /*1ea50*/  I2FP.F32.U32 R15, R14 ;  /* 0x0000000e000f7245 */ /* 0x000fe20000201000 */
[----:B------:R-:W-:Y:S01]  /*1ea60*/  IMAD.MOV.U32 R186, RZ, RZ, 0x2f800000 ;  /* 0x2f800000ffba7424 */ /* 0x000fe200078e00ff */
[----:B------:R-:W-:Y:S01]  /*1ea70*/  LOP3.LUT R9, R9, 0xffffffef, RZ, 0xc0, !PT ;  /* 0xffffffef09097812 */ /* 0x000fe200078ec0ff */
[----:B-----5:R-:W-:Y:S01]  /*1ea80*/  HADD2.F32 R6, -RZ, R128.H0_H0 ;  /* 0x20000080ff067230 */ /* 0x020fe20000004100 */
[----:B------:R-:W-:Y:S01]  /*1ea90*/  BSSY.RECONVERGENT B1, `(.L_x_8624) ;  /* 0x000005f000017945 */ /* 0x000fe20003800200 */
[----:B------:R-:W-:Y:S01]  /*1eaa0*/  FFMA.FTZ R15, R15, R186, 1.1641532182693481445e-10 ;  /* 0x2f0000000f0f7423 */ /* 0x000fe200000100ba */
[----:B------:R-:W-:Y:S01]  /*1eab0*/  IMAD.MOV.U32 R18, RZ, RZ, 0x2 ;  /* 0x00000002ff127424 */ /* 0x000fe200078e00ff */
[----:B------:R-:W2:Y:S01]  /*1eac0*/  LDC R206, c[0x0][0x404] ;  /* 0x00010100ffce7b82 */ /* 0x000ea20000000800 */
[----:B-1----:R-:W-:Y:S02]  /*1ead0*/  FMUL.FTZ R6, R6, R207 ;  /* 0x000000cf06067220 */ /* 0x002fe40000410000 */
[----:B--2---:R-:W-:-:S02]  /*1eae0*/  FSETP.GTU.FTZ.AND P2, PT, R15, R206, PT ;  /* 0x000000ce0f00720b */ /* 0x004fc40003f5c000 */
        /* <DEDUP_REMOVED lines=14> */
.L_x_8626:
        /* <DEDUP_REMOVED lines=13> */
.L_x_8628:
[----:B------:R-:W-:Y:S05]  /*1eca0*/  BSYNC.RECONVERGENT B2 ;  /* 0x0000000000027941 */ /* 0x000fea0003800200 */
.L_x_8627:
        /* <DEDUP_REMOVED lines=61> */
.L_x_8625:
[----:B------:R-:W-:Y:S05]  /*1f080*/  BSYNC.RECONVERGENT B1 ;  /* 0x0000000000017941 */ /* 0x000fea0003800200 */
.L_x_8624:
[----:B------:R-:W-:Y:S01]  /*1f090*/  I2FP.F32.U32 R15, R15 ;  /* 0x0000000f000f7245 */ /* 0x000fe20000201000 */
[----:B------:R-:W-:Y:S01]  /*1f0a0*/  HADD2.F32 R6, -RZ, R44.H0_H0 ;  /* 0x2000002cff067230 */ /* 0x000fe20000004100 */
[----:B------:R-:W-:Y:S01]  /*1f0b0*/  BSSY.RECONVERGENT B1, `(.L_x_8629) ;  /* 0x0000062000017945 */ /* 0x000fe20003800200 */
[----:B------:R-:W-:Y:S02]  /*1f0c0*/  @P1 HADD2.F32 R17, -RZ, R40.H0_H0 ;  /* 0x20000028ff111230 */ /* 0x000fe40000004100 */
        /* <DEDUP_REMOVED lines=21> */
.L_x_8631:
        /* <DEDUP_REMOVED lines=13> */
.L_x_8633:
[----:B------:R-:W-:Y:S05]  /*1f2f0*/  BSYNC.RECONVERGENT B2 ;  /* 0x0000000000027941 */ /* 0x000fea0003800200 */
.L_x_8632:
        /* <DEDUP_REMOVED lines=59> */
[----:B------:R-:W-:Y:S02]  /*1f6b0*/  IMAD.MOV.U32 R202, RZ, RZ, R16 ;  /* 0x000000ffffca7224 */ /* 0x000fe400078e0010 */
[----:B------:R-:W-:-:S07]  /*1f6c0*/  HFMA2 R16, -RZ, RZ, 0, 0 ;  /* 0x00000000ff107431 */ /* 0x000fce00000001ff */
.L_x_8630:
[----:B------:R-:W-:Y:S05]  /*1f6d0*/  BSYNC.RECONVERGENT B1 ;  /* 0x0000000000017941 */ /* 0x000fea0003800200 */
.L_x_8629:
        /* <DEDUP_REMOVED lines=22> */
.L_x_8636:
        /* <DEDUP_REMOVED lines=13> */
.L_x_8638:
[----:B------:R-:W-:Y:S05]  /*1f910*/  BSYNC.RECONVERGENT B2 ;  /* 0x0000000000027941 */ /* 0x000fea0003800200 */
.L_x_8637:
        /* <DEDUP_REMOVED lines=61> */
.L_x_8635:
[----:B------:R-:W-:Y:S05]  /*1fcf0*/  BSYNC.RECONVERGENT B1 ;  /* 0x0000000000017941 */ /* 0x000fea0003800200 */
.L_x_8634:
[----:B------:R-:W-:Y:S01]  /*1fd00*/  I2FP.F32.U32 R17, R6 ;  /* 0x0000000600117245 */ /* 0x000fe20000201000 */
[----:B------:R-:W-:Y:S01]  /*1fd10*/  HADD2.F32 R6, -RZ, R44.H1_H1 ;  /* 0x3000002cff067230 */ /* 0x000fe20000004100 */
[----:B------:R-:W-:Y:S01]  /*1fd20*/  BSSY.RECONVERGENT B1, `(.L_x_8639) ;  /* 0x0000063000017945 */ /* 0x000fe20003800200 */
[----:B------:R-:W-:Y:S02]  /*1fd30*/  @P1 HADD2.F32 R18, -RZ, R40.H1_H1 ;  /* 0x30000028ff121230 */ /* 0x000fe40000004100 */
        /* <DEDUP_REMOVED lines=8> */
[----:B------:R-:W-:-:S03]  /*1fdc0*/  IMAD.MOV.U32 R16, RZ, RZ, 0x2 ;  /* 0x00000002ff107424 */ /* 0x000fc600078e00ff */
[--C-:B0-----:R-:W-:Y:S01]  /*1fdd0*/  @P1 FADD.FTZ R39, R18, R15.reuse ;  /* 0x0000000f12271221 */ /* 0x101fe20000010000 */
        /* <DEDUP_REMOVED lines=12> */
.L_x_8641:
        /* <DEDUP_REMOVED lines=13> */
.L_x_8643:
[----:B------:R-:W-:Y:S05]  /*1ff70*/  BSYNC.RECONVERGENT B2 ;  /* 0x0000000000027941 */ /* 0x000fea0003800200 */
.L_x_8642:
        /* <DEDUP_REMOVED lines=61> */
.L_x_8640:
[----:B------:R-:W-:Y:S05]  /*20350*/  BSYNC.RECONVERGENT B1 ;  /* 0x0000000000017941 */ /* 0x000fea0003800200 */
.L_x_8639:
[----:B------:R-:W-:Y:S01]  /*20360*/  I2FP.F32.U32 R17, R17 ;  /* 0x0000001100117245 */ /* 0x000fe20000201000 */
[----:B------:R-:W-:Y:S01]  /*20370*/  HADD2.F32 R6, -RZ, R129.H0_H0 ;  /* 0x20000081ff067230 */ /* 0x000fe20000004100 */
        /* <DEDUP_REMOVED lines=20> */
.L_x_8646:
        /* <DEDUP_REMOVED lines=13> */
.L_x_8648:
[----:B------:R-:W-:Y:S05]  /*20590*/  BSYNC.RECONVERGENT B2 ;  /* 0x0000000000027941 */ /* 0x000fea0003800200 */
.L_x_8647:
        /* <DEDUP_REMOVED lines=61> */
.L_x_8645:
[----:B------:R-:W-:Y:S05]  /*20970*/  BSYNC.RECONVERGENT B1 ;  /* 0x0000000000017941 */ /* 0x000fea0003800200 */
.L_x_8644:
        /* <DEDUP_REMOVED lines=14> */
[----:B------:R-:W-:-:S03]  /*20a60*/  IMAD.MOV.U32 R6, RZ, RZ, R2 ;  /* 0x000000ffff067224 */ /* 0x000fc600078e0002 */
        /* <DEDUP_REMOVED lines=10> */
.L_x_8651:
        /* <DEDUP_REMOVED lines=13> */
.L_x_8653:
[----:B------:R-:W-:Y:S05]  /*20be0*/  BSYNC.RECONVERGENT B2 ;  /* 0x0000000000027941 */ /* 0x000fea0003800200 */
.L_x_8652:
        /* <DEDUP_REMOVED lines=61> */
.L_x_8650:
[----:B------:R-:W-:Y:S05]  /*20fc0*/  BSYNC.RECONVERGENT B1 ;  /* 0x0000000000017941 */ /* 0x000fea0003800200 */
.L_x_8649:
        /* <DEDUP_REMOVED lines=22> */
.L_x_8656:
        /* <DEDUP_REMOVED lines=13> */
.L_x_8658:
[----:B------:R-:W-:Y:S05]  /*21200*/  BSYNC.RECONVERGENT B2 ;  /* 0x0000000000027941 */ /* 0x000fea0003800200 */
.L_x_8657:
        /* <DEDUP_REMOVED lines=61> */
.L_x_8655:
[----:B------:R-:W-:Y:S05]  /*215e0*/  BSYNC.RECONVERGENT B1 ;  /* 0x0000000000017941 */ /* 0x000fea0003800200 */
.L_x_8654:
        /* <DEDUP_REMOVED lines=26> */
.L_x_8661:
        /* <DEDUP_REMOVED lines=13> */
.L_x_8663:
[----:B------:R-:W-:Y:S05]  /*21860*/  BSYNC.RECONVERGENT B2 ;  /* 0x0000000000027941 */ /* 0x000fea0003800200 */
.L_x_8662:
        /* <DEDUP_REMOVED lines=58> */
[----:B------:R-:W-:Y:S02]  /*21c10*/  IMAD.MOV.U32 R202, RZ, RZ, R18 ;  /* 0x000000ffffca7224 */ /* 0x000fe400078e0012 */
[----:B------:R-:W-:Y:S01]  /*21c20*/  HFMA2 R18, -RZ, RZ, 0, 0 ;  /* 0x00000000ff127431 */ /* 0x000fe200000001ff */
[----:B------:R-:W-:-:S07]  /*21c30*/  LOP3.LUT R7, R7, R198, R129, 0x96, !PT ;  /* 0x000000c607077212 */ /* 0x000fce00078e9681 */
.L_x_8660:
[----:B------:R-:W-:Y:S05]  /*21c40*/  BSYNC.RECONVERGENT B1 ;  /* 0x0000000000017941 */ /* 0x000fea0003800200 */
.L_x_8659:
        /* <DEDUP_REMOVED lines=20> */
.L_x_8666:
        /* <DEDUP_REMOVED lines=13> */
.L_x_8668:
[----:B------:R-:W-:Y:S05]  /*21e60*/  BSYNC.RECONVERGENT B2 ;  /* 0x0000000000027941 */ /* 0x000fea0003800200 */
.L_x_8667:
        /* <DEDUP_REMOVED lines=61> */
.L_x_8665:
[----:B------:R-:W-:Y:S05]  /*22240*/  BSYNC.RECONVERGENT B1 ;  /* 0x0000000000017941 */ /* 0x000fea0003800200 */
.L_x_8664:
[----:B------:R-:W-:Y:S01]  /*22250*/  I2FP.F32.U32 R19, R128 ;  /* 0x0000008000137245 */ /* 0x000fe20000201000 */
[----:B------:R-:W-:Y:S01]  /*22260*/  HADD2.F32 R6, -RZ, R46.H0_H0 ;  /* 0x2000002eff067230 */ /* 0x000fe20000004100 */
[----:B------:R-:W-:Y:S01]  /*22270*/  BSSY.RECONVERGENT B1, `(.L_x_8669) ;  /* 0x0000062000017945 */ /* 0x000fe20003800200 */
[----:B------:R-:W-:Y:S02]  /*22280*/  @P1 HADD2.F32 R129, -RZ, R42.H0_H0 ;  /* 0x2000002aff811230 */ /* 0x000fe40000004100 */
[----:B------:R-:W-:Y:S01]  /*22290*/  FFMA.FTZ R19, R19, R186, 1.1641532182693481445e-10 ;  /* 0x2f00000013137423 */ /* 0x000fe200000100ba */
[----:B------:R-:W-:-:S04]  /*222a0*/  FMUL.FTZ R6, R6, R207 ;  /* 0x000000cf06067220 */ /* 0x000fc80000410000 */
[----:B------:R-:W-:-:S04]  /*222b0*/  FSETP.GTU.FTZ.AND P3, PT, R19, R206, PT ;  /* 0x000000ce1300720b */ /* 0x000fc80003f7c000 */
[----:B------:R-:W-:Y:S01]  /*222c0*/  FSEL R19, R6, RZ, !P3 ;  /* 0x000000ff06137208 */ /* 0x000fe20005800000 */
[----:B------:R-:W-:Y:S01]  /*222d0*/  IMAD.MOV.U32 R6, RZ, RZ, R2 ;  /* 0x000000ffff067224 */ /* 0x000fe200078e0002 */
        /* <DEDUP_REMOVED lines=16> */
.L_x_8671:
        /* <DEDUP_REMOVED lines=13> */
.L_x_8673:
[----:B------:R-:W-:Y:S05]  /*224b0*/  BSYNC.RECONVERGENT B2 ;  /* 0x0000000000027941 */ /* 0x000fea0003800200 */
.L_x_8672:
        /* <DEDUP_REMOVED lines=61> */
.L_x_8670:
[----:B------:R-:W-:Y:S05]  /*22890*/  BSYNC.RECONVERGENT B1 ;  /* 0x0000000000017941 */ /* 0x000fea0003800200 */
.L_x_8669:
        /* <DEDUP_REMOVED lines=20> */
.L_x_8676:
        /* <DEDUP_REMOVED lines=13> */
.L_x_8678:
[----:B------:R-:W-:Y:S05]  /*22ab0*/  BSYNC.RECONVERGENT B2 ;  /* 0x0000000000027941 */ /* 0x000fea0003800200 */
.L_x_8677:
        /* <DEDUP_REMOVED lines=61> */
.L_x_8675:
[----:B------:R-:W-:Y:S05]  /*22e90*/  BSYNC.RECONVERGENT B1 ;  /* 0x0000000000017941 */ /* 0x000fea0003800200 */
.L_x_8674:
        /* <DEDUP_REMOVED lines=26> */
.L_x_8681:
        /* <DEDUP_REMOVED lines=13> */
.L_x_8683:
[----:B------:R-:W-:Y:S05]  /*23110*/  BSYNC.RECONVERGENT B2 ;  /* 0x0000000000027941 */ /* 0x000fea0003800200 */
.L_x_8682:
        /* <DEDUP_REMOVED lines=58> */
[----:B------:R-:W-:Y:S01]  /*234c0*/  MOV R202, R128 ;  /* 0x0000008000ca7202 */ /* 0x000fe20000000f00 */
[----:B------:R-:W-:Y:S01]  /*234d0*/  IMAD.MOV.U32 R128, RZ, RZ, RZ ;  /* 0x000000ffff807224 */ /* 0x000fe200078e00ff */
[----:B------:R-:W-:-:S07]  /*234e0*/  LOP3.LUT R8, R201, R6, R129, 0x96, !PT ;  /* 0x00000006c9087212 */ /* 0x000fce00078e9681 */
.L_x_8680:
[----:B------:R-:W-:Y:S05]  /*234f0*/  BSYNC.RECONVERGENT B1 ;  /* 0x0000000000017941 */ /* 0x000fea0003800200 */
.L_x_8679:
        /* <DEDUP_REMOVED lines=20> */
.L_x_8686:
        /* <DEDUP_REMOVED lines=13> */
.L_x_8688:
[----:B------:R-:W-:Y:S05]  /*23710*/  BSYNC.RECONVERGENT B2 ;  /* 0x0000000000027941 */ /* 0x000fea0003800200 */
.L_x_8687:
        /* <DEDUP_REMOVED lines=58> */
[----:B------:R-:W-:Y:S01]  /*23ac0*/  LOP3.LUT R7, R7, R200, R199, 0x96, !PT ;  /* 0x000000c807077212 */ /* 0x000fe200078e96c7 */
[----:B------:R-:W-:Y:S01]  /*23ad0*/  IMAD.MOV.U32 R202, RZ, RZ, R128 ;  /* 0x000000ffffca7224 */ /* 0x000fe200078e0080 */
[----:B------:R-:W-:-:S07]  /*23ae0*/  LOP3.LUT R8, R201, R6, R129, 0x96, !PT ;  /* 0x00000006c9087212 */ /* 0x000fce00078e9681 */
.L_x_8685:
[----:B------:R-:W-:Y:S05]  /*23af0*/  BSYNC.RECONVERGENT B1 ;  /* 0x0000000000017941 */ /* 0x000fea0003800200 */
.L_x_8684:
[----:B------:R-:W-:Y:S01]  /*23b00*/  I2FP.F32.U32 R129, R130 ;  /* 0x0000008200817245 */ /* 0x000fe20000201000 */
[----:B------:R-:W-:Y:S01]  /*23b10*/  HADD2.F32 R6, -RZ, R47.H0_H0 ;  /* 0x2000002fff067230 */ /* 0x000fe20000004100 */
[----:B------:R-:W-:Y:S01]  /*23b20*/  BSSY.RECONVERGENT B1, `(.L_x_8689) ;  /* 0x0000063000017945 */ /* 0x000fe20003800200 */
[----:B------:R-:W-:Y:S02]  /*23b30*/  @P1 HADD2.F32 R199, -RZ, R43.H0_H0 ;  /* 0x2000002bffc71230 */ /* 0x000fe40000004100 */
        /* <DEDUP_REMOVED lines=22> */
.L_x_8691:
        /* <DEDUP_REMOVED lines=13> */
.L_x_8693:
[----:B------:R-:W-:Y:S05]  /*23d70*/  BSYNC.RECONVERGENT B2 ;  /* 0x0000000000027941 */ /* 0x000fea0003800200 */
.L_x_8692:
        /* <DEDUP_REMOVED lines=61> */
.L_x_8690:
[----:B------:R-:W-:Y:S05]  /*24150*/  BSYNC.RECONVERGENT B1 ;  /* 0x0000000000017941 */ /* 0x000fea0003800200 */
.L_x_8689:
        /* <DEDUP_REMOVED lines=20> */
.L_x_8696:
        /* <DEDUP_REMOVED lines=15> */
.L_x_8698:
[----:B------:R-:W-:Y:S05]  /*24390*/  BSYNC.RECONVERGENT B2 ;  /* 0x0000000000027941 */ /* 0x000fea0003800200 */
.L_x_8697:
        /* <DEDUP_REMOVED lines=61> */
.L_x_8695:
[----:B------:R-:W-:Y:S05]  /*24770*/  BSYNC.RECONVERGENT B1 ;  /* 0x0000000000017941 */ /* 0x000fea0003800200 */
.L_x_8694:
[----:B------:R-:W-:Y:S01]  /*24780*/  I2FP.F32.U32 R129, R130 ;  /* 0x0000008200817245 */ /* 0x000fe20000201000 */
[----:B------:R-:W-:Y:S01]  /*24790*/  HADD2.F32 R128, -RZ, R47.H1_H1 ;  /* 0x3000002fff807230 */ /* 0x000fe20000004100 */
[----:B------:R-:W-:Y:S01]  /*247a0*/  PRMT R130, R208, 0x5410, R209 ;  /* 0x00005410d0827816 */ /* 0x000fe200000000d1 */
[----:B------:R-:W-:Y:S02]  /*247b0*/  @P1 HADD2.F32 R131, -RZ, R43.H1_H1 ;  /* 0x3000002bff831230 */ /* 0x000fe40000004100 */
[----:B------:R-:W-:Y:S01]  /*247c0*/  FFMA.FTZ R129, R129, R186, 1.1641532182693481445e-10 ;  /* 0x2f00000081817423 */ /* 0x000fe200000100ba */
[----:B------:R-:W-:-:S04]  /*247d0*/  FMUL.FTZ R128, R128, R207 ;  /* 0x000000cf80807220 */ /* 0x000fc80000410000 */
[----:B------:R-:W-:-:S04]  /*247e0*/  FSETP.GTU.FTZ.AND P6, PT, R129, R206, PT ;  /* 0x000000ce8100720b */ /* 0x000fc80003fdc000 */
[----:B------:R-:W-:Y:S02]  /*247f0*/  FSEL R129, R128, RZ, !P6 ;  /* 0x000000ff80817208 */ /* 0x000fe40007000000 */
[----:B------:R-:W-:-:S03]  /*24800*/  SEL R128, RZ, 0x1, P6 ;  /* 0x00000001ff807807 */ /* 0x000fc60003000000 */
[----:B------:R-:W-:Y:S01]  /*24810*/  FADD.FTZ R200, R200, R129 ;  /* 0x00000081c8c87221 */ /* 0x000fe20000010000 */
[----:B------:R-:W-:Y:S02]  /*24820*/  PRMT R129, R21, 0x5410, R205 ;  /* 0x0000541015817816 */ /* 0x000fe400000000cd */
[----:B------:R-:W-:Y:S01]  /*24830*/  PRMT R21, R128, 0x7610, R21 ;  /* 0x0000761080157816 */ /* 0x000fe20000000015 */
[----:B------:R-:W-:Y:S01]  /*24840*/  @P1 FADD.FTZ R186, R131, R200 ;  /* 0x000000c883ba1221 */ /* 0x000fe20000010000 */
[----:B------:R-:W-:Y:S02]  /*24850*/  @!P1 MOV R186, R200 ;  /* 0x000000c800ba9202 */ /* 0x000fe40000000f00 */
[----:B------:R-:W-:Y:S02]  /*24860*/  PRMT R128, R194, 0x5410, R203 ;  /* 0x00005410c2807816 */ /* 0x000fe400000000cb */
[----:B------:R-:W-:-:S04]  /*24870*/  F2FP.F16.F32.PACK_AB R131, RZ, R186 ;  /* 0x000000baff83723e */ /* 0x000fc800000000ff */
[----:B------:R-:W-:Y:S01]  /*24880*/  PRMT R131, R204, 0x5410, R131 ;  /* 0x00005410cc837816 */ /* 0x000fe20000000083 */
[----:B------:R-:W-:Y:S06]  /*24890*/  BRA `(.L_x_8699) ;  /* 0x0000003000a47947 */ /* 0x000fec0003800000 */
.L_x_8618:
        /* <DEDUP_REMOVED lines=16> */
.L_x_8702:
        /* <DEDUP_REMOVED lines=13> */
.L_x_8704:
[----:B------:R-:W-:Y:S05]  /*24a70*/  BSYNC.RECONVERGENT B2 ;  /* 0x0000000000027941 */ /* 0x000fea0003800200 */
.L_x_8703:
        /* <DEDUP_REMOVED lines=60> */
.L_x_8701:
[----:B------:R-:W-:Y:S05]  /*24e40*/  BSYNC.RECONVERGENT B1 ;  /* 0x0000000000017941 */ /* 0x000fea0003800200 */
.L_x_8700:
[----:B------:R-:W0:Y:S01]  /*24e50*/  LDC R207, c[0x0][0x408] ;  /* 0x00010200ffcf7b82 */ /* 0x000e220000000800 */
[----:B------:R-:W-:Y:S01]  /*24e60*/  I2FP.F32.U32 R39, R24 ;  /* 0x0000001800277245 */ /* 0x000fe20000201000 */
[----:B------:R-:W-:Y:S01]  /*24e70*/  IMAD.MOV.U32 R186, RZ, RZ, 0x2f800000 ;  /* 0x2f800000ffba7424 */ /* 0x000fe200078e00ff */
[----:B------:R-:W-:Y:S01]  /*24e80*/  LOP3.LUT R9, R9, 0xffffffef, RZ, 0xc0, !PT ;  /* 0xffffffef09097812 */ /* 0x000fe200078ec0ff */
[----:B-----5:R-:W-:Y:S01]  /*24e90*/  HADD2.F32 R6, -RZ, R128.H0_H0 ;  /* 0x20000080ff067230 */ /* 0x020fe20000004100 */
[----:B------:R-:W-:Y:S01]  /*24ea0*/  BSSY.RECONVERGENT B1, `(.L_x_8705) ;  /* 0x0000062000017945 */ /* 0x000fe20003800200 */
[----:B------:R-:W-:Y:S01]  /*24eb0*/  FFMA.FTZ R39, R39, R186, 1.1641532182693481445e-10 ;  /* 0x2f00000027277423 */ /* 0x000fe200000100ba */
[----:B------:R-:W-:Y:S01]  /*24ec0*/  HFMA2 R149, -RZ, RZ, 0, 1.1920928955078125e-07 ;  /* 0x00000002ff957431 */ /* 0x000fe200000001ff */
[----:B------:R-:W1:Y:S01]  /*24ed0*/  LDC R206, c[0x0][0x404] ;  /* 0x00010100ffce7b82 */ /* 0x000e620000000800 */
[----:B0-----:R-:W-:Y:S02]  /*24ee0*/  FMUL.FTZ R6, R6, R207 ;  /* 0x000000cf06067220 */ /* 0x001fe40000410000 */
[----:B-1----:R-:W-:Y:S01]  /*24ef0*/  FSETP.GTU.FTZ.AND P2, PT, R39, R206, PT ;  /* 0x000000ce2700720b */ /* 0x002fe20003f5c000 */
        /* <DEDUP_REMOVED lines=17> */
.L_x_8707:
        /* <DEDUP_REMOVED lines=13> */
.L_x_8709:
[----:B------:R-:W-:Y:S05]  /*250e0*/  BSYNC.RECONVERGENT B2 ;  /* 0x0000000000027941 */ /* 0x000fea0003800200 */
.L_x_8708:
        /* <DEDUP_REMOVED lines=61> */
.L_x_8706:
[----:B------:R-:W-:Y:S05]  /*254c0*/  BSYNC.RECONVERGENT B1 ;  /* 0x0000000000017941 */ /* 0x000fea0003800200 */
.L_x_8705:
        /* <DEDUP_REMOVED lines=8> */
[----:B------:R-:W-:Y:S01]  /*25550*/  FSEL R39, R128, RZ, !P2 ;  /* 0x000000ff80277208 */ /* 0x000fe20005000000 */
[----:B------:R-:W-:Y:S01]  /*25560*/  IMAD.MOV.U32 R128, RZ, RZ, 0x2 ;  /* 0x00000002ff807424 */ /* 0x000fe200078e00ff */
        /* <DEDUP_REMOVED lines=15> */
.L_x_8712:
        /* <DEDUP_REMOVED lines=13> */
.L_x_8714:
[----:B------:R-:W-:Y:S05]  /*25730*/  BSYNC.RECONVERGENT B2 ;  /* 0x0000000000027941 */ /* 0x000fea0003800200 */
.L_x_8713:
        /* <DEDUP_REMOVED lines=61> */
.L_x_8711:
[----:B------:R-:W-:Y:S05]  /*25b10*/  BSYNC.RECONVERGENT B1 ;  /* 0x0000000000017941 */ /* 0x000fea0003800200 */
.L_x_8710:
[----:B------:R-:W-:Y:S01]  /*25b20*/  I2FP.F32.U32 R149, R6 ;  /* 0x0000000600957245 */ /* 0x000fe20000201000 */
[----:B------:R-:W-:Y:S01]  /*25b30*/  HADD2.F32 R6, -RZ, R129.H0_H0 ;  /* 0x20000081ff067230 */ /* 0x000fe20000004100 */
[----:B------:R-:W-:Y:S01]  /*25b40*/  LOP3.LUT R9, R9, 0xfffffffb, RZ, 0xc0, !PT ;  /* 0xfffffffb09097812 */ /* 0x000fe200078ec0ff */
        /* <DEDUP_REMOVED lines=22> */
.L_x_8717:
        /* <DEDUP_REMOVED lines=13> */
.L_x_8719:
[----:B------:R-:W-:Y:S05]  /*25d80*/  BSYNC.RECONVERGENT B2 ;  /* 0x0000000000027941 */ /* 0x000fea0003800200 */
.L_x_8718:
        /* <DEDUP_REMOVED lines=61> */
.L_x_8716:
[----:B------:R-:W-:Y:S05]  /*26160*/  BSYNC.RECONVERGENT B1 ;  /* 0x0000000000017941 */ /* 0x000fea0003800200 */
.L_x_8715:
        /* <DEDUP_REMOVED lines=9> */
[----:B------:R-:W-:Y:S01]  /*26200*/  IMAD.MOV.U32 R6, RZ, RZ, R2 ;  /* 0x000000ffff067224 */ /* 0x000fe200078e0002 */
[----:B------:R-:W-:Y:S02]  /*26210*/  PLOP3.LUT P3, PT, P2, PT, PT, 0x8, 0x80 ;  /* 0x000000000080781c */ /* 0x000fe4000176e170 */
[----:B------:R-:W-:Y:S01]  /*26220*/  ISETP.NE.AND P2, PT, R150, 0x1, PT ;  /* 0x000000019600780c */ /* 0x000fe20003f45270 */
[----:B------:R-:W-:Y:S01]  /*26230*/  @P1 FADD.FTZ R149, R128, R149 ;  /* 0x0000009580951221 */ /* 0x000fe20000010000 */
[----:B------:R-:W-:-:S04]  /*26240*/  HFMA2 R128, -RZ, RZ, 0, 1.1920928955078125e-07 ;  /* 0x00000002ff807431 */ /* 0x000fc800000001ff */
        /* <DEDUP_REMOVED lines=11> */
.L_x_8722:
        /* <DEDUP_REMOVED lines=13> */
.L_x_8724:
[----:B------:R-:W-:Y:S05]  /*263d0*/  BSYNC.RECONVERGENT B2 ;  /* 0x0000000000027941 */ /* 0x000fea0003800200 */
.L_x_8723:
        /* <DEDUP_REMOVED lines=61> */
.L_x_8721:
[----:B------:R-:W-:Y:S05]  /*267b0*/  BSYNC.RECONVERGENT B1 ;  /* 0x0000000000017941 */ /* 0x000fea0003800200 */
.L_x_8720:
        /* <DEDUP_REMOVED lines=10> */
[----:B------:R-:W-:Y:S02]  /*26860*/  MOV R6, R2 ;  /* 0x0000000200067202 */ /* 0x000fe40000000f00 */
[----:B------:R-:W-:Y:S01]  /*26870*/  PLOP3.LUT P2, PT, P2, PT, PT, 0x8, 0x80 ;  /* 0x000000000080781c */ /* 0x000fe2000174e170 */
        /* <DEDUP_REMOVED lines=11> */
.L_x_8727:
        /* <DEDUP_REMOVED lines=13> */
.L_x_8729:
[----:B------:R-:W-:Y:S05]  /*26a00*/  BSYNC.RECONVERGENT B2 ;  /* 0x0000000000027941 */ /* 0x000fea0003800200 */
.L_x_8728:
        /* <DEDUP_REMOVED lines=61> */
.L_x_8726:
[----:B------:R-:W-:Y:S05]  /*26de0*/  BSYNC.RECONVERGENT B1 ;  /* 0x0000000000017941 */ /* 0x000fea0003800200 */
.L_x_8725:
        /* <DEDUP_REMOVED lines=23> */
.L_x_8732:
        /* <DEDUP_REMOVED lines=13> */
.L_x_8734:
[----:B------:R-:W-:Y:S05]  /*27030*/  BSYNC.RECONVERGENT B2 ;  /* 0x0000000000027941 */ /* 0x000fea0003800200 */
.L_x_8733:
        /* <DEDUP_REMOVED lines=61> */
.L_x_8731:
[----:B------:R-:W-:Y:S05]  /*27410*/  BSYNC.RECONVERGENT B1 ;  /* 0x0000000000017941 */ /* 0x000fea0003800200 */
.L_x_8730:
        /* <DEDUP_REMOVED lines=23> */
.L_x_8737:
        /* <DEDUP_REMOVED lines=13> */
.L_x_8739:
[----:B------:R-:W-:Y:S05]  /*27660*/  BSYNC.RECONVERGENT B2 ;  /* 0x0000000000027941 */ /* 0x000fea0003800200 */
.L_x_8738:
        /* <DEDUP_REMOVED lines=61> */
.L_x_8736:
[----:B------:R-:W-:Y:S05]  /*27a40*/  BSYNC.RECONVERGENT B1 ;  /* 0x0000000000017941 */ /* 0x000fea0003800200 */
.L_x_8735:
        /* <DEDUP_REMOVED lines=14> */
.L_x_8699:
        /* <DEDUP_REMOVED lines=10> */
[----:B------:R-:W-:Y:S02]  /*27bd0*/  LOP3.LUT P1, RZ, R9, 0x10, RZ, 0xc0, !PT ;  /* 0x0000001009ff7812 */ /* 0x000fe4000782c0ff */
[----:B------:R-:W-:Y:S02]  /*27be0*/  SEL R206, RZ, 0x100, !P3 ;  /* 0x00000100ffce7807 */ /* 0x000fe40005800000 */
[----:B------:R-:W-:Y:S02]  /*27bf0*/  LOP3.LUT R194, R194, R204, R203, 0xfe, !PT ;  /* 0x000000ccc2c27212 */ /* 0x000fe400078efecb */
[----:B------:R-:W-:Y:S01]  /*27c00*/  SEL R205, RZ, 0x1, !P2 ;  /* 0x00000001ffcd7807 */ /* 0x000fe20005000000 */
[----:B0-----:R-:W-:Y:S01]  /*27c10*/  IMAD.WIDE.U32 R200, R195, 0x10, R200 ;  /* 0x00000010c3c87825 */ /* 0x001fe200078e00c8 */
[----:B------:R-:W-:-:S02]  /*27c20*/  LOP3.LUT R206, R206, R208, R207, 0xfe, !PT ;  /* 0x000000d0cece7212 */ /* 0x000fc400078efecf */
        /* <DEDUP_REMOVED lines=27> */
.L_x_8740:
[----:B------:R-:W-:Y:S01]  /*27de0*/  MOV R194, R202 ;  /* 0x000000ca00c27202 */ /* 0x000fe20000000f00 */
[----:B------:R-:W-:-:S07]  /*27df0*/  VIADD R195, R195, 0x20 ;  /* 0x00000020c3c37836 */ /* 0x000fce0000000000 */
.L_x_8617:
[----:B------:R-:W-:Y:S05]  /*27e00*/  BSYNC.RECONVERGENT B0 ;  /* 0x0000000000007941 */ /* 0x000fea0003800200 */
.L_x_8616:
        /* <DEDUP_REMOVED lines=35> */
.L_x_8746:
        /* <DEDUP_REMOVED lines=13> */
.L_x_8748:
[----:B------:R-:W-:Y:S05]  /*28110*/  BSYNC.RECONVERGENT B2 ;  /* 0x0000000000027941 */ /* 0x000fea0003800200 */
.L_x_8747:
        /* <DEDUP_REMOVED lines=60> */
.L_x_8745:
[----:B------:R-:W-:Y:S05]  /*284e0*/  BSYNC.RECONVERGENT B1 ;  /* 0x0000000000017941 */ /* 0x000fea0003800200 */
.L_x_8744:
[----:B------:R-:W1:Y:S01]  /*284f0*/  LDC R207, c[0x0][0x408] ;  /* 0x00010200ffcf7b82 */ /* 0x000e620000000800 */
[----:B------:R-:W-:Y:S01]  /*28500*/  I2FP.F32.U32 R6, R14 ;  /* 0x0000000e00067245 */ /* 0x000fe20000201000 */
[----:B------:R-:W-:Y:S02]  /*28510*/  HFMA2 R187, -RZ, RZ, 0.1171875, 0 ;  /* 0x2f800000ffbb7431 */ /* 0x000fe400000001ff */
[----:B-----5:R-:W-:Y:S01]  /*28520*/  HADD2.F32 R14, -RZ, R128.H0_H0 ;  /* 0x20000080ff0e7230 */ /* 0x020fe20000004100 */
[----:B------:R-:W-:Y:S01]  /*28530*/  LOP3.LUT R9, R9, 0xffffffef, RZ, 0xc0, !PT ;  /* 0xffffffef09097812 */ /* 0x000fe200078ec0ff */
[----:B------:R-:W-:Y:S01]  /*28540*/  BSSY.RECONVERGENT B1, `(.L_x_8749) ;  /* 0x000005f000017945 */ /* 0x000fe20003800200 */
[----:B------:R-:W-:Y:S02]  /*28550*/  IMAD.MOV.U32 R17, RZ, RZ, 0x2 ;  /* 0x00000002ff117424 */ /* 0x000fe400078e00ff */
[----:B------:R-:W-:Y:S01]  /*28560*/  FFMA.FTZ R15, R6, R187, 1.1641532182693481445e-10 ;  /* 0x2f000000060f7423 */ /* 0x000fe200000100bb */
[----:B------:R-:W2:Y:S01]  /*28570*/  LDC R206, c[0x0][0x404] ;  /* 0x00010100ffce7b82 */ /* 0x000ea20000000800 */
[----:B------:R-:W-:-:S02]  /*28580*/  IMAD.MOV.U32 R6, RZ, RZ, R2 ;  /* 0x000000ffff067224 */ /* 0x000fc400078e0002 */
[----:B-1----:R-:W-:Y:S01]  /*28590*/  FMUL.FTZ R14, R14, R207 ;  /* 0x000000cf0e0e7220 */ /* 0x002fe20000410000 */
[----:B--2---:R-:W-:-:S04]  /*285a0*/  FSETP.GTU.FTZ.AND P2, PT, R15, R206, PT ;  /* 0x000000ce0f00720b */ /* 0x004fc80003f5c000 */
        /* <DEDUP_REMOVED lines=13> */
.L_x_8751:
        /* <DEDUP_REMOVED lines=13> */
.L_x_8753:
[----:B------:R-:W-:Y:S05]  /*28750*/  BSYNC.RECONVERGENT B2 ;  /* 0x0000000000027941 */ /* 0x000fea0003800200 */
.L_x_8752:
        /* <DEDUP_REMOVED lines=61> */
.L_x_8750:
[----:B------:R-:W-:Y:S05]  /*28b30*/  BSYNC.RECONVERGENT B1 ;  /* 0x0000000000017941 */ /* 0x000fea0003800200 */
.L_x_8749:
[----:B------:R-:W-:Y:S01]  /*28b40*/  I2FP.F32.U32 R6, R6 ;  /* 0x0000000600067245 */ /* 0x000fe20000201000 */
[----:B------:R-:W-:Y:S01]  /*28b50*/  HADD2.F32 R14, -RZ, R44.H0_H0 ;  /* 0x2000002cff0e7230 */ /* 0x000fe20000004100 */
[----:B------:R-:W-:Y:S01]  /*28b60*/  BSSY.RECONVERGENT B1, `(.L_x_8754) ;  /* 0x0000062000017945 */ /* 0x000fe20003800200 */
[----:B------:R-:W-:Y:S02]  /*28b70*/  @P1 HADD2.F32 R25, -RZ, R40.H0_H0 ;  /* 0x20000028ff191230 */ /* 0x000fe40000004100 */
[----:B------:R-:W-:Y:S01]  /*28b80*/  FFMA.FTZ R15, R6, R187, 1.1641532182693481445e-10 ;  /* 0x2f000000060f7423 */ /* 0x000fe200000100bb */
[----:B------:R-:W-:Y:S01]  /*28b90*/  FMUL.FTZ R14, R14, R207 ;  /* 0x000000cf0e0e7220 */ /* 0x000fe20000410000 */
[----:B------:R-:W-:Y:S02]  /*28ba0*/  IMAD.MOV.U32 R16, RZ, RZ, 0x2 ;  /* 0x00000002ff107424 */ /* 0x000fe400078e00ff */
[----:B------:R-:W-:Y:S01]  /*28bb0*/  IMAD.MOV.U32 R6, RZ, RZ, R2 ;  /* 0x000000ffff067224 */ /* 0x000fe200078e0002 */
[----:B------:R-:W-:-:S04]  /*28bc0*/  FSETP.GTU.FTZ.AND P2, PT, R15, R206, PT ;  /* 0x000000ce0f00720b */ /* 0x000fc80003f5c000 */
[----:B------:R-:W-:Y:S02]  /*28bd0*/  FSEL R15, R14, RZ, !P2 ;  /* 0x000000ff0e0f7208 */ /* 0x000fe40005000000 */
[----:B------:R-:W-:Y:S02]  /*28be0*/  SEL R14, RZ, 0x1, P2 ;  /* 0x00000001ff0e7807 */ /* 0x000fe40001000000 */
[----:B------:R-:W-:Y:S01]  /*28bf0*/  ISETP.NE.AND P2, PT, R17, 0x1, PT ;  /* 0x000000011100780c */ /* 0x000fe20003f45270 */
[----:B------:R-:W-:-:S04]  /*28c00*/  FADD.FTZ R20, R20, R15 ;  /* 0x0000000f14147221 */ /* 0x000fc80000010000 */
        /* <DEDUP_REMOVED lines=12> */
.L_x_8756:
        /* <DEDUP_REMOVED lines=13> */
.L_x_8758:
[----:B------:R-:W-:Y:S05]  /*28da0*/  BSYNC.RECONVERGENT B2 ;  /* 0x0000000000027941 */ /* 0x000fea0003800200 */
.L_x_8757:
        /* <DEDUP_REMOVED lines=61> */
.L_x_8755:
[----:B------:R-:W-:Y:S05]  /*29180*/  BSYNC.RECONVERGENT B1 ;  /* 0x0000000000017941 */ /* 0x000fea0003800200 */
.L_x_8754:
        /* <DEDUP_REMOVED lines=22> */
.L_x_8761:
        /* <DEDUP_REMOVED lines=13> */
.L_x_8763:
[----:B------:R-:W-:Y:S05]  /*293c0*/  BSYNC.RECONVERGENT B2 ;  /* 0x0000000000027941 */ /* 0x000fea0003800200 */
.L_x_8762:
        /* <DEDUP_REMOVED lines=61> */
.L_x_8760:
[----:B------:R-:W-:Y:S05]  /*297a0*/  BSYNC.RECONVERGENT B1 ;  /* 0x0000000000017941 */ /* 0x000fea0003800200 */
.L_x_8759:
        /* <DEDUP_REMOVED lines=12> */
[--C-:B0-----:R-:W-:Y:S01]  /*29870*/  @P1 FADD.FTZ R37, R18, R15.reuse ;  /* 0x0000000f12251221 */ /* 0x101fe20000010000 */
        /* <DEDUP_REMOVED lines=13> */
.L_x_8766:
        /* <DEDUP_REMOVED lines=13> */
.L_x_8768:
[----:B------:R-:W-:Y:S05]  /*29a20*/  BSYNC.RECONVERGENT B2 ;  /* 0x0000000000027941 */ /* 0x000fea0003800200 */
.L_x_8767:
        /* <DEDUP_REMOVED lines=61> */
.L_x_8765:
[----:B------:R-:W-:Y:S05]  /*29e00*/  BSYNC.RECONVERGENT B1 ;  /* 0x0000000000017941 */ /* 0x000fea0003800200 */
.L_x_8764:
[----:B------:R-:W-:Y:S01]  /*29e10*/  I2FP.F32.U32 R6, R17 ;  /* 0x0000001100067245 */ /* 0x000fe20000201000 */
[----:B------:R-:W-:Y:S01]  /*29e20*/  HADD2.F32 R16, -RZ, R129.H0_H0 ;  /* 0x20000081ff107230 */ /* 0x000fe20000004100 */
        /* <DEDUP_REMOVED lines=20> */
.L_x_8771:
        /* <DEDUP_REMOVED lines=13> */
.L_x_8773:
[----:B------:R-:W-:Y:S05]  /*2a040*/  BSYNC.RECONVERGENT B2 ;  /* 0x0000000000027941 */ /* 0x000fea0003800200 */
.L_x_8772:
        /* <DEDUP_REMOVED lines=61> */
.L_x_8770:
[----:B------:R-:W-:Y:S05]  /*2a420*/  BSYNC.RECONVERGENT B1 ;  /* 0x0000000000017941 */ /* 0x000fea0003800200 */
.L_x_8769:
        /* <DEDUP_REMOVED lines=13> */
[----:B------:R-:W-:Y:S01]  /*2a500*/  MOV R6, R2 ;  /* 0x0000000200067202 */ /* 0x000fe20000000f00 */
        /* <DEDUP_REMOVED lines=11> */
.L_x_8776:
        /* <DEDUP_REMOVED lines=13> */
.L_x_8778:
[----:B------:R-:W-:Y:S05]  /*2a690*/  BSYNC.RECONVERGENT B2 ;  /* 0x0000000000027941 */ /* 0x000fea0003800200 */
.L_x_8777:
        /* <DEDUP_REMOVED lines=61> */
.L_x_8775:
[----:B------:R-:W-:Y:S05]  /*2aa70*/  BSYNC.RECONVERGENT B1 ;  /* 0x0000000000017941 */ /* 0x000fea0003800200 */
.L_x_8774:
        /* <DEDUP_REMOVED lines=22> */
.L_x_8781:
        /* <DEDUP_REMOVED lines=13> */
.L_x_8783:
[----:B------:R-:W-:Y:S05]  /*2acb0*/  BSYNC.RECONVERGENT B2 ;  /* 0x0000000000027941 */ /* 0x000fea0003800200 */
.L_x_8782:
        /* <DEDUP_REMOVED lines=61> */
.L_x_8780:
[----:B------:R-:W-:Y:S05]  /*2b090*/  BSYNC.RECONVERGENT B1 ;  /* 0x0000000000017941 */ /* 0x000fea0003800200 */
.L_x_8779:
[----:B------:R-:W-:Y:S01]  /*2b0a0*/  I2FP.F32.U32 R6, R6 ;  /* 0x0000000600067245 */ /* 0x000fe20000201000 */
[----:B------:R-:W-:Y:S01]  /*2b0b0*/  HADD2.F32 R18, -RZ, R45.H1_H1 ;  /* 0x3000002dff127230 */ /* 0x000fe20000004100 */
[----:B------:R-:W-:Y:S01]  /*2b0c0*/  BSSY.RECONVERGENT B1, `(.L_x_8784) ;  /* 0x0000063000017945 */ /* 0x000fe20003800200 */
[----:B------:R-:W-:Y:S02]  /*2b0d0*/  @P1 HADD2.F32 R20, -RZ, R41.H1_H1 ;  /* 0x30000029ff141230 */ /* 0x000fe40000004100 */
[----:B------:R-:W-:Y:S01]  /*2b0e0*/  FFMA.FTZ R19, R6, R187, 1.1641532182693481445e-10 ;  /* 0x2f00000006137423 */ /* 0x000fe200000100bb */
[----:B------:R-:W-:Y:S01]  /*2b0f0*/  FMUL.FTZ R18, R18, R207 ;  /* 0x000000cf12127220 */ /* 0x000fe20000410000 */
[----:B------:R-:W-:-:S03]  /*2b100*/  IMAD.MOV.U32 R129, RZ, RZ, 0x2 ;  /* 0x00000002ff817424 */ /* 0x000fc600078e00ff */
[----:B------:R-:W-:Y:S01]  /*2b110*/  FSETP.GTU.FTZ.AND P2, PT, R19, R206, PT ;  /* 0x000000ce1300720b */ /* 0x000fe20003f5c000 */
[----:B------:R-:W-:-:S03]  /*2b120*/  IMAD.MOV.U32 R19, RZ, RZ, R2 ;  /* 0x000000ffff137224 */ /* 0x000fc600078e0002 */
[----:B------:R-:W-:Y:S02]  /*2b130*/  FSEL R18, R18, RZ, !P2 ;  /* 0x000000ff12127208 */ /* 0x000fe40005000000 */
[----:B------:R-:W-:Y:S02]  /*2b140*/  SEL R6, RZ, 0x1, P2 ;  /* 0x00000001ff067807 */ /* 0x000fe40001000000 */
[----:B------:R-:W-:Y:S01]  /*2b150*/  ISETP.NE.AND P2, PT, R128, 0x1, PT ;  /* 0x000000018000780c */ /* 0x000fe20003f45270 */
[----:B------:R-:W-:-:S04]  /*2b160*/  FADD.FTZ R17, R17, R18 ;  /* 0x0000001211117221 */ /* 0x000fc80000010000 */
        /* <DEDUP_REMOVED lines=13> */
.L_x_8786:
        /* <DEDUP_REMOVED lines=13> */
.L_x_8788:
[----:B------:R-:W-:Y:S05]  /*2b310*/  BSYNC.RECONVERGENT B2 ;  /* 0x0000000000027941 */ /* 0x000fea0003800200 */
.L_x_8787:
        /* <DEDUP_REMOVED lines=61> */
.L_x_8785:
[----:B------:R-:W-:Y:S05]  /*2b6f0*/  BSYNC.RECONVERGENT B1 ;  /* 0x0000000000017941 */ /* 0x000fea0003800200 */
.L_x_8784:
        /* <DEDUP_REMOVED lines=17> */
[----:B------:R-:W-:Y:S01]  /*2b810*/  @P3 IADD3 R128, PT, PT, R129, 0x1, RZ ;  /* 0x0000000181803810 */ /* 0x000fe20007ffe0ff */
[----:B------:R-:W-:Y:S01]  /*2b820*/  @P3 IMAD.MOV.U32 R6, RZ, RZ, R7 ;  /* 0x000000ffff063224 */ /* 0x000fe200078e0007 */
[----:B------:R-:W-:Y:S06]  /*2b830*/  BRA `(.L_x_8790) ;  /* 0x00000004002c7947 */ /* 0x000fec0003800000 */
.L_x_8791:
        /* <DEDUP_REMOVED lines=8> */
[----:B------:R-:W-:Y:S02]  /*2b8c0*/  @!P3 VIADD R2, R3, 0x1 ;  /* 0x000000010302b836 */ /* 0x000fe40000000000 */
[----:B------:R-:W-:Y:S01]  /*2b8d0*/  @!P3 IMAD.MOV.U32 R5, RZ, RZ, RZ ;  /* 0x000000ffff05b224 */ /* 0x000fe200078e00ff */
[----:B------:R-:W-:-:S13]  /*2b8e0*/  ISETP.NE.AND P4, PT, R4, RZ, !P3 ;  /* 0x000000ff0400720c */ /* 0x000fda0005f85270 */
[----:B------:R-:W-:-:S04]  /*2b8f0*/  @P4 IADD3 R2, PT, PT, R3, RZ, RZ ;  /* 0x000000ff03024210 */ /* 0x000fc80007ffe0ff */
[----:B------:R-:W-:-:S07]  /*2b900*/  @!P3 MOV R3, R2 ;  /* 0x000000020003b202 */ /* 0x000fce0000000f00 */
.L_x_8793:
[----:B------:R-:W-:Y:S05]  /*2b910*/  BSYNC.RECONVERGENT B2 ;  /* 0x0000000000027941 */ /* 0x000fea0003800200 */
.L_x_8792:
[----:B------:R-:W-:Y:S01]  /*2b920*/  IMAD.WIDE.U32 R6, R4, -0x326172a9, RZ ;  /* 0xcd9e8d5704067825 */ /* 0x000fe200078e00ff */
[----:B------:R-:W-:Y:S02]  /*2b930*/  LOP3.LUT R18, R3, R199, R197, 0x96, !PT ;  /* 0x000000c703127212 */ /* 0x000fe400078e96c5 */
[----:B------:R-:W-:Y:S02]  /*2b940*/  IADD3 R171, PT, PT, R197, -0x4498517b, RZ ;  /* 0xbb67ae85c5ab7810 */ /* 0x000fe40007ffe0ff */
        /* <DEDUP_REMOVED lines=21> */
[----:B------:R-:W-:-:S03]  /*2baa0*/  IADD3 R171, PT, PT, R197, -0x56f99767, RZ ;  /* 0xa9066899c5ab7810 */ /* 0x000fc60007ffe0ff */
        /* <DEDUP_REMOVED lines=23> */
[----:B------:R-:W-:-:S03]  /*2bc20*/  IADD3 R171, PT, PT, R197, -0x695add53, RZ ;  /* 0x96a522adc5ab7810 */ /* 0x000fc60007ffe0ff */
        /* <DEDUP_REMOVED lines=9> */
[----:B------:R-:W-:Y:S01]  /*2bcc0*/  HFMA2 R128, -RZ, RZ, 0, 0 ;  /* 0x00000000ff807431 */ /* 0x000fe200000001ff */
[----:B------:R-:W-:Y:S01]  /*2bcd0*/  MOV R6, R202 ;  /* 0x000000ca00067202 */ /* 0x000fe20000000f00 */
[----:B------:R-:W-:-:S07]  /*2bce0*/  IMAD.MOV.U32 R202, RZ, RZ, R18 ;  /* 0x000000ffffca7224 */ /* 0x000fce00078e0012 */
.L_x_8790:
[----:B------:R-:W-:Y:S05]  /*2bcf0*/  BSYNC.RECONVERGENT B1 ;  /* 0x0000000000017941 */ /* 0x000fea0003800200 */
.L_x_8789:
        /* <DEDUP_REMOVED lines=13> */
[----:B------:R-:W-:Y:S01]  /*2bdd0*/  @!P1 IMAD.MOV.U32 R152, RZ, RZ, R20 ;  /* 0x000000ffff989224 */ /* 0x000fe200078e0014 */
[----:B------:R-:W-:-:S04]  /*2bde0*/  MOV R20, 0x2 ;  /* 0x0000000200147802 */ /* 0x000fc80000000f00 */
[----:B------:R-:W-:Y:S02]  /*2bdf0*/  F2FP.F16.F32.PACK_AB R208, RZ, R152 ;  /* 0x00000098ffd0723e */ /* 0x000fe400000000ff */
[----:B------:R-:W-:Y:S05]  /*2be00*/  @!P3 BRA `(.L_x_8795) ;  /* 0x00000004004cb947 */ /* 0x000fea0003800000 */
        /* <DEDUP_REMOVED lines=8> */
.L_x_8796:
        /* <DEDUP_REMOVED lines=13> */
.L_x_8798:
[----:B------:R-:W-:Y:S05]  /*2bf60*/  BSYNC.RECONVERGENT B2 ;  /* 0x0000000000027941 */ /* 0x000fea0003800200 */
.L_x_8797:
[----:B------:R-:W-:Y:S01]  /*2bf70*/  IMAD.WIDE.U32 R6, R4, -0x326172a9, RZ ;  /* 0xcd9e8d5704067825 */ /* 0x000fe200078e00ff */
[----:B------:R-:W-:-:S03]  /*2bf80*/  LOP3.LUT R128, R3, R201, R197, 0x96, !PT ;  /* 0x000000c903807212 */ /* 0x000fc600078e96c5 */
[----:B------:R-:W-:Y:S01]  /*2bf90*/  HFMA2 R20, -RZ, RZ, 0, 0 ;  /* 0x00000000ff147431 */ /* 0x000fe200000001ff */
[----:B------:R-:W-:Y:S02]  /*2bfa0*/  IADD3 R19, PT, PT, R197, -0x4498517b, RZ ;  /* 0xbb67ae85c5137810 */ /* 0x000fe40007ffe0ff */
        /* <DEDUP_REMOVED lines=27> */
[----:B------:R-:W-:Y:S02]  /*2c160*/  IADD3 R19, PT, PT, R197, -0x56f99767, RZ ;  /* 0xa9066899c5137810 */ /* 0x000fe40007ffe0ff */
[----:B------:R-:W-:Y:S01]  /*2c170*/  LOP3.LUT R7, R7, R6, R129, 0x96, !PT ;  /* 0x0000000607077212 */ /* 0x000fe200078e9681 */
[----:B------:R-:W-:Y:S01]  /*2c180*/  VIADD R129, R197, 0x646e171e ;  /* 0x646e171ec5817836 */ /* 0x000fe20000000000 */
[----:B------:R-:W-:Y:S02]  /*2c190*/  LOP3.LUT R6, R19, R200, R199, 0x96, !PT ;  /* 0x000000c813067212 */ /* 0x000fe400078e96c7 */
[----:B------:R-:W-:Y:S01]  /*2c1a0*/  IADD3 R19, PT, PT, R196, -0x4ab325aa, RZ ;  /* 0xb54cda56c4137810 */ /* 0x000fe20007ffe0ff */
[----:B------:R-:W-:-:S04]  /*2c1b0*/  IMAD.WIDE.U32 R200, R7, -0x2daee0ad, RZ ;  /* 0xd2511f5307c87825 */ /* 0x000fc800078e00ff */
[----:B------:R-:W-:Y:S01]  /*2c1c0*/  IMAD.WIDE.U32 R6, R6, -0x326172a9, RZ ;  /* 0xcd9e8d5706067825 */ /* 0x000fe200078e00ff */
[----:B------:R-:W-:-:S04]  /*2c1d0*/  LOP3.LUT R129, R129, R198, R201, 0x96, !PT ;  /* 0x000000c681817212 */ /* 0x000fc800078e96c9 */
[----:B------:R-:W-:Y:S01]  /*2c1e0*/  LOP3.LUT R19, R19, R128, R7, 0x96, !PT ;  /* 0x0000008013137212 */ /* 0x000fe200078e9607 */
[----:B------:R-:W-:-:S04]  /*2c1f0*/  IMAD.WIDE.U32 R128, R129, -0x326172a9, RZ ;  /* 0xcd9e8d5781807825 */ /* 0x000fc800078e00ff */
[----:B------:R-:W-:Y:S01]  /*2c200*/  IMAD.WIDE.U32 R198, R19, -0x2daee0ad, RZ ;  /* 0xd2511f5313c67825 */ /* 0x000fe200078e00ff */
[----:B------:R-:W-:-:S03]  /*2c210*/  IADD3 R19, PT, PT, R197, 0x1fd5c5a3, RZ ;  /* 0x1fd5c5a3c5137810 */ /* 0x000fc60007ffe0ff */
[C---:B------:R-:W-:Y:S01]  /*2c220*/  VIADD R7, R196.reuse, 0x5384540f ;  /* 0x5384540fc4077836 */ /* 0x040fe20000000000 */
[----:B------:R-:W-:Y:S02]  /*2c230*/  LOP3.LUT R200, R19, R200, R199, 0x96, !PT ;  /* 0x000000c813c87212 */ /* 0x000fe400078e96c7 */
[----:B------:R-:W-:Y:S02]  /*2c240*/  IADD3 R19, PT, PT, R196, -0xe443238, RZ ;  /* 0xf1bbcdc8c4137810 */ /* 0x000fe40007ffe0ff */
[----:B------:R-:W-:Y:S01]  /*2c250*/  LOP3.LUT R7, R7, R6, R129, 0x96, !PT ;  /* 0x0000000607077212 */ /* 0x000fe200078e9681 */
[----:B------:R-:W-:-:S04]  /*2c260*/  IMAD.WIDE.U32 R200, R200, -0x326172a9, RZ ;  /* 0xcd9e8d57c8c87825 */ /* 0x000fc800078e00ff */
[----:B------:R-:W-:Y:S01]  /*2c270*/  IMAD.WIDE.U32 R6, R7, -0x2daee0ad, RZ ;  /* 0xd2511f5307067825 */ /* 0x000fe200078e00ff */
[----:B------:R-:W-:Y:S02]  /*2c280*/  LOP3.LUT R128, R19, R128, R201, 0x96, !PT ;  /* 0x0000008013807212 */ /* 0x000fe400078e96c9 */
[C---:B------:R-:W-:Y:S01]  /*2c290*/  IADD3 R19, PT, PT, R197.reuse, -0x695add53, RZ ;  /* 0x96a522adc5137810 */ /* 0x040fe20007ffe0ff */
[----:B------:R-:W-:-:S05]  /*2c2a0*/  VIADD R129, R197, 0xdb3d7428 ;  /* 0xdb3d7428c5817836 */ /* 0x000fca0000000000 */
[----:B------:R-:W-:Y:S01]  /*2c2b0*/  LOP3.LUT R198, R129, R198, R7, 0x96, !PT ;  /* 0x000000c681c67212 */ /* 0x000fe200078e9607 */
[----:B------:R-:W-:-:S04]  /*2c2c0*/  IMAD.WIDE.U32 R128, R128, -0x2daee0ad, RZ ;  /* 0xd2511f5380807825 */ /* 0x000fc800078e00ff */
[----:B------:R-:W-:Y:S01]  /*2c2d0*/  IMAD.WIDE.U32 R198, R198, -0x326172a9, RZ ;  /* 0xcd9e8d57c6c67825 */ /* 0x000fe200078e00ff */
[----:B------:R-:W-:Y:S02]  /*2c2e0*/  LOP3.LUT R8, R19, R6, R129, 0x96, !PT ;  /* 0x0000000613087212 */ /* 0x000fe400078e9681 */
[----:B------:R-:W-:Y:S01]  /*2c2f0*/  MOV R6, R202 ;  /* 0x000000ca00067202 */ /* 0x000fe20000000f00 */
[----:B------:R-:W-:Y:S02]  /*2c300*/  VIADD R7, R196, 0x8ff34781 ;  /* 0x8ff34781c4077836 */ /* 0x000fe40000000000 */
[----:B------:R-:W-:Y:S02]  /*2c310*/  IMAD.MOV.U32 R2, RZ, RZ, R198 ;  /* 0x000000ffff027224 */ /* 0x000fe400078e00c6 */
[----:B------:R-:W-:Y:S01]  /*2c320*/  IMAD.MOV.U32 R202, RZ, RZ, R128 ;  /* 0x000000ffffca7224 */ /* 0x000fe200078e0080 */
[----:B------:R-:W-:-:S07]  /*2c330*/  LOP3.LUT R7, R7, R200, R199, 0x96, !PT ;  /* 0x000000c807077212 */ /* 0x000fce00078e96c7 */
.L_x_8795:
[----:B------:R-:W-:Y:S05]  /*2c340*/  BSYNC.RECONVERGENT B1 ;  /* 0x0000000000017941 */ /* 0x000fea0003800200 */
.L_x_8794:
        /* <DEDUP_REMOVED lines=17> */
[----:B------:R-:W-:Y:S01]  /*2c460*/  @P4 VIADD R172, R20, 0x1 ;  /* 0x0000000114ac4836 */ /* 0x000fe20000000000 */
[----:B------:R-:W-:Y:S01]  /*2c470*/  @P4 MOV R6, R7 ;  /* 0x0000000700064202 */ /* 0x000fe20000000f00 */
[----:B------:R-:W-:Y:S06]  /*2c480*/  BRA `(.L_x_8800) ;  /* 0x00000004002c7947 */ /* 0x000fec0003800000 */
.L_x_8801:
        /* <DEDUP_REMOVED lines=8> */
[----:B------:R-:W-:Y:S02]  /*2c510*/  @!P4 IADD3 R2, PT, PT, R3, 0x1, RZ ;  /* 0x000000010302c810 */ /* 0x000fe40007ffe0ff */
[----:B------:R-:W-:Y:S02]  /*2c520*/  @!P4 MOV R5, RZ ;  /* 0x000000ff0005c202 */ /* 0x000fe40000000f00 */
[----:B------:R-:W-:-:S13]  /*2c530*/  ISETP.NE.AND P5, PT, R4, RZ, !P4 ;  /* 0x000000ff0400720c */ /* 0x000fda00067a5270 */
[----:B------:R-:W-:-:S04]  /*2c540*/  @P5 IMAD.MOV R2, RZ, RZ, R3 ;  /* 0x000000ffff025224 */ /* 0x000fc800078e0203 */
[----:B------:R-:W-:-:S07]  /*2c550*/  @!P4 IMAD.MOV.U32 R3, RZ, RZ, R2 ;  /* 0x000000ffff03c224 */ /* 0x000fce00078e0002 */
.L_x_8803:
[----:B------:R-:W-:Y:S05]  /*2c560*/  BSYNC.RECONVERGENT B2 ;  /* 0x0000000000027941 */ /* 0x000fea0003800200 */
.L_x_8802:
        /* <DEDUP_REMOVED lines=14> */
[----:B------:R-:W-:Y:S01]  /*2c650*/  IMAD.MOV.U32 R172, RZ, RZ, RZ ;  /* 0x000000ffffac7224 */ /* 0x000fe200078e00ff */
[----:B------:R-:W-:Y:S01]  /*2c660*/  LOP3.LUT R198, R129, R128, R7, 0x96, !PT ;  /* 0x0000008081c67212 */ /* 0x000fe200078e9607 */
[----:B------:R-:W-:Y:S01]  /*2c670*/  IMAD.WIDE.U32 R128, R171, -0x326172a9, RZ ;  /* 0xcd9e8d57ab807825 */ /* 0x000fe200078e00ff */
[----:B------:R-:W-:-:S03]  /*2c680*/  IADD3 R7, PT, PT, R196, -0x255992d5, RZ ;  /* 0xdaa66d2bc4077810 */ /* 0x000fc60007ffe0ff */
        /* <DEDUP_REMOVED lines=38> */
[----:B------:R-:W-:Y:S02]  /*2c8f0*/  LOP3.LUT R7, R7, R200, R199, 0x96, !PT ;  /* 0x000000c807077212 */ /* 0x000fe400078e96c7 */
[----:B------:R-:W-:Y:S02]  /*2c900*/  MOV R2, R198 ;  /* 0x000000c600027202 */ /* 0x000fe40000000f00 */
[----:B------:R-:W-:Y:S01]  /*2c910*/  LOP3.LUT R8, R171, R6, R129, 0x96, !PT ;  /* 0x00000006ab087212 */ /* 0x000fe200078e9681 */
[----:B------:R-:W-:Y:S01]  /*2c920*/  IMAD.MOV.U32 R6, RZ, RZ, R202 ;  /* 0x000000ffff067224 */ /* 0x000fe200078e00ca */
[----:B------:R-:W-:-:S07]  /*2c930*/  MOV R202, R128 ;  /* 0x0000008000ca7202 */ /* 0x000fce0000000f00 */
.L_x_8800:
[----:B------:R-:W-:Y:S05]  /*2c940*/  BSYNC.RECONVERGENT B1 ;  /* 0x0000000000017941 */ /* 0x000fea0003800200 */
.L_x_8799:
        /* <DEDUP_REMOVED lines=26> */
.L_x_8806:
        /* <DEDUP_REMOVED lines=13> */
.L_x_8808:
[----:B------:R-:W-:Y:S05]  /*2cbc0*/  BSYNC.RECONVERGENT B2 ;  /* 0x0000000000027941 */ /* 0x000fea0003800200 */
.L_x_8807:
        /* <DEDUP_REMOVED lines=50> */
[----:B------:R-:W-:Y:S01]  /*2cef0*/  IADD3 R7, PT, PT, R196, -0x700cb87f, RZ ;  /* 0x8ff34781c4077810 */ /* 0x000fe20007ffe0ff */
[----:B------:R-:W-:Y:S01]  /*2cf00*/  IMAD.MOV.U32 R20, RZ, RZ, R202 ;  /* 0x000000ffff147224 */ /* 0x000fe200078e00ca */
[----:B------:R-:W-:Y:S01]  /*2cf10*/  LOP3.LUT R129, R129, R128, R201, 0x96, !PT ;  /* 0x0000008081817212 */ /* 0x000fe200078e96c9 */
[----:B------:R-:W-:-:S04]  /*2cf20*/  IMAD.WIDE.U32 R198, R199, -0x326172a9, RZ ;  /* 0xcd9e8d57c7c67825 */ /* 0x000fc800078e00ff */
[----:B------:R-:W-:Y:S01]  /*2cf30*/  IMAD.WIDE.U32 R128, R129, -0x2daee0ad, RZ ;  /* 0xd2511f5381807825 */ /* 0x000fe200078e00ff */
[----:B------:R-:W-:Y:S02]  /*2cf40*/  LOP3.LUT R7, R7, R200, R199, 0x96, !PT ;  /* 0x000000c807077212 */ /* 0x000fe400078e96c7 */
[----:B------:R-:W-:Y:S01]  /*2cf50*/  MOV R2, R198 ;  /* 0x000000c600027202 */ /* 0x000fe20000000f00 */
[----:B------:R-:W-:Y:S01]  /*2cf60*/  VIADD R201, R197, 0x96a522ad ;  /* 0x96a522adc5c97836 */ /* 0x000fe20000000000 */
[----:B------:R-:W-:Y:S01]  /*2cf70*/  MOV R202, R128 ;  /* 0x0000008000ca7202 */ /* 0x000fe20000000f00 */
[----:B------:R-:W-:-:S03]  /*2cf80*/  IMAD.MOV.U32 R128, RZ, RZ, RZ ;  /* 0x000000ffff807224 */ /* 0x000fc600078e00ff */
[----:B------:R-:W-:-:S07]  /*2cf90*/  LOP3.LUT R8, R201, R6, R129, 0x96, !PT ;  /* 0x00000006c9087212 */ /* 0x000fce00078e9681 */
.L_x_8805:
[----:B------:R-:W-:Y:S05]  /*2cfa0*/  BSYNC.RECONVERGENT B1 ;  /* 0x0000000000017941 */ /* 0x000fea0003800200 */
.L_x_8804:
        /* <DEDUP_REMOVED lines=20> */
.L_x_8811:
        /* <DEDUP_REMOVED lines=13> */
.L_x_8813:
[----:B------:R-:W-:Y:S05]  /*2d1c0*/  BSYNC.RECONVERGENT B2 ;  /* 0x0000000000027941 */ /* 0x000fea0003800200 */
.L_x_8812:
        /* <DEDUP_REMOVED lines=61> */
.L_x_8810:
[----:B------:R-:W-:Y:S05]  /*2d5a0*/  BSYNC.RECONVERGENT B1 ;  /* 0x0000000000017941 */ /* 0x000fea0003800200 */
.L_x_8809:
[----:B------:R-:W-:Y:S01]  /*2d5b0*/  I2FP.F32.U32 R6, R6 ;  /* 0x0000000600067245 */ /* 0x000fe20000201000 */
[----:B------:R-:W-:Y:S01]  /*2d5c0*/  HADD2.F32 R128, -RZ, R47.H0_H0 ;  /* 0x2000002fff807230 */ /* 0x000fe20000004100 */
[----:B------:R-:W-:Y:S01]  /*2d5d0*/  BSSY.RECONVERGENT B1, `(.L_x_8814) ;  /* 0x0000063000017945 */ /* 0x000fe20003800200 */
[----:B------:R-:W-:Y:S01]  /*2d5e0*/  @P1 HADD2.F32 R199, -RZ, R43.H0_H0 ;  /* 0x2000002bffc71230 */ /* 0x000fe20000004100 */
        /* <DEDUP_REMOVED lines=22> */
.L_x_8816:
        /* <DEDUP_REMOVED lines=13> */
.L_x_8818:
[----:B------:R-:W-:Y:S05]  /*2d820*/  BSYNC.RECONVERGENT B2 ;  /* 0x0000000000027941 */ /* 0x000fea0003800200 */
.L_x_8817:
        /* <DEDUP_REMOVED lines=58> */
[----:B------:R-:W-:Y:S01]  /*2dbd0*/  HFMA2 R198, -RZ, RZ, 0, 0 ;  /* 0x00000000ffc67431 */ /* 0x000fe200000001ff */
[----:B------:R-:W-:Y:S01]  /*2dbe0*/  MOV R129, R202 ;  /* 0x000000ca00817202 */ /* 0x000fe20000000f00 */
[----:B------:R-:W-:-:S07]  /*2dbf0*/  IMAD.MOV.U32 R202, RZ, RZ, R128 ;  /* 0x000000ffffca7224 */ /* 0x000fce00078e0080 */
.L_x_8815:
[----:B------:R-:W-:Y:S05]  /*2dc00*/  BSYNC.RECONVERGENT B1 ;  /* 0x0000000000017941 */ /* 0x000fea0003800200 */
.L_x_8814:
        /* <DEDUP_REMOVED lines=20> */
.L_x_8821:
        /* <DEDUP_REMOVED lines=15> */
.L_x_8823:
[----:B------:R-:W-:Y:S05]  /*2de40*/  BSYNC.RECONVERGENT B2 ;  /* 0x0000000000027941 */ /* 0x000fea0003800200 */
.L_x_8822:
        /* <DEDUP_REMOVED lines=54> */
[----:B------:R-:W-:Y:S02]  /*2e1b0*/  MOV R2, R130 ;  /* 0x0000008200027202 */ /* 0x000fe40000000f00 */
[----:B------:R-:W-:Y:S01]  /*2e1c0*/  LOP3.LUT R7, R7, R198, R131, 0x96, !PT ;  /* 0x000000c607077212 */ /* 0x000fe200078e9683 */
[----:B------:R-:W-:Y:S02]  /*2e1d0*/  VIADD R199, R197, 0x96a522ad ;  /* 0x96a522adc5c77836 */ /* 0x000fe40000000000 */
[----:B------:R-:W-:Y:S01]  /*2e1e0*/  IMAD.MOV.U32 R130, RZ, RZ, R202 ;  /* 0x000000ffff827224 */ /* 0x000fe200078e00ca */
[----:B------:R-:W-:Y:S02]  /*2e1f0*/  MOV R202, R128 ;  /* 0x0000008000ca7202 */ /* 0x000fe40000000f00 */
[----:B------:R-:W-:Y:S01]  /*2e200*/  LOP3.LUT R8, R199, R6, R129, 0x96, !PT ;  /* 0x00000006c7087212 */ /* 0x000fe200078e9681 */
[----:B------:R-:W-:-:S07]  /*2e210*/  IMAD.MOV.U32 R6, RZ, RZ, RZ ;  /* 0x000000ffff067224 */ /* 0x000fce00078e00ff */
.L_x_8820:
[----:B------:R-:W-:Y:S05]  /*2e220*/  BSYNC.RECONVERGENT B1 ;  /* 0x0000000000017941 */ /* 0x000fea0003800200 */
.L_x_8819:
        /* <DEDUP_REMOVED lines=18> */
.L_x_8743:
        /* <DEDUP_REMOVED lines=9> */
[----:B------:R-:W-:Y:S01]  /*2e3e0*/  @!P2 MOV R37, 0x3 ;  /* 0x000000030025a802 */ /* 0x000fe20000000f00 */
[----:B------:R-:W-:Y:S01]  /*2e3f0*/  @!P2 IMAD.MOV.U32 R202, RZ, RZ, R194 ;  /* 0x000000ffffcaa224 */ /* 0x000fe200078e00c2 */
[----:B------:R-:W-:Y:S01]  /*2e400*/  @!P2 MOV R25, R8 ;  /* 0x000000080019a202 */ /* 0x000fe20000000f00 */
[----:B------:R-:W-:Y:S01]  /*2e410*/  @P2 VIADD R37, R6, 0x1 ;  /* 0x0000000106252836 */ /* 0x000fe20000000000 */
[----:B------:R-:W-:Y:S01]  /*2e420*/  @P2 MOV R202, R194 ;  /* 0x000000c200ca2202 */ /* 0x000fe20000000f00 */
[----:B------:R-:W-:Y:S01]  /*2e430*/  @P2 IMAD.MOV.U32 R25, RZ, RZ, R7 ;  /* 0x000000ffff192224 */ /* 0x000fe200078e0007 */
[----:B------:R-:W-:Y:S06]  /*2e440*/  BRA `(.L_x_8826) ;  /* 0x0000000400287947 */ /* 0x000fec0003800000 */
.L_x_8827:
        /* <DEDUP_REMOVED lines=13> */
.L_x_8829:
[----:B------:R-:W-:Y:S05]  /*2e520*/  BSYNC.RECONVERGENT B2 ;  /* 0x0000000000027941 */ /* 0x000fea0003800200 */
.L_x_8828:
        /* <DEDUP_REMOVED lines=46> */
[----:B------:R-:W-:Y:S01]  /*2e810*/  IADD3 R25, PT, PT, R196, -0xe443238, RZ ;  /* 0xf1bbcdc8c4197810 */ /* 0x000fe20007ffe0ff */
[----:B------:R-:W-:-:S04]  /*2e820*/  IMAD.WIDE.U32 R6, R7, -0x2daee0ad, RZ ;  /* 0xd2511f5307067825 */ /* 0x000fc800078e00ff */
[----:B------:R-:W-:Y:S01]  /*2e830*/  IMAD.WIDE.U32 R198, R198, -0x326172a9, RZ ;  /* 0xcd9e8d57c6c67825 */ /* 0x000fe200078e00ff */
[----:B------:R-:W-:-:S03]  /*2e840*/  LOP3.LUT R37, R37, R200, R7, 0x96, !PT ;  /* 0x000000c825257212 */ /* 0x000fc600078e9607 */
[----:B------:R-:W-:Y:S01]  /*2e850*/  VIADD R7, R196, 0x8ff34781 ;  /* 0x8ff34781c4077836 */ /* 0x000fe20000000000 */
[----:B------:R-:W-:Y:S01]  /*2e860*/  LOP3.LUT R25, R25, R36, R199, 0x96, !PT ;  /* 0x0000002419197212 */ /* 0x000fe200078e96c7 */
[----:B------:R-:W-:-:S04]  /*2e870*/  IMAD.WIDE.U32 R36, R37, -0x326172a9, RZ ;  /* 0xcd9e8d5725247825 */ /* 0x000fc800078e00ff */
[----:B------:R-:W-:Y:S01]  /*2e880*/  IMAD.WIDE.U32 R202, R25, -0x2daee0ad, RZ ;  /* 0xd2511f5319ca7825 */ /* 0x000fe200078e00ff */
[----:B------:R-:W-:Y:S02]  /*2e890*/  IADD3 R25, PT, PT, R197, -0x695add53, RZ ;  /* 0x96a522adc5197810 */ /* 0x000fe40007ffe0ff */
[----:B------:R-:W-:Y:S01]  /*2e8a0*/  LOP3.LUT R7, R7, R198, R37, 0x96, !PT ;  /* 0x000000c607077212 */ /* 0x000fe200078e9625 */
[----:B------:R-:W-:Y:S01]  /*2e8b0*/  IMAD.MOV.U32 R2, RZ, RZ, R36 ;  /* 0x000000ffff027224 */ /* 0x000fe200078e0024 */
[----:B------:R-:W-:Y:S01]  /*2e8c0*/  LOP3.LUT R8, R25, R6, R203, 0x96, !PT ;  /* 0x0000000619087212 */ /* 0x000fe200078e96cb */
[----:B------:R-:W-:Y:S01]  /*2e8d0*/  IMAD.MOV.U32 R37, RZ, RZ, RZ ;  /* 0x000000ffff257224 */ /* 0x000fe200078e00ff */
[----:B------:R-:W-:-:S07]  /*2e8e0*/  MOV R25, R194 ;  /* 0x000000c200197202 */ /* 0x000fce0000000f00 */
.L_x_8826:
[----:B------:R-:W-:Y:S05]  /*2e8f0*/  BSYNC.RECONVERGENT B1 ;  /* 0x0000000000017941 */ /* 0x000fea0003800200 */
.L_x_8825:
[----:B------:R-:W0:Y:S01]  /*2e900*/  LDC R207, c[0x0][0x408] ;  /* 0x00010200ffcf7b82 */ /* 0x000e220000000800 */
[----:B------:R-:W-:Y:S01]  /*2e910*/  I2FP.F32.U32 R6, R25 ;  /* 0x0000001900067245 */ /* 0x000fe20000201000 */
[----:B------:R-:W-:Y:S02]  /*2e920*/  HFMA2 R187, -RZ, RZ, 0.1171875, 0 ;  /* 0x2f800000ffbb7431 */ /* 0x000fe400000001ff */
[----:B-----5:R-:W-:Y:S01]  /*2e930*/  HADD2.F32 R36, -RZ, R128.H0_H0 ;  /* 0x20000080ff247230 */ /* 0x020fe20000004100 */
[----:B------:R-:W-:Y:S01]  /*2e940*/  LOP3.LUT R9, R9, 0xffffffef, RZ, 0xc0, !PT ;  /* 0xffffffef09097812 */ /* 0x000fe200078ec0ff */
[----:B------:R-:W-:Y:S01]  /*2e950*/  BSSY.RECONVERGENT B1, `(.L_x_8830) ;  /* 0x0000062000017945 */ /* 0x000fe20003800200 */
[----:B------:R-:W-:Y:S01]  /*2e960*/  FFMA.FTZ R25, R6, R187, 1.1641532182693481445e-10 ;  /* 0x2f00000006197423 */ /* 0x000fe200000100bb */
[----:B------:R-:W1:Y:S01]  /*2e970*/  LDC R206, c[0x0][0x404] ;  /* 0x00010100ffce7b82 */ /* 0x000e620000000800 */
[----:B------:R-:W-:Y:S02]  /*2e980*/  @P1 HADD2.F32 R6, -RZ, R40.H0_H0 ;  /* 0x20000028ff061230 */ /* 0x000fe40000004100 */
[----:B0-----:R-:W-:Y:S01]  /*2e990*/  FMUL.FTZ R36, R36, R207 ;  /* 0x000000cf24247220 */ /* 0x001fe20000410000 */
[----:B-1----:R-:W-:-:S04]  /*2e9a0*/  FSETP.GTU.FTZ.AND P2, PT, R25, R206, PT ;  /* 0x000000ce1900720b */ /* 0x002fc80003f5c000 */
        /* <DEDUP_REMOVED lines=17> */
.L_x_8832:
        /* <DEDUP_REMOVED lines=13> */
.L_x_8834:
[----:B------:R-:W-:Y:S05]  /*2eb90*/  BSYNC.RECONVERGENT B2 ;  /* 0x0000000000027941 */ /* 0x000fea0003800200 */
.L_x_8833:
        /* <DEDUP_REMOVED lines=59> */
[----:B------:R-:W-:Y:S01]  /*2ef50*/  MOV R202, R36 ;  /* 0x0000002400ca7202 */ /* 0x000fe20000000f00 */
[----:B------:R-:W-:-:S07]  /*2ef60*/  IMAD.MOV.U32 R36, RZ, RZ, RZ ;  /* 0x000000ffff247224 */ /* 0x000fce00078e00ff */
.L_x_8831:
[----:B------:R-:W-:Y:S05]  /*2ef70*/  BSYNC.RECONVERGENT B1 ;  /* 0x0000000000017941 */ /* 0x000fea0003800200 */
.L_x_8830:
[----:B------:R-:W-:Y:S01]  /*2ef80*/  I2FP.F32.U32 R6, R6 ;  /* 0x0000000600067245 */ /* 0x000fe20000201000 */
[----:B------:R-:W-:Y:S01]  /*2ef90*/  HADD2.F32 R128, -RZ, R128.H1_H1 ;  /* 0x30000080ff807230 */ /* 0x000fe20000004100 */
[----:B------:R-:W-:Y:S01]  /*2efa0*/  LOP3.LUT R9, R9, 0xfffffff7, RZ, 0xc0, !PT ;  /* 0xfffffff709097812 */ /* 0x000fe200078ec0ff */
[----:B------:R-:W-:Y:S02]  /*2efb0*/  BSSY.RECONVERGENT B1, `(.L_x_8835) ;  /* 0x0000061000017945 */ /* 0x000fe40003800200 */
[----:B------:R-:W-:Y:S01]  /*2efc0*/  FFMA.FTZ R37, R6, R187, 1.1641532182693481445e-10 ;  /* 0x2f00000006257423 */ /* 0x000fe200000100bb */
[----:B------:R-:W-:Y:S01]  /*2efd0*/  FMUL.FTZ R128, R128, R207 ;  /* 0x000000cf80807220 */ /* 0x000fe20000410000 */
[----:B------:R-:W-:-:S03]  /*2efe0*/  @P1 HADD2.F32 R6, -RZ, R40.H1_H1 ;  /* 0x30000028ff061230 */ /* 0x000fc60000004100 */
[----:B------:R-:W-:-:S04]  /*2eff0*/  FSETP.GTU.FTZ.AND P2, PT, R37, R206, PT ;  /* 0x000000ce2500720b */ /* 0x000fc80003f5c000 */
[----:B------:R-:W-:Y:S01]  /*2f000*/  FSEL R37, R128, RZ, !P2 ;  /* 0x000000ff80257208 */ /* 0x000fe20005000000 */
[----:B------:R-:W-:Y:S01]  /*2f010*/  HFMA2 R128, -RZ, RZ, 0, 1.1920928955078125e-07 ;  /* 0x00000002ff807431 */ /* 0x000fe200000001ff */
        /* <DEDUP_REMOVED lines=15> */
.L_x_8837:
        /* <DEDUP_REMOVED lines=13> */
.L_x_8839:
[----:B------:R-:W-:Y:S05]  /*2f1e0*/  BSYNC.RECONVERGENT B2 ;  /* 0x0000000000027941 */ /* 0x000fea0003800200 */
.L_x_8838:
[----:B------:R-:W-:Y:S01]  /*2f1f0*/  IMAD.WIDE.U32 R6, R4, -0x326172a9, RZ ;  /* 0xcd9e8d5704067825 */ /* 0x000fe200078e00ff */
[----:B------:R-:W-:-:S03]  /*2f200*/  LOP3.LUT R198, R3, R205, R197, 0x96, !PT ;  /* 0x000000cd03c67212 */ /* 0x000fc600078e96c5 */
[----:B------:R-:W-:Y:S01]  /*2f210*/  HFMA2 R128, -RZ, RZ, 0, 0 ;  /* 0x00000000ff807431 */ /* 0x000fe200000001ff */
[C---:B------:R-:W-:Y:S01]  /*2f220*/  IADD3 R151, PT, PT, R197.reuse, -0x4498517b, RZ ;  /* 0xbb67ae85c5977810 */ /* 0x040fe20007ffe0ff */
[----:B------:R-:W-:Y:S01]  /*2f230*/  VIADD R171, R197, 0x76cf5d0a ;  /* 0x76cf5d0ac5ab7836 */ /* 0x000fe20000000000 */
[----:B------:R-:W-:Y:S01]  /*2f240*/  LOP3.LUT R200, R5, R7, R196, 0x96, !PT ;  /* 0x0000000705c87212 */ /* 0x000fe200078e96c4 */
[----:B------:R-:W-:-:S04]  /*2f250*/  IMAD.WIDE.U32 R198, R198, -0x326172a9, RZ ;  /* 0xcd9e8d57c6c67825 */ /* 0x000fc800078e00ff */
[----:B------:R-:W-:Y:S02]  /*2f260*/  VIADD R7, R196, 0x9e3779b9 ;  /* 0x9e3779b9c4077836 */ /* 0x000fe40000000000 */
[----:B------:R-:W-:-:S03]  /*2f270*/  IMAD.WIDE.U32 R200, R200, -0x2daee0ad, RZ ;  /* 0xd2511f53c8c87825 */ /* 0x000fc600078e00ff */
[----:B------:R-:W-:Y:S02]  /*2f280*/  LOP3.LUT R7, R7, R6, R199, 0x96, !PT ;  /* 0x0000000607077212 */ /* 0x000fe400078e96c7 */
        /* <DEDUP_REMOVED lines=34> */
[----:B------:R-:W-:Y:S01]  /*2f4b0*/  LOP3.LUT R204, R151, R204, R201, 0x96, !PT ;  /* 0x000000cc97cc7212 */ /* 0x000fe200078e96c9 */
[----:B------:R-:W-:Y:S01]  /*2f4c0*/  VIADD R171, R197, 0xdb3d7428 ;  /* 0xdb3d7428c5ab7836 */ /* 0x000fe20000000000 */
[----:B------:R-:W-:Y:S02]  /*2f4d0*/  IADD3 R151, PT, PT, R196, -0xe443238, RZ ;  /* 0xf1bbcdc8c4977810 */ /* 0x000fe40007ffe0ff */
[----:B------:R-:W-:Y:S01]  /*2f4e0*/  LOP3.LUT R7, R7, R6, R199, 0x96, !PT ;  /* 0x0000000607077212 */ /* 0x000fe200078e96c7 */
[----:B------:R-:W-:-:S04]  /*2f4f0*/  IMAD.WIDE.U32 R204, R204, -0x326172a9, RZ ;  /* 0xcd9e8d57cccc7825 */ /* 0x000fc800078e00ff */
        /* <DEDUP_REMOVED lines=12> */
.L_x_8836:
[----:B------:R-:W-:Y:S05]  /*2f5c0*/  BSYNC.RECONVERGENT B1 ;  /* 0x0000000000017941 */ /* 0x000fea0003800200 */
.L_x_8835:
[----:B------:R-:W-:Y:S01]  /*2f5d0*/  I2FP.F32.U32 R6, R6 ;  /* 0x0000000600067245 */ /* 0x000fe20000201000 */
[----:B------:R-:W-:Y:S01]  /*2f5e0*/  HADD2.F32 R36, -RZ, R129.H0_H0 ;  /* 0x20000081ff247230 */ /* 0x000fe20000004100 */
[----:B------:R-:W-:Y:S01]  /*2f5f0*/  LOP3.LUT R9, R9, 0xfffffffb, RZ, 0xc0, !PT ;  /* 0xfffffffb09097812 */ /* 0x000fe200078ec0ff */
[----:B------:R-:W-:Y:S01]  /*2f600*/  @P1 HADD2.F32 R171, -RZ, R41.H0_H0 ;  /* 0x20000029ffab1230 */ /* 0x000fe20000004100 */
[----:B------:R-:W-:Y:S01]  /*2f610*/  BSSY.RECONVERGENT B1, `(.L_x_8840) ;  /* 0x0000060000017945 */ /* 0x000fe20003800200 */
[----:B------:R-:W-:Y:S01]  /*2f620*/  FFMA.FTZ R151, R6, R187, 1.1641532182693481445e-10 ;  /* 0x2f00000006977423 */ /* 0x000fe200000100bb */
[----:B------:R-:W-:Y:S01]  /*2f630*/  FMUL.FTZ R36, R36, R207 ;  /* 0x000000cf24247220 */ /* 0x000fe20000410000 */
[----:B------:R-:W-:Y:S01]  /*2f640*/  IMAD.MOV.U32 R152, RZ, RZ, 0x2 ;  /* 0x00000002ff987424 */ /* 0x000fe200078e00ff */
[----:B------:R-:W-:Y:S02]  /*2f650*/  MOV R6, R2 ;  /* 0x0000000200067202 */ /* 0x000fe40000000f00 */
[----:B------:R-:W-:-:S04]  /*2f660*/  FSETP.GTU.FTZ.AND P2, PT, R151, R206, PT ;  /* 0x000000ce9700720b */ /* 0x000fc80003f5c000 */
[----:B------:R-:W-:Y:S02]  /*2f670*/  FSEL R36, R36, RZ, !P2 ;  /* 0x000000ff24247208 */ /* 0x000fe40005000000 */
        /* <DEDUP_REMOVED lines=14> */
.L_x_8842:
        /* <DEDUP_REMOVED lines=13> */
.L_x_8844:
[----:B------:R-:W-:Y:S05]  /*2f830*/  BSYNC.RECONVERGENT B2 ;  /* 0x0000000000027941 */ /* 0x000fea0003800200 */
.L_x_8843:
[----:B------:R-:W-:Y:S01]  /*2f840*/  IMAD.WIDE.U32 R6, R4, -0x326172a9, RZ ;  /* 0xcd9e8d5704067825 */ /* 0x000fe200078e00ff */
[----:B------:R-:W-:Y:S02]  /*2f850*/  LOP3.LUT R198, R3, R209, R197, 0x96, !PT ;  /* 0x000000d103c67212 */ /* 0x000fe400078e96c5 */
[C---:B------:R-:W-:Y:S01]  /*2f860*/  IADD3 R171, PT, PT, R197.reuse, 0x76cf5d0a, RZ ;  /* 0x76cf5d0ac5ab7810 */ /* 0x040fe20007ffe0ff */
[----:B------:R-:W-:Y:S01]  /*2f870*/  VIADD R151, R197, 0xbb67ae85 ;  /* 0xbb67ae85c5977836 */ /* 0x000fe20000000000 */
        /* <DEDUP_REMOVED lines=8> */
[----:B------:R-:W-:Y:S01]  /*2f900*/  IMAD.WIDE.U32 R6, R6, -0x326172a9, RZ ;  /* 0xcd9e8d5706067825 */ /* 0x000fe200078e00ff */
[----:B------:R-:W-:-:S03]  /*2f910*/  LOP3.LUT R171, R171, R200, R209, 0x96, !PT ;  /* 0x000000c8abab7212 */ /* 0x000fc600078e96d1 */
[----:B------:R-:W-:-:S05]  /*2f920*/  VIADD R151, R196, 0x3c6ef372 ;  /* 0x3c6ef372c4977836 */ /* 0x000fca0000000000 */
[----:B------:R-:W-:Y:S01]  /*2f930*/  LOP3.LUT R151, R151, R198, R7, 0x96, !PT ;  /* 0x000000c697977212 */ /* 0x000fe200078e9607 */
[----:B------:R-:W-:Y:S01]  /*2f940*/  IMAD.WIDE.U32 R198, R171, -0x326172a9, RZ ;  /* 0xcd9e8d57abc67825 */ /* 0x000fe200078e00ff */
[----:B------:R-:W-:Y:S02]  /*2f950*/  IADD3 R7, PT, PT, R196, -0x255992d5, RZ ;  /* 0xdaa66d2bc4077810 */ /* 0x000fe40007ffe0ff */
[----:B------:R-:W-:Y:S01]  /*2f960*/  IADD3 R171, PT, PT, R197, -0x126145ec, RZ ;  /* 0xed9eba14c5ab7810 */ /* 0x000fe20007ffe0ff */
[----:B------:R-:W-:Y:S01]  /*2f970*/  IMAD.WIDE.U32 R200, R151, -0x2daee0ad, RZ ;  /* 0xd2511f5397c87825 */ /* 0x000fe200078e00ff */
[----:B------:R-:W-:-:S03]  /*2f980*/  LOP3.LUT R7, R7, R6, R199, 0x96, !PT ;  /* 0x0000000607077212 */ /* 0x000fc600078e96c7 */
[----:B------:R-:W-:-:S05]  /*2f990*/  VIADD R151, R197, 0x32370b8f ;  /* 0x32370b8fc5977836 */ /* 0x000fca0000000000 */
[----:B------:R-:W-:Y:S01]  /*2f9a0*/  LOP3.LUT R6, R151, R208, R201, 0x96, !PT ;  /* 0x000000d097067212 */ /* 0x000fe200078e96c9 */
[----:B------:R-:W-:-:S04]  /*2f9b0*/  IMAD.WIDE.U32 R208, R7, -0x2daee0ad, RZ ;  /* 0xd2511f5307d07825 */ /* 0x000fc800078e00ff */
[----:B------:R-:W-:Y:S01]  /*2f9c0*/  IMAD.WIDE.U32 R6, R6, -0x326172a9, RZ ;  /* 0xcd9e8d5706067825 */ /* 0x000fe200078e00ff */
[----:B------:R-:W-:-:S03]  /*2f9d0*/  LOP3.LUT R171, R171, R200, R209, 0x96, !PT ;  /* 0x000000c8abab7212 */ /* 0x000fc600078e96d1 */
[----:B------:R-:W-:-:S05]  /*2f9e0*/  VIADD R151, R196, 0x78dde6e4 ;  /* 0x78dde6e4c4977836 */ /* 0x000fca0000000000 */
[----:B------:R-:W-:Y:S01]  /*2f9f0*/  LOP3.LUT R151, R151, R198, R7, 0x96, !PT ;  /* 0x000000c697977212 */ /* 0x000fe200078e9607 */
[----:B------:R-:W-:Y:S01]  /*2fa00*/  IMAD.WIDE.U32 R198, R171, -0x326172a9, RZ ;  /* 0xcd9e8d57abc67825 */ /* 0x000fe200078e00ff */
[----:B------:R-:W-:Y:S02]  /*2fa10*/  IADD3 R7, PT, PT, R196, 0x1715609d, RZ ;  /* 0x1715609dc4077810 */ /* 0x000fe40007ffe0ff */
[----:B------:R-:W-:Y:S01]  /*2fa20*/  IADD3 R171, PT, PT, R197, 0x646e171e, RZ ;  /* 0x646e171ec5ab7810 */ /* 0x000fe20007ffe0ff */
        /* <DEDUP_REMOVED lines=11> */
[----:B------:R-:W-:Y:S01]  /*2fae0*/  IADD3 R171, PT, PT, R197, -0x24c28bd8, RZ ;  /* 0xdb3d7428c5ab7810 */ /* 0x000fe20007ffe0ff */
[----:B------:R-:W-:Y:S01]  /*2faf0*/  IMAD.WIDE.U32 R200, R151, -0x2daee0ad, RZ ;  /* 0xd2511f5397c87825 */ /* 0x000fe200078e00ff */
[----:B------:R-:W-:-:S03]  /*2fb00*/  LOP3.LUT R7, R7, R6, R199, 0x96, !PT ;  /* 0x0000000607077212 */ /* 0x000fc600078e96c7 */
[----:B------:R-:W-:Y:S02]  /*2fb10*/  VIADD R151, R197, 0x1fd5c5a3 ;  /* 0x1fd5c5a3c5977836 */ /* 0x000fe40000000000 */
[----:B------:R-:W-:-:S03]  /*2fb20*/  IMAD.WIDE.U32 R6, R7, -0x2daee0ad, RZ ;  /* 0xd2511f5307067825 */ /* 0x000fc600078e00ff */
[----:B------:R-:W-:Y:S01]  /*2fb30*/  LOP3.LUT R208, R151, R208, R201, 0x96, !PT ;  /* 0x000000d097d07212 */ /* 0x000fe200078e96c9 */
[C---:B------:R-:W-:Y:S01]  /*2fb40*/  VIADD R151, R196.reuse, 0xf1bbcdc8 ;  /* 0xf1bbcdc8c4977836 */ /* 0x040fe20000000000 */
[----:B------:R-:W-:Y:S02]  /*2fb50*/  LOP3.LUT R200, R171, R200, R7, 0x96, !PT ;  /* 0x000000c8abc87212 */ /* 0x000fe400078e9607 */
[----:B------:R-:W-:Y:S01]  /*2fb60*/  IADD3 R7, PT, PT, R196, -0x700cb87f, RZ ;  /* 0x8ff34781c4077810 */ /* 0x000fe20007ffe0ff */
[----:B------:R-:W-:-:S04]  /*2fb70*/  IMAD.WIDE.U32 R208, R208, -0x326172a9, RZ ;  /* 0xcd9e8d57d0d07825 */ /* 0x000fc800078e00ff */
[----:B------:R-:W-:Y:S01]  /*2fb80*/  IMAD.WIDE.U32 R200, R200, -0x326172a9, RZ ;  /* 0xcd9e8d57c8c87825 */ /* 0x000fe200078e00ff */
[----:B------:R-:W-:-:S03]  /*2fb90*/  LOP3.LUT R198, R151, R198, R209, 0x96, !PT ;  /* 0x000000c697c67212 */ /* 0x000fc600078e96d1 */
[----:B------:R-:W-:Y:S01]  /*2fba0*/  VIADD R151, R197, 0x96a522ad ;  /* 0x96a522adc5977836 */ /* 0x000fe20000000000 */
[----:B------:R-:W-:Y:S01]  /*2fbb0*/  LOP3.LUT R7, R7, R208, R201, 0x96, !PT ;  /* 0x000000d007077212 */ /* 0x000fe200078e96c9 */
[----:B------:R-:W-:Y:S01]  /*2fbc0*/  IMAD.WIDE.U32 R198, R198, -0x2daee0ad, RZ ;  /* 0xd2511f53c6c67825 */ /* 0x000fe200078e00ff */
[----:B------:R-:W-:-:S04]  /*2fbd0*/  MOV R2, R200 ;  /* 0x000000c800027202 */ /* 0x000fc80000000f00 */
[----:B------:R-:W-:Y:S01]  /*2fbe0*/  LOP3.LUT R8, R151, R6, R199, 0x96, !PT ;  /* 0x0000000697087212 */ /* 0x000fe200078e96c7 */
[----:B------:R-:W-:Y:S01]  /*2fbf0*/  IMAD.MOV.U32 R6, RZ, RZ, R202 ;  /* 0x000000ffff067224 */ /* 0x000fe200078e00ca */
[----:B------:R-:W-:-:S07]  /*2fc00*/  MOV R202, R198 ;  /* 0x000000c600ca7202 */ /* 0x000fce0000000f00 */
.L_x_8841:
[----:B------:R-:W-:Y:S05]  /*2fc10*/  BSYNC.RECONVERGENT B1 ;  /* 0x0000000000017941 */ /* 0x000fea0003800200 */
.L_x_8840:
        /* <DEDUP_REMOVED lines=25> */
.L_x_8847:
        /* <DEDUP_REMOVED lines=13> */
.L_x_8849:
[----:B------:R-:W-:Y:S05]  /*2fe80*/  BSYNC.RECONVERGENT B2 ;  /* 0x0000000000027941 */ /* 0x000fea0003800200 */
.L_x_8848:
        /* <DEDUP_REMOVED lines=29> */
[----:B------:R-:W-:-:S03]  /*30060*/  IADD3 R171, PT, PT, R197, -0x56f99767, RZ ;  /* 0xa9066899c5ab7810 */ /* 0x000fc60007ffe0ff */
        /* <DEDUP_REMOVED lines=24> */
[----:B------:R-:W-:Y:S01]  /*301f0*/  IMAD.WIDE.U32 R198, R198, -0x326172a9, RZ ;  /* 0xcd9e8d57c6c67825 */ /* 0x000fe200078e00ff */
[----:B------:R-:W-:Y:S02]  /*30200*/  LOP3.LUT R8, R171, R6, R129, 0x96, !PT ;  /* 0x00000006ab087212 */ /* 0x000fe400078e9681 */
[----:B------:R-:W-:Y:S01]  /*30210*/  MOV R6, R202 ;  /* 0x000000ca00067202 */ /* 0x000fe20000000f00 */
[----:B------:R-:W-:Y:S02]  /*30220*/  VIADD R7, R196, 0x8ff34781 ;  /* 0x8ff34781c4077836 */ /* 0x000fe40000000000 */
[----:B------:R-:W-:Y:S02]  /*30230*/  IMAD.MOV.U32 R2, RZ, RZ, R198 ;  /* 0x000000ffff027224 */ /* 0x000fe400078e00c6 */
[----:B------:R-:W-:Y:S01]  /*30240*/  IMAD.MOV.U32 R202, RZ, RZ, R128 ;  /* 0x000000ffffca7224 */ /* 0x000fe200078e0080 */
[----:B------:R-:W-:-:S07]  /*30250*/  LOP3.LUT R7, R7, R200, R199, 0x96, !PT ;  /* 0x000000c807077212 */ /* 0x000fce00078e96c7 */
.L_x_8846:
[----:B------:R-:W-:Y:S05]  /*30260*/  BSYNC.RECONVERGENT B1 ;  /* 0x0000000000017941 */ /* 0x000fea0003800200 */
.L_x_8845:
[----:B------:R-:W-:Y:S01]  /*30270*/  I2FP.F32.U32 R6, R6 ;  /* 0x0000000600067245 */ /* 0x000fe20000201000 */
[----:B------:R-:W-:Y:S01]  /*30280*/  HADD2.F32 R128, -RZ, R130.H0_H0 ;  /* 0x20000082ff807230 */ /* 0x000fe20000004100 */
[----:B------:R-:W-:Y:S01]  /*30290*/  ISETP.NE.AND P3, PT, R172, 0x1, PT ;  /* 0x00000001ac00780c */ /* 0x000fe20003f65270 */
[----:B------:R-:W-:Y:S01]  /*302a0*/  @P1 HADD2.F32 R171, -RZ, R42.H0_H0 ;  /* 0x2000002affab1230 */ /* 0x000fe20000004100 */
[----:B------:R-:W-:Y:S01]  /*302b0*/  BSSY.RECONVERGENT B1, `(.L_x_8850) ;  /* 0x000005e000017945 */ /* 0x000fe20003800200 */
[----:B------:R-:W-:Y:S01]  /*302c0*/  FFMA.FTZ R129, R6, R187, 1.1641532182693481445e-10 ;  /* 0x2f00000006817423 */ /* 0x000fe200000100bb */
[----:B------:R-:W-:Y:S01]  /*302d0*/  FMUL.FTZ R128, R128, R207 ;  /* 0x000000cf80807220 */ /* 0x000fe20000410000 */
[----:B------:R-:W-:-:S03]  /*302e0*/  MOV R6, R2 ;  /* 0x0000000200067202 */ /* 0x000fc60000000f00 */
[----:B------:R-:W-:-:S04]  /*302f0*/  FSETP.GTU.FTZ.AND P2, PT, R129, R206, PT ;  /* 0x000000ce8100720b */ /* 0x000fc80003f5c000 */
        /* <DEDUP_REMOVED lines=14> */
.L_x_8852:
        /* <DEDUP_REMOVED lines=13> */
.L_x_8854:
[----:B------:R-:W-:Y:S05]  /*304b0*/  BSYNC.RECONVERGENT B2 ;  /* 0x0000000000027941 */ /* 0x000fea0003800200 */
.L_x_8853:
        /* <DEDUP_REMOVED lines=61> */
.L_x_8851:
[----:B------:R-:W-:Y:S05]  /*30890*/  BSYNC.RECONVERGENT B1 ;  /* 0x0000000000017941 */ /* 0x000fea0003800200 */
.L_x_8850:
[----:B------:R-:W-:Y:S01]  /*308a0*/  I2FP.F32.U32 R6, R6 ;  /* 0x0000000600067245 */ /* 0x000fe20000201000 */
[----:B------:R-:W-:Y:S01]  /*308b0*/  HADD2.F32 R130, -RZ, R130.H1_H1 ;  /* 0x30000082ff827230 */ /* 0x000fe20000004100 */
[----:B------:R-:W-:Y:S01]  /*308c0*/  ISETP.NE.AND P4, PT, R128, 0x1, PT ;  /* 0x000000018000780c */ /* 0x000fe20003f85270 */
[----:B------:R-:W-:Y:S01]  /*308d0*/  BSSY.RECONVERGENT B1, `(.L_x_8855) ;  /* 0x000005f000017945 */ /* 0x000fe20003800200 */
[----:B------:R-:W-:Y:S02]  /*308e0*/  HFMA2 R198, -RZ, RZ, 0, 1.1920928955078125e-07 ;  /* 0x00000002ffc67431 */ /* 0x000fe400000001ff */
[----:B------:R-:W-:Y:S01]  /*308f0*/  FFMA.FTZ R129, R6, R187, 1.1641532182693481445e-10 ;  /* 0x2f00000006817423 */ /* 0x000fe200000100bb */
[----:B------:R-:W-:Y:S01]  /*30900*/  FMUL.FTZ R130, R130, R207 ;  /* 0x000000cf82827220 */ /* 0x000fe20000410000 */
[----:B------:R-:W-:-:S03]  /*30910*/  @P1 HADD2.F32 R6, -RZ, R42.H1_H1 ;  /* 0x3000002aff061230 */ /* 0x000fc60000004100 */
        /* <DEDUP_REMOVED lines=15> */
.L_x_8857:
        /* <DEDUP_REMOVED lines=13> */
.L_x_8859:
[----:B------:R-:W-:Y:S05]  /*30ae0*/  BSYNC.RECONVERGENT B2 ;  /* 0x0000000000027941 */ /* 0x000fea0003800200 */
.L_x_8858:
        /* <DEDUP_REMOVED lines=61> */
.L_x_8856:
[----:B------:R-:W-:Y:S05]  /*30ec0*/  BSYNC.RECONVERGENT B1 ;  /* 0x0000000000017941 */ /* 0x000fea0003800200 */
.L_x_8855:
        /* <DEDUP_REMOVED lines=23> */
.L_x_8862:
        /* <DEDUP_REMOVED lines=13> */
.L_x_8864:
[----:B------:R-:W-:Y:S05]  /*31110*/  BSYNC.RECONVERGENT B2 ;  /* 0x0000000000027941 */ /* 0x000fea0003800200 */
.L_x_8863:
        /* <DEDUP_REMOVED lines=52> */
[----:B------:R-:W-:Y:S02]  /*31460*/  VIADD R201, R197, 0x96a522ad ;  /* 0x96a522adc5c97836 */ /* 0x000fe40000000000 */
        /* <DEDUP_REMOVED lines=8> */
.L_x_8861:
[----:B------:R-:W-:Y:S05]  /*314f0*/  BSYNC.RECONVERGENT B1 ;  /* 0x0000000000017941 */ /* 0x000fea0003800200 */
.L_x_8860:
        /* <DEDUP_REMOVED lines=14> */
.L_x_8824:
        /* <DEDUP_REMOVED lines=43> */
.L_x_8865:
[----:B------:R-:W-:Y:S01]  /*31890*/  IMAD.MOV.U32 R194, RZ, RZ, R202 ;  /* 0x000000ffffc27224 */ /* 0x000fe200078e00ca */
[----:B------:R-:W-:-:S07]  /*318a0*/  IADD3 R195, PT, PT, R195, 0x20, RZ ;  /* 0x00000020c3c37810 */ /* 0x000fce0007ffe0ff */
.L_x_8742:
[----:B------:R-:W-:Y:S05]  /*318b0*/  BSYNC.RECONVERGENT B0 ;  /* 0x0000000000007941 */ /* 0x000fea0003800200 */
.L_x_8741:
        /* <DEDUP_REMOVED lines=35> */
.L_x_8871:
        /* <DEDUP_REMOVED lines=13> */
.L_x_8873:
[----:B------:R-:W-:Y:S05]  /*31bc0*/  BSYNC.RECONVERGENT B2 ;  /* 0x0000000000027941 */ /* 0x000fea0003800200 */
.L_x_8872:
        /* <DEDUP_REMOVED lines=60> */
.L_x_8870:
[----:B------:R-:W-:Y:S05]  /*31f90*/  BSYNC.RECONVERGENT B1 ;  /* 0x0000000000017941 */ /* 0x000fea0003800200 */
.L_x_8869:
        /* <DEDUP_REMOVED lines=9> */
[----:B------:R-:W-:Y:S01]  /*32030*/  MOV R16, R2 ;  /* 0x0000000200107202 */ /* 0x000fe20000000f00 */
[----:B-1----:R-:W-:-:S02]  /*32040*/  FMUL.FTZ R6, R6, R207 ;  /* 0x000000cf06067220 */ /* 0x002fc40000410000 */
        /* <DEDUP_REMOVED lines=14> */
.L_x_8876:
        /* <DEDUP_REMOVED lines=13> */
.L_x_8878:
[----:B------:R-:W-:Y:S05]  /*32200*/  BSYNC.RECONVERGENT B2 ;  /* 0x0000000000027941 */ /* 0x000fea0003800200 */
.L_x_8877:
        /* <DEDUP_REMOVED lines=58> */
[----:B------:R-:W-:Y:S01]  /*325b0*/  MOV R202, R14 ;  /* 0x0000000e00ca7202 */ /* 0x000fe20000000f00 */
[----:B------:R-:W-:Y:S01]  /*325c0*/  IMAD.MOV.U32 R18, RZ, RZ, RZ ;  /* 0x000000ffff127224 */ /* 0x000fe200078e00ff */
[----:B------:R-:W-:-:S07]  /*325d0*/  LOP3.LUT R8, R19, R6, R15, 0x96, !PT ;  /* 0x0000000613087212 */ /* 0x000fce00078e960f */
.L_x_8875:
[----:B------:R-:W-:Y:S05]  /*325e0*/  BSYNC.RECONVERGENT B1 ;  /* 0x0000000000017941 */ /* 0x000fea0003800200 */
.L_x_8874:
        /* <DEDUP_REMOVED lines=13> */
[----:B------:R-:W-:Y:S01]  /*326c0*/  @P1 FADD.FTZ R26, R17, R20 ;  /* 0x00000014111a1221 */ /* 0x000fe20000010000 */
[----:B------:R-:W-:-:S04]  /*326d0*/  @!P1 MOV R26, R20 ;  /* 0x00000014001a9202 */ /* 0x000fc80000000f00 */
        /* <DEDUP_REMOVED lines=10> */
.L_x_8881:
        /* <DEDUP_REMOVED lines=13> */
.L_x_8883:
[----:B------:R-:W-:Y:S05]  /*32850*/  BSYNC.RECONVERGENT B2 ;  /* 0x0000000000027941 */ /* 0x000fea0003800200 */
.L_x_8882:
        /* <DEDUP_REMOVED lines=11> */
[----:B------:R-:W-:Y:S01]  /*32910*/  IMAD.WIDE.U32 R6, R6, -0x326172a9, RZ ;  /* 0xcd9e8d5706067825 */ /* 0x000fe200078e00ff */
[----:B------:R-:W-:-:S03]  /*32920*/  LOP3.LUT R17, R17, R18, R21, 0x96, !PT ;  /* 0x0000001211117212 */ /* 0x000fc600078e9615 */
[----:B------:R-:W-:-:S05]  /*32930*/  VIADD R15, R196, 0x3c6ef372 ;  /* 0x3c6ef372c40f7836 */ /* 0x000fca0000000000 */
[----:B------:R-:W-:Y:S01]  /*32940*/  LOP3.LUT R15, R15, R16, R7, 0x96, !PT ;  /* 0x000000100f0f7212 */ /* 0x000fe200078e9607 */
[----:B------:R-:W-:Y:S01]  /*32950*/  IMAD.WIDE.U32 R16, R17, -0x326172a9, RZ ;  /* 0xcd9e8d5711107825 */ /* 0x000fe200078e00ff */
[----:B------:R-:W-:-:S03]  /*32960*/  IADD3 R7, PT, PT, R196, -0x255992d5, RZ ;  /* 0xdaa66d2bc4077810 */ /* 0x000fc60007ffe0ff */
[----:B------:R-:W-:Y:S01]  /*32970*/  IMAD.WIDE.U32 R18, R15, -0x2daee0ad, RZ ;  /* 0xd2511f530f127825 */ /* 0x000fe200078e00ff */
[----:B------:R-:W-:Y:S02]  /*32980*/  LOP3.LUT R7, R7, R6, R17, 0x96, !PT ;  /* 0x0000000607077212 */ /* 0x000fe400078e9611 */
[C---:B------:R-:W-:Y:S01]  /*32990*/  IADD3 R17, PT, PT, R197.reuse, -0x126145ec, RZ ;  /* 0xed9eba14c5117810 */ /* 0x040fe20007ffe0ff */
        /* <DEDUP_REMOVED lines=8> */
[----:B------:R-:W-:-:S03]  /*32a20*/  IADD3 R7, PT, PT, R196, 0x1715609d, RZ ;  /* 0x1715609dc4077810 */ /* 0x000fc60007ffe0ff */
[----:B------:R-:W-:Y:S01]  /*32a30*/  IMAD.WIDE.U32 R18, R15, -0x2daee0ad, RZ ;  /* 0xd2511f530f127825 */ /* 0x000fe200078e00ff */
[----:B------:R-:W-:Y:S02]  /*32a40*/  LOP3.LUT R7, R7, R6, R17, 0x96, !PT ;  /* 0x0000000607077212 */ /* 0x000fe400078e9611 */
[C---:B------:R-:W-:Y:S01]  /*32a50*/  IADD3 R17, PT, PT, R197.reuse, 0x646e171e, RZ ;  /* 0x646e171ec5117810 */ /* 0x040fe20007ffe0ff */
        /* <DEDUP_REMOVED lines=11> */
[C---:B------:R-:W-:Y:S01]  /*32b10*/  IADD3 R17, PT, PT, R197.reuse, -0x24c28bd8, RZ ;  /* 0xdb3d7428c5117810 */ /* 0x040fe20007ffe0ff */
        /* <DEDUP_REMOVED lines=15> */
[----:B------:R-:W-:Y:S01]  /*32c10*/  MOV R202, R16 ;  /* 0x0000001000ca7202 */ /* 0x000fe20000000f00 */
[----:B------:R-:W-:-:S07]  /*32c20*/  IMAD.MOV.U32 R16, RZ, RZ, RZ ;  /* 0x000000ffff107224 */ /* 0x000fce00078e00ff */
.L_x_8880:
[----:B------:R-:W-:Y:S05]  /*32c30*/  BSYNC.RECONVERGENT B1 ;  /* 0x0000000000017941 */ /* 0x000fea0003800200 */
.L_x_8879:
        /* <DEDUP_REMOVED lines=22> */
.L_x_8886:
        /* <DEDUP_REMOVED lines=13> */
.L_x_8888:
[----:B------:R-:W-:Y:S05]  /*32e70*/  BSYNC.RECONVERGENT B2 ;  /* 0x0000000000027941 */ /* 0x000fea0003800200 */
.L_x_8887:
        /* <DEDUP_REMOVED lines=58> */
[----:B------:R-:W-:Y:S02]  /*33220*/  LOP3.LUT R8, R21, R6, R17, 0x96, !PT ;  /* 0x0000000615087212 */ /* 0x000fe400078e9611 */
[----:B------:R-:W-:Y:S01]  /*33230*/  MOV R6, R202 ;  /* 0x000000ca00067202 */ /* 0x000fe20000000f00 */
[----:B------:R-:W-:-:S07]  /*33240*/  IMAD.MOV.U32 R202, RZ, RZ, R16 ;  /* 0x000000ffffca7224 */ /* 0x000fce00078e0010 */
.L_x_8885:
[----:B------:R-:W-:Y:S05]  /*33250*/  BSYNC.RECONVERGENT B1 ;  /* 0x0000000000017941 */ /* 0x000fea0003800200 */
.L_x_8884:
        /* <DEDUP_REMOVED lines=12> */
[----:B------:R-:W-:-:S03]  /*33320*/  MOV R16, 0x2 ;  /* 0x0000000200107802 */ /* 0x000fc60000000f00 */
[--C-:B0-----:R-:W-:Y:S01]  /*33330*/  @P1 FADD.FTZ R35, R18, R15.reuse ;  /* 0x0000000f12231221 */ /* 0x101fe20000010000 */
        /* <DEDUP_REMOVED lines=12> */
.L_x_8891:
        /* <DEDUP_REMOVED lines=13> */
.L_x_8893:
[----:B------:R-:W-:Y:S05]  /*334d0*/  BSYNC.RECONVERGENT B2 ;  /* 0x0000000000027941 */ /* 0x000fea0003800200 */
.L_x_8892:
        /* <DEDUP_REMOVED lines=58> */
[----:B------:R-:W-:Y:S02]  /*33880*/  HFMA2 R16, -RZ, RZ, 0, 0 ;  /* 0x00000000ff107431 */ /* 0x000fe400000001ff */
[----:B------:R-:W-:Y:S01]  /*33890*/  IMAD.MOV.U32 R2, RZ, RZ, R18 ;  /* 0x000000ffff027224 */ /* 0x000fe200078e0012 */
[----:B------:R-:W-:-:S07]  /*338a0*/  LOP3.LUT R7, R7, R20, R19, 0x96, !PT ;  /* 0x0000001407077212 */ /* 0x000fce00078e9613 */
.L_x_8890:
[----:B------:R-:W-:Y:S05]  /*338b0*/  BSYNC.RECONVERGENT B1 ;  /* 0x0000000000017941 */ /* 0x000fea0003800200 */
.L_x_8889:
        /* <DEDUP_REMOVED lines=22> */
.L_x_8896:
        /* <DEDUP_REMOVED lines=13> */
.L_x_8898:
[----:B------:R-:W-:Y:S05]  /*33af0*/  BSYNC.RECONVERGENT B2 ;  /* 0x0000000000027941 */ /* 0x000fea0003800200 */
.L_x_8897:
        /* <DEDUP_REMOVED lines=61> */
.L_x_8895:
[----:B------:R-:W-:Y:S05]  /*33ed0*/  BSYNC.RECONVERGENT B1 ;  /* 0x0000000000017941 */ /* 0x000fea0003800200 */
.L_x_8894:
        /* <DEDUP_REMOVED lines=11> */
[----:B------:R-:W-:-:S04]  /*33f90*/  FADD.FTZ R6, R34, R17 ;  /* 0x0000001122067221 */ /* 0x000fc80000010000 */
[----:B------:R-:W-:Y:S01]  /*33fa0*/  @P1 FADD.FTZ R34, R19, R6 ;  /* 0x0000000613221221 */ /* 0x000fe20000010000 */
[----:B------:R-:W-:Y:S02]  /*33fb0*/  @!P1 MOV R34, R6 ;  /* 0x0000000600229202 */ /* 0x000fe40000000f00 */
[----:B------:R-:W-:Y:S02]  /*33fc0*/  MOV R6, R2 ;  /* 0x0000000200067202 */ /* 0x000fe40000000f00 */
        /* <DEDUP_REMOVED lines=10> */
.L_x_8901:
        /* <DEDUP_REMOVED lines=13> */
.L_x_8903:
[----:B------:R-:W-:Y:S05]  /*34140*/  BSYNC.RECONVERGENT B2 ;  /* 0x0000000000027941 */ /* 0x000fea0003800200 */
.L_x_8902:
        /* <DEDUP_REMOVED lines=61> */
.L_x_8900:
[----:B------:R-:W-:Y:S05]  /*34520*/  BSYNC.RECONVERGENT B1 ;  /* 0x0000000000017941 */ /* 0x000fea0003800200 */
.L_x_8899:
        /* <DEDUP_REMOVED lines=22> */
.L_x_8906:
        /* <DEDUP_REMOVED lines=13> */
.L_x_8908:
[----:B------:R-:W-:Y:S05]  /*34760*/  BSYNC.RECONVERGENT B2 ;  /* 0x0000000000027941 */ /* 0x000fea0003800200 */
.L_x_8907:
        /* <DEDUP_REMOVED lines=61> */
.L_x_8905:
[----:B------:R-:W-:Y:S05]  /*34b40*/  BSYNC.RECONVERGENT B1 ;  /* 0x0000000000017941 */ /* 0x000fea0003800200 */
.L_x_8904:
        /* <DEDUP_REMOVED lines=26> */
.L_x_8911:
        /* <DEDUP_REMOVED lines=13> */
.L_x_8913:
[----:B------:R-:W-:Y:S05]  /*34dc0*/  BSYNC.RECONVERGENT B2 ;  /* 0x0000000000027941 */ /* 0x000fea0003800200 */
.L_x_8912:
        /* <DEDUP_REMOVED lines=41> */
[----:B------:R-:W-:-:S04]  /*35060*/  IMAD.WIDE.U32 R128, R128, -0x2daee0ad, RZ ;  /* 0xd2511f5380807825 */ /* 0x000fc800078e00ff */
[----:B------:R-:W-:Y:S01]  /*35070*/  VIADD R7, R196, 0x5384540f ;  /* 0x5384540fc4077836 */ /* 0x000fe20000000000 */
[----:B------:R-:W-:Y:S01]  /*35080*/  LOP3.LUT R198, R173, R198, R129, 0x96, !PT ;  /* 0x000000c6adc67212 */ /* 0x000fe200078e9681 */
[C---:B------:R-:W-:Y:S01]  /*35090*/  VIADD R129, R197.reuse, 0xdb3d7428 ;  /* 0xdb3d7428c5817836 */ /* 0x040fe20000000000 */
[----:B------:R-:W-:Y:S02]  /*350a0*/  IADD3 R173, PT, PT, R197, -0x695add53, RZ ;  /* 0x96a522adc5ad7810 */ /* 0x000fe40007ffe0ff */
[----:B------:R-:W-:Y:S01]  /*350b0*/  LOP3.LUT R7, R7, R6, R19, 0x96, !PT ;  /* 0x0000000607077212 */ /* 0x000fe200078e9613 */
[----:B------:R-:W-:Y:S01]  /*350c0*/  IMAD.WIDE.U32 R198, R198, -0x326172a9, RZ ;  /* 0xcd9e8d57c6c67825 */ /* 0x000fe200078e00ff */
[----:B------:R-:W-:-:S03]  /*350d0*/  IADD3 R19, PT, PT, R196, -0xe443238, RZ ;  /* 0xf1bbcdc8c4137810 */ /* 0x000fc60007ffe0ff */
[----:B------:R-:W-:Y:S01]  /*350e0*/  IMAD.WIDE.U32 R6, R7, -0x2daee0ad, RZ ;  /* 0xd2511f5307067825 */ /* 0x000fe200078e00ff */
[----:B------:R-:W-:-:S04]  /*350f0*/  LOP3.LUT R19, R19, R18, R199, 0x96, !PT ;  /* 0x0000001213137212 */ /* 0x000fc800078e96c7 */
        /* <DEDUP_REMOVED lines=10> */
.L_x_8910:
[----:B------:R-:W-:Y:S05]  /*351a0*/  BSYNC.RECONVERGENT B1 ;  /* 0x0000000000017941 */ /* 0x000fea0003800200 */
.L_x_8909:
        /* <DEDUP_REMOVED lines=20> */
.L_x_8916:
        /* <DEDUP_REMOVED lines=13> */
.L_x_8918:
[----:B------:R-:W-:Y:S05]  /*353c0*/  BSYNC.RECONVERGENT B2 ;  /* 0x0000000000027941 */ /* 0x000fea0003800200 */
.L_x_8917:
        /* <DEDUP_REMOVED lines=55> */
[----:B------:R-:W-:Y:S02]  /*35740*/  MOV R2, R128 ;  /* 0x0000008000027202 */ /* 0x000fe40000000f00 */
[----:B------:R-:W-:Y:S01]  /*35750*/  LOP3.LUT R7, R7, R198, R129, 0x96, !PT ;  /* 0x000000c607077212 */ /* 0x000fe200078e9681 */
[----:B------:R-:W-:Y:S01]  /*35760*/  IMAD.MOV.U32 R128, RZ, RZ, R202 ;  /* 0x000000ffff807224 */ /* 0x000fe200078e00ca */
[----:B------:R-:W-:Y:S01]  /*35770*/  LOP3.LUT R8, R173, R6, R19, 0x96, !PT ;  /* 0x00000006ad087212 */ /* 0x000fe200078e9613 */
[----:B------:R-:W-:Y:S01]  /*35780*/  IMAD.MOV.U32 R173, RZ, RZ, RZ ;  /* 0x000000ffffad7224 */ /* 0x000fe200078e00ff */
[----:B------:R-:W-:-:S07]  /*35790*/  MOV R202, R18 ;  /* 0x0000001200ca7202 */ /* 0x000fce0000000f00 */
.L_x_8915:
[----:B------:R-:W-:Y:S05]  /*357a0*/  BSYNC.RECONVERGENT B1 ;  /* 0x0000000000017941 */ /* 0x000fea0003800200 */
.L_x_8914:
        /* <DEDUP_REMOVED lines=25> */
.L_x_8921:
        /* <DEDUP_REMOVED lines=13> */
.L_x_8923:
[----:B------:R-:W-:Y:S05]  /*35a10*/  BSYNC.RECONVERGENT B2 ;  /* 0x0000000000027941 */ /* 0x000fea0003800200 */
.L_x_8922:
        /* <DEDUP_REMOVED lines=61> */
.L_x_8920:
[----:B------:R-:W-:Y:S05]  /*35df0*/  BSYNC.RECONVERGENT B1 ;  /* 0x0000000000017941 */ /* 0x000fea0003800200 */
.L_x_8919:
        /* <DEDUP_REMOVED lines=20> */
.L_x_8926:
        /* <DEDUP_REMOVED lines=13> */
.L_x_8928:
[----:B------:R-:W-:Y:S05]  /*36010*/  BSYNC.RECONVERGENT B2 ;  /* 0x0000000000027941 */ /* 0x000fea0003800200 */
.L_x_8927:
        /* <DEDUP_REMOVED lines=61> */
.L_x_8925:
[----:B------:R-:W-:Y:S05]  /*363f0*/  BSYNC.RECONVERGENT B1 ;  /* 0x0000000000017941 */ /* 0x000fea0003800200 */
.L_x_8924:
        /* <DEDUP_REMOVED lines=14> */
[----:B------:R-:W-:Y:S02]  /*364e0*/  MOV R128, 0x2 ;  /* 0x0000000200807802 */ /* 0x000fe40000000f00 */
[----:B------:R-:W-:Y:S02]  /*364f0*/  PRMT R19, R6, 0x7610, R19 ;  /* 0x0000761006137816 */ /* 0x000fe40000000013 */
        /* <DEDUP_REMOVED lines=10> */
.L_x_8931:
        /* <DEDUP_REMOVED lines=13> */
.L_x_8933:
[----:B------:R-:W-:Y:S05]  /*36670*/  BSYNC.RECONVERGENT B2 ;  /* 0x0000000000027941 */ /* 0x000fea0003800200 */
.L_x_8932:
        /* <DEDUP_REMOVED lines=58> */
[----:B------:R-:W-:Y:S02]  /*36a20*/  HFMA2 R128, -RZ, RZ, 0, 0 ;  /* 0x00000000ff807431 */ /* 0x000fe400000001ff */
[----:B------:R-:W-:Y:S01]  /*36a30*/  IMAD.MOV.U32 R2, RZ, RZ, R198 ;  /* 0x000000ffff027224 */ /* 0x000fe200078e00c6 */
[----:B------:R-:W-:-:S07]  /*36a40*/  LOP3.LUT R7, R7, R200, R199, 0x96, !PT ;  /* 0x000000c807077212 */ /* 0x000fce00078e96c7 */
.L_x_8930:
[----:B------:R-:W-:Y:S05]  /*36a50*/  BSYNC.RECONVERGENT B1 ;  /* 0x0000000000017941 */ /* 0x000fea0003800200 */
.L_x_8929:
        /* <DEDUP_REMOVED lines=20> */
.L_x_8936:
        /* <DEDUP_REMOVED lines=13> */
.L_x_8938:
[----:B------:R-:W-:Y:S05]  /*36c70*/  BSYNC.RECONVERGENT B2 ;  /* 0x0000000000027941 */ /* 0x000fea0003800200 */
.L_x_8937:
        /* <DEDUP_REMOVED lines=55> */
[----:B------:R-:W-:Y:S02]  /*36ff0*/  MOV R2, R198 ;  /* 0x000000c600027202 */ /* 0x000fe40000000f00 */
[----:B------:R-:W-:Y:S01]  /*37000*/  LOP3.LUT R7, R7, R200, R199, 0x96, !PT ;  /* 0x000000c807077212 */ /* 0x000fe200078e96c7 */
[----:B------:R-:W-:Y:S01]  /*37010*/  VIADD R201, R197, 0x96a522ad ;  /* 0x96a522adc5c97836 */ /* 0x000fe20000000000 */
[----:B------:R-:W-:Y:S01]  /*37020*/  MOV R202, R128 ;  /* 0x0000008000ca7202 */ /* 0x000fe20000000f00 */
[----:B------:R-:W-:-:S03]  /*37030*/  IMAD.MOV.U32 R198, RZ, RZ, RZ ;  /* 0x000000ffffc67224 */ /* 0x000fc600078e00ff */
[----:B------:R-:W-:-:S07]  /*37040*/  LOP3.LUT R8, R201, R6, R129, 0x96, !PT ;  /* 0x00000006c9087212 */ /* 0x000fce00078e9681 */
.L_x_8935:
[----:B------:R-:W-:Y:S05]  /*37050*/  BSYNC.RECONVERGENT B1 ;  /* 0x0000000000017941 */ /* 0x000fea0003800200 */
.L_x_8934:
        /* <DEDUP_REMOVED lines=26> */
.L_x_8941:
        /* <DEDUP_REMOVED lines=13> */
.L_x_8943:
[----:B------:R-:W-:Y:S05]  /*372d0*/  BSYNC.RECONVERGENT B2 ;  /* 0x0000000000027941 */ /* 0x000fea0003800200 */
.L_x_8942:
        /* <DEDUP_REMOVED lines=56> */
[----:B------:R-:W-:Y:S01]  /*37660*/  MOV R2, R198 ;  /* 0x000000c600027202 */ /* 0x000fe20000000f00 */
[----:B------:R-:W-:Y:S01]  /*37670*/  IMAD.MOV.U32 R199, RZ, RZ, RZ ;  /* 0x000000ffffc77224 */ /* 0x000fe200078e00ff */
[----:B------:R-:W-:Y:S01]  /*37680*/  LOP3.LUT R8, R201, R6, R129, 0x96, !PT ;  /* 0x00000006c9087212 */ /* 0x000fe200078e9681 */
[----:B------:R-:W-:Y:S01]  /*37690*/  IMAD.MOV.U32 R129, RZ, RZ, R202 ;  /* 0x000000ffff817224 */ /* 0x000fe200078e00ca */
[----:B------:R-:W-:-:S07]  /*376a0*/  MOV R202, R128 ;  /* 0x0000008000ca7202 */ /* 0x000fce0000000f00 */
.L_x_8940:
[----:B------:R-:W-:Y:S05]  /*376b0*/  BSYNC.RECONVERGENT B1 ;  /* 0x0000000000017941 */ /* 0x000fea0003800200 */
.L_x_8939:
        /* <DEDUP_REMOVED lines=20> */
.L_x_8946:
        /* <DEDUP_REMOVED lines=12> */
[----:B------:R-:W-:Y:S02]  /*378c0*/  @P0 IADD3 R6, PT, PT, R3, RZ, RZ ;  /* 0x000000ff03060210 */ /* 0x000fe40007ffe0ff */
[----:B------:R-:W-:Y:S02]  /*378d0*/  ISETP.NE.AND P0, PT, R2, RZ, PT ;  /* 0x000000ff0200720c */ /* 0x000fe40003f05270 */
[----:B------:R-:W-:-:S11]  /*378e0*/  @!P6 MOV R3, R6 ;  /* 0x000000060003e202 */ /* 0x000fd60000000f00 */
.L_x_8948:
[----:B------:R-:W-:Y:S05]  /*378f0*/  BSYNC.RECONVERGENT B2 ;  /* 0x0000000000027941 */ /* 0x000fea0003800200 */
.L_x_8947:
        /* <DEDUP_REMOVED lines=55> */
[----:B------:R-:W-:Y:S02]  /*37c70*/  HFMA2 R6, -RZ, RZ, 0, 0 ;  /* 0x00000000ff067431 */ /* 0x000fe400000001ff */
[----:B------:R-:W-:Y:S02]  /*37c80*/  VIADD R7, R196, 0x8ff34781 ;  /* 0x8ff34781c4077836 */ /* 0x000fe40000000000 */
[----:B------:R-:W-:Y:S01]  /*37c90*/  IMAD.MOV.U32 R2, RZ, RZ, R130 ;  /* 0x000000ffff027224 */ /* 0x000fe200078e0082 */
[----:B------:R-:W-:Y:S01]  /*37ca0*/  MOV R130, R202 ;  /* 0x000000ca00827202 */ /* 0x000fe20000000f00 */
[----:B------:R-:W-:Y:S01]  /*37cb0*/  IMAD.MOV.U32 R202, RZ, RZ, R128 ;  /* 0x000000ffffca7224 */ /* 0x000fe200078e0080 */
[----:B------:R-:W-:-:S07]  /*37cc0*/  LOP3.LUT R7, R7, R198, R131, 0x96, !PT ;  /* 0x000000c607077212 */ /* 0x000fce00078e9683 */
.L_x_8945:
[----:B------:R-:W-:Y:S05]  /*37cd0*/  BSYNC.RECONVERGENT B1 ;  /* 0x0000000000017941 */ /* 0x000fea0003800200 */
.L_x_8944:
        /* <DEDUP_REMOVED lines=18> */
.L_x_8868:
[----:B------:R-:W-:Y:S01]  /*37e00*/  ISETP.NE.AND P2, PT, R6, 0x1, PT ;  /* 0x000000010600780c */ /* 0x000fe20003f45270 */
[----:B------:R-:W-:Y:S01]  /*37e10*/  BSSY.RECONVERGENT B1, `(.L_x_8950) ;  /* 0x0000059000017945 */ /* 0x000fe20003800200 */
[----:B0-----:R-:W-:Y:S01]  /*37e20*/  MOV R34, 0x2 ;  /* 0x0000000200227802 */ /* 0x001fe20000000f00 */
[----:B------:R-:W-:Y:S01]  /*37e30*/  IMAD.MOV.U32 R26, RZ, RZ, R2 ;  /* 0x000000ffff1a7224 */ /* 0x000fe200078e0002 */
[----:B------:R-:W-:-:S09]  /*37e40*/  MOV R202, R194 ;  /* 0x000000c200ca7202 */ /* 0x000fd20000000f00 */
[----:B------:R-:W-:Y:S05]  /*37e50*/  @!P2 BRA `(.L_x_8951) ;  /* 0x000000040050a947 */ /* 0x000fea0003800000 */
[----:B------:R-:W-:-:S13]  /*37e60*/  ISETP.NE.AND P2, PT, R6, 0x3, PT ;  /* 0x000000030600780c */ /* 0x000fda0003f45270 */
[----:B------:R-:W-:Y:S05]  /*37e70*/  @!P2 BRA `(.L_x_8952) ;  /* 0x000000000020a947 */ /* 0x000fea0003800000 */
[----:B------:R-:W-:-:S13]  /*37e80*/  ISETP.NE.AND P2, PT, R6, 0x2, PT ;  /* 0x000000020600780c */ /* 0x000fda0003f45270 */
[----:B------:R-:W-:Y:S01]  /*37e90*/  @!P2 IMAD.MOV.U32 R34, RZ, RZ, 0x3 ;  /* 0x00000003ff22a424 */ /* 0x000fe200078e00ff */
[----:B------:R-:W-:Y:S01]  /*37ea0*/  @!P2 MOV R202, R194 ;  /* 0x000000c200caa202 */ /* 0x000fe20000000f00 */
[----:B------:R-:W-:Y:S01]  /*37eb0*/  @!P2 IMAD.MOV.U32 R26, RZ, RZ, R8 ;  /* 0x000000ffff1aa224 */ /* 0x000fe200078e0008 */
[----:B------:R-:W-:Y:S01]  /*37ec0*/  @P2 IADD3 R34, PT, PT, R6, 0x1, RZ ;  /* 0x0000000106222810 */ /* 0x000fe20007ffe0ff */
[----:B------:R-:W-:Y:S01]  /*37ed0*/  @P2 IMAD.MOV.U32 R202, RZ, RZ, R194 ;  /* 0x000000ffffca2224 */ /* 0x000fe200078e00c2 */
[----:B------:R-:W-:Y:S01]  /*37ee0*/  @P2 MOV R26, R7 ;  /* 0x00000007001a2202 */ /* 0x000fe20000000f00 */
[----:B------:R-:W-:Y:S06]  /*37ef0*/  BRA `(.L_x_8951) ;  /* 0x0000000400287947 */ /* 0x000fec0003800000 */
.L_x_8952:
        /* <DEDUP_REMOVED lines=13> */
.L_x_8954:
[----:B------:R-:W-:Y:S05]  /*37fd0*/  BSYNC.RECONVERGENT B2 ;  /* 0x0000000000027941 */ /* 0x000fea0003800200 */
.L_x_8953:
        /* <DEDUP_REMOVED lines=14> */
[----:B------:R-:W-:Y:S01]  /*380c0*/  IMAD.MOV.U32 R26, RZ, RZ, R194 ;  /* 0x000000ffff1a7224 */ /* 0x000fe200078e00c2 */
        /* <DEDUP_REMOVED lines=35> */
[----:B------:R-:W-:Y:S02]  /*38300*/  LOP3.LUT R153, R153, R200, R7, 0x96, !PT ;  /* 0x000000c899997212 */ /* 0x000fe400078e9607 */
[----:B------:R-:W-:Y:S02]  /*38310*/  IADD3 R7, PT, PT, R196, -0x700cb87f, RZ ;  /* 0x8ff34781c4077810 */ /* 0x000fe40007ffe0ff */
[----:B------:R-:W-:Y:S01]  /*38320*/  LOP3.LUT R202, R35, R34, R199, 0x96, !PT ;  /* 0x0000002223ca7212 */ /* 0x000fe200078e96c7 */
[----:B------:R-:W-:-:S04]  /*38330*/  IMAD.WIDE.U32 R34, R153, -0x326172a9, RZ ;  /* 0xcd9e8d5799227825 */ /* 0x000fc800078e00ff */
[----:B------:R-:W-:Y:S01]  /*38340*/  IMAD.WIDE.U32 R202, R202, -0x2daee0ad, RZ ;  /* 0xd2511f53caca7825 */ /* 0x000fe200078e00ff */
[----:B------:R-:W-:-:S03]  /*38350*/  MOV R2, R34 ;  /* 0x0000002200027202 */ /* 0x000fc60000000f00 */
[----:B------:R-:W-:Y:S01]  /*38360*/  HFMA2 R34, -RZ, RZ, 0, 0 ;  /* 0x00000000ff227431 */ /* 0x000fe200000001ff */
[----:B------:R-:W-:Y:S01]  /*38370*/  LOP3.LUT R7, R7, R198, R35, 0x96, !PT ;  /* 0x000000c607077212 */ /* 0x000fe200078e9623 */
[----:B------:R-:W-:-:S05]  /*38380*/  VIADD R153, R197, 0x96a522ad ;  /* 0x96a522adc5997836 */ /* 0x000fca0000000000 */
[----:B------:R-:W-:-:S07]  /*38390*/  LOP3.LUT R8, R153, R6, R203, 0x96, !PT ;  /* 0x0000000699087212 */ /* 0x000fce00078e96cb */
.L_x_8951:
[----:B------:R-:W-:Y:S05]  /*383a0*/  BSYNC.RECONVERGENT B1 ;  /* 0x0000000000017941 */ /* 0x000fea0003800200 */
.L_x_8950:
[----:B------:R-:W0:Y:S01]  /*383b0*/  LDC R207, c[0x0][0x408] ;  /* 0x00010200ffcf7b82 */ /* 0x000e220000000800 */
[----:B------:R-:W-:Y:S01]  /*383c0*/  I2FP.F32.U32 R35, R26 ;  /* 0x0000001a00237245 */ /* 0x000fe20000201000 */
[----:B------:R-:W-:Y:S01]  /*383d0*/  IMAD.MOV.U32 R188, RZ, RZ, 0x2f800000 ;  /* 0x2f800000ffbc7424 */ /* 0x000fe200078e00ff */
[----:B------:R-:W-:Y:S01]  /*383e0*/  LOP3.LUT R9, R9, 0xffffffef, RZ, 0xc0, !PT ;  /* 0xffffffef09097812 */ /* 0x000fe200078ec0ff */
[----:B-----5:R-:W-:Y:S01]  /*383f0*/  HADD2.F32 R6, -RZ, R128.H0_H0 ;  /* 0x20000080ff067230 */ /* 0x020fe20000004100 */
[----:B------:R-:W-:Y:S01]  /*38400*/  BSSY.RECONVERGENT B1, `(.L_x_8955) ;  /* 0x0000062000017945 */ /* 0x000fe20003800200 */
[----:B------:R-:W-:Y:S01]  /*38410*/  FFMA.FTZ R35, R35, R188, 1.1641532182693481445e-10 ;  /* 0x2f00000023237423 */ /* 0x000fe200000100bc */
[----:B------:R-:W-:Y:S01]  /*38420*/  @P1 HADD2.F32 R153, -RZ, R40.H0_H0 ;  /* 0x20000028ff991230 */ /* 0x000fe20000004100 */
[----:B------:R-:W1:Y:S01]  /*38430*/  LDC R206, c[0x0][0x404] ;  /* 0x00010100ffce7b82 */ /* 0x000e620000000800 */
[----:B0-----:R-:W-:Y:S02]  /*38440*/  FMUL.FTZ R6, R6, R207 ;  /* 0x000000cf06067220 */ /* 0x001fe40000410000 */
[----:B-1----:R-:W-:-:S04]  /*38450*/  FSETP.GTU.FTZ.AND P2, PT, R35, R206, PT ;  /* 0x000000ce2300720b */ /* 0x002fc80003f5c000 */
[----:B------:R-:W-:Y:S01]  /*38460*/  FSEL R26, R6, RZ, !P2 ;  /* 0x000000ff061a7208 */ /* 0x000fe20005000000 */
[----:B------:R-:W-:Y:S01]  /*38470*/  IMAD.MOV.U32 R6, RZ, RZ, R2 ;  /* 0x000000ffff067224 */ /* 0x000fe200078e0002 */
[----:B------:R-:W-:Y:S02]  /*38480*/  PLOP3.LUT P3, PT, P2, PT, PT, 0x8, 0x80 ;  /* 0x000000000080781c */ /* 0x000fe4000176e170 */
[----:B------:R-:W-:Y:S01]  /*38490*/  ISETP.NE.AND P2, PT, R34, 0x1, PT ;  /* 0x000000012200780c */ /* 0x000fe20003f45270 */
[----:B------:R-:W-:Y:S01]  /*384a0*/  @P1 FADD.FTZ R26, R153, R26 ;  /* 0x0000001a991a1221 */ /* 0x000fe20000010000 */
[----:B------:R-:W-:-:S04]  /*384b0*/  MOV R153, 0x2 ;  /* 0x0000000200997802 */ /* 0x000fc80000000f00 */
        /* <DEDUP_REMOVED lines=11> */
.L_x_8957:
        /* <DEDUP_REMOVED lines=13> */
.L_x_8959:
[----:B------:R-:W-:Y:S05]  /*38640*/  BSYNC.RECONVERGENT B2 ;  /* 0x0000000000027941 */ /* 0x000fea0003800200 */
.L_x_8958:
        /* <DEDUP_REMOVED lines=54> */
[----:B------:R-:W-:-:S03]  /*389b0*/  LOP3.LUT R8, R153, R6, R35, 0x96, !PT ;  /* 0x0000000699087212 */ /* 0x000fc600078e9623 */
[----:B------:R-:W-:Y:S01]  /*389c0*/  HFMA2 R153, -RZ, RZ, 0, 0 ;  /* 0x00000000ff997431 */ /* 0x000fe200000001ff */
[----:B------:R-:W-:Y:S01]  /*389d0*/  MOV R6, R202 ;  /* 0x000000ca00067202 */ /* 0x000fe20000000f00 */
[----:B------:R-:W-:Y:S02]  /*389e0*/  VIADD R7, R196, 0x8ff34781 ;  /* 0x8ff34781c4077836 */ /* 0x000fe40000000000 */
[----:B------:R-:W-:Y:S02]  /*389f0*/  IMAD.MOV.U32 R2, RZ, RZ, R198 ;  /* 0x000000ffff027224 */ /* 0x000fe400078e00c6 */
[----:B------:R-:W-:Y:S01]  /*38a00*/  IMAD.MOV.U32 R202, RZ, RZ, R34 ;  /* 0x000000ffffca7224 */ /* 0x000fe200078e0022 */
[----:B------:R-:W-:-:S07]  /*38a10*/  LOP3.LUT R7, R7, R200, R199, 0x96, !PT ;  /* 0x000000c807077212 */ /* 0x000fce00078e96c7 */
.L_x_8956:
[----:B------:R-:W-:Y:S05]  /*38a20*/  BSYNC.RECONVERGENT B1 ;  /* 0x0000000000017941 */ /* 0x000fea0003800200 */
.L_x_8955:
        /* <DEDUP_REMOVED lines=25> */
.L_x_8962:
        /* <DEDUP_REMOVED lines=13> */
.L_x_8964:
[----:B------:R-:W-:Y:S05]  /*38c90*/  BSYNC.RECONVERGENT B2 ;  /* 0x0000000000027941 */ /* 0x000fea0003800200 */
.L_x_8963:
        /* <DEDUP_REMOVED lines=61> */
.L_x_8961:
[----:B------:R-:W-:Y:S05]  /*39070*/  BSYNC.RECONVERGENT B1 ;  /* 0x0000000000017941 */ /* 0x000fea0003800200 */
.L_x_8960:
[----:B------:R-:W-:Y:S01]  /*39080*/  I2FP.F32.U32 R153, R6 ;  /* 0x0000000600997245 */ /* 0x000fe20000201000 */
[----:B------:R-:W-:Y:S01]  /*39090*/  HADD2.F32 R6, -RZ, R129.H0_H0 ;  /* 0x20000081ff067230 */ /* 0x000fe20000004100 */
[----:B------:R-:W-:Y:S01]  /*390a0*/  LOP3.LUT R9, R9, 0xfffffffb, RZ, 0xc0, !PT ;  /* 0xfffffffb09097812 */ /* 0x000fe200078ec0ff */
[----:B------:R-:W-:Y:S01]  /*390b0*/  @P1 HADD2.F32 R173, -RZ, R41.H0_H0 ;  /* 0x20000029ffad1230 */ /* 0x000fe20000004100 */
[----:B------:R-:W-:Y:S01]  /*390c0*/  BSSY.RECONVERGENT B1, `(.L_x_8965) ;  /* 0x0000060000017945 */ /* 0x000fe20003800200 */
[----:B------:R-:W-:Y:S01]  /*390d0*/  FFMA.FTZ R153, R153, R188, 1.1641532182693481445e-10 ;  /* 0x2f00000099997423 */ /* 0x000fe200000100bc */
[----:B------:R-:W-:Y:S01]  /*390e0*/  FMUL.FTZ R6, R6, R207 ;  /* 0x000000cf06067220 */ /* 0x000fe20000410000 */
[----:B------:R-:W-:-:S03]  /*390f0*/  HFMA2 R154, -RZ, RZ, 0, 1.1920928955078125e-07 ;  /* 0x00000002ff9a7431 */ /* 0x000fc600000001ff */
        /* <DEDUP_REMOVED lines=17> */
.L_x_8967:
        /* <DEDUP_REMOVED lines=13> */
.L_x_8969:
[----:B------:R-:W-:Y:S05]  /*392e0*/  BSYNC.RECONVERGENT B2 ;  /* 0x0000000000027941 */ /* 0x000fea0003800200 */
.L_x_8968:
        /* <DEDUP_REMOVED lines=61> */
.L_x_8966:
[----:B------:R-:W-:Y:S05]  /*396c0*/  BSYNC.RECONVERGENT B1 ;  /* 0x0000000000017941 */ /* 0x000fea0003800200 */
.L_x_8965:
        /* <DEDUP_REMOVED lines=25> */
.L_x_8972:
        /* <DEDUP_REMOVED lines=13> */
.L_x_8974:
[----:B------:R-:W-:Y:S05]  /*39930*/  BSYNC.RECONVERGENT B2 ;  /* 0x0000000000027941 */ /* 0x000fea0003800200 */
.L_x_8973:
        /* <DEDUP_REMOVED lines=61> */
.L_x_8971:
[----:B------:R-:W-:Y:S05]  /*39d10*/  BSYNC.RECONVERGENT B1 ;  /* 0x0000000000017941 */ /* 0x000fea0003800200 */
.L_x_8970:
[----:B------:R-:W-:Y:S01]  /*39d20*/  I2FP.F32.U32 R129, R6 ;  /* 0x0000000600817245 */ /* 0x000fe20000201000 */
[----:B------:R-:W-:Y:S01]  /*39d30*/  HADD2.F32 R6, -RZ, R130.H0_H0 ;  /* 0x20000082ff067230 */ /* 0x000fe20000004100 */
[----:B------:R-:W-:Y:S01]  /*39d40*/  ISETP.NE.AND P3, PT, R128, 0x1, PT ;  /* 0x000000018000780c */ /* 0x000fe20003f65270 */
        /* <DEDUP_REMOVED lines=20> */
.L_x_8977:
        /* <DEDUP_REMOVED lines=13> */
.L_x_8979:
[----:B------:R-:W-:Y:S05]  /*39f60*/  BSYNC.RECONVERGENT B2 ;  /* 0x0000000000027941 */ /* 0x000fea0003800200 */
.L_x_8978:
        /* <DEDUP_REMOVED lines=61> */
.L_x_8976:
[----:B------:R-:W-:Y:S05]  /*3a340*/  BSYNC.RECONVERGENT B1 ;  /* 0x0000000000017941 */ /* 0x000fea0003800200 */
.L_x_8975:
        /* <DEDUP_REMOVED lines=23> */
.L_x_8982:
        /* <DEDUP_REMOVED lines=13> */
.L_x_8984:
[----:B------:R-:W-:Y:S05]  /*3a590*/  BSYNC.RECONVERGENT B2 ;  /* 0x0000000000027941 */ /* 0x000fea0003800200 */
.L_x_8983:
        /* <DEDUP_REMOVED lines=61> */
.L_x_8981:
[----:B------:R-:W-:Y:S05]  /*3a970*/  BSYNC.RECONVERGENT B1 ;  /* 0x0000000000017941 */ /* 0x000fea0003800200 */
.L_x_8980:
        /* <DEDUP_REMOVED lines=23> */
.L_x_8987:
        /* <DEDUP_REMOVED lines=13> */
.L_x_8989:
[----:B------:R-:W-:Y:S05]  /*3abc0*/  BSYNC.RECONVERGENT B2 ;  /* 0x0000000000027941 */ /* 0x000fea0003800200 */
.L_x_8988:
        /* <DEDUP_REMOVED lines=61> */
.L_x_8986:
[----:B------:R-:W-:Y:S05]  /*3afa0*/  BSYNC.RECONVERGENT B1 ;  /* 0x0000000000017941 */ /* 0x000fea0003800200 */
.L_x_8985:
        /* <DEDUP_REMOVED lines=14> */
.L_x_8949:
[----:B------:R-:W0:Y:S01]  /*3b090*/  LDC.64 R200, c[0x0][0x3a8] ;  /* 0x0000ea00ffc87b82 */ /* 0x000e220000000a00 */
[----:B------:R-:W-:Y:S02]  /*3b0a0*/  SEL R209, RZ, 0x1000000, !P5 ;  /* 0x01000000ffd17807 */ /* 0x000fe40006800000 */
[----:B------:R-:W-:Y:S02]  /*3b0b0*/  SEL R208, RZ, 0x10000, !P4 ;  /* 0x00010000ffd07807 */ /* 0x000fe40006000000 */
[C---:B------:R-:W-:Y:S02]  /*3b0c0*/  LOP3.LUT P6, RZ, R9.reuse, 0x8, RZ, 0xc0, !PT ;  /* 0x0000000809ff7812 */ /* 0x040fe400078cc0ff */
[C---:B------:R-:W-:Y:S01]  /*3b0d0*/  LOP3.LUT P5, RZ, R9.reuse, 0x4, RZ, 0xc0, !PT ;  /* 0x0000000409ff7812 */ /* 0x040fe200078ac0ff */
[----:B------:R-:W1:Y:S01]  /*3b0e0*/  LDC.64 R198, c[0x0][0x3b0] ;  /* 0x0000ec00ffc67b82 */ /* 0x000e620000000a00 */
[C---:B------:R-:W-:Y:S02]  /*3b0f0*/  LOP3.LUT P4, RZ, R9.reuse, 0x2, RZ, 0xc0, !PT ;  /* 0x0000000209ff7812 */ /* 0x040fe4000788c0ff */
[----:B------:R-:W-:-:S02]  /*3b100*/  LOP3.LUT P1, RZ, R9, 0x10, RZ, 0xc0, !PT ;  /* 0x0000001009ff7812 */ /* 0x000fc4000782c0ff */
[----:B------:R-:W-:Y:S02]  /*3b110*/  SEL R207, RZ, 0x100, !P3 ;  /* 0x00000100ffcf7807 */ /* 0x000fe40005800000 */
[----:B------:R-:W-:Y:S02]  /*3b120*/  SEL R204, RZ, 0x1000000, !P4 ;  /* 0x01000000ffcc7807 */ /* 0x000fe40006000000 */
[----:B------:R-:W-:Y:S02]  /*3b130*/  SEL R205, RZ, 0x10000, !P5 ;  /* 0x00010000ffcd7807 */ /* 0x000fe40006800000 */
[----:B------:R-:W-:Y:S02]  /*3b140*/  SEL R194, RZ, 0x100, !P6 ;  /* 0x00000100ffc27807 */ /* 0x000fe40007000000 */
[----:B------:R-:W-:Y:S02]  /*3b150*/  SEL R206, RZ, 0x1, !P2 ;  /* 0x00000001ffce7807 */ /* 0x000fe40005000000 */
[----:B------:R-:W-:Y:S01]  /*3b160*/  SEL R203, RZ, 0x1, !P1 ;  /* 0x00000001ffcb7807 */ /* 0x000fe20004800000 */
[----:B0-----:R-:W-:Y:S01]  /*3b170*/  IMAD.WIDE.U32 R200, R195, 0x10, R200 ;  /* 0x00000010c3c87825 */ /* 0x001fe200078e00c8 */
[----:B------:R-:W-:-:S02]  /*3b180*/  LOP3.LUT R207, R207, R209, R208, 0xfe, !PT ;  /* 0x000000d1cfcf7212 */ /* 0x000fc400078efed0 */
[----:B------:R-:W-:Y:S02]  /*3b190*/  LOP3.LUT R194, R194, R204, R205, 0xfe, !PT ;  /* 0x000000ccc2c27212 */ /* 0x000fe400078efecd */
        /* <DEDUP_REMOVED lines=26> */
.L_x_8990:
[----:B------:R-:W-:Y:S01]  /*3b340*/  MOV R194, R202 ;  /* 0x000000ca00c27202 */ /* 0x000fe20000000f00 */
[----:B------:R-:W-:-:S07]  /*3b350*/  VIADD R195, R195, 0x20 ;  /* 0x00000020c3c37836 */ /* 0x000fce0000000000 */
.L_x_8867:
[----:B------:R-:W-:Y:S05]  /*3b360*/  BSYNC.RECONVERGENT B0 ;  /* 0x0000000000007941 */ /* 0x000fea0003800200 */
.L_x_8866:
        /* <DEDUP_REMOVED lines=35> */
.L_x_8996:
        /* <DEDUP_REMOVED lines=13> */
.L_x_8998:
[----:B------:R-:W-:Y:S05]  /*3b670*/  BSYNC.RECONVERGENT B2 ;  /* 0x0000000000027941 */ /* 0x000fea0003800200 */
.L_x_8997:
        /* <DEDUP_REMOVED lines=58> */
[----:B------:R-:W-:-:S03]  /*3ba20*/  IMAD.MOV.U32 R14, RZ, RZ, R194 ;  /* 0x000000ffff0e7224 */ /* 0x000fc600078e00c2 */
[----:B------:R-:W-:-:S07]  /*3ba30*/  LOP3.LUT R8, R17, R6, R203, 0x96, !PT ;  /* 0x0000000611087212 */ /* 0x000fce00078e96cb */
.L_x_8995:
[----:B------:R-:W-:Y:S05]  /*3ba40*/  BSYNC.RECONVERGENT B1 ;  /* 0x0000000000017941 */ /* 0x000fea0003800200 */
.L_x_8994:
[----:B------:R-:W1:Y:S01]  /*3ba50*/  LDC R207, c[0x0][0x408] ;  /* 0x00010200ffcf7b82 */ /* 0x000e620000000800 */
[----:B------:R-:W-:Y:S01]  /*3ba60*/  I2FP.F32.U32 R6, R14 ;  /* 0x0000000e00067245 */ /* 0x000fe20000201000 */
[----:B------:R-:W-:Y:S01]  /*3ba70*/  IMAD.MOV.U32 R189, RZ, RZ, 0x2f800000 ;  /* 0x2f800000ffbd7424 */ /* 0x000fe200078e00ff */
[----:B------:R-:W-:Y:S01]  /*3ba80*/  LOP3.LUT R9, R9, 0xffffffef, RZ, 0xc0, !PT ;  /* 0xffffffef09097812 */ /* 0x000fe200078ec0ff */
[----:B-----5:R-:W-:Y:S01]  /*3ba90*/  HADD2.F32 R14, -RZ, R128.H0_H0 ;  /* 0x20000080ff0e7230 */ /* 0x020fe20000004100 */
[----:B------:R-:W-:Y:S01]  /*3baa0*/  BSSY.RECONVERGENT B1, `(.L_x_8999) ;  /* 0x000005f000017945 */ /* 0x000fe20003800200 */
[----:B------:R-:W-:Y:S01]  /*3bab0*/  FFMA.FTZ R15, R6, R189, 1.1641532182693481445e-10 ;  /* 0x2f000000060f7423 */ /* 0x000fe200000100bd */
[----:B------:R-:W-:Y:S01]  /*3bac0*/  MOV R17, 0x2 ;  /* 0x0000000200117802 */ /* 0x000fe20000000f00 */
[----:B------:R-:W2:Y:S01]  /*3bad0*/  LDC R206, c[0x0][0x404] ;  /* 0x00010100ffce7b82 */ /* 0x000ea20000000800 */
[----:B------:R-:W-:Y:S02]  /*3bae0*/  IMAD.MOV.U32 R6, RZ, RZ, R2 ;  /* 0x000000ffff067224 */ /* 0x000fe400078e0002 */
        /* <DEDUP_REMOVED lines=15> */
.L_x_9001:
        /* <DEDUP_REMOVED lines=13> */
.L_x_9003:
[----:B------:R-:W-:Y:S05]  /*3bcb0*/  BSYNC.RECONVERGENT B2 ;  /* 0x0000000000027941 */ /* 0x000fea0003800200 */
.L_x_9002:
        /* <DEDUP_REMOVED lines=61> */
.L_x_9000:
[----:B------:R-:W-:Y:S05]  /*3c090*/  BSYNC.RECONVERGENT B1 ;  /* 0x0000000000017941 */ /* 0x000fea0003800200 */
.L_x_8999:
[----:B------:R-:W-:Y:S01]  /*3c0a0*/  I2FP.F32.U32 R6, R6 ;  /* 0x0000000600067245 */ /* 0x000fe20000201000 */
[----:B------:R-:W-:Y:S01]  /*3c0b0*/  HADD2.F32 R14, -RZ, R44.H0_H0 ;  /* 0x2000002cff0e7230 */ /* 0x000fe20000004100 */
[----:B------:R-:W-:Y:S01]  /*3c0c0*/  BSSY.RECONVERGENT B1, `(.L_x_9004) ;  /* 0x0000062000017945 */ /* 0x000fe20003800200 */
[----:B------:R-:W-:Y:S01]  /*3c0d0*/  @P1 HADD2.F32 R27, -RZ, R40.H0_H0 ;  /* 0x20000028ff1b1230 */ /* 0x000fe20000004100 */
[----:B------:R-:W-:Y:S01]  /*3c0e0*/  MOV R16, 0x2 ;  /* 0x0000000200107802 */ /* 0x000fe20000000f00 */
        /* <DEDUP_REMOVED lines=20> */
.L_x_9006:
        /* <DEDUP_REMOVED lines=13> */
.L_x_9008:
[----:B------:R-:W-:Y:S05]  /*3c300*/  BSYNC.RECONVERGENT B2 ;  /* 0x0000000000027941 */ /* 0x000fea0003800200 */
.L_x_9007:
        /* <DEDUP_REMOVED lines=61> */
.L_x_9005:
[----:B------:R-:W-:Y:S05]  /*3c6e0*/  BSYNC.RECONVERGENT B1 ;  /* 0x0000000000017941 */ /* 0x000fea0003800200 */
.L_x_9004:
        /* <DEDUP_REMOVED lines=22> */
.L_x_9011:
        /* <DEDUP_REMOVED lines=13> */
.L_x_9013:
[----:B------:R-:W-:Y:S05]  /*3c920*/  BSYNC.RECONVERGENT B2 ;  /* 0x0000000000027941 */ /* 0x000fea0003800200 */
.L_x_9012:
        /* <DEDUP_REMOVED lines=61> */
.L_x_9010:
[----:B------:R-:W-:Y:S05]  /*3cd00*/  BSYNC.RECONVERGENT B1 ;  /* 0x0000000000017941 */ /* 0x000fea0003800200 */
.L_x_9009:
        /* <DEDUP_REMOVED lines=26> */
.L_x_9016:
        /* <DEDUP_REMOVED lines=13> */
.L_x_9018:
[----:B------:R-:W-:Y:S05]  /*3cf80*/  BSYNC.RECONVERGENT B2 ;  /* 0x0000000000027941 */ /* 0x000fea0003800200 */
.L_x_9017:
        /* <DEDUP_REMOVED lines=55> */
[----:B------:R-:W-:Y:S02]  /*3d300*/  MOV R2, R18 ;  /* 0x0000001200027202 */ /* 0x000fe40000000f00 */
[----:B------:R-:W-:Y:S01]  /*3d310*/  LOP3.LUT R7, R7, R20, R19, 0x96, !PT ;  /* 0x0000001407077212 */ /* 0x000fe200078e9613 */
[----:B------:R-:W-:Y:S01]  /*3d320*/  IMAD.MOV.U32 R18, RZ, RZ, RZ ;  /* 0x000000ffff127224 */ /* 0x000fe200078e00ff */
[----:B------:R-:W-:Y:S01]  /*3d330*/  LOP3.LUT R8, R21, R6, R17, 0x96, !PT ;  /* 0x0000000615087212 */ /* 0x000fe200078e9611 */
[----:B------:R-:W-:Y:S01]  /*3d340*/  IMAD.MOV.U32 R17, RZ, RZ, R202 ;  /* 0x000000ffff117224 */ /* 0x000fe200078e00ca */
[----:B------:R-:W-:-:S07]  /*3d350*/  MOV R202, R16 ;  /* 0x0000001000ca7202 */ /* 0x000fce0000000f00 */
.L_x_9015:
[----:B------:R-:W-:Y:S05]  /*3d360*/  BSYNC.RECONVERGENT B1 ;  /* 0x0000000000017941 */ /* 0x000fea0003800200 */
.L_x_9014:
        /* <DEDUP_REMOVED lines=22> */
.L_x_9021:
        /* <DEDUP_REMOVED lines=13> */
.L_x_9023:
[----:B------:R-:W-:Y:S05]  /*3d5a0*/  BSYNC.RECONVERGENT B2 ;  /* 0x0000000000027941 */ /* 0x000fea0003800200 */
.L_x_9022:
        /* <DEDUP_REMOVED lines=61> */
.L_x_9020:
[----:B------:R-:W-:Y:S05]  /*3d980*/  BSYNC.RECONVERGENT B1 ;  /* 0x0000000000017941 */ /* 0x000fea0003800200 */
.L_x_9019:
        /* <DEDUP_REMOVED lines=25> */
.L_x_9026:
        /* <DEDUP_REMOVED lines=13> */
.L_x_9028:
[----:B------:R-:W-:Y:S05]  /*3dbf0*/  BSYNC.RECONVERGENT B2 ;  /* 0x0000000000027941 */ /* 0x000fea0003800200 */
.L_x_9027:
        /* <DEDUP_REMOVED lines=61> */
.L_x_9025:
[----:B------:R-:W-:Y:S05]  /*3dfd0*/  BSYNC.RECONVERGENT B1 ;  /* 0x0000000000017941 */ /* 0x000fea0003800200 */
.L_x_9024:
        /* <DEDUP_REMOVED lines=22> */
.L_x_9031:
        /* <DEDUP_REMOVED lines=13> */
.L_x_9033:
[----:B------:R-:W-:Y:S05]  /*3e210*/  BSYNC.RECONVERGENT B2 ;  /* 0x0000000000027941 */ /* 0x000fea0003800200 */
.L_x_9032:
        /* <DEDUP_REMOVED lines=61> */
.L_x_9030:
[----:B------:R-:W-:Y:S05]  /*3e5f0*/  BSYNC.RECONVERGENT B1 ;  /* 0x0000000000017941 */ /* 0x000fea0003800200 */
.L_x_9029:
        /* <DEDUP_REMOVED lines=26> */
.L_x_9036:
        /* <DEDUP_REMOVED lines=13> */
.L_x_9038:
[----:B------:R-:W-:Y:S05]  /*3e870*/  BSYNC.RECONVERGENT B2 ;  /* 0x0000000000027941 */ /* 0x000fea0003800200 */
.L_x_9037:
        /* <DEDUP_REMOVED lines=61> */
.L_x_9035:
[----:B------:R-:W-:Y:S05]  /*3ec50*/  BSYNC.RECONVERGENT B1 ;  /* 0x0000000000017941 */ /* 0x000fea0003800200 */
.L_x_9034:
        /* <DEDUP_REMOVED lines=20> */
.L_x_9041:
        /* <DEDUP_REMOVED lines=13> */
.L_x_9043:
[----:B------:R-:W-:Y:S05]  /*3ee70*/  BSYNC.RECONVERGENT B2 ;  /* 0x0000000000027941 */ /* 0x000fea0003800200 */
.L_x_9042:
        /* <DEDUP_REMOVED lines=61> */
.L_x_9040:
[----:B------:R-:W-:Y:S05]  /*3f250*/  BSYNC.RECONVERGENT B1 ;  /* 0x0000000000017941 */ /* 0x000fea0003800200 */
.L_x_9039:
        /* <DEDUP_REMOVED lines=25> */
.L_x_9046:
        /* <DEDUP_REMOVED lines=13> */
.L_x_9048:
[----:B------:R-:W-:Y:S05]  /*3f4c0*/  BSYNC.RECONVERGENT B2 ;  /* 0x0000000000027941 */ /* 0x000fea0003800200 */
.L_x_9047:
        /* <DEDUP_REMOVED lines=61> */
.L_x_9045:
[----:B------:R-:W-:Y:S05]  /*3f8a0*/  BSYNC.RECONVERGENT B1 ;  /* 0x0000000000017941 */ /* 0x000fea0003800200 */
.L_x_9044:
        /* <DEDUP_REMOVED lines=20> */
.L_x_9051:
        /* <DEDUP_REMOVED lines=13> */
.L_x_9053:
[----:B------:R-:W-:Y:S05]  /*3fac0*/  BSYNC.RECONVERGENT B2 ;  /* 0x0000000000027941 */ /* 0x000fea0003800200 */
.L_x_9052:
        /* <DEDUP_REMOVED lines=61> */
.L_x_9050:
[----:B------:R-:W-:Y:S05]  /*3fea0*/  BSYNC.RECONVERGENT B1 ;  /* 0x0000000000017941 */ /* 0x000fea0003800200 */
.L_x_9049:
        /* <DEDUP_REMOVED lines=26> */
.L_x_9056:
        /* <DEDUP_REMOVED lines=13> */
.L_x_9058:
[----:B------:R-:W-:Y:S05]  /*40120*/  BSYNC.RECONVERGENT B2 ;  /* 0x0000000000027941 */ /* 0x000fea0003800200 */
.L_x_9057:
        /* <DEDUP_REMOVED lines=61> */
.L_x_9055:
[----:B------:R-:W-:Y:S05]  /*40500*/  BSYNC.RECONVERGENT B1 ;  /* 0x0000000000017941 */ /* 0x000fea0003800200 */
.L_x_9054:
        /* <DEDUP_REMOVED lines=20> */
.L_x_9061:
        /* <DEDUP_REMOVED lines=13> */
.L_x_9063:
[----:B------:R-:W-:Y:S05]  /*40720*/  BSYNC.RECONVERGENT B2 ;  /* 0x0000000000027941 */ /* 0x000fea0003800200 */
.L_x_9062:
        /* <DEDUP_REMOVED lines=61> */
.L_x_9060:
[----:B------:R-:W-:Y:S05]  /*40b00*/  BSYNC.RECONVERGENT B1 ;  /* 0x0000000000017941 */ /* 0x000fea0003800200 */
.L_x_9059:
        /* <DEDUP_REMOVED lines=26> */
.L_x_9066:
        /* <DEDUP_REMOVED lines=13> */
.L_x_9068:
[----:B------:R-:W-:Y:S05]  /*40d80*/  BSYNC.RECONVERGENT B2 ;  /* 0x0000000000027941 */ /* 0x000fea0003800200 */
.L_x_9067:
        /* <DEDUP_REMOVED lines=61> */
.L_x_9065:
[----:B------:R-:W-:Y:S05]  /*41160*/  BSYNC.RECONVERGENT B1 ;  /* 0x0000000000017941 */ /* 0x000fea0003800200 */
.L_x_9064:
        /* <DEDUP_REMOVED lines=20> */
.L_x_9071:
        /* <DEDUP_REMOVED lines=15> */
.L_x_9073:
[----:B------:R-:W-:Y:S05]  /*413a0*/  BSYNC.RECONVERGENT B2 ;  /* 0x0000000000027941 */ /* 0x000fea0003800200 */
.L_x_9072:
        /* <DEDUP_REMOVED lines=61> */
.L_x_9070:
[----:B------:R-:W-:Y:S05]  /*41780*/  BSYNC.RECONVERGENT B1 ;  /* 0x0000000000017941 */ /* 0x000fea0003800200 */
.L_x_9069:
        /* <DEDUP_REMOVED lines=18> */
.L_x_8993:
        /* <DEDUP_REMOVED lines=16> */
.L_x_9077:
        /* <DEDUP_REMOVED lines=13> */
.L_x_9079:
[----:B------:R-:W-:Y:S05]  /*41a80*/  BSYNC.RECONVERGENT B2 ;  /* 0x0000000000027941 */ /* 0x000fea0003800200 */
.L_x_9078:
        /* <DEDUP_REMOVED lines=60> */
.L_x_9076:
[----:B------:R-:W-:Y:S05]  /*41e50*/  BSYNC.RECONVERGENT B1 ;  /* 0x0000000000017941 */ /* 0x000fea0003800200 */
.L_x_9075:
        /* <DEDUP_REMOVED lines=28> */
.L_x_9082:
        /* <DEDUP_REMOVED lines=13> */
.L_x_9084:
[----:B------:R-:W-:Y:S05]  /*420f0*/  BSYNC.RECONVERGENT B2 ;  /* 0x0000000000027941 */ /* 0x000fea0003800200 */
.L_x_9083:
        /* <DEDUP_REMOVED lines=61> */
.L_x_9081:
[----:B------:R-:W-:Y:S05]  /*424d0*/  BSYNC.RECONVERGENT B1 ;  /* 0x0000000000017941 */ /* 0x000fea0003800200 */
.L_x_9080:
        /* <DEDUP_REMOVED lines=25> */
.L_x_9087:
        /* <DEDUP_REMOVED lines=13> */
.L_x_9089:
[----:B------:R-:W-:Y:S05]  /*42740*/  BSYNC.RECONVERGENT B2 ;  /* 0x0000000000027941 */ /* 0x000fea0003800200 */
.L_x_9088:
        /* <DEDUP_REMOVED lines=61> */
.L_x_9086:
[----:B------:R-:W-:Y:S05]  /*42b20*/  BSYNC.RECONVERGENT B1 ;  /* 0x0000000000017941 */ /* 0x000fea0003800200 */
.L_x_9085:
        /* <DEDUP_REMOVED lines=25> */
.L_x_9092:
        /* <DEDUP_REMOVED lines=13> */
.L_x_9094:
[----:B------:R-:W-:Y:S05]  /*42d90*/  BSYNC.RECONVERGENT B2 ;  /* 0x0000000000027941 */ /* 0x000fea0003800200 */
.L_x_9093:
        /* <DEDUP_REMOVED lines=61> */
.L_x_9091:
[----:B------:R-:W-:Y:S05]  /*43170*/  BSYNC.RECONVERGENT B1 ;  /* 0x0000000000017941 */ /* 0x000fea0003800200 */
.L_x_9090:
        /* <DEDUP_REMOVED lines=25> */
.L_x_9097:
        /* <DEDUP_REMOVED lines=13> */
.L_x_9099:
[----:B------:R-:W-:Y:S05]  /*433e0*/  BSYNC.RECONVERGENT B2 ;  /* 0x0000000000027941 */ /* 0x000fea0003800200 */
.L_x_9098:
        /* <DEDUP_REMOVED lines=61> */
.L_x_9096:
[----:B------:R-:W-:Y:S05]  /*437c0*/  BSYNC.RECONVERGENT B1 ;  /* 0x0000000000017941 */ /* 0x000fea0003800200 */
.L_x_9095:
        /* <DEDUP_REMOVED lines=23> */
.L_x_9102:
        /* <DEDUP_REMOVED lines=13> */
.L_x_9104:
[----:B------:R-:W-:Y:S05]  /*43a10*/  BSYNC.RECONVERGENT B2 ;  /* 0x0000000000027941 */ /* 0x000fea0003800200 */
.L_x_9103:
        /* <DEDUP_REMOVED lines=61> */
.L_x_9101:
[----:B------:R-:W-:Y:S05]  /*43df0*/  BSYNC.RECONVERGENT B1 ;  /* 0x0000000000017941 */ /* 0x000fea0003800200 */
.L_x_9100:
        /* <DEDUP_REMOVED lines=23> */
.L_x_9107:
        /* <DEDUP_REMOVED lines=13> */
.L_x_9109:
[----:B------:R-:W-:Y:S05]  /*44040*/  BSYNC.RECONVERGENT B2 ;  /* 0x0000000000027941 */ /* 0x000fea0003800200 */
.L_x_9108:
        /* <DEDUP_REMOVED lines=61> */
.L_x_9106:
[----:B------:R-:W-:Y:S05]  /*44420*/  BSYNC.RECONVERGENT B1 ;  /* 0x0000000000017941 */ /* 0x000fea0003800200 */
.L_x_9105:
        /* <DEDUP_REMOVED lines=23> */
.L_x_9112:
        /* <DEDUP_REMOVED lines=13> */
.L_x_9114:
[----:B------:R-:W-:Y:S05]  /*44670*/  BSYNC.RECONVERGENT B2 ;  /* 0x0000000000027941 */ /* 0x000fea0003800200 */
.L_x_9113:
        /* <DEDUP_REMOVED lines=61> */
.L_x_9111:
[----:B------:R-:W-:Y:S05]  /*44a50*/  BSYNC.RECONVERGENT B1 ;  /* 0x0000000000017941 */ /* 0x000fea0003800200 */
.L_x_9110:
        /* <DEDUP_REMOVED lines=14> */
.L_x_9074:
        /* <DEDUP_REMOVED lines=43> */
.L_x_9115:
[----:B------:R-:W-:Y:S01]  /*44df0*/  IMAD.MOV.U32 R194, RZ, RZ, R202 ;  /* 0x000000ffffc27224 */ /* 0x000fe200078e00ca */
[----:B------:R-:W-:-:S07]  /*44e00*/  IADD3 R195, PT, PT, R195, 0x20, RZ ;  /* 0x00000020c3c37810 */ /* 0x000fce0007ffe0ff */
.L_x_8992:
[----:B------:R-:W-:Y:S05]  /*44e10*/  BSYNC.RECONVERGENT B0 ;  /* 0x0000000000007941 */ /* 0x000fea0003800200 */
.L_x_8991:
        /* <DEDUP_REMOVED lines=35> */
.L_x_9121:
        /* <DEDUP_REMOVED lines=13> */
.L_x_9123:
[----:B------:R-:W-:Y:S05]  /*45120*/  BSYNC.RECONVERGENT B2 ;  /* 0x0000000000027941 */ /* 0x000fea0003800200 */
.L_x_9122:
        /* <DEDUP_REMOVED lines=60> */
.L_x_9120:
[----:B------:R-:W-:Y:S05]  /*454f0*/  BSYNC.RECONVERGENT B1 ;  /* 0x0000000000017941 */ /* 0x000fea0003800200 */
.L_x_9119:
        /* <DEDUP_REMOVED lines=25> */
.L_x_9126:
        /* <DEDUP_REMOVED lines=13> */
.L_x_9128:
[----:B------:R-:W-:Y:S05]  /*45760*/  BSYNC.RECONVERGENT B2 ;  /* 0x0000000000027941 */ /* 0x000fea0003800200 */
.L_x_9127:
        /* <DEDUP_REMOVED lines=61> */
.L_x_9125:
[----:B------:R-:W-:Y:S05]  /*45b40*/  BSYNC.RECONVERGENT B1 ;  /* 0x0000000000017941 */ /* 0x000fea0003800200 */
.L_x_9124:
        /* <DEDUP_REMOVED lines=25> */
.L_x_9131:
        /* <DEDUP_REMOVED lines=13> */
.L_x_9133:
[----:B------:R-:W-:Y:S05]  /*45db0*/  BSYNC.RECONVERGENT B2 ;  /* 0x0000000000027941 */ /* 0x000fea0003800200 */
.L_x_9132:
        /* <DEDUP_REMOVED lines=61> */
.L_x_9130:
[----:B------:R-:W-:Y:S05]  /*46190*/  BSYNC.RECONVERGENT B1 ;  /* 0x0000000000017941 */ /* 0x000fea0003800200 */
.L_x_9129:
        /* <DEDUP_REMOVED lines=22> */
.L_x_9136:
        /* <DEDUP_REMOVED lines=13> */
.L_x_9138:
[----:B------:R-:W-:Y:S05]  /*463d0*/  BSYNC.RECONVERGENT B2 ;  /* 0x0000000000027941 */ /* 0x000fea0003800200 */
.L_x_9137:
        /* <DEDUP_REMOVED lines=61> */
.L_x_9135:
[----:B------:R-:W-:Y:S05]  /*467b0*/  BSYNC.RECONVERGENT B1 ;  /* 0x0000000000017941 */ /* 0x000fea0003800200 */
.L_x_9134:
        /* <DEDUP_REMOVED lines=26> */
.L_x_9141:
        /* <DEDUP_REMOVED lines=13> */
.L_x_9143:
[----:B------:R-:W-:Y:S05]  /*46a30*/  BSYNC.RECONVERGENT B2 ;  /* 0x0000000000027941 */ /* 0x000fea0003800200 */
.L_x_9142:
        /* <DEDUP_REMOVED lines=61> */
.L_x_9140:
[----:B------:R-:W-:Y:S05]  /*46e10*/  BSYNC.RECONVERGENT B1 ;  /* 0x0000000000017941 */ /* 0x000fea0003800200 */
.L_x_9139:
        /* <DEDUP_REMOVED lines=22> */
.L_x_9146:
        /* <DEDUP_REMOVED lines=13> */
.L_x_9148:
[----:B------:R-:W-:Y:S05]  /*47050*/  BSYNC.RECONVERGENT B2 ;  /* 0x0000000000027941 */ /* 0x000fea0003800200 */
.L_x_9147:
        /* <DEDUP_REMOVED lines=61> */
.L_x_9145:
[----:B------:R-:W-:Y:S05]  /*47430*/  BSYNC.RECONVERGENT B1 ;  /* 0x0000000000017941 */ /* 0x000fea0003800200 */
.L_x_9144:
        /* <DEDUP_REMOVED lines=25> */
.L_x_9151:
[----:B------:R-:W-:Y:S01]  /*475d0*/  VIADD R10, R10, 0x1 ;  /* 0x000000010a0a7836 */ /* 0x000fe20000000000 */
[----:B------:R-:W-:Y:S03]  /*475e0*/  BSSY.RECONVERGENT B2, `(.L_x_9152) ;  /* 0x000000c000027945 */ /* 0x000fe60003800200 */
[C---:B0-----:R-:W-:Y:S01]  /*475f0*/  IMAD.WIDE.U32 R200, R10.reuse, -0x2daee0ad, RZ ;  /* 0xd2511f530ac87825 */ /* 0x041fe200078e00ff */
        /* <DEDUP_REMOVED lines=10> */
.L_x_9153:
[----:B------:R-:W-:Y:S05]  /*476a0*/  BSYNC.RECONVERGENT B2 ;  /* 0x0000000000027941 */ /* 0x000fea0003800200 */
.L_x_9152:
        /* <DEDUP_REMOVED lines=61> */
.L_x_9150:
[----:B------:R-:W-:Y:S05]  /*47a80*/  BSYNC.RECONVERGENT B1 ;  /* 0x0000000000017941 */ /* 0x000fea0003800200 */
.L_x_9149:
        /* <DEDUP_REMOVED lines=22> */
.L_x_9156:
        /* <DEDUP_REMOVED lines=13> */
.L_x_9158:
[----:B------:R-:W-:Y:S05]  /*47cc0*/  BSYNC.RECONVERGENT B2 ;  /* 0x0000000000027941 */ /* 0x000fea0003800200 */
.L_x_9157:
        /* <DEDUP_REMOVED lines=61> */
.L_x_9155:
[----:B------:R-:W-:Y:S05]  /*480a0*/  BSYNC.RECONVERGENT B1 ;  /* 0x0000000000017941 */ /* 0x000fea0003800200 */
.L_x_9154:
        /* <DEDUP_REMOVED lines=26> */
.L_x_9161:
        /* <DEDUP_REMOVED lines=13> */
.L_x_9163:
[----:B------:R-:W-:Y:S05]  /*48320*/  BSYNC.RECONVERGENT B2 ;  /* 0x0000000000027941 */ /* 0x000fea0003800200 */
.L_x_9162:
        /* <DEDUP_REMOVED lines=61> */
.L_x_9160:
[----:B------:R-:W-:Y:S05]  /*48700*/  BSYNC.RECONVERGENT B1 ;  /* 0x0000000000017941 */ /* 0x000fea0003800200 */
.L_x_9159:
        /* <DEDUP_REMOVED lines=20> */
.L_x_9166:
        /* <DEDUP_REMOVED lines=13> */
.L_x_9168:
[----:B------:R-:W-:Y:S05]  /*48920*/  BSYNC.RECONVERGENT B2 ;  /* 0x0000000000027941 */ /* 0x000fea0003800200 */
.L_x_9167:
        /* <DEDUP_REMOVED lines=61> */
.L_x_9165:
[----:B------:R-:W-:Y:S05]  /*48d00*/  BSYNC.RECONVERGENT B1 ;  /* 0x0000000000017941 */ /* 0x000fea0003800200 */
.L_x_9164:
        /* <DEDUP_REMOVED lines=25> */
.L_x_9171:
        /* <DEDUP_REMOVED lines=13> */
.L_x_9173:
[----:B------:R-:W-:Y:S05]  /*48f70*/  BSYNC.RECONVERGENT B2 ;  /* 0x0000000000027941 */ /* 0x000fea0003800200 */
.L_x_9172:
        /* <DEDUP_REMOVED lines=61> */
.L_x_9170:
[----:B------:R-:W-:Y:S05]  /*49350*/  BSYNC.RECONVERGENT B1 ;  /* 0x0000000000017941 */ /* 0x000fea0003800200 */
.L_x_9169:
        /* <DEDUP_REMOVED lines=20> */
.L_x_9176:
        /* <DEDUP_REMOVED lines=13> */
.L_x_9178:
[----:B------:R-:W-:Y:S05]  /*49570*/  BSYNC.RECONVERGENT B2 ;  /* 0x0000000000027941 */ /* 0x000fea0003800200 */
.L_x_9177:
        /* <DEDUP_REMOVED lines=61> */
.L_x_9175:
[----:B------:R-:W-:Y:S05]  /*49950*/  BSYNC.RECONVERGENT B1 ;  /* 0x0000000000017941 */ /* 0x000fea0003800200 */
.L_x_9174:
        /* <DEDUP_REMOVED lines=26> */
.L_x_9181:
        /* <DEDUP_REMOVED lines=13> */
.L_x_9183:
[----:B------:R-:W-:Y:S05]  /*49bd0*/  BSYNC.RECONVERGENT B2 ;  /* 0x0000000000027941 */ /* 0x000fea0003800200 */
.L_x_9182:
        /* <DEDUP_REMOVED lines=61> */
.L_x_9180:
[----:B------:R-:W-:Y:S05]  /*49fb0*/  BSYNC.RECONVERGENT B1 ;  /* 0x0000000000017941 */ /* 0x000fea0003800200 */
.L_x_9179:
[----:B------:R-:W-:Y:S01]  /*49fc0*/  I2FP.F32.U32 R129, R20 ;  /* 0x0000001400817245 */ /* 0x000fe20000201000 */
[----:B------:R-:W-:Y:S01]  /*49fd0*/  HADD2.F32 R6, -RZ, R131.H0_H0 ;  /* 0x20000083ff067230 */ /* 0x000fe20000004100 */
[----:B------:R-:W-:Y:S01]  /*49fe0*/  ISETP.NE.AND P5, PT, R128, 0x1, PT ;  /* 0x000000018000780c */ /* 0x000fe20003fa5270 */
[----:B------:R-:W-:Y:S01]  /*49ff0*/  BSSY.RECONVERGENT B1, `(.L_x_9184) ;  /* 0x000005c000017945 */ /* 0x000fe20003800200 */
[----:B0-----:R-:W-:Y:S02]  /*4a000*/  IMAD.MOV.U32 R198, RZ, RZ, 0x2 ;  /* 0x00000002ffc67424 */ /* 0x001fe400078e00ff */
        /* <DEDUP_REMOVED lines=15> */
.L_x_9186:
        /* <DEDUP_REMOVED lines=13> */
.L_x_9188:
[----:B------:R-:W-:Y:S05]  /*4a1d0*/  BSYNC.RECONVERGENT B2 ;  /* 0x0000000000027941 */ /* 0x000fea0003800200 */
.L_x_9187:
        /* <DEDUP_REMOVED lines=61> */
.L_x_9185:
[----:B------:R-:W-:Y:S05]  /*4a5b0*/  BSYNC.RECONVERGENT B1 ;  /* 0x0000000000017941 */ /* 0x000fea0003800200 */
.L_x_9184:
        /* <DEDUP_REMOVED lines=26> */
.L_x_9191:
        /* <DEDUP_REMOVED lines=13> */
.L_x_9193:
[----:B------:R-:W-:Y:S05]  /*4a830*/  BSYNC.RECONVERGENT B2 ;  /* 0x0000000000027941 */ /* 0x000fea0003800200 */
.L_x_9192:
        /* <DEDUP_REMOVED lines=61> */
.L_x_9190:
[----:B------:R-:W-:Y:S05]  /*4ac10*/  BSYNC.RECONVERGENT B1 ;  /* 0x0000000000017941 */ /* 0x000fea0003800200 */
.L_x_9189:
        /* <DEDUP_REMOVED lines=20> */
.L_x_9196:
        /* <DEDUP_REMOVED lines=15> */
.L_x_9198:
[----:B------:R-:W-:Y:S05]  /*4ae50*/  BSYNC.RECONVERGENT B2 ;  /* 0x0000000000027941 */ /* 0x000fea0003800200 */
.L_x_9197:
        /* <DEDUP_REMOVED lines=61> */
.L_x_9195:
[----:B------:R-:W-:Y:S05]  /*4b230*/  BSYNC.RECONVERGENT B1 ;  /* 0x0000000000017941 */ /* 0x000fea0003800200 */
.L_x_9194:
        /* <DEDUP_REMOVED lines=18> */
.L_x_9118:
        /* <DEDUP_REMOVED lines=16> */
.L_x_9202:
        /* <DEDUP_REMOVED lines=13> */
.L_x_9204:
[----:B------:R-:W-:Y:S05]  /*4b530*/  BSYNC.RECONVERGENT B2 ;  /* 0x0000000000027941 */ /* 0x000fea0003800200 */
.L_x_9203:
[----:B------:R-:W-:Y:S01]  /*4b540*/  IMAD.WIDE.U32 R6, R4, -0x326172a9, RZ ;  /* 0xcd9e8d5704067825 */ /* 0x000fe200078e00ff */
[----:B------:R-:W-:-:S03]  /*4b550*/  LOP3.LUT R198, R3, R201, R197, 0x96, !PT ;  /* 0x000000c903c67212 */ /* 0x000fc600078e96c5 */
[----:B------:R-:W-:Y:S01]  /*4b560*/  HFMA2 R138, -RZ, RZ, 0, 0 ;  /* 0x00000000ff8a7431 */ /* 0x000fe200000001ff */
[C---:B------:R-:W-:Y:S01]  /*4b570*/  IADD3 R157, PT, PT, R197.reuse, 0x76cf5d0a, RZ ;  /* 0x76cf5d0ac59d7810 */ /* 0x040fe20007ffe0ff */
        /* <DEDUP_REMOVED lines=48> */
[----:B------:R-:W-:-:S05]  /*4b880*/  IMAD.WIDE.U32 R200, R200, -0x326172a9, RZ ;  /* 0xcd9e8d57c8c87825 */ /* 0x000fca00078e00ff */
[----:B------:R-:W-:Y:S01]  /*4b890*/  LOP3.LUT R31, R31, R198, R201, 0x96, !PT ;  /* 0x000000c61f1f7212 */ /* 0x000fe200078e96c9 */
[----:B------:R-:W-:-:S04]  /*4b8a0*/  IMAD.WIDE.U32 R198, R157, -0x326172a9, RZ ;  /* 0xcd9e8d579dc67825 */ /* 0x000fc800078e00ff */
[----:B------:R-:W-:Y:S01]  /*4b8b0*/  IMAD.WIDE.U32 R202, R31, -0x2daee0ad, RZ ;  /* 0xd2511f531fca7825 */ /* 0x000fe200078e00ff */
[----:B------:R-:W-:Y:S02]  /*4b8c0*/  LOP3.LUT R7, R7, R200, R199, 0x96, !PT ;  /* 0x000000c807077212 */ /* 0x000fe400078e96c7 */
[----:B------:R-:W-:Y:S01]  /*4b8d0*/  MOV R2, R198 ;  /* 0x000000c600027202 */ /* 0x000fe20000000f00 */
[----:B------:R-:W-:-:S05]  /*4b8e0*/  VIADD R31, R197, 0x96a522ad ;  /* 0x96a522adc51f7836 */ /* 0x000fca0000000000 */
[----:B------:R-:W-:-:S07]  /*4b8f0*/  LOP3.LUT R8, R31, R6, R203, 0x96, !PT ;  /* 0x000000061f087212 */ /* 0x000fce00078e96cb */
.L_x_9201:
[----:B------:R-:W-:Y:S05]  /*4b900*/  BSYNC.RECONVERGENT B1 ;  /* 0x0000000000017941 */ /* 0x000fea0003800200 */
.L_x_9200:
[----:B------:R-:W1:Y:S01]  /*4b910*/  LDC R207, c[0x0][0x408] ;  /* 0x00010200ffcf7b82 */ /* 0x000e620000000800 */
[----:B------:R-:W-:Y:S01]  /*4b920*/  I2FP.F32.U32 R31, R28 ;  /* 0x0000001c001f7245 */ /* 0x000fe20000201000 */
[----:B------:R-:W-:Y:S01]  /*4b930*/  IMAD.MOV.U32 R190, RZ, RZ, 0x2f800000 ;  /* 0x2f800000ffbe7424 */ /* 0x000fe200078e00ff */
[----:B------:R-:W-:Y:S01]  /*4b940*/  LOP3.LUT R9, R9, 0xffffffef, RZ, 0xc0, !PT ;  /* 0xffffffef09097812 */ /* 0x000fe200078ec0ff */
[----:B-----5:R-:W-:Y:S01]  /*4b950*/  HADD2.F32 R6, -RZ, R128.H0_H0 ;  /* 0x20000080ff067230 */ /* 0x020fe20000004100 */
[----:B------:R-:W-:Y:S01]  /*4b960*/  BSSY.RECONVERGENT B1, `(.L_x_9205) ;  /* 0x0000062000017945 */ /* 0x000fe20003800200 */
[----:B------:R-:W-:Y:S01]  /*4b970*/  FFMA.FTZ R31, R31, R190, 1.1641532182693481445e-10 ;  /* 0x2f0000001f1f7423 */ /* 0x000fe200000100be */
[----:B------:R-:W-:Y:S01]  /*4b980*/  @P1 HADD2.F32 R157, -RZ, R40.H0_H0 ;  /* 0x20000028ff9d1230 */ /* 0x000fe20000004100 */
[----:B------:R-:W2:Y:S01]  /*4b990*/  LDC R206, c[0x0][0x404] ;  /* 0x00010100ffce7b82 */ /* 0x000ea20000000800 */
[----:B-1----:R-:W-:Y:S02]  /*4b9a0*/  FMUL.FTZ R6, R6, R207 ;  /* 0x000000cf06067220 */ /* 0x002fe40000410000 */
[----:B--2---:R-:W-:-:S04]  /*4b9b0*/  FSETP.GTU.FTZ.AND P2, PT, R31, R206, PT ;  /* 0x000000ce1f00720b */ /* 0x004fc80003f5c000 */
        /* <DEDUP_REMOVED lines=17> */
.L_x_9207:
        /* <DEDUP_REMOVED lines=13> */
.L_x_9209:
[----:B------:R-:W-:Y:S05]  /*4bba0*/  BSYNC.RECONVERGENT B2 ;  /* 0x0000000000027941 */ /* 0x000fea0003800200 */
.L_x_9208:
[----:B------:R-:W-:Y:S01]  /*4bbb0*/  IMAD.WIDE.U32 R6, R4, -0x326172a9, RZ ;  /* 0xcd9e8d5704067825 */ /* 0x000fe200078e00ff */
[----:B0-----:R-:W-:Y:S02]  /*4bbc0*/  LOP3.LUT R198, R3, R205, R197, 0x96, !PT ;  /* 0x000000cd03c67212 */ /* 0x001fe400078e96c5 */
        /* <DEDUP_REMOVED lines=51> */
[----:B------:R-:W-:Y:S02]  /*4bf00*/  HFMA2 R157, -RZ, RZ, 0, 0 ;  /* 0x00000000ff9d7431 */ /* 0x000fe400000001ff */
[----:B------:R-:W-:Y:S01]  /*4bf10*/  IMAD.WIDE.U32 R200, R200, -0x326172a9, RZ ;  /* 0xcd9e8d57c8c87825 */ /* 0x000fe200078e00ff */
[----:B------:R-:W-:Y:S02]  /*4bf20*/  LOP3.LUT R8, R31, R6, R199, 0x96, !PT ;  /* 0x000000061f087212 */ /* 0x000fe400078e96c7 */
[----:B------:R-:W-:Y:S01]  /*4bf30*/  MOV R6, R202 ;  /* 0x000000ca00067202 */ /* 0x000fe20000000f00 */
[----:B------:R-:W-:Y:S02]  /*4bf40*/  VIADD R7, R196, 0x8ff34781 ;  /* 0x8ff34781c4077836 */ /* 0x000fe40000000000 */
[----:B------:R-:W-:Y:S02]  /*4bf50*/  IMAD.MOV.U32 R2, RZ, RZ, R200 ;  /* 0x000000ffff027224 */ /* 0x000fe400078e00c8 */
[----:B------:R-:W-:Y:S01]  /*4bf60*/  IMAD.MOV.U32 R202, RZ, RZ, R198 ;  /* 0x000000ffffca7224 */ /* 0x000fe200078e00c6 */
[----:B------:R-:W-:-:S07]  /*4bf70*/  LOP3.LUT R7, R7, R204, R201, 0x96, !PT ;  /* 0x000000cc07077212 */ /* 0x000fce00078e96c9 */
.L_x_9206:
[----:B------:R-:W-:Y:S05]  /*4bf80*/  BSYNC.RECONVERGENT B1 ;  /* 0x0000000000017941 */ /* 0x000fea0003800200 */
.L_x_9205:
        /* <DEDUP_REMOVED lines=25> */
.L_x_9212:
        /* <DEDUP_REMOVED lines=13> */
.L_x_9214:
[----:B------:R-:W-:Y:S05]  /*4c1f0*/  BSYNC.RECONVERGENT B2 ;  /* 0x0000000000027941 */ /* 0x000fea0003800200 */
.L_x_9213:
[----:B------:R-:W-:Y:S01]  /*4c200*/  IMAD.WIDE.U32 R6, R4, -0x326172a9, RZ ;  /* 0xcd9e8d5704067825 */ /* 0x000fe200078e00ff */
[----:B0-----:R-:W-:Y:S02]  /*4c210*/  LOP3.LUT R198, R3, R205, R197, 0x96, !PT ;  /* 0x000000cd03c67212 */ /* 0x001fe400078e96c5 */
        /* <DEDUP_REMOVED lines=59> */
.L_x_9211:
[----:B------:R-:W-:Y:S05]  /*4c5d0*/  BSYNC.RECONVERGENT B1 ;  /* 0x0000000000017941 */ /* 0x000fea0003800200 */
.L_x_9210:
        /* <DEDUP_REMOVED lines=25> */
.L_x_9217:
        /* <DEDUP_REMOVED lines=13> */
.L_x_9219:
[----:B------:R-:W-:Y:S05]  /*4c840*/  BSYNC.RECONVERGENT B2 ;  /* 0x0000000000027941 */ /* 0x000fea0003800200 */
.L_x_9218:
[----:B------:R-:W-:Y:S01]  /*4c850*/  IMAD.WIDE.U32 R6, R4, -0x326172a9, RZ ;  /* 0xcd9e8d5704067825 */ /* 0x000fe200078e00ff */
[----:B0-----:R-:W-:-:S03]  /*4c860*/  LOP3.LUT R198, R3, R209, R197, 0x96, !PT ;  /* 0x000000d103c67212 */ /* 0x001fc600078e96c5 */
        /* <DEDUP_REMOVED lines=59> */
.L_x_9216:
[----:B------:R-:W-:Y:S05]  /*4cc20*/  BSYNC.RECONVERGENT B1 ;  /* 0x0000000000017941 */ /* 0x000fea0003800200 */
.L_x_9215:
        /* <DEDUP_REMOVED lines=25> */
.L_x_9222:
        /* <DEDUP_REMOVED lines=13> */
.L_x_9224:
[----:B------:R-:W-:Y:S05]  /*4ce90*/  BSYNC.RECONVERGENT B2 ;  /* 0x0000000000027941 */ /* 0x000fea0003800200 */
.L_x_9223:
        /* <DEDUP_REMOVED lines=61> */
.L_x_9221:
[----:B------:R-:W-:Y:S05]  /*4d270*/  BSYNC.RECONVERGENT B1 ;  /* 0x0000000000017941 */ /* 0x000fea0003800200 */
.L_x_9220:
        /* <DEDUP_REMOVED lines=23> */
.L_x_9227:
        /* <DEDUP_REMOVED lines=13> */
.L_x_9229:
[----:B------:R-:W-:Y:S05]  /*4d4c0*/  BSYNC.RECONVERGENT B2 ;  /* 0x0000000000027941 */ /* 0x000fea0003800200 */
.L_x_9228:
        /* <DEDUP_REMOVED lines=61> */
.L_x_9226:
[----:B------:R-:W-:Y:S05]  /*4d8a0*/  BSYNC.RECONVERGENT B1 ;  /* 0x0000000000017941 */ /* 0x000fea0003800200 */
.L_x_9225:
        /* <DEDUP_REMOVED lines=23> */
.L_x_9232:
        /* <DEDUP_REMOVED lines=13> */
.L_x_9234:
[----:B------:R-:W-:Y:S05]  /*4daf0*/  BSYNC.RECONVERGENT B2 ;  /* 0x0000000000027941 */ /* 0x000fea0003800200 */
.L_x_9233:
        /* <DEDUP_REMOVED lines=61> */
.L_x_9231:
[----:B------:R-:W-:Y:S05]  /*4ded0*/  BSYNC.RECONVERGENT B1 ;  /* 0x0000000000017941 */ /* 0x000fea0003800200 */
.L_x_9230:
[----:B------:R-:W-:Y:S01]  /*4dee0*/  I2FP.F32.U32 R129, R6 ;  /* 0x0000000600817245 */ /* 0x000fe20000201000 */
[----:B------:R-:W-:Y:S01]  /*4def0*/  HADD2.F32 R6, -RZ, R131.H0_H0 ;  /* 0x20000083ff067230 */ /* 0x000fe20000004100 */
[----:B------:R-:W-:Y:S01]  /*4df00*/  ISETP.NE.AND P5, PT, R128, 0x1, PT ;  /* 0x000000018000780c */ /* 0x000fe20003fa5270 */
[----:B0-----:R-:W-:Y:S01]  /*4df10*/  @P1 HADD2.F32 R199, -RZ, R43.H0_H0 ;  /* 0x2000002bffc71230 */ /* 0x001fe20000004100 */
        /* <DEDUP_REMOVED lines=19> */
.L_x_9237:
        /* <DEDUP_REMOVED lines=13> */
.L_x_9239:
[----:B------:R-:W-:Y:S05]  /*4e120*/  BSYNC.RECONVERGENT B2 ;  /* 0x0000000000027941 */ /* 0x000fea0003800200 */
.L_x_9238:
        /* <DEDUP_REMOVED lines=61> */
.L_x_9236:
[----:B------:R-:W-:Y:S05]  /*4e500*/  BSYNC.RECONVERGENT B1 ;  /* 0x0000000000017941 */ /* 0x000fea0003800200 */
.L_x_9235:
        /* <DEDUP_REMOVED lines=14> */
.L_x_9199:
        /* <DEDUP_REMOVED lines=43> */
.L_x_9240:
[----:B------:R-:W-:Y:S01]  /*4e8a0*/  MOV R194, R202 ;  /* 0x000000ca00c27202 */ /* 0x000fe20000000f00 */
[----:B------:R-:W-:-:S07]  /*4e8b0*/  VIADD R195, R195, 0x20 ;  /* 0x00000020c3c37836 */ /* 0x000fce0000000000 */
.L_x_9117:
[----:B------:R-:W-:Y:S05]  /*4e8c0*/  BSYNC.RECONVERGENT B0 ;  /* 0x0000000000007941 */ /* 0x000fea0003800200 */
.L_x_9116:
        /* <DEDUP_REMOVED lines=35> */
.L_x_9246:
        /* <DEDUP_REMOVED lines=13> */
.L_x_9248:
[----:B------:R-:W-:Y:S05]  /*4ebd0*/  BSYNC.RECONVERGENT B2 ;  /* 0x0000000000027941 */ /* 0x000fea0003800200 */
.L_x_9247:
        /* <DEDUP_REMOVED lines=60> */
.L_x_9245:
[----:B------:R-:W-:Y:S05]  /*4efa0*/  BSYNC.RECONVERGENT B1 ;  /* 0x0000000000017941 */ /* 0x000fea0003800200 */
.L_x_9244:
        /* <DEDUP_REMOVED lines=25> */
.L_x_9251:
        /* <DEDUP_REMOVED lines=13> */
.L_x_9253:
[----:B------:R-:W-:Y:S05]  /*4f210*/  BSYNC.RECONVERGENT B2 ;  /* 0x0000000000027941 */ /* 0x000fea0003800200 */
.L_x_9252:
        /* <DEDUP_REMOVED lines=61> */
.L_x_9250:
[----:B------:R-:W-:Y:S05]  /*4f5f0*/  BSYNC.RECONVERGENT B1 ;  /* 0x0000000000017941 */ /* 0x000fea0003800200 */
.L_x_9249:
        /* <DEDUP_REMOVED lines=25> */
.L_x_9256:
        /* <DEDUP_REMOVED lines=13> */
.L_x_9258:
[----:B------:R-:W-:Y:S05]  /*4f860*/  BSYNC.RECONVERGENT B2 ;  /* 0x0000000000027941 */ /* 0x000fea0003800200 */
.L_x_9257:
        /* <DEDUP_REMOVED lines=61> */
.L_x_9255:
[----:B------:R-:W-:Y:S05]  /*4fc40*/  BSYNC.RECONVERGENT B1 ;  /* 0x0000000000017941 */ /* 0x000fea0003800200 */
.L_x_9254:
        /* <DEDUP_REMOVED lines=22> */
.L_x_9261:
        /* <DEDUP_REMOVED lines=13> */
.L_x_9263:
[----:B------:R-:W-:Y:S05]  /*4fe80*/  BSYNC.RECONVERGENT B2 ;  /* 0x0000000000027941 */ /* 0x000fea0003800200 */
.L_x_9262:
        /* <DEDUP_REMOVED lines=61> */
.L_x_9260:
[----:B------:R-:W-:Y:S05]  /*50260*/  BSYNC.RECONVERGENT B1 ;  /* 0x0000000000017941 */ /* 0x000fea0003800200 */
.L_x_9259:
        /* <DEDUP_REMOVED lines=26> */
.L_x_9266:
        /* <DEDUP_REMOVED lines=13> */
.L_x_9268:
[----:B------:R-:W-:Y:S05]  /*504e0*/  BSYNC.RECONVERGENT B2 ;  /* 0x0000000000027941 */ /* 0x000fea0003800200 */
.L_x_9267:
        /* <DEDUP_REMOVED lines=61> */
.L_x_9265:
[----:B------:R-:W-:Y:S05]  /*508c0*/  BSYNC.RECONVERGENT B1 ;  /* 0x0000000000017941 */ /* 0x000fea0003800200 */
.L_x_9264:
        /* <DEDUP_REMOVED lines=22> */
.L_x_9271:
        /* <DEDUP_REMOVED lines=13> */
.L_x_9273:
[----:B------:R-:W-:Y:S05]  /*50b00*/  BSYNC.RECONVERGENT B2 ;  /* 0x0000000000027941 */ /* 0x000fea0003800200 */
.L_x_9272:
        /* <DEDUP_REMOVED lines=61> */
.L_x_9270:
[----:B------:R-:W-:Y:S05]  /*50ee0*/  BSYNC.RECONVERGENT B1 ;  /* 0x0000000000017941 */ /* 0x000fea0003800200 */
.L_x_9269:
        /* <DEDUP_REMOVED lines=25> */
.L_x_9276:
        /* <DEDUP_REMOVED lines=13> */
.L_x_9278:
[----:B------:R-:W-:Y:S05]  /*51150*/  BSYNC.RECONVERGENT B2 ;  /* 0x0000000000027941 */ /* 0x000fea0003800200 */
.L_x_9277:
        /* <DEDUP_REMOVED lines=61> */
.L_x_9275:
[----:B------:R-:W-:Y:S05]  /*51530*/  BSYNC.RECONVERGENT B1 ;  /* 0x0000000000017941 */ /* 0x000fea0003800200 */
.L_x_9274:
        /* <DEDUP_REMOVED lines=22> */
.L_x_9281:
        /* <DEDUP_REMOVED lines=13> */
.L_x_9283:
[----:B------:R-:W-:Y:S05]  /*51770*/  BSYNC.RECONVERGENT B2 ;  /* 0x0000000000027941 */ /* 0x000fea0003800200 */
.L_x_9282:
        /* <DEDUP_REMOVED lines=61> */
.L_x_9280:
[----:B------:R-:W-:Y:S05]  /*51b50*/  BSYNC.RECONVERGENT B1 ;  /* 0x0000000000017941 */ /* 0x000fea0003800200 */
.L_x_9279:
        /* <DEDUP_REMOVED lines=26> */
.L_x_9286:
        /* <DEDUP_REMOVED lines=13> */
.L_x_9288:
[----:B------:R-:W-:Y:S05]  /*51dd0*/  BSYNC.RECONVERGENT B2 ;  /* 0x0000000000027941 */ /* 0x000fea0003800200 */
.L_x_9287:
        /* <DEDUP_REMOVED lines=61> */
.L_x_9285:
[----:B------:R-:W-:Y:S05]  /*521b0*/  BSYNC.RECONVERGENT B1 ;  /* 0x0000000000017941 */ /* 0x000fea0003800200 */
.L_x_9284:
        /* <DEDUP_REMOVED lines=20> */
.L_x_9291:
        /* <DEDUP_REMOVED lines=13> */
.L_x_9293:
[----:B------:R-:W-:Y:S05]  /*523d0*/  BSYNC.RECONVERGENT B2 ;  /* 0x0000000000027941 */ /* 0x000fea0003800200 */
.L_x_9292:
        /* <DEDUP_REMOVED lines=61> */
.L_x_9290:
[----:B------:R-:W-:Y:S05]  /*527b0*/  BSYNC.RECONVERGENT B1 ;  /* 0x0000000000017941 */ /* 0x000fea0003800200 */
.L_x_9289:
        /* <DEDUP_REMOVED lines=25> */
.L_x_9296:
        /* <DEDUP_REMOVED lines=13> */
.L_x_9298:
[----:B------:R-:W-:Y:S05]  /*52a20*/  BSYNC.RECONVERGENT B2 ;  /* 0x0000000000027941 */ /* 0x000fea0003800200 */
.L_x_9297:
        /* <DEDUP_REMOVED lines=61> */
.L_x_9295:
[----:B------:R-:W-:Y:S05]  /*52e00*/  BSYNC.RECONVERGENT B1 ;  /* 0x0000000000017941 */ /* 0x000fea0003800200 */
.L_x_9294:
        /* <DEDUP_REMOVED lines=20> */
.L_x_9301:
        /* <DEDUP_REMOVED lines=13> */
.L_x_9303:
[----:B------:R-:W-:Y:S05]  /*53020*/  BSYNC.RECONVERGENT B2 ;  /* 0x0000000000027941 */ /* 0x000fea0003800200 */
.L_x_9302:
        /* <DEDUP_REMOVED lines=61> */
.L_x_9300:
[----:B------:R-:W-:Y:S05]  /*53400*/  BSYNC.RECONVERGENT B1 ;  /* 0x0000000000017941 */ /* 0x000fea0003800200 */
.L_x_9299:
        /* <DEDUP_REMOVED lines=26> */
.L_x_9306:
        /* <DEDUP_REMOVED lines=13> */
.L_x_9308:
[----:B------:R-:W-:Y:S05]  /*53680*/  BSYNC.RECONVERGENT B2 ;  /* 0x0000000000027941 */ /* 0x000fea0003800200 */
.L_x_9307:
        /* <DEDUP_REMOVED lines=61> */
.L_x_9305:
[----:B------:R-:W-:Y:S05]  /*53a60*/  BSYNC.RECONVERGENT B1 ;  /* 0x0000000000017941 */ /* 0x000fea0003800200 */
.L_x_9304:
        /* <DEDUP_REMOVED lines=20> */
.L_x_9311:
        /* <DEDUP_REMOVED lines=13> */
.L_x_9313:
[----:B------:R-:W-:Y:S05]  /*53c80*/  BSYNC.RECONVERGENT B2 ;  /* 0x0000000000027941 */ /* 0x000fea0003800200 */
.L_x_9312:
        /* <DEDUP_REMOVED lines=61> */
.L_x_9310:
[----:B------:R-:W-:Y:S05]  /*54060*/  BSYNC.RECONVERGENT B1 ;  /* 0x0000000000017941 */ /* 0x000fea0003800200 */
.L_x_9309:
[----:B------:R-:W-:Y:S01]  /*54070*/  I2FP.F32.U32 R6, R6 ;  /* 0x0000000600067245 */ /* 0x000fe20000201000 */
[----:B------:R-:W-:Y:S01]  /*54080*/  HADD2.F32 R128, -RZ, R47.H0_H0 ;  /* 0x2000002fff807230 */ /* 0x000fe20000004100 */
[----:B------:R-:W-:Y:S01]  /*54090*/  BSSY.RECONVERGENT B1, `(.L_x_9314) ;  /* 0x0000063000017945 */ /* 0x000fe20003800200 */
[----:B0-----:R-:W-:Y:S01]  /*540a0*/  @P1 HADD2.F32 R199, -RZ, R43.H0_H0 ;  /* 0x2000002bffc71230 */ /* 0x001fe20000004100 */
        /* <DEDUP_REMOVED lines=22> */
.L_x_9316:
        /* <DEDUP_REMOVED lines=13> */
.L_x_9318:
[----:B------:R-:W-:Y:S05]  /*542e0*/  BSYNC.RECONVERGENT B2 ;  /* 0x0000000000027941 */ /* 0x000fea0003800200 */
.L_x_9317:
        /* <DEDUP_REMOVED lines=61> */
.L_x_9315:
[----:B------:R-:W-:Y:S05]  /*546c0*/  BSYNC.RECONVERGENT B1 ;  /* 0x0000000000017941 */ /* 0x000fea0003800200 */
.L_x_9314:
        /* <DEDUP_REMOVED lines=20> */
.L_x_9321:
        /* <DEDUP_REMOVED lines=15> */
.L_x_9323:
[----:B------:R-:W-:Y:S05]  /*54900*/  BSYNC.RECONVERGENT B2 ;  /* 0x0000000000027941 */ /* 0x000fea0003800200 */
.L_x_9322:
        /* <DEDUP_REMOVED lines=61> */
.L_x_9320:
[----:B------:R-:W-:Y:S05]  /*54ce0*/  BSYNC.RECONVERGENT B1 ;  /* 0x0000000000017941 */ /* 0x000fea0003800200 */
.L_x_9319:
        /* <DEDUP_REMOVED lines=18> */
.L_x_9243:
        /* <DEDUP_REMOVED lines=16> */
.L_x_9327:
        /* <DEDUP_REMOVED lines=13> */
.L_x_9329:
[----:B------:R-:W-:Y:S05]  /*54fe0*/  BSYNC.RECONVERGENT B2 ;  /* 0x0000000000027941 */ /* 0x000fea0003800200 */
.L_x_9328:
        /* <DEDUP_REMOVED lines=58> */
[----:B------:R-:W-:Y:S01]  /*55390*/  IMAD.MOV.U32 R139, RZ, RZ, RZ ;  /* 0x000000ffff8b7224 */ /* 0x000fe200078e00ff */
[----:B------:R-:W-:-:S07]  /*553a0*/  LOP3.LUT R7, R7, R200, R199, 0x96, !PT ;  /* 0x000000c807077212 */ /* 0x000fce00078e96c7 */
.L_x_9326:
[----:B------:R-:W-:Y:S05]  /*553b0*/  BSYNC.RECONVERGENT B1 ;  /* 0x0000000000017941 */ /* 0x000fea0003800200 */
.L_x_9325:
[----:B------:R-:W1:Y:S01]  /*553c0*/  LDC R207, c[0x0][0x408] ;  /* 0x00010200ffcf7b82 */ /* 0x000e620000000800 */
[----:B------:R-:W-:Y:S01]  /*553d0*/  I2FP.F32.U32 R6, R29 ;  /* 0x0000001d00067245 */ /* 0x000fe20000201000 */
[----:B------:R-:W-:Y:S02]  /*553e0*/  HFMA2 R191, -RZ, RZ, 0.1171875, 0 ;  /* 0x2f800000ffbf7431 */ /* 0x000fe400000001ff */
[----:B-----5:R-:W-:Y:S01]  /*553f0*/  HADD2.F32 R140, -RZ, R128.H0_H0 ;  /* 0x20000080ff8c7230 */ /* 0x020fe20000004100 */
[----:B------:R-:W-:Y:S01]  /*55400*/  LOP3.LUT R9, R9, 0xffffffef, RZ, 0xc0, !PT ;  /* 0xffffffef09097812 */ /* 0x000fe200078ec0ff */
[----:B------:R-:W-:Y:S01]  /*55410*/  BSSY.RECONVERGENT B1, `(.L_x_9330) ;  /* 0x0000062000017945 */ /* 0x000fe20003800200 */
[----:B------:R-:W-:Y:S01]  /*55420*/  FFMA.FTZ R29, R6, R191, 1.1641532182693481445e-10 ;  /* 0x2f000000061d7423 */ /* 0x000fe200000100bf */
[----:B------:R-:W2:Y:S01]  /*55430*/  LDC R206, c[0x0][0x404] ;  /* 0x00010100ffce7b82 */ /* 0x000ea20000000800 */
[----:B------:R-:W-:Y:S02]  /*55440*/  @P1 HADD2.F32 R6, -RZ, R40.H0_H0 ;  /* 0x20000028ff061230 */ /* 0x000fe40000004100 */
[----:B-1----:R-:W-:Y:S01]  /*55450*/  FMUL.FTZ R140, R140, R207 ;  /* 0x000000cf8c8c7220 */ /* 0x002fe20000410000 */
[----:B--2---:R-:W-:-:S04]  /*55460*/  FSETP.GTU.FTZ.AND P2, PT, R29, R206, PT ;  /* 0x000000ce1d00720b */ /* 0x004fc80003f5c000 */
        /* <DEDUP_REMOVED lines=17> */
.L_x_9332:
        /* <DEDUP_REMOVED lines=13> */
.L_x_9334:
[----:B------:R-:W-:Y:S05]  /*55650*/  BSYNC.RECONVERGENT B2 ;  /* 0x0000000000027941 */ /* 0x000fea0003800200 */
.L_x_9333:
        /* <DEDUP_REMOVED lines=61> */
.L_x_9331:
[----:B------:R-:W-:Y:S05]  /*55a30*/  BSYNC.RECONVERGENT B1 ;  /* 0x0000000000017941 */ /* 0x000fea0003800200 */
.L_x_9330:
        /* <DEDUP_REMOVED lines=25> */
.L_x_9337:
        /* <DEDUP_REMOVED lines=13> */
.L_x_9339:
[----:B------:R-:W-:Y:S05]  /*55ca0*/  BSYNC.RECONVERGENT B2 ;  /* 0x0000000000027941 */ /* 0x000fea0003800200 */
.L_x_9338:
        /* <DEDUP_REMOVED lines=61> */
.L_x_9336:
[----:B------:R-:W-:Y:S05]  /*56080*/  BSYNC.RECONVERGENT B1 ;  /* 0x0000000000017941 */ /* 0x000fea0003800200 */
.L_x_9335:
        /* <DEDUP_REMOVED lines=25> */
.L_x_9342:
        /* <DEDUP_REMOVED lines=13> */
.L_x_9344:
[----:B------:R-:W-:Y:S05]  /*562f0*/  BSYNC.RECONVERGENT B2 ;  /* 0x0000000000027941 */ /* 0x000fea0003800200 */
.L_x_9343:
        /* <DEDUP_REMOVED lines=48> */
[----:B------:R-:W-:Y:S01]  /*56600*/  LOP3.LUT R200, R179, R200, R7, 0x96, !PT ;  /* 0x000000c8b3c87212 */ /* 0x000fe200078e9607 */
[----:B------:R-:W-:Y:S01]  /*56610*/  IMAD.MOV.U32 R179, RZ, RZ, RZ ;  /* 0x000000ffffb37224 */ /* 0x000fe200078e00ff */
        /* <DEDUP_REMOVED lines=11> */
.L_x_9341:
[----:B------:R-:W-:Y:S05]  /*566d0*/  BSYNC.RECONVERGENT B1 ;  /* 0x0000000000017941 */ /* 0x000fea0003800200 */
.L_x_9340:
        /* <DEDUP_REMOVED lines=25> */
.L_x_9347:
        /* <DEDUP_REMOVED lines=13> */
.L_x_9349:
[----:B------:R-:W-:Y:S05]  /*56940*/  BSYNC.RECONVERGENT B2 ;  /* 0x0000000000027941 */ /* 0x000fea0003800200 */
.L_x_9348:
        /* <DEDUP_REMOVED lines=61> */
.L_x_9346:
[----:B------:R-:W-:Y:S05]  /*56d20*/  BSYNC.RECONVERGENT B1 ;  /* 0x0000000000017941 */ /* 0x000fea0003800200 */
.L_x_9345:
        /* <DEDUP_REMOVED lines=23> */
.L_x_9352:
        /* <DEDUP_REMOVED lines=13> */
.L_x_9354:
[----:B------:R-:W-:Y:S05]  /*56f70*/  BSYNC.RECONVERGENT B2 ;  /* 0x0000000000027941 */ /* 0x000fea0003800200 */
.L_x_9353:
        /* <DEDUP_REMOVED lines=61> */
.L_x_9351:
[----:B------:R-:W-:Y:S05]  /*57350*/  BSYNC.RECONVERGENT B1 ;  /* 0x0000000000017941 */ /* 0x000fea0003800200 */
.L_x_9350:
[----:B------:R-:W-:Y:S01]  /*57360*/  I2FP.F32.U32 R6, R6 ;  /* 0x0000000600067245 */ /* 0x000fe20000201000 */
[----:B------:R-:W-:Y:S01]  /*57370*/  HADD2.F32 R130, -RZ, R130.H1_H1 ;  /* 0x30000082ff827230 */ /* 0x000fe20000004100 */
[----:B------:R-:W-:Y:S01]  /*57380*/  ISETP.NE.AND P4, PT, R128, 0x1, PT ;  /* 0x000000018000780c */ /* 0x000fe20003f85270 */
[----:B------:R-:W-:Y:S01]  /*57390*/  BSSY.RECONVERGENT B1, `(.L_x_9355) ;  /* 0x000005f000017945 */ /* 0x000fe20003800200 */
[----:B0-----:R-:W-:Y:S02]  /*573a0*/  HFMA2 R198, -RZ, RZ, 0, 1.1920928955078125e-07 ;  /* 0x00000002ffc67431 */ /* 0x001fe400000001ff */
        /* <DEDUP_REMOVED lines=18> */
.L_x_9357:
        /* <DEDUP_REMOVED lines=13> */
.L_x_9359:
[----:B------:R-:W-:Y:S05]  /*575a0*/  BSYNC.RECONVERGENT B2 ;  /* 0x0000000000027941 */ /* 0x000fea0003800200 */
.L_x_9358:
        /* <DEDUP_REMOVED lines=61> */
.L_x_9356:
[----:B------:R-:W-:Y:S05]  /*57980*/  BSYNC.RECONVERGENT B1 ;  /* 0x0000000000017941 */ /* 0x000fea0003800200 */
.L_x_9355:
        /* <DEDUP_REMOVED lines=23> */
.L_x_9362:
        /* <DEDUP_REMOVED lines=13> */
.L_x_9364:
[----:B------:R-:W-:Y:S05]  /*57bd0*/  BSYNC.RECONVERGENT B2 ;  /* 0x0000000000027941 */ /* 0x000fea0003800200 */
.L_x_9363:
        /* <DEDUP_REMOVED lines=61> */
.L_x_9361:
[----:B------:R-:W-:Y:S05]  /*57fb0*/  BSYNC.RECONVERGENT B1 ;  /* 0x0000000000017941 */ /* 0x000fea0003800200 */
.L_x_9360:
        /* <DEDUP_REMOVED lines=14> */
.L_x_9324:
        /* <DEDUP_REMOVED lines=43> */
.L_x_9365:
[----:B------:R-:W-:Y:S01]  /*58350*/  IMAD.MOV.U32 R194, RZ, RZ, R202 ;  /* 0x000000ffffc27224 */ /* 0x000fe200078e00ca */
[----:B------:R-:W-:-:S07]  /*58360*/  IADD3 R195, PT, PT, R195, 0x20, RZ ;  /* 0x00000020c3c37810 */ /* 0x000fce0007ffe0ff */
.L_x_9242:
[----:B------:R-:W-:Y:S05]  /*58370*/  BSYNC.RECONVERGENT B0 ;  /* 0x0000000000007941 */ /* 0x000fea0003800200 */
.L_x_9241:
        /* <DEDUP_REMOVED lines=35> */
.L_x_9371:
        /* <DEDUP_REMOVED lines=13> */
.L_x_9373:
[----:B------:R-:W-:Y:S05]  /*58680*/  BSYNC.RECONVERGENT B2 ;  /* 0x0000000000027941 */ /* 0x000fea0003800200 */
.L_x_9372:
        /* <DEDUP_REMOVED lines=60> */
.L_x_9370:
[----:B------:R-:W-:Y:S05]  /*58a50*/  BSYNC.RECONVERGENT B1 ;  /* 0x0000000000017941 */ /* 0x000fea0003800200 */
.L_x_9369:
        /* <DEDUP_REMOVED lines=25> */
.L_x_9376:
        /* <DEDUP_REMOVED lines=13> */
.L_x_9378:
[----:B------:R-:W-:Y:S05]  /*58cc0*/  BSYNC.RECONVERGENT B2 ;  /* 0x0000000000027941 */ /* 0x000fea0003800200 */
.L_x_9377:
        /* <DEDUP_REMOVED lines=61> */
.L_x_9375:
[----:B------:R-:W-:Y:S05]  /*590a0*/  BSYNC.RECONVERGENT B1 ;  /* 0x0000000000017941 */ /* 0x000fea0003800200 */
.L_x_9374:
        /* <DEDUP_REMOVED lines=25> */
.L_x_9381:
        /* <DEDUP_REMOVED lines=13> */
.L_x_9383:
[----:B------:R-:W-:Y:S05]  /*59310*/  BSYNC.RECONVERGENT B2 ;  /* 0x0000000000027941 */ /* 0x000fea0003800200 */
.L_x_9382:
        /* <DEDUP_REMOVED lines=61> */
.L_x_9380:
[----:B------:R-:W-:Y:S05]  /*596f0*/  BSYNC.RECONVERGENT B1 ;  /* 0x0000000000017941 */ /* 0x000fea0003800200 */
.L_x_9379:
        /* <DEDUP_REMOVED lines=22> */
.L_x_9386:
        /* <DEDUP_REMOVED lines=13> */
.L_x_9388:
[----:B------:R-:W-:Y:S05]  /*59930*/  BSYNC.RECONVERGENT B2 ;  /* 0x0000000000027941 */ /* 0x000fea0003800200 */
.L_x_9387:
        /* <DEDUP_REMOVED lines=61> */
.L_x_9385:
[----:B------:R-:W-:Y:S05]  /*59d10*/  BSYNC.RECONVERGENT B1 ;  /* 0x0000000000017941 */ /* 0x000fea0003800200 */
.L_x_9384:
        /* <DEDUP_REMOVED lines=26> */
.L_x_9391:
        /* <DEDUP_REMOVED lines=13> */
.L_x_9393:
[----:B------:R-:W-:Y:S05]  /*59f90*/  BSYNC.RECONVERGENT B2 ;  /* 0x0000000000027941 */ /* 0x000fea0003800200 */
.L_x_9392:
        /* <DEDUP_REMOVED lines=61> */
.L_x_9390:
[----:B------:R-:W-:Y:S05]  /*5a370*/  BSYNC.RECONVERGENT B1 ;  /* 0x0000000000017941 */ /* 0x000fea0003800200 */
.L_x_9389:
        /* <DEDUP_REMOVED lines=22> */
.L_x_9396:
        /* <DEDUP_REMOVED lines=13> */
.L_x_9398:
[----:B------:R-:W-:Y:S05]  /*5a5b0*/  BSYNC.RECONVERGENT B2 ;  /* 0x0000000000027941 */ /* 0x000fea0003800200 */
.L_x_9397:
        /* <DEDUP_REMOVED lines=61> */
.L_x_9395:
[----:B------:R-:W-:Y:S05]  /*5a990*/  BSYNC.RECONVERGENT B1 ;  /* 0x0000000000017941 */ /* 0x000fea0003800200 */
.L_x_9394:
        /* <DEDUP_REMOVED lines=25> */
.L_x_9401:
        /* <DEDUP_REMOVED lines=13> */
.L_x_9403:
[----:B------:R-:W-:Y:S05]  /*5ac00*/  BSYNC.RECONVERGENT B2 ;  /* 0x0000000000027941 */ /* 0x000fea0003800200 */
.L_x_9402:
        /* <DEDUP_REMOVED lines=61> */
.L_x_9400:
[----:B------:R-:W-:Y:S05]  /*5afe0*/  BSYNC.RECONVERGENT B1 ;  /* 0x0000000000017941 */ /* 0x000fea0003800200 */
.L_x_9399:
        /* <DEDUP_REMOVED lines=22> */
.L_x_9406:
        /* <DEDUP_REMOVED lines=13> */
.L_x_9408:
[----:B------:R-:W-:Y:S05]  /*5b220*/  BSYNC.RECONVERGENT B2 ;  /* 0x0000000000027941 */ /* 0x000fea0003800200 */
.L_x_9407:
        /* <DEDUP_REMOVED lines=61> */
.L_x_9405:
[----:B------:R-:W-:Y:S05]  /*5b600*/  BSYNC.RECONVERGENT B1 ;  /* 0x0000000000017941 */ /* 0x000fea0003800200 */
.L_x_9404:
        /* <DEDUP_REMOVED lines=26> */
.L_x_9411:
        /* <DEDUP_REMOVED lines=13> */
.L_x_9413:
[----:B------:R-:W-:Y:S05]  /*5b880*/  BSYNC.RECONVERGENT B2 ;  /* 0x0000000000027941 */ /* 0x000fea0003800200 */
.L_x_9412:
        /* <DEDUP_REMOVED lines=61> */
.L_x_9410:
[----:B------:R-:W-:Y:S05]  /*5bc60*/  BSYNC.RECONVERGENT B1 ;  /* 0x0000000000017941 */ /* 0x000fea0003800200 */
.L_x_9409:
        /* <DEDUP_REMOVED lines=20> */
.L_x_9416:
        /* <DEDUP_REMOVED lines=13> */
.L_x_9418:
[----:B------:R-:W-:Y:S05]  /*5be80*/  BSYNC.RECONVERGENT B2 ;  /* 0x0000000000027941 */ /* 0x000fea0003800200 */
.L_x_9417:
        /* <DEDUP_REMOVED lines=61> */
.L_x_9415:
[----:B------:R-:W-:Y:S05]  /*5c260*/  BSYNC.RECONVERGENT B1 ;  /* 0x0000000000017941 */ /* 0x000fea0003800200 */
.L_x_9414:
        /* <DEDUP_REMOVED lines=25> */
.L_x_9421:
        /* <DEDUP_REMOVED lines=13> */
.L_x_9423:
[----:B------:R-:W-:Y:S05]  /*5c4d0*/  BSYNC.RECONVERGENT B2 ;  /* 0x0000000000027941 */ /* 0x000fea0003800200 */
.L_x_9422:
        /* <DEDUP_REMOVED lines=61> */
.L_x_9420:
[----:B------:R-:W-:Y:S05]  /*5c8b0*/  BSYNC.RECONVERGENT B1 ;  /* 0x0000000000017941 */ /* 0x000fea0003800200 */
.L_x_9419:
        /* <DEDUP_REMOVED lines=20> */
.L_x_9426:
        /* <DEDUP_REMOVED lines=13> */
.L_x_9428:
[----:B------:R-:W-:Y:S05]  /*5cad0*/  BSYNC.RECONVERGENT B2 ;  /* 0x0000000000027941 */ /* 0x000fea0003800200 */
.L_x_9427:
        /* <DEDUP_REMOVED lines=61> */
.L_x_9425:
[----:B------:R-:W-:Y:S05]  /*5ceb0*/  BSYNC.RECONVERGENT B1 ;  /* 0x0000000000017941 */ /* 0x000fea0003800200 */
.L_x_9424:
        /* <DEDUP_REMOVED lines=26> */
.L_x_9431:
        /* <DEDUP_REMOVED lines=13> */
.L_x_9433:
[----:B------:R-:W-:Y:S05]  /*5d130*/  BSYNC.RECONVERGENT B2 ;  /* 0x0000000000027941 */ /* 0x000fea0003800200 */
.L_x_9432:
        /* <DEDUP_REMOVED lines=61> */
.L_x_9430:
[----:B------:R-:W-:Y:S05]  /*5d510*/  BSYNC.RECONVERGENT B1 ;  /* 0x0000000000017941 */ /* 0x000fea0003800200 */
.L_x_9429:
        /* <DEDUP_REMOVED lines=20> */
.L_x_9436:
        /* <DEDUP_REMOVED lines=13> */
.L_x_9438:
[----:B------:R-:W-:Y:S05]  /*5d730*/  BSYNC.RECONVERGENT B2 ;  /* 0x0000000000027941 */ /* 0x000fea0003800200 */
.L_x_9437:
        /* <DEDUP_REMOVED lines=61> */
.L_x_9435:
[----:B------:R-:W-:Y:S05]  /*5db10*/  BSYNC.RECONVERGENT B1 ;  /* 0x0000000000017941 */ /* 0x000fea0003800200 */
.L_x_9434:
        /* <DEDUP_REMOVED lines=26> */
.L_x_9441:
        /* <DEDUP_REMOVED lines=13> */
.L_x_9443:
[----:B------:R-:W-:Y:S05]  /*5dd90*/  BSYNC.RECONVERGENT B2 ;  /* 0x0000000000027941 */ /* 0x000fea0003800200 */
.L_x_9442:
        /* <DEDUP_REMOVED lines=61> */
.L_x_9440:
[----:B------:R-:W-:Y:S05]  /*5e170*/  BSYNC.RECONVERGENT B1 ;  /* 0x0000000000017941 */ /* 0x000fea0003800200 */
.L_x_9439:
        /* <DEDUP_REMOVED lines=20> */
.L_x_9446:
        /* <DEDUP_REMOVED lines=15> */
.L_x_9448:
[----:B------:R-:W-:Y:S05]  /*5e3b0*/  BSYNC.RECONVERGENT B2 ;  /* 0x0000000000027941 */ /* 0x000fea0003800200 */
.L_x_9447:
        /* <DEDUP_REMOVED lines=61> */
.L_x_9445:
[----:B------:R-:W-:Y:S05]  /*5e790*/  BSYNC.RECONVERGENT B1 ;  /* 0x0000000000017941 */ /* 0x000fea0003800200 */
.L_x_9444:
        /* <DEDUP_REMOVED lines=14> */
[----:B------:R-:W-:Y:S02]  /*5e880*/  MOV R194, R204 ;  /* 0x000000cc00c27202 */ /* 0x000fe40000000f00 */
[----:B------:R-:W-:Y:S02]  /*5e890*/  PRMT R128, R202, 0x5410, R203 ;  /* 0x00005410ca807816 */ /* 0x000fe400000000cb */
[----:B------:R-:W-:-:S04]  /*5e8a0*/  F2FP.F16.F32.PACK_AB R131, RZ, R192 ;  /* 0x000000c0ff83723e */ /* 0x000fc800000000ff */
[----:B------:R-:W-:Y:S01]  /*5e8b0*/  PRMT R131, R205, 0x5410, R131 ;  /* 0x00005410cd837816 */ /* 0x000fe20000000083 */
[----:B------:R-:W-:Y:S06]  /*5e8c0*/  BRA `(.L_x_9449) ;  /* 0x0000003000a87947 */ /* 0x000fec0003800000 */
.L_x_9368:
        /* <DEDUP_REMOVED lines=16> */
.L_x_9452:
        /* <DEDUP_REMOVED lines=13> */
.L_x_9454:
[----:B------:R-:W-:Y:S05]  /*5eaa0*/  BSYNC.RECONVERGENT B2 ;  /* 0x0000000000027941 */ /* 0x000fea0003800200 */
.L_x_9453:
[----:B------:R-:W-:Y:S01]  /*5eab0*/  IMAD.WIDE.U32 R6, R4, -0x326172a9, RZ ;  /* 0xcd9e8d5704067825 */ /* 0x000fe200078e00ff */
[----:B------:R-:W-:Y:S02]  /*5eac0*/  LOP3.LUT R198, R3, R201, R197, 0x96, !PT ;  /* 0x000000c903c67212 */ /* 0x000fe400078e96c5 */
[C---:B------:R-:W-:Y:S01]  /*5ead0*/  IADD3 R141, PT, PT, R197.reuse, -0x4498517b, RZ ;  /* 0xbb67ae85c58d7810 */ /* 0x040fe20007ffe0ff */
[----:B------:R-:W-:Y:S01]  /*5eae0*/  VIADD R161, R197, 0x76cf5d0a ;  /* 0x76cf5d0ac5a17836 */ /* 0x000fe20000000000 */
[----:B------:R-:W-:Y:S01]  /*5eaf0*/  LOP3.LUT R202, R5, R7, R196, 0x96, !PT ;  /* 0x0000000705ca7212 */ /* 0x000fe200078e96c4 */
[----:B------:R-:W-:Y:S01]  /*5eb00*/  IMAD.WIDE.U32 R198, R198, -0x326172a9, RZ ;  /* 0xcd9e8d57c6c67825 */ /* 0x000fe200078e00ff */
[----:B------:R-:W-:-:S03]  /*5eb10*/  MOV R30, R194 ;  /* 0x000000c2001e7202 */ /* 0x000fc60000000f00 */
[----:B------:R-:W-:Y:S02]  /*5eb20*/  VIADD R7, R196, 0x9e3779b9 ;  /* 0x9e3779b9c4077836 */ /* 0x000fe40000000000 */
[----:B------:R-:W-:-:S03]  /*5eb30*/  IMAD.WIDE.U32 R202, R202, -0x2daee0ad, RZ ;  /* 0xd2511f53caca7825 */ /* 0x000fc600078e00ff */
[----:B------:R-:W-:Y:S01]  /*5eb40*/  LOP3.LUT R7, R7, R6, R199, 0x96, !PT ;  /* 0x0000000607077212 */ /* 0x000fe200078e96c7 */
[----:B------:R-:W-:Y:S01]  /*5eb50*/  IMAD.MOV.U32 R142, RZ, RZ, RZ ;  /* 0x000000ffff8e7224 */ /* 0x000fe200078e00ff */
        /* <DEDUP_REMOVED lines=48> */
[----:B------:R-:W-:-:S07]  /*5ee60*/  LOP3.LUT R8, R141, R6, R207, 0x96, !PT ;  /* 0x000000068d087212 */ /* 0x000fce00078e96cf */
.L_x_9451:
[----:B------:R-:W-:Y:S05]  /*5ee70*/  BSYNC.RECONVERGENT B1 ;  /* 0x0000000000017941 */ /* 0x000fea0003800200 */
.L_x_9450:
[----:B------:R-:W1:Y:S01]  /*5ee80*/  LDC R192, c[0x0][0x408] ;  /* 0x00010200ffc07b82 */ /* 0x000e620000000800 */
[----:B------:R-:W-:Y:S01]  /*5ee90*/  I2FP.F32.U32 R6, R30 ;  /* 0x0000001e00067245 */ /* 0x000fe20000201000 */
[----:B------:R-:W-:Y:S02]  /*5eea0*/  HFMA2 R207, -RZ, RZ, 0.1171875, 0 ;  /* 0x2f800000ffcf7431 */ /* 0x000fe400000001ff */
[----:B-----5:R-:W-:Y:S01]  /*5eeb0*/  HADD2.F32 R161, -RZ, R128.H0_H0 ;  /* 0x20000080ffa17230 */ /* 0x020fe20000004100 */
[----:B------:R-:W-:Y:S01]  /*5eec0*/  LOP3.LUT R9, R9, 0xffffffef, RZ, 0xc0, !PT ;  /* 0xffffffef09097812 */ /* 0x000fe200078ec0ff */
[----:B------:R-:W-:Y:S01]  /*5eed0*/  @P1 HADD2.F32 R181, -RZ, R40.H0_H0 ;  /* 0x20000028ffb51230 */ /* 0x000fe20000004100 */
[----:B------:R-:W-:Y:S01]  /*5eee0*/  BSSY.RECONVERGENT B1, `(.L_x_9455) ;  /* 0x0000061000017945 */ /* 0x000fe20003800200 */
[----:B------:R-:W-:Y:S01]  /*5eef0*/  FFMA.FTZ R141, R6, R207, 1.1641532182693481445e-10 ;  /* 0x2f000000068d7423 */ /* 0x000fe200000100cf */
[----:B------:R-:W2:Y:S01]  /*5ef00*/  LDC R194, c[0x0][0x404] ;  /* 0x00010100ffc27b82 */ /* 0x000ea20000000800 */
[----:B------:R-:W-:Y:S01]  /*5ef10*/  IMAD.MOV.U32 R162, RZ, RZ, 0x2 ;  /* 0x00000002ffa27424 */ /* 0x000fe200078e00ff */
[----:B------:R-:W-:Y:S01]  /*5ef20*/  MOV R6, R2 ;  /* 0x0000000200067202 */ /* 0x000fe20000000f00 */
[----:B-1----:R-:W-:Y:S01]  /*5ef30*/  FMUL.FTZ R161, R161, R192 ;  /* 0x000000c0a1a17220 */ /* 0x002fe20000410000 */
[----:B--2---:R-:W-:-:S04]  /*5ef40*/  FSETP.GTU.FTZ.AND P2, PT, R141, R194, PT ;  /* 0x000000c28d00720b */ /* 0x004fc80003f5c000 */
        /* <DEDUP_REMOVED lines=15> */
.L_x_9457:
        /* <DEDUP_REMOVED lines=13> */
.L_x_9459:
[----:B------:R-:W-:Y:S05]  /*5f110*/  BSYNC.RECONVERGENT B2 ;  /* 0x0000000000027941 */ /* 0x000fea0003800200 */
.L_x_9458:
        /* <DEDUP_REMOVED lines=61> */
.L_x_9456:
[----:B------:R-:W-:Y:S05]  /*5f4f0*/  BSYNC.RECONVERGENT B1 ;  /* 0x0000000000017941 */ /* 0x000fea0003800200 */
.L_x_9455:
        /* <DEDUP_REMOVED lines=25> */
.L_x_9462:
        /* <DEDUP_REMOVED lines=13> */
.L_x_9464:
[----:B------:R-:W-:Y:S05]  /*5f760*/  BSYNC.RECONVERGENT B2 ;  /* 0x0000000000027941 */ /* 0x000fea0003800200 */
.L_x_9463:
        /* <DEDUP_REMOVED lines=61> */
.L_x_9461:
[----:B------:R-:W-:Y:S05]  /*5fb40*/  BSYNC.RECONVERGENT B1 ;  /* 0x0000000000017941 */ /* 0x000fea0003800200 */
.L_x_9460:
[----:B------:R-:W-:Y:S01]  /*5fb50*/  I2FP.F32.U32 R6, R6 ;  /* 0x0000000600067245 */ /* 0x000fe20000201000 */
[----:B------:R-:W-:Y:S01]  /*5fb60*/  HADD2.F32 R181, -RZ, R129.H0_H0 ;  /* 0x20000081ffb57230 */ /* 0x000fe20000004100 */
[----:B------:R-:W-:Y:S01]  /*5fb70*/  LOP3.LUT R9, R9, 0xfffffffb, RZ, 0xc0, !PT ;  /* 0xfffffffb09097812 */ /* 0x000fe200078ec0ff */
[----:B0-----:R-:W-:Y:S01]  /*5fb80*/  @P1 HADD2.F32 R199, -RZ, R41.H0_H0 ;  /* 0x20000029ffc71230 */ /* 0x001fe20000004100 */
        /* <DEDUP_REMOVED lines=21> */
.L_x_9467:
        /* <DEDUP_REMOVED lines=13> */
.L_x_9469:
[----:B------:R-:W-:Y:S05]  /*5fdb0*/  BSYNC.RECONVERGENT B2 ;  /* 0x0000000000027941 */ /* 0x000fea0003800200 */
.L_x_9468:
        /* <DEDUP_REMOVED lines=61> */
.L_x_9466:
[----:B------:R-:W-:Y:S05]  /*60190*/  BSYNC.RECONVERGENT B1 ;  /* 0x0000000000017941 */ /* 0x000fea0003800200 */
.L_x_9465:
        /* <DEDUP_REMOVED lines=25> */
.L_x_9472:
        /* <DEDUP_REMOVED lines=13> */
.L_x_9474:
[----:B------:R-:W-:Y:S05]  /*60400*/  BSYNC.RECONVERGENT B2 ;  /* 0x0000000000027941 */ /* 0x000fea0003800200 */
.L_x_9473:
        /* <DEDUP_REMOVED lines=61> */
.L_x_9471:
[----:B------:R-:W-:Y:S05]  /*607e0*/  BSYNC.RECONVERGENT B1 ;  /* 0x0000000000017941 */ /* 0x000fea0003800200 */
.L_x_9470:
[----:B------:R-:W-:Y:S01]  /*607f0*/  I2FP.F32.U32 R6, R6 ;  /* 0x0000000600067245 */ /* 0x000fe20000201000 */
[----:B------:R-:W-:Y:S01]  /*60800*/  HADD2.F32 R181, -RZ, R130.H0_H0 ;  /* 0x20000082ffb57230 */ /* 0x000fe20000004100 */
[----:B------:R-:W-:Y:S01]  /*60810*/  ISETP.NE.AND P3, PT, R128, 0x1, PT ;  /* 0x000000018000780c */ /* 0x000fe20003f65270 */
        /* <DEDUP_REMOVED lines=20> */
.L_x_9477:
        /* <DEDUP_REMOVED lines=13> */
.L_x_9479:
[----:B------:R-:W-:Y:S05]  /*60a30*/  BSYNC.RECONVERGENT B2 ;  /* 0x0000000000027941 */ /* 0x000fea0003800200 */
.L_x_9478:
        /* <DEDUP_REMOVED lines=61> */
.L_x_9476:
[----:B------:R-:W-:Y:S05]  /*60e10*/  BSYNC.RECONVERGENT B1 ;  /* 0x0000000000017941 */ /* 0x000fea0003800200 */
.L_x_9475:
        /* <DEDUP_REMOVED lines=23> */
.L_x_9482:
        /* <DEDUP_REMOVED lines=13> */
.L_x_9484:
[----:B------:R-:W-:Y:S05]  /*61060*/  BSYNC.RECONVERGENT B2 ;  /* 0x0000000000027941 */ /* 0x000fea0003800200 */
.L_x_9483:
        /* <DEDUP_REMOVED lines=61> */
.L_x_9481:
[----:B------:R-:W-:Y:S05]  /*61440*/  BSYNC.RECONVERGENT B1 ;  /* 0x0000000000017941 */ /* 0x000fea0003800200 */
.L_x_9480:
        /* <DEDUP_REMOVED lines=23> */
.L_x_9487:
        /* <DEDUP_REMOVED lines=13> */
.L_x_9489:
[----:B------:R-:W-:Y:S05]  /*61690*/  BSYNC.RECONVERGENT B2 ;  /* 0x0000000000027941 */ /* 0x000fea0003800200 */
.L_x_9488:
        /* <DEDUP_REMOVED lines=61> */
.L_x_9486:
[----:B------:R-:W-:Y:S05]  /*61a70*/  BSYNC.RECONVERGENT B1 ;  /* 0x0000000000017941 */ /* 0x000fea0003800200 */
.L_x_9485:
[----:B------:R-:W-:Y:S01]  /*61a80*/  I2FP.F32.U32 R128, R129 ;  /* 0x0000008100807245 */ /* 0x000fe20000201000 */
[----:B------:R-:W-:Y:S01]  /*61a90*/  HADD2.F32 R131, -RZ, R131.H1_H1 ;  /* 0x30000083ff837230 */ /* 0x000fe20000004100 */
[----:B------:R-:W-:Y:S01]  /*61aa0*/  PRMT R130, R208, 0x5410, R130 ;  /* 0x00005410d0827816 */ /* 0x000fe20000000082 */
[----:B------:R-:W-:Y:S02]  /*61ab0*/  @P1 HADD2.F32 R129, -RZ, R43.H1_H1 ;  /* 0x3000002bff811230 */ /* 0x000fe40000004100 */
[----:B------:R-:W-:Y:S01]  /*61ac0*/  FFMA.FTZ R207, R128, R207, 1.1641532182693481445e-10 ;  /* 0x2f00000080cf7423 */ /* 0x000fe200000100cf */
[----:B------:R-:W-:Y:S01]  /*61ad0*/  FMUL.FTZ R131, R131, R192 ;  /* 0x000000c083837220 */ /* 0x000fe20000410000 */
[----:B------:R-:W-:-:S03]  /*61ae0*/  PRMT R128, R202, 0x5410, R203 ;  /* 0x00005410ca807816 */ /* 0x000fc600000000cb */
[----:B------:R-:W-:Y:S02]  /*61af0*/  FSETP.GTU.FTZ.AND P5, PT, R207, R194, PT ;  /* 0x000000c2cf00720b */ /* 0x000fe40003fbc000 */
[----:B------:R-:W-:Y:S02]  /*61b00*/  MOV R194, R206 ;  /* 0x000000ce00c27202 */ /* 0x000fe40000000f00 */
[----:B------:R-:W-:Y:S02]  /*61b10*/  FSEL R192, R131, RZ, !P5 ;  /* 0x000000ff83c07208 */ /* 0x000fe40006800000 */
[----:B------:R-:W-:-:S03]  /*61b20*/  PLOP3.LUT P5, PT, P5, PT, PT, 0x8, 0x80 ;  /* 0x000000000080781c */ /* 0x000fc60002fae170 */
[----:B------:R-:W-:Y:S01]  /*61b30*/  @P1 FADD.FTZ R192, R129, R192 ;  /* 0x000000c081c01221 */ /* 0x000fe20000010000 */
[----:B------:R-:W-:-:S04]  /*61b40*/  PRMT R129, R204, 0x5410, R205 ;  /* 0x00005410cc817816 */ /* 0x000fc800000000cd */
[----:B------:R-:W-:-:S04]  /*61b50*/  F2FP.F16.F32.PACK_AB R131, RZ, R192 ;  /* 0x000000c0ff83723e */ /* 0x000fc800000000ff */
[----:B------:R-:W-:-:S07]  /*61b60*/  PRMT R131, R209, 0x5410, R131 ;  /* 0x00005410d1837816 */ /* 0x000fce0000000083 */
.L_x_9449:
        /* <DEDUP_REMOVED lines=23> */
[----:B--2---:R-:W-:Y:S01]  /*61ce0*/  IMAD.U32 R131, R20, 0x10000, RZ ;  /* 0x0001000014837824 */ /* 0x004fe200078e00ff */
        /* <DEDUP_REMOVED lines=19> */
.L_x_9367:
[----:B------:R-:W-:Y:S05]  /*61e20*/  BSYNC.RECONVERGENT B0 ;  /* 0x0000000000007941 */ /* 0x000fea0003800200 */
.L_x_9366:
        /* <DEDUP_REMOVED lines=113> */
[----:B0-----:R-:W-:Y:S02]  /*62540*/  FADD.FTZ R200, R198, R195 ;  /* 0x000000c3c6c87221 */ /* 0x001fe40000010000 */
[----:B------:R-:W0:Y:S03]  /*62550*/  LDC R195, c[0x0][0x400] ;  /* 0x00010000ffc37b82 */ /* 0x000e260000000800 */
[----:B------:R-:W1:Y:S02]  /*62560*/  SHFL.BFLY PT, R199, R200, 0x10, 0x1f ;  /* 0x0e001f00c8c77f89 */ /* 0x000e6400000e0000 */
[----:B-1----:R-:W-:-:S04]  /*62570*/  FADD.FTZ R128, R200, R199 ;  /* 0x000000c7c8807221 */ /* 0x002fc80000010000 */
[----:B0-----:R-:W-:-:S04]  /*62580*/  FMUL.FTZ R199, R128, R195 ;  /* 0x000000c380c77220 */ /* 0x001fc80000410000 */
        /* <DEDUP_REMOVED lines=36> */
[----:B------:R-:W-:Y:S02]  /*627d0*/  LOP3.LUT P4, RZ, R9, 0x1, RZ, 0xc0, !PT ;  /* 0x0000000109ff7812 */ /* 0x000fe4000788c0ff */
        /* <DEDUP_REMOVED lines=136> */
.L_x_9523:
[----:B------:R-:W-:Y:S01]  /*63060*/  LOP3.LUT P1, RZ, R201, 0x1f, RZ, 0xc0, !PT ;  /* 0x0000001fc9ff7812 */ /* 0x000fe2000782c0ff */
[C---:B------:R-:W-:Y:S01]  /*63070*/  FMUL.FTZ R128, R199.reuse, R199 ;  /* 0x000000c7c7807220 */ /* 0x040fe20000410000 */
[----:B------:R-:W-:Y:S01]  /*63080*/  ISETP.NE.AND P0, PT, RZ, UR10, PT ;  /* 0x0000000aff007c0c */ /* 0x000fe2000bf05270 */
[----:B01----:R-:W-:Y:S01]  /*63090*/  FADD.FTZ R198, R198, R203 ;  /* 0x000000cbc6c67221 */ /* 0x003fe20000010000 */
[----:B------:R-:W-:Y:S02]  /*630a0*/  BSSY.RECONVERGENT B0, `(.L_x_9491) ;  /* 0x000003d000007945 */ /* 0x000fe40003800200 */
[----:B------:R-:W-:Y:S01]  /*630b0*/  FSEL R200, R128, RZ, P0 ;  /* 0x000000ff80c87208 */ /* 0x000fe20000000000 */
[----:B------:R-:W-:Y:S01]  /*630c0*/  FFMA.FTZ R195, R198, R195, UR11 ;  /* 0x0000000bc6c37e23 */ /* 0x000fe200080100c3 */
[----:B------:R-:W-:-:S03]  /*630d0*/  FSEL R201, R199, RZ, !P0 ;  /* 0x000000ffc7c97208 */ /* 0x000fc60004000000 */
[----:B------:R-:W-:Y:S02]  /*630e0*/  FADD.FTZ R195, R195, R200 ;  /* 0x000000c8c3c37221 */ /* 0x000fe40000010000 */
[----:B------:R-:W0:Y:S04]  /*630f0*/  @!P1 LDC.64 R130, c[0x0][0x3c0] ;  /* 0x0000f000ff829b82 */ /* 0x000e280000000a00 */
[----:B------:R-:W1:Y:S04]  /*63100*/  MUFU.RSQ R195, R195 ;  /* 0x000000c300c37308 */ /* 0x000e680000001400 */
[----:B------:R-:W2:Y:S01]  /*63110*/  @!P1 LDC.64 R128, c[0x0][0x3c8] ;  /* 0x0000f200ff809b82 */ /* 0x000ea20000000a00 */
[----:B0-----:R-:W-:-:S05]  /*63120*/  @!P1 IMAD.WIDE R130, R11, 0x4, R130 ;  /* 0x000000040b829825 */ /* 0x001fca00078e0282 */
[----:B------:R0:W-:Y:S01]  /*63130*/  @!P1 STG.E desc[UR6][R130.64], R199 ;  /* 0x000000c782009986 */ /* 0x0001e2000c101906 */
[----:B--2---:R-:W-:-:S05]  /*63140*/  @!P1 IMAD.WIDE R128, R11, 0x4, R128 ;  /* 0x000000040b809825 */ /* 0x004fca00078e0280 */
[----:B-1----:R0:W-:Y:S01]  /*63150*/  @!P1 STG.E desc[UR6][R128.64], R195 ;  /* 0x000000c380009986 */ /* 0x0021e2000c101906 */
[----:B------:R-:W-:Y:S05]  /*63160*/  @!P5 BRA `(.L_x_9492) ;  /* 0x0000000000c0d947 */ /* 0x000fea0003800000 */
[--C-:B------:R-:W-:Y:S01]  /*63170*/  FADD.FTZ R198, R144, -R201.reuse ;  /* 0x800000c990c67221 */ /* 0x100fe20000010000 */
[--C-:B0-----:R-:W-:Y:S01]  /*63180*/  FADD.FTZ R130, R136, -R201.reuse ;  /* 0x800000c988827221 */ /* 0x101fe20000010000 */
[----:B-----5:R-:W-:Y:S02]  /*63190*/  HADD2.F32 R199, -RZ, R109.H0_H0 ;  /* 0x2000006dffc77230 */ /* 0x020fe40000004100 */
[----:B------:R-:W-:Y:S01]  /*631a0*/  FADD.FTZ R200, R164, -R201 ;  /* 0x800000c9a4c87221 */ /* 0x000fe20000010000 */
[----:B------:R-:W-:Y:S02]  /*631b0*/  HADD2.F32 R203, -RZ, R105.H0_H0 ;  /* 0x20000069ffcb7230 */ /* 0x000fe40000004100 */
        /* <DEDUP_REMOVED lines=9> */
[----:B------:R-:W-:Y:S01]  /*63250*/  FADD.FTZ R128, R0, -R201 ;  /* 0x800000c900807221 */ /* 0x000fe20000010000 */
[----:B------:R-:W0:Y:S01]  /*63260*/  LDC.64 R198, c[0x0][0x428] ;  /* 0x00010a00ffc67b82 */ /* 0x000e220000000a00 */
[----:B------:R-:W-:Y:S02]  /*63270*/  HADD2.F32 R129, -RZ, R108.H0_H0 ;  /* 0x2000006cff817230 */ /* 0x000fe40000004100 */
[----:B------:R-:W-:Y:S01]  /*63280*/  FFMA.FTZ R206, R202, R209, R211 ;  /* 0x000000d1cace7223 */ /* 0x000fe200000100d3 */
[----:B------:R-:W-:-:S02]  /*63290*/  HADD2.F32 R131, -RZ, R104.H0_H0 ;  /* 0x20000068ff837230 */ /* 0x000fc40000004100 */
[----:B------:R-:W-:Y:S01]  /*632a0*/  FMUL.FTZ R128, R195, R128 ;  /* 0x00000080c3807220 */ /* 0x000fe20000410000 */
[--C-:B------:R-:W-:Y:S01]  /*632b0*/  FADD.FTZ R202, R143, -R201.reuse ;  /* 0x800000c98fca7221 */ /* 0x100fe20000010000 */
[--C-:B------:R-:W-:Y:S01]  /*632c0*/  FADD.FTZ R130, R137, -R201.reuse ;  /* 0x800000c989827221 */ /* 0x100fe20000010000 */
[--C-:B------:R-:W-:Y:S01]  /*632d0*/  FADD.FTZ R204, R163, -R201.reuse ;  /* 0x800000c9a3cc7221 */ /* 0x100fe20000010000 */
[----:B------:R-:W-:Y:S01]  /*632e0*/  FADD.FTZ R208, R183, -R201 ;  /* 0x800000c9b7d07221 */ /* 0x000fe20000010000 */
[----:B------:R-:W-:Y:S01]  /*632f0*/  FFMA.FTZ R128, R128, R129, R131 ;  /* 0x0000008180807223 */ /* 0x000fe20000010083 */
[----:B------:R-:W-:Y:S02]  /*63300*/  HADD2.F32 R203, -RZ, R109.H1_H1 ;  /* 0x3000006dffcb7230 */ /* 0x000fe40000004100 */
[C---:B------:R-:W-:Y:S01]  /*63310*/  FMUL.FTZ R202, R195.reuse, R202 ;  /* 0x000000cac3ca7220 */ /* 0x040fe20000410000 */
[----:B------:R-:W-:Y:S02]  /*63320*/  HADD2.F32 R205, -RZ, R105.H1_H1 ;  /* 0x30000069ffcd7230 */ /* 0x000fe40000004100 */
[----:B------:R-:W-:Y:S01]  /*63330*/  FMUL.FTZ R208, R195, R208 ;  /* 0x000000d0c3d07220 */ /* 0x000fe20000410000 */
[----:B------:R-:W-:-:S02]  /*63340*/  HADD2.F32 R129, -RZ, R108.H1_H1 ;  /* 0x3000006cff817230 */ /* 0x000fc40000004100 */
[C---:B------:R-:W-:Y:S01]  /*63350*/  FMUL.FTZ R204, R195.reuse, R204 ;  /* 0x000000ccc3cc7220 */ /* 0x040fe20000410000 */
[----:B------:R-:W-:Y:S02]  /*63360*/  HADD2.F32 R131, -RZ, R104.H1_H1 ;  /* 0x30000068ff837230 */ /* 0x000fe40000004100 */
[----:B------:R-:W-:Y:S01]  /*63370*/  FMUL.FTZ R130, R195, R130 ;  /* 0x00000082c3827220 */ /* 0x000fe20000410000 */
[----:B------:R-:W-:Y:S02]  /*63380*/  HADD2.F32 R209, -RZ, R110.H1_H1 ;  /* 0x3000006effd17230 */ /* 0x000fe40000004100 */
[----:B------:R-:W-:Y:S01]  /*63390*/  FFMA.FTZ R205, R202, R203, R205 ;  /* 0x000000cbcacd7223 */ /* 0x000fe200000100cd */
[----:B------:R-:W-:Y:S02]  /*633a0*/  HADD2.F32 R211, -RZ, R106.H1_H1 ;  /* 0x3000006affd37230 */ /* 0x000fe40000004100 */
[----:B------:R-:W-:Y:S01]  /*633b0*/  FFMA.FTZ R203, R130, R129, R131 ;  /* 0x0000008182cb7223 */ /* 0x000fe20000010083 */
[----:B------:R-:W-:-:S02]  /*633c0*/  HADD2.F32 R213, -RZ, R111.H1_H1 ;  /* 0x3000006fffd57230 */ /* 0x000fc40000004100 */
[----:B------:R-:W-:Y:S02]  /*633d0*/  HADD2.F32 R215, -RZ, R107.H1_H1 ;  /* 0x3000006bffd77230 */ /* 0x000fe40000004100 */
[----:B------:R-:W-:Y:S01]  /*633e0*/  FFMA.FTZ R204, R204, R209, R211 ;  /* 0x000000d1cccc7223 */ /* 0x000fe200000100d3 */
[----:B------:R-:W-:Y:S01]  /*633f0*/  F2FP.F16.F32.PACK_AB R129, R205, R200 ;  /* 0x000000c8cd81723e */ /* 0x000fe200000000ff */
[----:B0-----:R-:W-:Y:S01]  /*63400*/  IMAD.WIDE.U32 R198, R193, 0x10, R198 ;  /* 0x00000010c1c67825 */ /* 0x001fe200078e00c6 */
[----:B------:R-:W-:-:S03]  /*63410*/  F2FP.F16.F32.PACK_AB R128, R203, R128 ;  /* 0x00000080cb80723e */ /* 0x000fc600000000ff */
[----:B------:R-:W-:Y:S01]  /*63420*/  FFMA.FTZ R213, R208, R213, R215 ;  /* 0x000000d5d0d57223 */ /* 0x000fe200000100d7 */
[----:B------:R-:W-:Y:S02]  /*63430*/  F2FP.F16.F32.PACK_AB R130, R204, R207 ;  /* 0x000000cfcc82723e */ /* 0x000fe400000000ff */
[----:B------:R-:W-:Y:S02]  /*63440*/  IADD3 R193, PT, PT, R193, 0x20, RZ ;  /* 0x00000020c1c17810 */ /* 0x000fe40007ffe0ff */
[----:B------:R-:W-:-:S05]  /*63450*/  F2FP.F16.F32.PACK_AB R131, R213, R206 ;  /* 0x000000ced583723e */ /* 0x000fca00000000ff */
[----:B------:R1:W-:Y:S02]  /*63460*/  STG.E.128 desc[UR6][R198.64], R128 ;  /* 0x00000080c6007986 */ /* 0x0003e4000c101d06 */
.L_x_9492:
[----:B------:R-:W-:Y:S05]  /*63470*/  BSYNC.RECONVERGENT B0 ;  /* 0x0000000000007941 */ /* 0x000fea0003800200 */
.L_x_9491:
[----:B------:R-:W-:Y:S01]  /*63480*/  LOP3.LUT P0, RZ, R9, 0x2000, RZ, 0xc0, !PT ;  /* 0x0000200009ff7812 */ /* 0x000fe2000780c0ff */
[----:B------:R-:W-:-:S12]  /*63490*/  BSSY.RECONVERGENT B0, `(.L_x_9493) ;  /* 0x0000032000007945 */ /* 0x000fd80003800200 */
[----:B------:R-:W-:Y:S05]  /*634a0*/  @!P0 BRA `(.L_x_9494) ;  /* 0x0000000000c08947 */ /* 0x000fea0003800000 */
[--C-:B-1----:R-:W-:Y:S01]  /*634b0*/  FADD.FTZ R198, R146, -R201.reuse ;  /* 0x800000c992c67221 */ /* 0x102fe20000010000 */
        /* <DEDUP_REMOVED lines=43> */
[----:B------:R-:W-:Y:S01]  /*63770*/  F2FP.F16.F32.PACK_AB R130, R204, R207 ;  /* 0x000000cfcc82723e */ /* 0x000fe200000000ff */
[----:B------:R-:W-:-:S03]  /*63780*/  VIADD R193, R193, 0x20 ;  /* 0x00000020c1c17836 */ /* 0x000fc60000000000 */
[----:B------:R-:W-:-:S05]  /*63790*/  F2FP.F16.F32.PACK_AB R131, R213, R206 ;  /* 0x000000ced583723e */ /* 0x000fca00000000ff */
[----:B------:R2:W-:Y:S02]  /*637a0*/  STG.E.128 desc[UR6][R198.64], R128 ;  /* 0x00000080c6007986 */ /* 0x0005e4000c101d06 */
.L_x_9494:
[----:B------:R-:W-:Y:S05]  /*637b0*/  BSYNC.RECONVERGENT B0 ;  /* 0x0000000000007941 */ /* 0x000fea0003800200 */
.L_x_9493:
[----:B------:R-:W-:Y:S01]  /*637c0*/  LOP3.LUT P0, RZ, R9, 0x1000, RZ, 0xc0, !PT ;  /* 0x0000100009ff7812 */ /* 0x000fe2000780c0ff */
[----:B------:R-:W-:-:S12]  /*637d0*/  BSSY.RECONVERGENT B0, `(.L_x_9495) ;  /* 0x0000032000007945 */ /* 0x000fd80003800200 */
[----:B------:R-:W-:Y:S05]  /*637e0*/  @!P0 BRA `(.L_x_9496) ;  /* 0x0000000000c08947 */ /* 0x000fea0003800000 */
[--C-:B-12---:R-:W-:Y:S01]  /*637f0*/  FADD.FTZ R198, R148, -R201.reuse ;  /* 0x800000c994c67221 */ /* 0x106fe20000010000 */
        /* <DEDUP_REMOVED lines=47> */
.L_x_9496:
[----:B------:R-:W-:Y:S05]  /*63af0*/  BSYNC.RECONVERGENT B0 ;  /* 0x0000000000007941 */ /* 0x000fea0003800200 */
.L_x_9495:
[----:B------:R-:W-:Y:S01]  /*63b00*/  LOP3.LUT P0, RZ, R9, 0x800, RZ, 0xc0, !PT ;  /* 0x0000080009ff7812 */ /* 0x000fe2000780c0ff */
[----:B------:R-:W-:-:S12]  /*63b10*/  BSSY.RECONVERGENT B0, `(.L_x_9497) ;  /* 0x0000032000007945 */ /* 0x000fd80003800200 */
[----:B------:R-:W-:Y:S05]  /*63b20*/  @!P0 BRA `(.L_x_9498) ;  /* 0x0000000000c08947 */ /* 0x000fea0003800000 */
[--C-:B-123--:R-:W-:Y:S01]  /*63b30*/  FADD.FTZ R198, R150, -R201.reuse ;  /* 0x800000c996c67221 */ /* 0x10efe20000010000 */
        /* <DEDUP_REMOVED lines=47> */
.L_x_9498:
[----:B------:R-:W-:Y:S05]  /*63e30*/  BSYNC.RECONVERGENT B0 ;  /* 0x0000000000007941 */ /* 0x000fea0003800200 */
.L_x_9497:
[----:B------:R-:W-:Y:S01]  /*63e40*/  LOP3.LUT P0, RZ, R9, 0x400, RZ, 0xc0, !PT ;  /* 0x0000040009ff7812 */ /* 0x000fe2000780c0ff */
[----:B------:R-:W-:-:S12]  /*63e50*/  BSSY.RECONVERGENT B0, `(.L_x_9499) ;  /* 0x0000032000007945 */ /* 0x000fd80003800200 */
[----:B------:R-:W-:Y:S05]  /*63e60*/  @!P0 BRA `(.L_x_9500) ;  /* 0x0000000000c08947 */ /* 0x000fea0003800000 */
[--C-:B-1234-:R-:W-:Y:S01]  /*63e70*/  FADD.FTZ R198, R152, -R201.reuse ;  /* 0x800000c998c67221 */ /* 0x11efe20000010000 */
        /* <DEDUP_REMOVED lines=47> */
.L_x_9500:
[----:B------:R-:W-:Y:S05]  /*64170*/  BSYNC.RECONVERGENT B0 ;  /* 0x0000000000007941 */ /* 0x000fea0003800200 */
.L_x_9499:
[----:B------:R-:W-:Y:S01]  /*64180*/  LOP3.LUT P0, RZ, R9, 0x200, RZ, 0xc0, !PT ;  /* 0x0000020009ff7812 */ /* 0x000fe2000780c0ff */
        /* <DEDUP_REMOVED lines=50> */
.L_x_9502:
[----:B------:R-:W-:Y:S05]  /*644b0*/  BSYNC.RECONVERGENT B0 ;  /* 0x0000000000007941 */ /* 0x000fea0003800200 */
.L_x_9501:
        /* <DEDUP_REMOVED lines=51> */
.L_x_9504:
[----:B------:R-:W-:Y:S05]  /*647f0*/  BSYNC.RECONVERGENT B0 ;  /* 0x0000000000007941 */ /* 0x000fea0003800200 */
.L_x_9503:
        /* <DEDUP_REMOVED lines=51> */
.L_x_9506:
[----:B------:R-:W-:Y:S05]  /*64b30*/  BSYNC.RECONVERGENT B0 ;  /* 0x0000000000007941 */ /* 0x000fea0003800200 */
.L_x_9505:
        /* <DEDUP_REMOVED lines=51> */
.L_x_9508:
[----:B------:R-:W-:Y:S05]  /*64e70*/  BSYNC.RECONVERGENT B0 ;  /* 0x0000000000007941 */ /* 0x000fea0003800200 */
.L_x_9507:
[----:B------:R-:W-:Y:S01]  /*64e80*/  LOP3.LUT P0, RZ, R9, 0x20, RZ, 0xc0, !PT ;  /* 0x0000002009ff7812 */ /* 0x000fe2000780c0ff */
        /* <DEDUP_REMOVED lines=31> */
[----:B------:R-:W-:Y:S02]  /*65080*/  HADD2.F32 R211, -RZ, R55.H0_H0 ;  /* 0x20000037ffd37230 */ /* 0x000fe40000004100 */
[----:B------:R-:W-:Y:S02]  /*65090*/  HADD2.F32 R213, -RZ, R51.H0_H0 ;  /* 0x20000033ffd57230 */ /* 0x000fe40000004100 */
[----:B------:R-:W-:Y:S02]  /*650a0*/  HADD2.F32 R215, -RZ, R55.H1_H1 ;  /* 0x30000037ffd77230 */ /* 0x000fe40000004100 */
[----:B------:R-:W-:Y:S02]  /*650b0*/  HADD2.F32 R217, -RZ, R51.H1_H1 ;  /* 0x30000033ffd97230 */ /* 0x000fe40000004100 */
[----:B------:R-:W-:Y:S01]  /*650c0*/  FFMA.FTZ R208, R208, R211, R213 ;  /* 0x000000d3d0d07223 */ /* 0x000fe200000100d5 */
[----:B------:R-:W-:Y:S02]  /*650d0*/  HADD2.F32 R209, -RZ, R50.H1_H1 ;  /* 0x30000032ffd17230 */ /* 0x000fe40000004100 */
[----:B------:R-:W-:-:S02]  /*650e0*/  HADD2.F32 R205, -RZ, R49.H1_H1 ;  /* 0x30000031ffcd7230 */ /* 0x000fc40000004100 */
[----:B------:R-:W-:Y:S01]  /*650f0*/  FFMA.FTZ R215, R210, R215, R217 ;  /* 0x000000d7d2d77223 */ /* 0x000fe200000100d9 */
[----:B------:R-:W-:Y:S02]  /*65100*/  HADD2.F32 R199, -RZ, R48.H1_H1 ;  /* 0x30000030ffc77230 */ /* 0x000fe40000004100 */
[----:B------:R-:W-:Y:S01]  /*65110*/  FFMA.FTZ R207, R206, R207, R209 ;  /* 0x000000cfcecf7223 */ /* 0x000fe200000100d1 */
[----:B------:R-:W-:Y:S02]  /*65120*/  FFMA.FTZ R202, R202, R203, R205 ;  /* 0x000000cbcaca7223 */ /* 0x000fe400000100cd */
[----:B------:R-:W-:Y:S01]  /*65130*/  FFMA.FTZ R200, R198, R131, R199 ;  /* 0x00000083c6c87223 */ /* 0x000fe200000100c7 */
[----:B0-----:R-:W-:Y:S01]  /*65140*/  IMAD.WIDE.U32 R198, R193, 0x10, R128 ;  /* 0x00000010c1c67825 */ /* 0x001fe200078e0080 */
[----:B------:R-:W-:Y:S02]  /*65150*/  F2FP.F16.F32.PACK_AB R131, R215, R208 ;  /* 0x000000d0d783723e */ /* 0x000fe400000000ff */
[----:B------:R-:W-:-:S02]  /*65160*/  F2FP.F16.F32.PACK_AB R130, R207, R130 ;  /* 0x00000082cf82723e */ /* 0x000fc400000000ff */
[----:B------:R-:W-:Y:S02]  /*65170*/  F2FP.F16.F32.PACK_AB R129, R202, R201 ;  /* 0x000000c9ca81723e */ /* 0x000fe400000000ff */
[----:B------:R-:W-:-:S05]  /*65180*/  F2FP.F16.F32.PACK_AB R128, R200, R195 ;  /* 0x000000c3c880723e */ /* 0x000fca00000000ff */
[----:B------:R0:W-:Y:S02]  /*65190*/  STG.E.128 desc[UR6][R198.64], R128 ;  /* 0x00000080c6007986 */ /* 0x0001e4000c101d06 */
.L_x_9510:
[----:B------:R-:W-:Y:S05]  /*651a0*/  BSYNC.RECONVERGENT B0 ;  /* 0x0000000000007941 */ /* 0x000fea0003800200 */
.L_x_9509:
[----:B01234-:R-:W0:Y:S02]  /*651b0*/  LDC.64 R128, c[0x0][0x380] ;  /* 0x0000e000ff807b82 */ /* 0x01fe240000000a00 */
[----:B0-----:R-:W-:-:S05]  /*651c0*/  IMAD R11, R128, 0x4, R11 ;  /* 0x00000004800b7824 */ /* 0x001fca00078e020b */
[----:B------:R-:W-:-:S13]  /*651d0*/  ISETP.GE.AND P0, PT, R11, R129, PT ;  /* 0x000000810b00720c */ /* 0x000fda0003f06270 */
[----:B------:R-:W-:Y:S05]  /*651e0*/  @!P0 BRA `(.L_x_9511) ;  /* 0xfffff9c000508947 */ /* 0x000fea000383ffff */
[----:B------:R-:W-:Y:S05]  /*651f0*/  EXIT ;  /* 0x000000000000794d */ /* 0x000fea0003800000 */
.L_x_9490:
        /* <DEDUP_REMOVED lines=8> */
.L_x_9513:
[----:B------:R-:W-:Y:S05]  /*65280*/  BSYNC B0 ;  /* 0x0000000000007941 */ /* 0x000fea0003800000 */
.L_x_9512:
[----:B------:R-:W-:Y:S01]  /*65290*/  MOV R128, R203 ;  /* 0x000000cb00807202 */ /* 0x000fe20000000f00 */
[----:B------:R-:W-:Y:S02]  /*652a0*/  HFMA2 R204, -RZ, RZ, 0, 1.1920928955078125e-07 ;  /* 0x00000002ffcc7431 */ /* 0x000fe400000001ff */
[----:B------:R-:W-:Y:S01]  /*652b0*/  IMAD.MOV.U32 R207, RZ, RZ, 0x1f ;  /* 0x0000001fffcf7424 */ /* 0x000fe200078e00ff */
[----:B------:R-:W-:Y:S01]  /*652c0*/  MOV R202, 0xffffffff ;  /* 0xffffffff00ca7802 */ /* 0x000fe20000000f00 */
[----:B------:R-:W-:-:S04]  /*652d0*/  FADD.FTZ R130, R129, R128 ;  /* 0x0000008081827221 */ /* 0x000fc80000010000 */
[----:B------:R-:W-:-:S07]  /*652e0*/  IMAD.MOV.U32 R205, RZ, RZ, R130 ;  /* 0x000000ffffcd7224 */ /* 0x000fce00078e0082 */
[----:B------:R-:W-:Y:S05]  /*652f0*/  WARPSYNC.COLLECTIVE R202, `(.L_x_9514) ;  /* 0x00000000ca087348 */ /* 0x000fea0003c00000 */
[----:B------:R0:W1:Y:S02]  /*65300*/  SHFL.BFLY P6, R203, R205, R204, R207 ;  /* 0x0c0000cccdcb7389 */ /* 0x00006400000c00cf */
[----:B01----:R-:W-:Y:S05]  /*65310*/  ENDCOLLECTIVE ;  /* 0x000000000000791b */ /* 0x003fea0003800000 */
.L_x_9514:
[----:B------:R-:W-:Y:S02]  /*65320*/  IMAD.MOV.U32 R204, RZ, RZ, 0x4 ;  /* 0x00000004ffcc7424 */ /* 0x000fe400078e00ff */
[----:B------:R-:W-:-:S04]  /*65330*/  IMAD.MOV.U32 R131, RZ, RZ, R203 ;  /* 0x000000ffff837224 */ /* 0x000fc800078e00cb */
[----:B------:R-:W-:-:S05]  /*65340*/  FADD.FTZ R131, R130, R131 ;  /* 0x0000008382837221 */ /* 0x000fca0000010000 */
[----:B------:R-:W-:-:S07]  /*65350*/  MOV R205, R131 ;  /* 0x0000008300cd7202 */ /* 0x000fce0000000f00 */
[----:B------:R-:W-:Y:S05]  /*65360*/  WARPSYNC.COLLECTIVE R202, `(.L_x_9515) ;  /* 0x00000000ca087348 */ /* 0x000fea0003c00000 */
[----:B------:R0:W1:Y:S02]  /*65370*/  SHFL.BFLY P6, R203, R205, R204, R207 ;  /* 0x0c0000cccdcb7389 */ /* 0x00006400000c00cf */
[----:B01----:R-:W-:Y:S05]  /*65380*/  ENDCOLLECTIVE ;  /* 0x000000000000791b */ /* 0x003fea0003800000 */
.L_x_9515:
[----:B------:R-:W-:Y:S01]  /*65390*/  HFMA2 R204, -RZ, RZ, 0, 4.76837158203125e-07 ;  /* 0x00000008ffcc7431 */ /* 0x000fe200000001ff */
[----:B------:R-:W-:-:S05]  /*653a0*/  MOV R128, R203 ;  /* 0x000000cb00807202 */ /* 0x000fca0000000f00 */
[----:B------:R-:W-:-:S04]  /*653b0*/  FADD.FTZ R198, R131, R128 ;  /* 0x0000008083c67221 */ /* 0x000fc80000010000 */
[----:B------:R-:W-:-:S07]  /*653c0*/  IMAD.MOV.U32 R205, RZ, RZ, R198 ;  /* 0x000000ffffcd7224 */ /* 0x000fce00078e00c6 */
[----:B------:R-:W-:Y:S05]  /*653d0*/  WARPSYNC.COLLECTIVE R202, `(.L_x_9516) ;  /* 0x00000000ca087348 */ /* 0x000fea0003c00000 */
[----:B------:R0:W1:Y:S02]  /*653e0*/  SHFL.BFLY P6, R203, R205, R204, R207 ;  /* 0x0c0000cccdcb7389 */ /* 0x00006400000c00cf */
[----:B01----:R-:W-:Y:S05]  /*653f0*/  ENDCOLLECTIVE ;  /* 0x000000000000791b */ /* 0x003fea0003800000 */
.L_x_9516:
[----:B------:R-:W-:Y:S02]  /*65400*/  IMAD.MOV.U32 R204, RZ, RZ, 0x10 ;  /* 0x00000010ffcc7424 */ /* 0x000fe400078e00ff */
[----:B------:R-:W-:-:S04]  /*65410*/  IMAD.MOV.U32 R195, RZ, RZ, R203 ;  /* 0x000000ffffc37224 */ /* 0x000fc800078e00cb */
[----:B------:R-:W-:Y:S02]  /*65420*/  FADD.FTZ R200, R198, R195 ;  /* 0x000000c3c6c87221 */ /* 0x000fe40000010000 */
[----:B------:R-:W0:Y:S03]  /*65430*/  LDC R195, c[0x0][0x400] ;  /* 0x00010000ffc37b82 */ /* 0x000e260000000800 */
[----:B------:R-:W-:-:S07]  /*65440*/  MOV R205, R200 ;  /* 0x000000c800cd7202 */ /* 0x000fce0000000f00 */
[----:B0-----:R-:W-:Y:S05]  /*65450*/  WARPSYNC.COLLECTIVE R202, `(.L_x_9517) ;  /* 0x00000000ca087348 */ /* 0x001fea0003c00000 */
[----:B------:R1:W2:Y:S02]  /*65460*/  SHFL.BFLY P6, R203, R205, R204, R207 ;  /* 0x0c0000cccdcb7389 */ /* 0x0002a400000c00cf */
[----:B012---:R-:W-:Y:S05]  /*65470*/  ENDCOLLECTIVE ;  /* 0x000000000000791b */ /* 0x007fea0003800000 */
.L_x_9517:
[----:B------:R-:W-:Y:S01]  /*65480*/  HFMA2 R204, -RZ, RZ, 0, 5.9604644775390625e-08 ;  /* 0x00000001ffcc7431 */ /* 0x000fe200000001ff */
[----:B------:R-:W-:Y:S02]  /*65490*/  MOV R199, R203 ;  /* 0x000000cb00c77202 */ /* 0x000fe40000000f00 */
[----:B------:R-:W-:-:S03]  /*654a0*/  LOP3.LUT P6, RZ, R9, 0x2, RZ, 0xc0, !PT ;  /* 0x0000000209ff7812 */ /* 0x000fc600078cc0ff */
        /* <DEDUP_REMOVED lines=165> */
[----:B------:R-:W-:-:S04]  /*65f00*/  @P6 FFMA.FTZ R128, R130, R130, R129 ;  /* 0x0000008282806223 */ /* 0x000fc80000010081 */
[----:B------:R-:W-:-:S07]  /*65f10*/  IMAD.MOV.U32 R205, RZ, RZ, R128 ;  /* 0x000000ffffcd7224 */ /* 0x000fce00078e0080 */
[----:B------:R-:W-:Y:S05]  /*65f20*/  WARPSYNC.COLLECTIVE R202, `(.L_x_9518) ;  /* 0x00000000ca087348 */ /* 0x000fea0003c00000 */
[----:B------:R0:W1:Y:S02]  /*65f30*/  SHFL.BFLY P6, R203, R205, R204, R207 ;  /* 0x0c0000cccdcb7389 */ /* 0x00006400000c00cf */
[----:B01----:R-:W-:Y:S05]  /*65f40*/  ENDCOLLECTIVE ;  /* 0x000000000000791b */ /* 0x003fea0003800000 */
.L_x_9518:
[----:B------:R-:W-:Y:S02]  /*65f50*/  IMAD.MOV.U32 R204, RZ, RZ, 0x2 ;  /* 0x00000002ffcc7424 */ /* 0x000fe400078e00ff */
[----:B------:R-:W-:-:S04]  /*65f60*/  IMAD.MOV.U32 R129, RZ, RZ, R203 ;  /* 0x000000ffff817224 */ /* 0x000fc800078e00cb */
[----:B------:R-:W-:-:S05]  /*65f70*/  FADD.FTZ R129, R128, R129 ;  /* 0x0000008180817221 */ /* 0x000fca0000010000 */
[----:B------:R-:W-:-:S07]  /*65f80*/  MOV R205, R129 ;  /* 0x0000008100cd7202 */ /* 0x000fce0000000f00 */
[----:B------:R-:W-:Y:S05]  /*65f90*/  WARPSYNC.COLLECTIVE R202, `(.L_x_9519) ;  /* 0x00000000ca087348 */ /* 0x000fea0003c00000 */
[----:B------:R0:W1:Y:S02]  /*65fa0*/  SHFL.BFLY P6, R203, R205, R204, R207 ;  /* 0x0c0000cccdcb7389 */ /* 0x00006400000c00cf */
[----:B01----:R-:W-:Y:S05]  /*65fb0*/  ENDCOLLECTIVE ;  /* 0x000000000000791b */ /* 0x003fea0003800000 */
.L_x_9519:
[----:B------:R-:W-:Y:S01]  /*65fc0*/  HFMA2 R204, -RZ, RZ, 0, 2.384185791015625e-07 ;  /* 0x00000004ffcc7431 */ /* 0x000fe200000001ff */
[----:B------:R-:W-:-:S05]  /*65fd0*/  MOV R130, R203 ;  /* 0x000000cb00827202 */ /* 0x000fca0000000f00 */
[----:B------:R-:W-:-:S04]  /*65fe0*/  FADD.FTZ R130, R129, R130 ;  /* 0x0000008281827221 */ /* 0x000fc80000010000 */
[----:B------:R-:W-:-:S07]  /*65ff0*/  IMAD.MOV.U32 R205, RZ, RZ, R130 ;  /* 0x000000ffffcd7224 */ /* 0x000fce00078e0082 */
[----:B------:R-:W-:Y:S05]  /*66000*/  WARPSYNC.COLLECTIVE R202, `(.L_x_9520) ;  /* 0x00000000ca087348 */ /* 0x000fea0003c00000 */
[----:B------:R0:W1:Y:S02]  /*66010*/  SHFL.BFLY P6, R203, R205, R204, R207 ;  /* 0x0c0000cccdcb7389 */ /* 0x00006400000c00cf */
[----:B01----:R-:W-:Y:S05]  /*66020*/  ENDCOLLECTIVE ;  /* 0x000000000000791b */ /* 0x003fea0003800000 */
.L_x_9520:
[----:B------:R-:W-:Y:S02]  /*66030*/  IMAD.MOV.U32 R204, RZ, RZ, 0x8 ;  /* 0x00000008ffcc7424 */ /* 0x000fe400078e00ff */
[----:B------:R-:W-:-:S04]  /*66040*/  IMAD.MOV.U32 R131, RZ, RZ, R203 ;  /* 0x000000ffff837224 */ /* 0x000fc800078e00cb */
[----:B------:R-:W-:-:S05]  /*66050*/  FADD.FTZ R131, R130, R131 ;  /* 0x0000008382837221 */ /* 0x000fca0000010000 */
[----:B------:R-:W-:-:S07]  /*66060*/  MOV R205, R131 ;  /* 0x0000008300cd7202 */ /* 0x000fce0000000f00 */
[----:B------:R-:W-:Y:S05]  /*66070*/  WARPSYNC.COLLECTIVE R202, `(.L_x_9521) ;  /* 0x00000000ca087348 */ /* 0x000fea0003c00000 */
[----:B------:R0:W1:Y:S02]  /*66080*/  SHFL.BFLY P6, R203, R205, R204, R207 ;  /* 0x0c0000cccdcb7389 */ /* 0x00006400000c00cf */
[----:B01----:R-:W-:Y:S05]  /*66090*/  ENDCOLLECTIVE ;  /* 0x000000000000791b */ /* 0x003fea0003800000 */
.L_x_9521:
[----:B------:R-:W-:Y:S01]  /*660a0*/  HFMA2 R204, -RZ, RZ, 0, 9.5367431640625e-07 ;  /* 0x00000010ffcc7431 */ /* 0x000fe200000001ff */
[----:B------:R-:W-:-:S05]  /*660b0*/  MOV R198, R203 ;  /* 0x000000cb00c67202 */ /* 0x000fca0000000f00 */
[----:B------:R-:W-:-:S04]  /*660c0*/  FADD.FTZ R198, R131, R198 ;  /* 0x000000c683c67221 */ /* 0x000fc80000010000 */
[----:B------:R-:W-:-:S07]  /*660d0*/  IMAD.MOV.U32 R205, RZ, RZ, R198 ;  /* 0x000000ffffcd7224 */ /* 0x000fce00078e00c6 */
[----:B------:R-:W-:Y:S05]  /*660e0*/  WARPSYNC.COLLECTIVE R202, `(.L_x_9522) ;  /* 0x00000000ca087348 */ /* 0x000fea0003c00000 */
[----:B------:R0:W1:Y:S02]  /*660f0*/  SHFL.BFLY P6, R203, R205, R204, R207 ;  /* 0x0c0000cccdcb7389 */ /* 0x00006400000c00cf */
[----:B01----:R-:W-:Y:S05]  /*66100*/  ENDCOLLECTIVE ;  /* 0x000000000000791b */ /* 0x003fea0003800000 */
.L_x_9522:
[----:B------:R-:W-:Y:S05]  /*66110*/  BRA `(.L_x_9523) ;  /* 0xffffffcc00d07947 */ /* 0x000fea000383ffff */
.L_x_9524:
        /* <DEDUP_REMOVED lines=14> */
.L_x_54442:


//--------------------- .text._ZN10layer_norm31ln_parallel_residual_fwd_kernelINS_13Kernel_traitsI6__halfS2_S2_S2_fjLj2560ELj1ELj4ELj1ELj16ENS_18Kernel_traits_baseILj2560ES2_S2_S2_S2_fjLj128EEEEELb1ELb1ELb1EEEvNS_9FwdParamsE --------------------------
	.section	.text._ZN10layer_norm31ln_parallel_residual_fwd_kernelINS_13Kernel_traitsI6__halfS2_S2_S2_fjLj2560ELj1ELj4ELj1ELj16ENS_18Kernel_traits_baseILj2560ES2_S2_S2_S2_fjLj128EEEEELb1ELb1ELb1EEEvNS_9FwdParamsE,"ax",@progbits
	.align	128
        .global         _ZN10layer_norm31ln_parallel_residual_fwd_kernelINS_13Kernel_traitsI6__halfS2_S2_S2_fjLj2560ELj1ELj4ELj1ELj16ENS_18Kernel_traits_baseILj2560ES2_S2_S2_S2_fjLj128EEEEELb1ELb1ELb1EEEvNS_9FwdParamsE
        .type           _ZN10layer_norm31ln_parallel_residual_fwd_kernelINS_13Kernel_traitsI6__halfS2_S2_S2_fjLj2560ELj1ELj4ELj1ELj16ENS_18Kernel_traits_baseILj2560ES2_S2_S2_S2_fjLj128EEEEELb1ELb1ELb1EEEvNS_9FwdParamsE,@function
        .size           _ZN10layer_norm31ln_parallel_residual_fwd_kernelINS_13Kernel_traitsI6__halfS2_S2_S2_fjLj2560ELj1ELj4ELj1ELj16ENS_18Kernel_traits_baseILj2560ES2_S2_S2_S2_fjLj128EEEEELb1ELb1ELb1EEEvNS_9FwdParamsE,(.L_x_54443 - _ZN10layer_norm31ln_parallel_residual_fwd_kernelINS_13Kernel_traitsI6__halfS2_S2_S2_fjLj2560ELj1ELj4ELj1ELj16ENS_18Kernel_traits_baseILj2560ES2_S2_S2_S2_fjLj128EEEEELb1ELb1ELb1EEEvNS_9FwdParamsE)
        .other          _ZN10layer_norm31ln_parallel_residual_fwd_kernelINS_13Kernel_traitsI6__halfS2_S2_S2_fjLj2560ELj1ELj4ELj1ELj16ENS_18Kernel_traits_baseILj2560ES2_S2_S2_S2_fjLj128EEEEELb1ELb1ELb1EEEvNS_9FwdParamsE,@"STO_CUDA_ENTRY STV_DEFAULT"
_ZN10layer_norm31ln_parallel_residual_fwd_kernelINS_13Kernel_traitsI6__halfS2_S2_S2_fjLj2560ELj1ELj4ELj1ELj16ENS_18Kernel_traits_baseILj2560ES2_S2_S2_S2_fjLj128EEEEELb1ELb1ELb1EEEvNS_9FwdParamsE:
.text._ZN10layer_norm31ln_parallel_residual_fwd_kernelINS_13Kernel_traitsI6__halfS2_S2_S2_fjLj2560ELj1ELj4ELj1ELj16ENS_18Kernel_traits_baseILj2560ES2_S2_S2_S2_fjLj128EEEEELb1ELb1ELb1EEEvNS_9FwdParamsE:
[----:B------:R-:W-:Y:S01]  /*0000*/  LDC R1, c[0x0][0x37c] ;  /* 0x0000df00ff017b82 */ /* 0x000fe20000000800 */
[----:B------:R-:W0:Y:S07]  /*0010*/  LDCU.U8 UR4, c[0x0][0x464] ;  /* 0x00008c80ff0477ac */ /* 0x000e2e0008000000 */
[----:B------:R-:W1:Y:S01]  /*0020*/  LDC R178, c[0x0][0x458] ;  /* 0x00011600ffb27b82 */ /* 0x000e620000000800 */
[----:B------:R-:W2:Y:S07]  /*0030*/  LDCU.64 UR6, c[0x0][0x358] ;  /* 0x00006b00ff0677ac */ /* 0x000eae0008000a00 */
[----:B------:R-:W3:Y:S01]  /*0040*/  LDC R179, c[0x0][0x45c] ;  /* 0x00011700ffb37b82 */ /* 0x000ee20000000800 */
[----:B------:R-:W4:Y:S01]  /*0050*/  S2R R19, SR_TID.X ;  /* 0x0000000000137919 */ /* 0x000f220000002100 */
[----:B------:R-:W5:Y:S01]  /*0060*/  LDCU.64 UR8, c[0x0][0x438] ;  /* 0x00008700ff0877ac */ /* 0x000f620008000a00 */
[----:B0-----:R-:W-:Y:S01]  /*0070*/  ISETP.NE.AND P0, PT, RZ, UR4, PT ;  /* 0x00000004ff007c0c */ /* 0x001fe2000bf05270 */
[----:B------:R-:W0:-:S12]  /*0080*/  LDCU.64 UR4, c[0x0][0x450] ;  /* 0x00008a00ff0477ac */ /* 0x000e180008000a00 */
[----:B-1----:R-:W-:Y:S01]  /*0090*/  @P0 IMAD.MOV.U32 R2, RZ, RZ, R178 ;  /* 0x000000ffff020224 */ /* 0x002fe200078e00b2 */
[----:B------:R-:W1:Y:S01]  /*00a0*/  @P0 LDC R5, c[0x0][0x460] ;  /* 0x00011800ff050b82 */ /* 0x000e620000000800 */
[----:B---3--:R-:W-:-:S06]  /*00b0*/  @P0 IMAD.MOV.U32 R3, RZ, RZ, R179 ;  /* 0x000000ffff030224 */ /* 0x008fcc00078e00b3 */
[----:B--2---:R-:W1:Y:S01]  /*00c0*/  @P0 LDG.E.64 R2, desc[UR6][R2.64] ;  /* 0x0000000602020981 */ /* 0x004e62000c1e1b00 */
[----:B0-----:R-:W-:Y:S01]  /*00d0*/  MOV R134, UR4 ;  /* 0x0000000400867c02 */ /* 0x001fe20008000f00 */
[----:B------:R-:W-:-:S06]  /*00e0*/  IMAD.U32 R135, RZ, RZ, UR5 ;  /* 0x00000005ff877e24 */ /* 0x000fcc000f8e00ff */
[----:B------:R-:W2:Y:S01]  /*00f0*/  @P0 LDG.E.64 R134, desc[UR6][R134.64] ;  /* 0x0000000686860981 */ /* 0x000ea2000c1e1b00 */
[----:B------:R-:W0:Y:S01]  /*0100*/  S2UR UR5, SR_CTAID.X ;  /* 0x00000000000579c3 */ /* 0x000e220000002500 */
[----:B-----5:R-:W-:Y:S01]  /*0110*/  UISETP.NE.U32.AND UP0, UPT, UR8, URZ, UPT ;  /* 0x000000ff0800728c */ /* 0x020fe2000bf05070 */
[----:B----4-:R-:W-:-:S03]  /*0120*/  SHF.R.U32.HI R18, RZ, 0x5, R19 ;  /* 0x00000005ff127819 */ /* 0x010fc60000011613 */
[----:B------:R-:W-:-:S03]  /*0130*/  UISETP.NE.AND.EX UP0, UPT, UR9, URZ, UPT, UP0 ;  /* 0x000000ff0900728c */ /* 0x000fc6000bf05300 */
[----:B------:R-:W3:Y:S01]  /*0140*/  LDC R0, c[0x0][0x360] ;  /* 0x0000d800ff007b82 */ /* 0x000ee20000000800 */
[----:B0-----:R-:W-:-:S06]  /*0150*/  USHF.L.U32 UR4, UR5, 0x2, URZ ;  /* 0x0000000205047899 */ /* 0x001fcc00080006ff */
[----:B------:R-:W-:Y:S01]  /*0160*/  LOP3.LUT R18, R18, UR4, RZ, 0xfc, !PT ;  /* 0x0000000412127c12 */ /* 0x000fe2000f8efcff */
[----:B---3--:R-:W-:Y:S01]  /*0170*/  IMAD R13, R0, UR5, R19 ;  /* 0x00000005000d7c24 */ /* 0x008fe2000f8e0213 */
[----:B------:R-:W-:Y:S02]  /*0180*/  LOP3.LUT R19, R19, 0x1f, RZ, 0xc0, !PT ;  /* 0x0000001f13137812 */ /* 0x000fe400078ec0ff */
[----:B-1----:R-:W-:-:S05]  /*0190*/  @P0 IADD3 R178, P1, PT, R2, R5, RZ ;  /* 0x0000000502b20210 */ /* 0x002fca0007f3e0ff */
[----:B------:R-:W-:Y:S01]  /*01a0*/  @P0 IMAD.X R179, RZ, RZ, R3, P1 ;  /* 0x000000ffffb30224 */ /* 0x000fe200008e0603 */
        /* <DEDUP_REMOVED lines=46> */
.L_x_9525:
        /* <DEDUP_REMOVED lines=32> */
.L_x_9526:
[----:B------:R-:W1:Y:S02]  /*0690*/  LDCU UR4, c[0x0][0x384] ;  /* 0x00007080ff0477ac */ /* 0x000e640008000800 */
[----:B-1----:R-:W-:-:S13]  /*06a0*/  ISETP.GE.AND P0, PT, R18, UR4, PT ;  /* 0x0000000412007c0c */ /* 0x002fda000bf06270 */
[----:B------:R-:W-:Y:S05]  /*06b0*/  @P0 EXIT ;  /* 0x000000000000094d */ /* 0x000fea0003800000 */
[----:B0-----:R-:W-:Y:S01]  /*06c0*/  IMAD.HI.U32 R3, R13, -0x326172a9, RZ ;  /* 0xcd9e8d570d037827 */ /* 0x001fe200078e00ff */
[----:B------:R-:W0:Y:S01]  /*06d0*/  LDCU.64 UR4, c[0x0][0x398] ;  /* 0x00007300ff0477ac */ /* 0x000e220008000a00 */
[----:B------:R-:W-:Y:S02]  /*06e0*/  LOP3.LUT R178, R178, 0x3, RZ, 0xc0, !PT ;  /* 0x00000003b2b27812 */ /* 0x000fe400078ec0ff */
[C---:B------:R-:W-:Y:S01]  /*06f0*/  IMAD.HI.U32 R5, R17.reuse, -0x2daee0ad, RZ ;  /* 0xd2511f5311057827 */ /* 0x040fe200078e00ff */
[----:B------:R-:W-:Y:S01]  /*0700*/  LOP3.LUT R3, R14, R3, R134, 0x96, !PT ;  /* 0x000000030e037212 */ /* 0x000fe200078e9686 */
[----:B------:R-:W1:Y:S02]  /*0710*/  LDCU UR11, c[0x0][0x404] ;  /* 0x00008080ff0b77ac */ /* 0x000e640008000800 */
[----:B------:R-:W-:Y:S01]  /*0720*/  IMAD R9, R17, -0x2daee0ad, RZ ;  /* 0xd2511f5311097824 */ /* 0x000fe200078e02ff */
[----:B------:R-:W-:Y:S01]  /*0730*/  LOP3.LUT R5, R5, R135, RZ, 0x3c, !PT ;  /* 0x0000008705057212 */ /* 0x000fe200078e3cff */
[----:B------:R-:W-:Y:S01]  /*0740*/  IMAD R7, R13, -0x326172a9, RZ ;  /* 0xcd9e8d570d077824 */ /* 0x000fe200078e02ff */
[----:B------:R-:W2:Y:S01]  /*0750*/  LDCU UR12, c[0x0][0x408] ;  /* 0x00008100ff0c77ac */ /* 0x000ea20008000800 */
[----:B------:R-:W-:Y:S01]  /*0760*/  IMAD.HI.U32 R2, R3, -0x2daee0ad, RZ ;  /* 0xd2511f5303027827 */ /* 0x000fe200078e00ff */
[----:B------:R-:W3:Y:S03]  /*0770*/  LDCU UR10, c[0x0][0x448] ;  /* 0x00008900ff0a77ac */ /* 0x000ee60008000800 */
[----:B------:R-:W-:Y:S01]  /*0780*/  IMAD.HI.U32 R0, R5, -0x326172a9, RZ ;  /* 0xcd9e8d5705007827 */ /* 0x000fe200078e00ff */
[----:B------:R-:W-:Y:S01]  /*0790*/  LOP3.LUT R2, R8, R9, R2, 0x96, !PT ;  /* 0x0000000908027212 */ /* 0x000fe200078e9602 */
[----:B0-----:R-:W-:-:S02]  /*07a0*/  UISETP.NE.U32.AND UP0, UPT, UR4, URZ, UPT ;  /* 0x000000ff0400728c */ /* 0x001fc4000bf05070 */
[----:B------:R-:W-:Y:S01]  /*07b0*/  IMAD R4, R5, -0x326172a9, RZ ;  /* 0xcd9e8d5705047824 */ /* 0x000fe200078e02ff */
[----:B------:R-:W-:Y:S01]  /*07c0*/  LOP3.LUT R0, R6, R7, R0, 0x96, !PT ;  /* 0x0000000706007212 */ /* 0x000fe200078e9600 */
[----:B------:R-:W-:Y:S01]  /*07d0*/  IMAD R6, R3, -0x2daee0ad, RZ ;  /* 0xd2511f5303067824 */ /* 0x000fe200078e02ff */
[----:B------:R-:W-:Y:S01]  /*07e0*/  UISETP.NE.AND.EX UP0, UPT, UR5, URZ, UPT, UP0 ;  /* 0x000000ff0500728c */ /* 0x000fe2000bf05300 */
[----:B------:R-:W-:Y:S01]  /*07f0*/  IMAD.HI.U32 R3, R2, -0x326172a9, RZ ;  /* 0xcd9e8d5702037827 */ /* 0x000fe200078e00ff */
[----:B------:R-:W0:Y:S03]  /*0800*/  LDCU UR4, c[0x0][0x388] ;  /* 0x00007100ff0477ac */ /* 0x000e260008000800 */
[----:B------:R-:W-:Y:S01]  /*0810*/  IMAD.HI.U32 R5, R0, -0x2daee0ad, RZ ;  /* 0xd2511f5300057827 */ /* 0x000fe200078e00ff */
[----:B------:R-:W-:Y:S01]  /*0820*/  LOP3.LUT R3, R10, R4, R3, 0x96, !PT ;  /* 0x000000040a037212 */ /* 0x000fe200078e9603 */
[----:B------:R-:W4:Y:S01]  /*0830*/  LDCU.U8 UR5, c[0x0][0x410] ;  /* 0x00008200ff0577ac */ /* 0x000f220008000000 */
[----:B------:R-:W-:Y:S01]  /*0840*/  PLOP3.LUT P0, PT, PT, PT, UP0, 0x80, 0x8 ;  /* 0x000000000008781c */ /* 0x000fe20003f0f008 */
[----:B------:R-:W-:Y:S01]  /*0850*/  IMAD R7, R2, -0x326172a9, RZ ;  /* 0xcd9e8d5702077824 */ /* 0x000fe200078e02ff */
[----:B------:R-:W-:Y:S01]  /*0860*/  LOP3.LUT R5, R11, R6, R5, 0x96, !PT ;  /* 0x000000060b057212 */ /* 0x000fe200078e9605 */
[----:B------:R-:W-:-:S02]  /*0870*/  IMAD R9, R0, -0x2daee0ad, RZ ;  /* 0xd2511f5300097824 */ /* 0x000fc400078e02ff */
[----:B------:R-:W-:Y:S02]  /*0880*/  HFMA2 R11, -RZ, RZ, 0, 0 ;  /* 0x00000000ff0b7431 */ /* 0x000fe400000001ff */
[----:B------:R-:W-:Y:S01]  /*0890*/  IMAD.HI.U32 R2, R3, -0x2daee0ad, RZ ;  /* 0xd2511f5303027827 */ /* 0x000fe200078e00ff */
[----:B------:R-:W0:Y:S03]  /*08a0*/  LDCU.64 UR8, c[0x0][0x3a0] ;  /* 0x00007400ff0877ac */ /* 0x000e260008000a00 */
        /* <DEDUP_REMOVED lines=40> */
[----:B01234-:R-:W-:-:S07]  /*0b30*/  IMAD R226, R3, -0x2daee0ad, RZ ;  /* 0xd2511f5303e27824 */ /* 0x01ffce00078e02ff */
.L_x_10758:
[----:B------:R-:W0:Y:S01]  /*0b40*/  LDC.64 R136, c[0x0][0x390] ;  /* 0x0000e400ff887b82 */ /* 0x000e220000000a00 */
[----:B------:R-:W-:Y:S01]  /*0b50*/  IMAD R9, R18, UR4, RZ ;  /* 0x0000000412097c24 */ /* 0x000fe2000f8e02ff */
[----:B------:R-:W-:-:S04]  /*0b60*/  ISETP.NE.U32.AND P1, PT, RZ, UR8, PT ;  /* 0x00000008ff007c0c */ /* 0x000fc8000bf25070 */
[----:B------:R-:W-:Y:S02]  /*0b70*/  SHF.R.S32.HI R10, RZ, 0x1f, R9 ;  /* 0x0000001fff0a7819 */ /* 0x000fe40000011409 */
[----:B---3--:R-:W1:Y:S01]  /*0b80*/  @P0 LDC.64 R28, c[0x0][0x398] ;  /* 0x0000e600ff1c0b82 */ /* 0x008e620000000a00 */
[----:B------:R-:W-:Y:S02]  /*0b90*/  ISETP.NE.AND.EX P1, PT, RZ, UR9, PT, P1 ;  /* 0x00000009ff007c0c */ /* 0x000fe4000bf25310 */
[----:B------:R-:W-:-:S04]  /*0ba0*/  LEA.HI R10, R10, R9, RZ, 0x3 ;  /* 0x000000090a0a7211 */ /* 0x000fc800078f18ff */
[----:B------:R-:W-:Y:S01]  /*0bb0*/  LEA.HI.SX32 R10, R10, R19, 0x1d ;  /* 0x000000130a0a7211 */ /* 0x000fe200078feaff */
[----:B------:R-:W2:Y:S04]  /*0bc0*/  LDC.64 R138, c[0x0][0x398] ;  /* 0x0000e600ff8a7b82 */ /* 0x000ea80000000a00 */
[----:B0-----:R-:W-:-:S04]  /*0bd0*/  IMAD.WIDE.U32 R128, R10, 0x10, R136 ;  /* 0x000000100a807825 */ /* 0x001fc800078e0088 */
[----:B------:R-:W0:Y:S02]  /*0be0*/  @P1 LDC.64 R30, c[0x0][0x3a0] ;  /* 0x0000e800ff1e1b82 */ /* 0x000e240000000a00 */
[----:B-----5:R-:W5:Y:S01]  /*0bf0*/  LDG.E.128 R128, desc[UR6][R128.64] ;  /* 0x0000000680807981 */ /* 0x020f62000c1e1d00 */
[----:B-1----:R-:W-:-:S05]  /*0c00*/  @P0 IMAD.WIDE.U32 R28, R10, 0x10, R28 ;  /* 0x000000100a1c0825 */ /* 0x002fca00078e001c */
[----:B------:R1:W5:Y:S01]  /*0c10*/  @P0 LDG.E.128 R44, desc[UR6][R28.64] ;  /* 0x000000061c2c0981 */ /* 0x000362000c1e1d00 */
[----:B--2---:R-:W-:-:S04]  /*0c20*/  ISETP.NE.U32.AND P0, PT, R138, RZ, PT ;  /* 0x000000ff8a00720c */ /* 0x004fc80003f05070 */
[----:B------:R-:W-:Y:S01]  /*0c30*/  ISETP.NE.AND.EX P0, PT, R139, RZ, PT, P0 ;  /* 0x000000ff8b00720c */ /* 0x000fe20003f05300 */
[----:B0-----:R-:W-:Y:S01]  /*0c40*/  @P1 IMAD.WIDE.U32 R30, R10, 0x10, R30 ;  /* 0x000000100a1e1825 */ /* 0x001fe200078e001e */
[C---:B------:R-:W-:Y:S02]  /*0c50*/  IADD3 R23, PT, PT, R134.reuse, 0x5384540f, RZ ;  /* 0x5384540f86177810 */ /* 0x040fe40007ffe0ff */
[C---:B------:R-:W-:Y:S01]  /*0c60*/  IADD3 R26, PT, PT, R135.reuse, 0x32370b8f, RZ ;  /* 0x32370b8f871a7810 */ /* 0x040fe20007ffe0ff */
[C---:B------:R-:W-:Y:S01]  /*0c70*/  VIADD R21, R134.reuse, 0xdaa66d2b ;  /* 0xdaa66d2b86157836 */ /* 0x040fe20000000000 */
[----:B------:R0:W5:Y:S01]  /*0c80*/  @P1 LDG.E.128 R40, desc[UR6][R30.64] ;  /* 0x000000061e281981 */ /* 0x000162000c1e1d00 */
[C---:B------:R-:W-:Y:S01]  /*0c90*/  VIADD R22, R134.reuse, 0x8ff34781 ;  /* 0x8ff3478186167836 */ /* 0x040fe20000000000 */
[C---:B-1----:R-:W-:Y:S01]  /*0ca0*/  IADD3 R29, PT, PT, R134.reuse, -0x4ab325aa, RZ ;  /* 0xb54cda56861d7810 */ /* 0x042fe20007ffe0ff */
[C---:B------:R-:W-:Y:S01]  /*0cb0*/  VIADD R24, R135.reuse, 0xdb3d7428 ;  /* 0xdb3d742887187836 */ /* 0x040fe20000000000 */
[C---:B------:R-:W-:Y:S01]  /*0cc0*/  IADD3 R32, PT, PT, R134.reuse, -0xe443238, RZ ;  /* 0xf1bbcdc886207810 */ /* 0x040fe20007ffe0ff */
[C---:B------:R-:W-:Y:S01]  /*0cd0*/  VIADD R25, R134.reuse, 0x3c6ef372 ;  /* 0x3c6ef37286197836 */ /* 0x040fe20000000000 */
[C---:B------:R-:W-:Y:S01]  /*0ce0*/  IADD3 R35, PT, PT, R135.reuse, 0x76cf5d0a, RZ ;  /* 0x76cf5d0a87237810 */ /* 0x040fe20007ffe0ff */
[C---:B------:R-:W-:Y:S01]  /*0cf0*/  VIADD R27, R134.reuse, 0x78dde6e4 ;  /* 0x78dde6e4861b7836 */ /* 0x040fe20000000000 */
[----:B------:R-:W-:Y:S01]  /*0d00*/  IADD3 R38, PT, PT, R134, -0x61c88647, RZ ;  /* 0x9e3779b986267810 */ /* 0x000fe20007ffe0ff */
[----:B------:R-:W-:-:S02]  /*0d10*/  VIADD R28, R135, 0x1fd5c5a3 ;  /* 0x1fd5c5a3871c7836 */ /* 0x000fc40000000000 */
[C---:B0-----:R-:W-:Y:S02]  /*0d20*/  VIADD R30, R135.reuse, 0xed9eba14 ;  /* 0xed9eba14871e7836 */ /* 0x041fe40000000000 */
[----:B------:R-:W-:Y:S02]  /*0d30*/  VIADD R31, R134, 0x1715609d ;  /* 0x1715609d861f7836 */ /* 0x000fe40000000000 */
[C---:B------:R-:W-:Y:S02]  /*0d40*/  VIADD R33, R135.reuse, 0x646e171e ;  /* 0x646e171e87217836 */ /* 0x040fe40000000000 */
[C---:B------:R-:W-:Y:S02]  /*0d50*/  VIADD R34, R135.reuse, 0x96a522ad ;  /* 0x96a522ad87227836 */ /* 0x040fe40000000000 */
[C---:B------:R-:W-:Y:S02]  /*0d60*/  VIADD R36, R135.reuse, 0xbb67ae85 ;  /* 0xbb67ae8587247836 */ /* 0x040fe40000000000 */
[----:B------:R-:W-:-:S02]  /*0d70*/  VIADD R37, R135, 0xa9066899 ;  /* 0xa906689987257836 */ /* 0x000fc40000000000 */
[----:B------:R-:W-:Y:S01]  /*0d80*/  IMAD.MOV.U32 R39, RZ, RZ, 0x2f800000 ;  /* 0x2f800000ff277424 */ /* 0x000fe200078e00ff */
        /* <DEDUP_REMOVED lines=17> */
.L_x_9530:
        /* <DEDUP_REMOVED lines=13> */
.L_x_9532:
[----:B------:R-:W-:Y:S05]  /*0f70*/  BSYNC.RECONVERGENT B1 ;  /* 0x0000000000017941 */ /* 0x000fea0003800200 */
.L_x_9531:
[----:B------:R-:W-:Y:S01]  /*0f80*/  IMAD.WIDE.U32 R140, R13, -0x326172a9, RZ ;  /* 0xcd9e8d570d8c7825 */ /* 0x000fe200078e00ff */
[----:B------:R-:W-:-:S03]  /*0f90*/  LOP3.LUT R144, R11, R133, R135, 0x96, !PT ;  /* 0x000000850b907212 */ /* 0x000fc600078e9687 */
[----:B------:R-:W-:Y:S01]  /*0fa0*/  IMAD.MOV.U32 R9, RZ, RZ, R226 ;  /* 0x000000ffff097224 */ /* 0x000fe200078e00e2 */
        /* <DEDUP_REMOVED lines=35> */
[----:B------:R-:W-:Y:S02]  /*11e0*/  MOV R12, R142 ;  /* 0x0000008e000c7202 */ /* 0x000fe40000000f00 */
[----:B------:R-:W-:Y:S01]  /*11f0*/  LOP3.LUT R15, R22, R140, R143, 0x96, !PT ;  /* 0x0000008c160f7212 */ /* 0x000fe200078e968f */
[----:B------:R-:W-:Y:S01]  /*1200*/  IMAD.MOV.U32 R142, RZ, RZ, RZ ;  /* 0x000000ffff8e7224 */ /* 0x000fe200078e00ff */
[----:B------:R-:W-:-:S07]  /*1210*/  LOP3.LUT R16, R34, R132, R151, 0x96, !PT ;  /* 0x0000008422107212 */ /* 0x000fce00078e9697 */
.L_x_9529:
[----:B------:R-:W-:Y:S05]  /*1220*/  BSYNC.RECONVERGENT B0 ;  /* 0x0000000000007941 */ /* 0x000fea0003800200 */
.L_x_9528:
[----:B------:R-:W-:Y:S01]  /*1230*/  I2FP.F32.U32 R140, R9 ;  /* 0x00000009008c7245 */ /* 0x000fe20000201000 */
[----:B-----5:R-:W-:Y:S01]  /*1240*/  HADD2.F32 R9, -RZ, R128.H0_H0 ;  /* 0x20000080ff097230 */ /* 0x020fe20000004100 */
[----:B------:R-:W-:Y:S01]  /*1250*/  MOV R132, UR12 ;  /* 0x0000000c00847c02 */ /* 0x000fe20008000f00 */
[----:B------:R-:W-:Y:S01]  /*1260*/  IMAD.U32 R133, RZ, RZ, UR11 ;  /* 0x0000000bff857e24 */ /* 0x000fe2000f8e00ff */
[----:B------:R-:W-:Y:S01]  /*1270*/  ISETP.NE.AND P2, PT, R142, 0x1, PT ;  /* 0x000000018e00780c */ /* 0x000fe20003f45270 */
[----:B------:R-:W-:Y:S01]  /*1280*/  FFMA.FTZ R140, R140, R39, 1.1641532182693481445e-10 ;  /* 0x2f0000008c8c7423 */ /* 0x000fe20000010027 */
[----:B------:R-:W-:Y:S01]  /*1290*/  BSSY.RECONVERGENT B0, `(.L_x_9533) ;  /* 0x000004d000007945 */ /* 0x000fe20003800200 */
[----:B------:R-:W-:Y:S01]  /*12a0*/  FMUL.FTZ R9, R9, R132 ;  /* 0x0000008409097220 */ /* 0x000fe20000410000 */
[----:B------:R-:W-:Y:S01]  /*12b0*/  IMAD.MOV.U32 R144, RZ, RZ, 0x2 ;  /* 0x00000002ff907424 */ /* 0x000fe200078e00ff */
[----:B------:R-:W-:Y:S02]  /*12c0*/  MOV R141, R12 ;  /* 0x0000000c008d7202 */ /* 0x000fe40000000f00 */
        /* <DEDUP_REMOVED lines=16> */
.L_x_9535:
        /* <DEDUP_REMOVED lines=13> */
.L_x_9537:
[----:B------:R-:W-:Y:S05]  /*14a0*/  BSYNC.RECONVERGENT B1 ;  /* 0x0000000000017941 */ /* 0x000fea0003800200 */
.L_x_9536:
        /* <DEDUP_REMOVED lines=40> */
[----:B------:R-:W-:Y:S01]  /*1730*/  MOV R12, R148 ;  /* 0x00000094000c7202 */ /* 0x000fe20000000f00 */
[----:B------:R-:W-:Y:S01]  /*1740*/  IMAD.MOV.U32 R150, RZ, RZ, R146 ;  /* 0x000000ffff967224 */ /* 0x000fe200078e0092 */
[----:B------:R-:W-:-:S07]  /*1750*/  LOP3.LUT R16, R34, R142, R147, 0x96, !PT ;  /* 0x0000008e22107212 */ /* 0x000fce00078e9693 */
.L_x_9534:
[----:B------:R-:W-:Y:S05]  /*1760*/  BSYNC.RECONVERGENT B0 ;  /* 0x0000000000007941 */ /* 0x000fea0003800200 */
.L_x_9533:
        /* <DEDUP_REMOVED lines=24> */
.L_x_9540:
        /* <DEDUP_REMOVED lines=13> */
.L_x_9542:
[----:B------:R-:W-:Y:S05]  /*19c0*/  BSYNC.RECONVERGENT B1 ;  /* 0x0000000000017941 */ /* 0x000fea0003800200 */
.L_x_9541:
[----:B------:R-:W-:Y:S01]  /*19d0*/  IMAD.WIDE.U32 R146, R13, -0x326172a9, RZ ;  /* 0xcd9e8d570d927825 */ /* 0x000fe200078e00ff */
[----:B------:R-:W-:Y:S02]  /*19e0*/  LOP3.LUT R152, R11, R145, R135, 0x96, !PT ;  /* 0x000000910b987212 */ /* 0x000fe400078e9687 */
[----:B------:R-:W-:Y:S02]  /*19f0*/  MOV R141, R150 ;  /* 0x00000096008d7202 */ /* 0x000fe40000000f00 */
        /* <DEDUP_REMOVED lines=40> */
.L_x_9539:
[----:B------:R-:W-:Y:S05]  /*1c80*/  BSYNC.RECONVERGENT B0 ;  /* 0x0000000000007941 */ /* 0x000fea0003800200 */
.L_x_9538:
        /* <DEDUP_REMOVED lines=24> */
.L_x_9545:
        /* <DEDUP_REMOVED lines=13> */
.L_x_9547:
[----:B------:R-:W-:Y:S05]  /*1ee0*/  BSYNC.RECONVERGENT B1 ;  /* 0x0000000000017941 */ /* 0x000fea0003800200 */
.L_x_9546:
        /* <DEDUP_REMOVED lines=43> */
.L_x_9544:
[----:B------:R-:W-:Y:S05]  /*21a0*/  BSYNC.RECONVERGENT B0 ;  /* 0x0000000000007941 */ /* 0x000fea0003800200 */
.L_x_9543:
        /* <DEDUP_REMOVED lines=23> */
.L_x_9550:
        /* <DEDUP_REMOVED lines=13> */
.L_x_9552:
[----:B------:R-:W-:Y:S05]  /*23f0*/  BSYNC.RECONVERGENT B1 ;  /* 0x0000000000017941 */ /* 0x000fea0003800200 */
.L_x_9551:
        /* <DEDUP_REMOVED lines=43> */
.L_x_9549:
[----:B------:R-:W-:Y:S05]  /*26b0*/  BSYNC.RECONVERGENT B0 ;  /* 0x0000000000007941 */ /* 0x000fea0003800200 */
.L_x_9548:
        /* <DEDUP_REMOVED lines=23> */
.L_x_9555:
        /* <DEDUP_REMOVED lines=13> */
.L_x_9557:
[----:B------:R-:W-:Y:S05]  /*2900*/  BSYNC.RECONVERGENT B1 ;  /* 0x0000000000017941 */ /* 0x000fea0003800200 */
.L_x_9556:
        /* <DEDUP_REMOVED lines=43> */
.L_x_9554:
[----:B------:R-:W-:Y:S05]  /*2bc0*/  BSYNC.RECONVERGENT B0 ;  /* 0x0000000000007941 */ /* 0x000fea0003800200 */
.L_x_9553:
        /* <DEDUP_REMOVED lines=8> */
[----:B------:R-:W-:Y:S01]  /*2c50*/  FSEL R146, R147, RZ, !P0 ;  /* 0x000000ff93927208 */ /* 0x000fe20004000000 */
[----:B------:R-:W-:Y:S01]  /*2c60*/  IMAD.MOV.U32 R147, RZ, RZ, R12 ;  /* 0x000000ffff937224 */ /* 0x000fe200078e000c */
        /* <DEDUP_REMOVED lines=13> */
.L_x_9560:
        /* <DEDUP_REMOVED lines=13> */
.L_x_9562:
[----:B------:R-:W-:Y:S05]  /*2e10*/  BSYNC.RECONVERGENT B1 ;  /* 0x0000000000017941 */ /* 0x000fea0003800200 */
.L_x_9561:
[----:B------:R-:W-:Y:S01]  /*2e20*/  IMAD.WIDE.U32 R156, R13, -0x326172a9, RZ ;  /* 0xcd9e8d570d9c7825 */ /* 0x000fe200078e00ff */
[----:B------:R-:W-:-:S03]  /*2e30*/  LOP3.LUT R162, R11, R153, R135, 0x96, !PT ;  /* 0x000000990ba27212 */ /* 0x000fc600078e9687 */
[----:B------:R-:W-:Y:S01]  /*2e40*/  IMAD.MOV.U32 R147, RZ, RZ, R150 ;  /* 0x000000ffff937224 */ /* 0x000fe200078e0096 */
        /* <DEDUP_REMOVED lines=39> */
[----:B------:R-:W-:-:S07]  /*30c0*/  MOV R150, R160 ;  /* 0x000000a000967202 */ /* 0x000fce0000000f00 */
.L_x_9559:
[----:B------:R-:W-:Y:S05]  /*30d0*/  BSYNC.RECONVERGENT B0 ;  /* 0x0000000000007941 */ /* 0x000fea0003800200 */
.L_x_9558:
        /* <DEDUP_REMOVED lines=23> */
.L_x_9565:
        /* <DEDUP_REMOVED lines=13> */
.L_x_9567:
[----:B------:R-:W-:Y:S05]  /*3320*/  BSYNC.RECONVERGENT B1 ;  /* 0x0000000000017941 */ /* 0x000fea0003800200 */
.L_x_9566:
[----:B------:R-:W-:Y:S01]  /*3330*/  IMAD.WIDE.U32 R156, R13, -0x326172a9, RZ ;  /* 0xcd9e8d570d9c7825 */ /* 0x000fe200078e00ff */
[----:B------:R-:W-:-:S03]  /*3340*/  LOP3.LUT R162, R11, R153, R135, 0x96, !PT ;  /* 0x000000990ba27212 */ /* 0x000fc600078e9687 */
[----:B------:R-:W-:Y:S02]  /*3350*/  HFMA2 R164, -RZ, RZ, 0, 0 ;  /* 0x00000000ffa47431 */ /* 0x000fe400000001ff */
        /* <DEDUP_REMOVED lines=40> */
.L_x_9564:
[----:B------:R-:W-:Y:S05]  /*35e0*/  BSYNC.RECONVERGENT B0 ;  /* 0x0000000000007941 */ /* 0x000fea0003800200 */
.L_x_9563:
        /* <DEDUP_REMOVED lines=15> */
.L_x_9527:
        /* <DEDUP_REMOVED lines=16> */
.L_x_9571:
        /* <DEDUP_REMOVED lines=13> */
.L_x_9573:
[----:B------:R-:W-:Y:S05]  /*38b0*/  BSYNC.RECONVERGENT B1 ;  /* 0x0000000000017941 */ /* 0x000fea0003800200 */
.L_x_9572:
        /* <DEDUP_REMOVED lines=42> */
.L_x_9570:
[----:B------:R-:W-:Y:S05]  /*3b60*/  BSYNC.RECONVERGENT B0 ;  /* 0x0000000000007941 */ /* 0x000fea0003800200 */
.L_x_9569:
[----:B------:R-:W-:Y:S01]  /*3b70*/  I2FP.F32.U32 R0, R0 ;  /* 0x0000000000007245 */ /* 0x000fe20000201000 */
[----:B------:R-:W-:Y:S01]  /*3b80*/  IMAD.U32 R133, RZ, RZ, UR11 ;  /* 0x0000000bff857e24 */ /* 0x000fe2000f8e00ff */
[----:B------:R-:W-:Y:S01]  /*3b90*/  ISETP.NE.AND P2, PT, R2, 0x1, PT ;  /* 0x000000010200780c */ /* 0x000fe20003f45270 */
[----:B-----5:R-:W-:Y:S01]  /*3ba0*/  HADD2.F32 R3, -RZ, R128.H0_H0 ;  /* 0x20000080ff037230 */ /* 0x020fe20000004100 */
[----:B------:R-:W-:Y:S01]  /*3bb0*/  MOV R132, UR12 ;  /* 0x0000000c00847c02 */ /* 0x000fe20008000f00 */
[----:B------:R-:W-:Y:S01]  /*3bc0*/  FFMA.FTZ R0, R0, R39, 1.1641532182693481445e-10 ;  /* 0x2f00000000007423 */ /* 0x000fe20000010027 */
[----:B------:R-:W-:Y:S01]  /*3bd0*/  BSSY.RECONVERGENT B0, `(.L_x_9574) ;  /* 0x000004a000007945 */ /* 0x000fe20003800200 */
[----:B------:R-:W-:Y:S02]  /*3be0*/  IMAD.MOV.U32 R4, RZ, RZ, 0x2 ;  /* 0x00000002ff047424 */ /* 0x000fe400078e00ff */
[----:B------:R-:W-:Y:S01]  /*3bf0*/  FMUL.FTZ R3, R3, R132 ;  /* 0x0000008403037220 */ /* 0x000fe20000410000 */
        /* <DEDUP_REMOVED lines=14> */
.L_x_9576:
        /* <DEDUP_REMOVED lines=13> */
.L_x_9578:
[----:B------:R-:W-:Y:S05]  /*3db0*/  BSYNC.RECONVERGENT B1 ;  /* 0x0000000000017941 */ /* 0x000fea0003800200 */
.L_x_9577:
        /* <DEDUP_REMOVED lines=43> */
.L_x_9575:
[----:B------:R-:W-:Y:S05]  /*4070*/  BSYNC.RECONVERGENT B0 ;  /* 0x0000000000007941 */ /* 0x000fea0003800200 */
.L_x_9574:
        /* <DEDUP_REMOVED lines=10> */
[----:B------:R-:W-:-:S03]  /*4120*/  SEL R8, RZ, 0x1, P0 ;  /* 0x00000001ff087807 */ /* 0x000fc60000000000 */
[----:B------:R-:W-:-:S04]  /*4130*/  FADD.FTZ R0, R140, R3 ;  /* 0x000000038c007221 */ /* 0x000fc80000010000 */
[----:B------:R-:W-:Y:S01]  /*4140*/  @P1 FADD.FTZ R9, R9, R0 ;  /* 0x0000000009091221 */ /* 0x000fe20000010000 */
        /* <DEDUP_REMOVED lines=12> */
.L_x_9581:
        /* <DEDUP_REMOVED lines=13> */
.L_x_9583:
[----:B------:R-:W-:Y:S05]  /*42e0*/  BSYNC.RECONVERGENT B1 ;  /* 0x0000000000017941 */ /* 0x000fea0003800200 */
.L_x_9582:
        /* <DEDUP_REMOVED lines=43> */
.L_x_9580:
[----:B------:R-:W-:Y:S05]  /*45a0*/  BSYNC.RECONVERGENT B0 ;  /* 0x0000000000007941 */ /* 0x000fea0003800200 */
.L_x_9579:
        /* <DEDUP_REMOVED lines=21> */
.L_x_9586:
        /* <DEDUP_REMOVED lines=13> */
.L_x_9588:
[----:B------:R-:W-:Y:S05]  /*47d0*/  BSYNC.RECONVERGENT B1 ;  /* 0x0000000000017941 */ /* 0x000fea0003800200 */
.L_x_9587:
        /* <DEDUP_REMOVED lines=43> */
.L_x_9585:
[----:B------:R-:W-:Y:S05]  /*4a90*/  BSYNC.RECONVERGENT B0 ;  /* 0x0000000000007941 */ /* 0x000fea0003800200 */
.L_x_9584:
        /* <DEDUP_REMOVED lines=11> */
[----:B------:R-:W-:-:S04]  /*4b50*/  FADD.FTZ R0, R128, R3 ;  /* 0x0000000380007221 */ /* 0x000fc80000010000 */
        /* <DEDUP_REMOVED lines=13> */
.L_x_9591:
        /* <DEDUP_REMOVED lines=13> */
.L_x_9593:
[----:B------:R-:W-:Y:S05]  /*4d00*/  BSYNC.RECONVERGENT B1 ;  /* 0x0000000000017941 */ /* 0x000fea0003800200 */
.L_x_9592:
        /* <DEDUP_REMOVED lines=43> */
.L_x_9590:
[----:B------:R-:W-:Y:S05]  /*4fc0*/  BSYNC.RECONVERGENT B0 ;  /* 0x0000000000007941 */ /* 0x000fea0003800200 */
.L_x_9589:
[----:B------:R-:W-:Y:S01]  /*4fd0*/  I2FP.F32.U32 R0, R0 ;  /* 0x0000000000007245 */ /* 0x000fe20000201000 */
[----:B------:R-:W-:Y:S01]  /*4fe0*/  HADD2.F32 R3, -RZ, R129.H0_H0 ;  /* 0x20000081ff037230 */ /* 0x000fe20000004100 */
[----:B------:R-:W-:Y:S01]  /*4ff0*/  ISETP.NE.AND P2, PT, R2, 0x1, PT ;  /* 0x000000010200780c */ /* 0x000fe20003f45270 */
[----:B------:R-:W-:Y:S01]  /*5000*/  BSSY.RECONVERGENT B0, `(.L_x_9594) ;  /* 0x000004b000007945 */ /* 0x000fe20003800200 */
[----:B------:R-:W-:Y:S02]  /*5010*/  IMAD.MOV.U32 R4, RZ, RZ, 0x2 ;  /* 0x00000002ff047424 */ /* 0x000fe400078e00ff */
[----:B------:R-:W-:Y:S01]  /*5020*/  FFMA.FTZ R0, R0, R39, 1.1641532182693481445e-10 ;  /* 0x2f00000000007423 */ /* 0x000fe20000010027 */
[----:B------:R-:W-:-:S04]  /*5030*/  FMUL.FTZ R3, R3, R132 ;  /* 0x0000008403037220 */ /* 0x000fc80000410000 */
[----:B------:R-:W-:Y:S02]  /*5040*/  FSETP.GTU.FTZ.AND P0, PT, R0, R133, PT ;  /* 0x000000850000720b */ /* 0x000fe40003f1c000 */
[----:B------:R-:W-:Y:S02]  /*5050*/  MOV R0, R12 ;  /* 0x0000000c00007202 */ /* 0x000fe40000000f00 */
        /* <DEDUP_REMOVED lines=12> */
.L_x_9596:
        /* <DEDUP_REMOVED lines=13> */
.L_x_9598:
[----:B------:R-:W-:Y:S05]  /*51f0*/  BSYNC.RECONVERGENT B1 ;  /* 0x0000000000017941 */ /* 0x000fea0003800200 */
.L_x_9597:
        /* <DEDUP_REMOVED lines=43> */
.L_x_9595:
[----:B------:R-:W-:Y:S05]  /*54b0*/  BSYNC.RECONVERGENT B0 ;  /* 0x0000000000007941 */ /* 0x000fea0003800200 */
.L_x_9594:
        /* <DEDUP_REMOVED lines=9> */
[----:B------:R-:W-:-:S05]  /*5550*/  FSEL R3, R3, RZ, !P0 ;  /* 0x000000ff03037208 */ /* 0x000fca0004000000 */
[----:B------:R-:W-:Y:S01]  /*5560*/  FADD.FTZ R0, R6, R3 ;  /* 0x0000000306007221 */ /* 0x000fe20000010000 */
[----:B------:R-:W-:-:S03]  /*5570*/  SEL R6, RZ, 0x1, P0 ;  /* 0x00000001ff067807 */ /* 0x000fc60000000000 */
        /* <DEDUP_REMOVED lines=13> */
.L_x_9601:
        /* <DEDUP_REMOVED lines=13> */
.L_x_9603:
[----:B------:R-:W-:Y:S05]  /*5720*/  BSYNC.RECONVERGENT B1 ;  /* 0x0000000000017941 */ /* 0x000fea0003800200 */
.L_x_9602:
        /* <DEDUP_REMOVED lines=43> */
.L_x_9600:
[----:B------:R-:W-:Y:S05]  /*59e0*/  BSYNC.RECONVERGENT B0 ;  /* 0x0000000000007941 */ /* 0x000fea0003800200 */
.L_x_9599:
[----:B------:R-:W-:Y:S01]  /*59f0*/  ISETP.NE.AND P3, PT, R2, 0x1, PT ;  /* 0x000000010200780c */ /* 0x000fe20003f65270 */
[----:B------:R-:W-:Y:S01]  /*5a00*/  HADD2.F32 R129, -RZ, R129.H1_H1 ;  /* 0x30000081ff817230 */ /* 0x000fe20000004100 */
[----:B------:R-:W-:Y:S01]  /*5a10*/  I2FP.F32.U32 R0, R0 ;  /* 0x0000000000007245 */ /* 0x000fe20000201000 */
[----:B------:R-:W-:Y:S01]  /*5a20*/  BSSY.RECONVERGENT B0, `(.L_x_9604) ;  /* 0x000004a000007945 */ /* 0x000fe20003800200 */
[----:B------:R-:W-:Y:S02]  /*5a30*/  IMAD.MOV.U32 R4, RZ, RZ, 0x2 ;  /* 0x00000002ff047424 */ /* 0x000fe400078e00ff */
        /* <DEDUP_REMOVED lines=15> */
.L_x_9606:
        /* <DEDUP_REMOVED lines=13> */
.L_x_9608:
[----:B------:R-:W-:Y:S05]  /*5c00*/  BSYNC.RECONVERGENT B1 ;  /* 0x0000000000017941 */ /* 0x000fea0003800200 */
.L_x_9607:
        /* <DEDUP_REMOVED lines=43> */
.L_x_9605:
[----:B------:R-:W-:Y:S05]  /*5ec0*/  BSYNC.RECONVERGENT B0 ;  /* 0x0000000000007941 */ /* 0x000fea0003800200 */
.L_x_9604:
        /* <DEDUP_REMOVED lines=8> */
[----:B------:R-:W-:Y:S01]  /*5f50*/  FSEL R0, R3, RZ, !P0 ;  /* 0x000000ff03007208 */ /* 0x000fe20004000000 */
[----:B------:R-:W-:Y:S01]  /*5f60*/  @P1 HADD2.F32 R3, -RZ, R41.H1_H1 ;  /* 0x30000029ff031230 */ /* 0x000fe20000004100 */
        /* <DEDUP_REMOVED lines=15> */
.L_x_9611:
        /* <DEDUP_REMOVED lines=13> */
.L_x_9613:
[----:B------:R-:W-:Y:S05]  /*6130*/  BSYNC.RECONVERGENT B1 ;  /* 0x0000000000017941 */ /* 0x000fea0003800200 */
.L_x_9612:
        /* <DEDUP_REMOVED lines=43> */
.L_x_9610:
[----:B------:R-:W-:Y:S05]  /*63f0*/  BSYNC.RECONVERGENT B0 ;  /* 0x0000000000007941 */ /* 0x000fea0003800200 */
.L_x_9609:
        /* <DEDUP_REMOVED lines=20> */
.L_x_9616:
        /* <DEDUP_REMOVED lines=13> */
.L_x_9618:
[----:B------:R-:W-:Y:S05]  /*6610*/  BSYNC.RECONVERGENT B1 ;  /* 0x0000000000017941 */ /* 0x000fea0003800200 */
.L_x_9617:
        /* <DEDUP_REMOVED lines=43> */
.L_x_9615:
[----:B------:R-:W-:Y:S05]  /*68d0*/  BSYNC.RECONVERGENT B0 ;  /* 0x0000000000007941 */ /* 0x000fea0003800200 */
.L_x_9614:
        /* <DEDUP_REMOVED lines=25> */
.L_x_9621:
        /* <DEDUP_REMOVED lines=13> */
.L_x_9623:
[----:B------:R-:W-:Y:S05]  /*6b40*/  BSYNC.RECONVERGENT B1 ;  /* 0x0000000000017941 */ /* 0x000fea0003800200 */
.L_x_9622:
        /* <DEDUP_REMOVED lines=43> */
.L_x_9620:
[----:B------:R-:W-:Y:S05]  /*6e00*/  BSYNC.RECONVERGENT B0 ;  /* 0x0000000000007941 */ /* 0x000fea0003800200 */
.L_x_9619:
        /* <DEDUP_REMOVED lines=20> */
.L_x_9626:
        /* <DEDUP_REMOVED lines=13> */
.L_x_9628:
[----:B------:R-:W-:Y:S05]  /*7020*/  BSYNC.RECONVERGENT B1 ;  /* 0x0000000000017941 */ /* 0x000fea0003800200 */
.L_x_9627:
        /* <DEDUP_REMOVED lines=43> */
.L_x_9625:
[----:B------:R-:W-:Y:S05]  /*72e0*/  BSYNC.RECONVERGENT B0 ;  /* 0x0000000000007941 */ /* 0x000fea0003800200 */
.L_x_9624:
        /* <DEDUP_REMOVED lines=25> */
.L_x_9631:
        /* <DEDUP_REMOVED lines=13> */
.L_x_9633:
[----:B------:R-:W-:Y:S05]  /*7550*/  BSYNC.RECONVERGENT B1 ;  /* 0x0000000000017941 */ /* 0x000fea0003800200 */
.L_x_9632:
        /* <DEDUP_REMOVED lines=43> */
.L_x_9630:
[----:B------:R-:W-:Y:S05]  /*7810*/  BSYNC.RECONVERGENT B0 ;  /* 0x0000000000007941 */ /* 0x000fea0003800200 */
.L_x_9629:
        /* <DEDUP_REMOVED lines=20> */
.L_x_9636:
        /* <DEDUP_REMOVED lines=13> */
.L_x_9638:
[----:B------:R-:W-:Y:S05]  /*7a30*/  BSYNC.RECONVERGENT B1 ;  /* 0x0000000000017941 */ /* 0x000fea0003800200 */
.L_x_9637:
        /* <DEDUP_REMOVED lines=43> */
.L_x_9635:
[----:B------:R-:W-:Y:S05]  /*7cf0*/  BSYNC.RECONVERGENT B0 ;  /* 0x0000000000007941 */ /* 0x000fea0003800200 */
.L_x_9634:
        /* <DEDUP_REMOVED lines=13> */
[----:B------:R-:W-:Y:S01]  /*7dd0*/  @!P1 MOV R147, R0 ;  /* 0x0000000000939202 */ /* 0x000fe20000000f00 */
[----:B------:R-:W-:-:S03]  /*7de0*/  IMAD.MOV.U32 R0, RZ, RZ, R12 ;  /* 0x000000ffff007224 */ /* 0x000fc600078e000c */
        /* <DEDUP_REMOVED lines=10> */
.L_x_9641:
        /* <DEDUP_REMOVED lines=13> */
.L_x_9643:
[----:B------:R-:W-:Y:S05]  /*7f60*/  BSYNC.RECONVERGENT B1 ;  /* 0x0000000000017941 */ /* 0x000fea0003800200 */
.L_x_9642:
        /* <DEDUP_REMOVED lines=43> */
.L_x_9640:
[----:B------:R-:W-:Y:S05]  /*8220*/  BSYNC.RECONVERGENT B0 ;  /* 0x0000000000007941 */ /* 0x000fea0003800200 */
.L_x_9639:
        /* <DEDUP_REMOVED lines=20> */
.L_x_9646:
        /* <DEDUP_REMOVED lines=15> */
.L_x_9648:
[----:B------:R-:W-:Y:S05]  /*8460*/  BSYNC.RECONVERGENT B1 ;  /* 0x0000000000017941 */ /* 0x000fea0003800200 */
.L_x_9647:
        /* <DEDUP_REMOVED lines=43> */
.L_x_9645:
[----:B------:R-:W-:Y:S05]  /*8720*/  BSYNC.RECONVERGENT B0 ;  /* 0x0000000000007941 */ /* 0x000fea0003800200 */
.L_x_9644:
        /* <DEDUP_REMOVED lines=13> */
[----:B------:R-:W-:-:S05]  /*8800*/  @!P1 IMAD.MOV.U32 R148, RZ, RZ, R131 ;  /* 0x000000ffff949224 */ /* 0x000fca00078e0083 */
[----:B------:R-:W-:-:S04]  /*8810*/  F2FP.F16.F32.PACK_AB R131, RZ, R148 ;  /* 0x00000094ff83723e */ /* 0x000fc800000000ff */
[----:B------:R-:W-:-:S07]  /*8820*/  PRMT R131, R151, 0x5410, R131 ;  /* 0x0000541097837816 */ /* 0x000fce0000000083 */
.L_x_9568:
[----:B------:R-:W-:Y:S01]  /*8830*/  SEL R163, RZ, 0x100, !P0 ;  /* 0x00000100ffa37807 */ /* 0x000fe20004000000 */
[----:B------:R-:W0:Y:S01]  /*8840*/  LDC.64 R140, c[0x0][0x3b0] ;  /* 0x0000ec00ff8c7b82 */ /* 0x000e220000000a00 */
[----:B------:R-:W-:Y:S02]  /*8850*/  ISETP.NE.U32.AND P0, PT, R138, RZ, PT ;  /* 0x000000ff8a00720c */ /* 0x000fe40003f05070 */
[----:B------:R-:W-:Y:S02]  /*8860*/  ISETP.NE.AND P6, PT, R154, RZ, PT ;  /* 0x000000ff9a00720c */ /* 0x000fe40003fc5270 */
[----:B------:R-:W-:Y:S02]  /*8870*/  ISETP.NE.AND.EX P0, PT, R139, RZ, PT, P0 ;  /* 0x000000ff8b00720c */ /* 0x000fe40003f05300 */
[----:B------:R-:W-:Y:S01]  /*8880*/  SEL R153, RZ, 0x1000000, !P5 ;  /* 0x01000000ff997807 */ /* 0x000fe20006800000 */
[----:B------:R-:W1:Y:S01]  /*8890*/  LDC.64 R138, c[0x0][0x3a8] ;  /* 0x0000ea00ff8a7b82 */ /* 0x000e620000000a00 */
[----:B------:R-:W-:-:S02]  /*88a0*/  SEL R154, RZ, 0x10000, !P4 ;  /* 0x00010000ff9a7807 */ /* 0x000fc40006000000 */
[----:B------:R-:W-:Y:S02]  /*88b0*/  ISETP.NE.AND P5, PT, R155, RZ, PT ;  /* 0x000000ff9b00720c */ /* 0x000fe40003fa5270 */
[----:B------:R-:W-:Y:S02]  /*88c0*/  ISETP.NE.AND P4, PT, R158, RZ, PT ;  /* 0x000000ff9e00720c */ /* 0x000fe40003f85270 */
[----:B------:R-:W-:Y:S01]  /*88d0*/  SEL R149, RZ, 0x1000000, !P2 ;  /* 0x01000000ff957807 */ /* 0x000fe20005000000 */
[----:B------:R-:W2:Y:S01]  /*88e0*/  @P1 LDC.64 R160, c[0x0][0x3a0] ;  /* 0x0000e800ffa01b82 */ /* 0x000ea20000000a00 */
[----:B------:R-:W-:Y:S02]  /*88f0*/  SEL R152, RZ, 0x10000, !P4 ;  /* 0x00010000ff987807 */ /* 0x000fe40006000000 */
[----:B------:R-:W-:Y:S02]  /*8900*/  SEL R151, RZ, 0x100, !P5 ;  /* 0x00000100ff977807 */ /* 0x000fe40006800000 */
[----:B------:R-:W-:-:S02]  /*8910*/  LOP3.LUT R163, R163, R153, R154, 0xfe, !PT ;  /* 0x00000099a3a37212 */ /* 0x000fc400078efe9a */
[----:B------:R-:W-:Y:S01]  /*8920*/  SEL R162, RZ, 0x1, !P3 ;  /* 0x00000001ffa27807 */ /* 0x000fe20005800000 */
[----:B------:R-:W3:Y:S01]  /*8930*/  @P0 LDC.64 R158, c[0x0][0x398] ;  /* 0x0000e600ff9e0b82 */ /* 0x000ee20000000a00 */
[----:B------:R-:W-:Y:S02]  /*8940*/  LOP3.LUT R151, R151, R149, R152, 0xfe, !PT ;  /* 0x0000009597977212 */ /* 0x000fe400078efe98 */
[----:B------:R-:W-:Y:S02]  /*8950*/  SEL R154, RZ, 0x1, !P6 ;  /* 0x00000001ff9a7807 */ /* 0x000fe40007000000 */
[----:B------:R-:W-:Y:S02]  /*8960*/  LOP3.LUT R163, R163, R162, RZ, 0xfc, !PT ;  /* 0x000000a2a3a37212 */ /* 0x000fe400078efcff */
[----:B------:R-:W-:Y:S01]  /*8970*/  LOP3.LUT R162, R151, R154, RZ, 0xfc, !PT ;  /* 0x0000009a97a27212 */ /* 0x000fe200078efcff */
[C---:B-1----:R-:W-:Y:S01]  /*8980*/  IMAD.WIDE.U32 R152, R10.reuse, 0x10, R138 ;  /* 0x000000100a987825 */ /* 0x042fe200078e008a */
[----:B------:R-:W-:-:S03]  /*8990*/  IADD3 R149, PT, PT, R10, 0x20, RZ ;  /* 0x000000200a957810 */ /* 0x000fc60007ffe0ff */
[----:B0-----:R-:W-:Y:S01]  /*89a0*/  IMAD.WIDE.U32 R154, R10, 0x8, R140 ;  /* 0x000000080a9a7825 */ /* 0x001fe200078e008c */
[----:B------:R0:W-:Y:S03]  /*89b0*/  STG.E.128 desc[UR6][R152.64], R128 ;  /* 0x0000008098007986 */ /* 0x0001e6000c101d06 */
[C---:B------:R-:W-:Y:S01]  /*89c0*/  IMAD.WIDE.U32 R156, R149.reuse, 0x10, R136 ;  /* 0x00000010959c7825 */ /* 0x040fe200078e0088 */
[----:B------:R0:W-:Y:S03]  /*89d0*/  STG.E.64 desc[UR6][R154.64], R162 ;  /* 0x000000a29a007986 */ /* 0x0001e6000c101b06 */
[----:B--2---:R-:W-:-:S04]  /*89e0*/  @P1 IMAD.WIDE.U32 R160, R149, 0x10, R160 ;  /* 0x0000001095a01825 */ /* 0x004fc800078e00a0 */
[----:B---3--:R-:W-:Y:S01]  /*89f0*/  @P0 IMAD.WIDE.U32 R158, R149, 0x10, R158 ;  /* 0x00000010959e0825 */ /* 0x008fe200078e009e */
[----:B------:R-:W-:Y:S06]  /*8a00*/  @!P0 BRA `(.L_x_9649) ;  /* 0x0000000000508947 */ /* 0x000fec0003800000 */
[----:B0-----:R-:W-:Y:S01]  /*8a10*/  IMAD.U32 R129, R2, 0x10000, RZ ;  /* 0x0001000002817824 */ /* 0x001fe200078e00ff */
[----:B------:R-:W0:Y:S01]  /*8a20*/  LDC.64 R154, c[0x0][0x3b8] ;  /* 0x0000ee00ff9a7b82 */ /* 0x000e220000000a00 */
[----:B------:R-:W-:Y:S02]  /*8a30*/  LOP3.LUT R128, R0, 0xffff, RZ, 0xc0, !PT ;  /* 0x0000ffff00807812 */ /* 0x000fe400078ec0ff */
[----:B------:R-:W-:Y:S02]  /*8a40*/  LOP3.LUT R130, R6, 0xff, RZ, 0xc0, !PT ;  /* 0x000000ff06827812 */ /* 0x000fe400078ec0ff */
[----:B------:R-:W-:Y:S02]  /*8a50*/  LOP3.LUT R131, R129, 0xff0000, RZ, 0xc0, !PT ;  /* 0x00ff000081837812 */ /* 0x000fe400078ec0ff */
[----:B------:R-:W-:Y:S02]  /*8a60*/  PRMT R129, R3, 0x7104, RZ ;  /* 0x0000710403817816 */ /* 0x000fe400000000ff */
[----:B------:R-:W-:Y:S01]  /*8a70*/  PRMT R162, R131, 0x4210, R128 ;  /* 0x0000421083a27816 */ /* 0x000fe20000000080 */
[----:B------:R-:W-:Y:S01]  /*8a80*/  IMAD.WIDE.U32 R130, R130, 0x10000, RZ ;  /* 0x0001000082827825 */ /* 0x000fe200078e00ff */
[----:B------:R-:W-:-:S02]  /*8a90*/  LOP3.LUT R128, R5, 0xff, RZ, 0xc0, !PT ;  /* 0x000000ff05807812 */ /* 0x000fc400078ec0ff */
[----:B------:R-:W-:Y:S02]  /*8aa0*/  LOP3.LUT R152, R7, 0xff, RZ, 0xc0, !PT ;  /* 0x000000ff07987812 */ /* 0x000fe400078ec0ff */
[----:B------:R-:W-:Y:S01]  /*8ab0*/  LOP3.LUT R163, R162, 0xff00, R129, 0xf8, !PT ;  /* 0x0000ff00a2a37812 */ /* 0x000fe200078ef881 */
[----:B------:R-:W-:-:S03]  /*8ac0*/  IMAD.WIDE.U32 R128, R128, 0x1000000, RZ ;  /* 0x0100000080807825 */ /* 0x000fc600078e00ff */
[----:B------:R-:W-:Y:S01]  /*8ad0*/  LOP3.LUT R163, R163, 0xff, R4, 0xf8, !PT ;  /* 0x000000ffa3a37812 */ /* 0x000fe200078ef804 */
[----:B------:R-:W-:-:S03]  /*8ae0*/  IMAD.WIDE.U32 R152, R152, 0x100, RZ ;  /* 0x0000010098987825 */ /* 0x000fc600078e00ff */
[----:B------:R-:W-:Y:S02]  /*8af0*/  LOP3.LUT R129, R131, R163, R129, 0xfe, !PT ;  /* 0x000000a383817212 */ /* 0x000fe400078efe81 */
[----:B------:R-:W-:Y:S02]  /*8b00*/  LOP3.LUT R151, R152, R128, R130, 0xfe, !PT ;  /* 0x0000008098977212 */ /* 0x000fe400078efe82 */
[----:B------:R-:W-:Y:S01]  /*8b10*/  LOP3.LUT R131, R129, R153, RZ, 0xfc, !PT ;  /* 0x0000009981837212 */ /* 0x000fe200078efcff */
[----:B0-----:R-:W-:Y:S01]  /*8b20*/  IMAD.WIDE.U32 R128, R10, 0x8, R154 ;  /* 0x000000080a807825 */ /* 0x001fe200078e009a */
[----:B------:R-:W-:-:S05]  /*8b30*/  LOP3.LUT R130, R151, 0xff, R8, 0xf8, !PT ;  /* 0x000000ff97827812 */ /* 0x000fca00078ef808 */
[----:B------:R1:W-:Y:S02]  /*8b40*/  STG.E.64 desc[UR6][R128.64], R130 ;  /* 0x0000008280007986 */ /* 0x0003e4000c101b06 */
.L_x_9649:
[----:B------:R2:W5:Y:S04]  /*8b50*/  @P0 LDG.E.128 R44, desc[UR6][R158.64] ;  /* 0x000000069e2c0981 */ /* 0x000568000c1e1d00 */
[----:B------:R2:W5:Y:S04]  /*8b60*/  @P1 LDG.E.128 R40, desc[UR6][R160.64] ;  /* 0x00000006a0281981 */ /* 0x000568000c1e1d00 */
[----:B01----:R2:W5:Y:S01]  /*8b70*/  LDG.E.128 R128, desc[UR6][R156.64] ;  /* 0x000000069c807981 */ /* 0x003562000c1e1d00 */
[----:B------:R-:W-:Y:S05]  /*8b80*/  @!P0 BRA `(.L_x_9650) ;  /* 0x0000005000588947 */ /* 0x000fea0003800000 */
[----:B------:R-:W-:Y:S01]  /*8b90*/  ISETP.NE.AND P2, PT, R164, 0x1, PT ;  /* 0x00000001a400780c */ /* 0x000fe20003f45270 */
[----:B------:R-:W-:Y:S01]  /*8ba0*/  BSSY.RECONVERGENT B0, `(.L_x_9651) ;  /* 0x0000047000007945 */ /* 0x000fe20003800200 */
[----:B------:R-:W-:Y:S01]  /*8bb0*/  IMAD.MOV.U32 R2, RZ, RZ, 0x2 ;  /* 0x00000002ff027424 */ /* 0x000fe200078e00ff */
[----:B------:R-:W-:Y:S01]  /*8bc0*/  MOV R0, R12 ;  /* 0x0000000c00007202 */ /* 0x000fe20000000f00 */
[----:B--2---:R-:W-:-:S09]  /*8bd0*/  IMAD.MOV.U32 R158, RZ, RZ, R150 ;  /* 0x000000ffff9e7224 */ /* 0x004fd200078e0096 */
        /* <DEDUP_REMOVED lines=11> */
.L_x_9653:
        /* <DEDUP_REMOVED lines=13> */
.L_x_9655:
[----:B------:R-:W-:Y:S05]  /*8d60*/  BSYNC.RECONVERGENT B1 ;  /* 0x0000000000017941 */ /* 0x000fea0003800200 */
.L_x_9654:
        /* <DEDUP_REMOVED lines=41> */
[----:B------:R-:W-:-:S07]  /*9000*/  IMAD.MOV.U32 R2, RZ, RZ, RZ ;  /* 0x000000ffff027224 */ /* 0x000fce00078e00ff */
.L_x_9652:
[----:B------:R-:W-:Y:S05]  /*9010*/  BSYNC.RECONVERGENT B0 ;  /* 0x0000000000007941 */ /* 0x000fea0003800200 */
.L_x_9651:
[----:B------:R-:W-:Y:S01]  /*9020*/  I2FP.F32.U32 R0, R0 ;  /* 0x0000000000007245 */ /* 0x000fe20000201000 */
[----:B-----5:R-:W-:Y:S01]  /*9030*/  HADD2.F32 R3, -RZ, R128.H0_H0 ;  /* 0x20000080ff037230 */ /* 0x020fe20000004100 */
        /* <DEDUP_REMOVED lines=19> */
.L_x_9658:
        /* <DEDUP_REMOVED lines=13> */
.L_x_9660:
[----:B------:R-:W-:Y:S05]  /*9240*/  BSYNC.RECONVERGENT B1 ;  /* 0x0000000000017941 */ /* 0x000fea0003800200 */
.L_x_9659:
        /* <DEDUP_REMOVED lines=43> */
.L_x_9657:
[----:B------:R-:W-:Y:S05]  /*9500*/  BSYNC.RECONVERGENT B0 ;  /* 0x0000000000007941 */ /* 0x000fea0003800200 */
.L_x_9656:
        /* <DEDUP_REMOVED lines=9> */
[----:B------:R-:W-:-:S05]  /*95a0*/  FSEL R3, R3, RZ, !P2 ;  /* 0x000000ff03037208 */ /* 0x000fca0005000000 */
[----:B------:R-:W-:Y:S01]  /*95b0*/  FADD.FTZ R0, R8, R3 ;  /* 0x0000000308007221 */ /* 0x000fe20000010000 */
[----:B------:R-:W-:-:S03]  /*95c0*/  SEL R8, RZ, 0x1, P2 ;  /* 0x00000001ff087807 */ /* 0x000fc60001000000 */
        /* <DEDUP_REMOVED lines=13> */
.L_x_9663:
        /* <DEDUP_REMOVED lines=13> */
.L_x_9665:
[----:B------:R-:W-:Y:S05]  /*9770*/  BSYNC.RECONVERGENT B1 ;  /* 0x0000000000017941 */ /* 0x000fea0003800200 */
.L_x_9664:
        /* <DEDUP_REMOVED lines=43> */
.L_x_9662:
[----:B------:R-:W-:Y:S05]  /*9a30*/  BSYNC.RECONVERGENT B0 ;  /* 0x0000000000007941 */ /* 0x000fea0003800200 */
.L_x_9661:
        /* <DEDUP_REMOVED lines=21> */
.L_x_9668:
        /* <DEDUP_REMOVED lines=13> */
.L_x_9670:
[----:B------:R-:W-:Y:S05]  /*9c60*/  BSYNC.RECONVERGENT B1 ;  /* 0x0000000000017941 */ /* 0x000fea0003800200 */
.L_x_9669:
        /* <DEDUP_REMOVED lines=43> */
.L_x_9667:
[----:B------:R-:W-:Y:S05]  /*9f20*/  BSYNC.RECONVERGENT B0 ;  /* 0x0000000000007941 */ /* 0x000fea0003800200 */
.L_x_9666:
        /* <DEDUP_REMOVED lines=25> */
.L_x_9673:
        /* <DEDUP_REMOVED lines=13> */
.L_x_9675:
[----:B------:R-:W-:Y:S05]  /*a190*/  BSYNC.RECONVERGENT B1 ;  /* 0x0000000000017941 */ /* 0x000fea0003800200 */
.L_x_9674:
        /* <DEDUP_REMOVED lines=43> */
.L_x_9672:
[----:B------:R-:W-:Y:S05]  /*a450*/  BSYNC.RECONVERGENT B0 ;  /* 0x0000000000007941 */ /* 0x000fea0003800200 */
.L_x_9671:
        /* <DEDUP_REMOVED lines=21> */
.L_x_9678:
        /* <DEDUP_REMOVED lines=13> */
.L_x_9680:
[----:B------:R-:W-:Y:S05]  /*a680*/  BSYNC.RECONVERGENT B1 ;  /* 0x0000000000017941 */ /* 0x000fea0003800200 */
.L_x_9679:
        /* <DEDUP_REMOVED lines=43> */
.L_x_9677:
[----:B------:R-:W-:Y:S05]  /*a940*/  BSYNC.RECONVERGENT B0 ;  /* 0x0000000000007941 */ /* 0x000fea0003800200 */
.L_x_9676:
        /* <DEDUP_REMOVED lines=9> */
[----:B------:R-:W-:-:S05]  /*a9e0*/  FSEL R3, R3, RZ, !P2 ;  /* 0x000000ff03037208 */ /* 0x000fca0005000000 */
[----:B------:R-:W-:Y:S01]  /*a9f0*/  FADD.FTZ R0, R6, R3 ;  /* 0x0000000306007221 */ /* 0x000fe20000010000 */
[----:B------:R-:W-:Y:S01]  /*aa00*/  SEL R6, RZ, 0x1, P2 ;  /* 0x00000001ff067807 */ /* 0x000fe20001000000 */
[----:B------:R-:W-:Y:S02]  /*aa10*/  IMAD.MOV.U32 R3, RZ, RZ, 0x2 ;  /* 0x00000002ff037424 */ /* 0x000fe400078e00ff */
        /* <DEDUP_REMOVED lines=12> */
.L_x_9683:
        /* <DEDUP_REMOVED lines=13> */
.L_x_9685:
[----:B------:R-:W-:Y:S05]  /*abb0*/  BSYNC.RECONVERGENT B1 ;  /* 0x0000000000017941 */ /* 0x000fea0003800200 */
.L_x_9684:
        /* <DEDUP_REMOVED lines=43> */
.L_x_9682:
[----:B------:R-:W-:Y:S05]  /*ae70*/  BSYNC.RECONVERGENT B0 ;  /* 0x0000000000007941 */ /* 0x000fea0003800200 */
.L_x_9681:
        /* <DEDUP_REMOVED lines=21> */
.L_x_9688:
        /* <DEDUP_REMOVED lines=13> */
.L_x_9690:
[----:B------:R-:W-:Y:S05]  /*b0a0*/  BSYNC.RECONVERGENT B1 ;  /* 0x0000000000017941 */ /* 0x000fea0003800200 */
.L_x_9689:
        /* <DEDUP_REMOVED lines=43> */
.L_x_9687:
[----:B------:R-:W-:Y:S05]  /*b360*/  BSYNC.RECONVERGENT B0 ;  /* 0x0000000000007941 */ /* 0x000fea0003800200 */
.L_x_9686:
[----:B------:R-:W-:Y:S01]  /*b370*/  I2FP.F32.U32 R2, R2 ;  /* 0x0000000200027245 */ /* 0x000fe20000201000 */
[----:B------:R-:W-:Y:S01]  /*b380*/  HADD2.F32 R3, -RZ, R45.H1_H1 ;  /* 0x3000002dff037230 */ /* 0x000fe20000004100 */
[----:B------:R-:W-:Y:S01]  /*b390*/  BSSY.RECONVERGENT B0, `(.L_x_9691) ;  /* 0x0000050000007945 */ /* 0x000fe20003800200 */
[----:B------:R-:W-:Y:S02]  /*b3a0*/  @P1 HADD2.F32 R153, -RZ, R41.H1_H1 ;  /* 0x30000029ff991230 */ /* 0x000fe40000004100 */
        /* <DEDUP_REMOVED lines=21> */
.L_x_9693:
        /* <DEDUP_REMOVED lines=13> */
.L_x_9695:
[----:B------:R-:W-:Y:S05]  /*b5d0*/  BSYNC.RECONVERGENT B1 ;  /* 0x0000000000017941 */ /* 0x000fea0003800200 */
.L_x_9694:
        /* <DEDUP_REMOVED lines=43> */
.L_x_9692:
[----:B------:R-:W-:Y:S05]  /*b890*/  BSYNC.RECONVERGENT B0 ;  /* 0x0000000000007941 */ /* 0x000fea0003800200 */
.L_x_9691:
        /* <DEDUP_REMOVED lines=20> */
.L_x_9698:
        /* <DEDUP_REMOVED lines=13> */
.L_x_9700:
[----:B------:R-:W-:Y:S05]  /*bab0*/  BSYNC.RECONVERGENT B1 ;  /* 0x0000000000017941 */ /* 0x000fea0003800200 */
.L_x_9699:
        /* <DEDUP_REMOVED lines=43> */
.L_x_9697:
[----:B------:R-:W-:Y:S05]  /*bd70*/  BSYNC.RECONVERGENT B0 ;  /* 0x0000000000007941 */ /* 0x000fea0003800200 */
.L_x_9696:
        /* <DEDUP_REMOVED lines=25> */
.L_x_9703:
        /* <DEDUP_REMOVED lines=13> */
.L_x_9705:
[----:B------:R-:W-:Y:S05]  /*bfe0*/  BSYNC.RECONVERGENT B1 ;  /* 0x0000000000017941 */ /* 0x000fea0003800200 */
.L_x_9704:
        /* <DEDUP_REMOVED lines=38> */
[----:B------:R-:W-:Y:S02]  /*c250*/  LOP3.LUT R15, R22, R156, R165, 0x96, !PT ;  /* 0x0000009c160f7212 */ /* 0x000fe400078e96a5 */
[----:B------:R-:W-:Y:S02]  /*c260*/  MOV R12, R164 ;  /* 0x000000a4000c7202 */ /* 0x000fe40000000f00 */
[----:B------:R-:W-:Y:S01]  /*c270*/  LOP3.LUT R16, R34, R2, R163, 0x96, !PT ;  /* 0x0000000222107212 */ /* 0x000fe200078e96a3 */
[----:B------:R-:W-:Y:S02]  /*c280*/  IMAD.MOV.U32 R2, RZ, RZ, R158 ;  /* 0x000000ffff027224 */ /* 0x000fe400078e009e */
[----:B------:R-:W-:-:S07]  /*c290*/  IMAD.MOV.U32 R158, RZ, RZ, R162 ;  /* 0x000000ffff9e7224 */ /* 0x000fce00078e00a2 */
.L_x_9702:
[----:B------:R-:W-:Y:S05]  /*c2a0*/  BSYNC.RECONVERGENT B0 ;  /* 0x0000000000007941 */ /* 0x000fea0003800200 */
.L_x_9701:
        /* <DEDUP_REMOVED lines=20> */
.L_x_9708:
        /* <DEDUP_REMOVED lines=13> */
.L_x_9710:
[----:B------:R-:W-:Y:S05]  /*c4c0*/  BSYNC.RECONVERGENT B1 ;  /* 0x0000000000017941 */ /* 0x000fea0003800200 */
.L_x_9709:
        /* <DEDUP_REMOVED lines=43> */
.L_x_9707:
[----:B------:R-:W-:Y:S05]  /*c780*/  BSYNC.RECONVERGENT B0 ;  /* 0x0000000000007941 */ /* 0x000fea0003800200 */
.L_x_9706:
        /* <DEDUP_REMOVED lines=25> */
.L_x_9713:
        /* <DEDUP_REMOVED lines=13> */
.L_x_9715:
[----:B------:R-:W-:Y:S05]  /*c9f0*/  BSYNC.RECONVERGENT B1 ;  /* 0x0000000000017941 */ /* 0x000fea0003800200 */
.L_x_9714:
        /* <DEDUP_REMOVED lines=43> */
.L_x_9712:
[----:B------:R-:W-:Y:S05]  /*ccb0*/  BSYNC.RECONVERGENT B0 ;  /* 0x0000000000007941 */ /* 0x000fea0003800200 */
.L_x_9711:
        /* <DEDUP_REMOVED lines=20> */
.L_x_9718:
        /* <DEDUP_REMOVED lines=13> */
.L_x_9720:
[----:B------:R-:W-:Y:S05]  /*ced0*/  BSYNC.RECONVERGENT B1 ;  /* 0x0000000000017941 */ /* 0x000fea0003800200 */
.L_x_9719:
        /* <DEDUP_REMOVED lines=43> */
.L_x_9717:
[----:B------:R-:W-:Y:S05]  /*d190*/  BSYNC.RECONVERGENT B0 ;  /* 0x0000000000007941 */ /* 0x000fea0003800200 */
.L_x_9716:
        /* <DEDUP_REMOVED lines=25> */
.L_x_9723:
        /* <DEDUP_REMOVED lines=13> */
.L_x_9725:
[----:B------:R-:W-:Y:S05]  /*d400*/  BSYNC.RECONVERGENT B1 ;  /* 0x0000000000017941 */ /* 0x000fea0003800200 */
.L_x_9724:
        /* <DEDUP_REMOVED lines=43> */
.L_x_9722:
[----:B------:R-:W-:Y:S05]  /*d6c0*/  BSYNC.RECONVERGENT B0 ;  /* 0x0000000000007941 */ /* 0x000fea0003800200 */
.L_x_9721:
        /* <DEDUP_REMOVED lines=20> */
.L_x_9728:
        /* <DEDUP_REMOVED lines=15> */
.L_x_9730:
[----:B------:R-:W-:Y:S05]  /*d900*/  BSYNC.RECONVERGENT B1 ;  /* 0x0000000000017941 */ /* 0x000fea0003800200 */
.L_x_9729:
        /* <DEDUP_REMOVED lines=40> */
[----:B------:R-:W-:Y:S01]  /*db90*/  LOP3.LUT R15, R22, R164, R173, 0x96, !PT ;  /* 0x000000a4160f7212 */ /* 0x000fe200078e96ad */
[----:B------:R-:W-:Y:S01]  /*dba0*/  IMAD.MOV.U32 R158, RZ, RZ, R166 ;  /* 0x000000ffff9e7224 */ /* 0x000fe200078e00a6 */
[----:B------:R-:W-:-:S07]  /*dbb0*/  LOP3.LUT R16, R34, R162, R167, 0x96, !PT ;  /* 0x000000a222107212 */ /* 0x000fce00078e96a7 */
.L_x_9727:
[----:B------:R-:W-:Y:S05]  /*dbc0*/  BSYNC.RECONVERGENT B0 ;  /* 0x0000000000007941 */ /* 0x000fea0003800200 */
.L_x_9726:
        /* <DEDUP_REMOVED lines=18> */
.L_x_9650:
        /* <DEDUP_REMOVED lines=16> */
.L_x_9734:
        /* <DEDUP_REMOVED lines=13> */
.L_x_9736:
[----:B------:R-:W-:Y:S05]  /*dec0*/  BSYNC.RECONVERGENT B1 ;  /* 0x0000000000017941 */ /* 0x000fea0003800200 */
.L_x_9735:
        /* <DEDUP_REMOVED lines=42> */
.L_x_9733:
[----:B------:R-:W-:Y:S05]  /*e170*/  BSYNC.RECONVERGENT B0 ;  /* 0x0000000000007941 */ /* 0x000fea0003800200 */
.L_x_9732:
[----:B------:R-:W-:Y:S01]  /*e180*/  I2FP.F32.U32 R150, R151 ;  /* 0x0000009700967245 */ /* 0x000fe20000201000 */
[----:B-----5:R-:W-:Y:S01]  /*e190*/  HADD2.F32 R151, -RZ, R128.H0_H0 ;  /* 0x20000080ff977230 */ /* 0x020fe20000004100 */
[----:B------:R-:W-:Y:S01]  /*e1a0*/  ISETP.NE.AND P3, PT, R152, 0x1, PT ;  /* 0x000000019800780c */ /* 0x000fe20003f65270 */
[----:B------:R-:W-:Y:S01]  /*e1b0*/  @P1 HADD2.F32 R153, -RZ, R40.H0_H0 ;  /* 0x20000028ff991230 */ /* 0x000fe20000004100 */
        /* <DEDUP_REMOVED lines=20> */
.L_x_9739:
        /* <DEDUP_REMOVED lines=13> */
.L_x_9741:
[----:B------:R-:W-:Y:S05]  /*e3d0*/  BSYNC.RECONVERGENT B1 ;  /* 0x0000000000017941 */ /* 0x000fea0003800200 */
.L_x_9740:
        /* <DEDUP_REMOVED lines=43> */
.L_x_9738:
[----:B------:R-:W-:Y:S05]  /*e690*/  BSYNC.RECONVERGENT B0 ;  /* 0x0000000000007941 */ /* 0x000fea0003800200 */
.L_x_9737:
        /* <DEDUP_REMOVED lines=24> */
.L_x_9744:
        /* <DEDUP_REMOVED lines=13> */
.L_x_9746:
[----:B------:R-:W-:Y:S05]  /*e8f0*/  BSYNC.RECONVERGENT B1 ;  /* 0x0000000000017941 */ /* 0x000fea0003800200 */
.L_x_9745:
        /* <DEDUP_REMOVED lines=43> */
.L_x_9743:
[----:B------:R-:W-:Y:S05]  /*ebb0*/  BSYNC.RECONVERGENT B0 ;  /* 0x0000000000007941 */ /* 0x000fea0003800200 */
.L_x_9742:
        /* <DEDUP_REMOVED lines=24> */
.L_x_9749:
        /* <DEDUP_REMOVED lines=13> */
.L_x_9751:
[----:B------:R-:W-:Y:S05]  /*ee10*/  BSYNC.RECONVERGENT B1 ;  /* 0x0000000000017941 */ /* 0x000fea0003800200 */
.L_x_9750:
        /* <DEDUP_REMOVED lines=43> */
.L_x_9748:
[----:B------:R-:W-:Y:S05]  /*f0d0*/  BSYNC.RECONVERGENT B0 ;  /* 0x0000000000007941 */ /* 0x000fea0003800200 */
.L_x_9747:
        /* <DEDUP_REMOVED lines=24> */
.L_x_9754:
        /* <DEDUP_REMOVED lines=13> */
.L_x_9756:
[----:B------:R-:W-:Y:S05]  /*f330*/  BSYNC.RECONVERGENT B1 ;  /* 0x0000000000017941 */ /* 0x000fea0003800200 */
.L_x_9755:
        /* <DEDUP_REMOVED lines=43> */
.L_x_9753:
[----:B------:R-:W-:Y:S05]  /*f5f0*/  BSYNC.RECONVERGENT B0 ;  /* 0x0000000000007941 */ /* 0x000fea0003800200 */
.L_x_9752:
        /* <DEDUP_REMOVED lines=9> */
[----:B------:R-:W-:Y:S02]  /*f690*/  MOV R155, R12 ;  /* 0x0000000c009b7202 */ /* 0x000fe40000000f00 */
[----:B------:R-:W-:Y:S01]  /*f6a0*/  PLOP3.LUT P2, PT, P2, PT, PT, 0x8, 0x80 ;  /* 0x000000000080781c */ /* 0x000fe2000174e170 */
        /* <DEDUP_REMOVED lines=12> */
.L_x_9759:
        /* <DEDUP_REMOVED lines=13> */
.L_x_9761:
[----:B------:R-:W-:Y:S05]  /*f840*/  BSYNC.RECONVERGENT B1 ;  /* 0x0000000000017941 */ /* 0x000fea0003800200 */
.L_x_9760:
        /* <DEDUP_REMOVED lines=43> */
.L_x_9758:
[----:B------:R-:W-:Y:S05]  /*fb00*/  BSYNC.RECONVERGENT B0 ;  /* 0x0000000000007941 */ /* 0x000fea0003800200 */
.L_x_9757:
        /* <DEDUP_REMOVED lines=23> */
.L_x_9764:
        /* <DEDUP_REMOVED lines=13> */
.L_x_9766:
[----:B------:R-:W-:Y:S05]  /*fd50*/  BSYNC.RECONVERGENT B1 ;  /* 0x0000000000017941 */ /* 0x000fea0003800200 */
.L_x_9765:
        /* <DEDUP_REMOVED lines=43> */
.L_x_9763:
[----:B------:R-:W-:Y:S05]  /*10010*/  BSYNC.RECONVERGENT B0 ;  /* 0x0000000000007941 */ /* 0x000fea0003800200 */
.L_x_9762:
        /* <DEDUP_REMOVED lines=23> */
.L_x_9769:
        /* <DEDUP_REMOVED lines=13> */
.L_x_9771:
[----:B------:R-:W-:Y:S05]  /*10260*/  BSYNC.RECONVERGENT B1 ;  /* 0x0000000000017941 */ /* 0x000fea0003800200 */
.L_x_9770:
        /* <DEDUP_REMOVED lines=43> */
.L_x_9768:
[----:B------:R-:W-:Y:S05]  /*10520*/  BSYNC.RECONVERGENT B0 ;  /* 0x0000000000007941 */ /* 0x000fea0003800200 */
.L_x_9767:
        /* <DEDUP_REMOVED lines=14> */
.L_x_9731:
[----:B------:R-:W-:Y:S01]  /*10610*/  ISETP.NE.AND P6, PT, R168, RZ, PT ;  /* 0x000000ffa800720c */ /* 0x000fe20003fc5270 */
[----:B------:R-:W0:Y:S01]  /*10620*/  @P0 LDC.64 R164, c[0x0][0x398] ;  /* 0x0000e600ffa40b82 */ /* 0x000e220000000a00 */
[----:B------:R-:W-:Y:S02]  /*10630*/  SEL R168, RZ, 0x1000000, !P5 ;  /* 0x01000000ffa87807 */ /* 0x000fe40006800000 */
[----:B------:R-:W-:Y:S02]  /*10640*/  SEL R167, RZ, 0x10000, !P4 ;  /* 0x00010000ffa77807 */ /* 0x000fe40006000000 */
[----:B------:R-:W-:Y:S02]  /*10650*/  SEL R166, RZ, 0x100, !P3 ;  /* 0x00000100ffa67807 */ /* 0x000fe40005800000 */
[----:B------:R-:W-:Y:S01]  /*10660*/  ISETP.NE.AND P5, PT, R169, RZ, PT ;  /* 0x000000ffa900720c */ /* 0x000fe20003fa5270 */
[----:B------:R-:W1:Y:S01]  /*10670*/  @P1 LDC.64 R160, c[0x0][0x3a0] ;  /* 0x0000e800ffa01b82 */ /* 0x000e620000000a00 */
[----:B------:R-:W-:-:S02]  /*10680*/  ISETP.NE.AND P4, PT, R170, RZ, PT ;  /* 0x000000ffaa00720c */ /* 0x000fc40003f85270 */
[----:B------:R-:W-:Y:S02]  /*10690*/  ISETP.NE.AND P3, PT, R171, RZ, PT ;  /* 0x000000ffab00720c */ /* 0x000fe40003f65270 */
[----:B------:R-:W-:Y:S02]  /*106a0*/  SEL R159, RZ, 0x10000, !P4 ;  /* 0x00010000ff9f7807 */ /* 0x000fe40006000000 */
[----:B------:R-:W-:Y:S02]  /*106b0*/  SEL R163, RZ, 0x1000000, !P3 ;  /* 0x01000000ffa37807 */ /* 0x000fe40005800000 */
[----:B------:R-:W-:Y:S02]  /*106c0*/  SEL R162, RZ, 0x100, !P5 ;  /* 0x00000100ffa27807 */ /* 0x000fe40006800000 */
[----:B------:R-:W-:Y:S01]  /*106d0*/  LOP3.LUT R171, R166, R168, R167, 0xfe, !PT ;  /* 0x000000a8a6ab7212 */ /* 0x000fe200078efea7 */
[----:B------:R-:W-:Y:S01]  /*106e0*/  IMAD.WIDE.U32 R166, R149, 0x10, R138 ;  /* 0x0000001095a67825 */ /* 0x000fe200078e008a */
[----:B------:R-:W-:-:S02]  /*106f0*/  LOP3.LUT R162, R162, R163, R159, 0xfe, !PT ;  /* 0x000000a3a2a27212 */ /* 0x000fc400078efe9f */
[----:B------:R-:W-:Y:S01]  /*10700*/  SEL R170, RZ, 0x1, !P2 ;  /* 0x00000001ffaa7807 */ /* 0x000fe20005000000 */
[----:B------:R-:W-:Y:S01]  /*10710*/  IMAD.WIDE.U32 R168, R149, 0x8, R140 ;  /* 0x0000000895a87825 */ /* 0x000fe200078e008c */
[----:B------:R-:W-:Y:S01]  /*10720*/  SEL R163, RZ, 0x1, !P6 ;  /* 0x00000001ffa37807 */ /* 0x000fe20007000000 */
[----:B------:R2:W-:Y:S01]  /*10730*/  STG.E.128 desc[UR6][R166.64], R128 ;  /* 0x00000080a6007986 */ /* 0x0005e2000c101d06 */
[----:B------:R-:W-:Y:S01]  /*10740*/  LOP3.LUT R171, R171, R170, RZ, 0xfc, !PT ;  /* 0x000000aaabab7212 */ /* 0x000fe200078efcff */
[----:B------:R-:W-:Y:S01]  /*10750*/  VIADD R159, R10, 0x40 ;  /* 0x000000400a9f7836 */ /* 0x000fe20000000000 */
[----:B------:R-:W-:-:S03]  /*10760*/  LOP3.LUT R170, R162, R163, RZ, 0xfc, !PT ;  /* 0x000000a3a2aa7212 */ /* 0x000fc600078efcff */
[C---:B------:R-:W-:Y:S02]  /*10770*/  IMAD.WIDE.U32 R162, R159.reuse, 0x10, R136 ;  /* 0x000000109fa27825 */ /* 0x040fe400078e0088 */
[----:B------:R2:W-:Y:S02]  /*10780*/  STG.E.64 desc[UR6][R168.64], R170 ;  /* 0x000000aaa8007986 */ /* 0x0005e4000c101b06 */
[----:B0-----:R-:W-:-:S04]  /*10790*/  @P0 IMAD.WIDE.U32 R164, R159, 0x10, R164 ;  /* 0x000000109fa40825 */ /* 0x001fc800078e00a4 */
[----:B-1----:R-:W-:Y:S01]  /*107a0*/  @P1 IMAD.WIDE.U32 R160, R159, 0x10, R160 ;  /* 0x000000109fa01825 */ /* 0x002fe200078e00a0 */
[----:B--2---:R-:W-:Y:S06]  /*107b0*/  @!P0 BRA `(.L_x_9772) ;  /* 0x0000000000508947 */ /* 0x004fec0003800000 */
        /* <DEDUP_REMOVED lines=20> */
.L_x_9772:
        /* <DEDUP_REMOVED lines=20> */
.L_x_9776:
        /* <DEDUP_REMOVED lines=13> */
.L_x_9778:
[----:B------:R-:W-:Y:S05]  /*10b10*/  BSYNC.RECONVERGENT B1 ;  /* 0x0000000000017941 */ /* 0x000fea0003800200 */
.L_x_9777:
[----:B------:R-:W-:Y:S01]  /*10b20*/  IMAD.WIDE.U32 R4, R13, -0x326172a9, RZ ;  /* 0xcd9e8d570d047825 */ /* 0x000fe200078e00ff */
[----:B-1----:R-:W-:Y:S02]  /*10b30*/  LOP3.LUT R160, R11, R3, R135, 0x96, !PT ;  /* 0x000000030ba07212 */ /* 0x002fe400078e9687 */
        /* <DEDUP_REMOVED lines=40> */
.L_x_9775:
[----:B------:R-:W-:Y:S05]  /*10dc0*/  BSYNC.RECONVERGENT B0 ;  /* 0x0000000000007941 */ /* 0x000fea0003800200 */
.L_x_9774:
[----:B------:R-:W-:Y:S01]  /*10dd0*/  I2FP.F32.U32 R0, R0 ;  /* 0x0000000000007245 */ /* 0x000fe20000201000 */
[----:B-----5:R-:W-:Y:S01]  /*10de0*/  HADD2.F32 R3, -RZ, R128.H0_H0 ;  /* 0x20000080ff037230 */ /* 0x020fe20000004100 */
        /* <DEDUP_REMOVED lines=19> */
.L_x_9781:
        /* <DEDUP_REMOVED lines=13> */
.L_x_9783:
[----:B------:R-:W-:Y:S05]  /*10ff0*/  BSYNC.RECONVERGENT B1 ;  /* 0x0000000000017941 */ /* 0x000fea0003800200 */
.L_x_9782:
[----:B------:R-:W-:Y:S01]  /*11000*/  IMAD.WIDE.U32 R4, R13, -0x326172a9, RZ ;  /* 0xcd9e8d570d047825 */ /* 0x000fe200078e00ff */
[----:B-1----:R-:W-:-:S03]  /*11010*/  LOP3.LUT R160, R11, R3, R135, 0x96, !PT ;  /* 0x000000030ba07212 */ /* 0x002fc600078e9687 */
        /* <DEDUP_REMOVED lines=41> */
.L_x_9780:
[----:B------:R-:W-:Y:S05]  /*112b0*/  BSYNC.RECONVERGENT B0 ;  /* 0x0000000000007941 */ /* 0x000fea0003800200 */
.L_x_9779:
        /* <DEDUP_REMOVED lines=25> */
.L_x_9786:
        /* <DEDUP_REMOVED lines=13> */
.L_x_9788:
[----:B------:R-:W-:Y:S05]  /*11520*/  BSYNC.RECONVERGENT B1 ;  /* 0x0000000000017941 */ /* 0x000fea0003800200 */
.L_x_9787:
        /* <DEDUP_REMOVED lines=43> */
.L_x_9785:
[----:B------:R-:W-:Y:S05]  /*117e0*/  BSYNC.RECONVERGENT B0 ;  /* 0x0000000000007941 */ /* 0x000fea0003800200 */
.L_x_9784:
        /* <DEDUP_REMOVED lines=21> */
.L_x_9791:
        /* <DEDUP_REMOVED lines=13> */
.L_x_9793:
[----:B------:R-:W-:Y:S05]  /*11a10*/  BSYNC.RECONVERGENT B1 ;  /* 0x0000000000017941 */ /* 0x000fea0003800200 */
.L_x_9792:
        /* <DEDUP_REMOVED lines=43> */
.L_x_9790:
[----:B------:R-:W-:Y:S05]  /*11cd0*/  BSYNC.RECONVERGENT B0 ;  /* 0x0000000000007941 */ /* 0x000fea0003800200 */
.L_x_9789:
        /* <DEDUP_REMOVED lines=12> */
[----:B-1----:R-:W-:Y:S01]  /*11da0*/  @P1 FADD.FTZ R160, R5, R0 ;  /* 0x0000000005a01221 */ /* 0x002fe20000010000 */
        /* <DEDUP_REMOVED lines=12> */
.L_x_9796:
        /* <DEDUP_REMOVED lines=13> */
.L_x_9798:
[----:B------:R-:W-:Y:S05]  /*11f40*/  BSYNC.RECONVERGENT B1 ;  /* 0x0000000000017941 */ /* 0x000fea0003800200 */
.L_x_9797:
        /* <DEDUP_REMOVED lines=43> */
.L_x_9795:
[----:B------:R-:W-:Y:S05]  /*12200*/  BSYNC.RECONVERGENT B0 ;  /* 0x0000000000007941 */ /* 0x000fea0003800200 */
.L_x_9794:
        /* <DEDUP_REMOVED lines=21> */
.L_x_9801:
        /* <DEDUP_REMOVED lines=13> */
.L_x_9803:
[----:B------:R-:W-:Y:S05]  /*12430*/  BSYNC.RECONVERGENT B1 ;  /* 0x0000000000017941 */ /* 0x000fea0003800200 */
.L_x_9802:
        /* <DEDUP_REMOVED lines=43> */
.L_x_9800:
[----:B------:R-:W-:Y:S05]  /*126f0*/  BSYNC.RECONVERGENT B0 ;  /* 0x0000000000007941 */ /* 0x000fea0003800200 */
.L_x_9799:
        /* <DEDUP_REMOVED lines=11> */
[----:B------:R-:W-:Y:S01]  /*127b0*/  HFMA2 R3, -RZ, RZ, 0, 1.1920928955078125e-07 ;  /* 0x00000002ff037431 */ /* 0x000fe200000001ff */
[----:B------:R-:W-:Y:S02]  /*127c0*/  SEL R6, RZ, 0x1, P2 ;  /* 0x00000001ff067807 */ /* 0x000fe40001000000 */
        /* <DEDUP_REMOVED lines=12> */
.L_x_9806:
        /* <DEDUP_REMOVED lines=13> */
.L_x_9808:
[----:B------:R-:W-:Y:S05]  /*12960*/  BSYNC.RECONVERGENT B1 ;  /* 0x0000000000017941 */ /* 0x000fea0003800200 */
.L_x_9807:
        /* <DEDUP_REMOVED lines=43> */
.L_x_9805:
[----:B------:R-:W-:Y:S05]  /*12c20*/  BSYNC.RECONVERGENT B0 ;  /* 0x0000000000007941 */ /* 0x000fea0003800200 */
.L_x_9804:
        /* <DEDUP_REMOVED lines=21> */
.L_x_9811:
        /* <DEDUP_REMOVED lines=13> */
.L_x_9813:
[----:B------:R-:W-:Y:S05]  /*12e50*/  BSYNC.RECONVERGENT B1 ;  /* 0x0000000000017941 */ /* 0x000fea0003800200 */
.L_x_9812:
        /* <DEDUP_REMOVED lines=43> */
.L_x_9810:
[----:B------:R-:W-:Y:S05]  /*13110*/  BSYNC.RECONVERGENT B0 ;  /* 0x0000000000007941 */ /* 0x000fea0003800200 */
.L_x_9809:
        /* <DEDUP_REMOVED lines=9> */
[----:B------:R-:W-:-:S04]  /*131b0*/  FADD.FTZ R2, R164, R3 ;  /* 0x00000003a4027221 */ /* 0x000fc80000010000 */
[--C-:B------:R-:W-:Y:S01]  /*131c0*/  @P1 FADD.FTZ R162, R5, R2.reuse ;  /* 0x0000000205a21221 */ /* 0x100fe20000010000 */
[----:B------:R-:W-:Y:S01]  /*131d0*/  SEL R5, RZ, 0x1, P2 ;  /* 0x00000001ff057807 */ /* 0x000fe20001000000 */
[----:B------:R-:W-:Y:S01]  /*131e0*/  @!P1 IMAD.MOV.U32 R162, RZ, RZ, R2 ;  /* 0x000000ffffa29224 */ /* 0x000fe200078e0002 */
[----:B------:R-:W-:Y:S02]  /*131f0*/  ISETP.NE.AND P2, PT, R4, 0x1, PT ;  /* 0x000000010400780c */ /* 0x000fe40003f45270 */
[----:B------:R-:W-:Y:S02]  /*13200*/  MOV R2, R12 ;  /* 0x0000000c00027202 */ /* 0x000fe40000000f00 */
        /* <DEDUP_REMOVED lines=10> */
.L_x_9816:
        /* <DEDUP_REMOVED lines=13> */
.L_x_9818:
[----:B------:R-:W-:Y:S05]  /*13380*/  BSYNC.RECONVERGENT B1 ;  /* 0x0000000000017941 */ /* 0x000fea0003800200 */
.L_x_9817:
        /* <DEDUP_REMOVED lines=43> */
.L_x_9815:
[----:B------:R-:W-:Y:S05]  /*13640*/  BSYNC.RECONVERGENT B0 ;  /* 0x0000000000007941 */ /* 0x000fea0003800200 */
.L_x_9814:
        /* <DEDUP_REMOVED lines=20> */
.L_x_9821:
        /* <DEDUP_REMOVED lines=13> */
.L_x_9823:
[----:B------:R-:W-:Y:S05]  /*13860*/  BSYNC.RECONVERGENT B1 ;  /* 0x0000000000017941 */ /* 0x000fea0003800200 */
.L_x_9822:
        /* <DEDUP_REMOVED lines=43> */
.L_x_9820:
[----:B------:R-:W-:Y:S05]  /*13b20*/  BSYNC.RECONVERGENT B0 ;  /* 0x0000000000007941 */ /* 0x000fea0003800200 */
.L_x_9819:
[----:B------:R-:W-:Y:S01]  /*13b30*/  I2FP.F32.U32 R2, R2 ;  /* 0x0000000200027245 */ /* 0x000fe20000201000 */
[----:B------:R-:W-:Y:S01]  /*13b40*/  HADD2.F32 R3, -RZ, R46.H0_H0 ;  /* 0x2000002eff037230 */ /* 0x000fe20000004100 */
[----:B------:R-:W-:Y:S01]  /*13b50*/  BSSY.RECONVERGENT B0, `(.L_x_9824) ;  /* 0x0000050000007945 */ /* 0x000fe20003800200 */
[----:B------:R-:W-:Y:S02]  /*13b60*/  IMAD.MOV.U32 R164, RZ, RZ, 0x2 ;  /* 0x00000002ffa47424 */ /* 0x000fe400078e00ff */
[----:B------:R-:W-:Y:S01]  /*13b70*/  FFMA.FTZ R2, R2, R39, 1.1641532182693481445e-10 ;  /* 0x2f00000002027423 */ /* 0x000fe20000010027 */
[----:B------:R-:W-:-:S04]  /*13b80*/  FMUL.FTZ R3, R3, R132 ;  /* 0x0000008403037220 */ /* 0x000fc80000410000 */
[----:B------:R-:W-:-:S04]  /*13b90*/  FSETP.GTU.FTZ.AND P3, PT, R2, R133, PT ;  /* 0x000000850200720b */ /* 0x000fc80003f7c000 */
[----:B------:R-:W-:Y:S01]  /*13ba0*/  FSEL R2, R3, RZ, !P3 ;  /* 0x000000ff03027208 */ /* 0x000fe20005800000 */
[----:B------:R-:W-:Y:S01]  /*13bb0*/  @P1 HADD2.F32 R3, -RZ, R42.H0_H0 ;  /* 0x2000002aff031230 */ /* 0x000fe20000004100 */
        /* <DEDUP_REMOVED lines=16> */
.L_x_9826:
        /* <DEDUP_REMOVED lines=13> */
.L_x_9828:
[----:B------:R-:W-:Y:S05]  /*13d90*/  BSYNC.RECONVERGENT B1 ;  /* 0x0000000000017941 */ /* 0x000fea0003800200 */
.L_x_9827:
        /* <DEDUP_REMOVED lines=41> */
[----:B------:R-:W-:Y:S02]  /*14030*/  IMAD.MOV.U32 R168, RZ, RZ, R164 ;  /* 0x000000ffffa87224 */ /* 0x000fe400078e00a4 */
[----:B------:R-:W-:-:S07]  /*14040*/  IMAD.MOV.U32 R164, RZ, RZ, RZ ;  /* 0x000000ffffa47224 */ /* 0x000fce00078e00ff */
.L_x_9825:
[----:B------:R-:W-:Y:S05]  /*14050*/  BSYNC.RECONVERGENT B0 ;  /* 0x0000000000007941 */ /* 0x000fea0003800200 */
.L_x_9824:
        /* <DEDUP_REMOVED lines=20> */
.L_x_9831:
        /* <DEDUP_REMOVED lines=13> */
.L_x_9833:
[----:B------:R-:W-:Y:S05]  /*14270*/  BSYNC.RECONVERGENT B1 ;  /* 0x0000000000017941 */ /* 0x000fea0003800200 */
.L_x_9832:
        /* <DEDUP_REMOVED lines=43> */
.L_x_9830:
[----:B------:R-:W-:Y:S05]  /*14530*/  BSYNC.RECONVERGENT B0 ;  /* 0x0000000000007941 */ /* 0x000fea0003800200 */
.L_x_9829:
        /* <DEDUP_REMOVED lines=25> */
.L_x_9836:
        /* <DEDUP_REMOVED lines=13> */
.L_x_9838:
[----:B------:R-:W-:Y:S05]  /*147a0*/  BSYNC.RECONVERGENT B1 ;  /* 0x0000000000017941 */ /* 0x000fea0003800200 */
.L_x_9837:
        /* <DEDUP_REMOVED lines=43> */
.L_x_9835:
[----:B------:R-:W-:Y:S05]  /*14a60*/  BSYNC.RECONVERGENT B0 ;  /* 0x0000000000007941 */ /* 0x000fea0003800200 */
.L_x_9834:
        /* <DEDUP_REMOVED lines=20> */
.L_x_9841:
        /* <DEDUP_REMOVED lines=13> */
.L_x_9843:
[----:B------:R-:W-:Y:S05]  /*14c80*/  BSYNC.RECONVERGENT B1 ;  /* 0x0000000000017941 */ /* 0x000fea0003800200 */
.L_x_9842:
        /* <DEDUP_REMOVED lines=43> */
.L_x_9840:
[----:B------:R-:W-:Y:S05]  /*14f40*/  BSYNC.RECONVERGENT B0 ;  /* 0x0000000000007941 */ /* 0x000fea0003800200 */
.L_x_9839:
        /* <DEDUP_REMOVED lines=25> */
.L_x_9846:
        /* <DEDUP_REMOVED lines=13> */
.L_x_9848:
[----:B------:R-:W-:Y:S05]  /*151b0*/  BSYNC.RECONVERGENT B1 ;  /* 0x0000000000017941 */ /* 0x000fea0003800200 */
.L_x_9847:
        /* <DEDUP_REMOVED lines=43> */
.L_x_9845:
[----:B------:R-:W-:Y:S05]  /*15470*/  BSYNC.RECONVERGENT B0 ;  /* 0x0000000000007941 */ /* 0x000fea0003800200 */
.L_x_9844:
        /* <DEDUP_REMOVED lines=20> */
.L_x_9851:
        /* <DEDUP_REMOVED lines=15> */
.L_x_9853:
[----:B------:R-:W-:Y:S05]  /*156b0*/  BSYNC.RECONVERGENT B1 ;  /* 0x0000000000017941 */ /* 0x000fea0003800200 */
.L_x_9852:
        /* <DEDUP_REMOVED lines=37> */
[----:B------:R-:W-:-:S04]  /*15910*/  IMAD.WIDE.U32 R166, R167, -0x326172a9, RZ ;  /* 0xcd9e8d57a7a67825 */ /* 0x000fc800078e00ff */
[----:B------:R-:W-:Y:S01]  /*15920*/  IMAD.WIDE.U32 R130, R130, -0x2daee0ad, RZ ;  /* 0xd2511f5382827825 */ /* 0x000fe200078e00ff */
[----:B------:R-:W-:-:S03]  /*15930*/  LOP3.LUT R15, R22, R172, R167, 0x96, !PT ;  /* 0x000000ac160f7212 */ /* 0x000fc600078e96a7 */
[----:B------:R-:W-:Y:S01]  /*15940*/  IMAD.MOV.U32 R12, RZ, RZ, R166 ;  /* 0x000000ffff0c7224 */ /* 0x000fe200078e00a6 */
[----:B------:R-:W-:Y:S01]  /*15950*/  LOP3.LUT R16, R34, R128, R131, 0x96, !PT ;  /* 0x0000008022107212 */ /* 0x000fe200078e9683 */
[----:B------:R-:W-:-:S07]  /*15960*/  IMAD.MOV.U32 R168, RZ, RZ, R130 ;  /* 0x000000ffffa87224 */ /* 0x000fce00078e0082 */
.L_x_9850:
[----:B------:R-:W-:Y:S05]  /*15970*/  BSYNC.RECONVERGENT B0 ;  /* 0x0000000000007941 */ /* 0x000fea0003800200 */
.L_x_9849:
        /* <DEDUP_REMOVED lines=9> */
[----:B------:R-:W-:-:S04]  /*15a10*/  FADD.FTZ R129, R174, R129 ;  /* 0x00000081ae817221 */ /* 0x000fc80000010000 */
[----:B------:R-:W-:Y:S01]  /*15a20*/  @P1 FADD.FTZ R166, R166, R129 ;  /* 0x00000081a6a61221 */ /* 0x000fe20000010000 */
[----:B------:R-:W-:Y:S02]  /*15a30*/  @!P1 MOV R166, R129 ;  /* 0x0000008100a69202 */ /* 0x000fe40000000f00 */
[----:B------:R-:W-:Y:S02]  /*15a40*/  PRMT R129, R0, 0x5410, R181 ;  /* 0x0000541000817816 */ /* 0x000fe400000000b5 */
[----:B------:R-:W-:Y:S02]  /*15a50*/  F2FP.F16.F32.PACK_AB R131, RZ, R166 ;  /* 0x000000a6ff83723e */ /* 0x000fe400000000ff */
[----:B------:R-:W-:Y:S02]  /*15a60*/  PRMT R0, R128, 0x7610, R0 ;  /* 0x0000761080007816 */ /* 0x000fe40000000000 */
[----:B------:R-:W-:Y:S02]  /*15a70*/  PRMT R128, R169, 0x5410, R180 ;  /* 0x00005410a9807816 */ /* 0x000fe400000000b4 */
[----:B------:R-:W-:Y:S01]  /*15a80*/  PRMT R131, R184, 0x5410, R131 ;  /* 0x00005410b8837816 */ /* 0x000fe20000000083 */
[----:B------:R-:W-:Y:S06]  /*15a90*/  BRA `(.L_x_9854) ;  /* 0x0000002800487947 */ /* 0x000fec0003800000 */
.L_x_9773:
[----:B------:R-:W-:Y:S01]  /*15aa0*/  ISETP.NE.AND P2, PT, R172, 0x1, PT ;  /* 0x00000001ac00780c */ /* 0x000fe20003f45270 */
[----:B------:R-:W-:Y:S01]  /*15ab0*/  BSSY.RECONVERGENT B0, `(.L_x_9855) ;  /* 0x0000047000007945 */ /* 0x000fe20003800200 */
[----:B-1----:R-:W-:Y:S01]  /*15ac0*/  IMAD.MOV.U32 R162, RZ, RZ, 0x2 ;  /* 0x00000002ffa27424 */ /* 0x002fe200078e00ff */
        /* <DEDUP_REMOVED lines=13> */
.L_x_9857:
        /* <DEDUP_REMOVED lines=13> */
.L_x_9859:
[----:B------:R-:W-:Y:S05]  /*15c70*/  BSYNC.RECONVERGENT B1 ;  /* 0x0000000000017941 */ /* 0x000fea0003800200 */
.L_x_9858:
        /* <DEDUP_REMOVED lines=42> */
.L_x_9856:
[----:B------:R-:W-:Y:S05]  /*15f20*/  BSYNC.RECONVERGENT B0 ;  /* 0x0000000000007941 */ /* 0x000fea0003800200 */
.L_x_9855:
[----:B------:R-:W-:Y:S01]  /*15f30*/  I2FP.F32.U32 R158, R160 ;  /* 0x000000a0009e7245 */ /* 0x000fe20000201000 */
[----:B-----5:R-:W-:Y:S01]  /*15f40*/  HADD2.F32 R161, -RZ, R128.H0_H0 ;  /* 0x20000080ffa17230 */ /* 0x020fe20000004100 */
        /* <DEDUP_REMOVED lines=22> */
.L_x_9862:
        /* <DEDUP_REMOVED lines=13> */
.L_x_9864:
[----:B------:R-:W-:Y:S05]  /*16180*/  BSYNC.RECONVERGENT B1 ;  /* 0x0000000000017941 */ /* 0x000fea0003800200 */
.L_x_9863:
        /* <DEDUP_REMOVED lines=43> */
.L_x_9861:
[----:B------:R-:W-:Y:S05]  /*16440*/  BSYNC.RECONVERGENT B0 ;  /* 0x0000000000007941 */ /* 0x000fea0003800200 */
.L_x_9860:
[----:B------:R-:W-:Y:S01]  /*16450*/  I2FP.F32.U32 R160, R160 ;  /* 0x000000a000a07245 */ /* 0x000fe20000201000 */
[----:B------:R-:W-:Y:S01]  /*16460*/  HADD2.F32 R161, -RZ, R128.H1_H1 ;  /* 0x30000080ffa17230 */ /* 0x000fe20000004100 */
[----:B------:R-:W-:Y:S01]  /*16470*/  ISETP.NE.AND P3, PT, R164, 0x1, PT ;  /* 0x00000001a400780c */ /* 0x000fe20003f65270 */
[----:B------:R-:W-:Y:S01]  /*16480*/  @P1 HADD2.F32 R163, -RZ, R40.H1_H1 ;  /* 0x30000028ffa31230 */ /* 0x000fe20000004100 */
[----:B------:R-:W-:Y:S01]  /*16490*/  BSSY.RECONVERGENT B0, `(.L_x_9865) ;  /* 0x000004d000007945 */ /* 0x000fe20003800200 */
[----:B------:R-:W-:Y:S01]  /*164a0*/  FFMA.FTZ R160, R160, R39, 1.1641532182693481445e-10 ;  /* 0x2f000000a0a07423 */ /* 0x000fe20000010027 */
[----:B------:R-:W-:Y:S01]  /*164b0*/  FMUL.FTZ R161, R161, R132 ;  /* 0x00000084a1a17220 */ /* 0x000fe20000410000 */
[----:B------:R-:W-:Y:S02]  /*164c0*/  IMAD.MOV.U32 R162, RZ, RZ, 0x2 ;  /* 0x00000002ffa27424 */ /* 0x000fe400078e00ff */
[----:B------:R-:W-:Y:S01]  /*164d0*/  IMAD.MOV.U32 R128, RZ, RZ, R12 ;  /* 0x000000ffff807224 */ /* 0x000fe200078e000c */
        /* <DEDUP_REMOVED lines=15> */
.L_x_9867:
        /* <DEDUP_REMOVED lines=13> */
.L_x_9869:
[----:B------:R-:W-:Y:S05]  /*166a0*/  BSYNC.RECONVERGENT B1 ;  /* 0x0000000000017941 */ /* 0x000fea0003800200 */
.L_x_9868:
        /* <DEDUP_REMOVED lines=43> */
.L_x_9866:
[----:B------:R-:W-:Y:S05]  /*16960*/  BSYNC.RECONVERGENT B0 ;  /* 0x0000000000007941 */ /* 0x000fea0003800200 */
.L_x_9865:
        /* <DEDUP_REMOVED lines=24> */
.L_x_9872:
        /* <DEDUP_REMOVED lines=13> */
.L_x_9874:
[----:B------:R-:W-:Y:S05]  /*16bc0*/  BSYNC.RECONVERGENT B1 ;  /* 0x0000000000017941 */ /* 0x000fea0003800200 */
.L_x_9873:
        /* <DEDUP_REMOVED lines=43> */
.L_x_9871:
[----:B------:R-:W-:Y:S05]  /*16e80*/  BSYNC.RECONVERGENT B0 ;  /* 0x0000000000007941 */ /* 0x000fea0003800200 */
.L_x_9870:
        /* <DEDUP_REMOVED lines=24> */
.L_x_9877:
        /* <DEDUP_REMOVED lines=13> */
.L_x_9879:
[----:B------:R-:W-:Y:S05]  /*170e0*/  BSYNC.RECONVERGENT B1 ;  /* 0x0000000000017941 */ /* 0x000fea0003800200 */
.L_x_9878:
        /* <DEDUP_REMOVED lines=43> */
.L_x_9876:
[----:B------:R-:W-:Y:S05]  /*173a0*/  BSYNC.RECONVERGENT B0 ;  /* 0x0000000000007941 */ /* 0x000fea0003800200 */
.L_x_9875:
        /* <DEDUP_REMOVED lines=23> */
.L_x_9882:
        /* <DEDUP_REMOVED lines=13> */
.L_x_9884:
[----:B------:R-:W-:Y:S05]  /*175f0*/  BSYNC.RECONVERGENT B1 ;  /* 0x0000000000017941 */ /* 0x000fea0003800200 */
.L_x_9883:
        /* <DEDUP_REMOVED lines=43> */
.L_x_9881:
[----:B------:R-:W-:Y:S05]  /*178b0*/  BSYNC.RECONVERGENT B0 ;  /* 0x0000000000007941 */ /* 0x000fea0003800200 */
.L_x_9880:
        /* <DEDUP_REMOVED lines=23> */
.L_x_9887:
        /* <DEDUP_REMOVED lines=13> */
.L_x_9889:
[----:B------:R-:W-:Y:S05]  /*17b00*/  BSYNC.RECONVERGENT B1 ;  /* 0x0000000000017941 */ /* 0x000fea0003800200 */
.L_x_9888:
        /* <DEDUP_REMOVED lines=43> */
.L_x_9886:
[----:B------:R-:W-:Y:S05]  /*17dc0*/  BSYNC.RECONVERGENT B0 ;  /* 0x0000000000007941 */ /* 0x000fea0003800200 */
.L_x_9885:
        /* <DEDUP_REMOVED lines=23> */
.L_x_9892:
        /* <DEDUP_REMOVED lines=13> */
.L_x_9894:
[----:B------:R-:W-:Y:S05]  /*18010*/  BSYNC.RECONVERGENT B1 ;  /* 0x0000000000017941 */ /* 0x000fea0003800200 */
.L_x_9893:
        /* <DEDUP_REMOVED lines=43> */
.L_x_9891:
[----:B------:R-:W-:Y:S05]  /*182d0*/  BSYNC.RECONVERGENT B0 ;  /* 0x0000000000007941 */ /* 0x000fea0003800200 */
.L_x_9890:
        /* <DEDUP_REMOVED lines=9> */
[----:B------:R-:W-:-:S03]  /*18370*/  PLOP3.LUT P5, PT, P5, PT, PT, 0x8, 0x80 ;  /* 0x000000000080781c */ /* 0x000fc60002fae170 */
[----:B------:R-:W-:Y:S01]  /*18380*/  @P1 FADD.FTZ R166, R129, R166 ;  /* 0x000000a681a61221 */ /* 0x000fe20000010000 */
[----:B------:R-:W-:-:S04]  /*18390*/  PRMT R129, R181, 0x5410, R182 ;  /* 0x00005410b5817816 */ /* 0x000fc800000000b6 */
[----:B------:R-:W-:-:S04]  /*183a0*/  F2FP.F16.F32.PACK_AB R131, RZ, R166 ;  /* 0x000000a6ff83723e */ /* 0x000fc800000000ff */
[----:B------:R-:W-:-:S07]  /*183b0*/  PRMT R131, R184, 0x5410, R131 ;  /* 0x00005410b8837816 */ /* 0x000fce0000000083 */
.L_x_9854:
        /* <DEDUP_REMOVED lines=47> */
.L_x_9895:
[----:B------:R1:W5:Y:S04]  /*186b0*/  @P0 LDG.E.128 R44, desc[UR6][R172.64] ;  /* 0x00000006ac2c0981 */ /* 0x000368000c1e1d00 */
[----:B------:R1:W5:Y:S04]  /*186c0*/  @P1 LDG.E.128 R40, desc[UR6][R174.64] ;  /* 0x00000006ae281981 */ /* 0x000368000c1e1d00 */
[----:B0-----:R1:W5:Y:S01]  /*186d0*/  LDG.E.128 R128, desc[UR6][R170.64] ;  /* 0x00000006aa807981 */ /* 0x001362000c1e1d00 */
        /* <DEDUP_REMOVED lines=17> */
.L_x_9899:
        /* <DEDUP_REMOVED lines=13> */
.L_x_9901:
[----:B------:R-:W-:Y:S05]  /*188c0*/  BSYNC.RECONVERGENT B1 ;  /* 0x0000000000017941 */ /* 0x000fea0003800200 */
.L_x_9900:
        /* <DEDUP_REMOVED lines=42> */
.L_x_9898:
[----:B------:R-:W-:Y:S05]  /*18b70*/  BSYNC.RECONVERGENT B0 ;  /* 0x0000000000007941 */ /* 0x000fea0003800200 */
.L_x_9897:
        /* <DEDUP_REMOVED lines=21> */
.L_x_9904:
        /* <DEDUP_REMOVED lines=13> */
.L_x_9906:
[----:B------:R-:W-:Y:S05]  /*18da0*/  BSYNC.RECONVERGENT B1 ;  /* 0x0000000000017941 */ /* 0x000fea0003800200 */
.L_x_9905:
        /* <DEDUP_REMOVED lines=43> */
.L_x_9903:
[----:B------:R-:W-:Y:S05]  /*19060*/  BSYNC.RECONVERGENT B0 ;  /* 0x0000000000007941 */ /* 0x000fea0003800200 */
.L_x_9902:
        /* <DEDUP_REMOVED lines=25> */
.L_x_9909:
        /* <DEDUP_REMOVED lines=13> */
.L_x_9911:
[----:B------:R-:W-:Y:S05]  /*192d0*/  BSYNC.RECONVERGENT B1 ;  /* 0x0000000000017941 */ /* 0x000fea0003800200 */
.L_x_9910:
        /* <DEDUP_REMOVED lines=43> */
.L_x_9908:
[----:B------:R-:W-:Y:S05]  /*19590*/  BSYNC.RECONVERGENT B0 ;  /* 0x0000000000007941 */ /* 0x000fea0003800200 */
.L_x_9907:
        /* <DEDUP_REMOVED lines=21> */
.L_x_9914:
        /* <DEDUP_REMOVED lines=13> */
.L_x_9916:
[----:B------:R-:W-:Y:S05]  /*197c0*/  BSYNC.RECONVERGENT B1 ;  /* 0x0000000000017941 */ /* 0x000fea0003800200 */
.L_x_9915:
        /* <DEDUP_REMOVED lines=43> */
.L_x_9913:
[----:B------:R-:W-:Y:S05]  /*19a80*/  BSYNC.RECONVERGENT B0 ;  /* 0x0000000000007941 */ /* 0x000fea0003800200 */
.L_x_9912:
        /* <DEDUP_REMOVED lines=25> */
.L_x_9919:
        /* <DEDUP_REMOVED lines=13> */
.L_x_9921:
[----:B------:R-:W-:Y:S05]  /*19cf0*/  BSYNC.RECONVERGENT B1 ;  /* 0x0000000000017941 */ /* 0x000fea0003800200 */
.L_x_9920:
        /* <DEDUP_REMOVED lines=43> */
.L_x_9918:
[----:B------:R-:W-:Y:S05]  /*19fb0*/  BSYNC.RECONVERGENT B0 ;  /* 0x0000000000007941 */ /* 0x000fea0003800200 */
.L_x_9917:
        /* <DEDUP_REMOVED lines=21> */
.L_x_9924:
        /* <DEDUP_REMOVED lines=13> */
.L_x_9926:
[----:B------:R-:W-:Y:S05]  /*1a1e0*/  BSYNC.RECONVERGENT B1 ;  /* 0x0000000000017941 */ /* 0x000fea0003800200 */
.L_x_9925:
        /* <DEDUP_REMOVED lines=43> */
.L_x_9923:
[----:B------:R-:W-:Y:S05]  /*1a4a0*/  BSYNC.RECONVERGENT B0 ;  /* 0x0000000000007941 */ /* 0x000fea0003800200 */
.L_x_9922:
        /* <DEDUP_REMOVED lines=9> */
[----:B------:R-:W-:-:S05]  /*1a540*/  FSEL R3, R3, RZ, !P2 ;  /* 0x000000ff03037208 */ /* 0x000fca0005000000 */
[----:B------:R-:W-:Y:S01]  /*1a550*/  FADD.FTZ R0, R6, R3 ;  /* 0x0000000306007221 */ /* 0x000fe20000010000 */
[----:B------:R-:W-:Y:S01]  /*1a560*/  SEL R6, RZ, 0x1, P2 ;  /* 0x00000001ff067807 */ /* 0x000fe20001000000 */
[----:B------:R-:W-:Y:S02]  /*1a570*/  IMAD.MOV.U32 R3, RZ, RZ, 0x2 ;  /* 0x00000002ff037424 */ /* 0x000fe400078e00ff */
        /* <DEDUP_REMOVED lines=12> */
.L_x_9929:
        /* <DEDUP_REMOVED lines=13> */
.L_x_9931:
[----:B------:R-:W-:Y:S05]  /*1a710*/  BSYNC.RECONVERGENT B1 ;  /* 0x0000000000017941 */ /* 0x000fea0003800200 */
.L_x_9930:
        /* <DEDUP_REMOVED lines=43> */
.L_x_9928:
[----:B------:R-:W-:Y:S05]  /*1a9d0*/  BSYNC.RECONVERGENT B0 ;  /* 0x0000000000007941 */ /* 0x000fea0003800200 */
.L_x_9927:
        /* <DEDUP_REMOVED lines=21> */
.L_x_9934:
        /* <DEDUP_REMOVED lines=13> */
.L_x_9936:
[----:B------:R-:W-:Y:S05]  /*1ac00*/  BSYNC.RECONVERGENT B1 ;  /* 0x0000000000017941 */ /* 0x000fea0003800200 */
.L_x_9935:
        /* <DEDUP_REMOVED lines=43> */
.L_x_9933:
[----:B------:R-:W-:Y:S05]  /*1aec0*/  BSYNC.RECONVERGENT B0 ;  /* 0x0000000000007941 */ /* 0x000fea0003800200 */
.L_x_9932:
[----:B------:R-:W-:Y:S01]  /*1aed0*/  I2FP.F32.U32 R2, R2 ;  /* 0x0000000200027245 */ /* 0x000fe20000201000 */
[----:B------:R-:W-:Y:S01]  /*1aee0*/  HADD2.F32 R3, -RZ, R45.H1_H1 ;  /* 0x3000002dff037230 */ /* 0x000fe20000004100 */
[----:B------:R-:W-:Y:S01]  /*1aef0*/  BSSY.RECONVERGENT B0, `(.L_x_9937) ;  /* 0x0000050000007945 */ /* 0x000fe20003800200 */
[----:B------:R-:W-:Y:S02]  /*1af00*/  IMAD.MOV.U32 R128, RZ, RZ, 0x2 ;  /* 0x00000002ff807424 */ /* 0x000fe400078e00ff */
[----:B------:R-:W-:Y:S01]  /*1af10*/  FFMA.FTZ R2, R2, R39, 1.1641532182693481445e-10 ;  /* 0x2f00000002027423 */ /* 0x000fe20000010027 */
[----:B------:R-:W-:-:S04]  /*1af20*/  FMUL.FTZ R3, R3, R132 ;  /* 0x0000008403037220 */ /* 0x000fc80000410000 */
[----:B------:R-:W-:-:S04]  /*1af30*/  FSETP.GTU.FTZ.AND P2, PT, R2, R133, PT ;  /* 0x000000850200720b */ /* 0x000fc80003f5c000 */
[----:B------:R-:W-:Y:S01]  /*1af40*/  FSEL R2, R3, RZ, !P2 ;  /* 0x000000ff03027208 */ /* 0x000fe20005000000 */
[----:B------:R-:W-:Y:S01]  /*1af50*/  @P1 HADD2.F32 R3, -RZ, R41.H1_H1 ;  /* 0x30000029ff031230 */ /* 0x000fe20000004100 */
        /* <DEDUP_REMOVED lines=16> */
.L_x_9939:
        /* <DEDUP_REMOVED lines=13> */
.L_x_9941:
[----:B------:R-:W-:Y:S05]  /*1b130*/  BSYNC.RECONVERGENT B1 ;  /* 0x0000000000017941 */ /* 0x000fea0003800200 */
.L_x_9940:
        /* <DEDUP_REMOVED lines=43> */
.L_x_9938:
[----:B------:R-:W-:Y:S05]  /*1b3f0*/  BSYNC.RECONVERGENT B0 ;  /* 0x0000000000007941 */ /* 0x000fea0003800200 */
.L_x_9937:
        /* <DEDUP_REMOVED lines=20> */
.L_x_9944:
        /* <DEDUP_REMOVED lines=13> */
.L_x_9946:
[----:B------:R-:W-:Y:S05]  /*1b610*/  BSYNC.RECONVERGENT B1 ;  /* 0x0000000000017941 */ /* 0x000fea0003800200 */
.L_x_9945:
        /* <DEDUP_REMOVED lines=43> */
.L_x_9943:
[----:B------:R-:W-:Y:S05]  /*1b8d0*/  BSYNC.RECONVERGENT B0 ;  /* 0x0000000000007941 */ /* 0x000fea0003800200 */
.L_x_9942:
[----:B------:R-:W-:Y:S01]  /*1b8e0*/  I2FP.F32.U32 R2, R4 ;  /* 0x0000000400027245 */ /* 0x000fe20000201000 */
[----:B------:R-:W-:Y:S01]  /*1b8f0*/  HADD2.F32 R3, -RZ, R46.H0_H0 ;  /* 0x2000002eff037230 */ /* 0x000fe20000004100 */
[----:B------:R-:W-:Y:S01]  /*1b900*/  BSSY.RECONVERGENT B0, `(.L_x_9947) ;  /* 0x0000050000007945 */ /* 0x000fe20003800200 */
[----:B------:R-:W-:Y:S02]  /*1b910*/  HFMA2 R173, -RZ, RZ, 0, 1.1920928955078125e-07 ;  /* 0x00000002ffad7431 */ /* 0x000fe400000001ff */
        /* <DEDUP_REMOVED lines=21> */
.L_x_9949:
        /* <DEDUP_REMOVED lines=13> */
.L_x_9951:
[----:B------:R-:W-:Y:S05]  /*1bb40*/  BSYNC.RECONVERGENT B1 ;  /* 0x0000000000017941 */ /* 0x000fea0003800200 */
.L_x_9950:
        /* <DEDUP_REMOVED lines=43> */
.L_x_9948:
[----:B------:R-:W-:Y:S05]  /*1be00*/  BSYNC.RECONVERGENT B0 ;  /* 0x0000000000007941 */ /* 0x000fea0003800200 */
.L_x_9947:
        /* <DEDUP_REMOVED lines=20> */
.L_x_9954:
        /* <DEDUP_REMOVED lines=13> */
.L_x_9956:
[----:B------:R-:W-:Y:S05]  /*1c020*/  BSYNC.RECONVERGENT B1 ;  /* 0x0000000000017941 */ /* 0x000fea0003800200 */
.L_x_9955:
        /* <DEDUP_REMOVED lines=43> */
.L_x_9953:
[----:B------:R-:W-:Y:S05]  /*1c2e0*/  BSYNC.RECONVERGENT B0 ;  /* 0x0000000000007941 */ /* 0x000fea0003800200 */
.L_x_9952:
        /* <DEDUP_REMOVED lines=25> */
.L_x_9959:
        /* <DEDUP_REMOVED lines=13> */
.L_x_9961:
[----:B------:R-:W-:Y:S05]  /*1c550*/  BSYNC.RECONVERGENT B1 ;  /* 0x0000000000017941 */ /* 0x000fea0003800200 */
.L_x_9960:
        /* <DEDUP_REMOVED lines=43> */
.L_x_9958:
[----:B------:R-:W-:Y:S05]  /*1c810*/  BSYNC.RECONVERGENT B0 ;  /* 0x0000000000007941 */ /* 0x000fea0003800200 */
.L_x_9957:
        /* <DEDUP_REMOVED lines=20> */
.L_x_9964:
        /* <DEDUP_REMOVED lines=13> */
.L_x_9966:
[----:B------:R-:W-:Y:S05]  /*1ca30*/  BSYNC.RECONVERGENT B1 ;  /* 0x0000000000017941 */ /* 0x000fea0003800200 */
.L_x_9965:
        /* <DEDUP_REMOVED lines=43> */
.L_x_9963:
[----:B------:R-:W-:Y:S05]  /*1ccf0*/  BSYNC.RECONVERGENT B0 ;  /* 0x0000000000007941 */ /* 0x000fea0003800200 */
.L_x_9962:
        /* <DEDUP_REMOVED lines=25> */
.L_x_9969:
        /* <DEDUP_REMOVED lines=13> */
.L_x_9971:
[----:B------:R-:W-:Y:S05]  /*1cf60*/  BSYNC.RECONVERGENT B1 ;  /* 0x0000000000017941 */ /* 0x000fea0003800200 */
.L_x_9970:
        /* <DEDUP_REMOVED lines=43> */
.L_x_9968:
[----:B------:R-:W-:Y:S05]  /*1d220*/  BSYNC.RECONVERGENT B0 ;  /* 0x0000000000007941 */ /* 0x000fea0003800200 */
.L_x_9967:
        /* <DEDUP_REMOVED lines=20> */
.L_x_9974:
        /* <DEDUP_REMOVED lines=15> */
.L_x_9976:
[----:B------:R-:W-:Y:S05]  /*1d460*/  BSYNC.RECONVERGENT B1 ;  /* 0x0000000000017941 */ /* 0x000fea0003800200 */
.L_x_9975:
        /* <DEDUP_REMOVED lines=43> */
.L_x_9973:
[----:B------:R-:W-:Y:S05]  /*1d720*/  BSYNC.RECONVERGENT B0 ;  /* 0x0000000000007941 */ /* 0x000fea0003800200 */
.L_x_9972:
        /* <DEDUP_REMOVED lines=10> */
[--C-:B------:R-:W-:Y:S01]  /*1d7d0*/  @P1 FADD.FTZ R176, R176, R129.reuse ;  /* 0x00000081b0b01221 */ /* 0x100fe20000010000 */
[----:B------:R-:W-:Y:S01]  /*1d7e0*/  @!P1 IMAD.MOV.U32 R176, RZ, RZ, R129 ;  /* 0x000000ffffb09224 */ /* 0x000fe200078e0081 */
[----:B------:R-:W-:Y:S02]  /*1d7f0*/  PRMT R129, R0, 0x5410, R189 ;  /* 0x0000541000817816 */ /* 0x000fe400000000bd */
[----:B------:R-:W-:Y:S02]  /*1d800*/  PRMT R0, R128, 0x7610, R0 ;  /* 0x0000761080007816 */ /* 0x000fe40000000000 */
[----:B------:R-:W-:Y:S02]  /*1d810*/  F2FP.F16.F32.PACK_AB R131, RZ, R176 ;  /* 0x000000b0ff83723e */ /* 0x000fe400000000ff */
[----:B------:R-:W-:Y:S02]  /*1d820*/  PRMT R128, R185, 0x5410, R187 ;  /* 0x00005410b9807816 */ /* 0x000fe400000000bb */
[----:B------:R-:W-:Y:S01]  /*1d830*/  PRMT R131, R188, 0x5410, R131 ;  /* 0x00005410bc837816 */ /* 0x000fe20000000083 */
[----:B------:R-:W-:Y:S06]  /*1d840*/  BRA `(.L_x_9977) ;  /* 0x0000002800487947 */ /* 0x000fec0003800000 */
.L_x_9896:
        /* <DEDUP_REMOVED lines=16> */
.L_x_9980:
        /* <DEDUP_REMOVED lines=13> */
.L_x_9982:
[----:B------:R-:W-:Y:S05]  /*1da20*/  BSYNC.RECONVERGENT B1 ;  /* 0x0000000000017941 */ /* 0x000fea0003800200 */
.L_x_9981:
        /* <DEDUP_REMOVED lines=41> */
[----:B------:R-:W-:-:S07]  /*1dcc0*/  HFMA2 R170, -RZ, RZ, 0, 0 ;  /* 0x00000000ffaa7431 */ /* 0x000fce00000001ff */
.L_x_9979:
[----:B------:R-:W-:Y:S05]  /*1dcd0*/  BSYNC.RECONVERGENT B0 ;  /* 0x0000000000007941 */ /* 0x000fea0003800200 */
.L_x_9978:
[----:B------:R-:W-:Y:S01]  /*1dce0*/  I2FP.F32.U32 R168, R169 ;  /* 0x000000a900a87245 */ /* 0x000fe20000201000 */
[----:B-----5:R-:W-:Y:S01]  /*1dcf0*/  HADD2.F32 R169, -RZ, R128.H0_H0 ;  /* 0x20000080ffa97230 */ /* 0x020fe20000004100 */
        /* <DEDUP_REMOVED lines=22> */
.L_x_9985:
        /* <DEDUP_REMOVED lines=13> */
.L_x_9987:
[----:B------:R-:W-:Y:S05]  /*1df30*/  BSYNC.RECONVERGENT B1 ;  /* 0x0000000000017941 */ /* 0x000fea0003800200 */
.L_x_9986:
        /* <DEDUP_REMOVED lines=43> */
.L_x_9984:
[----:B------:R-:W-:Y:S05]  /*1e1f0*/  BSYNC.RECONVERGENT B0 ;  /* 0x0000000000007941 */ /* 0x000fea0003800200 */
.L_x_9983:
        /* <DEDUP_REMOVED lines=24> */
.L_x_9990:
        /* <DEDUP_REMOVED lines=13> */
.L_x_9992:
[----:B------:R-:W-:Y:S05]  /*1e450*/  BSYNC.RECONVERGENT B1 ;  /* 0x0000000000017941 */ /* 0x000fea0003800200 */
.L_x_9991:
        /* <DEDUP_REMOVED lines=43> */
.L_x_9989:
[----:B------:R-:W-:Y:S05]  /*1e710*/  BSYNC.RECONVERGENT B0 ;  /* 0x0000000000007941 */ /* 0x000fea0003800200 */
.L_x_9988:
        /* <DEDUP_REMOVED lines=24> */
.L_x_9995:
        /* <DEDUP_REMOVED lines=13> */
.L_x_9997:
[----:B------:R-:W-:Y:S05]  /*1e970*/  BSYNC.RECONVERGENT B1 ;  /* 0x0000000000017941 */ /* 0x000fea0003800200 */
.L_x_9996:
        /* <DEDUP_REMOVED lines=43> */
.L_x_9994:
[----:B------:R-:W-:Y:S05]  /*1ec30*/  BSYNC.RECONVERGENT B0 ;  /* 0x0000000000007941 */ /* 0x000fea0003800200 */
.L_x_9993:
        /* <DEDUP_REMOVED lines=24> */
.L_x_10000:
        /* <DEDUP_REMOVED lines=13> */
.L_x_10002:
[----:B------:R-:W-:Y:S05]  /*1ee90*/  BSYNC.RECONVERGENT B1 ;  /* 0x0000000000017941 */ /* 0x000fea0003800200 */
.L_x_10001:
        /* <DEDUP_REMOVED lines=43> */
.L_x_9999:
[----:B------:R-:W-:Y:S05]  /*1f150*/  BSYNC.RECONVERGENT B0 ;  /* 0x0000000000007941 */ /* 0x000fea0003800200 */
.L_x_9998:
        /* <DEDUP_REMOVED lines=23> */
.L_x_10005:
        /* <DEDUP_REMOVED lines=13> */
.L_x_10007:
[----:B------:R-:W-:Y:S05]  /*1f3a0*/  BSYNC.RECONVERGENT B1 ;  /* 0x0000000000017941 */ /* 0x000fea0003800200 */
.L_x_10006:
        /* <DEDUP_REMOVED lines=43> */
.L_x_10004:
[----:B------:R-:W-:Y:S05]  /*1f660*/  BSYNC.RECONVERGENT B0 ;  /* 0x0000000000007941 */ /* 0x000fea0003800200 */
.L_x_10003:
        /* <DEDUP_REMOVED lines=23> */
.L_x_10010:
        /* <DEDUP_REMOVED lines=13> */
.L_x_10012:
[----:B------:R-:W-:Y:S05]  /*1f8b0*/  BSYNC.RECONVERGENT B1 ;  /* 0x0000000000017941 */ /* 0x000fea0003800200 */
.L_x_10011:
        /* <DEDUP_REMOVED lines=43> */
.L_x_10009:
[----:B------:R-:W-:Y:S05]  /*1fb70*/  BSYNC.RECONVERGENT B0 ;  /* 0x0000000000007941 */ /* 0x000fea0003800200 */
.L_x_10008:
        /* <DEDUP_REMOVED lines=23> */
.L_x_10015:
        /* <DEDUP_REMOVED lines=13> */
.L_x_10017:
[----:B------:R-:W-:Y:S05]  /*1fdc0*/  BSYNC.RECONVERGENT B1 ;  /* 0x0000000000017941 */ /* 0x000fea0003800200 */
.L_x_10016:
        /* <DEDUP_REMOVED lines=43> */
.L_x_10014:
[----:B------:R-:W-:Y:S05]  /*20080*/  BSYNC.RECONVERGENT B0 ;  /* 0x0000000000007941 */ /* 0x000fea0003800200 */
.L_x_10013:
        /* <DEDUP_REMOVED lines=14> */
.L_x_9977:
[----:B------:R-:W-:Y:S01]  /*20170*/  SEL R181, RZ, 0x1000000, !P5 ;  /* 0x01000000ffb57807 */ /* 0x000fe20006800000 */
[----:B------:R-:W-:Y:S01]  /*20180*/  IMAD.WIDE.U32 R190, R167, 0x10, R138 ;  /* 0x00000010a7be7825 */ /* 0x000fe200078e008a */
[----:B------:R-:W-:Y:S02]  /*20190*/  ISETP.NE.AND P5, PT, R179, RZ, PT ;  /* 0x000000ffb300720c */ /* 0x000fe40003fa5270 */
[----:B------:R-:W-:Y:S02]  /*201a0*/  SEL R179, RZ, 0x10000, !P4 ;  /* 0x00010000ffb37807 */ /* 0x000fe40006000000 */
[----:B------:R-:W-:Y:S01]  /*201b0*/  SEL R182, RZ, 0x100, !P3 ;  /* 0x00000100ffb67807 */ /* 0x000fe20005800000 */
[----:B------:R0:W-:Y:S01]  /*201c0*/  STG.E.128 desc[UR6][R190.64], R128 ;  /* 0x00000080be007986 */ /* 0x0001e2000c101d06 */
[----:B------:R-:W-:Y:S02]  /*201d0*/  ISETP.NE.AND P4, PT, R184, RZ, PT ;  /* 0x000000ffb800720c */ /* 0x000fe40003f85270 */
[----:B------:R-:W-:Y:S01]  /*201e0*/  ISETP.NE.AND P3, PT, R186, RZ, PT ;  /* 0x000000ffba00720c */ /* 0x000fe20003f65270 */
[----:B------:R-:W1:Y:S01]  /*201f0*/  @P1 LDC.64 R184, c[0x0][0x3a0] ;  /* 0x0000e800ffb81b82 */ /* 0x000e620000000a00 */
[----:B------:R-:W-:-:S02]  /*20200*/  ISETP.NE.AND P6, PT, R175, RZ, PT ;  /* 0x000000ffaf00720c */ /* 0x000fc40003fc5270 */
[----:B------:R-:W-:Y:S02]  /*20210*/  SEL R175, RZ, 0x1000000, !P3 ;  /* 0x01000000ffaf7807 */ /* 0x000fe40005800000 */
[----:B------:R-:W-:Y:S02]  /*20220*/  SEL R180, RZ, 0x10000, !P4 ;  /* 0x00010000ffb47807 */ /* 0x000fe40006000000 */
[----:B------:R-:W-:Y:S01]  /*20230*/  SEL R177, RZ, 0x100, !P5 ;  /* 0x00000100ffb17807 */ /* 0x000fe20006800000 */
[----:B------:R-:W2:Y:S01]  /*20240*/  @P0 LDC.64 R186, c[0x0][0x398] ;  /* 0x0000e600ffba0b82 */ /* 0x000ea20000000a00 */
[----:B------:R-:W-:Y:S02]  /*20250*/  LOP3.LUT R182, R182, R181, R179, 0xfe, !PT ;  /* 0x000000b5b6b67212 */ /* 0x000fe400078efeb3 */
[----:B------:R-:W-:Y:S02]  /*20260*/  LOP3.LUT R177, R177, R175, R180, 0xfe, !PT ;  /* 0x000000afb1b17212 */ /* 0x000fe400078efeb4 */
[----:B------:R-:W-:-:S02]  /*20270*/  SEL R181, RZ, 0x1, !P2 ;  /* 0x00000001ffb57807 */ /* 0x000fc40005000000 */
[----:B------:R-:W-:Y:S02]  /*20280*/  SEL R180, RZ, 0x1, !P6 ;  /* 0x00000001ffb47807 */ /* 0x000fe40007000000 */
[----:B------:R-:W-:Y:S01]  /*20290*/  LOP3.LUT R181, R182, R181, RZ, 0xfc, !PT ;  /* 0x000000b5b6b57212 */ /* 0x000fe200078efcff */
[----:B------:R-:W-:Y:S01]  /*202a0*/  IMAD.WIDE.U32 R182, R167, 0x8, R140 ;  /* 0x00000008a7b67825 */ /* 0x000fe200078e008c */
[----:B------:R-:W-:Y:S02]  /*202b0*/  LOP3.LUT R180, R177, R180, RZ, 0xfc, !PT ;  /* 0x000000b4b1b47212 */ /* 0x000fe400078efcff */
[----:B------:R-:W-:-:S03]  /*202c0*/  IADD3 R175, PT, PT, R10, 0x80, RZ ;  /* 0x000000800aaf7810 */ /* 0x000fc60007ffe0ff */
[----:B------:R0:W-:Y:S02]  /*202d0*/  STG.E.64 desc[UR6][R182.64], R180 ;  /* 0x000000b4b6007986 */ /* 0x0001e4000c101b06 */
[----:B------:R-:W-:-:S04]  /*202e0*/  IMAD.WIDE.U32 R188, R175, 0x10, R136 ;  /* 0x00000010afbc7825 */ /* 0x000fc800078e0088 */
[----:B-1----:R-:W-:-:S04]  /*202f0*/  @P1 IMAD.WIDE.U32 R184, R175, 0x10, R184 ;  /* 0x00000010afb81825 */ /* 0x002fc800078e00b8 */
[----:B--2---:R-:W-:Y:S01]  /*20300*/  @P0 IMAD.WIDE.U32 R186, R175, 0x10, R186 ;  /* 0x00000010afba0825 */ /* 0x004fe200078e00ba */
[----:B0-----:R-:W-:Y:S06]  /*20310*/  @!P0 BRA `(.L_x_10018) ;  /* 0x0000000000508947 */ /* 0x001fec0003800000 */
        /* <DEDUP_REMOVED lines=20> */
.L_x_10018:
        /* <DEDUP_REMOVED lines=20> */
.L_x_10022:
        /* <DEDUP_REMOVED lines=13> */
.L_x_10024:
[----:B------:R-:W-:Y:S05]  /*20670*/  BSYNC.RECONVERGENT B1 ;  /* 0x0000000000017941 */ /* 0x000fea0003800200 */
.L_x_10023:
        /* <DEDUP_REMOVED lines=42> */
.L_x_10021:
[----:B------:R-:W-:Y:S05]  /*20920*/  BSYNC.RECONVERGENT B0 ;  /* 0x0000000000007941 */ /* 0x000fea0003800200 */
.L_x_10020:
        /* <DEDUP_REMOVED lines=21> */
.L_x_10027:
        /* <DEDUP_REMOVED lines=13> */
.L_x_10029:
[----:B------:R-:W-:Y:S05]  /*20b50*/  BSYNC.RECONVERGENT B1 ;  /* 0x0000000000017941 */ /* 0x000fea0003800200 */
.L_x_10028:
        /* <DEDUP_REMOVED lines=40> */
[----:B------:R-:W-:Y:S01]  /*20de0*/  MOV R190, R4 ;  /* 0x0000000400be7202 */ /* 0x000fe20000000f00 */
[----:B------:R-:W-:Y:S01]  /*20df0*/  IMAD.MOV.U32 R4, RZ, RZ, RZ ;  /* 0x000000ffff047224 */ /* 0x000fe200078e00ff */
[----:B------:R-:W-:-:S07]  /*20e00*/  LOP3.LUT R16, R34, R2, R5, 0x96, !PT ;  /* 0x0000000222107212 */ /* 0x000fce00078e9605 */
.L_x_10026:
[----:B------:R-:W-:Y:S05]  /*20e10*/  BSYNC.RECONVERGENT B0 ;  /* 0x0000000000007941 */ /* 0x000fea0003800200 */
.L_x_10025:
        /* <DEDUP_REMOVED lines=25> */
.L_x_10032:
        /* <DEDUP_REMOVED lines=13> */
.L_x_10034:
[----:B------:R-:W-:Y:S05]  /*21080*/  BSYNC.RECONVERGENT B1 ;  /* 0x0000000000017941 */ /* 0x000fea0003800200 */
.L_x_10033:
        /* <DEDUP_REMOVED lines=43> */
.L_x_10031:
[----:B------:R-:W-:Y:S05]  /*21340*/  BSYNC.RECONVERGENT B0 ;  /* 0x0000000000007941 */ /* 0x000fea0003800200 */
.L_x_10030:
        /* <DEDUP_REMOVED lines=21> */
.L_x_10037:
        /* <DEDUP_REMOVED lines=13> */
.L_x_10039:
[----:B------:R-:W-:Y:S05]  /*21570*/  BSYNC.RECONVERGENT B1 ;  /* 0x0000000000017941 */ /* 0x000fea0003800200 */
.L_x_10038:
        /* <DEDUP_REMOVED lines=43> */
.L_x_10036:
[----:B------:R-:W-:Y:S05]  /*21830*/  BSYNC.RECONVERGENT B0 ;  /* 0x0000000000007941 */ /* 0x000fea0003800200 */
.L_x_10035:
        /* <DEDUP_REMOVED lines=25> */
.L_x_10042:
        /* <DEDUP_REMOVED lines=13> */
.L_x_10044:
[----:B------:R-:W-:Y:S05]  /*21aa0*/  BSYNC.RECONVERGENT B1 ;  /* 0x0000000000017941 */ /* 0x000fea0003800200 */
.L_x_10043:
        /* <DEDUP_REMOVED lines=43> */
.L_x_10041:
[----:B------:R-:W-:Y:S05]  /*21d60*/  BSYNC.RECONVERGENT B0 ;  /* 0x0000000000007941 */ /* 0x000fea0003800200 */
.L_x_10040:
        /* <DEDUP_REMOVED lines=21> */
.L_x_10047:
        /* <DEDUP_REMOVED lines=13> */
.L_x_10049:
[----:B------:R-:W-:Y:S05]  /*21f90*/  BSYNC.RECONVERGENT B1 ;  /* 0x0000000000017941 */ /* 0x000fea0003800200 */
.L_x_10048:
        /* <DEDUP_REMOVED lines=43> */
.L_x_10046:
[----:B------:R-:W-:Y:S05]  /*22250*/  BSYNC.RECONVERGENT B0 ;  /* 0x0000000000007941 */ /* 0x000fea0003800200 */
.L_x_10045:
        /* <DEDUP_REMOVED lines=10> */
[----:B------:R-:W-:Y:S01]  /*22300*/  SEL R6, RZ, 0x1, P2 ;  /* 0x00000001ff067807 */ /* 0x000fe20001000000 */
[----:B------:R-:W-:Y:S02]  /*22310*/  IMAD.MOV.U32 R3, RZ, RZ, R12 ;  /* 0x000000ffff037224 */ /* 0x000fe400078e000c */
[----:B------:R-:W-:Y:S01]  /*22320*/  @P1 FADD.FTZ R182, R5, R0 ;  /* 0x0000000005b61221 */ /* 0x000fe20000010000 */
[----:B------:R-:W-:Y:S01]  /*22330*/  @!P1 MOV R182, R0 ;  /* 0x0000000000b69202 */ /* 0x000fe20000000f00 */
[----:B------:R-:W-:-:S03]  /*22340*/  IMAD.MOV.U32 R5, RZ, RZ, 0x2 ;  /* 0x00000002ff057424 */ /* 0x000fc600078e00ff */
        /* <DEDUP_REMOVED lines=10> */
.L_x_10052:
        /* <DEDUP_REMOVED lines=13> */
.L_x_10054:
[----:B------:R-:W-:Y:S05]  /*224c0*/  BSYNC.RECONVERGENT B1 ;  /* 0x0000000000017941 */ /* 0x000fea0003800200 */
.L_x_10053:
        /* <DEDUP_REMOVED lines=43> */
.L_x_10051:
[----:B------:R-:W-:Y:S05]  /*22780*/  BSYNC.RECONVERGENT B0 ;  /* 0x0000000000007941 */ /* 0x000fea0003800200 */
.L_x_10050:
        /* <DEDUP_REMOVED lines=21> */
.L_x_10057:
        /* <DEDUP_REMOVED lines=13> */
.L_x_10059:
[----:B------:R-:W-:Y:S05]  /*229b0*/  BSYNC.RECONVERGENT B1 ;  /* 0x0000000000017941 */ /* 0x000fea0003800200 */
.L_x_10058:
        /* <DEDUP_REMOVED lines=43> */
.L_x_10056:
[----:B------:R-:W-:Y:S05]  /*22c70*/  BSYNC.RECONVERGENT B0 ;  /* 0x0000000000007941 */ /* 0x000fea0003800200 */
.L_x_10055:
[----:B------:R-:W-:Y:S01]  /*22c80*/  I2FP.F32.U32 R2, R3 ;  /* 0x0000000300027245 */ /* 0x000fe20000201000 */
[----:B------:R-:W-:Y:S01]  /*22c90*/  HADD2.F32 R3, -RZ, R45.H1_H1 ;  /* 0x3000002dff037230 */ /* 0x000fe20000004100 */
[----:B------:R-:W-:Y:S01]  /*22ca0*/  BSSY.RECONVERGENT B0, `(.L_x_10060) ;  /* 0x0000050000007945 */ /* 0x000fe20003800200 */
[----:B-1----:R-:W-:Y:S02]  /*22cb0*/  @P1 HADD2.F32 R185, -RZ, R41.H1_H1 ;  /* 0x30000029ffb91230 */ /* 0x002fe40000004100 */
        /* <DEDUP_REMOVED lines=21> */
.L_x_10062:
        /* <DEDUP_REMOVED lines=13> */
.L_x_10064:
[----:B------:R-:W-:Y:S05]  /*22ee0*/  BSYNC.RECONVERGENT B1 ;  /* 0x0000000000017941 */ /* 0x000fea0003800200 */
.L_x_10063:
        /* <DEDUP_REMOVED lines=43> */
.L_x_10061:
[----:B------:R-:W-:Y:S05]  /*231a0*/  BSYNC.RECONVERGENT B0 ;  /* 0x0000000000007941 */ /* 0x000fea0003800200 */
.L_x_10060:
        /* <DEDUP_REMOVED lines=20> */
.L_x_10067:
        /* <DEDUP_REMOVED lines=13> */
.L_x_10069:
[----:B------:R-:W-:Y:S05]  /*233c0*/  BSYNC.RECONVERGENT B1 ;  /* 0x0000000000017941 */ /* 0x000fea0003800200 */
.L_x_10068:
        /* <DEDUP_REMOVED lines=43> */
.L_x_10066:
[----:B------:R-:W-:Y:S05]  /*23680*/  BSYNC.RECONVERGENT B0 ;  /* 0x0000000000007941 */ /* 0x000fea0003800200 */
.L_x_10065:
        /* <DEDUP_REMOVED lines=26> */
.L_x_10072:
        /* <DEDUP_REMOVED lines=13> */
.L_x_10074:
[----:B------:R-:W-:Y:S05]  /*23900*/  BSYNC.RECONVERGENT B1 ;  /* 0x0000000000017941 */ /* 0x000fea0003800200 */
.L_x_10073:
        /* <DEDUP_REMOVED lines=43> */
.L_x_10071:
[----:B------:R-:W-:Y:S05]  /*23bc0*/  BSYNC.RECONVERGENT B0 ;  /* 0x0000000000007941 */ /* 0x000fea0003800200 */
.L_x_10070:
        /* <DEDUP_REMOVED lines=20> */
.L_x_10077:
        /* <DEDUP_REMOVED lines=13> */
.L_x_10079:
[----:B------:R-:W-:Y:S05]  /*23de0*/  BSYNC.RECONVERGENT B1 ;  /* 0x0000000000017941 */ /* 0x000fea0003800200 */
.L_x_10078:
        /* <DEDUP_REMOVED lines=43> */
.L_x_10076:
[----:B------:R-:W-:Y:S05]  /*240a0*/  BSYNC.RECONVERGENT B0 ;  /* 0x0000000000007941 */ /* 0x000fea0003800200 */
.L_x_10075:
        /* <DEDUP_REMOVED lines=25> */
.L_x_10082:
        /* <DEDUP_REMOVED lines=13> */
.L_x_10084:
[----:B------:R-:W-:Y:S05]  /*24310*/  BSYNC.RECONVERGENT B1 ;  /* 0x0000000000017941 */ /* 0x000fea0003800200 */
.L_x_10083:
        /* <DEDUP_REMOVED lines=43> */
.L_x_10081:
[----:B------:R-:W-:Y:S05]  /*245d0*/  BSYNC.RECONVERGENT B0 ;  /* 0x0000000000007941 */ /* 0x000fea0003800200 */
.L_x_10080:
        /* <DEDUP_REMOVED lines=20> */
.L_x_10087:
        /* <DEDUP_REMOVED lines=13> */
.L_x_10089:
[----:B------:R-:W-:Y:S05]  /*247f0*/  BSYNC.RECONVERGENT B1 ;  /* 0x0000000000017941 */ /* 0x000fea0003800200 */
.L_x_10088:
        /* <DEDUP_REMOVED lines=43> */
.L_x_10086:
[----:B------:R-:W-:Y:S05]  /*24ab0*/  BSYNC.RECONVERGENT B0 ;  /* 0x0000000000007941 */ /* 0x000fea0003800200 */
.L_x_10085:
        /* <DEDUP_REMOVED lines=26> */
.L_x_10092:
        /* <DEDUP_REMOVED lines=13> */
.L_x_10094:
[----:B------:R-:W-:Y:S05]  /*24d30*/  BSYNC.RECONVERGENT B1 ;  /* 0x0000000000017941 */ /* 0x000fea0003800200 */
.L_x_10093:
        /* <DEDUP_REMOVED lines=43> */
.L_x_10091:
[----:B------:R-:W-:Y:S05]  /*24ff0*/  BSYNC.RECONVERGENT B0 ;  /* 0x0000000000007941 */ /* 0x000fea0003800200 */
.L_x_10090:
        /* <DEDUP_REMOVED lines=20> */
.L_x_10097:
        /* <DEDUP_REMOVED lines=15> */
.L_x_10099:
[----:B------:R-:W-:Y:S05]  /*25230*/  BSYNC.RECONVERGENT B1 ;  /* 0x0000000000017941 */ /* 0x000fea0003800200 */
.L_x_10098:
        /* <DEDUP_REMOVED lines=43> */
.L_x_10096:
[----:B------:R-:W-:Y:S05]  /*254f0*/  BSYNC.RECONVERGENT B0 ;  /* 0x0000000000007941 */ /* 0x000fea0003800200 */
.L_x_10095:
[----:B------:R-:W-:Y:S01]  /*25500*/  I2FP.F32.U32 R128, R129 ;  /* 0x0000008100807245 */ /* 0x000fe20000201000 */
[----:B------:R-:W-:Y:S02]  /*25510*/  HADD2.F32 R129, -RZ, R47.H1_H1 ;  /* 0x3000002fff817230 */ /* 0x000fe40000004100 */
        /* <DEDUP_REMOVED lines=13> */
[----:B------:R-:W-:-:S02]  /*255f0*/  PRMT R128, R194, 0x5410, R196 ;  /* 0x00005410c2807816 */ /* 0x000fc400000000c4 */
[----:B------:R-:W-:Y:S01]  /*25600*/  PRMT R131, R197, 0x5410, R131 ;  /* 0x00005410c5837816 */ /* 0x000fe20000000083 */
[----:B------:R-:W-:Y:S06]  /*25610*/  BRA `(.L_x_10100) ;  /* 0x0000002800487947 */ /* 0x000fec0003800000 */
.L_x_10019:
        /* <DEDUP_REMOVED lines=16> */
.L_x_10103:
[----:B------:R-:W-:Y:S01]  /*25720*/  VIADD R17, R17, 0x1 ;  /* 0x0000000111117836 */ /* 0x000fe20000000000 */
[----:B------:R-:W-:Y:S03]  /*25730*/  BSSY.RECONVERGENT B1, `(.L_x_10104) ;  /* 0x000000c000017945 */ /* 0x000fe60003800200 */
[C---:B-1----:R-:W-:Y:S01]  /*25740*/  IMAD.WIDE.U32 R184, R17.reuse, -0x2daee0ad, RZ ;  /* 0xd2511f5311b87825 */ /* 0x042fe200078e00ff */
        /* <DEDUP_REMOVED lines=10> */
.L_x_10105:
[----:B------:R-:W-:Y:S05]  /*257f0*/  BSYNC.RECONVERGENT B1 ;  /* 0x0000000000017941 */ /* 0x000fea0003800200 */
.L_x_10104:
        /* <DEDUP_REMOVED lines=42> */
.L_x_10102:
[----:B------:R-:W-:Y:S05]  /*25aa0*/  BSYNC.RECONVERGENT B0 ;  /* 0x0000000000007941 */ /* 0x000fea0003800200 */
.L_x_10101:
[----:B------:R-:W-:Y:S01]  /*25ab0*/  I2FP.F32.U32 R178, R177 ;  /* 0x000000b100b27245 */ /* 0x000fe20000201000 */
[----:B-----5:R-:W-:Y:S01]  /*25ac0*/  HADD2.F32 R177, -RZ, R128.H0_H0 ;  /* 0x20000080ffb17230 */ /* 0x020fe20000004100 */
[----:B------:R-:W-:Y:S01]  /*25ad0*/  ISETP.NE.AND P3, PT, R180, 0x1, PT ;  /* 0x00000001b400780c */ /* 0x000fe20003f65270 */
[----:B------:R-:W-:Y:S01]  /*25ae0*/  BSSY.RECONVERGENT B0, `(.L_x_10106) ;  /* 0x000004e000007945 */ /* 0x000fe20003800200 */
[----:B------:R-:W-:Y:S02]  /*25af0*/  HFMA2 R181, -RZ, RZ, 0, 1.1920928955078125e-07 ;  /* 0x00000002ffb57431 */ /* 0x000fe400000001ff */
        /* <DEDUP_REMOVED lines=19> */
.L_x_10108:
[----:B------:R-:W-:Y:S01]  /*25c30*/  IADD3 R17, PT, PT, R17, 0x1, RZ ;  /* 0x0000000111117810 */ /* 0x000fe20007ffe0ff */
[----:B------:R-:W-:Y:S03]  /*25c40*/  BSSY.RECONVERGENT B1, `(.L_x_10109) ;  /* 0x000000c000017945 */ /* 0x000fe60003800200 */
[C---:B------:R-:W-:Y:S01]  /*25c50*/  ISETP.NE.AND P2, PT, R17.reuse, RZ, PT ;  /* 0x000000ff1100720c */ /* 0x040fe20003f45270 */
[----:B-1----:R-:W-:-:S12]  /*25c60*/  IMAD.WIDE.U32 R184, R17, -0x2daee0ad, RZ ;  /* 0xd2511f5311b87825 */ /* 0x002fd800078e00ff */
        /* <DEDUP_REMOVED lines=9> */
.L_x_10110:
[----:B------:R-:W-:Y:S05]  /*25d00*/  BSYNC.RECONVERGENT B1 ;  /* 0x0000000000017941 */ /* 0x000fea0003800200 */
.L_x_10109:
        /* <DEDUP_REMOVED lines=43> */
.L_x_10107:
[----:B------:R-:W-:Y:S05]  /*25fc0*/  BSYNC.RECONVERGENT B0 ;  /* 0x0000000000007941 */ /* 0x000fea0003800200 */
.L_x_10106:
[----:B------:R-:W-:Y:S01]  /*25fd0*/  I2FP.F32.U32 R178, R179 ;  /* 0x000000b300b27245 */ /* 0x000fe20000201000 */
[----:B------:R-:W-:Y:S01]  /*25fe0*/  HADD2.F32 R179, -RZ, R128.H1_H1 ;  /* 0x30000080ffb37230 */ /* 0x000fe20000004100 */
[----:B------:R-:W-:Y:S01]  /*25ff0*/  ISETP.NE.AND P3, PT, R181, 0x1, PT ;  /* 0x00000001b500780c */ /* 0x000fe20003f65270 */
[----:B------:R-:W-:Y:S01]  /*26000*/  @P1 HADD2.F32 R128, -RZ, R40.H1_H1 ;  /* 0x30000028ff801230 */ /* 0x000fe20000004100 */
[----:B------:R-:W-:Y:S01]  /*26010*/  BSSY.RECONVERGENT B0, `(.L_x_10111) ;  /* 0x000004d000007945 */ /* 0x000fe20003800200 */
[----:B------:R-:W-:Y:S01]  /*26020*/  FFMA.FTZ R178, R178, R39, 1.1641532182693481445e-10 ;  /* 0x2f000000b2b27423 */ /* 0x000fe20000010027 */
[----:B------:R-:W-:-:S04]  /*26030*/  FMUL.FTZ R179, R179, R132 ;  /* 0x00000084b3b37220 */ /* 0x000fc80000410000 */
[----:B------:R-:W-:Y:S01]  /*26040*/  FSETP.GTU.FTZ.AND P2, PT, R178, R133, PT ;  /* 0x00000085b200720b */ /* 0x000fe20003f5c000 */
[----:B------:R-:W-:-:S03]  /*26050*/  IMAD.MOV.U32 R178, RZ, RZ, 0x2 ;  /* 0x00000002ffb27424 */ /* 0x000fc600078e00ff */
        /* <DEDUP_REMOVED lines=15> */
.L_x_10113:
        /* <DEDUP_REMOVED lines=13> */
.L_x_10115:
[----:B------:R-:W-:Y:S05]  /*26220*/  BSYNC.RECONVERGENT B1 ;  /* 0x0000000000017941 */ /* 0x000fea0003800200 */
.L_x_10114:
        /* <DEDUP_REMOVED lines=43> */
.L_x_10112:
[----:B------:R-:W-:Y:S05]  /*264e0*/  BSYNC.RECONVERGENT B0 ;  /* 0x0000000000007941 */ /* 0x000fea0003800200 */
.L_x_10111:
        /* <DEDUP_REMOVED lines=10> */
[----:B------:R-:W-:Y:S01]  /*26590*/  IMAD.MOV.U32 R179, RZ, RZ, 0x2 ;  /* 0x00000002ffb37424 */ /* 0x000fe200078e00ff */
        /* <DEDUP_REMOVED lines=13> */
.L_x_10118:
[----:B------:R-:W-:Y:S01]  /*26670*/  VIADD R17, R17, 0x1 ;  /* 0x0000000111117836 */ /* 0x000fe20000000000 */
[----:B------:R-:W-:Y:S03]  /*26680*/  BSSY.RECONVERGENT B1, `(.L_x_10119) ;  /* 0x000000c000017945 */ /* 0x000fe60003800200 */
[C---:B-1----:R-:W-:Y:S01]  /*26690*/  IMAD.WIDE.U32 R186, R17.reuse, -0x2daee0ad, RZ ;  /* 0xd2511f5311ba7825 */ /* 0x042fe200078e00ff */
        /* <DEDUP_REMOVED lines=10> */
.L_x_10120:
[----:B------:R-:W-:Y:S05]  /*26740*/  BSYNC.RECONVERGENT B1 ;  /* 0x0000000000017941 */ /* 0x000fea0003800200 */
.L_x_10119:
        /* <DEDUP_REMOVED lines=43> */
.L_x_10117:
[----:B------:R-:W-:Y:S05]  /*26a00*/  BSYNC.RECONVERGENT B0 ;  /* 0x0000000000007941 */ /* 0x000fea0003800200 */
.L_x_10116:
        /* <DEDUP_REMOVED lines=9> */
[----:B-1----:R-:W-:Y:S01]  /*26aa0*/  FSEL R185, R129, RZ, !P3 ;  /* 0x000000ff81b97208 */ /* 0x002fe20005800000 */
        /* <DEDUP_REMOVED lines=14> */
.L_x_10123:
        /* <DEDUP_REMOVED lines=13> */
.L_x_10125:
[----:B------:R-:W-:Y:S05]  /*26c60*/  BSYNC.RECONVERGENT B1 ;  /* 0x0000000000017941 */ /* 0x000fea0003800200 */
.L_x_10124:
        /* <DEDUP_REMOVED lines=43> */
.L_x_10122:
[----:B------:R-:W-:Y:S05]  /*26f20*/  BSYNC.RECONVERGENT B0 ;  /* 0x0000000000007941 */ /* 0x000fea0003800200 */
.L_x_10121:
        /* <DEDUP_REMOVED lines=23> */
.L_x_10128:
        /* <DEDUP_REMOVED lines=13> */
.L_x_10130:
[----:B------:R-:W-:Y:S05]  /*27170*/  BSYNC.RECONVERGENT B1 ;  /* 0x0000000000017941 */ /* 0x000fea0003800200 */
.L_x_10129:
        /* <DEDUP_REMOVED lines=43> */
.L_x_10127:
[----:B------:R-:W-:Y:S05]  /*27430*/  BSYNC.RECONVERGENT B0 ;  /* 0x0000000000007941 */ /* 0x000fea0003800200 */
.L_x_10126:
        /* <DEDUP_REMOVED lines=23> */
.L_x_10133:
        /* <DEDUP_REMOVED lines=13> */
.L_x_10135:
[----:B------:R-:W-:Y:S05]  /*27680*/  BSYNC.RECONVERGENT B1 ;  /* 0x0000000000017941 */ /* 0x000fea0003800200 */
.L_x_10134:
        /* <DEDUP_REMOVED lines=43> */
.L_x_10132:
[----:B------:R-:W-:Y:S05]  /*27940*/  BSYNC.RECONVERGENT B0 ;  /* 0x0000000000007941 */ /* 0x000fea0003800200 */
.L_x_10131:
        /* <DEDUP_REMOVED lines=23> */
.L_x_10138:
        /* <DEDUP_REMOVED lines=13> */
.L_x_10140:
[----:B------:R-:W-:Y:S05]  /*27b90*/  BSYNC.RECONVERGENT B1 ;  /* 0x0000000000017941 */ /* 0x000fea0003800200 */
.L_x_10139:
        /* <DEDUP_REMOVED lines=43> */
.L_x_10137:
[----:B------:R-:W-:Y:S05]  /*27e50*/  BSYNC.RECONVERGENT B0 ;  /* 0x0000000000007941 */ /* 0x000fea0003800200 */
.L_x_10136:
        /* <DEDUP_REMOVED lines=14> */
.L_x_10100:
[----:B------:R-:W-:Y:S01]  /*27f40*/  SEL R189, RZ, 0x1000000, !P5 ;  /* 0x01000000ffbd7807 */ /* 0x000fe20006800000 */
[----:B------:R-:W-:Y:S01]  /*27f50*/  IMAD.WIDE.U32 R198, R175, 0x10, R138 ;  /* 0x00000010afc67825 */ /* 0x000fe200078e008a */
[----:B------:R-:W-:Y:S02]  /*27f60*/  SEL R181, RZ, 0x10000, !P4 ;  /* 0x00010000ffb57807 */ /* 0x000fe40006000000 */
[----:B------:R-:W-:Y:S02]  /*27f70*/  SEL R196, RZ, 0x100, !P3 ;  /* 0x00000100ffc47807 */ /* 0x000fe40005800000 */
[----:B------:R-:W-:Y:S01]  /*27f80*/  ISETP.NE.AND P5, PT, R192, RZ, PT ;  /* 0x000000ffc000720c */ /* 0x000fe20003fa5270 */
        /* <DEDUP_REMOVED lines=9> */
[----:B------:R-:W-:Y:S01]  /*28020*/  LOP3.LUT R196, R196, R189, R181, 0xfe, !PT ;  /* 0x000000bdc4c47212 */ /* 0x000fe200078efeb5 */
[----:B------:R-:W-:Y:S01]  /*28030*/  VIADD R189, R10, 0xa0 ;  /* 0x000000a00abd7836 */ /* 0x000fe20000000000 */
[----:B------:R-:W-:Y:S02]  /*28040*/  LOP3.LUT R178, R178, R180, R179, 0xfe, !PT ;  /* 0x000000b4b2b27212 */ /* 0x000fe400078efeb3 */
[----:B------:R-:W-:-:S02]  /*28050*/  SEL R181, RZ, 0x1, !P6 ;  /* 0x00000001ffb57807 */ /* 0x000fc40007000000 */
[----:B------:R-:W-:Y:S02]  /*28060*/  SEL R179, RZ, 0x1, !P2 ;  /* 0x00000001ffb37807 */ /* 0x000fe40005000000 */
[----:B------:R-:W-:Y:S01]  /*28070*/  LOP3.LUT R178, R178, R181, RZ, 0xfc, !PT ;  /* 0x000000b5b2b27212 */ /* 0x000fe200078efcff */
[----:B------:R-:W-:Y:S01]  /*28080*/  IMAD.WIDE.U32 R180, R175, 0x8, R140 ;  /* 0x00000008afb47825 */ /* 0x000fe200078e008c */
[----:B------:R-:W-:-:S03]  /*28090*/  LOP3.LUT R179, R196, R179, RZ, 0xfc, !PT ;  /* 0x000000b3c4b37212 */ /* 0x000fc600078efcff */
[C---:B------:R-:W-:Y:S02]  /*280a0*/  IMAD.WIDE.U32 R196, R189.reuse, 0x10, R136 ;  /* 0x00000010bdc47825 */ /* 0x040fe400078e0088 */
[----:B------:R0:W-:Y:S02]  /*280b0*/  STG.E.64 desc[UR6][R180.64], R178 ;  /* 0x000000b2b4007986 */ /* 0x0001e4000c101b06 */
[----:B-1----:R-:W-:-:S04]  /*280c0*/  @P1 IMAD.WIDE.U32 R192, R189, 0x10, R192 ;  /* 0x00000010bdc01825 */ /* 0x002fc800078e00c0 */
[----:B--2---:R-:W-:Y:S01]  /*280d0*/  @P0 IMAD.WIDE.U32 R194, R189, 0x10, R194 ;  /* 0x00000010bdc20825 */ /* 0x004fe200078e00c2 */
[----:B0-----:R-:W-:Y:S06]  /*280e0*/  @!P0 BRA `(.L_x_10141) ;  /* 0x0000000000508947 */ /* 0x001fec0003800000 */
        /* <DEDUP_REMOVED lines=20> */
.L_x_10141:
        /* <DEDUP_REMOVED lines=20> */
.L_x_10145:
        /* <DEDUP_REMOVED lines=13> */
.L_x_10147:
[----:B------:R-:W-:Y:S05]  /*28440*/  BSYNC.RECONVERGENT B1 ;  /* 0x0000000000017941 */ /* 0x000fea0003800200 */
.L_x_10146:
        /* <DEDUP_REMOVED lines=42> */
.L_x_10144:
[----:B------:R-:W-:Y:S05]  /*286f0*/  BSYNC.RECONVERGENT B0 ;  /* 0x0000000000007941 */ /* 0x000fea0003800200 */
.L_x_10143:
[----:B------:R-:W-:Y:S01]  /*28700*/  I2FP.F32.U32 R0, R0 ;  /* 0x0000000000007245 */ /* 0x000fe20000201000 */
[----:B-----5:R-:W-:Y:S01]  /*28710*/  HADD2.F32 R3, -RZ, R128.H0_H0 ;  /* 0x20000080ff037230 */ /* 0x020fe20000004100 */
        /* <DEDUP_REMOVED lines=20> */
.L_x_10150:
        /* <DEDUP_REMOVED lines=13> */
.L_x_10152:
[----:B------:R-:W-:Y:S05]  /*28930*/  BSYNC.RECONVERGENT B1 ;  /* 0x0000000000017941 */ /* 0x000fea0003800200 */
.L_x_10151:
        /* <DEDUP_REMOVED lines=43> */
.L_x_10149:
[----:B------:R-:W-:Y:S05]  /*28bf0*/  BSYNC.RECONVERGENT B0 ;  /* 0x0000000000007941 */ /* 0x000fea0003800200 */
.L_x_10148:
        /* <DEDUP_REMOVED lines=15> */
[----:B-1----:R-:W-:Y:S01]  /*28cf0*/  F2FP.F16.F32.PACK_AB R197, RZ, R190 ;  /* 0x000000beffc5723e */ /* 0x002fe200000000ff */
        /* <DEDUP_REMOVED lines=9> */
.L_x_10155:
        /* <DEDUP_REMOVED lines=13> */
.L_x_10157:
[----:B------:R-:W-:Y:S05]  /*28e60*/  BSYNC.RECONVERGENT B1 ;  /* 0x0000000000017941 */ /* 0x000fea0003800200 */
.L_x_10156:
        /* <DEDUP_REMOVED lines=43> */
.L_x_10154:
[----:B------:R-:W-:Y:S05]  /*29120*/  BSYNC.RECONVERGENT B0 ;  /* 0x0000000000007941 */ /* 0x000fea0003800200 */
.L_x_10153:
        /* <DEDUP_REMOVED lines=22> */
.L_x_10160:
        /* <DEDUP_REMOVED lines=13> */
.L_x_10162:
[----:B------:R-:W-:Y:S05]  /*29360*/  BSYNC.RECONVERGENT B1 ;  /* 0x0000000000017941 */ /* 0x000fea0003800200 */
.L_x_10161:
        /* <DEDUP_REMOVED lines=43> */
.L_x_10159:
[----:B------:R-:W-:Y:S05]  /*29620*/  BSYNC.RECONVERGENT B0 ;  /* 0x0000000000007941 */ /* 0x000fea0003800200 */
.L_x_10158:
        /* <DEDUP_REMOVED lines=25> */
.L_x_10165:
        /* <DEDUP_REMOVED lines=13> */
.L_x_10167:
[----:B------:R-:W-:Y:S05]  /*29890*/  BSYNC.RECONVERGENT B1 ;  /* 0x0000000000017941 */ /* 0x000fea0003800200 */
.L_x_10166:
        /* <DEDUP_REMOVED lines=43> */
.L_x_10164:
[----:B------:R-:W-:Y:S05]  /*29b50*/  BSYNC.RECONVERGENT B0 ;  /* 0x0000000000007941 */ /* 0x000fea0003800200 */
.L_x_10163:
[----:B------:R-:W-:Y:S01]  /*29b60*/  I2FP.F32.U32 R0, R0 ;  /* 0x0000000000007245 */ /* 0x000fe20000201000 */
[----:B------:R-:W-:Y:S01]  /*29b70*/  HADD2.F32 R3, -RZ, R129.H0_H0 ;  /* 0x20000081ff037230 */ /* 0x000fe20000004100 */
        /* <DEDUP_REMOVED lines=20> */
.L_x_10170:
        /* <DEDUP_REMOVED lines=13> */
.L_x_10172:
[----:B------:R-:W-:Y:S05]  /*29d90*/  BSYNC.RECONVERGENT B1 ;  /* 0x0000000000017941 */ /* 0x000fea0003800200 */
.L_x_10171:
        /* <DEDUP_REMOVED lines=43> */
.L_x_10169:
[----:B------:R-:W-:Y:S05]  /*2a050*/  BSYNC.RECONVERGENT B0 ;  /* 0x0000000000007941 */ /* 0x000fea0003800200 */
.L_x_10168:
        /* <DEDUP_REMOVED lines=11> */
[----:B------:R-:W-:Y:S01]  /*2a110*/  SEL R6, RZ, 0x1, P2 ;  /* 0x00000001ff067807 */ /* 0x000fe20001000000 */
[----:B------:R-:W-:Y:S02]  /*2a120*/  IMAD.MOV.U32 R3, RZ, RZ, R12 ;  /* 0x000000ffff037224 */ /* 0x000fe400078e000c */
        /* <DEDUP_REMOVED lines=12> */
.L_x_10175:
        /* <DEDUP_REMOVED lines=13> */
.L_x_10177:
[----:B------:R-:W-:Y:S05]  /*2a2c0*/  BSYNC.RECONVERGENT B1 ;  /* 0x0000000000017941 */ /* 0x000fea0003800200 */
.L_x_10176:
        /* <DEDUP_REMOVED lines=43> */
.L_x_10174:
[----:B------:R-:W-:Y:S05]  /*2a580*/  BSYNC.RECONVERGENT B0 ;  /* 0x0000000000007941 */ /* 0x000fea0003800200 */
.L_x_10173:
        /* <DEDUP_REMOVED lines=22> */
.L_x_10180:
        /* <DEDUP_REMOVED lines=13> */
.L_x_10182:
[----:B------:R-:W-:Y:S05]  /*2a7c0*/  BSYNC.RECONVERGENT B1 ;  /* 0x0000000000017941 */ /* 0x000fea0003800200 */
.L_x_10181:
        /* <DEDUP_REMOVED lines=43> */
.L_x_10179:
[----:B------:R-:W-:Y:S05]  /*2aa80*/  BSYNC.RECONVERGENT B0 ;  /* 0x0000000000007941 */ /* 0x000fea0003800200 */
.L_x_10178:
        /* <DEDUP_REMOVED lines=10> */
[----:B------:R-:W-:-:S03]  /*2ab30*/  MOV R3, R12 ;  /* 0x0000000c00037202 */ /* 0x000fc60000000f00 */
        /* <DEDUP_REMOVED lines=14> */
.L_x_10185:
        /* <DEDUP_REMOVED lines=13> */
.L_x_10187:
[----:B------:R-:W-:Y:S05]  /*2acf0*/  BSYNC.RECONVERGENT B1 ;  /* 0x0000000000017941 */ /* 0x000fea0003800200 */
.L_x_10186:
        /* <DEDUP_REMOVED lines=43> */
.L_x_10184:
[----:B------:R-:W-:Y:S05]  /*2afb0*/  BSYNC.RECONVERGENT B0 ;  /* 0x0000000000007941 */ /* 0x000fea0003800200 */
.L_x_10183:
        /* <DEDUP_REMOVED lines=20> */
.L_x_10190:
        /* <DEDUP_REMOVED lines=13> */
.L_x_10192:
[----:B------:R-:W-:Y:S05]  /*2b1d0*/  BSYNC.RECONVERGENT B1 ;  /* 0x0000000000017941 */ /* 0x000fea0003800200 */
.L_x_10191:
        /* <DEDUP_REMOVED lines=43> */
.L_x_10189:
[----:B------:R-:W-:Y:S05]  /*2b490*/  BSYNC.RECONVERGENT B0 ;  /* 0x0000000000007941 */ /* 0x000fea0003800200 */
.L_x_10188:
        /* <DEDUP_REMOVED lines=26> */
.L_x_10195:
        /* <DEDUP_REMOVED lines=13> */
.L_x_10197:
[----:B------:R-:W-:Y:S05]  /*2b710*/  BSYNC.RECONVERGENT B1 ;  /* 0x0000000000017941 */ /* 0x000fea0003800200 */
.L_x_10196:
        /* <DEDUP_REMOVED lines=43> */
.L_x_10194:
[----:B------:R-:W-:Y:S05]  /*2b9d0*/  BSYNC.RECONVERGENT B0 ;  /* 0x0000000000007941 */ /* 0x000fea0003800200 */
.L_x_10193:
        /* <DEDUP_REMOVED lines=20> */
.L_x_10200:
        /* <DEDUP_REMOVED lines=13> */
.L_x_10202:
[----:B------:R-:W-:Y:S05]  /*2bbf0*/  BSYNC.RECONVERGENT B1 ;  /* 0x0000000000017941 */ /* 0x000fea0003800200 */
.L_x_10201:
        /* <DEDUP_REMOVED lines=43> */
.L_x_10199:
[----:B------:R-:W-:Y:S05]  /*2beb0*/  BSYNC.RECONVERGENT B0 ;  /* 0x0000000000007941 */ /* 0x000fea0003800200 */
.L_x_10198:
        /* <DEDUP_REMOVED lines=25> */
.L_x_10205:
        /* <DEDUP_REMOVED lines=13> */
.L_x_10207:
[----:B------:R-:W-:Y:S05]  /*2c120*/  BSYNC.RECONVERGENT B1 ;  /* 0x0000000000017941 */ /* 0x000fea0003800200 */
.L_x_10206:
        /* <DEDUP_REMOVED lines=43> */
.L_x_10204:
[----:B------:R-:W-:Y:S05]  /*2c3e0*/  BSYNC.RECONVERGENT B0 ;  /* 0x0000000000007941 */ /* 0x000fea0003800200 */
.L_x_10203:
        /* <DEDUP_REMOVED lines=20> */
.L_x_10210:
        /* <DEDUP_REMOVED lines=13> */
.L_x_10212:
[----:B------:R-:W-:Y:S05]  /*2c600*/  BSYNC.RECONVERGENT B1 ;  /* 0x0000000000017941 */ /* 0x000fea0003800200 */
.L_x_10211:
        /* <DEDUP_REMOVED lines=43> */
.L_x_10209:
[----:B------:R-:W-:Y:S05]  /*2c8c0*/  BSYNC.RECONVERGENT B0 ;  /* 0x0000000000007941 */ /* 0x000fea0003800200 */
.L_x_10208:
        /* <DEDUP_REMOVED lines=26> */
.L_x_10215:
        /* <DEDUP_REMOVED lines=13> */
.L_x_10217:
[----:B------:R-:W-:Y:S05]  /*2cb40*/  BSYNC.RECONVERGENT B1 ;  /* 0x0000000000017941 */ /* 0x000fea0003800200 */
.L_x_10216:
        /* <DEDUP_REMOVED lines=43> */
.L_x_10214:
[----:B------:R-:W-:Y:S05]  /*2ce00*/  BSYNC.RECONVERGENT B0 ;  /* 0x0000000000007941 */ /* 0x000fea0003800200 */
.L_x_10213:
        /* <DEDUP_REMOVED lines=20> */
.L_x_10220:
        /* <DEDUP_REMOVED lines=15> */
.L_x_10222:
[----:B------:R-:W-:Y:S05]  /*2d040*/  BSYNC.RECONVERGENT B1 ;  /* 0x0000000000017941 */ /* 0x000fea0003800200 */
.L_x_10221:
        /* <DEDUP_REMOVED lines=43> */
.L_x_10219:
[----:B------:R-:W-:Y:S05]  /*2d300*/  BSYNC.RECONVERGENT B0 ;  /* 0x0000000000007941 */ /* 0x000fea0003800200 */
.L_x_10218:
        /* <DEDUP_REMOVED lines=15> */
[----:B------:R-:W-:-:S02]  /*2d400*/  PRMT R128, R197, 0x5410, R200 ;  /* 0x00005410c5807816 */ /* 0x000fc400000000c8 */
[----:B------:R-:W-:Y:S01]  /*2d410*/  PRMT R131, R201, 0x5410, R131 ;  /* 0x00005410c9837816 */ /* 0x000fe20000000083 */
[----:B------:R-:W-:Y:S06]  /*2d420*/  BRA `(.L_x_10223) ;  /* 0x0000002800587947 */ /* 0x000fec0003800000 */
.L_x_10142:
        /* <DEDUP_REMOVED lines=16> */
.L_x_10226:
        /* <DEDUP_REMOVED lines=13> */
.L_x_10228:
[----:B------:R-:W-:Y:S05]  /*2d600*/  BSYNC.RECONVERGENT B1 ;  /* 0x0000000000017941 */ /* 0x000fea0003800200 */
.L_x_10227:
        /* <DEDUP_REMOVED lines=42> */
.L_x_10225:
[----:B------:R-:W-:Y:S05]  /*2d8b0*/  BSYNC.RECONVERGENT B0 ;  /* 0x0000000000007941 */ /* 0x000fea0003800200 */
.L_x_10224:
[----:B------:R-:W-:Y:S01]  /*2d8c0*/  I2FP.F32.U32 R178, R178 ;  /* 0x000000b200b27245 */ /* 0x000fe20000201000 */
[----:B-----5:R-:W-:Y:S01]  /*2d8d0*/  HADD2.F32 R179, -RZ, R128.H0_H0 ;  /* 0x20000080ffb37230 */ /* 0x020fe20000004100 */
[----:B------:R-:W-:Y:S01]  /*2d8e0*/  ISETP.NE.AND P3, PT, R180, 0x1, PT ;  /* 0x00000001b400780c */ /* 0x000fe20003f65270 */
[----:B------:R-:W-:Y:S01]  /*2d8f0*/  @P1 HADD2.F32 R181, -RZ, R40.H0_H0 ;  /* 0x20000028ffb51230 */ /* 0x000fe20000004100 */
[----:B------:R-:W-:Y:S01]  /*2d900*/  LOP3.LUT R20, R20, 0xffffffef, RZ, 0xc0, !PT ;  /* 0xffffffef14147812 */ /* 0x000fe200078ec0ff */
[----:B------:R-:W-:Y:S01]  /*2d910*/  FFMA.FTZ R178, R178, R39, 1.1641532182693481445e-10 ;  /* 0x2f000000b2b27423 */ /* 0x000fe20000010027 */
[----:B------:R-:W-:Y:S01]  /*2d920*/  FMUL.FTZ R179, R179, R132 ;  /* 0x00000084b3b37220 */ /* 0x000fe20000410000 */
[----:B------:R-:W-:Y:S01]  /*2d930*/  BSSY.RECONVERGENT B0, `(.L_x_10229) ;  /* 0x000004b000007945 */ /* 0x000fe20003800200 */
[----:B------:R-:W-:Y:S02]  /*2d940*/  IMAD.MOV.U32 R191, RZ, RZ, 0x2 ;  /* 0x00000002ffbf7424 */ /* 0x000fe400078e00ff */
[----:B------:R-:W-:-:S04]  /*2d950*/  FSETP.GTU.FTZ.AND P2, PT, R178, R133, PT ;  /* 0x00000085b200720b */ /* 0x000fc80003f5c000 */
[----:B------:R-:W-:Y:S02]  /*2d960*/  FSEL R190, R179, RZ, !P2 ;  /* 0x000000ffb3be7208 */ /* 0x000fe40005000000 */
[----:B------:R-:W-:Y:S02]  /*2d970*/  PLOP3.LUT P2, PT, P2, PT, PT, 0x8, 0x80 ;  /* 0x000000000080781c */ /* 0x000fe4000174e170 */
[----:B------:R-:W-:Y:S01]  /*2d980*/  MOV R179, R12 ;  /* 0x0000000c00b37202 */ /* 0x000fe20000000f00 */
[----:B------:R-:W-:-:S05]  /*2d990*/  @P1 FADD.FTZ R190, R181, R190 ;  /* 0x000000beb5be1221 */ /* 0x000fca0000010000 */
[----:B-1----:R-:W-:-:S05]  /*2d9a0*/  F2FP.F16.F32.PACK_AB R197, RZ, R190 ;  /* 0x000000beffc5723e */ /* 0x002fca00000000ff */
        /* <DEDUP_REMOVED lines=10> */
.L_x_10231:
        /* <DEDUP_REMOVED lines=13> */
.L_x_10233:
[----:B------:R-:W-:Y:S05]  /*2db20*/  BSYNC.RECONVERGENT B1 ;  /* 0x0000000000017941 */ /* 0x000fea0003800200 */
.L_x_10232:
        /* <DEDUP_REMOVED lines=43> */
.L_x_10230:
[----:B------:R-:W-:Y:S05]  /*2dde0*/  BSYNC.RECONVERGENT B0 ;  /* 0x0000000000007941 */ /* 0x000fea0003800200 */
.L_x_10229:
[----:B------:R-:W-:Y:S01]  /*2ddf0*/  I2FP.F32.U32 R178, R179 ;  /* 0x000000b300b27245 */ /* 0x000fe20000201000 */
[----:B------:R-:W-:Y:S01]  /*2de00*/  HADD2.F32 R179, -RZ, R128.H1_H1 ;  /* 0x30000080ffb37230 */ /* 0x000fe20000004100 */
[----:B------:R-:W-:Y:S01]  /*2de10*/  ISETP.NE.AND P3, PT, R191, 0x1, PT ;  /* 0x00000001bf00780c */ /* 0x000fe20003f65270 */
[----:B------:R-:W-:Y:S01]  /*2de20*/  @P1 HADD2.F32 R181, -RZ, R40.H1_H1 ;  /* 0x30000028ffb51230 */ /* 0x000fe20000004100 */
[----:B------:R-:W-:Y:S01]  /*2de30*/  LOP3.LUT R20, R20, 0xfffffff7, RZ, 0xc0, !PT ;  /* 0xfffffff714147812 */ /* 0x000fe200078ec0ff */
[----:B------:R-:W-:Y:S01]  /*2de40*/  FFMA.FTZ R178, R178, R39, 1.1641532182693481445e-10 ;  /* 0x2f000000b2b27423 */ /* 0x000fe20000010027 */
[----:B------:R-:W-:Y:S01]  /*2de50*/  FMUL.FTZ R179, R179, R132 ;  /* 0x00000084b3b37220 */ /* 0x000fe20000410000 */
[----:B------:R-:W-:Y:S01]  /*2de60*/  BSSY.RECONVERGENT B0, `(.L_x_10234) ;  /* 0x000004b000007945 */ /* 0x000fe20003800200 */
[----:B------:R-:W-:Y:S02]  /*2de70*/  IMAD.MOV.U32 R128, RZ, RZ, R12 ;  /* 0x000000ffff807224 */ /* 0x000fe400078e000c */
[----:B------:R-:W-:Y:S01]  /*2de80*/  FSETP.GTU.FTZ.AND P2, PT, R178, R133, PT ;  /* 0x00000085b200720b */ /* 0x000fe20003f5c000 */
[----:B------:R-:W-:-:S03]  /*2de90*/  IMAD.MOV.U32 R178, RZ, RZ, 0x2 ;  /* 0x00000002ffb27424 */ /* 0x000fc600078e00ff */
        /* <DEDUP_REMOVED lines=14> */
.L_x_10236:
        /* <DEDUP_REMOVED lines=13> */
.L_x_10238:
[----:B------:R-:W-:Y:S05]  /*2e050*/  BSYNC.RECONVERGENT B1 ;  /* 0x0000000000017941 */ /* 0x000fea0003800200 */
.L_x_10237:
        /* <DEDUP_REMOVED lines=43> */
.L_x_10235:
[----:B------:R-:W-:Y:S05]  /*2e310*/  BSYNC.RECONVERGENT B0 ;  /* 0x0000000000007941 */ /* 0x000fea0003800200 */
.L_x_10234:
        /* <DEDUP_REMOVED lines=9> */
[----:B------:R-:W-:-:S03]  /*2e3b0*/  @P1 HADD2.F32 R128, -RZ, R41.H0_H0 ;  /* 0x20000029ff801230 */ /* 0x000fc60000004100 */
        /* <DEDUP_REMOVED lines=15> */
.L_x_10241:
        /* <DEDUP_REMOVED lines=13> */
.L_x_10243:
[----:B------:R-:W-:Y:S05]  /*2e580*/  BSYNC.RECONVERGENT B1 ;  /* 0x0000000000017941 */ /* 0x000fea0003800200 */
.L_x_10242:
        /* <DEDUP_REMOVED lines=43> */
.L_x_10240:
[----:B------:R-:W-:Y:S05]  /*2e840*/  BSYNC.RECONVERGENT B0 ;  /* 0x0000000000007941 */ /* 0x000fea0003800200 */
.L_x_10239:
        /* <DEDUP_REMOVED lines=25> */
.L_x_10246:
        /* <DEDUP_REMOVED lines=13> */
.L_x_10248:
[----:B------:R-:W-:Y:S05]  /*2eab0*/  BSYNC.RECONVERGENT B1 ;  /* 0x0000000000017941 */ /* 0x000fea0003800200 */
.L_x_10247:
        /* <DEDUP_REMOVED lines=43> */
.L_x_10245:
[----:B------:R-:W-:Y:S05]  /*2ed70*/  BSYNC.RECONVERGENT B0 ;  /* 0x0000000000007941 */ /* 0x000fea0003800200 */
.L_x_10244:
        /* <DEDUP_REMOVED lines=23> */
.L_x_10251:
        /* <DEDUP_REMOVED lines=13> */
.L_x_10253:
[----:B------:R-:W-:Y:S05]  /*2efc0*/  BSYNC.RECONVERGENT B1 ;  /* 0x0000000000017941 */ /* 0x000fea0003800200 */
.L_x_10252:
        /* <DEDUP_REMOVED lines=43> */
.L_x_10250:
[----:B------:R-:W-:Y:S05]  /*2f280*/  BSYNC.RECONVERGENT B0 ;  /* 0x0000000000007941 */ /* 0x000fea0003800200 */
.L_x_10249:
        /* <DEDUP_REMOVED lines=23> */
.L_x_10256:
        /* <DEDUP_REMOVED lines=13> */
.L_x_10258:
[----:B------:R-:W-:Y:S05]  /*2f4d0*/  BSYNC.RECONVERGENT B1 ;  /* 0x0000000000017941 */ /* 0x000fea0003800200 */
.L_x_10257:
        /* <DEDUP_REMOVED lines=43> */
.L_x_10255:
[----:B------:R-:W-:Y:S05]  /*2f790*/  BSYNC.RECONVERGENT B0 ;  /* 0x0000000000007941 */ /* 0x000fea0003800200 */
.L_x_10254:
        /* <DEDUP_REMOVED lines=23> */
.L_x_10261:
        /* <DEDUP_REMOVED lines=13> */
.L_x_10263:
[----:B------:R-:W-:Y:S05]  /*2f9e0*/  BSYNC.RECONVERGENT B1 ;  /* 0x0000000000017941 */ /* 0x000fea0003800200 */
.L_x_10262:
        /* <DEDUP_REMOVED lines=43> */
.L_x_10260:
[----:B------:R-:W-:Y:S05]  /*2fca0*/  BSYNC.RECONVERGENT B0 ;  /* 0x0000000000007941 */ /* 0x000fea0003800200 */
.L_x_10259:
        /* <DEDUP_REMOVED lines=14> */
.L_x_10223:
[----:B------:R-:W-:Y:S01]  /*2fd90*/  SEL R197, RZ, 0x1000000, !P5 ;  /* 0x01000000ffc57807 */ /* 0x000fe20006800000 */
[----:B------:R-:W-:Y:S01]  /*2fda0*/  IMAD.WIDE.U32 R208, R189, 0x10, R138 ;  /* 0x00000010bdd07825 */ /* 0x000fe200078e008a */
[----:B------:R-:W-:Y:S01]  /*2fdb0*/  SEL R181, RZ, 0x10000, !P4 ;  /* 0x00010000ffb57807 */ /* 0x000fe20006000000 */
[----:B------:R-:W0:Y:S01]  /*2fdc0*/  @P0 LDC.64 R202, c[0x0][0x398] ;  /* 0x0000e600ffca0b82 */ /* 0x000e220000000a00 */
[----:B------:R-:W-:Y:S02]  /*2fdd0*/  SEL R204, RZ, 0x100, !P3 ;  /* 0x00000100ffcc7807 */ /* 0x000fe40005800000 */
[C---:B------:R-:W-:Y:S01]  /*2fde0*/  LOP3.LUT P5, RZ, R20.reuse, 0x8, RZ, 0xc0, !PT ;  /* 0x0000000814ff7812 */ /* 0x040fe200078ac0ff */
[----:B------:R1:W-:Y:S01]  /*2fdf0*/  STG.E.128 desc[UR6][R208.64], R128 ;  /* 0x00000080d0007986 */ /* 0x0003e2000c101d06 */
[C---:B------:R-:W-:Y:S02]  /*2fe00*/  LOP3.LUT P4, RZ, R20.reuse, 0x4, RZ, 0xc0, !PT ;  /* 0x0000000414ff7812 */ /* 0x040fe4000788c0ff */
[C---:B------:R-:W-:Y:S01]  /*2fe10*/  LOP3.LUT P3, RZ, R20.reuse, 0x2, RZ, 0xc0, !PT ;  /* 0x0000000214ff7812 */ /* 0x040fe2000786c0ff */
[----:B------:R-:W2:Y:S01]  /*2fe20*/  @P1 LDC.64 R200, c[0x0][0x3a0] ;  /* 0x0000e800ffc81b82 */ /* 0x000ea20000000a00 */
[----:B------:R-:W-:-:S02]  /*2fe30*/  LOP3.LUT P6, RZ, R20, 0x10, RZ, 0xc0, !PT ;  /* 0x0000001014ff7812 */ /* 0x000fc400078cc0ff */
[----:B------:R-:W-:Y:S02]  /*2fe40*/  SEL R180, RZ, 0x1000000, !P3 ;  /* 0x01000000ffb47807 */ /* 0x000fe40005800000 */
[----:B------:R-:W-:Y:S02]  /*2fe50*/  SEL R179, RZ, 0x10000, !P4 ;  /* 0x00010000ffb37807 */ /* 0x000fe40006000000 */
[----:B------:R-:W-:Y:S02]  /*2fe60*/  SEL R178, RZ, 0x100, !P5 ;  /* 0x00000100ffb27807 */ /* 0x000fe40006800000 */
[----:B------:R-:W-:Y:S01]  /*2fe70*/  LOP3.LUT R204, R204, R197, R181, 0xfe, !PT ;  /* 0x000000c5cccc7212 */ /* 0x000fe200078efeb5 */
[----:B------:R-:W-:Y:S01]  /*2fe80*/  VIADD R197, R10, 0xc0 ;  /* 0x000000c00ac57836 */ /* 0x000fe20000000000 */
[----:B------:R-:W-:Y:S02]  /*2fe90*/  LOP3.LUT R178, R178, R180, R179, 0xfe, !PT ;  /* 0x000000b4b2b27212 */ /* 0x000fe400078efeb3 */
[----:B------:R-:W-:-:S02]  /*2fea0*/  SEL R181, RZ, 0x1, !P6 ;  /* 0x00000001ffb57807 */ /* 0x000fc40007000000 */
[----:B------:R-:W-:Y:S01]  /*2feb0*/  SEL R179, RZ, 0x1, !P2 ;  /* 0x00000001ffb37807 */ /* 0x000fe20005000000 */
[----:B0-----:R-:W-:Y:S01]  /*2fec0*/  @P0 IMAD.WIDE.U32 R202, R197, 0x10, R202 ;  /* 0x00000010c5ca0825 */ /* 0x001fe200078e00ca */
[----:B------:R-:W-:Y:S02]  /*2fed0*/  LOP3.LUT R178, R178, R181, RZ, 0xfc, !PT ;  /* 0x000000b5b2b27212 */ /* 0x000fe400078efcff */
[----:B------:R-:W-:Y:S01]  /*2fee0*/  LOP3.LUT R179, R204, R179, RZ, 0xfc, !PT ;  /* 0x000000b3ccb37212 */ /* 0x000fe200078efcff */
[----:B------:R-:W-:-:S04]  /*2fef0*/  IMAD.WIDE.U32 R180, R189, 0x8, R140 ;  /* 0x00000008bdb47825 */ /* 0x000fc800078e008c */
[C---:B------:R-:W-:Y:S01]  /*2ff00*/  IMAD.WIDE.U32 R204, R197.reuse, 0x10, R136 ;  /* 0x00000010c5cc7825 */ /* 0x040fe200078e0088 */
[----:B------:R1:W-:Y:S03]  /*2ff10*/  STG.E.64 desc[UR6][R180.64], R178 ;  /* 0x000000b2b4007986 */ /* 0x0003e6000c101b06 */
[----:B--2---:R-:W-:Y:S01]  /*2ff20*/  @P1 IMAD.WIDE.U32 R200, R197, 0x10, R200 ;  /* 0x00000010c5c81825 */ /* 0x004fe200078e00c8 */
[----:B------:R-:W-:Y:S06]  /*2ff30*/  @!P0 BRA `(.L_x_10264) ;  /* 0x0000000000508947 */ /* 0x000fec0003800000 */
[----:B-1----:R-:W-:Y:S01]  /*2ff40*/  IMAD.U32 R131, R2, 0x10000, RZ ;  /* 0x0001000002837824 */ /* 0x002fe200078e00ff */
        /* <DEDUP_REMOVED lines=19> */
.L_x_10264:
[----:B------:R2:W5:Y:S04]  /*30080*/  @P0 LDG.E.128 R44, desc[UR6][R202.64] ;  /* 0x00000006ca2c0981 */ /* 0x000568000c1e1d00 */
[----:B------:R2:W5:Y:S04]  /*30090*/  @P1 LDG.E.128 R40, desc[UR6][R200.64] ;  /* 0x00000006c8281981 */ /* 0x000568000c1e1d00 */
[----:B01----:R2:W5:Y:S01]  /*300a0*/  LDG.E.128 R128, desc[UR6][R204.64] ;  /* 0x00000006cc807981 */ /* 0x003562000c1e1d00 */
        /* <DEDUP_REMOVED lines=17> */
.L_x_10268:
        /* <DEDUP_REMOVED lines=13> */
.L_x_10270:
[----:B------:R-:W-:Y:S05]  /*30290*/  BSYNC.RECONVERGENT B1 ;  /* 0x0000000000017941 */ /* 0x000fea0003800200 */
.L_x_10269:
        /* <DEDUP_REMOVED lines=42> */
.L_x_10267:
[----:B------:R-:W-:Y:S05]  /*30540*/  BSYNC.RECONVERGENT B0 ;  /* 0x0000000000007941 */ /* 0x000fea0003800200 */
.L_x_10266:
[----:B------:R-:W-:Y:S01]  /*30550*/  I2FP.F32.U32 R0, R0 ;  /* 0x0000000000007245 */ /* 0x000fe20000201000 */
[----:B-----5:R-:W-:Y:S01]  /*30560*/  HADD2.F32 R3, -RZ, R128.H0_H0 ;  /* 0x20000080ff037230 */ /* 0x020fe20000004100 */
[----:B------:R-:W-:Y:S01]  /*30570*/  ISETP.NE.AND P3, PT, R2, 0x1, PT ;  /* 0x000000010200780c */ /* 0x000fe20003f65270 */
[----:B------:R-:W-:Y:S01]  /*30580*/  BSSY.RECONVERGENT B0, `(.L_x_10271) ;  /* 0x000004c000007945 */ /* 0x000fe20003800200 */
[----:B------:R-:W-:Y:S01]  /*30590*/  LOP3.LUT R20, R20, 0xffffffef, RZ, 0xc0, !PT ;  /* 0xffffffef14147812 */ /* 0x000fe200078ec0ff */
[----:B------:R-:W-:Y:S01]  /*305a0*/  FFMA.FTZ R0, R0, R39, 1.1641532182693481445e-10 ;  /* 0x2f00000000007423 */ /* 0x000fe20000010027 */
[----:B------:R-:W-:-:S04]  /*305b0*/  IMAD.MOV.U32 R4, RZ, RZ, 0x2 ;  /* 0x00000002ff047424 */ /* 0x000fc800078e00ff */
[----:B------:R-:W-:Y:S01]  /*305c0*/  FSETP.GTU.FTZ.AND P2, PT, R0, R133, PT ;  /* 0x000000850000720b */ /* 0x000fe20003f5c000 */
[----:B------:R-:W-:Y:S01]  /*305d0*/  FMUL.FTZ R0, R3, R132 ;  /* 0x0000008403007220 */ /* 0x000fe20000410000 */
[----:B------:R-:W-:Y:S02]  /*305e0*/  IMAD.MOV.U32 R3, RZ, RZ, R12 ;  /* 0x000000ffff037224 */ /* 0x000fe400078e000c */
        /* <DEDUP_REMOVED lines=12> */
.L_x_10273:
        /* <DEDUP_REMOVED lines=13> */
.L_x_10275:
[----:B------:R-:W-:Y:S05]  /*30780*/  BSYNC.RECONVERGENT B1 ;  /* 0x0000000000017941 */ /* 0x000fea0003800200 */
.L_x_10274:
        /* <DEDUP_REMOVED lines=43> */
.L_x_10272:
[----:B------:R-:W-:Y:S05]  /*30a40*/  BSYNC.RECONVERGENT B0 ;  /* 0x0000000000007941 */ /* 0x000fea0003800200 */
.L_x_10271:
        /* <DEDUP_REMOVED lines=8> */
[----:B------:R-:W-:-:S03]  /*30ad0*/  IMAD.MOV.U32 R2, RZ, RZ, 0x2 ;  /* 0x00000002ff027424 */ /* 0x000fc600078e00ff */
        /* <DEDUP_REMOVED lines=16> */
.L_x_10278:
        /* <DEDUP_REMOVED lines=13> */
.L_x_10280:
[----:B------:R-:W-:Y:S05]  /*30cb0*/  BSYNC.RECONVERGENT B1 ;  /* 0x0000000000017941 */ /* 0x000fea0003800200 */
.L_x_10279:
        /* <DEDUP_REMOVED lines=43> */
.L_x_10277:
[----:B------:R-:W-:Y:S05]  /*30f70*/  BSYNC.RECONVERGENT B0 ;  /* 0x0000000000007941 */ /* 0x000fea0003800200 */
.L_x_10276:
[----:B------:R-:W-:Y:S01]  /*30f80*/  I2FP.F32.U32 R0, R0 ;  /* 0x0000000000007245 */ /* 0x000fe20000201000 */
[----:B------:R-:W-:Y:S01]  /*30f90*/  HADD2.F32 R3, -RZ, R128.H1_H1 ;  /* 0x30000080ff037230 */ /* 0x000fe20000004100 */
[----:B------:R-:W-:Y:S01]  /*30fa0*/  ISETP.NE.AND P3, PT, R2, 0x1, PT ;  /* 0x000000010200780c */ /* 0x000fe20003f65270 */
[----:B------:R-:W-:Y:S01]  /*30fb0*/  BSSY.RECONVERGENT B0, `(.L_x_10281) ;  /* 0x000004c000007945 */ /* 0x000fe20003800200 */
[----:B------:R-:W-:Y:S01]  /*30fc0*/  LOP3.LUT R20, R20, 0xfffffff7, RZ, 0xc0, !PT ;  /* 0xfffffff714147812 */ /* 0x000fe200078ec0ff */
[----:B------:R-:W-:Y:S01]  /*30fd0*/  FFMA.FTZ R0, R0, R39, 1.1641532182693481445e-10 ;  /* 0x2f00000000007423 */ /* 0x000fe20000010027 */
[----:B------:R-:W-:-:S04]  /*30fe0*/  HFMA2 R4, -RZ, RZ, 0, 1.1920928955078125e-07 ;  /* 0x00000002ff047431 */ /* 0x000fc800000001ff */
        /* <DEDUP_REMOVED lines=15> */
.L_x_10283:
        /* <DEDUP_REMOVED lines=13> */
.L_x_10285:
[----:B------:R-:W-:Y:S05]  /*311b0*/  BSYNC.RECONVERGENT B1 ;  /* 0x0000000000017941 */ /* 0x000fea0003800200 */
.L_x_10284:
        /* <DEDUP_REMOVED lines=43> */
.L_x_10282:
[----:B------:R-:W-:Y:S05]  /*31470*/  BSYNC.RECONVERGENT B0 ;  /* 0x0000000000007941 */ /* 0x000fea0003800200 */
.L_x_10281:
[----:B------:R-:W-:Y:S01]  /*31480*/  I2FP.F32.U32 R2, R3 ;  /* 0x0000000300027245 */ /* 0x000fe20000201000 */
[----:B------:R-:W-:Y:S01]  /*31490*/  HADD2.F32 R3, -RZ, R44.H1_H1 ;  /* 0x3000002cff037230 */ /* 0x000fe20000004100 */
[----:B------:R-:W-:Y:S01]  /*314a0*/  ISETP.NE.AND P3, PT, R4, 0x1, PT ;  /* 0x000000010400780c */ /* 0x000fe20003f65270 */
[----:B--2---:R-:W-:Y:S01]  /*314b0*/  @P1 HADD2.F32 R201, -RZ, R40.H1_H1 ;  /* 0x30000028ffc91230 */ /* 0x004fe20000004100 */
[----:B------:R-:W-:Y:S01]  /*314c0*/  BSSY.RECONVERGENT B0, `(.L_x_10286) ;  /* 0x000004e000007945 */ /* 0x000fe20003800200 */
[----:B------:R-:W-:Y:S01]  /*314d0*/  FFMA.FTZ R2, R2, R39, 1.1641532182693481445e-10 ;  /* 0x2f00000002027423 */ /* 0x000fe20000010027 */
[----:B------:R-:W-:-:S04]  /*314e0*/  FMUL.FTZ R3, R3, R132 ;  /* 0x0000008403037220 */ /* 0x000fc80000410000 */
[----:B------:R-:W-:Y:S01]  /*314f0*/  FSETP.GTU.FTZ.AND P2, PT, R2, R133, PT ;  /* 0x000000850200720b */ /* 0x000fe20003f5c000 */
[----:B------:R-:W-:-:S03]  /*31500*/  HFMA2 R2, -RZ, RZ, 0, 1.1920928955078125e-07 ;  /* 0x00000002ff027431 */ /* 0x000fc600000001ff */
        /* <DEDUP_REMOVED lines=16> */
.L_x_10288:
        /* <DEDUP_REMOVED lines=13> */
.L_x_10290:
[----:B------:R-:W-:Y:S05]  /*316e0*/  BSYNC.RECONVERGENT B1 ;  /* 0x0000000000017941 */ /* 0x000fea0003800200 */
.L_x_10289:
        /* <DEDUP_REMOVED lines=43> */
.L_x_10287:
[----:B------:R-:W-:Y:S05]  /*319a0*/  BSYNC.RECONVERGENT B0 ;  /* 0x0000000000007941 */ /* 0x000fea0003800200 */
.L_x_10286:
[----:B------:R-:W-:Y:S01]  /*319b0*/  I2FP.F32.U32 R0, R0 ;  /* 0x0000000000007245 */ /* 0x000fe20000201000 */
[----:B------:R-:W-:Y:S01]  /*319c0*/  HADD2.F32 R3, -RZ, R129.H0_H0 ;  /* 0x20000081ff037230 */ /* 0x000fe20000004100 */
[----:B------:R-:W-:Y:S01]  /*319d0*/  ISETP.NE.AND P3, PT, R2, 0x1, PT ;  /* 0x000000010200780c */ /* 0x000fe20003f65270 */
[----:B------:R-:W-:Y:S01]  /*319e0*/  BSSY.RECONVERGENT B0, `(.L_x_10291) ;  /* 0x000004c000007945 */ /* 0x000fe20003800200 */
[----:B------:R-:W-:Y:S01]  /*319f0*/  LOP3.LUT R20, R20, 0xfffffffb, RZ, 0xc0, !PT ;  /* 0xfffffffb14147812 */ /* 0x000fe200078ec0ff */
[----:B------:R-:W-:Y:S01]  /*31a00*/  FFMA.FTZ R0, R0, R39, 1.1641532182693481445e-10 ;  /* 0x2f00000000007423 */ /* 0x000fe20000010027 */
[----:B------:R-:W-:-:S04]  /*31a10*/  IMAD.MOV.U32 R4, RZ, RZ, 0x2 ;  /* 0x00000002ff047424 */ /* 0x000fc800078e00ff */
[----:B------:R-:W-:Y:S01]  /*31a20*/  FSETP.GTU.FTZ.AND P2, PT, R0, R133, PT ;  /* 0x000000850000720b */ /* 0x000fe20003f5c000 */
[----:B------:R-:W-:Y:S01]  /*31a30*/  FMUL.FTZ R0, R3, R132 ;  /* 0x0000008403007220 */ /* 0x000fe20000410000 */
        /* <DEDUP_REMOVED lines=13> */
.L_x_10293:
        /* <DEDUP_REMOVED lines=13> */
.L_x_10295:
[----:B------:R-:W-:Y:S05]  /*31be0*/  BSYNC.RECONVERGENT B1 ;  /* 0x0000000000017941 */ /* 0x000fea0003800200 */
.L_x_10294:
        /* <DEDUP_REMOVED lines=43> */
.L_x_10292:
[----:B------:R-:W-:Y:S05]  /*31ea0*/  BSYNC.RECONVERGENT B0 ;  /* 0x0000000000007941 */ /* 0x000fea0003800200 */
.L_x_10291:
        /* <DEDUP_REMOVED lines=10> */
[----:B------:R-:W-:Y:S01]  /*31f50*/  FADD.FTZ R0, R0, R3 ;  /* 0x0000000300007221 */ /* 0x000fe20000010000 */
[----:B------:R-:W-:-:S03]  /*31f60*/  MOV R3, R12 ;  /* 0x0000000c00037202 */ /* 0x000fc60000000f00 */
[--C-:B------:R-:W-:Y:S01]  /*31f70*/  @P1 FADD.FTZ R200, R5, R0.reuse ;  /* 0x0000000005c81221 */ /* 0x100fe20000010000 */
[----:B------:R-:W-:Y:S02]  /*31f80*/  @!P1 IMAD.MOV.U32 R200, RZ, RZ, R0 ;  /* 0x000000ffffc89224 */ /* 0x000fe400078e0000 */
        /* <DEDUP_REMOVED lines=11> */
.L_x_10298:
        /* <DEDUP_REMOVED lines=13> */
.L_x_10300:
[----:B------:R-:W-:Y:S05]  /*32110*/  BSYNC.RECONVERGENT B1 ;  /* 0x0000000000017941 */ /* 0x000fea0003800200 */
.L_x_10299:
        /* <DEDUP_REMOVED lines=43> */
.L_x_10297:
[----:B------:R-:W-:Y:S05]  /*323d0*/  BSYNC.RECONVERGENT B0 ;  /* 0x0000000000007941 */ /* 0x000fea0003800200 */
.L_x_10296:
        /* <DEDUP_REMOVED lines=22> */
.L_x_10303:
        /* <DEDUP_REMOVED lines=13> */
.L_x_10305:
[----:B------:R-:W-:Y:S05]  /*32610*/  BSYNC.RECONVERGENT B1 ;  /* 0x0000000000017941 */ /* 0x000fea0003800200 */
.L_x_10304:
        /* <DEDUP_REMOVED lines=43> */
.L_x_10302:
[----:B------:R-:W-:Y:S05]  /*328d0*/  BSYNC.RECONVERGENT B0 ;  /* 0x0000000000007941 */ /* 0x000fea0003800200 */
.L_x_10301:
        /* <DEDUP_REMOVED lines=25> */
.L_x_10308:
        /* <DEDUP_REMOVED lines=13> */
.L_x_10310:
[----:B------:R-:W-:Y:S05]  /*32b40*/  BSYNC.RECONVERGENT B1 ;  /* 0x0000000000017941 */ /* 0x000fea0003800200 */
.L_x_10309:
        /* <DEDUP_REMOVED lines=43> */
.L_x_10307:
[----:B------:R-:W-:Y:S05]  /*32e00*/  BSYNC.RECONVERGENT B0 ;  /* 0x0000000000007941 */ /* 0x000fea0003800200 */
.L_x_10306:
        /* <DEDUP_REMOVED lines=20> */
.L_x_10313:
        /* <DEDUP_REMOVED lines=13> */
.L_x_10315:
[----:B------:R-:W-:Y:S05]  /*33020*/  BSYNC.RECONVERGENT B1 ;  /* 0x0000000000017941 */ /* 0x000fea0003800200 */
.L_x_10314:
        /* <DEDUP_REMOVED lines=43> */
.L_x_10312:
[----:B------:R-:W-:Y:S05]  /*332e0*/  BSYNC.RECONVERGENT B0 ;  /* 0x0000000000007941 */ /* 0x000fea0003800200 */
.L_x_10311:
        /* <DEDUP_REMOVED lines=26> */
.L_x_10318:
        /* <DEDUP_REMOVED lines=13> */
.L_x_10320:
[----:B------:R-:W-:Y:S05]  /*33560*/  BSYNC.RECONVERGENT B1 ;  /* 0x0000000000017941 */ /* 0x000fea0003800200 */
.L_x_10319:
        /* <DEDUP_REMOVED lines=43> */
.L_x_10317:
[----:B------:R-:W-:Y:S05]  /*33820*/  BSYNC.RECONVERGENT B0 ;  /* 0x0000000000007941 */ /* 0x000fea0003800200 */
.L_x_10316:
        /* <DEDUP_REMOVED lines=20> */
.L_x_10323:
        /* <DEDUP_REMOVED lines=13> */
.L_x_10325:
[----:B------:R-:W-:Y:S05]  /*33a40*/  BSYNC.RECONVERGENT B1 ;  /* 0x0000000000017941 */ /* 0x000fea0003800200 */
.L_x_10324:
        /* <DEDUP_REMOVED lines=43> */
.L_x_10322:
[----:B------:R-:W-:Y:S05]  /*33d00*/  BSYNC.RECONVERGENT B0 ;  /* 0x0000000000007941 */ /* 0x000fea0003800200 */
.L_x_10321:
        /* <DEDUP_REMOVED lines=25> */
.L_x_10328:
        /* <DEDUP_REMOVED lines=13> */
.L_x_10330:
[----:B------:R-:W-:Y:S05]  /*33f70*/  BSYNC.RECONVERGENT B1 ;  /* 0x0000000000017941 */ /* 0x000fea0003800200 */
.L_x_10329:
        /* <DEDUP_REMOVED lines=43> */
.L_x_10327:
[----:B------:R-:W-:Y:S05]  /*34230*/  BSYNC.RECONVERGENT B0 ;  /* 0x0000000000007941 */ /* 0x000fea0003800200 */
.L_x_10326:
        /* <DEDUP_REMOVED lines=20> */
.L_x_10333:
        /* <DEDUP_REMOVED lines=13> */
.L_x_10335:
[----:B------:R-:W-:Y:S05]  /*34450*/  BSYNC.RECONVERGENT B1 ;  /* 0x0000000000017941 */ /* 0x000fea0003800200 */
.L_x_10334:
        /* <DEDUP_REMOVED lines=43> */
.L_x_10332:
[----:B------:R-:W-:Y:S05]  /*34710*/  BSYNC.RECONVERGENT B0 ;  /* 0x0000000000007941 */ /* 0x000fea0003800200 */
.L_x_10331:
        /* <DEDUP_REMOVED lines=26> */
.L_x_10338:
        /* <DEDUP_REMOVED lines=13> */
.L_x_10340:
[----:B------:R-:W-:Y:S05]  /*34990*/  BSYNC.RECONVERGENT B1 ;  /* 0x0000000000017941 */ /* 0x000fea0003800200 */
.L_x_10339:
        /* <DEDUP_REMOVED lines=43> */
.L_x_10337:
[----:B------:R-:W-:Y:S05]  /*34c50*/  BSYNC.RECONVERGENT B0 ;  /* 0x0000000000007941 */ /* 0x000fea0003800200 */
.L_x_10336:
        /* <DEDUP_REMOVED lines=20> */
.L_x_10343:
        /* <DEDUP_REMOVED lines=15> */
.L_x_10345:
[----:B------:R-:W-:Y:S05]  /*34e90*/  BSYNC.RECONVERGENT B1 ;  /* 0x0000000000017941 */ /* 0x000fea0003800200 */
.L_x_10344:
        /* <DEDUP_REMOVED lines=43> */
.L_x_10342:
[----:B------:R-:W-:Y:S05]  /*35150*/  BSYNC.RECONVERGENT B0 ;  /* 0x0000000000007941 */ /* 0x000fea0003800200 */
.L_x_10341:
        /* <DEDUP_REMOVED lines=18> */
.L_x_10265:
        /* <DEDUP_REMOVED lines=16> */
.L_x_10349:
[----:B------:R-:W-:Y:S01]  /*35380*/  IADD3 R17, PT, PT, R17, 0x1, RZ ;  /* 0x0000000111117810 */ /* 0x000fe20007ffe0ff */
[----:B------:R-:W-:Y:S03]  /*35390*/  BSSY.RECONVERGENT B1, `(.L_x_10350) ;  /* 0x000000c000017945 */ /* 0x000fe60003800200 */
[C---:B------:R-:W-:Y:S01]  /*353a0*/  ISETP.NE.AND P2, PT, R17.reuse, RZ, PT ;  /* 0x000000ff1100720c */ /* 0x040fe20003f45270 */
[----:B--2---:R-:W-:-:S12]  /*353b0*/  IMAD.WIDE.U32 R200, R17, -0x2daee0ad, RZ ;  /* 0xd2511f5311c87825 */ /* 0x004fd800078e00ff */
        /* <DEDUP_REMOVED lines=9> */
.L_x_10351:
[----:B------:R-:W-:Y:S05]  /*35450*/  BSYNC.RECONVERGENT B1 ;  /* 0x0000000000017941 */ /* 0x000fea0003800200 */
.L_x_10350:
        /* <DEDUP_REMOVED lines=40> */
[----:B------:R-:W-:Y:S01]  /*356e0*/  LOP3.LUT R16, R34, R178, R215, 0x96, !PT ;  /* 0x000000b222107212 */ /* 0x000fe200078e96d7 */
[----:B------:R-:W-:-:S07]  /*356f0*/  IMAD.MOV.U32 R178, RZ, RZ, R206 ;  /* 0x000000ffffb27224 */ /* 0x000fce00078e00ce */
.L_x_10348:
[----:B------:R-:W-:Y:S05]  /*35700*/  BSYNC.RECONVERGENT B0 ;  /* 0x0000000000007941 */ /* 0x000fea0003800200 */
.L_x_10347:
        /* <DEDUP_REMOVED lines=8> */
[----:B------:R-:W-:Y:S01]  /*35790*/  FSETP.GTU.FTZ.AND P2, PT, R178, R133, PT ;  /* 0x00000085b200720b */ /* 0x000fe20003f5c000 */
[----:B------:R-:W-:-:S03]  /*357a0*/  @P1 HADD2.F32 R178, -RZ, R40.H0_H0 ;  /* 0x20000028ffb21230 */ /* 0x000fc60000004100 */
[----:B------:R-:W-:Y:S01]  /*357b0*/  FSEL R199, R179, RZ, !P2 ;  /* 0x000000ffb3c77208 */ /* 0x000fe20005000000 */
[----:B------:R-:W-:Y:S01]  /*357c0*/  IMAD.MOV.U32 R179, RZ, RZ, R12 ;  /* 0x000000ffffb37224 */ /* 0x000fe200078e000c */
        /* <DEDUP_REMOVED lines=13> */
.L_x_10354:
[----:B------:R-:W-:Y:S01]  /*358a0*/  VIADD R17, R17, 0x1 ;  /* 0x0000000111117836 */ /* 0x000fe20000000000 */
[----:B------:R-:W-:Y:S03]  /*358b0*/  BSSY.RECONVERGENT B1, `(.L_x_10355) ;  /* 0x000000c000017945 */ /* 0x000fe60003800200 */
[C---:B--2---:R-:W-:Y:S01]  /*358c0*/  IMAD.WIDE.U32 R202, R17.reuse, -0x2daee0ad, RZ ;  /* 0xd2511f5311ca7825 */ /* 0x044fe200078e00ff */
        /* <DEDUP_REMOVED lines=10> */
.L_x_10356:
[----:B------:R-:W-:Y:S05]  /*35970*/  BSYNC.RECONVERGENT B1 ;  /* 0x0000000000017941 */ /* 0x000fea0003800200 */
.L_x_10355:
        /* <DEDUP_REMOVED lines=43> */
.L_x_10353:
[----:B------:R-:W-:Y:S05]  /*35c30*/  BSYNC.RECONVERGENT B0 ;  /* 0x0000000000007941 */ /* 0x000fea0003800200 */
.L_x_10352:
        /* <DEDUP_REMOVED lines=8> */
[----:B------:R-:W-:Y:S01]  /*35cc0*/  FSETP.GTU.FTZ.AND P2, PT, R178, R133, PT ;  /* 0x00000085b200720b */ /* 0x000fe20003f5c000 */
[----:B------:R-:W-:-:S03]  /*35cd0*/  HFMA2 R178, -RZ, RZ, 0, 1.1920928955078125e-07 ;  /* 0x00000002ffb27431 */ /* 0x000fc600000001ff */
[----:B--2---:R-:W-:Y:S02]  /*35ce0*/  FSEL R201, R179, RZ, !P2 ;  /* 0x000000ffb3c97208 */ /* 0x004fe40005000000 */
        /* <DEDUP_REMOVED lines=14> */
.L_x_10359:
        /* <DEDUP_REMOVED lines=13> */
.L_x_10361:
[----:B------:R-:W-:Y:S05]  /*35ea0*/  BSYNC.RECONVERGENT B1 ;  /* 0x0000000000017941 */ /* 0x000fea0003800200 */
.L_x_10360:
        /* <DEDUP_REMOVED lines=43> */
.L_x_10358:
[----:B------:R-:W-:Y:S05]  /*36160*/  BSYNC.RECONVERGENT B0 ;  /* 0x0000000000007941 */ /* 0x000fea0003800200 */
.L_x_10357:
[----:B------:R-:W-:Y:S01]  /*36170*/  I2FP.F32.U32 R128, R128 ;  /* 0x0000008000807245 */ /* 0x000fe20000201000 */
[----:B------:R-:W-:Y:S01]  /*36180*/  HADD2.F32 R179, -RZ, R129.H0_H0 ;  /* 0x20000081ffb37230 */ /* 0x000fe20000004100 */
[----:B------:R-:W-:Y:S01]  /*36190*/  ISETP.NE.AND P3, PT, R178, 0x1, PT ;  /* 0x00000001b200780c */ /* 0x000fe20003f65270 */
[----:B------:R-:W-:Y:S01]  /*361a0*/  @P1 HADD2.F32 R181, -RZ, R41.H0_H0 ;  /* 0x20000029ffb51230 */ /* 0x000fe20000004100 */
[----:B------:R-:W-:Y:S01]  /*361b0*/  LOP3.LUT R20, R20, 0xfffffffb, RZ, 0xc0, !PT ;  /* 0xfffffffb14147812 */ /* 0x000fe200078ec0ff */
[----:B------:R-:W-:Y:S01]  /*361c0*/  FFMA.FTZ R128, R128, R39, 1.1641532182693481445e-10 ;  /* 0x2f00000080807423 */ /* 0x000fe20000010027 */
[----:B------:R-:W-:Y:S01]  /*361d0*/  FMUL.FTZ R179, R179, R132 ;  /* 0x00000084b3b37220 */ /* 0x000fe20000410000 */
[----:B------:R-:W-:Y:S03]  /*361e0*/  BSSY.RECONVERGENT B0, `(.L_x_10362) ;  /* 0x000004b000007945 */ /* 0x000fe60003800200 */
[----:B------:R-:W-:-:S02]  /*361f0*/  FSETP.GTU.FTZ.AND P2, PT, R128, R133, PT ;  /* 0x000000858000720b */ /* 0x000fc40003f5c000 */
[----:B------:R-:W-:Y:S02]  /*36200*/  MOV R128, R12 ;  /* 0x0000000c00807202 */ /* 0x000fe40000000f00 */
[----:B------:R-:W-:Y:S01]  /*36210*/  FSEL R200, R179, RZ, !P2 ;  /* 0x000000ffb3c87208 */ /* 0x000fe20005000000 */
[----:B------:R-:W-:Y:S01]  /*36220*/  IMAD.MOV.U32 R179, RZ, RZ, 0x2 ;  /* 0x00000002ffb37424 */ /* 0x000fe200078e00ff */
        /* <DEDUP_REMOVED lines=13> */
.L_x_10364:
        /* <DEDUP_REMOVED lines=13> */
.L_x_10366:
[----:B------:R-:W-:Y:S05]  /*363d0*/  BSYNC.RECONVERGENT B1 ;  /* 0x0000000000017941 */ /* 0x000fea0003800200 */
.L_x_10365:
        /* <DEDUP_REMOVED lines=43> */
.L_x_10363:
[----:B------:R-:W-:Y:S05]  /*36690*/  BSYNC.RECONVERGENT B0 ;  /* 0x0000000000007941 */ /* 0x000fea0003800200 */
.L_x_10362:
        /* <DEDUP_REMOVED lines=25> */
.L_x_10369:
        /* <DEDUP_REMOVED lines=13> */
.L_x_10371:
[----:B------:R-:W-:Y:S05]  /*36900*/  BSYNC.RECONVERGENT B1 ;  /* 0x0000000000017941 */ /* 0x000fea0003800200 */
.L_x_10370:
        /* <DEDUP_REMOVED lines=43> */
.L_x_10368:
[----:B------:R-:W-:Y:S05]  /*36bc0*/  BSYNC.RECONVERGENT B0 ;  /* 0x0000000000007941 */ /* 0x000fea0003800200 */
.L_x_10367:
        /* <DEDUP_REMOVED lines=23> */
.L_x_10374:
        /* <DEDUP_REMOVED lines=13> */
.L_x_10376:
[----:B------:R-:W-:Y:S05]  /*36e10*/  BSYNC.RECONVERGENT B1 ;  /* 0x0000000000017941 */ /* 0x000fea0003800200 */
.L_x_10375:
        /* <DEDUP_REMOVED lines=43> */
.L_x_10373:
[----:B------:R-:W-:Y:S05]  /*370d0*/  BSYNC.RECONVERGENT B0 ;  /* 0x0000000000007941 */ /* 0x000fea0003800200 */
.L_x_10372:
        /* <DEDUP_REMOVED lines=23> */
.L_x_10379:
        /* <DEDUP_REMOVED lines=13> */
.L_x_10381:
[----:B------:R-:W-:Y:S05]  /*37320*/  BSYNC.RECONVERGENT B1 ;  /* 0x0000000000017941 */ /* 0x000fea0003800200 */
.L_x_10380:
        /* <DEDUP_REMOVED lines=43> */
.L_x_10378:
[----:B------:R-:W-:Y:S05]  /*375e0*/  BSYNC.RECONVERGENT B0 ;  /* 0x0000000000007941 */ /* 0x000fea0003800200 */
.L_x_10377:
        /* <DEDUP_REMOVED lines=23> */
.L_x_10384:
        /* <DEDUP_REMOVED lines=13> */
.L_x_10386:
[----:B------:R-:W-:Y:S05]  /*37830*/  BSYNC.RECONVERGENT B1 ;  /* 0x0000000000017941 */ /* 0x000fea0003800200 */
.L_x_10385:
        /* <DEDUP_REMOVED lines=43> */
.L_x_10383:
[----:B------:R-:W-:Y:S05]  /*37af0*/  BSYNC.RECONVERGENT B0 ;  /* 0x0000000000007941 */ /* 0x000fea0003800200 */
.L_x_10382:
        /* <DEDUP_REMOVED lines=14> */
.L_x_10346:
        /* <DEDUP_REMOVED lines=24> */
[----:B0-----:R-:W-:-:S04]  /*37d60*/  @P0 IMAD.WIDE.U32 R210, R207, 0x10, R210 ;  /* 0x00000010cfd20825 */ /* 0x001fc800078e00d2 */
[----:B--2---:R-:W-:Y:S01]  /*37d70*/  @P1 IMAD.WIDE.U32 R208, R207, 0x10, R208 ;  /* 0x00000010cfd01825 */ /* 0x004fe200078e00d0 */
        /* <DEDUP_REMOVED lines=21> */
.L_x_10387:
        /* <DEDUP_REMOVED lines=20> */
.L_x_10391:
        /* <DEDUP_REMOVED lines=13> */
.L_x_10393:
[----:B------:R-:W-:Y:S05]  /*380e0*/  BSYNC.RECONVERGENT B1 ;  /* 0x0000000000017941 */ /* 0x000fea0003800200 */
.L_x_10392:
        /* <DEDUP_REMOVED lines=42> */
.L_x_10390:
[----:B------:R-:W-:Y:S05]  /*38390*/  BSYNC.RECONVERGENT B0 ;  /* 0x0000000000007941 */ /* 0x000fea0003800200 */
.L_x_10389:
[----:B------:R-:W-:Y:S01]  /*383a0*/  I2FP.F32.U32 R0, R0 ;  /* 0x0000000000007245 */ /* 0x000fe20000201000 */
[----:B-----5:R-:W-:Y:S01]  /*383b0*/  HADD2.F32 R3, -RZ, R128.H0_H0 ;  /* 0x20000080ff037230 */ /* 0x020fe20000004100 */
        /* <DEDUP_REMOVED lines=20> */
.L_x_10396:
        /* <DEDUP_REMOVED lines=13> */
.L_x_10398:
[----:B------:R-:W-:Y:S05]  /*385d0*/  BSYNC.RECONVERGENT B1 ;  /* 0x0000000000017941 */ /* 0x000fea0003800200 */
.L_x_10397:
        /* <DEDUP_REMOVED lines=43> */
.L_x_10395:
[----:B------:R-:W-:Y:S05]  /*38890*/  BSYNC.RECONVERGENT B0 ;  /* 0x0000000000007941 */ /* 0x000fea0003800200 */
.L_x_10394:
        /* <DEDUP_REMOVED lines=12> */
[--C-:B-1----:R-:W-:Y:S01]  /*38960*/  @P1 FADD.FTZ R208, R5, R0.reuse ;  /* 0x0000000005d01221 */ /* 0x102fe20000010000 */
        /* <DEDUP_REMOVED lines=12> */
.L_x_10401:
        /* <DEDUP_REMOVED lines=13> */
.L_x_10403:
[----:B------:R-:W-:Y:S05]  /*38b00*/  BSYNC.RECONVERGENT B1 ;  /* 0x0000000000017941 */ /* 0x000fea0003800200 */
.L_x_10402:
        /* <DEDUP_REMOVED lines=43> */
.L_x_10400:
[----:B------:R-:W-:Y:S05]  /*38dc0*/  BSYNC.RECONVERGENT B0 ;  /* 0x0000000000007941 */ /* 0x000fea0003800200 */
.L_x_10399:
[----:B------:R-:W-:Y:S01]  /*38dd0*/  I2FP.F32.U32 R0, R0 ;  /* 0x0000000000007245 */ /* 0x000fe20000201000 */
[----:B------:R-:W-:Y:S01]  /*38de0*/  HADD2.F32 R3, -RZ, R128.H1_H1 ;  /* 0x30000080ff037230 */ /* 0x000fe20000004100 */
        /* <DEDUP_REMOVED lines=20> */
.L_x_10406:
        /* <DEDUP_REMOVED lines=13> */
.L_x_10408:
[----:B------:R-:W-:Y:S05]  /*39000*/  BSYNC.RECONVERGENT B1 ;  /* 0x0000000000017941 */ /* 0x000fea0003800200 */
.L_x_10407:
        /* <DEDUP_REMOVED lines=43> */
.L_x_10405:
[----:B------:R-:W-:Y:S05]  /*392c0*/  BSYNC.RECONVERGENT B0 ;  /* 0x0000000000007941 */ /* 0x000fea0003800200 */
.L_x_10404:
        /* <DEDUP_REMOVED lines=25> */
.L_x_10411:
        /* <DEDUP_REMOVED lines=13> */
.L_x_10413:
[----:B------:R-:W-:Y:S05]  /*39530*/  BSYNC.RECONVERGENT B1 ;  /* 0x0000000000017941 */ /* 0x000fea0003800200 */
.L_x_10412:
        /* <DEDUP_REMOVED lines=43> */
.L_x_10410:
[----:B------:R-:W-:Y:S05]  /*397f0*/  BSYNC.RECONVERGENT B0 ;  /* 0x0000000000007941 */ /* 0x000fea0003800200 */
.L_x_10409:
        /* <DEDUP_REMOVED lines=22> */
.L_x_10416:
        /* <DEDUP_REMOVED lines=13> */
.L_x_10418:
[----:B------:R-:W-:Y:S05]  /*39a30*/  BSYNC.RECONVERGENT B1 ;  /* 0x0000000000017941 */ /* 0x000fea0003800200 */
.L_x_10417:
        /* <DEDUP_REMOVED lines=43> */
.L_x_10415:
[----:B------:R-:W-:Y:S05]  /*39cf0*/  BSYNC.RECONVERGENT B0 ;  /* 0x0000000000007941 */ /* 0x000fea0003800200 */
.L_x_10414:
        /* <DEDUP_REMOVED lines=25> */
.L_x_10421:
        /* <DEDUP_REMOVED lines=13> */
.L_x_10423:
[----:B------:R-:W-:Y:S05]  /*39f60*/  BSYNC.RECONVERGENT B1 ;  /* 0x0000000000017941 */ /* 0x000fea0003800200 */
.L_x_10422:
        /* <DEDUP_REMOVED lines=43> */
.L_x_10420:
[----:B------:R-:W-:Y:S05]  /*3a220*/  BSYNC.RECONVERGENT B0 ;  /* 0x0000000000007941 */ /* 0x000fea0003800200 */
.L_x_10419:
        /* <DEDUP_REMOVED lines=22> */
.L_x_10426:
        /* <DEDUP_REMOVED lines=13> */
.L_x_10428:
[----:B------:R-:W-:Y:S05]  /*3a460*/  BSYNC.RECONVERGENT B1 ;  /* 0x0000000000017941 */ /* 0x000fea0003800200 */
.L_x_10427:
        /* <DEDUP_REMOVED lines=43> */
.L_x_10425:
[----:B------:R-:W-:Y:S05]  /*3a720*/  BSYNC.RECONVERGENT B0 ;  /* 0x0000000000007941 */ /* 0x000fea0003800200 */
.L_x_10424:
        /* <DEDUP_REMOVED lines=8> */
[----:B------:R-:W-:-:S05]  /*3a7b0*/  FSEL R3, R3, RZ, !P2 ;  /* 0x000000ff03037208 */ /* 0x000fca0005000000 */
[----:B------:R-:W-:Y:S01]  /*3a7c0*/  FADD.FTZ R180, R180, R3 ;  /* 0x00000003b4b47221 */ /* 0x000fe20000010000 */
[----:B------:R-:W-:-:S03]  /*3a7d0*/  IMAD.MOV.U32 R3, RZ, RZ, R12 ;  /* 0x000000ffff037224 */ /* 0x000fc600078e000c */
        /* <DEDUP_REMOVED lines=14> */
.L_x_10431:
        /* <DEDUP_REMOVED lines=13> */
.L_x_10433:
[----:B------:R-:W-:Y:S05]  /*3a990*/  BSYNC.RECONVERGENT B1 ;  /* 0x0000000000017941 */ /* 0x000fea0003800200 */
.L_x_10432:
        /* <DEDUP_REMOVED lines=43> */
.L_x_10430:
[----:B------:R-:W-:Y:S05]  /*3ac50*/  BSYNC.RECONVERGENT B0 ;  /* 0x0000000000007941 */ /* 0x000fea0003800200 */
.L_x_10429:
        /* <DEDUP_REMOVED lines=20> */
.L_x_10436:
        /* <DEDUP_REMOVED lines=13> */
.L_x_10438:
[----:B------:R-:W-:Y:S05]  /*3ae70*/  BSYNC.RECONVERGENT B1 ;  /* 0x0000000000017941 */ /* 0x000fea0003800200 */
.L_x_10437:
        /* <DEDUP_REMOVED lines=43> */
.L_x_10435:
[----:B------:R-:W-:Y:S05]  /*3b130*/  BSYNC.RECONVERGENT B0 ;  /* 0x0000000000007941 */ /* 0x000fea0003800200 */
.L_x_10434:
        /* <DEDUP_REMOVED lines=26> */
.L_x_10441:
        /* <DEDUP_REMOVED lines=13> */
.L_x_10443:
[----:B------:R-:W-:Y:S05]  /*3b3b0*/  BSYNC.RECONVERGENT B1 ;  /* 0x0000000000017941 */ /* 0x000fea0003800200 */
.L_x_10442:
        /* <DEDUP_REMOVED lines=43> */
.L_x_10440:
[----:B------:R-:W-:Y:S05]  /*3b670*/  BSYNC.RECONVERGENT B0 ;  /* 0x0000000000007941 */ /* 0x000fea0003800200 */
.L_x_10439:
        /* <DEDUP_REMOVED lines=20> */
.L_x_10446:
        /* <DEDUP_REMOVED lines=13> */
.L_x_10448:
[----:B------:R-:W-:Y:S05]  /*3b890*/  BSYNC.RECONVERGENT B1 ;  /* 0x0000000000017941 */ /* 0x000fea0003800200 */
.L_x_10447:
        /* <DEDUP_REMOVED lines=43> */
.L_x_10445:
[----:B------:R-:W-:Y:S05]  /*3bb50*/  BSYNC.RECONVERGENT B0 ;  /* 0x0000000000007941 */ /* 0x000fea0003800200 */
.L_x_10444:
        /* <DEDUP_REMOVED lines=25> */
.L_x_10451:
        /* <DEDUP_REMOVED lines=13> */
.L_x_10453:
[----:B------:R-:W-:Y:S05]  /*3bdc0*/  BSYNC.RECONVERGENT B1 ;  /* 0x0000000000017941 */ /* 0x000fea0003800200 */
.L_x_10452:
        /* <DEDUP_REMOVED lines=43> */
.L_x_10450:
[----:B------:R-:W-:Y:S05]  /*3c080*/  BSYNC.RECONVERGENT B0 ;  /* 0x0000000000007941 */ /* 0x000fea0003800200 */
.L_x_10449:
        /* <DEDUP_REMOVED lines=20> */
.L_x_10456:
        /* <DEDUP_REMOVED lines=13> */
.L_x_10458:
[----:B------:R-:W-:Y:S05]  /*3c2a0*/  BSYNC.RECONVERGENT B1 ;  /* 0x0000000000017941 */ /* 0x000fea0003800200 */
.L_x_10457:
        /* <DEDUP_REMOVED lines=43> */
.L_x_10455:
[----:B------:R-:W-:Y:S05]  /*3c560*/  BSYNC.RECONVERGENT B0 ;  /* 0x0000000000007941 */ /* 0x000fea0003800200 */
.L_x_10454:
        /* <DEDUP_REMOVED lines=26> */
.L_x_10461:
        /* <DEDUP_REMOVED lines=13> */
.L_x_10463:
[----:B------:R-:W-:Y:S05]  /*3c7e0*/  BSYNC.RECONVERGENT B1 ;  /* 0x0000000000017941 */ /* 0x000fea0003800200 */
.L_x_10462:
        /* <DEDUP_REMOVED lines=43> */
.L_x_10460:
[----:B------:R-:W-:Y:S05]  /*3caa0*/  BSYNC.RECONVERGENT B0 ;  /* 0x0000000000007941 */ /* 0x000fea0003800200 */
.L_x_10459:
        /* <DEDUP_REMOVED lines=20> */
.L_x_10466:
        /* <DEDUP_REMOVED lines=15> */
.L_x_10468:
[----:B------:R-:W-:Y:S05]  /*3cce0*/  BSYNC.RECONVERGENT B1 ;  /* 0x0000000000017941 */ /* 0x000fea0003800200 */
.L_x_10467:
        /* <DEDUP_REMOVED lines=43> */
.L_x_10465:
[----:B------:R-:W-:Y:S05]  /*3cfa0*/  BSYNC.RECONVERGENT B0 ;  /* 0x0000000000007941 */ /* 0x000fea0003800200 */
.L_x_10464:
        /* <DEDUP_REMOVED lines=18> */
.L_x_10388:
        /* <DEDUP_REMOVED lines=16> */
.L_x_10472:
[----:B------:R-:W-:Y:S01]  /*3d1d0*/  VIADD R17, R17, 0x1 ;  /* 0x0000000111117836 */ /* 0x000fe20000000000 */
[----:B------:R-:W-:Y:S03]  /*3d1e0*/  BSSY.RECONVERGENT B1, `(.L_x_10473) ;  /* 0x000000c000017945 */ /* 0x000fe60003800200 */
[C---:B-1----:R-:W-:Y:S01]  /*3d1f0*/  IMAD.WIDE.U32 R208, R17.reuse, -0x2daee0ad, RZ ;  /* 0xd2511f5311d07825 */ /* 0x042fe200078e00ff */
        /* <DEDUP_REMOVED lines=10> */
.L_x_10474:
[----:B------:R-:W-:Y:S05]  /*3d2a0*/  BSYNC.RECONVERGENT B1 ;  /* 0x0000000000017941 */ /* 0x000fea0003800200 */
.L_x_10473:
        /* <DEDUP_REMOVED lines=41> */
[----:B------:R-:W-:-:S07]  /*3d540*/  IMAD.MOV.U32 R178, RZ, RZ, R214 ;  /* 0x000000ffffb27224 */ /* 0x000fce00078e00d6 */
.L_x_10471:
[----:B------:R-:W-:Y:S05]  /*3d550*/  BSYNC.RECONVERGENT B0 ;  /* 0x0000000000007941 */ /* 0x000fea0003800200 */
.L_x_10470:
        /* <DEDUP_REMOVED lines=8> */
[----:B-1----:R-:W-:Y:S02]  /*3d5e0*/  IMAD.MOV.U32 R209, RZ, RZ, 0x2 ;  /* 0x00000002ffd17424 */ /* 0x002fe400078e00ff */
        /* <DEDUP_REMOVED lines=16> */
.L_x_10477:
        /* <DEDUP_REMOVED lines=13> */
.L_x_10479:
[----:B------:R-:W-:Y:S05]  /*3d7c0*/  BSYNC.RECONVERGENT B1 ;  /* 0x0000000000017941 */ /* 0x000fea0003800200 */
.L_x_10478:
        /* <DEDUP_REMOVED lines=43> */
.L_x_10476:
[----:B------:R-:W-:Y:S05]  /*3da80*/  BSYNC.RECONVERGENT B0 ;  /* 0x0000000000007941 */ /* 0x000fea0003800200 */
.L_x_10475:
        /* <DEDUP_REMOVED lines=10> */
[----:B------:R-:W-:-:S03]  /*3db30*/  HFMA2 R178, -RZ, RZ, 0, 1.1920928955078125e-07 ;  /* 0x00000002ffb27431 */ /* 0x000fc600000001ff */
        /* <DEDUP_REMOVED lines=14> */
.L_x_10482:
        /* <DEDUP_REMOVED lines=13> */
.L_x_10484:
[----:B------:R-:W-:Y:S05]  /*3dcf0*/  BSYNC.RECONVERGENT B1 ;  /* 0x0000000000017941 */ /* 0x000fea0003800200 */
.L_x_10483:
        /* <DEDUP_REMOVED lines=40> */
[----:B------:R-:W-:Y:S02]  /*3df80*/  HFMA2 R178, -RZ, RZ, 0, 0 ;  /* 0x00000000ffb27431 */ /* 0x000fe400000001ff */
[----:B------:R-:W-:Y:S01]  /*3df90*/  IMAD.MOV.U32 R12, RZ, RZ, R212 ;  /* 0x000000ffff0c7224 */ /* 0x000fe200078e00d4 */
[----:B------:R-:W-:-:S07]  /*3dfa0*/  LOP3.LUT R16, R34, R180, R179, 0x96, !PT ;  /* 0x000000b422107212 */ /* 0x000fce00078e96b3 */
.L_x_10481:
[----:B------:R-:W-:Y:S05]  /*3dfb0*/  BSYNC.RECONVERGENT B0 ;  /* 0x0000000000007941 */ /* 0x000fea0003800200 */
.L_x_10480:
        /* <DEDUP_REMOVED lines=25> */
.L_x_10487:
        /* <DEDUP_REMOVED lines=13> */
.L_x_10489:
[----:B------:R-:W-:Y:S05]  /*3e220*/  BSYNC.RECONVERGENT B1 ;  /* 0x0000000000017941 */ /* 0x000fea0003800200 */
.L_x_10488:
        /* <DEDUP_REMOVED lines=41> */
[----:B------:R-:W-:Y:S01]  /*3e4c0*/  IMAD.MOV.U32 R180, RZ, RZ, RZ ;  /* 0x000000ffffb47224 */ /* 0x000fe200078e00ff */
[----:B------:R-:W-:-:S07]  /*3e4d0*/  MOV R218, R178 ;  /* 0x000000b200da7202 */ /* 0x000fce0000000f00 */
.L_x_10486:
[----:B------:R-:W-:Y:S05]  /*3e4e0*/  BSYNC.RECONVERGENT B0 ;  /* 0x0000000000007941 */ /* 0x000fea0003800200 */
.L_x_10485:
        /* <DEDUP_REMOVED lines=8> */
[----:B------:R-:W-:Y:S02]  /*3e570*/  HFMA2 R178, -RZ, RZ, 0, 1.1920928955078125e-07 ;  /* 0x00000002ffb27431 */ /* 0x000fe400000001ff */
[----:B------:R-:W-:-:S04]  /*3e580*/  FSETP.GTU.FTZ.AND P3, PT, R128, R133, PT ;  /* 0x000000858000720b */ /* 0x000fc80003f7c000 */
        /* <DEDUP_REMOVED lines=15> */
.L_x_10492:
        /* <DEDUP_REMOVED lines=13> */
.L_x_10494:
[----:B------:R-:W-:Y:S05]  /*3e750*/  BSYNC.RECONVERGENT B1 ;  /* 0x0000000000017941 */ /* 0x000fea0003800200 */
.L_x_10493:
        /* <DEDUP_REMOVED lines=43> */
.L_x_10491:
[----:B------:R-:W-:Y:S05]  /*3ea10*/  BSYNC.RECONVERGENT B0 ;  /* 0x0000000000007941 */ /* 0x000fea0003800200 */
.L_x_10490:
        /* <DEDUP_REMOVED lines=23> */
.L_x_10497:
        /* <DEDUP_REMOVED lines=13> */
.L_x_10499:
[----:B------:R-:W-:Y:S05]  /*3ec60*/  BSYNC.RECONVERGENT B1 ;  /* 0x0000000000017941 */ /* 0x000fea0003800200 */
.L_x_10498:
        /* <DEDUP_REMOVED lines=43> */
.L_x_10496:
[----:B------:R-:W-:Y:S05]  /*3ef20*/  BSYNC.RECONVERGENT B0 ;  /* 0x0000000000007941 */ /* 0x000fea0003800200 */
.L_x_10495:
        /* <DEDUP_REMOVED lines=23> */
.L_x_10502:
        /* <DEDUP_REMOVED lines=13> */
.L_x_10504:
[----:B------:R-:W-:Y:S05]  /*3f170*/  BSYNC.RECONVERGENT B1 ;  /* 0x0000000000017941 */ /* 0x000fea0003800200 */
.L_x_10503:
        /* <DEDUP_REMOVED lines=43> */
.L_x_10501:
[----:B------:R-:W-:Y:S05]  /*3f430*/  BSYNC.RECONVERGENT B0 ;  /* 0x0000000000007941 */ /* 0x000fea0003800200 */
.L_x_10500:
        /* <DEDUP_REMOVED lines=23> */
.L_x_10507:
        /* <DEDUP_REMOVED lines=13> */
.L_x_10509:
[----:B------:R-:W-:Y:S05]  /*3f680*/  BSYNC.RECONVERGENT B1 ;  /* 0x0000000000017941 */ /* 0x000fea0003800200 */
.L_x_10508:
        /* <DEDUP_REMOVED lines=43> */
.L_x_10506:
[----:B------:R-:W-:Y:S05]  /*3f940*/  BSYNC.RECONVERGENT B0 ;  /* 0x0000000000007941 */ /* 0x000fea0003800200 */
.L_x_10505:
        /* <DEDUP_REMOVED lines=14> */
.L_x_10469:
        /* <DEDUP_REMOVED lines=47> */
.L_x_10510:
[----:B------:R1:W5:Y:S04]  /*3fd20*/  @P0 LDG.E.128 R44, desc[UR6][R222.64] ;  /* 0x00000006de2c0981 */ /* 0x000368000c1e1d00 */
[----:B------:R1:W5:Y:S04]  /*3fd30*/  @P1 LDG.E.128 R40, desc[UR6][R220.64] ;  /* 0x00000006dc281981 */ /* 0x000368000c1e1d00 */
[----:B0-----:R1:W5:Y:S01]  /*3fd40*/  LDG.E.128 R128, desc[UR6][R224.64] ;  /* 0x00000006e0807981 */ /* 0x001362000c1e1d00 */
        /* <DEDUP_REMOVED lines=17> */
.L_x_10514:
        /* <DEDUP_REMOVED lines=13> */
.L_x_10516:
[----:B------:R-:W-:Y:S05]  /*3ff30*/  BSYNC.RECONVERGENT B1 ;  /* 0x0000000000017941 */ /* 0x000fea0003800200 */
.L_x_10515:
        /* <DEDUP_REMOVED lines=41> */
[----:B------:R-:W-:-:S07]  /*401d0*/  HFMA2 R2, -RZ, RZ, 0, 0 ;  /* 0x00000000ff027431 */ /* 0x000fce00000001ff */
.L_x_10513:
[----:B------:R-:W-:Y:S05]  /*401e0*/  BSYNC.RECONVERGENT B0 ;  /* 0x0000000000007941 */ /* 0x000fea0003800200 */
.L_x_10512:
        /* <DEDUP_REMOVED lines=22> */
.L_x_10519:
        /* <DEDUP_REMOVED lines=13> */
.L_x_10521:
[----:B------:R-:W-:Y:S05]  /*40420*/  BSYNC.RECONVERGENT B1 ;  /* 0x0000000000017941 */ /* 0x000fea0003800200 */
.L_x_10520:
        /* <DEDUP_REMOVED lines=43> */
.L_x_10518:
[----:B------:R-:W-:Y:S05]  /*406e0*/  BSYNC.RECONVERGENT B0 ;  /* 0x0000000000007941 */ /* 0x000fea0003800200 */
.L_x_10517:
        /* <DEDUP_REMOVED lines=13> */
[----:B------:R-:W-:Y:S02]  /*407c0*/  @!P1 MOV R217, R0 ;  /* 0x0000000000d99202 */ /* 0x000fe40000000f00 */
[----:B------:R-:W-:Y:S02]  /*407d0*/  MOV R0, R12 ;  /* 0x0000000c00007202 */ /* 0x000fe40000000f00 */
[----:B-1----:R-:W-:Y:S01]  /*407e0*/  F2FP.F16.F32.PACK_AB R225, RZ, R217 ;  /* 0x000000d9ffe1723e */ /* 0x002fe200000000ff */
        /* <DEDUP_REMOVED lines=9> */
.L_x_10524:
        /* <DEDUP_REMOVED lines=13> */
.L_x_10526:
[----:B------:R-:W-:Y:S05]  /*40950*/  BSYNC.RECONVERGENT B1 ;  /* 0x0000000000017941 */ /* 0x000fea0003800200 */
.L_x_10525:
        /* <DEDUP_REMOVED lines=40> */
[----:B------:R-:W-:Y:S01]  /*40be0*/  MOV R230, R2 ;  /* 0x0000000200e67202 */ /* 0x000fe20000000f00 */
[----:B------:R-:W-:Y:S01]  /*40bf0*/  IMAD.MOV.U32 R2, RZ, RZ, RZ ;  /* 0x000000ffff027224 */ /* 0x000fe200078e00ff */
[----:B------:R-:W-:-:S07]  /*40c00*/  LOP3.LUT R16, R34, R4, R3, 0x96, !PT ;  /* 0x0000000422107212 */ /* 0x000fce00078e9603 */
.L_x_10523:
[----:B------:R-:W-:Y:S05]  /*40c10*/  BSYNC.RECONVERGENT B0 ;  /* 0x0000000000007941 */ /* 0x000fea0003800200 */
.L_x_10522:
        /* <DEDUP_REMOVED lines=22> */
.L_x_10529:
        /* <DEDUP_REMOVED lines=13> */
.L_x_10531:
[----:B------:R-:W-:Y:S05]  /*40e50*/  BSYNC.RECONVERGENT B1 ;  /* 0x0000000000017941 */ /* 0x000fea0003800200 */
.L_x_10530:
        /* <DEDUP_REMOVED lines=43> */
.L_x_10528:
[----:B------:R-:W-:Y:S05]  /*41110*/  BSYNC.RECONVERGENT B0 ;  /* 0x0000000000007941 */ /* 0x000fea0003800200 */
.L_x_10527:
        /* <DEDUP_REMOVED lines=8> */
[----:B------:R-:W-:Y:S02]  /*411a0*/  MOV R2, 0x2 ;  /* 0x0000000200027802 */ /* 0x000fe40000000f00 */
        /* <DEDUP_REMOVED lines=16> */
.L_x_10534:
        /* <DEDUP_REMOVED lines=13> */
.L_x_10536:
[----:B------:R-:W-:Y:S05]  /*41380*/  BSYNC.RECONVERGENT B1 ;  /* 0x0000000000017941 */ /* 0x000fea0003800200 */
.L_x_10535:
        /* <DEDUP_REMOVED lines=43> */
.L_x_10533:
[----:B------:R-:W-:Y:S05]  /*41640*/  BSYNC.RECONVERGENT B0 ;  /* 0x0000000000007941 */ /* 0x000fea0003800200 */
.L_x_10532:
        /* <DEDUP_REMOVED lines=22> */
.L_x_10539:
        /* <DEDUP_REMOVED lines=13> */
.L_x_10541:
[----:B------:R-:W-:Y:S05]  /*41880*/  BSYNC.RECONVERGENT B1 ;  /* 0x0000000000017941 */ /* 0x000fea0003800200 */
.L_x_10540:
        /* <DEDUP_REMOVED lines=43> */
.L_x_10538:
[----:B------:R-:W-:Y:S05]  /*41b40*/  BSYNC.RECONVERGENT B0 ;  /* 0x0000000000007941 */ /* 0x000fea0003800200 */
.L_x_10537:
        /* <DEDUP_REMOVED lines=13> */
[----:B------:R-:W-:Y:S01]  /*41c20*/  @P1 FADD.FTZ R219, R219, R0 ;  /* 0x00000000dbdb1221 */ /* 0x000fe20000010000 */
[----:B------:R-:W-:-:S04]  /*41c30*/  @!P1 MOV R219, R0 ;  /* 0x0000000000db9202 */ /* 0x000fc80000000f00 */
        /* <DEDUP_REMOVED lines=10> */
.L_x_10544:
        /* <DEDUP_REMOVED lines=13> */
.L_x_10546:
[----:B------:R-:W-:Y:S05]  /*41db0*/  BSYNC.RECONVERGENT B1 ;  /* 0x0000000000017941 */ /* 0x000fea0003800200 */
.L_x_10545:
        /* <DEDUP_REMOVED lines=43> */
.L_x_10543:
[----:B------:R-:W-:Y:S05]  /*42070*/  BSYNC.RECONVERGENT B0 ;  /* 0x0000000000007941 */ /* 0x000fea0003800200 */
.L_x_10542:
        /* <DEDUP_REMOVED lines=22> */
.L_x_10549:
        /* <DEDUP_REMOVED lines=13> */
.L_x_10551:
[----:B------:R-:W-:Y:S05]  /*422b0*/  BSYNC.RECONVERGENT B1 ;  /* 0x0000000000017941 */ /* 0x000fea0003800200 */
.L_x_10550:
        /* <DEDUP_REMOVED lines=43> */
.L_x_10548:
[----:B------:R-:W-:Y:S05]  /*42570*/  BSYNC.RECONVERGENT B0 ;  /* 0x0000000000007941 */ /* 0x000fea0003800200 */
.L_x_10547:
[----:B------:R-:W-:Y:S01]  /*42580*/  I2FP.F32.U32 R2, R3 ;  /* 0x0000000300027245 */ /* 0x000fe20000201000 */
[----:B------:R-:W-:Y:S01]  /*42590*/  HADD2.F32 R3, -RZ, R45.H1_H1 ;  /* 0x3000002dff037230 */ /* 0x000fe20000004100 */
[----:B------:R-:W-:Y:S01]  /*425a0*/  BSSY.RECONVERGENT B0, `(.L_x_10552) ;  /* 0x0000050000007945 */ /* 0x000fe20003800200 */
[----:B------:R-:W-:Y:S01]  /*425b0*/  @P1 HADD2.F32 R221, -RZ, R41.H1_H1 ;  /* 0x30000029ffdd1230 */ /* 0x000fe20000004100 */
        /* <DEDUP_REMOVED lines=21> */
.L_x_10554:
        /* <DEDUP_REMOVED lines=13> */
.L_x_10556:
[----:B------:R-:W-:Y:S05]  /*427e0*/  BSYNC.RECONVERGENT B1 ;  /* 0x0000000000017941 */ /* 0x000fea0003800200 */
.L_x_10555:
        /* <DEDUP_REMOVED lines=43> */
.L_x_10553:
[----:B------:R-:W-:Y:S05]  /*42aa0*/  BSYNC.RECONVERGENT B0 ;  /* 0x0000000000007941 */ /* 0x000fea0003800200 */
.L_x_10552:
        /* <DEDUP_REMOVED lines=20> */
.L_x_10559:
        /* <DEDUP_REMOVED lines=13> */
.L_x_10561:
[----:B------:R-:W-:Y:S05]  /*42cc0*/  BSYNC.RECONVERGENT B1 ;  /* 0x0000000000017941 */ /* 0x000fea0003800200 */
.L_x_10560:
        /* <DEDUP_REMOVED lines=43> */
.L_x_10558:
[----:B------:R-:W-:Y:S05]  /*42f80*/  BSYNC.RECONVERGENT B0 ;  /* 0x0000000000007941 */ /* 0x000fea0003800200 */
.L_x_10557:
        /* <DEDUP_REMOVED lines=26> */
.L_x_10564:
        /* <DEDUP_REMOVED lines=13> */
.L_x_10566:
[----:B------:R-:W-:Y:S05]  /*43200*/  BSYNC.RECONVERGENT B1 ;  /* 0x0000000000017941 */ /* 0x000fea0003800200 */
.L_x_10565:
        /* <DEDUP_REMOVED lines=43> */
.L_x_10563:
[----:B------:R-:W-:Y:S05]  /*434c0*/  BSYNC.RECONVERGENT B0 ;  /* 0x0000000000007941 */ /* 0x000fea0003800200 */
.L_x_10562:
        /* <DEDUP_REMOVED lines=20> */
.L_x_10569:
        /* <DEDUP_REMOVED lines=13> */
.L_x_10571:
[----:B------:R-:W-:Y:S05]  /*436e0*/  BSYNC.RECONVERGENT B1 ;  /* 0x0000000000017941 */ /* 0x000fea0003800200 */
.L_x_10570:
        /* <DEDUP_REMOVED lines=43> */
.L_x_10568:
[----:B------:R-:W-:Y:S05]  /*439a0*/  BSYNC.RECONVERGENT B0 ;  /* 0x0000000000007941 */ /* 0x000fea0003800200 */
.L_x_10567:
[----:B------:R-:W-:Y:S01]  /*439b0*/  I2FP.F32.U32 R2, R128 ;  /* 0x0000008000027245 */ /* 0x000fe20000201000 */
[----:B------:R-:W-:Y:S01]  /*439c0*/  HADD2.F32 R3, -RZ, R46.H1_H1 ;  /* 0x3000002eff037230 */ /* 0x000fe20000004100 */
[----:B------:R-:W-:Y:S01]  /*439d0*/  BSSY.RECONVERGENT B0, `(.L_x_10572) ;  /* 0x0000050000007945 */ /* 0x000fe20003800200 */
[----:B------:R-:W-:Y:S01]  /*439e0*/  @P1 HADD2.F32 R223, -RZ, R42.H1_H1 ;  /* 0x3000002affdf1230 */ /* 0x000fe20000004100 */
[----:B------:R-:W-:Y:S01]  /*439f0*/  MOV R128, 0x2 ;  /* 0x0000000200807802 */ /* 0x000fe20000000f00 */
        /* <DEDUP_REMOVED lines=20> */
.L_x_10574:
        /* <DEDUP_REMOVED lines=13> */
.L_x_10576:
[----:B------:R-:W-:Y:S05]  /*43c10*/  BSYNC.RECONVERGENT B1 ;  /* 0x0000000000017941 */ /* 0x000fea0003800200 */
.L_x_10575:
        /* <DEDUP_REMOVED lines=43> */
.L_x_10573:
[----:B------:R-:W-:Y:S05]  /*43ed0*/  BSYNC.RECONVERGENT B0 ;  /* 0x0000000000007941 */ /* 0x000fea0003800200 */
.L_x_10572:
        /* <DEDUP_REMOVED lines=20> */
.L_x_10579:
        /* <DEDUP_REMOVED lines=13> */
.L_x_10581:
[----:B------:R-:W-:Y:S05]  /*440f0*/  BSYNC.RECONVERGENT B1 ;  /* 0x0000000000017941 */ /* 0x000fea0003800200 */
.L_x_10580:
        /* <DEDUP_REMOVED lines=43> */
.L_x_10578:
[----:B------:R-:W-:Y:S05]  /*443b0*/  BSYNC.RECONVERGENT B0 ;  /* 0x0000000000007941 */ /* 0x000fea0003800200 */
.L_x_10577:
        /* <DEDUP_REMOVED lines=26> */
.L_x_10584:
        /* <DEDUP_REMOVED lines=13> */
.L_x_10586:
[----:B------:R-:W-:Y:S05]  /*44630*/  BSYNC.RECONVERGENT B1 ;  /* 0x0000000000017941 */ /* 0x000fea0003800200 */
.L_x_10585:
        /* <DEDUP_REMOVED lines=43> */
.L_x_10583:
[----:B------:R-:W-:Y:S05]  /*448f0*/  BSYNC.RECONVERGENT B0 ;  /* 0x0000000000007941 */ /* 0x000fea0003800200 */
.L_x_10582:
        /* <DEDUP_REMOVED lines=20> */
.L_x_10589:
        /* <DEDUP_REMOVED lines=15> */
.L_x_10591:
[----:B------:R-:W-:Y:S05]  /*44b30*/  BSYNC.RECONVERGENT B1 ;  /* 0x0000000000017941 */ /* 0x000fea0003800200 */
.L_x_10590:
        /* <DEDUP_REMOVED lines=43> */
.L_x_10588:
[----:B------:R-:W-:Y:S05]  /*44df0*/  BSYNC.RECONVERGENT B0 ;  /* 0x0000000000007941 */ /* 0x000fea0003800200 */
.L_x_10587:
        /* <DEDUP_REMOVED lines=18> */
.L_x_10511:
        /* <DEDUP_REMOVED lines=16> */
.L_x_10595:
        /* <DEDUP_REMOVED lines=13> */
.L_x_10597:
[----:B------:R-:W-:Y:S05]  /*450f0*/  BSYNC.RECONVERGENT B1 ;  /* 0x0000000000017941 */ /* 0x000fea0003800200 */
.L_x_10596:
        /* <DEDUP_REMOVED lines=42> */
.L_x_10594:
[----:B------:R-:W-:Y:S05]  /*453a0*/  BSYNC.RECONVERGENT B0 ;  /* 0x0000000000007941 */ /* 0x000fea0003800200 */
.L_x_10593:
        /* <DEDUP_REMOVED lines=25> */
.L_x_10600:
        /* <DEDUP_REMOVED lines=13> */
.L_x_10602:
[----:B------:R-:W-:Y:S05]  /*45610*/  BSYNC.RECONVERGENT B1 ;  /* 0x0000000000017941 */ /* 0x000fea0003800200 */
.L_x_10601:
        /* <DEDUP_REMOVED lines=43> */
.L_x_10599:
[----:B------:R-:W-:Y:S05]  /*458d0*/  BSYNC.RECONVERGENT B0 ;  /* 0x0000000000007941 */ /* 0x000fea0003800200 */
.L_x_10598:
        /* <DEDUP_REMOVED lines=25> */
.L_x_10605:
[----:B------:R-:W-:Y:S01]  /*45a70*/  IADD3 R17, PT, PT, R17, 0x1, RZ ;  /* 0x0000000111117810 */ /* 0x000fe20007ffe0ff */
[----:B------:R-:W-:Y:S03]  /*45a80*/  BSSY.RECONVERGENT B1, `(.L_x_10606) ;  /* 0x000000c000017945 */ /* 0x000fe60003800200 */
[C---:B------:R-:W-:Y:S01]  /*45a90*/  ISETP.NE.AND P2, PT, R17.reuse, RZ, PT ;  /* 0x000000ff1100720c */ /* 0x040fe20003f45270 */
[----:B-1----:R-:W-:-:S12]  /*45aa0*/  IMAD.WIDE.U32 R222, R17, -0x2daee0ad, RZ ;  /* 0xd2511f5311de7825 */ /* 0x002fd800078e00ff */
        /* <DEDUP_REMOVED lines=9> */
.L_x_10607:
[----:B------:R-:W-:Y:S05]  /*45b40*/  BSYNC.RECONVERGENT B1 ;  /* 0x0000000000017941 */ /* 0x000fea0003800200 */
.L_x_10606:
        /* <DEDUP_REMOVED lines=43> */
.L_x_10604:
[----:B------:R-:W-:Y:S05]  /*45e00*/  BSYNC.RECONVERGENT B0 ;  /* 0x0000000000007941 */ /* 0x000fea0003800200 */
.L_x_10603:
[----:B------:R-:W-:Y:S01]  /*45e10*/  I2FP.F32.U32 R128, R128 ;  /* 0x0000008000807245 */ /* 0x000fe20000201000 */
[----:B------:R-:W-:Y:S01]  /*45e20*/  HADD2.F32 R179, -RZ, R129.H0_H0 ;  /* 0x20000081ffb37230 */ /* 0x000fe20000004100 */
[----:B------:R-:W-:Y:S01]  /*45e30*/  ISETP.NE.AND P3, PT, R178, 0x1, PT ;  /* 0x00000001b200780c */ /* 0x000fe20003f65270 */
[----:B------:R-:W-:Y:S01]  /*45e40*/  BSSY.RECONVERGENT B0, `(.L_x_10608) ;  /* 0x000004f000007945 */ /* 0x000fe20003800200 */
[----:B------:R-:W-:Y:S01]  /*45e50*/  LOP3.LUT R20, R20, 0xfffffffb, RZ, 0xc0, !PT ;  /* 0xfffffffb14147812 */ /* 0x000fe200078ec0ff */
[----:B------:R-:W-:Y:S01]  /*45e60*/  FFMA.FTZ R128, R128, R39, 1.1641532182693481445e-10 ;  /* 0x2f00000080807423 */ /* 0x000fe20000010027 */
[----:B------:R-:W-:-:S04]  /*45e70*/  FMUL.FTZ R179, R179, R132 ;  /* 0x00000084b3b37220 */ /* 0x000fc80000410000 */
[----:B------:R-:W-:Y:S01]  /*45e80*/  FSETP.GTU.FTZ.AND P2, PT, R128, R133, PT ;  /* 0x000000858000720b */ /* 0x000fe20003f5c000 */
[----:B------:R-:W-:-:S03]  /*45e90*/  @P1 HADD2.F32 R128, -RZ, R41.H0_H0 ;  /* 0x20000029ff801230 */ /* 0x000fc60000004100 */
[----:B------:R-:W-:Y:S01]  /*45ea0*/  FSEL R219, R179, RZ, !P2 ;  /* 0x000000ffb3db7208 */ /* 0x000fe20005000000 */
[----:B------:R-:W-:Y:S01]  /*45eb0*/  IMAD.MOV.U32 R179, RZ, RZ, 0x2 ;  /* 0x00000002ffb37424 */ /* 0x000fe200078e00ff */
        /* <DEDUP_REMOVED lines=14> */
.L_x_10610:
        /* <DEDUP_REMOVED lines=13> */
.L_x_10612:
[----:B------:R-:W-:Y:S05]  /*46070*/  BSYNC.RECONVERGENT B1 ;  /* 0x0000000000017941 */ /* 0x000fea0003800200 */
.L_x_10611:
        /* <DEDUP_REMOVED lines=43> */
.L_x_10609:
[----:B------:R-:W-:Y:S05]  /*46330*/  BSYNC.RECONVERGENT B0 ;  /* 0x0000000000007941 */ /* 0x000fea0003800200 */
.L_x_10608:
        /* <DEDUP_REMOVED lines=9> */
[----:B------:R-:W-:-:S03]  /*463d0*/  @P1 HADD2.F32 R128, -RZ, R41.H1_H1 ;  /* 0x30000029ff801230 */ /* 0x000fc60000004100 */
[----:B-1----:R-:W-:Y:S01]  /*463e0*/  FSEL R221, R129, RZ, !P3 ;  /* 0x000000ff81dd7208 */ /* 0x002fe20005800000 */
        /* <DEDUP_REMOVED lines=14> */
.L_x_10615:
        /* <DEDUP_REMOVED lines=13> */
.L_x_10617:
[----:B------:R-:W-:Y:S05]  /*465a0*/  BSYNC.RECONVERGENT B1 ;  /* 0x0000000000017941 */ /* 0x000fea0003800200 */
.L_x_10616:
        /* <DEDUP_REMOVED lines=43> */
.L_x_10614:
[----:B------:R-:W-:Y:S05]  /*46860*/  BSYNC.RECONVERGENT B0 ;  /* 0x0000000000007941 */ /* 0x000fea0003800200 */
.L_x_10613:
        /* <DEDUP_REMOVED lines=23> */
.L_x_10620:
        /* <DEDUP_REMOVED lines=13> */
.L_x_10622:
[----:B------:R-:W-:Y:S05]  /*46ab0*/  BSYNC.RECONVERGENT B1 ;  /* 0x0000000000017941 */ /* 0x000fea0003800200 */
.L_x_10621:
        /* <DEDUP_REMOVED lines=43> */
.L_x_10619:
[----:B------:R-:W-:Y:S05]  /*46d70*/  BSYNC.RECONVERGENT B0 ;  /* 0x0000000000007941 */ /* 0x000fea0003800200 */
.L_x_10618:
        /* <DEDUP_REMOVED lines=23> */
.L_x_10625:
        /* <DEDUP_REMOVED lines=13> */
.L_x_10627:
[----:B------:R-:W-:Y:S05]  /*46fc0*/  BSYNC.RECONVERGENT B1 ;  /* 0x0000000000017941 */ /* 0x000fea0003800200 */
.L_x_10626:
        /* <DEDUP_REMOVED lines=43> */
.L_x_10624:
[----:B------:R-:W-:Y:S05]  /*47280*/  BSYNC.RECONVERGENT B0 ;  /* 0x0000000000007941 */ /* 0x000fea0003800200 */
.L_x_10623:
        /* <DEDUP_REMOVED lines=23> */
.L_x_10630:
        /* <DEDUP_REMOVED lines=13> */
.L_x_10632:
[----:B------:R-:W-:Y:S05]  /*474d0*/  BSYNC.RECONVERGENT B1 ;  /* 0x0000000000017941 */ /* 0x000fea0003800200 */
.L_x_10631:
        /* <DEDUP_REMOVED lines=43> */
.L_x_10629:
[----:B------:R-:W-:Y:S05]  /*47790*/  BSYNC.RECONVERGENT B0 ;  /* 0x0000000000007941 */ /* 0x000fea0003800200 */
.L_x_10628:
        /* <DEDUP_REMOVED lines=14> */
.L_x_10592:
[----:B------:R-:W-:Y:S01]  /*47880*/  SEL R232, RZ, 0x1000000, !P5 ;  /* 0x01000000ffe87807 */ /* 0x000fe20006800000 */
[----:B------:R-:W0:Y:S01]  /*47890*/  @P0 LDC.64 R180, c[0x0][0x398] ;  /* 0x0000e600ffb40b82 */ /* 0x000e220000000a00 */
[----:B------:R-:W-:Y:S02]  /*478a0*/  SEL R229, RZ, 0x10000, !P4 ;  /* 0x00010000ffe57807 */ /* 0x000fe40006000000 */
[----:B------:R-:W-:Y:S02]  /*478b0*/  SEL R228, RZ, 0x100, !P3 ;  /* 0x00000100ffe47807 */ /* 0x000fe40005800000 */
[C---:B------:R-:W-:Y:S02]  /*478c0*/  LOP3.LUT P5, RZ, R20.reuse, 0x8, RZ, 0xc0, !PT ;  /* 0x0000000814ff7812 */ /* 0x040fe400078ac0ff */
[C---:B------:R-:W-:Y:S01]  /*478d0*/  LOP3.LUT P4, RZ, R20.reuse, 0x4, RZ, 0xc0, !PT ;  /* 0x0000000414ff7812 */ /* 0x040fe2000788c0ff */
[----:B------:R-:W1:Y:S01]  /*478e0*/  @P1 LDC.64 R178, c[0x0][0x3a0] ;  /* 0x0000e800ffb21b82 */ /* 0x000e620000000a00 */
[----:B------:R-:W-:-:S02]  /*478f0*/  LOP3.LUT P3, RZ, R20, 0x2, RZ, 0xc0, !PT ;  /* 0x0000000214ff7812 */ /* 0x000fc4000786c0ff */
[----:B------:R-:W-:Y:S02]  /*47900*/  SEL R225, RZ, 0x10000, !P4 ;  /* 0x00010000ffe17807 */ /* 0x000fe40006000000 */
[----:B------:R-:W-:Y:S02]  /*47910*/  SEL R227, RZ, 0x1000000, !P3 ;  /* 0x01000000ffe37807 */ /* 0x000fe40005800000 */
[----:B------:R-:W-:Y:S02]  /*47920*/  SEL R226, RZ, 0x100, !P5 ;  /* 0x00000100ffe27807 */ /* 0x000fe40006800000 */
[----:B------:R-:W-:Y:S02]  /*47930*/  LOP3.LUT P6, RZ, R20, 0x10, RZ, 0xc0, !PT ;  /* 0x0000001014ff7812 */ /* 0x000fe400078cc0ff */
[----:B------:R-:W-:Y:S01]  /*47940*/  LOP3.LUT R228, R228, R232, R229, 0xfe, !PT ;  /* 0x000000e8e4e47212 */ /* 0x000fe200078efee5 */
[----:B------:R-:W-:Y:S01]  /*47950*/  IMAD.WIDE.U32 R232, R215, 0x10, R138 ;  /* 0x00000010d7e87825 */ /* 0x000fe200078e008a */
[----:B------:R-:W-:-:S02]  /*47960*/  LOP3.LUT R226, R226, R227, R225, 0xfe, !PT ;  /* 0x000000e3e2e27212 */ /* 0x000fc400078efee1 */
[----:B------:R-:W-:Y:S02]  /*47970*/  SEL R227, RZ, 0x1, !P2 ;  /* 0x00000001ffe37807 */ /* 0x000fe40005000000 */
[----:B------:R-:W-:Y:S01]  /*47980*/  SEL R229, RZ, 0x1, !P6 ;  /* 0x00000001ffe57807 */ /* 0x000fe20007000000 */
[----:B------:R2:W-:Y:S01]  /*47990*/  STG.E.128 desc[UR6][R232.64], R128 ;  /* 0x00000080e8007986 */ /* 0x0005e2000c101d06 */
[----:B------:R-:W-:Y:S02]  /*479a0*/  LOP3.LUT R227, R228, R227, RZ, 0xfc, !PT ;  /* 0x000000e3e4e37212 */ /* 0x000fe400078efcff */
[----:B------:R-:W-:Y:S01]  /*479b0*/  LOP3.LUT R226, R226, R229, RZ, 0xfc, !PT ;  /* 0x000000e5e2e27212 */ /* 0x000fe200078efcff */
[----:B------:R-:W-:Y:S01]  /*479c0*/  IMAD.WIDE.U32 R228, R215, 0x8, R140 ;  /* 0x00000008d7e47825 */ /* 0x000fe200078e008c */
[----:B------:R-:W-:-:S04]  /*479d0*/  IADD3 R225, PT, PT, R10, 0x120, RZ ;  /* 0x000001200ae17810 */ /* 0x000fc80007ffe0ff */
[----:B------:R2:W-:Y:S01]  /*479e0*/  STG.E.64 desc[UR6][R228.64], R226 ;  /* 0x000000e2e4007986 */ /* 0x0005e2000c101b06 */
[----:B------:R-:W-:-:S04]  /*479f0*/  IMAD.WIDE.U32 R136, R225, 0x10, R136 ;  /* 0x00000010e1887825 */ /* 0x000fc800078e0088 */
        /* <DEDUP_REMOVED lines=23> */
.L_x_10633:
        /* <DEDUP_REMOVED lines=20> */
.L_x_10637:
        /* <DEDUP_REMOVED lines=13> */
.L_x_10639:
[----:B------:R-:W-:Y:S05]  /*47d80*/  BSYNC.RECONVERGENT B1 ;  /* 0x0000000000017941 */ /* 0x000fea0003800200 */
.L_x_10638:
[----:B------:R-:W-:Y:S01]  /*47d90*/  IMAD.WIDE.U32 R2, R13, -0x326172a9, RZ ;  /* 0xcd9e8d570d027825 */ /* 0x000fe200078e00ff */
[----:B------:R-:W-:-:S03]  /*47da0*/  LOP3.LUT R4, R11, R7, R135, 0x96, !PT ;  /* 0x000000070b047212 */ /* 0x000fc600078e9687 */
[----:B------:R-:W-:Y:S01]  /*47db0*/  IMAD.MOV.U32 R0, RZ, RZ, R230 ;  /* 0x000000ffff007224 */ /* 0x000fe200078e00e6 */
[----:B-1----:R-:W-:Y:S01]  /*47dc0*/  LOP3.LUT R136, R14, R3, R134, 0x96, !PT ;  /* 0x000000030e887212 */ /* 0x002fe200078e9686 */
        /* <DEDUP_REMOVED lines=38> */
.L_x_10636:
[----:B------:R-:W-:Y:S05]  /*48030*/  BSYNC.RECONVERGENT B0 ;  /* 0x0000000000007941 */ /* 0x000fea0003800200 */
.L_x_10635:
        /* <DEDUP_REMOVED lines=22> */
.L_x_10642:
        /* <DEDUP_REMOVED lines=13> */
.L_x_10644:
[----:B------:R-:W-:Y:S05]  /*48270*/  BSYNC.RECONVERGENT B1 ;  /* 0x0000000000017941 */ /* 0x000fea0003800200 */
.L_x_10643:
        /* <DEDUP_REMOVED lines=43> */
.L_x_10641:
[----:B------:R-:W-:Y:S05]  /*48530*/  BSYNC.RECONVERGENT B0 ;  /* 0x0000000000007941 */ /* 0x000fea0003800200 */
.L_x_10640:
        /* <DEDUP_REMOVED lines=25> */
.L_x_10647:
        /* <DEDUP_REMOVED lines=13> */
.L_x_10649:
[----:B------:R-:W-:Y:S05]  /*487a0*/  BSYNC.RECONVERGENT B1 ;  /* 0x0000000000017941 */ /* 0x000fea0003800200 */
.L_x_10648:
        /* <DEDUP_REMOVED lines=43> */
.L_x_10646:
[----:B------:R-:W-:Y:S05]  /*48a60*/  BSYNC.RECONVERGENT B0 ;  /* 0x0000000000007941 */ /* 0x000fea0003800200 */
.L_x_10645:
        /* <DEDUP_REMOVED lines=22> */
.L_x_10652:
        /* <DEDUP_REMOVED lines=13> */
.L_x_10654:
[----:B------:R-:W-:Y:S05]  /*48ca0*/  BSYNC.RECONVERGENT B1 ;  /* 0x0000000000017941 */ /* 0x000fea0003800200 */
.L_x_10653:
        /* <DEDUP_REMOVED lines=43> */
.L_x_10651:
[----:B------:R-:W-:Y:S05]  /*48f60*/  BSYNC.RECONVERGENT B0 ;  /* 0x0000000000007941 */ /* 0x000fea0003800200 */
.L_x_10650:
        /* <DEDUP_REMOVED lines=25> */
.L_x_10657:
        /* <DEDUP_REMOVED lines=13> */
.L_x_10659:
[----:B------:R-:W-:Y:S05]  /*491d0*/  BSYNC.RECONVERGENT B1 ;  /* 0x0000000000017941 */ /* 0x000fea0003800200 */
.L_x_10658:
        /* <DEDUP_REMOVED lines=43> */
.L_x_10656:
[----:B------:R-:W-:Y:S05]  /*49490*/  BSYNC.RECONVERGENT B0 ;  /* 0x0000000000007941 */ /* 0x000fea0003800200 */
.L_x_10655:
        /* <DEDUP_REMOVED lines=22> */
.L_x_10662:
        /* <DEDUP_REMOVED lines=13> */
.L_x_10664:
[----:B------:R-:W-:Y:S05]  /*496d0*/  BSYNC.RECONVERGENT B1 ;  /* 0x0000000000017941 */ /* 0x000fea0003800200 */
.L_x_10663:
        /* <DEDUP_REMOVED lines=43> */
.L_x_10661:
[----:B------:R-:W-:Y:S05]  /*49990*/  BSYNC.RECONVERGENT B0 ;  /* 0x0000000000007941 */ /* 0x000fea0003800200 */
.L_x_10660:
        /* <DEDUP_REMOVED lines=25> */
.L_x_10667:
        /* <DEDUP_REMOVED lines=13> */
.L_x_10669:
[----:B------:R-:W-:Y:S05]  /*49c00*/  BSYNC.RECONVERGENT B1 ;  /* 0x0000000000017941 */ /* 0x000fea0003800200 */
.L_x_10668:
        /* <DEDUP_REMOVED lines=43> */
.L_x_10666:
[----:B------:R-:W-:Y:S05]  /*49ec0*/  BSYNC.RECONVERGENT B0 ;  /* 0x0000000000007941 */ /* 0x000fea0003800200 */
.L_x_10665:
        /* <DEDUP_REMOVED lines=10> */
[----:B-1----:R-:W-:Y:S02]  /*49f70*/  FSEL R178, R129, RZ, !P3 ;  /* 0x000000ff81b27208 */ /* 0x002fe40005800000 */
        /* <DEDUP_REMOVED lines=11> */
.L_x_10672:
        /* <DEDUP_REMOVED lines=13> */
.L_x_10674:
[----:B------:R-:W-:Y:S05]  /*4a100*/  BSYNC.RECONVERGENT B1 ;  /* 0x0000000000017941 */ /* 0x000fea0003800200 */
.L_x_10673:
        /* <DEDUP_REMOVED lines=43> */
.L_x_10671:
[----:B------:R-:W-:Y:S05]  /*4a3c0*/  BSYNC.RECONVERGENT B0 ;  /* 0x0000000000007941 */ /* 0x000fea0003800200 */
.L_x_10670:
        /* <DEDUP_REMOVED lines=25> */
.L_x_10677:
        /* <DEDUP_REMOVED lines=13> */
.L_x_10679:
[----:B------:R-:W-:Y:S05]  /*4a630*/  BSYNC.RECONVERGENT B1 ;  /* 0x0000000000017941 */ /* 0x000fea0003800200 */
.L_x_10678:
        /* <DEDUP_REMOVED lines=43> */
.L_x_10676:
[----:B------:R-:W-:Y:S05]  /*4a8f0*/  BSYNC.RECONVERGENT B0 ;  /* 0x0000000000007941 */ /* 0x000fea0003800200 */
.L_x_10675:
        /* <DEDUP_REMOVED lines=20> */
.L_x_10682:
        /* <DEDUP_REMOVED lines=13> */
.L_x_10684:
[----:B------:R-:W-:Y:S05]  /*4ab10*/  BSYNC.RECONVERGENT B1 ;  /* 0x0000000000017941 */ /* 0x000fea0003800200 */
.L_x_10683:
        /* <DEDUP_REMOVED lines=43> */
.L_x_10681:
[----:B------:R-:W-:Y:S05]  /*4add0*/  BSYNC.RECONVERGENT B0 ;  /* 0x0000000000007941 */ /* 0x000fea0003800200 */
.L_x_10680:
        /* <DEDUP_REMOVED lines=26> */
.L_x_10687:
        /* <DEDUP_REMOVED lines=13> */
.L_x_10689:
[----:B------:R-:W-:Y:S05]  /*4b050*/  BSYNC.RECONVERGENT B1 ;  /* 0x0000000000017941 */ /* 0x000fea0003800200 */
.L_x_10688:
        /* <DEDUP_REMOVED lines=43> */
.L_x_10686:
[----:B------:R-:W-:Y:S05]  /*4b310*/  BSYNC.RECONVERGENT B0 ;  /* 0x0000000000007941 */ /* 0x000fea0003800200 */
.L_x_10685:
        /* <DEDUP_REMOVED lines=20> */
.L_x_10692:
        /* <DEDUP_REMOVED lines=13> */
.L_x_10694:
[----:B------:R-:W-:Y:S05]  /*4b530*/  BSYNC.RECONVERGENT B1 ;  /* 0x0000000000017941 */ /* 0x000fea0003800200 */
.L_x_10693:
        /* <DEDUP_REMOVED lines=43> */
.L_x_10691:
[----:B------:R-:W-:Y:S05]  /*4b7f0*/  BSYNC.RECONVERGENT B0 ;  /* 0x0000000000007941 */ /* 0x000fea0003800200 */
.L_x_10690:
        /* <DEDUP_REMOVED lines=25> */
.L_x_10697:
        /* <DEDUP_REMOVED lines=13> */
.L_x_10699:
[----:B------:R-:W-:Y:S05]  /*4ba60*/  BSYNC.RECONVERGENT B1 ;  /* 0x0000000000017941 */ /* 0x000fea0003800200 */
.L_x_10698:
        /* <DEDUP_REMOVED lines=43> */
.L_x_10696:
[----:B------:R-:W-:Y:S05]  /*4bd20*/  BSYNC.RECONVERGENT B0 ;  /* 0x0000000000007941 */ /* 0x000fea0003800200 */
.L_x_10695:
        /* <DEDUP_REMOVED lines=20> */
.L_x_10702:
        /* <DEDUP_REMOVED lines=13> */
.L_x_10704:
[----:B------:R-:W-:Y:S05]  /*4bf40*/  BSYNC.RECONVERGENT B1 ;  /* 0x0000000000017941 */ /* 0x000fea0003800200 */
.L_x_10703:
        /* <DEDUP_REMOVED lines=43> */
.L_x_10701:
[----:B------:R-:W-:Y:S05]  /*4c200*/  BSYNC.RECONVERGENT B0 ;  /* 0x0000000000007941 */ /* 0x000fea0003800200 */
.L_x_10700:
        /* <DEDUP_REMOVED lines=26> */
.L_x_10707:
        /* <DEDUP_REMOVED lines=13> */
.L_x_10709:
[----:B------:R-:W-:Y:S05]  /*4c480*/  BSYNC.RECONVERGENT B1 ;  /* 0x0000000000017941 */ /* 0x000fea0003800200 */
.L_x_10708:
        /* <DEDUP_REMOVED lines=43> */
.L_x_10706:
[----:B------:R-:W-:Y:S05]  /*4c740*/  BSYNC.RECONVERGENT B0 ;  /* 0x0000000000007941 */ /* 0x000fea0003800200 */
.L_x_10705:
        /* <DEDUP_REMOVED lines=20> */
.L_x_10712:
        /* <DEDUP_REMOVED lines=15> */
.L_x_10714:
[----:B------:R-:W-:Y:S05]  /*4c980*/  BSYNC.RECONVERGENT B1 ;  /* 0x0000000000017941 */ /* 0x000fea0003800200 */
.L_x_10713:
        /* <DEDUP_REMOVED lines=32> */
[----:B------:R-:W-:Y:S01]  /*4cb90*/  IMAD.WIDE.U32 R28, R29, -0x2daee0ad, RZ ;  /* 0xd2511f531d1c7825 */ /* 0x000fe200078e00ff */
[----:B------:R-:W-:-:S03]  /*4cba0*/  MOV R129, R226 ;  /* 0x000000e200817202 */ /* 0x000fc60000000f00 */
        /* <DEDUP_REMOVED lines=9> */
.L_x_10711:
[----:B------:R-:W-:Y:S05]  /*4cc40*/  BSYNC.RECONVERGENT B0 ;  /* 0x0000000000007941 */ /* 0x000fea0003800200 */
.L_x_10710:
[----:B------:R-:W-:Y:S01]  /*4cc50*/  I2FP.F32.U32 R22, R129 ;  /* 0x0000008100167245 */ /* 0x000fe20000201000 */
[----:B------:R-:W-:Y:S01]  /*4cc60*/  HADD2.F32 R21, -RZ, R47.H1_H1 ;  /* 0x3000002fff157230 */ /* 0x000fe20000004100 */
[----:B------:R-:W-:Y:S01]  /*4cc70*/  PRMT R25, R0, 0x5410, R236 ;  /* 0x0000541000197816 */ /* 0x000fe200000000ec */
[----:B------:R-:W-:Y:S01]  /*4cc80*/  @P1 HADD2.F32 R24, -RZ, R43.H1_H1 ;  /* 0x3000002bff181230 */ /* 0x000fe20000004100 */
[----:B------:R-:W-:Y:S01]  /*4cc90*/  PRMT R26, R237, 0x5410, R238 ;  /* 0x00005410ed1a7816 */ /* 0x000fe200000000ee */
[----:B------:R-:W-:Y:S01]  /*4cca0*/  FFMA.FTZ R22, R22, R39, 1.1641532182693481445e-10 ;  /* 0x2f00000016167423 */ /* 0x000fe20000010027 */
[----:B------:R-:W-:-:S04]  /*4ccb0*/  FMUL.FTZ R21, R21, R132 ;  /* 0x0000008415157220 */ /* 0x000fc80000410000 */
[----:B------:R-:W-:-:S04]  /*4ccc0*/  FSETP.GTU.FTZ.AND P6, PT, R22, R133, PT ;  /* 0x000000851600720b */ /* 0x000fc80003fdc000 */
[----:B------:R-:W-:-:S05]  /*4ccd0*/  FSEL R22, R21, RZ, !P6 ;  /* 0x000000ff15167208 */ /* 0x000fca0007000000 */
[----:B------:R-:W-:Y:S01]  /*4cce0*/  FADD.FTZ R131, R131, R22 ;  /* 0x0000001683837221 */ /* 0x000fe20000010000 */
[----:B------:R-:W-:-:S03]  /*4ccf0*/  SEL R22, RZ, 0x1, P6 ;  /* 0x00000001ff167807 */ /* 0x000fc60003000000 */
[--C-:B------:R-:W-:Y:S01]  /*4cd00*/  @P1 FADD.FTZ R21, R24, R131.reuse ;  /* 0x0000008318151221 */ /* 0x100fe20000010000 */
[----:B------:R-:W-:Y:S01]  /*4cd10*/  @!P1 IMAD.MOV.U32 R21, RZ, RZ, R131 ;  /* 0x000000ffff159224 */ /* 0x000fe200078e0083 */
[----:B------:R-:W-:Y:S02]  /*4cd20*/  PRMT R0, R22, 0x7610, R0 ;  /* 0x0000761016007816 */ /* 0x000fe40000000000 */
[----:B------:R-:W-:Y:S02]  /*4cd30*/  PRMT R24, R230, 0x5410, R233 ;  /* 0x00005410e6187816 */ /* 0x000fe400000000e9 */
[----:B------:R-:W-:-:S04]  /*4cd40*/  F2FP.F16.F32.PACK_AB R27, RZ, R21 ;  /* 0x00000015ff1b723e */ /* 0x000fc800000000ff */
[----:B------:R-:W-:Y:S01]  /*4cd50*/  PRMT R27, R235, 0x5410, R27 ;  /* 0x00005410eb1b7816 */ /* 0x000fe2000000001b */
[----:B------:R-:W-:Y:S06]  /*4cd60*/  BRA `(.L_x_10715) ;  /* 0x0000002800587947 */ /* 0x000fec0003800000 */
.L_x_10634:
[----:B------:R-:W-:Y:S01]  /*4cd70*/  ISETP.NE.AND P2, PT, R231, 0x1, PT ;  /* 0x00000001e700780c */ /* 0x000fe20003f45270 */
[----:B------:R-:W-:Y:S01]  /*4cd80*/  BSSY.RECONVERGENT B0, `(.L_x_10716) ;  /* 0x0000047000007945 */ /* 0x000fe20003800200 */
[----:B-1----:R-:W-:Y:S01]  /*4cd90*/  MOV R178, 0x2 ;  /* 0x0000000200b27802 */ /* 0x002fe20000000f00 */
        /* <DEDUP_REMOVED lines=13> */
.L_x_10718:
        /* <DEDUP_REMOVED lines=13> */
.L_x_10720:
[----:B------:R-:W-:Y:S05]  /*4cf40*/  BSYNC.RECONVERGENT B1 ;  /* 0x0000000000017941 */ /* 0x000fea0003800200 */
.L_x_10719:
        /* <DEDUP_REMOVED lines=42> */
.L_x_10717:
[----:B------:R-:W-:Y:S05]  /*4d1f0*/  BSYNC.RECONVERGENT B0 ;  /* 0x0000000000007941 */ /* 0x000fea0003800200 */
.L_x_10716:
        /* <DEDUP_REMOVED lines=25> */
.L_x_10723:
        /* <DEDUP_REMOVED lines=13> */
.L_x_10725:
[----:B------:R-:W-:Y:S05]  /*4d460*/  BSYNC.RECONVERGENT B1 ;  /* 0x0000000000017941 */ /* 0x000fea0003800200 */
.L_x_10724:
        /* <DEDUP_REMOVED lines=43> */
.L_x_10722:
[----:B------:R-:W-:Y:S05]  /*4d720*/  BSYNC.RECONVERGENT B0 ;  /* 0x0000000000007941 */ /* 0x000fea0003800200 */
.L_x_10721:
        /* <DEDUP_REMOVED lines=25> */
.L_x_10728:
        /* <DEDUP_REMOVED lines=13> */
.L_x_10730:
[----:B------:R-:W-:Y:S05]  /*4d990*/  BSYNC.RECONVERGENT B1 ;  /* 0x0000000000017941 */ /* 0x000fea0003800200 */
.L_x_10729:
        /* <DEDUP_REMOVED lines=43> */
.L_x_10727:
[----:B------:R-:W-:Y:S05]  /*4dc50*/  BSYNC.RECONVERGENT B0 ;  /* 0x0000000000007941 */ /* 0x000fea0003800200 */
.L_x_10726:
        /* <DEDUP_REMOVED lines=25> */
.L_x_10733:
        /* <DEDUP_REMOVED lines=13> */
.L_x_10735:
[----:B------:R-:W-:Y:S05]  /*4dec0*/  BSYNC.RECONVERGENT B1 ;  /* 0x0000000000017941 */ /* 0x000fea0003800200 */
.L_x_10734:
        /* <DEDUP_REMOVED lines=43> */
.L_x_10732:
[----:B------:R-:W-:Y:S05]  /*4e180*/  BSYNC.RECONVERGENT B0 ;  /* 0x0000000000007941 */ /* 0x000fea0003800200 */
.L_x_10731:
        /* <DEDUP_REMOVED lines=25> */
.L_x_10738:
        /* <DEDUP_REMOVED lines=13> */
.L_x_10740:
[----:B------:R-:W-:Y:S05]  /*4e3f0*/  BSYNC.RECONVERGENT B1 ;  /* 0x0000000000017941 */ /* 0x000fea0003800200 */
.L_x_10739:
        /* <DEDUP_REMOVED lines=43> */
.L_x_10737:
[----:B------:R-:W-:Y:S05]  /*4e6b0*/  BSYNC.RECONVERGENT B0 ;  /* 0x0000000000007941 */ /* 0x000fea0003800200 */
.L_x_10736:
        /* <DEDUP_REMOVED lines=23> */
.L_x_10743:
        /* <DEDUP_REMOVED lines=13> */
.L_x_10745:
[----:B------:R-:W-:Y:S05]  /*4e900*/  BSYNC.RECONVERGENT B1 ;  /* 0x0000000000017941 */ /* 0x000fea0003800200 */
.L_x_10744:
        /* <DEDUP_REMOVED lines=43> */
.L_x_10742:
[----:B------:R-:W-:Y:S05]  /*4ebc0*/  BSYNC.RECONVERGENT B0 ;  /* 0x0000000000007941 */ /* 0x000fea0003800200 */
.L_x_10741:
        /* <DEDUP_REMOVED lines=23> */
.L_x_10748:
        /* <DEDUP_REMOVED lines=13> */
.L_x_10750:
[----:B------:R-:W-:Y:S05]  /*4ee10*/  BSYNC.RECONVERGENT B1 ;  /* 0x0000000000017941 */ /* 0x000fea0003800200 */
.L_x_10749:
        /* <DEDUP_REMOVED lines=43> */
.L_x_10747:
[----:B------:R-:W-:Y:S05]  /*4f0d0*/  BSYNC.RECONVERGENT B0 ;  /* 0x0000000000007941 */ /* 0x000fea0003800200 */
.L_x_10746:
        /* <DEDUP_REMOVED lines=23> */
.L_x_10753:
        /* <DEDUP_REMOVED lines=13> */
.L_x_10755:
[----:B------:R-:W-:Y:S05]  /*4f320*/  BSYNC.RECONVERGENT B1 ;  /* 0x0000000000017941 */ /* 0x000fea0003800200 */
.L_x_10754:
        /* <DEDUP_REMOVED lines=37> */
[----:B------:R-:W-:-:S04]  /*4f580*/  IMAD.WIDE.U32 R26, R27, -0x326172a9, RZ ;  /* 0xcd9e8d571b1a7825 */ /* 0x000fc800078e00ff */
[----:B------:R-:W-:Y:S01]  /*4f590*/  IMAD.WIDE.U32 R24, R24, -0x2daee0ad, RZ ;  /* 0xd2511f5318187825 */ /* 0x000fe200078e00ff */
[----:B------:R-:W-:Y:S02]  /*4f5a0*/  LOP3.LUT R15, R22, R30, R27, 0x96, !PT ;  /* 0x0000001e160f7212 */ /* 0x000fe400078e961b */
[----:B------:R-:W-:Y:S02]  /*4f5b0*/  MOV R12, R26 ;  /* 0x0000001a000c7202 */ /* 0x000fe40000000f00 */
[----:B------:R-:W-:Y:S02]  /*4f5c0*/  LOP3.LUT R16, R34, R28, R25, 0x96, !PT ;  /* 0x0000001c22107212 */ /* 0x000fe400078e9619 */
[----:B------:R-:W-:-:S07]  /*4f5d0*/  MOV R226, R24 ;  /* 0x0000001800e27202 */ /* 0x000fce0000000f00 */
.L_x_10752:
[----:B------:R-:W-:Y:S05]  /*4f5e0*/  BSYNC.RECONVERGENT B0 ;  /* 0x0000000000007941 */ /* 0x000fea0003800200 */
.L_x_10751:
        /* <DEDUP_REMOVED lines=8> */
[----:B------:R-:W-:Y:S02]  /*4f670*/  FSEL R21, R131, RZ, !P5 ;  /* 0x000000ff83157208 */ /* 0x000fe40006800000 */
[----:B------:R-:W-:-:S03]  /*4f680*/  PLOP3.LUT P5, PT, P5, PT, PT, 0x8, 0x80 ;  /* 0x000000000080781c */ /* 0x000fc60002fae170 */
[----:B------:R-:W-:Y:S01]  /*4f690*/  @P1 FADD.FTZ R21, R24, R21 ;  /* 0x0000001518151221 */ /* 0x000fe20000010000 */
[----:B------:R-:W-:-:S04]  /*4f6a0*/  PRMT R24, R230, 0x5410, R233 ;  /* 0x00005410e6187816 */ /* 0x000fc800000000e9 */
[----:B------:R-:W-:-:S04]  /*4f6b0*/  F2FP.F16.F32.PACK_AB R27, RZ, R21 ;  /* 0x00000015ff1b723e */ /* 0x000fc800000000ff */
[----:B------:R-:W-:-:S07]  /*4f6c0*/  PRMT R27, R239, 0x5410, R27 ;  /* 0x00005410ef1b7816 */ /* 0x000fce000000001b */
.L_x_10715:
[----:B------:R-:W-:Y:S01]  /*4f6d0*/  FADD.FTZ R29, RZ, R9 ;  /* 0x00000009ff1d7221 */ /* 0x000fe20000010000 */
[----:B------:R-:W-:Y:S01]  /*4f6e0*/  SEL R23, RZ, 0x1000000, !P5 ;  /* 0x01000000ff177807 */ /* 0x000fe20006800000 */
[----:B------:R-:W0:Y:S01]  /*4f6f0*/  S2R R33, SR_TID.X ;  /* 0x0000000000217919 */ /* 0x000e220000002100 */
[----:B------:R-:W-:Y:S01]  /*4f700*/  SEL R22, RZ, 0x10000, !P4 ;  /* 0x00010000ff167807 */ /* 0x000fe20006000000 */
[----:B------:R-:W-:Y:S01]  /*4f710*/  FADD.FTZ R28, R29, R142 ;  /* 0x0000008e1d1c7221 */ /* 0x000fe20000010000 */
[C---:B------:R-:W-:Y:S01]  /*4f720*/  LOP3.LUT P6, RZ, R20.reuse, 0x8, RZ, 0xc0, !PT ;  /* 0x0000000814ff7812 */ /* 0x040fe200078cc0ff */
[----:B------:R-:W-:Y:S01]  /*4f730*/  IMAD.WIDE.U32 R138, R225, 0x10, R138 ;  /* 0x00000010e18a7825 */ /* 0x000fe200078e008a */
[----:B------:R-:W-:-:S03]  /*4f740*/  LOP3.LUT P5, RZ, R20, 0x4, RZ, 0xc0, !PT ;  /* 0x0000000414ff7812 */ /* 0x000fc600078ac0ff */
[----:B------:R-:W-:Y:S01]  /*4f750*/  FADD.FTZ R29, R28, R143 ;  /* 0x0000008f1c1d7221 */ /* 0x000fe20000010000 */
[----:B------:R-:W-:Y:S01]  /*4f760*/  LOP3.LUT P4, RZ, R20, 0x2, RZ, 0xc0, !PT ;  /* 0x0000000214ff7812 */ /* 0x000fe2000788c0ff */
[----:B------:R-:W-:Y:S01]  /*4f770*/  IMAD.WIDE.U32 R140, R225, 0x8, R140 ;  /* 0x00000008e18c7825 */ /* 0x000fe200078e008c */
[----:B------:R-:W-:-:S03]  /*4f780*/  SEL R32, RZ, 0x100, !P3 ;  /* 0x00000100ff207807 */ /* 0x000fc60005800000 */
[----:B------:R-:W-:Y:S01]  /*4f790*/  FADD.FTZ R28, R29, R144 ;  /* 0x000000901d1c7221 */ /* 0x000fe20000010000 */
[----:B------:R-:W-:Y:S01]  /*4f7a0*/  SEL R31, RZ, 0x1000000, !P4 ;  /* 0x01000000ff1f7807 */ /* 0x000fe20006000000 */
[----:B------:R1:W-:Y:S01]  /*4f7b0*/  STG.E.128 desc[UR6][R138.64], R24 ;  /* 0x000000188a007986 */ /* 0x0003e2000c101d06 */
[----:B------:R-:W-:Y:S01]  /*4f7c0*/  SEL R30, RZ, 0x10000, !P5 ;  /* 0x00010000ff1e7807 */ /* 0x000fe20006800000 */
[----:B------:R-:W-:Y:S01]  /*4f7d0*/  FADD.FTZ R29, R28, R145 ;  /* 0x000000911c1d7221 */ /* 0x000fe20000010000 */
[----:B------:R-:W-:Y:S02]  /*4f7e0*/  LOP3.LUT P1, RZ, R20, 0x10, RZ, 0xc0, !PT ;  /* 0x0000001014ff7812 */ /* 0x000fe4000782c0ff */
[----:B------:R-:W-:Y:S01]  /*4f7f0*/  LOP3.LUT R32, R32, R23, R22, 0xfe, !PT ;  /* 0x0000001720207212 */ /* 0x000fe200078efe16 */
[----:B------:R-:W-:Y:S01]  /*4f800*/  FADD.FTZ R28, R29, R146 ;  /* 0x000000921d1c7221 */ /* 0x000fe20000010000 */
[----:B------:R-:W-:-:S03]  /*4f810*/  SEL R23, RZ, 0x1, !P2 ;  /* 0x00000001ff177807 */ /* 0x000fc60005000000 */
[----:B------:R-:W-:Y:S01]  /*4f820*/  FADD.FTZ R29, R28, R147 ;  /* 0x000000931c1d7221 */ /* 0x000fe20000010000 */
[----:B------:R-:W-:-:S03]  /*4f830*/  LOP3.LUT R23, R32, R23, RZ, 0xfc, !PT ;  /* 0x0000001720177212 */ /* 0x000fc600078efcff */
        /* <DEDUP_REMOVED lines=65> */
[----:B------:R-:W-:-:S03]  /*4fc50*/  SEL R29, RZ, 0x100, !P6 ;  /* 0x00000100ff1d7807 */ /* 0x000fc60007000000 */
[----:B------:R-:W-:Y:S01]  /*4fc60*/  FADD.FTZ R28, R28, R227 ;  /* 0x000000e31c1c7221 */ /* 0x000fe20000010000 */
[----:B------:R-:W-:Y:S02]  /*4fc70*/  LOP3.LUT R22, R29, R31, R30, 0xfe, !PT ;  /* 0x0000001f1d167212 */ /* 0x000fe400078efe1e */
[----:B------:R-:W-:Y:S01]  /*4fc80*/  SEL R31, RZ, 0x1, !P1 ;  /* 0x00000001ff1f7807 */ /* 0x000fe20004800000 */
[----:B------:R-:W-:Y:S01]  /*4fc90*/  FADD.FTZ R29, R28, R229 ;  /* 0x000000e51c1d7221 */ /* 0x000fe20000010000 */
[----:B0-----:R-:W-:Y:S02]  /*4fca0*/  LOP3.LUT P1, RZ, R33, 0x1f, RZ, 0xc0, !PT ;  /* 0x0000001f21ff7812 */ /* 0x001fe4000782c0ff */
[----:B------:R-:W-:Y:S01]  /*4fcb0*/  LOP3.LUT R22, R22, R31, RZ, 0xfc, !PT ;  /* 0x0000001f16167212 */ /* 0x000fe200078efcff */
[----:B------:R-:W-:-:S04]  /*4fcc0*/  FADD.FTZ R28, R29, R228 ;  /* 0x000000e41d1c7221 */ /* 0x000fc80000010000 */
[----:B------:R1:W-:Y:S01]  /*4fcd0*/  STG.E.64 desc[UR6][R140.64], R22 ;  /* 0x000000168c007986 */ /* 0x0003e2000c101b06 */
[----:B------:R-:W-:-:S04]  /*4fce0*/  FADD.FTZ R29, R28, R231 ;  /* 0x000000e71c1d7221 */ /* 0x000fc80000010000 */
[----:B------:R-:W-:-:S04]  /*4fcf0*/  FADD.FTZ R29, R29, R232 ;  /* 0x000000e81d1d7221 */ /* 0x000fc80000010000 */
[----:B------:R-:W-:-:S04]  /*4fd00*/  FADD.FTZ R29, R29, R130 ;  /* 0x000000821d1d7221 */ /* 0x000fc80000010000 */
[----:B------:R-:W-:Y:S01]  /*4fd10*/  FADD.FTZ R30, R29, R234 ;  /* 0x000000ea1d1e7221 */ /* 0x000fe20000010000 */
        /* <DEDUP_REMOVED lines=21> */
.L_x_10756:
[----:B------:R-:W-:Y:S01]  /*4fe70*/  UMOV UR13, 0xffffffff ;  /* 0xffffffff000d7882 */ /* 0x000fe20000000000 */
[----:B------:R-:W-:Y:S02]  /*4fe80*/  FADD.FTZ R30, R30, R21 ;  /* 0x000000151e1e7221 */ /* 0x000fe40000010000 */
[----:B------:R-:W-:Y:S05]  /*4fe90*/  BRA.DIV UR13, `(.L_x_10757) ;  /* 0x0000002a0d547947 */ /* 0x000fea000b800000 */
[----:B0-----:R-:W0:Y:S02]  /*4fea0*/  SHFL.BFLY PT, R23, R30, 0x1, 0x1f ;  /* 0x0c201f001e177f89 */ /* 0x001e2400000e0000 */
[----:B0-----:R-:W-:-:S05]  /*4feb0*/  FADD.FTZ R24, R30, R23 ;  /* 0x000000171e187221 */ /* 0x001fca0000010000 */
[----:B------:R-:W0:Y:S02]  /*4fec0*/  SHFL.BFLY PT, R23, R24, 0x2, 0x1f ;  /* 0x0c401f0018177f89 */ /* 0x000e2400000e0000 */
[----:B0-----:R-:W-:-:S05]  /*4fed0*/  FADD.FTZ R26, R24, R23 ;  /* 0x00000017181a7221 */ /* 0x001fca0000010000 */
[----:B------:R-:W0:Y:S02]  /*4fee0*/  SHFL.BFLY PT, R23, R26, 0x4, 0x1f ;  /* 0x0c801f001a177f89 */ /* 0x000e2400000e0000 */
[----:B0-----:R-:W-:Y:S02]  /*4fef0*/  FADD.FTZ R27, R26, R23 ;  /* 0x000000171a1b7221 */ /* 0x001fe40000010000 */
[----:B------:R-:W0:Y:S03]  /*4ff00*/  LDC R23, c[0x0][0x400] ;  /* 0x00010000ff177b82 */ /* 0x000e260000000800 */
[----:B------:R-:W1:Y:S02]  /*4ff10*/  SHFL.BFLY PT, R22, R27, 0x8, 0x1f ;  /* 0x0d001f001b167f89 */ /* 0x000e6400000e0000 */
[----:B-1----:R-:W-:-:S05]  /*4ff20*/  FADD.FTZ R28, R27, R22 ;  /* 0x000000161b1c7221 */ /* 0x002fca0000010000 */
[----:B------:R-:W1:Y:S02]  /*4ff30*/  SHFL.BFLY PT, R25, R28, 0x10, 0x1f ;  /* 0x0e001f001c197f89 */ /* 0x000e6400000e0000 */
[----:B-1----:R-:W-:-:S04]  /*4ff40*/  FADD.FTZ R22, R28, R25 ;  /* 0x000000191c167221 */ /* 0x002fc80000010000 */
[----:B0-----:R-:W-:-:S04]  /*4ff50*/  FMUL.FTZ R25, R22, R23 ;  /* 0x0000001716197220 */ /* 0x001fc80000410000 */
        /* <DEDUP_REMOVED lines=169> */
.L_x_10770:
[C---:B------:R-:W-:Y:S01]  /*509f0*/  FMUL.FTZ R22, R25.reuse, R25 ;  /* 0x0000001919167220 */ /* 0x040fe20000410000 */
[----:B------:R-:W-:Y:S01]  /*50a00*/  ISETP.NE.AND P2, PT, RZ, UR5, PT ;  /* 0x00000005ff007c0c */ /* 0x000fe2000bf45270 */
[----:B01----:R-:W-:Y:S01]  /*50a10*/  FADD.FTZ R26, R26, R31 ;  /* 0x0000001f1a1a7221 */ /* 0x003fe20000010000 */
[--C-:B------:R-:W-:Y:S02]  /*50a20*/  HADD2.F32 R27, -RZ, R124.reuse.H0_H0 ;  /* 0x2000007cff1b7230 */ /* 0x100fe40000004100 */
[----:B------:R-:W-:Y:S01]  /*50a30*/  FSEL R22, R22, RZ, P2 ;  /* 0x000000ff16167208 */ /* 0x000fe20001000000 */
[----:B------:R-:W-:Y:S01]  /*50a40*/  FFMA.FTZ R23, R26, R23, UR10 ;  /* 0x0000000a1a177e23 */ /* 0x000fe20008010017 */
[----:B------:R-:W-:Y:S01]  /*50a50*/  FSEL R29, R25, RZ, !P2 ;  /* 0x000000ff191d7208 */ /* 0x000fe20005000000 */
[----:B------:R-:W-:Y:S02]  /*50a60*/  HADD2.F32 R136, -RZ, R124.H1_H1 ;  /* 0x3000007cff887230 */ /* 0x000fe40000004100 */
[----:B------:R-:W-:Y:S01]  /*50a70*/  FADD.FTZ R23, R23, R22 ;  /* 0x0000001617177221 */ /* 0x000fe20000010000 */
[----:B------:R-:W-:-:S02]  /*50a80*/  HADD2.F32 R22, -RZ, R84.H0_H0 ;  /* 0x20000054ff167230 */ /* 0x000fc40000004100 */
[C---:B------:R-:W-:Y:S01]  /*50a90*/  FADD.FTZ R9, -R29.reuse, R9 ;  /* 0x000000091d097221 */ /* 0x040fe20000010100 */
[C---:B------:R-:W-:Y:S01]  /*50aa0*/  FADD.FTZ R142, -R29.reuse, R142 ;  /* 0x0000008e1d8e7221 */ /* 0x040fe20000010100 */
[C---:B------:R-:W-:Y:S01]  /*50ab0*/  FADD.FTZ R143, -R29.reuse, R143 ;  /* 0x0000008f1d8f7221 */ /* 0x040fe20000010100 */
[----:B------:R-:W-:Y:S01]  /*50ac0*/  HADD2.F32 R138, -RZ, R84.H1_H1 ;  /* 0x30000054ff8a7230 */ /* 0x000fe20000004100 */
[----:B------:R-:W0:Y:S01]  /*50ad0*/  MUFU.RSQ R23, R23 ;  /* 0x0000001700177308 */ /* 0x000e220000001400 */
        /* <DEDUP_REMOVED lines=17> */
[C---:B0-----:R-:W-:Y:S01]  /*50bf0*/  FMUL.FTZ R9, R23.reuse, R9 ;  /* 0x0000000917097220 */ /* 0x041fe20000410000 */
[----:B------:R-:W-:Y:S01]  /*50c00*/  FMUL.FTZ R143, R23, R143 ;  /* 0x0000008f178f7220 */ /* 0x000fe20000410000 */
[C---:B------:R-:W-:Y:S01]  /*50c10*/  FADD.FTZ R161, -R29.reuse, R161 ;  /* 0x000000a11da17221 */ /* 0x040fe20000010100 */
[----:B------:R-:W-:Y:S01]  /*50c20*/  FADD.FTZ R162, -R29, R162 ;  /* 0x000000a21da27221 */ /* 0x000fe20000010100 */
[----:B------:R-:W-:Y:S01]  /*50c30*/  FFMA.FTZ R22, R9, R27, R22 ;  /* 0x0000001b09167223 */ /* 0x000fe20000010016 */
[----:B------:R-:W-:Y:S01]  /*50c40*/  FMUL.FTZ R9, R23, R142 ;  /* 0x0000008e17097220 */ /* 0x000fe20000410000 */
        /* <DEDUP_REMOVED lines=60> */
[----:B------:R-:W-:Y:S01]  /*51010*/  FFMA.FTZ R9, R9, R136, R138 ;  /* 0x0000008809097223 */ /* 0x000fe2000001008a */
[----:B------:R-:W-:Y:S01]  /*51020*/  FFMA.FTZ R136, R143, R140, R180 ;  /* 0x0000008c8f887223 */ /* 0x000fe200000100b4 */
[----:B------:R-:W-:-:S02]  /*51030*/  HADD2.F32 R29, -RZ, R126.H1_H1 ;  /* 0x3000007eff1d7230 */ /* 0x000fc40000004100 */
[C---:B------:R-:W-:Y:S01]  /*51040*/  FMUL.FTZ R138, R23.reuse, R146 ;  /* 0x00000092178a7220 */ /* 0x040fe20000410000 */
[----:B------:R-:W-:Y:S02]  /*51050*/  HADD2.F32 R31, -RZ, R86.H1_H1 ;  /* 0x30000056ff1f7230 */ /* 0x000fe40000004100 */
[C---:B------:R-:W-:Y:S01]  /*51060*/  FMUL.FTZ R140, R23.reuse, R147 ;  /* 0x00000093178c7220 */ /* 0x040fe20000410000 */
[----:B------:R-:W-:Y:S02]  /*51070*/  HADD2.F32 R33, -RZ, R127.H0_H0 ;  /* 0x2000007fff217230 */ /* 0x000fe40000004100 */
[C---:B------:R-:W-:Y:S01]  /*51080*/  FMUL.FTZ R148, R23.reuse, R148 ;  /* 0x0000009417947220 */ /* 0x040fe20000410000 */
[----:B------:R-:W-:Y:S02]  /*51090*/  HADD2.F32 R35, -RZ, R87.H0_H0 ;  /* 0x20000057ff237230 */ /* 0x000fe40000004100 */
[----:B------:R-:W-:Y:S01]  /*510a0*/  FMUL.FTZ R150, R23, R150 ;  /* 0x0000009617967220 */ /* 0x000fe20000410000 */
[----:B------:R-:W-:-:S02]  /*510b0*/  HADD2.F32 R37, -RZ, R127.H1_H1 ;  /* 0x3000007fff257230 */ /* 0x000fc40000004100 */
[----:B------:R-:W-:Y:S01]  /*510c0*/  FFMA.FTZ R138, R138, R29, R31 ;  /* 0x0000001d8a8a7223 */ /* 0x000fe2000001001f */
[----:B------:R-:W-:Y:S02]  /*510d0*/  HADD2.F32 R39, -RZ, R87.H1_H1 ;  /* 0x30000057ff277230 */ /* 0x000fe40000004100 */
        /* <DEDUP_REMOVED lines=8> */
[----:B------:R-:W-:Y:S01]  /*51160*/  FFMA.FTZ R29, R150, R129, R131 ;  /* 0x00000081961d7223 */ /* 0x000fe20000010083 */
        /* <DEDUP_REMOVED lines=8> */
[----:B------:R-:W-:Y:S02]  /*511f0*/  HADD2.F32 R146, -RZ, R121.H1_H1 ;  /* 0x30000079ff927230 */ /* 0x000fe40000004100 */
[----:B------:R-:W-:Y:S01]  /*51200*/  FFMA.FTZ R144, R144, R37, R39 ;  /* 0x0000002590907223 */ /* 0x000fe20000010027 */
        /* <DEDUP_REMOVED lines=11> */
[----:B------:R-:W-:Y:S01]  /*512c0*/  FMUL.FTZ R158, R23, R158 ;  /* 0x0000009e179e7220 */ /* 0x000fe20000410000 */
[----:B------:R-:W-:Y:S02]  /*512d0*/  HADD2.F32 R152, -RZ, R83.H1_H1 ;  /* 0x30000053ff987230 */ /* 0x000fe40000004100 */
[----:B------:R-:W-:Y:S01]  /*512e0*/  FFMA.FTZ R146, R146, R37, R39 ;  /* 0x0000002592927223 */ /* 0x000fe20000010027 */
[----:B------:R-:W-:Y:S02]  /*512f0*/  HADD2.F32 R133, -RZ, R116.H0_H0 ;  /* 0x20000074ff857230 */ /* 0x000fe40000004100 */
[----:B------:R-:W-:Y:S01]  /*51300*/  FFMA.FTZ R148, R148, R129, R131 ;  /* 0x0000008194947223 */ /* 0x000fe20000010083 */
[----:B------:R-:W-:Y:S02]  /*51310*/  HADD2.F32 R137, -RZ, R76.H0_H0 ;  /* 0x2000004cff897230 */ /* 0x000fe40000004100 */
[----:B------:R-:W-:Y:S01]  /*51320*/  FFMA.FTZ R39, R157, R150, R152 ;  /* 0x000000969d277223 */ /* 0x000fe20000010098 */
[----:B------:R-:W-:-:S02]  /*51330*/  HADD2.F32 R129, -RZ, R116.H1_H1 ;  /* 0x30000074ff817230 */ /* 0x000fc40000004100 */
[C---:B------:R-:W-:Y:S01]  /*51340*/  FMUL.FTZ R150, R23.reuse, R160 ;  /* 0x000000a017967220 */ /* 0x040fe20000410000 */
[----:B------:R-:W-:Y:S02]  /*51350*/  HADD2.F32 R131, -RZ, R76.H1_H1 ;  /* 0x3000004cff837230 */ /* 0x000fe40000004100 */
[----:B------:R-:W-:Y:S01]  /*51360*/  FFMA.FTZ R37, R158, R133, R137 ;  /* 0x000000859e257223 */ /* 0x000fe20000010089 */
[----:B------:R-:W-:Y:S02]  /*51370*/  HADD2.F32 R139, -RZ, R117.H1_H1 ;  /* 0x30000075ff8b7230 */ /* 0x000fe40000004100 */
[C---:B------:R-:W-:Y:S01]  /*51380*/  FMUL.FTZ R162, R23.reuse, R162 ;  /* 0x000000a217a27220 */ /* 0x040fe20000410000 */
[----:B------:R-:W-:Y:S02]  /*51390*/  HADD2.F32 R141, -RZ, R77.H1_H1 ;  /* 0x3000004dff8d7230 */ /* 0x000fe40000004100 */
[----:B------:R-:W-:Y:S01]  /*513a0*/  FMUL.FTZ R152, R23, R161 ;  /* 0x000000a117987220 */ /* 0x000fe20000410000 */
[----:B------:R-:W-:-:S02]  /*513b0*/  HADD2.F32 R133, -RZ, R117.H0_H0 ;  /* 0x20000075ff857230 */ /* 0x000fc40000004100 */
[C---:B------:R-:W-:Y:S01]  /*513c0*/  FMUL.FTZ R163, R23.reuse, R163 ;  /* 0x000000a317a37220 */ /* 0x040fe20000410000 */
[----:B------:R-:W-:Y:S02]  /*513d0*/  HADD2.F32 R137, -RZ, R77.H0_H0 ;  /* 0x2000004dff897230 */ /* 0x000fe40000004100 */
[----:B------:R-:W-:Y:S01]  /*513e0*/  FFMA.FTZ R150, R150, R129, R131 ;  /* 0x0000008196967223 */ /* 0x000fe20000010083 */
[----:B------:R-:W-:Y:S02]  /*513f0*/  HADD2.F32 R154, -RZ, R118.H0_H0 ;  /* 0x20000076ff9a7230 */ /* 0x000fe40000004100 */
[----:B------:R-:W-:Y:S01]  /*51400*/  FFMA.FTZ R129, R162, R139, R141 ;  /* 0x0000008ba2817223 */ /* 0x000fe2000001008d */
[----:B------:R-:W-:Y:S02]  /*51410*/  HADD2.F32 R156, -RZ, R78.H0_H0 ;  /* 0x2000004eff9c7230 */ /* 0x000fe40000004100 */
[----:B------:R-:W-:Y:S01]  /*51420*/  FMUL.FTZ R27, R23, R145 ;  /* 0x00000091171b7220 */ /* 0x000fe20000410000 */
[----:B------:R-:W-:Y:S01]  /*51430*/  FFMA.FTZ R152, R152, R133, R137 ;  /* 0x0000008598987223 */ /* 0x000fe20000010089 */
[----:B------:R-:W-:-:S02]  /*51440*/  HADD2.F32 R139, -RZ, R119.H0_H0 ;  /* 0x20000077ff8b7230 */ /* 0x000fc40000004100 */
[----:B------:R-:W-:Y:S01]  /*51450*/  FMUL.FTZ R166, R23, R166 ;  /* 0x000000a617a67220 */ /* 0x000fe20000410000 */
[----:B------:R-:W-:Y:S01]  /*51460*/  FFMA.FTZ R131, R163, R154, R156 ;  /* 0x0000009aa3837223 */ /* 0x000fe2000001009c */
[----:B------:R-:W-:Y:S02]  /*51470*/  HADD2.F32 R141, -RZ, R79.H0_H0 ;  /* 0x2000004fff8d7230 */ /* 0x000fe40000004100 */
        /* <DEDUP_REMOVED lines=13> */
[----:B------:R-:W-:-:S02]  /*51550*/  HADD2.F32 R143, -RZ, R113.H0_H0 ;  /* 0x20000071ff8f7230 */ /* 0x000fc40000004100 */
[C---:B------:R-:W-:Y:S01]  /*51560*/  FMUL.FTZ R172, R23.reuse, R172 ;  /* 0x000000ac17ac7220 */ /* 0x040fe20000410000 */
[----:B------:R-:W-:Y:S02]  /*51570*/  HADD2.F32 R145, -RZ, R73.H0_H0 ;  /* 0x20000049ff917230 */ /* 0x000fe40000004100 */
[----:B------:R-:W-:Y:S01]  /*51580*/  FFMA.FTZ R133, R168, R147, R151 ;  /* 0x00000093a8857223 */ /* 0x000fe20000010097 */
        /* <DEDUP_REMOVED lines=13> */
[----:B------:R-:W-:Y:S01]  /*51660*/  FMUL.FTZ R153, R23, R177 ;  /* 0x000000b117997220 */ /* 0x000fe20000410000 */
        /* <DEDUP_REMOVED lines=31> */
[----:B------:R-:W-:Y:S01]  /*51860*/  FMUL.FTZ R170, R23, R187 ;  /* 0x000000bb17aa7220 */ /* 0x000fe20000410000 */
        /* <DEDUP_REMOVED lines=10> */
[----:B------:R-:W-:Y:S02]  /*51910*/  HADD2.F32 R172, -RZ, R111.H1_H1 ;  /* 0x3000006fffac7230 */ /* 0x000fe40000004100 */
[----:B------:R-:W-:Y:S01]  /*51920*/  FMUL.FTZ R165, R23, R194 ;  /* 0x000000c217a57220 */ /* 0x000fe20000410000 */
[----:B------:R-:W-:Y:S02]  /*51930*/  HADD2.F32 R174, -RZ, R71.H1_H1 ;  /* 0x30000047ffae7230 */ /* 0x000fe40000004100 */
[----:B------:R-:W-:Y:S01]  /*51940*/  FFMA.FTZ R170, R170, R137, R139 ;  /* 0x00000089aaaa7223 */ /* 0x000fe2000001008b */
[----:B------:R-:W-:-:S02]  /*51950*/  HADD2.F32 R176, -RZ, R104.H0_H0 ;  /* 0x20000068ffb07230 */ /* 0x000fc40000004100 */
[----:B------:R-:W-:Y:S01]  /*51960*/  FMUL.FTZ R194, R23, R198 ;  /* 0x000000c617c27220 */ /* 0x000fe20000410000 */
[----:B------:R-:W-:Y:S02]  /*51970*/  HADD2.F32 R180, -RZ, R64.H0_H0 ;  /* 0x20000040ffb47230 */ /* 0x000fe40000004100 */
        /* <DEDUP_REMOVED lines=17> */
[----:B------:R-:W-:Y:S02]  /*51a90*/  HADD2.F32 R137, -RZ, R106.H1_H1 ;  /* 0x3000006aff897230 */ /* 0x000fe40000004100 */
[----:B------:R-:W-:Y:S01]  /*51aa0*/  FMUL.FTZ R179, R23, R195 ;  /* 0x000000c317b37220 */ /* 0x000fe20000410000 */
[----:B------:R-:W-:Y:S02]  /*51ab0*/  HADD2.F32 R139, -RZ, R66.H1_H1 ;  /* 0x30000042ff8b7230 */ /* 0x000fe40000004100 */
[----:B------:R-:W-:Y:S01]  /*51ac0*/  FFMA.FTZ R194, R194, R145, R147 ;  /* 0x00000091c2c27223 */ /* 0x000fe20000010093 */
[----:B------:R-:W-:-:S02]  /*51ad0*/  HADD2.F32 R182, -RZ, R106.H0_H0 ;  /* 0x2000006affb67230 */ /* 0x000fc40000004100 */
[C---:B------:R-:W-:Y:S01]  /*51ae0*/  FMUL.FTZ R198, R23.reuse, R200 ;  /* 0x000000c817c67220 */ /* 0x040fe20000410000 */
[----:B------:R-:W-:Y:S02]  /*51af0*/  HADD2.F32 R184, -RZ, R66.H0_H0 ;  /* 0x20000042ffb87230 */ /* 0x000fe40000004100 */
        /* <DEDUP_REMOVED lines=61> */
[----:B------:R-:W-:Y:S01]  /*51ed0*/  HADD2.F32 R147, -RZ, R99.H1_H1 ;  /* 0x30000063ff937230 */ /* 0x000fe20000004100 */
[----:B------:R-:W0:Y:S01]  /*51ee0*/  @!P1 LDC.64 R182, c[0x0][0x3c0] ;  /* 0x0000f000ffb69b82 */ /* 0x000e220000000a00 */
[----:B------:R-:W-:-:S02]  /*51ef0*/  HADD2.F32 R177, -RZ, R59.H1_H1 ;  /* 0x3000003bffb17230 */ /* 0x000fc40000004100 */
[----:B------:R-:W-:Y:S01]  /*51f00*/  FFMA.FTZ R203, R203, R176, R180 ;  /* 0x000000b0cbcb7223 */ /* 0x000fe200000100b4 */
[----:B------:R-:W-:Y:S02]  /*51f10*/  HADD2.F32 R137, -RZ, R98.H1_H1 ;  /* 0x30000062ff897230 */ /* 0x000fe40000004100 */
[----:B------:R-:W-:Y:S01]  /*51f20*/  FMUL.FTZ R216, R23, R220 ;  /* 0x000000dc17d87220 */ /* 0x000fe20000410000 */
[----:B------:R-:W-:Y:S02]  /*51f30*/  HADD2.F32 R139, -RZ, R58.H1_H1 ;  /* 0x3000003aff8b7230 */ /* 0x000fe40000004100 */
[----:B------:R-:W-:Y:S01]  /*51f40*/  FFMA.FTZ R212, R212, R147, R177 ;  /* 0x00000093d4d47223 */ /* 0x000fe200000100b1 */
[----:B------:R-:W-:Y:S01]  /*51f50*/  HADD2.F32 R147, -RZ, R94.H0_H0 ;  /* 0x2000005eff937230 */ /* 0x000fe20000004100 */
[----:B------:R-:W1:Y:S01]  /*51f60*/  @!P1 LDC.64 R180, c[0x0][0x3c8] ;  /* 0x0000f200ffb49b82 */ /* 0x000e620000000a00 */
[----:B------:R-:W-:Y:S02]  /*51f70*/  HADD2.F32 R177, -RZ, R54.H0_H0 ;  /* 0x20000036ffb17230 */ /* 0x000fe40000004100 */
        /* <DEDUP_REMOVED lines=12> */
[----:B------:R-:W-:Y:S01]  /*52040*/  FMUL.FTZ R34, R23, R34 ;  /* 0x0000002217227220 */ /* 0x000fe20000410000 */
[----:B------:R-:W-:Y:S02]  /*52050*/  HADD2.F32 R217, -RZ, R94.H1_H1 ;  /* 0x3000005effd97230 */ /* 0x000fe40000004100 */
[----:B------:R-:W-:Y:S01]  /*52060*/  FFMA.FTZ R209, R26, R209, R145 ;  /* 0x000000d11ad17223 */ /* 0x000fe20000010091 */
[----:B------:R-:W-:Y:S02]  /*52070*/  HADD2.F32 R137, -RZ, R54.H1_H1 ;  /* 0x30000036ff897230 */ /* 0x000fe40000004100 */
[----:B------:R-:W-:Y:S01]  /*52080*/  FFMA.FTZ R36, R36, R147, R177 ;  /* 0x0000009324247223 */ /* 0x000fe200000100b1 */
[----:B------:R-:W-:Y:S01]  /*52090*/  HADD2.F32 R213, -RZ, R93.H1_H1 ;  /* 0x3000005dffd57230 */ /* 0x000fe20000004100 */
[----:B------:R-:W2:Y:S01]  /*520a0*/  LDC.64 R176, c[0x0][0x428] ;  /* 0x00010a00ffb07b82 */ /* 0x000ea20000000a00 */
[----:B------:R-:W-:-:S02]  /*520b0*/  HADD2.F32 R145, -RZ, R53.H1_H1 ;  /* 0x30000035ff917230 */ /* 0x000fc40000004100 */
[----:B------:R-:W-:Y:S01]  /*520c0*/  FFMA.FTZ R217, R34, R217, R137 ;  /* 0x000000d922d97223 */ /* 0x000fe20000010089 */
[C---:B------:R-:W-:Y:S01]  /*520d0*/  FMUL.FTZ R32, R23.reuse, R32 ;  /* 0x0000002017207220 */ /* 0x040fe20000410000 */
[----:B------:R-:W-:Y:S02]  /*520e0*/  HADD2.F32 R221, -RZ, R88.H1_H1 ;  /* 0x30000058ffdd7230 */ /* 0x000fe40000004100 */
[C---:B------:R-:W-:Y:S01]  /*520f0*/  FMUL.FTZ R38, R23.reuse, R38 ;  /* 0x0000002617267220 */ /* 0x040fe20000410000 */
[----:B------:R-:W-:Y:S02]  /*52100*/  HADD2.F32 R137, -RZ, R48.H1_H1 ;  /* 0x30000030ff897230 */ /* 0x000fe40000004100 */
[----:B------:R-:W-:Y:S01]  /*52110*/  FMUL.FTZ R211, R23, R218 ;  /* 0x000000da17d37220 */ /* 0x000fe20000410000 */
[----:B------:R-:W-:Y:S02]  /*52120*/  HADD2.F32 R238, -RZ, R126.H0_H0 ;  /* 0x2000007effee7230 */ /* 0x000fe40000004100 */
[----:B------:R-:W-:Y:S01]  /*52130*/  FFMA.FTZ R213, R32, R213, R145 ;  /* 0x000000d520d57223 */ /* 0x000fe20000010091 */
[----:B------:R-:W-:-:S02]  /*52140*/  HADD2.F32 R240, -RZ, R86.H0_H0 ;  /* 0x20000056fff07230 */ /* 0x000fc40000004100 */
[----:B------:R-:W-:Y:S01]  /*52150*/  FFMA.FTZ R221, R38, R221, R137 ;  /* 0x000000dd26dd7223 */ /* 0x000fe20000010089 */
[----:B------:R-:W-:Y:S02]  /*52160*/  HADD2.F32 R24, -RZ, R92.H1_H1 ;  /* 0x3000005cff187230 */ /* 0x000fe40000004100 */
[----:B------:R-:W-:Y:S01]  /*52170*/  FMUL.FTZ R218, R23, R224 ;  /* 0x000000e017da7220 */ /* 0x000fe20000410000 */
[----:B------:R-:W-:Y:S02]  /*52180*/  HADD2.F32 R26, -RZ, R52.H1_H1 ;  /* 0x30000034ff1a7230 */ /* 0x000fe40000004100 */
[----:B------:R-:W-:Y:S01]  /*52190*/  FFMA.FTZ R27, R27, R238, R240 ;  /* 0x000000ee1b1b7223 */ /* 0x000fe200000100f0 */
[----:B------:R-:W-:Y:S02]  /*521a0*/  HADD2.F32 R139, -RZ, R95.H1_H1 ;  /* 0x3000005fff8b7230 */ /* 0x000fe40000004100 */
[----:B------:R-:W-:Y:S01]  /*521b0*/  FMUL.FTZ R130, R23, R130 ;  /* 0x0000008217827220 */ /* 0x000fe20000410000 */
[----:B------:R-:W-:-:S02]  /*521c0*/  HADD2.F32 R145, -RZ, R55.H1_H1 ;  /* 0x30000037ff917230 */ /* 0x000fc40000004100 */
[----:B------:R-:W-:Y:S01]  /*521d0*/  FFMA.FTZ R211, R211, R24, R26 ;  /* 0x00000018d3d37223 */ /* 0x000fe2000001001a */
[----:B------:R-:W-:Y:S02]  /*521e0*/  HADD2.F32 R227, -RZ, R90.H1_H1 ;  /* 0x3000005affe37230 */ /* 0x000fe40000004100 */
[C---:B------:R-:W-:Y:S01]  /*521f0*/  FMUL.FTZ R219, R23.reuse, R222 ;  /* 0x000000de17db7220 */ /* 0x040fe20000410000 */
[----:B------:R-:W-:Y:S02]  /*52200*/  HADD2.F32 R137, -RZ, R50.H1_H1 ;  /* 0x30000032ff897230 */ /* 0x000fe40000004100 */
[----:B------:R-:W-:Y:S01]  /*52210*/  FFMA.FTZ R218, R218, R139, R145 ;  /* 0x0000008bdada7223 */ /* 0x000fe20000010091 */
[----:B------:R-:W-:Y:S02]  /*52220*/  HADD2.F32 R24, -RZ, R95.H0_H0 ;  /* 0x2000005fff187230 */ /* 0x000fe40000004100 */
[----:B------:R-:W-:Y:S01]  /*52230*/  FMUL.FTZ R128, R23, R128 ;  /* 0x0000008017807220 */ /* 0x000fe20000410000 */
[----:B------:R-:W-:-:S02]  /*52240*/  HADD2.F32 R26, -RZ, R55.H0_H0 ;  /* 0x20000037ff1a7230 */ /* 0x000fc40000004100 */
[----:B------:R-:W-:Y:S01]  /*52250*/  FFMA.FTZ R227, R130, R227, R137 ;  /* 0x000000e382e37223 */ /* 0x000fe20000010089 */
[----:B0-----:R-:W-:Y:S01]  /*52260*/  @!P1 IMAD.WIDE R238, R18, 0x4, R182 ;  /* 0x0000000412ee9825 */ /* 0x001fe200078e02b6 */
[----:B------:R-:W-:-:S03]  /*52270*/  F2FP.F16.F32.PACK_AB R137, R21, R136 ;  /* 0x000000881589723e */ /* 0x000fc600000000ff */
[----:B------:R-:W-:Y:S01]  /*52280*/  FMUL.FTZ R223, R23, R228 ;  /* 0x000000e417df7220 */ /* 0x000fe20000410000 */
[----:B------:R-:W-:Y:S01]  /*52290*/  FFMA.FTZ R219, R219, R24, R26 ;  /* 0x00000018dbdb7223 */ /* 0x000fe2000001001a */
[----:B-1----:R-:W-:Y:S01]  /*522a0*/  @!P1 IMAD.WIDE R240, R18, 0x4, R180 ;  /* 0x0000000412f09825 */ /* 0x002fe200078e02b4 */
[----:B------:R-:W-:Y:S03]  /*522b0*/  @!P1 STG.E desc[UR6][R238.64], R25 ;  /* 0x00000019ee009986 */ /* 0x000fe6000c101906 */
[C---:B------:R-:W-:Y:S01]  /*522c0*/  FMUL.FTZ R232, R23.reuse, R232 ;  /* 0x000000e817e87220 */ /* 0x040fe20000410000 */
[C---:B------:R-:W-:Y:S01]  /*522d0*/  FMUL.FTZ R229, R23.reuse, R234 ;  /* 0x000000ea17e57220 */ /* 0x040fe20000410000 */
[----:B------:R-:W-:Y:S02]  /*522e0*/  HADD2.F32 R139, -RZ, R89.H1_H1 ;  /* 0x30000059ff8b7230 */ /* 0x000fe40000004100 */
[----:B------:R-:W-:Y:S01]  /*522f0*/  FMUL.FTZ R132, R23, R132 ;  /* 0x0000008417847220 */ /* 0x000fe20000410000 */
[----:B------:R-:W-:Y:S01]  /*52300*/  HADD2.F32 R145, -RZ, R49.H1_H1 ;  /* 0x30000031ff917230 */ /* 0x000fe20000004100 */
[----:B------:R0:W-:Y:S01]  /*52310*/  @!P1 STG.E desc[UR6][R240.64], R23 ;  /* 0x00000017f0009986 */ /* 0x0001e2000c101906 */
[----:B------:R-:W-:Y:S01]  /*52320*/  HADD2.F32 R24, -RZ, R89.H0_H0 ;  /* 0x20000059ff187230 */ /* 0x000fe20000004100 */
[----:B------:R-:W-:Y:S01]  /*52330*/  F2FP.F16.F32.PACK_AB R136, R9, R22 ;  /* 0x000000160988723e */ /* 0x000fe200000000ff */
[----:B------:R-:W-:-:S02]  /*52340*/  HADD2.F32 R26, -RZ, R49.H0_H0 ;  /* 0x20000031ff1a7230 */ /* 0x000fc40000004100 */
[----:B------:R-:W-:Y:S01]  /*52350*/  FFMA.FTZ R38, R128, R139, R145 ;  /* 0x0000008b80267223 */ /* 0x000fe20000010091 */
[----:B------:R-:W-:Y:S01]  /*52360*/  HADD2.F32 R139, -RZ, R91.H1_H1 ;  /* 0x3000005bff8b7230 */ /* 0x000fe20000004100 */
[----:B------:R-:W-:Y:S01]  /*52370*/  F2FP.F16.F32.PACK_AB R138, R138, R27 ;  /* 0x0000001b8a8a723e */ /* 0x000fe200000000ff */
[----:B------:R-:W-:Y:S02]  /*52380*/  HADD2.F32 R145, -RZ, R51.H1_H1 ;  /* 0x30000033ff917230 */ /* 0x000fe40000004100 */
[----:B------:R-:W-:Y:S01]  /*52390*/  FFMA.FTZ R223, R223, R24, R26 ;  /* 0x00000018dfdf7223 */ /* 0x000fe2000001001a */
[----:B------:R-:W-:Y:S01]  /*523a0*/  HADD2.F32 R147, -RZ, R90.H0_H0 ;  /* 0x2000005aff937230 */ /* 0x000fe20000004100 */
[----:B------:R-:W-:Y:S01]  /*523b0*/  F2FP.F16.F32.PACK_AB R146, R146, R35 ;  /* 0x000000239292723e */ /* 0x000fe200000000ff */
[----:B------:R-:W-:Y:S01]  /*523c0*/  HADD2.F32 R185, -RZ, R50.H0_H0 ;  /* 0x20000032ffb97230 */ /* 0x000fe20000004100 */
[----:B0-----:R-:W0:Y:S01]  /*523d0*/  LDC.64 R22, c[0x0][0x380] ;  /* 0x0000e000ff167b82 */ /* 0x001e220000000a00 */
[----:B------:R-:W-:-:S02]  /*523e0*/  HADD2.F32 R24, -RZ, R91.H0_H0 ;  /* 0x2000005bff187230 */ /* 0x000fc40000004100 */
[----:B------:R-:W-:Y:S01]  /*523f0*/  FFMA.FTZ R130, R132, R139, R145 ;  /* 0x0000008b84827223 */ /* 0x000fe20000010091 */
[----:B------:R-:W-:Y:S02]  /*52400*/  HADD2.F32 R26, -RZ, R51.H0_H0 ;  /* 0x20000033ff1a7230 */ /* 0x000fe40000004100 */
[----:B------:R-:W-:Y:S01]  /*52410*/  FFMA.FTZ R128, R232, R147, R185 ;  /* 0x00000093e8807223 */ /* 0x000fe200000100b9 */
[----:B--2---:R-:W-:Y:S01]  /*52420*/  IMAD.WIDE.U32 R180, R10, 0x10, R176 ;  /* 0x000000100ab47825 */ /* 0x004fe200078e00b0 */
[----:B------:R-:W-:Y:S02]  /*52430*/  F2FP.F16.F32.PACK_AB R139, R31, R140 ;  /* 0x0000008c1f8b723e */ /* 0x000fe400000000ff */
[----:B------:R-:W-:Y:S01]  /*52440*/  F2FP.F16.F32.PACK_AB R145, R33, R144 ;  /* 0x000000902191723e */ /* 0x000fe200000000ff */
[----:B------:R-:W-:Y:S01]  /*52450*/  FFMA.FTZ R229, R229, R24, R26 ;  /* 0x00000018e5e57223 */ /* 0x000fe2000001001a */
[--C-:B------:R-:W-:Y:S01]  /*52460*/  IMAD.WIDE.U32 R182, R149, 0x10, R176.reuse ;  /* 0x0000001095b67825 */ /* 0x100fe200078e00b0 */
[----:B------:R-:W-:Y:S01]  /*52470*/  F2FP.F16.F32.PACK_AB R147, R39, R148 ;  /* 0x000000942793723e */ /* 0x000fe200000000ff */
[----:B------:R-:W-:Y:S01]  /*52480*/  STG.E.128 desc[UR6][R180.64], R136 ;  /* 0x00000088b4007986 */ /* 0x000fe2000c101d06 */
[----:B------:R-:W-:Y:S01]  /*52490*/  F2FP.F16.F32.PACK_AB R144, R142, R29 ;  /* 0x0000001d8e90723e */ /* 0x000fe200000000ff */
[----:B------:R-:W-:Y:S01]  /*524a0*/  IMAD.WIDE.U32 R232, R159, 0x10, R176 ;  /* 0x000000109fe87825 */ /* 0x000fe200078e00b0 */
[----:B------:R-:W-:-:S02]  /*524b0*/  F2FP.F16.F32.PACK_AB R27, R141, R156 ;  /* 0x0000009c8d1b723e */ /* 0x000fc400000000ff */
[----:B------:R-:W-:Y:S01]  /*524c0*/  F2FP.F16.F32.PACK_AB R26, R154, R131 ;  /* 0x000000839a1a723e */ /* 0x000fe200000000ff */
[--C-:B------:R-:W-:Y:S01]  /*524d0*/  IMAD.WIDE.U32 R234, R167, 0x10, R176.reuse ;  /* 0x00000010a7ea7825 */ /* 0x100fe200078e00b0 */
[----:B------:R-:W-:Y:S01]  /*524e0*/  F2FP.F16.F32.PACK_AB R25, R129, R152 ;  /* 0x000000988119723e */ /* 0x000fe200000000ff */
[----:B------:R-:W-:Y:S01]  /*524f0*/  STG.E.128 desc[UR6][R182.64], R144 ;  /* 0x00000090b6007986 */ /* 0x000fe2000c101d06 */
[----:B------:R-:W-:Y:S01]  /*52500*/  F2FP.F16.F32.PACK_AB R24, R150, R37 ;  /* 0x000000259618723e */ /* 0x000fe200000000ff */
[--C-:B------:R-:W-:Y:S01]  /*52510*/  IMAD.WIDE.U32 R236, R175, 0x10, R176.reuse ;  /* 0x00000010afec7825 */ /* 0x100fe200078e00b0 */
[----:B------:R-:W-:Y:S02]  /*52520*/  F2FP.F16.F32.PACK_AB R31, R155, R164 ;  /* 0x000000a49b1f723e */ /* 0x000fe400000000ff */
[----:B------:R-:W-:Y:S01]  /*52530*/  F2FP.F16.F32.PACK_AB R30, R162, R151 ;  /* 0x00000097a21e723e */ /* 0x000fe200000000ff */
[--C-:B------:R-:W-:Y:S01]  /*52540*/  IMAD.WIDE.U32 R184, R189, 0x10, R176.reuse ;  /* 0x00000010bdb87825 */ /* 0x100fe200078e00b0 */
[----:B------:R-:W-:Y:S01]  /*52550*/  F2FP.F16.F32.PACK_AB R29, R143, R160 ;  /* 0x000000a08f1d723e */ /* 0x000fe200000000ff */
[----:B------:R1:W-:Y:S01]  /*52560*/  STG.E.128 desc[UR6][R232.64], R24 ;  /* 0x00000018e8007986 */ /* 0x0003e2000c101d06 */
[----:B------:R-:W-:Y:S01]  /*52570*/  F2FP.F16.F32.PACK_AB R28, R158, R133 ;  /* 0x000000859e1c723e */ /* 0x000fe200000000ff */
[----:B------:R-:W-:Y:S01]  /*52580*/  IMAD.WIDE.U32 R186, R197, 0x10, R176 ;  /* 0x00000010c5ba7825 */ /* 0x000fe200078e00b0 */
[----:B------:R-:W-:-:S02]  /*52590*/  F2FP.F16.F32.PACK_AB R159, R171, R230 ;  /* 0x000000e6ab9f723e */ /* 0x000fc400000000ff */
[----:B------:R-:W-:Y:S01]  /*525a0*/  F2FP.F16.F32.PACK_AB R158, R170, R161 ;  /* 0x000000a1aa9e723e */ /* 0x000fe200000000ff */
[--C-:B------:R-:W-:Y:S01]  /*525b0*/  IMAD.WIDE.U32 R188, R207, 0x10, R176.reuse ;  /* 0x00000010cfbc7825 */ /* 0x100fe200078e00b0 */
[----:B------:R-:W-:Y:S01]  /*525c0*/  F2FP.F16.F32.PACK_AB R157, R157, R168 ;  /* 0x000000a89d9d723e */ /* 0x000fe200000000ff */
[----:B------:R2:W-:Y:S01]  /*525d0*/  STG.E.128 desc[UR6][R234.64], R28 ;  /* 0x0000001cea007986 */ /* 0x0005e2000c101d06 */
[----:B------:R-:W-:Y:S01]  /*525e0*/  F2FP.F16.F32.PACK_AB R156, R166, R153 ;  /* 0x00000099a69c723e */ /* 0x000fe200000000ff */
[--C-:B------:R-:W-:Y:S01]  /*525f0*/  IMAD.WIDE.U32 R190, R215, 0x10, R176.reuse ;  /* 0x00000010d7be7825 */ /* 0x100fe200078e00b0 */
[----:B------:R-:W-:Y:S02]  /*52600*/  F2FP.F16.F32.PACK_AB R167, R194, R179 ;  /* 0x000000b3c2a7723e */ /* 0x000fe400000000ff */
[----:B------:R-:W-:Y:S01]  /*52610*/  F2FP.F16.F32.PACK_AB R166, R192, R169 ;  /* 0x000000a9c0a6723e */ /* 0x000fe200000000ff */
[----:B------:R-:W-:Y:S01]  /*52620*/  IMAD.WIDE.U32 R176, R225, 0x10, R176 ;  /* 0x00000010e1b07825 */ /* 0x000fe200078e00b0 */
[----:B------:R-:W-:Y:S01]  /*52630*/  F2FP.F16.F32.PACK_AB R165, R165, R174 ;  /* 0x000000aea5a5723e */ /* 0x000fe200000000ff */
[----:B------:R3:W-:Y:S01]  /*52640*/  STG.E.128 desc[UR6][R236.64], R156 ;  /* 0x0000009cec007986 */ /* 0x0007e2000c101d06 */
[----:B------:R-:W-:Y:S01]  /*52650*/  F2FP.F16.F32.PACK_AB R164, R172, R163 ;  /* 0x000000a3aca4723e */ /* 0x000fe200000000ff */
[----:B0-----:R-:W-:Y:S01]  /*52660*/  IMAD R18, R22, 0x4, R18 ;  /* 0x0000000416127824 */ /* 0x001fe200078e0212 */
[----:B------:R-:W-:-:S02]  /*52670*/  F2FP.F16.F32.PACK_AB R35, R201, R202 ;  /* 0x000000cac923723e */ /* 0x000fc400000000ff */
[----:B------:R-:W-:Y:S01]  /*52680*/  F2FP.F16.F32.PACK_AB R34, R200, R195 ;  /* 0x000000c3c822723e */ /* 0x000fe200000000ff */
[----:B------:R3:W-:Y:S01]  /*52690*/  STG.E.128 desc[UR6][R184.64], R164 ;  /* 0x000000a4b8007986 */ /* 0x0007e2000c101d06 */
[----:B------:R-:W-:Y:S02]  /*526a0*/  F2FP.F16.F32.PACK_AB R33, R193, R198 ;  /* 0x000000c6c121723e */ /* 0x000fe400000000ff */
[----:B------:R-:W-:Y:S02]  /*526b0*/  F2FP.F16.F32.PACK_AB R32, R196, R173 ;  /* 0x000000adc420723e */ /* 0x000fe400000000ff */
[----:B------:R-:W-:Y:S02]  /*526c0*/  F2FP.F16.F32.PACK_AB R219, R218, R219 ;  /* 0x000000dbdadb723e */ /* 0x000fe400000000ff */
[----:B-1----:R-:W-:Y:S01]  /*526d0*/  F2FP.F16.F32.PACK_AB R27, R212, R209 ;  /* 0x000000d1d41b723e */ /* 0x002fe200000000ff */
[----:B------:R3:W-:Y:S01]  /*526e0*/  STG.E.128 desc[UR6][R186.64], R32 ;  /* 0x00000020ba007986 */ /* 0x0007e2000c101d06 */
[----:B------:R-:W-:-:S02]  /*526f0*/  F2FP.F16.F32.PACK_AB R26, R210, R205 ;  /* 0x000000cdd21a723e */ /* 0x000fc400000000ff */
[----:B------:R-:W-:Y:S02]  /*52700*/  F2FP.F16.F32.PACK_AB R25, R203, R206 ;  /* 0x000000cecb19723e */ /* 0x000fe400000000ff */
[----:B------:R-:W-:Y:S02]  /*52710*/  F2FP.F16.F32.PACK_AB R24, R204, R199 ;  /* 0x000000c7cc18723e */ /* 0x000fe400000000ff */
[----:B------:R-:W-:Y:S02]  /*52720*/  F2FP.F16.F32.PACK_AB R218, R217, R216 ;  /* 0x000000d8d9da723e */ /* 0x000fe400000000ff */
[----:B------:R-:W-:Y:S01]  /*52730*/  F2FP.F16.F32.PACK_AB R217, R213, R214 ;  /* 0x000000d6d5d9723e */ /* 0x000fe200000000ff */
[----:B------:R3:W-:Y:S01]  /*52740*/  STG.E.128 desc[UR6][R188.64], R24 ;  /* 0x00000018bc007986 */ /* 0x0007e2000c101d06 */
[----:B------:R-:W-:Y:S02]  /*52750*/  F2FP.F16.F32.PACK_AB R216, R211, R208 ;  /* 0x000000d0d3d8723e */ /* 0x000fe400000000ff */
[----:B--2---:R-:W-:-:S02]  /*52760*/  F2FP.F16.F32.PACK_AB R31, R130, R229 ;  /* 0x000000e5821f723e */ /* 0x004fc400000000ff */
[----:B------:R-:W-:Y:S01]  /*52770*/  F2FP.F16.F32.PACK_AB R30, R227, R128 ;  /* 0x00000080e31e723e */ /* 0x000fe200000000ff */
[----:B------:R3:W-:Y:S01]  /*52780*/  STG.E.128 desc[UR6][R190.64], R216 ;  /* 0x000000d8be007986 */ /* 0x0007e2000c101d06 */
[----:B------:R-:W-:Y:S02]  /*52790*/  F2FP.F16.F32.PACK_AB R29, R38, R223 ;  /* 0x000000df261d723e */ /* 0x000fe400000000ff */
[----:B------:R-:W-:Y:S02]  /*527a0*/  F2FP.F16.F32.PACK_AB R28, R221, R36 ;  /* 0x00000024dd1c723e */ /* 0x000fe400000000ff */
[----:B------:R-:W-:-:S03]  /*527b0*/  ISETP.GE.AND P1, PT, R18, R23, PT ;  /* 0x000000171200720c */ /* 0x000fc60003f26270 */
[----:B------:R3:W-:Y:S10]  /*527c0*/  STG.E.128 desc[UR6][R176.64], R28 ;  /* 0x0000001cb0007986 */ /* 0x0007f4000c101d06 */
[----:B------:R-:W-:Y:S05]  /*527d0*/  @!P1 BRA `(.L_x_10758) ;  /* 0xfffffae000d89947 */ /* 0x000fea000383ffff */
[----:B------:R-:W-:Y:S05]  /*527e0*/  EXIT ;  /* 0x000000000000794d */ /* 0x000fea0003800000 */
.L_x_10757:
[----:B------:R-:W-:Y:S01]  /*527f0*/  HFMA2 R35, -RZ, RZ, 0, 1.847743988037109375e-06 ;  /* 0x0000001fff237431 */ /* 0x000fe200000001ff */
[----:B------:R-:W-:Y:S01]  /*52800*/  BSSY B0, `(.L_x_10759) ;  /* 0x0000007000007945 */ /* 0x000fe20003800000 */
[----:B------:R-:W-:Y:S01]  /*52810*/  MOV R33, R30 ;  /* 0x0000001e00217202 */ /* 0x000fe20000000f00 */
[----:B------:R-:W-:Y:S02]  /*52820*/  IMAD.MOV.U32 R34, RZ, RZ, 0x1 ;  /* 0x00000001ff227424 */ /* 0x000fe400078e00ff */
[----:B------:R-:W-:-:S07]  /*52830*/  IMAD.MOV.U32 R32, RZ, RZ, -0x1 ;  /* 0xffffffffff207424 */ /* 0x000fce00078e00ff */
[----:B0-----:R-:W-:Y:S05]  /*52840*/  WARPSYNC.COLLECTIVE R32, `(.L_x_10760) ;  /* 0x0000000020087348 */ /* 0x001fea0003c00000 */
[----:B------:R1:W2:Y:S02]  /*52850*/  SHFL.BFLY P2, R31, R33, R34, R35 ;  /* 0x0c000022211f7389 */ /* 0x0002a40000040023 */
[----:B012---:R-:W-:Y:S05]  /*52860*/  ENDCOLLECTIVE ;  /* 0x000000000000791b */ /* 0x007fea0003800000 */
.L_x_10760:
[----:B------:R-:W-:Y:S05]  /*52870*/  BSYNC B0 ;  /* 0x0000000000007941 */ /* 0x000fea0003800000 */
.L_x_10759:
        /* <DEDUP_REMOVED lines=9> */
.L_x_10761:
[----:B------:R-:W-:Y:S02]  /*52910*/  IMAD.MOV.U32 R34, RZ, RZ, 0x4 ;  /* 0x00000004ff227424 */ /* 0x000fe400078e00ff */
[----:B------:R-:W-:-:S04]  /*52920*/  IMAD.MOV.U32 R23, RZ, RZ, R31 ;  /* 0x000000ffff177224 */ /* 0x000fc800078e001f */
[----:B------:R-:W-:-:S05]  /*52930*/  FADD.FTZ R26, R24, R23 ;  /* 0x00000017181a7221 */ /* 0x000fca0000010000 */
[----:B------:R-:W-:-:S07]  /*52940*/  MOV R33, R26 ;  /* 0x0000001a00217202 */ /* 0x000fce0000000f00 */
[----:B------:R-:W-:Y:S05]  /*52950*/  WARPSYNC.COLLECTIVE R32, `(.L_x_10762) ;  /* 0x0000000020087348 */ /* 0x000fea0003c00000 */
[----:B------:R0:W1:Y:S02]  /*52960*/  SHFL.BFLY P2, R31, R33, R34, R35 ;  /* 0x0c000022211f7389 */ /* 0x0000640000040023 */
[----:B01----:R-:W-:Y:S05]  /*52970*/  ENDCOLLECTIVE ;  /* 0x000000000000791b */ /* 0x003fea0003800000 */
.L_x_10762:
[----:B------:R-:W-:Y:S01]  /*52980*/  HFMA2 R34, -RZ, RZ, 0, 4.76837158203125e-07 ;  /* 0x00000008ff227431 */ /* 0x000fe200000001ff */
[----:B------:R-:W-:-:S05]  /*52990*/  MOV R23, R31 ;  /* 0x0000001f00177202 */ /* 0x000fca0000000f00 */
[----:B------:R-:W-:Y:S02]  /*529a0*/  FADD.FTZ R27, R26, R23 ;  /* 0x000000171a1b7221 */ /* 0x000fe40000010000 */
[----:B------:R-:W0:Y:S02]  /*529b0*/  LDC R23, c[0x0][0x400] ;  /* 0x00010000ff177b82 */ /* 0x000e240000000800 */
[----:B------:R-:W-:-:S07]  /*529c0*/  IMAD.MOV.U32 R33, RZ, RZ, R27 ;  /* 0x000000ffff217224 */ /* 0x000fce00078e001b */
[----:B0-----:R-:W-:Y:S05]  /*529d0*/  WARPSYNC.COLLECTIVE R32, `(.L_x_10763) ;  /* 0x0000000020087348 */ /* 0x001fea0003c00000 */
[----:B------:R1:W2:Y:S02]  /*529e0*/  SHFL.BFLY P2, R31, R33, R34, R35 ;  /* 0x0c000022211f7389 */ /* 0x0002a40000040023 */
[----:B012---:R-:W-:Y:S05]  /*529f0*/  ENDCOLLECTIVE ;  /* 0x000000000000791b */ /* 0x007fea0003800000 */
.L_x_10763:
[----:B------:R-:W-:Y:S02]  /*52a00*/  IMAD.MOV.U32 R34, RZ, RZ, 0x10 ;  /* 0x00000010ff227424 */ /* 0x000fe400078e00ff */
[----:B------:R-:W-:-:S04]  /*52a10*/  IMAD.MOV.U32 R22, RZ, RZ, R31 ;  /* 0x000000ffff167224 */ /* 0x000fc800078e001f */
[----:B------:R-:W-:-:S05]  /*52a20*/  FADD.FTZ R28, R27, R22 ;  /* 0x000000161b1c7221 */ /* 0x000fca0000010000 */
[----:B------:R-:W-:-:S07]  /*52a30*/  MOV R33, R28 ;  /* 0x0000001c00217202 */ /* 0x000fce0000000f00 */
[----:B------:R-:W-:Y:S05]  /*52a40*/  WARPSYNC.COLLECTIVE R32, `(.L_x_10764) ;  /* 0x0000000020087348 */ /* 0x000fea0003c00000 */
[----:B------:R0:W1:Y:S02]  /*52a50*/  SHFL.BFLY P2, R31, R33, R34, R35 ;  /* 0x0c000022211f7389 */ /* 0x0000640000040023 */
[----:B01----:R-:W-:Y:S05]  /*52a60*/  ENDCOLLECTIVE ;  /* 0x000000000000791b */ /* 0x003fea0003800000 */
.L_x_10764:
[----:B------:R-:W-:Y:S01]  /*52a70*/  HFMA2 R34, -RZ, RZ, 0, 5.9604644775390625e-08 ;  /* 0x00000001ff227431 */ /* 0x000fe200000001ff */
[----:B------:R-:W-:-:S05]  /*52a80*/  MOV R25, R31 ;  /* 0x0000001f00197202 */ /* 0x000fca0000000f00 */
        /* <DEDUP_REMOVED lines=162> */
[----:B------:R-:W-:-:S07]  /*534b0*/  IMAD.MOV.U32 R33, RZ, RZ, R22 ;  /* 0x000000ffff217224 */ /* 0x000fce00078e0016 */
[----:B------:R-:W-:Y:S05]  /*534c0*/  WARPSYNC.COLLECTIVE R32, `(.L_x_10765) ;  /* 0x0000000020087348 */ /* 0x000fea0003c00000 */
[----:B------:R0:W1:Y:S02]  /*534d0*/  SHFL.BFLY P2, R31, R33, R34, R35 ;  /* 0x0c000022211f7389 */ /* 0x0000640000040023 */
[----:B01----:R-:W-:Y:S05]  /*534e0*/  ENDCOLLECTIVE ;  /* 0x000000000000791b */ /* 0x003fea0003800000 */
.L_x_10765:
[----:B------:R-:W-:Y:S02]  /*534f0*/  IMAD.MOV.U32 R34, RZ, RZ, 0x2 ;  /* 0x00000002ff227424 */ /* 0x000fe400078e00ff */
[----:B------:R-:W-:-:S04]  /*53500*/  IMAD.MOV.U32 R27, RZ, RZ, R31 ;  /* 0x000000ffff1b7224 */ /* 0x000fc800078e001f */
[----:B------:R-:W-:-:S05]  /*53510*/  FADD.FTZ R27, R22, R27 ;  /* 0x0000001b161b7221 */ /* 0x000fca0000010000 */
[----:B------:R-:W-:-:S07]  /*53520*/  MOV R33, R27 ;  /* 0x0000001b00217202 */ /* 0x000fce0000000f00 */
[----:B------:R-:W-:Y:S05]  /*53530*/  WARPSYNC.COLLECTIVE R32, `(.L_x_10766) ;  /* 0x0000000020087348 */ /* 0x000fea0003c00000 */
[----:B------:R0:W1:Y:S02]  /*53540*/  SHFL.BFLY P2, R31, R33, R34, R35 ;  /* 0x0c000022211f7389 */ /* 0x0000640000040023 */
[----:B01----:R-:W-:Y:S05]  /*53550*/  ENDCOLLECTIVE ;  /* 0x000000000000791b */ /* 0x003fea0003800000 */
.L_x_10766:
[----:B------:R-:W-:Y:S01]  /*53560*/  HFMA2 R34, -RZ, RZ, 0, 2.384185791015625e-07 ;  /* 0x00000004ff227431 */ /* 0x000fe200000001ff */
[----:B------:R-:W-:-:S05]  /*53570*/  MOV R24, R31 ;  /* 0x0000001f00187202 */ /* 0x000fca0000000f00 */
[----:B------:R-:W-:-:S04]  /*53580*/  FADD.FTZ R24, R27, R24 ;  /* 0x000000181b187221 */ /* 0x000fc80000010000 */
[----:B------:R-:W-:-:S07]  /*53590*/  IMAD.MOV.U32 R33, RZ, RZ, R24 ;  /* 0x000000ffff217224 */ /* 0x000fce00078e0018 */
[----:B------:R-:W-:Y:S05]  /*535a0*/  WARPSYNC.COLLECTIVE R32, `(.L_x_10767) ;  /* 0x0000000020087348 */ /* 0x000fea0003c00000 */
[----:B------:R0:W1:Y:S02]  /*535b0*/  SHFL.BFLY P2, R31, R33, R34, R35 ;  /* 0x0c000022211f7389 */ /* 0x0000640000040023 */
[----:B01----:R-:W-:Y:S05]  /*535c0*/  ENDCOLLECTIVE ;  /* 0x000000000000791b */ /* 0x003fea0003800000 */
.L_x_10767:
[----:B------:R-:W-:Y:S02]  /*535d0*/  IMAD.MOV.U32 R34, RZ, RZ, 0x8 ;  /* 0x00000008ff227424 */ /* 0x000fe400078e00ff */
[----:B------:R-:W-:-:S04]  /*535e0*/  IMAD.MOV.U32 R29, RZ, RZ, R31 ;  /* 0x000000ffff1d7224 */ /* 0x000fc800078e001f */
[----:B------:R-:W-:-:S05]  /*535f0*/  FADD.FTZ R29, R24, R29 ;  /* 0x0000001d181d7221 */ /* 0x000fca0000010000 */
[----:B------:R-:W-:-:S07]  /*53600*/  MOV R33, R29 ;  /* 0x0000001d00217202 */ /* 0x000fce0000000f00 */
[----:B------:R-:W-:Y:S05]  /*53610*/  WARPSYNC.COLLECTIVE R32, `(.L_x_10768) ;  /* 0x0000000020087348 */ /* 0x000fea0003c00000 */
[----:B------:R0:W1:Y:S02]  /*53620*/  SHFL.BFLY P2, R31, R33, R34, R35 ;  /* 0x0c000022211f7389 */ /* 0x0000640000040023 */
[----:B01----:R-:W-:Y:S05]  /*53630*/  ENDCOLLECTIVE ;  /* 0x000000000000791b */ /* 0x003fea0003800000 */
.L_x_10768:
[----:B------:R-:W-:Y:S01]  /*53640*/  HFMA2 R34, -RZ, RZ, 0, 9.5367431640625e-07 ;  /* 0x00000010ff227431 */ /* 0x000fe200000001ff */
[----:B------:R-:W-:-:S05]  /*53650*/  MOV R26, R31 ;  /* 0x0000001f001a7202 */ /* 0x000fca0000000f00 */
[----:B------:R-:W-:-:S04]  /*53660*/  FADD.FTZ R26, R29, R26 ;  /* 0x0000001a1d1a7221 */ /* 0x000fc80000010000 */
[----:B------:R-:W-:-:S07]  /*53670*/  IMAD.MOV.U32 R33, RZ, RZ, R26 ;  /* 0x000000ffff217224 */ /* 0x000fce00078e001a */
[----:B------:R-:W-:Y:S05]  /*53680*/  WARPSYNC.COLLECTIVE R32, `(.L_x_10769) ;  /* 0x0000000020087348 */ /* 0x000fea0003c00000 */
[----:B------:R0:W1:Y:S02]  /*53690*/  SHFL.BFLY P2, R31, R33, R34, R35 ;  /* 0x0c000022211f7389 */ /* 0x0000640000040023 */
[----:B01----:R-:W-:Y:S05]  /*536a0*/  ENDCOLLECTIVE ;  /* 0x000000000000791b */ /* 0x003fea0003800000 */
.L_x_10769:
[----:B------:R-:W-:Y:S05]  /*536b0*/  BRA `(.L_x_10770) ;  /* 0xffffffd000cc7947 */ /* 0x000fea000383ffff */
.L_x_10771:
        /* <DEDUP_REMOVED lines=12> */
.L_x_54443:


//--------------------- .text._ZN10layer_norm31ln_parallel_residual_fwd_kernelINS_13Kernel_traitsIf13__nv_bfloat16S2_S2_fjLj2560ELj1ELj4ELj1ELj16ENS_18Kernel_traits_baseILj2560EfS2_S2_S2_fjLj128EEEEELb0ELb0ELb0EEEvNS_9FwdParamsE --------------------------
	.section	.text._ZN10layer_norm31ln_parallel_residual_fwd_kernelINS_13Kernel_traitsIf13__nv_bfloat16S2_S2_fjLj2560ELj1ELj4ELj1ELj16ENS_18Kernel_traits_baseILj2560EfS2_S2_S2_fjLj128EEEEELb0ELb0ELb0EEEvNS_9FwdParamsE,"ax",@progbits
	.align	128
        .global         _ZN10layer_norm31ln_parallel_residual_fwd_kernelINS_13Kernel_traitsIf13__nv_bfloat16S2_S2_fjLj2560ELj1ELj4ELj1ELj16ENS_18Kernel_traits_baseILj2560EfS2_S2_S2_fjLj128EEEEELb0ELb0ELb0EEEvNS_9FwdParamsE
        .type           _ZN10layer_norm31ln_parallel_residual_fwd_kernelINS_13Kernel_traitsIf13__nv_bfloat16S2_S2_fjLj2560ELj1ELj4ELj1ELj16ENS_18Kernel_traits_baseILj2560EfS2_S2_S2_fjLj128EEEEELb0ELb0ELb0EEEvNS_9FwdParamsE,@function
        .size           _ZN10layer_norm31ln_parallel_residual_fwd_kernelINS_13Kernel_traitsIf13__nv_bfloat16S2_S2_fjLj2560ELj1ELj4ELj1ELj16ENS_18Kernel_traits_baseILj2560EfS2_S2_S2_fjLj128EEEEELb0ELb0ELb0EEEvNS_9FwdParamsE,(.L_x_54444 - _ZN10layer_norm31ln_parallel_residual_fwd_kernelINS_13Kernel_traitsIf13__nv_bfloat16S2_S2_fjLj2560ELj1ELj4ELj1ELj16ENS_18Kernel_traits_baseILj2560EfS2_S2_S2_fjLj128EEEEELb0ELb0ELb0EEEvNS_9FwdParamsE)
        .other          _ZN10layer_norm31ln_parallel_residual_fwd_kernelINS_13Kernel_traitsIf13__nv_bfloat16S2_S2_fjLj2560ELj1ELj4ELj1ELj16ENS_18Kernel_traits_baseILj2560EfS2_S2_S2_fjLj128EEEEELb0ELb0ELb0EEEvNS_9FwdParamsE,@"STO_CUDA_ENTRY STV_DEFAULT"
_ZN10layer_norm31ln_parallel_residual_fwd_kernelINS_13Kernel_traitsIf13__nv_bfloat16S2_S2_fjLj2560ELj1ELj4ELj1ELj16ENS_18Kernel_traits_baseILj2560EfS2_S2_S2_fjLj128EEEEELb0ELb0ELb0EEEvNS_9FwdParamsE:
.text._ZN10layer_norm31ln_parallel_residual_fwd_kernelINS_13Kernel_traitsIf13__nv_bfloat16S2_S2_fjLj2560ELj1ELj4ELj1ELj16ENS_18Kernel_traits_baseILj2560EfS2_S2_S2_fjLj128EEEEELb0ELb0ELb0EEEvNS_9FwdParamsE:
        /* <DEDUP_REMOVED lines=12> */
[----:B------:R-:W-:-:S03]  /*00c0*/  LOP3.LUT R3, R12, 0x1f, RZ, 0xc, !PT ;  /* 0x0000001f0c037812 */ /* 0x000fc600078e0cff */
[----:B------:R-:W-:Y:S01]  /*00d0*/  IMAD.MOV.U32 R4, RZ, RZ, R2 ;  /* 0x000000ffff047224 */ /* 0x000fe200078e0002 */
[----:B------:R-:W-:Y:S01]  /*00e0*/  LEA.HI.SX32 R0, R0, R3, 0x1d ;  /* 0x0000000300007211 */ /* 0x000fe200078feaff */
        /* <DEDUP_REMOVED lines=11> */
[----:B------:R-:W4:Y:S04]  /*01a0*/  LDL.64 R36, [R1+0x2a0] ;  /* 0x0002a00001247983 */ /* 0x000f280000100a00 */
[----:B------:R-:W4:Y:S04]  /*01b0*/  LDL.64 R38, [R1+0x2a8] ;  /* 0x0002a80001267983 */ /* 0x000f280000100a00 */
[----:B------:R-:W5:Y:S04]  /*01c0*/  LDL.64 R24, [R1+0x290] ;  /* 0x0002900001187983 */ /* 0x000f680000100a00 */
[----:B------:R-:W5:Y:S01]  /*01d0*/  LDL.64 R26, [R1+0x298] ;  /* 0x00029800011a7983 */ /* 0x000f620000100a00 */
[----:B------:R-:W-:Y:S01]  /*01e0*/  ISETP.GE.U32.AND P5, PT, R0, 0x20, PT ;  /* 0x000000200000780c */ /* 0x000fe20003fa6070 */
[----:B------:R-:W5:Y:S02]  /*01f0*/  LDC.64 R8, c[0x0][0x3d0] ;  /* 0x0000f400ff087b82 */ /* 0x000f640000000a00 */
[----:B------:R-:W5:Y:S04]  /*0200*/  LDL.64 R32, [R1+0x280] ;  /* 0x0002800001207983 */ /* 0x000f680000100a00 */
[----:B------:R-:W5:Y:S04]  /*0210*/  LDL.64 R34, [R1+0x288] ;  /* 0x0002880001227983 */ /* 0x000f680000100a00 */
[----:B------:R-:W5:Y:S04]  /*0220*/  LDL.64 R28, [R1+0x270] ;  /* 0x00027000011c7983 */ /* 0x000f680000100a00 */
[----:B------:R-:W5:Y:S01]  /*0230*/  LDL.64 R30, [R1+0x278] ;  /* 0x00027800011e7983 */ /* 0x000f620000100a00 */
[----:B0-----:R-:W-:Y:S01]  /*0240*/  @P5 IMAD.WIDE.U32 R2, R4, 0x20, R2 ;  /* 0x0000002004025825 */ /* 0x001fe200078e0002 */
[----:B------:R-:W-:Y:S01]  /*0250*/  ISETP.GE.U32.AND P0, PT, R0, 0x40, PT ;  /* 0x000000400000780c */ /* 0x000fe20003f06070 */
[----:B------:R-:W0:Y:S02]  /*0260*/  LDC.64 R10, c[0x0][0x3d8] ;  /* 0x0000f600ff0a7b82 */ /* 0x000e240000000a00 */
[----:B-1----:R-:W-:-:S06]  /*0270*/  @P5 IMAD.WIDE.U32 R6, R4, 0x20, R6 ;  /* 0x0000002004065825 */ /* 0x002fcc00078e0006 */
[----:B------:R-:W1:Y:S08]  /*0280*/  LDC.64 R16, c[0x0][0x3d8] ;  /* 0x0000f600ff107b82 */ /* 0x000e700000000a00 */
[----:B------:R-:W1:Y:S01]  /*0290*/  LDC.64 R14, c[0x0][0x3d0] ;  /* 0x0000f400ff0e7b82 */ /* 0x000e620000000a00 */
[----:B------:R-:W-:-:S07]  /*02a0*/  ISETP.GE.U32.AND P1, PT, R0, 0x60, PT ;  /* 0x000000600000780c */ /* 0x000fce0003f26070 */
[----:B------:R-:W1:Y:S01]  /*02b0*/  LDC.64 R18, c[0x0][0x3d0] ;  /* 0x0000f400ff127b82 */ /* 0x000e620000000a00 */
[----:B--2---:R-:W2:Y:S04]  /*02c0*/  @P5 LDG.E.128 R20, desc[UR6][R2.64+0x10] ;  /* 0x0000100602145981 */ /* 0x004ea8000c1e1d00 */
[----:B---3--:R3:W2:Y:S04]  /*02d0*/  @P5 LDG.E.128 R40, desc[UR6][R2.64] ;  /* 0x0000000602285981 */ /* 0x0086a8000c1e1d00 */
[----:B----4-:R-:W4:Y:S01]  /*02e0*/  @P5 LDG.E.128 R36, desc[UR6][R6.64] ;  /* 0x0000000606245981 */ /* 0x010f22000c1e1d00 */
[----:B------:R-:W-:Y:S01]  /*02f0*/  @P5 LOP3.LUT R4, R4, 0x20, RZ, 0xfc, !PT ;  /* 0x0000002004045812 */ /* 0x000fe200078efcff */
[----:B---3--:R-:W3:Y:S02]  /*0300*/  LDC.64 R2, c[0x0][0x3d8] ;  /* 0x0000f600ff027b82 */ /* 0x008ee40000000a00 */
[----:B-----5:R5:W3:Y:S02]  /*0310*/  @P5 LDG.E.128 R24, desc[UR6][R6.64+0x10] ;  /* 0x0000100606185981 */ /* 0x020ae4000c1e1d00 */
[----:B------:R-:W-:-:S05]  /*0320*/  @P0 IMAD.WIDE.U32 R8, R4, 0x20, R8 ;  /* 0x0000002004080825 */ /* 0x000fca00078e0008 */
[----:B------:R-:W3:Y:S04]  /*0330*/  @P0 LDG.E.128 R32, desc[UR6][R8.64] ;  /* 0x0000000608200981 */ /* 0x000ee8000c1e1d00 */
[----:B--2---:R2:W-:Y:S01]  /*0340*/  @P5 STL.64 [R1+0x2b0], R20 ;  /* 0x0002b01401005387 */ /* 0x0045e20000100a00 */
[----:B0-----:R-:W-:Y:S01]  /*0350*/  @P0 IMAD.WIDE.U32 R10, R4, 0x20, R10 ;  /* 0x00000020040a0825 */ /* 0x001fe200078e000a */
[----:B------:R-:W-:Y:S01]  /*0360*/  ISETP.GE.U32.AND P2, PT, R0, 0x80, PT ;  /* 0x000000800000780c */ /* 0x000fe20003f46070 */
[----:B-----5:R-:W0:Y:S01]  /*0370*/  LDC.64 R6, c[0x0][0x3d0] ;  /* 0x0000f400ff067b82 */ /* 0x020e220000000a00 */
[----:B------:R5:W-:Y:S04]  /*0380*/  @P5 STL.64 [R1+0x2b8], R22 ;  /* 0x0002b81601005387 */ /* 0x000be80000100a00 */
[----:B------:R-:W3:Y:S04]  /*0390*/  LDL.64 R64, [R1+0x250] ;  /* 0x0002500001407983 */ /* 0x000ee80000100a00 */
[----:B------:R-:W3:Y:S01]  /*03a0*/  LDL.64 R66, [R1+0x258] ;  /* 0x0002580001427983 */ /* 0x000ee20000100a00 */
[----:B--2---:R-:W2:Y:S03]  /*03b0*/  LDC.64 R20, c[0x0][0x3d8] ;  /* 0x0000f600ff147b82 */ /* 0x004ea60000000a00 */
[----:B------:R-:W2:Y:S04]  /*03c0*/  LDL.64 R68, [R1+0x260] ;  /* 0x0002600001447983 */ /* 0x000ea80000100a00 */
[----:B------:R-:W2:Y:S04]  /*03d0*/  LDL.64 R70, [R1+0x268] ;  /* 0x0002680001467983 */ /* 0x000ea80000100a00 */
[----:B------:R1:W2:Y:S01]  /*03e0*/  @P0 LDG.E.128 R28, desc[UR6][R8.64+0x10] ;  /* 0x00001006081c0981 */ /* 0x0002a2000c1e1d00 */
[----:B------:R-:W-:Y:S01]  /*03f0*/  @P0 IADD3 R4, PT, PT, R4, 0x20, RZ ;  /* 0x0000002004040810 */ /* 0x000fe20007ffe0ff */
[----:B-----5:R-:W5:Y:S02]  /*0400*/  LDC.64 R22, c[0x0][0x3d0] ;  /* 0x0000f400ff167b82 */ /* 0x020f640000000a00 */
[----:B------:R-:W5:Y:S04]  /*0410*/  LDL.64 R60, [R1+0x240] ;  /* 0x00024000013c7983 */ /* 0x000f680000100a00 */
        /* <DEDUP_REMOVED lines=8> */
[----:B------:R-:W5:Y:S01]  /*04a0*/  LDL.64 R46, [R1+0x208] ;  /* 0x00020800012e7983 */ /* 0x000f620000100a00 */
[----:B-1----:R-:W1:Y:S03]  /*04b0*/  LDC.64 R8, c[0x0][0x3d8] ;  /* 0x0000f600ff087b82 */ /* 0x002e660000000a00 */
[----:B------:R4:W-:Y:S04]  /*04c0*/  @P5 STL.64 [R1+0x2c0], R40 ;  /* 0x0002c02801005387 */ /* 0x0009e80000100a00 */
[----:B------:R0:W-:Y:S04]  /*04d0*/  @P5 STL.64 [R1+0x2c8], R42 ;  /* 0x0002c82a01005387 */ /* 0x0001e80000100a00 */
[----:B----4-:R-:W4:Y:S04]  /*04e0*/  LDL.64 R40, [R1+0x1f0] ;  /* 0x0001f00001287983 */ /* 0x010f280000100a00 */
[----:B0-----:R-:W4:Y:S04]  /*04f0*/  LDL.64 R42, [R1+0x1f8] ;  /* 0x0001f800012a7983 */ /* 0x001f280000100a00 */
[----:B------:R0:W-:Y:S04]  /*0500*/  @P5 STL.64 [R1+0x2a0], R36 ;  /* 0x0002a02401005387 */ /* 0x0001e80000100a00 */
[----:B------:R0:W-:Y:S04]  /*0510*/  @P5 STL.64 [R1+0x2a8], R38 ;  /* 0x0002a82601005387 */ /* 0x0001e80000100a00 */
[----:B0-----:R-:W4:Y:S04]  /*0520*/  LDL.64 R36, [R1+0x1e0] ;  /* 0x0001e00001247983 */ /* 0x001f280000100a00 */
[----:B------:R-:W4:Y:S04]  /*0530*/  LDL.64 R38, [R1+0x1e8] ;  /* 0x0001e80001267983 */ /* 0x000f280000100a00 */
[----:B---3--:R0:W-:Y:S04]  /*0540*/  @P5 STL.64 [R1+0x290], R24 ;  /* 0x0002901801005387 */ /* 0x0081e80000100a00 */
[----:B------:R3:W-:Y:S04]  /*0550*/  @P5 STL.64 [R1+0x298], R26 ;  /* 0x0002981a01005387 */ /* 0x0007e80000100a00 */
[----:B0-----:R-:W4:Y:S04]  /*0560*/  LDL.64 R24, [R1+0x1d0] ;  /* 0x0001d00001187983 */ /* 0x001f280000100a00 */
[----:B---3--:R-:W3:Y:S01]  /*0570*/  LDL.64 R26, [R1+0x1d8] ;  /* 0x0001d800011a7983 */ /* 0x008ee20000100a00 */
[----:B------:R-:W-:-:S04]  /*0580*/  @P1 IMAD.WIDE.U32 R16, R4, 0x20, R16 ;  /* 0x0000002004101825 */ /* 0x000fc800078e0010 */
[----:B------:R-:W-:-:S04]  /*0590*/  @P1 IMAD.WIDE.U32 R14, R4, 0x20, R14 ;  /* 0x00000020040e1825 */ /* 0x000fc800078e000e */
[----:B------:R-:W-:-:S04]  /*05a0*/  @P1 VIADD R4, R4, 0x20 ;  /* 0x0000002004041836 */ /* 0x000fc80000000000 */
[----:B--2---:R-:W-:-:S04]  /*05b0*/  @P2 IMAD.WIDE.U32 R20, R4, 0x20, R20 ;  /* 0x0000002004142825 */ /* 0x004fc800078e0014 */
[C---:B------:R-:W-:Y:S01]  /*05c0*/  @P2 IMAD.WIDE.U32 R18, R4.reuse, 0x20, R18 ;  /* 0x0000002004122825 */ /* 0x040fe200078e0012 */
[----:B------:R0:W-:Y:S04]  /*05d0*/  @P0 STL.64 [R1+0x280], R32 ;  /* 0x0002802001000387 */ /* 0x0001e80000100a00 */
[----:B------:R2:W-:Y:S04]  /*05e0*/  @P0 STL.64 [R1+0x288], R34 ;  /* 0x0002882201000387 */ /* 0x0005e80000100a00 */
[----:B0-----:R-:W3:Y:S04]  /*05f0*/  LDL.64 R32, [R1+0x1c0] ;  /* 0x0001c00001207983 */ /* 0x001ee80000100a00 */
[----:B--2---:R-:W2:Y:S04]  /*0600*/  LDL.64 R34, [R1+0x1c8] ;  /* 0x0001c80001227983 */ /* 0x004ea80000100a00 */
[----:B------:R-:W2:Y:S04]  /*0610*/  @P0 LDG.E.128 R64, desc[UR6][R10.64+0x10] ;  /* 0x000010060a400981 */ /* 0x000ea8000c1e1d00 */
[----:B------:R0:W2:Y:S04]  /*0620*/  @P0 LDG.E.128 R68, desc[UR6][R10.64] ;  /* 0x000000060a440981 */ /* 0x0000a8000c1e1d00 */
[----:B-----5:R-:W5:Y:S04]  /*0630*/  @P1 LDG.E.128 R60, desc[UR6][R14.64] ;  /* 0x000000060e3c1981 */ /* 0x020f68000c1e1d00 */
[----:B------:R1:W5:Y:S04]  /*0640*/  @P1 LDG.E.128 R56, desc[UR6][R14.64+0x10] ;  /* 0x000010060e381981 */ /* 0x000368000c1e1d00 */
[----:B------:R-:W5:Y:S04]  /*0650*/  @P1 LDG.E.128 R52, desc[UR6][R16.64] ;  /* 0x0000000610341981 */ /* 0x000f68000c1e1d00 */
[----:B------:R1:W5:Y:S04]  /*0660*/  @P1 LDG.E.128 R48, desc[UR6][R16.64+0x10] ;  /* 0x0000100610301981 */ /* 0x000368000c1e1d00 */
[----:B----4-:R-:W4:Y:S04]  /*0670*/  @P2 LDG.E.128 R36, desc[UR6][R20.64] ;  /* 0x0000000614242981 */ /* 0x010f28000c1e1d00 */
[----:B---3--:R-:W3:Y:S01]  /*0680*/  @P2 LDG.E.128 R24, desc[UR6][R20.64+0x10] ;  /* 0x0000100614182981 */ /* 0x008ee2000c1e1d00 */
[----:B------:R-:W-:Y:S01]  /*0690*/  @P2 IADD3 R4, PT, PT, R4, 0x20, RZ ;  /* 0x0000002004042810 */ /* 0x000fe20007ffe0ff */
[----:B0-----:R-:W0:Y:S02]  /*06a0*/  LDC.64 R10, c[0x0][0x3d0] ;  /* 0x0000f400ff0a7b82 */ /* 0x001e240000000a00 */
[----:B------:R-:W4:Y:S04]  /*06b0*/  @P2 LDG.E.128 R40, desc[UR6][R18.64+0x10] ;  /* 0x0000100612282981 */ /* 0x000f28000c1e1d00 */
[----:B------:R1:W4:Y:S02]  /*06c0*/  @P2 LDG.E.128 R44, desc[UR6][R18.64] ;  /* 0x00000006122c2981 */ /* 0x000324000c1e1d00 */
[----:B-1----:R-:W1:Y:S02]  /*06d0*/  LDC.64 R14, c[0x0][0x3d8] ;  /* 0x0000f600ff0e7b82 */ /* 0x002e640000000a00 */
[----:B------:R0:W-:Y:S04]  /*06e0*/  @P0 STL.64 [R1+0x270], R28 ;  /* 0x0002701c01000387 */ /* 0x0001e80000100a00 */
[----:B------:R0:W-:Y:S02]  /*06f0*/  @P0 STL.64 [R1+0x278], R30 ;  /* 0x0002781e01000387 */ /* 0x0001e40000100a00 */
[----:B------:R-:W1:Y:S02]  /*0700*/  LDC.64 R16, c[0x0][0x3d8] ;  /* 0x0000f600ff107b82 */ /* 0x000e640000000a00 */
[----:B0-----:R0:W4:Y:S06]  /*0710*/  LDL.64 R28, [R1+0x1b0] ;  /* 0x0001b000011c7983 */ /* 0x00112c0000100a00 */
[----:B------:R-:W0:Y:S01]  /*0720*/  LDC.64 R18, c[0x0][0x3d0] ;  /* 0x0000f400ff127b82 */ /* 0x000e220000000a00 */
[----:B------:R0:W4:Y:S01]  /*0730*/  LDL.64 R30, [R1+0x1b8] ;  /* 0x0001b800011e7983 */ /* 0x0001220000100a00 */
[----:B------:R-:W-:-:S06]  /*0740*/  ISETP.GE.U32.AND P3, PT, R0, 0x100, PT ;  /* 0x000001000000780c */ /* 0x000fcc0003f66070 */
[----:B------:R-:W0:Y:S01]  /*0750*/  LDC.64 R20, c[0x0][0x3d8] ;  /* 0x0000f600ff147b82 */ /* 0x000e220000000a00 */
[----:B--2---:R-:W-:Y:S04]  /*0760*/  @P0 STL.64 [R1+0x250], R64 ;  /* 0x0002504001000387 */ /* 0x004fe80000100a00 */
[----:B------:R-:W-:Y:S04]  /*0770*/  @P0 STL.64 [R1+0x258], R66 ;  /* 0x0002584201000387 */ /* 0x000fe80000100a00 */
[----:B------:R-:W-:Y:S04]  /*0780*/  @P0 STL.64 [R1+0x260], R68 ;  /* 0x0002604401000387 */ /* 0x000fe80000100a00 */
[----:B------:R-:W-:Y:S01]  /*0790*/  @P0 STL.64 [R1+0x268], R70 ;  /* 0x0002684601000387 */ /* 0x000fe20000100a00 */
[----:B------:R-:W-:-:S03]  /*07a0*/  ISETP.GE.U32.AND P0, PT, R0, 0xa0, PT ;  /* 0x000000a00000780c */ /* 0x000fc60003f06070 */
[----:B-----5:R-:W-:Y:S04]  /*07b0*/  @P1 STL.64 [R1+0x210], R48 ;  /* 0x0002103001001387 */ /* 0x020fe80000100a00 */
[----:B------:R-:W-:Y:S04]  /*07c0*/  @P1 STL.64 [R1+0x218], R50 ;  /* 0x0002183201001387 */ /* 0x000fe80000100a00 */
[----:B------:R-:W-:Y:S04]  /*07d0*/  @P1 STL.64 [R1+0x220], R52 ;  /* 0x0002203401001387 */ /* 0x000fe80000100a00 */
[----:B------:R-:W-:Y:S04]  /*07e0*/  @P1 STL.64 [R1+0x228], R54 ;  /* 0x0002283601001387 */ /* 0x000fe80000100a00 */
[----:B------:R-:W-:Y:S04]  /*07f0*/  @P1 STL.64 [R1+0x230], R56 ;  /* 0x0002303801001387 */ /* 0x000fe80000100a00 */
[----:B------:R-:W-:Y:S04]  /*0800*/  @P1 STL.64 [R1+0x238], R58 ;  /* 0x0002383a01001387 */ /* 0x000fe80000100a00 */
[----:B------:R-:W-:Y:S04]  /*0810*/  @P1 STL.64 [R1+0x240], R60 ;  /* 0x0002403c01001387 */ /* 0x000fe80000100a00 */
[----:B------:R-:W-:Y:S01]  /*0820*/  @P1 STL.64 [R1+0x248], R62 ;  /* 0x0002483e01001387 */ /* 0x000fe20000100a00 */
[----:B------:R-:W-:-:S05]  /*0830*/  @P0 IMAD.WIDE.U32 R22, R4, 0x20, R22 ;  /* 0x0000002004160825 */ /* 0x000fca00078e0016 */
[----:B------:R-:W2:Y:S04]  /*0840*/  @P0 LDG.E.128 R32, desc[UR6][R22.64] ;  /* 0x0000000616200981 */ /* 0x000ea8000c1e1d00 */
[----:B---3--:R3:W-:Y:S04]  /*0850*/  @P2 STL.64 [R1+0x1d0], R24 ;  /* 0x0001d01801002387 */ /* 0x0087e80000100a00 */
[----:B------:R-:W-:Y:S04]  /*0860*/  @P2 STL.64 [R1+0x1d8], R26 ;  /* 0x0001d81a01002387 */ /* 0x000fe80000100a00 */
[----:B----4-:R-:W-:Y:S04]  /*0870*/  @P2 STL.64 [R1+0x1e0], R36 ;  /* 0x0001e02401002387 */ /* 0x010fe80000100a00 */
[----:B------:R-:W-:Y:S01]  /*0880*/  @P2 STL.64 [R1+0x1e8], R38 ;  /* 0x0001e82601002387 */ /* 0x000fe20000100a00 */
[----:B------:R-:W-:Y:S01]  /*0890*/  @P0 IMAD.WIDE.U32 R2, R4, 0x20, R2 ;  /* 0x0000002004020825 */ /* 0x000fe200078e0002 */
[----:B------:R-:W-:Y:S01]  /*08a0*/  ISETP.GE.U32.AND P1, PT, R0, 0xc0, PT ;  /* 0x000000c00000780c */ /* 0x000fe20003f26070 */
[----:B---3--:R-:W3:Y:S01]  /*08b0*/  LDC.64 R24, c[0x0][0x3d0] ;  /* 0x0000f400ff187b82 */ /* 0x008ee20000000a00 */
[----:B------:R-:W-:Y:S04]  /*08c0*/  @P2 STL.64 [R1+0x1f0], R40 ;  /* 0x0001f02801002387 */ /* 0x000fe80000100a00 */
[----:B------:R-:W-:Y:S04]  /*08d0*/  @P2 STL.64 [R1+0x1f8], R42 ;  /* 0x0001f82a01002387 */ /* 0x000fe80000100a00 */
[----:B------:R4:W-:Y:S04]  /*08e0*/  @P2 STL.64 [R1+0x200], R44 ;  /* 0x0002002c01002387 */ /* 0x0009e80000100a00 */
[----:B------:R5:W-:Y:S04]  /*08f0*/  @P2 STL.64 [R1+0x208], R46 ;  /* 0x0002082e01002387 */ /* 0x000be80000100a00 */
[----:B------:R0:W3:Y:S04]  /*0900*/  LDL.64 R92, [R1+0x190] ;  /* 0x00019000015c7983 */ /* 0x0000e80000100a00 */
[----:B------:R0:W3:Y:S04]  /*0910*/  LDL.64 R94, [R1+0x198] ;  /* 0x00019800015e7983 */ /* 0x0000e80000100a00 */
[----:B------:R0:W3:Y:S04]  /*0920*/  LDL.64 R96, [R1+0x1a0] ;  /* 0x0001a00001607983 */ /* 0x0000e80000100a00 */
[----:B------:R0:W3:Y:S04]  /*0930*/  LDL.64 R98, [R1+0x1a8] ;  /* 0x0001a80001627983 */ /* 0x0000e80000100a00 */
[----:B------:R-:W3:Y:S04]  /*0940*/  @P0 LDG.E.128 R28, desc[UR6][R22.64+0x10] ;  /* 0x00001006161c0981 */ /* 0x000ee8000c1e1d00 */
        /* <DEDUP_REMOVED lines=22> */
[----:B----4-:R4:W4:Y:S04]  /*0ab0*/  LDL.64 R44, [R1+0xd0] ;  /* 0x0000d000012c7983 */ /* 0x0109280000100a00 */
[----:B-----5:R0:W4:Y:S04]  /*0ac0*/  LDL.64 R46, [R1+0xd8] ;  /* 0x0000d800012e7983 */ /* 0x0201280000100a00 */
[----:B------:R0:W5:Y:S04]  /*0ad0*/  LDL.64 R40, [R1+0xc0] ;  /* 0x0000c00001287983 */ /* 0x0001680000100a00 */
[----:B------:R0:W5:Y:S04]  /*0ae0*/  LDL.64 R42, [R1+0xc8] ;  /* 0x0000c800012a7983 */ /* 0x0001680000100a00 */
[----:B--2---:R2:W-:Y:S04]  /*0af0*/  @P0 STL.64 [R1+0x1c0], R32 ;  /* 0x0001c02001000387 */ /* 0x0045e80000100a00 */
[----:B------:R1:W-:Y:S04]  /*0b00*/  @P0 STL.64 [R1+0x1c8], R34 ;  /* 0x0001c82201000387 */ /* 0x0003e80000100a00 */
[----:B------:R0:W5:Y:S04]  /*0b10*/  LDL.64 R36, [R1+0xb0] ;  /* 0x0000b00001247983 */ /* 0x0001680000100a00 */
[----:B---3--:R-:W3:Y:S04]  /*0b20*/  @P0 LDG.E.128 R92, desc[UR6][R2.64+0x10] ;  /* 0x00001006025c0981 */ /* 0x008ee8000c1e1d00 */
[----:B------:R-:W5:Y:S04]  /*0b30*/  @P0 LDG.E.128 R96, desc[UR6][R2.64] ;  /* 0x0000000602600981 */ /* 0x000f68000c1e1d00 */
[----:B------:R0:W-:Y:S04]  /*0b40*/  @P0 STL.64 [R1+0x1b0], R28 ;  /* 0x0001b01c01000387 */ /* 0x0001e80000100a00 */
[----:B------:R0:W-:Y:S04]  /*0b50*/  @P0 STL.64 [R1+0x1b8], R30 ;  /* 0x0001b81e01000387 */ /* 0x0001e80000100a00 */
[----:B------:R0:W5:Y:S04]  /*0b60*/  LDL.64 R38, [R1+0xb8] ;  /* 0x0000b80001267983 */ /* 0x0001680000100a00 */
[----:B--2---:R2:W2:Y:S04]  /*0b70*/  LDL.64 R32, [R1+0xa0] ;  /* 0x0000a00001207983 */ /* 0x0044a80000100a00 */
[----:B-1----:R1:W2:Y:S04]  /*0b80*/  LDL.64 R34, [R1+0xa8] ;  /* 0x0000a80001227983 */ /* 0x0022a80000100a00 */
[----:B0-----:R1:W2:Y:S04]  /*0b90*/  LDL.64 R28, [R1+0x90] ;  /* 0x00009000011c7983 */ /* 0x0012a80000100a00 */
[----:B------:R1:W2:Y:S01]  /*0ba0*/  LDL.64 R30, [R1+0x98] ;  /* 0x00009800011e7983 */ /* 0x0002a20000100a00 */
[----:B------:R-:W-:Y:S01]  /*0bb0*/  @P0 VIADD R4, R4, 0x20 ;  /* 0x0000002004040836 */ /* 0x000fe20000000000 */
[----:B------:R-:W-:-:S03]  /*0bc0*/  ISETP.GE.U32.AND P2, PT, R0, 0xe0, PT ;  /* 0x000000e00000780c */ /* 0x000fc60003f46070 */
[----:B------:R-:W-:-:S04]  /*0bd0*/  @P1 IMAD.WIDE.U32 R8, R4, 0x20, R8 ;  /* 0x0000002004081825 */ /* 0x000fc800078e0008 */
[C---:B------:R-:W-:Y:S01]  /*0be0*/  @P1 IMAD.WIDE.U32 R6, R4.reuse, 0x20, R6 ;  /* 0x0000002004061825 */ /* 0x040fe200078e0006 */
[----:B------:R-:W2:Y:S01]  /*0bf0*/  @P1 LDG.E.128 R76, desc[UR6][R8.64+0x10] ;  /* 0x00001006084c1981 */ /* 0x000ea2000c1e1d00 */
[----:B------:R-:W-:-:S03]  /*0c00*/  @P1 IADD3 R4, PT, PT, R4, 0x20, RZ ;  /* 0x0000002004041810 */ /* 0x000fc60007ffe0ff */
[----:B------:R-:W2:Y:S04]  /*0c10*/  @P1 LDG.E.128 R80, desc[UR6][R8.64] ;  /* 0x0000000608501981 */ /* 0x000ea8000c1e1d00 */
[----:B------:R-:W2:Y:S01]  /*0c20*/  @P1 LDG.E.128 R84, desc[UR6][R6.64+0x10] ;  /* 0x0000100606541981 */ /* 0x000ea2000c1e1d00 */
[----:B------:R-:W-:-:S03]  /*0c30*/  @P2 IMAD.WIDE.U32 R10, R4, 0x20, R10 ;  /* 0x00000020040a2825 */ /* 0x000fc600078e000a */
[----:B------:R-:W2:Y:S01]  /*0c40*/  @P1 LDG.E.128 R88, desc[UR6][R6.64] ;  /* 0x0000000606581981 */ /* 0x000ea2000c1e1d00 */
[----:B------:R-:W-:-:S03]  /*0c50*/  @P2 IMAD.WIDE.U32 R14, R4, 0x20, R14 ;  /* 0x00000020040e2825 */ /* 0x000fc600078e000e */
[----:B------:R-:W2:Y:S01]  /*0c60*/  @P2 LDG.E.128 R72, desc[UR6][R10.64] ;  /* 0x000000060a482981 */ /* 0x000ea2000c1e1d00 */
[----:B------:R-:W-:-:S03]  /*0c70*/  @P2 VIADD R4, R4, 0x20 ;  /* 0x0000002004042836 */ /* 0x000fc60000000000 */
[----:B------:R-:W2:Y:S01]  /*0c80*/  @P2 LDG.E.128 R68, desc[UR6][R10.64+0x10] ;  /* 0x000010060a442981 */ /* 0x000ea2000c1e1d00 */
[----:B------:R-:W-:-:S03]  /*0c90*/  @P3 IMAD.WIDE.U32 R24, R4, 0x20, R24 ;  /* 0x0000002004183825 */ /* 0x000fc600078e0018 */
[----:B------:R-:W2:Y:S01]  /*0ca0*/  @P2 LDG.E.128 R64, desc[UR6][R14.64] ;  /* 0x000000060e402981 */ /* 0x000ea2000c1e1d00 */
[C---:B------:R-:W-:Y:S01]  /*0cb0*/  @P3 IMAD.WIDE.U32 R16, R4.reuse, 0x20, R16 ;  /* 0x0000002004103825 */ /* 0x040fe200078e0010 */
[----:B------:R-:W-:Y:S02]  /*0cc0*/  @P3 IADD3 R4, PT, PT, R4, 0x20, RZ ;  /* 0x0000002004043810 */ /* 0x000fe40007ffe0ff */
[----:B------:R-:W2:Y:S04]  /*0cd0*/  @P2 LDG.E.128 R60, desc[UR6][R14.64+0x10] ;  /* 0x000010060e3c2981 */ /* 0x000ea8000c1e1d00 */
[----:B------:R-:W2:Y:S04]  /*0ce0*/  @P3 LDG.E.128 R56, desc[UR6][R24.64] ;  /* 0x0000000618383981 */ /* 0x000ea8000c1e1d00 */
[----:B------:R-:W2:Y:S04]  /*0cf0*/  @P3 LDG.E.128 R52, desc[UR6][R24.64+0x10] ;  /* 0x0000100618343981 */ /* 0x000ea8000c1e1d00 */
[----:B------:R-:W2:Y:S04]  /*0d00*/  @P3 LDG.E.128 R48, desc[UR6][R16.64] ;  /* 0x0000000610303981 */ /* 0x000ea8000c1e1d00 */
[----:B----4-:R-:W4:Y:S04]  /*0d10*/  @P3 LDG.E.128 R44, desc[UR6][R16.64+0x10] ;  /* 0x00001006102c3981 */ /* 0x010f28000c1e1d00 */
[----:B---3--:R-:W-:Y:S04]  /*0d20*/  @P0 STL.64 [R1+0x190], R92 ;  /* 0x0001905c01000387 */ /* 0x008fe80000100a00 */
[----:B------:R-:W-:Y:S04]  /*0d30*/  @P0 STL.64 [R1+0x198], R94 ;  /* 0x0001985e01000387 */ /* 0x000fe80000100a00 */
[----:B-----5:R-:W-:Y:S04]  /*0d40*/  @P0 STL.64 [R1+0x1a0], R96 ;  /* 0x0001a06001000387 */ /* 0x020fe80000100a00 */
[----:B------:R0:W-:Y:S01]  /*0d50*/  @P0 STL.64 [R1+0x1a8], R98 ;  /* 0x0001a86201000387 */ /* 0x0001e20000100a00 */
[----:B------:R-:W-:-:S13]  /*0d60*/  ISETP.GE.U32.AND P0, PT, R0, 0x120, PT ;  /* 0x000001200000780c */ /* 0x000fda0003f06070 */
[----:B------:R-:W-:-:S04]  /*0d70*/  @P0 IMAD.WIDE.U32 R18, R4, 0x20, R18 ;  /* 0x0000002004120825 */ /* 0x000fc800078e0012 */
[----:B------:R-:W-:Y:S01]  /*0d80*/  @P0 IMAD.WIDE.U32 R20, R4, 0x20, R20 ;  /* 0x0000002004140825 */ /* 0x000fe200078e0014 */
[----:B------:R-:W3:Y:S04]  /*0d90*/  @P0 LDG.E.128 R40, desc[UR6][R18.64] ;  /* 0x0000000612280981 */ /* 0x000ee8000c1e1d00 */
[----:B------:R-:W5:Y:S04]  /*0da0*/  @P0 LDG.E.128 R36, desc[UR6][R18.64+0x10] ;  /* 0x0000100612240981 */ /* 0x000f68000c1e1d00 */
[----:B--2---:R-:W2:Y:S04]  /*0db0*/  @P0 LDG.E.128 R32, desc[UR6][R20.64] ;  /* 0x0000000614200981 */ /* 0x004ea8000c1e1d00 */
[----:B------:R-:W2:Y:S04]  /*0dc0*/  @P0 LDG.E.128 R28, desc[UR6][R20.64+0x10] ;  /* 0x00001006141c0981 */ /* 0x000ea8000c1e1d00 */
[----:B------:R-:W-:Y:S04]  /*0dd0*/  @P1 STL.64 [R1+0x150], R76 ;  /* 0x0001504c01001387 */ /* 0x000fe80000100a00 */
[----:B------:R-:W-:Y:S04]  /*0de0*/  @P1 STL.64 [R1+0x158], R78 ;  /* 0x0001584e01001387 */ /* 0x000fe80000100a00 */
[----:B------:R-:W-:Y:S04]  /*0df0*/  @P1 STL.64 [R1+0x160], R80 ;  /* 0x0001605001001387 */ /* 0x000fe80000100a00 */
[----:B------:R-:W-:Y:S04]  /*0e00*/  @P1 STL.64 [R1+0x168], R82 ;  /* 0x0001685201001387 */ /* 0x000fe80000100a00 */
[----:B------:R-:W-:Y:S04]  /*0e10*/  @P1 STL.64 [R1+0x170], R84 ;  /* 0x0001705401001387 */ /* 0x000fe80000100a00 */
[----:B------:R-:W-:Y:S04]  /*0e20*/  @P1 STL.64 [R1+0x178], R86 ;  /* 0x0001785601001387 */ /* 0x000fe80000100a00 */
[----:B------:R-:W-:Y:S04]  /*0e30*/  @P1 STL.64 [R1+0x180], R88 ;  /* 0x0001805801001387 */ /* 0x000fe80000100a00 */
[----:B------:R1:W-:Y:S04]  /*0e40*/  @P1 STL.64 [R1+0x188], R90 ;  /* 0x0001885a01001387 */ /* 0x0003e80000100a00 */
[----:B------:R-:W-:Y:S04]  /*0e50*/  STL [R1+0xc], RZ ;  /* 0x00000cff01007387 */ /* 0x000fe80000100800 */
[----:B------:R-:W-:Y:S04]  /*0e60*/  STL [R1+0x8], RZ ;  /* 0x000008ff01007387 */ /* 0x000fe80000100800 */
[----:B------:R-:W-:Y:S04]  /*0e70*/  STL [R1+0x4], RZ ;  /* 0x000004ff01007387 */ /* 0x000fe80000100800 */
[----:B------:R-:W-:Y:S04]  /*0e80*/  STL [R1], RZ ;  /* 0x000000ff01007387 */ /* 0x000fe80000100800 */
[----:B------:R-:W-:Y:S04]  /*0e90*/  @P2 STL.64 [R1+0x140], R72 ;  /* 0x0001404801002387 */ /* 0x000fe80000100a00 */
[----:B------:R1:W-:Y:S04]  /*0ea0*/  @P2 STL.64 [R1+0x148], R74 ;  /* 0x0001484a01002387 */ /* 0x0003e80000100a00 */
[----:B------:R-:W-:Y:S04]  /*0eb0*/  @P2 STL.64 [R1+0x130], R68 ;  /* 0x0001304401002387 */ /* 0x000fe80000100a00 */
[----:B------:R1:W-:Y:S04]  /*0ec0*/  @P2 STL.64 [R1+0x138], R70 ;  /* 0x0001384601002387 */ /* 0x0003e80000100a00 */
[----:B------:R-:W-:Y:S04]  /*0ed0*/  @P2 STL.64 [R1+0x120], R64 ;  /* 0x0001204001002387 */ /* 0x000fe80000100a00 */
[----:B------:R1:W-:Y:S04]  /*0ee0*/  @P2 STL.64 [R1+0x128], R66 ;  /* 0x0001284201002387 */ /* 0x0003e80000100a00 */
        /* <DEDUP_REMOVED lines=8> */
[----:B----4-:R4:W-:Y:S04]  /*0f70*/  @P3 STL.64 [R1+0xd0], R44 ;  /* 0x0000d02c01003387 */ /* 0x0109e80000100a00 */
[----:B------:R4:W-:Y:S01]  /*0f80*/  @P3 STL.64 [R1+0xd8], R46 ;  /* 0x0000d82e01003387 */ /* 0x0009e20000100a00 */
[----:B------:R-:W-:-:S02]  /*0f90*/  ISETP.GE.U32.AND P1, PT, R0, 0x140, PT ;  /* 0x000001400000780c */ /* 0x000fc40003f26070 */
        /* <DEDUP_REMOVED lines=52> */
[----:B0-----:R-:W-:Y:S02]  /*12e0*/  CS2R R98, SRZ ;  /* 0x0000000000627805 */ /* 0x001fe4000001ff00 */
[----:B------:R-:W-:-:S02]  /*12f0*/  CS2R R96, SRZ ;  /* 0x0000000000607805 */ /* 0x000fc4000001ff00 */
[----:B------:R-:W-:Y:S02]  /*1300*/  CS2R R94, SRZ ;  /* 0x00000000005e7805 */ /* 0x000fe4000001ff00 */
[----:B------:R-:W-:Y:S02]  /*1310*/  CS2R R92, SRZ ;  /* 0x00000000005c7805 */ /* 0x000fe4000001ff00 */
[----:B-1----:R-:W-:Y:S02]  /*1320*/  CS2R R90, SRZ ;  /* 0x00000000005a7805 */ /* 0x002fe4000001ff00 */
[----:B------:R-:W-:Y:S02]  /*1330*/  CS2R R88, SRZ ;  /* 0x0000000000587805 */ /* 0x000fe4000001ff00 */
[----:B------:R-:W-:Y:S01]  /*1340*/  CS2R R86, SRZ ;  /* 0x0000000000567805 */ /* 0x000fe2000001ff00 */
[----:B------:R-:W-:Y:S01]  /*1350*/  @P0 VIADD R4, R4, 0x20 ;  /* 0x0000002004040836 */ /* 0x000fe20000000000 */
        /* <DEDUP_REMOVED lines=11> */
[----:B---3--:R4:W-:Y:S04]  /*1410*/  @P0 STL.64 [R1+0xc0], R40 ;  /* 0x0000c02801000387 */ /* 0x0089e80000100a00 */
[----:B------:R4:W-:Y:S04]  /*1420*/  @P0 STL.64 [R1+0xc8], R42 ;  /* 0x0000c82a01000387 */ /* 0x0009e80000100a00 */
[----:B-----5:R4:W-:Y:S04]  /*1430*/  @P0 STL.64 [R1+0xb0], R36 ;  /* 0x0000b02401000387 */ /* 0x0209e80000100a00 */
[----:B------:R4:W-:Y:S04]  /*1440*/  @P0 STL.64 [R1+0xb8], R38 ;  /* 0x0000b82601000387 */ /* 0x0009e80000100a00 */
[----:B--2---:R4:W-:Y:S04]  /*1450*/  @P0 STL.64 [R1+0xa0], R32 ;  /* 0x0000a02001000387 */ /* 0x0049e80000100a00 */
[----:B------:R4:W-:Y:S04]  /*1460*/  @P0 STL.64 [R1+0xa8], R34 ;  /* 0x0000a82201000387 */ /* 0x0009e80000100a00 */
[----:B------:R4:W-:Y:S04]  /*1470*/  @P0 STL.64 [R1+0x90], R28 ;  /* 0x0000901c01000387 */ /* 0x0009e80000100a00 */
[----:B------:R4:W-:Y:S01]  /*1480*/  @P0 STL.64 [R1+0x98], R30 ;  /* 0x0000981e01000387 */ /* 0x0009e20000100a00 */
[----:B------:R-:W-:Y:S05]  /*1490*/  @!P1 BRA `(.L_x_10775) ;  /* 0x000000ac00a49947 */ /* 0x000fea0003800000 */
[----:B------:R-:W0:Y:S08]  /*14a0*/  LDC.64 R6, c[0x0][0x3d8] ;  /* 0x0000f600ff067b82 */ /* 0x000e300000000a00 */
[----:B------:R-:W1:Y:S01]  /*14b0*/  LDC.64 R2, c[0x0][0x3d0] ;  /* 0x0000f400ff027b82 */ /* 0x000e620000000a00 */
[----:B0-----:R-:W-:-:S05]  /*14c0*/  IMAD.WIDE.U32 R6, R4, 0x20, R6 ;  /* 0x0000002004067825 */ /* 0x001fca00078e0006 */
[----:B------:R-:W2:Y:S01]  /*14d0*/  LDG.E.128 R20, desc[UR6][R6.64] ;  /* 0x0000000606147981 */ /* 0x000ea2000c1e1d00 */
[----:B-1----:R-:W-:-:S03]  /*14e0*/  IMAD.WIDE.U32 R2, R4, 0x20, R2 ;  /* 0x0000002004027825 */ /* 0x002fc600078e0002 */
[----:B------:R-:W3:Y:S04]  /*14f0*/  LDG.E.128 R16, desc[UR6][R6.64+0x10] ;  /* 0x0000100606107981 */ /* 0x000ee8000c1e1d00 */
[----:B------:R-:W5:Y:S04]  /*1500*/  LDG.E.128 R8, desc[UR6][R2.64] ;  /* 0x0000000602087981 */ /* 0x000f68000c1e1d00 */
[----:B------:R-:W4:Y:S04]  /*1510*/  LDG.E.128 R4, desc[UR6][R2.64+0x10] ;  /* 0x0000100602047981 */ /* 0x000f28000c1e1d00 */
[----:B------:R0:W-:Y:S04]  /*1520*/  STL [R1+0x4c], RZ ;  /* 0x00004cff01007387 */ /* 0x0001e80000100800 */
        /* <DEDUP_REMOVED lines=10> */
[----:B------:R0:W-:Y:S01]  /*15d0*/  STL [R1], RZ ;  /* 0x000000ff01007387 */ /* 0x0001e20000100800 */
        /* <DEDUP_REMOVED lines=74> */
[----:B-----5:R0:W-:Y:S04]  /*1a80*/  STL.64 [R1+0x80], R8 ;  /* 0x0000800801007387 */ /* 0x0201e80000100a00 */
[----:B------:R0:W-:Y:S04]  /*1a90*/  STL.64 [R1+0x88], R10 ;  /* 0x0000880a01007387 */ /* 0x0001e80000100a00 */
[----:B----4-:R0:W-:Y:S04]  /*1aa0*/  STL.64 [R1+0x70], R4 ;  /* 0x0000700401007387 */ /* 0x0101e80000100a00 */
[----:B------:R0:W-:Y:S04]  /*1ab0*/  STL.64 [R1+0x78], R6 ;  /* 0x0000780601007387 */ /* 0x0001e80000100a00 */
[----:B------:R0:W-:Y:S04]  /*1ac0*/  STL [R1+0x2c], RZ ;  /* 0x00002cff01007387 */ /* 0x0001e80000100800 */
[----:B------:R0:W-:Y:S04]  /*1ad0*/  STL [R1+0x28], RZ ;  /* 0x000028ff01007387 */ /* 0x0001e80000100800 */
[----:B------:R0:W-:Y:S04]  /*1ae0*/  STL [R1+0x24], RZ ;  /* 0x000024ff01007387 */ /* 0x0001e80000100800 */
[----:B------:R0:W-:Y:S04]  /*1af0*/  STL [R1+0x20], RZ ;  /* 0x000020ff01007387 */ /* 0x0001e80000100800 */
[----:B------:R0:W-:Y:S04]  /*1b00*/  STL [R1+0x1c], RZ ;  /* 0x00001cff01007387 */ /* 0x0001e80000100800 */
[----:B------:R0:W-:Y:S04]  /*1b10*/  STL [R1+0x18], RZ ;  /* 0x000018ff01007387 */ /* 0x0001e80000100800 */
[----:B------:R0:W-:Y:S04]  /*1b20*/  STL [R1+0x14], RZ ;  /* 0x000014ff01007387 */ /* 0x0001e80000100800 */
[----:B------:R0:W-:Y:S01]  /*1b30*/  STL [R1+0x10], RZ ;  /* 0x000010ff01007387 */ /* 0x0001e20000100800 */
[----:B------:R-:W-:Y:S05]  /*1b40*/  BRA `(.L_x_10775) ;  /* 0x000000a400f87947 */ /* 0x000fea0003800000 */
.L_x_10774:
        /* <DEDUP_REMOVED lines=9> */
[----:B------:R-:W4:Y:S02]  /*1be0*/  LDC.64 R10, c[0x0][0x3d0] ;  /* 0x0000f400ff0a7b82 */ /* 0x000f240000000a00 */
[----:B------:R-:W4:Y:S02]  /*1bf0*/  LDL R49, [R1+0x2b8] ;  /* 0x0002b80001317983 */ /* 0x000f240000100800 */
[----:B0-----:R-:W-:-:S02]  /*1c00*/  @P5 IMAD.WIDE.U32 R24, R4, 0x20, R8 ;  /* 0x0000002004185825 */ /* 0x001fc400078e0008 */
[----:B------:R-:W4:Y:S02]  /*1c10*/  LDL R48, [R1+0x2bc] ;  /* 0x0002bc0001307983 */ /* 0x000f240000100800 */
[----:B------:R-:W0:Y:S02]  /*1c20*/  @P5 LDC.64 R22, c[0x0][0x440] ;  /* 0x00011000ff165b82 */ /* 0x000e240000000a00 */
        /* <DEDUP_REMOVED lines=26> */
[----:B-1----:R-:W-:Y:S01]  /*1dd0*/  @P5 IMAD.WIDE.U32 R26, R4, 0x20, R16 ;  /* 0x00000020041a5825 */ /* 0x002fe200078e0010 */
[C---:B------:R-:W-:Y:S01]  /*1de0*/  ISETP.GE.U32.AND P1, PT, R0.reuse, 0x40, PT ;  /* 0x000000400000780c */ /* 0x040fe20003f26070 */
[----:B------:R-:W1:Y:S08]  /*1df0*/  LDC.64 R2, c[0x0][0x3d8] ;  /* 0x0000f600ff027b82 */ /* 0x000e700000000a00 */
[----:B------:R-:W1:Y:S01]  /*1e00*/  LDC.64 R14, c[0x0][0x3d0] ;  /* 0x0000f400ff0e7b82 */ /* 0x000e620000000a00 */
[----:B------:R-:W-:-:S07]  /*1e10*/  ISETP.GE.U32.AND P2, PT, R0, 0x60, PT ;  /* 0x000000600000780c */ /* 0x000fce0003f46070 */
[----:B------:R-:W1:Y:S01]  /*1e20*/  LDC.64 R8, c[0x0][0x3d8] ;  /* 0x0000f600ff087b82 */ /* 0x000e620000000a00 */
[----:B--2---:R-:W2:Y:S01]  /*1e30*/  @P5 LDG.E.128 R52, desc[UR6][R24.64] ;  /* 0x0000000618345981 */ /* 0x004ea2000c1e1d00 */
[----:B0-----:R-:W-:-:S06]  /*1e40*/  @P5 IMAD.WIDE.U32 R22, R4, 0x20, R22 ;  /* 0x0000002004165825 */ /* 0x001fcc00078e0016 */
[----:B------:R-:W0:Y:S01]  /*1e50*/  @P1 LDC.64 R6, c[0x0][0x440] ;  /* 0x00011000ff061b82 */ /* 0x000e220000000a00 */
[----:B------:R-:W-:-:S07]  /*1e60*/  ISETP.GE.U32.AND P3, PT, R0, 0x80, PT ;  /* 0x000000800000780c */ /* 0x000fce0003f66070 */
[----:B------:R-:W0:Y:S01]  /*1e70*/  LDC.64 R16, c[0x0][0x3d8] ;  /* 0x0000f600ff107b82 */ /* 0x000e220000000a00 */
[----:B--2---:R3:W-:Y:S04]  /*1e80*/  @P5 STL.64 [R1+0x2c0], R52 ;  /* 0x0002c03401005387 */ /* 0x0047e80000100a00 */
[----:B------:R2:W-:Y:S01]  /*1e90*/  @P5 STL.64 [R1+0x2c8], R54 ;  /* 0x0002c83601005387 */ /* 0x0005e20000100a00 */
[----:B------:R-:W-:-:S03]  /*1ea0*/  @P5 LOP3.LUT R4, R4, 0x20, RZ, 0xfc, !PT ;  /* 0x0000002004045812 */ /* 0x000fc600078efcff */
[----:B------:R-:W5:Y:S01]  /*1eb0*/  @P5 LD.E.128 R64, desc[UR6][R22.64] ;  /* 0x0000000616405980 */ /* 0x000f62000c101d00 */
[----:B---3--:R-:W-:Y:S01]  /*1ec0*/  MOV R52, R51 ;  /* 0x0000003300347202 */ /* 0x008fe20000000f00 */
[----:B----4-:R-:W-:Y:S02]  /*1ed0*/  IMAD.MOV.U32 R53, RZ, RZ, R50 ;  /* 0x000000ffff357224 */ /* 0x010fe400078e0032 */
[----:B------:R3:W5:Y:S01]  /*1ee0*/  @P5 LD.E.128 R68, desc[UR6][R22.64+0x10] ;  /* 0x0000100616445980 */ /* 0x000762000c101d00 */
[----:B--2---:R-:W-:Y:S01]  /*1ef0*/  MOV R54, R49 ;  /* 0x0000003100367202 */ /* 0x004fe20000000f00 */
[----:B------:R-:W-:-:S06]  /*1f00*/  IMAD.MOV.U32 R55, RZ, RZ, R48 ;  /* 0x000000ffff377224 */ /* 0x000fcc00078e0030 */
[----:B------:R-:W2:Y:S01]  /*1f10*/  @P5 LDG.E.128 R52, desc[UR6][R24.64+0x10] ;  /* 0x0000100618345981 */ /* 0x000ea2000c1e1d00 */
        /* <DEDUP_REMOVED lines=18> */
[----:B------:R-:W4:Y:S01]  /*2040*/  LDL R19, [R1+0x268] ;  /* 0x0002680001137983 */ /* 0x000f220000100800 */
[----:B------:R-:W-:Y:S01]  /*2050*/  MOV R31, R21 ;  /* 0x00000015001f7202 */ /* 0x000fe20000000f00 */
[----:B------:R-:W-:-:S02]  /*2060*/  IMAD.MOV.U32 R30, RZ, RZ, R20 ;  /* 0x000000ffff1e7224 */ /* 0x000fc400078e0014 */
[----:B------:R-:W3:Y:S01]  /*2070*/  LDL R18, [R1+0x26c] ;  /* 0x00026c0001127983 */ /* 0x000ee20000100800 */
[----:B------:R-:W-:-:S03]  /*2080*/  MOV R49, R43 ;  /* 0x0000002b00317202 */ /* 0x000fc60000000f00 */
[----:B------:R-:W3:Y:S01]  /*2090*/  LDL R21, [R1+0x260] ;  /* 0x0002600001157983 */ /* 0x000ee20000100800 */
[----:B------:R-:W-:-:S03]  /*20a0*/  IMAD.MOV.U32 R48, RZ, RZ, R42 ;  /* 0x000000ffff307224 */ /* 0x000fc600078e002a */
[----:B------:R-:W3:Y:S04]  /*20b0*/  LDL R20, [R1+0x264] ;  /* 0x0002640001147983 */ /* 0x000ee80000100800 */
[----:B------:R-:W3:Y:S01]  /*20c0*/  @P5 LDG.E.128 R56, desc[UR6][R26.64] ;  /* 0x000000061a385981 */ /* 0x000ee2000c1e1d00 */
[----:B------:R-:W-:Y:S01]  /*20d0*/  MOV R43, R29 ;  /* 0x0000001d002b7202 */ /* 0x000fe20000000f00 */
[----:B------:R-:W-:Y:S02]  /*20e0*/  IMAD.MOV.U32 R42, RZ, RZ, R28 ;  /* 0x000000ffff2a7224 */ /* 0x000fe400078e001c */
[----:B--2---:R2:W-:Y:S04]  /*20f0*/  @P5 STL.64 [R1+0x2b0], R52 ;  /* 0x0002b03401005387 */ /* 0x0045e80000100a00 */
[----:B------:R-:W-:Y:S04]  /*2100*/  @P5 STL.64 [R1+0x2b8], R54 ;  /* 0x0002b83601005387 */ /* 0x000fe80000100a00 */
[----:B------:R-:W3:Y:S04]  /*2110*/  LDL R29, [R1+0x250] ;  /* 0x00025000011d7983 */ /* 0x000ee80000100800 */
[----:B------:R-:W3:Y:S01]  /*2120*/  LDL R28, [R1+0x254] ;  /* 0x00025400011c7983 */ /* 0x000ee20000100800 */
[----:B------:R-:W-:Y:S01]  /*2130*/  MOV R51, R45 ;  /* 0x0000002d00337202 */ /* 0x000fe20000000f00 */
[----:B------:R-:W-:Y:S01]  /*2140*/  IMAD.MOV.U32 R50, RZ, RZ, R44 ;  /* 0x000000ffff327224 */ /* 0x000fe200078e002c */
[----:B--2---:R-:W-:Y:S01]  /*2150*/  MOV R53, R47 ;  /* 0x0000002f00357202 */ /* 0x004fe20000000f00 */
[----:B------:R-:W-:Y:S01]  /*2160*/  IMAD.MOV.U32 R52, RZ, RZ, R46 ;  /* 0x000000ffff347224 */ /* 0x000fe200078e002e */
[----:B------:R-:W-:Y:S01]  /*2170*/  MOV R45, R31 ;  /* 0x0000001f002d7202 */ /* 0x000fe20000000f00 */
[----:B------:R-:W-:Y:S01]  /*2180*/  IMAD.MOV.U32 R44, RZ, RZ, R30 ;  /* 0x000000ffff2c7224 */ /* 0x000fe200078e001e */
[----:B----4-:R-:W-:Y:S01]  /*2190*/  MOV R31, R19 ;  /* 0x00000013001f7202 */ /* 0x010fe20000000f00 */
[----:B------:R-:W-:Y:S01]  /*21a0*/  IMAD.MOV.U32 R46, RZ, RZ, R40 ;  /* 0x000000ffff2e7224 */ /* 0x000fe200078e0028 */
[----:B------:R-:W-:Y:S01]  /*21b0*/  MOV R47, R41 ;  /* 0x00000029002f7202 */ /* 0x000fe20000000f00 */
[----:B------:R-:W2:Y:S01]  /*21c0*/  LDL R19, [R1+0x258] ;  /* 0x0002580001137983 */ /* 0x000ea20000100800 */
[----:B---3--:R-:W-:-:S03]  /*21d0*/  IMAD.MOV.U32 R30, RZ, RZ, R18 ;  /* 0x000000ffff1e7224 */ /* 0x008fc600078e0012 */
[----:B------:R-:W3:Y:S01]  /*21e0*/  LDL R18, [R1+0x25c] ;  /* 0x00025c0001127983 */ /* 0x000ee20000100800 */
[----:B------:R-:W-:Y:S01]  /*21f0*/  MOV R41, R21 ;  /* 0x0000001500297202 */ /* 0x000fe20000000f00 */
[----:B------:R-:W-:Y:S02]  /*2200*/  IMAD.MOV.U32 R40, RZ, RZ, R20 ;  /* 0x000000ffff287224 */ /* 0x000fe400078e0014 */
[----:B-1----:R-:W-:Y:S01]  /*2210*/  @P1 IMAD.WIDE.U32 R24, R4, 0x20, R2 ;  /* 0x0000002004181825 */ /* 0x002fe200078e0002 */
[----:B------:R-:W1:Y:S01]  /*2220*/  @P2 LDC.64 R20, c[0x0][0x440] ;  /* 0x00011000ff142b82 */ /* 0x000e620000000a00 */
[----:B------:R4:W-:Y:S04]  /*2230*/  @P5 STL.64 [R1+0x2a0], R56 ;  /* 0x0002a03801005387 */ /* 0x0009e80000100a00 */
[----:B------:R0:W-:Y:S03]  /*2240*/  @P5 STL.64 [R1+0x2a8], R58 ;  /* 0x0002a83a01005387 */ /* 0x0001e60000100a00 */
[----:B------:R-:W1:Y:S01]  /*2250*/  LDC.64 R2, c[0x0][0x3d0] ;  /* 0x0000f400ff027b82 */ /* 0x000e620000000a00 */
[----:B----4-:R-:W-:Y:S01]  /*2260*/  MOV R56, R53 ;  /* 0x0000003500387202 */ /* 0x010fe20000000f00 */
[----:B------:R-:W-:Y:S01]  /*2270*/  IMAD.MOV.U32 R57, RZ, RZ, R52 ;  /* 0x000000ffff397224 */ /* 0x000fe200078e0034 */
[----:B------:R-:W-:Y:S01]  /*2280*/  MOV R53, R49 ;  /* 0x0000003100357202 */ /* 0x000fe20000000f00 */
[----:B------:R-:W-:Y:S01]  /*2290*/  IMAD.MOV.U32 R52, RZ, RZ, R48 ;  /* 0x000000ffff347224 */ /* 0x000fe200078e0030 */
[----:B------:R-:W-:Y:S01]  /*22a0*/  MOV R49, R45 ;  /* 0x0000002d00317202 */ /* 0x000fe20000000f00 */
[----:B------:R-:W-:Y:S01]  /*22b0*/  IMAD.MOV.U32 R48, RZ, RZ, R44 ;  /* 0x000000ffff307224 */ /* 0x000fe200078e002c */
[----:B------:R-:W-:Y:S01]  /*22c0*/  MOV R45, R41 ;  /* 0x00000029002d7202 */ /* 0x000fe20000000f00 */
[----:B------:R-:W-:Y:S01]  /*22d0*/  IMAD.MOV.U32 R44, RZ, RZ, R40 ;  /* 0x000000ffff2c7224 */ /* 0x000fe200078e0028 */
[----:B------:R-:W-:-:S02]  /*22e0*/  MOV R41, R29 ;  /* 0x0000001d00297202 */ /* 0x000fc40000000f00 */
[----:B------:R-:W4:Y:S01]  /*22f0*/  LDL R29, [R1+0x1f4] ;  /* 0x0001f400011d7983 */ /* 0x000f220000100800 */
[----:B------:R-:W-:-:S03]  /*2300*/  IMAD.MOV.U32 R40, RZ, RZ, R28 ;  /* 0x000000ffff287224 */ /* 0x000fc600078e001c */
[----:B------:R-:W2:Y:S01]  /*2310*/  LDL R28, [R1+0x1f8] ;  /* 0x0001f800011c7983 */ /* 0x000ea20000100800 */
[----:B0-----:R-:W-:Y:S01]  /*2320*/  IMAD.MOV.U32 R59, RZ, RZ, R50 ;  /* 0x000000ffff3b7224 */ /* 0x001fe200078e0032 */
[----:B------:R-:W-:Y:S01]  /*2330*/  MOV R58, R51 ;  /* 0x00000033003a7202 */ /* 0x000fe20000000f00 */
[----:B------:R-:W-:Y:S01]  /*2340*/  IMAD.MOV.U32 R50, RZ, RZ, R46 ;  /* 0x000000ffff327224 */ /* 0x000fe200078e002e */
[----:B------:R-:W-:Y:S01]  /*2350*/  MOV R51, R47 ;  /* 0x0000002f00337202 */ /* 0x000fe20000000f00 */
        /* <DEDUP_REMOVED lines=8> */
[----:B------:R-:W3:Y:S01]  /*23e0*/  @P5 LDG.E.128 R56, desc[UR6][R26.64+0x10] ;  /* 0x000010061a385981 */ /* 0x000ee2000c1e1d00 */
[----:B----4-:R-:W-:Y:S01]  /*23f0*/  MOV R42, R29 ;  /* 0x0000001d002a7202 */ /* 0x010fe20000000f00 */
[----:B--2---:R-:W-:-:S02]  /*2400*/  IMAD.MOV.U32 R41, RZ, RZ, R28 ;  /* 0x000000ffff297224 */ /* 0x004fc400078e001c */
[----:B------:R-:W-:Y:S01]  /*2410*/  @P1 IMAD.WIDE.U32 R28, R4, 0x20, R10 ;  /* 0x00000020041c1825 */ /* 0x000fe200078e000a */
[----:B------:R-:W-:Y:S01]  /*2420*/  MOV R47, R43 ;  /* 0x0000002b002f7202 */ /* 0x000fe20000000f00 */
[----:B------:R-:W0:Y:S03]  /*2430*/  @P3 LDC.64 R10, c[0x0][0x440] ;  /* 0x00011000ff0a3b82 */ /* 0x000e260000000a00 */
[----:B------:R-:W2:Y:S01]  /*2440*/  @P1 LDG.E.128 R60, desc[UR6][R28.64] ;  /* 0x000000061c3c1981 */ /* 0x000ea2000c1e1d00 */
[----:B------:R-:W-:Y:S01]  /*2450*/  MOV R43, R31 ;  /* 0x0000001f002b7202 */ /* 0x000fe20000000f00 */
[----:B---3--:R-:W-:Y:S01]  /*2460*/  IMAD.MOV.U32 R30, RZ, RZ, R18 ;  /* 0x000000ffff1e7224 */ /* 0x008fe200078e0012 */
[----:B------:R-:W-:Y:S01]  /*2470*/  MOV R31, R19 ;  /* 0x00000013001f7202 */ /* 0x000fe20000000f00 */
[----:B------:R-:W3:Y:S04]  /*2480*/  LDL R18, [R1+0x1f0] ;  /* 0x0001f00001127983 */ /* 0x000ee80000100800 */
[----:B------:R-:W4:Y:S01]  /*2490*/  LDL R19, [R1+0x1fc] ;  /* 0x0001fc0001137983 */ /* 0x000f220000100800 */
[----:B------:R-:W-:-:S03]  /*24a0*/  MOV R55, R45 ;  /* 0x0000002d00377202 */ /* 0x000fc60000000f00 */
[----:B------:R1:W-:Y:S01]  /*24b0*/  @P5 STL.64 [R1+0x290], R56 ;  /* 0x0002903801005387 */ /* 0x0003e20000100a00 */
[----:B------:R-:W-:-:S03]  /*24c0*/  IMAD.MOV.U32 R54, RZ, RZ, R44 ;  /* 0x000000ffff367224 */ /* 0x000fc600078e002c */
[----:B------:R1:W-:Y:S04]  /*24d0*/  @P5 STL.64 [R1+0x298], R58 ;  /* 0x0002983a01005387 */ /* 0x0003e80000100a00 */
[----:B------:R-:W3:Y:S01]  /*24e0*/  LDL R45, [R1+0x248] ;  /* 0x00024800012d7983 */ /* 0x000ee20000100800 */
[----:B-1----:R-:W-:Y:S01]  /*24f0*/  MOV R57, R47 ;  /* 0x0000002f00397202 */ /* 0x002fe20000000f00 */
[----:B------:R-:W-:Y:S02]  /*2500*/  IMAD.MOV.U32 R56, RZ, RZ, R46 ;  /* 0x000000ffff387224 */ /* 0x000fe400078e002e */
[----:B------:R-:W4:Y:S01]  /*2510*/  LDL R47, [R1+0x240] ;  /* 0x00024000012f7983 */ /* 0x000f220000100800 */
[----:B------:R-:W-:Y:S01]  /*2520*/  MOV R59, R49 ;  /* 0x00000031003b7202 */ /* 0x000fe20000000f00 */
[----:B------:R-:W-:-:S02]  /*2530*/  IMAD.MOV.U32 R58, RZ, RZ, R48 ;  /* 0x000000ffff3a7224 */ /* 0x000fc400078e0030 */
[----:B------:R-:W3:Y:S04]  /*2540*/  LDL R46, [R1+0x244] ;  /* 0x00024400012e7983 */ /* 0x000ee80000100800 */
[----:B------:R-:W4:Y:S04]  /*2550*/  LDL R44, [R1+0x24c] ;  /* 0x00024c00012c7983 */ /* 0x000f280000100800 */
[----:B--2---:R1:W-:Y:S04]  /*2560*/  @P1 STL.64 [R1+0x280], R60 ;  /* 0x0002803c01001387 */ /* 0x0043e80000100a00 */
[----:B------:R2:W-:Y:S01]  /*2570*/  @P1 STL.64 [R1+0x288], R62 ;  /* 0x0002883e01001387 */ /* 0x0005e20000100a00 */
[----:B-1----:R-:W-:Y:S01]  /*2580*/  IMAD.MOV.U32 R60, RZ, RZ, R59 ;  /* 0x000000ffff3c7224 */ /* 0x002fe200078e003b */
[----:B------:R-:W-:Y:S01]  /*2590*/  MOV R61, R58 ;  /* 0x0000003a003d7202 */ /* 0x000fe20000000f00 */
[----:B--2---:R-:W-:Y:S01]  /*25a0*/  IMAD.MOV.U32 R62, RZ, RZ, R57 ;  /* 0x000000ffff3e7224 */ /* 0x004fe200078e0039 */
[----:B------:R-:W-:-:S06]  /*25b0*/  MOV R63, R56 ;  /* 0x00000038003f7202 */ /* 0x000fcc0000000f00 */
        /* <DEDUP_REMOVED lines=13> */
[----:B---3--:R-:W-:Y:S01]  /*2690*/  MOV R50, R46 ;  /* 0x0000002e00327202 */ /* 0x008fe20000000f00 */
[----:B----4-:R-:W-:Y:S01]  /*26a0*/  IMAD.MOV.U32 R51, RZ, RZ, R47 ;  /* 0x000000ffff337224 */ /* 0x010fe200078e002f */
        /* <DEDUP_REMOVED lines=10> */
[----:B------:R-:W3:Y:S04]  /*2750*/  LDL R35, [R1+0x210] ;  /* 0x0002100001237983 */ /* 0x000ee80000100800 */
[----:B------:R-:W4:Y:S04]  /*2760*/  LDL R34, [R1+0x214] ;  /* 0x0002140001227983 */ /* 0x000f280000100800 */
[----:B------:R-:W4:Y:S04]  /*2770*/  LDL R33, [R1+0x218] ;  /* 0x0002180001217983 */ /* 0x000f280000100800 */
        /* <DEDUP_REMOVED lines=24> */
[----:B---3--:R-:W-:Y:S01]  /*2900*/  IMAD.MOV.U32 R39, RZ, RZ, R35 ;  /* 0x000000ffff277224 */ /* 0x008fe200078e0023 */
[----:B----4-:R-:W-:Y:S01]  /*2910*/  MOV R38, R34 ;  /* 0x0000002200267202 */ /* 0x010fe20000000f00 */
[----:B------:R-:W-:Y:S01]  /*2920*/  IMAD.MOV.U32 R37, RZ, RZ, R33 ;  /* 0x000000ffff257224 */ /* 0x000fe200078e0021 */
[----:B------:R-:W-:Y:S01]  /*2930*/  MOV R36, R32 ;  /* 0x0000002000247202 */ /* 0x000fe20000000f00 */
[----:B------:R-:W3:Y:S04]  /*2940*/  LDL R34, [R1+0x1a8] ;  /* 0x0001a80001227983 */ /* 0x000ee80000100800 */
[----:B------:R-:W4:Y:S04]  /*2950*/  LDL R33, [R1+0x1ac] ;  /* 0x0001ac0001217983 */ /* 0x000f280000100800 */
[----:B------:R-:W4:Y:S04]  /*2960*/  LDL R32, [R1+0x1a0] ;  /* 0x0001a00001207983 */ /* 0x000f280000100800 */
[----:B------:R-:W3:Y:S04]  /*2970*/  LDL R35, [R1+0x1a4] ;  /* 0x0001a40001237983 */ /* 0x000ee80000100800 */
        /* <DEDUP_REMOVED lines=15> */
[----:B------:R-:W-:Y:S01]  /*2a70*/  @P1 IMAD.WIDE.U32 R30, R4, 0x20, R6 ;  /* 0x00000020041e1825 */ /* 0x000fe200078e0006 */
[----:B------:R-:W-:-:S02]  /*2a80*/  MOV R50, R46 ;  /* 0x0000002e00327202 */ /* 0x000fc40000000f00 */
[----:B------:R-:W-:Y:S01]  /*2a90*/  MOV R48, R44 ;  /* 0x0000002c00307202 */ /* 0x000fe20000000f00 */
[----:B------:R-:W-:Y:S01]  /*2aa0*/  IMAD.MOV.U32 R51, RZ, RZ, R47 ;  /* 0x000000ffff337224 */ /* 0x000fe200078e002f */
[----:B------:R-:W-:Y:S01]  /*2ab0*/  @P1 IADD3 R4, PT, PT, R4, 0x20, RZ ;  /* 0x0000002004041810 */ /* 0x000fe20007ffe0ff */
[----:B------:R-:W-:Y:S01]  /*2ac0*/  IMAD.MOV.U32 R49, RZ, RZ, R45 ;  /* 0x000000ffff317224 */ /* 0x000fe200078e002d */
[----:B------:R-:W-:Y:S01]  /*2ad0*/  MOV R46, R38 ;  /* 0x00000026002e7202 */ /* 0x000fe20000000f00 */
[----:B------:R-:W-:Y:S01]  /*2ae0*/  IMAD.MOV.U32 R47, RZ, RZ, R39 ;  /* 0x000000ffff2f7224 */ /* 0x000fe200078e0027 */
[----:B------:R-:W-:Y:S01]  /*2af0*/  MOV R44, R36 ;  /* 0x00000024002c7202 */ /* 0x000fe20000000f00 */
[----:B------:R-:W-:Y:S01]  /*2b00*/  IMAD.MOV.U32 R45, RZ, RZ, R37 ;  /* 0x000000ffff2d7224 */ /* 0x000fe200078e0025 */
[----:B------:R-:W4:Y:S04]  /*2b10*/  LDL R36, [R1+0x15c] ;  /* 0x00015c0001247983 */ /* 0x000f280000100800 */
[----:B------:R-:W4:Y:S04]  /*2b20*/  LDL R37, [R1+0x158] ;  /* 0x0001580001257983 */ /* 0x000f280000100800 */
[----:B------:R-:W4:Y:S04]  /*2b30*/  LDL R39, [R1+0x150] ;  /* 0x0001500001277983 */ /* 0x000f280000100800 */
[----:B------:R-:W4:Y:S01]  /*2b40*/  LDL R38, [R1+0x154] ;  /* 0x0001540001267983 */ /* 0x000f220000100800 */
[----:B------:R-:W-:Y:S01]  /*2b50*/  @P2 IMAD.WIDE.U32 R22, R4, 0x20, R14 ;  /* 0x0000002004162825 */ /* 0x000fe200078e000e */
[----:B------:R-:W-:Y:S01]  /*2b60*/  MOV R40, R19 ;  /* 0x0000001300287202 */ /* 0x000fe20000000f00 */
[----:B------:R-:W1:Y:S01]  /*2b70*/  LDC.64 R14, c[0x0][0x3d8] ;  /* 0x0000f600ff0e7b82 */ /* 0x000e620000000a00 */
[----:B------:R-:W-:Y:S01]  /*2b80*/  ISETP.GE.U32.AND P0, PT, R0, 0xa0, PT ;  /* 0x000000a00000780c */ /* 0x000fe20003f06070 */
[----:B------:R-:W-:Y:S01]  /*2b90*/  IMAD.MOV.U32 R43, RZ, RZ, R18 ;  /* 0x000000ffff2b7224 */ /* 0x000fe200078e0012 */
[----:B------:R-:W5:Y:S01]  /*2ba0*/  @P1 LD.E.128 R72, desc[UR6][R30.64] ;  /* 0x000000061e481980 */ /* 0x000f62000c101d00 */
[----:B------:R-:W-:-:S03]  /*2bb0*/  @P2 IMAD.WIDE.U32 R26, R4, 0x20, R8 ;  /* 0x00000020041a2825 */ /* 0x000fc600078e0008 */
[----:B------:R-:W5:Y:S01]  /*2bc0*/  @P1 LD.E.128 R76, desc[UR6][R30.64+0x10] ;  /* 0x000010061e4c1980 */ /* 0x000f62000c101d00 */
[----:B------:R-:W0:Y:S01]  /*2bd0*/  LDC.64 R18, c[0x0][0x3d0] ;  /* 0x0000f400ff127b82 */ /* 0x000e220000000a00 */
[C---:B------:R-:W-:Y:S02]  /*2be0*/  @P2 IMAD.WIDE.U32 R20, R4.reuse, 0x20, R20 ;  /* 0x0000002004142825 */ /* 0x040fe400078e0014 */
[----:B--2---:R2:W-:Y:S05]  /*2bf0*/  @P1 STL.64 [R1+0x250], R60 ;  /* 0x0002503c01001387 */ /* 0x0045ea0000100a00 */
[----:B------:R-:W1:Y:S01]  /*2c00*/  @P0 LDC.64 R6, c[0x0][0x440] ;  /* 0x00011000ff060b82 */ /* 0x000e620000000a00 */
[----:B------:R3:W-:Y:S01]  /*2c10*/  @P1 STL.64 [R1+0x258], R62 ;  /* 0x0002583e01001387 */ /* 0x0007e20000100a00 */
[----:B------:R-:W-:-:S03]  /*2c20*/  @P2 VIADD R4, R4, 0x20 ;  /* 0x0000002004042836 */ /* 0x000fc60000000000 */
[----:B------:R-:W5:Y:S03]  /*2c30*/  @P2 LD.E.128 R80, desc[UR6][R20.64] ;  /* 0x0000000614502980 */ /* 0x000f66000c101d00 */
[----:B------:R-:W1:Y:S01]  /*2c40*/  LDC.64 R8, c[0x0][0x3d0] ;  /* 0x0000f400ff087b82 */ /* 0x000e620000000a00 */
[----:B--2---:R-:W-:Y:S01]  /*2c50*/  IMAD.MOV.U32 R60, RZ, RZ, R59 ;  /* 0x000000ffff3c7224 */ /* 0x004fe200078e003b */
[----:B------:R-:W-:Y:S01]  /*2c60*/  MOV R61, R58 ;  /* 0x0000003a003d7202 */ /* 0x000fe20000000f00 */
[----:B------:R-:W5:Y:S01]  /*2c70*/  @P2 LD.E.128 R84, desc[UR6][R20.64+0x10] ;  /* 0x0000100614542980 */ /* 0x000f62000c101d00 */
[----:B---3--:R-:W-:Y:S01]  /*2c80*/  IMAD.MOV.U32 R62, RZ, RZ, R57 ;  /* 0x000000ffff3e7224 */ /* 0x008fe200078e0039 */
        /* <DEDUP_REMOVED lines=14> */
[----:B------:R-:W3:Y:S04]  /*2d70*/  LDL R47, [R1+0x200] ;  /* 0x00020000012f7983 */ /* 0x000ee80000100800 */
[----:B------:R-:W4:Y:S04]  /*2d80*/  LDL R46, [R1+0x204] ;  /* 0x00020400012e7983 */ /* 0x000f280000100800 */
[----:B------:R-:W4:Y:S04]  /*2d90*/  LDL R45, [R1+0x208] ;  /* 0x00020800012d7983 */ /* 0x000f280000100800 */
[----:B------:R-:W4:Y:S04]  /*2da0*/  LDL R44, [R1+0x20c] ;  /* 0x00020c00012c7983 */ /* 0x000f280000100800 */
[----:B--2---:R2:W-:Y:S04]  /*2db0*/  @P2 STL.64 [R1+0x240], R60 ;  /* 0x0002403c01002387 */ /* 0x0045e80000100a00 */
[----:B------:R0:W-:Y:S01]  /*2dc0*/  @P2 STL.64 [R1+0x248], R62 ;  /* 0x0002483e01002387 */ /* 0x0001e20000100a00 */
[----:B--2---:R-:W-:Y:S01]  /*2dd0*/  IMAD.MOV.U32 R60, RZ, RZ, R59 ;  /* 0x000000ffff3c7224 */ /* 0x004fe200078e003b */
[----:B------:R-:W-:Y:S01]  /*2de0*/  MOV R61, R58 ;  /* 0x0000003a003d7202 */ /* 0x000fe20000000f00 */
[----:B0-----:R-:W-:Y:S01]  /*2df0*/  IMAD.MOV.U32 R62, RZ, RZ, R57 ;  /* 0x000000ffff3e7224 */ /* 0x001fe200078e0039 */
        /* <DEDUP_REMOVED lines=24> */
[----:B0-----:R-:W-:Y:S01]  /*2f80*/  IMAD.MOV.U32 R60, RZ, RZ, R59 ;  /* 0x000000ffff3c7224 */ /* 0x001fe200078e003b */
        /* <DEDUP_REMOVED lines=50> */
[----:B------:R-:W4:Y:S01]  /*32b0*/  LDL R40, [R1+0x1c0] ;  /* 0x0001c00001287983 */ /* 0x000f220000100800 */
[----:B------:R-:W-:-:S03]  /*32c0*/  @P3 IMAD.WIDE.U32 R18, R4, 0x20, R18 ;  /* 0x0000002004123825 */ /* 0x000fc600078e0012 */
        /* <DEDUP_REMOVED lines=29> */
[----:B0-----:R-:W-:Y:S01]  /*34a0*/  IMAD.MOV.U32 R60, RZ, RZ, R59 ;  /* 0x000000ffff3c7224 */ /* 0x001fe200078e003b */
[----:B------:R-:W-:Y:S01]  /*34b0*/  MOV R61, R58 ;  /* 0x0000003a003d7202 */ /* 0x000fe20000000f00 */
[----:B--2---:R-:W-:Y:S01]  /*34c0*/  IMAD.MOV.U32 R62, RZ, RZ, R57 ;  /* 0x000000ffff3e7224 */ /* 0x004fe200078e0039 */
[----:B------:R-:W-:-:S06]  /*34d0*/  MOV R63, R56 ;  /* 0x00000038003f7202 */ /* 0x000fcc0000000f00 */
[----:B------:R0:W2:Y:S01]  /*34e0*/  @P3 LDG.E.128 R60, desc[UR6][R18.64+0x10] ;  /* 0x00001006123c3981 */ /* 0x0000a2000c1e1d00 */
        /* <DEDUP_REMOVED lines=13> */
[----:B------:R-:W-:Y:S01]  /*35c0*/  MOV R46, R42 ;  /* 0x0000002a002e7202 */ /* 0x000fe20000000f00 */
[----:B----4-:R-:W-:Y:S01]  /*35d0*/  IMAD.MOV.U32 R45, RZ, RZ, R41 ;  /* 0x000000ffff2d7224 */ /* 0x010fe200078e0029 */
[----:B------:R-:W-:Y:S01]  /*35e0*/  MOV R44, R40 ;  /* 0x00000028002c7202 */ /* 0x000fe20000000f00 */
[----:B------:R-:W-:Y:S01]  /*35f0*/  IMAD.MOV.U32 R43, RZ, RZ, R35 ;  /* 0x000000ffff2b7224 */ /* 0x000fe200078e0023 */
[----:B------:R-:W-:Y:S01]  /*3600*/  MOV R42, R34 ;  /* 0x00000022002a7202 */ /* 0x000fe20000000f00 */
[----:B------:R-:W-:Y:S01]  /*3610*/  IMAD.MOV.U32 R41, RZ, RZ, R33 ;  /* 0x000000ffff297224 */ /* 0x000fe200078e0021 */
[----:B------:R-:W-:Y:S01]  /*3620*/  MOV R40, R32 ;  /* 0x0000002000287202 */ /* 0x000fe20000000f00 */
[----:B------:R-:W3:Y:S01]  /*3630*/  LDL R35, [R1+0x194] ;  /* 0x0001940001237983 */ /* 0x000ee20000100800 */
[----:B------:R-:W-:-:S04]  /*3640*/  @P3 IMAD.WIDE.U32 R22, R4, 0x20, R16 ;  /* 0x0000002004163825 */ /* 0x000fc800078e0010 */
[----:B------:R-:W-:Y:S01]  /*3650*/  @P3 IMAD.WIDE.U32 R24, R4, 0x20, R10 ;  /* 0x0000002004183825 */ /* 0x000fe200078e000a */
[----:B------:R-:W4:Y:S01]  /*3660*/  LDL R34, [R1+0x198] ;  /* 0x0001980001227983 */ /* 0x000f220000100800 */
[----:B------:R-:W-:Y:S01]  /*3670*/  ISETP.GE.U32.AND P1, PT, R0, 0xc0, PT ;  /* 0x000000c00000780c */ /* 0x000fe20003f26070 */
[----:B------:R-:W1:Y:S02]  /*3680*/  LDC.64 R10, c[0x0][0x3d8] ;  /* 0x0000f600ff0a7b82 */ /* 0x000e640000000a00 */
[----:B------:R-:W4:Y:S04]  /*3690*/  LDL R33, [R1+0x19c] ;  /* 0x00019c0001217983 */ /* 0x000f280000100800 */
[----:B------:R-:W4:Y:S01]  /*36a0*/  LDL R32, [R1+0x190] ;  /* 0x0001900001207983 */ /* 0x000f220000100800 */
[----:B------:R-:W-:Y:S01]  /*36b0*/  @P3 IADD3 R4, PT, PT, R4, 0x20, RZ ;  /* 0x0000002004043810 */ /* 0x000fe20007ffe0ff */
[----:B0-----:R-:W0:Y:S02]  /*36c0*/  LDC.64 R18, c[0x0][0x3d8] ;  /* 0x0000f600ff127b82 */ /* 0x001e240000000a00 */
[----:B------:R-:W5:Y:S04]  /*36d0*/  @P3 LD.E.128 R88, desc[UR6][R24.64] ;  /* 0x0000000618583980 */ /* 0x000f68000c101d00 */
[----:B------:R-:W5:Y:S01]  /*36e0*/  @P3 LD.E.128 R92, desc[UR6][R24.64+0x10] ;  /* 0x00001006185c3980 */ /* 0x000f62000c101d00 */
[----:B------:R-:W-:Y:S01]  /*36f0*/  ISETP.GE.U32.AND P2, PT, R0, 0xe0, PT ;  /* 0x000000e00000780c */ /* 0x000fe20003f46070 */
[----:B------:R-:W0:Y:S02]  /*3700*/  @P1 LDC.64 R16, c[0x0][0x440] ;  /* 0x00011000ff101b82 */ /* 0x000e240000000a00 */
[----:B--2---:R2:W-:Y:S04]  /*3710*/  @P3 STL.64 [R1+0x1f0], R60 ;  /* 0x0001f03c01003387 */ /* 0x0045e80000100a00 */
[----:B------:R1:W-:Y:S01]  /*3720*/  @P3 STL.64 [R1+0x1f8], R62 ;  /* 0x0001f83e01003387 */ /* 0x0003e20000100a00 */
[----:B--2---:R-:W-:Y:S01]  /*3730*/  IMAD.MOV.U32 R60, RZ, RZ, R59 ;  /* 0x000000ffff3c7224 */ /* 0x004fe200078e003b */
[----:B------:R-:W-:Y:S01]  /*3740*/  MOV R61, R58 ;  /* 0x0000003a003d7202 */ /* 0x000fe20000000f00 */
[----:B-1----:R-:W-:Y:S01]  /*3750*/  IMAD.MOV.U32 R62, RZ, RZ, R57 ;  /* 0x000000ffff3e7224 */ /* 0x002fe200078e0039 */
        /* <DEDUP_REMOVED lines=52> */
[----:B------:R-:W4:Y:S01]  /*3aa0*/  LDL R42, [R1+0xe4] ;  /* 0x0000e400012a7983 */ /* 0x000f220000100800 */
[----:B------:R-:W-:-:S02]  /*3ab0*/  @P0 IMAD.WIDE.U32 R20, R4, 0x20, R2 ;  /* 0x0000002004140825 */ /* 0x000fc400078e0002 */
[----:B------:R-:W1:Y:S01]  /*3ac0*/  LDC.64 R2, c[0x0][0x3d0] ;  /* 0x0000f400ff027b82 */ /* 0x000e620000000a00 */
        /* <DEDUP_REMOVED lines=50> */
[----:B------:R-:W-:Y:S01]  /*3df0*/  @P0 VIADD R4, R4, 0x20 ;  /* 0x0000002004040836 */ /* 0x000fe20000000000 */
[----:B------:R-:W1:Y:S02]  /*3e00*/  @P2 LDC.64 R6, c[0x0][0x440] ;  /* 0x00011000ff062b82 */ /* 0x000e640000000a00 */
[----:B------:R1:W5:Y:S04]  /*3e10*/  @P0 LD.E.128 R96, desc[UR6][R28.64] ;  /* 0x000000061c600980 */ /* 0x000368000c101d00 */
[----:B------:R1:W5:Y:S02]  /*3e20*/  @P0 LD.E.128 R136, desc[UR6][R28.64+0x10] ;  /* 0x000010061c880980 */ /* 0x000364000c101d00 */
[----:B0-----:R-:W0:Y:S02]  /*3e30*/  LDC.64 R20, c[0x0][0x3d0] ;  /* 0x0000f400ff147b82 */ /* 0x001e240000000a00 */
        /* <DEDUP_REMOVED lines=25> */
[----:B-1----:R-:W-:Y:S01]  /*3fd0*/  MOV R60, R59 ;  /* 0x0000003b003c7202 */ /* 0x002fe20000000f00 */
[----:B------:R-:W-:Y:S01]  /*3fe0*/  IMAD.MOV.U32 R61, RZ, RZ, R58 ;  /* 0x000000ffff3d7224 */ /* 0x000fe200078e003a */
        /* <DEDUP_REMOVED lines=12> */
[----:B------:R-:W-:Y:S01]  /*40b0*/  IMAD.MOV.U32 R50, RZ, RZ, R46 ;  /* 0x000000ffff327224 */ /* 0x000fe200078e002e */
[----:B----4-:R-:W-:Y:S01]  /*40c0*/  MOV R49, R45 ;  /* 0x0000002d00317202 */ /* 0x010fe20000000f00 */
[----:B------:R-:W-:Y:S01]  /*40d0*/  IMAD.MOV.U32 R48, RZ, RZ, R44 ;  /* 0x000000ffff307224 */ /* 0x000fe200078e002c */
[----:B------:R-:W-:Y:S01]  /*40e0*/  MOV R47, R39 ;  /* 0x00000027002f7202 */ /* 0x000fe20000000f00 */
[----:B------:R-:W-:Y:S01]  /*40f0*/  IMAD.MOV.U32 R46, RZ, RZ, R38 ;  /* 0x000000ffff2e7224 */ /* 0x000fe200078e0026 */
[----:B------:R-:W-:Y:S01]  /*4100*/  MOV R45, R37 ;  /* 0x00000025002d7202 */ /* 0x000fe20000000f00 */
[----:B------:R-:W-:Y:S01]  /*4110*/  IMAD.MOV.U32 R44, RZ, RZ, R36 ;  /* 0x000000ffff2c7224 */ /* 0x000fe200078e0024 */
[----:B------:R1:W3:Y:S04]  /*4120*/  LDL R37, [R1+0xa4] ;  /* 0x0000a40001257983 */ /* 0x0002e80000100800 */
[----:B------:R1:W3:Y:S04]  /*4130*/  LDL R36, [R1+0xa0] ;  /* 0x0000a00001247983 */ /* 0x0002e80000100800 */
[----:B------:R1:W3:Y:S04]  /*4140*/  LDL R38, [R1+0xa8] ;  /* 0x0000a80001267983 */ /* 0x0002e80000100800 */
[----:B------:R1:W3:Y:S01]  /*4150*/  LDL R39, [R1+0xac] ;  /* 0x0000ac0001277983 */ /* 0x0002e20000100800 */
[----:B------:R-:W-:-:S02]  /*4160*/  @P1 IMAD.WIDE.U32 R24, R4, 0x20, R8 ;  /* 0x0000002004181825 */ /* 0x000fc400078e0008 */
[----:B------:R-:W4:Y:S01]  /*4170*/  @P3 LDC.64 R8, c[0x0][0x440] ;  /* 0x00011000ff083b82 */ /* 0x000f220000000a00 */
[----:B--2---:R2:W-:Y:S04]  /*4180*/  @P0 STL.64 [R1+0x190], R60 ;  /* 0x0001903c01000387 */ /* 0x0045e80000100a00 */
[----:B------:R0:W-:Y:S01]  /*4190*/  @P0 STL.64 [R1+0x198], R62 ;  /* 0x0001983e01000387 */ /* 0x0001e20000100a00 */
[----:B--2---:R-:W-:Y:S01]  /*41a0*/  MOV R60, R59 ;  /* 0x0000003b003c7202 */ /* 0x004fe20000000f00 */
[----:B------:R-:W-:Y:S01]  /*41b0*/  IMAD.MOV.U32 R61, RZ, RZ, R58 ;  /* 0x000000ffff3d7224 */ /* 0x000fe200078e003a */
[----:B0-----:R-:W-:Y:S01]  /*41c0*/  MOV R62, R57 ;  /* 0x00000039003e7202 */ /* 0x001fe20000000f00 */
        /* <DEDUP_REMOVED lines=8> */
[----:B------:R-:W4:Y:S04]  /*4250*/  LDL R45, [R1+0xd8] ;  /* 0x0000d800012d7983 */ /* 0x000f280000100800 */
[----:B------:R-:W3:Y:S01]  /*4260*/  LDL R44, [R1+0xdc] ;  /* 0x0000dc00012c7983 */ /* 0x000ee20000100800 */
[----:B------:R-:W-:Y:S01]  /*4270*/  MOV R59, R55 ;  /* 0x00000037003b7202 */ /* 0x000fe20000000f00 */
[----:B------:R-:W-:Y:S01]  /*4280*/  IMAD.MOV.U32 R58, RZ, RZ, R54 ;  /* 0x000000ffff3a7224 */ /* 0x000fe200078e0036 */
[----:B------:R-:W-:Y:S01]  /*4290*/  MOV R55, R51 ;  /* 0x0000003300377202 */ /* 0x000fe20000000f00 */
[----:B------:R-:W-:Y:S01]  /*42a0*/  IMAD.MOV.U32 R54, RZ, RZ, R50 ;  /* 0x000000ffff367224 */ /* 0x000fe200078e0032 */
[----:B------:R-:W-:Y:S01]  /*42b0*/  MOV R51, R47 ;  /* 0x0000002f00337202 */ /* 0x000fe20000000f00 */
[----:B------:R-:W-:Y:S01]  /*42c0*/  IMAD.MOV.U32 R50, RZ, RZ, R46 ;  /* 0x000000ffff327224 */ /* 0x000fe200078e002e */
[----:B------:R-:W3:Y:S04]  /*42d0*/  LDL R47, [R1+0xd0] ;  /* 0x0000d000012f7983 */ /* 0x000ee80000100800 */
[----:B------:R-:W3:Y:S04]  /*42e0*/  LDL R46, [R1+0xd4] ;  /* 0x0000d400012e7983 */ /* 0x000ee80000100800 */
[----:B--2---:R0:W-:Y:S04]  /*42f0*/  @P1 STL.64 [R1+0x180], R60 ;  /* 0x0001803c01001387 */ /* 0x0041e80000100a00 */
[----:B------:R2:W-:Y:S01]  /*4300*/  @P1 STL.64 [R1+0x188], R62 ;  /* 0x0001883e01001387 */ /* 0x0005e20000100a00 */
[----:B0-----:R-:W-:Y:S01]  /*4310*/  MOV R60, R59 ;  /* 0x0000003b003c7202 */ /* 0x001fe20000000f00 */
        /* <DEDUP_REMOVED lines=8> */
[----:B----4-:R-:W-:Y:S01]  /*43a0*/  MOV R50, R45 ;  /* 0x0000002d00327202 */ /* 0x010fe20000000f00 */
[----:B---3--:R-:W-:Y:S01]  /*43b0*/  IMAD.MOV.U32 R51, RZ, RZ, R44 ;  /* 0x000000ffff337224 */ /* 0x008fe200078e002c */
[----:B------:R-:W-:Y:S01]  /*43c0*/  MOV R45, R41 ;  /* 0x00000029002d7202 */ /* 0x000fe20000000f00 */
[----:B------:R-:W-:Y:S01]  /*43d0*/  IMAD.MOV.U32 R44, RZ, RZ, R40 ;  /* 0x000000ffff2c7224 */ /* 0x000fe200078e0028 */
[----:B------:R-:W-:Y:S01]  /*43e0*/  MOV R41, R33 ;  /* 0x0000002100297202 */ /* 0x000fe20000000f00 */
[----:B------:R-:W-:Y:S01]  /*43f0*/  IMAD.MOV.U32 R40, RZ, RZ, R32 ;  /* 0x000000ffff287224 */ /* 0x000fe200078e0020 */
[----:B------:R-:W3:Y:S04]  /*4400*/  LDL R33, [R1+0x138] ;  /* 0x0001380001217983 */ /* 0x000ee80000100800 */
[----:B------:R-:W4:Y:S01]  /*4410*/  LDL R32, [R1+0x13c] ;  /* 0x00013c0001207983 */ /* 0x000f220000100800 */
        /* <DEDUP_REMOVED lines=10> */
[----:B------:R-:W4:Y:S04]  /*44c0*/  LDL R35, [R1+0x130] ;  /* 0x0001300001237983 */ /* 0x000f280000100800 */
[----:B------:R-:W4:Y:S01]  /*44d0*/  LDL R34, [R1+0x134] ;  /* 0x0001340001227983 */ /* 0x000f220000100800 */
[----:B------:R-:W-:-:S02]  /*44e0*/  @P1 IMAD.WIDE.U32 R30, R4, 0x20, R10 ;  /* 0x00000020041e1825 */ /* 0x000fc400078e000a */
[----:B------:R-:W0:Y:S01]  /*44f0*/  LDC.64 R10, c[0x0][0x3d0] ;  /* 0x0000f400ff0a7b82 */ /* 0x000e220000000a00 */
[----:B--2---:R2:W-:Y:S04]  /*4500*/  @P1 STL.64 [R1+0x170], R60 ;  /* 0x0001703c01001387 */ /* 0x0045e80000100a00 */
[----:B------:R1:W-:Y:S01]  /*4510*/  @P1 STL.64 [R1+0x178], R62 ;  /* 0x0001783e01001387 */ /* 0x0003e20000100a00 */
[----:B--2---:R-:W-:Y:S01]  /*4520*/  MOV R60, R59 ;  /* 0x0000003b003c7202 */ /* 0x004fe20000000f00 */
[----:B------:R-:W-:Y:S01]  /*4530*/  IMAD.MOV.U32 R61, RZ, RZ, R58 ;  /* 0x000000ffff3d7224 */ /* 0x000fe200078e003a */
[----:B-1----:R-:W-:Y:S01]  /*4540*/  MOV R62, R57 ;  /* 0x00000039003e7202 */ /* 0x002fe20000000f00 */
        /* <DEDUP_REMOVED lines=33> */
[----:B---3--:R-:W-:Y:S01]  /*4760*/  IMAD.MOV.U32 R41, RZ, RZ, R33 ;  /* 0x000000ffff297224 */ /* 0x008fe200078e0021 */
[----:B----4-:R-:W-:Y:S01]  /*4770*/  MOV R40, R32 ;  /* 0x0000002000287202 */ /* 0x010fe20000000f00 */
        /* <DEDUP_REMOVED lines=11> */
[----:B------:R-:W-:-:S03]  /*4830*/  MOV R101, R58 ;  /* 0x0000003a00657202 */ /* 0x000fc60000000f00 */
[----:B------:R-:W4:Y:S04]  /*4840*/  LDL R13, [R1+0xf0] ;  /* 0x0000f000010d7983 */ /* 0x000f280000100800 */
[----:B------:R1:W4:Y:S01]  /*4850*/  LDL R58, [R1+0xf8] ;  /* 0x0000f800013a7983 */ /* 0x0003220000100800 */
        /* <DEDUP_REMOVED lines=11> */
[----:B--2---:R2:W-:Y:S04]  /*4910*/  @P1 STL.64 [R1+0x150], R60 ;  /* 0x0001503c01001387 */ /* 0x0045e80000100a00 */
[----:B------:R0:W-:Y:S04]  /*4920*/  @P1 STL.64 [R1+0x158], R62 ;  /* 0x0001583e01001387 */ /* 0x0001e80000100a00 */
[----:B------:R1:W4:Y:S04]  /*4930*/  LDL R59, [R1+0xfc] ;  /* 0x0000fc00013b7983 */ /* 0x0003280000100800 */
[----:B--2---:R1:W2:Y:S04]  /*4940*/  LDL R60, [R1+0x100] ;  /* 0x00010000013c7983 */ /* 0x0042a80000100800 */
[----:B------:R1:W2:Y:S04]  /*4950*/  LDL R61, [R1+0x104] ;  /* 0x00010400013d7983 */ /* 0x0002a80000100800 */
[----:B0-----:R1:W2:Y:S04]  /*4960*/  LDL R62, [R1+0x108] ;  /* 0x00010800013e7983 */ /* 0x0012a80000100800 */
[----:B------:R1:W2:Y:S04]  /*4970*/  LDL R63, [R1+0x10c] ;  /* 0x00010c00013f7983 */ /* 0x0002a80000100800 */
[----:B------:R1:W2:Y:S04]  /*4980*/  LDL R44, [R1+0xc0] ;  /* 0x0000c000012c7983 */ /* 0x0002a80000100800 */
[----:B------:R1:W2:Y:S04]  /*4990*/  LDL R45, [R1+0xc4] ;  /* 0x0000c400012d7983 */ /* 0x0002a80000100800 */
[----:B------:R1:W2:Y:S04]  /*49a0*/  LDL R46, [R1+0xc8] ;  /* 0x0000c800012e7983 */ /* 0x0002a80000100800 */
[----:B------:R1:W2:Y:S01]  /*49b0*/  LDL R47, [R1+0xcc] ;  /* 0x0000cc00012f7983 */ /* 0x0002a20000100800 */
[----:B---3--:R-:W-:-:S03]  /*49c0*/  IMAD.MOV.U32 R106, RZ, RZ, R33 ;  /* 0x000000ffff6a7224 */ /* 0x008fc600078e0021 */
[----:B------:R1:W3:Y:S01]  /*49d0*/  LDL R40, [R1+0xb0] ;  /* 0x0000b00001287983 */ /* 0x0002e20000100800 */
[----:B----4-:R-:W-:-:S03]  /*49e0*/  MOV R107, R32 ;  /* 0x00000020006b7202 */ /* 0x010fc60000000f00 */
[----:B------:R1:W3:Y:S04]  /*49f0*/  LDL R41, [R1+0xb4] ;  /* 0x0000b40001297983 */ /* 0x0002e80000100800 */
[----:B------:R1:W3:Y:S04]  /*4a00*/  LDL R42, [R1+0xb8] ;  /* 0x0000b800012a7983 */ /* 0x0002e80000100800 */
[----:B------:R1:W3:Y:S04]  /*4a10*/  LDL R43, [R1+0xbc] ;  /* 0x0000bc00012b7983 */ /* 0x0002e80000100800 */
[----:B------:R1:W4:Y:S04]  /*4a20*/  LDL R32, [R1+0x90] ;  /* 0x0000900001207983 */ /* 0x0003280000100800 */
[----:B------:R1:W4:Y:S04]  /*4a30*/  LDL R33, [R1+0x94] ;  /* 0x0000940001217983 */ /* 0x0003280000100800 */
[----:B------:R1:W4:Y:S04]  /*4a40*/  LDL R34, [R1+0x98] ;  /* 0x0000980001227983 */ /* 0x0003280000100800 */
[----:B------:R1:W4:Y:S01]  /*4a50*/  LDL R35, [R1+0x9c] ;  /* 0x00009c0001237983 */ /* 0x0003220000100800 */
[C---:B------:R-:W-:Y:S01]  /*4a60*/  @P1 IMAD.WIDE.U32 R26, R4.reuse, 0x20, R16 ;  /* 0x00000020041a1825 */ /* 0x040fe200078e0010 */
[----:B------:R-:W-:Y:S01]  /*4a70*/  @P1 IADD3 R4, PT, PT, R4, 0x20, RZ ;  /* 0x0000002004041810 */ /* 0x000fe20007ffe0ff */
[----:B------:R-:W0:Y:S01]  /*4a80*/  LDC.64 R16, c[0x0][0x3d8] ;  /* 0x0000f600ff107b82 */ /* 0x000e220000000a00 */
[----:B------:R-:W-:Y:S01]  /*4a90*/  ISETP.GE.U32.AND P0, PT, R0, 0x120, PT ;  /* 0x000001200000780c */ /* 0x000fe20003f06070 */
[----:B------:R-:W-:Y:S01]  /*4aa0*/  IMAD.MOV.U32 R102, RZ, RZ, R57 ;  /* 0x000000ffff667224 */ /* 0x000fe200078e0039 */
[----:B------:R-:W-:Y:S01]  /*4ab0*/  MOV R103, R56 ;  /* 0x0000003800677202 */ /* 0x000fe20000000f00 */
[C---:B------:R-:W-:Y:S01]  /*4ac0*/  @P2 IMAD.WIDE.U32 R2, R4.reuse, 0x20, R2 ;  /* 0x0000002004022825 */ /* 0x040fe200078e0002 */
[----:B------:R1:W-:Y:S03]  /*4ad0*/  STL [R1+0xc], RZ ;  /* 0x00000cff01007387 */ /* 0x0003e60000100800 */
[C---:B------:R-:W-:Y:S01]  /*4ae0*/  @P2 IMAD.WIDE.U32 R14, R4.reuse, 0x20, R14 ;  /* 0x00000020040e2825 */ /* 0x040fe200078e000e */
[----:B------:R-:W4:Y:S03]  /*4af0*/  @P2 LDG.E.128 R112, desc[UR6][R2.64] ;  /* 0x0000000602702981 */ /* 0x000f26000c1e1d00 */
[C---:B------:R-:W-:Y:S01]  /*4b00*/  @P2 IMAD.WIDE.U32 R6, R4.reuse, 0x20, R6 ;  /* 0x0000002004062825 */ /* 0x040fe200078e0006 */
[----:B------:R-:W4:Y:S01]  /*4b10*/  @P2 LDG.E.128 R108, desc[UR6][R2.64+0x10] ;  /* 0x00001006026c2981 */ /* 0x000f22000c1e1d00 */
[----:B------:R-:W1:Y:S02]  /*4b20*/  @P0 LDC.64 R22, c[0x0][0x440] ;  /* 0x00011000ff160b82 */ /* 0x000e640000000a00 */
[----:B------:R-:W-:Y:S01]  /*4b30*/  @P2 VIADD R4, R4, 0x20 ;  /* 0x0000002004042836 */ /* 0x000fe20000000000 */
[----:B------:R-:W-:Y:S01]  /*4b40*/  MOV R57, R5 ;  /* 0x0000000500397202 */ /* 0x000fe20000000f00 */
[----:B------:R-:W-:Y:S01]  /*4b50*/  IMAD.MOV.U32 R56, RZ, RZ, R13 ;  /* 0x000000ffff387224 */ /* 0x000fe200078e000d */
[----:B------:R-:W4:Y:S01]  /*4b60*/  @P2 LDG.E.128 R104, desc[UR6][R14.64] ;  /* 0x000000060e682981 */ /* 0x000f22000c1e1d00 */
[----:B------:R-:W-:-:S03]  /*4b70*/  @P3 IMAD.WIDE.U32 R20, R4, 0x20, R20 ;  /* 0x0000002004143825 */ /* 0x000fc600078e0014 */
[----:B------:R-:W4:Y:S01]  /*4b80*/  @P2 LDG.E.128 R100, desc[UR6][R14.64+0x10] ;  /* 0x000010060e642981 */ /* 0x000f22000c1e1d00 */
[----:B------:R-:W-:-:S03]  /*4b90*/  @P3 IMAD.WIDE.U32 R18, R4, 0x20, R18 ;  /* 0x0000002004123825 */ /* 0x000fc600078e0012 */
[----:B------:R0:W5:Y:S01]  /*4ba0*/  @P2 LD.E.128 R148, desc[UR6][R6.64] ;  /* 0x0000000606942980 */ /* 0x000162000c101d00 */
[C---:B------:R-:W-:Y:S01]  /*4bb0*/  @P3 IMAD.WIDE.U32 R8, R4.reuse, 0x20, R8 ;  /* 0x0000002004083825 */ /* 0x040fe200078e0008 */
[----:B------:R-:W-:Y:S02]  /*4bc0*/  @P3 IADD3 R4, PT, PT, R4, 0x20, RZ ;  /* 0x0000002004043810 */ /* 0x000fe40007ffe0ff */
[----:B------:R-:W4:Y:S03]  /*4bd0*/  @P3 LDG.E.128 R52, desc[UR6][R18.64] ;  /* 0x0000000612343981 */ /* 0x000f26000c1e1d00 */
[C---:B------:R-:W-:Y:S01]  /*4be0*/  @P0 IMAD.WIDE.U32 R10, R4.reuse, 0x20, R10 ;  /* 0x00000020040a0825 */ /* 0x040fe200078e000a */
[----:B------:R-:W4:Y:S03]  /*4bf0*/  @P3 LDG.E.128 R48, desc[UR6][R18.64+0x10] ;  /* 0x0000100612303981 */ /* 0x000f26000c1e1d00 */
[C---:B0-----:R-:W-:Y:S01]  /*4c00*/  @P0 IMAD.WIDE.U32 R16, R4.reuse, 0x20, R16 ;  /* 0x0000002004100825 */ /* 0x041fe200078e0010 */
[----:B------:R0:W5:Y:S04]  /*4c10*/  @P2 LD.E.128 R152, desc[UR6][R6.64+0x10] ;  /* 0x0000100606982980 */ /* 0x000168000c101d00 */
[----:B------:R-:W4:Y:S01]  /*4c20*/  @P0 LDG.E.128 R36, desc[UR6][R16.64] ;  /* 0x0000000610240981 */ /* 0x000f22000c1e1d00 */
[----:B-1----:R-:W-:-:S03]  /*4c30*/  @P0 IMAD.WIDE.U32 R22, R4, 0x20, R22 ;  /* 0x0000002004160825 */ /* 0x002fc600078e0016 */
[----:B------:R0:W5:Y:S04]  /*4c40*/  @P3 LD.E.128 R156, desc[UR6][R8.64] ;  /* 0x00000006089c3980 */ /* 0x000168000c101d00 */
[----:B------:R0:W5:Y:S04]  /*4c50*/  @P3 LD.E.128 R160, desc[UR6][R8.64+0x10] ;  /* 0x0000100608a03980 */ /* 0x000168000c101d00 */
[----:B------:R0:W5:Y:S04]  /*4c60*/  @P0 LD.E.128 R164, desc[UR6][R22.64] ;  /* 0x0000000616a40980 */ /* 0x000168000c101d00 */
[----:B------:R0:W5:Y:S04]  /*4c70*/  @P0 LD.E.128 R168, desc[UR6][R22.64+0x10] ;  /* 0x0000100616a80980 */ /* 0x000168000c101d00 */
[----:B------:R0:W5:Y:S04]  /*4c80*/  @P1 LD.E.128 R140, desc[UR6][R26.64] ;  /* 0x000000061a8c1980 */ /* 0x000168000c101d00 */
[----:B------:R0:W5:Y:S04]  /*4c90*/  @P1 LD.E.128 R144, desc[UR6][R26.64+0x10] ;  /* 0x000010061a901980 */ /* 0x000168000c101d00 */
[----:B------:R-:W4:Y:S04]  /*4ca0*/  @P3 LDG.E.128 R56, desc[UR6][R20.64+0x10] ;  /* 0x0000100614383981 */ /* 0x000f28000c1e1d00 */
[----:B--2---:R-:W2:Y:S04]  /*4cb0*/  @P3 LDG.E.128 R60, desc[UR6][R20.64] ;  /* 0x00000006143c3981 */ /* 0x004ea8000c1e1d00 */
[----:B------:R-:W2:Y:S04]  /*4cc0*/  @P0 LDG.E.128 R44, desc[UR6][R10.64] ;  /* 0x000000060a2c0981 */ /* 0x000ea8000c1e1d00 */
[----:B---3--:R-:W3:Y:S04]  /*4cd0*/  @P0 LDG.E.128 R40, desc[UR6][R10.64+0x10] ;  /* 0x000010060a280981 */ /* 0x008ee8000c1e1d00 */
[----:B----4-:R-:W4:Y:S04]  /*4ce0*/  @P0 LDG.E.128 R32, desc[UR6][R16.64+0x10] ;  /* 0x0000100610200981 */ /* 0x010f28000c1e1d00 */
[----:B------:R0:W-:Y:S04]  /*4cf0*/  STL [R1+0x8], RZ ;  /* 0x000008ff01007387 */ /* 0x0001e80000100800 */
[----:B------:R0:W-:Y:S04]  /*4d00*/  STL [R1+0x4], RZ ;  /* 0x000004ff01007387 */ /* 0x0001e80000100800 */
[----:B------:R0:W-:Y:S04]  /*4d10*/  @P2 STL.64 [R1+0x140], R112 ;  /* 0x0001407001002387 */ /* 0x0001e80000100a00 */
[----:B------:R0:W-:Y:S04]  /*4d20*/  @P2 STL.64 [R1+0x148], R114 ;  /* 0x0001487201002387 */ /* 0x0001e80000100a00 */
[----:B------:R0:W-:Y:S04]  /*4d30*/  @P2 STL.64 [R1+0x130], R108 ;  /* 0x0001306c01002387 */ /* 0x0001e80000100a00 */
[----:B------:R0:W-:Y:S04]  /*4d40*/  @P2 STL.64 [R1+0x138], R110 ;  /* 0x0001386e01002387 */ /* 0x0001e80000100a00 */
[----:B------:R0:W-:Y:S04]  /*4d50*/  STL [R1], RZ ;  /* 0x000000ff01007387 */ /* 0x0001e80000100800 */
[----:B------:R0:W-:Y:S04]  /*4d60*/  @P2 STL.64 [R1+0x120], R104 ;  /* 0x0001206801002387 */ /* 0x0001e80000100a00 */
[----:B------:R0:W-:Y:S04]  /*4d70*/  @P2 STL.64 [R1+0x128], R106 ;  /* 0x0001286a01002387 */ /* 0x0001e80000100a00 */
[----:B------:R0:W-:Y:S04]  /*4d80*/  @P2 STL.64 [R1+0x110], R100 ;  /* 0x0001106401002387 */ /* 0x0001e80000100a00 */
        /* <DEDUP_REMOVED lines=37> */
[----:B--2---:R0:W-:Y:S04]  /*4fe0*/  @P3 STL.64 [R1+0x100], R60 ;  /* 0x0001003c01003387 */ /* 0x0041e80000100a00 */
        /* <DEDUP_REMOVED lines=9> */
[----:B---3--:R0:W-:Y:S04]  /*5080*/  @P0 STL.64 [R1+0xb0], R40 ;  /* 0x0000b02801000387 */ /* 0x0081e80000100a00 */
[----:B------:R0:W-:Y:S04]  /*5090*/  @P0 STL.64 [R1+0xb8], R42 ;  /* 0x0000b82a01000387 */ /* 0x0001e80000100a00 */
[----:B------:R0:W-:Y:S04]  /*50a0*/  @P0 STL.64 [R1+0xa0], R36 ;  /* 0x0000a02401000387 */ /* 0x0001e80000100a00 */
[----:B------:R0:W-:Y:S04]  /*50b0*/  @P0 STL.64 [R1+0xa8], R38 ;  /* 0x0000a82601000387 */ /* 0x0001e80000100a00 */
[----:B----4-:R0:W-:Y:S04]  /*50c0*/  @P0 STL.64 [R1+0x90], R32 ;  /* 0x0000902001000387 */ /* 0x0101e80000100a00 */
[----:B------:R0:W-:Y:S01]  /*50d0*/  @P0 STL.64 [R1+0x98], R34 ;  /* 0x0000982201000387 */ /* 0x0001e20000100a00 */
[----:B------:R-:W-:Y:S05]  /*50e0*/  @!P1 BRA `(.L_x_10775) ;  /* 0x0000007000909947 */ /* 0x000fea0003800000 */
[----:B0-----:R-:W0:Y:S08]  /*50f0*/  LDC.64 R6, c[0x0][0x440] ;  /* 0x00011000ff067b82 */ /* 0x001e300000000a00 */
[----:B------:R-:W1:Y:S08]  /*5100*/  LDC.64 R2, c[0x0][0x3d0] ;  /* 0x0000f400ff027b82 */ /* 0x000e700000000a00 */
[----:B------:R-:W2:Y:S01]  /*5110*/  LDC.64 R8, c[0x0][0x3d8] ;  /* 0x0000f600ff087b82 */ /* 0x000ea20000000a00 */
[----:B0-----:R-:W-:-:S05]  /*5120*/  IMAD.WIDE.U32 R6, R4, 0x20, R6 ;  /* 0x0000002004067825 */ /* 0x001fca00078e0006 */
[----:B------:R-:W3:Y:S01]  /*5130*/  LD.E.128 R28, desc[UR6][R6.64] ;  /* 0x00000006061c7980 */ /* 0x000ee2000c101d00 */
[----:B-1----:R-:W-:-:S03]  /*5140*/  IMAD.WIDE.U32 R2, R4, 0x20, R2 ;  /* 0x0000002004027825 */ /* 0x002fc600078e0002 */
[----:B------:R-:W4:Y:S04]  /*5150*/  LD.E.128 R24, desc[UR6][R6.64+0x10] ;  /* 0x0000100606187980 */ /* 0x000f28000c101d00 */
[----:B------:R-:W4:Y:S01]  /*5160*/  LDG.E.128 R20, desc[UR6][R2.64] ;  /* 0x0000000602147981 */ /* 0x000f22000c1e1d00 */
[----:B--2---:R-:W-:-:S03]  /*5170*/  IMAD.WIDE.U32 R4, R4, 0x20, R8 ;  /* 0x0000002004047825 */ /* 0x004fc600078e0008 */
[----:B------:R-:W2:Y:S04]  /*5180*/  LDG.E.128 R16, desc[UR6][R2.64+0x10] ;  /* 0x0000100602107981 */ /* 0x000ea8000c1e1d00 */
[----:B------:R-:W2:Y:S04]  /*5190*/  LDG.E.128 R8, desc[UR6][R4.64] ;  /* 0x0000000604087981 */ /* 0x000ea8000c1e1d00 */
[----:B------:R-:W2:Y:S04]  /*51a0*/  LDG.E.128 R4, desc[UR6][R4.64+0x10] ;  /* 0x0000100604047981 */ /* 0x000ea8000c1e1d00 */
        /* <DEDUP_REMOVED lines=56> */
[----:B------:R1:W-:Y:S04]  /*5530*/  STL.64 [R1+0x50], R4 ;  /* 0x0000500401007387 */ /* 0x0003e80000100a00 */
[----:B------:R1:W-:Y:S01]  /*5540*/  STL.64 [R1+0x58], R6 ;  /* 0x0000580601007387 */ /* 0x0003e20000100a00 */
[----:B------:R-:W-:Y:S05]  /*5550*/  BRA `(.L_x_10775) ;  /* 0x0000006c00747947 */ /* 0x000fea0003800000 */
.L_x_10773:
        /* <DEDUP_REMOVED lines=9> */
[----:B------:R-:W-:-:S03]  /*55f0*/  ISETP.GE.U32.AND P5, PT, R0, 0x20, PT ;  /* 0x000000200000780c */ /* 0x000fc60003fa6070 */
[----:B------:R-:W3:Y:S04]  /*5600*/  LDL R35, [R1+0x2b0] ;  /* 0x0002b00001237983 */ /* 0x000ee80000100800 */
[----:B------:R-:W4:Y:S04]  /*5610*/  LDL R34, [R1+0x2b4] ;  /* 0x0002b40001227983 */ /* 0x000f280000100800 */
[----:B------:R-:W4:Y:S02]  /*5620*/  LDL R33, [R1+0x2b8] ;  /* 0x0002b80001217983 */ /* 0x000f240000100800 */
[----:B0-----:R-:W-:-:S02]  /*5630*/  @P5 IMAD.WIDE.U32 R2, R4, 0x20, R2 ;  /* 0x0000002004025825 */ /* 0x001fc400078e0002 */
        /* <DEDUP_REMOVED lines=27> */
[----:B--2---:R-:W2:Y:S04]  /*57f0*/  @P5 LDG.E.128 R36, desc[UR6][R2.64] ;  /* 0x0000000602245981 */ /* 0x004ea8000c1e1d00 */
[----:B--2---:R3:W-:Y:S04]  /*5800*/  @P5 STL.64 [R1+0x2c0], R36 ;  /* 0x0002c02401005387 */ /* 0x0047e80000100a00 */
[----:B------:R0:W-:Y:S01]  /*5810*/  @P5 STL.64 [R1+0x2c8], R38 ;  /* 0x0002c82601005387 */ /* 0x0001e20000100a00 */
[----:B---3--:R-:W-:Y:S01]  /*5820*/  MOV R36, R35 ;  /* 0x0000002300247202 */ /* 0x008fe20000000f00 */
[----:B----4-:R-:W-:Y:S01]  /*5830*/  IMAD.MOV.U32 R37, RZ, RZ, R34 ;  /* 0x000000ffff257224 */ /* 0x010fe200078e0022 */
[----:B0-----:R-:W-:Y:S01]  /*5840*/  MOV R38, R33 ;  /* 0x0000002100267202 */ /* 0x001fe20000000f00 */
[----:B------:R-:W-:-:S06]  /*5850*/  IMAD.MOV.U32 R39, RZ, RZ, R32 ;  /* 0x000000ffff277224 */ /* 0x000fcc00078e0020 */
[----:B------:R0:W2:Y:S02]  /*5860*/  @P5 LDG.E.128 R36, desc[UR6][R2.64+0x10] ;  /* 0x0000100602245981 */ /* 0x0000a4000c1e1d00 */
[----:B0-----:R-:W0:Y:S01]  /*5870*/  @P5 LDC.64 R2, c[0x0][0x438] ;  /* 0x00010e00ff025b82 */ /* 0x001e220000000a00 */
[----:B------:R-:W-:Y:S01]  /*5880*/  MOV R35, R31 ;  /* 0x0000001f00237202 */ /* 0x000fe20000000f00 */
[----:B0-----:R-:W-:-:S05]  /*5890*/  @P5 IMAD.WIDE.U32 R2, R4, 0x20, R2 ;  /* 0x0000002004025825 */ /* 0x001fca00078e0002 */
[----:B------:R-:W5:Y:S04]  /*58a0*/  @P5 LD.E.128 R172, desc[UR6][R2.64] ;  /* 0x0000000602ac5980 */ /* 0x000f68000c101d00 */
[----:B------:R0:W5:Y:S02]  /*58b0*/  @P5 LD.E.128 R176, desc[UR6][R2.64+0x10] ;  /* 0x0000100602b05980 */ /* 0x000164000c101d00 */
[----:B0-----:R-:W0:Y:S01]  /*58c0*/  LDC.64 R2, c[0x0][0x3d8] ;  /* 0x0000f600ff027b82 */ /* 0x001e220000000a00 */
        /* <DEDUP_REMOVED lines=14> */
[----:B------:R-:W4:Y:S01]  /*59b0*/  LDL R16, [R1+0x27c] ;  /* 0x00027c0001107983 */ /* 0x000f220000100800 */
[----:B0-----:R-:W-:-:S03]  /*59c0*/  @P5 IMAD.WIDE.U32 R2, R4, 0x20, R2 ;  /* 0x0000002004025825 */ /* 0x001fc600078e0002 */
[----:B--2---:R0:W-:Y:S04]  /*59d0*/  @P5 STL.64 [R1+0x2b0], R36 ;  /* 0x0002b02401005387 */ /* 0x0041e80000100a00 */
[----:B------:R1:W-:Y:S01]  /*59e0*/  @P5 STL.64 [R1+0x2b8], R38 ;  /* 0x0002b82601005387 */ /* 0x0003e20000100a00 */
[----:B0-----:R-:W-:Y:S01]  /*59f0*/  MOV R36, R35 ;  /* 0x0000002300247202 */ /* 0x001fe20000000f00 */
        /* <DEDUP_REMOVED lines=12> */
[----:B---3--:R-:W-:Y:S02]  /*5ac0*/  MOV R27, R19 ;  /* 0x00000013001b7202 */ /* 0x008fe40000000f00 */
[----:B------:R-:W3:Y:S01]  /*5ad0*/  LDL R19, [R1+0x220] ;  /* 0x0002200001137983 */ /* 0x000ee20000100800 */
[----:B----4-:R-:W-:-:S03]  /*5ae0*/  IMAD.MOV.U32 R26, RZ, RZ, R18 ;  /* 0x000000ffff1a7224 */ /* 0x010fc600078e0012 */
[----:B------:R-:W4:Y:S01]  /*5af0*/  LDL R18, [R1+0x224] ;  /* 0x0002240001127983 */ /* 0x000f220000100800 */
[----:B------:R-:W-:-:S03]  /*5b00*/  MOV R25, R17 ;  /* 0x0000001100197202 */ /* 0x000fc60000000f00 */
[----:B------:R-:W4:Y:S01]  /*5b10*/  LDL R17, [R1+0x228] ;  /* 0x0002280001117983 */ /* 0x000f220000100800 */
[----:B------:R-:W-:-:S03]  /*5b20*/  IMAD.MOV.U32 R24, RZ, RZ, R16 ;  /* 0x000000ffff187224 */ /* 0x000fc600078e0010 */
[----:B------:R-:W4:Y:S04]  /*5b30*/  LDL R16, [R1+0x22c] ;  /* 0x00022c0001107983 */ /* 0x000f280000100800 */
[----:B--2---:R0:W-:Y:S04]  /*5b40*/  @P5 STL.64 [R1+0x2a0], R36 ;  /* 0x0002a02401005387 */ /* 0x0041e80000100a00 */
[----:B------:R1:W-:Y:S01]  /*5b50*/  @P5 STL.64 [R1+0x2a8], R38 ;  /* 0x0002a82601005387 */ /* 0x0003e20000100a00 */
[----:B0-----:R-:W-:Y:S01]  /*5b60*/  MOV R36, R35 ;  /* 0x0000002300247202 */ /* 0x001fe20000000f00 */
[----:B------:R-:W-:Y:S01]  /*5b70*/  IMAD.MOV.U32 R37, RZ, RZ, R34 ;  /* 0x000000ffff257224 */ /* 0x000fe200078e0022 */
[----:B-1----:R-:W-:Y:S01]  /*5b80*/  MOV R38, R33 ;  /* 0x0000002100267202 */ /* 0x002fe20000000f00 */
[----:B------:R-:W-:-:S06]  /*5b90*/  IMAD.MOV.U32 R39, RZ, RZ, R32 ;  /* 0x000000ffff277224 */ /* 0x000fcc00078e0020 */
[----:B------:R0:W2:Y:S02]  /*5ba0*/  @P5 LDG.E.128 R36, desc[UR6][R2.64+0x10] ;  /* 0x0000100602245981 */ /* 0x0000a4000c1e1d00 */
[----:B0-----:R-:W0:Y:S01]  /*5bb0*/  @P5 LDC.64 R2, c[0x0][0x440] ;  /* 0x00011000ff025b82 */ /* 0x001e220000000a00 */
[----:B------:R-:W-:Y:S01]  /*5bc0*/  ISETP.GE.U32.AND P0, PT, R0, 0x40, PT ;  /* 0x000000400000780c */ /* 0x000fe20003f06070 */
[----:B0-----:R-:W-:-:S05]  /*5bd0*/  @P5 IMAD.WIDE.U32 R2, R4, 0x20, R2 ;  /* 0x0000002004025825 */ /* 0x001fca00078e0002 */
[----:B------:R-:W5:Y:S04]  /*5be0*/  @P5 LD.E.128 R64, desc[UR6][R2.64] ;  /* 0x0000000602405980 */ /* 0x000f68000c101d00 */
[----:B------:R0:W5:Y:S02]  /*5bf0*/  @P5 LD.E.128 R68, desc[UR6][R2.64+0x10] ;  /* 0x0000100602445980 */ /* 0x000164000c101d00 */
[----:B0-----:R-:W0:Y:S01]  /*5c00*/  LDC.64 R2, c[0x0][0x3d0] ;  /* 0x0000f400ff027b82 */ /* 0x001e220000000a00 */
        /* <DEDUP_REMOVED lines=12> */
[----:B------:R-:W-:Y:S01]  /*5cd0*/  @P5 LOP3.LUT R4, R4, 0x20, RZ, 0xfc, !PT ;  /* 0x0000002004045812 */ /* 0x000fe200078efcff */
        /* <DEDUP_REMOVED lines=105> */
[----:B------:R-:W-:Y:S01]  /*6370*/  @P0 IADD3 R4, PT, PT, R4, 0x20, RZ ;  /* 0x0000002004040810 */ /* 0x000fe20007ffe0ff */
        /* <DEDUP_REMOVED lines=30> */
[----:B0-----:R-:W-:Y:S01]  /*6560*/  IMAD.MOV.U32 R36, RZ, RZ, R35 ;  /* 0x000000ffff247224 */ /* 0x001fe200078e0023 */
[----:B------:R-:W-:Y:S01]  /*6570*/  MOV R37, R34 ;  /* 0x0000002200257202 */ /* 0x000fe20000000f00 */
[----:B-1----:R-:W-:Y:S01]  /*6580*/  IMAD.MOV.U32 R38, RZ, RZ, R33 ;  /* 0x000000ffff267224 */ /* 0x002fe200078e0021 */
[----:B------:R-:W-:-:S06]  /*6590*/  MOV R39, R32 ;  /* 0x0000002000277202 */ /* 0x000fcc0000000f00 */
[----:B------:R0:W2:Y:S02]  /*65a0*/  @P1 LDG.E.128 R36, desc[UR6][R2.64+0x10] ;  /* 0x0000100602241981 */ /* 0x0000a4000c1e1d00 */
[----:B0-----:R-:W0:Y:S01]  /*65b0*/  @P1 LDC.64 R2, c[0x0][0x438] ;  /* 0x00010e00ff021b82 */ /* 0x001e220000000a00 */
[----:B------:R-:W-:Y:S02]  /*65c0*/  IMAD.MOV.U32 R35, RZ, RZ, R31 ;  /* 0x000000ffff237224 */ /* 0x000fe400078e001f */
        /* <DEDUP_REMOVED lines=19> */
[----:B0-----:R-:W-:-:S03]  /*6700*/  @P1 IMAD.WIDE.U32 R2, R4, 0x20, R2 ;  /* 0x0000002004021825 */ /* 0x001fc600078e0002 */
[----:B--2---:R0:W-:Y:S04]  /*6710*/  @P1 STL.64 [R1+0x230], R36 ;  /* 0x0002302401001387 */ /* 0x0041e80000100a00 */
[----:B------:R1:W-:Y:S01]  /*6720*/  @P1 STL.64 [R1+0x238], R38 ;  /* 0x0002382601001387 */ /* 0x0003e20000100a00 */
[----:B0-----:R-:W-:Y:S01]  /*6730*/  IMAD.MOV.U32 R36, RZ, RZ, R35 ;  /* 0x000000ffff247224 */ /* 0x001fe200078e0023 */
        /* <DEDUP_REMOVED lines=12> */
[----:B---3--:R-:W-:Y:S02]  /*6800*/  IMAD.MOV.U32 R27, RZ, RZ, R15 ;  /* 0x000000ffff1b7224 */ /* 0x008fe400078e000f */
[----:B------:R-:W3:Y:S01]  /*6810*/  LDL R15, [R1+0x1a0] ;  /* 0x0001a000010f7983 */ /* 0x000ee20000100800 */
[----:B----4-:R-:W-:-:S03]  /*6820*/  MOV R26, R14 ;  /* 0x0000000e001a7202 */ /* 0x010fc60000000f00 */
[----:B------:R-:W4:Y:S01]  /*6830*/  LDL R14, [R1+0x1a4] ;  /* 0x0001a400010e7983 */ /* 0x000f220000100800 */
[----:B------:R-:W-:-:S03]  /*6840*/  IMAD.MOV.U32 R25, RZ, RZ, R13 ;  /* 0x000000ffff197224 */ /* 0x000fc600078e000d */
[----:B------:R-:W4:Y:S01]  /*6850*/  LDL R13, [R1+0x1a8] ;  /* 0x0001a800010d7983 */ /* 0x000f220000100800 */
[----:B------:R-:W-:-:S03]  /*6860*/  MOV R24, R7 ;  /* 0x0000000700187202 */ /* 0x000fc60000000f00 */
        /* <DEDUP_REMOVED lines=9> */
[----:B------:R-:W-:Y:S01]  /*6900*/  ISETP.GE.U32.AND P0, PT, R0, 0x80, PT ;  /* 0x000000800000780c */ /* 0x000fe20003f06070 */
        /* <DEDUP_REMOVED lines=16> */
[----:B------:R-:W3:Y:S01]  /*6a10*/  LDL R11, [R1+0x1d0] ;  /* 0x0001d000010b7983 */ /* 0x000ee20000100800 */
[----:B------:R-:W-:-:S03]  /*6a20*/  @P1 VIADD R4, R4, 0x20 ;  /* 0x0000002004041836 */ /* 0x000fc60000000000 */
        /* <DEDUP_REMOVED lines=288> */
[----:B------:R-:W3:Y:S01]  /*7c30*/  LDL R13, [R1+0xa8] ;  /* 0x0000a800010d7983 */ /* 0x000ee20000100800 */
        /* <DEDUP_REMOVED lines=51> */
[----:B------:R-:W3:Y:S01]  /*7f70*/  LDL R10, [R1+0x98] ;  /* 0x00009800010a7983 */ /* 0x000ee20000100800 */
[----:B------:R-:W-:-:S03]  /*7f80*/  MOV R25, R9 ;  /* 0x0000000900197202 */ /* 0x000fc60000000f00 */
[----:B------:R-:W3:Y:S01]  /*7f90*/  LDL R9, [R1+0x94] ;  /* 0x0000940001097983 */ /* 0x000ee20000100800 */
[----:B------:R-:W-:-:S03]  /*7fa0*/  IMAD.MOV.U32 R24, RZ, RZ, R8 ;  /* 0x000000ffff187224 */ /* 0x000fc600078e0008 */
[----:B------:R-:W3:Y:S04]  /*7fb0*/  LDL R8, [R1+0x90] ;  /* 0x0000900001087983 */ /* 0x000ee80000100800 */
        /* <DEDUP_REMOVED lines=8> */
[----:B------:R-:W-:Y:S01]  /*8040*/  IMAD.MOV.U32 R35, RZ, RZ, R31 ;  /* 0x000000ffff237224 */ /* 0x000fe200078e001f */
        /* <DEDUP_REMOVED lines=19> */
[----:B------:R-:W4:Y:S04]  /*8180*/  LDL R19, [R1+0xd0] ;  /* 0x0000d00001137983 */ /* 0x000f280000100800 */
[----:B------:R-:W3:Y:S04]  /*8190*/  LDL R18, [R1+0xd4] ;  /* 0x0000d40001127983 */ /* 0x000ee80000100800 */
[----:B------:R-:W3:Y:S04]  /*81a0*/  LDL R17, [R1+0xd8] ;  /* 0x0000d80001117983 */ /* 0x000ee80000100800 */
[----:B------:R-:W3:Y:S01]  /*81b0*/  LDL R16, [R1+0xdc] ;  /* 0x0000dc0001107983 */ /* 0x000ee20000100800 */
        /* <DEDUP_REMOVED lines=20> */
[----:B----4-:R-:W-:-:S02]  /*8300*/  IMAD.MOV.U32 R23, RZ, RZ, R19 ;  /* 0x000000ffff177224 */ /* 0x010fc400078e0013 */
[----:B------:R-:W4:Y:S01]  /*8310*/  LDL R19, [R1+0xe0] ;  /* 0x0000e00001137983 */ /* 0x000f220000100800 */
[----:B---3--:R-:W-:-:S03]  /*8320*/  MOV R22, R18 ;  /* 0x0000001200167202 */ /* 0x008fc60000000f00 */
[----:B------:R-:W3:Y:S01]  /*8330*/  LDL R18, [R1+0xe4] ;  /* 0x0000e40001127983 */ /* 0x000ee20000100800 */
[----:B------:R-:W-:-:S03]  /*8340*/  IMAD.MOV.U32 R21, RZ, RZ, R17 ;  /* 0x000000ffff157224 */ /* 0x000fc600078e0011 */
[----:B------:R-:W3:Y:S01]  /*8350*/  LDL R17, [R1+0xe8] ;  /* 0x0000e80001117983 */ /* 0x000ee20000100800 */
[----:B------:R-:W-:-:S03]  /*8360*/  MOV R20, R16 ;  /* 0x0000001000147202 */ /* 0x000fc60000000f00 */
[----:B------:R-:W3:Y:S04]  /*8370*/  LDL R16, [R1+0xec] ;  /* 0x0000ec0001107983 */ /* 0x000ee80000100800 */
[----:B--2---:R0:W-:Y:S04]  /*8380*/  @P1 STL.64 [R1+0x120], R36 ;  /* 0x0001202401001387 */ /* 0x0041e80000100a00 */
[----:B------:R1:W-:Y:S01]  /*8390*/  @P1 STL.64 [R1+0x128], R38 ;  /* 0x0001282601001387 */ /* 0x0003e20000100a00 */
[----:B0-----:R-:W-:Y:S01]  /*83a0*/  IMAD.MOV.U32 R36, RZ, RZ, R35 ;  /* 0x000000ffff247224 */ /* 0x001fe200078e0023 */
[----:B------:R-:W-:Y:S01]  /*83b0*/  MOV R37, R34 ;  /* 0x0000002200257202 */ /* 0x000fe20000000f00 */
[----:B-1----:R-:W-:Y:S01]  /*83c0*/  IMAD.MOV.U32 R38, RZ, RZ, R33 ;  /* 0x000000ffff267224 */ /* 0x002fe200078e0021 */
        /* <DEDUP_REMOVED lines=16> */
[----:B0-----:R-:W0:Y:S01]  /*84d0*/  @P1 LDC.64 R2, c[0x0][0x440] ;  /* 0x00011000ff021b82 */ /* 0x001e220000000a00 */
[----:B----4-:R-:W-:Y:S01]  /*84e0*/  IMAD.MOV.U32 R23, RZ, RZ, R19 ;  /* 0x000000ffff177224 */ /* 0x010fe200078e0013 */
[----:B------:R-:W-:-:S02]  /*84f0*/  MOV R19, R7 ;  /* 0x0000000700137202 */ /* 0x000fc40000000f00 */
[----:B------:R-:W4:Y:S01]  /*8500*/  LDL R7, [R1+0xbc] ;  /* 0x0000bc0001077983 */ /* 0x000f220000100800 */
[----:B---3--:R-:W-:Y:S01]  /*8510*/  MOV R22, R18 ;  /* 0x0000001200167202 */ /* 0x008fe20000000f00 */
[----:B------:R-:W-:Y:S02]  /*8520*/  IMAD.MOV.U32 R18, RZ, RZ, R13 ;  /* 0x000000ffff127224 */ /* 0x000fe400078e000d */
[----:B------:R-:W3:Y:S01]  /*8530*/  LDL R13, [R1+0xb8] ;  /* 0x0000b800010d7983 */ /* 0x000ee20000100800 */
[----:B------:R-:W-:Y:S01]  /*8540*/  IMAD.MOV.U32 R21, RZ, RZ, R17 ;  /* 0x000000ffff157224 */ /* 0x000fe200078e0011 */
[----:B------:R-:W-:Y:S02]  /*8550*/  MOV R17, R14 ;  /* 0x0000000e00117202 */ /* 0x000fe40000000f00 */
[----:B------:R-:W-:Y:S01]  /*8560*/  MOV R20, R16 ;  /* 0x0000001000147202 */ /* 0x000fe20000000f00 */
[----:B------:R-:W-:Y:S01]  /*8570*/  IMAD.MOV.U32 R16, RZ, RZ, R15 ;  /* 0x000000ffff107224 */ /* 0x000fe200078e000f */
[----:B------:R-:W-:Y:S01]  /*8580*/  MOV R14, R5 ;  /* 0x00000005000e7202 */ /* 0x000fe20000000f00 */
[----:B------:R-:W-:Y:S01]  /*8590*/  IMAD.MOV.U32 R15, RZ, RZ, R6 ;  /* 0x000000ffff0f7224 */ /* 0x000fe200078e0006 */
[----:B------:R-:W4:Y:S04]  /*85a0*/  LDL R5, [R1+0xc4] ;  /* 0x0000c40001057983 */ /* 0x000f280000100800 */
[----:B------:R-:W4:Y:S01]  /*85b0*/  LDL R6, [R1+0xc0] ;  /* 0x0000c00001067983 */ /* 0x000f220000100800 */
[----:B0-----:R-:W-:-:S05]  /*85c0*/  @P1 IMAD.WIDE.U32 R2, R4, 0x20, R2 ;  /* 0x0000002004021825 */ /* 0x001fca00078e0002 */
[----:B------:R-:W5:Y:S04]  /*85d0*/  @P1 LD.E.128 R148, desc[UR6][R2.64] ;  /* 0x0000000602941980 */ /* 0x000f68000c101d00 */
[----:B------:R0:W5:Y:S02]  /*85e0*/  @P1 LD.E.128 R152, desc[UR6][R2.64+0x10] ;  /* 0x0000100602981980 */ /* 0x000164000c101d00 */
[----:B0-----:R-:W0:Y:S01]  /*85f0*/  LDC.64 R2, c[0x0][0x3d0] ;  /* 0x0000f400ff027b82 */ /* 0x001e220000000a00 */
[----:B------:R-:W-:Y:S01]  /*8600*/  ISETP.GE.U32.AND P0, PT, R0, 0x100, PT ;  /* 0x000001000000780c */ /* 0x000fe20003f06070 */
[----:B------:R-:W-:Y:S01]  /*8610*/  @P1 VIADD R4, R4, 0x20 ;  /* 0x0000002004041836 */ /* 0x000fe20000000000 */
[----:B------:R-:W-:Y:S01]  /*8620*/  MOV R41, R34 ;  /* 0x0000002200297202 */ /* 0x000fe20000000f00 */
[----:B------:R-:W-:Y:S01]  /*8630*/  IMAD.MOV.U32 R40, RZ, RZ, R35 ;  /* 0x000000ffff287224 */ /* 0x000fe200078e0023 */
[----:B------:R-:W-:Y:S01]  /*8640*/  MOV R43, R32 ;  /* 0x00000020002b7202 */ /* 0x000fe20000000f00 */
[----:B------:R-:W-:Y:S01]  /*8650*/  IMAD.MOV.U32 R42, RZ, RZ, R33 ;  /* 0x000000ffff2a7224 */ /* 0x000fe200078e0021 */
[----:B------:R-:W-:Y:S01]  /*8660*/  MOV R47, R28 ;  /* 0x0000001c002f7202 */ /* 0x000fe20000000f00 */
[----:B------:R-:W-:-:S06]  /*8670*/  IMAD.MOV.U32 R46, RZ, RZ, R29 ;  /* 0x000000ffff2e7224 */ /* 0x000fcc00078e001d */
[----:B0-----:R-:W-:-:S05]  /*8680*/  @P0 IMAD.WIDE.U32 R2, R4, 0x20, R2 ;  /* 0x0000002004020825 */ /* 0x001fca00078e0002 */
[----:B------:R-:W4:Y:S04]  /*8690*/  @P0 LDG.E.128 R44, desc[UR6][R2.64] ;  /* 0x00000006022c0981 */ /* 0x000f28000c1e1d00 */
[----:B------:R0:W4:Y:S02]  /*86a0*/  @P0 LDG.E.128 R40, desc[UR6][R2.64+0x10] ;  /* 0x0000100602280981 */ /* 0x000124000c1e1d00 */
[----:B0-----:R-:W0:Y:S02]  /*86b0*/  @P0 LDC.64 R2, c[0x0][0x438] ;  /* 0x00010e00ff020b82 */ /* 0x001e240000000a00 */
[----:B--2---:R1:W-:Y:S04]  /*86c0*/  @P1 STL.64 [R1+0x110], R36 ;  /* 0x0001102401001387 */ /* 0x0043e80000100a00 */
[----:B------:R2:W-:Y:S04]  /*86d0*/  @P1 STL.64 [R1+0x118], R38 ;  /* 0x0001182601001387 */ /* 0x0005e80000100a00 */
[----:B------:R-:W4:Y:S04]  /*86e0*/  LDL R30, [R1+0xc8] ;  /* 0x0000c800011e7983 */ /* 0x000f280000100800 */
[----:B------:R-:W4:Y:S01]  /*86f0*/  LDL R31, [R1+0xcc] ;  /* 0x0000cc00011f7983 */ /* 0x000f220000100800 */
[----:B-1----:R-:W-:Y:S01]  /*8700*/  IMAD.MOV.U32 R36, RZ, RZ, R23 ;  /* 0x000000ffff247224 */ /* 0x002fe200078e0017 */
[----:B------:R-:W-:Y:S01]  /*8710*/  MOV R37, R22 ;  /* 0x0000001600257202 */ /* 0x000fe20000000f00 */
[----:B--2---:R-:W-:Y:S01]  /*8720*/  IMAD.MOV.U32 R38, RZ, RZ, R21 ;  /* 0x000000ffff267224 */ /* 0x004fe200078e0015 */
[----:B------:R-:W-:Y:S01]  /*8730*/  MOV R39, R20 ;  /* 0x0000001400277202 */ /* 0x000fe20000000f00 */
[----:B------:R-:W2:Y:S04]  /*8740*/  LDL R21, [R1+0x4] ;  /* 0x0000040001157983 */ /* 0x000ea80000100800 */
[----:B------:R-:W2:Y:S04]  /*8750*/  LDL R20, [R1] ;  /* 0x0000000001147983 */ /* 0x000ea80000100800 */
[----:B------:R-:W2:Y:S04]  /*8760*/  LDL R22, [R1+0x8] ;  /* 0x0000080001167983 */ /* 0x000ea80000100800 */
[----:B------:R-:W2:Y:S01]  /*8770*/  LDL R23, [R1+0xc] ;  /* 0x00000c0001177983 */ /* 0x000ea20000100800 */
        /* <DEDUP_REMOVED lines=8> */
[----:B0-----:R-:W-:-:S05]  /*8800*/  @P0 IMAD.WIDE.U32 R2, R4, 0x20, R2 ;  /* 0x0000002004020825 */ /* 0x001fca00078e0002 */
[----:B------:R-:W2:Y:S04]  /*8810*/  @P0 LDG.E.128 R36, desc[UR6][R2.64] ;  /* 0x0000000602240981 */ /* 0x000ea8000c1e1d00 */
[----:B------:R0:W2:Y:S02]  /*8820*/  @P0 LDG.E.128 R32, desc[UR6][R2.64+0x10] ;  /* 0x0000100602200981 */ /* 0x0000a4000c1e1d00 */
[----:B0-----:R-:W0:Y:S01]  /*8830*/  @P0 LDC.64 R2, c[0x0][0x440] ;  /* 0x00011000ff020b82 */ /* 0x001e220000000a00 */
[----:B------:R-:W-:Y:S01]  /*8840*/  ISETP.GE.U32.AND P1, PT, R0, 0x120, PT ;  /* 0x000001200000780c */ /* 0x000fe20003f26070 */
[----:B0-----:R-:W-:-:S05]  /*8850*/  @P0 IMAD.WIDE.U32 R2, R4, 0x20, R2 ;  /* 0x0000002004020825 */ /* 0x001fca00078e0002 */
[----:B------:R-:W5:Y:S04]  /*8860*/  @P0 LD.E.128 R156, desc[UR6][R2.64] ;  /* 0x00000006029c0980 */ /* 0x000f68000c101d00 */
[----:B------:R0:W5:Y:S02]  /*8870*/  @P0 LD.E.128 R160, desc[UR6][R2.64+0x10] ;  /* 0x0000100602a00980 */ /* 0x000164000c101d00 */
[----:B0-----:R-:W0:Y:S01]  /*8880*/  LDC.64 R2, c[0x0][0x3d0] ;  /* 0x0000f400ff027b82 */ /* 0x001e220000000a00 */
[----:B------:R-:W-:Y:S01]  /*8890*/  @P0 IADD3 R4, PT, PT, R4, 0x20, RZ ;  /* 0x0000002004040810 */ /* 0x000fe20007ffe0ff */
[----:B------:R-:W-:Y:S01]  /*88a0*/  IMAD.MOV.U32 R24, RZ, RZ, R15 ;  /* 0x000000ffff187224 */ /* 0x000fe200078e000f */
[----:B------:R-:W-:Y:S01]  /*88b0*/  MOV R25, R14 ;  /* 0x0000000e00197202 */ /* 0x000fe20000000f00 */
[----:B---3--:R-:W-:Y:S01]  /*88c0*/  IMAD.MOV.U32 R26, RZ, RZ, R13 ;  /* 0x000000ffff1a7224 */ /* 0x008fe200078e000d */
[----:B----4-:R-:W-:Y:S01]  /*88d0*/  MOV R27, R7 ;  /* 0x00000007001b7202 */ /* 0x010fe20000000f00 */
[----:B------:R-:W-:Y:S01]  /*88e0*/  IMAD.MOV.U32 R28, RZ, RZ, R6 ;  /* 0x000000ffff1c7224 */ /* 0x000fe200078e0006 */
[----:B------:R-:W-:Y:S01]  /*88f0*/  MOV R29, R5 ;  /* 0x00000005001d7202 */ /* 0x000fe20000000f00 */
[----:B0-----:R-:W-:-:S05]  /*8900*/  @P1 IMAD.WIDE.U32 R2, R4, 0x20, R2 ;  /* 0x0000002004021825 */ /* 0x001fca00078e0002 */
[----:B------:R-:W3:Y:S04]  /*8910*/  @P1 LDG.E.128 R24, desc[UR6][R2.64+0x10] ;  /* 0x0000100602181981 */ /* 0x000ee8000c1e1d00 */
[----:B------:R0:W4:Y:S02]  /*8920*/  @P1 LDG.E.128 R28, desc[UR6][R2.64] ;  /* 0x00000006021c1981 */ /* 0x000124000c1e1d00 */
[----:B0-----:R-:W0:Y:S02]  /*8930*/  @P1 LDC.64 R2, c[0x0][0x438] ;  /* 0x00010e00ff021b82 */ /* 0x001e240000000a00 */
[----:B0-----:R-:W-:-:S05]  /*8940*/  @P1 IMAD.WIDE.U32 R2, R4, 0x20, R2 ;  /* 0x0000002004021825 */ /* 0x001fca00078e0002 */
[----:B------:R-:W5:Y:S04]  /*8950*/  @P1 LD.E.128 R240, desc[UR6][R2.64] ;  /* 0x0000000602f01980 */ /* 0x000f68000c101d00 */
[----:B--2---:R0:W2:Y:S02]  /*8960*/  @P1 LD.E.128 R20, desc[UR6][R2.64+0x10] ;  /* 0x0000100602141980 */ /* 0x0040a4000c101d00 */
[----:B0-----:R-:W0:Y:S02]  /*8970*/  LDC.64 R2, c[0x0][0x3d8] ;  /* 0x0000f600ff027b82 */ /* 0x001e240000000a00 */
[----:B0-----:R-:W-:-:S05]  /*8980*/  @P1 IMAD.WIDE.U32 R2, R4, 0x20, R2 ;  /* 0x0000002004021825 */ /* 0x001fca00078e0002 */
[----:B------:R-:W3:Y:S04]  /*8990*/  @P1 LDG.E.128 R8, desc[UR6][R2.64+0x10] ;  /* 0x0000100602081981 */ /* 0x000ee8000c1e1d00 */
[----:B------:R0:W4:Y:S02]  /*89a0*/  @P1 LDG.E.128 R16, desc[UR6][R2.64] ;  /* 0x0000000602101981 */ /* 0x000124000c1e1d00 */
[----:B0-----:R-:W0:Y:S02]  /*89b0*/  @P1 LDC.64 R2, c[0x0][0x440] ;  /* 0x00011000ff021b82 */ /* 0x001e240000000a00 */
[----:B0-----:R-:W-:-:S05]  /*89c0*/  @P1 IMAD.WIDE.U32 R2, R4, 0x20, R2 ;  /* 0x0000002004021825 */ /* 0x001fca00078e0002 */
[----:B------:R0:W5:Y:S04]  /*89d0*/  @P1 LD.E.128 R164, desc[UR6][R2.64] ;  /* 0x0000000602a41980 */ /* 0x000168000c101d00 */
[----:B------:R0:W5:Y:S04]  /*89e0*/  @P1 LD.E.128 R168, desc[UR6][R2.64+0x10] ;  /* 0x0000100602a81980 */ /* 0x000168000c101d00 */
[----:B------:R0:W-:Y:S04]  /*89f0*/  @P0 STL.64 [R1+0x100], R44 ;  /* 0x0001002c01000387 */ /* 0x0001e80000100a00 */
[----:B------:R0:W-:Y:S04]  /*8a00*/  @P0 STL.64 [R1+0x108], R46 ;  /* 0x0001082e01000387 */ /* 0x0001e80000100a00 */
[----:B------:R0:W-:Y:S04]  /*8a10*/  @P0 STL.64 [R1+0xd0], R32 ;  /* 0x0000d02001000387 */ /* 0x0001e80000100a00 */
[----:B------:R0:W-:Y:S04]  /*8a20*/  @P0 STL.64 [R1+0xf0], R40 ;  /* 0x0000f02801000387 */ /* 0x0001e80000100a00 */
[----:B------:R0:W-:Y:S04]  /*8a30*/  @P0 STL.64 [R1+0xf8], R42 ;  /* 0x0000f82a01000387 */ /* 0x0001e80000100a00 */
[----:B------:R0:W-:Y:S04]  /*8a40*/  @P0 STL.64 [R1+0xd8], R34 ;  /* 0x0000d82201000387 */ /* 0x0001e80000100a00 */
[----:B------:R0:W-:Y:S04]  /*8a50*/  @P0 STL.64 [R1+0xe0], R36 ;  /* 0x0000e02401000387 */ /* 0x0001e80000100a00 */
[----:B------:R0:W-:Y:S01]  /*8a60*/  @P0 STL.64 [R1+0xe8], R38 ;  /* 0x0000e82601000387 */ /* 0x0001e20000100a00 */
[----:B------:R-:W-:Y:S01]  /*8a70*/  ISETP.GE.U32.AND P0, PT, R0, 0x140, PT ;  /* 0x000001400000780c */ /* 0x000fe20003f06070 */
[----:B------:R-:W-:-:S02]  /*8a80*/  @P1 VIADD R4, R4, 0x20 ;  /* 0x0000002004041836 */ /* 0x000fc40000000000 */
[----:B---3--:R0:W-:Y:S04]  /*8a90*/  @P1 STL.64 [R1+0x90], R8 ;  /* 0x0000900801001387 */ /* 0x0081e80000100a00 */
[----:B------:R0:W-:Y:S04]  /*8aa0*/  @P1 STL.64 [R1+0x98], R10 ;  /* 0x0000980a01001387 */ /* 0x0001e80000100a00 */
[----:B----4-:R0:W-:Y:S04]  /*8ab0*/  @P1 STL.64 [R1+0xa0], R16 ;  /* 0x0000a01001001387 */ /* 0x0101e80000100a00 */
[----:B------:R0:W-:Y:S04]  /*8ac0*/  @P1 STL.64 [R1+0xa8], R18 ;  /* 0x0000a81201001387 */ /* 0x0001e80000100a00 */
[----:B--2---:R0:W-:Y:S04]  /*8ad0*/  @P1 STL.64 [R1], R20 ;  /* 0x0000001401001387 */ /* 0x0041e80000100a00 */
[----:B------:R0:W-:Y:S04]  /*8ae0*/  @P1 STL.64 [R1+0x8], R22 ;  /* 0x0000081601001387 */ /* 0x0001e80000100a00 */
[----:B------:R0:W-:Y:S04]  /*8af0*/  @P1 STL.64 [R1+0xb0], R24 ;  /* 0x0000b01801001387 */ /* 0x0001e80000100a00 */
[----:B------:R0:W-:Y:S04]  /*8b00*/  @P1 STL.64 [R1+0xb8], R26 ;  /* 0x0000b81a01001387 */ /* 0x0001e80000100a00 */
[----:B------:R0:W-:Y:S04]  /*8b10*/  @P1 STL.64 [R1+0xc0], R28 ;  /* 0x0000c01c01001387 */ /* 0x0001e80000100a00 */
[----:B------:R0:W-:Y:S01]  /*8b20*/  @P1 STL.64 [R1+0xc8], R30 ;  /* 0x0000c81e01001387 */ /* 0x0001e20000100a00 */
[----:B------:R-:W-:Y:S05]  /*8b30*/  @!P0 BRA `(.L_x_10775) ;  /* 0x0000003400fc8947 */ /* 0x000fea0003800000 */
[----:B0-----:R-:W0:Y:S08]  /*8b40*/  LDC.64 R2, c[0x0][0x440] ;  /* 0x00011000ff027b82 */ /* 0x001e300000000a00 */
[----:B------:R-:W1:Y:S08]  /*8b50*/  LDC.64 R6, c[0x0][0x3d0] ;  /* 0x0000f400ff067b82 */ /* 0x000e700000000a00 */
[----:B------:R-:W2:Y:S08]  /*8b60*/  LDC.64 R8, c[0x0][0x438] ;  /* 0x00010e00ff087b82 */ /* 0x000eb00000000a00 */
[----:B------:R-:W3:Y:S01]  /*8b70*/  LDC.64 R10, c[0x0][0x3d8] ;  /* 0x0000f600ff0a7b82 */ /* 0x000ee20000000a00 */
[----:B0-----:R-:W-:-:S05]  /*8b80*/  IMAD.WIDE.U32 R2, R4, 0x20, R2 ;  /* 0x0000002004027825 */ /* 0x001fca00078e0002 */
[----:B------:R-:W4:Y:S01]  /*8b90*/  LD.E.128 R32, desc[UR6][R2.64+0x10] ;  /* 0x0000100602207980 */ /* 0x000f22000c101d00 */
[----:B-1----:R-:W-:-:S03]  /*8ba0*/  IMAD.WIDE.U32 R6, R4, 0x20, R6 ;  /* 0x0000002004067825 */ /* 0x002fc600078e0006 */
[----:B------:R-:W4:Y:S04]  /*8bb0*/  LD.E.128 R36, desc[UR6][R2.64] ;  /* 0x0000000602247980 */ /* 0x000f28000c101d00 */
[----:B------:R-:W4:Y:S01]  /*8bc0*/  LDG.E.128 R28, desc[UR6][R6.64] ;  /* 0x00000006061c7981 */ /* 0x000f22000c1e1d00 */
[----:B--2---:R-:W-:-:S03]  /*8bd0*/  IMAD.WIDE.U32 R8, R4, 0x20, R8 ;  /* 0x0000002004087825 */ /* 0x004fc600078e0008 */
[----:B------:R-:W2:Y:S04]  /*8be0*/  LDG.E.128 R24, desc[UR6][R6.64+0x10] ;  /* 0x0000100606187981 */ /* 0x000ea8000c1e1d00 */
[----:B------:R-:W4:Y:S01]  /*8bf0*/  LD.E.128 R20, desc[UR6][R8.64] ;  /* 0x0000000608147980 */ /* 0x000f22000c101d00 */
[----:B---3--:R-:W-:-:S03]  /*8c00*/  IMAD.WIDE.U32 R4, R4, 0x20, R10 ;  /* 0x0000002004047825 */ /* 0x008fc600078e000a */
[----:B------:R-:W3:Y:S04]  /*8c10*/  LD.E.128 R16, desc[UR6][R8.64+0x10] ;  /* 0x0000100608107980 */ /* 0x000ee8000c101d00 */
[----:B------:R-:W2:Y:S04]  /*8c20*/  LDG.E.128 R8, desc[UR6][R4.64] ;  /* 0x0000000604087981 */ /* 0x000ea8000c1e1d00 */
[----:B------:R-:W4:Y:S04]  /*8c30*/  LDG.E.128 R4, desc[UR6][R4.64+0x10] ;  /* 0x0000100604047981 */ /* 0x000f28000c1e1d00 */
[----:B----4-:R0:W-:Y:S04]  /*8c40*/  STL.64 [R1+0x50], R4 ;  /* 0x0000500401007387 */ /* 0x0101e80000100a00 */
[----:B------:R0:W-:Y:S04]  /*8c50*/  STL.64 [R1+0x58], R6 ;  /* 0x0000580601007387 */ /* 0x0001e80000100a00 */
[----:B--2---:R0:W-:Y:S04]  /*8c60*/  STL.64 [R1+0x60], R8 ;  /* 0x0000600801007387 */ /* 0x0041e80000100a00 */
[----:B------:R0:W-:Y:S04]  /*8c70*/  STL.64 [R1+0x68], R10 ;  /* 0x0000680a01007387 */ /* 0x0001e80000100a00 */
[----:B---3--:R0:W-:Y:S04]  /*8c80*/  STL.64 [R1+0x40], R16 ;  /* 0x0000401001007387 */ /* 0x0081e80000100a00 */
        /* <DEDUP_REMOVED lines=12> */
.L_x_10776:
        /* <DEDUP_REMOVED lines=9> */
[----:B------:R-:W1:Y:S02]  /*8de0*/  LDC.64 R2, c[0x0][0x3d0] ;  /* 0x0000f400ff027b82 */ /* 0x000e640000000a00 */
[----:B------:R-:W4:Y:S02]  /*8df0*/  LDL R46, [R1+0x2bc] ;  /* 0x0002bc00012e7983 */ /* 0x000f240000100800 */
[----:B0-----:R-:W-:-:S02]  /*8e00*/  @P5 IMAD.WIDE.U32 R14, R4, 0x20, R6 ;  /* 0x00000020040e5825 */ /* 0x001fc400078e0006 */
[----:B------:R-:W3:Y:S02]  /*8e10*/  LDL R49, [R1+0x2b0] ;  /* 0x0002b00001317983 */ /* 0x000ee40000100800 */
        /* <DEDUP_REMOVED lines=28> */
[----:B------:R-:W1:Y:S08]  /*8fe0*/  LDC.64 R10, c[0x0][0x3d8] ;  /* 0x0000f600ff0a7b82 */ /* 0x000e700000000a00 */
[----:B------:R-:W1:Y:S01]  /*8ff0*/  LDC.64 R6, c[0x0][0x3d0] ;  /* 0x0000f400ff067b82 */ /* 0x000e620000000a00 */
[----:B--2---:R-:W2:Y:S01]  /*9000*/  @P5 LDG.E.128 R52, desc[UR6][R14.64] ;  /* 0x000000060e345981 */ /* 0x004ea2000c1e1d00 */
[----:B0-----:R-:W-:-:S06]  /*9010*/  @P5 IMAD.WIDE.U32 R22, R4, 0x20, R16 ;  /* 0x0000002004165825 */ /* 0x001fcc00078e0010 */
[----:B------:R-:W0:Y:S01]  /*9020*/  @P1 LDC.64 R8, c[0x0][0x438] ;  /* 0x00010e00ff081b82 */ /* 0x000e220000000a00 */
[----:B------:R-:W-:Y:S01]  /*9030*/  ISETP.GE.U32.AND P2, PT, R0, 0x60, PT ;  /* 0x000000600000780c */ /* 0x000fe20003f46070 */
[----:B------:R-:W5:Y:S04]  /*9040*/  @P5 LD.E.128 R172, desc[UR6][R22.64] ;  /* 0x0000000616ac5980 */ /* 0x000f68000c101d00 */
[----:B------:R0:W5:Y:S02]  /*9050*/  @P5 LD.E.128 R176, desc[UR6][R22.64+0x10] ;  /* 0x0000100616b05980 */ /* 0x000164000c101d00 */
[----:B------:R-:W0:Y:S02]  /*9060*/  LDC.64 R16, c[0x0][0x3d8] ;  /* 0x0000f600ff107b82 */ /* 0x000e240000000a00 */
[----:B--2---:R3:W-:Y:S04]  /*9070*/  @P5 STL.64 [R1+0x2c0], R52 ;  /* 0x0002c03401005387 */ /* 0x0047e80000100a00 */
[----:B------:R4:W-:Y:S01]  /*9080*/  @P5 STL.64 [R1+0x2c8], R54 ;  /* 0x0002c83601005387 */ /* 0x0009e20000100a00 */
[----:B---3--:R-:W-:Y:S01]  /*9090*/  MOV R52, R49 ;  /* 0x0000003100347202 */ /* 0x008fe20000000f00 */
[----:B------:R-:W-:Y:S01]  /*90a0*/  IMAD.MOV.U32 R53, RZ, RZ, R48 ;  /* 0x000000ffff357224 */ /* 0x000fe200078e0030 */
[----:B----4-:R-:W-:Y:S01]  /*90b0*/  MOV R54, R47 ;  /* 0x0000002f00367202 */ /* 0x010fe20000000f00 */
[----:B------:R-:W-:-:S06]  /*90c0*/  IMAD.MOV.U32 R55, RZ, RZ, R46 ;  /* 0x000000ffff377224 */ /* 0x000fcc00078e002e */
        /* <DEDUP_REMOVED lines=20> */
[----:B------:R-:W-:-:S03]  /*9210*/  MOV R56, R49 ;  /* 0x0000003100387202 */ /* 0x000fc60000000f00 */
[----:B------:R-:W4:Y:S01]  /*9220*/  LDL R20, [R1+0x27c] ;  /* 0x00027c0001147983 */ /* 0x000f220000100800 */
[----:B------:R-:W-:-:S03]  /*9230*/  IMAD.MOV.U32 R57, RZ, RZ, R48 ;  /* 0x000000ffff397224 */ /* 0x000fc600078e0030 */
[----:B------:R-:W4:Y:S01]  /*9240*/  LDL R5, [R1+0xc] ;  /* 0x00000c0001057983 */ /* 0x000f220000100800 */
[----:B------:R-:W-:-:S03]  /*9250*/  MOV R58, R47 ;  /* 0x0000002f003a7202 */ /* 0x000fc60000000f00 */
[----:B------:R-:W4:Y:S01]  /*9260*/  LDL R13, [R1+0x8] ;  /* 0x00000800010d7983 */ /* 0x000f220000100800 */
[----:B------:R-:W-:Y:S01]  /*9270*/  IMAD.MOV.U32 R59, RZ, RZ, R46 ;  /* 0x000000ffff3b7224 */ /* 0x000fe200078e002e */
[----:B------:R-:W-:Y:S01]  /*9280*/  MOV R47, R31 ;  /* 0x0000001f002f7202 */ /* 0x000fe20000000f00 */
[----:B------:R-:W-:Y:S01]  /*9290*/  IMAD.MOV.U32 R46, RZ, RZ, R30 ;  /* 0x000000ffff2e7224 */ /* 0x000fe200078e001e */
[----:B--2---:R2:W-:Y:S02]  /*92a0*/  @P5 STL.64 [R1+0x2b0], R52 ;  /* 0x0002b03401005387 */ /* 0x0045e40000100a00 */
[----:B--2---:R-:W-:Y:S01]  /*92b0*/  MOV R53, R45 ;  /* 0x0000002d00357202 */ /* 0x004fe20000000f00 */
[----:B------:R-:W-:Y:S01]  /*92c0*/  IMAD.MOV.U32 R52, RZ, RZ, R44 ;  /* 0x000000ffff347224 */ /* 0x000fe200078e002c */
[----:B------:R-:W-:Y:S01]  /*92d0*/  MOV R45, R25 ;  /* 0x00000019002d7202 */ /* 0x000fe20000000f00 */
[----:B------:R-:W-:Y:S02]  /*92e0*/  IMAD.MOV.U32 R44, RZ, RZ, R24 ;  /* 0x000000ffff2c7224 */ /* 0x000fe400078e0018 */
[----:B-1----:R-:W-:Y:S01]  /*92f0*/  @P5 IMAD.WIDE.U32 R24, R4, 0x20, R18 ;  /* 0x0000002004185825 */ /* 0x002fe200078e0012 */
[----:B------:R-:W-:Y:S01]  /*9300*/  @P5 STL.64 [R1+0x2b8], R54 ;  /* 0x0002b83601005387 */ /* 0x000fe20000100a00 */
[----:B------:R-:W-:Y:S01]  /*9310*/  MOV R51, R43 ;  /* 0x0000002b00337202 */ /* 0x000fe20000000f00 */
[----:B------:R-:W1:Y:S02]  /*9320*/  LDC.64 R18, c[0x0][0x3d0] ;  /* 0x0000f400ff127b82 */ /* 0x000e640000000a00 */
[----:B------:R-:W2:Y:S04]  /*9330*/  @P5 LDG.E.128 R56, desc[UR6][R24.64] ;  /* 0x0000000618385981 */ /* 0x000ea8000c1e1d00 */
[----:B------:R-:W2:Y:S04]  /*9340*/  LDL R31, [R1+0x268] ;  /* 0x00026800011f7983 */ /* 0x000ea80000100800 */
[----:B------:R-:W2:Y:S01]  /*9350*/  LDL R30, [R1+0x26c] ;  /* 0x00026c00011e7983 */ /* 0x000ea20000100800 */
[----:B------:R-:W-:Y:S01]  /*9360*/  IMAD.MOV.U32 R50, RZ, RZ, R42 ;  /* 0x000000ffff327224 */ /* 0x000fe200078e002a */
[----:B------:R-:W-:Y:S01]  /*9370*/  MOV R49, R41 ;  /* 0x0000002900317202 */ /* 0x000fe20000000f00 */
[----:B------:R-:W-:Y:S01]  /*9380*/  IMAD.MOV.U32 R48, RZ, RZ, R40 ;  /* 0x000000ffff307224 */ /* 0x000fe200078e0028 */
[----:B------:R-:W2:Y:S01]  /*9390*/  LDL R41, [R1+0x260] ;  /* 0x0002600001297983 */ /* 0x000ea20000100800 */
[----:B---3--:R-:W-:Y:S01]  /*93a0*/  MOV R43, R21 ;  /* 0x00000015002b7202 */ /* 0x008fe20000000f00 */
[----:B----4-:R-:W-:-:S02]  /*93b0*/  IMAD.MOV.U32 R42, RZ, RZ, R20 ;  /* 0x000000ffff2a7224 */ /* 0x010fc400078e0014 */
[----:B------:R-:W3:Y:S01]  /*93c0*/  LDL R40, [R1+0x264] ;  /* 0x0002640001287983 */ /* 0x000ee20000100800 */
[----:B------:R-:W-:Y:S01]  /*93d0*/  @P5 LOP3.LUT R4, R4, 0x20, RZ, 0xfc, !PT ;  /* 0x0000002004045812 */ /* 0x000fe200078efcff */
[----:B------:R-:W4:Y:S02]  /*93e0*/  @P2 LDC.64 R20, c[0x0][0x438] ;  /* 0x00010e00ff142b82 */ /* 0x000f240000000a00 */
[----:B--2---:R-:W-:Y:S04]  /*93f0*/  @P5 STL.64 [R1+0x2a0], R56 ;  /* 0x0002a03801005387 */ /* 0x004fe80000100a00 */
[----:B------:R2:W-:Y:S02]  /*9400*/  @P5 STL.64 [R1+0x2a8], R58 ;  /* 0x0002a83a01005387 */ /* 0x0005e40000100a00 */
[----:B--2---:R-:W-:Y:S01]  /*9410*/  MOV R58, R51 ;  /* 0x00000033003a7202 */ /* 0x004fe20000000f00 */
        /* <DEDUP_REMOVED lines=9> */
[----:B------:R-:W2:Y:S04]  /*94b0*/  LDL R27, [R1+0x248] ;  /* 0x00024800011b7983 */ /* 0x000ea80000100800 */
        /* <DEDUP_REMOVED lines=10> */
[----:B------:R-:W-:Y:S01]  /*9560*/  IMAD.MOV.U32 R61, RZ, RZ, R52 ;  /* 0x000000ffff3d7224 */ /* 0x000fe200078e0034 */
[----:B------:R-:W-:Y:S01]  /*9570*/  MOV R55, R45 ;  /* 0x0000002d00377202 */ /* 0x000fe20000000f00 */
[----:B------:R-:W-:Y:S01]  /*9580*/  IMAD.MOV.U32 R54, RZ, RZ, R44 ;  /* 0x000000ffff367224 */ /* 0x000fe200078e002c */
[----:B------:R-:W-:Y:S01]  /*9590*/  MOV R62, R51 ;  /* 0x00000033003e7202 */ /* 0x000fe20000000f00 */
[----:B------:R-:W-:Y:S01]  /*95a0*/  IMAD.MOV.U32 R63, RZ, RZ, R50 ;  /* 0x000000ffff3f7224 */ /* 0x000fe200078e0032 */
[----:B------:R-:W3:Y:S01]  /*95b0*/  @P5 LDG.E.128 R56, desc[UR6][R24.64+0x10] ;  /* 0x0000100618385981 */ /* 0x000ee2000c1e1d00 */
[----:B--2---:R-:W-:Y:S01]  /*95c0*/  MOV R45, R27 ;  /* 0x0000001b002d7202 */ /* 0x004fe20000000f00 */
[----:B----4-:R-:W-:-:S02]  /*95d0*/  IMAD.MOV.U32 R44, RZ, RZ, R26 ;  /* 0x000000ffff2c7224 */ /* 0x010fc400078e001a */
[----:B------:R-:W-:Y:S01]  /*95e0*/  @P1 IMAD.WIDE.U32 R26, R4, 0x20, R2 ;  /* 0x00000020041a1825 */ /* 0x000fe200078e0002 */
[----:B------:R-:W-:Y:S01]  /*95f0*/  MOV R41, R29 ;  /* 0x0000001d00297202 */ /* 0x000fe20000000f00 */
[----:B------:R-:W2:Y:S01]  /*9600*/  LDC.64 R2, c[0x0][0x3d8] ;  /* 0x0000f600ff027b82 */ /* 0x000ea20000000a00 */
[----:B------:R-:W4:Y:S04]  /*9610*/  LDL R29, [R1+0x240] ;  /* 0x00024000011d7983 */ /* 0x000f280000100800 */
[----:B------:R-:W2:Y:S01]  /*9620*/  @P1 LDG.E.128 R60, desc[UR6][R26.64] ;  /* 0x000000061a3c1981 */ /* 0x000ea2000c1e1d00 */
[----:B------:R-:W-:-:S03]  /*9630*/  IMAD.MOV.U32 R40, RZ, RZ, R28 ;  /* 0x000000ffff287224 */ /* 0x000fc600078e001c */
[----:B------:R-:W4:Y:S01]  /*9640*/  LDL R28, [R1+0x244] ;  /* 0x00024400011c7983 */ /* 0x000f220000100800 */
[----:B------:R-:W-:-:S03]  /*9650*/  MOV R53, R43 ;  /* 0x0000002b00357202 */ /* 0x000fc60000000f00 */
[----:B---3--:R3:W-:Y:S01]  /*9660*/  @P5 STL.64 [R1+0x290], R56 ;  /* 0x0002903801005387 */ /* 0x0087e20000100a00 */
[----:B------:R-:W-:Y:S01]  /*9670*/  IMAD.MOV.U32 R52, RZ, RZ, R42 ;  /* 0x000000ffff347224 */ /* 0x000fe200078e002a */
[----:B------:R-:W-:Y:S02]  /*9680*/  MOV R51, R41 ;  /* 0x0000002900337202 */ /* 0x000fe40000000f00 */
[----:B------:R0:W-:Y:S01]  /*9690*/  @P5 STL.64 [R1+0x298], R58 ;  /* 0x0002983a01005387 */ /* 0x0001e20000100a00 */
[----:B------:R-:W-:-:S03]  /*96a0*/  IMAD.MOV.U32 R50, RZ, RZ, R40 ;  /* 0x000000ffff327224 */ /* 0x000fc600078e0028 */
[----:B------:R-:W4:Y:S01]  /*96b0*/  LDL R43, [R1+0x230] ;  /* 0x00023000012b7983 */ /* 0x000f220000100800 */
[----:B---3--:R-:W-:Y:S01]  /*96c0*/  MOV R57, R47 ;  /* 0x0000002f00397202 */ /* 0x008fe20000000f00 */
[----:B------:R-:W-:Y:S02]  /*96d0*/  IMAD.MOV.U32 R56, RZ, RZ, R46 ;  /* 0x000000ffff387224 */ /* 0x000fe400078e002e */
[----:B------:R-:W3:Y:S01]  /*96e0*/  LDL R42, [R1+0x234] ;  /* 0x00023400012a7983 */ /* 0x000ee20000100800 */
[----:B0-----:R-:W-:Y:S01]  /*96f0*/  MOV R59, R49 ;  /* 0x00000031003b7202 */ /* 0x001fe20000000f00 */
[----:B------:R-:W-:Y:S02]  /*9700*/  IMAD.MOV.U32 R58, RZ, RZ, R48 ;  /* 0x000000ffff3a7224 */ /* 0x000fe400078e0030 */
[----:B------:R-:W3:Y:S04]  /*9710*/  LDL R41, [R1+0x238] ;  /* 0x0002380001297983 */ /* 0x000ee80000100800 */
[----:B------:R-:W3:Y:S04]  /*9720*/  LDL R40, [R1+0x23c] ;  /* 0x00023c0001287983 */ /* 0x000ee80000100800 */
[----:B--2---:R0:W-:Y:S04]  /*9730*/  @P1 STL.64 [R1+0x280], R60 ;  /* 0x0002803c01001387 */ /* 0x0041e80000100a00 */
[----:B------:R2:W-:Y:S01]  /*9740*/  @P1 STL.64 [R1+0x288], R62 ;  /* 0x0002883e01001387 */ /* 0x0005e20000100a00 */
[----:B0-----:R-:W-:Y:S01]  /*9750*/  IMAD.MOV.U32 R60, RZ, RZ, R59 ;  /* 0x000000ffff3c7224 */ /* 0x001fe200078e003b */
[----:B------:R-:W-:Y:S01]  /*9760*/  MOV R61, R58 ;  /* 0x0000003a003d7202 */ /* 0x000fe20000000f00 */
[----:B--2---:R-:W-:Y:S01]  /*9770*/  IMAD.MOV.U32 R62, RZ, RZ, R57 ;  /* 0x000000ffff3e7224 */ /* 0x004fe200078e0039 */
[----:B------:R-:W-:-:S06]  /*9780*/  MOV R63, R56 ;  /* 0x00000038003f7202 */ /* 0x000fcc0000000f00 */
[----:B------:R-:W2:Y:S01]  /*9790*/  @P1 LDG.E.128 R60, desc[UR6][R26.64+0x10] ;  /* 0x000010061a3c1981 */ /* 0x000ea2000c1e1d00 */
[----:B------:R-:W-:Y:S01]  /*97a0*/  MOV R49, R31 ;  /* 0x0000001f00317202 */ /* 0x000fe20000000f00 */
[----:B------:R-:W-:Y:S01]  /*97b0*/  IMAD.MOV.U32 R48, RZ, RZ, R30 ;  /* 0x000000ffff307224 */ /* 0x000fe200078e001e */
        /* <DEDUP_REMOVED lines=28> */
[----:B------:R-:W3:Y:S04]  /*9980*/  LDL R33, [R1+0x228] ;  /* 0x0002280001217983 */ /* 0x000ee80000100800 */
[----:B------:R-:W3:Y:S01]  /*9990*/  LDL R32, [R1+0x22c] ;  /* 0x00022c0001207983 */ /* 0x000ee20000100800 */
[----:B------:R-:W-:Y:S01]  /*99a0*/  @P1 IMAD.WIDE.U32 R30, R4, 0x20, R10 ;  /* 0x00000020041e1825 */ /* 0x000fe200078e000a */
[----:B------:R-:W-:Y:S01]  /*99b0*/  ISETP.GE.U32.AND P3, PT, R0, 0x80, PT ;  /* 0x000000800000780c */ /* 0x000fe20003f66070 */
[----:B------:R-:W0:Y:S02]  /*99c0*/  LDC.64 R10, c[0x0][0x3d8] ;  /* 0x0000f600ff0a7b82 */ /* 0x000e240000000a00 */
[C---:B------:R-:W-:Y:S01]  /*99d0*/  @P1 IMAD.WIDE.U32 R28, R4.reuse, 0x20, R8 ;  /* 0x00000020041c1825 */ /* 0x040fe200078e0008 */
[----:B--2---:R2:W-:Y:S09]  /*99e0*/  @P1 STL.64 [R1+0x270], R60 ;  /* 0x0002703c01001387 */ /* 0x0045f20000100a00 */
[----:B------:R-:W0:Y:S01]  /*99f0*/  @P3 LDC.64 R14, c[0x0][0x438] ;  /* 0x00010e00ff0e3b82 */ /* 0x000e220000000a00 */
[----:B------:R1:W-:Y:S01]  /*9a00*/  @P1 STL.64 [R1+0x278], R62 ;  /* 0x0002783e01001387 */ /* 0x0003e20000100a00 */
[----:B------:R-:W-:-:S02]  /*9a10*/  @P1 IADD3 R4, PT, PT, R4, 0x20, RZ ;  /* 0x0000002004041810 */ /* 0x000fc40007ffe0ff */
[----:B------:R-:W-:Y:S01]  /*9a20*/  ISETP.GE.U32.AND P0, PT, R0, 0xa0, PT ;  /* 0x000000a00000780c */ /* 0x000fe20003f06070 */
[----:B------:R-:W5:Y:S01]  /*9a30*/  @P1 LD.E.128 R184, desc[UR6][R28.64] ;  /* 0x000000061cb81980 */ /* 0x000f62000c101d00 */
[----:B--2---:R-:W-:Y:S01]  /*9a40*/  IMAD.MOV.U32 R60, RZ, RZ, R59 ;  /* 0x000000ffff3c7224 */ /* 0x004fe200078e003b */
[----:B------:R-:W-:Y:S02]  /*9a50*/  MOV R61, R58 ;  /* 0x0000003a003d7202 */ /* 0x000fe40000000f00 */
[----:B------:R-:W5:Y:S01]  /*9a60*/  @P1 LD.E.128 R188, desc[UR6][R28.64+0x10] ;  /* 0x000010061cbc1980 */ /* 0x000f62000c101d00 */
[----:B-1----:R-:W-:Y:S01]  /*9a70*/  IMAD.MOV.U32 R62, RZ, RZ, R57 ;  /* 0x000000ffff3e7224 */ /* 0x002fe200078e0039 */
[----:B------:R-:W-:Y:S01]  /*9a80*/  MOV R63, R56 ;  /* 0x00000038003f7202 */ /* 0x000fe20000000f00 */
[C---:B------:R-:W-:Y:S01]  /*9a90*/  @P2 IMAD.WIDE.U32 R22, R4.reuse, 0x20, R6 ;  /* 0x0000002004162825 */ /* 0x040fe200078e0006 */
[----:B------:R-:W-:Y:S01]  /*9aa0*/  MOV R58, R54 ;  /* 0x00000036003a7202 */ /* 0x000fe20000000f00 */
[----:B------:R-:W1:Y:S03]  /*9ab0*/  LDC.64 R6, c[0x0][0x3d0] ;  /* 0x0000f400ff067b82 */ /* 0x000e660000000a00 */
        /* <DEDUP_REMOVED lines=20> */
[----:B------:R-:W3:Y:S01]  /*9c00*/  LDL R35, [R1+0x210] ;  /* 0x0002100001237983 */ /* 0x000ee20000100800 */
[C---:B------:R-:W-:Y:S01]  /*9c10*/  @P2 IMAD.WIDE.U32 R24, R4.reuse, 0x20, R16 ;  /* 0x0000002004182825 */ /* 0x040fe200078e0010 */
[----:B------:R-:W4:Y:S02]  /*9c20*/  @P0 LDC.64 R8, c[0x0][0x438] ;  /* 0x00010e00ff080b82 */ /* 0x000f240000000a00 */
[----:B------:R-:W4:Y:S04]  /*9c30*/  LDL R34, [R1+0x214] ;  /* 0x0002140001227983 */ /* 0x000f280000100800 */
[----:B------:R-:W4:Y:S01]  /*9c40*/  LDL R33, [R1+0x218] ;  /* 0x0002180001217983 */ /* 0x000f220000100800 */
[C---:B------:R-:W-:Y:S01]  /*9c50*/  @P2 IMAD.WIDE.U32 R20, R4.reuse, 0x20, R20 ;  /* 0x0000002004142825 */ /* 0x040fe200078e0014 */
[----:B------:R-:W1:Y:S02]  /*9c60*/  LDC.64 R16, c[0x0][0x3d0] ;  /* 0x0000f400ff107b82 */ /* 0x000e640000000a00 */
[----:B------:R-:W4:Y:S01]  /*9c70*/  LDL R32, [R1+0x21c] ;  /* 0x00021c0001207983 */ /* 0x000f220000100800 */
[----:B------:R-:W-:-:S03]  /*9c80*/  @P2 VIADD R4, R4, 0x20 ;  /* 0x0000002004042836 */ /* 0x000fc60000000000 */
[----:B------:R-:W5:Y:S04]  /*9c90*/  @P2 LD.E.128 R192, desc[UR6][R20.64] ;  /* 0x0000000614c02980 */ /* 0x000f68000c101d00 */
[----:B------:R1:W5:Y:S04]  /*9ca0*/  @P2 LD.E.128 R196, desc[UR6][R20.64+0x10] ;  /* 0x0000100614c42980 */ /* 0x000368000c101d00 */
        /* <DEDUP_REMOVED lines=25> */
[----:B------:R-:W3:Y:S04]  /*9e40*/  LDL R33, [R1] ;  /* 0x0000000001217983 */ /* 0x000ee80000100800 */
[----:B------:R-:W4:Y:S04]  /*9e50*/  LDL R32, [R1+0x4] ;  /* 0x0000040001207983 */ /* 0x000f280000100800 */
        /* <DEDUP_REMOVED lines=75> */
[----:B------:R-:W3:Y:S04]  /*a310*/  LDL R34, [R1+0x194] ;  /* 0x0001940001227983 */ /* 0x000ee80000100800 */
[----:B------:R-:W4:Y:S04]  /*a320*/  LDL R33, [R1+0x198] ;  /* 0x0001980001217983 */ /* 0x000f280000100800 */
[----:B------:R-:W4:Y:S04]  /*a330*/  LDL R32, [R1+0x19c] ;  /* 0x00019c0001207983 */ /* 0x000f280000100800 */
        /* <DEDUP_REMOVED lines=25> */
[----:B------:R-:W3:Y:S04]  /*a4d0*/  LDL R42, [R1+0x1c4] ;  /* 0x0001c400012a7983 */ /* 0x000ee80000100800 */
[----:B------:R-:W3:Y:S04]  /*a4e0*/  LDL R41, [R1+0x1c8] ;  /* 0x0001c80001297983 */ /* 0x000ee80000100800 */
[----:B------:R-:W3:Y:S01]  /*a4f0*/  LDL R40, [R1+0x1cc] ;  /* 0x0001cc0001287983 */ /* 0x000ee20000100800 */
[----:B------:R-:W-:-:S03]  /*a500*/  @P3 IMAD.WIDE.U32 R18, R4, 0x20, R18 ;  /* 0x0000002004123825 */ /* 0x000fc600078e0012 */
        /* <DEDUP_REMOVED lines=55> */
[----:B------:R-:W3:Y:S04]  /*a880*/  LDL R38, [R1+0xa8] ;  /* 0x0000a80001267983 */ /* 0x000ee80000100800 */
[----:B------:R-:W3:Y:S04]  /*a890*/  LDL R39, [R1+0xac] ;  /* 0x0000ac0001277983 */ /* 0x000ee80000100800 */
[----:B------:R-:W3:Y:S01]  /*a8a0*/  LDL R36, [R1+0xa0] ;  /* 0x0000a00001247983 */ /* 0x000ee20000100800 */
[----:B------:R-:W-:-:S04]  /*a8b0*/  @P3 IMAD.WIDE.U32 R26, R4, 0x20, R2 ;  /* 0x00000020041a3825 */ /* 0x000fc800078e0002 */
[----:B------:R-:W-:Y:S01]  /*a8c0*/  @P3 IMAD.WIDE.U32 R22, R4, 0x20, R14 ;  /* 0x0000002004163825 */ /* 0x000fe200078e000e */
[----:B--2---:R0:W-:Y:S01]  /*a8d0*/  @P3 STL.64 [R1+0x1f0], R60 ;  /* 0x0001f03c01003387 */ /* 0x0041e20000100a00 */
[----:B------:R-:W-:Y:S01]  /*a8e0*/  ISETP.GE.U32.AND P1, PT, R0, 0xc0, PT ;  /* 0x000000c00000780c */ /* 0x000fe20003f26070 */
[----:B------:R-:W2:Y:S02]  /*a8f0*/  LDC.64 R2, c[0x0][0x3d0] ;  /* 0x0000f400ff027b82 */ /* 0x000ea40000000a00 */
[----:B------:R4:W-:Y:S01]  /*a900*/  @P3 STL.64 [R1+0x1f8], R62 ;  /* 0x0001f83e01003387 */ /* 0x0009e20000100a00 */
[----:B------:R-:W-:Y:S02]  /*a910*/  @P3 IADD3 R4, PT, PT, R4, 0x20, RZ ;  /* 0x0000002004043810 */ /* 0x000fe40007ffe0ff */
[----:B------:R-:W-:Y:S01]  /*a920*/  ISETP.GE.U32.AND P2, PT, R0, 0xe0, PT ;  /* 0x000000e00000780c */ /* 0x000fe20003f46070 */
[----:B------:R-:W5:Y:S01]  /*a930*/  @P3 LD.E.128 R200, desc[UR6][R22.64] ;  /* 0x0000000616c83980 */ /* 0x000f62000c101d00 */
[----:B0-----:R-:W-:Y:S01]  /*a940*/  IMAD.MOV.U32 R60, RZ, RZ, R59 ;  /* 0x000000ffff3c7224 */ /* 0x001fe200078e003b */
[----:B------:R-:W-:-:S04]  /*a950*/  MOV R61, R58 ;  /* 0x0000003a003d7202 */ /* 0x000fc80000000f00 */
[----:B------:R-:W0:Y:S01]  /*a960*/  @P1 LDC.64 R14, c[0x0][0x438] ;  /* 0x00010e00ff0e1b82 */ /* 0x000e220000000a00 */
[----:B------:R1:W5:Y:S01]  /*a970*/  @P3 LD.E.128 R204, desc[UR6][R22.64+0x10] ;  /* 0x0000100616cc3980 */ /* 0x000362000c101d00 */
[----:B----4-:R-:W-:Y:S01]  /*a980*/  IMAD.MOV.U32 R62, RZ, RZ, R57 ;  /* 0x000000ffff3e7224 */ /* 0x010fe200078e0039 */
[----:B------:R-:W-:-:S06]  /*a990*/  MOV R63, R56 ;  /* 0x00000038003f7202 */ /* 0x000fcc0000000f00 */
[----:B------:R-:W4:Y:S01]  /*a9a0*/  @P3 LDG.E.128 R60, desc[UR6][R26.64] ;  /* 0x000000061a3c3981 */ /* 0x000f22000c1e1d00 */
        /* <DEDUP_REMOVED lines=13> */
[C---:B-1----:R-:W-:Y:S01]  /*aa80*/  @P0 IMAD.WIDE.U32 R20, R4.reuse, 0x20, R6 ;  /* 0x0000002004140825 */ /* 0x042fe200078e0006 */
[----:B------:R-:W1:Y:S02]  /*aa90*/  LDC.64 R22, c[0x0][0x3d8] ;  /* 0x0000f600ff167b82 */ /* 0x000e640000000a00 */
[----:B------:R-:W2:Y:S04]  /*aaa0*/  LDL R46, [R1+0x1a4] ;  /* 0x0001a400012e7983 */ /* 0x000ea80000100800 */
[----:B------:R-:W2:Y:S01]  /*aab0*/  LDL R45, [R1+0x1a8] ;  /* 0x0001a800012d7983 */ /* 0x000ea20000100800 */
[C---:B------:R-:W-:Y:S01]  /*aac0*/  @P0 IMAD.WIDE.U32 R28, R4.reuse, 0x20, R10 ;  /* 0x00000020041c0825 */ /* 0x040fe200078e000a */
[----:B------:R-:W1:Y:S02]  /*aad0*/  LDC.64 R6, c[0x0][0x3d8] ;  /* 0x0000f600ff067b82 */ /* 0x000e640000000a00 */
[----:B------:R-:W2:Y:S01]  /*aae0*/  LDL R44, [R1+0x1ac] ;  /* 0x0001ac00012c7983 */ /* 0x000ea20000100800 */
[----:B------:R-:W-:-:S05]  /*aaf0*/  @P0 IMAD.WIDE.U32 R24, R4, 0x20, R8 ;  /* 0x0000002004180825 */ /* 0x000fca00078e0008 */
[----:B------:R-:W1:Y:S01]  /*ab00*/  @P2 LDC.64 R10, c[0x0][0x438] ;  /* 0x00010e00ff0a2b82 */ /* 0x000e620000000a00 */
[----:B----4-:R4:W-:Y:S01]  /*ab10*/  @P3 STL.64 [R1+0x1e0], R60 ;  /* 0x0001e03c01003387 */ /* 0x0109e20000100a00 */
[----:B------:R-:W-:-:S06]  /*ab20*/  @P0 IADD3 R4, PT, PT, R4, 0x20, RZ ;  /* 0x0000002004040810 */ /* 0x000fcc0007ffe0ff */
[----:B------:R-:W1:Y:S01]  /*ab30*/  LDC.64 R8, c[0x0][0x3d8] ;  /* 0x0000f600ff087b82 */ /* 0x000e620000000a00 */
[----:B------:R0:W-:Y:S04]  /*ab40*/  @P3 STL.64 [R1+0x1e8], R62 ;  /* 0x0001e83e01003387 */ /* 0x0001e80000100a00 */
[----:B------:R-:W5:Y:S01]  /*ab50*/  @P0 LD.E.128 R208, desc[UR6][R24.64] ;  /* 0x0000000618d00980 */ /* 0x000f62000c101d00 */
[----:B----4-:R-:W-:Y:S01]  /*ab60*/  IMAD.MOV.U32 R60, RZ, RZ, R59 ;  /* 0x000000ffff3c7224 */ /* 0x010fe200078e003b */
[----:B------:R-:W-:Y:S02]  /*ab70*/  MOV R61, R58 ;  /* 0x0000003a003d7202 */ /* 0x000fe40000000f00 */
[----:B------:R-:W5:Y:S01]  /*ab80*/  @P0 LD.E.128 R212, desc[UR6][R24.64+0x10] ;  /* 0x0000100618d40980 */ /* 0x000f62000c101d00 */
[----:B0-----:R-:W-:Y:S01]  /*ab90*/  IMAD.MOV.U32 R62, RZ, RZ, R57 ;  /* 0x000000ffff3e7224 */ /* 0x001fe200078e0039 */
        /* <DEDUP_REMOVED lines=11> */
[----:B--2---:R-:W-:Y:S01]  /*ac50*/  MOV R50, R46 ;  /* 0x0000002e00327202 */ /* 0x004fe20000000f00 */
[----:B------:R-:W-:Y:S01]  /*ac60*/  IMAD.MOV.U32 R49, RZ, RZ, R45 ;  /* 0x000000ffff317224 */ /* 0x000fe200078e002d */
[----:B------:R-:W-:Y:S01]  /*ac70*/  MOV R48, R44 ;  /* 0x0000002c00307202 */ /* 0x000fe20000000f00 */
[----:B------:R-:W-:Y:S01]  /*ac80*/  IMAD.MOV.U32 R47, RZ, RZ, R35 ;  /* 0x000000ffff2f7224 */ /* 0x000fe200078e0023 */
[----:B------:R-:W-:Y:S01]  /*ac90*/  MOV R46, R34 ;  /* 0x00000022002e7202 */ /* 0x000fe20000000f00 */
[----:B------:R-:W-:Y:S01]  /*aca0*/  IMAD.MOV.U32 R45, RZ, RZ, R33 ;  /* 0x000000ffff2d7224 */ /* 0x000fe200078e0021 */
[----:B------:R-:W-:Y:S01]  /*acb0*/  MOV R44, R32 ;  /* 0x00000020002c7202 */ /* 0x000fe20000000f00 */
[----:B------:R-:W2:Y:S04]  /*acc0*/  LDL R35, [R1+0xf4] ;  /* 0x0000f40001237983 */ /* 0x000ea80000100800 */
[----:B------:R-:W3:Y:S04]  /*acd0*/  LDL R34, [R1+0xf8] ;  /* 0x0000f80001227983 */ /* 0x000ee80000100800 */
[----:B------:R-:W3:Y:S04]  /*ace0*/  LDL R33, [R1+0xfc] ;  /* 0x0000fc0001217983 */ /* 0x000ee80000100800 */
[----:B------:R-:W3:Y:S04]  /*acf0*/  LDL R32, [R1+0xf0] ;  /* 0x0000f00001207983 */ /* 0x000ee80000100800 */
[----:B----4-:R0:W-:Y:S04]  /*ad00*/  @P3 STL.64 [R1+0x1d0], R60 ;  /* 0x0001d03c01003387 */ /* 0x0101e80000100a00 */
[----:B------:R4:W-:Y:S01]  /*ad10*/  @P3 STL.64 [R1+0x1d8], R62 ;  /* 0x0001d83e01003387 */ /* 0x0009e20000100a00 */
[----:B0-----:R-:W-:Y:S01]  /*ad20*/  IMAD.MOV.U32 R60, RZ, RZ, R59 ;  /* 0x000000ffff3c7224 */ /* 0x001fe200078e003b */
[----:B------:R-:W-:Y:S01]  /*ad30*/  MOV R61, R58 ;  /* 0x0000003a003d7202 */ /* 0x000fe20000000f00 */
        /* <DEDUP_REMOVED lines=15> */
[----:B--2---:R-:W-:Y:S01]  /*ae30*/  IMAD.MOV.U32 R47, RZ, RZ, R35 ;  /* 0x000000ffff2f7224 */ /* 0x004fe200078e0023 */
[----:B---3--:R-:W-:Y:S01]  /*ae40*/  MOV R46, R34 ;  /* 0x00000022002e7202 */ /* 0x008fe20000000f00 */
[----:B------:R-:W-:Y:S01]  /*ae50*/  IMAD.MOV.U32 R45, RZ, RZ, R33 ;  /* 0x000000ffff2d7224 */ /* 0x000fe200078e0021 */
[----:B------:R-:W-:Y:S01]  /*ae60*/  MOV R44, R32 ;  /* 0x00000020002c7202 */ /* 0x000fe20000000f00 */
[----:B------:R-:W2:Y:S04]  /*ae70*/  LDL R35, [R1+0x180] ;  /* 0x0001800001237983 */ /* 0x000ea80000100800 */
[----:B------:R-:W3:Y:S04]  /*ae80*/  LDL R34, [R1+0x184] ;  /* 0x0001840001227983 */ /* 0x000ee80000100800 */
[----:B------:R-:W2:Y:S04]  /*ae90*/  LDL R33, [R1+0x188] ;  /* 0x0001880001217983 */ /* 0x000ea80000100800 */
[----:B------:R-:W2:Y:S04]  /*aea0*/  LDL R32, [R1+0x18c] ;  /* 0x00018c0001207983 */ /* 0x000ea80000100800 */
[----:B----4-:R0:W-:Y:S04]  /*aeb0*/  @P0 STL.64 [R1+0x1c0], R60 ;  /* 0x0001c03c01000387 */ /* 0x0101e80000100a00 */
[----:B------:R4:W-:Y:S01]  /*aec0*/  @P0 STL.64 [R1+0x1c8], R62 ;  /* 0x0001c83e01000387 */ /* 0x0009e20000100a00 */
[----:B0-----:R-:W-:Y:S01]  /*aed0*/  IMAD.MOV.U32 R60, RZ, RZ, R59 ;  /* 0x000000ffff3c7224 */ /* 0x001fe200078e003b */
[----:B------:R-:W-:Y:S01]  /*aee0*/  MOV R61, R58 ;  /* 0x0000003a003d7202 */ /* 0x000fe20000000f00 */
[----:B----4-:R-:W-:Y:S01]  /*aef0*/  IMAD.MOV.U32 R62, RZ, RZ, R57 ;  /* 0x000000ffff3e7224 */ /* 0x010fe200078e0039 */
[----:B------:R-:W-:-:S06]  /*af00*/  MOV R63, R56 ;  /* 0x00000038003f7202 */ /* 0x000fcc0000000f00 */
[----:B------:R0:W4:Y:S01]  /*af10*/  @P0 LDG.E.128 R60, desc[UR6][R20.64+0x10] ;  /* 0x00001006143c0981 */ /* 0x000122000c1e1d00 */
        /* <DEDUP_REMOVED lines=14> */
[----:B------:R-:W2:Y:S01]  /*b000*/  LDL R34, [R1+0x174] ;  /* 0x0001740001227983 */ /* 0x000ea20000100800 */
[----:B------:R-:W-:Y:S01]  /*b010*/  MOV R45, R33 ;  /* 0x00000021002d7202 */ /* 0x000fe20000000f00 */
[----:B------:R-:W-:Y:S01]  /*b020*/  @P1 IMAD.WIDE.U32 R26, R4, 0x20, R16 ;  /* 0x00000020041a1825 */ /* 0x000fe200078e0010 */
[----:B------:R-:W-:Y:S01]  /*b030*/  MOV R44, R32 ;  /* 0x00000020002c7202 */ /* 0x000fe20000000f00 */
[----:B------:R-:W3:Y:S01]  /*b040*/  LDL R35, [R1+0x170] ;  /* 0x0001700001237983 */ /* 0x000ee20000100800 */
[----:B------:R-:W-:Y:S01]  /*b050*/  ISETP.GE.U32.AND P3, PT, R0, 0x100, PT ;  /* 0x000001000000780c */ /* 0x000fe20003f66070 */
[----:B0-----:R-:W0:Y:S02]  /*b060*/  LDC.64 R20, c[0x0][0x3d0] ;  /* 0x0000f400ff147b82 */ /* 0x001e240000000a00 */
[----:B------:R-:W2:Y:S04]  /*b070*/  LDL R33, [R1+0x178] ;  /* 0x0001780001217983 */ /* 0x000ea80000100800 */
[----:B------:R-:W3:Y:S02]  /*b080*/  LDL R32, [R1+0x17c] ;  /* 0x00017c0001207983 */ /* 0x000ee40000100800 */
[----:B------:R-:W0:Y:S01]  /*b090*/  LDC.64 R16, c[0x0][0x3d8] ;  /* 0x0000f600ff107b82 */ /* 0x000e220000000a00 */
[----:B------:R-:W-:-:S04]  /*b0a0*/  @P1 IMAD.WIDE.U32 R30, R4, 0x20, R14 ;  /* 0x00000020041e1825 */ /* 0x000fc800078e000e */
[----:B-1----:R-:W-:-:S03]  /*b0b0*/  @P1 IMAD.WIDE.U32 R24, R4, 0x20, R6 ;  /* 0x0000002004181825 */ /* 0x002fc600078e0006 */
[----:B------:R-:W1:Y:S01]  /*b0c0*/  @P3 LDC.64 R18, c[0x0][0x438] ;  /* 0x00010e00ff123b82 */ /* 0x000e620000000a00 */
[----:B----4-:R4:W-:Y:S07]  /*b0d0*/  @P0 STL.64 [R1+0x1b0], R60 ;  /* 0x0001b03c01000387 */ /* 0x0109ee0000100a00 */
[----:B------:R-:W1:Y:S01]  /*b0e0*/  LDC.64 R14, c[0x0][0x3d0] ;  /* 0x0000f400ff0e7b82 */ /* 0x000e620000000a00 */
[----:B------:R0:W-:Y:S04]  /*b0f0*/  @P0 STL.64 [R1+0x1b8], R62 ;  /* 0x0001b83e01000387 */ /* 0x0001e80000100a00 */
[----:B------:R1:W5:Y:S01]  /*b100*/  @P1 LD.E.128 R216, desc[UR6][R30.64] ;  /* 0x000000061ed81980 */ /* 0x000362000c101d00 */
[----:B----4-:R-:W-:Y:S01]  /*b110*/  IMAD.MOV.U32 R60, RZ, RZ, R59 ;  /* 0x000000ffff3c7224 */ /* 0x010fe200078e003b */
[----:B------:R-:W-:-:S02]  /*b120*/  MOV R61, R58 ;  /* 0x0000003a003d7202 */ /* 0x000fc40000000f00 */
[----:B------:R4:W5:Y:S01]  /*b130*/  @P1 LD.E.128 R220, desc[UR6][R30.64+0x10] ;  /* 0x000010061edc1980 */ /* 0x000962000c101d00 */
[----:B0-----:R-:W-:Y:S01]  /*b140*/  MOV R62, R57 ;  /* 0x00000039003e7202 */ /* 0x001fe20000000f00 */
[----:B------:R-:W-:-:S06]  /*b150*/  IMAD.MOV.U32 R63, RZ, RZ, R56 ;  /* 0x000000ffff3f7224 */ /* 0x000fcc00078e0038 */
[----:B------:R-:W4:Y:S01]  /*b160*/  @P0 LDG.E.128 R60, desc[UR6][R28.64] ;  /* 0x000000061c3c0981 */ /* 0x000f22000c1e1d00 */
[----:B------:R-:W-:Y:S01]  /*b170*/  MOV R59, R55 ;  /* 0x00000037003b7202 */ /* 0x000fe20000000f00 */
[----:B------:R-:W-:Y:S01]  /*b180*/  IMAD.MOV.U32 R57, RZ, RZ, R53 ;  /* 0x000000ffff397224 */ /* 0x000fe200078e0035 */
[----:B------:R-:W-:Y:S01]  /*b190*/  MOV R58, R54 ;  /* 0x00000036003a7202 */ /* 0x000fe20000000f00 */
[----:B------:R-:W-:Y:S01]  /*b1a0*/  IMAD.MOV.U32 R53, RZ, RZ, R50 ;  /* 0x000000ffff357224 */ /* 0x000fe200078e0032 */
[----:B------:R-:W-:Y:S02]  /*b1b0*/  MOV R56, R52 ;  /* 0x0000003400387202 */ /* 0x000fe40000000f00 */
[----:B------:R-:W-:Y:S01]  /*b1c0*/  MOV R54, R51 ;  /* 0x0000003300367202 */ /* 0x000fe20000000f00 */
[----:B------:R-:W-:Y:S01]  /*b1d0*/  IMAD.MOV.U32 R51, RZ, RZ, R47 ;  /* 0x000000ffff337224 */ /* 0x000fe200078e002f */
[----:B------:R-:W-:Y:S02]  /*b1e0*/  MOV R52, R49 ;  /* 0x0000003100347202 */ /* 0x000fe40000000f00 */
[----:B------:R-:W-:Y:S01]  /*b1f0*/  MOV R55, R48 ;  /* 0x0000003000377202 */ /* 0x000fe20000000f00 */
[----:B------:R-:W-:Y:S01]  /*b200*/  IMAD.MOV.U32 R48, RZ, RZ, R44 ;  /* 0x000000ffff307224 */ /* 0x000fe200078e002c */
[----:B------:R-:W-:-:S02]  /*b210*/  MOV R50, R46 ;  /* 0x0000002e00327202 */ /* 0x000fc40000000f00 */
[----:B------:R-:W-:Y:S01]  /*b220*/  MOV R49, R45 ;  /* 0x0000002d00317202 */ /* 0x000fe20000000f00 */
[----:B--2---:R-:W-:Y:S01]  /*b230*/  IMAD.MOV.U32 R45, RZ, RZ, R33 ;  /* 0x000000ffff2d7224 */ /* 0x004fe200078e0021 */
[----:B---3--:R-:W-:Y:S01]  /*b240*/  MOV R47, R35 ;  /* 0x00000023002f7202 */ /* 0x008fe20000000f00 */
[----:B------:R2:W3:Y:S01]  /*b250*/  LDL R33, [R1+0x94] ;  /* 0x0000940001217983 */ /* 0x0004e20000100800 */
[----:B------:R-:W-:Y:S02]  /*b260*/  MOV R46, R34 ;  /* 0x00000022002e7202 */ /* 0x000fe40000000f00 */
[----:B------:R-:W-:Y:S01]  /*b270*/  MOV R44, R32 ;  /* 0x00000020002c7202 */ /* 0x000fe20000000f00 */
[----:B------:R2:W3:Y:S04]  /*b280*/  LDL R34, [R1+0x98] ;  /* 0x0000980001227983 */ /* 0x0004e80000100800 */
[----:B------:R2:W3:Y:S04]  /*b290*/  LDL R32, [R1+0x90] ;  /* 0x0000900001207983 */ /* 0x0004e80000100800 */
[----:B------:R2:W3:Y:S04]  /*b2a0*/  LDL R35, [R1+0x9c] ;  /* 0x00009c0001237983 */ /* 0x0004e80000100800 */
[----:B----4-:R0:W-:Y:S04]  /*b2b0*/  @P0 STL.64 [R1+0x1a0], R60 ;  /* 0x0001a03c01000387 */ /* 0x0101e80000100a00 */
[----:B------:R4:W-:Y:S01]  /*b2c0*/  @P0 STL.64 [R1+0x1a8], R62 ;  /* 0x0001a83e01000387 */ /* 0x0009e20000100a00 */
[----:B0-----:R-:W-:Y:S01]  /*b2d0*/  IMAD.MOV.U32 R60, RZ, RZ, R59 ;  /* 0x000000ffff3c7224 */ /* 0x001fe200078e003b */
[----:B------:R-:W-:-:S02]  /*b2e0*/  MOV R61, R58 ;  /* 0x0000003a003d7202 */ /* 0x000fc40000000f00 */
[----:B----4-:R-:W-:Y:S01]  /*b2f0*/  MOV R62, R57 ;  /* 0x00000039003e7202 */ /* 0x010fe20000000f00 */
[----:B------:R-:W-:-:S06]  /*b300*/  IMAD.MOV.U32 R63, RZ, RZ, R56 ;  /* 0x000000ffff3f7224 */ /* 0x000fcc00078e0038 */
[----:B------:R-:W4:Y:S01]  /*b310*/  @P0 LDG.E.128 R60, desc[UR6][R28.64+0x10] ;  /* 0x000010061c3c0981 */ /* 0x000f22000c1e1d00 */
[----:B------:R-:W-:Y:S01]  /*b320*/  MOV R59, R51 ;  /* 0x00000033003b7202 */ /* 0x000fe20000000f00 */
[----:B------:R-:W-:Y:S01]  /*b330*/  IMAD.MOV.U32 R57, RZ, RZ, R49 ;  /* 0x000000ffff397224 */ /* 0x000fe200078e0031 */
[----:B------:R-:W-:Y:S01]  /*b340*/  MOV R58, R50 ;  /* 0x00000032003a7202 */ /* 0x000fe20000000f00 */
[----:B------:R-:W-:Y:S01]  /*b350*/  IMAD.MOV.U32 R50, RZ, RZ, R46 ;  /* 0x000000ffff327224 */ /* 0x000fe200078e002e */
[----:B------:R-:W-:Y:S01]  /*b360*/  MOV R56, R48 ;  /* 0x0000003000387202 */ /* 0x000fe20000000f00 */
[----:B------:R2:W3:Y:S01]  /*b370*/  LDL R46, [R1+0xb8] ;  /* 0x0000b800012e7983 */ /* 0x0004e20000100800 */
[----:B------:R-:W-:Y:S02]  /*b380*/  MOV R51, R47 ;  /* 0x0000002f00337202 */ /* 0x000fe40000000f00 */
[----:B------:R-:W-:Y:S01]  /*b390*/  MOV R49, R45 ;  /* 0x0000002d00317202 */ /* 0x000fe20000000f00 */
[----:B------:R2:W3:Y:S01]  /*b3a0*/  LDL R47, [R1+0xbc] ;  /* 0x0000bc00012f7983 */ /* 0x0004e20000100800 */
[----:B------:R-:W-:-:S03]  /*b3b0*/  MOV R48, R44 ;  /* 0x0000002c00307202 */ /* 0x000fc60000000f00 */
        /* <DEDUP_REMOVED lines=12> */
[----:B------:R2:W3:Y:S01]  /*b480*/  LDL R49, [R1+0xc4] ;  /* 0x0000c40001317983 */ /* 0x0004e20000100800 */
[----:B------:R-:W-:-:S03]  /*b490*/  MOV R56, R48 ;  /* 0x0000003000387202 */ /* 0x000fc60000000f00 */
[----:B------:R2:W3:Y:S04]  /*b4a0*/  LDL R48, [R1+0xc0] ;  /* 0x0000c00001307983 */ /* 0x0004e80000100800 */
[----:B------:R2:W3:Y:S04]  /*b4b0*/  LDL R50, [R1+0xc8] ;  /* 0x0000c80001327983 */ /* 0x0004e80000100800 */
[----:B------:R2:W3:Y:S04]  /*b4c0*/  LDL R51, [R1+0xcc] ;  /* 0x0000cc0001337983 */ /* 0x0004e80000100800 */
[----:B----4-:R0:W-:Y:S04]  /*b4d0*/  @P1 STL.64 [R1+0x180], R60 ;  /* 0x0001803c01001387 */ /* 0x0101e80000100a00 */
[----:B------:R4:W-:Y:S01]  /*b4e0*/  @P1 STL.64 [R1+0x188], R62 ;  /* 0x0001883e01001387 */ /* 0x0009e20000100a00 */
[----:B0-----:R-:W-:Y:S01]  /*b4f0*/  MOV R60, R59 ;  /* 0x0000003b003c7202 */ /* 0x001fe20000000f00 */
[----:B------:R-:W-:Y:S01]  /*b500*/  IMAD.MOV.U32 R61, RZ, RZ, R58 ;  /* 0x000000ffff3d7224 */ /* 0x000fe200078e003a */
[----:B----4-:R-:W-:-:S02]  /*b510*/  MOV R62, R57 ;  /* 0x00000039003e7202 */ /* 0x010fc40000000f00 */
[----:B------:R-:W-:-:S06]  /*b520*/  MOV R63, R56 ;  /* 0x00000038003f7202 */ /* 0x000fcc0000000f00 */
[----:B------:R-:W4:Y:S01]  /*b530*/  @P1 LDG.E.128 R60, desc[UR6][R26.64+0x10] ;  /* 0x000010061a3c1981 */ /* 0x000f22000c1e1d00 */
[----:B------:R-:W-:Y:S01]  /*b540*/  MOV R57, R53 ;  /* 0x0000003500397202 */ /* 0x000fe20000000f00 */
[----:B------:R-:W-:Y:S02]  /*b550*/  IMAD.MOV.U32 R56, RZ, RZ, R52 ;  /* 0x000000ffff387224 */ /* 0x000fe400078e0034 */
[----:B------:R-:W2:Y:S04]  /*b560*/  LDL R53, [R1+0x128] ;  /* 0x0001280001357983 */ /* 0x000ea80000100800 */
[----:B------:R-:W3:Y:S01]  /*b570*/  LDL R52, [R1+0x12c] ;  /* 0x00012c0001347983 */ /* 0x000ee20000100800 */
[----:B------:R-:W-:Y:S01]  /*b580*/  IMAD.MOV.U32 R59, RZ, RZ, R55 ;  /* 0x000000ffff3b7224 */ /* 0x000fe200078e0037 */
[----:B------:R-:W-:-:S02]  /*b590*/  MOV R58, R54 ;  /* 0x00000036003a7202 */ /* 0x000fc40000000f00 */
[----:B------:R-:W-:Y:S02]  /*b5a0*/  MOV R55, R13 ;  /* 0x0000000d00377202 */ /* 0x000fe40000000f00 */
[----:B------:R-:W-:Y:S01]  /*b5b0*/  MOV R54, R5 ;  /* 0x0000000500367202 */ /* 0x000fe20000000f00 */
[----:B------:R-:W3:Y:S04]  /*b5c0*/  LDL R13, [R1+0x150] ;  /* 0x00015000010d7983 */ /* 0x000ee80000100800 */
[----:B------:R-:W3:Y:S01]  /*b5d0*/  LDL R5, [R1+0x154] ;  /* 0x0001540001057983 */ /* 0x000ee20000100800 */
[----:B------:R-:W-:Y:S02]  /*b5e0*/  MOV R108, R55 ;  /* 0x00000037006c7202 */ /* 0x000fe40000000f00 */
[----:B------:R-:W-:Y:S01]  /*b5f0*/  MOV R109, R54 ;  /* 0x00000036006d7202 */ /* 0x000fe20000000f00 */
[----:B----4-:R0:W-:Y:S04]  /*b600*/  @P1 STL.64 [R1+0x170], R60 ;  /* 0x0001703c01001387 */ /* 0x0101e80000100a00 */
[----:B------:R4:W-:Y:S04]  /*b610*/  @P1 STL.64 [R1+0x178], R62 ;  /* 0x0001783e01001387 */ /* 0x0009e80000100a00 */
[----:B------:R0:W3:Y:S04]  /*b620*/  LDL R122, [R1+0x158] ;  /* 0x00015800017a7983 */ /* 0x0000e80000100800 */
        /* <DEDUP_REMOVED lines=16> */
[----:B------:R1:W3:Y:S01]  /*b730*/  LDL R107, [R1+0x11c] ;  /* 0x00011c00016b7983 */ /* 0x0002e20000100800 */
[----:B0-----:R-:W-:-:S03]  /*b740*/  IMAD.MOV.U32 R60, RZ, RZ, R59 ;  /* 0x000000ffff3c7224 */ /* 0x001fc600078e003b */
[----:B------:R0:W3:Y:S01]  /*b750*/  LDL R100, [R1+0x100] ;  /* 0x0001000001647983 */ /* 0x0000e20000100800 */
[----:B------:R-:W-:-:S03]  /*b760*/  MOV R61, R58 ;  /* 0x0000003a003d7202 */ /* 0x000fc60000000f00 */
[----:B------:R0:W3:Y:S01]  /*b770*/  LDL R101, [R1+0x104] ;  /* 0x0001040001657983 */ /* 0x0000e20000100800 */
[----:B----4-:R-:W-:-:S03]  /*b780*/  MOV R62, R57 ;  /* 0x00000039003e7202 */ /* 0x010fc60000000f00 */
[----:B------:R0:W4:Y:S01]  /*b790*/  LDL R102, [R1+0x108] ;  /* 0x0001080001667983 */ /* 0x0001220000100800 */
[----:B------:R-:W-:-:S03]  /*b7a0*/  IMAD.MOV.U32 R63, RZ, RZ, R56 ;  /* 0x000000ffff3f7224 */ /* 0x000fc600078e0038 */
[----:B------:R0:W4:Y:S01]  /*b7b0*/  LDL R103, [R1+0x10c] ;  /* 0x00010c0001677983 */ /* 0x0001220000100800 */
[----:B--2---:R-:W-:Y:S01]  /*b7c0*/  IMAD.MOV.U32 R110, RZ, RZ, R53 ;  /* 0x000000ffff6e7224 */ /* 0x004fe200078e0035 */
[----:B---3--:R-:W-:Y:S02]  /*b7d0*/  MOV R111, R52 ;  /* 0x00000034006f7202 */ /* 0x008fe40000000f00 */
[----:B------:R0:W2:Y:S04]  /*b7e0*/  LDL R56, [R1+0xe0] ;  /* 0x0000e00001387983 */ /* 0x0000a80000100800 */
[----:B------:R0:W2:Y:S04]  /*b7f0*/  LDL R57, [R1+0xe4] ;  /* 0x0000e40001397983 */ /* 0x0000a80000100800 */
[----:B------:R0:W2:Y:S04]  /*b800*/  LDL R58, [R1+0xe8] ;  /* 0x0000e800013a7983 */ /* 0x0000a80000100800 */
[----:B------:R0:W2:Y:S04]  /*b810*/  LDL R59, [R1+0xec] ;  /* 0x0000ec00013b7983 */ /* 0x0000a80000100800 */
[----:B------:R0:W3:Y:S04]  /*b820*/  LDL R52, [R1+0xd0] ;  /* 0x0000d00001347983 */ /* 0x0000e80000100800 */
[----:B------:R0:W3:Y:S04]  /*b830*/  LDL R53, [R1+0xd4] ;  /* 0x0000d40001357983 */ /* 0x0000e80000100800 */
[----:B------:R0:W3:Y:S04]  /*b840*/  LDL R54, [R1+0xd8] ;  /* 0x0000d80001367983 */ /* 0x0000e80000100800 */
[----:B------:R0:W3:Y:S01]  /*b850*/  LDL R55, [R1+0xdc] ;  /* 0x0000dc0001377983 */ /* 0x0000e20000100800 */
[----:B------:R-:W-:Y:S01]  /*b860*/  ISETP.GE.U32.AND P0, PT, R0, 0x120, PT ;  /* 0x000001200000780c */ /* 0x000fe20003f06070 */
[----:B------:R-:W-:Y:S01]  /*b870*/  IMAD.MOV.U32 R121, RZ, RZ, R5 ;  /* 0x000000ffff797224 */ /* 0x000fe200078e0005 */
[----:B------:R-:W-:-:S02]  /*b880*/  MOV R120, R13 ;  /* 0x0000000d00787202 */ /* 0x000fc40000000f00 */
[----:B------:R-:W-:-:S05]  /*b890*/  @P1 IADD3 R4, PT, PT, R4, 0x20, RZ ;  /* 0x0000002004041810 */ /* 0x000fca0007ffe0ff */
[----:B------:R-:W-:-:S04]  /*b8a0*/  @P2 IMAD.WIDE.U32 R2, R4, 0x20, R2 ;  /* 0x0000002004022825 */ /* 0x000fc800078e0002 */
[----:B------:R-:W0:Y:S01]  /*b8b0*/  @P0 LDC.64 R6, c[0x0][0x438] ;  /* 0x00010e00ff060b82 */ /* 0x000e220000000a00 */
[----:B------:R-:W-:-:S04]  /*b8c0*/  @P2 IMAD.WIDE.U32 R10, R4, 0x20, R10 ;  /* 0x00000020040a2825 */ /* 0x000fc800078e000a */
[C---:B------:R-:W-:Y:S01]  /*b8d0*/  @P2 IMAD.WIDE.U32 R8, R4.reuse, 0x20, R8 ;  /* 0x0000002004082825 */ /* 0x040fe200078e0008 */
[----:B------:R-:W-:Y:S01]  /*b8e0*/  @P2 IADD3 R4, PT, PT, R4, 0x20, RZ ;  /* 0x0000002004042810 */ /* 0x000fe20007ffe0ff */
[----:B------:R0:W5:Y:S04]  /*b8f0*/  @P2 LD.E.128 R224, desc[UR6][R10.64] ;  /* 0x000000060ae02980 */ /* 0x000168000c101d00 */
[C---:B------:R-:W-:Y:S01]  /*b900*/  @P3 IMAD.WIDE.U32 R20, R4.reuse, 0x20, R20 ;  /* 0x0000002004143825 */ /* 0x040fe200078e0014 */
[----:B------:R-:W3:Y:S03]  /*b910*/  @P2 LDG.E.128 R108, desc[UR6][R8.64] ;  /* 0x00000006086c2981 */ /* 0x000ee6000c1e1d00 */
[C---:B-1----:R-:W-:Y:S01]  /*b920*/  @P3 IMAD.WIDE.U32 R18, R4.reuse, 0x20, R18 ;  /* 0x0000002004123825 */ /* 0x042fe200078e0012 */
[----:B------:R-:W3:Y:S03]  /*b930*/  @P3 LDG.E.128 R60, desc[UR6][R20.64+0x10] ;  /* 0x00001006143c3981 */ /* 0x000ee6000c1e1d00 */
[C---:B------:R-:W-:Y:S01]  /*b940*/  @P3 IMAD.WIDE.U32 R16, R4.reuse, 0x20, R16 ;  /* 0x0000002004103825 */ /* 0x040fe200078e0010 */
[----:B------:R1:W5:Y:S03]  /*b950*/  @P2 LD.E.128 R228, desc[UR6][R10.64+0x10] ;  /* 0x000010060ae42980 */ /* 0x000366000c101d00 */
[----:B------:R-:W-:Y:S01]  /*b960*/  @P3 VIADD R4, R4, 0x20 ;  /* 0x0000002004043836 */ /* 0x000fe20000000000 */
[----:B------:R1:W5:Y:S03]  /*b970*/  @P3 LD.E.128 R232, desc[UR6][R18.64] ;  /* 0x0000000612e83980 */ /* 0x000366000c101d00 */
[C---:B------:R-:W-:Y:S01]  /*b980*/  @P0 IMAD.WIDE.U32 R14, R4.reuse, 0x20, R14 ;  /* 0x00000020040e0825 */ /* 0x040fe200078e000e */
[----:B------:R1:W5:Y:S03]  /*b990*/  @P3 LD.E.128 R236, desc[UR6][R18.64+0x10] ;  /* 0x0000100612ec3980 */ /* 0x000366000c101d00 */
[C---:B0-----:R-:W-:Y:S01]  /*b9a0*/  @P0 IMAD.WIDE.U32 R6, R4.reuse, 0x20, R6 ;  /* 0x0000002004060825 */ /* 0x041fe200078e0006 */
[----:B------:R-:W3:Y:S03]  /*b9b0*/  @P0 LDG.E.128 R48, desc[UR6][R14.64] ;  /* 0x000000060e300981 */ /* 0x000ee6000c1e1d00 */
[----:B------:R-:W-:Y:S01]  /*b9c0*/  @P0 IMAD.WIDE.U32 R22, R4, 0x20, R22 ;  /* 0x0000002004160825 */ /* 0x000fe200078e0016 */
[----:B------:R-:W3:Y:S04]  /*b9d0*/  @P0 LDG.E.128 R44, desc[UR6][R14.64+0x10] ;  /* 0x000010060e2c0981 */ /* 0x000ee8000c1e1d00 */
[----:B------:R-:W3:Y:S04]  /*b9e0*/  @P0 LD.E.128 R40, desc[UR6][R6.64+0x10] ;  /* 0x0000100606280980 */ /* 0x000ee8000c101d00 */
[----:B------:R-:W3:Y:S04]  /*b9f0*/  @P0 LDG.E.128 R36, desc[UR6][R22.64] ;  /* 0x0000000616240981 */ /* 0x000ee8000c1e1d00 */
[----:B------:R-:W3:Y:S04]  /*ba00*/  @P0 LDG.E.128 R32, desc[UR6][R22.64+0x10] ;  /* 0x0000100616200981 */ /* 0x000ee8000c1e1d00 */
[----:B------:R1:W5:Y:S04]  /*ba10*/  @P0 LD.E.128 R240, desc[UR6][R6.64] ;  /* 0x0000000606f00980 */ /* 0x000368000c101d00 */
[----:B------:R-:W3:Y:S04]  /*ba20*/  @P1 LDG.E.128 R120, desc[UR6][R24.64+0x10] ;  /* 0x0000100618781981 */ /* 0x000ee8000c1e1d00 */
[----:B------:R-:W3:Y:S04]  /*ba30*/  @P1 LDG.E.128 R124, desc[UR6][R24.64] ;  /* 0x00000006187c1981 */ /* 0x000ee8000c1e1d00 */
[----:B------:R-:W3:Y:S04]  /*ba40*/  @P2 LDG.E.128 R116, desc[UR6][R2.64] ;  /* 0x0000000602742981 */ /* 0x000ee8000c1e1d00 */
[----:B------:R-:W3:Y:S04]  /*ba50*/  @P2 LDG.E.128 R112, desc[UR6][R2.64+0x10] ;  /* 0x0000100602702981 */ /* 0x000ee8000c1e1d00 */
[----:B------:R-:W3:Y:S04]  /*ba60*/  @P2 LDG.E.128 R104, desc[UR6][R8.64+0x10] ;  /* 0x0000100608682981 */ /* 0x000ee8000c1e1d00 */
[----:B----4-:R-:W4:Y:S04]  /*ba70*/  @P3 LDG.E.128 R100, desc[UR6][R20.64] ;  /* 0x0000000614643981 */ /* 0x010f28000c1e1d00 */
[----:B--2---:R-:W2:Y:S04]  /*ba80*/  @P3 LDG.E.128 R56, desc[UR6][R16.64] ;  /* 0x0000000610383981 */ /* 0x004ea8000c1e1d00 */
[----:B---3--:R-:W3:Y:S01]  /*ba90*/  @P3 LDG.E.128 R52, desc[UR6][R16.64+0x10] ;  /* 0x0000100610343981 */ /* 0x008ee2000c1e1d00 */
        /* <DEDUP_REMOVED lines=25> */
[----:B------:R-:W-:Y:S02]  /*bc30*/  @P0 IADD3 R4, PT, PT, R4, 0x20, RZ ;  /* 0x0000002004040810 */ /* 0x000fe40007ffe0ff */
        /* <DEDUP_REMOVED lines=24> */
[----:B------:R1:W-:Y:S04]  /*bdc0*/  @P3 STL.64 [R1+0x108], R102 ;  /* 0x0001086601003387 */ /* 0x0003e80000100a00 */
[----:B------:R1:W-:Y:S04]  /*bdd0*/  @P3 STL.64 [R1+0xf0], R60 ;  /* 0x0000f03c01003387 */ /* 0x0003e80000100a00 */
[----:B------:R1:W-:Y:S04]  /*bde0*/  @P3 STL.64 [R1+0xf8], R62 ;  /* 0x0000f83e01003387 */ /* 0x0003e80000100a00 */
[----:B--2---:R1:W-:Y:S04]  /*bdf0*/  @P3 STL.64 [R1+0xe0], R56 ;  /* 0x0000e03801003387 */ /* 0x0043e80000100a00 */
[----:B------:R1:W-:Y:S04]  /*be00*/  @P3 STL.64 [R1+0xe8], R58 ;  /* 0x0000e83a01003387 */ /* 0x0003e80000100a00 */
[----:B---3--:R1:W-:Y:S04]  /*be10*/  @P3 STL.64 [R1+0xd0], R52 ;  /* 0x0000d03401003387 */ /* 0x0083e80000100a00 */
[----:B------:R1:W-:Y:S04]  /*be20*/  @P3 STL.64 [R1+0xd8], R54 ;  /* 0x0000d83601003387 */ /* 0x0003e80000100a00 */
[----:B------:R1:W-:Y:S04]  /*be30*/  @P0 STL.64 [R1+0xc0], R48 ;  /* 0x0000c03001000387 */ /* 0x0003e80000100a00 */
[----:B------:R1:W-:Y:S04]  /*be40*/  @P0 STL.64 [R1+0xc8], R50 ;  /* 0x0000c83201000387 */ /* 0x0003e80000100a00 */
[----:B------:R1:W-:Y:S04]  /*be50*/  @P0 STL.64 [R1+0xb0], R44 ;  /* 0x0000b02c01000387 */ /* 0x0003e80000100a00 */
[----:B------:R1:W-:Y:S04]  /*be60*/  @P0 STL.64 [R1+0xb8], R46 ;  /* 0x0000b82e01000387 */ /* 0x0003e80000100a00 */
[----:B------:R1:W-:Y:S04]  /*be70*/  @P0 STL.64 [R1], R40 ;  /* 0x0000002801000387 */ /* 0x0003e80000100a00 */
[----:B------:R1:W-:Y:S04]  /*be80*/  @P0 STL.64 [R1+0x8], R42 ;  /* 0x0000082a01000387 */ /* 0x0003e80000100a00 */
[----:B------:R1:W-:Y:S04]  /*be90*/  @P0 STL.64 [R1+0xa0], R36 ;  /* 0x0000a02401000387 */ /* 0x0003e80000100a00 */
[----:B------:R1:W-:Y:S04]  /*bea0*/  @P0 STL.64 [R1+0xa8], R38 ;  /* 0x0000a82601000387 */ /* 0x0003e80000100a00 */
[----:B------:R1:W-:Y:S04]  /*beb0*/  @P0 STL.64 [R1+0x90], R32 ;  /* 0x0000902001000387 */ /* 0x0003e80000100a00 */
[----:B------:R1:W-:Y:S01]  /*bec0*/  @P0 STL.64 [R1+0x98], R34 ;  /* 0x0000982201000387 */ /* 0x0003e20000100a00 */
[----:B------:R-:W-:-:S13]  /*bed0*/  ISETP.GE.U32.AND P1, PT, R0, 0x140, PT ;  /* 0x000001400000780c */ /* 0x000fda0003f26070 */
[----:B-1----:R-:W-:Y:S05]  /*bee0*/  @!P1 BRA `(.L_x_10775) ;  /* 0x0000000400109947 */ /* 0x002fea0003800000 */
        /* <DEDUP_REMOVED lines=10> */
[----:B------:R-:W2:Y:S04]  /*bf90*/  LD.E.128 R8, desc[UR6][R4.64] ;  /* 0x0000000604087980 */ /* 0x000ea8000c101d00 */
[----:B------:R-:W2:Y:S04]  /*bfa0*/  LD.E.128 R4, desc[UR6][R4.64+0x10] ;  /* 0x0000100604047980 */ /* 0x000ea8000c101d00 */
        /* <DEDUP_REMOVED lines=55> */
[----:B------:R0:W-:Y:S02]  /*c320*/  STL.64 [R1+0x48], R6 ;  /* 0x0000480601007387 */ /* 0x0001e40000100a00 */
.L_x_10775:
[----:B------:R-:W-:Y:S05]  /*c330*/  BSYNC.RECONVERGENT B0 ;  /* 0x0000000000007941 */ /* 0x000fea0003800200 */
.L_x_10772:
[----:B------:R-:W2:Y:S01]  /*c340*/  S2UR UR4, SR_CTAID.X ;  /* 0x00000000000479c3 */ /* 0x000ea20000002500 */
[----:B------:R-:W3:Y:S01]  /*c350*/  LDCU UR5, c[0x0][0x384] ;  /* 0x00007080ff0577ac */ /* 0x000ee20008000800 */
[----:B------:R-:W-:Y:S01]  /*c360*/  SHF.R.U32.HI R182, RZ, 0x5, R12 ;  /* 0x00000005ffb67819 */ /* 0x000fe2000001160c */
[----:B--2---:R-:W-:-:S06]  /*c370*/  USHF.L.U32 UR4, UR4, 0x2, URZ ;  /* 0x0000000204047899 */ /* 0x004fcc00080006ff */
[----:B------:R-:W-:-:S04]  /*c380*/  LOP3.LUT R182, R182, UR4, RZ, 0xfc, !PT ;  /* 0x00000004b6b67c12 */ /* 0x000fc8000f8efcff */
[----:B---3--:R-:W-:-:S13]  /*c390*/  ISETP.GE.AND P0, PT, R182, UR5, PT ;  /* 0x00000005b6007c0c */ /* 0x008fda000bf06270 */
[----:B------:R-:W-:Y:S05]  /*c3a0*/  @P0 EXIT ;  /* 0x000000000000094d */ /* 0x000fea0003800000 */
[----:B------:R-:W2:Y:S01]  /*c3b0*/  LDCU.64 UR4, c[0x0][0x3a0] ;  /* 0x00007400ff0477ac */ /* 0x000ea20008000a00 */
[----:B------:R-:W2:Y:S01]  /*c3c0*/  LDCU.64 UR8, c[0x0][0x398] ;  /* 0x00007300ff0877ac */ /* 0x000ea20008000a00 */
[----:B------:R-:W3:Y:S01]  /*c3d0*/  LDCU UR12, c[0x0][0x388] ;  /* 0x00007100ff0c77ac */ /* 0x000ee20008000800 */
[----:B------:R-:W0:Y:S01]  /*c3e0*/  LDCU.U8 UR10, c[0x0][0x410] ;  /* 0x00008200ff0a77ac */ /* 0x000e220008000000 */
[----:B------:R-:W0:Y:S01]  /*c3f0*/  LDCU UR11, c[0x0][0x448] ;  /* 0x00008900ff0b77ac */ /* 0x000e220008000800 */
[----:B------:R-:W0:Y:S01]  /*c400*/  LDCU.64 UR14, c[0x0][0x398] ;  /* 0x00007300ff0e77ac */ /* 0x000e220008000a00 */
[----:B--2---:R-:W-:Y:S01]  /*c410*/  ULOP3.LUT UP0, URZ, UR4, UR8, URZ, 0xfc, !UPT ;  /* 0x0000000804ff7292 */ /* 0x004fe2000f80fcff */
[----:B------:R-:W2:Y:S03]  /*c420*/  LDCU.64 UR16, c[0x0][0x3a0] ;  /* 0x00007400ff1077ac */ /* 0x000ea60008000a00 */
[----:B0--3--:R-:W-:-:S11]  /*c430*/  ULOP3.LUT UP0, URZ, UR5, UR9, URZ, 0xfc, UP0 ;  /* 0x0000000905ff7292 */ /* 0x009fd6000800fcff */
.L_x_10858:
        /* <DEDUP_REMOVED lines=8> */
[----:B-----5:R-:W-:Y:S06]  /*c4c0*/  @!P5 BRA `(.L_x_10778) ;  /* 0x000000080098d947 */ /* 0x020fec0003800000 */
[----:B------:R-:W-:Y:S01]  /*c4d0*/  ISETP.NE.U32.AND P0, PT, RZ, UR14, PT ;  /* 0x0000000eff007c0c */ /* 0x000fe2000bf05070 */
[----:B----4-:R-:W0:Y:S01]  /*c4e0*/  LDC.64 R44, c[0x0][0x390] ;  /* 0x0000e400ff2c7b82 */ /* 0x010e220000000a00 */
[----:B--2---:R-:W-:Y:S02]  /*c4f0*/  ISETP.NE.U32.AND P1, PT, RZ, UR16, PT ;  /* 0x00000010ff007c0c */ /* 0x004fe4000bf25070 */
[----:B------:R-:W-:Y:S02]  /*c500*/  ISETP.NE.AND.EX P0, PT, RZ, UR15, PT, P0 ;  /* 0x0000000fff007c0c */ /* 0x000fe4000bf05300 */
[----:B------:R-:W-:-:S11]  /*c510*/  ISETP.NE.AND.EX P1, PT, RZ, UR17, PT, P1 ;  /* 0x00000011ff007c0c */ /* 0x000fd6000bf25310 */
[----:B-1----:R-:W1:Y:S02]  /*c520*/  @P0 LDC.64 R4, c[0x0][0x398] ;  /* 0x0000e600ff040b82 */ /* 0x002e640000000a00 */
        /* <DEDUP_REMOVED lines=12> */
[----:B0-----:R-:W-:Y:S01]  /*c5f0*/  PRMT R4, R101, 0x7632, R4 ;  /* 0x0000763265047816 */ /* 0x001fe20000000004 */
        /* <DEDUP_REMOVED lines=10> */
[----:B------:R-:W-:Y:S02]  /*c6a0*/  PRMT R6, R103, 0x7632, R6 ;  /* 0x0000763267067816 */ /* 0x000fe40000000006 */
[----:B------:R-:W-:Y:S02]  /*c6b0*/  PRMT R44, R56, 0x7632, R44 ;  /* 0x00007632382c7816 */ /* 0x000fe4000000002c */
[----:B------:R-:W-:Y:S01]  /*c6c0*/  SHF.L.U32 R45, R45, 0x10, RZ ;  /* 0x000000102d2d7819 */ /* 0x000fe200000006ff */
[----:B------:R-:W-:Y:S01]  /*c6d0*/  IMAD.U32 R6, R6, 0x10000, RZ ;  /* 0x0001000006067824 */ /* 0x000fe200078e00ff */
[----:B------:R-:W-:Y:S02]  /*c6e0*/  PRMT R5, R62, 0x7632, R5 ;  /* 0x000076323e057816 */ /* 0x000fe40000000005 */
[----:B------:R-:W-:Y:S01]  /*c6f0*/  SHF.L.U32 R44, R44, 0x10, RZ ;  /* 0x000000102c2c7819 */ /* 0x000fe200000006ff */
[----:B------:R-:W-:Y:S01]  /*c700*/  FADD.FTZ R6, R6, R45 ;  /* 0x0000002d06067221 */ /* 0x000fe20000010000 */
[----:B------:R-:W-:-:S02]  /*c710*/  SHF.L.U32 R5, R5, 0x10, RZ ;  /* 0x0000001005057819 */ /* 0x000fc400000006ff */
[----:B------:R-:W-:Y:S01]  /*c720*/  PRMT R45, R58, 0x7632, R45 ;  /* 0x000076323a2d7816 */ /* 0x000fe2000000002d */
[--C-:B------:R-:W-:Y:S01]  /*c730*/  FADD.FTZ R3, R3, R44.reuse ;  /* 0x0000002c03037221 */ /* 0x100fe20000010000 */
[----:B------:R-:W-:Y:S01]  /*c740*/  PRMT R44, R59, 0x7632, R44 ;  /* 0x000076323b2c7816 */ /* 0x000fe2000000002c */
[----:B------:R-:W-:Y:S01]  /*c750*/  FADD.FTZ R5, R52, R5 ;  /* 0x0000000534057221 */ /* 0x000fe20000010000 */
[----:B------:R-:W-:Y:S02]  /*c760*/  SHF.L.U32 R45, R45, 0x10, RZ ;  /* 0x000000102d2d7819 */ /* 0x000fe400000006ff */
[----:B------:R-:W-:Y:S02]  /*c770*/  PRMT R52, R57, 0x7632, R52 ;  /* 0x0000763239347816 */ /* 0x000fe40000000034 */
[----:B------:R-:W-:Y:S01]  /*c780*/  SHF.L.U32 R44, R44, 0x10, RZ ;  /* 0x000000102c2c7819 */ /* 0x000fe200000006ff */
[----:B------:R-:W-:Y:S01]  /*c790*/  FADD.FTZ R5, R5, R45 ;  /* 0x0000002d05057221 */ /* 0x000fe20000010000 */
[----:B------:R-:W-:Y:S01]  /*c7a0*/  SHF.L.U32 R53, R60, 0x10, RZ ;  /* 0x000000103c357819 */ /* 0x000fe200000006ff */
[----:B------:R-:W-:Y:S01]  /*c7b0*/  IMAD.U32 R52, R52, 0x10000, RZ ;  /* 0x0001000034347824 */ /* 0x000fe200078e00ff */
[----:B------:R-:W-:Y:S01]  /*c7c0*/  SHF.L.U32 R54, R63, 0x10, RZ ;  /* 0x000000103f367819 */ /* 0x000fe200000006ff */
[----:B------:R-:W-:-:S02]  /*c7d0*/  IMAD.U32 R45, R100, 0x10000, RZ ;  /* 0x00010000642d7824 */ /* 0x000fc400078e00ff */
[----:B------:R-:W-:Y:S01]  /*c7e0*/  FADD.FTZ R6, R6, R44 ;  /* 0x0000002c06067221 */ /* 0x000fe20000010000 */
[----:B------:R-:W-:Y:S01]  /*c7f0*/  FADD.FTZ R4, R4, R52 ;  /* 0x0000003404047221 */ /* 0x000fe20000010000 */
[----:B------:R-:W-:Y:S01]  /*c800*/  SHF.L.U32 R44, R101, 0x10, RZ ;  /* 0x00000010652c7819 */ /* 0x000fe200000006ff */
[----:B------:R-:W-:Y:S01]  /*c810*/  FADD.FTZ R45, R45, R53 ;  /* 0x000000352d2d7221 */ /* 0x000fe20000010000 */
[----:B------:R-:W-:Y:S01]  /*c820*/  IMAD.U32 R52, R61, 0x10000, RZ ;  /* 0x000100003d347824 */ /* 0x000fe200078e00ff */
[----:B------:R-:W-:-:S03]  /*c830*/  SHF.L.U32 R53, R103, 0x10, RZ ;  /* 0x0000001067357819 */ /* 0x000fc600000006ff */
[----:B------:R-:W-:Y:S01]  /*c840*/  FADD.FTZ R52, R44, R52 ;  /* 0x000000342c347221 */ /* 0x000fe20000010000 */
[----:B------:R-:W-:Y:S01]  /*c850*/  SHF.L.U32 R44, R102, 0x10, RZ ;  /* 0x00000010662c7819 */ /* 0x000fe200000006ff */
[----:B------:R-:W-:Y:S01]  /*c860*/  FADD.FTZ R53, R53, R54 ;  /* 0x0000003635357221 */ /* 0x000fe20000010000 */
[----:B------:R-:W-:-:S03]  /*c870*/  IMAD.U32 R54, R59, 0x10000, RZ ;  /* 0x000100003b367824 */ /* 0x000fc600078e00ff */
[----:B------:R-:W-:Y:S01]  /*c880*/  FADD.FTZ R44, R44, R55 ;  /* 0x000000372c2c7221 */ /* 0x000fe20000010000 */
[----:B------:R-:W-:Y:S01]  /*c890*/  FADD.FTZ R116, R53, R54 ;  /* 0x0000003635747221 */ /* 0x000fe20000010000 */
[----:B------:R-:W-:Y:S02]  /*c8a0*/  SHF.L.U32 R55, R58, 0x10, RZ ;  /* 0x000000103a377819 */ /* 0x000fe400000006ff */
        /* <DEDUP_REMOVED lines=10> */
.L_x_10780:
[----:B0----5:R-:W-:Y:S02]  /*c950*/  PRMT R4, R100, 0x7632, R4 ;  /* 0x0000763264047816 */ /* 0x021fe40000000004 */
        /* <DEDUP_REMOVED lines=10> */
[----:B------:R-:W-:Y:S02]  /*ca00*/  PRMT R5, R102, 0x7632, R5 ;  /* 0x0000763266057816 */ /* 0x000fe40000000005 */
[----:B------:R-:W-:Y:S01]  /*ca10*/  PRMT R45, R62, 0x7632, R45 ;  /* 0x000076323e2d7816 */ /* 0x000fe2000000002d */
[----:B------:R-:W-:Y:S01]  /*ca20*/  IMAD.U32 R4, R4, 0x10000, RZ ;  /* 0x0001000004047824 */ /* 0x000fe200078e00ff */
        /* <DEDUP_REMOVED lines=23> */
.L_x_10779:
[----:B------:R-:W-:Y:S05]  /*cba0*/  @!P1 BRA `(.L_x_10782) ;  /* 0x0000000000949947 */ /* 0x000fea0003800000 */
[----:B0----5:R-:W-:Y:S01]  /*cbb0*/  PRMT R4, R100, 0x7632, R4 ;  /* 0x0000763264047816 */ /* 0x021fe20000000004 */
[----:B------:R-:W-:Y:S01]  /*cbc0*/  IMAD.U32 R54, R57, 0x10000, RZ ;  /* 0x0001000039367824 */ /* 0x000fe200078e00ff */
        /* <DEDUP_REMOVED lines=26> */
[----:B------:R-:W-:Y:S02]  /*cd70*/  SHF.L.U32 R53, R101, 0x10, RZ ;  /* 0x0000001065357819 */ /* 0x000fe400000006ff */
        /* <DEDUP_REMOVED lines=8> */
.L_x_10782:
[----:B-----5:R-:W-:Y:S01]  /*ce00*/  PRMT R3, R100, 0x7632, R3 ;  /* 0x0000763264037816 */ /* 0x020fe20000000003 */
[----:B------:R-:W-:Y:S01]  /*ce10*/  IMAD.U32 R117, R101, 0x10000, RZ ;  /* 0x0001000065757824 */ /* 0x000fe200078e00ff */
[----:B------:R-:W-:Y:S02]  /*ce20*/  PRMT R6, R103, 0x7632, R6 ;  /* 0x0000763267067816 */ /* 0x000fe40000000006 */
[----:B0-----:R-:W-:Y:S01]  /*ce30*/  PRMT R4, R101, 0x7632, R4 ;  /* 0x0000763265047816 */ /* 0x001fe20000000004 */
[----:B------:R-:W-:Y:S01]  /*ce40*/  IMAD.U32 R3, R3, 0x10000, RZ ;  /* 0x0001000003037824 */ /* 0x000fe200078e00ff */
[----:B------:R-:W-:Y:S01]  /*ce50*/  PRMT R5, R102, 0x7632, R5 ;  /* 0x0000763266057816 */ /* 0x000fe20000000005 */
[----:B------:R-:W-:Y:S01]  /*ce60*/  IMAD.U32 R6, R6, 0x10000, RZ ;  /* 0x0001000006067824 */ /* 0x000fe200078e00ff */
[----:B------:R-:W-:Y:S02]  /*ce70*/  SHF.L.U32 R45, R100, 0x10, RZ ;  /* 0x00000010642d7819 */ /* 0x000fe400000006ff */
[----:B------:R-:W-:-:S02]  /*ce80*/  SHF.L.U32 R44, R102, 0x10, RZ ;  /* 0x00000010662c7819 */ /* 0x000fc400000006ff */
[----:B------:R-:W-:Y:S02]  /*ce90*/  SHF.L.U32 R116, R103, 0x10, RZ ;  /* 0x0000001067747819 */ /* 0x000fe400000006ff */
[----:B------:R-:W-:Y:S02]  /*cea0*/  SHF.L.U32 R4, R4, 0x10, RZ ;  /* 0x0000001004047819 */ /* 0x000fe400000006ff */
[----:B------:R-:W-:-:S07]  /*ceb0*/  SHF.L.U32 R5, R5, 0x10, RZ ;  /* 0x0000001005057819 */ /* 0x000fce00000006ff */
.L_x_10781:
[----:B------:R-:W0:Y:S01]  /*cec0*/  @UP0 LDCU.64 UR4, c[0x0][0x3a8] ;  /* 0x00007500ff0407ac */ /* 0x000e220008000a00 */
[----:B------:R-:W-:Y:S01]  /*ced0*/  PLOP3.LUT P0, PT, PT, PT, UP0, 0x80, 0x8 ;  /* 0x000000000008781c */ /* 0x000fe20003f0f008 */
[----:B------:R-:W-:Y:S01]  /*cee0*/  HFMA2 R100, -RZ, RZ, 0, 9.5367431640625e-07 ;  /* 0x00000010ff647431 */ /* 0x000fe200000001ff */
[----:B------:R-:W-:Y:S02]  /*cef0*/  PLOP3.LUT P1, PT, PT, PT, UP0, 0x80, 0x8 ;  /* 0x000000000008781c */ /* 0x000fe40003f2f008 */
[----:B------:R-:W-:-:S09]  /*cf00*/  IADD3 R180, PT, PT, R2, 0x20, RZ ;  /* 0x0000002002b47810 */ /* 0x000fd20007ffe0ff */
[----:B0-----:R-:W-:-:S05]  /*cf10*/  @P0 IMAD.WIDE.U32 R100, R2, R100, UR4 ;  /* 0x0000000402640e25 */ /* 0x001fca000f8e0064 */
[----:B------:R0:W-:Y:S02]  /*cf20*/  @P1 STG.E.128 desc[UR6][R100.64], R52 ;  /* 0x0000003464001986 */ /* 0x0001e4000c101d06 */
.L_x_10778:
[----:B--2---:R-:W-:Y:S05]  /*cf30*/  BSYNC.RECONVERGENT B0 ;  /* 0x0000000000007941 */ /* 0x004fea0003800200 */
.L_x_10777:
[----:B------:R-:W-:Y:S01]  /*cf40*/  ISETP.GE.U32.AND P0, PT, R0, 0x40, PT ;  /* 0x000000400000780c */ /* 0x000fe20003f06070 */
[----:B------:R-:W-:Y:S01]  /*cf50*/  BSSY.RECONVERGENT B0, `(.L_x_10783) ;  /* 0x00000b0000007945 */ /* 0x000fe20003800200 */
[----:B-1----:R-:W-:-:S11]  /*cf60*/  LOP3.LUT R11, R11, 0xfffffbff, RZ, 0xc0, !PT ;  /* 0xfffffbff0b0b7812 */ /* 0x002fd600078ec0ff */
[----:B------:R-:W-:Y:S01]  /*cf70*/  @P0 LOP3.LUT R11, R11, 0x400, RZ, 0xfc, !PT ;  /* 0x000004000b0b0812 */ /* 0x000fe200078efcff */
[----:B------:R-:W-:Y:S06]  /*cf80*/  @!P0 BRA `(.L_x_10784) ;  /* 0x0000000800b08947 */ /* 0x000fec0003800000 */
[----:B------:R-:W-:Y:S01]  /*cf90*/  ISETP.NE.U32.AND P0, PT, RZ, UR14, PT ;  /* 0x0000000eff007c0c */ /* 0x000fe2000bf05070 */
[----:B----4-:R-:W1:Y:S01]  /*cfa0*/  LDC.64 R46, c[0x0][0x390] ;  /* 0x0000e400ff2e7b82 */ /* 0x010e620000000a00 */
        /* <DEDUP_REMOVED lines=30> */
.L_x_10786:
        /* <DEDUP_REMOVED lines=8> */
[----:B------:R-:W-:Y:S01]  /*d210*/  FADD.FTZ R7, R8, R7 ;  /* 0x0000000708077221 */ /* 0x000fe20000010000 */
[----:B------:R-:W-:Y:S01]  /*d220*/  PRMT R8, R57, 0x7632, R8 ;  /* 0x0000763239087816 */ /* 0x000fe20000000008 */
[----:B------:R-:W-:Y:S01]  /*d230*/  IMAD.U32 R46, R46, 0x10000, RZ ;  /* 0x000100002e2e7824 */ /* 0x000fe200078e00ff */
[----:B------:R-:W-:-:S02]  /*d240*/  PRMT R10, R103, 0x7632, R10 ;  /* 0x00007632670a7816 */ /* 0x000fc4000000000a */
[----:B------:R-:W-:Y:S02]  /*d250*/  PRMT R9, R102, 0x7632, R9 ;  /* 0x0000763266097816 */ /* 0x000fe40000000009 */
[----:B------:R-:W-:Y:S02]  /*d260*/  PRMT R47, R58, 0x7632, R47 ;  /* 0x000076323a2f7816 */ /* 0x000fe4000000002f */
        /* <DEDUP_REMOVED lines=16> */
[----:B------:R-:W-:-:S03]  /*d370*/  F2FP.BF16.F32.PACK_AB R55, R10, R119 ;  /* 0x000000770a37723e */ /* 0x000fc600000010ff */
[----:B------:R-:W-:Y:S01]  /*d380*/  FADD.FTZ R118, R54, R53 ;  /* 0x0000003536767221 */ /* 0x000fe20000010000 */
[----:B------:R-:W-:Y:S01]  /*d390*/  FADD.FTZ R46, R52, R46 ;  /* 0x0000002e342e7221 */ /* 0x000fe20000010000 */
[----:B------:R-:W-:-:S03]  /*d3a0*/  F2FP.BF16.F32.PACK_AB R54, R9, R47 ;  /* 0x0000002f0936723e */ /* 0x000fc600000010ff */
[----:B------:R-:W-:Y:S02]  /*d3b0*/  F2FP.BF16.F32.PACK_AB R53, R8, R118 ;  /* 0x000000760835723e */ /* 0x000fe400000010ff */
[----:B------:R-:W-:Y:S01]  /*d3c0*/  F2FP.BF16.F32.PACK_AB R52, R7, R46 ;  /* 0x0000002e0734723e */ /* 0x000fe200000010ff */
[----:B------:R-:W-:Y:S06]  /*d3d0*/  BRA `(.L_x_10787) ;  /* 0x0000000400807947 */ /* 0x000fec0003800000 */
.L_x_10785:
[----:B------:R-:W-:-:S04]  /*d3e0*/  UISETP.NE.U32.AND UP1, UPT, UR16, URZ, UPT ;  /* 0x000000ff1000728c */ /* 0x000fc8000bf25070 */
[----:B------:R-:W-:-:S09]  /*d3f0*/  UISETP.NE.AND.EX UP1, UPT, UR17, URZ, UPT, UP1 ;  /* 0x000000ff1100728c */ /* 0x000fd2000bf25310 */
[----:B------:R-:W-:Y:S05]  /*d400*/  BRA.U UP1, `(.L_x_10788) ;  /* 0x0000000101947547 */ /* 0x000fea000b800000 */
        /* <DEDUP_REMOVED lines=37> */
.L_x_10788:
[----:B-----5:R-:W-:Y:S01]  /*d660*/  PRMT R7, R100, 0x7632, R7 ;  /* 0x0000763264077816 */ /* 0x020fe20000000007 */
[C---:B------:R-:W-:Y:S01]  /*d670*/  IMAD.U32 R53, R60.reuse, 0x10000, RZ ;  /* 0x000100003c357824 */ /* 0x040fe200078e00ff */
        /* <DEDUP_REMOVED lines=10> */
[----:B------:R-:W-:Y:S01]  /*d720*/  IMAD.U32 R46, R46, 0x10000, RZ ;  /* 0x000100002e2e7824 */ /* 0x000fe200078e00ff */
[----:B------:R-:W-:Y:S01]  /*d730*/  PRMT R47, R63, 0x7632, R47 ;  /* 0x000076323f2f7816 */ /* 0x000fe2000000002f */
[--C-:B------:R-:W-:Y:S01]  /*d740*/  FADD.FTZ R8, R8, R9.reuse ;  /* 0x0000000908087221 */ /* 0x100fe20000010000 */
[----:B------:R-:W-:Y:S01]  /*d750*/  SHF.L.U32 R52, R10, 0x10, RZ ;  /* 0x000000100a347819 */ /* 0x000fe200000006ff */
[----:B------:R-:W-:Y:S01]  /*d760*/  FADD.FTZ R7, R7, R46 ;  /* 0x0000002e07077221 */ /* 0x000fe20000010000 */
[----:B------:R-:W-:Y:S02]  /*d770*/  PRMT R9, R62, 0x7632, R9 ;  /* 0x000076323e097816 */ /* 0x000fe40000000009 */
[----:B------:R-:W-:Y:S02]  /*d780*/  PRMT R10, R103, 0x7632, R10 ;  /* 0x00007632670a7816 */ /* 0x000fe4000000000a */
[----:B------:R-:W-:Y:S01]  /*d790*/  SHF.L.U32 R47, R47, 0x10, RZ ;  /* 0x000000102f2f7819 */ /* 0x000fe200000006ff */
[----:B------:R-:W-:Y:S01]  /*d7a0*/  IMAD.U32 R9, R9, 0x10000, RZ ;  /* 0x0001000009097824 */ /* 0x000fe200078e00ff */
[----:B------:R-:W-:-:S02]  /*d7b0*/  SHF.L.U32 R10, R10, 0x10, RZ ;  /* 0x000000100a0a7819 */ /* 0x000fc400000006ff */
[----:B------:R-:W-:Y:S01]  /*d7c0*/  PRMT R46, R59, 0x7632, R46 ;  /* 0x000076323b2e7816 */ /* 0x000fe2000000002e */
[----:B------:R-:W-:Y:S01]  /*d7d0*/  FADD.FTZ R9, R52, R9 ;  /* 0x0000000934097221 */ /* 0x000fe20000010000 */
[----:B------:R-:W-:Y:S01]  /*d7e0*/  PRMT R52, R57, 0x7632, R52 ;  /* 0x0000763239347816 */ /* 0x000fe20000000034 */
[--C-:B------:R-:W-:Y:S01]  /*d7f0*/  FADD.FTZ R10, R10, R47.reuse ;  /* 0x0000002f0a0a7221 */ /* 0x100fe20000010000 */
[----:B------:R-:W-:Y:S01]  /*d800*/  PRMT R47, R58, 0x7632, R47 ;  /* 0x000076323a2f7816 */ /* 0x000fe2000000002f */
        /* <DEDUP_REMOVED lines=12> */
[----:B------:R-:W-:-:S03]  /*d8d0*/  SHF.L.U32 R55, R62, 0x10, RZ ;  /* 0x000000103e377819 */ /* 0x000fc600000006ff */
[----:B------:R-:W-:Y:S01]  /*d8e0*/  FADD.FTZ R53, R54, R53 ;  /* 0x0000003536357221 */ /* 0x000fe20000010000 */
[----:B------:R-:W-:Y:S01]  /*d8f0*/  FADD.FTZ R52, R52, R47 ;  /* 0x0000002f34347221 */ /* 0x000fe20000010000 */
[----:B------:R-:W-:Y:S02]  /*d900*/  SHF.L.U32 R54, R59, 0x10, RZ ;  /* 0x000000103b367819 */ /* 0x000fe400000006ff */
[----:B------:R-:W-:-:S03]  /*d910*/  SHF.L.U32 R47, R102, 0x10, RZ ;  /* 0x00000010662f7819 */ /* 0x000fc600000006ff */
[----:B------:R-:W-:Y:S01]  /*d920*/  FADD.FTZ R119, R54, R53 ;  /* 0x0000003536777221 */ /* 0x000fe20000010000 */
[----:B------:R-:W-:Y:S01]  /*d930*/  SHF.L.U32 R54, R57, 0x10, RZ ;  /* 0x0000001039367819 */ /* 0x000fe200000006ff */
[----:B------:R-:W-:Y:S01]  /*d940*/  FADD.FTZ R47, R55, R47 ;  /* 0x0000002f372f7221 */ /* 0x000fe20000010000 */
[----:B------:R-:W-:Y:S02]  /*d950*/  IMAD.U32 R55, R58, 0x10000, RZ ;  /* 0x000100003a377824 */ /* 0x000fe400078e00ff */
[----:B------:R-:W-:Y:S02]  /*d960*/  IMAD.U32 R53, R56, 0x10000, RZ ;  /* 0x0001000038357824 */ /* 0x000fe400078e00ff */
[----:B------:R-:W-:Y:S01]  /*d970*/  FADD.FTZ R118, R54, R52 ;  /* 0x0000003436767221 */ /* 0x000fe20000010000 */
[----:B------:R-:W-:Y:S01]  /*d980*/  FADD.FTZ R47, R55, R47 ;  /* 0x0000002f372f7221 */ /* 0x000fe20000010000 */
[----:B------:R-:W-:Y:S01]  /*d990*/  F2FP.BF16.F32.PACK_AB R55, R10, R119 ;  /* 0x000000770a37723e */ /* 0x000fe200000010ff */
[----:B------:R-:W-:-:S02]  /*d9a0*/  FADD.FTZ R46, R53, R46 ;  /* 0x0000002e352e7221 */ /* 0x000fc40000010000 */
[----:B------:R-:W-:Y:S02]  /*d9b0*/  F2FP.BF16.F32.PACK_AB R53, R8, R118 ;  /* 0x000000760835723e */ /* 0x000fe400000010ff */
[----:B------:R-:W-:Y:S02]  /*d9c0*/  F2FP.BF16.F32.PACK_AB R54, R9, R47 ;  /* 0x0000002f0936723e */ /* 0x000fe400000010ff */
[----:B------:R-:W-:-:S07]  /*d9d0*/  F2FP.BF16.F32.PACK_AB R52, R7, R46 ;  /* 0x0000002e0734723e */ /* 0x000fce00000010ff */
.L_x_10787:
[----:B------:R-:W0:Y:S01]  /*d9e0*/  @UP0 LDCU.64 UR4, c[0x0][0x3a8] ;  /* 0x00007500ff0407ac */ /* 0x000e220008000a00 */
[----:B------:R-:W-:Y:S02]  /*d9f0*/  PLOP3.LUT P0, PT, PT, PT, UP0, 0x80, 0x8 ;  /* 0x000000000008781c */ /* 0x000fe40003f0f008 */
[----:B------:R-:W-:Y:S02]  /*da00*/  PLOP3.LUT P1, PT, PT, PT, UP0, 0x80, 0x8 ;  /* 0x000000000008781c */ /* 0x000fe40003f2f008 */
[----:B------:R-:W-:-:S09]  /*da10*/  MOV R100, 0x10 ;  /* 0x0000001000647802 */ /* 0x000fd20000000f00 */
[C---:B0-----:R-:W-:Y:S01]  /*da20*/  @P0 IMAD.WIDE.U32 R100, R180.reuse, R100, UR4 ;  /* 0x00000004b4640e25 */ /* 0x041fe2000f8e0064 */
[----:B------:R-:W-:-:S04]  /*da30*/  IADD3 R180, PT, PT, R180, 0x20, RZ ;  /* 0x00000020b4b47810 */ /* 0x000fc80007ffe0ff */
[----:B------:R1:W-:Y:S03]  /*da40*/  @P1 STG.E.128 desc[UR6][R100.64], R52 ;  /* 0x0000003464001986 */ /* 0x0003e6000c101d06 */
.L_x_10784:
[----:B------:R-:W-:Y:S05]  /*da50*/  BSYNC.RECONVERGENT B0 ;  /* 0x0000000000007941 */ /* 0x000fea0003800200 */
.L_x_10783:
        /* <DEDUP_REMOVED lines=37> */
.L_x_10792:
        /* <DEDUP_REMOVED lines=37> */
.L_x_10791:
        /* <DEDUP_REMOVED lines=40> */
.L_x_10794:
        /* <DEDUP_REMOVED lines=14> */
[----:B------:R-:W-:Y:S01]  /*e260*/  FADD.FTZ R13, R13, R14 ;  /* 0x0000000e0d0d7221 */ /* 0x000fe20000010000 */
        /* <DEDUP_REMOVED lines=41> */
.L_x_10793:
[----:B------:R-:W0:Y:S01]  /*e500*/  @UP0 LDCU.64 UR4, c[0x0][0x3a8] ;  /* 0x00007500ff0407ac */ /* 0x000e220008000a00 */
[----:B------:R-:W-:Y:S01]  /*e510*/  PLOP3.LUT P0, PT, PT, PT, UP0, 0x80, 0x8 ;  /* 0x000000000008781c */ /* 0x000fe20003f0f008 */
[----:B------:R-:W-:Y:S01]  /*e520*/  HFMA2 R100, -RZ, RZ, 0, 9.5367431640625e-07 ;  /* 0x00000010ff647431 */ /* 0x000fe200000001ff */
[----:B------:R-:W-:-:S11]  /*e530*/  PLOP3.LUT P1, PT, PT, PT, UP0, 0x80, 0x8 ;  /* 0x000000000008781c */ /* 0x000fd60003f2f008 */
[C---:B0-----:R-:W-:Y:S01]  /*e540*/  @P0 IMAD.WIDE.U32 R100, R180.reuse, R100, UR4 ;  /* 0x00000004b4640e25 */ /* 0x041fe2000f8e0064 */
[----:B------:R-:W-:-:S04]  /*e550*/  IADD3 R180, PT, PT, R180, 0x20, RZ ;  /* 0x00000020b4b47810 */ /* 0x000fc80007ffe0ff */
[----:B------:R2:W-:Y:S03]  /*e560*/  @P1 STG.E.128 desc[UR6][R100.64], R52 ;  /* 0x0000003464001986 */ /* 0x0005e6000c101d06 */
.L_x_10790:
[----:B------:R-:W-:Y:S05]  /*e570*/  BSYNC.RECONVERGENT B0 ;  /* 0x0000000000007941 */ /* 0x000fea0003800200 */
.L_x_10789:
        /* <DEDUP_REMOVED lines=16> */
[----:B---3--:R-:W-:-:S05]  /*e680*/  IMAD.WIDE.U32 R16, R180, 0x10, R18 ;  /* 0x00000010b4107825 */ /* 0x008fca00078e0012 */
[----:B-12---:R0:W5:Y:S01]  /*e690*/  LDG.E.128 R100, desc[UR6][R16.64] ;  /* 0x0000000610647981 */ /* 0x006162000c1e1d00 */
        /* <DEDUP_REMOVED lines=19> */
.L_x_10798:
        /* <DEDUP_REMOVED lines=37> */
.L_x_10797:
        /* <DEDUP_REMOVED lines=40> */
.L_x_10800:
        /* <DEDUP_REMOVED lines=56> */
.L_x_10799:
[----:B------:R-:W0:Y:S01]  /*f020*/  @UP0 LDCU.64 UR4, c[0x0][0x3a8] ;  /* 0x00007500ff0407ac */ /* 0x000e220008000a00 */
[----:B------:R-:W-:Y:S02]  /*f030*/  PLOP3.LUT P0, PT, PT, PT, UP0, 0x80, 0x8 ;  /* 0x000000000008781c */ /* 0x000fe40003f0f008 */
[----:B------:R-:W-:Y:S02]  /*f040*/  PLOP3.LUT P1, PT, PT, PT, UP0, 0x80, 0x8 ;  /* 0x000000000008781c */ /* 0x000fe40003f2f008 */
[----:B------:R-:W-:-:S09]  /*f050*/  MOV R100, 0x10 ;  /* 0x0000001000647802 */ /* 0x000fd20000000f00 */
[C---:B0-----:R-:W-:Y:S01]  /*f060*/  @P0 IMAD.WIDE.U32 R100, R180.reuse, R100, UR4 ;  /* 0x00000004b4640e25 */ /* 0x041fe2000f8e0064 */
[----:B------:R-:W-:-:S04]  /*f070*/  IADD3 R180, PT, PT, R180, 0x20, RZ ;  /* 0x00000020b4b47810 */ /* 0x000fc80007ffe0ff */
[----:B------:R3:W-:Y:S03]  /*f080*/  @P1 STG.E.128 desc[UR6][R100.64], R52 ;  /* 0x0000003464001986 */ /* 0x0007e6000c101d06 */
.L_x_10796:
[----:B------:R-:W-:Y:S05]  /*f090*/  BSYNC.RECONVERGENT B0 ;  /* 0x0000000000007941 */ /* 0x000fea0003800200 */
.L_x_10795:
        /* <DEDUP_REMOVED lines=17> */
[----:B--23--:R0:W5:Y:S01]  /*f1b0*/  LDG.E.128 R100, desc[UR6][R20.64] ;  /* 0x0000000614647981 */ /* 0x00c162000c1e1d00 */
        /* <DEDUP_REMOVED lines=19> */
.L_x_10804:
        /* <DEDUP_REMOVED lines=27> */
[----:B------:R-:W-:Y:S01]  /*f4a0*/  SHF.L.U32 R52, R100, 0x10, RZ ;  /* 0x0000001064347819 */ /* 0x000fe200000006ff */
[----:B------:R-:W-:Y:S01]  /*f4b0*/  IMAD.U32 R54, R101, 0x10000, RZ ;  /* 0x0001000065367824 */ /* 0x000fe200078e00ff */
[----:B------:R-:W-:-:S03]  /*f4c0*/  SHF.L.U32 R55, R57, 0x10, RZ ;  /* 0x0000001039377819 */ /* 0x000fc600000006ff */
[----:B------:R-:W-:Y:S02]  /*f4d0*/  FADD.FTZ R104, R53, R52 ;  /* 0x0000003435687221 */ /* 0x000fe40000010000 */
[----:B------:R-:W-:Y:S01]  /*f4e0*/  FADD.FTZ R124, R55, R54 ;  /* 0x00000036377c7221 */ /* 0x000fe20000010000 */
[----:B------:R-:W-:Y:S02]  /*f4f0*/  F2FP.BF16.F32.PACK_AB R55, R23, R125 ;  /* 0x0000007d1737723e */ /* 0x000fe400000010ff */
[----:B------:R-:W-:Y:S02]  /*f500*/  F2FP.BF16.F32.PACK_AB R54, R22, R105 ;  /* 0x000000691636723e */ /* 0x000fe400000010ff */
[----:B------:R-:W-:Y:S02]  /*f510*/  F2FP.BF16.F32.PACK_AB R53, R21, R124 ;  /* 0x0000007c1535723e */ /* 0x000fe400000010ff */
[----:B------:R-:W-:Y:S01]  /*f520*/  F2FP.BF16.F32.PACK_AB R52, R20, R104 ;  /* 0x000000681434723e */ /* 0x000fe200000010ff */
[----:B------:R-:W-:Y:S06]  /*f530*/  BRA `(.L_x_10805) ;  /* 0x0000000400807947 */ /* 0x000fec0003800000 */
.L_x_10803:
        /* <DEDUP_REMOVED lines=40> */
.L_x_10806:
[----:B-----5:R-:W-:Y:S01]  /*f7c0*/  PRMT R20, R100, 0x7632, R20 ;  /* 0x0000763264147816 */ /* 0x020fe20000000014 */
[C---:B------:R-:W-:Y:S01]  /*f7d0*/  IMAD.U32 R55, R60.reuse, 0x10000, RZ ;  /* 0x000100003c377824 */ /* 0x040fe200078e00ff */
        /* <DEDUP_REMOVED lines=11> */
[--C-:B------:R-:W-:Y:S01]  /*f890*/  FADD.FTZ R21, R21, R22.reuse ;  /* 0x0000001615157221 */ /* 0x100fe20000010000 */
        /* <DEDUP_REMOVED lines=8> */
[----:B------:R-:W-:Y:S01]  /*f920*/  FADD.FTZ R22, R54, R22 ;  /* 0x0000001636167221 */ /* 0x000fe20000010000 */
[----:B------:R-:W-:-:S02]  /*f930*/  PRMT R52, R59, 0x7632, R52 ;  /* 0x000076323b347816 */ /* 0x000fc40000000034 */
        /* <DEDUP_REMOVED lines=19> */
[----:B------:R-:W-:-:S03]  /*fa70*/  SHF.L.U32 R100, R59, 0x10, RZ ;  /* 0x000000103b647819 */ /* 0x000fc600000006ff */
[----:B------:R-:W-:Y:S01]  /*fa80*/  FADD.FTZ R54, R101, R54 ;  /* 0x0000003665367221 */ /* 0x000fe20000010000 */
[----:B------:R-:W-:Y:S02]  /*fa90*/  IMAD.U32 R101, R58, 0x10000, RZ ;  /* 0x000100003a657824 */ /* 0x000fe400078e00ff */
[----:B------:R-:W-:Y:S01]  /*faa0*/  FADD.FTZ R125, R100, R55 ;  /* 0x00000037647d7221 */ /* 0x000fe20000010000 */
[----:B------:R-:W-:Y:S01]  /*fab0*/  SHF.L.U32 R55, R57, 0x10, RZ ;  /* 0x0000001039377819 */ /* 0x000fe200000006ff */
[----:B------:R-:W-:Y:S01]  /*fac0*/  FADD.FTZ R105, R101, R54 ;  /* 0x0000003665697221 */ /* 0x000fe20000010000 */
[----:B------:R-:W-:-:S03]  /*fad0*/  IMAD.U32 R54, R56, 0x10000, RZ ;  /* 0x0001000038367824 */ /* 0x000fc600078e00ff */
[----:B------:R-:W-:Y:S01]  /*fae0*/  FADD.FTZ R124, R55, R53 ;  /* 0x00000035377c7221 */ /* 0x000fe20000010000 */
[----:B------:R-:W-:Y:S01]  /*faf0*/  F2FP.BF16.F32.PACK_AB R55, R23, R125 ;  /* 0x0000007d1737723e */ /* 0x000fe200000010ff */
[----:B------:R-:W-:Y:S01]  /*fb00*/  FADD.FTZ R104, R54, R52 ;  /* 0x0000003436687221 */ /* 0x000fe20000010000 */
[----:B------:R-:W-:Y:S02]  /*fb10*/  F2FP.BF16.F32.PACK_AB R54, R22, R105 ;  /* 0x000000691636723e */ /* 0x000fe400000010ff */
[----:B------:R-:W-:Y:S02]  /*fb20*/  F2FP.BF16.F32.PACK_AB R53, R21, R124 ;  /* 0x0000007c1535723e */ /* 0x000fe400000010ff */
[----:B------:R-:W-:-:S07]  /*fb30*/  F2FP.BF16.F32.PACK_AB R52, R20, R104 ;  /* 0x000000681434723e */ /* 0x000fce00000010ff */
.L_x_10805:
[----:B------:R-:W0:Y:S01]  /*fb40*/  @UP0 LDCU.64 UR4, c[0x0][0x3a8] ;  /* 0x00007500ff0407ac */ /* 0x000e220008000a00 */
[----:B------:R-:W-:Y:S01]  /*fb50*/  PLOP3.LUT P0, PT, PT, PT, UP0, 0x80, 0x8 ;  /* 0x000000000008781c */ /* 0x000fe20003f0f008 */
[----:B------:R-:W-:Y:S01]  /*fb60*/  HFMA2 R100, -RZ, RZ, 0, 9.5367431640625e-07 ;  /* 0x00000010ff647431 */ /* 0x000fe200000001ff */
[----:B------:R-:W-:-:S11]  /*fb70*/  PLOP3.LUT P1, PT, PT, PT, UP0, 0x80, 0x8 ;  /* 0x000000000008781c */ /* 0x000fd60003f2f008 */
[C---:B0-----:R-:W-:Y:S01]  /*fb80*/  @P0 IMAD.WIDE.U32 R100, R180.reuse, R100, UR4 ;  /* 0x00000004b4640e25 */ /* 0x041fe2000f8e0064 */
[----:B------:R-:W-:-:S04]  /*fb90*/  IADD3 R180, PT, PT, R180, 0x20, RZ ;  /* 0x00000020b4b47810 */ /* 0x000fc80007ffe0ff */
[----:B------:R0:W-:Y:S03]  /*fba0*/  @P1 STG.E.128 desc[UR6][R100.64], R52 ;  /* 0x0000003464001986 */ /* 0x0001e6000c101d06 */
.L_x_10802:
[----:B------:R-:W-:Y:S05]  /*fbb0*/  BSYNC.RECONVERGENT B0 ;  /* 0x0000000000007941 */ /* 0x000fea0003800200 */
.L_x_10801:
        /* <DEDUP_REMOVED lines=37> */
.L_x_10810:
        /* <DEDUP_REMOVED lines=37> */
.L_x_10809:
        /* <DEDUP_REMOVED lines=40> */
.L_x_10812:
        /* <DEDUP_REMOVED lines=56> */
.L_x_10811:
[----:B------:R-:W0:Y:S01]  /*10660*/  @UP0 LDCU.64 UR4, c[0x0][0x3a8] ;  /* 0x00007500ff0407ac */ /* 0x000e220008000a00 */
[----:B------:R-:W-:Y:S02]  /*10670*/  PLOP3.LUT P0, PT, PT, PT, UP0, 0x80, 0x8 ;  /* 0x000000000008781c */ /* 0x000fe40003f0f008 */
[----:B------:R-:W-:Y:S02]  /*10680*/  PLOP3.LUT P1, PT, PT, PT, UP0, 0x80, 0x8 ;  /* 0x000000000008781c */ /* 0x000fe40003f2f008 */
[----:B------:R-:W-:-:S09]  /*10690*/  MOV R100, 0x10 ;  /* 0x0000001000647802 */ /* 0x000fd20000000f00 */
[C---:B0-----:R-:W-:Y:S01]  /*106a0*/  @P0 IMAD.WIDE.U32 R100, R180.reuse, R100, UR4 ;  /* 0x00000004b4640e25 */ /* 0x041fe2000f8e0064 */
[----:B------:R-:W-:-:S04]  /*106b0*/  IADD3 R180, PT, PT, R180, 0x20, RZ ;  /* 0x00000020b4b47810 */ /* 0x000fc80007ffe0ff */
[----:B------:R0:W-:Y:S03]  /*106c0*/  @P1 STG.E.128 desc[UR6][R100.64], R52 ;  /* 0x0000003464001986 */ /* 0x0001e6000c101d06 */
.L_x_10808:
[----:B------:R-:W-:Y:S05]  /*106d0*/  BSYNC.RECONVERGENT B0 ;  /* 0x0000000000007941 */ /* 0x000fea0003800200 */
.L_x_10807:
[----:B------:R-:W-:Y:S01]  /*106e0*/  ISETP.GE.U32.AND P0, PT, R0, 0xe0, PT ;  /* 0x000000e00000780c */ /* 0x000fe20003f06070 */
[----:B------:R-:W-:Y:S01]  /*106f0*/  BSSY.RECONVERGENT B0, `(.L_x_10813) ;  /* 0x00000b0000007945 */ /* 0x000fe20003800200 */
[----:B------:R-:W-:-:S11]  /*10700*/  LOP3.LUT R11, R11, 0xffffff7f, RZ, 0xc0, !PT ;  /* 0xffffff7f0b0b7812 */ /* 0x000fd600078ec0ff */
[----:B------:R-:W-:Y:S01]  /*10710*/  @P0 LOP3.LUT R11, R11, 0x80, RZ, 0xfc, !PT ;  /* 0x000000800b0b0812 */ /* 0x000fe200078efcff */
[----:B------:R-:W-:Y:S06]  /*10720*/  @!P0 BRA `(.L_x_10814) ;  /* 0x0000000800b08947 */ /* 0x000fec0003800000 */
[----:B------:R-:W-:Y:S01]  /*10730*/  ISETP.NE.U32.AND P0, PT, RZ, UR14, PT ;  /* 0x0000000eff007c0c */ /* 0x000fe2000bf05070 */
[----:B----4-:R-:W4:Y:S03]  /*10740*/  LDC.64 R30, c[0x0][0x390] ;  /* 0x0000e400ff1e7b82 */ /* 0x010f260000000a00 */
        /* <DEDUP_REMOVED lines=30> */
.L_x_10816:
        /* <DEDUP_REMOVED lines=37> */
.L_x_10815:
        /* <DEDUP_REMOVED lines=40> */
.L_x_10818:
        /* <DEDUP_REMOVED lines=56> */
.L_x_10817:
[----:B------:R-:W0:Y:S01]  /*11180*/  @UP0 LDCU.64 UR4, c[0x0][0x3a8] ;  /* 0x00007500ff0407ac */ /* 0x000e220008000a00 */
[----:B------:R-:W-:Y:S01]  /*11190*/  PLOP3.LUT P0, PT, PT, PT, UP0, 0x80, 0x8 ;  /* 0x000000000008781c */ /* 0x000fe20003f0f008 */
[----:B------:R-:W-:-:S12]  /*111a0*/  HFMA2 R100, -RZ, RZ, 0, 9.5367431640625e-07 ;  /* 0x00000010ff647431 */ /* 0x000fd800000001ff */
[C---:B0-----:R-:W-:Y:S01]  /*111b0*/  @P0 IMAD.WIDE.U32 R100, R180.reuse, R100, UR4 ;  /* 0x00000004b4640e25 */ /* 0x041fe2000f8e0064 */
[----:B------:R-:W-:Y:S02]  /*111c0*/  PLOP3.LUT P0, PT, PT, PT, UP0, 0x80, 0x8 ;  /* 0x000000000008781c */ /* 0x000fe40003f0f008 */
[----:B------:R-:W-:-:S11]  /*111d0*/  IADD3 R180, PT, PT, R180, 0x20, RZ ;  /* 0x00000020b4b47810 */ /* 0x000fd60007ffe0ff */
[----:B------:R0:W-:Y:S02]  /*111e0*/  @P0 STG.E.128 desc[UR6][R100.64], R52 ;  /* 0x0000003464000986 */ /* 0x0001e4000c101d06 */
.L_x_10814:
[----:B------:R-:W-:Y:S05]  /*111f0*/  BSYNC.RECONVERGENT B0 ;  /* 0x0000000000007941 */ /* 0x000fea0003800200 */
.L_x_10813:
[----:B------:R-:W-:Y:S01]  /*11200*/  ISETP.GE.U32.AND P0, PT, R0, 0x100, PT ;  /* 0x000001000000780c */ /* 0x000fe20003f06070 */
[----:B------:R-:W-:Y:S01]  /*11210*/  BSSY.RECONVERGENT B0, `(.L_x_10819) ;  /* 0x00000b0000007945 */ /* 0x000fe20003800200 */
[----:B------:R-:W-:-:S11]  /*11220*/  LOP3.LUT R11, R11, 0xffffffbf, RZ, 0xc0, !PT ;  /* 0xffffffbf0b0b7812 */ /* 0x000fd600078ec0ff */
[----:B------:R-:W-:Y:S01]  /*11230*/  @P0 LOP3.LUT R11, R11, 0x40, RZ, 0xfc, !PT ;  /* 0x000000400b0b0812 */ /* 0x000fe200078efcff */
[----:B------:R-:W-:Y:S06]  /*11240*/  @!P0 BRA `(.L_x_10820) ;  /* 0x0000000800b08947 */ /* 0x000fec0003800000 */
[----:B------:R-:W-:-:S04]  /*11250*/  ISETP.NE.U32.AND P0, PT, RZ, UR14, PT ;  /* 0x0000000eff007c0c */ /* 0x000fc8000bf05070 */
[----:B------:R-:W-:-:S13]  /*11260*/  ISETP.NE.AND.EX P0, PT, RZ, UR15, PT, P0 ;  /* 0x0000000fff007c0c */ /* 0x000fda000bf05300 */
[----:B----4-:R-:W4:Y:S02]  /*11270*/  @P0 LDC.64 R32, c[0x0][0x398] ;  /* 0x0000e600ff200b82 */ /* 0x010f240000000a00 */
[----:B----4-:R-:W-:-:S05]  /*11280*/  @P0 IMAD.WIDE.U32 R32, R180, 0x10, R32 ;  /* 0x00000010b4200825 */ /* 0x010fca00078e0020 */
[----:B------:R4:W5:Y:S01]  /*11290*/  @P0 LDG.E.128 R60, desc[UR6][R32.64] ;  /* 0x00000006203c0981 */ /* 0x000962000c1e1d00 */
[----:B------:R-:W-:-:S04]  /*112a0*/  ISETP.NE.U32.AND P0, PT, RZ, UR16, PT ;  /* 0x00000010ff007c0c */ /* 0x000fc8000bf05070 */
[----:B------:R-:W-:-:S13]  /*112b0*/  ISETP.NE.AND.EX P0, PT, RZ, UR17, PT, P0 ;  /* 0x00000011ff007c0c */ /* 0x000fda000bf05300 */
[----:B----4-:R-:W4:Y:S02]  /*112c0*/  @P0 LDC.64 R32, c[0x0][0x3a0] ;  /* 0x0000e800ff200b82 */ /* 0x010f240000000a00 */
[----:B----4-:R-:W-:-:S05]  /*112d0*/  @P0 IMAD.WIDE.U32 R32, R180, 0x10, R32 ;  /* 0x00000010b4200825 */ /* 0x010fca00078e0020 */
[----:B------:R4:W5:Y:S02]  /*112e0*/  @P0 LDG.E.128 R56, desc[UR6][R32.64] ;  /* 0x0000000620380981 */ /* 0x000964000c1e1d00 */
[----:B----4-:R-:W4:Y:S02]  /*112f0*/  LDC.64 R32, c[0x0][0x390] ;  /* 0x0000e400ff207b82 */ /* 0x010f240000000a00 */
[----:B----4-:R-:W-:-:S05]  /*11300*/  IMAD.WIDE.U32 R32, R180, 0x10, R32 ;  /* 0x00000010b4207825 */ /* 0x010fca00078e0020 */
[----:B0123--:R0:W5:Y:S01]  /*11310*/  LDG.E.128 R100, desc[UR6][R32.64] ;  /* 0x0000000620647981 */ /* 0x00f162000c1e1d00 */
        /* <DEDUP_REMOVED lines=19> */
.L_x_10822:
        /* <DEDUP_REMOVED lines=37> */
.L_x_10821:
        /* <DEDUP_REMOVED lines=40> */
.L_x_10824:
        /* <DEDUP_REMOVED lines=56> */
.L_x_10823:
[----:B------:R-:W0:Y:S01]  /*11ca0*/  @UP0 LDCU.64 UR4, c[0x0][0x3a8] ;  /* 0x00007500ff0407ac */ /* 0x000e220008000a00 */
[----:B------:R-:W-:Y:S02]  /*11cb0*/  PLOP3.LUT P0, PT, PT, PT, UP0, 0x80, 0x8 ;  /* 0x000000000008781c */ /* 0x000fe40003f0f008 */
[----:B------:R-:W-:-:S11]  /*11cc0*/  MOV R100, 0x10 ;  /* 0x0000001000647802 */ /* 0x000fd60000000f00 */
[C---:B0-----:R-:W-:Y:S01]  /*11cd0*/  @P0 IMAD.WIDE.U32 R100, R180.reuse, R100, UR4 ;  /* 0x00000004b4640e25 */ /* 0x041fe2000f8e0064 */
[----:B------:R-:W-:Y:S02]  /*11ce0*/  PLOP3.LUT P0, PT, PT, PT, UP0, 0x80, 0x8 ;  /* 0x000000000008781c */ /* 0x000fe40003f0f008 */
[----:B------:R-:W-:-:S11]  /*11cf0*/  IADD3 R180, PT, PT, R180, 0x20, RZ ;  /* 0x00000020b4b47810 */ /* 0x000fd60007ffe0ff */
[----:B------:R0:W-:Y:S02]  /*11d00*/  @P0 STG.E.128 desc[UR6][R100.64], R52 ;  /* 0x0000003464000986 */ /* 0x0001e4000c101d06 */
.L_x_10820:
[----:B------:R-:W-:Y:S05]  /*11d10*/  BSYNC.RECONVERGENT B0 ;  /* 0x0000000000007941 */ /* 0x000fea0003800200 */
.L_x_10819:
        /* <DEDUP_REMOVED lines=37> */
.L_x_10828:
        /* <DEDUP_REMOVED lines=37> */
.L_x_10827:
        /* <DEDUP_REMOVED lines=40> */
.L_x_10830:
        /* <DEDUP_REMOVED lines=56> */
.L_x_10829:
[----:B------:R-:W0:Y:S01]  /*127c0*/  @UP0 LDCU.64 UR4, c[0x0][0x3a8] ;  /* 0x00007500ff0407ac */ /* 0x000e220008000a00 */
[----:B------:R-:W-:Y:S01]  /*127d0*/  PLOP3.LUT P0, PT, PT, PT, UP0, 0x80, 0x8 ;  /* 0x000000000008781c */ /* 0x000fe20003f0f008 */
[----:B------:R-:W-:-:S12]  /*127e0*/  HFMA2 R100, -RZ, RZ, 0, 9.5367431640625e-07 ;  /* 0x00000010ff647431 */ /* 0x000fd800000001ff */
[C---:B0-----:R-:W-:Y:S01]  /*127f0*/  @P0 IMAD.WIDE.U32 R100, R180.reuse, R100, UR4 ;  /* 0x00000004b4640e25 */ /* 0x041fe2000f8e0064 */
[----:B------:R-:W-:Y:S02]  /*12800*/  PLOP3.LUT P0, PT, PT, PT, UP0, 0x80, 0x8 ;  /* 0x000000000008781c */ /* 0x000fe40003f0f008 */
[----:B------:R-:W-:-:S11]  /*12810*/  IADD3 R180, PT, PT, R180, 0x20, RZ ;  /* 0x00000020b4b47810 */ /* 0x000fd60007ffe0ff */
[----:B------:R0:W-:Y:S02]  /*12820*/  @P0 STG.E.128 desc[UR6][R100.64], R52 ;  /* 0x0000003464000986 */ /* 0x0001e4000c101d06 */
.L_x_10826:
[----:B------:R-:W-:Y:S05]  /*12830*/  BSYNC.RECONVERGENT B0 ;  /* 0x0000000000007941 */ /* 0x000fea0003800200 */
.L_x_10825:
        /* <DEDUP_REMOVED lines=37> */
.L_x_10834:
        /* <DEDUP_REMOVED lines=37> */
.L_x_10833:
        /* <DEDUP_REMOVED lines=40> */
.L_x_10836:
        /* <DEDUP_REMOVED lines=56> */
.L_x_10835:
[----:B------:R-:W0:Y:S01]  /*132e0*/  @UP0 LDCU.64 UR4, c[0x0][0x3a8] ;  /* 0x00007500ff0407ac */ /* 0x000e220008000a00 */
[----:B------:R-:W-:Y:S02]  /*132f0*/  PLOP3.LUT P0, PT, PT, PT, UP0, 0x80, 0x8 ;  /* 0x000000000008781c */ /* 0x000fe40003f0f008 */
[----:B------:R-:W-:-:S11]  /*13300*/  MOV R100, 0x10 ;  /* 0x0000001000647802 */ /* 0x000fd60000000f00 */
[----:B0-----:R-:W-:Y:S01]  /*13310*/  @P0 IMAD.WIDE.U32 R100, R180, R100, UR4 ;  /* 0x00000004b4640e25 */ /* 0x001fe2000f8e0064 */
[----:B------:R-:W-:-:S13]  /*13320*/  PLOP3.LUT P0, PT, PT, PT, UP0, 0x80, 0x8 ;  /* 0x000000000008781c */ /* 0x000fda0003f0f008 */
[----:B------:R0:W-:Y:S02]  /*13330*/  @P0 STG.E.128 desc[UR6][R100.64], R52 ;  /* 0x0000003464000986 */ /* 0x0001e4000c101d06 */
.L_x_10832:
[----:B------:R-:W-:Y:S05]  /*13340*/  BSYNC.RECONVERGENT B0 ;  /* 0x0000000000007941 */ /* 0x000fea0003800200 */
.L_x_10831:
[----:B0123--:R-:W-:Y:S01]  /*13350*/  FADD.FTZ R100, RZ, R45 ;  /* 0x0000002dff647221 */ /* 0x00ffe20000010000 */
        /* <DEDUP_REMOVED lines=290> */
.L_x_10870:
        /* <DEDUP_REMOVED lines=13> */
[----:B0-----:R-:W0:Y:S01]  /*14650*/  MUFU.RSQ R180, R102 ;  /* 0x0000006600b47308 */ /* 0x001e220000001400 */
[----:B-1----:R-:W-:-:S05]  /*14660*/  @!P1 IMAD.WIDE R100, R182, 0x4, R100 ;  /* 0x00000004b6649825 */ /* 0x002fca00078e0264 */
[----:B0-----:R0:W-:Y:S01]  /*14670*/  @!P1 STG.E desc[UR6][R100.64], R180 ;  /* 0x000000b464009986 */ /* 0x0011e2000c101906 */
[----:B------:R-:W-:Y:S05]  /*14680*/  @!P5 BRA `(.L_x_10839) ;  /* 0x0000000000fcd947 */ /* 0x000fea0003800000 */
[----:B------:R-:W2:Y:S04]  /*14690*/  LDL R244, [R1+0x2c0] ;  /* 0x0002c00001f47983 */ /* 0x000ea80000100800 */
[----:B------:R-:W3:Y:S04]  /*146a0*/  LDL R250, [R1+0x2c4] ;  /* 0x0002c40001fa7983 */ /* 0x000ee80000100800 */
[----:B------:R-:W4:Y:S04]  /*146b0*/  LDL R249, [R1+0x2c8] ;  /* 0x0002c80001f97983 */ /* 0x000f280000100800 */
[----:B------:R-:W4:Y:S04]  /*146c0*/  LDL R245, [R1+0x2cc] ;  /* 0x0002cc0001f57983 */ /* 0x000f280000100800 */
[----:B------:R-:W4:Y:S04]  /*146d0*/  LDL R252, [R1+0x2b0] ;  /* 0x0002b00001fc7983 */ /* 0x000f280000100800 */
[----:B------:R-:W4:Y:S01]  /*146e0*/  LDL R251, [R1+0x2b4] ;  /* 0x0002b40001fb7983 */ /* 0x000f220000100800 */
[--C-:B0-----:R-:W-:Y:S01]  /*146f0*/  FADD.FTZ R100, R45, -R181.reuse ;  /* 0x800000b52d647221 */ /* 0x101fe20000010000 */
[--C-:B------:R-:W-:Y:S01]  /*14700*/  FADD.FTZ R102, R3, -R181.reuse ;  /* 0x800000b503667221 */ /* 0x100fe20000010000 */
[----:B------:R-:W-:-:S02]  /*14710*/  FADD.FTZ R101, R117, -R181 ;  /* 0x800000b575657221 */ /* 0x000fc40000010000 */
[----:B------:R-:W-:Y:S01]  /*14720*/  FMUL.FTZ R247, R180, R100 ;  /* 0x00000064b4f77220 */ /* 0x000fe20000410000 */
[--C-:B------:R-:W-:Y:S01]  /*14730*/  FADD.FTZ R100, R4, -R181.reuse ;  /* 0x800000b504647221 */ /* 0x100fe20000010000 */
[C---:B------:R-:W-:Y:S01]  /*14740*/  FMUL.FTZ R246, R180.reuse, R102 ;  /* 0x00000066b4f67220 */ /* 0x040fe20000410000 */
[C---:B------:R-:W-:Y:S02]  /*14750*/  FMUL.FTZ R248, R180.reuse, R101 ;  /* 0x00000065b4f87220 */ /* 0x040fe40000410000 */
[----:B------:R-:W-:Y:S01]  /*14760*/  FMUL.FTZ R183, R180, R100 ;  /* 0x00000064b4b77220 */ /* 0x000fe20000410000 */
[----:B--2--5:R-:W-:Y:S01]  /*14770*/  FFMA.FTZ R100, R247, R244, R172 ;  /* 0x000000f4f7647223 */ /* 0x024fe200000100ac */
[----:B------:R-:W-:Y:S01]  /*14780*/  FADD.FTZ R244, R6, -R181 ;  /* 0x800000b506f47221 */ /* 0x000fe20000010000 */
[----:B---3--:R-:W-:Y:S01]  /*14790*/  FFMA.FTZ R103, R246, R250, R173 ;  /* 0x000000faf6677223 */ /* 0x008fe200000100ad */
[----:B----4-:R-:W-:-:S04]  /*147a0*/  FFMA.FTZ R101, R248, R249, R174 ;  /* 0x000000f9f8657223 */ /* 0x010fc800000100ae */
[----:B------:R-:W-:Y:S01]  /*147b0*/  F2FP.BF16.F32.PACK_AB R100, R103, R100 ;  /* 0x000000646764723e */ /* 0x000fe200000010ff */
[----:B------:R-:W-:Y:S01]  /*147c0*/  FADD.FTZ R103, R44, -R181 ;  /* 0x800000b52c677221 */ /* 0x000fe20000010000 */
[----:B------:R-:W-:Y:S01]  /*147d0*/  FFMA.FTZ R102, R183, R245, R175 ;  /* 0x000000f5b7667223 */ /* 0x000fe200000100af */
[--C-:B------:R-:W-:Y:S02]  /*147e0*/  FADD.FTZ R245, R116, -R181.reuse ;  /* 0x800000b574f57221 */ /* 0x100fe40000010000 */
[----:B------:R-:W-:Y:S02]  /*147f0*/  FMUL.FTZ R249, R180, R103 ;  /* 0x00000067b4f97220 */ /* 0x000fe40000410000 */
[----:B------:R-:W-:Y:S01]  /*14800*/  F2FP.BF16.F32.PACK_AB R101, R102, R101 ;  /* 0x000000656665723e */ /* 0x000fe200000010ff */
[----:B------:R-:W-:-:S04]  /*14810*/  FADD.FTZ R102, R5, -R181 ;  /* 0x800000b505667221 */ /* 0x000fc80000010000 */
[C---:B------:R-:W-:Y:S01]  /*14820*/  FMUL.FTZ R250, R180.reuse, R102 ;  /* 0x00000066b4fa7220 */ /* 0x040fe20000410000 */
[----:B------:R-:W-:Y:S01]  /*14830*/  FFMA.FTZ R102, R249, R252, R176 ;  /* 0x000000fcf9667223 */ /* 0x000fe200000100b0 */
[----:B------:R-:W-:Y:S02]  /*14840*/  FMUL.FTZ R252, R180, R244 ;  /* 0x000000f4b4fc7220 */ /* 0x000fe40000410000 */
[----:B------:R-:W-:Y:S01]  /*14850*/  FFMA.FTZ R103, R250, R251, R177 ;  /* 0x000000fbfa677223 */ /* 0x000fe200000100b1 */
[----:B------:R-:W-:Y:S01]  /*14860*/  FMUL.FTZ R251, R180, R245 ;  /* 0x000000f5b4fb7220 */ /* 0x000fe20000410000 */
[----:B------:R-:W2:Y:S04]  /*14870*/  LDL R244, [R1+0x2b8] ;  /* 0x0002b80001f47983 */ /* 0x000ea80000100800 */
[----:B------:R-:W3:Y:S01]  /*14880*/  LDL R245, [R1+0x2bc] ;  /* 0x0002bc0001f57983 */ /* 0x000ee20000100800 */
[----:B------:R-:W-:Y:S01]  /*14890*/  F2FP.BF16.F32.PACK_AB R102, R103, R102 ;  /* 0x000000666766723e */ /* 0x000fe200000010ff */
[----:B--2---:R-:W-:Y:S01]  /*148a0*/  FFMA.FTZ R103, R251, R244, R178 ;  /* 0x000000f4fb677223 */ /* 0x004fe200000100b2 */
[----:B---3--:R-:W-:-:S05]  /*148b0*/  FFMA.FTZ R244, R252, R245, R179 ;  /* 0x000000f5fcf47223 */ /* 0x008fca00000100b3 */
[----:B------:R-:W-:Y:S02]  /*148c0*/  F2FP.BF16.F32.PACK_AB R103, R244, R103 ;  /* 0x00000067f467723e */ /* 0x000fe400000010ff */
[----:B------:R-:W0:Y:S02]  /*148d0*/  LDC.64 R244, c[0x0][0x428] ;  /* 0x00010a00fff47b82 */ /* 0x000e240000000a00 */
[----:B0-----:R-:W-:-:S05]  /*148e0*/  IMAD.WIDE.U32 R244, R2, 0x10, R244 ;  /* 0x0000001002f47825 */ /* 0x001fca00078e00f4 */
[----:B------:R0:W-:Y:S04]  /*148f0*/  STG.E.128 desc[UR6][R244.64], R100 ;  /* 0x00000064f4007986 */ /* 0x0001e8000c101d06 */
[----:B0-----:R-:W2:Y:S04]  /*14900*/  LDL R103, [R1+0x298] ;  /* 0x0002980001677983 */ /* 0x001ea80000100800 */
[----:B------:R-:W3:Y:S04]  /*14910*/  LDL R100, [R1+0x29c] ;  /* 0x00029c0001647983 */ /* 0x000ee80000100800 */
[----:B------:R-:W4:Y:S04]  /*14920*/  LDL R101, [R1+0x2a8] ;  /* 0x0002a80001657983 */ /* 0x000f280000100800 */
[----:B------:R-:W4:Y:S04]  /*14930*/  LDL R102, [R1+0x290] ;  /* 0x0002900001667983 */ /* 0x000f280000100800 */
[----:B------:R-:W4:Y:S04]  /*14940*/  LDL R244, [R1+0x294] ;  /* 0x0002940001f47983 */ /* 0x000f280000100800 */
[----:B------:R-:W4:Y:S01]  /*14950*/  LDL R245, [R1+0x2a4] ;  /* 0x0002a40001f57983 */ /* 0x000f220000100800 */
[----:B--2---:R-:W-:-:S03]  /*14960*/  FFMA.FTZ R103, R251, R103, R70 ;  /* 0x00000067fb677223 */ /* 0x004fc60000010046 */
[----:B------:R-:W2:Y:S01]  /*14970*/  LDL R251, [R1+0x2ac] ;  /* 0x0002ac0001fb7983 */ /* 0x000ea20000100800 */
[----:B---3--:R-:W-:-:S03]  /*14980*/  FFMA.FTZ R100, R252, R100, R71 ;  /* 0x00000064fc647223 */ /* 0x008fc60000010047 */
[----:B------:R-:W3:Y:S01]  /*14990*/  LDL R252, [R1+0x2a0] ;  /* 0x0002a00001fc7983 */ /* 0x000ee20000100800 */
[----:B----4-:R-:W-:Y:S01]  /*149a0*/  FFMA.FTZ R101, R248, R101, R66 ;  /* 0x00000065f8657223 */ /* 0x010fe20000010042 */
[----:B------:R-:W-:Y:S02]  /*149b0*/  FFMA.FTZ R102, R249, R102, R68 ;  /* 0x00000066f9667223 */ /* 0x000fe40000010044 */
[----:B------:R-:W0:Y:S01]  /*149c0*/  LDC.64 R248, c[0x0][0x430] ;  /* 0x00010c00fff87b82 */ /* 0x000e220000000a00 */
[----:B------:R-:W-:Y:S01]  /*149d0*/  F2FP.BF16.F32.PACK_AB R103, R100, R103 ;  /* 0x000000676467723e */ /* 0x000fe200000010ff */
[----:B------:R-:W-:Y:S01]  /*149e0*/  FFMA.FTZ R244, R250, R244, R69 ;  /* 0x000000f4faf47223 */ /* 0x000fe20000010045 */
[----:B------:R-:W-:-:S04]  /*149f0*/  FFMA.FTZ R246, R246, R245, R65 ;  /* 0x000000f5f6f67223 */ /* 0x000fc80000010041 */
[----:B------:R-:W-:Y:S01]  /*14a00*/  F2FP.BF16.F32.PACK_AB R102, R244, R102 ;  /* 0x00000066f466723e */ /* 0x000fe200000010ff */
[C---:B0-----:R-:W-:Y:S01]  /*14a10*/  IMAD.WIDE.U32 R244, R2.reuse, 0x10, R248 ;  /* 0x0000001002f47825 */ /* 0x041fe200078e00f8 */
[----:B------:R-:W-:-:S03]  /*14a20*/  IADD3 R2, PT, PT, R2, 0x20, RZ ;  /* 0x0000002002027810 */ /* 0x000fc60007ffe0ff */
[----:B--2---:R-:W-:Y:S01]  /*14a30*/  FFMA.FTZ R183, R183, R251, R67 ;  /* 0x000000fbb7b77223 */ /* 0x004fe20000010043 */
[----:B---3--:R-:W-:-:S04]  /*14a40*/  FFMA.FTZ R100, R247, R252, R64 ;  /* 0x000000fcf7647223 */ /* 0x008fc80000010040 */
[----:B------:R-:W-:Y:S02]  /*14a50*/  F2FP.BF16.F32.PACK_AB R101, R183, R101 ;  /* 0x00000065b765723e */ /* 0x000fe400000010ff */
[----:B------:R-:W-:-:S05]  /*14a60*/  F2FP.BF16.F32.PACK_AB R100, R246, R100 ;  /* 0x00000064f664723e */ /* 0x000fca00000010ff */
[----:B------:R1:W-:Y:S02]  /*14a70*/  STG.E.128 desc[UR6][R244.64], R100 ;  /* 0x00000064f4007986 */ /* 0x0003e4000c101d06 */
.L_x_10839:
[----:B------:R-:W-:Y:S05]  /*14a80*/  BSYNC.RECONVERGENT B0 ;  /* 0x0000000000007941 */ /* 0x000fea0003800200 */
.L_x_10838:
[----:B------:R-:W-:Y:S01]  /*14a90*/  ISETP.GE.U32.AND P0, PT, R0, 0x40, PT ;  /* 0x000000400000780c */ /* 0x000fe20003f06070 */
[----:B------:R-:W-:-:S12]  /*14aa0*/  BSSY.RECONVERGENT B0, `(.L_x_10840) ;  /* 0x0000041000007945 */ /* 0x000fd80003800200 */
[----:B------:R-:W-:Y:S05]  /*14ab0*/  @!P0 BRA `(.L_x_10841) ;  /* 0x0000000000fc8947 */ /* 0x000fea0003800000 */
[----:B------:R-:W2:Y:S04]  /*14ac0*/  LDL R249, [R1+0x280] ;  /* 0x0002800001f97983 */ /* 0x000ea80000100800 */
[----:B-1----:R-:W3:Y:S04]  /*14ad0*/  LDL R103, [R1+0x284] ;  /* 0x0002840001677983 */ /* 0x002ee80000100800 */
        /* <DEDUP_REMOVED lines=8> */
[----:B------:R-:W-:Y:S01]  /*14b60*/  FADD.FTZ R100, R8, -R181 ;  /* 0x800000b508647221 */ /* 0x000fe20000010000 */
[C---:B------:R-:W-:Y:S01]  /*14b70*/  FMUL.FTZ R246, R180.reuse, R102 ;  /* 0x00000066b4f67220 */ /* 0x040fe20000410000 */
[C---:B------:R-:W-:Y:S02]  /*14b80*/  FMUL.FTZ R248, R180.reuse, R101 ;  /* 0x00000065b4f87220 */ /* 0x040fe40000410000 */
[----:B------:R-:W-:Y:S01]  /*14b90*/  FMUL.FTZ R183, R180, R100 ;  /* 0x00000064b4b77220 */ /* 0x000fe20000410000 */
[----:B--2--5:R-:W-:Y:S01]  /*14ba0*/  FFMA.FTZ R100, R247, R249, R184 ;  /* 0x000000f9f7647223 */ /* 0x024fe200000100b8 */
[----:B---3--:R-:W-:Y:S01]  /*14bb0*/  FFMA.FTZ R103, R246, R103, R185 ;  /* 0x00000067f6677223 */ /* 0x008fe200000100b9 */
[----:B----4-:R-:W-:-:S04]  /*14bc0*/  FFMA.FTZ R101, R248, R245, R186 ;  /* 0x000000f5f8657223 */ /* 0x010fc800000100ba */
[----:B------:R-:W-:Y:S01]  /*14bd0*/  F2FP.BF16.F32.PACK_AB R100, R103, R100 ;  /* 0x000000646764723e */ /* 0x000fe200000010ff */
[--C-:B------:R-:W-:Y:S01]  /*14be0*/  FADD.FTZ R103, R47, -R181.reuse ;  /* 0x800000b52f677221 */ /* 0x100fe20000010000 */
[----:B------:R-:W-:Y:S01]  /*14bf0*/  FADD.FTZ R245, R119, -R181 ;  /* 0x800000b577f57221 */ /* 0x000fe20000010000 */
[----:B------:R-:W-:Y:S01]  /*14c00*/  FFMA.FTZ R102, R183, R244, R187 ;  /* 0x000000f4b7667223 */ /* 0x000fe200000100bb */
[----:B------:R-:W-:Y:S01]  /*14c10*/  FADD.FTZ R244, R10, -R181 ;  /* 0x800000b50af47221 */ /* 0x000fe20000010000 */
[----:B------:R-:W-:-:S03]  /*14c20*/  FMUL.FTZ R249, R180, R103 ;  /* 0x00000067b4f97220 */ /* 0x000fc60000410000 */
        /* <DEDUP_REMOVED lines=33> */
[----:B0-----:R-:W-:-:S04]  /*14e40*/  IMAD.WIDE.U32 R244, R2, 0x10, R248 ;  /* 0x0000001002f47825 */ /* 0x001fc800078e00f8 */
[----:B------:R-:W-:Y:S02]  /*14e50*/  VIADD R2, R2, 0x20 ;  /* 0x0000002002027836 */ /* 0x000fe40000000000 */
[----:B--2---:R-:W-:Y:S01]  /*14e60*/  FFMA.FTZ R183, R183, R251, R75 ;  /* 0x000000fbb7b77223 */ /* 0x004fe2000001004b */
[----:B---3--:R-:W-:-:S04]  /*14e70*/  FFMA.FTZ R100, R247, R252, R72 ;  /* 0x000000fcf7647223 */ /* 0x008fc80000010048 */
[----:B------:R-:W-:Y:S02]  /*14e80*/  F2FP.BF16.F32.PACK_AB R101, R183, R101 ;  /* 0x00000065b765723e */ /* 0x000fe400000010ff */
[----:B------:R-:W-:-:S05]  /*14e90*/  F2FP.BF16.F32.PACK_AB R100, R246, R100 ;  /* 0x00000064f664723e */ /* 0x000fca00000010ff */
[----:B------:R2:W-:Y:S02]  /*14ea0*/  STG.E.128 desc[UR6][R244.64], R100 ;  /* 0x00000064f4007986 */ /* 0x0005e4000c101d06 */
.L_x_10841:
[----:B------:R-:W-:Y:S05]  /*14eb0*/  BSYNC.RECONVERGENT B0 ;  /* 0x0000000000007941 */ /* 0x000fea0003800200 */
.L_x_10840:
[----:B------:R-:W-:Y:S01]  /*14ec0*/  ISETP.GE.U32.AND P0, PT, R0, 0x60, PT ;  /* 0x000000600000780c */ /* 0x000fe20003f06070 */
[----:B------:R-:W-:-:S12]  /*14ed0*/  BSSY.RECONVERGENT B0, `(.L_x_10842) ;  /* 0x0000041000007945 */ /* 0x000fd80003800200 */
[----:B------:R-:W-:Y:S05]  /*14ee0*/  @!P0 BRA `(.L_x_10843) ;  /* 0x0000000000fc8947 */ /* 0x000fea0003800000 */
[----:B------:R-:W3:Y:S04]  /*14ef0*/  LDL R249, [R1+0x240] ;  /* 0x0002400001f97983 */ /* 0x000ee80000100800 */
[----:B-12---:R-:W2:Y:S04]  /*14f00*/  LDL R103, [R1+0x244] ;  /* 0x0002440001677983 */ /* 0x006ea80000100800 */
[----:B------:R-:W4:Y:S04]  /*14f10*/  LDL R245, [R1+0x248] ;  /* 0x0002480001f57983 */ /* 0x000f280000100800 */
[----:B------:R-:W4:Y:S04]  /*14f20*/  LDL R244, [R1+0x24c] ;  /* 0x00024c0001f47983 */ /* 0x000f280000100800 */
[----:B------:R-:W4:Y:S04]  /*14f30*/  LDL R252, [R1+0x230] ;  /* 0x0002300001fc7983 */ /* 0x000f280000100800 */
[----:B------:R-:W4:Y:S01]  /*14f40*/  LDL R251, [R1+0x234] ;  /* 0x0002340001fb7983 */ /* 0x000f220000100800 */
[--C-:B0-----:R-:W-:Y:S01]  /*14f50*/  FADD.FTZ R100, R48, -R181.reuse ;  /* 0x800000b530647221 */ /* 0x101fe20000010000 */
[--C-:B------:R-:W-:Y:S01]  /*14f60*/  FADD.FTZ R102, R12, -R181.reuse ;  /* 0x800000b50c667221 */ /* 0x100fe20000010000 */
[----:B------:R-:W-:-:S02]  /*14f70*/  FADD.FTZ R101, R120, -R181 ;  /* 0x800000b578657221 */ /* 0x000fc40000010000 */
[C---:B------:R-:W-:Y:S01]  /*14f80*/  FMUL.FTZ R247, R180.reuse, R100 ;  /* 0x00000064b4f77220 */ /* 0x040fe20000410000 */
[----:B------:R-:W-:Y:S01]  /*14f90*/  FADD.FTZ R100, R13, -R181 ;  /* 0x800000b50d647221 */ /* 0x000fe20000010000 */
[C---:B------:R-:W-:Y:S01]  /*14fa0*/  FMUL.FTZ R246, R180.reuse, R102 ;  /* 0x00000066b4f67220 */ /* 0x040fe20000410000 */
[C---:B------:R-:W-:Y:S02]  /*14fb0*/  FMUL.FTZ R248, R180.reuse, R101 ;  /* 0x00000065b4f87220 */ /* 0x040fe40000410000 */
[----:B------:R-:W-:Y:S01]  /*14fc0*/  FMUL.FTZ R183, R180, R100 ;  /* 0x00000064b4b77220 */ /* 0x000fe20000410000 */
[----:B---3-5:R-:W-:Y:S01]  /*14fd0*/  FFMA.FTZ R100, R247, R249, R192 ;  /* 0x000000f9f7647223 */ /* 0x028fe200000100c0 */
[----:B--2---:R-:W-:Y:S01]  /*14fe0*/  FFMA.FTZ R103, R246, R103, R193 ;  /* 0x00000067f6677223 */ /* 0x004fe200000100c1 */
        /* <DEDUP_REMOVED lines=47> */
.L_x_10843:
[----:B------:R-:W-:Y:S05]  /*152e0*/  BSYNC.RECONVERGENT B0 ;  /* 0x0000000000007941 */ /* 0x000fea0003800200 */
.L_x_10842:
[----:B------:R-:W-:Y:S01]  /*152f0*/  ISETP.GE.U32.AND P0, PT, R0, 0x80, PT ;  /* 0x000000800000780c */ /* 0x000fe20003f06070 */
[----:B------:R-:W-:-:S12]  /*15300*/  BSSY.RECONVERGENT B0, `(.L_x_10844) ;  /* 0x0000041000007945 */ /* 0x000fd80003800200 */
[----:B------:R-:W-:Y:S05]  /*15310*/  @!P0 BRA `(.L_x_10845) ;  /* 0x0000000000fc8947 */ /* 0x000fea0003800000 */
[----:B------:R-:W4:Y:S04]  /*15320*/  LDL R249, [R1+0x200] ;  /* 0x0002000001f97983 */ /* 0x000f280000100800 */
[----:B-123--:R-:W2:Y:S04]  /*15330*/  LDL R103, [R1+0x204] ;  /* 0x0002040001677983 */ /* 0x00eea80000100800 */
[----:B------:R-:W3:Y:S04]  /*15340*/  LDL R245, [R1+0x208] ;  /* 0x0002080001f57983 */ /* 0x000ee80000100800 */
[----:B------:R-:W3:Y:S04]  /*15350*/  LDL R244, [R1+0x20c] ;  /* 0x00020c0001f47983 */ /* 0x000ee80000100800 */
[----:B------:R-:W3:Y:S04]  /*15360*/  LDL R252, [R1+0x1f0] ;  /* 0x0001f00001fc7983 */ /* 0x000ee80000100800 */
[----:B------:R-:W3:Y:S01]  /*15370*/  LDL R251, [R1+0x1f4] ;  /* 0x0001f40001fb7983 */ /* 0x000ee20000100800 */
        /* <DEDUP_REMOVED lines=8> */
[----:B----45:R-:W-:Y:S01]  /*15400*/  FFMA.FTZ R100, R247, R249, R200 ;  /* 0x000000f9f7647223 */ /* 0x030fe200000100c8 */
[----:B--2---:R-:W-:Y:S01]  /*15410*/  FFMA.FTZ R103, R246, R103, R201 ;  /* 0x00000067f6677223 */ /* 0x004fe200000100c9 */
[----:B---3--:R-:W-:-:S04]  /*15420*/  FFMA.FTZ R101, R248, R245, R202 ;  /* 0x000000f5f8657223 */ /* 0x008fc800000100ca */
        /* <DEDUP_REMOVED lines=46> */
.L_x_10845:
[----:B------:R-:W-:Y:S05]  /*15710*/  BSYNC.RECONVERGENT B0 ;  /* 0x0000000000007941 */ /* 0x000fea0003800200 */
.L_x_10844:
[----:B------:R-:W-:Y:S01]  /*15720*/  ISETP.GE.U32.AND P0, PT, R0, 0xa0, PT ;  /* 0x000000a00000780c */ /* 0x000fe20003f06070 */
[----:B------:R-:W-:-:S12]  /*15730*/  BSSY.RECONVERGENT B0, `(.L_x_10846) ;  /* 0x0000041000007945 */ /* 0x000fd80003800200 */
[----:B------:R-:W-:Y:S05]  /*15740*/  @!P0 BRA `(.L_x_10847) ;  /* 0x0000000000fc8947 */ /* 0x000fea0003800000 */
[----:B------:R-:W4:Y:S04]  /*15750*/  LDL R249, [R1+0x1c0] ;  /* 0x0001c00001f97983 */ /* 0x000f280000100800 */
[----:B0123--:R-:W2:Y:S04]  /*15760*/  LDL R103, [R1+0x1c4] ;  /* 0x0001c40001677983 */ /* 0x00fea80000100800 */
[----:B------:R-:W3:Y:S04]  /*15770*/  LDL R245, [R1+0x1c8] ;  /* 0x0001c80001f57983 */ /* 0x000ee80000100800 */
[----:B------:R-:W3:Y:S04]  /*15780*/  LDL R244, [R1+0x1cc] ;  /* 0x0001cc0001f47983 */ /* 0x000ee80000100800 */
[----:B------:R-:W3:Y:S04]  /*15790*/  LDL R252, [R1+0x1b0] ;  /* 0x0001b00001fc7983 */ /* 0x000ee80000100800 */
[----:B------:R-:W3:Y:S01]  /*157a0*/  LDL R251, [R1+0x1b4] ;  /* 0x0001b40001fb7983 */ /* 0x000ee20000100800 */
[--C-:B------:R-:W-:Y:S01]  /*157b0*/  FADD.FTZ R100, R104, -R181.reuse ;  /* 0x800000b568647221 */ /* 0x100fe20000010000 */
        /* <DEDUP_REMOVED lines=56> */
.L_x_10847:
[----:B------:R-:W-:Y:S05]  /*15b40*/  BSYNC.RECONVERGENT B0 ;  /* 0x0000000000007941 */ /* 0x000fea0003800200 */
.L_x_10846:
        /* <DEDUP_REMOVED lines=66> */
.L_x_10849:
[----:B------:R-:W-:Y:S05]  /*15f70*/  BSYNC.RECONVERGENT B0 ;  /* 0x0000000000007941 */ /* 0x000fea0003800200 */
.L_x_10848:
        /* <DEDUP_REMOVED lines=66> */
.L_x_10851:
[----:B------:R-:W-:Y:S05]  /*163a0*/  BSYNC.RECONVERGENT B0 ;  /* 0x0000000000007941 */ /* 0x000fea0003800200 */
.L_x_10850:
        /* <DEDUP_REMOVED lines=66> */
.L_x_10853:
[----:B------:R-:W-:Y:S05]  /*167d0*/  BSYNC.RECONVERGENT B0 ;  /* 0x0000000000007941 */ /* 0x000fea0003800200 */
.L_x_10852:
[----:B------:R-:W-:Y:S01]  /*167e0*/  ISETP.GE.U32.AND P0, PT, R0, 0x120, PT ;  /* 0x000001200000780c */ /* 0x000fe20003f06070 */
[----:B------:R-:W-:-:S12]  /*167f0*/  BSSY.RECONVERGENT B0, `(.L_x_10854) ;  /* 0x0000047000007945 */ /* 0x000fd80003800200 */
[----:B------:R-:W-:Y:S05]  /*16800*/  @!P0 BRA `(.L_x_10855) ;  /* 0x0000000400148947 */ /* 0x000fea0003800000 */
[----:B------:R-:W4:Y:S04]  /*16810*/  LDL R249, [R1+0xc0] ;  /* 0x0000c00001f97983 */ /* 0x000f280000100800 */
[----:B0123--:R-:W2:Y:S04]  /*16820*/  LDL R103, [R1+0xc4] ;  /* 0x0000c40001677983 */ /* 0x00fea80000100800 */
[----:B------:R-:W3:Y:S04]  /*16830*/  LDL R245, [R1+0xc8] ;  /* 0x0000c80001f57983 */ /* 0x000ee80000100800 */
[----:B------:R-:W3:Y:S01]  /*16840*/  LDL R244, [R1+0xcc] ;  /* 0x0000cc0001f47983 */ /* 0x000ee20000100800 */
[--C-:B------:R-:W-:Y:S01]  /*16850*/  FADD.FTZ R100, R112, -R181.reuse ;  /* 0x800000b570647221 */ /* 0x100fe20000010000 */
[--C-:B------:R-:W-:Y:S01]  /*16860*/  FADD.FTZ R102, R36, -R181.reuse ;  /* 0x800000b524667221 */ /* 0x100fe20000010000 */
[--C-:B------:R-:W-:Y:S01]  /*16870*/  FADD.FTZ R101, R132, -R181.reuse ;  /* 0x800000b584657221 */ /* 0x100fe20000010000 */
[----:B------:R-:W3:Y:S01]  /*16880*/  LDL R252, [R1+0x4] ;  /* 0x0000040001fc7983 */ /* 0x000ee20000100800 */
[C---:B------:R-:W-:Y:S01]  /*16890*/  FMUL.FTZ R247, R180.reuse, R100 ;  /* 0x00000064b4f77220 */ /* 0x040fe20000410000 */
[----:B------:R-:W-:Y:S01]  /*168a0*/  FADD.FTZ R100, R37, -R181 ;  /* 0x800000b525647221 */ /* 0x000fe20000010000 */
[C---:B------:R-:W-:Y:S01]  /*168b0*/  FMUL.FTZ R246, R180.reuse, R102 ;  /* 0x00000066b4f67220 */ /* 0x040fe20000410000 */
[C---:B------:R-:W-:Y:S01]  /*168c0*/  FMUL.FTZ R248, R180.reuse, R101 ;  /* 0x00000065b4f87220 */ /* 0x040fe20000410000 */
[----:B------:R-:W3:Y:S01]  /*168d0*/  LDL R251, [R1+0xb4] ;  /* 0x0000b40001fb7983 */ /* 0x000ee20000100800 */
[----:B------:R-:W-:-:S03]  /*168e0*/  FMUL.FTZ R183, R180, R100 ;  /* 0x00000064b4b77220 */ /* 0x000fc60000410000 */
[----:B------:R0:W-:Y:S04]  /*168f0*/  STL [R1+0x2d0], R0 ;  /* 0x0002d00001007387 */ /* 0x0001e80000100800 */
[----:B0-----:R-:W3:Y:S01]  /*16900*/  LDL R0, [R1+0x8] ;  /* 0x0000080001007983 */ /* 0x001ee20000100800 */
[----:B----45:R-:W-:Y:S01]  /*16910*/  FFMA.FTZ R100, R247, R249, R240 ;  /* 0x000000f9f7647223 */ /* 0x030fe200000100f0 */
[----:B--2---:R-:W-:Y:S01]  /*16920*/  FFMA.FTZ R103, R246, R103, R241 ;  /* 0x00000067f6677223 */ /* 0x004fe200000100f1 */
[----:B---3--:R-:W-:Y:S01]  /*16930*/  FFMA.FTZ R101, R248, R245, R242 ;  /* 0x000000f5f8657223 */ /* 0x008fe200000100f2 */
[----:B------:R-:W-:-:S03]  /*16940*/  FFMA.FTZ R102, R183, R244, R243 ;  /* 0x000000f4b7667223 */ /* 0x000fc600000100f3 */
[----:B------:R-:W-:Y:S01]  /*16950*/  F2FP.BF16.F32.PACK_AB R100, R103, R100 ;  /* 0x000000646764723e */ /* 0x000fe200000010ff */
[--C-:B------:R-:W-:Y:S01]  /*16960*/  FADD.FTZ R103, R113, -R181.reuse ;  /* 0x800000b571677221 */ /* 0x100fe20000010000 */
[----:B------:R-:W-:Y:S01]  /*16970*/  F2FP.BF16.F32.PACK_AB R101, R102, R101 ;  /* 0x000000656665723e */ /* 0x000fe200000010ff */
[----:B------:R-:W-:Y:S02]  /*16980*/  FADD.FTZ R102, R38, -R181 ;  /* 0x800000b526667221 */ /* 0x000fe40000010000 */
[C---:B------:R-:W-:Y:S02]  /*16990*/  FMUL.FTZ R249, R180.reuse, R103 ;  /* 0x00000067b4f97220 */ /* 0x040fe40000410000 */
[----:B------:R-:W2:Y:S01]  /*169a0*/  LDL R103, [R1+0xb0] ;  /* 0x0000b00001677983 */ /* 0x000ea20000100800 */
[----:B------:R-:W-:-:S03]  /*169b0*/  FMUL.FTZ R250, R180, R102 ;  /* 0x00000066b4fa7220 */ /* 0x000fc60000410000 */
[----:B------:R-:W2:Y:S01]  /*169c0*/  LDL R102, [R1] ;  /* 0x0000000001667983 */ /* 0x000ea20000100800 */
[--C-:B------:R-:W-:Y:S01]  /*169d0*/  FADD.FTZ R245, R133, -R181.reuse ;  /* 0x800000b585f57221 */ /* 0x100fe20000010000 */
[----:B------:R-:W-:Y:S01]  /*169e0*/  FADD.FTZ R244, R39, -R181 ;  /* 0x800000b527f47221 */ /* 0x000fe20000010000 */
[----:B--2---:R-:W-:Y:S01]  /*169f0*/  FFMA.FTZ R102, R249, R103, R102 ;  /* 0x00000067f9667223 */ /* 0x004fe20000010066 */
[----:B------:R-:W-:Y:S01]  /*16a00*/  FFMA.FTZ R103, R250, R251, R252 ;  /* 0x000000fbfa677223 */ /* 0x000fe200000100fc */
[C---:B------:R-:W-:Y:S01]  /*16a10*/  FMUL.FTZ R251, R180.reuse, R245 ;  /* 0x000000f5b4fb7220 */ /* 0x040fe20000410000 */
[----:B------:R-:W-:Y:S01]  /*16a20*/  FMUL.FTZ R252, R180, R244 ;  /* 0x000000f4b4fc7220 */ /* 0x000fe20000410000 */
[----:B------:R-:W2:Y:S02]  /*16a30*/  LDL R245, [R1+0xbc] ;  /* 0x0000bc0001f57983 */ /* 0x000ea40000100800 */
[----:B------:R-:W-:Y:S02]  /*16a40*/  F2FP.BF16.F32.PACK_AB R102, R103, R102 ;  /* 0x000000666766723e */ /* 0x000fe400000010ff */
[----:B------:R-:W2:Y:S04]  /*16a50*/  LDL R244, [R1+0xc] ;  /* 0x00000c0001f47983 */ /* 0x000ea80000100800 */
[----:B------:R-:W3:Y:S01]  /*16a60*/  LDL R103, [R1+0xb8] ;  /* 0x0000b80001677983 */ /* 0x000ee20000100800 */
[----:B--2---:R-:W-:Y:S01]  /*16a70*/  FFMA.FTZ R244, R252, R245, R244 ;  /* 0x000000f5fcf47223 */ /* 0x004fe200000100f4 */
[----:B---3--:R-:W-:-:S02]  /*16a80*/  FFMA.FTZ R103, R251, R103, R0 ;  /* 0x00000067fb677223 */ /* 0x008fc40000010000 */
[----:B------:R0:W5:Y:S03]  /*16a90*/  LDL.LU R0, [R1+0x2d0] ;  /* 0x0002d00001007983 */ /* 0x0001660000300800 */
[----:B------:R-:W-:Y:S02]  /*16aa0*/  F2FP.BF16.F32.PACK_AB R103, R244, R103 ;  /* 0x00000067f467723e */ /* 0x000fe400000010ff */
[----:B------:R-:W1:Y:S02]  /*16ab0*/  LDC.64 R244, c[0x0][0x428] ;  /* 0x00010a00fff47b82 */ /* 0x000e640000000a00 */
[----:B-1----:R-:W-:-:S05]  /*16ac0*/  IMAD.WIDE.U32 R244, R2, 0x10, R244 ;  /* 0x0000001002f47825 */ /* 0x002fca00078e00f4 */
[----:B------:R1:W-:Y:S04]  /*16ad0*/  STG.E.128 desc[UR6][R244.64], R100 ;  /* 0x00000064f4007986 */ /* 0x0003e8000c101d06 */
[----:B-1----:R-:W2:Y:S04]  /*16ae0*/  LDL R103, [R1+0x98] ;  /* 0x0000980001677983 */ /* 0x002ea80000100800 */
        /* <DEDUP_REMOVED lines=11> */
[----:B------:R-:W1:Y:S01]  /*16ba0*/  LDC.64 R248, c[0x0][0x430] ;  /* 0x00010c00fff87b82 */ /* 0x000e620000000a00 */
[----:B------:R-:W-:Y:S01]  /*16bb0*/  F2FP.BF16.F32.PACK_AB R103, R100, R103 ;  /* 0x000000676467723e */ /* 0x000fe200000010ff */
[----:B------:R-:W-:Y:S01]  /*16bc0*/  FFMA.FTZ R244, R250, R244, R169 ;  /* 0x000000f4faf47223 */ /* 0x000fe200000100a9 */
[----:B------:R-:W-:-:S04]  /*16bd0*/  FFMA.FTZ R246, R246, R245, R165 ;  /* 0x000000f5f6f67223 */ /* 0x000fc800000100a5 */
[----:B------:R-:W-:Y:S01]  /*16be0*/  F2FP.BF16.F32.PACK_AB R102, R244, R102 ;  /* 0x00000066f466723e */ /* 0x000fe200000010ff */
[C---:B-1----:R-:W-:Y:S01]  /*16bf0*/  IMAD.WIDE.U32 R244, R2.reuse, 0x10, R248 ;  /* 0x0000001002f47825 */ /* 0x042fe200078e00f8 */
[----:B------:R-:W-:-:S03]  /*16c00*/  IADD3 R2, PT, PT, R2, 0x20, RZ ;  /* 0x0000002002027810 */ /* 0x000fc60007ffe0ff */
[----:B--2---:R-:W-:Y:S01]  /*16c10*/  FFMA.FTZ R183, R183, R251, R167 ;  /* 0x000000fbb7b77223 */ /* 0x004fe200000100a7 */
[----:B---3--:R-:W-:-:S04]  /*16c20*/  FFMA.FTZ R100, R247, R252, R164 ;  /* 0x000000fcf7647223 */ /* 0x008fc800000100a4 */
[----:B------:R-:W-:Y:S02]  /*16c30*/  F2FP.BF16.F32.PACK_AB R101, R183, R101 ;  /* 0x00000065b765723e */ /* 0x000fe400000010ff */
[----:B------:R-:W-:-:S05]  /*16c40*/  F2FP.BF16.F32.PACK_AB R100, R246, R100 ;  /* 0x00000064f664723e */ /* 0x000fca00000010ff */
[----:B------:R0:W-:Y:S02]  /*16c50*/  STG.E.128 desc[UR6][R244.64], R100 ;  /* 0x00000064f4007986 */ /* 0x0001e4000c101d06 */
.L_x_10855:
[----:B------:R-:W-:Y:S05]  /*16c60*/  BSYNC.RECONVERGENT B0 ;  /* 0x0000000000007941 */ /* 0x000fea0003800200 */
.L_x_10854:
[----:B-----5:R-:W-:Y:S01]  /*16c70*/  ISETP.GE.U32.AND P0, PT, R0, 0x140, PT ;  /* 0x000001400000780c */ /* 0x020fe20003f06070 */
[----:B------:R-:W-:-:S12]  /*16c80*/  BSSY.RECONVERGENT B0, `(.L_x_10856) ;  /* 0x000005e000007945 */ /* 0x000fd80003800200 */
[----:B------:R-:W-:Y:S05]  /*16c90*/  @!P0 BRA `(.L_x_10857) ;  /* 0x0000000400708947 */ /* 0x000fea0003800000 */
[----:B------:R0:W-:Y:S04]  /*16ca0*/  STL [R1+0x2e8], R8 ;  /* 0x0002e80801007387 */ /* 0x0001e80000100800 */
[----:B------:R-:W4:Y:S04]  /*16cb0*/  LDL R252, [R1+0x3c] ;  /* 0x00003c0001fc7983 */ /* 0x000f280000100800 */
[----:B------:R-:W4:Y:S04]  /*16cc0*/  LDL R251, [R1+0x8c] ;  /* 0x00008c0001fb7983 */ /* 0x000f280000100800 */
[----:B0-----:R-:W4:Y:S04]  /*16cd0*/  LDL R8, [R1+0x30] ;  /* 0x0000300001087983 */ /* 0x001f280000100800 */
[----:B------:R0:W-:Y:S01]  /*16ce0*/  STL [R1+0x2e4], R7 ;  /* 0x0002e40701007387 */ /* 0x0001e20000100800 */
[--C-:B-123--:R-:W-:Y:S01]  /*16cf0*/  FADD.FTZ R100, R43, -R181.reuse ;  /* 0x800000b52b647221 */ /* 0x10efe20000010000 */
[--C-:B------:R-:W-:Y:S01]  /*16d00*/  FADD.FTZ R101, R135, -R181.reuse ;  /* 0x800000b587657221 */ /* 0x100fe20000010000 */
[--C-:B------:R-:W-:Y:S01]  /*16d10*/  FADD.FTZ R245, R114, -R181.reuse ;  /* 0x800000b572f57221 */ /* 0x100fe20000010000 */
[--C-:B------:R-:W-:Y:S01]  /*16d20*/  FADD.FTZ R244, R40, -R181.reuse ;  /* 0x800000b528f47221 */ /* 0x100fe20000010000 */
[--C-:B------:R-:W-:Y:S01]  /*16d30*/  FADD.FTZ R246, R134, -R181.reuse ;  /* 0x800000b586f67221 */ /* 0x100fe20000010000 */
[----:B0-----:R-:W2:Y:S04]  /*16d40*/  LDL R7, [R1+0x40] ;  /* 0x0000400001077983 */ /* 0x001ea80000100800 */
[----:B------:R0:W-:Y:S01]  /*16d50*/  STL [R1+0x2e0], R6 ;  /* 0x0002e00601007387 */ /* 0x0001e20000100800 */
[--C-:B------:R-:W-:Y:S01]  /*16d60*/  FADD.FTZ R183, R41, -R181.reuse ;  /* 0x800000b529b77221 */ /* 0x100fe20000010000 */
[--C-:B------:R-:W-:Y:S01]  /*16d70*/  FADD.FTZ R103, R115, -R181.reuse ;  /* 0x800000b573677221 */ /* 0x100fe20000010000 */
[----:B------:R-:W-:Y:S01]  /*16d80*/  FADD.FTZ R102, R42, -R181 ;  /* 0x800000b52a667221 */ /* 0x000fe20000010000 */
[----:B0-----:R-:W3:Y:S04]  /*16d90*/  LDL R6, [R1+0x44] ;  /* 0x0000440001067983 */ /* 0x001ee80000100800 */
[----:B------:R0:W-:Y:S01]  /*16da0*/  STL [R1+0x2dc], R5 ;  /* 0x0002dc0501007387 */ /* 0x0001e20000100800 */
[C---:B------:R-:W-:Y:S01]  /*16db0*/  FMUL.FTZ R245, R180.reuse, R245 ;  /* 0x000000f5b4f57220 */ /* 0x040fe20000410000 */
[C---:B------:R-:W-:Y:S01]  /*16dc0*/  FMUL.FTZ R244, R180.reuse, R244 ;  /* 0x000000f4b4f47220 */ /* 0x040fe20000410000 */
[C---:B------:R-:W-:Y:S01]  /*16dd0*/  FMUL.FTZ R246, R180.reuse, R246 ;  /* 0x000000f6b4f67220 */ /* 0x040fe20000410000 */
[C---:B------:R-:W-:Y:S01]  /*16de0*/  FMUL.FTZ R183, R180.reuse, R183 ;  /* 0x000000b7b4b77220 */ /* 0x040fe20000410000 */
[C---:B------:R-:W-:Y:S01]  /*16df0*/  FMUL.FTZ R247, R180.reuse, R103 ;  /* 0x00000067b4f77220 */ /* 0x040fe20000410000 */
[----:B0-----:R-:W2:Y:S04]  /*16e00*/  LDL R5, [R1+0x88] ;  /* 0x0000880001057983 */ /* 0x001ea80000100800 */
[----:B------:R0:W-:Y:S01]  /*16e10*/  STL [R1+0x2d8], R4 ;  /* 0x0002d80401007387 */ /* 0x0001e20000100800 */
[C---:B------:R-:W-:Y:S01]  /*16e20*/  FMUL.FTZ R248, R180.reuse, R102 ;  /* 0x00000066b4f87220 */ /* 0x040fe20000410000 */
[C---:B------:R-:W-:Y:S01]  /*16e30*/  FMUL.FTZ R249, R180.reuse, R100 ;  /* 0x00000064b4f97220 */ /* 0x040fe20000410000 */
[----:B------:R-:W-:Y:S01]  /*16e40*/  FMUL.FTZ R250, R180, R101 ;  /* 0x00000065b4fa7220 */ /* 0x000fe20000410000 */
[----:B0-----:R-:W2:Y:S04]  /*16e50*/  LDL R4, [R1+0x38] ;  /* 0x0000380001047983 */ /* 0x001ea80000100800 */
[----:B------:R0:W-:Y:S04]  /*16e60*/  STL [R1+0x2d4], R3 ;  /* 0x0002d40301007387 */ /* 0x0001e80000100800 */
[----:B0-----:R-:W3:Y:S04]  /*16e70*/  LDL R3, [R1+0x7c] ;  /* 0x00007c0001037983 */ /* 0x001ee80000100800 */
[----:B------:R0:W-:Y:S04]  /*16e80*/  STL [R1+0x2d0], R0 ;  /* 0x0002d00001007387 */ /* 0x0001e80000100800 */
[----:B------:R-:W4:Y:S04]  /*16e90*/  LDL R100, [R1+0x80] ;  /* 0x0000800001647983 */ /* 0x000f280000100800 */
[----:B------:R-:W2:Y:S04]  /*16ea0*/  LDL R180, [R1+0x34] ;  /* 0x0000340001b47983 */ /* 0x000ea80000100800 */
[----:B------:R-:W2:Y:S04]  /*16eb0*/  LDL R101, [R1+0x84] ;  /* 0x0000840001657983 */ /* 0x000ea80000100800 */
[----:B------:R-:W3:Y:S04]  /*16ec0*/  LDL R102, [R1+0x70] ;  /* 0x0000700001667983 */ /* 0x000ee80000100800 */
[----:B------:R-:W3:Y:S04]  /*16ed0*/  LDL R103, [R1+0x74] ;  /* 0x0000740001677983 */ /* 0x000ee80000100800 */
[----:B0-----:R-:W3:Y:S04]  /*16ee0*/  LDL R0, [R1+0x4c] ;  /* 0x00004c0001007983 */ /* 0x001ee80000100800 */
[----:B------:R-:W3:Y:S01]  /*16ef0*/  LDL R181, [R1+0x78] ;  /* 0x0000780001b57983 */ /* 0x000ee20000100800 */
[----:B----4-:R-:W-:-:S03]  /*16f00*/  FFMA.FTZ R100, R245, R100, R8 ;  /* 0x00000064f5647223 */ /* 0x010fc60000010008 */
[----:B------:R0:W5:Y:S01]  /*16f10*/  LDL.LU R8, [R1+0x2e8] ;  /* 0x0002e80001087983 */ /* 0x0001620000300800 */
[----:B--2---:R-:W-:Y:S01]  /*16f20*/  FFMA.FTZ R101, R244, R101, R180 ;  /* 0x00000065f4657223 */ /* 0x004fe200000100b4 */
[----:B------:R-:W-:Y:S02]  /*16f30*/  FFMA.FTZ R180, R183, R251, R252 ;  /* 0x000000fbb7b47223 */ /* 0x000fe400000100fc */
[----:B------:R-:W2:Y:S02]  /*16f40*/  LDL R252, [R1+0x14] ;  /* 0x0000140001fc7983 */ /* 0x000ea40000100800 */
[----:B------:R-:W-:Y:S01]  /*16f50*/  F2FP.BF16.F32.PACK_AB R100, R101, R100 ;  /* 0x000000646564723e */ /* 0x000fe200000010ff */
[----:B------:R-:W-:Y:S01]  /*16f60*/  FFMA.FTZ R101, R246, R5, R4 ;  /* 0x00000005f6657223 */ /* 0x000fe20000010004 */
[----:B------:R-:W2:Y:S01]  /*16f70*/  LDL R251, [R1+0x64] ;  /* 0x0000640001fb7983 */ /* 0x000ea20000100800 */
[----:B---3--:R-:W-:Y:S01]  /*16f80*/  FFMA.FTZ R102, R247, R102, R7 ;  /* 0x00000066f7667223 */ /* 0x008fe20000010007 */
[----:B------:R-:W-:-:S02]  /*16f90*/  FFMA.FTZ R103, R248, R103, R6 ;  /* 0x00000067f8677223 */ /* 0x000fc40000010006 */
[----:B------:R-:W3:Y:S01]  /*16fa0*/  LDL R5, [R1+0x28] ;  /* 0x0000280001057983 */ /* 0x000ee20000100800 */
[----:B------:R-:W-:-:S03]  /*16fb0*/  F2FP.BF16.F32.PACK_AB R101, R180, R101 ;  /* 0x00000065b465723e */ /* 0x000fc600000010ff */
[----:B------:R-:W4:Y:S04]  /*16fc0*/  LDL R4, [R1+0x2c] ;  /* 0x00002c0001047983 */ /* 0x000f280000100800 */
[----:B------:R0:W5:Y:S04]  /*16fd0*/  LDL.LU R7, [R1+0x2e4] ;  /* 0x0002e40001077983 */ /* 0x0001680000300800 */
[----:B------:R0:W5:Y:S04]  /*16fe0*/  LDL.LU R6, [R1+0x2e0] ;  /* 0x0002e00001067983 */ /* 0x0001680000300800 */
[----:B------:R-:W2:Y:S01]  /*16ff0*/  LDL R180, [R1+0x48] ;  /* 0x0000480001b47983 */ /* 0x000ea20000100800 */
[----:B------:R-:W-:Y:S01]  /*17000*/  F2FP.BF16.F32.PACK_AB R102, R103, R102 ;  /* 0x000000666766723e */ /* 0x000fe200000010ff */
[----:B--2---:R-:W-:Y:S01]  /*17010*/  FFMA.FTZ R103, R250, R181, R180 ;  /* 0x000000b5fa677223 */ /* 0x004fe200000100b4 */
[----:B------:R-:W-:-:S02]  /*17020*/  FFMA.FTZ R180, R249, R3, R0 ;  /* 0x00000003f9b47223 */ /* 0x000fc40000010000 */
[----:B------:R-:W2:Y:S03]  /*17030*/  LDL R3, [R1+0x10] ;  /* 0x0000100001037983 */ /* 0x000ea60000100800 */
[----:B------:R-:W-:Y:S01]  /*17040*/  F2FP.BF16.F32.PACK_AB R103, R180, R103 ;  /* 0x00000067b467723e */ /* 0x000fe200000010ff */
[----:B------:R-:W2:Y:S01]  /*17050*/  LDL R0, [R1+0x18] ;  /* 0x0000180001007983 */ /* 0x000ea20000100800 */
[----:B------:R-:W1:Y:S02]  /*17060*/  LDC.64 R180, c[0x0][0x428] ;  /* 0x00010a00ffb47b82 */ /* 0x000e640000000a00 */
[----:B-1----:R-:W-:-:S05]  /*17070*/  IMAD.WIDE.U32 R180, R2, 0x10, R180 ;  /* 0x0000001002b47825 */ /* 0x002fca00078e00b4 */
[----:B------:R1:W-:Y:S04]  /*17080*/  STG.E.128 desc[UR6][R180.64], R100 ;  /* 0x00000064b4007986 */ /* 0x0003e8000c101d06 */
[----:B-1----:R-:W3:Y:S04]  /*17090*/  LDL R103, [R1+0x58] ;  /* 0x0000580001677983 */ /* 0x002ee80000100800 */
[----:B------:R-:W4:Y:S04]  /*170a0*/  LDL R100, [R1+0x5c] ;  /* 0x00005c0001647983 */ /* 0x000f280000100800 */
[----:B------:R-:W2:Y:S04]  /*170b0*/  LDL R101, [R1+0x68] ;  /* 0x0000680001657983 */ /* 0x000ea80000100800 */
[----:B------:R-:W2:Y:S04]  /*170c0*/  LDL R102, [R1+0x50] ;  /* 0x0000500001667983 */ /* 0x000ea80000100800 */
[----:B------:R-:W2:Y:S04]  /*170d0*/  LDL R180, [R1+0x54] ;  /* 0x0000540001b47983 */ /* 0x000ea80000100800 */
[----:B------:R-:W2:Y:S01]  /*170e0*/  LDL R181, [R1+0x6c] ;  /* 0x00006c0001b57983 */ /* 0x000ea20000100800 */
[----:B---3--:R-:W-:-:S03]  /*170f0*/  FFMA.FTZ R103, R250, R103, R5 ;  /* 0x00000067fa677223 */ /* 0x008fc60000010005 */
[----:B------:R0:W5:Y:S01]  /*17100*/  LDL.LU R5, [R1+0x2dc] ;  /* 0x0002dc0001057983 */ /* 0x0001620000300800 */
[----:B----4-:R-:W-:-:S03]  /*17110*/  FFMA.FTZ R100, R249, R100, R4 ;  /* 0x00000064f9647223 */ /* 0x010fc60000010004 */
[----:B------:R-:W3:Y:S02]  /*17120*/  LDL R250, [R1+0x1c] ;  /* 0x00001c0001fa7983 */ /* 0x000ee40000100800 */
[----:B------:R-:W-:Y:S02]  /*17130*/  F2FP.BF16.F32.PACK_AB R103, R100, R103 ;  /* 0x000000676467723e */ /* 0x000fe400000010ff */
[----:B------:R0:W5:Y:S04]  /*17140*/  LDL.LU R4, [R1+0x2d8] ;  /* 0x0002d80001047983 */ /* 0x0001680000300800 */
[----:B------:R-:W4:Y:S04]  /*17150*/  LDL R100, [R1+0x60] ;  /* 0x0000600001647983 */ /* 0x000f280000100800 */
[----:B------:R-:W3:Y:S01]  /*17160*/  LDL R249, [R1+0x24] ;  /* 0x0000240001f97983 */ /* 0x000ee20000100800 */
[----:B--2---:R-:W-:Y:S01]  /*17170*/  FFMA.FTZ R101, R246, R101, R0 ;  /* 0x00000065f6657223 */ /* 0x004fe20000010000 */
[----:B----4-:R-:W-:-:S02]  /*17180*/  FFMA.FTZ R100, R245, R100, R3 ;  /* 0x00000064f5647223 */ /* 0x010fc40000010003 */
[----:B------:R0:W5:Y:S04]  /*17190*/  LDL.LU R3, [R1+0x2d4] ;  /* 0x0002d40001037983 */ /* 0x0001680000300800 */
[----:B------:R-:W2:Y:S04]  /*171a0*/  LDL R245, [R1+0x20] ;  /* 0x0000200001f57983 */ /* 0x000ea80000100800 */
[----:B------:R0:W5:Y:S01]  /*171b0*/  LDL.LU R0, [R1+0x2d0] ;  /* 0x0002d00001007983 */ /* 0x0001620000300800 */
[----:B---3--:R-:W-:Y:S01]  /*171c0*/  FFMA.FTZ R183, R183, R181, R250 ;  /* 0x000000b5b7b77223 */ /* 0x008fe200000100fa */
[----:B------:R-:W-:-:S02]  /*171d0*/  FFMA.FTZ R181, R244, R251, R252 ;  /* 0x000000fbf4b57223 */ /* 0x000fc400000100fc */
[----:B------:R-:W1:Y:S01]  /*171e0*/  LDC.64 R250, c[0x0][0x430] ;  /* 0x00010c00fffa7b82 */ /* 0x000e620000000a00 */
[----:B------:R-:W-:Y:S01]  /*171f0*/  FFMA.FTZ R180, R248, R180, R249 ;  /* 0x000000b4f8b47223 */ /* 0x000fe200000100f9 */
[----:B------:R-:W-:Y:S02]  /*17200*/  F2FP.BF16.F32.PACK_AB R101, R183, R101 ;  /* 0x00000065b765723e */ /* 0x000fe400000010ff */
[----:B------:R-:W-:Y:S01]  /*17210*/  F2FP.BF16.F32.PACK_AB R100, R181, R100 ;  /* 0x00000064b564723e */ /* 0x000fe200000010ff */
[----:B--2---:R-:W-:-:S05]  /*17220*/  FFMA.FTZ R102, R247, R102, R245 ;  /* 0x00000066f7667223 */ /* 0x004fca00000100f5 */
[----:B------:R-:W-:Y:S01]  /*17230*/  F2FP.BF16.F32.PACK_AB R102, R180, R102 ;  /* 0x00000066b466723e */ /* 0x000fe200000010ff */
[----:B-1----:R-:W-:-:S05]  /*17240*/  IMAD.WIDE.U32 R180, R2, 0x10, R250 ;  /* 0x0000001002b47825 */ /* 0x002fca00078e00fa */
[----:B------:R0:W-:Y:S02]  /*17250*/  STG.E.128 desc[UR6][R180.64], R100 ;  /* 0x00000064b4007986 */ /* 0x0001e4000c101d06 */
.L_x_10857:
[----:B------:R-:W-:Y:S05]  /*17260*/  BSYNC.RECONVERGENT B0 ;  /* 0x0000000000007941 */ /* 0x000fea0003800200 */
.L_x_10856:
[----:B0123--:R-:W0:Y:S02]  /*17270*/  LDC.64 R100, c[0x0][0x380] ;  /* 0x0000e000ff647b82 */ /* 0x00fe240000000a00 */
[----:B0-----:R-:W-:-:S04]  /*17280*/  LEA R182, R100, R182, 0x2 ;  /* 0x000000b664b67211 */ /* 0x001fc800078e10ff */
[----:B------:R-:W-:-:S13]  /*17290*/  ISETP.GE.AND P0, PT, R182, R101, PT ;  /* 0x00000065b600720c */ /* 0x000fda0003f06270 */
[----:B------:R-:W-:Y:S05]  /*172a0*/  @!P0 BRA `(.L_x_10858) ;  /* 0xffffff5000648947 */ /* 0x000fea000383ffff */
[----:B------:R-:W-:Y:S05]  /*172b0*/  EXIT ;  /* 0x000000000000794d */ /* 0x000fea0003800000 */
.L_x_10837:
[----:B------:R-:W-:Y:S01]  /*172c0*/  HFMA2 R102, -RZ, RZ, 0, 5.9604644775390625e-08 ;  /* 0x00000001ff667431 */ /* 0x000fe200000001ff */
[----:B------:R-:W-:Y:S01]  /*172d0*/  BSSY B0, `(.L_x_10859) ;  /* 0x0000007000007945 */ /* 0x000fe20003800000 */
[----:B------:R-:W-:Y:S01]  /*172e0*/  IMAD.MOV.U32 R181, RZ, RZ, R103 ;  /* 0x000000ffffb57224 */ /* 0x000fe200078e0067 */
[----:B------:R-:W-:Y:S01]  /*172f0*/  MOV R101, 0x1f ;  /* 0x0000001f00657802 */ /* 0x000fe20000000f00 */
[----:B------:R-:W-:-:S07]  /*17300*/  IMAD.MOV.U32 R100, RZ, RZ, -0x1 ;  /* 0xffffffffff647424 */ /* 0x000fce00078e00ff */
[----:B----45:R-:W-:Y:S05]  /*17310*/  WARPSYNC.COLLECTIVE R100, `(.L_x_10860) ;  /* 0x0000000064087348 */ /* 0x030fea0003c00000 */
[----:B------:R0:W1:Y:S02]  /*17320*/  SHFL.BFLY P6, R100, R181, R102, R101 ;  /* 0x0c000066b5647389 */ /* 0x00006400000c0065 */
[----:B01--45:R-:W-:Y:S05]  /*17330*/  ENDCOLLECTIVE ;  /* 0x000000000000791b */ /* 0x033fea0003800000 */
.L_x_10860:
[----:B------:R-:W-:Y:S05]  /*17340*/  BSYNC B0 ;  /* 0x0000000000007941 */ /* 0x000fea0003800000 */
.L_x_10859:
        /* <DEDUP_REMOVED lines=9> */
.L_x_10861:
[----:B------:R-:W-:Y:S02]  /*173e0*/  IMAD.MOV.U32 R102, RZ, RZ, 0x4 ;  /* 0x00000004ff667424 */ /* 0x000fe400078e00ff */
[----:B------:R-:W-:Y:S01]  /*173f0*/  FADD.FTZ R103, R103, R100 ;  /* 0x0000006467677221 */ /* 0x000fe20000010000 */
[----:B------:R-:W-:-:S04]  /*17400*/  MOV R100, 0xffffffff ;  /* 0xffffffff00647802 */ /* 0x000fc80000000f00 */
[----:B------:R-:W-:-:S07]  /*17410*/  MOV R181, R103 ;  /* 0x0000006700b57202 */ /* 0x000fce0000000f00 */
[----:B------:R-:W-:Y:S05]  /*17420*/  WARPSYNC.COLLECTIVE R100, `(.L_x_10862) ;  /* 0x0000000064087348 */ /* 0x000fea0003c00000 */
[----:B------:R0:W1:Y:S02]  /*17430*/  SHFL.BFLY P6, R100, R181, R102, R101 ;  /* 0x0c000066b5647389 */ /* 0x00006400000c0065 */
[----:B01----:R-:W-:Y:S05]  /*17440*/  ENDCOLLECTIVE ;  /* 0x000000000000791b */ /* 0x003fea0003800000 */
.L_x_10862:
[----:B------:R-:W-:Y:S02]  /*17450*/  IMAD.MOV.U32 R102, RZ, RZ, 0x8 ;  /* 0x00000008ff667424 */ /* 0x000fe400078e00ff */
[----:B------:R-:W-:Y:S01]  /*17460*/  FADD.FTZ R103, R103, R100 ;  /* 0x0000006467677221 */ /* 0x000fe20000010000 */
[----:B------:R-:W-:-:S04]  /*17470*/  MOV R100, 0xffffffff ;  /* 0xffffffff00647802 */ /* 0x000fc80000000f00 */
[----:B------:R-:W-:-:S07]  /*17480*/  MOV R181, R103 ;  /* 0x0000006700b57202 */ /* 0x000fce0000000f00 */
[----:B------:R-:W-:Y:S05]  /*17490*/  WARPSYNC.COLLECTIVE R100, `(.L_x_10863) ;  /* 0x0000000064087348 */ /* 0x000fea0003c00000 */
[----:B------:R0:W1:Y:S02]  /*174a0*/  SHFL.BFLY P6, R100, R181, R102, R101 ;  /* 0x0c000066b5647389 */ /* 0x00006400000c0065 */
[----:B01----:R-:W-:Y:S05]  /*174b0*/  ENDCOLLECTIVE ;  /* 0x000000000000791b */ /* 0x003fea0003800000 */
.L_x_10863:
[----:B------:R-:W-:Y:S02]  /*174c0*/  IMAD.MOV.U32 R102, RZ, RZ, 0x10 ;  /* 0x00000010ff667424 */ /* 0x000fe400078e00ff */
[----:B------:R-:W-:Y:S01]  /*174d0*/  FADD.FTZ R103, R103, R100 ;  /* 0x0000006467677221 */ /* 0x000fe20000010000 */
[----:B------:R-:W-:-:S04]  /*174e0*/  MOV R100, 0xffffffff ;  /* 0xffffffff00647802 */ /* 0x000fc80000000f00 */
[----:B------:R-:W-:-:S07]  /*174f0*/  MOV R181, R103 ;  /* 0x0000006700b57202 */ /* 0x000fce0000000f00 */
[----:B------:R-:W-:Y:S05]  /*17500*/  WARPSYNC.COLLECTIVE R100, `(.L_x_10864) ;  /* 0x0000000064087348 */ /* 0x000fea0003c00000 */
[----:B------:R0:W1:Y:S02]  /*17510*/  SHFL.BFLY P6, R100, R181, R102, R101 ;  /* 0x0c000066b5647389 */ /* 0x00006400000c0065 */
[----:B01----:R-:W-:Y:S05]  /*17520*/  ENDCOLLECTIVE ;  /* 0x000000000000791b */ /* 0x003fea0003800000 */
.L_x_10864:
        /* <DEDUP_REMOVED lines=174> */
.L_x_10865:
[----:B------:R-:W-:Y:S02]  /*18010*/  HFMA2 R102, -RZ, RZ, 0, 1.1920928955078125e-07 ;  /* 0x00000002ff667431 */ /* 0x000fe400000001ff */
[----:B------:R-:W-:Y:S01]  /*18020*/  FADD.FTZ R180, R180, R100 ;  /* 0x00000064b4b47221 */ /* 0x000fe20000010000 */
[----:B------:R-:W-:-:S03]  /*18030*/  MOV R100, 0xffffffff ;  /* 0xffffffff00647802 */ /* 0x000fc60000000f00 */
[----:B------:R-:W-:-:S07]  /*18040*/  IMAD.MOV.U32 R181, RZ, RZ, R180 ;  /* 0x000000ffffb57224 */ /* 0x000fce00078e00b4 */
[----:B------:R-:W-:Y:S05]  /*18050*/  WARPSYNC.COLLECTIVE R100, `(.L_x_10866) ;  /* 0x0000000064087348 */ /* 0x000fea0003c00000 */
[----:B------:R0:W1:Y:S02]  /*18060*/  SHFL.BFLY P6, R100, R181, R102, R101 ;  /* 0x0c000066b5647389 */ /* 0x00006400000c0065 */
[----:B01----:R-:W-:Y:S05]  /*18070*/  ENDCOLLECTIVE ;  /* 0x000000000000791b */ /* 0x003fea0003800000 */
.L_x_10866:
[----:B------:R-:W-:Y:S02]  /*18080*/  HFMA2 R102, -RZ, RZ, 0, 2.384185791015625e-07 ;  /* 0x00000004ff667431 */ /* 0x000fe400000001ff */
[----:B------:R-:W-:Y:S01]  /*18090*/  FADD.FTZ R180, R180, R100 ;  /* 0x00000064b4b47221 */ /* 0x000fe20000010000 */
[----:B------:R-:W-:-:S03]  /*180a0*/  MOV R100, 0xffffffff ;  /* 0xffffffff00647802 */ /* 0x000fc60000000f00 */
[----:B------:R-:W-:-:S07]  /*180b0*/  IMAD.MOV.U32 R181, RZ, RZ, R180 ;  /* 0x000000ffffb57224 */ /* 0x000fce00078e00b4 */
[----:B------:R-:W-:Y:S05]  /*180c0*/  WARPSYNC.COLLECTIVE R100, `(.L_x_10867) ;  /* 0x0000000064087348 */ /* 0x000fea0003c00000 */
[----:B------:R0:W1:Y:S02]  /*180d0*/  SHFL.BFLY P6, R100, R181, R102, R101 ;  /* 0x0c000066b5647389 */ /* 0x00006400000c0065 */
[----:B01----:R-:W-:Y:S05]  /*180e0*/  ENDCOLLECTIVE ;  /* 0x000000000000791b */ /* 0x003fea0003800000 */
.L_x_10867:
[----:B------:R-:W-:Y:S02]  /*180f0*/  HFMA2 R102, -RZ, RZ, 0, 4.76837158203125e-07 ;  /* 0x00000008ff667431 */ /* 0x000fe400000001ff */
[----:B------:R-:W-:Y:S01]  /*18100*/  FADD.FTZ R180, R180, R100 ;  /* 0x00000064b4b47221 */ /* 0x000fe20000010000 */
[----:B------:R-:W-:-:S03]  /*18110*/  MOV R100, 0xffffffff ;  /* 0xffffffff00647802 */ /* 0x000fc60000000f00 */
[----:B------:R-:W-:-:S07]  /*18120*/  IMAD.MOV.U32 R181, RZ, RZ, R180 ;  /* 0x000000ffffb57224 */ /* 0x000fce00078e00b4 */
[----:B------:R-:W-:Y:S05]  /*18130*/  WARPSYNC.COLLECTIVE R100, `(.L_x_10868) ;  /* 0x0000000064087348 */ /* 0x000fea0003c00000 */
[----:B------:R0:W1:Y:S02]  /*18140*/  SHFL.BFLY P6, R100, R181, R102, R101 ;  /* 0x0c000066b5647389 */ /* 0x00006400000c0065 */
[----:B01----:R-:W-:Y:S05]  /*18150*/  ENDCOLLECTIVE ;  /* 0x000000000000791b */ /* 0x003fea0003800000 */
.L_x_10868:
[----:B------:R-:W-:Y:S02]  /*18160*/  HFMA2 R102, -RZ, RZ, 0, 9.5367431640625e-07 ;  /* 0x00000010ff667431 */ /* 0x000fe400000001ff */
[----:B------:R-:W-:Y:S01]  /*18170*/  FADD.FTZ R180, R180, R100 ;  /* 0x00000064b4b47221 */ /* 0x000fe20000010000 */
[----:B------:R-:W-:-:S03]  /*18180*/  MOV R100, 0xffffffff ;  /* 0xffffffff00647802 */ /* 0x000fc60000000f00 */
[----:B------:R-:W-:-:S07]  /*18190*/  IMAD.MOV.U32 R181, RZ, RZ, R180 ;  /* 0x000000ffffb57224 */ /* 0x000fce00078e00b4 */
[----:B------:R-:W-:Y:S05]  /*181a0*/  WARPSYNC.COLLECTIVE R100, `(.L_x_10869) ;  /* 0x0000000064087348 */ /* 0x000fea0003c00000 */
[----:B------:R0:W1:Y:S02]  /*181b0*/  SHFL.BFLY P6, R100, R181, R102, R101 ;  /* 0x0c000066b5647389 */ /* 0x00006400000c0065 */
[----:B01----:R-:W-:Y:S05]  /*181c0*/  ENDCOLLECTIVE ;  /* 0x000000000000791b */ /* 0x003fea0003800000 */
.L_x_10869:
[----:B------:R-:W-:Y:S05]  /*181d0*/  BRA `(.L_x_10870) ;  /* 0xffffffc000e87947 */ /* 0x000fea000383ffff */
.L_x_10871:
        /* <DEDUP_REMOVED lines=10> */
.L_x_54444:


//--------------------- .text._ZN10layer_norm31ln_parallel_residual_fwd_kernelINS_13Kernel_traitsIf13__nv_bfloat16S2_S2_fjLj2560ELj1ELj4ELj1ELj16ENS_18Kernel_traits_baseILj2560EfS2_S2_S2_fjLj128EEEEELb0ELb0ELb1EEEvNS_9FwdParamsE --------------------------
	.section	.text._ZN10layer_norm31ln_parallel_residual_fwd_kernelINS_13Kernel_traitsIf13__nv_bfloat16S2_S2_fjLj2560ELj1ELj4ELj1ELj16ENS_18Kernel_traits_baseILj2560EfS2_S2_S2_fjLj128EEEEELb0ELb0ELb1EEEvNS_9FwdParamsE,"ax",@progbits
	.align	128
        .global         _ZN10layer_norm31ln_parallel_residual_fwd_kernelINS_13Kernel_traitsIf13__nv_bfloat16S2_S2_fjLj2560ELj1ELj4ELj1ELj16ENS_18Kernel_traits_baseILj2560EfS2_S2_S2_fjLj128EEEEELb0ELb0ELb1EEEvNS_9FwdParamsE
        .type           _ZN10layer_norm31ln_parallel_residual_fwd_kernelINS_13Kernel_traitsIf13__nv_bfloat16S2_S2_fjLj2560ELj1ELj4ELj1ELj16ENS_18Kernel_traits_baseILj2560EfS2_S2_S2_fjLj128EEEEELb0ELb0ELb1EEEvNS_9FwdParamsE,@function
        .size           _ZN10layer_norm31ln_parallel_residual_fwd_kernelINS_13Kernel_traitsIf13__nv_bfloat16S2_S2_fjLj2560ELj1ELj4ELj1ELj16ENS_18Kernel_traits_baseILj2560EfS2_S2_S2_fjLj128EEEEELb0ELb0ELb1EEEvNS_9FwdParamsE,(.L_x_54445 - _ZN10layer_norm31ln_parallel_residual_fwd_kernelINS_13Kernel_traitsIf13__nv_bfloat16S2_S2_fjLj2560ELj1ELj4ELj1ELj16ENS_18Kernel_traits_baseILj2560EfS2_S2_S2_fjLj128EEEEELb0ELb0ELb1EEEvNS_9FwdParamsE)
        .other          _ZN10layer_norm31ln_parallel_residual_fwd_kernelINS_13Kernel_traitsIf13__nv_bfloat16S2_S2_fjLj2560ELj1ELj4ELj1ELj16ENS_18Kernel_traits_baseILj2560EfS2_S2_S2_fjLj128EEEEELb0ELb0ELb1EEEvNS_9FwdParamsE,@"STO_CUDA_ENTRY STV_DEFAULT"
_ZN10layer_norm31ln_parallel_residual_fwd_kernelINS_13Kernel_traitsIf13__nv_bfloat16S2_S2_fjLj2560ELj1ELj4ELj1ELj16ENS_18Kernel_traits_baseILj2560EfS2_S2_S2_fjLj128EEEEELb0ELb0ELb1EEEvNS_9FwdParamsE:
.text._ZN10layer_norm31ln_parallel_residual_fwd_kernelINS_13Kernel_traitsIf13__nv_bfloat16S2_S2_fjLj2560ELj1ELj4ELj1ELj16ENS_18Kernel_traits_baseILj2560EfS2_S2_S2_fjLj128EEEEELb0ELb0ELb1EEEvNS_9FwdParamsE:
        /* <DEDUP_REMOVED lines=13> */
[----:B------:R0:W-:Y:S01]  /*00d0*/  STL [R1+0x2cc], RZ ;  /* 0x0002ccff01007387 */ /* 0x0001e20000100800 */
[----:B------:R-:W1:Y:S03]  /*00e0*/  LDCU.64 UR4, c[0x0][0x440] ;  /* 0x00008800ff0477ac */ /* 0x000e660008000a00 */
[----:B------:R0:W-:Y:S04]  /*00f0*/  STL [R1+0x2c8], RZ ;  /* 0x0002c8ff01007387 */ /* 0x0001e80000100800 */
[----:B------:R0:W-:Y:S04]  /*0100*/  STL [R1+0x2c4], RZ ;  /* 0x0002c4ff01007387 */ /* 0x0001e80000100800 */
[----:B------:R0:W-:Y:S04]  /*0110*/  STL [R1+0x2c0], RZ ;  /* 0x0002c0ff01007387 */ /* 0x0001e80000100800 */
[----:B------:R0:W-:Y:S01]  /*0120*/  STL [R1+0x2bc], RZ ;  /* 0x0002bcff01007387 */ /* 0x0001e20000100800 */
[----:B-1----:R-:W-:-:S03]  /*0130*/  UISETP.NE.U32.AND UP0, UPT, UR4, URZ, UPT ;  /* 0x000000ff0400728c */ /* 0x002fc6000bf05070 */
[----:B------:R0:W-:Y:S01]  /*0140*/  STL [R1+0x2b8], RZ ;  /* 0x0002b8ff01007387 */ /* 0x0001e20000100800 */
[----:B------:R-:W-:-:S03]  /*0150*/  UISETP.NE.AND.EX UP0, UPT, UR5, URZ, UPT, UP0 ;  /* 0x000000ff0500728c */ /* 0x000fc6000bf05300 */
        /* <DEDUP_REMOVED lines=74> */
[----:B------:R-:W-:Y:S05]  /*0600*/  BRA.U UP0, `(.L_x_10873) ;  /* 0x00000009001c7547 */ /* 0x000fea000b800000 */
[----:B------:R-:W1:Y:S08]  /*0610*/  LDC.64 R4, c[0x0][0x3d0] ;  /* 0x0000f400ff047b82 */ /* 0x000e700000000a00 */
[----:B------:R-:W2:Y:S01]  /*0620*/  LDC.64 R6, c[0x0][0x3d8] ;  /* 0x0000f600ff067b82 */ /* 0x000ea20000000a00 */
[----:B-1----:R-:W-:-:S05]  /*0630*/  IMAD.WIDE.U32 R4, R252, 0x20, R4 ;  /* 0x00000020fc047825 */ /* 0x002fca00078e0004 */
[----:B------:R-:W3:Y:S01]  /*0640*/  LDG.E.128 R8, desc[UR6][R4.64] ;  /* 0x0000000604087981 */ /* 0x000ee2000c1e1d00 */
[----:B--2---:R-:W-:-:S03]  /*0650*/  IMAD.WIDE.U32 R6, R252, 0x20, R6 ;  /* 0x00000020fc067825 */ /* 0x004fc600078e0006 */
[----:B------:R-:W2:Y:S04]  /*0660*/  LDG.E.128 R100, desc[UR6][R4.64+0x10] ;  /* 0x0000100604647981 */ /* 0x000ea8000c1e1d00 */
        /* <DEDUP_REMOVED lines=37> */
[----:B---3--:R-:W-:Y:S04]  /*08c0*/  STL.64 [R1+0x180], R8 ;  /* 0x0001800801007387 */ /* 0x008fe80000100a00 */
[----:B------:R3:W-:Y:S04]  /*08d0*/  STL.64 [R1+0x188], R10 ;  /* 0x0001880a01007387 */ /* 0x0007e80000100a00 */
[----:B---3--:R-:W3:Y:S04]  /*08e0*/  LDG.E.128 R8, desc[UR6][R6.64+0x1410] ;  /* 0x0014100606087981 */ /* 0x008ee8000c1e1d00 */
[----:B--2---:R-:W-:Y:S04]  /*08f0*/  STL.64 [R1+0x170], R100 ;  /* 0x0001706401007387 */ /* 0x004fe80000100a00 */
[----:B------:R2:W-:Y:S04]  /*0900*/  STL.64 [R1+0x178], R102 ;  /* 0x0001786601007387 */ /* 0x0005e80000100a00 */
[----:B----4-:R-:W-:Y:S04]  /*0910*/  STL.64 [R1+0x140], R96 ;  /* 0x0001406001007387 */ /* 0x010fe80000100a00 */
[----:B------:R4:W-:Y:S04]  /*0920*/  STL.64 [R1+0x148], R98 ;  /* 0x0001486201007387 */ /* 0x0009e80000100a00 */
[----:B------:R-:W-:Y:S04]  /*0930*/  STL.64 [R1+0x130], R92 ;  /* 0x0001305c01007387 */ /* 0x000fe80000100a00 */
        /* <DEDUP_REMOVED lines=17> */
[----:B------:R-:W-:Y:S04]  /*0a50*/  STL.64 [R1], R56 ;  /* 0x0000003801007387 */ /* 0x000fe80000100a00 */
[----:B------:R1:W-:Y:S04]  /*0a60*/  STL.64 [R1+0x8], R58 ;  /* 0x0000083a01007387 */ /* 0x0003e80000100a00 */
[----:B------:R-:W-:Y:S04]  /*0a70*/  STL.64 [R1+0x160], R52 ;  /* 0x0001603401007387 */ /* 0x000fe80000100a00 */
[----:B------:R1:W-:Y:S04]  /*0a80*/  STL.64 [R1+0x168], R54 ;  /* 0x0001683601007387 */ /* 0x0003e80000100a00 */
[----:B------:R-:W-:Y:S04]  /*0a90*/  STL.64 [R1+0x150], R48 ;  /* 0x0001503001007387 */ /* 0x000fe80000100a00 */
[----:B------:R1:W-:Y:S04]  /*0aa0*/  STL.64 [R1+0x158], R50 ;  /* 0x0001583201007387 */ /* 0x0003e80000100a00 */
[----:B------:R-:W-:Y:S04]  /*0ab0*/  STL.64 [R1+0x120], R44 ;  /* 0x0001202c01007387 */ /* 0x000fe80000100a00 */
        /* <DEDUP_REMOVED lines=27> */
[----:B--2---:R-:W-:Y:S02]  /*0c70*/  CS2R R102, SRZ ;  /* 0x0000000000667805 */ /* 0x004fe4000001ff00 */
[----:B------:R-:W-:Y:S02]  /*0c80*/  CS2R R100, SRZ ;  /* 0x0000000000647805 */ /* 0x000fe4000001ff00 */
[----:B----4-:R-:W-:-:S02]  /*0c90*/  CS2R R98, SRZ ;  /* 0x0000000000627805 */ /* 0x010fc4000001ff00 */
[----:B------:R-:W-:Y:S02]  /*0ca0*/  CS2R R96, SRZ ;  /* 0x0000000000607805 */ /* 0x000fe4000001ff00 */
[----:B0-----:R-:W-:Y:S02]  /*0cb0*/  CS2R R94, SRZ ;  /* 0x00000000005e7805 */ /* 0x001fe4000001ff00 */
[----:B------:R-:W-:Y:S02]  /*0cc0*/  CS2R R92, SRZ ;  /* 0x00000000005c7805 */ /* 0x000fe4000001ff00 */
[----:B-1----:R-:W-:Y:S02]  /*0cd0*/  CS2R R90, SRZ ;  /* 0x00000000005a7805 */ /* 0x002fe4000001ff00 */
        /* <DEDUP_REMOVED lines=24> */
[----:B------:R0:W-:Y:S01]  /*0e60*/  STL.64 [R1+0x18], R10 ;  /* 0x0000180a01007387 */ /* 0x0001e20000100a00 */
[----:B------:R-:W-:Y:S05]  /*0e70*/  BRA `(.L_x_10874) ;  /* 0x0000001c00e47947 */ /* 0x000fea0003800000 */
.L_x_10873:
[----:B------:R-:W1:Y:S01]  /*0e80*/  LDCU.128 UR8, c[0x0][0x3d0] ;  /* 0x00007a00ff0877ac */ /* 0x000e620008000c00 */
[----:B------:R-:W-:-:S04]  /*0e90*/  SHF.L.U32 R4, R0, 0x5, RZ ;  /* 0x0000000500047819 */ /* 0x000fc800000006ff */
[----:B------:R-:W-:-:S04]  /*0ea0*/  LOP3.LUT R4, R4, 0x3e0, RZ, 0xc0, !PT ;  /* 0x000003e004047812 */ /* 0x000fc800078ec0ff */
[C---:B-1----:R-:W-:Y:S02]  /*0eb0*/  IADD3 R6, P1, PT, R4.reuse, UR8, RZ ;  /* 0x0000000804067c10 */ /* 0x042fe4000ff3e0ff */
[C---:B------:R-:W-:Y:S02]  /*0ec0*/  IADD3 R8, P2, PT, R4.reuse, UR10, RZ ;  /* 0x0000000a04087c10 */ /* 0x040fe4000ff5e0ff */
[----:B------:R-:W-:Y:S02]  /*0ed0*/  IADD3.X R7, PT, PT, RZ, UR9, RZ, P1, !PT ;  /* 0x00000009ff077c10 */ /* 0x000fe40008ffe4ff */
[----:B------:R-:W-:Y:S02]  /*0ee0*/  IADD3.X R9, PT, PT, RZ, UR11, RZ, P2, !PT ;  /* 0x0000000bff097c10 */ /* 0x000fe400097fe4ff */
[----:B------:R-:W-:Y:S01]  /*0ef0*/  IADD3 R4, P3, PT, R4, UR4, RZ ;  /* 0x0000000404047c10 */ /* 0x000fe2000ff7e0ff */
[----:B------:R-:W2:Y:S03]  /*0f00*/  LDG.E.128 R12, desc[UR6][R6.64] ;  /* 0x00000006060c7981 */ /* 0x000ea6000c1e1d00 */
[----:B------:R-:W-:Y:S01]  /*0f10*/  IADD3.X R5, PT, PT, RZ, UR5, RZ, P3, !PT ;  /* 0x00000005ff057c10 */ /* 0x000fe20009ffe4ff */
        /* <DEDUP_REMOVED lines=42> */
[----:B--2---:R-:W-:Y:S04]  /*11c0*/  STL.64 [R1+0x180], R12 ;  /* 0x0001800c01007387 */ /* 0x004fe80000100a00 */
[----:B------:R2:W-:Y:S04]  /*11d0*/  STL.64 [R1+0x188], R14 ;  /* 0x0001880e01007387 */ /* 0x0005e80000100a00 */
[----:B---3--:R-:W-:Y:S04]  /*11e0*/  STL.64 [R1+0x170], R104 ;  /* 0x0001706801007387 */ /* 0x008fe80000100a00 */
[----:B------:R-:W-:Y:S04]  /*11f0*/  STL.64 [R1+0x178], R106 ;  /* 0x0001786a01007387 */ /* 0x000fe80000100a00 */
[----:B----4-:R-:W-:Y:S04]  /*1200*/  STL.64 [R1+0x140], R84 ;  /* 0x0001405401007387 */ /* 0x010fe80000100a00 */
[----:B------:R-:W-:Y:S04]  /*1210*/  STL.64 [R1+0x148], R86 ;  /* 0x0001485601007387 */ /* 0x000fe80000100a00 */
[----:B------:R-:W-:Y:S04]  /*1220*/  STL.64 [R1+0x130], R80 ;  /* 0x0001305001007387 */ /* 0x000fe80000100a00 */
[----:B--2---:R-:W2:Y:S04]  /*1230*/  LDG.E.128 R12, desc[UR6][R8.64+0x1410] ;  /* 0x00141006080c7981 */ /* 0x004ea8000c1e1d00 */
[----:B------:R-:W-:Y:S04]  /*1240*/  STL.64 [R1+0x138], R82 ;  /* 0x0001385201007387 */ /* 0x000fe80000100a00 */
        /* <DEDUP_REMOVED lines=26> */
[----:B---3--:R3:W5:Y:S04]  /*13f0*/  LDG.E.128 R44, desc[UR6][R4.64] ;  /* 0x00000006042c7981 */ /* 0x008768000c1e1d00 */
[----:B----4-:R3:W5:Y:S04]  /*1400*/  LDG.E.128 R48, desc[UR6][R4.64+0x10] ;  /* 0x0000100604307981 */ /* 0x010768000c1e1d00 */
[----:B0-----:R3:W5:Y:S04]  /*1410*/  LDG.E.128 R52, desc[UR6][R4.64+0x400] ;  /* 0x0004000604347981 */ /* 0x001768000c1e1d00 */
[----:B-1----:R3:W5:Y:S04]  /*1420*/  LDG.E.128 R56, desc[UR6][R4.64+0x410] ;  /* 0x0004100604387981 */ /* 0x002768000c1e1d00 */
        /* <DEDUP_REMOVED lines=24> */
[----:B--2---:R3:W-:Y:S04]  /*15b0*/  STL.64 [R1+0x10], R12 ;  /* 0x0000100c01007387 */ /* 0x0047e80000100a00 */
[----:B------:R3:W-:Y:S04]  /*15c0*/  STL.64 [R1+0x20], R16 ;  /* 0x0000201001007387 */ /* 0x0007e80000100a00 */
[----:B------:R3:W-:Y:S04]  /*15d0*/  STL.64 [R1+0x28], R18 ;  /* 0x0000281201007387 */ /* 0x0007e80000100a00 */
[----:B------:R3:W-:Y:S01]  /*15e0*/  STL.64 [R1+0x18], R14 ;  /* 0x0000180e01007387 */ /* 0x0007e20000100a00 */
[----:B------:R-:W-:Y:S05]  /*15f0*/  BRA `(.L_x_10874) ;  /* 0x0000001800047947 */ /* 0x000fea0003800000 */
.L_x_10872:
[----:B------:R-:W0:Y:S02]  /*1600*/  LDCU.64 UR4, c[0x0][0x440] ;  /* 0x00008800ff0477ac */ /* 0x000e240008000a00 */
[----:B0-----:R-:W-:-:S04]  /*1610*/  UISETP.NE.U32.AND UP0, UPT, UR4, URZ, UPT ;  /* 0x000000ff0400728c */ /* 0x001fc8000bf05070 */
[----:B------:R-:W-:-:S09]  /*1620*/  UISETP.NE.AND.EX UP0, UPT, UR5, URZ, UPT, UP0 ;  /* 0x000000ff0500728c */ /* 0x000fd2000bf05300 */
[----:B------:R-:W-:Y:S05]  /*1630*/  BRA.U !UP0, `(.L_x_10875) ;  /* 0x0000000908d87547 */ /* 0x000fea000b800000 */
[----:B------:R-:W0:Y:S01]  /*1640*/  LDCU.128 UR12, c[0x0][0x3d0] ;  /* 0x00007a00ff0c77ac */ /* 0x000e220008000c00 */
[----:B------:R-:W-:-:S04]  /*1650*/  SHF.L.U32 R4, R0, 0x5, RZ ;  /* 0x0000000500047819 */ /* 0x000fc800000006ff */
[----:B------:R-:W-:-:S04]  /*1660*/  LOP3.LUT R4, R4, 0x3e0, RZ, 0xc0, !PT ;  /* 0x000003e004047812 */ /* 0x000fc800078ec0ff */
[----:B------:R-:W-:-:S04]  /*1670*/  IADD3 R8, P1, PT, R4, UR8, RZ ;  /* 0x0000000804087c10 */ /* 0x000fc8000ff3e0ff */
[----:B------:R-:W-:Y:S02]  /*1680*/  IADD3.X R9, PT, PT, RZ, UR9, RZ, P1, !PT ;  /* 0x00000009ff097c10 */ /* 0x000fe40008ffe4ff */
[----:B0-----:R-:W-:-:S03]  /*1690*/  IADD3 R10, P2, PT, R4, UR12, RZ ;  /* 0x0000000c040a7c10 */ /* 0x001fc6000ff5e0ff */
[----:B------:R-:W2:Y:S01]  /*16a0*/  LDG.E.128 R132, desc[UR6][R8.64] ;  /* 0x0000000608847981 */ /* 0x000ea2000c1e1d00 */
[C---:B------:R-:W-:Y:S02]  /*16b0*/  IADD3 R6, P3, PT, R4.reuse, UR14, RZ ;  /* 0x0000000e04067c10 */ /* 0x040fe4000ff7e0ff */
[----:B------:R-:W-:Y:S01]  /*16c0*/  IADD3 R4, P4, PT, R4, UR4, RZ ;  /* 0x0000000404047c10 */ /* 0x000fe2000ff9e0ff */
[----:B------:R-:W-:Y:S01]  /*16d0*/  IMAD.X R11, RZ, RZ, UR13, P2 ;  /* 0x0000000dff0b7e24 */ /* 0x000fe200090e06ff */
[----:B------:R-:W3:Y:S01]  /*16e0*/  LDG.E.128 R128, desc[UR6][R8.64+0x10] ;  /* 0x0000100608807981 */ /* 0x000ee2000c1e1d00 */
[----:B------:R-:W-:Y:S02]  /*16f0*/  IADD3.X R7, PT, PT, RZ, UR15, RZ, P3, !PT ;  /* 0x0000000fff077c10 */ /* 0x000fe40009ffe4ff */
[----:B------:R-:W-:Y:S01]  /*1700*/  IADD3.X R5, PT, PT, RZ, UR5, RZ, P4, !PT ;  /* 0x00000005ff057c10 */ /* 0x000fe2000a7fe4ff */
[----:B------:R-:W4:Y:S04]  /*1710*/  LDG.E.128 R52, desc[UR6][R10.64] ;  /* 0x000000060a347981 */ /* 0x000f28000c1e1d00 */
[----:B------:R-:W2:Y:S04]  /*1720*/  LDG.E.128 R56, desc[UR6][R10.64+0x10] ;  /* 0x000010060a387981 */ /* 0x000ea8000c1e1d00 */
[----:B------:R-:W3:Y:S04]  /*1730*/  LDG.E.128 R60, desc[UR6][R10.64+0x400] ;  /* 0x000400060a3c7981 */ /* 0x000ee8000c1e1d00 */
        /* <DEDUP_REMOVED lines=38> */
[----:B----4-:R-:W-:Y:S04]  /*19a0*/  STL.64 [R1+0x180], R52 ;  /* 0x0001803401007387 */ /* 0x010fe80000100a00 */
[----:B------:R0:W-:Y:S04]  /*19b0*/  STL.64 [R1+0x188], R54 ;  /* 0x0001883601007387 */ /* 0x0001e80000100a00 */
[----:B--2---:R-:W-:Y:S04]  /*19c0*/  STL.64 [R1+0x170], R56 ;  /* 0x0001703801007387 */ /* 0x004fe80000100a00 */
[----:B------:R2:W-:Y:S04]  /*19d0*/  STL.64 [R1+0x178], R58 ;  /* 0x0001783a01007387 */ /* 0x0005e80000100a00 */
[----:B0-----:R-:W4:Y:S04]  /*19e0*/  LDG.E.128 R52, desc[UR6][R8.64+0x1410] ;  /* 0x0014100608347981 */ /* 0x001f28000c1e1d00 */
[----:B---3--:R-:W-:Y:S04]  /*19f0*/  STL.64 [R1+0x140], R60 ;  /* 0x0001403c01007387 */ /* 0x008fe80000100a00 */
[----:B--2---:R-:W2:Y:S04]  /*1a00*/  LDG.E.128 R56, desc[UR6][R8.64+0x1800] ;  /* 0x0018000608387981 */ /* 0x004ea8000c1e1d00 */
[----:B------:R0:W-:Y:S04]  /*1a10*/  STL.64 [R1+0x148], R62 ;  /* 0x0001483e01007387 */ /* 0x0001e80000100a00 */
[----:B------:R-:W-:Y:S04]  /*1a20*/  STL.64 [R1+0x130], R64 ;  /* 0x0001304001007387 */ /* 0x000fe80000100a00 */
[----:B------:R3:W-:Y:S04]  /*1a30*/  STL.64 [R1+0x138], R66 ;  /* 0x0001384201007387 */ /* 0x0007e80000100a00 */
[----:B0-----:R-:W2:Y:S04]  /*1a40*/  LDG.E.128 R60, desc[UR6][R8.64+0x1810] ;  /* 0x00181006083c7981 */ /* 0x001ea8000c1e1d00 */
[----:B------:R-:W-:Y:S04]  /*1a50*/  STL.64 [R1+0x100], R68 ;  /* 0x0001004401007387 */ /* 0x000fe80000100a00 */
[----:B---3--:R-:W3:Y:S04]  /*1a60*/  LDG.E.128 R64, desc[UR6][R8.64+0x1c00] ;  /* 0x001c000608407981 */ /* 0x008ee8000c1e1d00 */
[----:B------:R0:W-:Y:S04]  /*1a70*/  STL.64 [R1+0x108], R70 ;  /* 0x0001084601007387 */ /* 0x0001e80000100a00 */
[----:B0-----:R-:W3:Y:S04]  /*1a80*/  LDG.E.128 R68, desc[UR6][R8.64+0x1c10] ;  /* 0x001c100608447981 */ /* 0x001ee8000c1e1d00 */
        /* <DEDUP_REMOVED lines=21> */
[----:B0-----:R-:W3:Y:S04]  /*1be0*/  LDG.E.128 R40, desc[UR6][R6.64+0x410] ;  /* 0x0004100606287981 */ /* 0x001ee8000c1e1d00 */
[----:B------:R0:W-:Y:S04]  /*1bf0*/  STL.64 [R1+0x1b8], R126 ;  /* 0x0001b87e01007387 */ /* 0x0001e80000100a00 */
[----:B------:R-:W-:Y:S04]  /*1c00*/  STL.64 [R1+0x1c0], R120 ;  /* 0x0001c07801007387 */ /* 0x000fe80000100a00 */
[----:B-1----:R-:W3:Y:S04]  /*1c10*/  LDG.E.128 R36, desc[UR6][R6.64+0x800] ;  /* 0x0008000606247981 */ /* 0x002ee8000c1e1d00 */
[----:B------:R-:W-:Y:S04]  /*1c20*/  STL.64 [R1+0x1c8], R122 ;  /* 0x0001c87a01007387 */ /* 0x000fe80000100a00 */
[----:B------:R-:W-:Y:S04]  /*1c30*/  STL.64 [R1+0x1d0], R116 ;  /* 0x0001d07401007387 */ /* 0x000fe80000100a00 */
[----:B------:R-:W3:Y:S04]  /*1c40*/  LDG.E.128 R32, desc[UR6][R6.64+0x810] ;  /* 0x0008100606207981 */ /* 0x000ee8000c1e1d00 */
        /* <DEDUP_REMOVED lines=15> */
[----:B------:R1:W-:Y:S04]  /*1d40*/  STL.64 [R1+0x228], R46 ;  /* 0x0002282e01007387 */ /* 0x0003e80000100a00 */
[----:B------:R-:W3:Y:S04]  /*1d50*/  LDG.E.128 R12, desc[UR6][R6.64+0x1400] ;  /* 0x00140006060c7981 */ /* 0x000ee8000c1e1d00 */
[----:B------:R-:W-:Y:S04]  /*1d60*/  STL.64 [R1+0x230], R48 ;  /* 0x0002303001007387 */ /* 0x000fe80000100a00 */
[----:B------:R1:W-:Y:S04]  /*1d70*/  STL.64 [R1+0x238], R50 ;  /* 0x0002383201007387 */ /* 0x0003e80000100a00 */
[----:B------:R1:W5:Y:S04]  /*1d80*/  LDG.E.128 R132, desc[UR6][R6.64+0x2010] ;  /* 0x0020100606847981 */ /* 0x000368000c1e1d00 */
[----:B------:R2:W5:Y:S04]  /*1d90*/  LDG.E.128 R128, desc[UR6][R6.64+0x2400] ;  /* 0x0024000606807981 */ /* 0x000568000c1e1d00 */
        /* <DEDUP_REMOVED lines=13> */
[----:B-1----:R0:W5:Y:S04]  /*1e70*/  LDG.E.128 R52, desc[UR6][R4.64+0x400] ;  /* 0x0004000604347981 */ /* 0x002168000c1e1d00 */
[----:B------:R-:W-:Y:S04]  /*1e80*/  STL.64 [R1+0x260], R60 ;  /* 0x0002603c01007387 */ /* 0x000fe80000100a00 */
[----:B------:R1:W-:Y:S04]  /*1e90*/  STL.64 [R1+0x268], R62 ;  /* 0x0002683e01007387 */ /* 0x0003e80000100a00 */
[----:B---3--:R-:W-:Y:S04]  /*1ea0*/  STL.64 [R1+0x270], R64 ;  /* 0x0002704001007387 */ /* 0x008fe80000100a00 */
[----:B------:R3:W-:Y:S04]  /*1eb0*/  STL.64 [R1+0x278], R66 ;  /* 0x0002784201007387 */ /* 0x0007e80000100a00 */
[----:B--2---:R0:W5:Y:S04]  /*1ec0*/  LDG.E.128 R56, desc[UR6][R4.64+0x410] ;  /* 0x0004100604387981 */ /* 0x004168000c1e1d00 */
[----:B-1----:R0:W5:Y:S04]  /*1ed0*/  LDG.E.128 R60, desc[UR6][R4.64+0x800] ;  /* 0x00080006043c7981 */ /* 0x002168000c1e1d00 */
        /* <DEDUP_REMOVED lines=17> */
[----:B-1----:R3:W5:Y:S04]  /*1ff0*/  LDG.E.128 R68, desc[UR6][R4.64+0xc00] ;  /* 0x000c000604447981 */ /* 0x002768000c1e1d00 */
[----:B--2---:R3:W5:Y:S04]  /*2000*/  LDG.E.128 R72, desc[UR6][R4.64+0xc10] ;  /* 0x000c100604487981 */ /* 0x004768000c1e1d00 */
[----:B----4-:R3:W5:Y:S04]  /*2010*/  LDG.E.128 R76, desc[UR6][R4.64+0x1000] ;  /* 0x00100006044c7981 */ /* 0x010768000c1e1d00 */
[----:B0-----:R3:W5:Y:S04]  /*2020*/  LDG.E.128 R80, desc[UR6][R4.64+0x1010] ;  /* 0x0010100604507981 */ /* 0x001768000c1e1d00 */
        /* <DEDUP_REMOVED lines=23> */
.L_x_10875:
[----:B------:R-:W0:Y:S01]  /*21a0*/  LDCU.128 UR12, c[0x0][0x3d0] ;  /* 0x00007a00ff0c77ac */ /* 0x000e220008000c00 */
[----:B------:R-:W-:-:S04]  /*21b0*/  SHF.L.U32 R4, R0, 0x5, RZ ;  /* 0x0000000500047819 */ /* 0x000fc800000006ff */
[----:B------:R-:W-:-:S04]  /*21c0*/  LOP3.LUT R8, R4, 0x3e0, RZ, 0xc0, !PT ;  /* 0x000003e004087812 */ /* 0x000fc800078ec0ff */
[----:B------:R-:W-:-:S04]  /*21d0*/  IADD3 R6, P2, PT, R8, UR8, RZ ;  /* 0x0000000808067c10 */ /* 0x000fc8000ff5e0ff */
[----:B------:R-:W-:Y:S02]  /*21e0*/  IADD3.X R7, PT, PT, RZ, UR9, RZ, P2, !PT ;  /* 0x00000009ff077c10 */ /* 0x000fe400097fe4ff */
[----:B0-----:R-:W-:-:S03]  /*21f0*/  IADD3 R4, P1, PT, R8, UR12, RZ ;  /* 0x0000000c08047c10 */ /* 0x001fc6000ff3e0ff */
[----:B------:R-:W2:Y:S01]  /*2200*/  LDG.E.128 R132, desc[UR6][R6.64] ;  /* 0x0000000606847981 */ /* 0x000ea2000c1e1d00 */
[----:B------:R-:W-:Y:S02]  /*2210*/  IADD3 R8, P3, PT, R8, UR14, RZ ;  /* 0x0000000e08087c10 */ /* 0x000fe4000ff7e0ff */
[----:B------:R-:W-:Y:S01]  /*2220*/  IADD3.X R5, PT, PT, RZ, UR13, RZ, P1, !PT ;  /* 0x0000000dff057c10 */ /* 0x000fe20008ffe4ff */
[----:B------:R-:W3:Y:S02]  /*2230*/  LDG.E.128 R128, desc[UR6][R6.64+0x10] ;  /* 0x0000100606807981 */ /* 0x000ee4000c1e1d00 */
[----:B------:R-:W-:Y:S02]  /*2240*/  IMAD.X R9, RZ, RZ, UR15, P3 ;  /* 0x0000000fff097e24 */ /* 0x000fe400098e06ff */
        /* <DEDUP_REMOVED lines=55> */
[----:B------:R-:W-:Y:S04]  /*25c0*/  STL.64 [R1+0xf0], R40 ;  /* 0x0000f02801007387 */ /* 0x000fe80000100a00 */
[----:B------:R1:W-:Y:S04]  /*25d0*/  STL.64 [R1+0xf8], R42 ;  /* 0x0000f82a01007387 */ /* 0x0003e80000100a00 */
[----:B0-----:R-:W3:Y:S04]  /*25e0*/  LDG.E.128 R44, desc[UR6][R8.64+0x400] ;  /* 0x00040006082c7981 */ /* 0x001ee8000c1e1d00 */
[----:B------:R-:W-:Y:S04]  /*25f0*/  STL.64 [R1+0xc0], R36 ;  /* 0x0000c02401007387 */ /* 0x000fe80000100a00 */
[----:B-1----:R-:W3:Y:S04]  /*2600*/  LDG.E.128 R40, desc[UR6][R8.64+0x410] ;  /* 0x0004100608287981 */ /* 0x002ee8000c1e1d00 */
        /* <DEDUP_REMOVED lines=16> */
[----:B------:R-:W-:Y:S04]  /*2710*/  STL.64 [R1], R12 ;  /* 0x0000000c01007387 */ /* 0x000fe80000100a00 */
[----:B-1----:R-:W3:Y:S04]  /*2720*/  LDG.E.128 R16, desc[UR6][R8.64+0x1010] ;  /* 0x0010100608107981 */ /* 0x002ee8000c1e1d00 */
[----:B------:R0:W-:Y:S04]  /*2730*/  STL.64 [R1+0x8], R14 ;  /* 0x0000080e01007387 */ /* 0x0001e80000100a00 */
[----:B------:R-:W3:Y:S04]  /*2740*/  LDG.E.128 R4, desc[UR6][R8.64+0x1410] ;  /* 0x0014100608047981 */ /* 0x000ee8000c1e1d00 */
[----:B0-----:R-:W3:Y:S04]  /*2750*/  LDG.E.128 R12, desc[UR6][R8.64+0x1400] ;  /* 0x00140006080c7981 */ /* 0x001ee8000c1e1d00 */
[----:B------:R-:W-:Y:S04]  /*2760*/  STL.64 [R1+0x190], R132 ;  /* 0x0001908401007387 */ /* 0x000fe80000100a00 */
[----:B------:R0:W-:Y:S04]  /*2770*/  STL.64 [R1+0x198], R134 ;  /* 0x0001988601007387 */ /* 0x0001e80000100a00 */
[----:B------:R-:W-:Y:S04]  /*2780*/  STL.64 [R1+0x1a0], R128 ;  /* 0x0001a08001007387 */ /* 0x000fe80000100a00 */
[----:B------:R1:W-:Y:S04]  /*2790*/  STL.64 [R1+0x1a8], R130 ;  /* 0x0001a88201007387 */ /* 0x0003e80000100a00 */
[----:B------:R-:W-:Y:S04]  /*27a0*/  STL.64 [R1+0x1b0], R124 ;  /* 0x0001b07c01007387 */ /* 0x000fe80000100a00 */
[----:B------:R1:W-:Y:S04]  /*27b0*/  STL.64 [R1+0x1b8], R126 ;  /* 0x0001b87e01007387 */ /* 0x0003e80000100a00 */
[----:B0-----:R0:W5:Y:S04]  /*27c0*/  LDG.E.128 R132, desc[UR6][R8.64+0x2010] ;  /* 0x0020100608847981 */ /* 0x001168000c1e1d00 */
[----:B-1----:R0:W5:Y:S04]  /*27d0*/  LDG.E.128 R128, desc[UR6][R8.64+0x2400] ;  /* 0x0024000608807981 */ /* 0x002168000c1e1d00 */
[----:B------:R0:W5:Y:S04]  /*27e0*/  LDG.E.128 R124, desc[UR6][R8.64+0x2410] ;  /* 0x00241006087c7981 */ /* 0x000168000c1e1d00 */
        /* <DEDUP_REMOVED lines=30> */
[----:B----4-:R-:W-:Y:S04]  /*29d0*/  STL.64 [R1+0x2b0], R60 ;  /* 0x0002b03c01007387 */ /* 0x010fe80000100a00 */
[----:B------:R4:W-:Y:S04]  /*29e0*/  STL.64 [R1+0x2b8], R62 ;  /* 0x0002b83e01007387 */ /* 0x0009e80000100a00 */
[----:B--2---:R-:W-:Y:S04]  /*29f0*/  STL.64 [R1+0x2c0], R56 ;  /* 0x0002c03801007387 */ /* 0x004fe80000100a00 */
[----:B------:R2:W-:Y:S04]  /*2a00*/  STL.64 [R1+0x2c8], R58 ;  /* 0x0002c83a01007387 */ /* 0x0005e80000100a00 */
[----:B------:R-:W-:Y:S04]  /*2a10*/  STL.64 [R1+0x160], R52 ;  /* 0x0001603401007387 */ /* 0x000fe80000100a00 */
[----:B------:R2:W-:Y:S04]  /*2a20*/  STL.64 [R1+0x168], R54 ;  /* 0x0001683601007387 */ /* 0x0005e80000100a00 */
[----:B---3--:R-:W-:Y:S04]  /*2a30*/  STL.64 [R1+0x150], R48 ;  /* 0x0001503001007387 */ /* 0x008fe80000100a00 */
        /* <DEDUP_REMOVED lines=21> */
[----:B-1----:R-:W-:-:S02]  /*2b90*/  CS2R R122, SRZ ;  /* 0x00000000007a7805 */ /* 0x002fc4000001ff00 */
[----:B------:R-:W-:Y:S02]  /*2ba0*/  CS2R R120, SRZ ;  /* 0x0000000000787805 */ /* 0x000fe4000001ff00 */
[----:B0-----:R-:W-:Y:S02]  /*2bb0*/  CS2R R118, SRZ ;  /* 0x0000000000767805 */ /* 0x001fe4000001ff00 */
        /* <DEDUP_REMOVED lines=27> */
[----:B----4-:R-:W-:-:S02]  /*2d70*/  CS2R R62, SRZ ;  /* 0x00000000003e7805 */ /* 0x010fc4000001ff00 */
[----:B------:R-:W-:Y:S02]  /*2d80*/  CS2R R60, SRZ ;  /* 0x00000000003c7805 */ /* 0x000fe4000001ff00 */
[----:B--2---:R-:W-:Y:S02]  /*2d90*/  CS2R R58, SRZ ;  /* 0x00000000003a7805 */ /* 0x004fe4000001ff00 */
[----:B------:R-:W-:Y:S02]  /*2da0*/  CS2R R56, SRZ ;  /* 0x0000000000387805 */ /* 0x000fe4000001ff00 */
[----:B------:R-:W-:Y:S02]  /*2db0*/  CS2R R54, SRZ ;  /* 0x0000000000367805 */ /* 0x000fe4000001ff00 */
[----:B------:R-:W-:Y:S02]  /*2dc0*/  CS2R R52, SRZ ;  /* 0x0000000000347805 */ /* 0x000fe4000001ff00 */
[----:B---3--:R-:W-:-:S02]  /*2dd0*/  CS2R R50, SRZ ;  /* 0x0000000000327805 */ /* 0x008fc4000001ff00 */
[----:B------:R-:W-:Y:S02]  /*2de0*/  CS2R R48, SRZ ;  /* 0x0000000000307805 */ /* 0x000fe4000001ff00 */
[----:B------:R-:W-:Y:S02]  /*2df0*/  CS2R R46, SRZ ;  /* 0x00000000002e7805 */ /* 0x000fe4000001ff00 */
[----:B------:R-:W-:-:S07]  /*2e00*/  CS2R R44, SRZ ;  /* 0x00000000002c7805 */ /* 0x000fce000001ff00 */
.L_x_10874:
[----:B------:R-:W1:Y:S01]  /*2e10*/  S2UR UR4, SR_CTAID.X ;  /* 0x00000000000479c3 */ /* 0x000e620000002500 */
[----:B------:R-:W2:Y:S01]  /*2e20*/  LDCU UR5, c[0x0][0x384] ;  /* 0x00007080ff0577ac */ /* 0x000ea20008000800 */
[----:B------:R-:W-:Y:S01]  /*2e30*/  SHF.R.U32.HI R0, RZ, 0x5, R0 ;  /* 0x00000005ff007819 */ /* 0x000fe20000011600 */
[----:B-1----:R-:W-:-:S06]  /*2e40*/  USHF.L.U32 UR4, UR4, 0x2, URZ ;  /* 0x0000000204047899 */ /* 0x002fcc00080006ff */
[----:B------:R-:W-:-:S04]  /*2e50*/  LOP3.LUT R0, R0, UR4, RZ, 0xfc, !PT ;  /* 0x0000000400007c12 */ /* 0x000fc8000f8efcff */
[----:B--2---:R-:W-:-:S13]  /*2e60*/  ISETP.GE.AND P1, PT, R0, UR5, PT ;  /* 0x0000000500007c0c */ /* 0x004fda000bf26270 */
[----:B------:R-:W-:Y:S05]  /*2e70*/  @P1 EXIT ;  /* 0x000000000000194d */ /* 0x000fea0003800000 */
[----:B------:R-:W-:Y:S01]  /*2e80*/  ISETP.NE.U32.AND P1, PT, R2, RZ, PT ;  /* 0x000000ff0200720c */ /* 0x000fe20003f25070 */
[----:B------:R-:W1:Y:S03]  /*2e90*/  LDCU UR4, c[0x0][0x388] ;  /* 0x00007100ff0477ac */ /* 0x000e660008000800 */
[----:B------:R-:W-:Y:S01]  /*2ea0*/  ISETP.NE.AND.EX P1, PT, R3, RZ, PT, P1 ;  /* 0x000000ff0300720c */ /* 0x000fe20003f25310 */
[----:B------:R-:W2:Y:S01]  /*2eb0*/  LDCU.U8 UR5, c[0x0][0x410] ;  /* 0x00008200ff0577ac */ /* 0x000ea20008000000 */
[----:B------:R-:W-:Y:S01]  /*2ec0*/  MOV R3, R0 ;  /* 0x0000000000037202 */ /* 0x000fe20000000f00 */
[----:B------:R-:W4:Y:S01]  /*2ed0*/  LDCU UR8, c[0x0][0x448] ;  /* 0x00008900ff0877ac */ /* 0x000f220008000800 */
[----:B------:R-:W0:Y:S01]  /*2ee0*/  LDCU.64 UR10, c[0x0][0x3a0] ;  /* 0x00007400ff0a77ac */ /* 0x000e220008000a00 */
[----:B------:R-:W0:Y:S08]  /*2ef0*/  LDCU.64 UR12, c[0x0][0x398] ;  /* 0x00007300ff0c77ac */ /* 0x000e300008000a00 */
.L_x_10917:
[----:B0-----:R-:W-:Y:S01]  /*2f00*/  ISETP.NE.U32.AND P2, PT, RZ, UR10, PT ;  /* 0x0000000aff007c0c */ /* 0x001fe2000bf45070 */
[----:B-1----:R-:W-:Y:S01]  /*2f10*/  IMAD R0, R3, UR4, RZ ;  /* 0x0000000403007c24 */ /* 0x002fe2000f8e02ff */
[----:B------:R-:W0:Y:S02]  /*2f20*/  @P1 LDC.64 R6, c[0x0][0x398] ;  /* 0x0000e600ff061b82 */ /* 0x000e240000000a00 */
[----:B------:R-:W-:Y:S02]  /*2f30*/  ISETP.NE.AND.EX P2, PT, RZ, UR11, PT, P2 ;  /* 0x0000000bff007c0c */ /* 0x000fe4000bf45320 */
[----:B------:R-:W-:-:S04]  /*2f40*/  SHF.R.S32.HI R2, RZ, 0x1f, R0 ;  /* 0x0000001fff027819 */ /* 0x000fc80000011400 */
[----:B------:R-:W1:Y:S01]  /*2f50*/  LDC.64 R200, c[0x0][0x390] ;  /* 0x0000e400ffc87b82 */ /* 0x000e620000000a00 */
[----:B------:R-:W-:-:S04]  /*2f60*/  LEA.HI R0, R2, R0, RZ, 0x3 ;  /* 0x0000000002007211 */ /* 0x000fc800078f18ff */
[----:B------:R-:W-:-:S03]  /*2f70*/  LEA.HI.SX32 R211, R0, R252, 0x1d ;  /* 0x000000fc00d37211 */ /* 0x000fc600078feaff */
[----:B---3--:R-:W3:Y:S02]  /*2f80*/  @P2 LDC.64 R4, c[0x0][0x3a0] ;  /* 0x0000e800ff042b82 */ /* 0x008ee40000000a00 */
[----:B0-----:R-:W-:-:S05]  /*2f90*/  @P1 IMAD.WIDE.U32 R6, R211, 0x10, R6 ;  /* 0x00000010d3061825 */ /* 0x001fca00078e0006 */
[----:B-----5:R-:W5:Y:S01]  /*2fa0*/  @P1 LDG.E.128 R40, desc[UR6][R6.64] ;  /* 0x0000000606281981 */ /* 0x020f62000c1e1d00 */
[----:B---3--:R-:W-:-:S05]  /*2fb0*/  @P2 IMAD.WIDE.U32 R4, R211, 0x10, R4 ;  /* 0x00000010d3042825 */ /* 0x008fca00078e0004 */
[----:B------:R1:W5:Y:S02]  /*2fc0*/  @P2 LDG.E.128 R36, desc[UR6][R4.64] ;  /* 0x0000000604242981 */ /* 0x000364000c1e1d00 */
[----:B-1----:R-:W-:-:S06]  /*2fd0*/  IMAD.WIDE.U32 R4, R211, 0x10, R200 ;  /* 0x00000010d3047825 */ /* 0x002fcc00078e00c8 */
[----:B------:R-:W5:Y:S01]  /*2fe0*/  LDG.E.128 R4, desc[UR6][R4.64] ;  /* 0x0000000604047981 */ /* 0x000f62000c1e1d00 */
[----:B------:R-:W-:-:S04]  /*2ff0*/  UISETP.NE.U32.AND UP0, UPT, UR12, URZ, UPT ;  /* 0x000000ff0c00728c */ /* 0x000fc8000bf05070 */
[----:B------:R-:W-:-:S06]  /*3000*/  UISETP.NE.AND.EX UP0, UPT, UR13, URZ, UPT, UP0 ;  /* 0x000000ff0d00728c */ /* 0x000fcc000bf05300 */
[----:B------:R-:W-:-:S13]  /*3010*/  PLOP3.LUT P1, PT, PT, PT, UP0, 0x80, 0x8 ;  /* 0x000000000008781c */ /* 0x000fda0003f2f008 */
[----:B------:R-:W-:Y:S05]  /*3020*/  @!P1 BRA `(.L_x_10876) ;  /* 0x00000004007c9947 */ /* 0x000fea0003800000 */
[----:B------:R-:W-:Y:S05]  /*3030*/  @!P2 BRA `(.L_x_10877) ;  /* 0x0000000000e4a947 */ /* 0x000fea0003800000 */
        /* <DEDUP_REMOVED lines=8> */
[----:B------:R-:W-:Y:S02]  /*30c0*/  SHF.L.U32 R9, R9, 0x10, RZ ;  /* 0x0000001009097819 */ /* 0x000fe400000006ff */
[----:B------:R-:W-:Y:S02]  /*30d0*/  SHF.L.U32 R8, R2, 0x10, RZ ;  /* 0x0000001002087819 */ /* 0x000fe400000006ff */
[----:B------:R-:W-:Y:S01]  /*30e0*/  PRMT R2, R6, 0x7632, R2 ;  /* 0x0000763206027816 */ /* 0x000fe20000000002 */
[--C-:B------:R-:W-:Y:S01]  /*30f0*/  FADD.FTZ R222, R0, R9.reuse ;  /* 0x0000000900de7221 */ /* 0x100fe20000010000 */
[----:B------:R-:W-:Y:S02]  /*3100*/  PRMT R10, R42, 0x7632, R10 ;  /* 0x000076322a0a7816 */ /* 0x000fe4000000000a */
[----:B------:R-:W-:Y:S02]  /*3110*/  SHF.L.U32 R11, R11, 0x10, RZ ;  /* 0x000000100b0b7819 */ /* 0x000fe400000006ff */
[----:B------:R-:W-:Y:S01]  /*3120*/  PRMT R9, R37, 0x7632, R9 ;  /* 0x0000763225097816 */ /* 0x000fe20000000009 */
[----:B------:R-:W-:Y:S01]  /*3130*/  IMAD.U32 R10, R10, 0x10000, RZ ;  /* 0x000100000a0a7824 */ /* 0x000fe200078e00ff */
[----:B------:R-:W-:Y:S01]  /*3140*/  SHF.L.U32 R2, R2, 0x10, RZ ;  /* 0x0000001002027819 */ /* 0x000fe200000006ff */
[----:B------:R-:W-:Y:S01]  /*3150*/  FADD.FTZ R8, R11, R8 ;  /* 0x000000080b087221 */ /* 0x000fe20000010000 */
[----:B------:R-:W-:-:S02]  /*3160*/  SHF.L.U32 R9, R9, 0x10, RZ ;  /* 0x0000001009097819 */ /* 0x000fc400000006ff */
[----:B------:R-:W-:Y:S01]  /*3170*/  PRMT R0, R7, 0x7632, R0 ;  /* 0x0000763207007816 */ /* 0x000fe20000000000 */
[--C-:B------:R-:W-:Y:S01]  /*3180*/  FADD.FTZ R2, R2, R10.reuse ;  /* 0x0000000a02027221 */ /* 0x100fe20000010000 */
[----:B------:R-:W-:Y:S01]  /*3190*/  PRMT R10, R43, 0x7632, R10 ;  /* 0x000076322b0a7816 */ /* 0x000fe2000000000a */
[--C-:B------:R-:W-:Y:S01]  /*31a0*/  FADD.FTZ R223, R8, R9.reuse ;  /* 0x0000000908df7221 */ /* 0x100fe20000010000 */
[----:B------:R-:W-:Y:S02]  /*31b0*/  PRMT R9, R38, 0x7632, R9 ;  /* 0x0000763226097816 */ /* 0x000fe40000000009 */
[----:B------:R-:W-:Y:S02]  /*31c0*/  SHF.L.U32 R0, R0, 0x10, RZ ;  /* 0x0000001000007819 */ /* 0x000fe400000006ff */
[----:B------:R-:W-:Y:S02]  /*31d0*/  SHF.L.U32 R10, R10, 0x10, RZ ;  /* 0x000000100a0a7819 */ /* 0x000fe400000006ff */
[----:B------:R-:W-:-:S02]  /*31e0*/  PRMT R8, R39, 0x7632, R8 ;  /* 0x0000763227087816 */ /* 0x000fc40000000008 */
[----:B------:R-:W-:Y:S01]  /*31f0*/  SHF.L.U32 R9, R9, 0x10, RZ ;  /* 0x0000001009097819 */ /* 0x000fe200000006ff */
[----:B------:R-:W-:Y:S01]  /*3200*/  FADD.FTZ R0, R0, R10 ;  /* 0x0000000a00007221 */ /* 0x000fe20000010000 */
[----:B------:R-:W-:-:S03]  /*3210*/  SHF.L.U32 R8, R8, 0x10, RZ ;  /* 0x0000001008087819 */ /* 0x000fc600000006ff */
[----:B------:R-:W-:Y:S01]  /*3220*/  FADD.FTZ R218, R2, R9 ;  /* 0x0000000902da7221 */ /* 0x000fe20000010000 */
[----:B------:R-:W-:Y:S01]  /*3230*/  SHF.L.U32 R2, R40, 0x10, RZ ;  /* 0x0000001028027819 */ /* 0x000fe200000006ff */
[----:B------:R-:W-:Y:S01]  /*3240*/  FADD.FTZ R219, R0, R8 ;  /* 0x0000000800db7221 */ /* 0x000fe20000010000 */
[----:B------:R-:W-:Y:S01]  /*3250*/  IMAD.U32 R0, R4, 0x10000, RZ ;  /* 0x0001000004007824 */ /* 0x000fe200078e00ff */
[----:B------:R-:W-:-:S03]  /*3260*/  SHF.L.U32 R4, R41, 0x10, RZ ;  /* 0x0000001029047819 */ /* 0x000fc600000006ff */
[----:B------:R-:W-:Y:S01]  /*3270*/  FADD.FTZ R0, R0, R2 ;  /* 0x0000000200007221 */ /* 0x000fe20000010000 */
[----:B------:R-:W-:Y:S02]  /*3280*/  SHF.L.U32 R2, R5, 0x10, RZ ;  /* 0x0000001005027819 */ /* 0x000fe400000006ff */
[----:B------:R-:W-:-:S03]  /*3290*/  SHF.L.U32 R5, R42, 0x10, RZ ;  /* 0x000000102a057819 */ /* 0x000fc600000006ff */
[----:B------:R-:W-:Y:S01]  /*32a0*/  FADD.FTZ R2, R2, R4 ;  /* 0x0000000402027221 */ /* 0x000fe20000010000 */
[----:B------:R-:W-:Y:S01]  /*32b0*/  SHF.L.U32 R4, R6, 0x10, RZ ;  /* 0x0000001006047819 */ /* 0x000fe200000006ff */
[----:B------:R-:W-:-:S04]  /*32c0*/  IMAD.U32 R6, R43, 0x10000, RZ ;  /* 0x000100002b067824 */ /* 0x000fc800078e00ff */
[----:B------:R-:W-:Y:S01]  /*32d0*/  FADD.FTZ R4, R4, R5 ;  /* 0x0000000504047221 */ /* 0x000fe20000010000 */
[----:B------:R-:W-:-:S05]  /*32e0*/  SHF.L.U32 R5, R7, 0x10, RZ ;  /* 0x0000001007057819 */ /* 0x000fca00000006ff */
[----:B------:R-:W-:Y:S01]  /*32f0*/  FADD.FTZ R5, R5, R6 ;  /* 0x0000000605057221 */ /* 0x000fe20000010000 */
[----:B------:R-:W-:-:S05]  /*3300*/  SHF.L.U32 R6, R37, 0x10, RZ ;  /* 0x0000001025067819 */ /* 0x000fca00000006ff */
[----:B------:R-:W-:Y:S01]  /*3310*/  FADD.FTZ R224, R2, R6 ;  /* 0x0000000602e07221 */ /* 0x000fe20000010000 */
[----:B------:R-:W-:-:S04]  /*3320*/  SHF.L.U32 R2, R38, 0x10, RZ ;  /* 0x0000001026027819 */ /* 0x000fc800000006ff */
[----:B------:R-:W-:Y:S01]  /*3330*/  F2FP.BF16.F32.PACK_AB R33, R223, R224 ;  /* 0x000000e0df21723e */ /* 0x000fe200000010ff */
[----:B------:R-:W-:Y:S01]  /*3340*/  FADD.FTZ R220, R4, R2 ;  /* 0x0000000204dc7221 */ /* 0x000fe20000010000 */
[----:B------:R-:W-:-:S04]  /*3350*/  SHF.L.U32 R2, R39, 0x10, RZ ;  /* 0x0000001027027819 */ /* 0x000fc800000006ff */
[----:B------:R-:W-:Y:S01]  /*3360*/  F2FP.BF16.F32.PACK_AB R34, R218, R220 ;  /* 0x000000dcda22723e */ /* 0x000fe200000010ff */
[----:B------:R-:W-:Y:S01]  /*3370*/  FADD.FTZ R221, R5, R2 ;  /* 0x0000000205dd7221 */ /* 0x000fe20000010000 */
[----:B------:R-:W-:-:S04]  /*3380*/  SHF.L.U32 R2, R36, 0x10, RZ ;  /* 0x0000001024027819 */ /* 0x000fc800000006ff */
[----:B------:R-:W-:Y:S01]  /*3390*/  F2FP.BF16.F32.PACK_AB R35, R219, R221 ;  /* 0x000000dddb23723e */ /* 0x000fe200000010ff */
[----:B------:R-:W-:-:S05]  /*33a0*/  FADD.FTZ R225, R0, R2 ;  /* 0x0000000200e17221 */ /* 0x000fca0000010000 */
[----:B------:R-:W-:Y:S01]  /*33b0*/  F2FP.BF16.F32.PACK_AB R32, R222, R225 ;  /* 0x000000e1de20723e */ /* 0x000fe200000010ff */
[----:B------:R-:W-:Y:S06]  /*33c0*/  BRA `(.L_x_10878) ;  /* 0x00000004005c7947 */ /* 0x000fec0003800000 */
.L_x_10877:
[----:B-----5:R-:W-:Y:S02]  /*33d0*/  PRMT R0, R4, 0x7632, R0 ;  /* 0x0000763204007816 */ /* 0x020fe40000000000 */
[----:B------:R-:W-:Y:S02]  /*33e0*/  PRMT R2, R41, 0x7632, R2 ;  /* 0x0000763229027816 */ /* 0x000fe40000000002 */
[----:B------:R-:W-:Y:S02]  /*33f0*/  SHF.L.U32 R8, R0, 0x10, RZ ;  /* 0x0000001000087819 */ /* 0x000fe400000006ff */
[----:B------:R-:W-:Y:S02]  /*3400*/  PRMT R0, R5, 0x7632, R0 ;  /* 0x0000763205007816 */ /* 0x000fe40000000000 */
[----:B------:R-:W-:Y:S02]  /*3410*/  PRMT R9, R40, 0x7632, R9 ;  /* 0x0000763228097816 */ /* 0x000fe40000000009 */
[----:B------:R-:W-:Y:S01]  /*3420*/  SHF.L.U32 R2, R2, 0x10, RZ ;  /* 0x0000001002027819 */ /* 0x000fe200000006ff */
[----:B------:R-:W-:Y:S01]  /*3430*/  IMAD.U32 R0, R0, 0x10000, RZ ;  /* 0x0001000000007824 */ /* 0x000fe200078e00ff */
[----:B------:R-:W-:-:S03]  /*3440*/  SHF.L.U32 R9, R9, 0x10, RZ ;  /* 0x0000001009097819 */ /* 0x000fc600000006ff */
[----:B------:R-:W-:Y:S01]  /*3450*/  FADD.FTZ R223, R0, R2 ;  /* 0x0000000200df7221 */ /* 0x000fe20000010000 */
[----:B------:R-:W-:Y:S01]  /*3460*/  PRMT R0, R6, 0x7632, R0 ;  /* 0x0000763206007816 */ /* 0x000fe20000000000 */
[----:B------:R-:W-:Y:S01]  /*3470*/  FADD.FTZ R222, R8, R9 ;  /* 0x0000000908de7221 */ /* 0x000fe20000010000 */
[----:B------:R-:W-:Y:S02]  /*3480*/  PRMT R2, R43, 0x7632, R2 ;  /* 0x000076322b027816 */ /* 0x000fe40000000002 */
[----:B------:R-:W-:Y:S02]  /*3490*/  SHF.L.U32 R8, R0, 0x10, RZ ;  /* 0x0000001000087819 */ /* 0x000fe400000006ff */
[----:B------:R-:W-:Y:S02]  /*34a0*/  PRMT R0, R7, 0x7632, R0 ;  /* 0x0000763207007816 */ /* 0x000fe40000000000 */
[----:B------:R-:W-:Y:S02]  /*34b0*/  SHF.L.U32 R2, R2, 0x10, RZ ;  /* 0x0000001002027819 */ /* 0x000fe400000006ff */
[----:B------:R-:W-:-:S02]  /*34c0*/  SHF.L.U32 R0, R0, 0x10, RZ ;  /* 0x0000001000007819 */ /* 0x000fc400000006ff */
[----:B------:R-:W-:-:S03]  /*34d0*/  PRMT R9, R42, 0x7632, R9 ;  /* 0x000076322a097816 */ /* 0x000fc60000000009 */
[----:B------:R-:W-:Y:S01]  /*34e0*/  FADD.FTZ R219, R0, R2 ;  /* 0x0000000200db7221 */ /* 0x000fe20000010000 */
[----:B------:R-:W-:Y:S01]  /*34f0*/  SHF.L.U32 R0, R5, 0x10, RZ ;  /* 0x0000001005007819 */ /* 0x000fe200000006ff */
[----:B------:R-:W-:Y:S01]  /*3500*/  IMAD.U32 R2, R41, 0x10000, RZ ;  /* 0x0001000029027824 */ /* 0x000fe200078e00ff */
[----:B------:R-:W-:-:S03]  /*3510*/  SHF.L.U32 R9, R9, 0x10, RZ ;  /* 0x0000001009097819 */ /* 0x000fc600000006ff */
[----:B------:R-:W-:Y:S01]  /*3520*/  FADD.FTZ R224, R0, R2 ;  /* 0x0000000200e07221 */ /* 0x000fe20000010000 */
[----:B------:R-:W-:Y:S01]  /*3530*/  SHF.L.U32 R0, R6, 0x10, RZ ;  /* 0x0000001006007819 */ /* 0x000fe200000006ff */
[----:B------:R-:W-:Y:S01]  /*3540*/  FADD.FTZ R218, R8, R9 ;  /* 0x0000000908da7221 */ /* 0x000fe20000010000 */
[----:B------:R-:W-:Y:S02]  /*3550*/  SHF.L.U32 R2, R42, 0x10, RZ ;  /* 0x000000102a027819 */ /* 0x000fe400000006ff */
[----:B------:R-:W-:-:S03]  /*3560*/  F2FP.BF16.F32.PACK_AB R33, R223, R224 ;  /* 0x000000e0df21723e */ /* 0x000fc600000010ff */
[----:B------:R-:W-:Y:S01]  /*3570*/  FADD.FTZ R220, R0, R2 ;  /* 0x0000000200dc7221 */ /* 0x000fe20000010000 */
[----:B------:R-:W-:Y:S02]  /*3580*/  SHF.L.U32 R0, R7, 0x10, RZ ;  /* 0x0000001007007819 */ /* 0x000fe400000006ff */
[----:B------:R-:W-:Y:S02]  /*3590*/  SHF.L.U32 R2, R43, 0x10, RZ ;  /* 0x000000102b027819 */ /* 0x000fe400000006ff */
[----:B------:R-:W-:-:S03]  /*35a0*/  F2FP.BF16.F32.PACK_AB R34, R218, R220 ;  /* 0x000000dcda22723e */ /* 0x000fc600000010ff */
[----:B------:R-:W-:Y:S01]  /*35b0*/  FADD.FTZ R221, R0, R2 ;  /* 0x0000000200dd7221 */ /* 0x000fe20000010000 */
[----:B------:R-:W-:Y:S02]  /*35c0*/  SHF.L.U32 R0, R4, 0x10, RZ ;  /* 0x0000001004007819 */ /* 0x000fe400000006ff */
[----:B------:R-:W-:Y:S02]  /*35d0*/  SHF.L.U32 R2, R40, 0x10, RZ ;  /* 0x0000001028027819 */ /* 0x000fe400000006ff */
[----:B------:R-:W-:-:S03]  /*35e0*/  F2FP.BF16.F32.PACK_AB R35, R219, R221 ;  /* 0x000000dddb23723e */ /* 0x000fc600000010ff */
[----:B------:R-:W-:-:S05]  /*35f0*/  FADD.FTZ R225, R0, R2 ;  /* 0x0000000200e17221 */ /* 0x000fca0000010000 */
[----:B------:R-:W-:Y:S01]  /*3600*/  F2FP.BF16.F32.PACK_AB R32, R222, R225 ;  /* 0x000000e1de20723e */ /* 0x000fe200000010ff */
[----:B------:R-:W-:Y:S06]  /*3610*/  BRA `(.L_x_10878) ;  /* 0x0000000000c87947 */ /* 0x000fec0003800000 */
.L_x_10876:
[----:B------:R-:W-:Y:S05]  /*3620*/  @!P2 BRA `(.L_x_10879) ;  /* 0x000000000094a947 */ /* 0x000fea0003800000 */
[----:B-----5:R-:W-:Y:S02]  /*3630*/  PRMT R0, R4, 0x7632, R0 ;  /* 0x0000763204007816 */ /* 0x020fe40000000000 */
[----:B------:R-:W-:Y:S02]  /*3640*/  PRMT R2, R37, 0x7632, R2 ;  /* 0x0000763225027816 */ /* 0x000fe40000000002 */
[----:B------:R-:W-:Y:S01]  /*3650*/  PRMT R9, R36, 0x7632, R9 ;  /* 0x0000763224097816 */ /* 0x000fe20000000009 */
[----:B------:R-:W-:Y:S01]  /*3660*/  IMAD.U32 R8, R0, 0x10000, RZ ;  /* 0x0001000000087824 */ /* 0x000fe200078e00ff */
[----:B------:R-:W-:Y:S02]  /*3670*/  PRMT R0, R5, 0x7632, R0 ;  /* 0x0000763205007816 */ /* 0x000fe40000000000 */
[----:B------:R-:W-:Y:S02]  /*3680*/  SHF.L.U32 R2, R2, 0x10, RZ ;  /* 0x0000001002027819 */ /* 0x000fe400000006ff */
[----:B------:R-:W-:-:S02]  /*3690*/  SHF.L.U32 R0, R0, 0x10, RZ ;  /* 0x0000001000007819 */ /* 0x000fc400000006ff */
[----:B------:R-:W-:-:S03]  /*36a0*/  SHF.L.U32 R9, R9, 0x10, RZ ;  /* 0x0000001009097819 */ /* 0x000fc600000006ff */
[----:B------:R-:W-:Y:S01]  /*36b0*/  FADD.FTZ R223, R0, R2 ;  /* 0x0000000200df7221 */ /* 0x000fe20000010000 */
[----:B------:R-:W-:Y:S01]  /*36c0*/  PRMT R0, R6, 0x7632, R0 ;  /* 0x0000763206007816 */ /* 0x000fe20000000000 */
[--C-:B------:R-:W-:Y:S01]  /*36d0*/  FADD.FTZ R222, R8, R9.reuse ;  /* 0x0000000908de7221 */ /* 0x100fe20000010000 */
[----:B------:R-:W-:Y:S02]  /*36e0*/  PRMT R2, R39, 0x7632, R2 ;  /* 0x0000763227027816 */ /* 0x000fe40000000002 */
[----:B------:R-:W-:Y:S02]  /*36f0*/  SHF.L.U32 R8, R0, 0x10, RZ ;  /* 0x0000001000087819 */ /* 0x000fe400000006ff */
[----:B------:R-:W-:Y:S01]  /*3700*/  PRMT R0, R7, 0x7632, R0 ;  /* 0x0000763207007816 */ /* 0x000fe20000000000 */
[----:B------:R-:W-:Y:S01]  /*3710*/  IMAD.U32 R2, R2, 0x10000, RZ ;  /* 0x0001000002027824 */ /* 0x000fe200078e00ff */
[----:B------:R-:W-:Y:S02]  /*3720*/  PRMT R9, R38, 0x7632, R9 ;  /* 0x0000763226097816 */ /* 0x000fe40000000009 */
[----:B------:R-:W-:-:S02]  /*3730*/  SHF.L.U32 R0, R0, 0x10, RZ ;  /* 0x0000001000007819 */ /* 0x000fc400000006ff */
[----:B------:R-:W-:-:S03]  /*3740*/  SHF.L.U32 R9, R9, 0x10, RZ ;  /* 0x0000001009097819 */ /* 0x000fc600000006ff */
[----:B------:R-:W-:Y:S01]  /*3750*/  FADD.FTZ R219, R0, R2 ;  /* 0x0000000200db7221 */ /* 0x000fe20000010000 */
[----:B------:R-:W-:Y:S01]  /*3760*/  SHF.L.U32 R0, R5, 0x10, RZ ;  /* 0x0000001005007819 */ /* 0x000fe200000006ff */
[----:B------:R-:W-:Y:S01]  /*3770*/  FADD.FTZ R218, R8, R9 ;  /* 0x0000000908da7221 */ /* 0x000fe20000010000 */
[----:B------:R-:W-:-:S05]  /*3780*/  SHF.L.U32 R2, R37, 0x10, RZ ;  /* 0x0000001025027819 */ /* 0x000fca00000006ff */
        /* <DEDUP_REMOVED lines=8> */
[----:B------:R-:W-:Y:S01]  /*3810*/  FADD.FTZ R221, R0, R2 ;  /* 0x0000000200dd7221 */ /* 0x000fe20000010000 */
[----:B------:R-:W-:Y:S01]  /*3820*/  SHF.L.U32 R2, R36, 0x10, RZ ;  /* 0x0000001024027819 */ /* 0x000fe200000006ff */
[----:B------:R-:W-:-:S03]  /*3830*/  IMAD.U32 R0, R4, 0x10000, RZ ;  /* 0x0001000004007824 */ /* 0x000fc600078e00ff */
[----:B------:R-:W-:Y:S01]  /*3840*/  F2FP.BF16.F32.PACK_AB R35, R219, R221 ;  /* 0x000000dddb23723e */ /* 0x000fe200000010ff */
[----:B------:R-:W-:-:S05]  /*3850*/  FADD.FTZ R225, R0, R2 ;  /* 0x0000000200e17221 */ /* 0x000fca0000010000 */
[----:B------:R-:W-:Y:S01]  /*3860*/  F2FP.BF16.F32.PACK_AB R32, R222, R225 ;  /* 0x000000e1de20723e */ /* 0x000fe200000010ff */
[----:B------:R-:W-:Y:S06]  /*3870*/  BRA `(.L_x_10878) ;  /* 0x0000000000307947 */ /* 0x000fec0003800000 */
.L_x_10879:
[C---:B-----5:R-:W-:Y:S02]  /*3880*/  PRMT R0, R4.reuse, 0x7632, R0 ;  /* 0x0000763204007816 */ /* 0x060fe40000000000 */
[----:B------:R-:W-:Y:S02]  /*3890*/  SHF.L.U32 R225, R4, 0x10, RZ ;  /* 0x0000001004e17819 */ /* 0x000fe400000006ff */
[C---:B------:R-:W-:Y:S02]  /*38a0*/  PRMT R2, R5.reuse, 0x7632, R2 ;  /* 0x0000763205027816 */ /* 0x040fe40000000002 */
[----:B------:R-:W-:Y:S02]  /*38b0*/  SHF.L.U32 R224, R5, 0x10, RZ ;  /* 0x0000001005e07819 */ /* 0x000fe400000006ff */
[----:B------:R-:W-:Y:S01]  /*38c0*/  PRMT R4, R6, 0x7632, R4 ;  /* 0x0000763206047816 */ /* 0x000fe20000000004 */
[----:B------:R-:W-:Y:S01]  /*38d0*/  IMAD.U32 R223, R2, 0x10000, RZ ;  /* 0x0001000002df7824 */ /* 0x000fe200078e00ff */
[----:B------:R-:W-:-:S02]  /*38e0*/  PRMT R5, R7, 0x7632, R5 ;  /* 0x0000763207057816 */ /* 0x000fc40000000005 */
[----:B------:R-:W-:Y:S02]  /*38f0*/  SHF.L.U32 R220, R6, 0x10, RZ ;  /* 0x0000001006dc7819 */ /* 0x000fe400000006ff */
[----:B------:R-:W-:Y:S02]  /*3900*/  SHF.L.U32 R221, R7, 0x10, RZ ;  /* 0x0000001007dd7819 */ /* 0x000fe400000006ff */
[----:B------:R-:W-:Y:S02]  /*3910*/  SHF.L.U32 R222, R0, 0x10, RZ ;  /* 0x0000001000de7819 */ /* 0x000fe400000006ff */
[----:B------:R-:W-:Y:S02]  /*3920*/  SHF.L.U32 R218, R4, 0x10, RZ ;  /* 0x0000001004da7819 */ /* 0x000fe400000006ff */
[----:B------:R-:W-:-:S07]  /*3930*/  SHF.L.U32 R219, R5, 0x10, RZ ;  /* 0x0000001005db7819 */ /* 0x000fce00000006ff */
.L_x_10878:
        /* <DEDUP_REMOVED lines=23> */
[----:B------:R-:W-:Y:S02]  /*3ab0*/  PRMT R4, R6, 0x7632, R4 ;  /* 0x0000763206047816 */ /* 0x000fe40000000004 */
[----:B------:R-:W-:-:S02]  /*3ac0*/  PRMT R5, R7, 0x7632, R5 ;  /* 0x0000763207057816 */ /* 0x000fc40000000005 */
[----:B------:R-:W-:Y:S02]  /*3ad0*/  SHF.L.U32 R205, R6, 0x10, RZ ;  /* 0x0000001006cd7819 */ /* 0x000fe400000006ff */
[----:B------:R-:W-:Y:S02]  /*3ae0*/  SHF.L.U32 R214, R0, 0x10, RZ ;  /* 0x0000001000d67819 */ /* 0x000fe400000006ff */
[----:B------:R-:W-:Y:S02]  /*3af0*/  SHF.L.U32 R215, R2, 0x10, RZ ;  /* 0x0000001002d77819 */ /* 0x000fe400000006ff */
[----:B------:R-:W-:Y:S02]  /*3b00*/  SHF.L.U32 R207, R4, 0x10, RZ ;  /* 0x0000001004cf7819 */ /* 0x000fe400000006ff */
[----:B------:R-:W-:Y:S01]  /*3b10*/  SHF.L.U32 R208, R5, 0x10, RZ ;  /* 0x0000001005d07819 */ /* 0x000fe200000006ff */
[----:B------:R-:W-:Y:S06]  /*3b20*/  BRA `(.L_x_10882) ;  /* 0x0000000800147947 */ /* 0x000fec0003800000 */
.L_x_10881:
        /* <DEDUP_REMOVED lines=37> */
.L_x_10880:
[----:B------:R-:W-:-:S04]  /*3d80*/  UISETP.NE.U32.AND UP1, UPT, UR10, URZ, UPT ;  /* 0x000000ff0a00728c */ /* 0x000fc8000bf25070 */
[----:B------:R-:W-:-:S09]  /*3d90*/  UISETP.NE.AND.EX UP1, UPT, UR11, URZ, UPT, UP1 ;  /* 0x000000ff0b00728c */ /* 0x000fd2000bf25310 */
[----:B------:R-:W-:Y:S05]  /*3da0*/  BRA.U UP1, `(.L_x_10883) ;  /* 0x0000000101947547 */ /* 0x000fea000b800000 */
        /* <DEDUP_REMOVED lines=37> */
.L_x_10883:
        /* <DEDUP_REMOVED lines=55> */
[----:B------:R-:W-:-:S07]  /*4370*/  F2FP.BF16.F32.PACK_AB R32, R214, R212 ;  /* 0x000000d4d620723e */ /* 0x000fce00000010ff */
.L_x_10882:
        /* <DEDUP_REMOVED lines=17> */
[----:B------:R-:W-:Y:S02]  /*4490*/  PRMT R2, R5, 0x7632, R2 ;  /* 0x0000763205027816 */ /* 0x000fe40000000002 */
[C---:B------:R-:W-:Y:S02]  /*44a0*/  PRMT R4, R6.reuse, 0x7632, R4 ;  /* 0x0000763206047816 */ /* 0x040fe40000000004 */
[----:B------:R-:W-:Y:S02]  /*44b0*/  PRMT R5, R7, 0x7632, R5 ;  /* 0x0000763207057816 */ /* 0x000fe40000000005 */
[----:B------:R-:W-:-:S02]  /*44c0*/  SHF.L.U32 R187, R6, 0x10, RZ ;  /* 0x0000001006bb7819 */ /* 0x000fc400000006ff */
[----:B------:R-:W-:Y:S02]  /*44d0*/  SHF.L.U32 R188, R7, 0x10, RZ ;  /* 0x0000001007bc7819 */ /* 0x000fe400000006ff */
[----:B------:R-:W-:Y:S02]  /*44e0*/  SHF.L.U32 R195, R0, 0x10, RZ ;  /* 0x0000001000c37819 */ /* 0x000fe400000006ff */
[----:B------:R-:W-:Y:S02]  /*44f0*/  SHF.L.U32 R193, R2, 0x10, RZ ;  /* 0x0000001002c17819 */ /* 0x000fe400000006ff */
[----:B------:R-:W-:Y:S02]  /*4500*/  SHF.L.U32 R189, R4, 0x10, RZ ;  /* 0x0000001004bd7819 */ /* 0x000fe400000006ff */
[----:B------:R-:W-:Y:S01]  /*4510*/  SHF.L.U32 R190, R5, 0x10, RZ ;  /* 0x0000001005be7819 */ /* 0x000fe200000006ff */
[----:B------:R-:W-:Y:S06]  /*4520*/  BRA `(.L_x_10886) ;  /* 0x00000008000c7947 */ /* 0x000fec0003800000 */
.L_x_10885:
        /* <DEDUP_REMOVED lines=37> */
.L_x_10884:
[----:B------:R-:W-:Y:S05]  /*4780*/  BRA.U UP1, `(.L_x_10887) ;  /* 0x0000000101947547 */ /* 0x000fea000b800000 */
[----:B-----5:R-:W-:Y:S02]  /*4790*/  PRMT R0, R4, 0x7632, R0 ;  /* 0x0000763204007816 */ /* 0x020fe40000000000 */
[----:B------:R-:W-:Y:S02]  /*47a0*/  PRMT R2, R41, 0x7632, R2 ;  /* 0x0000763229027816 */ /* 0x000fe40000000002 */
[----:B------:R-:W-:Y:S02]  /*47b0*/  SHF.L.U32 R8, R0, 0x10, RZ ;  /* 0x0000001000087819 */ /* 0x000fe400000006ff */
[----:B------:R-:W-:Y:S02]  /*47c0*/  PRMT R0, R5, 0x7632, R0 ;  /* 0x0000763205007816 */ /* 0x000fe40000000000 */
[----:B------:R-:W-:Y:S02]  /*47d0*/  PRMT R9, R40, 0x7632, R9 ;  /* 0x0000763228097816 */ /* 0x000fe40000000009 */
[----:B------:R-:W-:-:S02]  /*47e0*/  SHF.L.U32 R0, R0, 0x10, RZ ;  /* 0x0000001000007819 */ /* 0x000fc400000006ff */
[----:B------:R-:W-:Y:S02]  /*47f0*/  SHF.L.U32 R2, R2, 0x10, RZ ;  /* 0x0000001002027819 */ /* 0x000fe400000006ff */
        /* <DEDUP_REMOVED lines=14> */
[----:B------:R-:W-:Y:S02]  /*48e0*/  FADD.FTZ R189, R8, R9 ;  /* 0x0000000908bd7221 */ /* 0x000fe40000010000 */
        /* <DEDUP_REMOVED lines=8> */
[----:B------:R-:W-:Y:S01]  /*4970*/  FADD.FTZ R188, R2, R0 ;  /* 0x0000000002bc7221 */ /* 0x000fe20000010000 */
[----:B------:R-:W-:Y:S02]  /*4980*/  SHF.L.U32 R0, R4, 0x10, RZ ;  /* 0x0000001004007819 */ /* 0x000fe400000006ff */
[----:B------:R-:W-:Y:S02]  /*4990*/  SHF.L.U32 R2, R40, 0x10, RZ ;  /* 0x0000001028027819 */ /* 0x000fe400000006ff */
[----:B------:R-:W-:-:S03]  /*49a0*/  F2FP.BF16.F32.PACK_AB R35, R190, R188 ;  /* 0x000000bcbe23723e */ /* 0x000fc600000010ff */
[----:B------:R-:W-:-:S05]  /*49b0*/  FADD.FTZ R196, R2, R0 ;  /* 0x0000000002c47221 */ /* 0x000fca0000010000 */
[----:B------:R-:W-:Y:S01]  /*49c0*/  F2FP.BF16.F32.PACK_AB R32, R195, R196 ;  /* 0x000000c4c320723e */ /* 0x000fe200000010ff */
[----:B------:R-:W-:Y:S06]  /*49d0*/  BRA `(.L_x_10886) ;  /* 0x0000000000e07947 */ /* 0x000fec0003800000 */
.L_x_10887:
        /* <DEDUP_REMOVED lines=11> */
[----:B------:R-:W-:Y:S01]  /*4a90*/  PRMT R2, R6, 0x7632, R2 ;  /* 0x0000763206027816 */ /* 0x000fe20000000002 */
[--C-:B------:R-:W-:Y:S01]  /*4aa0*/  FADD.FTZ R195, R0, R9.reuse ;  /* 0x0000000900c37221 */ /* 0x100fe20000010000 */
[----:B------:R-:W-:Y:S02]  /*4ab0*/  SHF.L.U32 R11, R11, 0x10, RZ ;  /* 0x000000100b0b7819 */ /* 0x000fe400000006ff */
[----:B------:R-:W-:Y:S02]  /*4ac0*/  SHF.L.U32 R2, R2, 0x10, RZ ;  /* 0x0000001002027819 */ /* 0x000fe400000006ff */
[----:B------:R-:W-:Y:S01]  /*4ad0*/  SHF.L.U32 R10, R10, 0x10, RZ ;  /* 0x000000100a0a7819 */ /* 0x000fe200000006ff */
[----:B------:R-:W-:Y:S01]  /*4ae0*/  FADD.FTZ R8, R11, R8 ;  /* 0x000000080b087221 */ /* 0x000fe20000010000 */
[----:B------:R-:W-:-:S02]  /*4af0*/  PRMT R9, R37, 0x7632, R9 ;  /* 0x0000763225097816 */ /* 0x000fc40000000009 */
[----:B------:R-:W-:Y:S01]  /*4b00*/  PRMT R0, R7, 0x7632, R0 ;  /* 0x0000763207007816 */ /* 0x000fe20000000000 */
[--C-:B------:R-:W-:Y:S01]  /*4b10*/  FADD.FTZ R2, R2, R10.reuse ;  /* 0x0000000a02027221 */ /* 0x100fe20000010000 */
[----:B------:R-:W-:Y:S02]  /*4b20*/  SHF.L.U32 R9, R9, 0x10, RZ ;  /* 0x0000001009097819 */ /* 0x000fe400000006ff */
[----:B------:R-:W-:Y:S02]  /*4b30*/  PRMT R10, R43, 0x7632, R10 ;  /* 0x000076322b0a7816 */ /* 0x000fe4000000000a */
[----:B------:R-:W-:Y:S01]  /*4b40*/  SHF.L.U32 R0, R0, 0x10, RZ ;  /* 0x0000001000007819 */ /* 0x000fe200000006ff */
[--C-:B------:R-:W-:Y:S01]  /*4b50*/  FADD.FTZ R193, R8, R9.reuse ;  /* 0x0000000908c17221 */ /* 0x100fe20000010000 */
[----:B------:R-:W-:Y:S02]  /*4b60*/  SHF.L.U32 R10, R10, 0x10, RZ ;  /* 0x000000100a0a7819 */ /* 0x000fe400000006ff */
[----:B------:R-:W-:-:S02]  /*4b70*/  PRMT R9, R38, 0x7632, R9 ;  /* 0x0000763226097816 */ /* 0x000fc40000000009 */
[----:B------:R-:W-:Y:S01]  /*4b80*/  PRMT R8, R39, 0x7632, R8 ;  /* 0x0000763227087816 */ /* 0x000fe20000000008 */
[----:B------:R-:W-:Y:S02]  /*4b90*/  FADD.FTZ R0, R0, R10 ;  /* 0x0000000a00007221 */ /* 0x000fe40000010000 */
[----:B------:R-:W-:Y:S01]  /*4ba0*/  IMAD.U32 R9, R9, 0x10000, RZ ;  /* 0x0001000009097824 */ /* 0x000fe200078e00ff */
[----:B------:R-:W-:-:S03]  /*4bb0*/  SHF.L.U32 R8, R8, 0x10, RZ ;  /* 0x0000001008087819 */ /* 0x000fc600000006ff */
[----:B------:R-:W-:Y:S01]  /*4bc0*/  FADD.FTZ R189, R2, R9 ;  /* 0x0000000902bd7221 */ /* 0x000fe20000010000 */
[----:B------:R-:W-:Y:S01]  /*4bd0*/  SHF.L.U32 R2, R40, 0x10, RZ ;  /* 0x0000001028027819 */ /* 0x000fe200000006ff */
[----:B------:R-:W-:Y:S01]  /*4be0*/  FADD.FTZ R190, R0, R8 ;  /* 0x0000000800be7221 */ /* 0x000fe20000010000 */
[----:B------:R-:W-:Y:S02]  /*4bf0*/  SHF.L.U32 R0, R4, 0x10, RZ ;  /* 0x0000001004007819 */ /* 0x000fe400000006ff */
[----:B------:R-:W-:-:S03]  /*4c00*/  SHF.L.U32 R4, R41, 0x10, RZ ;  /* 0x0000001029047819 */ /* 0x000fc600000006ff */
[----:B------:R-:W-:Y:S01]  /*4c10*/  FADD.FTZ R0, R2, R0 ;  /* 0x0000000002007221 */ /* 0x000fe20000010000 */
[----:B------:R-:W-:Y:S01]  /*4c20*/  SHF.L.U32 R2, R5, 0x10, RZ ;  /* 0x0000001005027819 */ /* 0x000fe200000006ff */
[----:B------:R-:W-:-:S04]  /*4c30*/  IMAD.U32 R5, R42, 0x10000, RZ ;  /* 0x000100002a057824 */ /* 0x000fc800078e00ff */
[----:B------:R-:W-:Y:S01]  /*4c40*/  FADD.FTZ R2, R4, R2 ;  /* 0x0000000204027221 */ /* 0x000fe20000010000 */
[----:B------:R-:W-:Y:S02]  /*4c50*/  SHF.L.U32 R4, R6, 0x10, RZ ;  /* 0x0000001006047819 */ /* 0x000fe400000006ff */
[----:B------:R-:W-:-:S03]  /*4c60*/  SHF.L.U32 R6, R43, 0x10, RZ ;  /* 0x000000102b067819 */ /* 0x000fc600000006ff */
        /* <DEDUP_REMOVED lines=15> */
.L_x_10886:
        /* <DEDUP_REMOVED lines=14> */
[C---:B-----5:R-:W-:Y:S02]  /*4e40*/  PRMT R0, R4.reuse, 0x7632, R0 ;  /* 0x0000763204007816 */ /* 0x060fe40000000000 */
[----:B------:R-:W-:Y:S02]  /*4e50*/  SHF.L.U32 R178, R4, 0x10, RZ ;  /* 0x0000001004b27819 */ /* 0x000fe400000006ff */
[C---:B------:R-:W-:Y:S02]  /*4e60*/  PRMT R4, R5.reuse, 0x7632, R4 ;  /* 0x0000763205047816 */ /* 0x040fe40000000004 */
[----:B------:R-:W-:Y:S02]  /*4e70*/  SHF.L.U32 R164, R5, 0x10, RZ ;  /* 0x0000001005a47819 */ /* 0x000fe400000006ff */
[C---:B------:R-:W-:Y:S02]  /*4e80*/  PRMT R5, R6.reuse, 0x7632, R5 ;  /* 0x0000763206057816 */ /* 0x040fe40000000005 */
[----:B------:R-:W-:-:S02]  /*4e90*/  SHF.L.U32 R165, R6, 0x10, RZ ;  /* 0x0000001006a57819 */ /* 0x000fc400000006ff */
[----:B------:R-:W-:Y:S01]  /*4ea0*/  PRMT R6, R7, 0x7632, R6 ;  /* 0x0000763207067816 */ /* 0x000fe20000000006 */
[----:B------:R-:W-:Y:S01]  /*4eb0*/  IMAD.U32 R171, R5, 0x10000, RZ ;  /* 0x0001000005ab7824 */ /* 0x000fe200078e00ff */
[----:B------:R-:W-:Y:S02]  /*4ec0*/  SHF.L.U32 R177, R7, 0x10, RZ ;  /* 0x0000001007b17819 */ /* 0x000fe400000006ff */
[----:B------:R-:W-:Y:S02]  /*4ed0*/  SHF.L.U32 R176, R0, 0x10, RZ ;  /* 0x0000001000b07819 */ /* 0x000fe400000006ff */
[----:B------:R-:W-:Y:S02]  /*4ee0*/  SHF.L.U32 R166, R4, 0x10, RZ ;  /* 0x0000001004a67819 */ /* 0x000fe400000006ff */
[----:B------:R-:W-:Y:S01]  /*4ef0*/  SHF.L.U32 R167, R6, 0x10, RZ ;  /* 0x0000001006a77819 */ /* 0x000fe200000006ff */
[----:B------:R-:W-:Y:S06]  /*4f00*/  BRA `(.L_x_10890) ;  /* 0x00000008000c7947 */ /* 0x000fec0003800000 */
.L_x_10889:
        /* <DEDUP_REMOVED lines=37> */
.L_x_10888:
[----:B------:R-:W-:Y:S05]  /*5160*/  BRA.U UP1, `(.L_x_10891) ;  /* 0x0000000101947547 */ /* 0x000fea000b800000 */
[----:B-----5:R-:W-:Y:S02]  /*5170*/  PRMT R0, R4, 0x7632, R0 ;  /* 0x0000763204007816 */ /* 0x020fe40000000000 */
        /* <DEDUP_REMOVED lines=17> */
[----:B------:R-:W-:Y:S02]  /*5290*/  SHF.L.U32 R0, R5, 0x10, RZ ;  /* 0x0000001005007819 */ /* 0x000fe400000006ff */
[----:B------:R-:W-:Y:S02]  /*52a0*/  SHF.L.U32 R5, R41, 0x10, RZ ;  /* 0x0000001029057819 */ /* 0x000fe400000006ff */
[----:B------:R-:W-:-:S03]  /*52b0*/  SHF.L.U32 R10, R10, 0x10, RZ ;  /* 0x000000100a0a7819 */ /* 0x000fc600000006ff */
[----:B------:R-:W-:Y:S01]  /*52c0*/  FADD.FTZ R164, R5, R0 ;  /* 0x0000000005a47221 */ /* 0x000fe20000010000 */
[----:B------:R-:W-:Y:S01]  /*52d0*/  SHF.L.U32 R5, R42, 0x10, RZ ;  /* 0x000000102a057819 */ /* 0x000fe200000006ff */
[----:B------:R-:W-:Y:S02]  /*52e0*/  IMAD.U32 R0, R6, 0x10000, RZ ;  /* 0x0001000006007824 */ /* 0x000fe400078e00ff */
[----:B------:R-:W-:Y:S01]  /*52f0*/  FADD.FTZ R171, R9, R10 ;  /* 0x0000000a09ab7221 */ /* 0x000fe20000010000 */
[----:B------:R-:W-:Y:S01]  /*5300*/  F2FP.BF16.F32.PACK_AB R33, R166, R164 ;  /* 0x000000a4a621723e */ /* 0x000fe200000010ff */
        /* <DEDUP_REMOVED lines=11> */
.L_x_10891:
[----:B-----5:R-:W-:Y:S02]  /*53c0*/  PRMT R9, R4, 0x7632, R9 ;  /* 0x0000763204097816 */ /* 0x020fe40000000009 */
[----:B------:R-:W-:Y:S02]  /*53d0*/  PRMT R0, R40, 0x7632, R0 ;  /* 0x0000763228007816 */ /* 0x000fe40000000000 */
[----:B------:R-:W-:Y:S02]  /*53e0*/  SHF.L.U32 R9, R9, 0x10, RZ ;  /* 0x0000001009097819 */ /* 0x000fe400000006ff */
[----:B------:R-:W-:Y:S01]  /*53f0*/  PRMT R10, R36, 0x7632, R10 ;  /* 0x00007632240a7816 */ /* 0x000fe2000000000a */
[----:B------:R-:W-:Y:S01]  /*5400*/  IMAD.U32 R0, R0, 0x10000, RZ ;  /* 0x0001000000007824 */ /* 0x000fe200078e00ff */
[----:B------:R-:W-:Y:S02]  /*5410*/  PRMT R8, R5, 0x7632, R8 ;  /* 0x0000763205087816 */ /* 0x000fe40000000008 */
[----:B------:R-:W-:Y:S01]  /*5420*/  SHF.L.U32 R10, R10, 0x10, RZ ;  /* 0x000000100a0a7819 */ /* 0x000fe200000006ff */
[--C-:B------:R-:W-:Y:S01]  /*5430*/  FADD.FTZ R9, R9, R0.reuse ;  /* 0x0000000009097221 */ /* 0x100fe20000010000 */
[----:B------:R-:W-:-:S02]  /*5440*/  PRMT R0, R41, 0x7632, R0 ;  /* 0x0000763229007816 */ /* 0x000fc40000000000 */
[----:B------:R-:W-:Y:S01]  /*5450*/  SHF.L.U32 R12, R8, 0x10, RZ ;  /* 0x00000010080c7819 */ /* 0x000fe200000006ff */
[--C-:B------:R-:W-:Y:S01]  /*5460*/  FADD.FTZ R176, R9, R10.reuse ;  /* 0x0000000a09b07221 */ /* 0x100fe20000010000 */
[----:B------:R-:W-:Y:S02]  /*5470*/  SHF.L.U32 R8, R0, 0x10, RZ ;  /* 0x0000001000087819 */ /* 0x000fe400000006ff */
[----:B------:R-:W-:Y:S02]  /*5480*/  PRMT R10, R37, 0x7632, R10 ;  /* 0x00007632250a7816 */ /* 0x000fe4000000000a */
[----:B------:R-:W-:Y:S01]  /*5490*/  PRMT R0, R6, 0x7632, R0 ;  /* 0x0000763206007816 */ /* 0x000fe20000000000 */
[----:B------:R-:W-:Y:S01]  /*54a0*/  FADD.FTZ R8, R12, R8 ;  /* 0x000000080c087221 */ /* 0x000fe20000010000 */
[----:B------:R-:W-:Y:S02]  /*54b0*/  SHF.L.U32 R10, R10, 0x10, RZ ;  /* 0x000000100a0a7819 */ /* 0x000fe400000006ff */
[----:B------:R-:W-:-:S02]  /*54c0*/  PRMT R11, R42, 0x7632, R11 ;  /* 0x000076322a0b7816 */ /* 0x000fc4000000000b */
[----:B------:R-:W-:Y:S01]  /*54d0*/  SHF.L.U32 R0, R0, 0x10, RZ ;  /* 0x0000001000007819 */ /* 0x000fe200000006ff */
[--C-:B------:R-:W-:Y:S01]  /*54e0*/  FADD.FTZ R166, R8, R10.reuse ;  /* 0x0000000a08a67221 */ /* 0x100fe20000010000 */
[----:B------:R-:W-:Y:S02]  /*54f0*/  SHF.L.U32 R11, R11, 0x10, RZ ;  /* 0x000000100b0b7819 */ /* 0x000fe400000006ff */
[----:B------:R-:W-:Y:S02]  /*5500*/  PRMT R10, R38, 0x7632, R10 ;  /* 0x00007632260a7816 */ /* 0x000fe4000000000a */
[----:B------:R-:W-:Y:S01]  /*5510*/  PRMT R9, R7, 0x7632, R9 ;  /* 0x0000763207097816 */ /* 0x000fe20000000009 */
[--C-:B------:R-:W-:Y:S01]  /*5520*/  FADD.FTZ R0, R0, R11.reuse ;  /* 0x0000000b00007221 */ /* 0x100fe20000010000 */
[----:B------:R-:W-:Y:S02]  /*5530*/  SHF.L.U32 R10, R10, 0x10, RZ ;  /* 0x000000100a0a7819 */ /* 0x000fe400000006ff */
[----:B------:R-:W-:-:S02]  /*5540*/  PRMT R11, R43, 0x7632, R11 ;  /* 0x000076322b0b7816 */ /* 0x000fc4000000000b */
[----:B------:R-:W-:Y:S01]  /*5550*/  SHF.L.U32 R9, R9, 0x10, RZ ;  /* 0x0000001009097819 */ /* 0x000fe200000006ff */
[----:B------:R-:W-:Y:S01]  /*5560*/  FADD.FTZ R171, R0, R10 ;  /* 0x0000000a00ab7221 */ /* 0x000fe20000010000 */
[----:B------:R-:W-:Y:S01]  /*5570*/  SHF.L.U32 R0, R4, 0x10, RZ ;  /* 0x0000001004007819 */ /* 0x000fe200000006ff */
[----:B------:R-:W-:Y:S01]  /*5580*/  IMAD.U32 R11, R11, 0x10000, RZ ;  /* 0x000100000b0b7824 */ /* 0x000fe200078e00ff */
[----:B------:R-:W-:Y:S02]  /*5590*/  SHF.L.U32 R4, R40, 0x10, RZ ;  /* 0x0000001028047819 */ /* 0x000fe400000006ff */
[----:B------:R-:W-:Y:S01]  /*55a0*/  PRMT R8, R39, 0x7632, R8 ;  /* 0x0000763227087816 */ /* 0x000fe20000000008 */
[----:B------:R-:W-:Y:S02]  /*55b0*/  FADD.FTZ R9, R9, R11 ;  /* 0x0000000b09097221 */ /* 0x000fe40000010000 */
[----:B------:R-:W-:Y:S01]  /*55c0*/  FADD.FTZ R0, R4, R0 ;  /* 0x0000000004007221 */ /* 0x000fe20000010000 */
[----:B------:R-:W-:Y:S01]  /*55d0*/  SHF.L.U32 R4, R5, 0x10, RZ ;  /* 0x0000001005047819 */ /* 0x000fe200000006ff */
[----:B------:R-:W-:Y:S01]  /*55e0*/  IMAD.U32 R5, R41, 0x10000, RZ ;  /* 0x0001000029057824 */ /* 0x000fe200078e00ff */
[----:B------:R-:W-:-:S03]  /*55f0*/  SHF.L.U32 R8, R8, 0x10, RZ ;  /* 0x0000001008087819 */ /* 0x000fc600000006ff */
[----:B------:R-:W-:Y:S01]  /*5600*/  FADD.FTZ R4, R5, R4 ;  /* 0x0000000405047221 */ /* 0x000fe20000010000 */
[----:B------:R-:W-:Y:S01]  /*5610*/  SHF.L.U32 R5, R6, 0x10, RZ ;  /* 0x0000001006057819 */ /* 0x000fe200000006ff */
[----:B------:R-:W-:Y:S01]  /*5620*/  FADD.FTZ R167, R9, R8 ;  /* 0x0000000809a77221 */ /* 0x000fe20000010000 */
[----:B------:R-:W-:-:S05]  /*5630*/  SHF.L.U32 R6, R42, 0x10, RZ ;  /* 0x000000102a067819 */ /* 0x000fca00000006ff */
[----:B------:R-:W-:Y:S01]  /*5640*/  FADD.FTZ R5, R6, R5 ;  /* 0x0000000506057221 */ /* 0x000fe20000010000 */
[----:B------:R-:W-:Y:S02]  /*5650*/  SHF.L.U32 R6, R7, 0x10, RZ ;  /* 0x0000001007067819 */ /* 0x000fe400000006ff */
[----:B------:R-:W-:-:S05]  /*5660*/  SHF.L.U32 R7, R43, 0x10, RZ ;  /* 0x000000102b077819 */ /* 0x000fca00000006ff */
        /* <DEDUP_REMOVED lines=13> */
.L_x_10890:
        /* <DEDUP_REMOVED lines=10> */
[----:B0-----:R-:W-:-:S05]  /*57e0*/  IMAD.WIDE.U32 R4, R0, 0x10, R200 ;  /* 0x0000001000047825 */ /* 0x001fca00078e00c8 */
[----:B------:R0:W5:Y:S01]  /*57f0*/  LDG.E.128 R12, desc[UR6][R4.64] ;  /* 0x00000006040c7981 */ /* 0x000162000c1e1d00 */
[----:B------:R-:W-:Y:S05]  /*5800*/  BRA.U UP0, `(.L_x_10892) ;  /* 0x0000000100cc7547 */ /* 0x000fea000b800000 */
[----:B------:R-:W-:Y:S05]  /*5810*/  BRA.U UP1, `(.L_x_10893) ;  /* 0x0000000101347547 */ /* 0x000fea000b800000 */
[----:B-----5:R-:W-:Y:S02]  /*5820*/  PRMT R7, R12, 0x7632, R7 ;  /* 0x000076320c077816 */ /* 0x020fe40000000007 */
[----:B------:R-:W-:Y:S02]  /*5830*/  PRMT R8, R13, 0x7632, R8 ;  /* 0x000076320d087816 */ /* 0x000fe40000000008 */
[----:B------:R-:W-:Y:S01]  /*5840*/  PRMT R9, R14, 0x7632, R9 ;  /* 0x000076320e097816 */ /* 0x000fe20000000009 */
[----:B------:R-:W-:Y:S01]  /*5850*/  IMAD.U32 R7, R7, 0x10000, RZ ;  /* 0x0001000007077824 */ /* 0x000fe200078e00ff */
[----:B------:R-:W-:Y:S02]  /*5860*/  PRMT R10, R15, 0x7632, R10 ;  /* 0x000076320f0a7816 */ /* 0x000fe4000000000a */
[----:B0-----:R-:W-:Y:S02]  /*5870*/  SHF.L.U32 R4, R12, 0x10, RZ ;  /* 0x000000100c047819 */ /* 0x001fe400000006ff */
[----:B------:R-:W-:-:S02]  /*5880*/  SHF.L.U32 R5, R13, 0x10, RZ ;  /* 0x000000100d057819 */ /* 0x000fc400000006ff */
[----:B------:R-:W-:Y:S02]  /*5890*/  SHF.L.U32 R6, R14, 0x10, RZ ;  /* 0x000000100e067819 */ /* 0x000fe400000006ff */
[----:B------:R-:W-:Y:S02]  /*58a0*/  SHF.L.U32 R11, R15, 0x10, RZ ;  /* 0x000000100f0b7819 */ /* 0x000fe400000006ff */
[----:B------:R-:W-:Y:S02]  /*58b0*/  SHF.L.U32 R8, R8, 0x10, RZ ;  /* 0x0000001008087819 */ /* 0x000fe400000006ff */
[----:B------:R-:W-:Y:S02]  /*58c0*/  SHF.L.U32 R9, R9, 0x10, RZ ;  /* 0x0000001009097819 */ /* 0x000fe400000006ff */
[----:B------:R-:W-:Y:S01]  /*58d0*/  SHF.L.U32 R10, R10, 0x10, RZ ;  /* 0x000000100a0a7819 */ /* 0x000fe200000006ff */
[----:B------:R-:W-:Y:S06]  /*58e0*/  BRA `(.L_x_10894) ;  /* 0x00000008000c7947 */ /* 0x000fec0003800000 */
.L_x_10893:
[----:B-----5:R-:W-:Y:S01]  /*58f0*/  PRMT R7, R12, 0x7632, R7 ;  /* 0x000076320c077816 */ /* 0x020fe20000000007 */
[----:B------:R-:W-:Y:S01]  /*5900*/  IMAD.U32 R11, R38, 0x10000, RZ ;  /* 0x00010000260b7824 */ /* 0x000fe200078e00ff */
[----:B0-----:R-:W-:Y:S02]  /*5910*/  PRMT R4, R36, 0x7632, R4 ;  /* 0x0000763224047816 */ /* 0x001fe40000000004 */
[----:B------:R-:W-:Y:S02]  /*5920*/  SHF.L.U32 R7, R7, 0x10, RZ ;  /* 0x0000001007077819 */ /* 0x000fe400000006ff */
[----:B------:R-:W-:Y:S02]  /*5930*/  SHF.L.U32 R4, R4, 0x10, RZ ;  /* 0x0000001004047819 */ /* 0x000fe400000006ff */
[----:B------:R-:W-:Y:S02]  /*5940*/  PRMT R5, R13, 0x7632, R5 ;  /* 0x000076320d057816 */ /* 0x000fe40000000005 */
[----:B------:R-:W-:Y:S01]  /*5950*/  PRMT R6, R14, 0x7632, R6 ;  /* 0x000076320e067816 */ /* 0x000fe20000000006 */
[--C-:B------:R-:W-:Y:S01]  /*5960*/  FADD.FTZ R7, R7, R4.reuse ;  /* 0x0000000407077221 */ /* 0x100fe20000010000 */
[----:B------:R-:W-:-:S02]  /*5970*/  PRMT R4, R37, 0x7632, R4 ;  /* 0x0000763225047816 */ /* 0x000fc40000000004 */
[----:B------:R-:W-:Y:S02]  /*5980*/  SHF.L.U32 R8, R5, 0x10, RZ ;  /* 0x0000001005087819 */ /* 0x000fe400000006ff */
[----:B------:R-:W-:Y:S01]  /*5990*/  PRMT R9, R38, 0x7632, R9 ;  /* 0x0000763226097816 */ /* 0x000fe20000000009 */
[----:B------:R-:W-:Y:S01]  /*59a0*/  IMAD.U32 R10, R4, 0x10000, RZ ;  /* 0x00010000040a7824 */ /* 0x000fe200078e00ff */
[----:B------:R-:W-:Y:S02]  /*59b0*/  PRMT R4, R15, 0x7632, R4 ;  /* 0x000076320f047816 */ /* 0x000fe40000000004 */
[----:B------:R-:W-:Y:S01]  /*59c0*/  PRMT R5, R39, 0x7632, R5 ;  /* 0x0000763227057816 */ /* 0x000fe20000000005 */
[----:B------:R-:W-:Y:S01]  /*59d0*/  FADD.FTZ R8, R8, R10 ;  /* 0x0000000a08087221 */ /* 0x000fe20000010000 */
[----:B------:R-:W-:Y:S02]  /*59e0*/  SHF.L.U32 R6, R6, 0x10, RZ ;  /* 0x0000001006067819 */ /* 0x000fe400000006ff */
[----:B------:R-:W-:-:S02]  /*59f0*/  SHF.L.U32 R9, R9, 0x10, RZ ;  /* 0x0000001009097819 */ /* 0x000fc400000006ff */
[----:B------:R-:W-:Y:S02]  /*5a00*/  SHF.L.U32 R4, R4, 0x10, RZ ;  /* 0x0000001004047819 */ /* 0x000fe400000006ff */
[----:B------:R-:W-:Y:S01]  /*5a10*/  SHF.L.U32 R5, R5, 0x10, RZ ;  /* 0x0000001005057819 */ /* 0x000fe200000006ff */
[----:B------:R-:W-:Y:S01]  /*5a20*/  FADD.FTZ R9, R6, R9 ;  /* 0x0000000906097221 */ /* 0x000fe20000010000 */
[----:B------:R-:W-:-:S03]  /*5a30*/  SHF.L.U32 R6, R14, 0x10, RZ ;  /* 0x000000100e067819 */ /* 0x000fc600000006ff */
[----:B------:R-:W-:Y:S01]  /*5a40*/  FADD.FTZ R10, R4, R5 ;  /* 0x00000005040a7221 */ /* 0x000fe20000010000 */
[----:B------:R-:W-:Y:S01]  /*5a50*/  SHF.L.U32 R4, R15, 0x10, RZ ;  /* 0x000000100f047819 */ /* 0x000fe200000006ff */
[----:B------:R-:W-:Y:S01]  /*5a60*/  FADD.FTZ R6, R11, R6 ;  /* 0x000000060b067221 */ /* 0x000fe20000010000 */
[----:B------:R-:W-:-:S04]  /*5a70*/  SHF.L.U32 R5, R39, 0x10, RZ ;  /* 0x0000001027057819 */ /* 0x000fc800000006ff */
[----:B------:R-:W-:Y:S01]  /*5a80*/  F2FP.BF16.F32.PACK_AB R34, R9, R6 ;  /* 0x000000060922723e */ /* 0x000fe200000010ff */
[----:B------:R-:W-:Y:S01]  /*5a90*/  FADD.FTZ R11, R5, R4 ;  /* 0x00000004050b7221 */ /* 0x000fe20000010000 */
[----:B------:R-:W-:Y:S02]  /*5aa0*/  SHF.L.U32 R4, R12, 0x10, RZ ;  /* 0x000000100c047819 */ /* 0x000fe400000006ff */
[----:B------:R-:W-:Y:S02]  /*5ab0*/  SHF.L.U32 R5, R13, 0x10, RZ ;  /* 0x000000100d057819 */ /* 0x000fe400000006ff */
[----:B------:R-:W-:Y:S02]  /*5ac0*/  SHF.L.U32 R13, R37, 0x10, RZ ;  /* 0x00000010250d7819 */ /* 0x000fe400000006ff */
[----:B------:R-:W-:Y:S02]  /*5ad0*/  SHF.L.U32 R12, R36, 0x10, RZ ;  /* 0x00000010240c7819 */ /* 0x000fe400000006ff */
[----:B------:R-:W-:Y:S01]  /*5ae0*/  F2FP.BF16.F32.PACK_AB R35, R10, R11 ;  /* 0x0000000b0a23723e */ /* 0x000fe200000010ff */
[----:B------:R-:W-:-:S02]  /*5af0*/  FADD.FTZ R5, R13, R5 ;  /* 0x000000050d057221 */ /* 0x000fc40000010000 */
[----:B------:R-:W-:-:S03]  /*5b00*/  FADD.FTZ R4, R12, R4 ;  /* 0x000000040c047221 */ /* 0x000fc60000010000 */
[----:B------:R-:W-:Y:S02]  /*5b10*/  F2FP.BF16.F32.PACK_AB R33, R8, R5 ;  /* 0x000000050821723e */ /* 0x000fe400000010ff */
[----:B------:R-:W-:Y:S01]  /*5b20*/  F2FP.BF16.F32.PACK_AB R32, R7, R4 ;  /* 0x000000040720723e */ /* 0x000fe200000010ff */
[----:B------:R-:W-:Y:S06]  /*5b30*/  BRA `(.L_x_10894) ;  /* 0x0000000400787947 */ /* 0x000fec0003800000 */
.L_x_10892:
[----:B------:R-:W-:Y:S05]  /*5b40*/  BRA.U UP1, `(.L_x_10895) ;  /* 0x0000000101947547 */ /* 0x000fea000b800000 */
[----:B-----5:R-:W-:Y:S02]  /*5b50*/  PRMT R7, R12, 0x7632, R7 ;  /* 0x000076320c077816 */ /* 0x020fe40000000007 */
[----:B0-----:R-:W-:Y:S02]  /*5b60*/  PRMT R4, R40, 0x7632, R4 ;  /* 0x0000763228047816 */ /* 0x001fe40000000004 */
[----:B------:R-:W-:Y:S02]  /*5b70*/  SHF.L.U32 R7, R7, 0x10, RZ ;  /* 0x0000001007077819 */ /* 0x000fe400000006ff */
[----:B------:R-:W-:Y:S01]  /*5b80*/  PRMT R5, R13, 0x7632, R5 ;  /* 0x000076320d057816 */ /* 0x000fe20000000005 */
[----:B------:R-:W-:Y:S01]  /*5b90*/  IMAD.U32 R4, R4, 0x10000, RZ ;  /* 0x0001000004047824 */ /* 0x000fe200078e00ff */
[----:B------:R-:W-:Y:S02]  /*5ba0*/  PRMT R6, R14, 0x7632, R6 ;  /* 0x000076320e067816 */ /* 0x000fe40000000006 */
[----:B------:R-:W-:Y:S01]  /*5bb0*/  SHF.L.U32 R8, R5, 0x10, RZ ;  /* 0x0000001005087819 */ /* 0x000fe200000006ff */
[--C-:B------:R-:W-:Y:S01]  /*5bc0*/  FADD.FTZ R7, R7, R4.reuse ;  /* 0x0000000407077221 */ /* 0x100fe20000010000 */
[----:B------:R-:W-:-:S02]  /*5bd0*/  PRMT R4, R41, 0x7632, R4 ;  /* 0x0000763229047816 */ /* 0x000fc40000000004 */
[----:B------:R-:W-:Y:S02]  /*5be0*/  PRMT R9, R42, 0x7632, R9 ;  /* 0x000076322a097816 */ /* 0x000fe40000000009 */
[----:B------:R-:W-:Y:S02]  /*5bf0*/  SHF.L.U32 R10, R4, 0x10, RZ ;  /* 0x00000010040a7819 */ /* 0x000fe400000006ff */
        /* <DEDUP_REMOVED lines=8> */
[----:B------:R-:W-:Y:S01]  /*5c80*/  SHF.L.U32 R11, R42, 0x10, RZ ;  /* 0x000000102a0b7819 */ /* 0x000fe200000006ff */
[----:B------:R-:W-:Y:S02]  /*5c90*/  IMAD.U32 R6, R14, 0x10000, RZ ;  /* 0x000100000e067824 */ /* 0x000fe400078e00ff */
[----:B------:R-:W-:Y:S01]  /*5ca0*/  FADD.FTZ R10, R4, R5 ;  /* 0x00000005040a7221 */ /* 0x000fe20000010000 */
[----:B------:R-:W-:Y:S01]  /*5cb0*/  SHF.L.U32 R4, R15, 0x10, RZ ;  /* 0x000000100f047819 */ /* 0x000fe200000006ff */
[----:B------:R-:W-:Y:S01]  /*5cc0*/  FADD.FTZ R6, R11, R6 ;  /* 0x000000060b067221 */ /* 0x000fe20000010000 */
[----:B------:R-:W-:-:S04]  /*5cd0*/  SHF.L.U32 R5, R43, 0x10, RZ ;  /* 0x000000102b057819 */ /* 0x000fc800000006ff */
[----:B------:R-:W-:Y:S01]  /*5ce0*/  F2FP.BF16.F32.PACK_AB R34, R9, R6 ;  /* 0x000000060922723e */ /* 0x000fe200000010ff */
[----:B------:R-:W-:Y:S01]  /*5cf0*/  FADD.FTZ R11, R5, R4 ;  /* 0x00000004050b7221 */ /* 0x000fe20000010000 */
[----:B------:R-:W-:Y:S02]  /*5d00*/  SHF.L.U32 R5, R13, 0x10, RZ ;  /* 0x000000100d057819 */ /* 0x000fe400000006ff */
[----:B------:R-:W-:Y:S01]  /*5d10*/  SHF.L.U32 R4, R12, 0x10, RZ ;  /* 0x000000100c047819 */ /* 0x000fe200000006ff */
[----:B------:R-:W-:Y:S01]  /*5d20*/  IMAD.U32 R12, R40, 0x10000, RZ ;  /* 0x00010000280c7824 */ /* 0x000fe200078e00ff */
[----:B------:R-:W-:Y:S02]  /*5d30*/  SHF.L.U32 R13, R41, 0x10, RZ ;  /* 0x00000010290d7819 */ /* 0x000fe400000006ff */
[----:B------:R-:W-:Y:S01]  /*5d40*/  F2FP.BF16.F32.PACK_AB R35, R10, R11 ;  /* 0x0000000b0a23723e */ /* 0x000fe200000010ff */
[----:B------:R-:W-:Y:S02]  /*5d50*/  FADD.FTZ R4, R12, R4 ;  /* 0x000000040c047221 */ /* 0x000fe40000010000 */
[----:B------:R-:W-:-:S03]  /*5d60*/  FADD.FTZ R5, R13, R5 ;  /* 0x000000050d057221 */ /* 0x000fc60000010000 */
[----:B------:R-:W-:Y:S02]  /*5d70*/  F2FP.BF16.F32.PACK_AB R32, R7, R4 ;  /* 0x000000040720723e */ /* 0x000fe400000010ff */
[----:B------:R-:W-:Y:S01]  /*5d80*/  F2FP.BF16.F32.PACK_AB R33, R8, R5 ;  /* 0x000000050821723e */ /* 0x000fe200000010ff */
[----:B------:R-:W-:Y:S06]  /*5d90*/  BRA `(.L_x_10894) ;  /* 0x0000000000e07947 */ /* 0x000fec0003800000 */
.L_x_10895:
[----:B-----5:R-:W-:Y:S02]  /*5da0*/  PRMT R6, R13, 0x7632, R6 ;  /* 0x000076320d067816 */ /* 0x020fe40000000006 */
[----:B0-----:R-:W-:Y:S02]  /*5db0*/  PRMT R4, R41, 0x7632, R4 ;  /* 0x0000763229047816 */ /* 0x001fe40000000004 */
[----:B------:R-:W-:Y:S02]  /*5dc0*/  PRMT R7, R12, 0x7632, R7 ;  /* 0x000076320c077816 */ /* 0x000fe40000000007 */
[----:B------:R-:W-:Y:S02]  /*5dd0*/  PRMT R5, R40, 0x7632, R5 ;  /* 0x0000763228057816 */ /* 0x000fe40000000005 */
[----:B------:R-:W-:Y:S02]  /*5de0*/  SHF.L.U32 R6, R6, 0x10, RZ ;  /* 0x0000001006067819 */ /* 0x000fe400000006ff */
[----:B------:R-:W-:-:S02]  /*5df0*/  SHF.L.U32 R4, R4, 0x10, RZ ;  /* 0x0000001004047819 */ /* 0x000fc400000006ff */
[----:B------:R-:W-:Y:S02]  /*5e00*/  SHF.L.U32 R7, R7, 0x10, RZ ;  /* 0x0000001007077819 */ /* 0x000fe400000006ff */
[----:B------:R-:W-:Y:S01]  /*5e10*/  SHF.L.U32 R5, R5, 0x10, RZ ;  /* 0x0000001005057819 */ /* 0x000fe200000006ff */
[--C-:B------:R-:W-:Y:S01]  /*5e20*/  FADD.FTZ R6, R6, R4.reuse ;  /* 0x0000000406067221 */ /* 0x100fe20000010000 */
[----:B------:R-:W-:Y:S02]  /*5e30*/  PRMT R4, R42, 0x7632, R4 ;  /* 0x000076322a047816 */ /* 0x000fe40000000004 */
[----:B------:R-:W-:Y:S01]  /*5e40*/  PRMT R8, R36, 0x7632, R8 ;  /* 0x0000763224087816 */ /* 0x000fe20000000008 */
[--C-:B------:R-:W-:Y:S01]  /*5e50*/  FADD.FTZ R7, R7, R5.reuse ;  /* 0x0000000507077221 */ /* 0x100fe20000010000 */
[----:B------:R-:W-:Y:S02]  /*5e60*/  PRMT R5, R14, 0x7632, R5 ;  /* 0x000076320e057816 */ /* 0x000fe40000000005 */
[----:B------:R-:W-:-:S02]  /*5e70*/  SHF.L.U32 R10, R4, 0x10, RZ ;  /* 0x00000010040a7819 */ /* 0x000fc400000006ff */
[----:B------:R-:W-:Y:S02]  /*5e80*/  PRMT R4, R15, 0x7632, R4 ;  /* 0x000076320f047816 */ /* 0x000fe40000000004 */
[----:B------:R-:W-:Y:S02]  /*5e90*/  PRMT R9, R43, 0x7632, R9 ;  /* 0x000076322b097816 */ /* 0x000fe40000000009 */
[----:B------:R-:W-:Y:S01]  /*5ea0*/  SHF.L.U32 R5, R5, 0x10, RZ ;  /* 0x0000001005057819 */ /* 0x000fe200000006ff */
[----:B------:R-:W-:Y:S01]  /*5eb0*/  IMAD.U32 R4, R4, 0x10000, RZ ;  /* 0x0001000004047824 */ /* 0x000fe200078e00ff */
[----:B------:R-:W-:Y:S02]  /*5ec0*/  SHF.L.U32 R8, R8, 0x10, RZ ;  /* 0x0000001008087819 */ /* 0x000fe400000006ff */
[----:B------:R-:W-:Y:S01]  /*5ed0*/  SHF.L.U32 R9, R9, 0x10, RZ ;  /* 0x0000001009097819 */ /* 0x000fe200000006ff */
[--C-:B------:R-:W-:Y:S01]  /*5ee0*/  FADD.FTZ R5, R5, R10.reuse ;  /* 0x0000000a05057221 */ /* 0x100fe20000010000 */
[----:B------:R-:W-:Y:S01]  /*5ef0*/  PRMT R10, R39, 0x7632, R10 ;  /* 0x00007632270a7816 */ /* 0x000fe2000000000a */
[--C-:B------:R-:W-:Y:S01]  /*5f00*/  FADD.FTZ R7, R7, R8.reuse ;  /* 0x0000000807077221 */ /* 0x100fe20000010000 */
[----:B------:R-:W-:Y:S01]  /*5f10*/  PRMT R8, R37, 0x7632, R8 ;  /* 0x0000763225087816 */ /* 0x000fe20000000008 */
[--C-:B------:R-:W-:Y:S01]  /*5f20*/  FADD.FTZ R4, R4, R9.reuse ;  /* 0x0000000904047221 */ /* 0x100fe20000010000 */
[----:B------:R-:W-:-:S02]  /*5f30*/  PRMT R9, R38, 0x7632, R9 ;  /* 0x0000763226097816 */ /* 0x000fc40000000009 */
        /* <DEDUP_REMOVED lines=23> */
[----:B------:R-:W-:-:S03]  /*60b0*/  SHF.L.U32 R13, R37, 0x10, RZ ;  /* 0x00000010250d7819 */ /* 0x000fc600000006ff */
[----:B------:R-:W-:Y:S01]  /*60c0*/  FADD.FTZ R4, R12, R4 ;  /* 0x000000040c047221 */ /* 0x000fe20000010000 */
[----:B------:R-:W-:Y:S01]  /*60d0*/  F2FP.BF16.F32.PACK_AB R35, R10, R11 ;  /* 0x0000000b0a23723e */ /* 0x000fe200000010ff */
[----:B------:R-:W-:Y:S01]  /*60e0*/  FADD.FTZ R5, R13, R5 ;  /* 0x000000050d057221 */ /* 0x000fe20000010000 */
[----:B------:R-:W-:Y:S02]  /*60f0*/  F2FP.BF16.F32.PACK_AB R34, R9, R6 ;  /* 0x000000060922723e */ /* 0x000fe400000010ff */
[----:B------:R-:W-:Y:S02]  /*6100*/  F2FP.BF16.F32.PACK_AB R32, R7, R4 ;  /* 0x000000040720723e */ /* 0x000fe400000010ff */
[----:B------:R-:W-:-:S07]  /*6110*/  F2FP.BF16.F32.PACK_AB R33, R8, R5 ;  /* 0x000000050821723e */ /* 0x000fce00000010ff */
.L_x_10894:
[----:B------:R-:W0:Y:S08]  /*6120*/  @P0 LDC.64 R12, c[0x0][0x3a8] ;  /* 0x0000ea00ff0c0b82 */ /* 0x000e300000000a00 */
[----:B------:R-:W1:Y:S08]  /*6130*/  @P1 LDC.64 R14, c[0x0][0x398] ;  /* 0x0000e600ff0e1b82 */ /* 0x000e700000000a00 */
[----:B------:R-:W3:Y:S01]  /*6140*/  @P2 LDC.64 R16, c[0x0][0x3a0] ;  /* 0x0000e800ff102b82 */ /* 0x000ee20000000a00 */
[----:B0-----:R-:W-:-:S05]  /*6150*/  @P0 IMAD.WIDE.U32 R12, R0, 0x10, R12 ;  /* 0x00000010000c0825 */ /* 0x001fca00078e000c */
[----:B------:R0:W-:Y:S02]  /*6160*/  @P0 STG.E.128 desc[UR6][R12.64], R32 ;  /* 0x000000200c000986 */ /* 0x0001e4000c101d06 */
[----:B0-----:R-:W-:-:S05]  /*6170*/  IADD3 R12, PT, PT, R211, 0xa0, RZ ;  /* 0x000000a0d30c7810 */ /* 0x001fca0007ffe0ff */
[----:B-1----:R-:W-:-:S05]  /*6180*/  @P1 IMAD.WIDE.U32 R14, R12, 0x10, R14 ;  /* 0x000000100c0e1825 */ /* 0x002fca00078e000e */
[----:B------:R3:W5:Y:S02]  /*6190*/  @P1 LDG.E.128 R40, desc[UR6][R14.64] ;  /* 0x000000060e281981 */ /* 0x000764000c1e1d00 */
[----:B---3--:R-:W-:-:S05]  /*61a0*/  @P2 IMAD.WIDE.U32 R14, R12, 0x10, R16 ;  /* 0x000000100c0e2825 */ /* 0x008fca00078e0010 */
[----:B------:R0:W5:Y:S02]  /*61b0*/  @P2 LDG.E.128 R36, desc[UR6][R14.64] ;  /* 0x000000060e242981 */ /* 0x000164000c1e1d00 */
[----:B0-----:R-:W-:-:S05]  /*61c0*/  IMAD.WIDE.U32 R14, R12, 0x10, R200 ;  /* 0x000000100c0e7825 */ /* 0x001fca00078e00c8 */
[----:B------:R0:W5:Y:S01]  /*61d0*/  LDG.E.128 R24, desc[UR6][R14.64] ;  /* 0x000000060e187981 */ /* 0x000162000c1e1d00 */
[----:B------:R-:W-:Y:S05]  /*61e0*/  BRA.U UP0, `(.L_x_10896) ;  /* 0x0000000100cc7547 */ /* 0x000fea000b800000 */
[----:B------:R-:W-:Y:S05]  /*61f0*/  BRA.U UP1, `(.L_x_10897) ;  /* 0x0000000101347547 */ /* 0x000fea000b800000 */
[----:B-----5:R-:W-:Y:S01]  /*6200*/  PRMT R13, R24, 0x7632, R13 ;  /* 0x00007632180d7816 */ /* 0x020fe2000000000d */
[C---:B------:R-:W-:Y:S01]  /*6210*/  IMAD.U32 R18, R26.reuse, 0x10000, RZ ;  /* 0x000100001a127824 */ /* 0x040fe200078e00ff */
[----:B0-----:R-:W-:Y:S02]  /*6220*/  PRMT R14, R25, 0x7632, R14 ;  /* 0x00007632190e7816 */ /* 0x001fe4000000000e */
[----:B------:R-:W-:Y:S02]  /*6230*/  PRMT R15, R26, 0x7632, R15 ;  /* 0x000076321a0f7816 */ /* 0x000fe4000000000f */
[----:B------:R-:W-:Y:S02]  /*6240*/  PRMT R16, R27, 0x7632, R16 ;  /* 0x000076321b107816 */ /* 0x000fe40000000010 */
[----:B------:R-:W-:Y:S02]  /*6250*/  SHF.L.U32 R17, R24, 0x10, RZ ;  /* 0x0000001018117819 */ /* 0x000fe400000006ff */
[----:B------:R-:W-:-:S02]  /*6260*/  SHF.L.U32 R19, R25, 0x10, RZ ;  /* 0x0000001019137819 */ /* 0x000fc400000006ff */
[----:B------:R-:W-:Y:S02]  /*6270*/  SHF.L.U32 R20, R27, 0x10, RZ ;  /* 0x000000101b147819 */ /* 0x000fe400000006ff */
[----:B------:R-:W-:Y:S02]  /*6280*/  SHF.L.U32 R13, R13, 0x10, RZ ;  /* 0x000000100d0d7819 */ /* 0x000fe400000006ff */
[----:B------:R-:W-:Y:S02]  /*6290*/  SHF.L.U32 R14, R14, 0x10, RZ ;  /* 0x000000100e0e7819 */ /* 0x000fe400000006ff */
[----:B------:R-:W-:Y:S02]  /*62a0*/  SHF.L.U32 R15, R15, 0x10, RZ ;  /* 0x000000100f0f7819 */ /* 0x000fe400000006ff */
[----:B------:R-:W-:Y:S01]  /*62b0*/  SHF.L.U32 R16, R16, 0x10, RZ ;  /* 0x0000001010107819 */ /* 0x000fe200000006ff */
[----:B------:R-:W-:Y:S06]  /*62c0*/  BRA `(.L_x_10898) ;  /* 0x00000008000c7947 */ /* 0x000fec0003800000 */
.L_x_10897:
[----:B0----5:R-:W-:Y:S01]  /*62d0*/  PRMT R14, R24, 0x7632, R14 ;  /* 0x00007632180e7816 */ /* 0x021fe2000000000e */
[C---:B------:R-:W-:Y:S01]  /*62e0*/  IMAD.U32 R21, R36.reuse, 0x10000, RZ ;  /* 0x0001000024157824 */ /* 0x040fe200078e00ff */
        /* <DEDUP_REMOVED lines=8> */
[----:B------:R-:W-:Y:S02]  /*6370*/  PRMT R16, R27, 0x7632, R16 ;  /* 0x000076321b107816 */ /* 0x000fe40000000010 */
[----:B------:R-:W-:Y:S02]  /*6380*/  PRMT R17, R39, 0x7632, R17 ;  /* 0x0000763227117816 */ /* 0x000fe40000000011 */
[----:B------:R-:W-:Y:S02]  /*6390*/  SHF.L.U32 R14, R14, 0x10, RZ ;  /* 0x000000100e0e7819 */ /* 0x000fe400000006ff */
[----:B------:R-:W-:Y:S02]  /*63a0*/  SHF.L.U32 R19, R19, 0x10, RZ ;  /* 0x0000001013137819 */ /* 0x000fe400000006ff */
[----:B------:R-:W-:Y:S02]  /*63b0*/  SHF.L.U32 R15, R15, 0x10, RZ ;  /* 0x000000100f0f7819 */ /* 0x000fe400000006ff */
        /* <DEDUP_REMOVED lines=22> */
.L_x_10896:
[----:B------:R-:W-:Y:S05]  /*6520*/  BRA.U UP1, `(.L_x_10899) ;  /* 0x0000000101947547 */ /* 0x000fea000b800000 */
[----:B0----5:R-:W-:Y:S02]  /*6530*/  PRMT R14, R24, 0x7632, R14 ;  /* 0x00007632180e7816 */ /* 0x021fe4000000000e */
        /* <DEDUP_REMOVED lines=8> */
[----:B------:R-:W-:Y:S02]  /*65c0*/  PRMT R16, R27, 0x7632, R16 ;  /* 0x000076321b107816 */ /* 0x000fe40000000010 */
[----:B------:R-:W-:Y:S02]  /*65d0*/  PRMT R17, R43, 0x7632, R17 ;  /* 0x000076322b117816 */ /* 0x000fe40000000011 */
        /* <DEDUP_REMOVED lines=19> */
[----:B------:R-:W-:Y:S02]  /*6710*/  F2FP.BF16.F32.PACK_AB R34, R15, R18 ;  /* 0x000000120f22723e */ /* 0x000fe400000010ff */
[----:B------:R-:W-:Y:S01]  /*6720*/  F2FP.BF16.F32.PACK_AB R35, R16, R20 ;  /* 0x000000141023723e */ /* 0x000fe200000010ff */
[----:B------:R-:W-:Y:S01]  /*6730*/  FADD.FTZ R19, R22, R19 ;  /* 0x0000001316137221 */ /* 0x000fe20000010000 */
[----:B------:R-:W-:-:S04]  /*6740*/  FADD.FTZ R17, R21, R17 ;  /* 0x0000001115117221 */ /* 0x000fc80000010000 */
[----:B------:R-:W-:Y:S02]  /*6750*/  F2FP.BF16.F32.PACK_AB R33, R14, R19 ;  /* 0x000000130e21723e */ /* 0x000fe400000010ff */
[----:B------:R-:W-:Y:S01]  /*6760*/  F2FP.BF16.F32.PACK_AB R32, R13, R17 ;  /* 0x000000110d20723e */ /* 0x000fe200000010ff */
[----:B------:R-:W-:Y:S06]  /*6770*/  BRA `(.L_x_10898) ;  /* 0x0000000000e07947 */ /* 0x000fec0003800000 */
.L_x_10899:
[----:B-----5:R-:W-:Y:S01]  /*6780*/  PRMT R13, R24, 0x7632, R13 ;  /* 0x00007632180d7816 */ /* 0x020fe2000000000d */
[----:B------:R-:W-:Y:S01]  /*6790*/  IMAD.U32 R22, R42, 0x10000, RZ ;  /* 0x000100002a167824 */ /* 0x000fe200078e00ff */
[----:B------:R-:W-:Y:S02]  /*67a0*/  PRMT R16, R40, 0x7632, R16 ;  /* 0x0000763228107816 */ /* 0x000fe40000000010 */
[----:B0-----:R-:W-:Y:S02]  /*67b0*/  PRMT R14, R25, 0x7632, R14 ;  /* 0x00007632190e7816 */ /* 0x001fe4000000000e */
        /* <DEDUP_REMOVED lines=9> */
[----:B------:R-:W-:Y:S01]  /*6850*/  PRMT R15, R42, 0x7632, R15 ;  /* 0x000076322a0f7816 */ /* 0x000fe2000000000f */
[----:B------:R-:W-:Y:S01]  /*6860*/  IMAD.U32 R19, R19, 0x10000, RZ ;  /* 0x0001000013137824 */ /* 0x000fe200078e00ff */
[----:B------:R-:W-:-:S02]  /*6870*/  PRMT R18, R43, 0x7632, R18 ;  /* 0x000076322b127816 */ /* 0x000fc40000000012 */
[----:B------:R-:W-:Y:S02]  /*6880*/  PRMT R17, R36, 0x7632, R17 ;  /* 0x0000763224117816 */ /* 0x000fe40000000011 */
[----:B------:R-:W-:Y:S02]  /*6890*/  SHF.L.U32 R15, R15, 0x10, RZ ;  /* 0x000000100f0f7819 */ /* 0x000fe400000006ff */
[----:B------:R-:W-:Y:S02]  /*68a0*/  SHF.L.U32 R16, R16, 0x10, RZ ;  /* 0x0000001010107819 */ /* 0x000fe400000006ff */
[----:B------:R-:W-:Y:S01]  /*68b0*/  SHF.L.U32 R18, R18, 0x10, RZ ;  /* 0x0000001012127819 */ /* 0x000fe200000006ff */
[----:B------:R-:W-:Y:S01]  /*68c0*/  FADD.FTZ R15, R19, R15 ;  /* 0x0000000f130f7221 */ /* 0x000fe20000010000 */
        /* <DEDUP_REMOVED lines=15> */
[----:B------:R-:W-:-:S02]  /*69c0*/  SHF.L.U32 R18, R41, 0x10, RZ ;  /* 0x0000001029127819 */ /* 0x000fc400000006ff */
        /* <DEDUP_REMOVED lines=18> */
[----:B------:R-:W-:-:S07]  /*6af0*/  F2FP.BF16.F32.PACK_AB R33, R14, R19 ;  /* 0x000000130e21723e */ /* 0x000fce00000010ff */
.L_x_10898:
        /* <DEDUP_REMOVED lines=14> */
[C---:B-----5:R-:W-:Y:S01]  /*6be0*/  PRMT R21, R160.reuse, 0x7632, R21 ;  /* 0x00007632a0157816 */ /* 0x060fe20000000015 */
[----:B------:R-:W-:Y:S01]  /*6bf0*/  IMAD.U32 R27, R160, 0x10000, RZ ;  /* 0x00010000a01b7824 */ /* 0x000fe200078e00ff */
[----:B------:R-:W-:Y:S02]  /*6c00*/  PRMT R30, R163, 0x7632, R30 ;  /* 0x00007632a31e7816 */ /* 0x000fe4000000001e */
[----:B0-----:R-:W-:Y:S02]  /*6c10*/  PRMT R23, R161, 0x7632, R23 ;  /* 0x00007632a1177816 */ /* 0x001fe40000000017 */
[----:B------:R-:W-:Y:S02]  /*6c20*/  PRMT R22, R162, 0x7632, R22 ;  /* 0x00007632a2167816 */ /* 0x000fe40000000016 */
[----:B------:R-:W-:Y:S01]  /*6c30*/  SHF.L.U32 R24, R21, 0x10, RZ ;  /* 0x0000001015187819 */ /* 0x000fe200000006ff */
[----:B------:R-:W-:Y:S01]  /*6c40*/  IMAD.U32 R21, R30, 0x10000, RZ ;  /* 0x000100001e157824 */ /* 0x000fe200078e00ff */
[----:B------:R-:W-:-:S02]  /*6c50*/  SHF.L.U32 R28, R161, 0x10, RZ ;  /* 0x00000010a11c7819 */ /* 0x000fc400000006ff */
[----:B------:R-:W-:Y:S02]  /*6c60*/  SHF.L.U32 R26, R162, 0x10, RZ ;  /* 0x00000010a21a7819 */ /* 0x000fe400000006ff */
[----:B------:R-:W-:Y:S02]  /*6c70*/  SHF.L.U32 R29, R163, 0x10, RZ ;  /* 0x00000010a31d7819 */ /* 0x000fe400000006ff */
[----:B------:R-:W-:Y:S02]  /*6c80*/  SHF.L.U32 R23, R23, 0x10, RZ ;  /* 0x0000001017177819 */ /* 0x000fe400000006ff */
[----:B------:R-:W-:Y:S01]  /*6c90*/  SHF.L.U32 R22, R22, 0x10, RZ ;  /* 0x0000001016167819 */ /* 0x000fe200000006ff */
[----:B------:R-:W-:Y:S06]  /*6ca0*/  BRA `(.L_x_10902) ;  /* 0x00000008000c7947 */ /* 0x000fec0003800000 */
.L_x_10901:
[----:B0----5:R-:W-:Y:S02]  /*6cb0*/  PRMT R22, R160, 0x7632, R22 ;  /* 0x00007632a0167816 */ /* 0x021fe40000000016 */
[----:B------:R-:W-:Y:S02]  /*6cc0*/  PRMT R21, R36, 0x7632, R21 ;  /* 0x0000763224157816 */ /* 0x000fe40000000015 */
[----:B------:R-:W-:Y:S02]  /*6cd0*/  SHF.L.U32 R22, R22, 0x10, RZ ;  /* 0x0000001016167819 */ /* 0x000fe400000006ff */
[----:B------:R-:W-:Y:S02]  /*6ce0*/  SHF.L.U32 R21, R21, 0x10, RZ ;  /* 0x0000001015157819 */ /* 0x000fe400000006ff */
[----:B------:R-:W-:Y:S02]  /*6cf0*/  PRMT R27, R38, 0x7632, R27 ;  /* 0x00007632261b7816 */ /* 0x000fe4000000001b */
[----:B------:R-:W-:Y:S01]  /*6d00*/  PRMT R23, R37, 0x7632, R23 ;  /* 0x0000763225177816 */ /* 0x000fe20000000017 */
[--C-:B------:R-:W-:Y:S01]  /*6d10*/  FADD.FTZ R24, R22, R21.reuse ;  /* 0x0000001516187221 */ /* 0x100fe20000010000 */
[----:B------:R-:W-:-:S02]  /*6d20*/  PRMT R21, R161, 0x7632, R21 ;  /* 0x00007632a1157816 */ /* 0x000fc40000000015 */
[----:B------:R-:W-:Y:S02]  /*6d30*/  PRMT R22, R162, 0x7632, R22 ;  /* 0x00007632a2167816 */ /* 0x000fe40000000016 */
[----:B------:R-:W-:Y:S02]  /*6d40*/  SHF.L.U32 R28, R21, 0x10, RZ ;  /* 0x00000010151c7819 */ /* 0x000fe400000006ff */
        /* <DEDUP_REMOVED lines=27> */
.L_x_10900:
[----:B------:R-:W-:Y:S05]  /*6f00*/  BRA.U UP1, `(.L_x_10903) ;  /* 0x0000000101947547 */ /* 0x000fea000b800000 */
        /* <DEDUP_REMOVED lines=11> */
[----:B------:R-:W-:Y:S01]  /*6fc0*/  PRMT R21, R163, 0x7632, R21 ;  /* 0x00007632a3157816 */ /* 0x000fe20000000015 */
[----:B------:R-:W-:Y:S01]  /*6fd0*/  IMAD.U32 R22, R22, 0x10000, RZ ;  /* 0x0001000016167824 */ /* 0x000fe200078e00ff */
[----:B------:R-:W-:Y:S02]  /*6fe0*/  PRMT R26, R43, 0x7632, R26 ;  /* 0x000076322b1a7816 */ /* 0x000fe4000000001a */
[----:B------:R-:W-:Y:S02]  /*6ff0*/  SHF.L.U32 R23, R23, 0x10, RZ ;  /* 0x0000001017177819 */ /* 0x000fe400000006ff */
        /* <DEDUP_REMOVED lines=22> */
.L_x_10903:
[----:B0----5:R-:W-:Y:S02]  /*7160*/  PRMT R23, R161, 0x7632, R23 ;  /* 0x00007632a1177816 */ /* 0x021fe40000000017 */
[----:B------:R-:W-:Y:S02]  /*7170*/  PRMT R21, R41, 0x7632, R21 ;  /* 0x0000763229157816 */ /* 0x000fe40000000015 */
[----:B------:R-:W-:Y:S01]  /*7180*/  PRMT R22, R160, 0x7632, R22 ;  /* 0x00007632a0167816 */ /* 0x000fe20000000016 */
[----:B------:R-:W-:Y:S01]  /*7190*/  IMAD.U32 R23, R23, 0x10000, RZ ;  /* 0x0001000017177824 */ /* 0x000fe200078e00ff */
[----:B------:R-:W-:Y:S02]  /*71a0*/  SHF.L.U32 R21, R21, 0x10, RZ ;  /* 0x0000001015157819 */ /* 0x000fe400000006ff */
[----:B------:R-:W-:Y:S02]  /*71b0*/  PRMT R24, R40, 0x7632, R24 ;  /* 0x0000763228187816 */ /* 0x000fe40000000018 */
[----:B------:R-:W-:Y:S01]  /*71c0*/  SHF.L.U32 R22, R22, 0x10, RZ ;  /* 0x0000001016167819 */ /* 0x000fe200000006ff */
[----:B------:R-:W-:Y:S01]  /*71d0*/  FADD.FTZ R23, R23, R21 ;  /* 0x0000001517177221 */ /* 0x000fe20000010000 */
[----:B------:R-:W-:-:S02]  /*71e0*/  SHF.L.U32 R24, R24, 0x10, RZ ;  /* 0x0000001018187819 */ /* 0x000fc400000006ff */
[----:B------:R-:W-:Y:S02]  /*71f0*/  PRMT R21, R162, 0x7632, R21 ;  /* 0x00007632a2157816 */ /* 0x000fe40000000015 */
[----:B------:R-:W-:Y:S01]  /*7200*/  PRMT R27, R43, 0x7632, R27 ;  /* 0x000076322b1b7816 */ /* 0x000fe2000000001b */
[----:B------:R-:W-:Y:S01]  /*7210*/  FADD.FTZ R24, R22, R24 ;  /* 0x0000001816187221 */ /* 0x000fe20000010000 */
[----:B------:R-:W-:Y:S02]  /*7220*/  SHF.L.U32 R28, R21, 0x10, RZ ;  /* 0x00000010151c7819 */ /* 0x000fe400000006ff */
[----:B------:R-:W-:Y:S02]  /*7230*/  PRMT R22, R42, 0x7632, R22 ;  /* 0x000076322a167816 */ /* 0x000fe40000000016 */
[----:B------:R-:W-:Y:S02]  /*7240*/  PRMT R21, R163, 0x7632, R21 ;  /* 0x00007632a3157816 */ /* 0x000fe40000000015 */
[----:B------:R-:W-:-:S02]  /*7250*/  PRMT R26, R36, 0x7632, R26 ;  /* 0x00007632241a7816 */ /* 0x000fc4000000001a */
        /* <DEDUP_REMOVED lines=9> */
[----:B------:R-:W-:Y:S01]  /*72f0*/  PRMT R26, R39, 0x7632, R26 ;  /* 0x00007632271a7816 */ /* 0x000fe2000000001a */
        /* <DEDUP_REMOVED lines=24> */
[----:B------:R-:W-:Y:S01]  /*7480*/  F2FP.BF16.F32.PACK_AB R34, R22, R26 ;  /* 0x0000001a1622723e */ /* 0x000fe200000010ff */
[----:B------:R-:W-:Y:S01]  /*7490*/  FADD.FTZ R28, R31, R28 ;  /* 0x0000001c1f1c7221 */ /* 0x000fe20000010000 */
[----:B------:R-:W-:Y:S01]  /*74a0*/  FADD.FTZ R27, R30, R27 ;  /* 0x0000001b1e1b7221 */ /* 0x000fe20000010000 */
[----:B------:R-:W-:-:S03]  /*74b0*/  F2FP.BF16.F32.PACK_AB R35, R21, R29 ;  /* 0x0000001d1523723e */ /* 0x000fc600000010ff */
[----:B------:R-:W-:Y:S02]  /*74c0*/  F2FP.BF16.F32.PACK_AB R33, R23, R28 ;  /* 0x0000001c1721723e */ /* 0x000fe400000010ff */
[----:B------:R-:W-:-:S07]  /*74d0*/  F2FP.BF16.F32.PACK_AB R32, R24, R27 ;  /* 0x0000001b1820723e */ /* 0x000fce00000010ff */
.L_x_10902:
        /* <DEDUP_REMOVED lines=18> */
[----:B------:R-:W-:Y:S01]  /*7600*/  PRMT R161, R162, 0x7632, R161 ;  /* 0x00007632a2a17816 */ /* 0x000fe200000000a1 */
[----:B------:R-:W-:Y:S01]  /*7610*/  IMAD.U32 R168, R160, 0x10000, RZ ;  /* 0x00010000a0a87824 */ /* 0x000fe200078e00ff */
[----:B------:R-:W-:-:S02]  /*7620*/  SHF.L.U32 R173, R162, 0x10, RZ ;  /* 0x00000010a2ad7819 */ /* 0x000fc400000006ff */
[C---:B------:R-:W-:Y:S02]  /*7630*/  PRMT R162, R163.reuse, 0x7632, R162 ;  /* 0x00007632a3a27816 */ /* 0x040fe400000000a2 */
[----:B------:R-:W-:Y:S02]  /*7640*/  SHF.L.U32 R175, R163, 0x10, RZ ;  /* 0x00000010a3af7819 */ /* 0x000fe400000006ff */
[----:B------:R-:W-:Y:S02]  /*7650*/  SHF.L.U32 R31, R31, 0x10, RZ ;  /* 0x000000101f1f7819 */ /* 0x000fe400000006ff */
[----:B------:R-:W-:Y:S02]  /*7660*/  SHF.L.U32 R169, R161, 0x10, RZ ;  /* 0x00000010a1a97819 */ /* 0x000fe400000006ff */
[----:B------:R-:W-:Y:S01]  /*7670*/  SHF.L.U32 R170, R162, 0x10, RZ ;  /* 0x00000010a2aa7819 */ /* 0x000fe200000006ff */
[----:B------:R-:W-:Y:S06]  /*7680*/  BRA `(.L_x_10906) ;  /* 0x00000008000c7947 */ /* 0x000fec0003800000 */
.L_x_10905:
        /* <DEDUP_REMOVED lines=8> */
[----:B------:R-:W-:Y:S01]  /*7710*/  SHF.L.U32 R169, R33, 0x10, RZ ;  /* 0x0000001021a97819 */ /* 0x000fe200000006ff */
[----:B------:R-:W-:Y:S01]  /*7720*/  IMAD.U32 R34, R34, 0x10000, RZ ;  /* 0x0001000022227824 */ /* 0x000fe200078e00ff */
[----:B------:R-:W-:Y:S02]  /*7730*/  SHF.L.U32 R168, R32, 0x10, RZ ;  /* 0x0000001020a87819 */ /* 0x000fe400000006ff */
[----:B------:R-:W-:Y:S02]  /*7740*/  PRMT R35, R38, 0x7632, R35 ;  /* 0x0000763226237816 */ /* 0x000fe40000000023 */
[----:B------:R-:W-:Y:S01]  /*7750*/  PRMT R32, R163, 0x7632, R32 ;  /* 0x00007632a3207816 */ /* 0x000fe20000000020 */
[----:B------:R-:W-:Y:S01]  /*7760*/  FADD.FTZ R168, R169, R168 ;  /* 0x000000a8a9a87221 */ /* 0x000fe20000010000 */
[----:B------:R-:W-:Y:S02]  /*7770*/  PRMT R33, R39, 0x7632, R33 ;  /* 0x0000763227217816 */ /* 0x000fe40000000021 */
[----:B------:R-:W-:-:S02]  /*7780*/  SHF.L.U32 R35, R35, 0x10, RZ ;  /* 0x0000001023237819 */ /* 0x000fc400000006ff */
[----:B------:R-:W-:Y:S02]  /*7790*/  SHF.L.U32 R32, R32, 0x10, RZ ;  /* 0x0000001020207819 */ /* 0x000fe400000006ff */
[----:B------:R-:W-:Y:S01]  /*77a0*/  SHF.L.U32 R33, R33, 0x10, RZ ;  /* 0x0000001021217819 */ /* 0x000fe200000006ff */
[----:B------:R-:W-:Y:S01]  /*77b0*/  FADD.FTZ R169, R34, R35 ;  /* 0x0000002322a97221 */ /* 0x000fe20000010000 */
[----:B------:R-:W-:Y:S01]  /*77c0*/  SHF.L.U32 R35, R38, 0x10, RZ ;  /* 0x0000001026237819 */ /* 0x000fe200000006ff */
[----:B------:R-:W-:Y:S02]  /*77d0*/  IMAD.U32 R34, R39, 0x10000, RZ ;  /* 0x0001000027227824 */ /* 0x000fe400078e00ff */
[----:B------:R-:W-:Y:S01]  /*77e0*/  FADD.FTZ R170, R32, R33 ;  /* 0x0000002120aa7221 */ /* 0x000fe20000010000 */
[----:B------:R-:W-:Y:S02]  /*77f0*/  SHF.L.U32 R32, R162, 0x10, RZ ;  /* 0x00000010a2207819 */ /* 0x000fe400000006ff */
[----:B------:R-:W-:-:S03]  /*7800*/  SHF.L.U32 R33, R163, 0x10, RZ ;  /* 0x00000010a3217819 */ /* 0x000fc600000006ff */
[----:B------:R-:W-:Y:S01]  /*7810*/  FADD.FTZ R173, R35, R32 ;  /* 0x0000002023ad7221 */ /* 0x000fe20000010000 */
[----:B------:R-:W-:Y:S01]  /*7820*/  SHF.L.U32 R32, R160, 0x10, RZ ;  /* 0x00000010a0207819 */ /* 0x000fe200000006ff */
[----:B------:R-:W-:Y:S01]  /*7830*/  FADD.FTZ R175, R34, R33 ;  /* 0x0000002122af7221 */ /* 0x000fe20000010000 */
[----:B------:R-:W-:Y:S02]  /*7840*/  SHF.L.U32 R34, R161, 0x10, RZ ;  /* 0x00000010a1227819 */ /* 0x000fe400000006ff */
        /* <DEDUP_REMOVED lines=9> */
.L_x_10904:
        /* <DEDUP_REMOVED lines=11> */
[----:B------:R-:W-:Y:S02]  /*7990*/  SHF.L.U32 R168, R32, 0x10, RZ ;  /* 0x0000001020a87819 */ /* 0x000fe400000006ff */
[----:B------:R-:W-:Y:S02]  /*79a0*/  PRMT R32, R163, 0x7632, R32 ;  /* 0x00007632a3207816 */ /* 0x000fe40000000020 */
[----:B------:R-:W-:Y:S01]  /*79b0*/  PRMT R33, R43, 0x7632, R33 ;  /* 0x000076322b217816 */ /* 0x000fe20000000021 */
[----:B------:R-:W-:Y:S01]  /*79c0*/  FADD.FTZ R168, R169, R168 ;  /* 0x000000a8a9a87221 */ /* 0x000fe20000010000 */
[----:B------:R-:W-:Y:S02]  /*79d0*/  SHF.L.U32 R34, R34, 0x10, RZ ;  /* 0x0000001022227819 */ /* 0x000fe400000006ff */
        /* <DEDUP_REMOVED lines=8> */
[----:B------:R-:W-:-:S04]  /*7a60*/  IMAD.U32 R33, R163, 0x10000, RZ ;  /* 0x00010000a3217824 */ /* 0x000fc800078e00ff */
[----:B------:R-:W-:Y:S01]  /*7a70*/  FADD.FTZ R173, R35, R32 ;  /* 0x0000002023ad7221 */ /* 0x000fe20000010000 */
[----:B------:R-:W-:Y:S01]  /*7a80*/  FADD.FTZ R175, R34, R33 ;  /* 0x0000002122af7221 */ /* 0x000fe20000010000 */
[----:B------:R-:W-:Y:S02]  /*7a90*/  SHF.L.U32 R32, R160, 0x10, RZ ;  /* 0x00000010a0207819 */ /* 0x000fe400000006ff */
        /* <DEDUP_REMOVED lines=10> */
.L_x_10907:
        /* <DEDUP_REMOVED lines=9> */
[----:B------:R-:W-:Y:S01]  /*7bd0*/  FADD.FTZ R168, R32, R33 ;  /* 0x0000002120a87221 */ /* 0x000fe20000010000 */
[----:B------:R-:W-:Y:S01]  /*7be0*/  PRMT R32, R162, 0x7632, R32 ;  /* 0x00007632a2207816 */ /* 0x000fe20000000020 */
[--C-:B------:R-:W-:Y:S01]  /*7bf0*/  FADD.FTZ R31, R31, R34.reuse ;  /* 0x000000221f1f7221 */ /* 0x100fe20000010000 */
[----:B------:R-:W-:Y:S01]  /*7c00*/  PRMT R34, R42, 0x7632, R34 ;  /* 0x000076322a227816 */ /* 0x000fe20000000022 */
[----:B------:R-:W-:Y:S01]  /*7c10*/  IMAD.U32 R35, R35, 0x10000, RZ ;  /* 0x0001000023237824 */ /* 0x000fe200078e00ff */
[----:B------:R-:W-:Y:S02]  /*7c20*/  SHF.L.U32 R169, R32, 0x10, RZ ;  /* 0x0000001020a97819 */ /* 0x000fe400000006ff */
[----:B------:R-:W-:-:S02]  /*7c30*/  PRMT R32, R163, 0x7632, R32 ;  /* 0x00007632a3207816 */ /* 0x000fc40000000020 */
[----:B------:R-:W-:Y:S02]  /*7c40*/  PRMT R33, R36, 0x7632, R33 ;  /* 0x0000763224217816 */ /* 0x000fe40000000021 */
[----:B------:R-:W-:Y:S02]  /*7c50*/  SHF.L.U32 R34, R34, 0x10, RZ ;  /* 0x0000001022227819 */ /* 0x000fe400000006ff */
[----:B------:R-:W-:Y:S02]  /*7c60*/  SHF.L.U32 R32, R32, 0x10, RZ ;  /* 0x0000001020207819 */ /* 0x000fe400000006ff */
[----:B------:R-:W-:Y:S01]  /*7c70*/  SHF.L.U32 R33, R33, 0x10, RZ ;  /* 0x0000001021217819 */ /* 0x000fe200000006ff */
[----:B------:R-:W-:Y:S01]  /*7c80*/  FADD.FTZ R34, R169, R34 ;  /* 0x00000022a9227221 */ /* 0x000fe20000010000 */
        /* <DEDUP_REMOVED lines=8> */
[----:B------:R-:W-:Y:S02]  /*7d10*/  FADD.FTZ R168, R168, R169 ;  /* 0x000000a9a8a87221 */ /* 0x000fe40000010000 */
        /* <DEDUP_REMOVED lines=26> */
.L_x_10906:
        /* <DEDUP_REMOVED lines=16> */
[----:B------:R-:W-:Y:S02]  /*7fc0*/  SHF.L.U32 R185, R160, 0x10, RZ ;  /* 0x00000010a0b97819 */ /* 0x000fe400000006ff */
[C---:B------:R-:W-:Y:S02]  /*7fd0*/  PRMT R160, R161.reuse, 0x7632, R160 ;  /* 0x00007632a1a07816 */ /* 0x040fe400000000a0 */
[----:B------:R-:W-:Y:S02]  /*7fe0*/  SHF.L.U32 R191, R161, 0x10, RZ ;  /* 0x00000010a1bf7819 */ /* 0x000fe400000006ff */
[C---:B------:R-:W-:Y:S02]  /*7ff0*/  PRMT R161, R162.reuse, 0x7632, R161 ;  /* 0x00007632a2a17816 */ /* 0x040fe400000000a1 */
[----:B------:R-:W-:-:S02]  /*8000*/  SHF.L.U32 R186, R162, 0x10, RZ ;  /* 0x00000010a2ba7819 */ /* 0x000fc400000006ff */
[----:B------:R-:W-:Y:S02]  /*8010*/  PRMT R162, R163, 0x7632, R162 ;  /* 0x00007632a3a27816 */ /* 0x000fe400000000a2 */
[----:B------:R-:W-:Y:S02]  /*8020*/  SHF.L.U32 R184, R181, 0x10, RZ ;  /* 0x00000010b5b87819 */ /* 0x000fe400000006ff */
[----:B------:R-:W-:Y:S02]  /*8030*/  SHF.L.U32 R181, R160, 0x10, RZ ;  /* 0x00000010a0b57819 */ /* 0x000fe400000006ff */
[----:B------:R-:W-:Y:S02]  /*8040*/  SHF.L.U32 R182, R161, 0x10, RZ ;  /* 0x00000010a1b67819 */ /* 0x000fe400000006ff */
[----:B------:R-:W-:Y:S01]  /*8050*/  SHF.L.U32 R183, R162, 0x10, RZ ;  /* 0x00000010a2b77819 */ /* 0x000fe200000006ff */
[----:B------:R-:W-:Y:S06]  /*8060*/  BRA `(.L_x_10910) ;  /* 0x00000008000c7947 */ /* 0x000fec0003800000 */
.L_x_10909:
        /* <DEDUP_REMOVED lines=13> */
[----:B------:R-:W-:Y:S01]  /*8140*/  PRMT R33, R39, 0x7632, R33 ;  /* 0x0000763227217816 */ /* 0x000fe20000000021 */
        /* <DEDUP_REMOVED lines=23> */
.L_x_10908:
[----:B------:R-:W-:Y:S05]  /*82c0*/  BRA.U UP1, `(.L_x_10911) ;  /* 0x0000000101947547 */ /* 0x000fea000b800000 */
[----:B-----5:R-:W-:Y:S02]  /*82d0*/  PRMT R33, R160, 0x7632, R33 ;  /* 0x00007632a0217816 */ /* 0x020fe40000000021 */
[----:B------:R-:W-:Y:S02]  /*82e0*/  PRMT R32, R40, 0x7632, R32 ;  /* 0x0000763228207816 */ /* 0x000fe40000000020 */
[----:B------:R-:W-:Y:S01]  /*82f0*/  PRMT R34, R162, 0x7632, R34 ;  /* 0x00007632a2227816 */ /* 0x000fe20000000022 */
[----:B------:R-:W-:Y:S01]  /*8300*/  IMAD.U32 R33, R33, 0x10000, RZ ;  /* 0x0001000021217824 */ /* 0x000fe200078e00ff */
[----:B------:R-:W-:Y:S02]  /*8310*/  SHF.L.U32 R32, R32, 0x10, RZ ;  /* 0x0000001020207819 */ /* 0x000fe400000006ff */
[----:B------:R-:W-:Y:S02]  /*8320*/  PRMT R35, R42, 0x7632, R35 ;  /* 0x000076322a237816 */ /* 0x000fe40000000023 */
[----:B------:R-:W-:Y:S01]  /*8330*/  SHF.L.U32 R34, R34, 0x10, RZ ;  /* 0x0000001022227819 */ /* 0x000fe200000006ff */
[----:B------:R-:W-:Y:S01]  /*8340*/  FADD.FTZ R184, R33, R32 ;  /* 0x0000002021b87221 */ /* 0x000fe20000010000 */
[----:B------:R-:W-:-:S02]  /*8350*/  PRMT R33, R161, 0x7632, R33 ;  /* 0x00007632a1217816 */ /* 0x000fc40000000021 */
        /* <DEDUP_REMOVED lines=12> */
[----:B------:R-:W-:Y:S02]  /*8420*/  SHF.L.U32 R33, R162, 0x10, RZ ;  /* 0x00000010a2217819 */ /* 0x000fe400000006ff */
[----:B------:R-:W-:Y:S02]  /*8430*/  SHF.L.U32 R32, R163, 0x10, RZ ;  /* 0x00000010a3207819 */ /* 0x000fe400000006ff */
[----:B------:R-:W-:Y:S01]  /*8440*/  SHF.L.U32 R34, R43, 0x10, RZ ;  /* 0x000000102b227819 */ /* 0x000fe200000006ff */
[----:B------:R-:W-:Y:S01]  /*8450*/  FADD.FTZ R186, R35, R33 ;  /* 0x0000002123ba7221 */ /* 0x000fe20000010000 */
[----:B------:R-:W-:Y:S01]  /*8460*/  SHF.L.U32 R33, R40, 0x10, RZ ;  /* 0x0000001028217819 */ /* 0x000fe200000006ff */
[----:B------:R-:W-:-:S02]  /*8470*/  IMAD.U32 R35, R41, 0x10000, RZ ;  /* 0x0001000029237824 */ /* 0x000fc400078e00ff */
[----:B------:R-:W-:Y:S01]  /*8480*/  FADD.FTZ R192, R34, R32 ;  /* 0x0000002022c07221 */ /* 0x000fe20000010000 */
[----:B------:R-:W-:Y:S02]  /*8490*/  SHF.L.U32 R32, R160, 0x10, RZ ;  /* 0x00000010a0207819 */ /* 0x000fe400000006ff */
        /* <DEDUP_REMOVED lines=8> */
.L_x_10911:
[----:B-----5:R-:W-:Y:S02]  /*8520*/  PRMT R34, R161, 0x7632, R34 ;  /* 0x00007632a1227816 */ /* 0x020fe40000000022 */
[----:B------:R-:W-:Y:S02]  /*8530*/  PRMT R32, R41, 0x7632, R32 ;  /* 0x0000763229207816 */ /* 0x000fe40000000020 */
[----:B------:R-:W-:Y:S02]  /*8540*/  SHF.L.U32 R34, R34, 0x10, RZ ;  /* 0x0000001022227819 */ /* 0x000fe400000006ff */
[----:B------:R-:W-:Y:S02]  /*8550*/  SHF.L.U32 R32, R32, 0x10, RZ ;  /* 0x0000001020207819 */ /* 0x000fe400000006ff */
[----:B------:R-:W-:Y:S02]  /*8560*/  PRMT R35, R160, 0x7632, R35 ;  /* 0x00007632a0237816 */ /* 0x000fe40000000023 */
[----:B------:R-:W-:Y:S01]  /*8570*/  PRMT R33, R40, 0x7632, R33 ;  /* 0x0000763228217816 */ /* 0x000fe20000000021 */
[--C-:B------:R-:W-:Y:S01]  /*8580*/  FADD.FTZ R34, R34, R32.reuse ;  /* 0x0000002022227221 */ /* 0x100fe20000010000 */
[----:B------:R-:W-:-:S02]  /*8590*/  PRMT R32, R42, 0x7632, R32 ;  /* 0x000076322a207816 */ /* 0x000fc40000000020 */
[----:B------:R-:W-:Y:S02]  /*85a0*/  SHF.L.U32 R35, R35, 0x10, RZ ;  /* 0x0000001023237819 */ /* 0x000fe400000006ff */
[----:B------:R-:W-:Y:S01]  /*85b0*/  SHF.L.U32 R33, R33, 0x10, RZ ;  /* 0x0000001021217819 */ /* 0x000fe200000006ff */
[----:B------:R-:W-:Y:S01]  /*85c0*/  IMAD.U32 R183, R32, 0x10000, RZ ;  /* 0x0001000020b77824 */ /* 0x000fe200078e00ff */
[----:B------:R-:W-:Y:S02]  /*85d0*/  PRMT R32, R163, 0x7632, R32 ;  /* 0x00007632a3207816 */ /* 0x000fe40000000020 */
[----:B------:R-:W-:Y:S01]  /*85e0*/  PRMT R182, R43, 0x7632, R182 ;  /* 0x000076322bb67816 */ /* 0x000fe200000000b6 */
[----:B------:R-:W-:Y:S01]  /*85f0*/  FADD.FTZ R35, R35, R33 ;  /* 0x0000002123237221 */ /* 0x000fe20000010000 */
[----:B------:R-:W-:Y:S02]  /*8600*/  PRMT R181, R36, 0x7632, R181 ;  /* 0x0000763224b57816 */ /* 0x000fe400000000b5 */
[----:B------:R-:W-:-:S02]  /*8610*/  SHF.L.U32 R32, R32, 0x10, RZ ;  /* 0x0000001020207819 */ /* 0x000fc400000006ff */
[----:B------:R-:W-:Y:S02]  /*8620*/  SHF.L.U32 R182, R182, 0x10, RZ ;  /* 0x00000010b6b67819 */ /* 0x000fe400000006ff */
[----:B------:R-:W-:Y:S02]  /*8630*/  SHF.L.U32 R181, R181, 0x10, RZ ;  /* 0x00000010b5b57819 */ /* 0x000fe400000006ff */
[----:B------:R-:W-:Y:S01]  /*8640*/  PRMT R33, R162, 0x7632, R33 ;  /* 0x00007632a2217816 */ /* 0x000fe20000000021 */
[--C-:B------:R-:W-:Y:S01]  /*8650*/  FADD.FTZ R32, R32, R182.reuse ;  /* 0x000000b620207221 */ /* 0x100fe20000010000 */
[----:B------:R-:W-:Y:S01]  /*8660*/  PRMT R182, R38, 0x7632, R182 ;  /* 0x0000763226b67816 */ /* 0x000fe200000000b6 */
[--C-:B------:R-:W-:Y:S01]  /*8670*/  FADD.FTZ R184, R35, R181.reuse ;  /* 0x000000b523b87221 */ /* 0x100fe20000010000 */
[----:B------:R-:W-:Y:S02]  /*8680*/  SHF.L.U32 R33, R33, 0x10, RZ ;  /* 0x0000001021217819 */ /* 0x000fe400000006ff */
[----:B------:R-:W-:-:S02]  /*8690*/  PRMT R181, R37, 0x7632, R181 ;  /* 0x0000763225b57816 */ /* 0x000fc400000000b5 */
[----:B------:R-:W-:Y:S01]  /*86a0*/  PRMT R35, R39, 0x7632, R35 ;  /* 0x0000763227237816 */ /* 0x000fe20000000023 */
[----:B------:R-:W-:Y:S01]  /*86b0*/  FADD.FTZ R33, R33, R183 ;  /* 0x000000b721217221 */ /* 0x000fe20000010000 */
        /* <DEDUP_REMOVED lines=15> */
[----:B------:R-:W-:-:S02]  /*87b0*/  IMAD.U32 R160, R43, 0x10000, RZ ;  /* 0x000100002ba07824 */ /* 0x000fc400078e00ff */
        /* <DEDUP_REMOVED lines=14> */
.L_x_10910:
        /* <DEDUP_REMOVED lines=19> */
[----:B------:R-:W-:Y:S02]  /*89d0*/  SHF.L.U32 R204, R162, 0x10, RZ ;  /* 0x00000010a2cc7819 */ /* 0x000fe400000006ff */
[----:B------:R-:W-:-:S02]  /*89e0*/  PRMT R162, R163, 0x7632, R162 ;  /* 0x00007632a3a27816 */ /* 0x000fc400000000a2 */
[----:B------:R-:W-:Y:S02]  /*89f0*/  SHF.L.U32 R210, R163, 0x10, RZ ;  /* 0x00000010a3d27819 */ /* 0x000fe400000006ff */
[----:B------:R-:W-:Y:S02]  /*8a00*/  SHF.L.U32 R199, R199, 0x10, RZ ;  /* 0x00000010c7c77819 */ /* 0x000fe400000006ff */
[----:B------:R-:W-:Y:S02]  /*8a10*/  SHF.L.U32 R200, R160, 0x10, RZ ;  /* 0x00000010a0c87819 */ /* 0x000fe400000006ff */
[----:B------:R-:W-:Y:S02]  /*8a20*/  SHF.L.U32 R201, R161, 0x10, RZ ;  /* 0x00000010a1c97819 */ /* 0x000fe400000006ff */
[----:B------:R-:W-:Y:S01]  /*8a30*/  SHF.L.U32 R202, R162, 0x10, RZ ;  /* 0x00000010a2ca7819 */ /* 0x000fe200000006ff */
[----:B------:R-:W-:Y:S06]  /*8a40*/  BRA `(.L_x_10914) ;  /* 0x00000008000c7947 */ /* 0x000fec0003800000 */
.L_x_10913:
        /* <DEDUP_REMOVED lines=37> */
.L_x_10912:
        /* <DEDUP_REMOVED lines=11> */
[----:B------:R-:W-:Y:S02]  /*8d50*/  SHF.L.U32 R200, R33, 0x10, RZ ;  /* 0x0000001021c87819 */ /* 0x000fe400000006ff */
        /* <DEDUP_REMOVED lines=11> */
[----:B------:R-:W-:Y:S02]  /*8e10*/  SHF.L.U32 R32, R162, 0x10, RZ ;  /* 0x00000010a2207819 */ /* 0x000fe400000006ff */
        /* <DEDUP_REMOVED lines=14> */
.L_x_10915:
        /* <DEDUP_REMOVED lines=24> */
[----:B------:R-:W-:Y:S01]  /*9080*/  FADD.FTZ R199, R35, R199 ;  /* 0x000000c723c77221 */ /* 0x000fe20000010000 */
        /* <DEDUP_REMOVED lines=26> */
[----:B------:R-:W-:-:S03]  /*9230*/  F2FP.BF16.F32.PACK_AB R34, R201, R204 ;  /* 0x000000ccc922723e */ /* 0x000fc600000010ff */
[----:B------:R-:W-:Y:S01]  /*9240*/  FADD.FTZ R209, R35, R33 ;  /* 0x0000002123d17221 */ /* 0x000fe20000010000 */
[----:B------:R-:W-:Y:S02]  /*9250*/  F2FP.BF16.F32.PACK_AB R35, R202, R210 ;  /* 0x000000d2ca23723e */ /* 0x000fe400000010ff */
[----:B------:R-:W-:Y:S02]  /*9260*/  F2FP.BF16.F32.PACK_AB R32, R199, R203 ;  /* 0x000000cbc720723e */ /* 0x000fe400000010ff */
[----:B------:R-:W-:-:S07]  /*9270*/  F2FP.BF16.F32.PACK_AB R33, R200, R209 ;  /* 0x000000d1c821723e */ /* 0x000fce00000010ff */
.L_x_10914:
[----:B------:R-:W0:Y:S01]  /*9280*/  @P0 LDC.64 R160, c[0x0][0x3a8] ;  /* 0x0000ea00ffa00b82 */ /* 0x000e220000000a00 */
[----:B------:R-:W-:Y:S01]  /*9290*/  UMOV UR9, 0xffffffff ;  /* 0xffffffff00097882 */ /* 0x000fe20000000000 */
[----:B0-----:R-:W-:-:S05]  /*92a0*/  @P0 IMAD.WIDE.U32 R160, R198, 0x10, R160 ;  /* 0x00000010c6a00825 */ /* 0x001fca00078e00a0 */
[----:B------:R0:W-:Y:S02]  /*92b0*/  @P0 STG.E.128 desc[UR6][R160.64], R32 ;  /* 0x00000020a0000986 */ /* 0x0001e4000c101d06 */
[----:B0-----:R-:W0:Y:S02]  /*92c0*/  S2R R160, SR_TID.X ;  /* 0x0000000000a07919 */ /* 0x001e240000002100 */
[----:B0-----:R-:W-:Y:S01]  /*92d0*/  LOP3.LUT P2, RZ, R160, 0x1f, RZ, 0xc0, !PT ;  /* 0x0000001fa0ff7812 */ /* 0x001fe2000784c0ff */
[----:B------:R-:W-:-:S04]  /*92e0*/  FADD.FTZ R160, RZ, R225 ;  /* 0x000000e1ffa07221 */ /* 0x000fc80000010000 */
        /* <DEDUP_REMOVED lines=261> */
.L_x_10929:
[----:B------:R3:W-:Y:S01]  /*a340*/  STL [R1+0x2d8], R34 ;  /* 0x0002d82201007387 */ /* 0x0007e20000100800 */
[----:B------:R-:W-:Y:S01]  /*a350*/  FMUL.FTZ R162, R160, R160 ;  /* 0x000000a0a0a27220 */ /* 0x000fe20000410000 */
[----:B--2---:R-:W-:Y:S01]  /*a360*/  ISETP.NE.AND P3, PT, RZ, UR5, PT ;  /* 0x00000005ff007c0c */ /* 0x004fe2000bf65270 */
[----:B-1----:R-:W-:Y:S01]  /*a370*/  FADD.FTZ R161, R216, R161 ;  /* 0x000000a1d8a17221 */ /* 0x002fe20000010000 */
[----:B------:R-:W-:Y:S01]  /*a380*/  STL [R1+0x2d4], R33 ;  /* 0x0002d42101007387 */ /* 0x000fe20000100800 */
[----:B------:R-:W1:Y:S01]  /*a390*/  @!P2 LDC.64 R226, c[0x0][0x3c8] ;  /* 0x0000f200ffe2ab82 */ /* 0x000e620000000a00 */
[----:B------:R-:W-:Y:S01]  /*a3a0*/  FSEL R162, R162, RZ, P3 ;  /* 0x000000ffa2a27208 */ /* 0x000fe20001800000 */
[----:B----4-:R-:W-:Y:S01]  /*a3b0*/  FFMA.FTZ R161, R161, R217, UR8 ;  /* 0x00000008a1a17e23 */ /* 0x010fe200080100d9 */
[----:B------:R2:W-:Y:S03]  /*a3c0*/  STL [R1+0x2d0], R32 ;  /* 0x0002d02001007387 */ /* 0x0005e60000100800 */
[----:B------:R-:W-:Y:S01]  /*a3d0*/  FADD.FTZ R161, R161, R162 ;  /* 0x000000a2a1a17221 */ /* 0x000fe20000010000 */
[----:B------:R-:W-:Y:S01]  /*a3e0*/  FSEL R217, R160, RZ, !P3 ;  /* 0x000000ffa0d97208 */ /* 0x000fe20005800000 */
[----:B------:R-:W4:Y:S02]  /*a3f0*/  LDL R252, [R1+0x188] ;  /* 0x0001880001fc7983 */ /* 0x000f240000100800 */
[----:B0-----:R0:W1:Y:S02]  /*a400*/  MUFU.RSQ R216, R161 ;  /* 0x000000a100d87308 */ /* 0x0010640000001400 */
[----:B---3--:R-:W3:Y:S01]  /*a410*/  LDL R34, [R1+0x190] ;  /* 0x0001900001227983 */ /* 0x008ee20000100800 */
[----:B--2---:R-:W2:Y:S01]  /*a420*/  @!P2 LDC.64 R32, c[0x0][0x3c0] ;  /* 0x0000f000ff20ab82 */ /* 0x004ea20000000a00 */
[----:B0-----:R-:W-:Y:S01]  /*a430*/  FADD.FTZ R161, -R217, R222 ;  /* 0x000000ded9a17221 */ /* 0x001fe20000010100 */
[----:B--2---:R-:W-:-:S02]  /*a440*/  @!P2 IMAD.WIDE R162, R3, 0x4, R32 ;  /* 0x0000000403a2a825 */ /* 0x004fc400078e0220 */
[----:B------:R-:W2:Y:S04]  /*a450*/  LDL R33, [R1+0x19c] ;  /* 0x00019c0001217983 */ /* 0x000ea80000100800 */
[----:B------:R1:W-:Y:S04]  /*a460*/  @!P2 STG.E desc[UR6][R162.64], R160 ;  /* 0x000000a0a200a986 */ /* 0x0003e8000c101906 */
[----:B------:R-:W2:Y:S01]  /*a470*/  LDL R32, [R1+0x18c] ;  /* 0x00018c0001207983 */ /* 0x000ea20000100800 */
[----:B-1----:R-:W-:-:S04]  /*a480*/  @!P2 IMAD.WIDE R162, R3, 0x4, R226 ;  /* 0x0000000403a2a825 */ /* 0x002fc800078e02e2 */
[----:B------:R-:W-:Y:S01]  /*a490*/  FADD.FTZ R160, -R217, R225 ;  /* 0x000000e1d9a07221 */ /* 0x000fe20000010100 */
[----:B------:R-:W3:Y:S04]  /*a4a0*/  LDL R227, [R1+0x170] ;  /* 0x0001700001e37983 */ /* 0x000ee80000100800 */
[----:B------:R0:W-:Y:S01]  /*a4b0*/  @!P2 STG.E desc[UR6][R162.64], R216 ;  /* 0x000000d8a200a986 */ /* 0x0001e2000c101906 */
[----:B------:R-:W-:-:S03]  /*a4c0*/  FMUL.FTZ R225, R216, R160 ;  /* 0x000000a0d8e17220 */ /* 0x000fc60000410000 */
[----:B------:R-:W4:Y:S04]  /*a4d0*/  LDL R160, [R1+0x184] ;  /* 0x0001840001a07983 */ /* 0x000f280000100800 */
[----:B------:R-:W3:Y:S01]  /*a4e0*/  LDL R226, [R1+0x174] ;  /* 0x0001740001e27983 */ /* 0x000ee20000100800 */
[C---:B0-----:R-:W-:Y:S01]  /*a4f0*/  FADD.FTZ R163, -R217.reuse, R223 ;  /* 0x000000dfd9a37221 */ /* 0x041fe20000010100 */
[----:B------:R-:W-:Y:S01]  /*a500*/  FADD.FTZ R162, -R217, R224 ;  /* 0x000000e0d9a27221 */ /* 0x000fe20000010100 */
[C---:B------:R-:W-:Y:S02]  /*a510*/  FMUL.FTZ R224, R216.reuse, R161 ;  /* 0x000000a1d8e07220 */ /* 0x040fe40000410000 */
[C---:B------:R-:W-:Y:S01]  /*a520*/  FMUL.FTZ R222, R216.reuse, R163 ;  /* 0x000000a3d8de7220 */ /* 0x040fe20000410000 */
[----:B------:R-:W2:Y:S01]  /*a530*/  LDL R161, [R1+0x198] ;  /* 0x0001980001a17983 */ /* 0x000ea20000100800 */
[----:B------:R-:W-:-:S03]  /*a540*/  FMUL.FTZ R223, R216, R162 ;  /* 0x000000a2d8df7220 */ /* 0x000fc60000410000 */
[----:B------:R-:W4:Y:S04]  /*a550*/  LDL R163, [R1+0x194] ;  /* 0x0001940001a37983 */ /* 0x000f280000100800 */
[----:B------:R-:W3:Y:S01]  /*a560*/  LDL R162, [R1+0x180] ;  /* 0x0001800001a27983 */ /* 0x000ee20000100800 */
[----:B----4-:R-:W-:Y:S01]  /*a570*/  FFMA.FTZ R160, R224, R160, R163 ;  /* 0x000000a0e0a07223 */ /* 0x010fe200000100a3 */
[----:B--2---:R-:W-:Y:S01]  /*a580*/  FFMA.FTZ R163, R223, R252, R161 ;  /* 0x000000fcdfa37223 */ /* 0x004fe200000100a1 */
[----:B------:R-:W-:Y:S01]  /*a590*/  FFMA.FTZ R161, R222, R32, R33 ;  /* 0x00000020dea17223 */ /* 0x000fe20000010021 */
[----:B---3--:R-:W-:Y:S02]  /*a5a0*/  FFMA.FTZ R162, R225, R162, R34 ;  /* 0x000000a2e1a27223 */ /* 0x008fe40000010022 */
[----:B------:R0:W5:Y:S02]  /*a5b0*/  LDL.LU R34, [R1+0x2d8] ;  /* 0x0002d80001227983 */ /* 0x0001640000300800 */
[----:B------:R-:W-:Y:S01]  /*a5c0*/  F2FP.BF16.F32.PACK_AB R161, R161, R163 ;  /* 0x000000a3a1a1723e */ /* 0x000fe200000010ff */
[C---:B------:R-:W-:Y:S01]  /*a5d0*/  FADD.FTZ R163, -R217.reuse, R218 ;  /* 0x000000dad9a37221 */ /* 0x040fe20000010100 */
[----:B------:R-:W-:Y:S01]  /*a5e0*/  F2FP.BF16.F32.PACK_AB R160, R160, R162 ;  /* 0x000000a2a0a0723e */ /* 0x000fe200000010ff */
[C---:B------:R-:W-:Y:S01]  /*a5f0*/  FADD.FTZ R162, -R217.reuse, R220 ;  /* 0x000000dcd9a27221 */ /* 0x040fe20000010100 */
[----:B------:R-:W2:Y:S01]  /*a600*/  LDL R33, [R1+0x1a8] ;  /* 0x0001a80001217983 */ /* 0x000ea20000100800 */
[C---:B------:R-:W-:Y:S01]  /*a610*/  FMUL.FTZ R220, R216.reuse, R163 ;  /* 0x000000a3d8dc7220 */ /* 0x040fe20000410000 */
[C---:B------:R-:W-:Y:S01]  /*a620*/  FADD.FTZ R163, -R217.reuse, R221 ;  /* 0x000000ddd9a37221 */ /* 0x040fe20000010100 */
[----:B------:R-:W-:Y:S01]  /*a630*/  FMUL.FTZ R218, R216, R162 ;  /* 0x000000a2d8da7220 */ /* 0x000fe20000410000 */
[----:B------:R-:W-:Y:S01]  /*a640*/  FADD.FTZ R162, -R217, R219 ;  /* 0x000000dbd9a27221 */ /* 0x000fe20000010100 */
[----:B------:R-:W3:Y:S04]  /*a650*/  LDL R221, [R1+0x1a4] ;  /* 0x0001a40001dd7983 */ /* 0x000ee80000100800 */
[----:B------:R-:W4:Y:S04]  /*a660*/  LDL R219, [R1+0x1a0] ;  /* 0x0001a00001db7983 */ /* 0x000f280000100800 */
[----:B------:R-:W2:Y:S04]  /*a670*/  LDL R252, [R1+0x16c] ;  /* 0x00016c0001fc7983 */ /* 0x000ea80000100800 */
[----:B------:R-:W2:Y:S01]  /*a680*/  LDL R32, [R1+0x164] ;  /* 0x0001640001207983 */ /* 0x000ea20000100800 */
[----:B---3--:R-:W-:Y:S01]  /*a690*/  FFMA.FTZ R226, R220, R226, R221 ;  /* 0x000000e2dce27223 */ /* 0x008fe200000100dd */
[----:B----4-:R-:W-:Y:S01]  /*a6a0*/  FFMA.FTZ R227, R218, R227, R219 ;  /* 0x000000e3dae37223 */ /* 0x010fe200000100db */
[C---:B------:R-:W-:Y:S01]  /*a6b0*/  FMUL.FTZ R221, R216.reuse, R162 ;  /* 0x000000a2d8dd7220 */ /* 0x040fe20000410000 */
[----:B------:R-:W-:-:S02]  /*a6c0*/  FMUL.FTZ R219, R216, R163 ;  /* 0x000000a3d8db7220 */ /* 0x000fc40000410000 */
[----:B------:R-:W3:Y:S01]  /*a6d0*/  LDL R163, [R1+0x17c] ;  /* 0x00017c0001a37983 */ /* 0x000ee20000100800 */
[----:B------:R-:W-:-:S03]  /*a6e0*/  F2FP.BF16.F32.PACK_AB R162, R226, R227 ;  /* 0x000000e3e2a2723e */ /* 0x000fc600000010ff */
[----:B------:R-:W2:Y:S04]  /*a6f0*/  LDL R226, [R1+0x178] ;  /* 0x0001780001e27983 */ /* 0x000ea80000100800 */
[----:B------:R-:W3:Y:S01]  /*a700*/  LDL R227, [R1+0x1ac] ;  /* 0x0001ac0001e37983 */ /* 0x000ee20000100800 */
[----:B--2---:R-:W-:-:S03]  /*a710*/  FFMA.FTZ R226, R219, R226, R33 ;  /* 0x000000e2dbe27223 */ /* 0x004fc60000010021 */
[----:B------:R0:W5:Y:S01]  /*a720*/  LDL.LU R33, [R1+0x2d4] ;  /* 0x0002d40001217983 */ /* 0x0001620000300800 */
[----:B---3--:R-:W-:-:S05]  /*a730*/  FFMA.FTZ R163, R221, R163, R227 ;  /* 0x000000a3dda37223 */ /* 0x008fca00000100e3 */
[----:B------:R-:W-:Y:S02]  /*a740*/  F2FP.BF16.F32.PACK_AB R163, R163, R226 ;  /* 0x000000e2a3a3723e */ /* 0x000fe400000010ff */
[----:B------:R-:W1:Y:S02]  /*a750*/  LDC.64 R226, c[0x0][0x428] ;  /* 0x00010a00ffe27b82 */ /* 0x000e640000000a00 */
[----:B-1----:R-:W-:-:S05]  /*a760*/  IMAD.WIDE.U32 R226, R211, 0x10, R226 ;  /* 0x00000010d3e27825 */ /* 0x002fca00078e00e2 */
[----:B------:R1:W-:Y:S04]  /*a770*/  STG.E.128 desc[UR6][R226.64], R160 ;  /* 0x000000a0e2007986 */ /* 0x0003e8000c101d06 */
[----:B-1----:R-:W2:Y:S01]  /*a780*/  LDL R163, [R1+0x158] ;  /* 0x0001580001a37983 */ /* 0x002ea20000100800 */
[----:B------:R-:W1:Y:S03]  /*a790*/  LDC.64 R226, c[0x0][0x430] ;  /* 0x00010c00ffe27b82 */ /* 0x000e660000000a00 */
[----:B------:R-:W3:Y:S04]  /*a7a0*/  LDL R160, [R1+0x15c] ;  /* 0x00015c0001a07983 */ /* 0x000ee80000100800 */
[----:B------:R-:W4:Y:S04]  /*a7b0*/  LDL R162, [R1+0x150] ;  /* 0x0001500001a27983 */ /* 0x000f280000100800 */
[----:B------:R-:W4:Y:S01]  /*a7c0*/  LDL R161, [R1+0x168] ;  /* 0x0001680001a17983 */ /* 0x000f220000100800 */
[----:B--2---:R-:W-:-:S03]  /*a7d0*/  FFMA.FTZ R163, R219, R163, R50 ;  /* 0x000000a3dba37223 */ /* 0x004fc60000010032 */
[----:B------:R-:W2:Y:S01]  /*a7e0*/  LDL R219, [R1+0x154] ;  /* 0x0001540001db7983 */ /* 0x000ea20000100800 */
[----:B---3--:R-:W-:-:S03]  /*a7f0*/  FFMA.FTZ R160, R221, R160, R51 ;  /* 0x000000a0dda07223 */ /* 0x008fc60000010033 */
[----:B------:R-:W3:Y:S01]  /*a800*/  LDL R221, [R1+0x160] ;  /* 0x0001600001dd7983 */ /* 0x000ee20000100800 */
[----:B----4-:R-:W-:Y:S01]  /*a810*/  FFMA.FTZ R162, R218, R162, R48 ;  /* 0x000000a2daa27223 */ /* 0x010fe20000010030 */
[----:B------:R-:W-:Y:S01]  /*a820*/  F2FP.BF16.F32.PACK_AB R163, R160, R163 ;  /* 0x000000a3a0a3723e */ /* 0x000fe200000010ff */
[----:B------:R-:W-:Y:S02]  /*a830*/  FFMA.FTZ R161, R223, R161, R46 ;  /* 0x000000a1dfa17223 */ /* 0x000fe4000001002e */
[----:B------:R-:W4:Y:S01]  /*a840*/  LDL R223, [R1+0x138] ;  /* 0x0001380001df7983 */ /* 0x000f220000100800 */
[----:B--2---:R-:W-:Y:S01]  /*a850*/  FFMA.FTZ R218, R220, R219, R49 ;  /* 0x000000dbdcda7223 */ /* 0x004fe20000010031 */
[----:B------:R-:W-:Y:S01]  /*a860*/  FFMA.FTZ R219, R222, R252, R47 ;  /* 0x000000fcdedb7223 */ /* 0x000fe2000001002f */
[----:B------:R-:W-:Y:S01]  /*a870*/  FFMA.FTZ R220, R224, R32, R45 ;  /* 0x00000020e0dc7223 */ /* 0x000fe2000001002d */
[----:B------:R-:W2:Y:S01]  /*a880*/  LDL R252, [R1+0x1b4] ;  /* 0x0001b40001fc7983 */ /* 0x000ea20000100800 */
[----:B---3--:R-:W-:Y:S01]  /*a890*/  FFMA.FTZ R160, R225, R221, R44 ;  /* 0x000000dde1a07223 */ /* 0x008fe2000001002c */
[----:B------:R-:W-:-:S02]  /*a8a0*/  F2FP.BF16.F32.PACK_AB R162, R218, R162 ;  /* 0x000000a2daa2723e */ /* 0x000fc400000010ff */
[----:B------:R-:W-:Y:S01]  /*a8b0*/  F2FP.BF16.F32.PACK_AB R161, R219, R161 ;  /* 0x000000a1dba1723e */ /* 0x000fe200000010ff */
[----:B-1----:R-:W-:Y:S01]  /*a8c0*/  IMAD.WIDE.U32 R218, R211, 0x10, R226 ;  /* 0x00000010d3da7825 */ /* 0x002fe200078e00e2 */
[----:B------:R-:W-:Y:S01]  /*a8d0*/  F2FP.BF16.F32.PACK_AB R160, R220, R160 ;  /* 0x000000a0dca0723e */ /* 0x000fe200000010ff */
[----:B------:R-:W3:Y:S04]  /*a8e0*/  LDL R32, [R1+0x1b0] ;  /* 0x0001b00001207983 */ /* 0x000ee80000100800 */
[----:B------:R1:W-:Y:S04]  /*a8f0*/  STG.E.128 desc[UR6][R218.64], R160 ;  /* 0x000000a0da007986 */ /* 0x0003e8000c101d06 */
[----:B------:R-:W4:Y:S04]  /*a900*/  LDL R224, [R1+0x134] ;  /* 0x0001340001e07983 */ /* 0x000f280000100800 */
[----:B------:R-:W4:Y:S04]  /*a910*/  LDL R225, [R1+0x1c8] ;  /* 0x0001c80001e17983 */ /* 0x000f280000100800 */
[----:B------:R-:W4:Y:S04]  /*a920*/  LDL R220, [R1+0x1c4] ;  /* 0x0001c40001dc7983 */ /* 0x000f280000100800 */
[----:B------:R-:W4:Y:S01]  /*a930*/  LDL R222, [R1+0x1cc] ;  /* 0x0001cc0001de7983 */ /* 0x000f220000100800 */
[C---:B-1----:R-:W-:Y:S01]  /*a940*/  FADD.FTZ R161, -R217.reuse, R214 ;  /* 0x000000d6d9a17221 */ /* 0x042fe20000010100 */
[C---:B------:R-:W-:Y:S01]  /*a950*/  FADD.FTZ R162, -R217.reuse, R213 ;  /* 0x000000d5d9a27221 */ /* 0x040fe20000010100 */
[C---:B------:R-:W-:Y:S01]  /*a960*/  FADD.FTZ R160, -R217.reuse, R212 ;  /* 0x000000d4d9a07221 */ /* 0x040fe20000010100 */
[----:B------:R-:W-:Y:S01]  /*a970*/  FADD.FTZ R163, -R217, R215 ;  /* 0x000000d7d9a37221 */ /* 0x000fe20000010100 */
[C---:B------:R-:W-:Y:S01]  /*a980*/  FMUL.FTZ R212, R216.reuse, R161 ;  /* 0x000000a1d8d47220 */ /* 0x040fe20000410000 */
[C---:B------:R-:W-:Y:S01]  /*a990*/  FMUL.FTZ R214, R216.reuse, R162 ;  /* 0x000000a2d8d67220 */ /* 0x040fe20000410000 */
[----:B------:R-:W2:Y:S04]  /*a9a0*/  LDL R161, [R1+0x148] ;  /* 0x0001480001a17983 */ /* 0x000ea80000100800 */
[----:B------:R-:W2:Y:S04]  /*a9b0*/  LDL R162, [R1+0x1b8] ;  /* 0x0001b80001a27983 */ /* 0x000ea80000100800 */
[----:B------:R-:W3:Y:S04]  /*a9c0*/  LDL R218, [R1+0x14c] ;  /* 0x00014c0001da7983 */ /* 0x000ee80000100800 */
[----:B------:R-:W3:Y:S01]  /*a9d0*/  LDL R215, [R1+0x1bc] ;  /* 0x0001bc0001d77983 */ /* 0x000ee20000100800 */
[----:B------:R-:W-:-:S03]  /*a9e0*/  FMUL.FTZ R213, R216, R160 ;  /* 0x000000a0d8d57220 */ /* 0x000fc60000410000 */
[----:B------:R-:W4:Y:S01]  /*a9f0*/  LDL R160, [R1+0x140] ;  /* 0x0001400001a07983 */ /* 0x000f220000100800 */
[----:B------:R-:W-:-:S03]  /*aa00*/  FMUL.FTZ R211, R216, R163 ;  /* 0x000000a3d8d37220 */ /* 0x000fc60000410000 */
[----:B------:R-:W4:Y:S04]  /*aa10*/  LDL R163, [R1+0x144] ;  /* 0x0001440001a37983 */ /* 0x000f280000100800 */
[----:B------:R-:W4:Y:S04]  /*aa20*/  LDL R221, [R1+0x13c] ;  /* 0x00013c0001dd7983 */ /* 0x000f280000100800 */
[----:B------:R-:W4:Y:S01]  /*aa30*/  LDL R219, [R1+0x130] ;  /* 0x0001300001db7983 */ /* 0x000f220000100800 */
[----:B--2---:R-:W-:Y:S01]  /*aa40*/  FFMA.FTZ R161, R214, R161, R162 ;  /* 0x000000a1d6a17223 */ /* 0x004fe200000100a2 */
[----:B---3--:R-:W-:-:S05]  /*aa50*/  FFMA.FTZ R162, R211, R218, R215 ;  /* 0x000000dad3a27223 */ /* 0x008fca00000100d7 */
[----:B------:R-:W-:Y:S01]  /*aa60*/  F2FP.BF16.F32.PACK_AB R161, R162, R161 ;  /* 0x000000a1a2a1723e */ /* 0x000fe200000010ff */
[----:B------:R-:W-:Y:S01]  /*aa70*/  FADD.FTZ R162, -R217, R205 ;  /* 0x000000cdd9a27221 */ /* 0x000fe20000010100 */
[----:B----4-:R-:W-:Y:S02]  /*aa80*/  FFMA.FTZ R160, R213, R160, R32 ;  /* 0x000000a0d5a07223 */ /* 0x010fe40000010020 */
[----:B------:R0:W5:Y:S01]  /*aa90*/  LDL.LU R32, [R1+0x2d0] ;  /* 0x0002d00001207983 */ /* 0x0001620000300800 */
[----:B------:R-:W-:-:S03]  /*aaa0*/  FMUL.FTZ R205, R216, R162 ;  /* 0x000000a2d8cd7220 */ /* 0x000fc60000410000 */
[----:B------:R-:W2:Y:S01]  /*aab0*/  LDL R162, [R1+0x1c0] ;  /* 0x0001c00001a27983 */ /* 0x000ea20000100800 */
[----:B------:R-:W-:Y:S01]  /*aac0*/  FFMA.FTZ R163, R212, R163, R252 ;  /* 0x000000a3d4a37223 */ /* 0x000fe200000100fc */
[----:B------:R-:W-:-:S04]  /*aad0*/  FADD.FTZ R206, -R217, R206 ;  /* 0x000000ced9ce7221 */ /* 0x000fc80000010100 */
[----:B------:R-:W-:Y:S01]  /*aae0*/  F2FP.BF16.F32.PACK_AB R160, R163, R160 ;  /* 0x000000a0a3a0723e */ /* 0x000fe200000010ff */
[C---:B------:R-:W-:Y:S01]  /*aaf0*/  FADD.FTZ R163, -R217.reuse, R207 ;  /* 0x000000cfd9a37221 */ /* 0x040fe20000010100 */
[----:B------:R-:W-:Y:S01]  /*ab00*/  FADD.FTZ R207, -R217, R208 ;  /* 0x000000d0d9cf7221 */ /* 0x000fe20000010100 */
[C---:B------:R-:W-:Y:S02]  /*ab10*/  FMUL.FTZ R218, R216.reuse, R206 ;  /* 0x000000ced8da7220 */ /* 0x040fe40000410000 */
[C---:B------:R-:W-:Y:S01]  /*ab20*/  FMUL.FTZ R208, R216.reuse, R163 ;  /* 0x000000a3d8d07220 */ /* 0x040fe20000410000 */
[----:B------:R-:W-:Y:S01]  /*ab30*/  FMUL.FTZ R215, R216, R207 ;  /* 0x000000cfd8d77220 */ /* 0x000fe20000410000 */
[----:B------:R-:W-:Y:S02]  /*ab40*/  FFMA.FTZ R163, R218, R223, R225 ;  /* 0x000000dfdaa37223 */ /* 0x000fe400000100e1 */
[----:B------:R-:W-:Y:S01]  /*ab50*/  FFMA.FTZ R207, R208, R224, R220 ;  /* 0x000000e0d0cf7223 */ /* 0x000fe200000100dc */
[----:B------:R-:W-:Y:S01]  /*ab60*/  FFMA.FTZ R206, R215, R221, R222 ;  /* 0x000000ddd7ce7223 */ /* 0x000fe200000100de */
[----:B------:R-:W1:Y:S01]  /*ab70*/  LDC.64 R224, c[0x0][0x428] ;  /* 0x00010a00ffe07b82 */ /* 0x000e620000000a00 */
[----:B------:R-:W3:Y:S03]  /*ab80*/  LDL R223, [R1+0x104] ;  /* 0x0001040001df7983 */ /* 0x000ee60000100800 */
[----:B------:R-:W-:Y:S01]  /*ab90*/  F2FP.BF16.F32.PACK_AB R163, R206, R163 ;  /* 0x000000a3cea3723e */ /* 0x000fe200000010ff */
[----:B------:R-:W4:Y:S04]  /*aba0*/  LDL R222, [R1+0x1d8] ;  /* 0x0001d80001de7983 */ /* 0x000f280000100800 */
[----:B------:R-:W4:Y:S04]  /*abb0*/  LDL R221, [R1+0x108] ;  /* 0x0001080001dd7983 */ /* 0x000f280000100800 */
[----:B------:R-:W3:Y:S01]  /*abc0*/  LDL R220, [R1+0x1dc] ;  /* 0x0001dc0001dc7983 */ /* 0x000ee20000100800 */
[----:B--2---:R-:W-:-:S03]  /*abd0*/  FFMA.FTZ R162, R205, R219, R162 ;  /* 0x000000dbcda27223 */ /* 0x004fc600000100a2 */
[----:B------:R-:W3:Y:S02]  /*abe0*/  LDL R219, [R1+0x10c] ;  /* 0x00010c0001db7983 */ /* 0x000ee40000100800 */
[----:B------:R-:W-:Y:S01]  /*abf0*/  F2FP.BF16.F32.PACK_AB R162, R207, R162 ;  /* 0x000000a2cfa2723e */ /* 0x000fe200000010ff */
[----:B-1----:R-:W-:-:S05]  /*ac00*/  IMAD.WIDE.U32 R206, R197, 0x10, R224 ;  /* 0x00000010c5ce7825 */ /* 0x002fca00078e00e0 */
[----:B------:R1:W-:Y:S04]  /*ac10*/  STG.E.128 desc[UR6][R206.64], R160 ;  /* 0x000000a0ce007986 */ /* 0x0003e8000c101d06 */
[----:B-1----:R-:W2:Y:S04]  /*ac20*/  LDL R163, [R1+0x118] ;  /* 0x0001180001a37983 */ /* 0x002ea80000100800 */
[----:B------:R-:W4:Y:S04]  /*ac30*/  LDL R160, [R1+0x11c] ;  /* 0x00011c0001a07983 */ /* 0x000f280000100800 */
[----:B------:R-:W3:Y:S04]  /*ac40*/  LDL R161, [R1+0x128] ;  /* 0x0001280001a17983 */ /* 0x000ee80000100800 */
[----:B------:R-:W3:Y:S04]  /*ac50*/  LDL R162, [R1+0x110] ;  /* 0x0001100001a27983 */ /* 0x000ee80000100800 */
[----:B------:R-:W3:Y:S04]  /*ac60*/  LDL R206, [R1+0x12c] ;  /* 0x00012c0001ce7983 */ /* 0x000ee80000100800 */
[----:B------:R-:W3:Y:S01]  /*ac70*/  LDL R207, [R1+0x124] ;  /* 0x0001240001cf7983 */ /* 0x000ee20000100800 */
[----:B--2---:R-:W-:-:S03]  /*ac80*/  FFMA.FTZ R163, R218, R163, R58 ;  /* 0x000000a3daa37223 */ /* 0x004fc6000001003a */
[----:B------:R-:W2:Y:S01]  /*ac90*/  LDL R218, [R1+0x100] ;  /* 0x0001000001da7983 */ /* 0x000ea20000100800 */
[----:B----4-:R-:W-:-:S03]  /*aca0*/  FFMA.FTZ R160, R215, R160, R59 ;  /* 0x000000a0d7a07223 */ /* 0x010fc6000001003b */
[----:B------:R-:W4:Y:S02]  /*acb0*/  LDL R215, [R1+0x114] ;  /* 0x0001140001d77983 */ /* 0x000f240000100800 */
[----:B------:R-:W-:Y:S02]  /*acc0*/  F2FP.BF16.F32.PACK_AB R163, R160, R163 ;  /* 0x000000a3a0a3723e */ /* 0x000fe400000010ff */
[----:B------:R-:W2:Y:S01]  /*acd0*/  LDL R160, [R1+0x120] ;  /* 0x0001200001a07983 */ /* 0x000ea20000100800 */
[----:B---3--:R-:W-:-:S03]  /*ace0*/  FFMA.FTZ R161, R214, R161, R54 ;  /* 0x000000a1d6a17223 */ /* 0x008fc60000010036 */
[----:B------:R-:W3:Y:S01]  /*acf0*/  LDL R214, [R1+0x1d0] ;  /* 0x0001d00001d67983 */ /* 0x000ee20000100800 */
[----:B------:R-:W-:Y:S01]  /*ad00*/  FFMA.FTZ R162, R205, R162, R56 ;  /* 0x000000a2cda27223 */ /* 0x000fe20000010038 */
[----:B------:R-:W-:Y:S02]  /*ad10*/  FFMA.FTZ R206, R211, R206, R55 ;  /* 0x000000ced3ce7223 */ /* 0x000fe40000010037 */
[----:B------:R-:W3:Y:S01]  /*ad20*/  LDL R211, [R1+0xec] ;  /* 0x0000ec0001d37983 */ /* 0x000ee20000100800 */
[----:B------:R-:W-:Y:S02]  /*ad30*/  FFMA.FTZ R207, R212, R207, R53 ;  /* 0x000000cfd4cf7223 */ /* 0x000fe40000010035 */
[----:B------:R-:W-:Y:S01]  /*ad40*/  F2FP.BF16.F32.PACK_AB R161, R206, R161 ;  /* 0x000000a1cea1723e */ /* 0x000fe200000010ff */
[----:B------:R-:W3:Y:S01]  /*ad50*/  LDL R212, [R1+0xe8] ;  /* 0x0000e80001d47983 */ /* 0x000ee20000100800 */
[----:B--2---:R-:W-:-:S03]  /*ad60*/  FFMA.FTZ R160, R213, R160, R52 ;  /* 0x000000a0d5a07223 */ /* 0x004fc60000010034 */
[----:B------:R-:W2:Y:S01]  /*ad70*/  LDL R213, [R1+0x1d4] ;  /* 0x0001d40001d57983 */ /* 0x000ea20000100800 */
[----:B----4-:R-:W-:Y:S01]  /*ad80*/  FFMA.FTZ R205, R208, R215, R57 ;  /* 0x000000d7d0cd7223 */ /* 0x010fe20000010039 */
[----:B------:R-:W-:Y:S01]  /*ad90*/  F2FP.BF16.F32.PACK_AB R160, R207, R160 ;  /* 0x000000a0cfa0723e */ /* 0x000fe200000010ff */
[----:B------:R-:W-:Y:S01]  /*ada0*/  IMAD.WIDE.U32 R206, R197, 0x10, R226 ;  /* 0x00000010c5ce7825 */ /* 0x000fe200078e00e2 */
[----:B------:R-:W4:Y:S02]  /*adb0*/  LDL R215, [R1+0xd8] ;  /* 0x0000d80001d77983 */ /* 0x000f240000100800 */
[----:B------:R-:W-:Y:S02]  /*adc0*/  F2FP.BF16.F32.PACK_AB R162, R205, R162 ;  /* 0x000000a2cda2723e */ /* 0x000fe400000010ff */
[----:B------:R-:W4:Y:S04]  /*add0*/  LDL R208, [R1+0xe4] ;  /* 0x0000e40001d07983 */ /* 0x000f280000100800 */
[----:B------:R1:W-:Y:S02]  /*ade0*/  STG.E.128 desc[UR6][R206.64], R160 ;  /* 0x000000a0ce007986 */ /* 0x0003e4000c101d06 */
[C---:B-1----:R-:W-:Y:S01]  /*adf0*/  FADD.FTZ R160, -R217.reuse, R196 ;  /* 0x000000c4d9a07221 */ /* 0x042fe20000010100 */
[C---:B------:R-:W-:Y:S01]  /*ae00*/  FADD.FTZ R161, -R217.reuse, R195 ;  /* 0x000000c3d9a17221 */ /* 0x040fe20000010100 */
[C---:B------:R-:W-:Y:S01]  /*ae10*/  FADD.FTZ R162, -R217.reuse, R194 ;  /* 0x000000c2d9a27221 */ /* 0x040fe20000010100 */
[----:B------:R-:W-:Y:S01]  /*ae20*/  FADD.FTZ R163, -R217, R193 ;  /* 0x000000c1d9a37221 */ /* 0x000fe20000010100 */
[C---:B------:R-:W-:Y:S01]  /*ae30*/  FMUL.FTZ R195, R216.reuse, R160 ;  /* 0x000000a0d8c37220 */ /* 0x040fe20000410000 */
[C---:B------:R-:W-:Y:S01]  /*ae40*/  FMUL.FTZ R194, R216.reuse, R161 ;  /* 0x000000a1d8c27220 */ /* 0x040fe20000410000 */
[C---:B------:R-:W-:Y:S01]  /*ae50*/  FMUL.FTZ R196, R216.reuse, R162 ;  /* 0x000000a2d8c47220 */ /* 0x040fe20000410000 */
[----:B------:R-:W-:Y:S01]  /*ae60*/  FMUL.FTZ R193, R216, R163 ;  /* 0x000000a3d8c17220 */ /* 0x000fe20000410000 */
[----:B---3--:R-:W-:Y:S01]  /*ae70*/  FFMA.FTZ R160, R195, R218, R214 ;  /* 0x000000dac3a07223 */ /* 0x008fe200000100d6 */
[----:B------:R-:W3:Y:S01]  /*ae80*/  LDL R207, [R1+0xd0] ;  /* 0x0000d00001cf7983 */ /* 0x000ee20000100800 */
[----:B------:R-:W-:Y:S01]  /*ae90*/  FFMA.FTZ R161, R196, R221, R222 ;  /* 0x000000ddc4a17223 */ /* 0x000fe200000100de */
[----:B------:R-:W-:-:S02]  /*aea0*/  FFMA.FTZ R162, R193, R219, R220 ;  /* 0x000000dbc1a27223 */ /* 0x000fc400000100dc */
[----:B------:R-:W4:Y:S03]  /*aeb0*/  LDL R222, [R1+0xf4] ;  /* 0x0000f40001de7983 */ /* 0x000f260000100800 */
[----:B------:R-:W-:Y:S01]  /*aec0*/  F2FP.BF16.F32.PACK_AB R161, R162, R161 ;  /* 0x000000a1a2a1723e */ /* 0x000fe200000010ff */
[----:B------:R-:W-:Y:S01]  /*aed0*/  FADD.FTZ R162, -R217, R187 ;  /* 0x000000bbd9a27221 */ /* 0x000fe20000010100 */
[----:B------:R-:W3:Y:S03]  /*aee0*/  LDL R221, [R1+0x1e8] ;  /* 0x0001e80001dd7983 */ /* 0x000ee60000100800 */
[----:B------:R-:W-:Y:S01]  /*aef0*/  FMUL.FTZ R187, R216, R162 ;  /* 0x000000a2d8bb7220 */ /* 0x000fe20000410000 */
[----:B------:R-:W3:Y:S04]  /*af00*/  LDL R220, [R1+0xf8] ;  /* 0x0000f80001dc7983 */ /* 0x000ee80000100800 */
[----:B------:R-:W3:Y:S04]  /*af10*/  LDL R162, [R1+0xf0] ;  /* 0x0000f00001a27983 */ /* 0x000ee80000100800 */
[----:B------:R-:W4:Y:S04]  /*af20*/  LDL R219, [R1+0x1ec] ;  /* 0x0001ec0001db7983 */ /* 0x000f280000100800 */
[----:B------:R-:W4:Y:S04]  /*af30*/  LDL R218, [R1+0xfc] ;  /* 0x0000fc0001da7983 */ /* 0x000f280000100800 */
[----:B------:R-:W3:Y:S04]  /*af40*/  LDL R214, [R1+0xdc] ;  /* 0x0000dc0001d67983 */ /* 0x000ee80000100800 */
[----:B------:R-:W3:Y:S01]  /*af50*/  LDL R206, [R1+0xd4] ;  /* 0x0000d40001ce7983 */ /* 0x000ee20000100800 */
[----:B--2---:R-:W-:-:S03]  /*af60*/  FFMA.FTZ R163, R194, R223, R213 ;  /* 0x000000dfc2a37223 */ /* 0x004fc600000100d5 */
[----:B------:R-:W2:Y:S02]  /*af70*/  LDL R223, [R1+0x1e4] ;  /* 0x0001e40001df7983 */ /* 0x000ea40000100800 */
[----:B------:R-:W-:Y:S01]  /*af80*/  F2FP.BF16.F32.PACK_AB R160, R163, R160 ;  /* 0x000000a0a3a0723e */ /* 0x000fe200000010ff */
[C---:B------:R-:W-:Y:S01]  /*af90*/  FADD.FTZ R163, -R217.reuse, R189 ;  /* 0x000000bdd9a37221 */ /* 0x040fe20000010100 */
[C---:B------:R-:W-:Y:S01]  /*afa0*/  FADD.FTZ R189, -R217.reuse, R190 ;  /* 0x000000bed9bd7221 */ /* 0x040fe20000010100 */
[----:B------:R-:W3:Y:S02]  /*afb0*/  LDL R213, [R1+0xe0] ;  /* 0x0000e00001d57983 */ /* 0x000ee40000100800 */
[C---:B------:R-:W-:Y:S02]  /*afc0*/  FMUL.FTZ R190, R216.reuse, R163 ;  /* 0x000000a3d8be7220 */ /* 0x040fe40000410000 */
[----:B------:R-:W3:Y:S01]  /*afd0*/  LDL R163, [R1+0x1e0] ;  /* 0x0001e00001a37983 */ /* 0x000ee20000100800 */
[----:B------:R-:W-:Y:S01]  /*afe0*/  FADD.FTZ R188, -R217, R188 ;  /* 0x000000bcd9bc7221 */ /* 0x000fe20000010100 */
[----:B------:R-:W-:-:S03]  /*aff0*/  FMUL.FTZ R197, R216, R189 ;  /* 0x000000bdd8c57220 */ /* 0x000fc60000410000 */
[----:B------:R-:W-:Y:S01]  /*b000*/  FMUL.FTZ R205, R216, R188 ;  /* 0x000000bcd8cd7220 */ /* 0x000fe20000410000 */
[----:B----4-:R-:W-:Y:S02]  /*b010*/  FFMA.FTZ R188, R197, R218, R219 ;  /* 0x000000dac5bc7223 */ /* 0x010fe400000100db */
[----:B------:R-:W4:Y:S04]  /*b020*/  LDL R219, [R1+0x1f4] ;  /* 0x0001f40001db7983 */ /* 0x000f280000100800 */
[----:B------:R-:W4:Y:S01]  /*b030*/  LDL R218, [R1+0xc4] ;  /* 0x0000c40001da7983 */ /* 0x000f220000100800 */
[----:B--2---:R-:W-:-:S03]  /*b040*/  FFMA.FTZ R189, R190, R222, R223 ;  /* 0x000000debebd7223 */ /* 0x004fc600000100df */
[----:B------:R-:W2:Y:S04]  /*b050*/  LDL R223, [R1+0xbc] ;  /* 0x0000bc0001df7983 */ /* 0x000ea80000100800 */
[----:B------:R-:W2:Y:S01]  /*b060*/  LDL R222, [R1+0x9c] ;  /* 0x00009c0001de7983 */ /* 0x000ea20000100800 */
[----:B---3--:R-:W-:Y:S01]  /*b070*/  FFMA.FTZ R162, R187, R162, R163 ;  /* 0x000000a2bba27223 */ /* 0x008fe200000100a3 */
[----:B------:R-:W-:Y:S02]  /*b080*/  FFMA.FTZ R163, R205, R220, R221 ;  /* 0x000000dccda37223 */ /* 0x000fe400000100dd */
[----:B------:R-:W3:Y:S02]  /*b090*/  LDL R221, [R1+0x1f0] ;  /* 0x0001f00001dd7983 */ /* 0x000ee40000100800 */
[----:B------:R-:W-:-:S02]  /*b0a0*/  F2FP.BF16.F32.PACK_AB R162, R189, R162 ;  /* 0x000000a2bda2723e */ /* 0x000fc400000010ff */
[----:B------:R-:W-:Y:S01]  /*b0b0*/  F2FP.BF16.F32.PACK_AB R163, R188, R163 ;  /* 0x000000a3bca3723e */ /* 0x000fe200000010ff */
[----:B------:R-:W-:Y:S01]  /*b0c0*/  IMAD.WIDE.U32 R188, R179, 0x10, R224 ;  /* 0x00000010b3bc7825 */ /* 0x000fe200078e00e0 */
[----:B------:R-:W3:Y:S04]  /*b0d0*/  LDL R220, [R1+0xc0] ;  /* 0x0000c00001dc7983 */ /* 0x000ee80000100800 */
[----:B------:R1:W-:Y:S02]  /*b0e0*/  STG.E.128 desc[UR6][R188.64], R160 ;  /* 0x000000a0bc007986 */ /* 0x0003e4000c101d06 */
[----:B-1----:R-:W-:Y:S01]  /*b0f0*/  FFMA.FTZ R163, R205, R215, R66 ;  /* 0x000000d7cda37223 */ /* 0x002fe20000010042 */
[----:B------:R-:W-:Y:S01]  /*b100*/  FFMA.FTZ R160, R197, R214, R67 ;  /* 0x000000d6c5a07223 */ /* 0x000fe20000010043 */
[----:B------:R-:W-:Y:S01]  /*b110*/  FFMA.FTZ R161, R196, R212, R62 ;  /* 0x000000d4c4a17223 */ /* 0x000fe2000001003e */
[----:B------:R-:W-:Y:S01]  /*b120*/  FFMA.FTZ R162, R187, R207, R64 ;  /* 0x000000cfbba27223 */ /* 0x000fe20000010040 */
[----:B------:R-:W-:Y:S01]  /*b130*/  FFMA.FTZ R188, R193, R211, R63 ;  /* 0x000000d3c1bc7223 */ /* 0x000fe2000001003f */
[----:B------:R-:W-:Y:S01]  /*b140*/  FFMA.FTZ R189, R194, R208, R61 ;  /* 0x000000d0c2bd7223 */ /* 0x000fe2000001003d */
[----:B------:R-:W-:Y:S01]  /*b150*/  F2FP.BF16.F32.PACK_AB R163, R160, R163 ;  /* 0x000000a3a0a3723e */ /* 0x000fe200000010ff */
        /* <DEDUP_REMOVED lines=10> */
[----:B------:R-:W2:Y:S04]  /*b200*/  LDL R211, [R1+0x200] ;  /* 0x0002000001d37983 */ /* 0x000ea80000100800 */
[----:B------:R-:W2:Y:S04]  /*b210*/  LDL R208, [R1+0xb0] ;  /* 0x0000b00001d07983 */ /* 0x000ea80000100800 */
[----:B------:R-:W2:Y:S04]  /*b220*/  LDL R207, [R1+0x204] ;  /* 0x0002040001cf7983 */ /* 0x000ea80000100800 */
[----:B-1----:R-:W2:Y:S04]  /*b230*/  LDL R189, [R1+0x208] ;  /* 0x0002080001bd7983 */ /* 0x002ea80000100800 */
[----:B------:R-:W2:Y:S04]  /*b240*/  LDL R206, [R1+0xb4] ;  /* 0x0000b40001ce7983 */ /* 0x000ea80000100800 */
        /* <DEDUP_REMOVED lines=9> */
[----:B------:R-:W2:Y:S01]  /*b2e0*/  LDL R195, [R1+0x94] ;  /* 0x0000940001c37983 */ /* 0x000ea20000100800 */
[C---:B------:R-:W-:Y:S01]  /*b2f0*/  FADD.FTZ R161, -R217.reuse, R177 ;  /* 0x000000b1d9a17221 */ /* 0x040fe20000010100 */
[C---:B------:R-:W-:Y:S01]  /*b300*/  FADD.FTZ R160, -R217.reuse, R178 ;  /* 0x000000b2d9a07221 */ /* 0x040fe20000010100 */
[C---:B------:R-:W-:Y:S01]  /*b310*/  FADD.FTZ R162, -R217.reuse, R167 ;  /* 0x000000a7d9a27221 */ /* 0x040fe20000010100 */
[----:B------:R-:W-:Y:S01]  /*b320*/  FADD.FTZ R163, -R217, R176 ;  /* 0x000000b0d9a37221 */ /* 0x000fe20000010100 */
[C---:B------:R-:W-:Y:S01]  /*b330*/  FMUL.FTZ R161, R216.reuse, R161 ;  /* 0x000000a1d8a17220 */ /* 0x040fe20000410000 */
[C---:B------:R-:W-:Y:S01]  /*b340*/  FMUL.FTZ R177, R216.reuse, R160 ;  /* 0x000000a0d8b17220 */ /* 0x040fe20000410000 */
[C---:B------:R-:W-:Y:S01]  /*b350*/  FMUL.FTZ R162, R216.reuse, R162 ;  /* 0x000000a2d8a27220 */ /* 0x040fe20000410000 */
[----:B------:R-:W-:-:S04]  /*b360*/  FMUL.FTZ R176, R216, R163 ;  /* 0x000000a3d8b07220 */ /* 0x000fc80000410000 */
[----:B----4-:R-:W-:Y:S01]  /*b370*/  FFMA.FTZ R167, R176, R218, R219 ;  /* 0x000000dab0a77223 */ /* 0x010fe200000100db */
[C---:B------:R-:W-:Y:S01]  /*b380*/  FADD.FTZ R218, -R217.reuse, R4 ;  /* 0x00000004d9da7221 */ /* 0x040fe20000010100 */
[C---:B------:R-:W-:Y:S01]  /*b390*/  FADD.FTZ R188, -R217.reuse, R26 ;  /* 0x0000001ad9bc7221 */ /* 0x040fe20000010100 */
[C---:B------:R-:W-:Y:S01]  /*b3a0*/  FADD.FTZ R26, -R217.reuse, R21 ;  /* 0x00000015d91a7221 */ /* 0x040fe20000010100 */
[C---:B------:R-:W-:Y:S01]  /*b3b0*/  FADD.FTZ R172, -R217.reuse, R172 ;  /* 0x000000acd9ac7221 */ /* 0x040fe20000010100 */
[C---:B------:R-:W-:Y:S01]  /*b3c0*/  FADD.FTZ R21, -R217.reuse, R185 ;  /* 0x000000b9d9157221 */ /* 0x040fe20000010100 */
[----:B------:R-:W-:Y:S01]  /*b3d0*/  FADD.FTZ R4, -R217, R184 ;  /* 0x000000b8d9047221 */ /* 0x000fe20000010100 */
[----:B------:R-:W4:Y:S04]  /*b3e0*/  LDL R185, [R1+0x50] ;  /* 0x0000500001b97983 */ /* 0x000f280000100800 */
[----:B------:R-:W4:Y:S01]  /*b3f0*/  LDL R219, [R1+0x64] ;  /* 0x0000640001db7983 */ /* 0x000f220000100800 */
[----:B---3--:R-:W-:-:S03]  /*b400*/  FFMA.FTZ R160, R177, R220, R221 ;  /* 0x000000dcb1a07223 */ /* 0x008fc600000100dd */
[----:B------:R-:W3:Y:S02]  /*b410*/  LDL R221, [R1+0x54] ;  /* 0x0000540001dd7983 */ /* 0x000ee40000100800 */
[----:B------:R-:W-:Y:S02]  /*b420*/  F2FP.BF16.F32.PACK_AB R160, R167, R160 ;  /* 0x000000a0a7a0723e */ /* 0x000fe400000010ff */
[----:B------:R-:W4:Y:S01]  /*b430*/  LDL R220, [R1+0x6c] ;  /* 0x00006c0001dc7983 */ /* 0x000f220000100800 */
[C---:B--2---:R-:W-:Y:S01]  /*b440*/  FFMA.FTZ R178, R162.reuse, R223, R194 ;  /* 0x000000dfa2b27223 */ /* 0x044fe200000100c2 */
[----:B------:R-:W-:Y:S01]  /*b450*/  FFMA.FTZ R162, R162, R222, R75 ;  /* 0x000000dea2a27223 */ /* 0x000fe2000001004b */
[C---:B------:R-:W-:Y:S01]  /*b460*/  FFMA.FTZ R163, R161.reuse, R179, R189 ;  /* 0x000000b3a1a37223 */ /* 0x040fe200000100bd */
[----:B------:R-:W-:Y:S01]  /*b470*/  FFMA.FTZ R161, R161, R187, R74 ;  /* 0x000000bba1a17223 */ /* 0x000fe2000001004a */
[----:B------:R-:W-:Y:S01]  /*b480*/  FADD.FTZ R194, -R217, R15 ;  /* 0x0000000fd9c27221 */ /* 0x000fe20000010100 */
[----:B------:R-:W2:Y:S02]  /*b490*/  LDL R223, [R1+0x58] ;  /* 0x0000580001df7983 */ /* 0x000ea40000100800 */
[----:B------:R-:W-:-:S02]  /*b4a0*/  F2FP.BF16.F32.PACK_AB R163, R178, R163 ;  /* 0x000000a3b2a3723e */ /* 0x000fc400000010ff */
[----:B------:R-:W-:Y:S01]  /*b4b0*/  F2FP.BF16.F32.PACK_AB R167, R162, R161 ;  /* 0x000000a1a2a7723e */ /* 0x000fe200000010ff */
[C---:B------:R-:W-:Y:S01]  /*b4c0*/  FADD.FTZ R161, -R217.reuse, R164 ;  /* 0x000000a4d9a17221 */ /* 0x040fe20000010100 */
[C---:B------:R-:W-:Y:S01]  /*b4d0*/  FADD.FTZ R164, -R217.reuse, R165 ;  /* 0x000000a5d9a47221 */ /* 0x040fe20000010100 */
[C---:B------:R-:W-:Y:S01]  /*b4e0*/  FADD.FTZ R178, -R217.reuse, R171 ;  /* 0x000000abd9b27221 */ /* 0x040fe20000010100 */
[----:B------:R-:W-:Y:S01]  /*b4f0*/  FADD.FTZ R162, -R217, R166 ;  /* 0x000000a6d9a27221 */ /* 0x000fe20000010100 */
[----:B------:R-:W2:Y:S01]  /*b500*/  LDL R222, [R1+0x5c] ;  /* 0x00005c0001de7983 */ /* 0x000ea20000100800 */
[C---:B------:R-:W-:Y:S01]  /*b510*/  FMUL.FTZ R171, R216.reuse, R164 ;  /* 0x000000a4d8ab7220 */ /* 0x040fe20000410000 */
[C---:B------:R-:W-:Y:S01]  /*b520*/  FMUL.FTZ R178, R216.reuse, R178 ;  /* 0x000000b2d8b27220 */ /* 0x040fe20000410000 */
[----:B------:R-:W-:Y:S02]  /*b530*/  FMUL.FTZ R165, R216, R162 ;  /* 0x000000a2d8a57220 */ /* 0x000fe40000410000 */
[----:B------:R-:W-:Y:S01]  /*b540*/  FFMA.FTZ R162, R171, R208, R211 ;  /* 0x000000d0aba27223 */ /* 0x000fe200000100d3 */
[----:B------:R-:W-:Y:S01]  /*b550*/  FFMA.FTZ R164, R178, R206, R207 ;  /* 0x000000ceb2a47223 */ /* 0x000fe200000100cf */
[----:B------:R-:W-:Y:S01]  /*b560*/  FMUL.FTZ R166, R216, R161 ;  /* 0x000000a1d8a67220 */ /* 0x000fe20000410000 */
[----:B------:R-:W-:-:S03]  /*b570*/  FFMA.FTZ R179, R165, R212, R213 ;  /* 0x000000d4a5b37223 */ /* 0x000fc600000100d5 */
[----:B------:R-:W-:Y:S01]  /*b580*/  F2FP.BF16.F32.PACK_AB R162, R164, R162 ;  /* 0x000000a2a4a2723e */ /* 0x000fe200000010ff */
[----:B------:R-:W-:Y:S01]  /*b590*/  FFMA.FTZ R164, R177, R205, R68 ;  /* 0x000000cdb1a47223 */ /* 0x000fe20000010044 */
[----:B------:R-:W-:Y:S01]  /*b5a0*/  FFMA.FTZ R177, R166, R197, R70 ;  /* 0x000000c5a6b17223 */ /* 0x000fe20000010046 */
[----:B------:R-:W-:Y:S01]  /*b5b0*/  FFMA.FTZ R165, R165, R193, R71 ;  /* 0x000000c1a5a57223 */ /* 0x000fe20000010047 */
[----:B------:R-:W-:Y:S01]  /*b5c0*/  FFMA.FTZ R176, R176, R190, R69 ;  /* 0x000000beb0b07223 */ /* 0x000fe20000010045 */
[----:B------:R-:W-:-:S03]  /*b5d0*/  FADD.FTZ R213, -R217, R8 ;  /* 0x00000008d9d57221 */ /* 0x000fc60000010100 */
[----:B------:R-:W-:Y:S01]  /*b5e0*/  F2FP.BF16.F32.PACK_AB R165, R165, R177 ;  /* 0x000000b1a5a5723e */ /* 0x000fe200000010ff */
[----:B------:R-:W-:Y:S01]  /*b5f0*/  FFMA.FTZ R161, R166, R214, R215 ;  /* 0x000000d6a6a17223 */ /* 0x000fe200000100d7 */
[----:B------:R-:W-:Y:S01]  /*b600*/  F2FP.BF16.F32.PACK_AB R164, R176, R164 ;  /* 0x000000a4b0a4723e */ /* 0x000fe200000010ff */
[----:B------:R-:W-:-:S04]  /*b610*/  IMAD.WIDE.U32 R176, R2, 0x10, R224 ;  /* 0x0000001002b07825 */ /* 0x000fc800078e00e0 */
[----:B------:R-:W-:Y:S01]  /*b620*/  FFMA.FTZ R166, R171, R196, R72 ;  /* 0x000000c4aba67223 */ /* 0x000fe20000010048 */
[----:B------:R-:W-:Y:S01]  /*b630*/  F2FP.BF16.F32.PACK_AB R161, R179, R161 ;  /* 0x000000a1b3a1723e */ /* 0x000fe200000010ff */
[C---:B------:R-:W-:Y:S01]  /*b640*/  FADD.FTZ R215, -R217.reuse, R7 ;  /* 0x00000007d9d77221 */ /* 0x040fe20000010100 */
[C---:B------:R-:W-:Y:S01]  /*b650*/  FADD.FTZ R214, -R217.reuse, R5 ;  /* 0x00000005d9d67221 */ /* 0x040fe20000010100 */
[----:B------:R-:W-:Y:S01]  /*b660*/  FFMA.FTZ R171, R178, R195, R73 ;  /* 0x000000c3b2ab7223 */ /* 0x000fe20000010049 */
[C---:B------:R-:W-:Y:S01]  /*b670*/  FADD.FTZ R212, -R217.reuse, R6 ;  /* 0x00000006d9d47221 */ /* 0x040fe20000010100 */
[C---:B------:R-:W-:Y:S01]  /*b680*/  FADD.FTZ R211, -R217.reuse, R9 ;  /* 0x00000009d9d37221 */ /* 0x040fe20000010100 */
[C---:B------:R-:W-:Y:S01]  /*b690*/  FADD.FTZ R208, -R217.reuse, R11 ;  /* 0x0000000bd9d07221 */ /* 0x040fe20000010100 */
[----:B------:R-:W-:Y:S01]  /*b6a0*/  FADD.FTZ R207, -R217, R10 ;  /* 0x0000000ad9cf7221 */ /* 0x000fe20000010100 */
[----:B------:R-:W-:Y:S01]  /*b6b0*/  F2FP.BF16.F32.PACK_AB R166, R171, R166 ;  /* 0x000000a6aba6723e */ /* 0x000fe200000010ff */
[C---:B------:R-:W-:Y:S01]  /*b6c0*/  FADD.FTZ R196, -R217.reuse, R14 ;  /* 0x0000000ed9c47221 */ /* 0x040fe20000010100 */
[C---:B------:R-:W-:Y:S01]  /*b6d0*/  FADD.FTZ R187, -R217.reuse, R22 ;  /* 0x00000016d9bb7221 */ /* 0x040fe20000010100 */
[----:B------:R1:W-:Y:S01]  /*b6e0*/  STG.E.128 desc[UR6][R176.64], R160 ;  /* 0x000000a0b0007986 */ /* 0x0003e2000c101d06 */
        /* <DEDUP_REMOVED lines=17> */
[C---:B-1----:R-:W-:Y:S01]  /*b800*/  FMUL.FTZ R162, R216.reuse, R218 ;  /* 0x000000dad8a27220 */ /* 0x042fe20000410000 */
        /* <DEDUP_REMOVED lines=18> */
[----:B------:R-:W4:Y:S01]  /*b930*/  LDL R160, [R1+0x220] ;  /* 0x0002200001a07983 */ /* 0x000f220000100800 */
[C---:B------:R-:W-:Y:S01]  /*b940*/  FMUL.FTZ R181, R216.reuse, R212 ;  /* 0x000000d4d8b57220 */ /* 0x040fe20000410000 */
[C---:B------:R-:W-:Y:S01]  /*b950*/  FMUL.FTZ R182, R216.reuse, R211 ;  /* 0x000000d3d8b67220 */ /* 0x040fe20000410000 */
[C---:B------:R-:W-:Y:S01]  /*b960*/  FMUL.FTZ R183, R216.reuse, R208 ;  /* 0x000000d0d8b77220 */ /* 0x040fe20000410000 */
[----:B------:R-:W4:Y:S01]  /*b970*/  LDL R161, [R1+0x70] ;  /* 0x0000700001a17983 */ /* 0x000f220000100800 */
[----:B------:R-:W-:-:S03]  /*b980*/  FMUL.FTZ R184, R216, R207 ;  /* 0x000000cfd8b87220 */ /* 0x000fc60000410000 */
        /* <DEDUP_REMOVED lines=16> */
[----:B------:R-:W-:-:S04]  /*ba90*/  IMAD.WIDE.U32 R28, R2, 0x10, R226 ;  /* 0x00000010021c7825 */ /* 0x000fc800078e00e2 */
[C---:B------:R-:W-:Y:S01]  /*baa0*/  FMUL.FTZ R200, R216.reuse, R195 ;  /* 0x000000c3d8c87220 */ /* 0x040fe20000410000 */
[C---:B------:R-:W-:Y:S01]  /*bab0*/  FMUL.FTZ R201, R216.reuse, R194 ;  /* 0x000000c2d8c97220 */ /* 0x040fe20000410000 */
[C---:B------:R-:W-:Y:S01]  /*bac0*/  FMUL.FTZ R195, R216.reuse, R14 ;  /* 0x0000000ed8c37220 */ /* 0x040fe20000410000 */
[----:B------:R1:W-:Y:S01]  /*bad0*/  STG.E.128 desc[UR6][R28.64], R164 ;  /* 0x000000a41c007986 */ /* 0x0003e2000c101d06 */
[C---:B------:R-:W-:Y:S01]  /*bae0*/  FMUL.FTZ R194, R216.reuse, R24 ;  /* 0x00000018d8c27220 */ /* 0x040fe20000410000 */
        /* <DEDUP_REMOVED lines=9> */
[C---:B-1----:R-:W-:Y:S01]  /*bb80*/  FMUL.FTZ R164, R216.reuse, R171 ;  /* 0x000000abd8a47220 */ /* 0x042fe20000410000 */
        /* <DEDUP_REMOVED lines=8> */
[----:B------:R-:W-:-:S02]  /*bc10*/  FMUL.FTZ R28, R216, R206 ;  /* 0x000000ced81c7220 */ /* 0x000fc40000410000 */
[----:B------:R-:W2:Y:S01]  /*bc20*/  LDL R206, [R1+0x28] ;  /* 0x0000280001ce7983 */ /* 0x000ea20000100800 */
[----:B------:R-:W-:-:S03]  /*bc30*/  FMUL.FTZ R29, R216, R205 ;  /* 0x000000cdd81d7220 */ /* 0x000fc60000410000 */
[----:B------:R-:W2:Y:S01]  /*bc40*/  LDL R205, [R1+0x2c] ;  /* 0x00002c0001cd7983 */ /* 0x000ea20000100800 */
        /* <DEDUP_REMOVED lines=9> */
[----:B------:R-:W-:Y:S01]  /*bce0*/  FMUL.FTZ R6, R216, R6 ;  /* 0x00000006d8067220 */ /* 0x000fe20000410000 */
[----:B---3--:R-:W-:Y:S01]  /*bcf0*/  FFMA.FTZ R179, R182, R221, R81 ;  /* 0x000000ddb6b37223 */ /* 0x008fe20000010051 */
[C---:B------:R-:W-:Y:S01]  /*bd00*/  FMUL.FTZ R17, R216.reuse, R17 ;  /* 0x00000011d8117220 */ /* 0x040fe20000410000 */
[C---:B------:R-:W-:Y:S01]  /*bd10*/  FMUL.FTZ R18, R216.reuse, R18 ;  /* 0x00000012d8127220 */ /* 0x040fe20000410000 */
[C---:B------:R-:W-:Y:S01]  /*bd20*/  FMUL.FTZ R8, R216.reuse, R8 ;  /* 0x00000008d8087220 */ /* 0x040fe20000410000 */
[C---:B------:R-:W-:Y:S01]  /*bd30*/  FMUL.FTZ R9, R216.reuse, R9 ;  /* 0x00000009d8097220 */ /* 0x040fe20000410000 */
[C---:B------:R-:W-:Y:S01]  /*bd40*/  FMUL.FTZ R10, R216.reuse, R10 ;  /* 0x0000000ad80a7220 */ /* 0x040fe20000410000 */
[----:B------:R-:W-:Y:S01]  /*bd50*/  FMUL.FTZ R11, R216, R11 ;  /* 0x0000000bd80b7220 */ /* 0x000fe20000410000 */
[----:B------:R-:W3:Y:S04]  /*bd60*/  LDL R221, [R1+0x230] ;  /* 0x0002300001dd7983 */ /* 0x000ee80000100800 */
[----:B------:R-:W3:Y:S01]  /*bd70*/  LDL R216, [R1+0x20] ;  /* 0x0000200001d87983 */ /* 0x000ee20000100800 */
[----:B----4-:R-:W-:Y:S01]  /*bd80*/  FFMA.FTZ R22, R181, R161, R160 ;  /* 0x000000a1b5167223 */ /* 0x010fe200000100a0 */
[C---:B--2---:R-:W-:Y:S01]  /*bd90*/  FFMA.FTZ R174, R177.reuse, R218, R215 ;  /* 0x000000dab1ae7223 */ /* 0x044fe200000100d7 */
[----:B------:R-:W-:Y:S01]  /*bda0*/  FFMA.FTZ R21, R176, R214, R213 ;  /* 0x000000d6b0157223 */ /* 0x000fe200000100d5 */
[----:B------:R-:W-:Y:S01]  /*bdb0*/  FFMA.FTZ R177, R177, R220, R79 ;  /* 0x000000dcb1b17223 */ /* 0x000fe2000001004f */
[----:B------:R-:W2:Y:S01]  /*bdc0*/  LDL R214, [R1+0x44] ;  /* 0x0000440001d67983 */ /* 0x000ea20000100800 */
[----:B------:R-:W-:-:S02]  /*bdd0*/  FFMA.FTZ R160, R184, R192, R203 ;  /* 0x000000c0b8a07223 */ /* 0x000fc400000100cb */
[----:B------:R-:W-:Y:S01]  /*bde0*/  F2FP.BF16.F32.PACK_AB R21, R174, R21 ;  /* 0x00000015ae15723e */ /* 0x000fe200000010ff */
[----:B------:R-:W4:Y:S04]  /*bdf0*/  LDL R213, [R1+0x238] ;  /* 0x0002380001d57983 */ /* 0x000f280000100800 */
[----:B------:R-:W3:Y:S01]  /*be00*/  LDL R218, [R1+0x240] ;  /* 0x0002400001da7983 */ /* 0x000ee20000100800 */
[----:B------:R-:W-:-:S03]  /*be10*/  FFMA.FTZ R23, R183, R209, R204 ;  /* 0x000000d1b7177223 */ /* 0x000fc600000100cc */
[----:B------:R-:W3:Y:S01]  /*be20*/  LDL R209, [R1+0x244] ;  /* 0x0002440001d17983 */ /* 0x000ee20000100800 */
[----:B------:R-:W-:Y:S01]  /*be30*/  FFMA.FTZ R161, R182, R210, R217 ;  /* 0x000000d2b6a17223 */ /* 0x000fe200000100d9 */
[----:B------:R-:W-:Y:S02]  /*be40*/  F2FP.BF16.F32.PACK_AB R23, R160, R23 ;  /* 0x00000017a017723e */ /* 0x000fe400000010ff */
[----:B------:R-:W3:Y:S01]  /*be50*/  LDL R210, [R1+0x4c] ;  /* 0x00004c0001d27983 */ /* 0x000ee20000100800 */
[----:B------:R-:W-:Y:S01]  /*be60*/  FFMA.FTZ R178, R163, R212, R211 ;  /* 0x000000d4a3b27223 */ /* 0x000fe200000100d3 */
[----:B------:R-:W-:Y:S01]  /*be70*/  F2FP.BF16.F32.PACK_AB R22, R161, R22 ;  /* 0x00000016a116723e */ /* 0x000fe200000010ff */
[----:B------:R-:W-:Y:S01]  /*be80*/  IMAD.WIDE.U32 R160, R0, 0x10, R224 ;  /* 0x0000001000a07825 */ /* 0x000fe200078e00e0 */
[----:B------:R-:W4:Y:S04]  /*be90*/  LDL R212, [R1+0x48] ;  /* 0x0000480001d47983 */ /* 0x000f280000100800 */
[----:B------:R-:W3:Y:S01]  /*bea0*/  LDL R211, [R1+0x23c] ;  /* 0x00023c0001d37983 */ /* 0x000ee20000100800 */
[----:B------:R-:W-:-:S03]  /*beb0*/  FFMA.FTZ R20, R162, R208, R207 ;  /* 0x000000d0a2147223 */ /* 0x000fc600000100cf */
[----:B------:R-:W2:Y:S01]  /*bec0*/  LDL R217, [R1+0x1c] ;  /* 0x00001c0001d97983 */ /* 0x000ea20000100800 */
[----:B------:R-:W-:Y:S01]  /*bed0*/  FFMA.FTZ R174, R162, R186, R76 ;  /* 0x000000baa2ae7223 */ /* 0x000fe2000001004c */
[----:B------:R-:W-:Y:S01]  /*bee0*/  F2FP.BF16.F32.PACK_AB R20, R178, R20 ;  /* 0x00000014b214723e */ /* 0x000fe200000010ff */
[----:B------:R-:W-:Y:S01]  /*bef0*/  FFMA.FTZ R162, R181, R185, R80 ;  /* 0x000000b9b5a27223 */ /* 0x000fe20000010050 */
[----:B------:R-:W-:Y:S01]  /*bf00*/  FFMA.FTZ R178, R184, R222, R83 ;  /* 0x000000deb8b27223 */ /* 0x000fe20000010053 */
[----:B------:R-:W-:Y:S01]  /*bf10*/  FFMA.FTZ R175, R176, R191, R78 ;  /* 0x000000bfb0af7223 */ /* 0x000fe2000001004e */
[----:B------:R-:W-:Y:S01]  /*bf20*/  FFMA.FTZ R176, R183, R223, R82 ;  /* 0x000000dfb7b07223 */ /* 0x000fe20000010052 */
[----:B------:R-:W-:Y:S01]  /*bf30*/  FFMA.FTZ R181, R163, R219, R77 ;  /* 0x000000dba3b57223 */ /* 0x000fe2000001004d */
[----:B------:R1:W-:Y:S01]  /*bf40*/  STG.E.128 desc[UR6][R160.64], R20 ;  /* 0x00000014a0007986 */ /* 0x0003e2000c101d06 */
[----:B------:R-:W-:Y:S01]  /*bf50*/  F2FP.BF16.F32.PACK_AB R162, R179, R162 ;  /* 0x000000a2b3a2723e */ /* 0x000fe200000010ff */
[--C-:B------:R-:W-:Y:S01]  /*bf60*/  IMAD.WIDE.U32 R184, R25, 0x10, R224.reuse ;  /* 0x0000001019b87825 */ /* 0x100fe200078e00e0 */
[----:B------:R-:W-:Y:S01]  /*bf70*/  F2FP.BF16.F32.PACK_AB R163, R178, R176 ;  /* 0x000000b0b2a3723e */ /* 0x000fe200000010ff */
[----:B------:R-:W3:Y:S02]  /*bf80*/  LDL R223, [R1+0x38] ;  /* 0x0000380001df7983 */ /* 0x000ee40000100800 */
[----:B------:R-:W-:-:S02]  /*bf90*/  IMAD.WIDE.U32 R178, R12, 0x10, R224 ;  /* 0x000000100cb27825 */ /* 0x000fc400078e00e0 */
[----:B------:R-:W3:Y:S02]  /*bfa0*/  LDL R222, [R1+0x18] ;  /* 0x0000180001de7983 */ /* 0x000ee40000100800 */
[--C-:B------:R-:W-:Y:S02]  /*bfb0*/  IMAD.WIDE.U32 R182, R30, 0x10, R224.reuse ;  /* 0x000000101eb67825 */ /* 0x100fe400078e00e0 */
[----:B------:R-:W3:Y:S04]  /*bfc0*/  LDL R219, [R1+0x234] ;  /* 0x0002340001db7983 */ /* 0x000ee80000100800 */
[----:B------:R-:W3:Y:S01]  /*bfd0*/  LDL R207, [R1+0x24c] ;  /* 0x00024c0001cf7983 */ /* 0x000ee20000100800 */
[----:B-1----:R-:W-:Y:S01]  /*bfe0*/  F2FP.BF16.F32.PACK_AB R161, R177, R175 ;  /* 0x000000afb1a1723e */ /* 0x002fe200000010ff */
[--C-:B------:R-:W-:Y:S01]  /*bff0*/  IMAD.WIDE.U32 R176, R180, 0x10, R224.reuse ;  /* 0x00000010b4b07825 */ /* 0x100fe200078e00e0 */
[----:B------:R-:W-:Y:S01]  /*c000*/  F2FP.BF16.F32.PACK_AB R160, R181, R174 ;  /* 0x000000aeb5a0723e */ /* 0x000fe200000010ff */
[----:B------:R-:W3:Y:S02]  /*c010*/  LDL R23, [R1+0x3c] ;  /* 0x00003c0001177983 */ /* 0x000ee40000100800 */
[----:B------:R-:W-:-:S02]  /*c020*/  IMAD.WIDE.U32 R174, R198, 0x10, R224 ;  /* 0x00000010c6ae7825 */ /* 0x000fc400078e00e0 */
[----:B------:R-:W3:Y:S04]  /*c030*/  LDL R224, [R1+0x248] ;  /* 0x0002480001e07983 */ /* 0x000ee80000100800 */
[----:B------:R-:W3:Y:S04]  /*c040*/  LDL R208, [R1+0x34] ;  /* 0x0000340001d07983 */ /* 0x000ee80000100800 */
[----:B------:R-:W3:Y:S04]  /*c050*/  LDL R22, [R1+0x30] ;  /* 0x0000300001167983 */ /* 0x000ee80000100800 */
[----:B------:R-:W3:Y:S04]  /*c060*/  LDL R215, [R1+0x24] ;  /* 0x0000240001d77983 */ /* 0x000ee80000100800 */
[----:B------:R-:W3:Y:S04]  /*c070*/  LDL R204, [R1+0x10] ;  /* 0x0000100001cc7983 */ /* 0x000ee80000100800 */
[----:B------:R-:W3:Y:S04]  /*c080*/  LDL R220, [R1+0x40] ;  /* 0x0000400001dc7983 */ /* 0x000ee80000100800 */
[----:B------:R-:W3:Y:S01]  /*c090*/  LDL R203, [R1+0x14] ;  /* 0x0000140001cb7983 */ /* 0x000ee20000100800 */
[----:B------:R-:W-:-:S04]  /*c0a0*/  IMAD.WIDE.U32 R20, R0, 0x10, R226 ;  /* 0x0000001000147825 */ /* 0x000fc800078e00e2 */
[--C-:B------:R-:W-:Y:S01]  /*c0b0*/  IMAD.WIDE.U32 R186, R12, 0x10, R226.reuse ;  /* 0x000000100cba7825 */ /* 0x100fe200078e00e2 */
[----:B------:R1:W-:Y:S03]  /*c0c0*/  STG.E.128 desc[UR6][R20.64], R160 ;  /* 0x000000a014007986 */ /* 0x0003e6000c101d06 */
[----:B------:R-:W-:-:S04]  /*c0d0*/  IMAD.WIDE.U32 R192, R25, 0x10, R226 ;  /* 0x0000001019c07825 */ /* 0x000fc800078e00e2 */
[--C-:B------:R-:W-:Y:S02]  /*c0e0*/  IMAD.WIDE.U32 R190, R198, 0x10, R226.reuse ;  /* 0x00000010c6be7825 */ /* 0x100fe400078e00e2 */
[----:B------:R-:W3:Y:S02]  /*c0f0*/  LDL R198, [R1+0x26c] ;  /* 0x00026c0001c67983 */ /* 0x000ee40000100800 */
[----:B------:R-:W-:Y:S02]  /*c100*/  IMAD.WIDE.U32 R188, R30, 0x10, R226 ;  /* 0x000000101ebc7825 */ /* 0x000fe400078e00e2 */
[----:B-1----:R-:W3:Y:S04]  /*c110*/  LDL R163, [R1+0x4] ;  /* 0x0000040001a37983 */ /* 0x002ee80000100800 */
[----:B------:R-:W3:Y:S04]  /*c120*/  LDL R161, [R1+0x8] ;  /* 0x0000080001a17983 */ /* 0x000ee80000100800 */
[----:B------:R-:W3:Y:S01]  /*c130*/  LDL R162, [R1+0xc] ;  /* 0x00000c0001a27983 */ /* 0x000ee20000100800 */
[----:B----4-:R-:W-:-:S03]  /*c140*/  FFMA.FTZ R21, R197, R212, R213 ;  /* 0x000000d4c5157223 */ /* 0x010fc600000100d5 */
[----:B------:R-:W4:Y:S04]  /*c150*/  LDL R213, [R1] ;  /* 0x0000000001d57983 */ /* 0x000f280000100800 */
[----:B------:R-:W4:Y:S01]  /*c160*/  LDL R212, [R1+0x254] ;  /* 0x0002540001d47983 */ /* 0x000f220000100800 */
[----:B--2---:R-:W-:Y:S01]  /*c170*/  FFMA.FTZ R25, R202, R217, R91 ;  /* 0x000000d9ca197223 */ /* 0x004fe2000001005b */
[----:B---3--:R-:W-:Y:S01]  /*c180*/  FFMA.FTZ R0, R31, R222, R90 ;  /* 0x000000de1f007223 */ /* 0x008fe2000001005a */
[----:B------:R-:W-:Y:S02]  /*c190*/  FFMA.FTZ R160, R29, R214, R219 ;  /* 0x000000d61da07223 */ /* 0x000fe400000100db */
[----:B------:R-:W2:Y:S01]  /*c1a0*/  LDL R214, [R1+0x250] ;  /* 0x0002500001d67983 */ /* 0x000ea20000100800 */
[----:B------:R-:W-:Y:S01]  /*c1b0*/  FFMA.FTZ R12, R31, R223, R224 ;  /* 0x000000df1f0c7223 */ /* 0x000fe200000100e0 */
[----:B------:R-:W-:-:S02]  /*c1c0*/  FFMA.FTZ R31, R199, R210, R211 ;  /* 0x000000d2c71f7223 */ /* 0x000fc400000100d3 */
[----:B------:R-:W3:Y:S04]  /*c1d0*/  LDL R211, [R1+0x258] ;  /* 0x0002580001d37983 */ /* 0x000ee80000100800 */
[----:B------:R-:W3:Y:S01]  /*c1e0*/  LDL R210, [R1+0x25c] ;  /* 0x00025c0001d27983 */ /* 0x000ee20000100800 */
[----:B------:R-:W-:Y:S01]  /*c1f0*/  F2FP.BF16.F32.PACK_AB R21, R31, R21 ;  /* 0x000000151f15723e */ /* 0x000fe200000010ff */
[----:B------:R-:W-:Y:S01]  /*c200*/  FFMA.FTZ R23, R202, R23, R207 ;  /* 0x00000017ca177223 */ /* 0x000fe200000100cf */
[----:B------:R-:W-:Y:S01]  /*c210*/  F2FP.BF16.F32.PACK_AB R31, R25, R0 ;  /* 0x00000000191f723e */ /* 0x000fe200000010ff */
[----:B------:R-:W-:Y:S01]  /*c220*/  FFMA.FTZ R25, R197, R206, R86 ;  /* 0x000000cec5197223 */ /* 0x000fe20000010056 */
[----:B------:R-:W-:Y:S01]  /*c230*/  FFMA.FTZ R30, R201, R208, R209 ;  /* 0x000000d0c91e7223 */ /* 0x000fe200000100d1 */
[----:B------:R-:W3:Y:S01]  /*c240*/  LDL R207, [R1+0x264] ;  /* 0x0002640001cf7983 */ /* 0x000ee20000100800 */
[----:B------:R-:W-:-:S03]  /*c250*/  FFMA.FTZ R22, R200, R22, R218 ;  /* 0x00000016c8167223 */ /* 0x000fc600000100da */
[----:B------:R-:W3:Y:S04]  /*c260*/  LDL R206, [R1+0x270] ;  /* 0x0002700001ce7983 */ /* 0x000ee80000100800 */
[----:B------:R-:W3:Y:S04]  /*c270*/  LDL R209, [R1+0x260] ;  /* 0x0002600001d17983 */ /* 0x000ee80000100800 */
[----:B------:R-:W3:Y:S01]  /*c280*/  LDL R208, [R1+0x268] ;  /* 0x0002680001d07983 */ /* 0x000ee20000100800 */
[----:B------:R-:W-:Y:S01]  /*c290*/  F2FP.BF16.F32.PACK_AB R23, R23, R12 ;  /* 0x0000000c1717723e */ /* 0x000fe200000010ff */
[----:B------:R-:W-:Y:S01]  /*c2a0*/  FFMA.FTZ R12, R29, R215, R85 ;  /* 0x000000d71d0c7223 */ /* 0x000fe20000010055 */
[----:B------:R-:W-:Y:S01]  /*c2b0*/  F2FP.BF16.F32.PACK_AB R22, R30, R22 ;  /* 0x000000161e16723e */ /* 0x000fe200000010ff */
[----:B------:R-:W-:Y:S01]  /*c2c0*/  FFMA.FTZ R29, R199, R205, R87 ;  /* 0x000000cdc71d7223 */ /* 0x000fe20000010057 */
[----:B------:R-:W-:Y:S01]  /*c2d0*/  FFMA.FTZ R30, R200, R204, R88 ;  /* 0x000000ccc81e7223 */ /* 0x000fe20000010058 */
[----:B------:R-:W3:Y:S04]  /*c2e0*/  LDL R205, [R1+0x278] ;  /* 0x0002780001cd7983 */ /* 0x000ee80000100800 */
[----:B------:R-:W3:Y:S01]  /*c2f0*/  LDL R204, [R1+0x27c] ;  /* 0x00027c0001cc7983 */ /* 0x000ee20000100800 */
[C---:B------:R-:W-:Y:S01]  /*c300*/  FFMA.FTZ R20, R28.reuse, R220, R221 ;  /* 0x000000dc1c147223 */ /* 0x040fe200000100dd */
[----:B------:R-:W-:Y:S01]  /*c310*/  FFMA.FTZ R0, R28, R216, R84 ;  /* 0x000000d81c007223 */ /* 0x000fe20000010054 */
[----:B------:R-:W-:Y:S01]  /*c320*/  FFMA.FTZ R28, R201, R203, R89 ;  /* 0x000000cbc91c7223 */ /* 0x000fe20000010059 */
[----:B------:R-:W3:Y:S04]  /*c330*/  LDL R200, [R1+0x288] ;  /* 0x0002880001c87983 */ /* 0x000ee80000100800 */
[----:B------:R-:W3:Y:S04]  /*c340*/  LDL R203, [R1+0x280] ;  /* 0x0002800001cb7983 */ /* 0x000ee80000100800 */
[----:B------:R-:W3:Y:S04]  /*c350*/  LDL R202, [R1+0x284] ;  /* 0x0002840001ca7983 */ /* 0x000ee80000100800 */
[----:B------:R-:W3:Y:S01]  /*c360*/  LDL R199, [R1+0x28c] ;  /* 0x00028c0001c77983 */ /* 0x000ee20000100800 */
[----:B------:R-:W-:-:S02]  /*c370*/  F2FP.BF16.F32.PACK_AB R20, R160, R20 ;  /* 0x00000014a014723e */ /* 0x000fc400000010ff */
[----:B------:R-:W-:Y:S01]  /*c380*/  F2FP.BF16.F32.PACK_AB R30, R28, R30 ;  /* 0x0000001e1c1e723e */ /* 0x000fe200000010ff */
[----:B------:R-:W3:Y:S01]  /*c390*/  LDL R201, [R1+0x2c0] ;  /* 0x0002c00001c97983 */ /* 0x000ee20000100800 */
[----:B------:R-:W-:Y:S01]  /*c3a0*/  F2FP.BF16.F32.PACK_AB R28, R12, R0 ;  /* 0x000000000c1c723e */ /* 0x000fe200000010ff */
[----:B------:R-:W-:Y:S01]  /*c3b0*/  FFMA.FTZ R0, R165, R246, R94 ;  /* 0x000000f6a5007223 */ /* 0x000fe2000001005e */
[----:B------:R-:W-:Y:S01]  /*c3c0*/  F2FP.BF16.F32.PACK_AB R29, R29, R25 ;  /* 0x000000191d1d723e */ /* 0x000fe200000010ff */
[----:B------:R-:W-:Y:S01]  /*c3d0*/  FFMA.FTZ R12, R167, R240, R96 ;  /* 0x000000f0a70c7223 */ /* 0x000fe20000010060 */
[----:B------:R-:W3:Y:S04]  /*c3e0*/  LDL R197, [R1+0x274] ;  /* 0x0002740001c57983 */ /* 0x000ee80000100800 */
[----:B------:R-:W-:Y:S04]  /*c3f0*/  STG.E.128 desc[UR6][R178.64], R20 ;  /* 0x00000014b2007986 */ /* 0x000fe8000c101d06 */
[----:B------:R1:W-:Y:S04]  /*c400*/  STG.E.128 desc[UR6][R186.64], R28 ;  /* 0x0000001cba007986 */ /* 0x0003e8000c101d06 */
[----:B-1----:R-:W3:Y:S01]  /*c410*/  LDL R30, [R1+0x2cc] ;  /* 0x0002cc00011e7983 */ /* 0x002ee20000100800 */
[----:B----4-:R-:W-:-:S03]  /*c420*/  FFMA.FTZ R163, R168, R163, R212 ;  /* 0x000000a3a8a37223 */ /* 0x010fc600000100d4 */
[----:B------:R-:W4:Y:S01]  /*c430*/  LDL R212, [R1+0x294] ;  /* 0x0002940001d47983 */ /* 0x000f220000100800 */
[----:B--2---:R-:W-:-:S03]  /*c440*/  FFMA.FTZ R160, R164, R213, R214 ;  /* 0x000000d5a4a07223 */ /* 0x004fc600000100d6 */
[----:B------:R-:W2:Y:S02]  /*c450*/  LDL R213, [R1+0x290] ;  /* 0x0002900001d57983 */ /* 0x000ea40000100800 */
[----:B------:R-:W-:Y:S01]  /*c460*/  F2FP.BF16.F32.PACK_AB R160, R163, R160 ;  /* 0x000000a0a3a0723e */ /* 0x000fe200000010ff */
[----:B---3--:R-:W-:Y:S01]  /*c470*/  FFMA.FTZ R161, R165, R161, R211 ;  /* 0x000000a1a5a17223 */ /* 0x008fe200000100d3 */
[----:B------:R-:W-:Y:S01]  /*c480*/  FFMA.FTZ R162, R166, R162, R210 ;  /* 0x000000a2a6a27223 */ /* 0x000fe200000100d2 */
[----:B------:R-:W-:Y:S01]  /*c490*/  FFMA.FTZ R165, R171, R251, R198 ;  /* 0x000000fbaba57223 */ /* 0x000fe200000100c6 */
[----:B------:R-:W-:Y:S01]  /*c4a0*/  FFMA.FTZ R198, R168, R245, R93 ;  /* 0x000000f5a8c67223 */ /* 0x000fe2000001005d */
[----:B------:R-:W3:Y:S02]  /*c4b0*/  LDL R211, [R1+0x2a0] ;  /* 0x0002a00001d37983 */ /* 0x000ee40000100800 */
[----:B------:R-:W-:Y:S01]  /*c4c0*/  F2FP.BF16.F32.PACK_AB R161, R162, R161 ;  /* 0x000000a1a2a1723e */ /* 0x000fe200000010ff */
[----:B------:R-:W-:Y:S01]  /*c4d0*/  FFMA.FTZ R162, R169, R249, R207 ;  /* 0x000000f9a9a27223 */ /* 0x000fe200000100cf */
[----:B------:R-:W3:Y:S01]  /*c4e0*/  LDL R210, [R1+0x2a8] ;  /* 0x0002a80001d27983 */ /* 0x000ee20000100800 */
[----:B------:R-:W-:-:S03]  /*c4f0*/  FFMA.FTZ R168, R196, R236, R206 ;  /* 0x000000ecc4a87223 */ /* 0x000fc600000100ce */
[----:B------:R-:W3:Y:S01]  /*c500*/  LDL R207, [R1+0x2a4] ;  /* 0x0002a40001cf7983 */ /* 0x000ee20000100800 */
[----:B------:R-:W-:-:S03]  /*c510*/  FFMA.FTZ R25, R167, R248, R209 ;  /* 0x000000f8a7197223 */ /* 0x000fc600000100d1 */
[----:B------:R-:W3:Y:S01]  /*c520*/  LDL R206, [R1+0x2ac] ;  /* 0x0002ac0001ce7983 */ /* 0x000ee20000100800 */
[----:B------:R-:W-:-:S03]  /*c530*/  FFMA.FTZ R163, R170, R250, R208 ;  /* 0x000000faaaa37223 */ /* 0x000fc600000100d0 */
[----:B------:R-:W3:Y:S01]  /*c540*/  LDL R209, [R1+0x298] ;  /* 0x0002980001d17983 */ /* 0x000ee20000100800 */
[----:B------:R-:W-:Y:S01]  /*c550*/  FFMA.FTZ R167, R170, R242, R98 ;  /* 0x000000f2aaa77223 */ /* 0x000fe20000010062 */
[----:B------:R-:W-:Y:S02]  /*c560*/  FFMA.FTZ R171, R171, R243, R99 ;  /* 0x000000f3abab7223 */ /* 0x000fe40000010063 */
[----:B------:R-:W3:Y:S01]  /*c570*/  LDL R208, [R1+0x29c] ;  /* 0x00029c0001d07983 */ /* 0x000ee20000100800 */
[----:B------:R-:W-:Y:S01]  /*c580*/  FFMA.FTZ R169, R169, R241, R97 ;  /* 0x000000f1a9a97223 */ /* 0x000fe20000010061 */
[----:B------:R-:W-:Y:S01]  /*c590*/  FFMA.FTZ R170, R166, R247, R95 ;  /* 0x000000f7a6aa7223 */ /* 0x000fe2000001005f */
[----:B------:R-:W-:Y:S01]  /*c5a0*/  F2FP.BF16.F32.PACK_AB R167, R171, R167 ;  /* 0x000000a7aba7723e */ /* 0x000fe200000010ff */
[----:B------:R-:W-:Y:S02]  /*c5b0*/  FFMA.FTZ R171, R19, R239, R204 ;  /* 0x000000ef13ab7223 */ /* 0x000fe400000100cc */
[----:B------:R-:W-:Y:S01]  /*c5c0*/  F2FP.BF16.F32.PACK_AB R166, R169, R12 ;  /* 0x0000000ca9a6723e */ /* 0x000fe200000010ff */
[----:B------:R-:W-:Y:S01]  /*c5d0*/  FFMA.FTZ R169, R26, R238, R205 ;  /* 0x000000ee1aa97223 */ /* 0x000fe200000100cd */
[----:B------:R-:W3:Y:S04]  /*c5e0*/  LDL R204, [R1+0x2b4] ;  /* 0x0002b40001cc7983 */ /* 0x000ee80000100800 */
[----:B------:R-:W3:Y:S01]  /*c5f0*/  LDL R205, [R1+0x2b0] ;  /* 0x0002b00001cd7983 */ /* 0x000ee20000100800 */
[----:B------:R-:W-:-:S02]  /*c600*/  F2FP.BF16.F32.PACK_AB R163, R165, R163 ;  /* 0x000000a3a5a3723e */ /* 0x000fc400000010ff */
[----:B------:R-:W-:Y:S01]  /*c610*/  F2FP.BF16.F32.PACK_AB R165, R170, R0 ;  /* 0x00000000aaa5723e */ /* 0x000fe200000010ff */
[----:B------:R-:W-:Y:S01]  /*c620*/  FFMA.FTZ R0, R27, R234, R200 ;  /* 0x000000ea1b007223 */ /* 0x000fe200000100c8 */
[----:B------:R-:W-:Y:S01]  /*c630*/  F2FP.BF16.F32.PACK_AB R162, R162, R25 ;  /* 0x00000019a2a2723e */ /* 0x000fe200000010ff */
[----:B------:R-:W-:Y:S01]  /*c640*/  FFMA.FTZ R25, R195, R232, R203 ;  /* 0x000000e8c3197223 */ /* 0x000fe200000100cb */
[----:B------:R-:W-:Y:S01]  /*c650*/  FFMA.FTZ R170, R24, R233, R202 ;  /* 0x000000e918aa7223 */ /* 0x000fe200000100ca */
[----:B------:R-:W3:Y:S04]  /*c660*/  LDL R200, [R1+0x2c4] ;  /* 0x0002c40001c87983 */ /* 0x000ee80000100800 */
[----:B------:R-:W3:Y:S04]  /*c670*/  LDL R203, [R1+0x2b8] ;  /* 0x0002b80001cb7983 */ /* 0x000ee80000100800 */
[----:B------:R-:W3:Y:S01]  /*c680*/  LDL R202, [R1+0x2bc] ;  /* 0x0002bc0001ca7983 */ /* 0x000ee20000100800 */
[----:B------:R-:W-:-:S03]  /*c690*/  FFMA.FTZ R12, R172, R235, R199 ;  /* 0x000000ebac0c7223 */ /* 0x000fc600000100c7 */
[----:B------:R-:W3:Y:S01]  /*c6a0*/  LDL R199, [R1+0x2c8] ;  /* 0x0002c80001c77983 */ /* 0x000ee20000100800 */
[----:B------:R-:W-:Y:S01]  /*c6b0*/  F2FP.BF16.F32.PACK_AB R169, R171, R169 ;  /* 0x000000a9aba9723e */ /* 0x000fe200000010ff */
[----:B------:R-:W-:Y:S01]  /*c6c0*/  FFMA.FTZ R21, R26, R230, R102 ;  /* 0x000000e61a157223 */ /* 0x000fe20000010066 */
[----:B------:R-:W-:Y:S01]  /*c6d0*/  F2FP.BF16.F32.PACK_AB R170, R170, R25 ;  /* 0x00000019aaaa723e */ /* 0x000fe200000010ff */
[----:B------:R-:W-:Y:S01]  /*c6e0*/  FFMA.FTZ R23, R27, R142, R106 ;  /* 0x0000008e1b177223 */ /* 0x000fe2000001006a */
[----:B------:R-:W-:Y:S01]  /*c6f0*/  F2FP.BF16.F32.PACK_AB R171, R12, R0 ;  /* 0x000000000cab723e */ /* 0x000fe200000010ff */
[----:B------:R-:W-:Y:S01]  /*c700*/  FFMA.FTZ R20, R172, R143, R107 ;  /* 0x0000008fac147223 */ /* 0x000fe2000001006b */
[----:B------:R-:W-:Y:S01]  /*c710*/  FFMA.FTZ R25, R24, R141, R105 ;  /* 0x0000008d18197223 */ /* 0x000fe20000010069 */
[----:B------:R-:W-:Y:S01]  /*c720*/  FFMA.FTZ R26, R19, R231, R103 ;  /* 0x000000e7131a7223 */ /* 0x000fe20000010067 */
[----:B------:R-:W-:Y:S01]  /*c730*/  FFMA.FTZ R0, R196, R228, R100 ;  /* 0x000000e4c4007223 */ /* 0x000fe20000010064 */
[----:B------:R-:W-:Y:S01]  /*c740*/  FFMA.FTZ R12, R194, R229, R101 ;  /* 0x000000e5c20c7223 */ /* 0x000fe20000010065 */
[----:B------:R-:W-:Y:S01]  /*c750*/  FFMA.FTZ R22, R195, R140, R104 ;  /* 0x0000008cc3167223 */ /* 0x000fe20000010068 */
[----:B------:R-:W-:-:S03]  /*c760*/  F2FP.BF16.F32.PACK_AB R23, R20, R23 ;  /* 0x000000171417723e */ /* 0x000fc600000010ff */
[----:B------:R-:W-:Y:S01]  /*c770*/  F2FP.BF16.F32.PACK_AB R20, R12, R0 ;  /* 0x000000000c14723e */ /* 0x000fe200000010ff */
[----:B------:R-:W-:Y:S01]  /*c780*/  FFMA.FTZ R0, R15, R132, R112 ;  /* 0x000000840f007223 */ /* 0x000fe20000010070 */
[----:B------:R-:W-:Y:S01]  /*c790*/  F2FP.BF16.F32.PACK_AB R21, R26, R21 ;  /* 0x000000151a15723e */ /* 0x000fe200000010ff */
[----:B------:R-:W-:Y:S01]  /*c7a0*/  FFMA.FTZ R12, R17, R134, R114 ;  /* 0x00000086110c7223 */ /* 0x000fe20000010072 */
[----:B------:R-:W-:Y:S01]  /*c7b0*/  F2FP.BF16.F32.PACK_AB R22, R25, R22 ;  /* 0x000000161916723e */ /* 0x000fe200000010ff */
[----:B------:R-:W-:Y:S01]  /*c7c0*/  FFMA.FTZ R164, R164, R244, R92 ;  /* 0x000000f4a4a47223 */ /* 0x000fe2000001005c */
[----:B------:R-:W-:Y:S01]  /*c7d0*/  FFMA.FTZ R197, R194, R237, R197 ;  /* 0x000000edc2c57223 */ /* 0x000fe200000100c5 */
[----:B------:R-:W1:Y:S03]  /*c7e0*/  S2R R252, SR_TID.X ;  /* 0x0000000000fc7919 */ /* 0x000e660000002100 */
[----:B------:R-:W-:-:S02]  /*c7f0*/  F2FP.BF16.F32.PACK_AB R164, R198, R164 ;  /* 0x000000a4c6a4723e */ /* 0x000fc400000010ff */
[----:B------:R-:W-:Y:S01]  /*c800*/  F2FP.BF16.F32.PACK_AB R168, R197, R168 ;  /* 0x000000a8c5a8723e */ /* 0x000fe200000010ff */
[----:B------:R-:W-:Y:S01]  /*c810*/  IMAD.WIDE.U32 R180, R180, 0x10, R226 ;  /* 0x00000010b4b47825 */ /* 0x000fe200078e00e2 */
[----:B------:R0:W-:Y:S04]  /*c820*/  STG.E.128 desc[UR6][R184.64], R160 ;  /* 0x000000a0b8007986 */ /* 0x0001e8000c101d06 */
[----:B------:R0:W-:Y:S04]  /*c830*/  STG.E.128 desc[UR6][R192.64], R164 ;  /* 0x000000a4c0007986 */ /* 0x0001e8000c101d06 */
[----:B------:R0:W-:Y:S04]  /*c840*/  STG.E.128 desc[UR6][R182.64], R168 ;  /* 0x000000a8b6007986 */ /* 0x0001e8000c101d06 */
[----:B------:R0:W-:Y:S01]  /*c850*/  STG.E.128 desc[UR6][R188.64], R20 ;  /* 0x00000014bc007986 */ /* 0x0001e2000c101d06 */
[----:B-1----:R-:W-:Y:S01]  /*c860*/  LOP3.LUT R252, R252, 0x1f, RZ, 0xc0, !PT ;  /* 0x0000001ffcfc7812 */ /* 0x002fe200078ec0ff */
[C---:B----4-:R-:W-:Y:S01]  /*c870*/  FFMA.FTZ R24, R4.reuse, R157, R212 ;  /* 0x0000009d04187223 */ /* 0x050fe200000100d4 */
[----:B------:R-:W-:Y:S01]  /*c880*/  FFMA.FTZ R4, R4, R137, R109 ;  /* 0x0000008904047223 */ /* 0x000fe2000001006d */
[----:B--2---:R-:W-:-:S05]  /*c890*/  FFMA.FTZ R19, R2, R156, R213 ;  /* 0x0000009c02137223 */ /* 0x004fca00000100d5 */
[----:B------:R-:W-:Y:S01]  /*c8a0*/  F2FP.BF16.F32.PACK_AB R24, R24, R19 ;  /* 0x000000131818723e */ /* 0x000fe200000010ff */
[----:B------:R-:W-:Y:S01]  /*c8b0*/  FFMA.FTZ R2, R2, R136, R108 ;  /* 0x0000008802027223 */ /* 0x000fe2000001006c */
[----:B---3--:R-:W-:Y:S01]  /*c8c0*/  FFMA.FTZ R19, R15, R152, R211 ;  /* 0x000000980f137223 */ /* 0x008fe200000100d3 */
[----:B------:R-:W-:Y:S01]  /*c8d0*/  FFMA.FTZ R15, R17, R154, R210 ;  /* 0x0000009a110f7223 */ /* 0x000fe200000100d2 */
[C---:B------:R-:W-:Y:S01]  /*c8e0*/  FFMA.FTZ R26, R16.reuse, R153, R207 ;  /* 0x00000099101a7223 */ /* 0x040fe200000100cf */
[----:B------:R-:W-:Y:S01]  /*c8f0*/  FFMA.FTZ R16, R16, R133, R113 ;  /* 0x0000008510107223 */ /* 0x000fe20000010071 */
[C---:B------:R-:W-:Y:S01]  /*c900*/  FFMA.FTZ R17, R18.reuse, R155, R206 ;  /* 0x0000009b12117223 */ /* 0x040fe200000100ce */
[----:B------:R-:W-:Y:S01]  /*c910*/  FFMA.FTZ R18, R18, R135, R115 ;  /* 0x0000008712127223 */ /* 0x000fe20000010073 */
[----:B------:R-:W-:Y:S01]  /*c920*/  FFMA.FTZ R25, R5, R158, R209 ;  /* 0x0000009e05197223 */ /* 0x000fe200000100d1 */
[----:B------:R-:W-:Y:S01]  /*c930*/  FFMA.FTZ R27, R6, R159, R208 ;  /* 0x0000009f061b7223 */ /* 0x000fe200000100d0 */
[----:B------:R-:W-:-:S02]  /*c940*/  F2FP.BF16.F32.PACK_AB R26, R26, R19 ;  /* 0x000000131a1a723e */ /* 0x000fc400000010ff */
[----:B------:R-:W-:Y:S02]  /*c950*/  F2FP.BF16.F32.PACK_AB R19, R18, R12 ;  /* 0x0000000c1213723e */ /* 0x000fe400000010ff */
[----:B------:R-:W-:Y:S02]  /*c960*/  F2FP.BF16.F32.PACK_AB R25, R27, R25 ;  /* 0x000000191b19723e */ /* 0x000fe400000010ff */
[----:B------:R-:W-:Y:S01]  /*c970*/  F2FP.BF16.F32.PACK_AB R27, R17, R15 ;  /* 0x0000000f111b723e */ /* 0x000fe200000010ff */
[----:B------:R-:W-:Y:S01]  /*c980*/  FFMA.FTZ R17, R5, R138, R110 ;  /* 0x0000008a05117223 */ /* 0x000fe2000001006e */
[----:B------:R-:W-:Y:S01]  /*c990*/  F2FP.BF16.F32.PACK_AB R18, R16, R0 ;  /* 0x000000001012723e */ /* 0x000fe200000010ff */
[----:B------:R-:W-:Y:S01]  /*c9a0*/  FFMA.FTZ R16, R6, R139, R111 ;  /* 0x0000008b06107223 */ /* 0x000fe2000001006f */
[----:B------:R-:W-:Y:S01]  /*c9b0*/  FFMA.FTZ R28, R8, R149, R204 ;  /* 0x00000095081c7223 */ /* 0x000fe200000100cc */
[----:B------:R-:W-:-:S03]  /*c9c0*/  FFMA.FTZ R15, R7, R148, R205 ;  /* 0x00000094070f7223 */ /* 0x000fc600000100cd */
[----:B------:R-:W-:Y:S02]  /*c9d0*/  F2FP.BF16.F32.PACK_AB R17, R16, R17 ;  /* 0x000000111011723e */ /* 0x000fe400000010ff */
[----:B------:R-:W-:Y:S02]  /*c9e0*/  F2FP.BF16.F32.PACK_AB R16, R4, R2 ;  /* 0x000000020410723e */ /* 0x000fe400000010ff */
[----:B------:R-:W-:Y:S02]  /*c9f0*/  F2FP.BF16.F32.PACK_AB R4, R28, R15 ;  /* 0x0000000f1c04723e */ /* 0x000fe400000010ff */
[----:B------:R-:W1:Y:S01]  /*ca00*/  LDC.64 R28, c[0x0][0x380] ;  /* 0x0000e000ff1c7b82 */ /* 0x000e620000000a00 */
[----:B------:R-:W-:Y:S01]  /*ca10*/  FFMA.FTZ R0, R11, R144, R201 ;  /* 0x000000900b007223 */ /* 0x000fe200000100c9 */
[----:B------:R-:W-:Y:S01]  /*ca20*/  FFMA.FTZ R6, R13, R145, R200 ;  /* 0x000000910d067223 */ /* 0x000fe200000100c8 */
[----:B------:R-:W-:Y:S01]  /*ca30*/  FFMA.FTZ R5, R9, R150, R203 ;  /* 0x0000009609057223 */ /* 0x000fe200000100cb */
[----:B------:R-:W-:-:S03]  /*ca40*/  FFMA.FTZ R12, R10, R151, R202 ;  /* 0x000000970a0c7223 */ /* 0x000fc600000100ca */
[----:B------:R-:W-:Y:S01]  /*ca50*/  F2FP.BF16.F32.PACK_AB R6, R6, R0 ;  /* 0x000000000606723e */ /* 0x000fe200000010ff */
[----:B------:R-:W-:Y:S01]  /*ca60*/  FFMA.FTZ R2, R9, R130, R118 ;  /* 0x0000008209027223 */ /* 0x000fe20000010076 */
[----:B------:R-:W-:Y:S01]  /*ca70*/  FFMA.FTZ R0, R7, R128, R116 ;  /* 0x0000008007007223 */ /* 0x000fe20000010074 */
[----:B------:R-:W-:Y:S01]  /*ca80*/  FFMA.FTZ R9, R11, R124, R120 ;  /* 0x0000007c0b097223 */ /* 0x000fe20000010078 */
[----:B------:R-:W-:Y:S01]  /*ca90*/  F2FP.BF16.F32.PACK_AB R5, R12, R5 ;  /* 0x000000050c05723e */ /* 0x000fe200000010ff */
[C---:B------:R-:W-:Y:S01]  /*caa0*/  FFMA.FTZ R7, R14.reuse, R146, R199 ;  /* 0x000000920e077223 */ /* 0x040fe200000100c7 */
[----:B------:R-:W-:Y:S01]  /*cab0*/  FFMA.FTZ R11, R14, R126, R122 ;  /* 0x0000007e0e0b7223 */ /* 0x000fe2000001007a */
[----:B------:R-:W-:Y:S01]  /*cac0*/  FFMA.FTZ R12, R173, R147, R30 ;  /* 0x00000093ad0c7223 */ /* 0x000fe2000001001e */
[----:B------:R-:W-:Y:S01]  /*cad0*/  FFMA.FTZ R13, R13, R125, R121 ;  /* 0x0000007d0d0d7223 */ /* 0x000fe20000010079 */
[----:B------:R-:W-:Y:S01]  /*cae0*/  FFMA.FTZ R14, R173, R127, R123 ;  /* 0x0000007fad0e7223 */ /* 0x000fe2000001007b */
[----:B------:R-:W-:Y:S01]  /*caf0*/  FFMA.FTZ R15, R10, R131, R119 ;  /* 0x000000830a0f7223 */ /* 0x000fe20000010077 */
[----:B------:R-:W-:Y:S01]  /*cb00*/  FFMA.FTZ R8, R8, R129, R117 ;  /* 0x0000008108087223 */ /* 0x000fe20000010075 */
[----:B------:R-:W-:-:S02]  /*cb10*/  F2FP.BF16.F32.PACK_AB R7, R12, R7 ;  /* 0x000000070c07723e */ /* 0x000fc400000010ff */
[----:B------:R-:W-:Y:S02]  /*cb20*/  F2FP.BF16.F32.PACK_AB R10, R13, R9 ;  /* 0x000000090d0a723e */ /* 0x000fe400000010ff */
[----:B------:R-:W-:Y:S02]  /*cb30*/  F2FP.BF16.F32.PACK_AB R11, R14, R11 ;  /* 0x0000000b0e0b723e */ /* 0x000fe400000010ff */
[----:B------:R-:W-:Y:S02]  /*cb40*/  F2FP.BF16.F32.PACK_AB R9, R15, R2 ;  /* 0x000000020f09723e */ /* 0x000fe400000010ff */
[----:B------:R-:W-:Y:S01]  /*cb50*/  F2FP.BF16.F32.PACK_AB R8, R8, R0 ;  /* 0x000000000808723e */ /* 0x000fe200000010ff */
[----:B------:R0:W-:Y:S01]  /*cb60*/  STG.E.128 desc[UR6][R176.64], R24 ;  /* 0x00000018b0007986 */ /* 0x0001e2000c101d06 */
[----:B-1----:R-:W-:-:S03]  /*cb70*/  LEA R3, R28, R3, 0x2 ;  /* 0x000000031c037211 */ /* 0x002fc600078e10ff */
[----:B------:R0:W-:Y:S04]  /*cb80*/  STG.E.128 desc[UR6][R180.64], R16 ;  /* 0x00000010b4007986 */ /* 0x0001e8000c101d06 */
[----:B------:R0:W-:Y:S04]  /*cb90*/  STG.E.128 desc[UR6][R174.64], R4 ;  /* 0x00000004ae007986 */ /* 0x0001e8000c101d06 */
[----:B------:R0:W-:Y:S01]  /*cba0*/  STG.E.128 desc[UR6][R190.64], R8 ;  /* 0x00000008be007986 */ /* 0x0001e2000c101d06 */
[----:B------:R-:W-:-:S13]  /*cbb0*/  ISETP.GE.AND P2, PT, R3, R29, PT ;  /* 0x0000001d0300720c */ /* 0x000fda0003f46270 */
[----:B------:R-:W-:Y:S05]  /*cbc0*/  @!P2 BRA `(.L_x_10917) ;  /* 0xffffff6000cca947 */ /* 0x000fea000383ffff */
[----:B------:R-:W-:Y:S05]  /*cbd0*/  EXIT ;  /* 0x000000000000794d */ /* 0x000fea0003800000 */
.L_x_10916:
[----:B------:R-:W-:Y:S01]  /*cbe0*/  HFMA2 R162, -RZ, RZ, 0, 1.847743988037109375e-06 ;  /* 0x0000001fffa27431 */ /* 0x000fe200000001ff */
[----:B------:R-:W-:Y:S01]  /*cbf0*/  BSSY B0, `(.L_x_10918) ;  /* 0x0000007000007945 */ /* 0x000fe20003800000 */
[----:B------:R-:W-:Y:S01]  /*cc00*/  MOV R226, R160 ;  /* 0x000000a000e27202 */ /* 0x000fe20000000f00 */
[----:B------:R-:W-:Y:S01]  /*cc10*/  IMAD.MOV.U32 R161, RZ, RZ, 0x1 ;  /* 0x00000001ffa17424 */ /* 0x000fe200078e00ff */
[----:B------:R-:W-:-:S07]  /*cc20*/  MOV R163, 0xffffffff ;  /* 0xffffffff00a37802 */ /* 0x000fce0000000f00 */
[----:B--2-4-:R-:W-:Y:S05]  /*cc30*/  WARPSYNC.COLLECTIVE R163, `(.L_x_10919) ;  /* 0x00000000a3087348 */ /* 0x014fea0003c00000 */
[----:B------:R0:W1:Y:S02]  /*cc40*/  SHFL.BFLY P3, R161, R226, R161, R162 ;  /* 0x0c0000a1e2a17389 */ /* 0x00006400000600a2 */
[----:B012-4-:R-:W-:Y:S05]  /*cc50*/  ENDCOLLECTIVE ;  /* 0x000000000000791b */ /* 0x017fea0003800000 */
.L_x_10919:
[----:B------:R-:W-:Y:S05]  /*cc60*/  BSYNC B0 ;  /* 0x0000000000007941 */ /* 0x000fea0003800000 */
.L_x_10918:
        /* <DEDUP_REMOVED lines=9> */
.L_x_10920:
[----:B------:R-:W-:Y:S01]  /*cd00*/  FADD.FTZ R160, R160, R161 ;  /* 0x000000a1a0a07221 */ /* 0x000fe20000010000 */
[----:B------:R-:W-:-:S04]  /*cd10*/  IMAD.MOV.U32 R161, RZ, RZ, 0x4 ;  /* 0x00000004ffa17424 */ /* 0x000fc800078e00ff */
[----:B------:R-:W-:-:S07]  /*cd20*/  MOV R226, R160 ;  /* 0x000000a000e27202 */ /* 0x000fce0000000f00 */
[----:B------:R-:W-:Y:S05]  /*cd30*/  WARPSYNC.COLLECTIVE R163, `(.L_x_10921) ;  /* 0x00000000a3087348 */ /* 0x000fea0003c00000 */
[----:B------:R0:W1:Y:S02]  /*cd40*/  SHFL.BFLY P3, R161, R226, R161, R162 ;  /* 0x0c0000a1e2a17389 */ /* 0x00006400000600a2 */
[----:B01----:R-:W-:Y:S05]  /*cd50*/  ENDCOLLECTIVE ;  /* 0x000000000000791b */ /* 0x003fea0003800000 */
.L_x_10921:
[----:B------:R-:W-:Y:S01]  /*cd60*/  FADD.FTZ R160, R160, R161 ;  /* 0x000000a1a0a07221 */ /* 0x000fe20000010000 */
[----:B------:R-:W-:-:S04]  /*cd70*/  HFMA2 R161, -RZ, RZ, 0, 4.76837158203125e-07 ;  /* 0x00000008ffa17431 */ /* 0x000fc800000001ff */
[----:B------:R-:W-:-:S07]  /*cd80*/  MOV R226, R160 ;  /* 0x000000a000e27202 */ /* 0x000fce0000000f00 */
[----:B------:R-:W-:Y:S05]  /*cd90*/  WARPSYNC.COLLECTIVE R163, `(.L_x_10922) ;  /* 0x00000000a3087348 */ /* 0x000fea0003c00000 */
[----:B------:R0:W1:Y:S02]  /*cda0*/  SHFL.BFLY P3, R161, R226, R161, R162 ;  /* 0x0c0000a1e2a17389 */ /* 0x00006400000600a2 */
[----:B01----:R-:W-:Y:S05]  /*cdb0*/  ENDCOLLECTIVE ;  /* 0x000000000000791b */ /* 0x003fea0003800000 */
.L_x_10922:
[----:B------:R-:W-:Y:S01]  /*cdc0*/  FADD.FTZ R160, R160, R161 ;  /* 0x000000a1a0a07221 */ /* 0x000fe20000010000 */
[----:B------:R-:W-:-:S04]  /*cdd0*/  HFMA2 R161, -RZ, RZ, 0, 9.5367431640625e-07 ;  /* 0x00000010ffa17431 */ /* 0x000fc800000001ff */
[----:B------:R-:W-:-:S07]  /*cde0*/  MOV R226, R160 ;  /* 0x000000a000e27202 */ /* 0x000fce0000000f00 */
[----:B------:R-:W-:Y:S05]  /*cdf0*/  WARPSYNC.COLLECTIVE R163, `(.L_x_10923) ;  /* 0x00000000a3087348 */ /* 0x000fea0003c00000 */
[----:B------:R0:W1:Y:S02]  /*ce00*/  SHFL.BFLY P3, R161, R226, R161, R162 ;  /* 0x0c0000a1e2a17389 */ /* 0x00006400000600a2 */
[----:B01----:R-:W-:Y:S05]  /*ce10*/  ENDCOLLECTIVE ;  /* 0x000000000000791b */ /* 0x003fea0003800000 */
.L_x_10923:
        /* <DEDUP_REMOVED lines=168> */
.L_x_10924:
[----:B------:R-:W-:Y:S01]  /*d8a0*/  FADD.FTZ R216, R216, R161 ;  /* 0x000000a1d8d87221 */ /* 0x000fe20000010000 */
[----:B------:R-:W-:-:S03]  /*d8b0*/  HFMA2 R161, -RZ, RZ, 0, 1.1920928955078125e-07 ;  /* 0x00000002ffa17431 */ /* 0x000fc600000001ff */
[----:B------:R-:W-:-:S07]  /*d8c0*/  IMAD.MOV.U32 R226, RZ, RZ, R216 ;  /* 0x000000ffffe27224 */ /* 0x000fce00078e00d8 */
[----:B------:R-:W-:Y:S05]  /*d8d0*/  WARPSYNC.COLLECTIVE R163, `(.L_x_10925) ;  /* 0x00000000a3087348 */ /* 0x000fea0003c00000 */
[----:B------:R0:W1:Y:S02]  /*d8e0*/  SHFL.BFLY P3, R161, R226, R161, R162 ;  /* 0x0c0000a1e2a17389 */ /* 0x00006400000600a2 */
[----:B01----:R-:W-:Y:S05]  /*d8f0*/  ENDCOLLECTIVE ;  /* 0x000000000000791b */ /* 0x003fea0003800000 */
.L_x_10925:
[----:B------:R-:W-:Y:S01]  /*d900*/  FADD.FTZ R216, R216, R161 ;  /* 0x000000a1d8d87221 */ /* 0x000fe20000010000 */
[----:B------:R-:W-:-:S04]  /*d910*/  HFMA2 R161, -RZ, RZ, 0, 2.384185791015625e-07 ;  /* 0x00000004ffa17431 */ /* 0x000fc800000001ff */
[----:B------:R-:W-:-:S07]  /*d920*/  MOV R226, R216 ;  /* 0x000000d800e27202 */ /* 0x000fce0000000f00 */
[----:B------:R-:W-:Y:S05]  /*d930*/  WARPSYNC.COLLECTIVE R163, `(.L_x_10926) ;  /* 0x00000000a3087348 */ /* 0x000fea0003c00000 */
[----:B------:R0:W1:Y:S02]  /*d940*/  SHFL.BFLY P3, R161, R226, R161, R162 ;  /* 0x0c0000a1e2a17389 */ /* 0x00006400000600a2 */
[----:B01----:R-:W-:Y:S05]  /*d950*/  ENDCOLLECTIVE ;  /* 0x000000000000791b */ /* 0x003fea0003800000 */
.L_x_10926:
[----:B------:R-:W-:Y:S01]  /*d960*/  FADD.FTZ R216, R216, R161 ;  /* 0x000000a1d8d87221 */ /* 0x000fe20000010000 */
[----:B------:R-:W-:-:S04]  /*d970*/  HFMA2 R161, -RZ, RZ, 0, 4.76837158203125e-07 ;  /* 0x00000008ffa17431 */ /* 0x000fc800000001ff */
[----:B------:R-:W-:-:S07]  /*d980*/  MOV R226, R216 ;  /* 0x000000d800e27202 */ /* 0x000fce0000000f00 */
[----:B------:R-:W-:Y:S05]  /*d990*/  WARPSYNC.COLLECTIVE R163, `(.L_x_10927) ;  /* 0x00000000a3087348 */ /* 0x000fea0003c00000 */
[----:B------:R0:W1:Y:S02]  /*d9a0*/  SHFL.BFLY P3, R161, R226, R161, R162 ;  /* 0x0c0000a1e2a17389 */ /* 0x00006400000600a2 */
[----:B01----:R-:W-:Y:S05]  /*d9b0*/  ENDCOLLECTIVE ;  /* 0x000000000000791b */ /* 0x003fea0003800000 */
.L_x_10927:
[----:B------:R-:W-:Y:S01]  /*d9c0*/  FADD.FTZ R216, R216, R161 ;  /* 0x000000a1d8d87221 */ /* 0x000fe20000010000 */
[----:B------:R-:W-:-:S04]  /*d9d0*/  HFMA2 R161, -RZ, RZ, 0, 9.5367431640625e-07 ;  /* 0x00000010ffa17431 */ /* 0x000fc800000001ff */
[----:B------:R-:W-:-:S07]  /*d9e0*/  MOV R226, R216 ;  /* 0x000000d800e27202 */ /* 0x000fce0000000f00 */
[----:B------:R-:W-:Y:S05]  /*d9f0*/  WARPSYNC.COLLECTIVE R163, `(.L_x_10928) ;  /* 0x00000000a3087348 */ /* 0x000fea0003c00000 */
[----:B------:R0:W1:Y:S02]  /*da00*/  SHFL.BFLY P3, R161, R226, R161, R162 ;  /* 0x0c0000a1e2a17389 */ /* 0x00006400000600a2 */
[----:B01----:R-:W-:Y:S05]  /*da10*/  ENDCOLLECTIVE ;  /* 0x000000000000791b */ /* 0x003fea0003800000 */
.L_x_10928:
[----:B------:R-:W-:Y:S05]  /*da20*/  BRA `(.L_x_10929) ;  /* 0xffffffc800447947 */ /* 0x000fea000383ffff */
.L_x_10930:
        /* <DEDUP_REMOVED lines=13> */
.L_x_54445:


//--------------------- .text._ZN10layer_norm31ln_parallel_residual_fwd_kernelINS_13Kernel_traitsIf13__nv_bfloat16S2_S2_fjLj2560ELj1ELj4ELj1ELj16ENS_18Kernel_traits_baseILj2560EfS2_S2_S2_fjLj128EEEEELb0ELb1ELb0EEEvNS_9FwdParamsE --------------------------
	.section	.text._ZN10layer_norm31ln_parallel_residual_fwd_kernelINS_13Kernel_traitsIf13__nv_bfloat16S2_S2_fjLj2560ELj1ELj4ELj1ELj16ENS_18Kernel_traits_baseILj2560EfS2_S2_S2_fjLj128EEEEELb0ELb1ELb0EEEvNS_9FwdParamsE,"ax",@progbits
	.align	128
        .global         _ZN10layer_norm31ln_parallel_residual_fwd_kernelINS_13Kernel_traitsIf13__nv_bfloat16S2_S2_fjLj2560ELj1ELj4ELj1ELj16ENS_18Kernel_traits_baseILj2560EfS2_S2_S2_fjLj128EEEEELb0ELb1ELb0EEEvNS_9FwdParamsE
        .type           _ZN10layer_norm31ln_parallel_residual_fwd_kernelINS_13Kernel_traitsIf13__nv_bfloat16S2_S2_fjLj2560ELj1ELj4ELj1ELj16ENS_18Kernel_traits_baseILj2560EfS2_S2_S2_fjLj128EEEEELb0ELb1ELb0EEEvNS_9FwdParamsE,@function
        .size           _ZN10layer_norm31ln_parallel_residual_fwd_kernelINS_13Kernel_traitsIf13__nv_bfloat16S2_S2_fjLj2560ELj1ELj4ELj1ELj16ENS_18Kernel_traits_baseILj2560EfS2_S2_S2_fjLj128EEEEELb0ELb1ELb0EEEvNS_9FwdParamsE,(.L_x_54446 - _ZN10layer_norm31ln_parallel_residual_fwd_kernelINS_13Kernel_traitsIf13__nv_bfloat16S2_S2_fjLj2560ELj1ELj4ELj1ELj16ENS_18Kernel_traits_baseILj2560EfS2_S2_S2_fjLj128EEEEELb0ELb1ELb0EEEvNS_9FwdParamsE)
        .other          _ZN10layer_norm31ln_parallel_residual_fwd_kernelINS_13Kernel_traitsIf13__nv_bfloat16S2_S2_fjLj2560ELj1ELj4ELj1ELj16ENS_18Kernel_traits_baseILj2560EfS2_S2_S2_fjLj128EEEEELb0ELb1ELb0EEEvNS_9FwdParamsE,@"STO_CUDA_ENTRY STV_DEFAULT"
_ZN10layer_norm31ln_parallel_residual_fwd_kernelINS_13Kernel_traitsIf13__nv_bfloat16S2_S2_fjLj2560ELj1ELj4ELj1ELj16ENS_18Kernel_traits_baseILj2560EfS2_S2_S2_fjLj128EEEEELb0ELb1ELb0EEEvNS_9FwdParamsE:
.text._ZN10layer_norm31ln_parallel_residual_fwd_kernelINS_13Kernel_traitsIf13__nv_bfloat16S2_S2_fjLj2560ELj1ELj4ELj1ELj16ENS_18Kernel_traits_baseILj2560EfS2_S2_S2_fjLj128EEEEELb0ELb1ELb0EEEvNS_9FwdParamsE:
        /* <DEDUP_REMOVED lines=20> */
[----:B------:R-:W2:Y:S04]  /*0140*/  LDL.64 R16, [R1] ;  /* 0x0000000001107983 */ /* 0x000ea80000100a00 */
[----:B------:R-:W2:Y:S04]  /*0150*/  LDL.64 R18, [R1+0x8] ;  /* 0x0000080001127983 */ /* 0x000ea80000100a00 */
[----:B------:R-:W3:Y:S04]  /*0160*/  LDL.64 R20, [R1+0x10] ;  /* 0x0000100001147983 */ /* 0x000ee80000100a00 */
[----:B------:R-:W3:Y:S04]  /*0170*/  LDL.64 R22, [R1+0x18] ;  /* 0x0000180001167983 */ /* 0x000ee80000100a00 */
[----:B------:R-:W4:Y:S04]  /*0180*/  LDL.64 R24, [R1+0x20] ;  /* 0x0000200001187983 */ /* 0x000f280000100a00 */
[----:B------:R-:W4:Y:S01]  /*0190*/  LDL.64 R26, [R1+0x28] ;  /* 0x00002800011a7983 */ /* 0x000f220000100a00 */
[----:B------:R-:W-:-:S02]  /*01a0*/  ISETP.GE.U32.AND P5, PT, R31, 0x20, PT ;  /* 0x000000201f00780c */ /* 0x000fc40003fa6070 */
[C---:B------:R-:W-:Y:S01]  /*01b0*/  ISETP.GE.U32.AND P0, PT, R31.reuse, 0x40, PT ;  /* 0x000000401f00780c */ /* 0x040fe20003f06070 */
[----:B------:R-:W3:Y:S04]  /*01c0*/  LDL.64 R32, [R1+0x30] ;  /* 0x0000300001207983 */ /* 0x000ee80000100a00 */
[----:B------:R-:W3:Y:S06]  /*01d0*/  LDL.64 R34, [R1+0x38] ;  /* 0x0000380001227983 */ /* 0x000eec0000100a00 */
[----:B------:R-:W0:Y:S08]  /*01e0*/  @P5 LDC.64 R2, c[0x0][0x3d0] ;  /* 0x0000f400ff025b82 */ /* 0x000e300000000a00 */
[----:B------:R-:W1:Y:S08]  /*01f0*/  @P5 LDC.64 R4, c[0x0][0x438] ;  /* 0x00010e00ff045b82 */ /* 0x000e700000000a00 */
[----:B------:R-:W1:Y:S01]  /*0200*/  @P0 LDC.64 R6, c[0x0][0x3d0] ;  /* 0x0000f400ff060b82 */ /* 0x000e620000000a00 */
[----:B0-----:R-:W-:Y:S01]  /*0210*/  @P5 IMAD.WIDE.U32 R2, R0, 0x20, R2 ;  /* 0x0000002000025825 */ /* 0x001fe200078e0002 */
[----:B------:R-:W-:-:S06]  /*0220*/  ISETP.GE.U32.AND P6, PT, R31, 0x60, PT ;  /* 0x000000601f00780c */ /* 0x000fcc0003fc6070 */
[----:B------:R-:W0:Y:S01]  /*0230*/  @P0 LDC.64 R8, c[0x0][0x438] ;  /* 0x00010e00ff080b82 */ /* 0x000e220000000a00 */
[C---:B-1----:R-:W-:Y:S01]  /*0240*/  @P5 IMAD.WIDE.U32 R4, R0.reuse, 0x20, R4 ;  /* 0x0000002000045825 */ /* 0x042fe200078e0004 */
[----:B------:R-:W-:Y:S02]  /*0250*/  @P5 LOP3.LUT R0, R0, 0x20, RZ, 0xfc, !PT ;  /* 0x0000002000005812 */ /* 0x000fe400078efcff */
[C---:B------:R-:W-:Y:S02]  /*0260*/  ISETP.GE.U32.AND P4, PT, R31.reuse, 0x80, PT ;  /* 0x000000801f00780c */ /* 0x040fe40003f86070 */
[C---:B------:R-:W-:Y:S02]  /*0270*/  ISETP.GE.U32.AND P3, PT, R31.reuse, 0xa0, PT ;  /* 0x000000a01f00780c */ /* 0x040fe40003f66070 */
[----:B------:R-:W1:Y:S01]  /*0280*/  @P6 LDC.64 R10, c[0x0][0x3d0] ;  /* 0x0000f400ff0a6b82 */ /* 0x000e620000000a00 */
[C---:B------:R-:W-:Y:S01]  /*0290*/  ISETP.GE.U32.AND P2, PT, R31.reuse, 0xc0, PT ;  /* 0x000000c01f00780c */ /* 0x040fe20003f46070 */
[C---:B------:R-:W-:Y:S01]  /*02a0*/  @P0 IMAD.WIDE.U32 R6, R0.reuse, 0x20, R6 ;  /* 0x0000002000060825 */ /* 0x040fe200078e0006 */
[----:B------:R-:W-:Y:S01]  /*02b0*/  ISETP.GE.U32.AND P1, PT, R31, 0xe0, PT ;  /* 0x000000e01f00780c */ /* 0x000fe20003f26070 */
[----:B------:R-:W5:Y:S04]  /*02c0*/  @P5 LD.E.128 R104, desc[UR6][R4.64] ;  /* 0x0000000604685980 */ /* 0x000f68000c101d00 */
[----:B------:R-:W1:Y:S01]  /*02d0*/  @P6 LDC.64 R12, c[0x0][0x438] ;  /* 0x00010e00ff0c6b82 */ /* 0x000e620000000a00 */
[----:B------:R-:W5:Y:S04]  /*02e0*/  @P5 LD.E.128 R100, desc[UR6][R4.64+0x10] ;  /* 0x0000100604645980 */ /* 0x000f68000c101d00 */
[----:B----4-:R-:W4:Y:S03]  /*02f0*/  @P5 LDG.E.128 R24, desc[UR6][R2.64+0x10] ;  /* 0x0000100602185981 */ /* 0x010f26000c1e1d00 */
[----:B------:R-:W1:Y:S01]  /*0300*/  @P4 LDC.64 R14, c[0x0][0x3d0] ;  /* 0x0000f400ff0e4b82 */ /* 0x000e620000000a00 */
[----:B--2---:R-:W2:Y:S04]  /*0310*/  @P0 LDG.E.128 R16, desc[UR6][R6.64+0x10] ;  /* 0x0000100606100981 */ /* 0x004ea8000c1e1d00 */
[----:B---3--:R3:W4:Y:S01]  /*0320*/  @P0 LDG.E.128 R20, desc[UR6][R6.64] ;  /* 0x0000000606140981 */ /* 0x008722000c1e1d00 */
[C---:B0-----:R-:W-:Y:S01]  /*0330*/  @P0 IMAD.WIDE.U32 R8, R0.reuse, 0x20, R8 ;  /* 0x0000002000080825 */ /* 0x041fe200078e0008 */
[----:B------:R-:W-:-:S02]  /*0340*/  @P0 IADD3 R0, PT, PT, R0, 0x20, RZ ;  /* 0x0000002000000810 */ /* 0x000fc40007ffe0ff */
[----:B------:R-:W4:Y:S01]  /*0350*/  @P5 LDG.E.128 R32, desc[UR6][R2.64] ;  /* 0x0000000602205981 */ /* 0x000f22000c1e1d00 */
[----:B---3--:R-:W0:Y:S03]  /*0360*/  @P3 LDC.64 R6, c[0x0][0x3d0] ;  /* 0x0000f400ff063b82 */ /* 0x008e260000000a00 */
[----:B------:R-:W5:Y:S01]  /*0370*/  @P0 LD.E.128 R120, desc[UR6][R8.64] ;  /* 0x0000000608780980 */ /* 0x000f62000c101d00 */
[----:B-1----:R-:W-:-:S03]  /*0380*/  @P6 IMAD.WIDE.U32 R10, R0, 0x20, R10 ;  /* 0x00000020000a6825 */ /* 0x002fc600078e000a */
[----:B------:R1:W5:Y:S01]  /*0390*/  @P0 LD.E.128 R116, desc[UR6][R8.64+0x10] ;  /* 0x0000100608740980 */ /* 0x000362000c101d00 */
[----:B------:R-:W-:-:S03]  /*03a0*/  @P6 IMAD.WIDE.U32 R12, R0, 0x20, R12 ;  /* 0x00000020000c6825 */ /* 0x000fc600078e000c */
[----:B------:R-:W5:Y:S01]  /*03b0*/  @P6 LDG.E.128 R248, desc[UR6][R10.64] ;  /* 0x000000060af86981 */ /* 0x000f62000c1e1d00 */
[----:B------:R-:W-:-:S03]  /*03c0*/  @P6 VIADD R0, R0, 0x20 ;  /* 0x0000002000006836 */ /* 0x000fc60000000000 */
[----:B------:R3:W5:Y:S01]  /*03d0*/  @P6 LDG.E.128 R244, desc[UR6][R10.64+0x10] ;  /* 0x000010060af46981 */ /* 0x000762000c1e1d00 */
[----:B-1----:R-:W1:Y:S03]  /*03e0*/  @P2 LDC.64 R8, c[0x0][0x3d0] ;  /* 0x0000f400ff082b82 */ /* 0x002e660000000a00 */
[----:B------:R-:W5:Y:S04]  /*03f0*/  @P6 LD.E.128 R112, desc[UR6][R12.64] ;  /* 0x000000060c706980 */ /* 0x000f68000c101d00 */
[----:B------:R0:W5:Y:S01]  /*0400*/  @P6 LD.E.128 R108, desc[UR6][R12.64+0x10] ;  /* 0x000010060c6c6980 */ /* 0x000162000c101d00 */
[----:B------:R-:W-:Y:S01]  /*0410*/  ISETP.GE.U32.AND P6, PT, R31, 0x120, PT ;  /* 0x000001201f00780c */ /* 0x000fe20003fc6070 */
[----:B---3--:R-:W3:Y:S01]  /*0420*/  @P1 LDC.64 R10, c[0x0][0x438] ;  /* 0x00010e00ff0a1b82 */ /* 0x008ee20000000a00 */
[----:B------:R-:W-:-:S05]  /*0430*/  @P4 IMAD.WIDE.U32 R14, R0, 0x20, R14 ;  /* 0x00000020000e4825 */ /* 0x000fca00078e000e */
[----:B------:R0:W5:Y:S04]  /*0440*/  @P4 LDG.E.128 R240, desc[UR6][R14.64] ;  /* 0x000000060ef04981 */ /* 0x000168000c1e1d00 */
[----:B------:R0:W5:Y:S02]  /*0450*/  @P4 LDG.E.128 R236, desc[UR6][R14.64+0x10] ;  /* 0x000010060eec4981 */ /* 0x000164000c1e1d00 */
[----:B------:R-:W3:Y:S02]  /*0460*/  @P6 LDC.64 R4, c[0x0][0x3d0] ;  /* 0x0000f400ff046b82 */ /* 0x000ee40000000a00 */
[----:B--2---:R2:W-:Y:S04]  /*0470*/  @P0 STL.64 [R1], R16 ;  /* 0x0000001001000387 */ /* 0x0045e80000100a00 */
[----:B------:R0:W-:Y:S02]  /*0480*/  @P0 STL.64 [R1+0x8], R18 ;  /* 0x0000081201000387 */ /* 0x0001e40000100a00 */
[----:B--2---:R-:W2:Y:S02]  /*0490*/  @P4 LDC.64 R16, c[0x0][0x438] ;  /* 0x00010e00ff104b82 */ /* 0x004ea40000000a00 */
[----:B----4-:R4:W-:Y:S04]  /*04a0*/  @P0 STL.64 [R1+0x10], R20 ;  /* 0x0000101401000387 */ /* 0x0109e80000100a00 */
[----:B------:R1:W-:Y:S02]  /*04b0*/  @P0 STL.64 [R1+0x18], R22 ;  /* 0x0000181601000387 */ /* 0x0003e40000100a00 */
[----:B0-----:R-:W0:Y:S01]  /*04c0*/  @P3 LDC.64 R18, c[0x0][0x438] ;  /* 0x00010e00ff123b82 */ /* 0x001e220000000a00 */
[----:B------:R-:W-:-:S07]  /*04d0*/  ISETP.GE.U32.AND P0, PT, R31, 0x100, PT ;  /* 0x000001001f00780c */ /* 0x000fce0003f06070 */
[----:B----4-:R-:W4:Y:S08]  /*04e0*/  @P2 LDC.64 R20, c[0x0][0x438] ;  /* 0x00010e00ff142b82 */ /* 0x010f300000000a00 */
[----:B-1----:R-:W1:Y:S01]  /*04f0*/  @P1 LDC.64 R22, c[0x0][0x3d0] ;  /* 0x0000f400ff161b82 */ /* 0x002e620000000a00 */
[C---:B--2---:R-:W-:Y:S01]  /*0500*/  @P4 IMAD.WIDE.U32 R16, R0.reuse, 0x20, R16 ;  /* 0x0000002000104825 */ /* 0x044fe200078e0010 */
[----:B------:R-:W-:Y:S01]  /*0510*/  @P4 IADD3 R0, PT, PT, R0, 0x20, RZ ;  /* 0x0000002000004810 */ /* 0x000fe20007ffe0ff */
[----:B------:R2:W-:Y:S05]  /*0520*/  @P5 STL.64 [R1+0x20], R24 ;  /* 0x0000201801005387 */ /* 0x0005ea0000100a00 */
[----:B------:R-:W3:Y:S01]  /*0530*/  @P0 LDC.64 R2, c[0x0][0x3d0] ;  /* 0x0000f400ff020b82 */ /* 0x000ee20000000a00 */
[C---:B------:R-:W-:Y:S01]  /*0540*/  @P3 IMAD.WIDE.U32 R6, R0.reuse, 0x20, R6 ;  /* 0x0000002000063825 */ /* 0x040fe200078e0006 */
[----:B------:R1:W5:Y:S06]  /*0550*/  @P4 LD.E.128 R96, desc[UR6][R16.64] ;  /* 0x0000000610604980 */ /* 0x00036c000c101d00 */
[----:B------:R-:W3:Y:S01]  /*0560*/  @P0 LDC.64 R12, c[0x0][0x438] ;  /* 0x00010e00ff0c0b82 */ /* 0x000ee20000000a00 */
[C---:B0-----:R-:W-:Y:S01]  /*0570*/  @P3 IMAD.WIDE.U32 R18, R0.reuse, 0x20, R18 ;  /* 0x0000002000123825 */ /* 0x041fe200078e0012 */
[----:B------:R-:W-:Y:S01]  /*0580*/  @P3 IADD3 R0, PT, PT, R0, 0x20, RZ ;  /* 0x0000002000003810 */ /* 0x000fe20007ffe0ff */
[----:B------:R0:W5:Y:S05]  /*0590*/  @P4 LD.E.128 R92, desc[UR6][R16.64+0x10] ;  /* 0x00001006105c4980 */ /* 0x00016a000c101d00 */
[----:B--2---:R-:W2:Y:S01]  /*05a0*/  @P6 LDC.64 R24, c[0x0][0x438] ;  /* 0x00010e00ff186b82 */ /* 0x004ea20000000a00 */
[C---:B------:R-:W-:Y:S01]  /*05b0*/  @P2 IMAD.WIDE.U32 R8, R0.reuse, 0x20, R8 ;  /* 0x0000002000082825 */ /* 0x040fe200078e0008 */
[----:B------:R0:W5:Y:S03]  /*05c0*/  @P3 LDG.E.128 R232, desc[UR6][R6.64] ;  /* 0x0000000606e83981 */ /* 0x000166000c1e1d00 */
[C---:B----4-:R-:W-:Y:S01]  /*05d0*/  @P2 IMAD.WIDE.U32 R20, R0.reuse, 0x20, R20 ;  /* 0x0000002000142825 */ /* 0x050fe200078e0014 */
[----:B------:R-:W-:Y:S01]  /*05e0*/  @P2 IADD3 R0, PT, PT, R0, 0x20, RZ ;  /* 0x0000002000002810 */ /* 0x000fe20007ffe0ff */
[----:B------:R0:W5:Y:S04]  /*05f0*/  @P3 LDG.E.128 R228, desc[UR6][R6.64+0x10] ;  /* 0x0000100606e43981 */ /* 0x000168000c1e1d00 */
[C---:B-1----:R-:W-:Y:S01]  /*0600*/  @P1 IMAD.WIDE.U32 R22, R0.reuse, 0x20, R22 ;  /* 0x0000002000161825 */ /* 0x042fe200078e0016 */
[----:B------:R0:W5:Y:S03]  /*0610*/  @P3 LD.E.128 R88, desc[UR6][R18.64] ;  /* 0x0000000612583980 */ /* 0x000166000c101d00 */
[C---:B---3--:R-:W-:Y:S01]  /*0620*/  @P1 IMAD.WIDE.U32 R10, R0.reuse, 0x20, R10 ;  /* 0x00000020000a1825 */ /* 0x048fe200078e000a */
[----:B------:R0:W5:Y:S03]  /*0630*/  @P3 LD.E.128 R84, desc[UR6][R18.64+0x10] ;  /* 0x0000100612543980 */ /* 0x000166000c101d00 */
[----:B------:R-:W-:Y:S01]  /*0640*/  @P1 VIADD R0, R0, 0x20 ;  /* 0x0000002000001836 */ /* 0x000fe20000000000 */
[----:B------:R0:W5:Y:S03]  /*0650*/  @P2 LDG.E.128 R224, desc[UR6][R8.64] ;  /* 0x0000000608e02981 */ /* 0x000166000c1e1d00 */
[C---:B------:R-:W-:Y:S01]  /*0660*/  @P0 IMAD.WIDE.U32 R2, R0.reuse, 0x20, R2 ;  /* 0x0000002000020825 */ /* 0x040fe200078e0002 */
[----:B------:R0:W5:Y:S03]  /*0670*/  @P2 LDG.E.128 R220, desc[UR6][R8.64+0x10] ;  /* 0x0000100608dc2981 */ /* 0x000166000c1e1d00 */
[C---:B------:R-:W-:Y:S01]  /*0680*/  @P0 IMAD.WIDE.U32 R12, R0.reuse, 0x20, R12 ;  /* 0x00000020000c0825 */ /* 0x040fe200078e000c */
[----:B------:R-:W-:Y:S01]  /*0690*/  @P0 IADD3 R0, PT, PT, R0, 0x20, RZ ;  /* 0x0000002000000810 */ /* 0x000fe20007ffe0ff */
[----:B------:R0:W5:Y:S04]  /*06a0*/  @P2 LD.E.128 R80, desc[UR6][R20.64] ;  /* 0x0000000614502980 */ /* 0x000168000c101d00 */
[C---:B------:R-:W-:Y:S01]  /*06b0*/  @P6 IMAD.WIDE.U32 R4, R0.reuse, 0x20, R4 ;  /* 0x0000002000046825 */ /* 0x040fe200078e0004 */
[----:B------:R0:W5:Y:S03]  /*06c0*/  @P2 LD.E.128 R76, desc[UR6][R20.64+0x10] ;  /* 0x00001006144c2980 */ /* 0x000166000c101d00 */
[----:B--2---:R-:W-:Y:S01]  /*06d0*/  @P6 IMAD.WIDE.U32 R24, R0, 0x20, R24 ;  /* 0x0000002000186825 */ /* 0x004fe200078e0018 */
[----:B------:R0:W5:Y:S04]  /*06e0*/  @P1 LDG.E.128 R216, desc[UR6][R22.64] ;  /* 0x0000000616d81981 */ /* 0x000168000c1e1d00 */
[----:B------:R0:W5:Y:S04]  /*06f0*/  @P1 LDG.E.128 R212, desc[UR6][R22.64+0x10] ;  /* 0x0000100616d41981 */ /* 0x000168000c1e1d00 */
[----:B------:R0:W5:Y:S04]  /*0700*/  @P1 LD.E.128 R72, desc[UR6][R10.64] ;  /* 0x000000060a481980 */ /* 0x000168000c101d00 */
[----:B------:R0:W5:Y:S04]  /*0710*/  @P1 LD.E.128 R172, desc[UR6][R10.64+0x10] ;  /* 0x000010060aac1980 */ /* 0x000168000c101d00 */
[----:B------:R0:W5:Y:S04]  /*0720*/  @P6 LDG.E.128 R196, desc[UR6][R4.64] ;  /* 0x0000000604c46981 */ /* 0x000168000c1e1d00 */
[----:B------:R0:W5:Y:S04]  /*0730*/  @P6 LDG.E.128 R192, desc[UR6][R4.64+0x10] ;  /* 0x0000100604c06981 */ /* 0x000168000c1e1d00 */
[----:B------:R0:W5:Y:S04]  /*0740*/  @P6 LD.E.128 R184, desc[UR6][R24.64] ;  /* 0x0000000618b86980 */ /* 0x000168000c101d00 */
[----:B------:R0:W5:Y:S04]  /*0750*/  @P6 LD.E.128 R188, desc[UR6][R24.64+0x10] ;  /* 0x0000100618bc6980 */ /* 0x000168000c101d00 */
[----:B------:R0:W-:Y:S04]  /*0760*/  @P5 STL.64 [R1+0x28], R26 ;  /* 0x0000281a01005387 */ /* 0x0001e80000100a00 */
[----:B------:R0:W-:Y:S04]  /*0770*/  @P5 STL.64 [R1+0x30], R32 ;  /* 0x0000302001005387 */ /* 0x0001e80000100a00 */
[----:B------:R0:W-:Y:S04]  /*0780*/  @P5 STL.64 [R1+0x38], R34 ;  /* 0x0000382201005387 */ /* 0x0001e80000100a00 */
[----:B------:R0:W5:Y:S04]  /*0790*/  @P0 LDG.E.128 R208, desc[UR6][R2.64] ;  /* 0x0000000602d00981 */ /* 0x000168000c1e1d00 */
[----:B------:R0:W5:Y:S04]  /*07a0*/  @P0 LDG.E.128 R204, desc[UR6][R2.64+0x10] ;  /* 0x0000100602cc0981 */ /* 0x000168000c1e1d00 */
[----:B------:R0:W5:Y:S04]  /*07b0*/  @P0 LD.E.128 R176, desc[UR6][R12.64] ;  /* 0x000000060cb00980 */ /* 0x000168000c101d00 */
[----:B------:R0:W5:Y:S01]  /*07c0*/  @P0 LD.E.128 R180, desc[UR6][R12.64+0x10] ;  /* 0x000010060cb40980 */ /* 0x000162000c101d00 */
[----:B------:R-:W-:-:S02]  /*07d0*/  ISETP.GE.U32.AND P0, PT, R31, 0x140, PT ;  /* 0x000001401f00780c */ /* 0x000fc40003f06070 */
[----:B------:R-:W-:-:S11]  /*07e0*/  @P6 IADD3 R0, PT, PT, R0, 0x20, RZ ;  /* 0x0000002000006810 */ /* 0x000fd60007ffe0ff */
[----:B0-----:R-:W-:Y:S05]  /*07f0*/  @!P0 BRA `(.L_x_10933) ;  /* 0x0000000800108947 */ /* 0x001fea0003800000 */
[----:B------:R-:W0:Y:S08]  /*0800*/  LDC.64 R2, c[0x0][0x3d0] ;  /* 0x0000f400ff027b82 */ /* 0x000e300000000a00 */
[----:B------:R-:W1:Y:S01]  /*0810*/  LDC.64 R4, c[0x0][0x438] ;  /* 0x00010e00ff047b82 */ /* 0x000e620000000a00 */
[----:B0-----:R-:W-:-:S05]  /*0820*/  IMAD.WIDE.U32 R2, R0, 0x20, R2 ;  /* 0x0000002000027825 */ /* 0x001fca00078e0002 */
[----:B------:R0:W5:Y:S01]  /*0830*/  LDG.E.128 R68, desc[UR6][R2.64] ;  /* 0x0000000602447981 */ /* 0x000162000c1e1d00 */
[----:B-1----:R-:W-:-:S03]  /*0840*/  IMAD.WIDE.U32 R4, R0, 0x20, R4 ;  /* 0x0000002000047825 */ /* 0x002fc600078e0004 */
[----:B------:R0:W5:Y:S04]  /*0850*/  LDG.E.128 R64, desc[UR6][R2.64+0x10] ;  /* 0x0000100602407981 */ /* 0x000168000c1e1d00 */
[----:B------:R0:W5:Y:S04]  /*0860*/  LD.E.128 R60, desc[UR6][R4.64] ;  /* 0x00000006043c7980 */ /* 0x000168000c101d00 */
[----:B------:R0:W5:Y:S01]  /*0870*/  LD.E.128 R56, desc[UR6][R4.64+0x10] ;  /* 0x0000100604387980 */ /* 0x000162000c101d00 */
[----:B------:R-:W-:Y:S05]  /*0880*/  BRA `(.L_x_10933) ;  /* 0x0000000400ec7947 */ /* 0x000fea0003800000 */
.L_x_10932:
[----:B------:R-:W2:Y:S04]  /*0890*/  LDL R12, [R1] ;  /* 0x00000000010c7983 */ /* 0x000ea80000100800 */
[----:B------:R-:W2:Y:S04]  /*08a0*/  LDL R13, [R1+0x4] ;  /* 0x00000400010d7983 */ /* 0x000ea80000100800 */
[----:B------:R-:W2:Y:S04]  /*08b0*/  LDL R14, [R1+0x8] ;  /* 0x00000800010e7983 */ /* 0x000ea80000100800 */
[----:B------:R-:W2:Y:S04]  /*08c0*/  LDL R15, [R1+0xc] ;  /* 0x00000c00010f7983 */ /* 0x000ea80000100800 */
[----:B------:R-:W3:Y:S04]  /*08d0*/  LDL R16, [R1+0x10] ;  /* 0x0000100001107983 */ /* 0x000ee80000100800 */
[----:B------:R-:W3:Y:S04]  /*08e0*/  LDL R17, [R1+0x14] ;  /* 0x0000140001117983 */ /* 0x000ee80000100800 */
[----:B------:R-:W3:Y:S04]  /*08f0*/  LDL R18, [R1+0x18] ;  /* 0x0000180001127983 */ /* 0x000ee80000100800 */
[----:B------:R-:W3:Y:S01]  /*0900*/  LDL R19, [R1+0x1c] ;  /* 0x00001c0001137983 */ /* 0x000ee20000100800 */
[----:B------:R-:W-:-:S02]  /*0910*/  ISETP.GE.U32.AND P5, PT, R31, 0x20, PT ;  /* 0x000000201f00780c */ /* 0x000fc40003fa6070 */
[----:B------:R-:W-:Y:S01]  /*0920*/  ISETP.GE.U32.AND P1, PT, R31, 0x40, PT ;  /* 0x000000401f00780c */ /* 0x000fe20003f26070 */
[----:B------:R-:W4:Y:S04]  /*0930*/  LDL R24, [R1+0x30] ;  /* 0x0000300001187983 */ /* 0x000f280000100800 */
[----:B------:R-:W4:Y:S04]  /*0940*/  LDL R25, [R1+0x34] ;  /* 0x0000340001197983 */ /* 0x000f280000100800 */
[----:B------:R-:W4:Y:S02]  /*0950*/  LDL R26, [R1+0x38] ;  /* 0x00003800011a7983 */ /* 0x000f240000100800 */
[----:B------:R-:W0:Y:S02]  /*0960*/  @P5 LDC.64 R2, c[0x0][0x3d0] ;  /* 0x0000f400ff025b82 */ /* 0x000e240000000a00 */
[----:B------:R-:W4:Y:S04]  /*0970*/  LDL R27, [R1+0x3c] ;  /* 0x00003c00011b7983 */ /* 0x000f280000100800 */
[----:B------:R-:W4:Y:S02]  /*0980*/  LDL R20, [R1+0x20] ;  /* 0x0000200001147983 */ /* 0x000f240000100800 */
[----:B------:R-:W1:Y:S02]  /*0990*/  @P1 LDC.64 R6, c[0x0][0x3d0] ;  /* 0x0000f400ff061b82 */ /* 0x000e640000000a00 */
[----:B------:R-:W4:Y:S04]  /*09a0*/  LDL R21, [R1+0x24] ;  /* 0x0000240001157983 */ /* 0x000f280000100800 */
[----:B------:R-:W4:Y:S04]  /*09b0*/  LDL R22, [R1+0x28] ;  /* 0x0000280001167983 */ /* 0x000f280000100800 */
[----:B------:R-:W4:Y:S01]  /*09c0*/  LDL R23, [R1+0x2c] ;  /* 0x00002c0001177983 */ /* 0x000f220000100800 */
[C---:B0-----:R-:W-:Y:S01]  /*09d0*/  @P5 IMAD.WIDE.U32 R4, R0.reuse, 0x20, R2 ;  /* 0x0000002000045825 */ /* 0x041fe200078e0002 */
[----:B------:R-:W-:-:S05]  /*09e0*/  @P5 LOP3.LUT R0, R0, 0x20, RZ, 0xfc, !PT ;  /* 0x0000002000005812 */ /* 0x000fca00078efcff */
[----:B-1----:R-:W-:-:S05]  /*09f0*/  @P1 IMAD.WIDE.U32 R6, R0, 0x20, R6 ;  /* 0x0000002000061825 */ /* 0x002fca00078e0006 */
[----:B--2---:R-:W2:Y:S04]  /*0a00*/  @P1 LDG.E.128 R12, desc[UR6][R6.64+0x10] ;  /* 0x00001006060c1981 */ /* 0x004ea8000c1e1d00 */
[----:B---3--:R0:W3:Y:S01]  /*0a10*/  @P1 LDG.E.128 R16, desc[UR6][R6.64] ;  /* 0x0000000606101981 */ /* 0x0080e2000c1e1d00 */
[C---:B------:R-:W-:Y:S02]  /*0a20*/  ISETP.GE.U32.AND P6, PT, R31.reuse, 0x60, PT ;  /* 0x000000601f00780c */ /* 0x040fe40003fc6070 */
[C---:B------:R-:W-:Y:S02]  /*0a30*/  ISETP.GE.U32.AND P4, PT, R31.reuse, 0x80, PT ;  /* 0x000000801f00780c */ /* 0x040fe40003f86070 */
[----:B------:R-:W-:-:S09]  /*0a40*/  ISETP.GE.U32.AND P0, PT, R31, 0xa0, PT ;  /* 0x000000a01f00780c */ /* 0x000fd20003f06070 */
[----:B------:R-:W1:Y:S01]  /*0a50*/  @P6 LDC.64 R8, c[0x0][0x3d0] ;  /* 0x0000f400ff086b82 */ /* 0x000e620000000a00 */
[C---:B------:R-:W-:Y:S01]  /*0a60*/  ISETP.GE.U32.AND P3, PT, R31.reuse, 0xc0, PT ;  /* 0x000000c01f00780c */ /* 0x040fe20003f66070 */
[----:B----4-:R-:W4:Y:S06]  /*0a70*/  @P5 LDG.E.128 R24, desc[UR6][R4.64] ;  /* 0x0000000604185981 */ /* 0x010f2c000c1e1d00 */
[----:B------:R-:W0:Y:S01]  /*0a80*/  @P4 LDC.64 R10, c[0x0][0x3d0] ;  /* 0x0000f400ff0a4b82 */ /* 0x000e220000000a00 */
[----:B------:R-:W-:Y:S02]  /*0a90*/  @P1 IADD3 R0, PT, PT, R0, 0x20, RZ ;  /* 0x0000002000001810 */ /* 0x000fe40007ffe0ff */
[----:B------:R-:W-:-:S05]  /*0aa0*/  ISETP.GE.U32.AND P2, PT, R31, 0xe0, PT ;  /* 0x000000e01f00780c */ /* 0x000fca0003f46070 */
[----:B------:R-:W0:Y:S01]  /*0ab0*/  @P0 LDC.64 R2, c[0x0][0x3d0] ;  /* 0x0000f400ff020b82 */ /* 0x000e220000000a00 */
[----:B------:R-:W4:Y:S01]  /*0ac0*/  @P5 LDG.E.128 R20, desc[UR6][R4.64+0x10] ;  /* 0x0000100604145981 */ /* 0x000f22000c1e1d00 */
[----:B-1----:R-:W-:-:S04]  /*0ad0*/  @P6 IMAD.WIDE.U32 R8, R0, 0x20, R8 ;  /* 0x0000002000086825 */ /* 0x002fc800078e0008 */
[----:B------:R-:W-:Y:S01]  /*0ae0*/  @P6 VIADD R0, R0, 0x20 ;  /* 0x0000002000006836 */ /* 0x000fe20000000000 */
[----:B------:R1:W5:Y:S03]  /*0af0*/  @P6 LDG.E.128 R248, desc[UR6][R8.64] ;  /* 0x0000000608f86981 */ /* 0x000366000c1e1d00 */
[C---:B0-----:R-:W-:Y:S01]  /*0b00*/  @P4 IMAD.WIDE.U32 R10, R0.reuse, 0x20, R10 ;  /* 0x00000020000a4825 */ /* 0x041fe200078e000a */
[----:B------:R1:W5:Y:S01]  /*0b10*/  @P6 LDG.E.128 R244, desc[UR6][R8.64+0x10] ;  /* 0x0000100608f46981 */ /* 0x000362000c1e1d00 */
[C---:B------:R-:W-:Y:S02]  /*0b20*/  ISETP.GE.U32.AND P6, PT, R31.reuse, 0x120, PT ;  /* 0x000001201f00780c */ /* 0x040fe40003fc6070 */
[----:B------:R-:W-:Y:S01]  /*0b30*/  @P4 IADD3 R0, PT, PT, R0, 0x20, RZ ;  /* 0x0000002000004810 */ /* 0x000fe20007ffe0ff */
[----:B------:R1:W5:Y:S04]  /*0b40*/  @P4 LDG.E.128 R240, desc[UR6][R10.64] ;  /* 0x000000060af04981 */ /* 0x000368000c1e1d00 */
[----:B------:R1:W5:Y:S01]  /*0b50*/  @P4 LDG.E.128 R236, desc[UR6][R10.64+0x10] ;  /* 0x000010060aec4981 */ /* 0x000362000c1e1d00 */
[----:B------:R-:W-:Y:S01]  /*0b60*/  ISETP.GE.U32.AND P4, PT, R31, 0x140, PT ;  /* 0x000001401f00780c */ /* 0x000fe20003f86070 */
[C---:B------:R-:W-:Y:S01]  /*0b70*/  @P0 IMAD.WIDE.U32 R6, R0.reuse, 0x20, R2 ;  /* 0x0000002000060825 */ /* 0x040fe200078e0002 */
[----:B------:R-:W-:-:S04]  /*0b80*/  @P0 IADD3 R0, PT, PT, R0, 0x20, RZ ;  /* 0x0000002000000810 */ /* 0x000fc80007ffe0ff */
[----:B------:R1:W5:Y:S04]  /*0b90*/  @P0 LDG.E.128 R232, desc[UR6][R6.64] ;  /* 0x0000000606e80981 */ /* 0x000368000c1e1d00 */
[----:B------:R1:W5:Y:S03]  /*0ba0*/  @P0 LDG.E.128 R228, desc[UR6][R6.64+0x10] ;  /* 0x0000100606e40981 */ /* 0x000366000c1e1d00 */
[----:B------:R-:W0:Y:S01]  /*0bb0*/  @P4 LDC.64 R2, c[0x0][0x3d0] ;  /* 0x0000f400ff024b82 */ /* 0x000e220000000a00 */
[----:B--2---:R2:W-:Y:S04]  /*0bc0*/  @P1 STL.64 [R1], R12 ;  /* 0x0000000c01001387 */ /* 0x0045e80000100a00 */
[----:B------:R1:W-:Y:S03]  /*0bd0*/  @P1 STL.64 [R1+0x8], R14 ;  /* 0x0000080e01001387 */ /* 0x0003e60000100a00 */
[----:B--2---:R-:W2:Y:S01]  /*0be0*/  @P3 LDC.64 R12, c[0x0][0x3d0] ;  /* 0x0000f400ff0c3b82 */ /* 0x004ea20000000a00 */
[----:B---3--:R-:W-:Y:S04]  /*0bf0*/  @P1 STL.64 [R1+0x10], R16 ;  /* 0x0000101001001387 */ /* 0x008fe80000100a00 */
[----:B------:R3:W-:Y:S01]  /*0c00*/  @P1 STL.64 [R1+0x18], R18 ;  /* 0x0000181201001387 */ /* 0x0007e20000100a00 */
[----:B------:R-:W-:-:S02]  /*0c10*/  ISETP.GE.U32.AND P1, PT, R31, 0x100, PT ;  /* 0x000001001f00780c */ /* 0x000fc40003f26070 */
[----:B-1----:R-:W1:Y:S08]  /*0c20*/  @P2 LDC.64 R14, c[0x0][0x3d0] ;  /* 0x0000f400ff0e2b82 */ /* 0x002e700000000a00 */
[----:B---3--:R-:W3:Y:S08]  /*0c30*/  @P6 LDC.64 R18, c[0x0][0x3d0] ;  /* 0x0000f400ff126b82 */ /* 0x008ef00000000a00 */
[----:B------:R-:W0:Y:S01]  /*0c40*/  @P1 LDC.64 R16, c[0x0][0x3d0] ;  /* 0x0000f400ff101b82 */ /* 0x000e220000000a00 */
[C---:B--2---:R-:W-:Y:S01]  /*0c50*/  @P3 IMAD.WIDE.U32 R12, R0.reuse, 0x20, R12 ;  /* 0x00000020000c3825 */ /* 0x044fe200078e000c */
[----:B------:R-:W-:-:S04]  /*0c60*/  @P3 IADD3 R0, PT, PT, R0, 0x20, RZ ;  /* 0x0000002000003810 */ /* 0x000fc80007ffe0ff */
[----:B------:R2:W5:Y:S01]  /*0c70*/  @P3 LDG.E.128 R224, desc[UR6][R12.64] ;  /* 0x000000060ce03981 */ /* 0x000562000c1e1d00 */
[----:B-1----:R-:W-:-:S03]  /*0c80*/  @P2 IMAD.WIDE.U32 R14, R0, 0x20, R14 ;  /* 0x00000020000e2825 */ /* 0x002fc600078e000e */
[----:B------:R2:W5:Y:S01]  /*0c90*/  @P3 LDG.E.128 R220, desc[UR6][R12.64+0x10] ;  /* 0x000010060cdc3981 */ /* 0x000562000c1e1d00 */
[----:B------:R-:W-:-:S03]  /*0ca0*/  @P2 VIADD R0, R0, 0x20 ;  /* 0x0000002000002836 */ /* 0x000fc60000000000 */
[----:B------:R2:W5:Y:S04]  /*0cb0*/  @P2 LDG.E.128 R216, desc[UR6][R14.64] ;  /* 0x000000060ed82981 */ /* 0x000568000c1e1d00 */
[----:B------:R2:W5:Y:S01]  /*0cc0*/  @P2 LDG.E.128 R212, desc[UR6][R14.64+0x10] ;  /* 0x000010060ed42981 */ /* 0x000562000c1e1d00 */
[C---:B0-----:R-:W-:Y:S01]  /*0cd0*/  @P1 IMAD.WIDE.U32 R16, R0.reuse, 0x20, R16 ;  /* 0x0000002000101825 */ /* 0x041fe200078e0010 */
[----:B------:R-:W-:-:S04]  /*0ce0*/  @P1 IADD3 R0, PT, PT, R0, 0x20, RZ ;  /* 0x0000002000001810 */ /* 0x000fc80007ffe0ff */
[----:B------:R2:W5:Y:S01]  /*0cf0*/  @P1 LDG.E.128 R208, desc[UR6][R16.64] ;  /* 0x0000000610d01981 */ /* 0x000562000c1e1d00 */
[C---:B---3--:R-:W-:Y:S01]  /*0d00*/  @P6 IMAD.WIDE.U32 R18, R0.reuse, 0x20, R18 ;  /* 0x0000002000126825 */ /* 0x048fe200078e0012 */
[----:B------:R-:W-:Y:S02]  /*0d10*/  @P6 IADD3 R0, PT, PT, R0, 0x20, RZ ;  /* 0x0000002000006810 */ /* 0x000fe40007ffe0ff */
[----:B------:R2:W5:Y:S03]  /*0d20*/  @P1 LDG.E.128 R204, desc[UR6][R16.64+0x10] ;  /* 0x0000100610cc1981 */ /* 0x000566000c1e1d00 */
[----:B------:R-:W-:Y:S01]  /*0d30*/  @P4 IMAD.WIDE.U32 R2, R0, 0x20, R2 ;  /* 0x0000002000024825 */ /* 0x000fe200078e0002 */
[----:B------:R2:W5:Y:S04]  /*0d40*/  @P6 LDG.E.128 R196, desc[UR6][R18.64] ;  /* 0x0000000612c46981 */ /* 0x000568000c1e1d00 */
[----:B------:R2:W5:Y:S04]  /*0d50*/  @P6 LDG.E.128 R192, desc[UR6][R18.64+0x10] ;  /* 0x0000100612c06981 */ /* 0x000568000c1e1d00 */
[----:B------:R2:W5:Y:S04]  /*0d60*/  @P4 LDG.E.128 R68, desc[UR6][R2.64] ;  /* 0x0000000602444981 */ /* 0x000568000c1e1d00 */
[----:B------:R2:W5:Y:S04]  /*0d70*/  @P4 LDG.E.128 R64, desc[UR6][R2.64+0x10] ;  /* 0x0000100602404981 */ /* 0x000568000c1e1d00 */
[----:B----4-:R2:W-:Y:S04]  /*0d80*/  @P5 STL.64 [R1+0x30], R24 ;  /* 0x0000301801005387 */ /* 0x0105e80000100a00 */
[----:B------:R2:W-:Y:S04]  /*0d90*/  @P5 STL.64 [R1+0x38], R26 ;  /* 0x0000381a01005387 */ /* 0x0005e80000100a00 */
[----:B------:R2:W-:Y:S04]  /*0da0*/  @P5 STL.64 [R1+0x20], R20 ;  /* 0x0000201401005387 */ /* 0x0005e80000100a00 */
[----:B------:R2:W-:Y:S01]  /*0db0*/  @P5 STL.64 [R1+0x28], R22 ;  /* 0x0000281601005387 */ /* 0x0005e20000100a00 */
        /* <DEDUP_REMOVED lines=36> */
[----:B------:R-:W-:-:S02]  /*1000*/  @P4 CS2R R58, SRZ ;  /* 0x00000000003a4805 */ /* 0x000fc4000001ff00 */
[----:B------:R-:W-:Y:S02]  /*1010*/  @P4 CS2R R56, SRZ ;  /* 0x0000000000384805 */ /* 0x000fe4000001ff00 */
[----:B------:R-:W-:Y:S02]  /*1020*/  @P4 CS2R R62, SRZ ;  /* 0x00000000003e4805 */ /* 0x000fe4000001ff00 */
[----:B--2---:R-:W-:-:S07]  /*1030*/  @P4 CS2R R60, SRZ ;  /* 0x00000000003c4805 */ /* 0x004fce000001ff00 */
.L_x_10933:
[----:B------:R-:W-:Y:S05]  /*1040*/  BSYNC.RECONVERGENT B0 ;  /* 0x0000000000007941 */ /* 0x000fea0003800200 */
.L_x_10931:
[----:B------:R-:W1:Y:S02]  /*1050*/  LDCU UR4, c[0x0][0x384] ;  /* 0x00007080ff0477ac */ /* 0x000e640008000800 */
[----:B-1----:R-:W-:-:S13]  /*1060*/  ISETP.GE.AND P0, PT, R30, UR4, PT ;  /* 0x000000041e007c0c */ /* 0x002fda000bf06270 */
[----:B------:R-:W-:Y:S05]  /*1070*/  @P0 EXIT ;  /* 0x000000000000094d */ /* 0x000fea0003800000 */
        /* <DEDUP_REMOVED lines=9> */
.L_x_11015:
        /* <DEDUP_REMOVED lines=24> */
[----:B------:R-:W-:Y:S01]  /*1290*/  PRMT R35, R52, 0x7632, R35 ;  /* 0x0000763234237816 */ /* 0x000fe20000000023 */
[----:B------:R-:W-:Y:S01]  /*12a0*/  IMAD.U32 R129, R49, 0x10000, RZ ;  /* 0x0001000031817824 */ /* 0x000fe200078e00ff */
[----:B0-----:R-:W-:Y:S01]  /*12b0*/  PRMT R27, R125, 0x7632, R27 ;  /* 0x000076327d1b7816 */ /* 0x001fe2000000001b */
[----:B------:R-:W-:Y:S01]  /*12c0*/  IMAD.U32 R28, R28, 0x10000, RZ ;  /* 0x000100001c1c7824 */ /* 0x000fe200078e00ff */
[----:B------:R-:W-:Y:S02]  /*12d0*/  PRMT R26, R53, 0x7632, R26 ;  /* 0x00007632351a7816 */ /* 0x000fe4000000001a */
[----:B------:R-:W-:Y:S02]  /*12e0*/  SHF.L.U32 R35, R35, 0x10, RZ ;  /* 0x0000001023237819 */ /* 0x000fe400000006ff */
[----:B------:R-:W-:-:S02]  /*12f0*/  SHF.L.U32 R27, R27, 0x10, RZ ;  /* 0x000000101b1b7819 */ /* 0x000fc400000006ff */
[----:B------:R-:W-:Y:S01]  /*1300*/  SHF.L.U32 R26, R26, 0x10, RZ ;  /* 0x000000101a1a7819 */ /* 0x000fe200000006ff */
[--C-:B------:R-:W-:Y:S01]  /*1310*/  FADD.FTZ R28, R28, R35.reuse ;  /* 0x000000231c1c7221 */ /* 0x100fe20000010000 */
[----:B------:R-:W-:Y:S02]  /*1320*/  PRMT R44, R54, 0x7632, R44 ;  /* 0x00007632362c7816 */ /* 0x000fe4000000002c */
        /* <DEDUP_REMOVED lines=12> */
[----:B------:R-:W-:-:S03]  /*13f0*/  SHF.L.U32 R44, R44, 0x10, RZ ;  /* 0x000000102c2c7819 */ /* 0x000fc600000006ff */
[----:B------:R-:W-:Y:S02]  /*1400*/  IMAD.U32 R35, R35, 0x10000, RZ ;  /* 0x0001000023237824 */ /* 0x000fe400078e00ff */
[----:B------:R-:W-:Y:S01]  /*1410*/  FADD.FTZ R27, R27, R44 ;  /* 0x0000002c1b1b7221 */ /* 0x000fe20000010000 */
[----:B------:R-:W-:Y:S01]  /*1420*/  SHF.L.U32 R44, R52, 0x10, RZ ;  /* 0x00000010342c7819 */ /* 0x000fe200000006ff */
[----:B------:R-:W-:Y:S01]  /*1430*/  FADD.FTZ R26, R26, R35 ;  /* 0x000000231a1a7221 */ /* 0x000fe20000010000 */
[----:B------:R-:W-:-:S05]  /*1440*/  SHF.L.U32 R35, R124, 0x10, RZ ;  /* 0x000000107c237819 */ /* 0x000fca00000006ff */
[----:B------:R-:W-:Y:S01]  /*1450*/  FADD.FTZ R35, R35, R44 ;  /* 0x0000002c23237221 */ /* 0x000fe20000010000 */
[----:B------:R-:W-:-:S05]  /*1460*/  SHF.L.U32 R44, R125, 0x10, RZ ;  /* 0x000000107d2c7819 */ /* 0x000fca00000006ff */
        /* <DEDUP_REMOVED lines=8> */
[----:B------:R-:W-:-:S03]  /*14f0*/  FADD.FTZ R35, R35, R46 ;  /* 0x0000002e23237221 */ /* 0x000fc60000010000 */
[----:B------:R-:W-:Y:S01]  /*1500*/  F2FP.BF16.F32.PACK_AB R46, R26, R158 ;  /* 0x0000009e1a2e723e */ /* 0x000fe200000010ff */
[----:B------:R-:W-:Y:S01]  /*1510*/  FADD.FTZ R44, R44, R45 ;  /* 0x0000002d2c2c7221 */ /* 0x000fe20000010000 */
[----:B------:R-:W-:-:S04]  /*1520*/  IMAD.U32 R45, R51, 0x10000, RZ ;  /* 0x00010000332d7824 */ /* 0x000fc800078e00ff */
[--C-:B------:R-:W-:Y:S01]  /*1530*/  FADD.FTZ R157, R44, R45.reuse ;  /* 0x0000002d2c9d7221 */ /* 0x100fe20000010000 */
[----:B------:R-:W-:Y:S02]  /*1540*/  PRMT R45, R127, 0x7632, R45 ;  /* 0x000076327f2d7816 */ /* 0x000fe4000000002d */
[----:B------:R-:W-:Y:S02]  /*1550*/  PRMT R44, R55, 0x7632, R44 ;  /* 0x00007632372c7816 */ /* 0x000fe4000000002c */
[----:B------:R-:W-:Y:S02]  /*1560*/  SHF.L.U32 R45, R45, 0x10, RZ ;  /* 0x000000102d2d7819 */ /* 0x000fe400000006ff */
[----:B------:R-:W-:-:S05]  /*1570*/  SHF.L.U32 R44, R44, 0x10, RZ ;  /* 0x000000102c2c7819 */ /* 0x000fca00000006ff */
        /* <DEDUP_REMOVED lines=8> */
.L_x_10937:
[----:B0----5:R-:W-:Y:S02]  /*1600*/  PRMT R27, R124, 0x7632, R27 ;  /* 0x000076327c1b7816 */ /* 0x021fe4000000001b */
[----:B------:R-:W-:Y:S02]  /*1610*/  PRMT R26, R52, 0x7632, R26 ;  /* 0x00007632341a7816 */ /* 0x000fe4000000001a */
[----:B------:R-:W-:Y:S01]  /*1620*/  PRMT R44, R53, 0x7632, R44 ;  /* 0x00007632352c7816 */ /* 0x000fe2000000002c */
[----:B------:R-:W-:Y:S01]  /*1630*/  IMAD.U32 R27, R27, 0x10000, RZ ;  /* 0x000100001b1b7824 */ /* 0x000fe200078e00ff */
[----:B------:R-:W-:Y:S02]  /*1640*/  SHF.L.U32 R26, R26, 0x10, RZ ;  /* 0x000000101a1a7819 */ /* 0x000fe400000006ff */
[----:B------:R-:W-:Y:S02]  /*1650*/  PRMT R35, R54, 0x7632, R35 ;  /* 0x0000763236237816 */ /* 0x000fe40000000023 */
[----:B------:R-:W-:Y:S01]  /*1660*/  SHF.L.U32 R44, R44, 0x10, RZ ;  /* 0x000000102c2c7819 */ /* 0x000fe200000006ff */
[--C-:B------:R-:W-:Y:S01]  /*1670*/  FADD.FTZ R28, R27, R26.reuse ;  /* 0x0000001a1b1c7221 */ /* 0x100fe20000010000 */
[C---:B------:R-:W-:Y:S01]  /*1680*/  PRMT R27, R125.reuse, 0x7632, R27 ;  /* 0x000076327d1b7816 */ /* 0x040fe2000000001b */
[----:B------:R-:W-:Y:S01]  /*1690*/  IMAD.U32 R125, R125, 0x10000, RZ ;  /* 0x000100007d7d7824 */ /* 0x000fe200078e00ff */
        /* <DEDUP_REMOVED lines=12> */
[----:B------:R-:W-:Y:S01]  /*1760*/  IMAD.U32 R44, R127, 0x10000, RZ ;  /* 0x000100007f2c7824 */ /* 0x000fe200078e00ff */
[----:B------:R-:W-:Y:S01]  /*1770*/  SHF.L.U32 R158, R54, 0x10, RZ ;  /* 0x00000010369e7819 */ /* 0x000fe200000006ff */
[----:B------:R-:W-:Y:S02]  /*1780*/  FADD.FTZ R129, R125, R129 ;  /* 0x000000817d817221 */ /* 0x000fe40000010000 */
[--C-:B------:R-:W-:Y:S01]  /*1790*/  FADD.FTZ R157, R44, R45.reuse ;  /* 0x0000002d2c9d7221 */ /* 0x100fe20000010000 */
[----:B------:R-:W-:Y:S01]  /*17a0*/  PRMT R45, R127, 0x7632, R45 ;  /* 0x000076327f2d7816 */ /* 0x000fe2000000002d */
[----:B------:R-:W-:Y:S01]  /*17b0*/  FADD.FTZ R158, R126, R158 ;  /* 0x0000009e7e9e7221 */ /* 0x000fe20000010000 */
[----:B------:R-:W-:Y:S02]  /*17c0*/  PRMT R44, R55, 0x7632, R44 ;  /* 0x00007632372c7816 */ /* 0x000fe4000000002c */
[----:B------:R-:W-:-:S02]  /*17d0*/  SHF.L.U32 R45, R45, 0x10, RZ ;  /* 0x000000102d2d7819 */ /* 0x000fc400000006ff */
[----:B------:R-:W-:Y:S02]  /*17e0*/  SHF.L.U32 R44, R44, 0x10, RZ ;  /* 0x000000102c2c7819 */ /* 0x000fe400000006ff */
[----:B------:R-:W-:-:S03]  /*17f0*/  F2FP.BF16.F32.PACK_AB R46, R26, R158 ;  /* 0x0000009e1a2e723e */ /* 0x000fc600000010ff */
[----:B------:R-:W-:Y:S01]  /*1800*/  FADD.FTZ R159, R45, R44 ;  /* 0x0000002c2d9f7221 */ /* 0x000fe20000010000 */
[----:B------:R-:W-:Y:S02]  /*1810*/  F2FP.BF16.F32.PACK_AB R45, R27, R129 ;  /* 0x000000811b2d723e */ /* 0x000fe400000010ff */
[----:B------:R-:W-:Y:S02]  /*1820*/  F2FP.BF16.F32.PACK_AB R44, R28, R35 ;  /* 0x000000231c2c723e */ /* 0x000fe400000010ff */
[----:B------:R-:W-:Y:S01]  /*1830*/  F2FP.BF16.F32.PACK_AB R47, R159, R157 ;  /* 0x0000009d9f2f723e */ /* 0x000fe200000010ff */
[----:B------:R-:W-:Y:S06]  /*1840*/  BRA `(.L_x_10938) ;  /* 0x0000000000c87947 */ /* 0x000fec0003800000 */
.L_x_10936:
[----:B------:R-:W-:Y:S05]  /*1850*/  @!P1 BRA `(.L_x_10939) ;  /* 0x0000000000949947 */ /* 0x000fea0003800000 */
        /* <DEDUP_REMOVED lines=37> */
.L_x_10939:
[C---:B0----5:R-:W-:Y:S01]  /*1ab0*/  PRMT R26, R124.reuse, 0x7632, R26 ;  /* 0x000076327c1a7816 */ /* 0x061fe2000000001a */
[----:B------:R-:W-:Y:S01]  /*1ac0*/  IMAD.U32 R35, R124, 0x10000, RZ ;  /* 0x000100007c237824 */ /* 0x000fe200078e00ff */
[C---:B------:R-:W-:Y:S02]  /*1ad0*/  PRMT R27, R125.reuse, 0x7632, R27 ;  /* 0x000076327d1b7816 */ /* 0x040fe4000000001b */
[----:B------:R-:W-:Y:S01]  /*1ae0*/  SHF.L.U32 R129, R125, 0x10, RZ ;  /* 0x000000107d817819 */ /* 0x000fe200000006ff */
[----:B------:R-:W-:Y:S01]  /*1af0*/  IMAD.U32 R28, R26, 0x10000, RZ ;  /* 0x000100001a1c7824 */ /* 0x000fe200078e00ff */
[C---:B------:R-:W-:Y:S02]  /*1b00*/  PRMT R124, R126.reuse, 0x7632, R124 ;  /* 0x000076327e7c7816 */ /* 0x040fe4000000007c */
[----:B------:R-:W-:Y:S02]  /*1b10*/  PRMT R125, R127, 0x7632, R125 ;  /* 0x000076327f7d7816 */ /* 0x000fe4000000007d */
[----:B------:R-:W-:-:S02]  /*1b20*/  SHF.L.U32 R158, R126, 0x10, RZ ;  /* 0x000000107e9e7819 */ /* 0x000fc400000006ff */
[----:B------:R-:W-:Y:S02]  /*1b30*/  SHF.L.U32 R157, R127, 0x10, RZ ;  /* 0x000000107f9d7819 */ /* 0x000fe400000006ff */
[----:B------:R-:W-:Y:S02]  /*1b40*/  SHF.L.U32 R27, R27, 0x10, RZ ;  /* 0x000000101b1b7819 */ /* 0x000fe400000006ff */
[----:B------:R-:W-:Y:S02]  /*1b50*/  SHF.L.U32 R26, R124, 0x10, RZ ;  /* 0x000000107c1a7819 */ /* 0x000fe400000006ff */
[----:B------:R-:W-:-:S07]  /*1b60*/  SHF.L.U32 R159, R125, 0x10, RZ ;  /* 0x000000107d9f7819 */ /* 0x000fce00000006ff */
.L_x_10938:
[----:B------:R-:W0:Y:S01]  /*1b70*/  @UP0 LDCU.64 UR4, c[0x0][0x3a8] ;  /* 0x00007500ff0407ac */ /* 0x000e220008000a00 */
[----:B------:R-:W-:Y:S01]  /*1b80*/  PLOP3.LUT P0, PT, PT, PT, UP0, 0x80, 0x8 ;  /* 0x000000000008781c */ /* 0x000fe20003f0f008 */
[----:B------:R-:W-:Y:S01]  /*1b90*/  IMAD.MOV.U32 R124, RZ, RZ, 0x10 ;  /* 0x00000010ff7c7424 */ /* 0x000fe200078e00ff */
[----:B------:R-:W-:Y:S02]  /*1ba0*/  PLOP3.LUT P1, PT, PT, PT, UP0, 0x80, 0x8 ;  /* 0x000000000008781c */ /* 0x000fe40003f2f008 */
[----:B------:R-:W-:-:S09]  /*1bb0*/  IADD3 R168, PT, PT, R29, 0x20, RZ ;  /* 0x000000201da87810 */ /* 0x000fd20007ffe0ff */
[----:B0-----:R-:W-:-:S05]  /*1bc0*/  @P0 IMAD.WIDE.U32 R124, R29, R124, UR4 ;  /* 0x000000041d7c0e25 */ /* 0x001fca000f8e007c */
[----:B------:R0:W-:Y:S02]  /*1bd0*/  @P1 STG.E.128 desc[UR6][R124.64], R44 ;  /* 0x0000002c7c001986 */ /* 0x0001e4000c101d06 */
.L_x_10935:
[----:B-1----:R-:W-:Y:S05]  /*1be0*/  BSYNC.RECONVERGENT B0 ;  /* 0x0000000000007941 */ /* 0x002fea0003800200 */
.L_x_10934:
        /* <DEDUP_REMOVED lines=26> */
[----:B------:R-:W-:Y:S02]  /*1d90*/  SHF.L.U32 R36, R124, 0x10, RZ ;  /* 0x000000107c247819 */ /* 0x000fe400000006ff */
[C---:B------:R-:W-:Y:S02]  /*1da0*/  PRMT R24, R125.reuse, 0x7632, R24 ;  /* 0x000076327d187816 */ /* 0x040fe40000000018 */
[----:B------:R-:W-:Y:S02]  /*1db0*/  SHF.L.U32 R130, R125, 0x10, RZ ;  /* 0x000000107d827819 */ /* 0x000fe400000006ff */
[----:B------:R-:W-:Y:S02]  /*1dc0*/  PRMT R124, R126, 0x7632, R124 ;  /* 0x000076327e7c7816 */ /* 0x000fe4000000007c */
[----:B------:R-:W-:-:S02]  /*1dd0*/  PRMT R125, R127, 0x7632, R125 ;  /* 0x000076327f7d7816 */ /* 0x000fc4000000007d */
[----:B------:R-:W-:Y:S01]  /*1de0*/  SHF.L.U32 R25, R23, 0x10, RZ ;  /* 0x0000001017197819 */ /* 0x000fe200000006ff */
[----:B------:R-:W-:Y:S01]  /*1df0*/  IMAD.U32 R23, R124, 0x10000, RZ ;  /* 0x000100007c177824 */ /* 0x000fe200078e00ff */
[----:B------:R-:W-:Y:S02]  /*1e00*/  SHF.L.U32 R155, R127, 0x10, RZ ;  /* 0x000000107f9b7819 */ /* 0x000fe400000006ff */
[----:B------:R-:W-:Y:S02]  /*1e10*/  SHF.L.U32 R24, R24, 0x10, RZ ;  /* 0x0000001018187819 */ /* 0x000fe400000006ff */
[----:B------:R-:W-:Y:S01]  /*1e20*/  SHF.L.U32 R160, R125, 0x10, RZ ;  /* 0x000000107da07819 */ /* 0x000fe200000006ff */
[----:B------:R-:W-:Y:S06]  /*1e30*/  BRA `(.L_x_10944) ;  /* 0x0000000800147947 */ /* 0x000fec0003800000 */
.L_x_10943:
        /* <DEDUP_REMOVED lines=17> */
[----:B------:R-:W-:-:S04]  /*1f50*/  IMAD.U32 R36, R124, 0x10000, RZ ;  /* 0x000100007c247824 */ /* 0x000fc800078e00ff */
[----:B------:R-:W-:Y:S01]  /*1f60*/  FADD.FTZ R36, R44, R36 ;  /* 0x000000242c247221 */ /* 0x000fe20000010000 */
[----:B------:R-:W-:-:S05]  /*1f70*/  SHF.L.U32 R44, R125, 0x10, RZ ;  /* 0x000000107d2c7819 */ /* 0x000fca00000006ff */
[----:B------:R-:W-:Y:S01]  /*1f80*/  FADD.FTZ R130, R45, R44 ;  /* 0x0000002c2d827221 */ /* 0x000fe20000010000 */
[----:B------:R-:W-:Y:S01]  /*1f90*/  SHF.L.U32 R45, R50, 0x10, RZ ;  /* 0x00000010322d7819 */ /* 0x000fe200000006ff */
[----:B------:R-:W-:-:S04]  /*1fa0*/  IMAD.U32 R44, R126, 0x10000, RZ ;  /* 0x000100007e2c7824 */ /* 0x000fc800078e00ff */
[----:B------:R-:W-:Y:S01]  /*1fb0*/  FADD.FTZ R156, R45, R44 ;  /* 0x0000002c2d9c7221 */ /* 0x000fe20000010000 */
[----:B------:R-:W-:Y:S02]  /*1fc0*/  SHF.L.U32 R44, R127, 0x10, RZ ;  /* 0x000000107f2c7819 */ /* 0x000fe400000006ff */
[----:B------:R-:W-:Y:S02]  /*1fd0*/  SHF.L.U32 R45, R51, 0x10, RZ ;  /* 0x00000010332d7819 */ /* 0x000fe400000006ff */
[----:B------:R-:W-:-:S03]  /*1fe0*/  F2FP.BF16.F32.PACK_AB R46, R23, R156 ;  /* 0x0000009c172e723e */ /* 0x000fc600000010ff */
[--C-:B------:R-:W-:Y:S01]  /*1ff0*/  FADD.FTZ R155, R45, R44.reuse ;  /* 0x0000002c2d9b7221 */ /* 0x100fe20000010000 */
[----:B------:R-:W-:Y:S02]  /*2000*/  PRMT R45, R127, 0x7632, R45 ;  /* 0x000076327f2d7816 */ /* 0x000fe4000000002d */
[----:B------:R-:W-:-:S03]  /*2010*/  PRMT R44, R51, 0x7632, R44 ;  /* 0x00007632332c7816 */ /* 0x000fc6000000002c */
[----:B------:R-:W-:Y:S01]  /*2020*/  IMAD.U32 R45, R45, 0x10000, RZ ;  /* 0x000100002d2d7824 */ /* 0x000fe200078e00ff */
[----:B------:R-:W-:-:S05]  /*2030*/  SHF.L.U32 R44, R44, 0x10, RZ ;  /* 0x000000102c2c7819 */ /* 0x000fca00000006ff */
[----:B------:R-:W-:Y:S01]  /*2040*/  FADD.FTZ R160, R45, R44 ;  /* 0x0000002c2da07221 */ /* 0x000fe20000010000 */
[----:B------:R-:W-:Y:S02]  /*2050*/  F2FP.BF16.F32.PACK_AB R45, R24, R130 ;  /* 0x00000082182d723e */ /* 0x000fe400000010ff */
[----:B------:R-:W-:Y:S02]  /*2060*/  F2FP.BF16.F32.PACK_AB R44, R25, R36 ;  /* 0x00000024192c723e */ /* 0x000fe400000010ff */
[----:B------:R-:W-:Y:S01]  /*2070*/  F2FP.BF16.F32.PACK_AB R47, R160, R155 ;  /* 0x0000009ba02f723e */ /* 0x000fe200000010ff */
[----:B------:R-:W-:Y:S06]  /*2080*/  BRA `(.L_x_10944) ;  /* 0x0000000400807947 */ /* 0x000fec0003800000 */
.L_x_10942:
        /* <DEDUP_REMOVED lines=40> */
.L_x_10945:
        /* <DEDUP_REMOVED lines=18> */
[--C-:B------:R-:W-:Y:S01]  /*2430*/  FADD.FTZ R25, R25, R36.reuse ;  /* 0x0000002419197221 */ /* 0x100fe20000010000 */
[----:B------:R-:W-:Y:S01]  /*2440*/  PRMT R36, R50, 0x7632, R36 ;  /* 0x0000763232247816 */ /* 0x000fe20000000024 */
[--C-:B------:R-:W-:Y:S01]  /*2450*/  FADD.FTZ R23, R23, R44.reuse ;  /* 0x0000002c17177221 */ /* 0x100fe20000010000 */
[----:B------:R-:W-:Y:S02]  /*2460*/  PRMT R44, R49, 0x7632, R44 ;  /* 0x00007632312c7816 */ /* 0x000fe4000000002c */
[----:B------:R-:W-:Y:S02]  /*2470*/  SHF.L.U32 R36, R36, 0x10, RZ ;  /* 0x0000001024247819 */ /* 0x000fe400000006ff */
[----:B------:R-:W-:-:S03]  /*2480*/  SHF.L.U32 R44, R44, 0x10, RZ ;  /* 0x000000102c2c7819 */ /* 0x000fc600000006ff */
[----:B------:R-:W-:Y:S01]  /*2490*/  FADD.FTZ R23, R23, R36 ;  /* 0x0000002417177221 */ /* 0x000fe20000010000 */
[----:B------:R-:W-:Y:S01]  /*24a0*/  SHF.L.U32 R36, R124, 0x10, RZ ;  /* 0x000000107c247819 */ /* 0x000fe200000006ff */
[----:B------:R-:W-:Y:S01]  /*24b0*/  FADD.FTZ R24, R24, R44 ;  /* 0x0000002c18187221 */ /* 0x000fe20000010000 */
[----:B------:R-:W-:-:S04]  /*24c0*/  IMAD.U32 R44, R52, 0x10000, RZ ;  /* 0x00010000342c7824 */ /* 0x000fc800078e00ff */
[----:B------:R-:W-:Y:S01]  /*24d0*/  FADD.FTZ R36, R44, R36 ;  /* 0x000000242c247221 */ /* 0x000fe20000010000 */
[----:B------:R-:W-:-:S05]  /*24e0*/  SHF.L.U32 R44, R125, 0x10, RZ ;  /* 0x000000107d2c7819 */ /* 0x000fca00000006ff */
        /* <DEDUP_REMOVED lines=9> */
[----:B------:R-:W-:Y:S01]  /*2580*/  SHF.L.U32 R45, R55, 0x10, RZ ;  /* 0x00000010372d7819 */ /* 0x000fe200000006ff */
[----:B------:R-:W-:-:S03]  /*2590*/  IMAD.U32 R44, R127, 0x10000, RZ ;  /* 0x000100007f2c7824 */ /* 0x000fc600078e00ff */
[----:B------:R-:W-:Y:S01]  /*25a0*/  F2FP.BF16.F32.PACK_AB R46, R23, R156 ;  /* 0x0000009c172e723e */ /* 0x000fe200000010ff */
[----:B------:R-:W-:Y:S01]  /*25b0*/  FADD.FTZ R44, R45, R44 ;  /* 0x0000002c2d2c7221 */ /* 0x000fe20000010000 */
[----:B------:R-:W-:-:S05]  /*25c0*/  SHF.L.U32 R45, R51, 0x10, RZ ;  /* 0x00000010332d7819 */ /* 0x000fca00000006ff */
[--C-:B------:R-:W-:Y:S01]  /*25d0*/  FADD.FTZ R155, R45, R44.reuse ;  /* 0x0000002c2d9b7221 */ /* 0x100fe20000010000 */
[----:B------:R-:W-:Y:S02]  /*25e0*/  PRMT R45, R127, 0x7632, R45 ;  /* 0x000076327f2d7816 */ /* 0x000fe4000000002d */
        /* <DEDUP_REMOVED lines=9> */
[----:B------:R-:W-:-:S07]  /*2680*/  F2FP.BF16.F32.PACK_AB R47, R160, R155 ;  /* 0x0000009ba02f723e */ /* 0x000fce00000010ff */
.L_x_10944:
[----:B------:R-:W0:Y:S01]  /*2690*/  @UP0 LDCU.64 UR4, c[0x0][0x3a8] ;  /* 0x00007500ff0407ac */ /* 0x000e220008000a00 */
[----:B------:R-:W-:Y:S01]  /*26a0*/  PLOP3.LUT P0, PT, PT, PT, UP0, 0x80, 0x8 ;  /* 0x000000000008781c */ /* 0x000fe20003f0f008 */
[----:B------:R-:W-:Y:S01]  /*26b0*/  HFMA2 R124, -RZ, RZ, 0, 9.5367431640625e-07 ;  /* 0x00000010ff7c7431 */ /* 0x000fe200000001ff */
[----:B------:R-:W-:-:S11]  /*26c0*/  PLOP3.LUT P1, PT, PT, PT, UP0, 0x80, 0x8 ;  /* 0x000000000008781c */ /* 0x000fd60003f2f008 */
[C---:B0-----:R-:W-:Y:S01]  /*26d0*/  @P0 IMAD.WIDE.U32 R124, R168.reuse, R124, UR4 ;  /* 0x00000004a87c0e25 */ /* 0x041fe2000f8e007c */
[----:B------:R-:W-:-:S04]  /*26e0*/  IADD3 R168, PT, PT, R168, 0x20, RZ ;  /* 0x00000020a8a87810 */ /* 0x000fc80007ffe0ff */
[----:B------:R1:W-:Y:S03]  /*26f0*/  @P1 STG.E.128 desc[UR6][R124.64], R44 ;  /* 0x0000002c7c001986 */ /* 0x0003e6000c101d06 */
.L_x_10941:
[----:B------:R-:W-:Y:S05]  /*2700*/  BSYNC.RECONVERGENT B0 ;  /* 0x0000000000007941 */ /* 0x000fea0003800200 */
.L_x_10940:
        /* <DEDUP_REMOVED lines=35> */
[----:B------:R-:W-:Y:S01]  /*2940*/  SHF.L.U32 R161, R125, 0x10, RZ ;  /* 0x000000107da17819 */ /* 0x000fe200000006ff */
[----:B------:R-:W-:Y:S06]  /*2950*/  BRA `(.L_x_10950) ;  /* 0x0000000800147947 */ /* 0x000fec0003800000 */
.L_x_10949:
[----:B-----5:R-:W-:Y:S02]  /*2960*/  PRMT R21, R124, 0x7632, R21 ;  /* 0x000076327c157816 */ /* 0x020fe40000000015 */
[----:B------:R-:W-:Y:S02]  /*2970*/  PRMT R19, R48, 0x7632, R19 ;  /* 0x0000763230137816 */ /* 0x000fe40000000013 */
        /* <DEDUP_REMOVED lines=10> */
[----:B------:R-:W-:Y:S02]  /*2a20*/  SHF.L.U32 R37, R37, 0x10, RZ ;  /* 0x0000001025257819 */ /* 0x000fe400000006ff */
[----:B------:R-:W-:Y:S01]  /*2a30*/  SHF.L.U32 R45, R49, 0x10, RZ ;  /* 0x00000010312d7819 */ /* 0x000fe200000006ff */
[----:B------:R-:W-:Y:S01]  /*2a40*/  FADD.FTZ R20, R20, R44 ;  /* 0x0000002c14147221 */ /* 0x000fe20000010000 */
[----:B------:R-:W-:Y:S01]  /*2a50*/  SHF.L.U32 R44, R48, 0x10, RZ ;  /* 0x00000010302c7819 */ /* 0x000fe200000006ff */
[----:B------:R-:W-:Y:S01]  /*2a60*/  FADD.FTZ R19, R19, R37 ;  /* 0x0000002513137221 */ /* 0x000fe20000010000 */
[----:B------:R-:W-:-:S05]  /*2a70*/  SHF.L.U32 R37, R124, 0x10, RZ ;  /* 0x000000107c257819 */ /* 0x000fca00000006ff */
[----:B------:R-:W-:Y:S01]  /*2a80*/  FADD.FTZ R37, R44, R37 ;  /* 0x000000252c257221 */ /* 0x000fe20000010000 */
[----:B------:R-:W-:-:S04]  /*2a90*/  IMAD.U32 R44, R125, 0x10000, RZ ;  /* 0x000100007d2c7824 */ /* 0x000fc800078e00ff */
[----:B------:R-:W-:Y:S01]  /*2aa0*/  FADD.FTZ R131, R45, R44 ;  /* 0x0000002c2d837221 */ /* 0x000fe20000010000 */
[----:B------:R-:W-:Y:S02]  /*2ab0*/  SHF.L.U32 R44, R126, 0x10, RZ ;  /* 0x000000107e2c7819 */ /* 0x000fe400000006ff */
[----:B------:R-:W-:-:S05]  /*2ac0*/  SHF.L.U32 R45, R50, 0x10, RZ ;  /* 0x00000010322d7819 */ /* 0x000fca00000006ff */
[----:B------:R-:W-:Y:S01]  /*2ad0*/  FADD.FTZ R154, R45, R44 ;  /* 0x0000002c2d9a7221 */ /* 0x000fe20000010000 */
[----:B------:R-:W-:Y:S01]  /*2ae0*/  SHF.L.U32 R45, R51, 0x10, RZ ;  /* 0x00000010332d7819 */ /* 0x000fe200000006ff */
[----:B------:R-:W-:-:S03]  /*2af0*/  IMAD.U32 R44, R127, 0x10000, RZ ;  /* 0x000100007f2c7824 */ /* 0x000fc600078e00ff */
[----:B------:R-:W-:Y:S01]  /*2b00*/  F2FP.BF16.F32.PACK_AB R46, R19, R154 ;  /* 0x0000009a132e723e */ /* 0x000fe200000010ff */
[--C-:B------:R-:W-:Y:S01]  /*2b10*/  FADD.FTZ R153, R45, R44.reuse ;  /* 0x0000002c2d997221 */ /* 0x100fe20000010000 */
[----:B------:R-:W-:Y:S02]  /*2b20*/  PRMT R45, R127, 0x7632, R45 ;  /* 0x000076327f2d7816 */ /* 0x000fe4000000002d */
[----:B------:R-:W-:Y:S02]  /*2b30*/  PRMT R44, R51, 0x7632, R44 ;  /* 0x00007632332c7816 */ /* 0x000fe4000000002c */
[----:B------:R-:W-:Y:S02]  /*2b40*/  SHF.L.U32 R45, R45, 0x10, RZ ;  /* 0x000000102d2d7819 */ /* 0x000fe400000006ff */
[----:B------:R-:W-:-:S05]  /*2b50*/  SHF.L.U32 R44, R44, 0x10, RZ ;  /* 0x000000102c2c7819 */ /* 0x000fca00000006ff */
[----:B------:R-:W-:Y:S01]  /*2b60*/  FADD.FTZ R161, R45, R44 ;  /* 0x0000002c2da17221 */ /* 0x000fe20000010000 */
[----:B------:R-:W-:Y:S02]  /*2b70*/  F2FP.BF16.F32.PACK_AB R45, R20, R131 ;  /* 0x00000083142d723e */ /* 0x000fe400000010ff */
[----:B------:R-:W-:Y:S02]  /*2b80*/  F2FP.BF16.F32.PACK_AB R44, R21, R37 ;  /* 0x00000025152c723e */ /* 0x000fe400000010ff */
[----:B------:R-:W-:Y:S01]  /*2b90*/  F2FP.BF16.F32.PACK_AB R47, R161, R153 ;  /* 0x00000099a12f723e */ /* 0x000fe200000010ff */
[----:B------:R-:W-:Y:S06]  /*2ba0*/  BRA `(.L_x_10950) ;  /* 0x0000000400807947 */ /* 0x000fec0003800000 */
.L_x_10948:
        /* <DEDUP_REMOVED lines=40> */
.L_x_10951:
        /* <DEDUP_REMOVED lines=14> */
[----:B------:R-:W-:Y:S02]  /*2f10*/  SHF.L.U32 R44, R44, 0x10, RZ ;  /* 0x000000102c2c7819 */ /* 0x000fe400000006ff */
[----:B------:R-:W-:Y:S01]  /*2f20*/  SHF.L.U32 R37, R37, 0x10, RZ ;  /* 0x0000001025257819 */ /* 0x000fe200000006ff */
[----:B------:R-:W-:Y:S01]  /*2f30*/  IMAD.U32 R19, R19, 0x10000, RZ ;  /* 0x0001000013137824 */ /* 0x000fe200078e00ff */
[----:B------:R-:W-:-:S03]  /*2f40*/  SHF.L.U32 R46, R54, 0x10, RZ ;  /* 0x00000010362e7819 */ /* 0x000fc600000006ff */
        /* <DEDUP_REMOVED lines=21> */
[----:B------:R-:W-:Y:S02]  /*30a0*/  SHF.L.U32 R44, R127, 0x10, RZ ;  /* 0x000000107f2c7819 */ /* 0x000fe400000006ff */
[----:B------:R-:W-:Y:S02]  /*30b0*/  SHF.L.U32 R45, R55, 0x10, RZ ;  /* 0x00000010372d7819 */ /* 0x000fe400000006ff */
[----:B------:R-:W-:-:S03]  /*30c0*/  F2FP.BF16.F32.PACK_AB R46, R19, R154 ;  /* 0x0000009a132e723e */ /* 0x000fc600000010ff */
        /* <DEDUP_REMOVED lines=14> */
.L_x_10950:
[----:B------:R-:W0:Y:S01]  /*31b0*/  @UP0 LDCU.64 UR4, c[0x0][0x3a8] ;  /* 0x00007500ff0407ac */ /* 0x000e220008000a00 */
[----:B------:R-:W-:Y:S01]  /*31c0*/  PLOP3.LUT P0, PT, PT, PT, UP0, 0x80, 0x8 ;  /* 0x000000000008781c */ /* 0x000fe20003f0f008 */
[----:B------:R-:W-:Y:S01]  /*31d0*/  IMAD.MOV.U32 R124, RZ, RZ, 0x10 ;  /* 0x00000010ff7c7424 */ /* 0x000fe200078e00ff */
[----:B------:R-:W-:-:S11]  /*31e0*/  PLOP3.LUT P1, PT, PT, PT, UP0, 0x80, 0x8 ;  /* 0x000000000008781c */ /* 0x000fd60003f2f008 */
[C---:B0-----:R-:W-:Y:S01]  /*31f0*/  @P0 IMAD.WIDE.U32 R124, R168.reuse, R124, UR4 ;  /* 0x00000004a87c0e25 */ /* 0x041fe2000f8e007c */
[----:B------:R-:W-:-:S04]  /*3200*/  IADD3 R168, PT, PT, R168, 0x20, RZ ;  /* 0x00000020a8a87810 */ /* 0x000fc80007ffe0ff */
[----:B------:R2:W-:Y:S03]  /*3210*/  @P1 STG.E.128 desc[UR6][R124.64], R44 ;  /* 0x0000002c7c001986 */ /* 0x0005e6000c101d06 */
.L_x_10947:
[----:B------:R-:W-:Y:S05]  /*3220*/  BSYNC.RECONVERGENT B0 ;  /* 0x0000000000007941 */ /* 0x000fea0003800200 */
.L_x_10946:
        /* <DEDUP_REMOVED lines=27> */
[----:B------:R-:W-:Y:S02]  /*33e0*/  PRMT R16, R126, 0x7632, R16 ;  /* 0x000076327e107816 */ /* 0x000fe40000000010 */
[----:B------:R-:W-:Y:S02]  /*33f0*/  PRMT R17, R125, 0x7632, R17 ;  /* 0x000076327d117816 */ /* 0x000fe40000000011 */
[----:B------:R-:W-:Y:S01]  /*3400*/  PRMT R124, R127, 0x7632, R124 ;  /* 0x000076327f7c7816 */ /* 0x000fe2000000007c */
[----:B------:R-:W-:Y:S01]  /*3410*/  IMAD.U32 R16, R16, 0x10000, RZ ;  /* 0x0001000010107824 */ /* 0x000fe200078e00ff */
[----:B------:R-:W-:-:S02]  /*3420*/  SHF.L.U32 R132, R125, 0x10, RZ ;  /* 0x000000107d847819 */ /* 0x000fc400000006ff */
[----:B------:R-:W-:Y:S02]  /*3430*/  SHF.L.U32 R151, R127, 0x10, RZ ;  /* 0x000000107f977819 */ /* 0x000fe400000006ff */
[----:B------:R-:W-:Y:S02]  /*3440*/  SHF.L.U32 R18, R18, 0x10, RZ ;  /* 0x0000001012127819 */ /* 0x000fe400000006ff */
[----:B------:R-:W-:Y:S02]  /*3450*/  SHF.L.U32 R17, R17, 0x10, RZ ;  /* 0x0000001011117819 */ /* 0x000fe400000006ff */
[----:B------:R-:W-:Y:S01]  /*3460*/  SHF.L.U32 R162, R124, 0x10, RZ ;  /* 0x000000107ca27819 */ /* 0x000fe200000006ff */
[----:B------:R-:W-:Y:S06]  /*3470*/  BRA `(.L_x_10956) ;  /* 0x0000000800147947 */ /* 0x000fec0003800000 */
.L_x_10955:
        /* <DEDUP_REMOVED lines=37> */
.L_x_10954:
        /* <DEDUP_REMOVED lines=40> */
.L_x_10957:
        /* <DEDUP_REMOVED lines=56> */
.L_x_10956:
[----:B------:R-:W0:Y:S01]  /*3cd0*/  @UP0 LDCU.64 UR4, c[0x0][0x3a8] ;  /* 0x00007500ff0407ac */ /* 0x000e220008000a00 */
[----:B------:R-:W-:Y:S02]  /*3ce0*/  PLOP3.LUT P0, PT, PT, PT, UP0, 0x80, 0x8 ;  /* 0x000000000008781c */ /* 0x000fe40003f0f008 */
[----:B------:R-:W-:Y:S02]  /*3cf0*/  PLOP3.LUT P1, PT, PT, PT, UP0, 0x80, 0x8 ;  /* 0x000000000008781c */ /* 0x000fe40003f2f008 */
[----:B------:R-:W-:-:S09]  /*3d00*/  MOV R124, 0x10 ;  /* 0x00000010007c7802 */ /* 0x000fd20000000f00 */
[C---:B0-----:R-:W-:Y:S01]  /*3d10*/  @P0 IMAD.WIDE.U32 R124, R168.reuse, R124, UR4 ;  /* 0x00000004a87c0e25 */ /* 0x041fe2000f8e007c */
[----:B------:R-:W-:-:S04]  /*3d20*/  IADD3 R168, PT, PT, R168, 0x20, RZ ;  /* 0x00000020a8a87810 */ /* 0x000fc80007ffe0ff */
[----:B------:R3:W-:Y:S03]  /*3d30*/  @P1 STG.E.128 desc[UR6][R124.64], R44 ;  /* 0x0000002c7c001986 */ /* 0x0007e6000c101d06 */
.L_x_10953:
[----:B------:R-:W-:Y:S05]  /*3d40*/  BSYNC.RECONVERGENT B0 ;  /* 0x0000000000007941 */ /* 0x000fea0003800200 */
.L_x_10952:
        /* <DEDUP_REMOVED lines=26> */
[----:B------:R-:W-:Y:S02]  /*3ef0*/  PRMT R14, R125, 0x7632, R14 ;  /* 0x000076327d0e7816 */ /* 0x000fe4000000000e */
[C---:B------:R-:W-:Y:S01]  /*3f00*/  PRMT R13, R126.reuse, 0x7632, R13 ;  /* 0x000076327e0d7816 */ /* 0x040fe2000000000d */
        /* <DEDUP_REMOVED lines=9> */
.L_x_10961:
        /* <DEDUP_REMOVED lines=37> */
.L_x_10960:
        /* <DEDUP_REMOVED lines=40> */
.L_x_10963:
        /* <DEDUP_REMOVED lines=56> */
.L_x_10962:
[----:B------:R-:W0:Y:S01]  /*47f0*/  @UP0 LDCU.64 UR4, c[0x0][0x3a8] ;  /* 0x00007500ff0407ac */ /* 0x000e220008000a00 */
[----:B------:R-:W-:Y:S01]  /*4800*/  PLOP3.LUT P0, PT, PT, PT, UP0, 0x80, 0x8 ;  /* 0x000000000008781c */ /* 0x000fe20003f0f008 */
[----:B------:R-:W-:Y:S01]  /*4810*/  IMAD.MOV.U32 R124, RZ, RZ, 0x10 ;  /* 0x00000010ff7c7424 */ /* 0x000fe200078e00ff */
[----:B------:R-:W-:-:S11]  /*4820*/  PLOP3.LUT P1, PT, PT, PT, UP0, 0x80, 0x8 ;  /* 0x000000000008781c */ /* 0x000fd60003f2f008 */
[C---:B0-----:R-:W-:Y:S01]  /*4830*/  @P0 IMAD.WIDE.U32 R124, R168.reuse, R124, UR4 ;  /* 0x00000004a87c0e25 */ /* 0x041fe2000f8e007c */
[----:B------:R-:W-:-:S04]  /*4840*/  IADD3 R168, PT, PT, R168, 0x20, RZ ;  /* 0x00000020a8a87810 */ /* 0x000fc80007ffe0ff */
[----:B------:R4:W-:Y:S03]  /*4850*/  @P1 STG.E.128 desc[UR6][R124.64], R44 ;  /* 0x0000002c7c001986 */ /* 0x0009e6000c101d06 */
.L_x_10959:
[----:B------:R-:W-:Y:S05]  /*4860*/  BSYNC.RECONVERGENT B0 ;  /* 0x0000000000007941 */ /* 0x000fea0003800200 */
.L_x_10958:
        /* <DEDUP_REMOVED lines=37> */
.L_x_10967:
        /* <DEDUP_REMOVED lines=37> */
.L_x_10966:
        /* <DEDUP_REMOVED lines=40> */
.L_x_10969:
        /* <DEDUP_REMOVED lines=56> */
.L_x_10968:
[----:B------:R-:W0:Y:S01]  /*5310*/  @UP0 LDCU.64 UR4, c[0x0][0x3a8] ;  /* 0x00007500ff0407ac */ /* 0x000e220008000a00 */
[----:B------:R-:W-:Y:S01]  /*5320*/  PLOP3.LUT P0, PT, PT, PT, UP0, 0x80, 0x8 ;  /* 0x000000000008781c */ /* 0x000fe20003f0f008 */
[----:B------:R-:W-:Y:S01]  /*5330*/  HFMA2 R124, -RZ, RZ, 0, 9.5367431640625e-07 ;  /* 0x00000010ff7c7431 */ /* 0x000fe200000001ff */
[----:B------:R-:W-:-:S11]  /*5340*/  PLOP3.LUT P1, PT, PT, PT, UP0, 0x80, 0x8 ;  /* 0x000000000008781c */ /* 0x000fd60003f2f008 */
[C---:B0-----:R-:W-:Y:S01]  /*5350*/  @P0 IMAD.WIDE.U32 R124, R168.reuse, R124, UR4 ;  /* 0x00000004a87c0e25 */ /* 0x041fe2000f8e007c */
[----:B------:R-:W-:-:S04]  /*5360*/  IADD3 R168, PT, PT, R168, 0x20, RZ ;  /* 0x00000020a8a87810 */ /* 0x000fc80007ffe0ff */
[----:B------:R0:W-:Y:S03]  /*5370*/  @P1 STG.E.128 desc[UR6][R124.64], R44 ;  /* 0x0000002c7c001986 */ /* 0x0001e6000c101d06 */
.L_x_10965:
[----:B------:R-:W-:Y:S05]  /*5380*/  BSYNC.RECONVERGENT B0 ;  /* 0x0000000000007941 */ /* 0x000fea0003800200 */
.L_x_10964:
        /* <DEDUP_REMOVED lines=37> */
.L_x_10973:
        /* <DEDUP_REMOVED lines=37> */
.L_x_10972:
        /* <DEDUP_REMOVED lines=40> */
.L_x_10975:
        /* <DEDUP_REMOVED lines=56> */
.L_x_10974:
[----:B------:R-:W0:Y:S01]  /*5e30*/  @UP0 LDCU.64 UR4, c[0x0][0x3a8] ;  /* 0x00007500ff0407ac */ /* 0x000e220008000a00 */
[----:B------:R-:W-:Y:S01]  /*5e40*/  PLOP3.LUT P0, PT, PT, PT, UP0, 0x80, 0x8 ;  /* 0x000000000008781c */ /* 0x000fe20003f0f008 */
[----:B------:R-:W-:-:S12]  /*5e50*/  IMAD.MOV.U32 R124, RZ, RZ, 0x10 ;  /* 0x00000010ff7c7424 */ /* 0x000fd800078e00ff */
[C---:B0-----:R-:W-:Y:S01]  /*5e60*/  @P0 IMAD.WIDE.U32 R124, R168.reuse, R124, UR4 ;  /* 0x00000004a87c0e25 */ /* 0x041fe2000f8e007c */
[----:B------:R-:W-:Y:S02]  /*5e70*/  PLOP3.LUT P0, PT, PT, PT, UP0, 0x80, 0x8 ;  /* 0x000000000008781c */ /* 0x000fe40003f0f008 */
[----:B------:R-:W-:-:S11]  /*5e80*/  IADD3 R168, PT, PT, R168, 0x20, RZ ;  /* 0x00000020a8a87810 */ /* 0x000fd60007ffe0ff */
[----:B------:R0:W-:Y:S02]  /*5e90*/  @P0 STG.E.128 desc[UR6][R124.64], R44 ;  /* 0x0000002c7c000986 */ /* 0x0001e4000c101d06 */
.L_x_10971:
[----:B------:R-:W-:Y:S05]  /*5ea0*/  BSYNC.RECONVERGENT B0 ;  /* 0x0000000000007941 */ /* 0x000fea0003800200 */
.L_x_10970:
        /* <DEDUP_REMOVED lines=37> */
.L_x_10979:
        /* <DEDUP_REMOVED lines=37> */
.L_x_10978:
        /* <DEDUP_REMOVED lines=40> */
.L_x_10981:
        /* <DEDUP_REMOVED lines=56> */
.L_x_10980:
[----:B------:R-:W0:Y:S01]  /*6950*/  @UP0 LDCU.64 UR4, c[0x0][0x3a8] ;  /* 0x00007500ff0407ac */ /* 0x000e220008000a00 */
[----:B------:R-:W-:Y:S02]  /*6960*/  PLOP3.LUT P0, PT, PT, PT, UP0, 0x80, 0x8 ;  /* 0x000000000008781c */ /* 0x000fe40003f0f008 */
[----:B------:R-:W-:-:S11]  /*6970*/  MOV R124, 0x10 ;  /* 0x00000010007c7802 */ /* 0x000fd60000000f00 */
[C---:B0-----:R-:W-:Y:S01]  /*6980*/  @P0 IMAD.WIDE.U32 R124, R168.reuse, R124, UR4 ;  /* 0x00000004a87c0e25 */ /* 0x041fe2000f8e007c */
[----:B------:R-:W-:Y:S02]  /*6990*/  PLOP3.LUT P0, PT, PT, PT, UP0, 0x80, 0x8 ;  /* 0x000000000008781c */ /* 0x000fe40003f0f008 */
[----:B------:R-:W-:-:S11]  /*69a0*/  IADD3 R168, PT, PT, R168, 0x20, RZ ;  /* 0x00000020a8a87810 */ /* 0x000fd60007ffe0ff */
[----:B------:R0:W-:Y:S02]  /*69b0*/  @P0 STG.E.128 desc[UR6][R124.64], R44 ;  /* 0x0000002c7c000986 */ /* 0x0001e4000c101d06 */
.L_x_10977:
[----:B------:R-:W-:Y:S05]  /*69c0*/  BSYNC.RECONVERGENT B0 ;  /* 0x0000000000007941 */ /* 0x000fea0003800200 */
.L_x_10976:
        /* <DEDUP_REMOVED lines=37> */
.L_x_10985:
        /* <DEDUP_REMOVED lines=10> */
[----:B------:R-:W-:Y:S02]  /*6cc0*/  SHF.L.U32 R44, R44, 0x10, RZ ;  /* 0x000000102c2c7819 */ /* 0x000fe400000006ff */
        /* <DEDUP_REMOVED lines=26> */
.L_x_10984:
        /* <DEDUP_REMOVED lines=33> */
[----:B------:R-:W-:-:S03]  /*7080*/  SHF.L.U32 R45, R45, 0x10, RZ ;  /* 0x000000102d2d7819 */ /* 0x000fc600000006ff */
[----:B------:R-:W-:-:S04]  /*7090*/  IMAD.U32 R44, R44, 0x10000, RZ ;  /* 0x000100002c2c7824 */ /* 0x000fc800078e00ff */
[----:B------:R-:W-:Y:S01]  /*70a0*/  FADD.FTZ R167, R45, R44 ;  /* 0x0000002c2da77221 */ /* 0x000fe20000010000 */
[----:B------:R-:W-:Y:S02]  /*70b0*/  F2FP.BF16.F32.PACK_AB R45, R2, R137 ;  /* 0x00000089022d723e */ /* 0x000fe400000010ff */
[----:B------:R-:W-:Y:S02]  /*70c0*/  F2FP.BF16.F32.PACK_AB R44, R3, R43 ;  /* 0x0000002b032c723e */ /* 0x000fe400000010ff */
[----:B------:R-:W-:Y:S01]  /*70d0*/  F2FP.BF16.F32.PACK_AB R47, R167, R141 ;  /* 0x0000008da72f723e */ /* 0x000fe200000010ff */
[----:B------:R-:W-:Y:S06]  /*70e0*/  BRA `(.L_x_10986) ;  /* 0x0000000000e07947 */ /* 0x000fec0003800000 */
.L_x_10987:
[----:B-----5:R-:W-:Y:S01]  /*70f0*/  PRMT R2, R125, 0x7632, R2 ;  /* 0x000076327d027816 */ /* 0x020fe20000000002 */
[----:B------:R-:W-:Y:S01]  /*7100*/  IMAD.U32 R46, R54, 0x10000, RZ ;  /* 0x00010000362e7824 */ /* 0x000fe200078e00ff */
[----:B------:R-:W-:Y:S02]  /*7110*/  PRMT R0, R53, 0x7632, R0 ;  /* 0x0000763235007816 */ /* 0x000fe40000000000 */
        /* <DEDUP_REMOVED lines=12> */
[----:B------:R-:W-:-:S02]  /*71e0*/  SHF.L.U32 R44, R44, 0x10, RZ ;  /* 0x000000102c2c7819 */ /* 0x000fc400000006ff */
[----:B------:R-:W-:Y:S02]  /*71f0*/  SHF.L.U32 R43, R43, 0x10, RZ ;  /* 0x000000102b2b7819 */ /* 0x000fe400000006ff */
        /* <DEDUP_REMOVED lines=39> */
.L_x_10986:
[----:B------:R-:W0:Y:S01]  /*7470*/  @UP0 LDCU.64 UR4, c[0x0][0x3a8] ;  /* 0x00007500ff0407ac */ /* 0x000e220008000a00 */
[----:B------:R-:W-:Y:S01]  /*7480*/  PLOP3.LUT P0, PT, PT, PT, UP0, 0x80, 0x8 ;  /* 0x000000000008781c */ /* 0x000fe20003f0f008 */
[----:B------:R-:W-:-:S12]  /*7490*/  IMAD.MOV.U32 R124, RZ, RZ, 0x10 ;  /* 0x00000010ff7c7424 */ /* 0x000fd800078e00ff */
[C---:B0-----:R-:W-:Y:S01]  /*74a0*/  @P0 IMAD.WIDE.U32 R124, R168.reuse, R124, UR4 ;  /* 0x00000004a87c0e25 */ /* 0x041fe2000f8e007c */
[----:B------:R-:W-:Y:S02]  /*74b0*/  PLOP3.LUT P0, PT, PT, PT, UP0, 0x80, 0x8 ;  /* 0x000000000008781c */ /* 0x000fe40003f0f008 */
[----:B------:R-:W-:-:S11]  /*74c0*/  IADD3 R168, PT, PT, R168, 0x20, RZ ;  /* 0x00000020a8a87810 */ /* 0x000fd60007ffe0ff */
[----:B------:R0:W-:Y:S02]  /*74d0*/  @P0 STG.E.128 desc[UR6][R124.64], R44 ;  /* 0x0000002c7c000986 */ /* 0x0001e4000c101d06 */
.L_x_10983:
[----:B------:R-:W-:Y:S05]  /*74e0*/  BSYNC.RECONVERGENT B0 ;  /* 0x0000000000007941 */ /* 0x000fea0003800200 */
.L_x_10982:
        /* <DEDUP_REMOVED lines=26> */
[----:B------:R-:W-:Y:S02]  /*7690*/  SHF.L.U32 R128, R124, 0x10, RZ ;  /* 0x000000107c807819 */ /* 0x000fe400000006ff */
[----:B------:R-:W-:Y:S02]  /*76a0*/  PRMT R33, R125, 0x7632, R33 ;  /* 0x000076327d217816 */ /* 0x000fe40000000021 */
[----:B------:R-:W-:Y:S02]  /*76b0*/  PRMT R34, R126, 0x7632, R34 ;  /* 0x000076327e227816 */ /* 0x000fe40000000022 */
        /* <DEDUP_REMOVED lines=8> */
.L_x_10991:
        /* <DEDUP_REMOVED lines=37> */
.L_x_10990:
        /* <DEDUP_REMOVED lines=15> */
[----:B------:R-:W-:-:S03]  /*7a80*/  SHF.L.U32 R44, R44, 0x10, RZ ;  /* 0x000000102c2c7819 */ /* 0x000fc600000006ff */
[----:B------:R-:W-:Y:S01]  /*7a90*/  FADD.FTZ R33, R33, R45 ;  /* 0x0000002d21217221 */ /* 0x000fe20000010000 */
[----:B------:R-:W-:Y:S01]  /*7aa0*/  SHF.L.U32 R45, R52, 0x10, RZ ;  /* 0x00000010342d7819 */ /* 0x000fe200000006ff */
[----:B------:R-:W-:Y:S01]  /*7ab0*/  FADD.FTZ R34, R34, R44 ;  /* 0x0000002c22227221 */ /* 0x000fe20000010000 */
[----:B------:R-:W-:-:S05]  /*7ac0*/  SHF.L.U32 R44, R124, 0x10, RZ ;  /* 0x000000107c2c7819 */ /* 0x000fca00000006ff */
[----:B------:R-:W-:Y:S01]  /*7ad0*/  FADD.FTZ R128, R45, R44 ;  /* 0x0000002c2d807221 */ /* 0x000fe20000010000 */
[----:B------:R-:W-:Y:S01]  /*7ae0*/  SHF.L.U32 R44, R125, 0x10, RZ ;  /* 0x000000107d2c7819 */ /* 0x000fe200000006ff */
[----:B------:R-:W-:-:S04]  /*7af0*/  IMAD.U32 R45, R53, 0x10000, RZ ;  /* 0x00010000352d7824 */ /* 0x000fc800078e00ff */
[----:B------:R-:W-:Y:S01]  /*7b00*/  FADD.FTZ R138, R45, R44 ;  /* 0x0000002c2d8a7221 */ /* 0x000fe20000010000 */
[----:B------:R-:W-:Y:S02]  /*7b10*/  SHF.L.U32 R44, R126, 0x10, RZ ;  /* 0x000000107e2c7819 */ /* 0x000fe400000006ff */
[----:B------:R-:W-:-:S05]  /*7b20*/  SHF.L.U32 R45, R54, 0x10, RZ ;  /* 0x00000010362d7819 */ /* 0x000fca00000006ff */
        /* <DEDUP_REMOVED lines=14> */
.L_x_10993:
[----:B-----5:R-:W-:Y:S02]  /*7c10*/  PRMT R32, R124, 0x7632, R32 ;  /* 0x000076327c207816 */ /* 0x020fe40000000020 */
[----:B------:R-:W-:Y:S02]  /*7c20*/  PRMT R44, R52, 0x7632, R44 ;  /* 0x00007632342c7816 */ /* 0x000fe4000000002c */
[----:B------:R-:W-:Y:S02]  /*7c30*/  PRMT R33, R125, 0x7632, R33 ;  /* 0x000076327d217816 */ /* 0x000fe40000000021 */
[----:B------:R-:W-:Y:S02]  /*7c40*/  PRMT R34, R53, 0x7632, R34 ;  /* 0x0000763235227816 */ /* 0x000fe40000000022 */
[----:B------:R-:W-:Y:S02]  /*7c50*/  SHF.L.U32 R32, R32, 0x10, RZ ;  /* 0x0000001020207819 */ /* 0x000fe400000006ff */
        /* <DEDUP_REMOVED lines=10> */
[----:B------:R-:W-:-:S02]  /*7d00*/  SHF.L.U32 R44, R44, 0x10, RZ ;  /* 0x000000102c2c7819 */ /* 0x000fc400000006ff */
[----:B------:R-:W-:Y:S01]  /*7d10*/  SHF.L.U32 R46, R53, 0x10, RZ ;  /* 0x00000010352e7819 */ /* 0x000fe200000006ff */
[--C-:B------:R-:W-:Y:S01]  /*7d20*/  FADD.FTZ R34, R34, R45.reuse ;  /* 0x0000002d22227221 */ /* 0x100fe20000010000 */
[----:B------:R-:W-:Y:S01]  /*7d30*/  PRMT R45, R49, 0x7632, R45 ;  /* 0x00007632312d7816 */ /* 0x000fe2000000002d */
[--C-:B------:R-:W-:Y:S01]  /*7d40*/  FADD.FTZ R32, R32, R44.reuse ;  /* 0x0000002c20207221 */ /* 0x100fe20000010000 */
[----:B------:R-:W-:Y:S02]  /*7d50*/  PRMT R44, R50, 0x7632, R44 ;  /* 0x00007632322c7816 */ /* 0x000fe4000000002c */
[----:B------:R-:W-:Y:S02]  /*7d60*/  SHF.L.U32 R45, R45, 0x10, RZ ;  /* 0x000000102d2d7819 */ /* 0x000fe400000006ff */
[----:B------:R-:W-:Y:S01]  /*7d70*/  SHF.L.U32 R47, R54, 0x10, RZ ;  /* 0x00000010362f7819 */ /* 0x000fe200000006ff */
        /* <DEDUP_REMOVED lines=14> */
[----:B------:R-:W-:Y:S02]  /*7e60*/  SHF.L.U32 R44, R50, 0x10, RZ ;  /* 0x00000010322c7819 */ /* 0x000fe400000006ff */
[----:B------:R-:W-:-:S03]  /*7e70*/  SHF.L.U32 R45, R55, 0x10, RZ ;  /* 0x00000010372d7819 */ /* 0x000fc600000006ff */
[----:B------:R-:W-:Y:S01]  /*7e80*/  FADD.FTZ R140, R44, R46 ;  /* 0x0000002e2c8c7221 */ /* 0x000fe20000010000 */
[----:B------:R-:W-:-:S04]  /*7e90*/  IMAD.U32 R44, R127, 0x10000, RZ ;  /* 0x000100007f2c7824 */ /* 0x000fc800078e00ff */
[----:B------:R-:W-:Y:S01]  /*7ea0*/  FADD.FTZ R44, R45, R44 ;  /* 0x0000002c2d2c7221 */ /* 0x000fe20000010000 */
        /* <DEDUP_REMOVED lines=8> */
[----:B------:R-:W-:-:S05]  /*7f30*/  PRMT R45, R51, 0x7632, R45 ;  /* 0x00007632332d7816 */ /* 0x000fca000000002d */
[----:B------:R-:W-:-:S04]  /*7f40*/  IMAD.U32 R45, R45, 0x10000, RZ ;  /* 0x000100002d2d7824 */ /* 0x000fc800078e00ff */
[----:B------:R-:W-:Y:S01]  /*7f50*/  FADD.FTZ R170, R44, R45 ;  /* 0x0000002d2caa7221 */ /* 0x000fe20000010000 */
[----:B------:R-:W-:Y:S02]  /*7f60*/  F2FP.BF16.F32.PACK_AB R45, R33, R138 ;  /* 0x0000008a212d723e */ /* 0x000fe400000010ff */
[----:B------:R-:W-:Y:S02]  /*7f70*/  F2FP.BF16.F32.PACK_AB R44, R32, R128 ;  /* 0x00000080202c723e */ /* 0x000fe400000010ff */
[----:B------:R-:W-:-:S07]  /*7f80*/  F2FP.BF16.F32.PACK_AB R47, R170, R139 ;  /* 0x0000008baa2f723e */ /* 0x000fce00000010ff */
.L_x_10992:
[----:B------:R-:W0:Y:S01]  /*7f90*/  @UP0 LDCU.64 UR4, c[0x0][0x3a8] ;  /* 0x00007500ff0407ac */ /* 0x000e220008000a00 */
[----:B------:R-:W-:Y:S01]  /*7fa0*/  PLOP3.LUT P0, PT, PT, PT, UP0, 0x80, 0x8 ;  /* 0x000000000008781c */ /* 0x000fe20003f0f008 */
[----:B------:R-:W-:-:S12]  /*7fb0*/  HFMA2 R124, -RZ, RZ, 0, 9.5367431640625e-07 ;  /* 0x00000010ff7c7431 */ /* 0x000fd800000001ff */
[----:B0-----:R-:W-:Y:S01]  /*7fc0*/  @P0 IMAD.WIDE.U32 R124, R168, R124, UR4 ;  /* 0x00000004a87c0e25 */ /* 0x001fe2000f8e007c */
[----:B------:R-:W-:-:S13]  /*7fd0*/  PLOP3.LUT P0, PT, PT, PT, UP0, 0x80, 0x8 ;  /* 0x000000000008781c */ /* 0x000fda0003f0f008 */
[----:B------:R0:W-:Y:S02]  /*7fe0*/  @P0 STG.E.128 desc[UR6][R124.64], R44 ;  /* 0x0000002c7c000986 */ /* 0x0001e4000c101d06 */
.L_x_10989:
[----:B------:R-:W-:Y:S05]  /*7ff0*/  BSYNC.RECONVERGENT B0 ;  /* 0x0000000000007941 */ /* 0x000fea0003800200 */
.L_x_10988:
[----:B01234-:R-:W-:Y:S01]  /*8000*/  FADD.FTZ R124, RZ, R35 ;  /* 0x00000023ff7c7221 */ /* 0x01ffe20000010000 */
        /* <DEDUP_REMOVED lines=290> */
.L_x_11027:
        /* <DEDUP_REMOVED lines=20> */
[----:B0-----:R-:W4:Y:S04]  /*9370*/  LDL R168, [R1+0x3c] ;  /* 0x00003c0001a87983 */ /* 0x001f280000100800 */
[----:B------:R-:W4:Y:S04]  /*9380*/  LDL R252, [R1+0x20] ;  /* 0x0000200001fc7983 */ /* 0x000f280000100800 */
[----:B------:R-:W4:Y:S04]  /*9390*/  LDL R203, [R1+0x24] ;  /* 0x0000240001cb7983 */ /* 0x000f280000100800 */
[----:B------:R-:W4:Y:S04]  /*93a0*/  LDL R201, [R1+0x28] ;  /* 0x0000280001c97983 */ /* 0x000f280000100800 */
[----:B------:R-:W4:Y:S01]  /*93b0*/  LDL R169, [R1+0x2c] ;  /* 0x00002c0001a97983 */ /* 0x000f220000100800 */
[--C-:B-1----:R-:W-:Y:S01]  /*93c0*/  FADD.FTZ R124, R35, -R200.reuse ;  /* 0x800000c8237c7221 */ /* 0x102fe20000010000 */
[----:B------:R-:W-:-:S03]  /*93d0*/  FADD.FTZ R125, R28, -R200 ;  /* 0x800000c81c7d7221 */ /* 0x000fc60000010000 */
[C---:B------:R-:W-:Y:S01]  /*93e0*/  FMUL.FTZ R124, R171.reuse, R124 ;  /* 0x0000007cab7c7220 */ /* 0x040fe20000410000 */
[----:B------:R-:W-:-:S03]  /*93f0*/  FMUL.FTZ R125, R171, R125 ;  /* 0x0000007dab7d7220 */ /* 0x000fc60000410000 */
[----:B--2--5:R-:W-:Y:S02]  /*9400*/  FFMA.FTZ R124, R124, R202, R104 ;  /* 0x000000ca7c7c7223 */ /* 0x024fe40000010068 */
[----:B------:R-:W0:Y:S01]  /*9410*/  S2R R202, SR_TID.X ;  /* 0x0000000000ca7919 */ /* 0x000e220000002100 */
[----:B---3--:R-:W-:Y:S01]  /*9420*/  FFMA.FTZ R125, R125, R126, R105 ;  /* 0x0000007e7d7d7223 */ /* 0x008fe20000010069 */
[----:B------:R-:W-:-:S04]  /*9430*/  FADD.FTZ R126, R129, -R200 ;  /* 0x800000c8817e7221 */ /* 0x000fc80000010000 */
[----:B------:R-:W-:Y:S01]  /*9440*/  F2FP.BF16.F32.PACK_AB R124, R125, R124 ;  /* 0x0000007c7d7c723e */ /* 0x000fe200000010ff */
[----:B------:R-:W-:Y:S01]  /*9450*/  FADD.FTZ R125, R27, -R200 ;  /* 0x800000c81b7d7221 */ /* 0x000fe20000010000 */
[----:B------:R-:W-:-:S03]  /*9460*/  FMUL.FTZ R126, R171, R126 ;  /* 0x0000007eab7e7220 */ /* 0x000fc60000410000 */
[----:B------:R-:W-:Y:S01]  /*9470*/  FMUL.FTZ R125, R171, R125 ;  /* 0x0000007dab7d7220 */ /* 0x000fe20000410000 */
[----:B----4-:R-:W-:Y:S01]  /*9480*/  FFMA.FTZ R126, R126, R127, R106 ;  /* 0x0000007f7e7e7223 */ /* 0x010fe2000001006a */
[--C-:B------:R-:W-:Y:S02]  /*9490*/  FADD.FTZ R127, R158, -R200.reuse ;  /* 0x800000c89e7f7221 */ /* 0x100fe40000010000 */
[----:B------:R-:W-:Y:S01]  /*94a0*/  FFMA.FTZ R125, R125, R168, R107 ;  /* 0x000000a87d7d7223 */ /* 0x000fe2000001006b */
[----:B------:R-:W-:Y:S01]  /*94b0*/  FADD.FTZ R168, R157, -R200 ;  /* 0x800000c89da87221 */ /* 0x000fe20000010000 */
[----:B------:R-:W-:-:S03]  /*94c0*/  FMUL.FTZ R127, R171, R127 ;  /* 0x0000007fab7f7220 */ /* 0x000fc60000410000 */
[----:B------:R-:W-:Y:S01]  /*94d0*/  F2FP.BF16.F32.PACK_AB R125, R125, R126 ;  /* 0x0000007e7d7d723e */ /* 0x000fe200000010ff */
[----:B------:R-:W-:Y:S01]  /*94e0*/  FADD.FTZ R126, R26, -R200 ;  /* 0x800000c81a7e7221 */ /* 0x000fe20000010000 */
[----:B------:R-:W-:Y:S01]  /*94f0*/  FFMA.FTZ R127, R127, R252, R100 ;  /* 0x000000fc7f7f7223 */ /* 0x000fe20000010064 */
[C---:B------:R-:W-:Y:S02]  /*9500*/  FMUL.FTZ R168, R171.reuse, R168 ;  /* 0x000000a8aba87220 */ /* 0x040fe40000410000 */
[----:B------:R-:W-:Y:S02]  /*9510*/  FMUL.FTZ R126, R171, R126 ;  /* 0x0000007eab7e7220 */ /* 0x000fe40000410000 */
[----:B------:R-:W-:Y:S02]  /*9520*/  FFMA.FTZ R168, R168, R201, R102 ;  /* 0x000000c9a8a87223 */ /* 0x000fe40000010066 */
[----:B------:R-:W-:Y:S01]  /*9530*/  FFMA.FTZ R126, R126, R203, R101 ;  /* 0x000000cb7e7e7223 */ /* 0x000fe20000010065 */
[----:B0-----:R-:W-:-:S04]  /*9540*/  LOP3.LUT R202, R202, 0x1f, RZ, 0xc0, !PT ;  /* 0x0000001fcaca7812 */ /* 0x001fc800078ec0ff */
[----:B------:R-:W-:Y:S01]  /*9550*/  F2FP.BF16.F32.PACK_AB R126, R126, R127 ;  /* 0x0000007f7e7e723e */ /* 0x000fe200000010ff */
[----:B------:R-:W-:-:S04]  /*9560*/  FADD.FTZ R127, R159, -R200 ;  /* 0x800000c89f7f7221 */ /* 0x000fc80000010000 */
[----:B------:R-:W-:-:S04]  /*9570*/  FMUL.FTZ R127, R171, R127 ;  /* 0x0000007fab7f7220 */ /* 0x000fc80000410000 */
[----:B------:R-:W-:-:S05]  /*9580*/  FFMA.FTZ R127, R127, R169, R103 ;  /* 0x000000a97f7f7223 */ /* 0x000fca0000010067 */
[----:B------:R-:W-:Y:S02]  /*9590*/  F2FP.BF16.F32.PACK_AB R127, R127, R168 ;  /* 0x000000a87f7f723e */ /* 0x000fe400000010ff */
[----:B------:R-:W0:Y:S02]  /*95a0*/  LDC.64 R168, c[0x0][0x428] ;  /* 0x00010a00ffa87b82 */ /* 0x000e240000000a00 */
[C---:B0-----:R-:W-:Y:S01]  /*95b0*/  IMAD.WIDE.U32 R168, R29.reuse, 0x10, R168 ;  /* 0x000000101da87825 */ /* 0x041fe200078e00a8 */
[----:B------:R-:W-:-:S04]  /*95c0*/  IADD3 R29, PT, PT, R29, 0x20, RZ ;  /* 0x000000201d1d7810 */ /* 0x000fc80007ffe0ff */
[----:B------:R2:W-:Y:S03]  /*95d0*/  STG.E.128 desc[UR6][R168.64], R124 ;  /* 0x0000007ca8007986 */ /* 0x0005e6000c101d06 */
.L_x_10996:
[----:B------:R-:W-:Y:S05]  /*95e0*/  BSYNC.RECONVERGENT B0 ;  /* 0x0000000000007941 */ /* 0x000fea0003800200 */
.L_x_10995:
[----:B------:R-:W-:Y:S01]  /*95f0*/  ISETP.GE.U32.AND P0, PT, R31, 0x40, PT ;  /* 0x000000401f00780c */ /* 0x000fe20003f06070 */
[----:B------:R-:W-:-:S12]  /*9600*/  BSSY.RECONVERGENT B0, `(.L_x_10997) ;  /* 0x000002c000007945 */ /* 0x000fd80003800200 */
[----:B------:R-:W-:Y:S05]  /*9610*/  @!P0 BRA `(.L_x_10998) ;  /* 0x0000000000a88947 */ /* 0x000fea0003800000 */
[----:B------:R-:W3:Y:S04]  /*9620*/  LDL R202, [R1+0x10] ;  /* 0x0000100001ca7983 */ /* 0x000ee80000100800 */
[----:B--2---:R-:W2:Y:S04]  /*9630*/  LDL R126, [R1+0x14] ;  /* 0x00001400017e7983 */ /* 0x004ea80000100800 */
[----:B------:R-:W4:Y:S04]  /*9640*/  LDL R252, [R1+0x18] ;  /* 0x0000180001fc7983 */ /* 0x000f280000100800 */
[----:B------:R-:W4:Y:S04]  /*9650*/  LDL R127, [R1+0x1c] ;  /* 0x00001c00017f7983 */ /* 0x000f280000100800 */
[----:B------:R-:W4:Y:S04]  /*9660*/  LDL R203, [R1] ;  /* 0x0000000001cb7983 */ /* 0x000f280000100800 */
[----:B0-----:R-:W4:Y:S04]  /*9670*/  LDL R168, [R1+0x4] ;  /* 0x0000040001a87983 */ /* 0x001f280000100800 */
[----:B------:R-:W4:Y:S04]  /*9680*/  LDL R201, [R1+0x8] ;  /* 0x0000080001c97983 */ /* 0x000f280000100800 */
[----:B------:R-:W4:Y:S01]  /*9690*/  LDL R169, [R1+0xc] ;  /* 0x00000c0001a97983 */ /* 0x000f220000100800 */
[--C-:B-1----:R-:W-:Y:S01]  /*96a0*/  FADD.FTZ R124, R36, -R200.reuse ;  /* 0x800000c8247c7221 */ /* 0x102fe20000010000 */
[----:B------:R-:W-:-:S03]  /*96b0*/  FADD.FTZ R125, R25, -R200 ;  /* 0x800000c8197d7221 */ /* 0x000fc60000010000 */
[C---:B------:R-:W-:Y:S01]  /*96c0*/  FMUL.FTZ R124, R171.reuse, R124 ;  /* 0x0000007cab7c7220 */ /* 0x040fe20000410000 */
[----:B------:R-:W-:-:S03]  /*96d0*/  FMUL.FTZ R125, R171, R125 ;  /* 0x0000007dab7d7220 */ /* 0x000fc60000410000 */
[----:B---3-5:R-:W-:Y:S02]  /*96e0*/  FFMA.FTZ R124, R124, R202, R120 ;  /* 0x000000ca7c7c7223 */ /* 0x028fe40000010078 */
[----:B------:R-:W0:Y:S01]  /*96f0*/  S2R R202, SR_TID.X ;  /* 0x0000000000ca7919 */ /* 0x000e220000002100 */
[----:B--2---:R-:W-:Y:S01]  /*9700*/  FFMA.FTZ R125, R125, R126, R121 ;  /* 0x0000007e7d7d7223 */ /* 0x004fe20000010079 */
[----:B------:R-:W-:-:S04]  /*9710*/  FADD.FTZ R126, R130, -R200 ;  /* 0x800000c8827e7221 */ /* 0x000fc80000010000 */
[----:B------:R-:W-:Y:S01]  /*9720*/  F2FP.BF16.F32.PACK_AB R124, R125, R124 ;  /* 0x0000007c7d7c723e */ /* 0x000fe200000010ff */
[----:B------:R-:W-:Y:S01]  /*9730*/  FADD.FTZ R125, R24, -R200 ;  /* 0x800000c8187d7221 */ /* 0x000fe20000010000 */
[----:B------:R-:W-:-:S03]  /*9740*/  FMUL.FTZ R126, R171, R126 ;  /* 0x0000007eab7e7220 */ /* 0x000fc60000410000 */
[----:B------:R-:W-:Y:S01]  /*9750*/  FMUL.FTZ R125, R171, R125 ;  /* 0x0000007dab7d7220 */ /* 0x000fe20000410000 */
[----:B----4-:R-:W-:-:S03]  /*9760*/  FFMA.FTZ R126, R126, R252, R122 ;  /* 0x000000fc7e7e7223 */ /* 0x010fc6000001007a */
[----:B------:R-:W-:Y:S01]  /*9770*/  FFMA.FTZ R125, R125, R127, R123 ;  /* 0x0000007f7d7d7223 */ /* 0x000fe2000001007b */
[----:B------:R-:W-:-:S04]  /*9780*/  FADD.FTZ R127, R156, -R200 ;  /* 0x800000c89c7f7221 */ /* 0x000fc80000010000 */
[----:B------:R-:W-:Y:S01]  /*9790*/  F2FP.BF16.F32.PACK_AB R125, R125, R126 ;  /* 0x0000007e7d7d723e */ /* 0x000fe200000010ff */
[----:B------:R-:W-:Y:S01]  /*97a0*/  FADD.FTZ R126, R23, -R200 ;  /* 0x800000c8177e7221 */ /* 0x000fe20000010000 */
[----:B------:R-:W-:-:S03]  /*97b0*/  FMUL.FTZ R127, R171, R127 ;  /* 0x0000007fab7f7220 */ /* 0x000fc60000410000 */
[----:B------:R-:W-:Y:S01]  /*97c0*/  FMUL.FTZ R126, R171, R126 ;  /* 0x0000007eab7e7220 */ /* 0x000fe20000410000 */
[----:B------:R-:W-:-:S03]  /*97d0*/  FFMA.FTZ R127, R127, R203, R116 ;  /* 0x000000cb7f7f7223 */ /* 0x000fc60000010074 */
[----:B------:R-:W-:Y:S01]  /*97e0*/  FFMA.FTZ R126, R126, R168, R117 ;  /* 0x000000a87e7e7223 */ /* 0x000fe20000010075 */
[----:B------:R-:W-:Y:S01]  /*97f0*/  FADD.FTZ R168, R155, -R200 ;  /* 0x800000c89ba87221 */ /* 0x000fe20000010000 */
[----:B0-----:R-:W-:-:S03]  /*9800*/  LOP3.LUT R202, R202, 0x1f, RZ, 0xc0, !PT ;  /* 0x0000001fcaca7812 */ /* 0x001fc600078ec0ff */
[----:B------:R-:W-:Y:S01]  /*9810*/  F2FP.BF16.F32.PACK_AB R126, R126, R127 ;  /* 0x0000007f7e7e723e */ /* 0x000fe200000010ff */
[----:B------:R-:W-:Y:S01]  /*9820*/  FADD.FTZ R127, R160, -R200 ;  /* 0x800000c8a07f7221 */ /* 0x000fe20000010000 */
[----:B------:R-:W-:-:S03]  /*9830*/  FMUL.FTZ R168, R171, R168 ;  /* 0x000000a8aba87220 */ /* 0x000fc60000410000 */
[----:B------:R-:W-:Y:S01]  /*9840*/  FMUL.FTZ R127, R171, R127 ;  /* 0x0000007fab7f7220 */ /* 0x000fe20000410000 */
[----:B------:R-:W-:-:S03]  /*9850*/  FFMA.FTZ R168, R168, R201, R118 ;  /* 0x000000c9a8a87223 */ /* 0x000fc60000010076 */
[----:B------:R-:W-:-:S05]  /*9860*/  FFMA.FTZ R127, R127, R169, R119 ;  /* 0x000000a97f7f7223 */ /* 0x000fca0000010077 */
[----:B------:R-:W-:Y:S02]  /*9870*/  F2FP.BF16.F32.PACK_AB R127, R127, R168 ;  /* 0x000000a87f7f723e */ /* 0x000fe400000010ff */
[----:B------:R-:W0:Y:S02]  /*9880*/  LDC.64 R168, c[0x0][0x428] ;  /* 0x00010a00ffa87b82 */ /* 0x000e240000000a00 */
[C---:B0-----:R-:W-:Y:S01]  /*9890*/  IMAD.WIDE.U32 R168, R29.reuse, 0x10, R168 ;  /* 0x000000101da87825 */ /* 0x041fe200078e00a8 */
[----:B------:R-:W-:-:S04]  /*98a0*/  IADD3 R29, PT, PT, R29, 0x20, RZ ;  /* 0x000000201d1d7810 */ /* 0x000fc80007ffe0ff */
[----:B------:R3:W-:Y:S03]  /*98b0*/  STG.E.128 desc[UR6][R168.64], R124 ;  /* 0x0000007ca8007986 */ /* 0x0007e6000c101d06 */
.L_x_10998:
[----:B------:R-:W-:Y:S05]  /*98c0*/  BSYNC.RECONVERGENT B0 ;  /* 0x0000000000007941 */ /* 0x000fea0003800200 */
.L_x_10997:
[----:B------:R-:W-:Y:S01]  /*98d0*/  ISETP.GE.U32.AND P0, PT, R31, 0x60, PT ;  /* 0x000000601f00780c */ /* 0x000fe20003f06070 */
[----:B------:R-:W-:-:S12]  /*98e0*/  BSSY.RECONVERGENT B0, `(.L_x_10999) ;  /* 0x0000022000007945 */ /* 0x000fd80003800200 */
[----:B------:R-:W-:Y:S05]  /*98f0*/  @!P0 BRA `(.L_x_11000) ;  /* 0x0000000000808947 */ /* 0x000fea0003800000 */
[--C-:B-123--:R-:W-:Y:S01]  /*9900*/  FADD.FTZ R124, R37, -R200.reuse ;  /* 0x800000c8257c7221 */ /* 0x10efe20000010000 */
[--C-:B------:R-:W-:Y:S01]  /*9910*/  FADD.FTZ R125, R21, -R200.reuse ;  /* 0x800000c8157d7221 */ /* 0x100fe20000010000 */
[--C-:B------:R-:W-:Y:S01]  /*9920*/  FADD.FTZ R126, R131, -R200.reuse ;  /* 0x800000c8837e7221 */ /* 0x100fe20000010000 */
[----:B------:R-:W-:Y:S01]  /*9930*/  FADD.FTZ R127, R154, -R200 ;  /* 0x800000c89a7f7221 */ /* 0x000fe20000010000 */
[C---:B------:R-:W-:Y:S01]  /*9940*/  FMUL.FTZ R124, R171.reuse, R124 ;  /* 0x0000007cab7c7220 */ /* 0x040fe20000410000 */
[C---:B------:R-:W-:Y:S01]  /*9950*/  FMUL.FTZ R125, R171.reuse, R125 ;  /* 0x0000007dab7d7220 */ /* 0x040fe20000410000 */
[C---:B------:R-:W-:Y:S01]  /*9960*/  FMUL.FTZ R126, R171.reuse, R126 ;  /* 0x0000007eab7e7220 */ /* 0x040fe20000410000 */
[----:B------:R-:W-:Y:S01]  /*9970*/  FMUL.FTZ R127, R171, R127 ;  /* 0x0000007fab7f7220 */ /* 0x000fe20000410000 */
[----:B-----5:R-:W-:Y:S01]  /*9980*/  FFMA.FTZ R124, R124, R248, R112 ;  /* 0x000000f87c7c7223 */ /* 0x020fe20000010070 */
[----:B------:R-:W-:Y:S01]  /*9990*/  FFMA.FTZ R125, R125, R249, R113 ;  /* 0x000000f97d7d7223 */ /* 0x000fe20000010071 */
[----:B------:R-:W-:Y:S01]  /*99a0*/  FFMA.FTZ R126, R126, R250, R114 ;  /* 0x000000fa7e7e7223 */ /* 0x000fe20000010072 */
[----:B------:R-:W-:Y:S01]  /*99b0*/  FFMA.FTZ R127, R127, R244, R108 ;  /* 0x000000f47f7f7223 */ /* 0x000fe2000001006c */
[----:B0-----:R-:W-:-:S02]  /*99c0*/  FADD.FTZ R168, R153, -R200 ;  /* 0x800000c899a87221 */ /* 0x001fc40000010000 */
[----:B------:R-:W-:Y:S01]  /*99d0*/  F2FP.BF16.F32.PACK_AB R124, R125, R124 ;  /* 0x0000007c7d7c723e */ /* 0x000fe200000010ff */
[----:B------:R-:W-:Y:S01]  /*99e0*/  FADD.FTZ R125, R20, -R200 ;  /* 0x800000c8147d7221 */ /* 0x000fe20000010000 */
[----:B------:R-:W-:-:S03]  /*99f0*/  FMUL.FTZ R168, R171, R168 ;  /* 0x000000a8aba87220 */ /* 0x000fc60000410000 */
[----:B------:R-:W-:Y:S01]  /*9a00*/  FMUL.FTZ R125, R171, R125 ;  /* 0x0000007dab7d7220 */ /* 0x000fe20000410000 */
[----:B------:R-:W-:-:S03]  /*9a10*/  FFMA.FTZ R168, R168, R246, R110 ;  /* 0x000000f6a8a87223 */ /* 0x000fc6000001006e */
[----:B------:R-:W-:-:S05]  /*9a20*/  FFMA.FTZ R125, R125, R251, R115 ;  /* 0x000000fb7d7d7223 */ /* 0x000fca0000010073 */
[----:B------:R-:W-:Y:S01]  /*9a30*/  F2FP.BF16.F32.PACK_AB R125, R125, R126 ;  /* 0x0000007e7d7d723e */ /* 0x000fe200000010ff */
[----:B------:R-:W-:-:S04]  /*9a40*/  FADD.FTZ R126, R19, -R200 ;  /* 0x800000c8137e7221 */ /* 0x000fc80000010000 */
[----:B------:R-:W-:-:S04]  /*9a50*/  FMUL.FTZ R126, R171, R126 ;  /* 0x0000007eab7e7220 */ /* 0x000fc80000410000 */
[----:B------:R-:W-:-:S05]  /*9a60*/  FFMA.FTZ R126, R126, R245, R109 ;  /* 0x000000f57e7e7223 */ /* 0x000fca000001006d */
        /* <DEDUP_REMOVED lines=9> */
.L_x_11000:
[----:B------:R-:W-:Y:S05]  /*9b00*/  BSYNC.RECONVERGENT B0 ;  /* 0x0000000000007941 */ /* 0x000fea0003800200 */
.L_x_10999:
[----:B------:R-:W-:Y:S01]  /*9b10*/  ISETP.GE.U32.AND P0, PT, R31, 0x80, PT ;  /* 0x000000801f00780c */ /* 0x000fe20003f06070 */
[----:B------:R-:W-:-:S12]  /*9b20*/  BSSY.RECONVERGENT B0, `(.L_x_11001) ;  /* 0x0000022000007945 */ /* 0x000fd80003800200 */
[----:B------:R-:W-:Y:S05]  /*9b30*/  @!P0 BRA `(.L_x_11002) ;  /* 0x0000000000808947 */ /* 0x000fea0003800000 */
[--C-:B-1234-:R-:W-:Y:S01]  /*9b40*/  FADD.FTZ R124, R38, -R200.reuse ;  /* 0x800000c8267c7221 */ /* 0x11efe20000010000 */
        /* <DEDUP_REMOVED lines=28> */
[----:B0-----:R-:W-:-:S04]  /*9d10*/  IMAD.WIDE.U32 R168, R29, 0x10, R168 ;  /* 0x000000101da87825 */ /* 0x001fc800078e00a8 */
[----:B------:R-:W-:Y:S01]  /*9d20*/  VIADD R29, R29, 0x20 ;  /* 0x000000201d1d7836 */ /* 0x000fe20000000000 */
[----:B------:R0:W-:Y:S06]  /*9d30*/  STG.E.128 desc[UR6][R168.64], R124 ;  /* 0x0000007ca8007986 */ /* 0x0001ec000c101d06 */
.L_x_11002:
[----:B------:R-:W-:Y:S05]  /*9d40*/  BSYNC.RECONVERGENT B0 ;  /* 0x0000000000007941 */ /* 0x000fea0003800200 */
.L_x_11001:
[----:B------:R-:W-:Y:S01]  /*9d50*/  ISETP.GE.U32.AND P0, PT, R31, 0xa0, PT ;  /* 0x000000a01f00780c */ /* 0x000fe20003f06070 */
[----:B------:R-:W-:-:S12]  /*9d60*/  BSSY.RECONVERGENT B0, `(.L_x_11003) ;  /* 0x0000022000007945 */ /* 0x000fd80003800200 */
[----:B------:R-:W-:Y:S05]  /*9d70*/  @!P0 BRA `(.L_x_11004) ;  /* 0x0000000000808947 */ /* 0x000fea0003800000 */
[--C-:B01234-:R-:W-:Y:S01]  /*9d80*/  FADD.FTZ R124, R39, -R200.reuse ;  /* 0x800000c8277c7221 */ /* 0x11ffe20000010000 */
        /* <DEDUP_REMOVED lines=11> */
[----:B------:R-:W-:-:S02]  /*9e40*/  FADD.FTZ R168, R149, -R200 ;  /* 0x800000c895a87221 */ /* 0x000fc40000010000 */
        /* <DEDUP_REMOVED lines=19> */
.L_x_11004:
[----:B------:R-:W-:Y:S05]  /*9f80*/  BSYNC.RECONVERGENT B0 ;  /* 0x0000000000007941 */ /* 0x000fea0003800200 */
.L_x_11003:
        /* <DEDUP_REMOVED lines=35> */
.L_x_11006:
[----:B------:R-:W-:Y:S05]  /*a1c0*/  BSYNC.RECONVERGENT B0 ;  /* 0x0000000000007941 */ /* 0x000fea0003800200 */
.L_x_11005:
        /* <DEDUP_REMOVED lines=35> */
.L_x_11008:
[----:B------:R-:W-:Y:S05]  /*a400*/  BSYNC.RECONVERGENT B0 ;  /* 0x0000000000007941 */ /* 0x000fea0003800200 */
.L_x_11007:
        /* <DEDUP_REMOVED lines=35> */
.L_x_11010:
[----:B------:R-:W-:Y:S05]  /*a640*/  BSYNC.RECONVERGENT B0 ;  /* 0x0000000000007941 */ /* 0x000fea0003800200 */
.L_x_11009:
        /* <DEDUP_REMOVED lines=35> */
.L_x_11012:
[----:B------:R-:W-:Y:S05]  /*a880*/  BSYNC.RECONVERGENT B0 ;  /* 0x0000000000007941 */ /* 0x000fea0003800200 */
.L_x_11011:
        /* <DEDUP_REMOVED lines=32> */
[----:B0-----:R-:W-:-:S05]  /*aa90*/  IMAD.WIDE.U32 R168, R29, 0x10, R168 ;  /* 0x000000101da87825 */ /* 0x001fca00078e00a8 */
[----:B------:R0:W-:Y:S02]  /*aaa0*/  STG.E.128 desc[UR6][R168.64], R124 ;  /* 0x0000007ca8007986 */ /* 0x0001e4000c101d06 */
.L_x_11014:
[----:B------:R-:W-:Y:S05]  /*aab0*/  BSYNC.RECONVERGENT B0 ;  /* 0x0000000000007941 */ /* 0x000fea0003800200 */
.L_x_11013:
[----:B01234-:R-:W0:Y:S02]  /*aac0*/  LDC.64 R124, c[0x0][0x380] ;  /* 0x0000e000ff7c7b82 */ /* 0x01fe240000000a00 */
[----:B0-----:R-:W-:-:S04]  /*aad0*/  LEA R30, R124, R30, 0x2 ;  /* 0x0000001e7c1e7211 */ /* 0x001fc800078e10ff */
[----:B------:R-:W-:-:S13]  /*aae0*/  ISETP.GE.AND P0, PT, R30, R125, PT ;  /* 0x0000007d1e00720c */ /* 0x000fda0003f06270 */
[----:B------:R-:W-:Y:S05]  /*aaf0*/  @!P0 BRA `(.L_x_11015) ;  /* 0xffffff6400848947 */ /* 0x000fea000383ffff */
[----:B------:R-:W-:Y:S05]  /*ab00*/  EXIT ;  /* 0x000000000000794d */ /* 0x000fea0003800000 */
.L_x_10994:
[----:B------:R-:W-:Y:S01]  /*ab10*/  HFMA2 R126, -RZ, RZ, 0, 5.9604644775390625e-08 ;  /* 0x00000001ff7e7431 */ /* 0x000fe200000001ff */
[----:B------:R-:W-:Y:S01]  /*ab20*/  BSSY B0, `(.L_x_11016) ;  /* 0x0000007000007945 */ /* 0x000fe20003800000 */
[----:B------:R-:W-:Y:S01]  /*ab30*/  MOV R169, R127 ;  /* 0x0000007f00a97202 */ /* 0x000fe20000000f00 */
[----:B------:R-:W-:Y:S01]  /*ab40*/  IMAD.MOV.U32 R124, RZ, RZ, -0x1 ;  /* 0xffffffffff7c7424 */ /* 0x000fe200078e00ff */
[----:B------:R-:W-:-:S07]  /*ab50*/  MOV R125, 0x1f ;  /* 0x0000001f007d7802 */ /* 0x000fce0000000f00 */
[----:B-----5:R-:W-:Y:S05]  /*ab60*/  WARPSYNC.COLLECTIVE R124, `(.L_x_11017) ;  /* 0x000000007c087348 */ /* 0x020fea0003c00000 */
[----:B------:R0:W1:Y:S02]  /*ab70*/  SHFL.BFLY P6, R124, R169, R126, R125 ;  /* 0x0c00007ea97c7389 */ /* 0x00006400000c007d */
[----:B01---5:R-:W-:Y:S05]  /*ab80*/  ENDCOLLECTIVE ;  /* 0x000000000000791b */ /* 0x023fea0003800000 */
.L_x_11017:
[----:B------:R-:W-:Y:S05]  /*ab90*/  BSYNC B0 ;  /* 0x0000000000007941 */ /* 0x000fea0003800000 */
.L_x_11016:
        /* <DEDUP_REMOVED lines=9> */
.L_x_11018:
[----:B------:R-:W-:Y:S02]  /*ac30*/  HFMA2 R126, -RZ, RZ, 0, 2.384185791015625e-07 ;  /* 0x00000004ff7e7431 */ /* 0x000fe400000001ff */
[----:B------:R-:W-:Y:S01]  /*ac40*/  FADD.FTZ R127, R127, R124 ;  /* 0x0000007c7f7f7221 */ /* 0x000fe20000010000 */
[----:B------:R-:W-:-:S03]  /*ac50*/  MOV R124, 0xffffffff ;  /* 0xffffffff007c7802 */ /* 0x000fc60000000f00 */
[----:B------:R-:W-:-:S07]  /*ac60*/  IMAD.MOV.U32 R169, RZ, RZ, R127 ;  /* 0x000000ffffa97224 */ /* 0x000fce00078e007f */
[----:B------:R-:W-:Y:S05]  /*ac70*/  WARPSYNC.COLLECTIVE R124, `(.L_x_11019) ;  /* 0x000000007c087348 */ /* 0x000fea0003c00000 */
[----:B------:R0:W1:Y:S02]  /*ac80*/  SHFL.BFLY P6, R124, R169, R126, R125 ;  /* 0x0c00007ea97c7389 */ /* 0x00006400000c007d */
[----:B01----:R-:W-:Y:S05]  /*ac90*/  ENDCOLLECTIVE ;  /* 0x000000000000791b */ /* 0x003fea0003800000 */
.L_x_11019:
[----:B------:R-:W-:Y:S02]  /*aca0*/  HFMA2 R126, -RZ, RZ, 0, 4.76837158203125e-07 ;  /* 0x00000008ff7e7431 */ /* 0x000fe400000001ff */
[----:B------:R-:W-:Y:S01]  /*acb0*/  FADD.FTZ R127, R127, R124 ;  /* 0x0000007c7f7f7221 */ /* 0x000fe20000010000 */
[----:B------:R-:W-:-:S04]  /*acc0*/  IMAD.MOV.U32 R124, RZ, RZ, -0x1 ;  /* 0xffffffffff7c7424 */ /* 0x000fc800078e00ff */
[----:B------:R-:W-:-:S07]  /*acd0*/  MOV R169, R127 ;  /* 0x0000007f00a97202 */ /* 0x000fce0000000f00 */
[----:B------:R-:W-:Y:S05]  /*ace0*/  WARPSYNC.COLLECTIVE R124, `(.L_x_11020) ;  /* 0x000000007c087348 */ /* 0x000fea0003c00000 */
[----:B------:R0:W1:Y:S02]  /*acf0*/  SHFL.BFLY P6, R124, R169, R126, R125 ;  /* 0x0c00007ea97c7389 */ /* 0x00006400000c007d */
[----:B01----:R-:W-:Y:S05]  /*ad00*/  ENDCOLLECTIVE ;  /* 0x000000000000791b */ /* 0x003fea0003800000 */
.L_x_11020:
[----:B------:R-:W-:Y:S02]  /*ad10*/  HFMA2 R126, -RZ, RZ, 0, 9.5367431640625e-07 ;  /* 0x00000010ff7e7431 */ /* 0x000fe400000001ff */
[----:B------:R-:W-:Y:S01]  /*ad20*/  FADD.FTZ R127, R127, R124 ;  /* 0x0000007c7f7f7221 */ /* 0x000fe20000010000 */
[----:B------:R-:W-:-:S04]  /*ad30*/  MOV R124, 0xffffffff ;  /* 0xffffffff007c7802 */ /* 0x000fc80000000f00 */
[----:B------:R-:W-:-:S07]  /*ad40*/  MOV R169, R127 ;  /* 0x0000007f00a97202 */ /* 0x000fce0000000f00 */
[----:B------:R-:W-:Y:S05]  /*ad50*/  WARPSYNC.COLLECTIVE R124, `(.L_x_11021) ;  /* 0x000000007c087348 */ /* 0x000fea0003c00000 */
[----:B------:R0:W1:Y:S02]  /*ad60*/  SHFL.BFLY P6, R124, R169, R126, R125 ;  /* 0x0c00007ea97c7389 */ /* 0x00006400000c007d */
[----:B01----:R-:W-:Y:S05]  /*ad70*/  ENDCOLLECTIVE ;  /* 0x000000000000791b */ /* 0x003fea0003800000 */
.L_x_11021:
        /* <DEDUP_REMOVED lines=174> */
.L_x_11022:
[----:B------:R-:W-:Y:S02]  /*b860*/  HFMA2 R126, -RZ, RZ, 0, 1.1920928955078125e-07 ;  /* 0x00000002ff7e7431 */ /* 0x000fe400000001ff */
[----:B------:R-:W-:Y:S01]  /*b870*/  FADD.FTZ R168, R168, R124 ;  /* 0x0000007ca8a87221 */ /* 0x000fe20000010000 */
[----:B------:R-:W-:-:S04]  /*b880*/  IMAD.MOV.U32 R124, RZ, RZ, -0x1 ;  /* 0xffffffffff7c7424 */ /* 0x000fc800078e00ff */
[----:B------:R-:W-:-:S07]  /*b890*/  MOV R169, R168 ;  /* 0x000000a800a97202 */ /* 0x000fce0000000f00 */
[----:B------:R-:W-:Y:S05]  /*b8a0*/  WARPSYNC.COLLECTIVE R124, `(.L_x_11023) ;  /* 0x000000007c087348 */ /* 0x000fea0003c00000 */
[----:B------:R0:W1:Y:S02]  /*b8b0*/  SHFL.BFLY P6, R124, R169, R126, R125 ;  /* 0x0c00007ea97c7389 */ /* 0x00006400000c007d */
[----:B01----:R-:W-:Y:S05]  /*b8c0*/  ENDCOLLECTIVE ;  /* 0x000000000000791b */ /* 0x003fea0003800000 */
.L_x_11023:
[----:B------:R-:W-:Y:S02]  /*b8d0*/  HFMA2 R126, -RZ, RZ, 0, 2.384185791015625e-07 ;  /* 0x00000004ff7e7431 */ /* 0x000fe400000001ff */
[----:B------:R-:W-:Y:S01]  /*b8e0*/  FADD.FTZ R168, R168, R124 ;  /* 0x0000007ca8a87221 */ /* 0x000fe20000010000 */
[----:B------:R-:W-:-:S04]  /*b8f0*/  MOV R124, 0xffffffff ;  /* 0xffffffff007c7802 */ /* 0x000fc80000000f00 */
[----:B------:R-:W-:-:S07]  /*b900*/  MOV R169, R168 ;  /* 0x000000a800a97202 */ /* 0x000fce0000000f00 */
[----:B------:R-:W-:Y:S05]  /*b910*/  WARPSYNC.COLLECTIVE R124, `(.L_x_11024) ;  /* 0x000000007c087348 */ /* 0x000fea0003c00000 */
[----:B------:R0:W1:Y:S02]  /*b920*/  SHFL.BFLY P6, R124, R169, R126, R125 ;  /* 0x0c00007ea97c7389 */ /* 0x00006400000c007d */
[----:B01----:R-:W-:Y:S05]  /*b930*/  ENDCOLLECTIVE ;  /* 0x000000000000791b */ /* 0x003fea0003800000 */
.L_x_11024:
[----:B------:R-:W-:Y:S02]  /*b940*/  IMAD.MOV.U32 R126, RZ, RZ, 0x8 ;  /* 0x00000008ff7e7424 */ /* 0x000fe400078e00ff */
[----:B------:R-:W-:Y:S01]  /*b950*/  FADD.FTZ R168, R168, R124 ;  /* 0x0000007ca8a87221 */ /* 0x000fe20000010000 */
[----:B------:R-:W-:-:S04]  /*b960*/  MOV R124, 0xffffffff ;  /* 0xffffffff007c7802 */ /* 0x000fc80000000f00 */
[----:B------:R-:W-:-:S07]  /*b970*/  MOV R169, R168 ;  /* 0x000000a800a97202 */ /* 0x000fce0000000f00 */
[----:B------:R-:W-:Y:S05]  /*b980*/  WARPSYNC.COLLECTIVE R124, `(.L_x_11025) ;  /* 0x000000007c087348 */ /* 0x000fea0003c00000 */
[----:B------:R0:W1:Y:S02]  /*b990*/  SHFL.BFLY P6, R124, R169, R126, R125 ;  /* 0x0c00007ea97c7389 */ /* 0x00006400000c007d */
[----:B01----:R-:W-:Y:S05]  /*b9a0*/  ENDCOLLECTIVE ;  /* 0x000000000000791b */ /* 0x003fea0003800000 */
.L_x_11025:
[----:B------:R-:W-:Y:S02]  /*b9b0*/  HFMA2 R126, -RZ, RZ, 0, 9.5367431640625e-07 ;  /* 0x00000010ff7e7431 */ /* 0x000fe400000001ff */
[----:B------:R-:W-:Y:S01]  /*b9c0*/  FADD.FTZ R168, R168, R124 ;  /* 0x0000007ca8a87221 */ /* 0x000fe20000010000 */
[----:B------:R-:W-:-:S04]  /*b9d0*/  MOV R124, 0xffffffff ;  /* 0xffffffff007c7802 */ /* 0x000fc80000000f00 */
[----:B------:R-:W-:-:S07]  /*b9e0*/  MOV R169, R168 ;  /* 0x000000a800a97202 */ /* 0x000fce0000000f00 */
[----:B------:R-:W-:Y:S05]  /*b9f0*/  WARPSYNC.COLLECTIVE R124, `(.L_x_11026) ;  /* 0x000000007c087348 */ /* 0x000fea0003c00000 */
[----:B------:R0:W1:Y:S02]  /*ba00*/  SHFL.BFLY P6, R124, R169, R126, R125 ;  /* 0x0c00007ea97c7389 */ /* 0x00006400000c007d */
[----:B01----:R-:W-:Y:S05]  /*ba10*/  ENDCOLLECTIVE ;  /* 0x000000000000791b */ /* 0x003fea0003800000 */
.L_x_11026:
[----:B------:R-:W-:Y:S05]  /*ba20*/  BRA `(.L_x_11027) ;  /* 0xffffffd800007947 */ /* 0x000fea000383ffff */
.L_x_11028:
        /* <DEDUP_REMOVED lines=13> */
.L_x_54446:


//--------------------- .text._ZN10layer_norm31ln_parallel_residual_fwd_kernelINS_13Kernel_traitsIf13__nv_bfloat16S2_S2_fjLj2560ELj1ELj4ELj1ELj16ENS_18Kernel_traits_baseILj2560EfS2_S2_S2_fjLj128EEEEELb0ELb1ELb1EEEvNS_9FwdParamsE --------------------------
	.section	.text._ZN10layer_norm31ln_parallel_residual_fwd_kernelINS_13Kernel_traitsIf13__nv_bfloat16S2_S2_fjLj2560ELj1ELj4ELj1ELj16ENS_18Kernel_traits_baseILj2560EfS2_S2_S2_fjLj128EEEEELb0ELb1ELb1EEEvNS_9FwdParamsE,"ax",@progbits
	.align	128
        .global         _ZN10layer_norm31ln_parallel_residual_fwd_kernelINS_13Kernel_traitsIf13__nv_bfloat16S2_S2_fjLj2560ELj1ELj4ELj1ELj16ENS_18Kernel_traits_baseILj2560EfS2_S2_S2_fjLj128EEEEELb0ELb1ELb1EEEvNS_9FwdParamsE
        .type           _ZN10layer_norm31ln_parallel_residual_fwd_kernelINS_13Kernel_traitsIf13__nv_bfloat16S2_S2_fjLj2560ELj1ELj4ELj1ELj16ENS_18Kernel_traits_baseILj2560EfS2_S2_S2_fjLj128EEEEELb0ELb1ELb1EEEvNS_9FwdParamsE,@function
        .size           _ZN10layer_norm31ln_parallel_residual_fwd_kernelINS_13Kernel_traitsIf13__nv_bfloat16S2_S2_fjLj2560ELj1ELj4ELj1ELj16ENS_18Kernel_traits_baseILj2560EfS2_S2_S2_fjLj128EEEEELb0ELb1ELb1EEEvNS_9FwdParamsE,(.L_x_54447 - _ZN10layer_norm31ln_parallel_residual_fwd_kernelINS_13Kernel_traitsIf13__nv_bfloat16S2_S2_fjLj2560ELj1ELj4ELj1ELj16ENS_18Kernel_traits_baseILj2560EfS2_S2_S2_fjLj128EEEEELb0ELb1ELb1EEEvNS_9FwdParamsE)
        .other          _ZN10layer_norm31ln_parallel_residual_fwd_kernelINS_13Kernel_traitsIf13__nv_bfloat16S2_S2_fjLj2560ELj1ELj4ELj1ELj16ENS_18Kernel_traits_baseILj2560EfS2_S2_S2_fjLj128EEEEELb0ELb1ELb1EEEvNS_9FwdParamsE,@"STO_CUDA_ENTRY STV_DEFAULT"
_ZN10layer_norm31ln_parallel_residual_fwd_kernelINS_13Kernel_traitsIf13__nv_bfloat16S2_S2_fjLj2560ELj1ELj4ELj1ELj16ENS_18Kernel_traits_baseILj2560EfS2_S2_S2_fjLj128EEEEELb0ELb1ELb1EEEvNS_9FwdParamsE:
.text._ZN10layer_norm31ln_parallel_residual_fwd_kernelINS_13Kernel_traitsIf13__nv_bfloat16S2_S2_fjLj2560ELj1ELj4ELj1ELj16ENS_18Kernel_traits_baseILj2560EfS2_S2_S2_fjLj128EEEEELb0ELb1ELb1EEEvNS_9FwdParamsE:
[----:B------:R-:W0:Y:S01]  /*0000*/  LDC R1, c[0x0][0x37c] ;  /* 0x0000df00ff017b82 */ /* 0x000e220000000800 */
[----:B------:R-:W1:Y:S01]  /*0010*/  S2R R0, SR_TID.X ;  /* 0x0000000000007919 */ /* 0x000e620000002100 */
[----:B------:R-:W2:Y:S06]  /*0020*/  LDCU.64 UR10, c[0x0][0x438] ;  /* 0x00008700ff0a77ac */ /* 0x000eac0008000a00 */
[----:B------:R-:W3:Y:S01]  /*0030*/  S2UR UR4, SR_CTAID.X ;  /* 0x00000000000479c3 */ /* 0x000ee20000002500 */
[----:B0-----:R-:W-:Y:S01]  /*0040*/  IADD3 R1, PT, PT, R1, -0x50, RZ ;  /* 0xffffffb001017810 */ /* 0x001fe20007ffe0ff */
[----:B------:R-:W0:Y:S01]  /*0050*/  LDCU.64 UR8, c[0x0][0x3a0] ;  /* 0x00007400ff0877ac */ /* 0x000e220008000a00 */
[----:B------:R-:W4:Y:S05]  /*0060*/  LDCU.64 UR6, c[0x0][0x358] ;  /* 0x00006b00ff0677ac */ /* 0x000f2a0008000a00 */
[----:B------:R-:W0:Y:S01]  /*0070*/  LDC.64 R6, c[0x0][0x398] ;  /* 0x0000e600ff067b82 */ /* 0x000e220000000a00 */
[----:B--2---:R-:W-:-:S04]  /*0080*/  UISETP.NE.U32.AND UP0, UPT, UR10, URZ, UPT ;  /* 0x000000ff0a00728c */ /* 0x004fc8000bf05070 */
[----:B------:R-:W-:Y:S02]  /*0090*/  UISETP.NE.AND.EX UP0, UPT, UR11, URZ, UPT, UP0 ;  /* 0x000000ff0b00728c */ /* 0x000fe4000bf05300 */
[----:B---3--:R-:W-:Y:S01]  /*00a0*/  USHF.L.U32 UR4, UR4, 0x2, URZ ;  /* 0x0000000204047899 */ /* 0x008fe200080006ff */
[----:B-1----:R-:W-:Y:S02]  /*00b0*/  SHF.R.U32.HI R12, RZ, 0x5, R0 ;  /* 0x00000005ff0c7819 */ /* 0x002fe40000011600 */
[----:B0-----:R-:W-:Y:S02]  /*00c0*/  LOP3.LUT P0, RZ, R6, UR8, RZ, 0xfc, !PT ;  /* 0x0000000806ff7c12 */ /* 0x001fe4000f80fcff */
[----:B------:R-:W-:Y:S02]  /*00d0*/  LOP3.LUT R8, R0, 0x1f, RZ, 0xc0, !PT ;  /* 0x0000001f00087812 */ /* 0x000fe400078ec0ff */
[----:B------:R-:W-:Y:S02]  /*00e0*/  LOP3.LUT P0, RZ, R7, UR9, RZ, 0xfc, P0 ;  /* 0x0000000907ff7c12 */ /* 0x000fe4000800fcff */
[----:B------:R-:W-:Y:S01]  /*00f0*/  LOP3.LUT R12, R12, UR4, RZ, 0xfc, !PT ;  /* 0x000000040c0c7c12 */ /* 0x000fe2000f8efcff */
[----:B----4-:R-:W-:Y:S10]  /*0100*/  BRA.U !UP0, `(.L_x_11029) ;  /* 0x0000000108dc7547 */ /* 0x010ff4000b800000 */
        /* <DEDUP_REMOVED lines=52> */
[----:B------:R1:W-:Y:S04]  /*0450*/  STL.64 [R1], R8 ;  /* 0x0000000801007387 */ /* 0x0003e80000100a00 */
[----:B------:R1:W-:Y:S01]  /*0460*/  STL.64 [R1+0x8], R10 ;  /* 0x0000080a01007387 */ /* 0x0003e20000100a00 */
[----:B------:R-:W-:Y:S05]  /*0470*/  BRA `(.L_x_11030) ;  /* 0x0000000400207947 */ /* 0x000fea0003800000 */
.L_x_11029:
[----:B------:R-:W0:Y:S02]  /*0480*/  LDC.64 R2, c[0x0][0x3d0] ;  /* 0x0000f400ff027b82 */ /* 0x000e240000000a00 */
[----:B0-----:R-:W-:-:S05]  /*0490*/  IMAD.WIDE.U32 R2, R8, 0x20, R2 ;  /* 0x0000002008027825 */ /* 0x001fca00078e0002 */
[----:B------:R-:W2:Y:S04]  /*04a0*/  LDG.E.128 R28, desc[UR6][R2.64] ;  /* 0x00000006021c7981 */ /* 0x000ea8000c1e1d00 */
        /* <DEDUP_REMOVED lines=68> */
[----:B------:R0:W-:Y:S02]  /*08f0*/  STL.64 [R1+0x8], R10 ;  /* 0x0000080a01007387 */ /* 0x0001e40000100a00 */
.L_x_11030:
[----:B------:R-:W2:Y:S02]  /*0900*/  LDCU UR4, c[0x0][0x384] ;  /* 0x00007080ff0477ac */ /* 0x000ea40008000800 */
[----:B--2---:R-:W-:-:S13]  /*0910*/  ISETP.GE.AND P1, PT, R12, UR4, PT ;  /* 0x000000040c007c0c */ /* 0x004fda000bf26270 */
[----:B------:R-:W-:Y:S05]  /*0920*/  @P1 EXIT ;  /* 0x000000000000194d */ /* 0x000fea0003800000 */
[----:B------:R-:W-:Y:S01]  /*0930*/  ISETP.NE.U32.AND P1, PT, R6, RZ, PT ;  /* 0x000000ff0600720c */ /* 0x000fe20003f25070 */
[----:B------:R-:W2:Y:S03]  /*0940*/  LDCU UR4, c[0x0][0x388] ;  /* 0x00007100ff0477ac */ /* 0x000ea60008000800 */
[----:B------:R-:W-:Y:S01]  /*0950*/  ISETP.NE.AND.EX P1, PT, R7, RZ, PT, P1 ;  /* 0x000000ff0700720c */ /* 0x000fe20003f25310 */
[----:B------:R-:W3:Y:S01]  /*0960*/  LDCU.U8 UR12, c[0x0][0x410] ;  /* 0x00008200ff0c77ac */ /* 0x000ee20008000000 */
[----:B------:R-:W4:Y:S01]  /*0970*/  LDCU UR5, c[0x0][0x448] ;  /* 0x00008900ff0577ac */ /* 0x000f220008000800 */
[----:B------:R-:W0:Y:S01]  /*0980*/  LDCU.64 UR8, c[0x0][0x3a0] ;  /* 0x00007400ff0877ac */ /* 0x000e220008000a00 */
[----:B------:R-:W0:Y:S09]  /*0990*/  LDCU.64 UR10, c[0x0][0x398] ;  /* 0x00007300ff0a77ac */ /* 0x000e320008000a00 */
.L_x_11072:
[----:B0-----:R-:W-:Y:S01]  /*09a0*/  ISETP.NE.U32.AND P2, PT, RZ, UR8, PT ;  /* 0x00000008ff007c0c */ /* 0x001fe2000bf45070 */
[----:B-1----:R-:W0:Y:S01]  /*09b0*/  S2R R11, SR_TID.X ;  /* 0x00000000000b7919 */ /* 0x002e220000002100 */
[----:B------:R-:W1:Y:S01]  /*09c0*/  LDC.64 R234, c[0x0][0x390] ;  /* 0x0000e400ffea7b82 */ /* 0x000e620000000a00 */
[----:B--2---:R-:W-:Y:S01]  /*09d0*/  IMAD R0, R12, UR4, RZ ;  /* 0x000000040c007c24 */ /* 0x004fe2000f8e02ff */
[----:B------:R-:W-:-:S04]  /*09e0*/  ISETP.NE.AND.EX P2, PT, RZ, UR9, PT, P2 ;  /* 0x00000009ff007c0c */ /* 0x000fc8000bf45320 */
[----:B------:R-:W-:Y:S02]  /*09f0*/  SHF.R.S32.HI R7, RZ, 0x1f, R0 ;  /* 0x0000001fff077819 */ /* 0x000fe40000011400 */
[----:B------:R-:W2:Y:S02]  /*0a00*/  @P1 LDC.64 R2, c[0x0][0x398] ;  /* 0x0000e600ff021b82 */ /* 0x000ea40000000a00 */
[----:B------:R-:W-:-:S06]  /*0a10*/  LEA.HI R7, R7, R0, RZ, 0x3 ;  /* 0x0000000007077211 */ /* 0x000fcc00078f18ff */
[----:B------:R-:W3:Y:S01]  /*0a20*/  @P2 LDC.64 R4, c[0x0][0x3a0] ;  /* 0x0000e800ff042b82 */ /* 0x000ee20000000a00 */
[----:B0-----:R-:W-:-:S04]  /*0a30*/  LOP3.LUT R11, R11, 0x1f, RZ, 0xc0, !PT ;  /* 0x0000001f0b0b7812 */ /* 0x001fc800078ec0ff */
[----:B------:R-:W-:-:S05]  /*0a40*/  LEA.HI.SX32 R187, R7, R11, 0x1d ;  /* 0x0000000b07bb7211 */ /* 0x000fca00078feaff */
[----:B---3--:R-:W-:-:S04]  /*0a50*/  @P2 IMAD.WIDE.U32 R4, R187, 0x10, R4 ;  /* 0x00000010bb042825 */ /* 0x008fc800078e0004 */
[C---:B-1----:R-:W-:Y:S01]  /*0a60*/  IMAD.WIDE.U32 R196, R187.reuse, 0x10, R234 ;  /* 0x00000010bbc47825 */ /* 0x042fe200078e00ea */
[----:B------:R-:W3:Y:S01]  /*0a70*/  @P2 LDG.E.128 R36, desc[UR6][R4.64] ;  /* 0x0000000604242981 */ /* 0x000ee2000c1e1d00 */
[----:B------:R-:W-:Y:S02]  /*0a80*/  UISETP.NE.U32.AND UP0, UPT, UR10, URZ, UPT ;  /* 0x000000ff0a00728c */ /* 0x000fe4000bf05070 */
[----:B--2---:R-:W-:Y:S02]  /*0a90*/  @P1 IMAD.WIDE.U32 R2, R187, 0x10, R2 ;  /* 0x00000010bb021825 */ /* 0x004fe400078e0002 */
[----:B-----5:R-:W5:Y:S01]  /*0aa0*/  LDG.E.128 R196, desc[UR6][R196.64] ;  /* 0x00000006c4c47981 */ /* 0x020f62000c1e1d00 */
[----:B------:R-:W-:-:S03]  /*0ab0*/  UISETP.NE.AND.EX UP0, UPT, UR11, URZ, UPT, UP0 ;  /* 0x000000ff0b00728c */ /* 0x000fc6000bf05300 */
[----:B------:R0:W5:Y:S03]  /*0ac0*/  @P1 LDG.E.128 R32, desc[UR6][R2.64] ;  /* 0x0000000602201981 */ /* 0x000166000c1e1d00 */
[----:B------:R-:W-:Y:S02]  /*0ad0*/  PLOP3.LUT P1, PT, PT, PT, UP0, 0x80, 0x8 ;  /* 0x000000000008781c */ /* 0x000fe40003f2f008 */
[----:B---3--:R-:W-:Y:S02]  /*0ae0*/  PRMT R6, R39, 0x7632, R6 ;  /* 0x0000763227067816 */ /* 0x008fe40000000006 */
[----:B------:R-:W-:Y:S02]  /*0af0*/  PRMT R7, R38, 0x7632, R7 ;  /* 0x0000763226077816 */ /* 0x000fe40000000007 */
        /* <DEDUP_REMOVED lines=8> */
[C---:B------:R-:W-:Y:S01]  /*0b80*/  PRMT R9, R196.reuse, 0x7632, R9 ;  /* 0x00007632c4097816 */ /* 0x040fe20000000009 */
[----:B------:R-:W-:Y:S01]  /*0b90*/  IMAD.U32 R14, R33, 0x10000, RZ ;  /* 0x00010000210e7824 */ /* 0x000fe200078e00ff */
[----:B------:R-:W-:Y:S01]  /*0ba0*/  PRMT R17, R199, 0x7632, R17 ;  /* 0x00007632c7117816 */ /* 0x000fe20000000011 */
[----:B------:R-:W-:Y:S01]  /*0bb0*/  IMAD.U32 R5, R5, 0x10000, RZ ;  /* 0x0001000005057824 */ /* 0x000fe200078e00ff */
[----:B------:R-:W-:Y:S02]  /*0bc0*/  SHF.L.U32 R196, R196, 0x10, RZ ;  /* 0x00000010c4c47819 */ /* 0x000fe400000006ff */
[----:B------:R-:W-:Y:S01]  /*0bd0*/  PRMT R10, R197, 0x7632, R10 ;  /* 0x00007632c50a7816 */ /* 0x000fe2000000000a */
[----:B------:R-:W-:Y:S01]  /*0be0*/  IMAD.U32 R17, R17, 0x10000, RZ ;  /* 0x0001000011117824 */ /* 0x000fe200078e00ff */
[----:B------:R-:W-:Y:S02]  /*0bf0*/  SHF.L.U32 R11, R32, 0x10, RZ ;  /* 0x00000010200b7819 */ /* 0x000fe400000006ff */
[----:B------:R-:W-:-:S02]  /*0c00*/  SHF.L.U32 R199, R199, 0x10, RZ ;  /* 0x00000010c7c77819 */ /* 0x000fc400000006ff */
[----:B------:R-:W-:Y:S01]  /*0c10*/  SHF.L.U32 R16, R35, 0x10, RZ ;  /* 0x0000001023107819 */ /* 0x000fe200000006ff */
[----:B------:R-:W-:Y:S01]  /*0c20*/  FADD.FTZ R11, R196, R11 ;  /* 0x0000000bc40b7221 */ /* 0x000fe20000010000 */
        /* <DEDUP_REMOVED lines=36> */
[----:B------:R-:W-:Y:S01]  /*0e70*/  F2FP.BF16.F32.PACK_AB R28, R188, R193 ;  /* 0x000000c1bc1c723e */ /* 0x000fe200000010ff */
[----:B------:R-:W-:Y:S06]  /*0e80*/  BRA `(.L_x_11033) ;  /* 0x00000004003c7947 */ /* 0x000fec0003800000 */
.L_x_11032:
[----:B------:R-:W-:Y:S01]  /*0e90*/  SHF.L.U32 R193, R196, 0x10, RZ ;  /* 0x00000010c4c17819 */ /* 0x000fe200000006ff */
[----:B------:R-:W-:Y:S01]  /*0ea0*/  IMAD.U32 R4, R4, 0x10000, RZ ;  /* 0x0001000004047824 */ /* 0x000fe200078e00ff */
[----:B------:R-:W-:Y:S02]  /*0eb0*/  SHF.L.U32 R6, R32, 0x10, RZ ;  /* 0x0000001020067819 */ /* 0x000fe400000006ff */
[----:B------:R-:W-:Y:S02]  /*0ec0*/  PRMT R5, R196, 0x7632, R5 ;  /* 0x00007632c4057816 */ /* 0x000fe40000000005 */
[----:B------:R-:W-:Y:S01]  /*0ed0*/  PRMT R7, R197, 0x7632, R7 ;  /* 0x00007632c5077816 */ /* 0x000fe20000000007 */
[----:B------:R-:W-:Y:S01]  /*0ee0*/  FADD.FTZ R193, R193, R6 ;  /* 0x00000006c1c17221 */ /* 0x000fe20000010000 */
[----:B------:R-:W-:Y:S02]  /*0ef0*/  PRMT R8, R198, 0x7632, R8 ;  /* 0x00007632c6087816 */ /* 0x000fe40000000008 */
[----:B------:R-:W-:-:S02]  /*0f00*/  PRMT R11, R199, 0x7632, R11 ;  /* 0x00007632c70b7816 */ /* 0x000fc4000000000b */
[----:B------:R-:W-:Y:S02]  /*0f10*/  SHF.L.U32 R191, R198, 0x10, RZ ;  /* 0x00000010c6bf7819 */ /* 0x000fe400000006ff */
[----:B------:R-:W-:Y:S02]  /*0f20*/  SHF.L.U32 R6, R3, 0x10, RZ ;  /* 0x0000001003067819 */ /* 0x000fe400000006ff */
[----:B------:R-:W-:Y:S02]  /*0f30*/  SHF.L.U32 R198, R0, 0x10, RZ ;  /* 0x0000001000c67819 */ /* 0x000fe400000006ff */
[----:B------:R-:W-:Y:S02]  /*0f40*/  SHF.L.U32 R192, R197, 0x10, RZ ;  /* 0x00000010c5c07819 */ /* 0x000fe400000006ff */
[----:B------:R-:W-:Y:S02]  /*0f50*/  SHF.L.U32 R9, R33, 0x10, RZ ;  /* 0x0000001021097819 */ /* 0x000fe400000006ff */
[----:B------:R-:W-:-:S02]  /*0f60*/  SHF.L.U32 R10, R34, 0x10, RZ ;  /* 0x00000010220a7819 */ /* 0x000fc400000006ff */
        /* <DEDUP_REMOVED lines=19> */
.L_x_11031:
[----:B------:R-:W-:Y:S05]  /*10a0*/  @!P2 BRA `(.L_x_11034) ;  /* 0x000000000084a947 */ /* 0x000fea0003800000 */
[----:B------:R-:W-:Y:S01]  /*10b0*/  SHF.L.U32 R2, R36, 0x10, RZ ;  /* 0x0000001024027819 */ /* 0x000fe200000006ff */
[C---:B-----5:R-:W-:Y:S01]  /*10c0*/  IMAD.U32 R193, R196.reuse, 0x10000, RZ ;  /* 0x00010000c4c17824 */ /* 0x060fe200078e00ff */
[----:B------:R-:W-:Y:S01]  /*10d0*/  PRMT R0, R196, 0x7632, R0 ;  /* 0x00007632c4007816 */ /* 0x000fe20000000000 */
[----:B------:R-:W-:Y:S01]  /*10e0*/  IMAD.U32 R7, R7, 0x10000, RZ ;  /* 0x0001000007077824 */ /* 0x000fe200078e00ff */
[----:B------:R-:W-:Y:S01]  /*10f0*/  PRMT R3, R197, 0x7632, R3 ;  /* 0x00007632c5037816 */ /* 0x000fe20000000003 */
[----:B------:R-:W-:Y:S01]  /*1100*/  FADD.FTZ R193, R193, R2 ;  /* 0x00000002c1c17221 */ /* 0x000fe20000010000 */
[----:B------:R-:W-:Y:S02]  /*1110*/  PRMT R4, R198, 0x7632, R4 ;  /* 0x00007632c6047816 */ /* 0x000fe40000000004 */
[----:B------:R-:W-:Y:S02]  /*1120*/  PRMT R11, R199, 0x7632, R11 ;  /* 0x00007632c70b7816 */ /* 0x000fe4000000000b */
[----:B------:R-:W-:-:S02]  /*1130*/  SHF.L.U32 R192, R197, 0x10, RZ ;  /* 0x00000010c5c07819 */ /* 0x000fc400000006ff */
[----:B------:R-:W-:Y:S02]  /*1140*/  SHF.L.U32 R191, R198, 0x10, RZ ;  /* 0x00000010c6bf7819 */ /* 0x000fe400000006ff */
        /* <DEDUP_REMOVED lines=23> */
.L_x_11034:
[C---:B-----5:R-:W-:Y:S01]  /*12c0*/  PRMT R190, R198.reuse, 0x7632, R190 ;  /* 0x00007632c6be7816 */ /* 0x060fe200000000be */
[----:B------:R-:W-:Y:S01]  /*12d0*/  IMAD.U32 R191, R198, 0x10000, RZ ;  /* 0x00010000c6bf7824 */ /* 0x000fe200078e00ff */
[C---:B------:R-:W-:Y:S02]  /*12e0*/  PRMT R188, R196.reuse, 0x7632, R188 ;  /* 0x00007632c4bc7816 */ /* 0x040fe400000000bc */
        /* <DEDUP_REMOVED lines=8> */
[----:B------:R-:W-:-:S07]  /*1370*/  SHF.L.U32 R198, R198, 0x10, RZ ;  /* 0x00000010c6c67819 */ /* 0x000fce00000006ff */
.L_x_11033:
        /* <DEDUP_REMOVED lines=11> */
[----:B------:R-:W0:Y:S01]  /*1430*/  @P2 LDG.E.128 R36, desc[UR6][R14.64] ;  /* 0x000000060e242981 */ /* 0x000e22000c1e1d00 */
[----:B------:R-:W-:-:S04]  /*1440*/  UISETP.NE.U32.AND UP0, UPT, UR10, URZ, UPT ;  /* 0x000000ff0a00728c */ /* 0x000fc8000bf05070 */
[----:B------:R-:W-:Y:S01]  /*1450*/  UISETP.NE.AND.EX UP0, UPT, UR11, URZ, UPT, UP0 ;  /* 0x000000ff0b00728c */ /* 0x000fe2000bf05300 */
[----:B---3--:R-:W-:Y:S02]  /*1460*/  PRMT R0, R35, 0x7632, R0 ;  /* 0x0000763223007816 */ /* 0x008fe40000000000 */
[----:B------:R-:W-:Y:S02]  /*1470*/  PRMT R10, R34, 0x7632, R10 ;  /* 0x00007632220a7816 */ /* 0x000fe4000000000a */
[----:B------:R-:W-:Y:S02]  /*1480*/  PRMT R13, R33, 0x7632, R13 ;  /* 0x00007632210d7816 */ /* 0x000fe4000000000d */
[----:B------:R-:W-:Y:S02]  /*1490*/  PRMT R16, R32, 0x7632, R16 ;  /* 0x0000763220107816 */ /* 0x000fe40000000010 */
[----:B0-----:R-:W-:Y:S02]  /*14a0*/  PRMT R2, R39, 0x7632, R2 ;  /* 0x0000763227027816 */ /* 0x001fe40000000002 */
[----:B------:R-:W-:-:S02]  /*14b0*/  PRMT R3, R38, 0x7632, R3 ;  /* 0x0000763226037816 */ /* 0x000fc40000000003 */
[----:B------:R-:W-:Y:S02]  /*14c0*/  PRMT R8, R37, 0x7632, R8 ;  /* 0x0000763225087816 */ /* 0x000fe40000000008 */
[----:B------:R-:W-:Y:S01]  /*14d0*/  PRMT R9, R36, 0x7632, R9 ;  /* 0x0000763224097816 */ /* 0x000fe20000000009 */
[----:B------:R-:W-:Y:S06]  /*14e0*/  BRA.U UP0, `(.L_x_11035) ;  /* 0x0000000100c47547 */ /* 0x000fec000b800000 */
[----:B------:R-:W-:-:S04]  /*14f0*/  UISETP.NE.U32.AND UP1, UPT, UR8, URZ, UPT ;  /* 0x000000ff0800728c */ /* 0x000fc8000bf25070 */
[----:B------:R-:W-:-:S09]  /*1500*/  UISETP.NE.AND.EX UP1, UPT, UR9, URZ, UPT, UP1 ;  /* 0x000000ff0900728c */ /* 0x000fd2000bf25310 */
[----:B------:R-:W-:Y:S05]  /*1510*/  BRA.U UP1, `(.L_x_11036) ;  /* 0x0000000101347547 */ /* 0x000fea000b800000 */
[----:B-----5:R-:W-:Y:S01]  /*1520*/  PRMT R181, R4, 0x7632, R181 ;  /* 0x0000763204b57816 */ /* 0x020fe200000000b5 */
[C---:B------:R-:W-:Y:S01]  /*1530*/  IMAD.U32 R182, R6.reuse, 0x10000, RZ ;  /* 0x0001000006b67824 */ /* 0x040fe200078e00ff */
[----:B------:R-:W-:Y:S02]  /*1540*/  PRMT R180, R5, 0x7632, R180 ;  /* 0x0000763205b47816 */ /* 0x000fe400000000b4 */
        /* <DEDUP_REMOVED lines=10> */
.L_x_11036:
[C---:B-----5:R-:W-:Y:S02]  /*15f0*/  PRMT R0, R4.reuse, 0x7632, R0 ;  /* 0x0000763204007816 */ /* 0x060fe40000000000 */
[----:B------:R-:W-:Y:S02]  /*1600*/  SHF.L.U32 R4, R4, 0x10, RZ ;  /* 0x0000001004047819 */ /* 0x000fe400000006ff */
[C---:B------:R-:W-:Y:S02]  /*1610*/  PRMT R10, R5.reuse, 0x7632, R10 ;  /* 0x00007632050a7816 */ /* 0x040fe4000000000a */
[----:B------:R-:W-:Y:S01]  /*1620*/  SHF.L.U32 R183, R5, 0x10, RZ ;  /* 0x0000001005b77819 */ /* 0x000fe200000006ff */
[----:B------:R-:W-:Y:S01]  /*1630*/  IMAD.U32 R5, R36, 0x10000, RZ ;  /* 0x0001000024057824 */ /* 0x000fe200078e00ff */
[C---:B------:R-:W-:Y:S02]  /*1640*/  PRMT R13, R6.reuse, 0x7632, R13 ;  /* 0x00007632060d7816 */ /* 0x040fe4000000000d */
[----:B------:R-:W-:Y:S01]  /*1650*/  PRMT R14, R7, 0x7632, R14 ;  /* 0x00007632070e7816 */ /* 0x000fe2000000000e */
[----:B------:R-:W-:Y:S01]  /*1660*/  FADD.FTZ R184, R5, R4 ;  /* 0x0000000405b87221 */ /* 0x000fe20000010000 */
[----:B------:R-:W-:-:S02]  /*1670*/  SHF.L.U32 R182, R6, 0x10, RZ ;  /* 0x0000001006b67819 */ /* 0x000fc400000006ff */
[----:B------:R-:W-:Y:S01]  /*1680*/  SHF.L.U32 R6, R37, 0x10, RZ ;  /* 0x0000001025067819 */ /* 0x000fe200000006ff */
[----:B------:R-:W-:Y:S01]  /*1690*/  IMAD.U32 R185, R14, 0x10000, RZ ;  /* 0x000100000eb97824 */ /* 0x000fe200078e00ff */
[----:B------:R-:W-:Y:S02]  /*16a0*/  SHF.L.U32 R15, R38, 0x10, RZ ;  /* 0x00000010260f7819 */ /* 0x000fe400000006ff */
        /* <DEDUP_REMOVED lines=21> */
.L_x_11035:
[----:B------:R-:W-:-:S04]  /*1800*/  UISETP.NE.U32.AND UP1, UPT, UR8, URZ, UPT ;  /* 0x000000ff0800728c */ /* 0x000fc8000bf25070 */
[----:B------:R-:W-:-:S09]  /*1810*/  UISETP.NE.AND.EX UP1, UPT, UR9, URZ, UPT, UP1 ;  /* 0x000000ff0900728c */ /* 0x000fd2000bf25310 */
        /* <DEDUP_REMOVED lines=27> */
[----:B------:R-:W-:Y:S01]  /*19d0*/  F2FP.BF16.F32.PACK_AB R29, R180, R183 ;  /* 0x000000b7b41d723e */ /* 0x000fe200000010ff */
[----:B------:R-:W-:-:S02]  /*19e0*/  FADD.FTZ R16, R9, R10 ;  /* 0x0000000a09107221 */ /* 0x000fc40000010000 */
[----:B------:R-:W-:Y:S01]  /*19f0*/  FADD.FTZ R181, R2, R181 ;  /* 0x000000b502b57221 */ /* 0x000fe20000010000 */
[----:B------:R-:W-:Y:S02]  /*1a00*/  F2FP.BF16.F32.PACK_AB R31, R185, R186 ;  /* 0x000000bab91f723e */ /* 0x000fe400000010ff */
[----:B------:R-:W-:Y:S02]  /*1a10*/  F2FP.BF16.F32.PACK_AB R30, R16, R182 ;  /* 0x000000b6101e723e */ /* 0x000fe400000010ff */
[----:B------:R-:W-:Y:S01]  /*1a20*/  F2FP.BF16.F32.PACK_AB R28, R181, R184 ;  /* 0x000000b8b51c723e */ /* 0x000fe200000010ff */
[----:B------:R-:W-:Y:S06]  /*1a30*/  BRA `(.L_x_11037) ;  /* 0x0000000000c07947 */ /* 0x000fec0003800000 */
.L_x_11038:
[C---:B-----5:R-:W-:Y:S02]  /*1a40*/  PRMT R14, R4.reuse, 0x7632, R14 ;  /* 0x00007632040e7816 */ /* 0x060fe4000000000e */
[C---:B------:R-:W-:Y:S02]  /*1a50*/  PRMT R15, R5.reuse, 0x7632, R15 ;  /* 0x00007632050f7816 */ /* 0x040fe4000000000f */
[----:B------:R-:W-:Y:S02]  /*1a60*/  SHF.L.U32 R17, R5, 0x10, RZ ;  /* 0x0000001005117819 */ /* 0x000fe400000006ff */
[----:B------:R-:W-:Y:S02]  /*1a70*/  SHF.L.U32 R4, R4, 0x10, RZ ;  /* 0x0000001004047819 */ /* 0x000fe400000006ff */
[----:B------:R-:W-:Y:S02]  /*1a80*/  SHF.L.U32 R5, R32, 0x10, RZ ;  /* 0x0000001020057819 */ /* 0x000fe400000006ff */
[----:B------:R-:W-:-:S02]  /*1a90*/  PRMT R21, R7, 0x7632, R21 ;  /* 0x0000763207157816 */ /* 0x000fc40000000015 */
[----:B------:R-:W-:Y:S01]  /*1aa0*/  SHF.L.U32 R14, R14, 0x10, RZ ;  /* 0x000000100e0e7819 */ /* 0x000fe200000006ff */
[----:B------:R-:W-:Y:S01]  /*1ab0*/  FADD.FTZ R4, R5, R4 ;  /* 0x0000000405047221 */ /* 0x000fe20000010000 */
[----:B------:R-:W-:Y:S02]  /*1ac0*/  SHF.L.U32 R5, R16, 0x10, RZ ;  /* 0x0000001010057819 */ /* 0x000fe400000006ff */
[----:B------:R-:W-:Y:S02]  /*1ad0*/  SHF.L.U32 R7, R7, 0x10, RZ ;  /* 0x0000001007077819 */ /* 0x000fe400000006ff */
[----:B------:R-:W-:Y:S01]  /*1ae0*/  SHF.L.U32 R22, R35, 0x10, RZ ;  /* 0x0000001023167819 */ /* 0x000fe200000006ff */
[----:B------:R-:W-:Y:S01]  /*1af0*/  FADD.FTZ R14, R14, R5 ;  /* 0x000000050e0e7221 */ /* 0x000fe20000010000 */
[----:B------:R-:W-:Y:S01]  /*1b00*/  PRMT R18, R6, 0x7632, R18 ;  /* 0x0000763206127816 */ /* 0x000fe20000000012 */
[----:B------:R-:W-:Y:S01]  /*1b10*/  IMAD.U32 R5, R36, 0x10000, RZ ;  /* 0x0001000024057824 */ /* 0x000fe200078e00ff */
        /* <DEDUP_REMOVED lines=33> */
[----:B------:R-:W-:-:S07]  /*1d30*/  F2FP.BF16.F32.PACK_AB R28, R181, R184 ;  /* 0x000000b8b51c723e */ /* 0x000fce00000010ff */
.L_x_11037:
        /* <DEDUP_REMOVED lines=12> */
[----:B---3--:R-:W-:Y:S02]  /*1e00*/  PRMT R5, R35, 0x7632, R5 ;  /* 0x0000763223057816 */ /* 0x008fe40000000005 */
[----:B------:R-:W-:Y:S02]  /*1e10*/  PRMT R13, R34, 0x7632, R13 ;  /* 0x00007632220d7816 */ /* 0x000fe4000000000d */
[----:B------:R-:W-:Y:S02]  /*1e20*/  PRMT R14, R33, 0x7632, R14 ;  /* 0x00007632210e7816 */ /* 0x000fe4000000000e */
[----:B------:R-:W-:Y:S02]  /*1e30*/  PRMT R15, R32, 0x7632, R15 ;  /* 0x00007632200f7816 */ /* 0x000fe4000000000f */
[----:B--2---:R-:W-:Y:S02]  /*1e40*/  PRMT R0, R39, 0x7632, R0 ;  /* 0x0000763227007816 */ /* 0x004fe40000000000 */
[----:B------:R-:W-:-:S02]  /*1e50*/  PRMT R4, R38, 0x7632, R4 ;  /* 0x0000763226047816 */ /* 0x000fc40000000004 */
[----:B0-----:R-:W-:Y:S02]  /*1e60*/  PRMT R3, R37, 0x7632, R3 ;  /* 0x0000763225037816 */ /* 0x001fe40000000003 */
[----:B------:R-:W-:Y:S01]  /*1e70*/  PRMT R2, R36, 0x7632, R2 ;  /* 0x0000763224027816 */ /* 0x000fe20000000002 */
[----:B------:R-:W-:Y:S06]  /*1e80*/  BRA.U UP0, `(.L_x_11039) ;  /* 0x0000000100bc7547 */ /* 0x000fec000b800000 */
[----:B------:R-:W-:Y:S05]  /*1e90*/  BRA.U UP1, `(.L_x_11040) ;  /* 0x0000000101347547 */ /* 0x000fea000b800000 */
[C---:B-----5:R-:W-:Y:S01]  /*1ea0*/  PRMT R5, R20.reuse, 0x7632, R5 ;  /* 0x0000763214057816 */ /* 0x060fe20000000005 */
[----:B------:R-:W-:Y:S01]  /*1eb0*/  IMAD.U32 R9, R20, 0x10000, RZ ;  /* 0x0001000014097824 */ /* 0x000fe200078e00ff */
[----:B------:R-:W-:Y:S02]  /*1ec0*/  PRMT R4, R21, 0x7632, R4 ;  /* 0x0000763215047816 */ /* 0x000fe40000000004 */
[C---:B------:R-:W-:Y:S02]  /*1ed0*/  PRMT R3, R22.reuse, 0x7632, R3 ;  /* 0x0000763216037816 */ /* 0x040fe40000000003 */
        /* <DEDUP_REMOVED lines=9> */
.L_x_11040:
[----:B-----5:R-:W-:Y:S01]  /*1f70*/  SHF.L.U32 R9, R20, 0x10, RZ ;  /* 0x0000001014097819 */ /* 0x020fe200000006ff */
[----:B------:R-:W-:Y:S01]  /*1f80*/  IMAD.U32 R0, R0, 0x10000, RZ ;  /* 0x0001000000007824 */ /* 0x000fe200078e00ff */
[----:B------:R-:W-:Y:S02]  /*1f90*/  SHF.L.U32 R8, R36, 0x10, RZ ;  /* 0x0000001024087819 */ /* 0x000fe400000006ff */
[C---:B------:R-:W-:Y:S01]  /*1fa0*/  PRMT R14, R21.reuse, 0x7632, R14 ;  /* 0x00007632150e7816 */ /* 0x040fe2000000000e */
[----:B------:R-:W-:Y:S01]  /*1fb0*/  IMAD.U32 R21, R21, 0x10000, RZ ;  /* 0x0001000015157824 */ /* 0x000fe200078e00ff */
[----:B------:R-:W-:Y:S01]  /*1fc0*/  SHF.L.U32 R18, R37, 0x10, RZ ;  /* 0x0000001025127819 */ /* 0x000fe200000006ff */
[----:B------:R-:W-:Y:S01]  /*1fd0*/  FADD.FTZ R9, R8, R9 ;  /* 0x0000000908097221 */ /* 0x000fe20000010000 */
[----:B------:R-:W-:Y:S02]  /*1fe0*/  PRMT R6, R20, 0x7632, R6 ;  /* 0x0000763214067816 */ /* 0x000fe40000000006 */
[----:B------:R-:W-:Y:S01]  /*1ff0*/  PRMT R15, R22, 0x7632, R15 ;  /* 0x00007632160f7816 */ /* 0x000fe2000000000f */
[----:B------:R-:W-:Y:S01]  /*2000*/  FADD.FTZ R8, R18, R21 ;  /* 0x0000001512087221 */ /* 0x000fe20000010000 */
[----:B------:R-:W-:-:S02]  /*2010*/  PRMT R17, R23, 0x7632, R17 ;  /* 0x0000763217117816 */ /* 0x000fc40000000011 */
[----:B------:R-:W-:Y:S02]  /*2020*/  SHF.L.U32 R13, R3, 0x10, RZ ;  /* 0x00000010030d7819 */ /* 0x000fe400000006ff */
[----:B------:R-:W-:Y:S02]  /*2030*/  SHF.L.U32 R5, R2, 0x10, RZ ;  /* 0x0000001002057819 */ /* 0x000fe400000006ff */
[----:B------:R-:W-:Y:S02]  /*2040*/  SHF.L.U32 R3, R4, 0x10, RZ ;  /* 0x0000001004037819 */ /* 0x000fe400000006ff */
[----:B------:R-:W-:Y:S02]  /*2050*/  SHF.L.U32 R23, R23, 0x10, RZ ;  /* 0x0000001017177819 */ /* 0x000fe400000006ff */
[----:B------:R-:W-:Y:S02]  /*2060*/  SHF.L.U32 R2, R39, 0x10, RZ ;  /* 0x0000001027027819 */ /* 0x000fe400000006ff */
        /* <DEDUP_REMOVED lines=9> */
[----:B------:R-:W-:Y:S01]  /*2100*/  FADD.FTZ R2, R17, R0 ;  /* 0x0000000011027221 */ /* 0x000fe20000010000 */
[----:B------:R-:W-:Y:S01]  /*2110*/  FADD.FTZ R3, R18, R3 ;  /* 0x0000000312037221 */ /* 0x000fe20000010000 */
[----:B------:R-:W-:Y:S01]  /*2120*/  F2FP.BF16.F32.PACK_AB R29, R4, R8 ;  /* 0x00000008041d723e */ /* 0x000fe200000010ff */
[----:B------:R-:W-:-:S02]  /*2130*/  FADD.FTZ R5, R14, R5 ;  /* 0x000000050e057221 */ /* 0x000fc40000010000 */
[----:B------:R-:W-:Y:S02]  /*2140*/  F2FP.BF16.F32.PACK_AB R31, R2, R6 ;  /* 0x00000006021f723e */ /* 0x000fe400000010ff */
[----:B------:R-:W-:Y:S02]  /*2150*/  F2FP.BF16.F32.PACK_AB R30, R3, R7 ;  /* 0x00000007031e723e */ /* 0x000fe400000010ff */
[----:B------:R-:W-:Y:S01]  /*2160*/  F2FP.BF16.F32.PACK_AB R28, R5, R9 ;  /* 0x00000009051c723e */ /* 0x000fe200000010ff */
[----:B------:R-:W-:Y:S06]  /*2170*/  BRA `(.L_x_11041) ;  /* 0x0000000400487947 */ /* 0x000fec0003800000 */
.L_x_11039:
[----:B------:R-:W-:Y:S05]  /*2180*/  BRA.U UP1, `(.L_x_11042) ;  /* 0x0000000101847547 */ /* 0x000fea000b800000 */
[----:B-----5:R-:W-:Y:S01]  /*2190*/  SHF.L.U32 R9, R20, 0x10, RZ ;  /* 0x0000001014097819 */ /* 0x020fe200000006ff */
[----:B------:R-:W-:Y:S01]  /*21a0*/  IMAD.U32 R2, R32, 0x10000, RZ ;  /* 0x0001000020027824 */ /* 0x000fe200078e00ff */
[----:B------:R-:W-:Y:S02]  /*21b0*/  SHF.L.U32 R7, R22, 0x10, RZ ;  /* 0x0000001016077819 */ /* 0x000fe400000006ff */
[----:B------:R-:W-:Y:S01]  /*21c0*/  SHF.L.U32 R4, R34, 0x10, RZ ;  /* 0x0000001022047819 */ /* 0x000fe200000006ff */
[----:B------:R-:W-:Y:S01]  /*21d0*/  FADD.FTZ R9, R2, R9 ;  /* 0x0000000902097221 */ /* 0x000fe20000010000 */
[----:B------:R-:W-:Y:S02]  /*21e0*/  SHF.L.U32 R8, R21, 0x10, RZ ;  /* 0x0000001015087819 */ /* 0x000fe400000006ff */
[----:B------:R-:W-:Y:S01]  /*21f0*/  SHF.L.U32 R3, R33, 0x10, RZ ;  /* 0x0000001021037819 */ /* 0x000fe200000006ff */
[----:B------:R-:W-:Y:S01]  /*2200*/  FADD.FTZ R7, R4, R7 ;  /* 0x0000000704077221 */ /* 0x000fe20000010000 */
[----:B------:R-:W-:-:S02]  /*2210*/  PRMT R6, R21, 0x7632, R6 ;  /* 0x0000763215067816 */ /* 0x000fc40000000006 */
[----:B------:R-:W-:Y:S01]  /*2220*/  PRMT R0, R20, 0x7632, R0 ;  /* 0x0000763214007816 */ /* 0x000fe20000000000 */
[----:B------:R-:W-:Y:S01]  /*2230*/  FADD.FTZ R8, R3, R8 ;  /* 0x0000000803087221 */ /* 0x000fe20000010000 */
[----:B------:R-:W-:Y:S02]  /*2240*/  PRMT R17, R22, 0x7632, R17 ;  /* 0x0000763216117816 */ /* 0x000fe40000000011 */
[----:B------:R-:W-:Y:S02]  /*2250*/  PRMT R18, R23, 0x7632, R18 ;  /* 0x0000763217127816 */ /* 0x000fe40000000012 */
[----:B------:R-:W-:Y:S02]  /*2260*/  SHF.L.U32 R2, R5, 0x10, RZ ;  /* 0x0000001005027819 */ /* 0x000fe400000006ff */
[----:B------:R-:W-:Y:S02]  /*2270*/  SHF.L.U32 R4, R14, 0x10, RZ ;  /* 0x000000100e047819 */ /* 0x000fe400000006ff */
[----:B------:R-:W-:-:S02]  /*2280*/  SHF.L.U32 R5, R6, 0x10, RZ ;  /* 0x0000001006057819 */ /* 0x000fc400000006ff */
[----:B------:R-:W-:Y:S02]  /*2290*/  SHF.L.U32 R23, R23, 0x10, RZ ;  /* 0x0000001017177819 */ /* 0x000fe400000006ff */
        /* <DEDUP_REMOVED lines=16> */
.L_x_11042:
[----:B-----5:R-:W-:Y:S01]  /*23a0*/  PRMT R8, R21, 0x7632, R8 ;  /* 0x0000763215087816 */ /* 0x020fe20000000008 */
[----:B------:R-:W-:Y:S01]  /*23b0*/  IMAD.U32 R15, R15, 0x10000, RZ ;  /* 0x000100000f0f7824 */ /* 0x000fe200078e00ff */
[----:B------:R-:W-:Y:S02]  /*23c0*/  PRMT R6, R20, 0x7632, R6 ;  /* 0x0000763214067816 */ /* 0x000fe40000000006 */
[C---:B------:R-:W-:Y:S02]  /*23d0*/  PRMT R18, R22.reuse, 0x7632, R18 ;  /* 0x0000763216127816 */ /* 0x040fe40000000012 */
[----:B------:R-:W-:Y:S02]  /*23e0*/  SHF.L.U32 R22, R22, 0x10, RZ ;  /* 0x0000001016167819 */ /* 0x000fe400000006ff */
[----:B------:R-:W-:Y:S01]  /*23f0*/  SHF.L.U32 R17, R34, 0x10, RZ ;  /* 0x0000001022117819 */ /* 0x000fe200000006ff */
[----:B------:R-:W-:Y:S01]  /*2400*/  IMAD.U32 R18, R18, 0x10000, RZ ;  /* 0x0001000012127824 */ /* 0x000fe200078e00ff */
[----:B------:R-:W-:-:S02]  /*2410*/  SHF.L.U32 R9, R14, 0x10, RZ ;  /* 0x000000100e097819 */ /* 0x000fc400000006ff */
[----:B------:R-:W-:Y:S01]  /*2420*/  SHF.L.U32 R8, R8, 0x10, RZ ;  /* 0x0000001008087819 */ /* 0x000fe200000006ff */
[----:B------:R-:W-:Y:S01]  /*2430*/  FADD.FTZ R22, R17, R22 ;  /* 0x0000001611167221 */ /* 0x000fe20000010000 */
[----:B------:R-:W-:Y:S02]  /*2440*/  SHF.L.U32 R6, R6, 0x10, RZ ;  /* 0x0000001006067819 */ /* 0x000fe400000006ff */
[----:B------:R-:W-:Y:S01]  /*2450*/  PRMT R19, R23, 0x7632, R19 ;  /* 0x0000763217137816 */ /* 0x000fe20000000013 */
[----:B------:R-:W-:Y:S01]  /*2460*/  FADD.FTZ R17, R8, R9 ;  /* 0x0000000908117221 */ /* 0x000fe20000010000 */
        /* <DEDUP_REMOVED lines=27> */
[----:B------:R-:W-:Y:S01]  /*2620*/  FADD.FTZ R6, R13, R20 ;  /* 0x000000140d067221 */ /* 0x000fe20000010000 */
[----:B------:R-:W-:Y:S01]  /*2630*/  FADD.FTZ R2, R14, R19 ;  /* 0x000000130e027221 */ /* 0x000fe20000010000 */
[----:B------:R-:W-:Y:S01]  /*2640*/  FADD.FTZ R5, R0, R15 ;  /* 0x0000000f00057221 */ /* 0x000fe20000010000 */
[----:B------:R-:W-:Y:S01]  /*2650*/  FADD.FTZ R4, R4, R17 ;  /* 0x0000001104047221 */ /* 0x000fe20000010000 */
[----:B------:R-:W-:-:S02]  /*2660*/  F2FP.BF16.F32.PACK_AB R30, R3, R7 ;  /* 0x00000007031e723e */ /* 0x000fc400000010ff */
[----:B------:R-:W-:Y:S02]  /*2670*/  F2FP.BF16.F32.PACK_AB R31, R2, R6 ;  /* 0x00000006021f723e */ /* 0x000fe400000010ff */
[----:B------:R-:W-:Y:S02]  /*2680*/  F2FP.BF16.F32.PACK_AB R29, R4, R8 ;  /* 0x00000008041d723e */ /* 0x000fe400000010ff */
[----:B------:R-:W-:-:S07]  /*2690*/  F2FP.BF16.F32.PACK_AB R28, R5, R9 ;  /* 0x00000009051c723e */ /* 0x000fce00000010ff */
.L_x_11041:
        /* <DEDUP_REMOVED lines=11> */
[----:B------:R0:W5:Y:S01]  /*2750*/  @P1 LDG.E.128 R32, desc[UR6][R26.64] ;  /* 0x000000061a201981 */ /* 0x000162000c1e1d00 */
[----:B---3--:R-:W-:Y:S02]  /*2760*/  PRMT R17, R39, 0x7632, R17 ;  /* 0x0000763227117816 */ /* 0x008fe40000000011 */
[----:B------:R-:W-:Y:S02]  /*2770*/  PRMT R18, R38, 0x7632, R18 ;  /* 0x0000763226127816 */ /* 0x000fe40000000012 */
[----:B------:R-:W-:Y:S02]  /*2780*/  PRMT R24, R37, 0x7632, R24 ;  /* 0x0000763225187816 */ /* 0x000fe40000000018 */
[----:B------:R-:W-:Y:S01]  /*2790*/  PRMT R19, R36, 0x7632, R19 ;  /* 0x0000763224137816 */ /* 0x000fe20000000013 */
[----:B0-----:R-:W-:Y:S06]  /*27a0*/  BRA.U UP0, `(.L_x_11043) ;  /* 0x0000000100bc7547 */ /* 0x001fec000b800000 */
[----:B------:R-:W-:Y:S05]  /*27b0*/  BRA.U UP1, `(.L_x_11044) ;  /* 0x0000000101347547 */ /* 0x000fea000b800000 */
[C---:B-----5:R-:W-:Y:S02]  /*27c0*/  PRMT R17, R20.reuse, 0x7632, R17 ;  /* 0x0000763214117816 */ /* 0x060fe40000000011 */
[----:B------:R-:W-:Y:S02]  /*27d0*/  SHF.L.U32 R13, R20, 0x10, RZ ;  /* 0x00000010140d7819 */ /* 0x000fe400000006ff */
[----:B------:R-:W-:Y:S02]  /*27e0*/  PRMT R18, R23, 0x7632, R18 ;  /* 0x0000763217127816 */ /* 0x000fe40000000012 */
[C---:B------:R-:W-:Y:S02]  /*27f0*/  PRMT R20, R21.reuse, 0x7632, R20 ;  /* 0x0000763215147816 */ /* 0x040fe40000000014 */
[----:B------:R-:W-:Y:S01]  /*2800*/  PRMT R19, R22, 0x7632, R19 ;  /* 0x0000763216137816 */ /* 0x000fe20000000013 */
[----:B------:R-:W-:Y:S01]  /*2810*/  IMAD.U32 R18, R18, 0x10000, RZ ;  /* 0x0001000012127824 */ /* 0x000fe200078e00ff */
[----:B------:R-:W-:-:S02]  /*2820*/  SHF.L.U32 R14, R21, 0x10, RZ ;  /* 0x00000010150e7819 */ /* 0x000fc400000006ff */
[----:B------:R-:W-:Y:S02]  /*2830*/  SHF.L.U32 R15, R22, 0x10, RZ ;  /* 0x00000010160f7819 */ /* 0x000fe400000006ff */
[----:B------:R-:W-:Y:S02]  /*2840*/  SHF.L.U32 R22, R23, 0x10, RZ ;  /* 0x0000001017167819 */ /* 0x000fe400000006ff */
[----:B------:R-:W-:Y:S02]  /*2850*/  SHF.L.U32 R21, R17, 0x10, RZ ;  /* 0x0000001011157819 */ /* 0x000fe400000006ff */
[----:B------:R-:W-:Y:S02]  /*2860*/  SHF.L.U32 R20, R20, 0x10, RZ ;  /* 0x0000001014147819 */ /* 0x000fe400000006ff */
[----:B------:R-:W-:Y:S01]  /*2870*/  SHF.L.U32 R19, R19, 0x10, RZ ;  /* 0x0000001013137819 */ /* 0x000fe200000006ff */
[----:B------:R-:W-:Y:S06]  /*2880*/  BRA `(.L_x_11045) ;  /* 0x0000000400ec7947 */ /* 0x000fec0003800000 */
.L_x_11044:
[C---:B-----5:R-:W-:Y:S02]  /*2890*/  PRMT R25, R20.reuse, 0x7632, R25 ;  /* 0x0000763214197816 */ /* 0x060fe40000000019 */
[----:B------:R-:W-:Y:S02]  /*28a0*/  SHF.L.U32 R13, R20, 0x10, RZ ;  /* 0x00000010140d7819 */ /* 0x000fe400000006ff */
[C---:B------:R-:W-:Y:S02]  /*28b0*/  PRMT R26, R21.reuse, 0x7632, R26 ;  /* 0x00007632151a7816 */ /* 0x040fe4000000001a */
[----:B------:R-:W-:Y:S02]  /*28c0*/  SHF.L.U32 R14, R36, 0x10, RZ ;  /* 0x00000010240e7819 */ /* 0x000fe400000006ff */
[----:B------:R-:W-:Y:S02]  /*28d0*/  SHF.L.U32 R21, R21, 0x10, RZ ;  /* 0x0000001015157819 */ /* 0x000fe400000006ff */
[----:B------:R-:W-:Y:S01]  /*28e0*/  SHF.L.U32 R20, R37, 0x10, RZ ;  /* 0x0000001025147819 */ /* 0x000fe200000006ff */
[----:B------:R-:W-:Y:S01]  /*28f0*/  FADD.FTZ R13, R14, R13 ;  /* 0x0000000d0e0d7221 */ /* 0x000fe20000010000 */
[----:B------:R-:W-:-:S02]  /*2900*/  PRMT R27, R22, 0x7632, R27 ;  /* 0x00007632161b7816 */ /* 0x000fc4000000001b */
[----:B------:R-:W-:Y:S01]  /*2910*/  SHF.L.U32 R15, R22, 0x10, RZ ;  /* 0x00000010160f7819 */ /* 0x000fe200000006ff */
[----:B------:R-:W-:Y:S01]  /*2920*/  FADD.FTZ R14, R20, R21 ;  /* 0x00000015140e7221 */ /* 0x000fe20000010000 */
[----:B------:R-:W-:Y:S01]  /*2930*/  SHF.L.U32 R22, R38, 0x10, RZ ;  /* 0x0000001026167819 */ /* 0x000fe200000006ff */
[----:B------:R-:W-:Y:S01]  /*2940*/  IMAD.U32 R20, R24, 0x10000, RZ ;  /* 0x0001000018147824 */ /* 0x000fe200078e00ff */
[----:B------:R-:W-:Y:S02]  /*2950*/  PRMT R28, R23, 0x7632, R28 ;  /* 0x00007632171c7816 */ /* 0x000fe4000000001c */
[----:B------:R-:W-:Y:S01]  /*2960*/  SHF.L.U32 R21, R19, 0x10, RZ ;  /* 0x0000001013157819 */ /* 0x000fe200000006ff */
[----:B------:R-:W-:Y:S01]  /*2970*/  FADD.FTZ R15, R22, R15 ;  /* 0x0000000f160f7221 */ /* 0x000fe20000010000 */
[----:B------:R-:W-:Y:S02]  /*2980*/  SHF.L.U32 R19, R18, 0x10, RZ ;  /* 0x0000001012137819 */ /* 0x000fe400000006ff */
        /* <DEDUP_REMOVED lines=17> */
.L_x_11043:
[----:B------:R-:W-:Y:S05]  /*2aa0*/  BRA.U UP1, `(.L_x_11046) ;  /* 0x0000000101947547 */ /* 0x000fea000b800000 */
[C---:B-----5:R-:W-:Y:S02]  /*2ab0*/  PRMT R24, R20.reuse, 0x7632, R24 ;  /* 0x0000763214187816 */ /* 0x060fe40000000018 */
[----:B------:R-:W-:Y:S02]  /*2ac0*/  SHF.L.U32 R13, R20, 0x10, RZ ;  /* 0x00000010140d7819 */ /* 0x000fe400000006ff */
[----:B------:R-:W-:Y:S02]  /*2ad0*/  SHF.L.U32 R15, R22, 0x10, RZ ;  /* 0x00000010160f7819 */ /* 0x000fe400000006ff */
[----:B------:R-:W-:Y:S02]  /*2ae0*/  SHF.L.U32 R14, R32, 0x10, RZ ;  /* 0x00000010200e7819 */ /* 0x000fe400000006ff */
[----:B------:R-:W-:Y:S02]  /*2af0*/  SHF.L.U32 R20, R34, 0x10, RZ ;  /* 0x0000001022147819 */ /* 0x000fe400000006ff */
[C---:B------:R-:W-:Y:S01]  /*2b00*/  PRMT R25, R21.reuse, 0x7632, R25 ;  /* 0x0000763215197816 */ /* 0x040fe20000000019 */
[----:B------:R-:W-:Y:S01]  /*2b10*/  IMAD.U32 R21, R21, 0x10000, RZ ;  /* 0x0001000015157824 */ /* 0x000fe200078e00ff */
[----:B------:R-:W-:Y:S01]  /*2b20*/  SHF.L.U32 R18, R33, 0x10, RZ ;  /* 0x0000001021127819 */ /* 0x000fe200000006ff */
        /* <DEDUP_REMOVED lines=9> */
[----:B------:R-:W-:Y:S02]  /*2bc0*/  PRMT R19, R34, 0x7632, R19 ;  /* 0x0000763222137816 */ /* 0x000fe40000000013 */
        /* <DEDUP_REMOVED lines=19> */
.L_x_11046:
[C---:B-----5:R-:W-:Y:S01]  /*2d00*/  PRMT R15, R20.reuse, 0x7632, R15 ;  /* 0x00007632140f7816 */ /* 0x060fe2000000000f */
[----:B------:R-:W-:Y:S01]  /*2d10*/  IMAD.U32 R14, R33, 0x10000, RZ ;  /* 0x00010000210e7824 */ /* 0x000fe200078e00ff */
[----:B------:R-:W-:Y:S02]  /*2d20*/  SHF.L.U32 R20, R20, 0x10, RZ ;  /* 0x0000001014147819 */ /* 0x000fe400000006ff */
[----:B------:R-:W-:Y:S02]  /*2d30*/  SHF.L.U32 R13, R32, 0x10, RZ ;  /* 0x00000010200d7819 */ /* 0x000fe400000006ff */
[C---:B------:R-:W-:Y:S02]  /*2d40*/  PRMT R25, R21.reuse, 0x7632, R25 ;  /* 0x0000763215197816 */ /* 0x040fe40000000019 */
[----:B------:R-:W-:Y:S02]  /*2d50*/  SHF.L.U32 R21, R21, 0x10, RZ ;  /* 0x0000001015157819 */ /* 0x000fe400000006ff */
[----:B------:R-:W-:-:S02]  /*2d60*/  PRMT R27, R22, 0x7632, R27 ;  /* 0x00007632161b7816 */ /* 0x000fc4000000001b */
[----:B------:R-:W-:Y:S01]  /*2d70*/  SHF.L.U32 R28, R22, 0x10, RZ ;  /* 0x00000010161c7819 */ /* 0x000fe200000006ff */
[----:B------:R-:W-:Y:S01]  /*2d80*/  FADD.FTZ R22, R13, R20 ;  /* 0x000000140d167221 */ /* 0x000fe20000010000 */
[----:B------:R-:W-:Y:S01]  /*2d90*/  PRMT R13, R32, 0x7632, R13 ;  /* 0x00007632200d7816 */ /* 0x000fe2000000000d */
[----:B------:R-:W-:Y:S01]  /*2da0*/  FADD.FTZ R26, R14, R21 ;  /* 0x000000150e1a7221 */ /* 0x000fe20000010000 */
[----:B------:R-:W-:Y:S02]  /*2db0*/  SHF.L.U32 R21, R34, 0x10, RZ ;  /* 0x0000001022157819 */ /* 0x000fe400000006ff */
[----:B------:R-:W-:Y:S02]  /*2dc0*/  PRMT R14, R33, 0x7632, R14 ;  /* 0x00007632210e7816 */ /* 0x000fe4000000000e */
[----:B------:R-:W-:Y:S01]  /*2dd0*/  SHF.L.U32 R20, R15, 0x10, RZ ;  /* 0x000000100f147819 */ /* 0x000fe200000006ff */
[----:B------:R-:W-:Y:S01]  /*2de0*/  FADD.FTZ R28, R21, R28 ;  /* 0x0000001c151c7221 */ /* 0x000fe20000010000 */
[----:B------:R-:W-:-:S02]  /*2df0*/  SHF.L.U32 R13, R13, 0x10, RZ ;  /* 0x000000100d0d7819 */ /* 0x000fc400000006ff */
[----:B------:R-:W-:Y:S02]  /*2e00*/  PRMT R29, R23, 0x7632, R29 ;  /* 0x00007632171d7816 */ /* 0x000fe4000000001d */
[----:B------:R-:W-:Y:S01]  /*2e10*/  SHF.L.U32 R25, R25, 0x10, RZ ;  /* 0x0000001019197819 */ /* 0x000fe200000006ff */
[--C-:B------:R-:W-:Y:S01]  /*2e20*/  FADD.FTZ R21, R20, R13.reuse ;  /* 0x0000000d14157221 */ /* 0x100fe20000010000 */
[----:B------:R-:W-:Y:S02]  /*2e30*/  SHF.L.U32 R14, R14, 0x10, RZ ;  /* 0x000000100e0e7819 */ /* 0x000fe400000006ff */
[----:B------:R-:W-:Y:S02]  /*2e40*/  SHF.L.U32 R23, R23, 0x10, RZ ;  /* 0x0000001017177819 */ /* 0x000fe400000006ff */
[----:B------:R-:W-:Y:S01]  /*2e50*/  SHF.L.U32 R30, R35, 0x10, RZ ;  /* 0x00000010231e7819 */ /* 0x000fe200000006ff */
[----:B------:R-:W-:Y:S01]  /*2e60*/  FADD.FTZ R20, R25, R14 ;  /* 0x0000000e19147221 */ /* 0x000fe20000010000 */
[----:B------:R-:W-:-:S02]  /*2e70*/  PRMT R13, R34, 0x7632, R13 ;  /* 0x00007632220d7816 */ /* 0x000fc4000000000d */
[----:B------:R-:W-:Y:S01]  /*2e80*/  PRMT R14, R35, 0x7632, R14 ;  /* 0x00007632230e7816 */ /* 0x000fe2000000000e */
[----:B------:R-:W-:Y:S01]  /*2e90*/  FADD.FTZ R31, R30, R23 ;  /* 0x000000171e1f7221 */ /* 0x000fe20000010000 */
        /* <DEDUP_REMOVED lines=26> */
.L_x_11045:
        /* <DEDUP_REMOVED lines=29> */
[----:B------:R-:W-:Y:S01]  /*3210*/  SHF.L.U32 R27, R25, 0x10, RZ ;  /* 0x00000010191b7819 */ /* 0x000fe200000006ff */
[----:B------:R-:W-:Y:S06]  /*3220*/  BRA `(.L_x_11049) ;  /* 0x0000000400ec7947 */ /* 0x000fec0003800000 */
.L_x_11048:
[C---:B-----5:R-:W-:Y:S01]  /*3230*/  PRMT R28, R24.reuse, 0x7632, R28 ;  /* 0x00007632181c7816 */ /* 0x060fe2000000001c */
[----:B------:R-:W-:Y:S01]  /*3240*/  IMAD.U32 R197, R27, 0x10000, RZ ;  /* 0x000100001bc57824 */ /* 0x000fe200078e00ff */
[----:B------:R-:W-:Y:S02]  /*3250*/  SHF.L.U32 R23, R24, 0x10, RZ ;  /* 0x0000001018177819 */ /* 0x000fe400000006ff */
[----:B------:R-:W-:Y:S02]  /*3260*/  PRMT R29, R25, 0x7632, R29 ;  /* 0x00007632191d7816 */ /* 0x000fe4000000001d */
[C---:B------:R-:W-:Y:S02]  /*3270*/  PRMT R30, R26.reuse, 0x7632, R30 ;  /* 0x000076321a1e7816 */ /* 0x040fe4000000001e */
[----:B------:R-:W-:Y:S02]  /*3280*/  SHF.L.U32 R31, R26, 0x10, RZ ;  /* 0x000000101a1f7819 */ /* 0x000fe400000006ff */
[----:B------:R-:W-:-:S02]  /*3290*/  SHF.L.U32 R24, R36, 0x10, RZ ;  /* 0x0000001024187819 */ /* 0x000fc400000006ff */
[----:B------:R-:W-:Y:S02]  /*32a0*/  SHF.L.U32 R25, R25, 0x10, RZ ;  /* 0x0000001019197819 */ /* 0x000fe400000006ff */
[----:B------:R-:W-:Y:S01]  /*32b0*/  SHF.L.U32 R26, R37, 0x10, RZ ;  /* 0x00000010251a7819 */ /* 0x000fe200000006ff */
[----:B------:R-:W-:Y:S01]  /*32c0*/  FADD.FTZ R23, R24, R23 ;  /* 0x0000001718177221 */ /* 0x000fe20000010000 */
[----:B------:R-:W-:Y:S02]  /*32d0*/  SHF.L.U32 R176, R38, 0x10, RZ ;  /* 0x0000001026b07819 */ /* 0x000fe400000006ff */
        /* <DEDUP_REMOVED lines=22> */
.L_x_11047:
[----:B------:R-:W-:Y:S05]  /*3440*/  BRA.U UP1, `(.L_x_11050) ;  /* 0x0000000101947547 */ /* 0x000fea000b800000 */
[C---:B-----5:R-:W-:Y:S02]  /*3450*/  PRMT R30, R24.reuse, 0x7632, R30 ;  /* 0x00007632181e7816 */ /* 0x060fe4000000001e */
[----:B------:R-:W-:Y:S02]  /*3460*/  SHF.L.U32 R23, R24, 0x10, RZ ;  /* 0x0000001018177819 */ /* 0x000fe400000006ff */
[----:B------:R-:W-:Y:S01]  /*3470*/  PRMT R31, R25, 0x7632, R31 ;  /* 0x00007632191f7816 */ /* 0x000fe2000000001f */
[----:B------:R-:W-:Y:S01]  /*3480*/  IMAD.U32 R30, R30, 0x10000, RZ ;  /* 0x000100001e1e7824 */ /* 0x000fe200078e00ff */
[C---:B------:R-:W-:Y:S02]  /*3490*/  PRMT R177, R26.reuse, 0x7632, R177 ;  /* 0x000076321ab17816 */ /* 0x040fe400000000b1 */
[----:B------:R-:W-:Y:S02]  /*34a0*/  SHF.L.U32 R28, R26, 0x10, RZ ;  /* 0x000000101a1c7819 */ /* 0x000fe400000006ff */
[----:B------:R-:W-:-:S02]  /*34b0*/  SHF.L.U32 R24, R32, 0x10, RZ ;  /* 0x0000001020187819 */ /* 0x000fc400000006ff */
[----:B------:R-:W-:Y:S02]  /*34c0*/  SHF.L.U32 R25, R25, 0x10, RZ ;  /* 0x0000001019197819 */ /* 0x000fe400000006ff */
[----:B------:R-:W-:Y:S01]  /*34d0*/  SHF.L.U32 R26, R33, 0x10, RZ ;  /* 0x00000010211a7819 */ /* 0x000fe200000006ff */
[----:B------:R-:W-:Y:S01]  /*34e0*/  FADD.FTZ R23, R24, R23 ;  /* 0x0000001718177221 */ /* 0x000fe20000010000 */
[----:B------:R-:W-:Y:S02]  /*34f0*/  SHF.L.U32 R29, R34, 0x10, RZ ;  /* 0x00000010221d7819 */ /* 0x000fe400000006ff */
[C---:B------:R-:W-:Y:S01]  /*3500*/  PRMT R178, R27.reuse, 0x7632, R178 ;  /* 0x000076321bb27816 */ /* 0x040fe200000000b2 */
[--C-:B------:R-:W-:Y:S01]  /*3510*/  FADD.FTZ R24, R26, R25.reuse ;  /* 0x000000191a187221 */ /* 0x100fe20000010000 */
[----:B------:R-:W-:Y:S01]  /*3520*/  SHF.L.U32 R197, R27, 0x10, RZ ;  /* 0x000000101bc57819 */ /* 0x000fe200000006ff */
[----:B------:R-:W-:Y:S01]  /*3530*/  FADD.FTZ R26, R29, R28 ;  /* 0x0000001c1d1a7221 */ /* 0x000fe20000010000 */
[----:B------:R-:W-:-:S02]  /*3540*/  PRMT R25, R32, 0x7632, R25 ;  /* 0x0000763220197816 */ /* 0x000fc40000000019 */
[----:B------:R-:W-:Y:S02]  /*3550*/  PRMT R27, R33, 0x7632, R27 ;  /* 0x00007632211b7816 */ /* 0x000fe4000000001b */
[----:B------:R-:W-:Y:S02]  /*3560*/  PRMT R28, R34, 0x7632, R28 ;  /* 0x00007632221c7816 */ /* 0x000fe4000000001c */
[C---:B------:R-:W-:Y:S02]  /*3570*/  PRMT R29, R35.reuse, 0x7632, R29 ;  /* 0x00007632231d7816 */ /* 0x040fe4000000001d */
[----:B------:R-:W-:Y:S02]  /*3580*/  SHF.L.U32 R194, R35, 0x10, RZ ;  /* 0x0000001023c27819 */ /* 0x000fe400000006ff */
[----:B------:R-:W-:Y:S02]  /*3590*/  SHF.L.U32 R176, R31, 0x10, RZ ;  /* 0x000000101fb07819 */ /* 0x000fe400000006ff */
        /* <DEDUP_REMOVED lines=16> */
.L_x_11050:
[C---:B-----5:R-:W-:Y:S02]  /*36a0*/  PRMT R28, R24.reuse, 0x7632, R28 ;  /* 0x00007632181c7816 */ /* 0x060fe4000000001c */
[----:B------:R-:W-:Y:S02]  /*36b0*/  SHF.L.U32 R24, R24, 0x10, RZ ;  /* 0x0000001018187819 */ /* 0x000fe400000006ff */
[----:B------:R-:W-:Y:S02]  /*36c0*/  SHF.L.U32 R23, R32, 0x10, RZ ;  /* 0x0000001020177819 */ /* 0x000fe400000006ff */
[C---:B------:R-:W-:Y:S02]  /*36d0*/  PRMT R31, R26.reuse, 0x7632, R31 ;  /* 0x000076321a1f7816 */ /* 0x040fe4000000001f */
[----:B------:R-:W-:Y:S01]  /*36e0*/  SHF.L.U32 R176, R26, 0x10, RZ ;  /* 0x000000101ab07819 */ /* 0x000fe200000006ff */
[----:B------:R-:W-:Y:S01]  /*36f0*/  FADD.FTZ R26, R23, R24 ;  /* 0x00000018171a7221 */ /* 0x000fe20000010000 */
[C---:B------:R-:W-:Y:S01]  /*3700*/  PRMT R29, R25.reuse, 0x7632, R29 ;  /* 0x00007632191d7816 */ /* 0x040fe2000000001d */
[----:B------:R-:W-:Y:S01]  /*3710*/  IMAD.U32 R25, R25, 0x10000, RZ ;  /* 0x0001000019197824 */ /* 0x000fe200078e00ff */
[----:B------:R-:W-:-:S02]  /*3720*/  SHF.L.U32 R30, R33, 0x10, RZ ;  /* 0x00000010211e7819 */ /* 0x000fc400000006ff */
[----:B------:R-:W-:Y:S02]  /*3730*/  PRMT R23, R32, 0x7632, R23 ;  /* 0x0000763220177816 */ /* 0x000fe40000000017 */
[----:B------:R-:W-:Y:S01]  /*3740*/  PRMT R24, R33, 0x7632, R24 ;  /* 0x0000763221187816 */ /* 0x000fe20000000018 */
[----:B------:R-:W-:Y:S01]  /*3750*/  FADD.FTZ R30, R30, R25 ;  /* 0x000000191e1e7221 */ /* 0x000fe20000010000 */
[----:B------:R-:W-:Y:S01]  /*3760*/  SHF.L.U32 R196, R27, 0x10, RZ ;  /* 0x000000101bc47819 */ /* 0x000fe200000006ff */
[----:B------:R-:W-:Y:S01]  /*3770*/  IMAD.U32 R25, R29, 0x10000, RZ ;  /* 0x000100001d197824 */ /* 0x000fe200078e00ff */
[----:B------:R-:W-:Y:S02]  /*3780*/  SHF.L.U32 R197, R35, 0x10, RZ ;  /* 0x0000001023c57819 */ /* 0x000fe400000006ff */
[----:B------:R-:W-:Y:S02]  /*3790*/  SHF.L.U32 R28, R28, 0x10, RZ ;  /* 0x000000101c1c7819 */ /* 0x000fe400000006ff */
[----:B------:R-:W-:Y:S01]  /*37a0*/  SHF.L.U32 R23, R23, 0x10, RZ ;  /* 0x0000001017177819 */ /* 0x000fe200000006ff */
[----:B------:R-:W-:Y:S01]  /*37b0*/  FADD.FTZ R197, R197, R196 ;  /* 0x000000c4c5c57221 */ /* 0x000fe20000010000 */
[----:B------:R-:W-:-:S02]  /*37c0*/  SHF.L.U32 R24, R24, 0x10, RZ ;  /* 0x0000001018187819 */ /* 0x000fc400000006ff */
[----:B------:R-:W-:Y:S01]  /*37d0*/  PRMT R177, R27, 0x7632, R177 ;  /* 0x000076321bb17816 */ /* 0x000fe200000000b1 */
[--C-:B------:R-:W-:Y:S01]  /*37e0*/  FADD.FTZ R196, R28, R23.reuse ;  /* 0x000000171cc47221 */ /* 0x100fe20000010000 */
[C---:B------:R-:W-:Y:S01]  /*37f0*/  SHF.L.U32 R27, R34.reuse, 0x10, RZ ;  /* 0x00000010221b7819 */ /* 0x040fe200000006ff */
[--C-:B------:R-:W-:Y:S01]  /*3800*/  FADD.FTZ R25, R25, R24.reuse ;  /* 0x0000001819197221 */ /* 0x100fe20000010000 */
        /* <DEDUP_REMOVED lines=29> */
.L_x_11049:
        /* <DEDUP_REMOVED lines=9> */
[----:B------:R1:W5:Y:S01]  /*3a70*/  @P1 LDG.E.128 R32, desc[UR6][R176.64] ;  /* 0x00000006b0201981 */ /* 0x000362000c1e1d00 */
[----:B0-----:R-:W-:-:S06]  /*3a80*/  IMAD.WIDE.U32 R178, R25, 0x10, R234 ;  /* 0x0000001019b27825 */ /* 0x001fcc00078e00ea */
[----:B------:R-:W5:Y:S01]  /*3a90*/  LDG.E.128 R176, desc[UR6][R178.64] ;  /* 0x00000006b2b07981 */ /* 0x000f62000c1e1d00 */
[----:B---3--:R-:W-:Y:S02]  /*3aa0*/  PRMT R203, R39, 0x7632, R203 ;  /* 0x0000763227cb7816 */ /* 0x008fe400000000cb */
[----:B------:R-:W-:Y:S02]  /*3ab0*/  PRMT R204, R38, 0x7632, R204 ;  /* 0x0000763226cc7816 */ /* 0x000fe400000000cc */
[----:B------:R-:W-:Y:S02]  /*3ac0*/  PRMT R205, R37, 0x7632, R205 ;  /* 0x0000763225cd7816 */ /* 0x000fe400000000cd */
[----:B------:R-:W-:Y:S01]  /*3ad0*/  PRMT R206, R36, 0x7632, R206 ;  /* 0x0000763224ce7816 */ /* 0x000fe200000000ce */
[----:B-1----:R-:W-:Y:S06]  /*3ae0*/  BRA.U UP0, `(.L_x_11051) ;  /* 0x0000000100bc7547 */ /* 0x002fec000b800000 */
[----:B------:R-:W-:Y:S05]  /*3af0*/  BRA.U UP1, `(.L_x_11052) ;  /* 0x0000000101347547 */ /* 0x000fea000b800000 */
        /* <DEDUP_REMOVED lines=13> */
.L_x_11052:
[----:B-----5:R-:W-:Y:S02]  /*3bd0*/  PRMT R28, R176, 0x7632, R28 ;  /* 0x00007632b01c7816 */ /* 0x020fe4000000001c */
[----:B------:R-:W-:Y:S02]  /*3be0*/  PRMT R30, R177, 0x7632, R30 ;  /* 0x00007632b11e7816 */ /* 0x000fe4000000001e */
[----:B------:R-:W-:Y:S02]  /*3bf0*/  PRMT R31, R178, 0x7632, R31 ;  /* 0x00007632b21f7816 */ /* 0x000fe4000000001f */
[----:B------:R-:W-:Y:S02]  /*3c00*/  PRMT R208, R179, 0x7632, R208 ;  /* 0x00007632b3d07816 */ /* 0x000fe400000000d0 */
[----:B------:R-:W-:Y:S01]  /*3c10*/  SHF.L.U32 R176, R176, 0x10, RZ ;  /* 0x00000010b0b07819 */ /* 0x000fe200000006ff */
[----:B------:R-:W-:Y:S01]  /*3c20*/  IMAD.U32 R31, R31, 0x10000, RZ ;  /* 0x000100001f1f7824 */ /* 0x000fe200078e00ff */
        /* <DEDUP_REMOVED lines=27> */
.L_x_11051:
[----:B------:R-:W-:Y:S05]  /*3de0*/  BRA.U UP1, `(.L_x_11054) ;  /* 0x0000000101947547 */ /* 0x000fea000b800000 */
[----:B-----5:R-:W-:Y:S02]  /*3df0*/  PRMT R203, R176, 0x7632, R203 ;  /* 0x00007632b0cb7816 */ /* 0x020fe400000000cb */
[C---:B------:R-:W-:Y:S02]  /*3e00*/  PRMT R204, R177.reuse, 0x7632, R204 ;  /* 0x00007632b1cc7816 */ /* 0x040fe400000000cc */
[----:B------:R-:W-:Y:S02]  /*3e10*/  PRMT R205, R178, 0x7632, R205 ;  /* 0x00007632b2cd7816 */ /* 0x000fe400000000cd */
[----:B------:R-:W-:Y:S02]  /*3e20*/  SHF.L.U32 R176, R176, 0x10, RZ ;  /* 0x00000010b0b07819 */ /* 0x000fe400000006ff */
[----:B------:R-:W-:Y:S02]  /*3e30*/  SHF.L.U32 R177, R177, 0x10, RZ ;  /* 0x00000010b1b17819 */ /* 0x000fe400000006ff */
[----:B------:R-:W-:-:S02]  /*3e40*/  SHF.L.U32 R178, R178, 0x10, RZ ;  /* 0x00000010b2b27819 */ /* 0x000fc400000006ff */
[----:B------:R-:W-:Y:S02]  /*3e50*/  SHF.L.U32 R29, R32, 0x10, RZ ;  /* 0x00000010201d7819 */ /* 0x000fe400000006ff */
[----:B------:R-:W-:Y:S02]  /*3e60*/  SHF.L.U32 R28, R33, 0x10, RZ ;  /* 0x00000010211c7819 */ /* 0x000fe400000006ff */
        /* <DEDUP_REMOVED lines=29> */
.L_x_11054:
[----:B-----5:R-:W-:Y:S02]  /*4040*/  PRMT R29, R176, 0x7632, R29 ;  /* 0x00007632b01d7816 */ /* 0x020fe4000000001d */
        /* <DEDUP_REMOVED lines=9> */
[----:B------:R-:W-:Y:S02]  /*40e0*/  PRMT R31, R178, 0x7632, R31 ;  /* 0x00007632b21f7816 */ /* 0x000fe4000000001f */
[----:B------:R-:W-:Y:S01]  /*40f0*/  PRMT R177, R177, 0x7632, R177 ;  /* 0x00007632b1b17816 */ /* 0x000fe200000000b1 */
[--C-:B------:R-:W-:Y:S01]  /*4100*/  FADD.FTZ R211, R29, R28.reuse ;  /* 0x0000001c1dd37221 */ /* 0x100fe20000010000 */
[----:B------:R-:W-:Y:S02]  /*4110*/  PRMT R28, R33, 0x7632, R28 ;  /* 0x00007632211c7816 */ /* 0x000fe4000000001c */
[----:B------:R-:W-:Y:S02]  /*4120*/  PRMT R202, R179, 0x7632, R202 ;  /* 0x00007632b3ca7816 */ /* 0x000fe400000000ca */
[----:B------:R-:W-:Y:S01]  /*4130*/  PRMT R30, R35, 0x7632, R30 ;  /* 0x00007632231e7816 */ /* 0x000fe2000000001e */
[----:B------:R-:W-:Y:S01]  /*4140*/  IMAD.U32 R28, R28, 0x10000, RZ ;  /* 0x000100001c1c7824 */ /* 0x000fe200078e00ff */
        /* <DEDUP_REMOVED lines=35> */
.L_x_11053:
[----:B------:R-:W0:Y:S01]  /*4380*/  @P0 LDC.64 R176, c[0x0][0x3a8] ;  /* 0x0000ea00ffb00b82 */ /* 0x000e220000000a00 */
[----:B------:R-:W-:-:S07]  /*4390*/  IADD3 R207, PT, PT, R187, 0xc0, RZ ;  /* 0x000000c0bbcf7810 */ /* 0x000fce0007ffe0ff */
[----:B------:R-:W1:Y:S08]  /*43a0*/  @P1 LDC.64 R178, c[0x0][0x398] ;  /* 0x0000e600ffb21b82 */ /* 0x000e700000000a00 */
[----:B------:R-:W2:Y:S01]  /*43b0*/  @P2 LDC.64 R204, c[0x0][0x3a0] ;  /* 0x0000e800ffcc2b82 */ /* 0x000ea20000000a00 */
[----:B0-----:R-:W-:-:S05]  /*43c0*/  @P0 IMAD.WIDE.U32 R176, R25, 0x10, R176 ;  /* 0x0000001019b00825 */ /* 0x001fca00078e00b0 */
[----:B------:R1:W-:Y:S02]  /*43d0*/  @P0 STG.E.128 desc[UR6][R176.64], R28 ;  /* 0x0000001cb0000986 */ /* 0x0003e4000c101d06 */
[----:B-1----:R-:W-:-:S04]  /*43e0*/  @P1 IMAD.WIDE.U32 R176, R207, 0x10, R178 ;  /* 0x00000010cfb01825 */ /* 0x002fc800078e00b2 */
[C---:B------:R-:W-:Y:S01]  /*43f0*/  IMAD.WIDE.U32 R178, R207.reuse, 0x10, R234 ;  /* 0x00000010cfb27825 */ /* 0x040fe200078e00ea */
[----:B------:R2:W5:Y:S03]  /*4400*/  @P1 LDG.E.128 R32, desc[UR6][R176.64] ;  /* 0x00000006b0201981 */ /* 0x000566000c1e1d00 */
[----:B--2---:R-:W-:-:S05]  /*4410*/  @P2 IMAD.WIDE.U32 R176, R207, 0x10, R204 ;  /* 0x00000010cfb02825 */ /* 0x004fca00078e00cc */
[----:B------:R0:W5:Y:S04]  /*4420*/  @P2 LDG.E.128 R36, desc[UR6][R176.64] ;  /* 0x00000006b0242981 */ /* 0x000168000c1e1d00 */
[----:B------:R-:W5:Y:S01]  /*4430*/  LDG.E.128 R176, desc[UR6][R178.64] ;  /* 0x00000006b2b07981 */ /* 0x000f62000c1e1d00 */
[----:B0-----:R-:W-:Y:S05]  /*4440*/  BRA.U UP0, `(.L_x_11055) ;  /* 0x0000000100cc7547 */ /* 0x001fea000b800000 */
        /* <DEDUP_REMOVED lines=14> */
.L_x_11056:
        /* <DEDUP_REMOVED lines=11> */
[----:B------:R-:W-:Y:S02]  /*45e0*/  PRMT R29, R38, 0x7632, R29 ;  /* 0x00007632261d7816 */ /* 0x000fe4000000001d */
        /* <DEDUP_REMOVED lines=25> */
.L_x_11055:
        /* <DEDUP_REMOVED lines=10> */
[----:B------:R-:W-:Y:S01]  /*4820*/  PRMT R28, R33, 0x7632, R28 ;  /* 0x00007632211c7816 */ /* 0x000fe2000000001c */
[----:B------:R-:W-:Y:S01]  /*4830*/  IMAD.U32 R177, R177, 0x10000, RZ ;  /* 0x00010000b1b17824 */ /* 0x000fe200078e00ff */
[----:B------:R-:W-:-:S02]  /*4840*/  SHF.L.U32 R205, R29, 0x10, RZ ;  /* 0x000000101dcd7819 */ /* 0x000fc400000006ff */
[----:B------:R-:W-:Y:S02]  /*4850*/  PRMT R29, R34, 0x7632, R29 ;  /* 0x00007632221d7816 */ /* 0x000fe4000000001d */
[----:B------:R-:W-:Y:S02]  /*4860*/  SHF.L.U32 R28, R28, 0x10, RZ ;  /* 0x000000101c1c7819 */ /* 0x000fe400000006ff */
[----:B------:R-:W-:Y:S02]  /*4870*/  SHF.L.U32 R29, R29, 0x10, RZ ;  /* 0x000000101d1d7819 */ /* 0x000fe400000006ff */
        /* <DEDUP_REMOVED lines=22> */
.L_x_11058:
[----:B-----5:R-:W-:Y:S02]  /*49e0*/  PRMT R29, R176, 0x7632, R29 ;  /* 0x00007632b01d7816 */ /* 0x020fe4000000001d */
[----:B------:R-:W-:Y:S02]  /*49f0*/  PRMT R30, R177, 0x7632, R30 ;  /* 0x00007632b11e7816 */ /* 0x000fe4000000001e */
[----:B------:R-:W-:Y:S02]  /*4a00*/  SHF.L.U32 R31, R29, 0x10, RZ ;  /* 0x000000101d1f7819 */ /* 0x000fe400000006ff */
[----:B------:R-:W-:Y:S02]  /*4a10*/  PRMT R29, R33, 0x7632, R29 ;  /* 0x00007632211d7816 */ /* 0x000fe4000000001d */
[----:B------:R-:W-:Y:S02]  /*4a20*/  PRMT R28, R32, 0x7632, R28 ;  /* 0x00007632201c7816 */ /* 0x000fe4000000001c */
[----:B------:R-:W-:-:S02]  /*4a30*/  SHF.L.U32 R30, R30, 0x10, RZ ;  /* 0x000000101e1e7819 */ /* 0x000fc400000006ff */
[----:B------:R-:W-:Y:S02]  /*4a40*/  SHF.L.U32 R29, R29, 0x10, RZ ;  /* 0x000000101d1d7819 */ /* 0x000fe400000006ff */
[----:B------:R-:W-:Y:S02]  /*4a50*/  SHF.L.U32 R28, R28, 0x10, RZ ;  /* 0x000000101c1c7819 */ /* 0x000fe400000006ff */
[----:B------:R-:W-:Y:S01]  /*4a60*/  SHF.L.U32 R176, R176, 0x10, RZ ;  /* 0x00000010b0b07819 */ /* 0x000fe200000006ff */
[--C-:B------:R-:W-:Y:S01]  /*4a70*/  FADD.FTZ R205, R30, R29.reuse ;  /* 0x0000001d1ecd7221 */ /* 0x100fe20000010000 */
[----:B------:R-:W-:Y:S01]  /*4a80*/  PRMT R29, R178, 0x7632, R29 ;  /* 0x00007632b21d7816 */ /* 0x000fe2000000001d */
[--C-:B------:R-:W-:Y:S01]  /*4a90*/  FADD.FTZ R206, R31, R28.reuse ;  /* 0x0000001c1fce7221 */ /* 0x100fe20000010000 */
[----:B------:R-:W-:Y:S02]  /*4aa0*/  PRMT R28, R34, 0x7632, R28 ;  /* 0x00007632221c7816 */ /* 0x000fe4000000001c */
[----:B------:R-:W-:-:S02]  /*4ab0*/  PRMT R31, R179, 0x7632, R31 ;  /* 0x00007632b31f7816 */ /* 0x000fc4000000001f */
[----:B------:R-:W-:Y:S02]  /*4ac0*/  SHF.L.U32 R203, R29, 0x10, RZ ;  /* 0x000000101dcb7819 */ /* 0x000fe400000006ff */
[----:B------:R-:W-:Y:S01]  /*4ad0*/  SHF.L.U32 R30, R28, 0x10, RZ ;  /* 0x000000101c1e7819 */ /* 0x000fe200000006ff */
[----:B------:R-:W-:Y:S01]  /*4ae0*/  IMAD.U32 R204, R31, 0x10000, RZ ;  /* 0x000100001fcc7824 */ /* 0x000fe200078e00ff */
[----:B------:R-:W-:Y:S02]  /*4af0*/  PRMT R29, R35, 0x7632, R29 ;  /* 0x00007632231d7816 */ /* 0x000fe4000000001d */
[----:B------:R-:W-:Y:S01]  /*4b00*/  PRMT R28, R36, 0x7632, R28 ;  /* 0x00007632241c7816 */ /* 0x000fe2000000001c */
[----:B------:R-:W-:Y:S01]  /*4b10*/  FADD.FTZ R30, R203, R30 ;  /* 0x0000001ecb1e7221 */ /* 0x000fe20000010000 */
[----:B------:R-:W-:Y:S02]  /*4b20*/  SHF.L.U32 R31, R29, 0x10, RZ ;  /* 0x000000101d1f7819 */ /* 0x000fe400000006ff */
        /* <DEDUP_REMOVED lines=34> */
[----:B------:R-:W-:-:S07]  /*4d50*/  F2FP.BF16.F32.PACK_AB R28, R206, R214 ;  /* 0x000000d6ce1c723e */ /* 0x000fce00000010ff */
.L_x_11057:
[----:B------:R-:W0:Y:S01]  /*4d60*/  @P0 LDC.64 R176, c[0x0][0x3a8] ;  /* 0x0000ea00ffb00b82 */ /* 0x000e220000000a00 */
[----:B------:R-:W-:-:S07]  /*4d70*/  VIADD R221, R187, 0xe0 ;  /* 0x000000e0bbdd7836 */ /* 0x000fce0000000000 */
        /* <DEDUP_REMOVED lines=12> */
[----:B-----5:R-:W-:Y:S02]  /*4e40*/  PRMT R220, R176, 0x7632, R220 ;  /* 0x00007632b0dc7816 */ /* 0x020fe400000000dc */
        /* <DEDUP_REMOVED lines=9> */
[----:B------:R-:W-:Y:S02]  /*4ee0*/  SHF.L.U32 R218, R218, 0x10, RZ ;  /* 0x00000010dada7819 */ /* 0x000fe400000006ff */
[----:B------:R-:W-:Y:S01]  /*4ef0*/  SHF.L.U32 R217, R217, 0x10, RZ ;  /* 0x00000010d9d97819 */ /* 0x000fe200000006ff */
[----:B------:R-:W-:Y:S06]  /*4f00*/  BRA `(.L_x_11061) ;  /* 0x00000008000c7947 */ /* 0x000fec0003800000 */
.L_x_11060:
[----:B-----5:R-:W-:Y:S02]  /*4f10*/  PRMT R29, R176, 0x7632, R29 ;  /* 0x00007632b01d7816 */ /* 0x020fe4000000001d */
[----:B------:R-:W-:Y:S02]  /*4f20*/  PRMT R28, R36, 0x7632, R28 ;  /* 0x00007632241c7816 */ /* 0x000fe4000000001c */
[----:B------:R-:W-:Y:S01]  /*4f30*/  PRMT R30, R178, 0x7632, R30 ;  /* 0x00007632b21e7816 */ /* 0x000fe2000000001e */
[----:B------:R-:W-:Y:S01]  /*4f40*/  IMAD.U32 R29, R29, 0x10000, RZ ;  /* 0x000100001d1d7824 */ /* 0x000fe200078e00ff */
[----:B------:R-:W-:Y:S02]  /*4f50*/  SHF.L.U32 R28, R28, 0x10, RZ ;  /* 0x000000101c1c7819 */ /* 0x000fe400000006ff */
[----:B------:R-:W-:Y:S02]  /*4f60*/  SHF.L.U32 R218, R30, 0x10, RZ ;  /* 0x000000101eda7819 */ /* 0x000fe400000006ff */
[----:B------:R-:W-:Y:S01]  /*4f70*/  PRMT R31, R179, 0x7632, R31 ;  /* 0x00007632b31f7816 */ /* 0x000fe2000000001f */
[--C-:B------:R-:W-:Y:S01]  /*4f80*/  FADD.FTZ R220, R29, R28.reuse ;  /* 0x0000001c1ddc7221 */ /* 0x100fe20000010000 */
[----:B------:R-:W-:Y:S01]  /*4f90*/  PRMT R29, R177, 0x7632, R29 ;  /* 0x00007632b11d7816 */ /* 0x000fe2000000001d */
[----:B------:R-:W-:Y:S01]  /*4fa0*/  IMAD.U32 R179, R179, 0x10000, RZ ;  /* 0x00010000b3b37824 */ /* 0x000fe200078e00ff */
[----:B------:R-:W-:-:S02]  /*4fb0*/  PRMT R28, R37, 0x7632, R28 ;  /* 0x00007632251c7816 */ /* 0x000fc4000000001c */
[----:B------:R-:W-:Y:S02]  /*4fc0*/  SHF.L.U32 R219, R29, 0x10, RZ ;  /* 0x000000101ddb7819 */ /* 0x000fe400000006ff */
        /* <DEDUP_REMOVED lines=25> */
.L_x_11059:
[----:B------:R-:W-:Y:S05]  /*5160*/  BRA.U UP1, `(.L_x_11062) ;  /* 0x0000000101947547 */ /* 0x000fea000b800000 */
[----:B-----5:R-:W-:Y:S01]  /*5170*/  PRMT R29, R176, 0x7632, R29 ;  /* 0x00007632b01d7816 */ /* 0x020fe2000000001d */
        /* <DEDUP_REMOVED lines=36> */
.L_x_11062:
[----:B-----5:R-:W-:Y:S01]  /*53c0*/  PRMT R28, R176, 0x7632, R28 ;  /* 0x00007632b01c7816 */ /* 0x020fe2000000001c */
[C---:B------:R-:W-:Y:S01]  /*53d0*/  IMAD.U32 R225, R177.reuse, 0x10000, RZ ;  /* 0x00010000b1e17824 */ /* 0x040fe200078e00ff */
[----:B------:R-:W-:Y:S02]  /*53e0*/  PRMT R30, R177, 0x7632, R30 ;  /* 0x00007632b11e7816 */ /* 0x000fe4000000001e */
[----:B------:R-:W-:Y:S02]  /*53f0*/  PRMT R29, R33, 0x7632, R29 ;  /* 0x00007632211d7816 */ /* 0x000fe4000000001d */
[----:B------:R-:W-:Y:S02]  /*5400*/  SHF.L.U32 R31, R28, 0x10, RZ ;  /* 0x000000101c1f7819 */ /* 0x000fe400000006ff */
        /* <DEDUP_REMOVED lines=9> */
[----:B------:R-:W-:Y:S01]  /*54a0*/  PRMT R30, R179, 0x7632, R30 ;  /* 0x00007632b31e7816 */ /* 0x000fe2000000001e */
[----:B------:R-:W-:Y:S01]  /*54b0*/  IMAD.U32 R31, R29, 0x10000, RZ ;  /* 0x000100001d1f7824 */ /* 0x000fe200078e00ff */
[----:B------:R-:W-:-:S02]  /*54c0*/  SHF.L.U32 R218, R28, 0x10, RZ ;  /* 0x000000101cda7819 */ /* 0x000fc400000006ff */
[----:B------:R-:W-:Y:S02]  /*54d0*/  PRMT R29, R35, 0x7632, R29 ;  /* 0x00007632231d7816 */ /* 0x000fe4000000001d */
[----:B------:R-:W-:Y:S01]  /*54e0*/  PRMT R28, R36, 0x7632, R28 ;  /* 0x00007632241c7816 */ /* 0x000fe2000000001c */
[----:B------:R-:W-:Y:S01]  /*54f0*/  FADD.FTZ R218, R31, R218 ;  /* 0x000000da1fda7221 */ /* 0x000fe20000010000 */
[----:B------:R-:W-:Y:S02]  /*5500*/  SHF.L.U32 R217, R29, 0x10, RZ ;  /* 0x000000101dd97819 */ /* 0x000fe400000006ff */
[----:B------:R-:W-:Y:S02]  /*5510*/  SHF.L.U32 R29, R28, 0x10, RZ ;  /* 0x000000101c1d7819 */ /* 0x000fe400000006ff */
[----:B------:R-:W-:Y:S02]  /*5520*/  PRMT R28, R37, 0x7632, R28 ;  /* 0x00007632251c7816 */ /* 0x000fe4000000001c */
[----:B------:R-:W-:Y:S01]  /*5530*/  SHF.L.U32 R30, R30, 0x10, RZ ;  /* 0x000000101e1e7819 */ /* 0x000fe200000006ff */
[----:B------:R-:W-:Y:S01]  /*5540*/  FADD.FTZ R220, R220, R29 ;  /* 0x0000001ddcdc7221 */ /* 0x000fe20000010000 */
[----:B------:R-:W-:-:S02]  /*5550*/  SHF.L.U32 R28, R28, 0x10, RZ ;  /* 0x000000101c1c7819 */ /* 0x000fc400000006ff */
[----:B------:R-:W-:Y:S01]  /*5560*/  PRMT R29, R38, 0x7632, R29 ;  /* 0x00007632261d7816 */ /* 0x000fe2000000001d */
[----:B------:R-:W-:Y:S01]  /*5570*/  FADD.FTZ R217, R30, R217 ;  /* 0x000000d91ed97221 */ /* 0x000fe20000010000 */
        /* <DEDUP_REMOVED lines=16> */
[----:B------:R-:W-:Y:S01]  /*5680*/  FADD.FTZ R225, R30, R225 ;  /* 0x000000e11ee17221 */ /* 0x000fe20000010000 */
[----:B------:R-:W-:Y:S01]  /*5690*/  SHF.L.U32 R222, R38, 0x10, RZ ;  /* 0x0000001026de7819 */ /* 0x000fe200000006ff */
[----:B------:R-:W-:Y:S01]  /*56a0*/  IMAD.U32 R30, R37, 0x10000, RZ ;  /* 0x00010000251e7824 */ /* 0x000fe200078e00ff */
[----:B------:R-:W-:Y:S01]  /*56b0*/  SHF.L.U32 R28, R36, 0x10, RZ ;  /* 0x00000010241c7819 */ /* 0x000fe200000006ff */
[----:B------:R-:W-:Y:S01]  /*56c0*/  FADD.FTZ R29, R29, R178 ;  /* 0x000000b21d1d7221 */ /* 0x000fe20000010000 */
[----:B------:R-:W-:Y:S01]  /*56d0*/  F2FP.BF16.F32.PACK_AB R31, R217, R224 ;  /* 0x000000e0d91f723e */ /* 0x000fe200000010ff */
[----:B------:R-:W-:-:S02]  /*56e0*/  FADD.FTZ R225, R30, R225 ;  /* 0x000000e11ee17221 */ /* 0x000fc40000010000 */
[----:B------:R-:W-:Y:S01]  /*56f0*/  FADD.FTZ R222, R222, R29 ;  /* 0x0000001ddede7221 */ /* 0x000fe20000010000 */
[----:B------:R-:W-:Y:S02]  /*5700*/  FADD.FTZ R223, R28, R223 ;  /* 0x000000df1cdf7221 */ /* 0x000fe40000010000 */
[----:B------:R-:W-:Y:S02]  /*5710*/  F2FP.BF16.F32.PACK_AB R29, R219, R225 ;  /* 0x000000e1db1d723e */ /* 0x000fe400000010ff */
[----:B------:R-:W-:Y:S02]  /*5720*/  F2FP.BF16.F32.PACK_AB R30, R218, R222 ;  /* 0x000000deda1e723e */ /* 0x000fe400000010ff */
[----:B------:R-:W-:-:S07]  /*5730*/  F2FP.BF16.F32.PACK_AB R28, R220, R223 ;  /* 0x000000dfdc1c723e */ /* 0x000fce00000010ff */
.L_x_11061:
        /* <DEDUP_REMOVED lines=20> */
[----:B------:R-:W-:Y:S02]  /*5880*/  PRMT R178, R179, 0x7632, R178 ;  /* 0x00007632b3b27816 */ /* 0x000fe400000000b2 */
[----:B------:R-:W-:Y:S01]  /*5890*/  SHF.L.U32 R228, R226, 0x10, RZ ;  /* 0x00000010e2e47819 */ /* 0x000fe200000006ff */
[----:B------:R-:W-:Y:S01]  /*58a0*/  IMAD.U32 R226, R177, 0x10000, RZ ;  /* 0x00010000b1e27824 */ /* 0x000fe200078e00ff */
[----:B------:R-:W-:Y:S02]  /*58b0*/  SHF.L.U32 R233, R179, 0x10, RZ ;  /* 0x00000010b3e97819 */ /* 0x000fe400000006ff */
[----:B------:R-:W-:Y:S02]  /*58c0*/  SHF.L.U32 R227, R176, 0x10, RZ ;  /* 0x00000010b0e37819 */ /* 0x000fe400000006ff */
[----:B------:R-:W-:Y:S01]  /*58d0*/  SHF.L.U32 R236, R178, 0x10, RZ ;  /* 0x00000010b2ec7819 */ /* 0x000fe200000006ff */
[----:B------:R-:W-:Y:S06]  /*58e0*/  BRA `(.L_x_11065) ;  /* 0x00000008000c7947 */ /* 0x000fec0003800000 */
.L_x_11064:
[----:B-----5:R-:W-:Y:S01]  /*58f0*/  PRMT R29, R176, 0x7632, R29 ;  /* 0x00007632b01d7816 */ /* 0x020fe2000000001d */
[C---:B------:R-:W-:Y:S01]  /*5900*/  IMAD.U32 R230, R36.reuse, 0x10000, RZ ;  /* 0x0001000024e67824 */ /* 0x040fe200078e00ff */
[----:B------:R-:W-:Y:S02]  /*5910*/  PRMT R28, R36, 0x7632, R28 ;  /* 0x00007632241c7816 */ /* 0x000fe4000000001c */
[----:B------:R-:W-:Y:S02]  /*5920*/  SHF.L.U32 R29, R29, 0x10, RZ ;  /* 0x000000101d1d7819 */ /* 0x000fe400000006ff */
[----:B------:R-:W-:Y:S02]  /*5930*/  SHF.L.U32 R28, R28, 0x10, RZ ;  /* 0x000000101c1c7819 */ /* 0x000fe400000006ff */
[----:B------:R-:W-:Y:S02]  /*5940*/  PRMT R226, R178, 0x7632, R226 ;  /* 0x00007632b2e27816 */ /* 0x000fe400000000e2 */
[----:B------:R-:W-:Y:S01]  /*5950*/  SHF.L.U32 R233, R179, 0x10, RZ ;  /* 0x00000010b3e97819 */ /* 0x000fe200000006ff */
[--C-:B------:R-:W-:Y:S01]  /*5960*/  FADD.FTZ R228, R29, R28.reuse ;  /* 0x0000001c1de47221 */ /* 0x100fe20000010000 */
[----:B------:R-:W-:-:S02]  /*5970*/  PRMT R28, R38, 0x7632, R28 ;  /* 0x00007632261c7816 */ /* 0x000fc4000000001c */
[----:B------:R-:W-:Y:S02]  /*5980*/  SHF.L.U32 R226, R226, 0x10, RZ ;  /* 0x00000010e2e27819 */ /* 0x000fe400000006ff */
[----:B------:R-:W-:Y:S02]  /*5990*/  SHF.L.U32 R28, R28, 0x10, RZ ;  /* 0x000000101c1c7819 */ /* 0x000fe400000006ff */
[----:B------:R-:W-:Y:S02]  /*59a0*/  PRMT R227, R177, 0x7632, R227 ;  /* 0x00007632b1e37816 */ /* 0x000fe400000000e3 */
[----:B------:R-:W-:Y:S01]  /*59b0*/  PRMT R29, R37, 0x7632, R29 ;  /* 0x00007632251d7816 */ /* 0x000fe2000000001d */
[----:B------:R-:W-:Y:S01]  /*59c0*/  FADD.FTZ R226, R226, R28 ;  /* 0x0000001ce2e27221 */ /* 0x000fe20000010000 */
[----:B------:R-:W-:Y:S02]  /*59d0*/  SHF.L.U32 R28, R39, 0x10, RZ ;  /* 0x00000010271c7819 */ /* 0x000fe400000006ff */
[----:B------:R-:W-:-:S02]  /*59e0*/  PRMT R179, R179, 0x7632, R179 ;  /* 0x00007632b3b37816 */ /* 0x000fc400000000b3 */
[----:B------:R-:W-:Y:S01]  /*59f0*/  SHF.L.U32 R227, R227, 0x10, RZ ;  /* 0x00000010e3e37819 */ /* 0x000fe200000006ff */
[----:B------:R-:W-:Y:S01]  /*5a00*/  FADD.FTZ R233, R28, R233 ;  /* 0x000000e91ce97221 */ /* 0x000fe20000010000 */
[----:B------:R-:W-:Y:S02]  /*5a10*/  PRMT R28, R39, 0x7632, R28 ;  /* 0x00007632271c7816 */ /* 0x000fe4000000001c */
        /* <DEDUP_REMOVED lines=12> */
[----:B------:R-:W-:-:S03]  /*5ae0*/  F2FP.BF16.F32.PACK_AB R29, R227, R231 ;  /* 0x000000e7e31d723e */ /* 0x000fc600000010ff */
[----:B------:R-:W-:Y:S01]  /*5af0*/  FADD.FTZ R236, R179, R28 ;  /* 0x0000001cb3ec7221 */ /* 0x000fe20000010000 */
[----:B------:R-:W-:Y:S02]  /*5b00*/  F2FP.BF16.F32.PACK_AB R30, R226, R232 ;  /* 0x000000e8e21e723e */ /* 0x000fe400000010ff */
[----:B------:R-:W-:Y:S02]  /*5b10*/  F2FP.BF16.F32.PACK_AB R28, R228, R230 ;  /* 0x000000e6e41c723e */ /* 0x000fe400000010ff */
[----:B------:R-:W-:Y:S01]  /*5b20*/  F2FP.BF16.F32.PACK_AB R31, R236, R233 ;  /* 0x000000e9ec1f723e */ /* 0x000fe200000010ff */
[----:B------:R-:W-:Y:S06]  /*5b30*/  BRA `(.L_x_11065) ;  /* 0x0000000400787947 */ /* 0x000fec0003800000 */
.L_x_11063:
[----:B------:R-:W-:Y:S05]  /*5b40*/  BRA.U UP1, `(.L_x_11066) ;  /* 0x0000000101947547 */ /* 0x000fea000b800000 */
[----:B-----5:R-:W-:Y:S01]  /*5b50*/  PRMT R29, R176, 0x7632, R29 ;  /* 0x00007632b01d7816 */ /* 0x020fe2000000001d */
[----:B------:R-:W-:Y:S01]  /*5b60*/  IMAD.U32 R231, R33, 0x10000, RZ ;  /* 0x0001000021e77824 */ /* 0x000fe200078e00ff */
[----:B------:R-:W-:Y:S02]  /*5b70*/  PRMT R28, R32, 0x7632, R28 ;  /* 0x00007632201c7816 */ /* 0x000fe4000000001c */
[----:B------:R-:W-:Y:S01]  /*5b80*/  PRMT R226, R178, 0x7632, R226 ;  /* 0x00007632b2e27816 */ /* 0x000fe200000000e2 */
[----:B------:R-:W-:Y:S01]  /*5b90*/  IMAD.U32 R29, R29, 0x10000, RZ ;  /* 0x000100001d1d7824 */ /* 0x000fe200078e00ff */
[----:B------:R-:W-:Y:S02]  /*5ba0*/  SHF.L.U32 R28, R28, 0x10, RZ ;  /* 0x000000101c1c7819 */ /* 0x000fe400000006ff */
[----:B------:R-:W-:Y:S02]  /*5bb0*/  SHF.L.U32 R226, R226, 0x10, RZ ;  /* 0x00000010e2e27819 */ /* 0x000fe400000006ff */
        /* <DEDUP_REMOVED lines=30> */
.L_x_11066:
        /* <DEDUP_REMOVED lines=29> */
[----:B------:R-:W-:Y:S01]  /*5f70*/  SHF.L.U32 R28, R33, 0x10, RZ ;  /* 0x00000010211c7819 */ /* 0x000fe200000006ff */
[----:B------:R-:W-:Y:S01]  /*5f80*/  FADD.FTZ R227, R227, R29 ;  /* 0x0000001de3e37221 */ /* 0x000fe20000010000 */
[----:B------:R-:W-:-:S03]  /*5f90*/  SHF.L.U32 R29, R35, 0x10, RZ ;  /* 0x00000010231d7819 */ /* 0x000fc600000006ff */
        /* <DEDUP_REMOVED lines=9> */
[C---:B------:R-:W-:Y:S02]  /*6030*/  SHF.L.U32 R28, R179.reuse, 0x10, RZ ;  /* 0x00000010b31c7819 */ /* 0x040fe400000006ff */
[----:B------:R-:W-:Y:S02]  /*6040*/  PRMT R179, R179, 0x7632, R179 ;  /* 0x00007632b3b37816 */ /* 0x000fe400000000b3 */
[----:B------:R-:W-:Y:S01]  /*6050*/  F2FP.BF16.F32.PACK_AB R30, R226, R232 ;  /* 0x000000e8e21e723e */ /* 0x000fe200000010ff */
[----:B------:R-:W-:Y:S01]  /*6060*/  FADD.FTZ R28, R29, R28 ;  /* 0x0000001c1d1c7221 */ /* 0x000fe20000010000 */
[----:B------:R-:W-:Y:S02]  /*6070*/  SHF.L.U32 R179, R179, 0x10, RZ ;  /* 0x00000010b3b37819 */ /* 0x000fe400000006ff */
[----:B------:R-:W-:Y:S01]  /*6080*/  PRMT R29, R39, 0x7632, R29 ;  /* 0x00007632271d7816 */ /* 0x000fe2000000001d */
[--C-:B------:R-:W-:Y:S01]  /*6090*/  FADD.FTZ R233, R233, R28.reuse ;  /* 0x0000001ce9e97221 */ /* 0x100fe20000010000 */
[----:B------:R-:W-:-:S02]  /*60a0*/  PRMT R28, R35, 0x7632, R28 ;  /* 0x00007632231c7816 */ /* 0x000fc4000000001c */
[----:B------:R-:W-:Y:S02]  /*60b0*/  SHF.L.U32 R29, R29, 0x10, RZ ;  /* 0x000000101d1d7819 */ /* 0x000fe400000006ff */
[----:B------:R-:W-:-:S05]  /*60c0*/  SHF.L.U32 R28, R28, 0x10, RZ ;  /* 0x000000101c1c7819 */ /* 0x000fca00000006ff */
[----:B------:R-:W-:-:S04]  /*60d0*/  FADD.FTZ R28, R179, R28 ;  /* 0x0000001cb31c7221 */ /* 0x000fc80000010000 */
[----:B------:R-:W-:Y:S01]  /*60e0*/  FADD.FTZ R236, R28, R29 ;  /* 0x0000001d1cec7221 */ /* 0x000fe20000010000 */
[----:B------:R-:W-:Y:S02]  /*60f0*/  F2FP.BF16.F32.PACK_AB R29, R227, R231 ;  /* 0x000000e7e31d723e */ /* 0x000fe400000010ff */
[----:B------:R-:W-:Y:S02]  /*6100*/  F2FP.BF16.F32.PACK_AB R28, R228, R230 ;  /* 0x000000e6e41c723e */ /* 0x000fe400000010ff */
[----:B------:R-:W-:-:S07]  /*6110*/  F2FP.BF16.F32.PACK_AB R31, R236, R233 ;  /* 0x000000e9ec1f723e */ /* 0x000fce00000010ff */
.L_x_11065:
        /* <DEDUP_REMOVED lines=16> */
[C---:B------:R-:W-:Y:S01]  /*6220*/  PRMT R176, R177.reuse, 0x7632, R176 ;  /* 0x00007632b1b07816 */ /* 0x040fe200000000b0 */
[----:B------:R-:W-:Y:S01]  /*6230*/  IMAD.U32 R237, R234, 0x10000, RZ ;  /* 0x00010000eaed7824 */ /* 0x000fe200078e00ff */
[----:B------:R-:W-:Y:S02]  /*6240*/  SHF.L.U32 R240, R177, 0x10, RZ ;  /* 0x00000010b1f07819 */ /* 0x000fe400000006ff */
[C---:B------:R-:W-:Y:S02]  /*6250*/  PRMT R177, R178.reuse, 0x7632, R177 ;  /* 0x00007632b2b17816 */ /* 0x040fe400000000b1 */
[----:B------:R-:W-:-:S02]  /*6260*/  SHF.L.U32 R241, R178, 0x10, RZ ;  /* 0x00000010b2f17819 */ /* 0x000fc400000006ff */
[C---:B------:R-:W-:Y:S02]  /*6270*/  PRMT R178, R179.reuse, 0x7632, R178 ;  /* 0x00007632b3b27816 */ /* 0x040fe400000000b2 */
[----:B------:R-:W-:Y:S02]  /*6280*/  SHF.L.U32 R242, R179, 0x10, RZ ;  /* 0x00000010b3f27819 */ /* 0x000fe400000006ff */
[----:B------:R-:W-:Y:S02]  /*6290*/  SHF.L.U32 R234, R176, 0x10, RZ ;  /* 0x00000010b0ea7819 */ /* 0x000fe400000006ff */
[----:B------:R-:W-:Y:S02]  /*62a0*/  SHF.L.U32 R235, R177, 0x10, RZ ;  /* 0x00000010b1eb7819 */ /* 0x000fe400000006ff */
[----:B------:R-:W-:Y:S01]  /*62b0*/  SHF.L.U32 R243, R178, 0x10, RZ ;  /* 0x00000010b2f37819 */ /* 0x000fe200000006ff */
[----:B------:R-:W-:Y:S06]  /*62c0*/  BRA `(.L_x_11069) ;  /* 0x00000008000c7947 */ /* 0x000fec0003800000 */
.L_x_11068:
        /* <DEDUP_REMOVED lines=37> */
.L_x_11067:
        /* <DEDUP_REMOVED lines=11> */
[----:B------:R-:W-:Y:S02]  /*65d0*/  SHF.L.U32 R29, R29, 0x10, RZ ;  /* 0x000000101d1d7819 */ /* 0x000fe400000006ff */
[----:B------:R-:W-:Y:S02]  /*65e0*/  SHF.L.U32 R30, R30, 0x10, RZ ;  /* 0x000000101e1e7819 */ /* 0x000fe400000006ff */
[----:B------:R-:W-:Y:S01]  /*65f0*/  SHF.L.U32 R31, R31, 0x10, RZ ;  /* 0x000000101f1f7819 */ /* 0x000fe200000006ff */
[----:B------:R-:W-:Y:S01]  /*6600*/  FADD.FTZ R235, R28, R29 ;  /* 0x0000001d1ceb7221 */ /* 0x000fe20000010000 */
[----:B------:R-:W-:Y:S01]  /*6610*/  SHF.L.U32 R28, R176, 0x10, RZ ;  /* 0x00000010b01c7819 */ /* 0x000fe200000006ff */
[----:B------:R-:W-:-:S02]  /*6620*/  IMAD.U32 R29, R32, 0x10000, RZ ;  /* 0x00010000201d7824 */ /* 0x000fc400078e00ff */
[----:B------:R-:W-:Y:S02]  /*6630*/  FADD.FTZ R234, R30, R31 ;  /* 0x0000001f1eea7221 */ /* 0x000fe40000010000 */
        /* <DEDUP_REMOVED lines=20> */
.L_x_11070:
[----:B-----5:R-:W-:Y:S02]  /*6780*/  PRMT R30, R176, 0x7632, R30 ;  /* 0x00007632b01e7816 */ /* 0x020fe4000000001e */
[----:B------:R-:W-:Y:S02]  /*6790*/  PRMT R31, R32, 0x7632, R31 ;  /* 0x00007632201f7816 */ /* 0x000fe4000000001f */
[----:B------:R-:W-:Y:S01]  /*67a0*/  PRMT R29, R177, 0x7632, R29 ;  /* 0x00007632b11d7816 */ /* 0x000fe2000000001d */
[----:B------:R-:W-:Y:S01]  /*67b0*/  IMAD.U32 R30, R30, 0x10000, RZ ;  /* 0x000100001e1e7824 */ /* 0x000fe200078e00ff */
[----:B------:R-:W-:Y:S02]  /*67c0*/  SHF.L.U32 R31, R31, 0x10, RZ ;  /* 0x000000101f1f7819 */ /* 0x000fe400000006ff */
[----:B------:R-:W-:Y:S02]  /*67d0*/  PRMT R28, R33, 0x7632, R28 ;  /* 0x00007632211c7816 */ /* 0x000fe4000000001c */
[----:B------:R-:W-:Y:S01]  /*67e0*/  SHF.L.U32 R29, R29, 0x10, RZ ;  /* 0x000000101d1d7819 */ /* 0x000fe200000006ff */
[--C-:B------:R-:W-:Y:S01]  /*67f0*/  FADD.FTZ R30, R30, R31.reuse ;  /* 0x0000001f1e1e7221 */ /* 0x100fe20000010000 */
[----:B------:R-:W-:-:S02]  /*6800*/  PRMT R31, R36, 0x7632, R31 ;  /* 0x00007632241f7816 */ /* 0x000fc4000000001f */
[----:B------:R-:W-:Y:S02]  /*6810*/  SHF.L.U32 R28, R28, 0x10, RZ ;  /* 0x000000101c1c7819 */ /* 0x000fe400000006ff */
[----:B------:R-:W-:Y:S02]  /*6820*/  SHF.L.U32 R31, R31, 0x10, RZ ;  /* 0x000000101f1f7819 */ /* 0x000fe400000006ff */
[----:B------:R-:W-:Y:S01]  /*6830*/  PRMT R234, R34, 0x7632, R234 ;  /* 0x0000763222ea7816 */ /* 0x000fe200000000ea */
[--C-:B------:R-:W-:Y:S01]  /*6840*/  FADD.FTZ R29, R29, R28.reuse ;  /* 0x0000001c1d1d7221 */ /* 0x100fe20000010000 */
[----:B------:R-:W-:Y:S01]  /*6850*/  PRMT R28, R178, 0x7632, R28 ;  /* 0x00007632b21c7816 */ /* 0x000fe2000000001c */
[--C-:B------:R-:W-:Y:S01]  /*6860*/  FADD.FTZ R237, R30, R31.reuse ;  /* 0x0000001f1eed7221 */ /* 0x100fe20000010000 */
[----:B------:R-:W-:Y:S02]  /*6870*/  PRMT R31, R37, 0x7632, R31 ;  /* 0x00007632251f7816 */ /* 0x000fe4000000001f */
[----:B------:R-:W-:-:S02]  /*6880*/  SHF.L.U32 R28, R28, 0x10, RZ ;  /* 0x000000101c1c7819 */ /* 0x000fc400000006ff */
[----:B------:R-:W-:Y:S02]  /*6890*/  SHF.L.U32 R234, R234, 0x10, RZ ;  /* 0x00000010eaea7819 */ /* 0x000fe400000006ff */
[----:B------:R-:W-:Y:S02]  /*68a0*/  PRMT R30, R38, 0x7632, R30 ;  /* 0x00007632261e7816 */ /* 0x000fe4000000001e */
[----:B------:R-:W-:Y:S01]  /*68b0*/  SHF.L.U32 R31, R31, 0x10, RZ ;  /* 0x000000101f1f7819 */ /* 0x000fe200000006ff */
[----:B------:R-:W-:Y:S01]  /*68c0*/  FADD.FTZ R28, R28, R234 ;  /* 0x000000ea1c1c7221 */ /* 0x000fe20000010000 */
[----:B------:R-:W-:-:S03]  /*68d0*/  SHF.L.U32 R30, R30, 0x10, RZ ;  /* 0x000000101e1e7819 */ /* 0x000fc600000006ff */
[----:B------:R-:W-:Y:S01]  /*68e0*/  FADD.FTZ R234, R29, R31 ;  /* 0x0000001f1dea7221 */ /* 0x000fe20000010000 */
[----:B------:R-:W-:Y:S01]  /*68f0*/  SHF.L.U32 R29, R32, 0x10, RZ ;  /* 0x00000010201d7819 */ /* 0x000fe200000006ff */
[----:B------:R-:W-:Y:S01]  /*6900*/  FADD.FTZ R235, R28, R30 ;  /* 0x0000001e1ceb7221 */ /* 0x000fe20000010000 */
[----:B------:R-:W-:Y:S01]  /*6910*/  IMAD.U32 R28, R176, 0x10000, RZ ;  /* 0x00010000b01c7824 */ /* 0x000fe200078e00ff */
[----:B------:R-:W-:Y:S02]  /*6920*/  SHF.L.U32 R30, R33, 0x10, RZ ;  /* 0x00000010211e7819 */ /* 0x000fe400000006ff */
        /* <DEDUP_REMOVED lines=29> */
.L_x_11069:
        /* <DEDUP_REMOVED lines=268> */
.L_x_11084:
[----:B-1----:R-:W-:Y:S01]  /*7bc0*/  FADD.FTZ R176, R179, R176 ;  /* 0x000000b0b3b07221 */ /* 0x002fe20000010000 */
[----:B------:R-:W2:Y:S04]  /*7bd0*/  LDL R178, [R1+0x3c] ;  /* 0x00003c0001b27983 */ /* 0x000ea80000100800 */
[----:B0-----:R-:W3:Y:S01]  /*7be0*/  LDL R179, [R1+0x38] ;  /* 0x0000380001b37983 */ /* 0x001ee20000100800 */
[----:B------:R-:W-:Y:S01]  /*7bf0*/  FMUL.FTZ R177, R247, R247 ;  /* 0x000000f7f7b17220 */ /* 0x000fe20000410000 */
[----:B------:R-:W-:Y:S01]  /*7c00*/  ISETP.NE.AND P3, PT, RZ, UR12, PT ;  /* 0x0000000cff007c0c */ /* 0x000fe2000bf65270 */
[----:B----4-:R-:W-:Y:S01]  /*7c10*/  FFMA.FTZ R176, R176, R244, UR5 ;  /* 0x00000005b0b07e23 */ /* 0x010fe200080100f4 */
[----:B------:R-:W4:Y:S02]  /*7c20*/  LDL R252, [R1+0x4c] ;  /* 0x00004c0001fc7983 */ /* 0x000f240000100800 */
[----:B------:R-:W-:-:S02]  /*7c30*/  FSEL R177, R177, RZ, P3 ;  /* 0x000000ffb1b17208 */ /* 0x000fc40001800000 */
[----:B------:R-:W5:Y:S03]  /*7c40*/  LDL R246, [R1+0x44] ;  /* 0x0000440001f67983 */ /* 0x000f660000100800 */
[----:B------:R-:W-:-:S04]  /*7c50*/  FADD.FTZ R176, R176, R177 ;  /* 0x000000b1b0b07221 */ /* 0x000fc80000010000 */
[----:B------:R0:W1:Y:S01]  /*7c60*/  MUFU.RSQ R244, R176 ;  /* 0x000000b000f47308 */ /* 0x0000620000001400 */
[----:B------:R-:W-:-:S05]  /*7c70*/  FSEL R245, R247, RZ, !P3 ;  /* 0x000000fff7f57208 */ /* 0x000fca0005800000 */
[C---:B------:R-:W-:Y:S02]  /*7c80*/  FADD.FTZ R177, -R245.reuse, R198 ;  /* 0x000000c6f5b17221 */ /* 0x040fe40000010100 */
[----:B------:R-:W5:Y:S01]  /*7c90*/  LDL R198, [R1+0x30] ;  /* 0x0000300001c67983 */ /* 0x000f620000100800 */
[----:B0-----:R-:W-:-:S03]  /*7ca0*/  FADD.FTZ R176, -R245, R199 ;  /* 0x000000c7f5b07221 */ /* 0x001fc60000010100 */
[----:B------:R-:W5:Y:S01]  /*7cb0*/  LDL R199, [R1+0x34] ;  /* 0x0000340001c77983 */ /* 0x000f620000100800 */
[C---:B-1----:R-:W-:Y:S01]  /*7cc0*/  FMUL.FTZ R176, R244.reuse, R176 ;  /* 0x000000b0f4b07220 */ /* 0x042fe20000410000 */
[----:B------:R-:W-:-:S04]  /*7cd0*/  FMUL.FTZ R177, R244, R177 ;  /* 0x000000b1f4b17220 */ /* 0x000fc80000410000 */
[----:B--2---:R-:W-:Y:S01]  /*7ce0*/  FFMA.FTZ R177, R177, R178, R115 ;  /* 0x000000b2b1b17223 */ /* 0x004fe20000010073 */
[----:B---3--:R-:W-:-:S05]  /*7cf0*/  FFMA.FTZ R176, R176, R179, R114 ;  /* 0x000000b3b0b07223 */ /* 0x008fca0000010072 */
[----:B------:R-:W-:Y:S01]  /*7d00*/  F2FP.BF16.F32.PACK_AB R179, R177, R176 ;  /* 0x000000b0b1b3723e */ /* 0x000fe200000010ff */
[C---:B------:R-:W-:Y:S01]  /*7d10*/  FADD.FTZ R177, -R245.reuse, R188 ;  /* 0x000000bcf5b17221 */ /* 0x040fe20000010100 */
[C---:B------:R-:W-:Y:S01]  /*7d20*/  FADD.FTZ R176, -R245.reuse, R193 ;  /* 0x000000c1f5b07221 */ /* 0x040fe20000010100 */
[----:B------:R-:W2:Y:S04]  /*7d30*/  LDL R188, [R1+0x40] ;  /* 0x0000400001bc7983 */ /* 0x000ea80000100800 */
[----:B------:R-:W3:Y:S01]  /*7d40*/  LDL R193, [R1+0x48] ;  /* 0x0000480001c17983 */ /* 0x000ee20000100800 */
[C---:B------:R-:W-:Y:S01]  /*7d50*/  FADD.FTZ R178, -R245.reuse, R192 ;  /* 0x000000c0f5b27221 */ /* 0x040fe20000010100 */
[C---:B------:R-:W-:Y:S01]  /*7d60*/  FADD.FTZ R189, -R245.reuse, R189 ;  /* 0x000000bdf5bd7221 */ /* 0x040fe20000010100 */
[----:B------:R-:W-:Y:S01]  /*7d70*/  FADD.FTZ R191, -R245, R191 ;  /* 0x000000bff5bf7221 */ /* 0x000fe20000010100 */
[C---:B------:R-:W-:Y:S01]  /*7d80*/  FMUL.FTZ R176, R244.reuse, R176 ;  /* 0x000000b0f4b07220 */ /* 0x040fe20000410000 */
[C---:B------:R-:W-:Y:S01]  /*7d90*/  FMUL.FTZ R178, R244.reuse, R178 ;  /* 0x000000b2f4b27220 */ /* 0x040fe20000410000 */
[C---:B------:R-:W-:Y:S01]  /*7da0*/  FMUL.FTZ R189, R244.reuse, R189 ;  /* 0x000000bdf4bd7220 */ /* 0x040fe20000410000 */
[C---:B------:R-:W-:Y:S01]  /*7db0*/  FMUL.FTZ R191, R244.reuse, R191 ;  /* 0x000000bff4bf7220 */ /* 0x040fe20000410000 */
[----:B------:R-:W-:-:S02]  /*7dc0*/  FMUL.FTZ R177, R244, R177 ;  /* 0x000000b1f4b17220 */ /* 0x000fc40000410000 */
[----:B----4-:R-:W-:Y:S01]  /*7dd0*/  FFMA.FTZ R189, R189, R252, R119 ;  /* 0x000000fcbdbd7223 */ /* 0x010fe20000010077 */
[----:B------:R-:W-:Y:S01]  /*7de0*/  FADD.FTZ R190, -R245, R190 ;  /* 0x000000bef5be7221 */ /* 0x000fe20000010100 */
[----:B------:R-:W4:Y:S03]  /*7df0*/  LDL R252, [R1+0x10] ;  /* 0x0000100001fc7983 */ /* 0x000f260000100800 */
[----:B------:R-:W-:-:S04]  /*7e00*/  FMUL.FTZ R190, R244, R190 ;  /* 0x000000bef4be7220 */ /* 0x000fc80000410000 */
[----:B-----5:R-:W-:Y:S02]  /*7e10*/  FFMA.FTZ R190, R190, R199, R113 ;  /* 0x000000c7bebe7223 */ /* 0x020fe40000010071 */
[----:B------:R-:W5:Y:S01]  /*7e20*/  LDL R199, [R1+0x2c] ;  /* 0x00002c0001c77983 */ /* 0x000f620000100800 */
[----:B--2---:R-:W-:Y:S01]  /*7e30*/  FFMA.FTZ R176, R176, R188, R116 ;  /* 0x000000bcb0b07223 */ /* 0x004fe20000010074 */
[----:B---3--:R-:W-:Y:S01]  /*7e40*/  FFMA.FTZ R188, R178, R193, R118 ;  /* 0x000000c1b2bc7223 */ /* 0x008fe20000010076 */
[----:B------:R-:W-:Y:S01]  /*7e50*/  FFMA.FTZ R178, R191, R198, R112 ;  /* 0x000000c6bfb27223 */ /* 0x000fe20000010070 */
[----:B------:R-:W-:Y:S01]  /*7e60*/  FFMA.FTZ R191, R177, R246, R117 ;  /* 0x000000f6b1bf7223 */ /* 0x000fe20000010075 */
[----:B------:R-:W0:Y:S01]  /*7e70*/  LDC.64 R192, c[0x0][0x428] ;  /* 0x00010a00ffc07b82 */ /* 0x000e220000000a00 */
[----:B------:R-:W2:Y:S01]  /*7e80*/  LDL R246, [R1+0x14] ;  /* 0x0000140001f67983 */ /* 0x000ea20000100800 */
[----:B------:R-:W-:-:S03]  /*7e90*/  F2FP.BF16.F32.PACK_AB R177, R189, R188 ;  /* 0x000000bcbdb1723e */ /* 0x000fc600000010ff */
[----:B------:R-:W3:Y:S03]  /*7ea0*/  LDL R198, [R1+0x24] ;  /* 0x0000240001c67983 */ /* 0x000ee60000100800 */
[----:B------:R-:W1:Y:S02]  /*7eb0*/  @!P2 LDC.64 R188, c[0x0][0x3c0] ;  /* 0x0000f000ffbcab82 */ /* 0x000e640000000a00 */
[----:B-1----:R-:W-:-:S05]  /*7ec0*/  @!P2 IMAD.WIDE R188, R12, 0x4, R188 ;  /* 0x000000040cbca825 */ /* 0x002fca00078e02bc */
[----:B------:R1:W-:Y:S02]  /*7ed0*/  @!P2 STG.E desc[UR6][R188.64], R247 ;  /* 0x000000f7bc00a986 */ /* 0x0003e4000c101906 */
[----:B-1----:R-:W1:Y:S02]  /*7ee0*/  @!P2 LDC.64 R188, c[0x0][0x3c8] ;  /* 0x0000f200ffbcab82 */ /* 0x002e640000000a00 */
[----:B------:R-:W4:Y:S01]  /*7ef0*/  LDL R247, [R1+0x1c] ;  /* 0x00001c0001f77983 */ /* 0x000f220000100800 */
[----:B------:R-:W-:Y:S02]  /*7f00*/  F2FP.BF16.F32.PACK_AB R176, R191, R176 ;  /* 0x000000b0bfb0723e */ /* 0x000fe400000010ff */
[----:B------:R-:W-:Y:S01]  /*7f10*/  F2FP.BF16.F32.PACK_AB R178, R190, R178 ;  /* 0x000000b2beb2723e */ /* 0x000fe200000010ff */
[----:B------:R-:W3:Y:S04]  /*7f20*/  LDL R191, [R1+0x20] ;  /* 0x0000200001bf7983 */ /* 0x000ee80000100800 */
[----:B------:R-:W3:Y:S01]  /*7f30*/  LDL R190, [R1+0x28] ;  /* 0x0000280001be7983 */ /* 0x000ee20000100800 */
[----:B-1----:R-:W-:-:S05]  /*7f40*/  @!P2 IMAD.WIDE R188, R12, 0x4, R188 ;  /* 0x000000040cbca825 */ /* 0x002fca00078e02bc */
[----:B------:R0:W-:Y:S02]  /*7f50*/  @!P2 STG.E desc[UR6][R188.64], R244 ;  /* 0x000000f4bc00a986 */ /* 0x0001e4000c101906 */
[----:B0-----:R-:W-:Y:S02]  /*7f60*/  IMAD.WIDE.U32 R188, R187, 0x10, R192 ;  /* 0x00000010bbbc7825 */ /* 0x001fe400078e00c0 */
[----:B------:R-:W2:Y:S04]  /*7f70*/  LDL R187, [R1+0x18] ;  /* 0x0000180001bb7983 */ /* 0x000ea80000100800 */
[----:B------:R0:W-:Y:S01]  /*7f80*/  STG.E.128 desc[UR6][R188.64], R176 ;  /* 0x000000b0bc007986 */ /* 0x0001e2000c101d06 */
[C---:B------:R-:W-:Y:S01]  /*7f90*/  FADD.FTZ R180, -R245.reuse, R180 ;  /* 0x000000b4f5b47221 */ /* 0x040fe20000010100 */
[C---:B------:R-:W-:Y:S01]  /*7fa0*/  FADD.FTZ R182, -R245.reuse, R182 ;  /* 0x000000b6f5b67221 */ /* 0x040fe20000010100 */
[C---:B0-----:R-:W-:Y:S01]  /*7fb0*/  FADD.FTZ R176, -R245.reuse, R186 ;  /* 0x000000baf5b07221 */ /* 0x041fe20000010100 */
[----:B------:R-:W-:-:S03]  /*7fc0*/  FADD.FTZ R177, -R245, R185 ;  /* 0x000000b9f5b17221 */ /* 0x000fc60000010100 */
[C---:B------:R-:W-:Y:S01]  /*7fd0*/  FMUL.FTZ R176, R244.reuse, R176 ;  /* 0x000000b0f4b07220 */ /* 0x040fe20000410000 */
[C---:B------:R-:W-:Y:S01]  /*7fe0*/  FMUL.FTZ R177, R244.reuse, R177 ;  /* 0x000000b1f4b17220 */ /* 0x040fe20000410000 */
[C---:B------:R-:W-:Y:S01]  /*7ff0*/  FADD.FTZ R178, -R245.reuse, R183 ;  /* 0x000000b7f5b27221 */ /* 0x040fe20000010100 */
[C---:B------:R-:W-:Y:S01]  /*8000*/  FADD.FTZ R16, -R245.reuse, R16 ;  /* 0x00000010f5107221 */ /* 0x040fe20000010100 */
[C---:B------:R-:W-:Y:S01]  /*8010*/  FMUL.FTZ R180, R244.reuse, R180 ;  /* 0x000000b4f4b47220 */ /* 0x040fe20000410000 */
[C---:B------:R-:W-:Y:S01]  /*8020*/  FMUL.FTZ R182, R244.reuse, R182 ;  /* 0x000000b6f4b67220 */ /* 0x040fe20000410000 */
[----:B------:R-:W-:Y:S02]  /*8030*/  FMUL.FTZ R178, R244, R178 ;  /* 0x000000b2f4b27220 */ /* 0x000fe40000410000 */
[----:B-----5:R-:W-:Y:S01]  /*8040*/  FFMA.FTZ R180, R180, R199, R111 ;  /* 0x000000c7b4b47223 */ /* 0x020fe2000001006f */
[C---:B------:R-:W-:Y:S01]  /*8050*/  FADD.FTZ R185, -R245.reuse, R8 ;  /* 0x00000008f5b97221 */ /* 0x040fe20000010100 */
[C---:B------:R-:W-:Y:S01]  /*8060*/  FADD.FTZ R8, -R245.reuse, R197 ;  /* 0x000000c5f5087221 */ /* 0x040fe20000010100 */
[C---:B------:R-:W-:Y:S01]  /*8070*/  FADD.FTZ R197, -R245.reuse, R234 ;  /* 0x000000eaf5c57221 */ /* 0x040fe20000010100 */
[----:B------:R-:W-:Y:S01]  /*8080*/  FADD.FTZ R199, -R245, R235 ;  /* 0x000000ebf5c77221 */ /* 0x000fe20000010100 */
[----:B------:R-:W5:Y:S04]  /*8090*/  LDL R234, [R1+0x8] ;  /* 0x0000080001ea7983 */ /* 0x000f680000100800 */
[----:B------:R-:W5:Y:S01]  /*80a0*/  LDL R235, [R1+0x4] ;  /* 0x0000040001eb7983 */ /* 0x000f620000100800 */
[----:B----4-:R-:W-:Y:S01]  /*80b0*/  FFMA.FTZ R177, R177, R247, R107 ;  /* 0x000000f7b1b17223 */ /* 0x010fe2000001006b */
[----:B--2---:R-:W-:-:S05]  /*80c0*/  FFMA.FTZ R176, R176, R187, R106 ;  /* 0x000000bbb0b07223 */ /* 0x004fca000001006a */
[----:B------:R-:W-:Y:S01]  /*80d0*/  F2FP.BF16.F32.PACK_AB R179, R177, R176 ;  /* 0x000000b0b1b3723e */ /* 0x000fe200000010ff */
[C---:B------:R-:W-:Y:S01]  /*80e0*/  FADD.FTZ R176, -R245.reuse, R184 ;  /* 0x000000b8f5b07221 */ /* 0x040fe20000010100 */
[----:B------:R-:W-:Y:S01]  /*80f0*/  FADD.FTZ R177, -R245, R181 ;  /* 0x000000b5f5b17221 */ /* 0x000fe20000010100 */
[C---:B------:R-:W-:Y:S02]  /*8100*/  FMUL.FTZ R181, R244.reuse, R16 ;  /* 0x00000010f4b57220 */ /* 0x040fe40000410000 */
[C---:B------:R-:W-:Y:S01]  /*8110*/  FMUL.FTZ R176, R244.reuse, R176 ;  /* 0x000000b0f4b07220 */ /* 0x040fe20000410000 */
[----:B------:R-:W-:Y:S01]  /*8120*/  FMUL.FTZ R177, R244, R177 ;  /* 0x000000b1f4b17220 */ /* 0x000fe20000410000 */
[----:B------:R-:W-:Y:S02]  /*8130*/  FFMA.FTZ R181, R181, R246, R105 ;  /* 0x000000f6b5b57223 */ /* 0x000fe40000010069 */
[----:B---3--:R-:W-:Y:S01]  /*8140*/  FFMA.FTZ R16, R176, R191, R108 ;  /* 0x000000bfb0107223 */ /* 0x008fe2000001006c */
[----:B------:R-:W-:Y:S01]  /*8150*/  FFMA.FTZ R176, R178, R190, R110 ;  /* 0x000000beb2b07223 */ /* 0x000fe2000001006e */
[----:B------:R-:W-:Y:S01]  /*8160*/  FFMA.FTZ R178, R182, R252, R104 ;  /* 0x000000fcb6b27223 */ /* 0x000fe20000010068 */
[----:B------:R-:W-:-:S03]  /*8170*/  FFMA.FTZ R182, R177, R198, R109 ;  /* 0x000000c6b1b67223 */ /* 0x000fc6000001006d */
[----:B------:R-:W-:Y:S02]  /*8180*/  F2FP.BF16.F32.PACK_AB R177, R180, R176 ;  /* 0x000000b0b4b1723e */ /* 0x000fe400000010ff */
[----:B------:R-:W-:Y:S01]  /*8190*/  F2FP.BF16.F32.PACK_AB R178, R181, R178 ;  /* 0x000000b2b5b2723e */ /* 0x000fe200000010ff */
[----:B------:R-:W-:-:S04]  /*81a0*/  IMAD.WIDE.U32 R180, R11, 0x10, R192 ;  /* 0x000000100bb47825 */ /* 0x000fc800078e00c0 */
[C---:B------:R-:W-:Y:S01]  /*81b0*/  FADD.FTZ R193, -R245.reuse, R15 ;  /* 0x0000000ff5c17221 */ /* 0x040fe20000010100 */
[C---:B------:R-:W-:Y:S01]  /*81c0*/  FADD.FTZ R246, -R245.reuse, R18 ;  /* 0x00000012f5f67221 */ /* 0x040fe20000010100 */
[----:B------:R-:W-:-:S03]  /*81d0*/  FADD.FTZ R18, -R245, R209 ;  /* 0x000000d1f5127221 */ /* 0x000fc60000010100 */
[----:B------:R-:W-:Y:S01]  /*81e0*/  MOV R209, R193 ;  /* 0x000000c100d17202 */ /* 0x000fe20000000f00 */
[C---:B------:R-:W-:Y:S02]  /*81f0*/  FADD.FTZ R193, -R245.reuse, R236 ;  /* 0x000000ecf5c17221 */ /* 0x040fe40000010100 */
[----:B------:R-:W2:Y:S01]  /*8200*/  LDL R236, [R1] ;  /* 0x0000000001ec7983 */ /* 0x000ea20000100800 */
[C---:B------:R-:W-:Y:S01]  /*8210*/  FADD.FTZ R192, -R245.reuse, R20 ;  /* 0x00000014f5c07221 */ /* 0x040fe20000010100 */
[----:B------:R-:W-:-:S04]  /*8220*/  FADD.FTZ R20, -R245, R208 ;  /* 0x000000d0f5147221 */ /* 0x000fc80000010100 */
[----:B------:R-:W-:Y:S01]  /*8230*/  MOV R208, R192 ;  /* 0x000000c000d07202 */ /* 0x000fe20000000f00 */
[C---:B------:R-:W-:Y:S02]  /*8240*/  FADD.FTZ R192, -R245.reuse, R233 ;  /* 0x000000e9f5c07221 */ /* 0x040fe40000010100 */
[----:B------:R-:W3:Y:S01]  /*8250*/  LDL R233, [R1+0xc] ;  /* 0x00000c0001e97983 */ /* 0x000ee20000100800 */
[----:B------:R-:W-:Y:S01]  /*8260*/  F2FP.BF16.F32.PACK_AB R176, R182, R16 ;  /* 0x00000010b6b0723e */ /* 0x000fe200000010ff */
[C---:B------:R-:W-:Y:S01]  /*8270*/  FADD.FTZ R182, -R245.reuse, R9 ;  /* 0x00000009f5b67221 */ /* 0x040fe20000010100 */
[C---:B------:R-:W-:Y:S01]  /*8280*/  FADD.FTZ R186, -R245.reuse, R5 ;  /* 0x00000005f5ba7221 */ /* 0x040fe20000010100 */
[C---:B------:R-:W-:Y:S02]  /*8290*/  FADD.FTZ R190, -R245.reuse, R13 ;  /* 0x0000000df5be7221 */ /* 0x040fe40000010100 */
[----:B------:R0:W-:Y:S01]  /*82a0*/  STG.E.128 desc[UR6][R180.64], R176 ;  /* 0x000000b0b4007986 */ /* 0x0001e2000c101d06 */
[C---:B------:R-:W-:Y:S01]  /*82b0*/  FADD.FTZ R15, -R245.reuse, R210 ;  /* 0x000000d2f50f7221 */ /* 0x040fe20000010100 */
[C---:B------:R-:W-:Y:S01]  /*82c0*/  FADD.FTZ R247, -R245.reuse, R22 ;  /* 0x00000016f5f77221 */ /* 0x040fe20000010100 */
[C---:B------:R-:W-:Y:S01]  /*82d0*/  FADD.FTZ R11, -R245.reuse, R200 ;  /* 0x000000c8f50b7221 */ /* 0x040fe20000010100 */
[----:B------:R-:W-:Y:S01]  /*82e0*/  MOV R210, R186 ;  /* 0x000000ba00d27202 */ /* 0x000fe20000000f00 */
[C---:B------:R-:W-:Y:S01]  /*82f0*/  FADD.FTZ R22, -R245.reuse, R206 ;  /* 0x000000cef5167221 */ /* 0x040fe20000010100 */
[C---:B------:R-:W-:Y:S01]  /*8300*/  FADD.FTZ R186, -R245.reuse, R230 ;  /* 0x000000e6f5ba7221 */ /* 0x040fe20000010100 */
[----:B------:R-:W-:Y:S01]  /*8310*/  MOV R206, R190 ;  /* 0x000000be00ce7202 */ /* 0x000fe20000000f00 */
[C---:B------:R-:W-:Y:S01]  /*8320*/  FADD.FTZ R183, -R245.reuse, R7 ;  /* 0x00000007f5b77221 */ /* 0x040fe20000010100 */
[C---:B------:R-:W-:Y:S01]  /*8330*/  FADD.FTZ R188, -R245.reuse, R6 ;  /* 0x00000006f5bc7221 */ /* 0x040fe20000010100 */
[C---:B------:R-:W-:Y:S01]  /*8340*/  FADD.FTZ R190, -R245.reuse, R232 ;  /* 0x000000e8f5be7221 */ /* 0x040fe20000010100 */
[C---:B------:R-:W-:Y:S01]  /*8350*/  FADD.FTZ R187, -R245.reuse, R3 ;  /* 0x00000003f5bb7221 */ /* 0x040fe20000010100 */
[----:B0-----:R-:W-:Y:S01]  /*8360*/  FADD.FTZ R176, -R245, R215 ;  /* 0x000000d7f5b07221 */ /* 0x001fe20000010100 */
[----:B------:R-:W-:-:S02]  /*8370*/  IMAD.MOV.U32 R215, RZ, RZ, R182 ;  /* 0x000000ffffd77224 */ /* 0x000fc400078e00b6 */
[C---:B------:R-:W-:Y:S02]  /*8380*/  FMUL.FTZ R232, R244.reuse, R11 ;  /* 0x0000000bf4e87220 */ /* 0x040fe40000410000 */
[C---:B------:R-:W-:Y:S01]  /*8390*/  FMUL.FTZ R230, R244.reuse, R215 ;  /* 0x000000d7f4e67220 */ /* 0x040fe20000410000 */
[C---:B------:R-:W-:Y:S01]  /*83a0*/  FADD.FTZ R191, -R245.reuse, R14 ;  /* 0x0000000ef5bf7221 */ /* 0x040fe20000010100 */
[C---:B------:R-:W-:Y:S01]  /*83b0*/  FADD.FTZ R5, -R245.reuse, R195 ;  /* 0x000000c3f5057221 */ /* 0x040fe20000010100 */
        /* <DEDUP_REMOVED lines=9> */
[----:B------:R-:W-:Y:S01]  /*8450*/  MOV R204, R188 ;  /* 0x000000bc00cc7202 */ /* 0x000fe20000000f00 */
[C---:B------:R-:W-:Y:S01]  /*8460*/  FADD.FTZ R16, -R245.reuse, R202 ;  /* 0x000000caf5107221 */ /* 0x040fe20000010100 */
[----:B------:R-:W-:Y:S01]  /*8470*/  MOV R213, R183 ;  /* 0x000000b700d57202 */ /* 0x000fe20000000f00 */
[C---:B------:R-:W-:Y:S01]  /*8480*/  FADD.FTZ R183, -R245.reuse, R218 ;  /* 0x000000daf5b77221 */ /* 0x040fe20000010100 */
[----:B------:R-:W-:Y:S01]  /*8490*/  MOV R212, R187 ;  /* 0x000000bb00d47202 */ /* 0x000fe20000000f00 */
[C---:B------:R-:W-:Y:S01]  /*84a0*/  FADD.FTZ R187, -R245.reuse, R228 ;  /* 0x000000e4f5bb7221 */ /* 0x040fe20000010100 */
[----:B------:R-:W-:Y:S01]  /*84b0*/  MOV R202, R191 ;  /* 0x000000bf00ca7202 */ /* 0x000fe20000000f00 */
[C---:B------:R-:W-:Y:S01]  /*84c0*/  FADD.FTZ R191, -R245.reuse, R226 ;  /* 0x000000e2f5bf7221 */ /* 0x040fe20000010100 */
[C---:B------:R-:W-:Y:S01]  /*84d0*/  FMUL.FTZ R228, R244.reuse, R14 ;  /* 0x0000000ef4e47220 */ /* 0x040fe20000410000 */
[C---:B------:R-:W-:Y:S01]  /*84e0*/  FADD.FTZ R184, -R245.reuse, R4 ;  /* 0x00000004f5b87221 */ /* 0x040fe20000010100 */
[C---:B------:R-:W-:Y:S01]  /*84f0*/  FADD.FTZ R189, -R245.reuse, R2 ;  /* 0x00000002f5bd7221 */ /* 0x040fe20000010100 */
[C---:B------:R-:W-:Y:S01]  /*8500*/  FADD.FTZ R178, -R245.reuse, R223 ;  /* 0x000000dff5b27221 */ /* 0x040fe20000010100 */
[C---:B------:R-:W-:Y:S01]  /*8510*/  FMUL.FTZ R14, R244.reuse, R27 ;  /* 0x0000001bf40e7220 */ /* 0x040fe20000410000 */
[C---:B------:R-:W-:Y:S01]  /*8520*/  FADD.FTZ R4, -R245.reuse, R24 ;  /* 0x00000018f5047221 */ /* 0x040fe20000010100 */
[C---:B------:R-:W-:Y:S01]  /*8530*/  FMUL.FTZ R215, R244.reuse, R204 ;  /* 0x000000ccf4d77220 */ /* 0x040fe20000410000 */
[C---:B------:R-:W-:Y:S01]  /*8540*/  FMUL.FTZ R223, R244.reuse, R206 ;  /* 0x000000cef4df7220 */ /* 0x040fe20000410000 */
[C---:B------:R-:W-:Y:S01]  /*8550*/  FMUL.FTZ R27, R244.reuse, R183 ;  /* 0x000000b7f41b7220 */ /* 0x040fe20000410000 */
[C---:B------:R-:W-:Y:S01]  /*8560*/  FADD.FTZ R24, -R245.reuse, R205 ;  /* 0x000000cdf5187221 */ /* 0x040fe20000010100 */
[C---:B------:R-:W-:Y:S01]  /*8570*/  FMUL.FTZ R206, R244.reuse, R209 ;  /* 0x000000d1f4ce7220 */ /* 0x040fe20000410000 */
[C---:B------:R-:W-:Y:S01]  /*8580*/  FMUL.FTZ R204, R244.reuse, R252 ;  /* 0x000000fcf4cc7220 */ /* 0x040fe20000410000 */
[C---:B------:R-:W-:Y:S01]  /*8590*/  FMUL.FTZ R183, R244.reuse, R187 ;  /* 0x000000bbf4b77220 */ /* 0x040fe20000410000 */
[C---:B------:R-:W-:Y:S01]  /*85a0*/  FADD.FTZ R2, -R245.reuse, R23 ;  /* 0x00000017f5027221 */ /* 0x040fe20000010100 */
[----:B------:R-:W-:Y:S01]  /*85b0*/  MOV R205, R185 ;  /* 0x000000b900cd7202 */ /* 0x000fe20000000f00 */
[C---:B------:R-:W-:Y:S01]  /*85c0*/  FMUL.FTZ R187, R244.reuse, R191 ;  /* 0x000000bff4bb7220 */ /* 0x040fe20000410000 */
[C---:B------:R-:W-:Y:S01]  /*85d0*/  FADD.FTZ R21, -R245.reuse, R21 ;  /* 0x00000015f5157221 */ /* 0x040fe20000010100 */
[C---:B------:R-:W-:Y:S01]  /*85e0*/  FADD.FTZ R13, -R245.reuse, R211 ;  /* 0x000000d3f50d7221 */ /* 0x040fe20000010100 */
[C---:B------:R-:W-:Y:S01]  /*85f0*/  FADD.FTZ R23, -R245.reuse, R216 ;  /* 0x000000d8f5177221 */ /* 0x040fe20000010100 */
[C---:B------:R-:W-:Y:S01]  /*8600*/  FADD.FTZ R185, -R245.reuse, R217 ;  /* 0x000000d9f5b97221 */ /* 0x040fe20000010100 */
[C---:B------:R-:W-:Y:S01]  /*8610*/  FMUL.FTZ R191, R244.reuse, R195 ;  /* 0x000000c3f4bf7220 */ /* 0x040fe20000410000 */
[----:B------:R-:W-:Y:S01]  /*8620*/  FADD.FTZ R7, -R245, R194 ;  /* 0x000000c2f5077221 */ /* 0x000fe20000010100 */
[----:B------:R-:W-:Y:S01]  /*8630*/  MOV R216, R189 ;  /* 0x000000bd00d87202 */ /* 0x000fe20000000f00 */
[C---:B------:R-:W-:Y:S01]  /*8640*/  FMUL.FTZ R217, R244.reuse, R178 ;  /* 0x000000b2f4d97220 */ /* 0x040fe20000410000 */
[----:B------:R-:W-:Y:S01]  /*8650*/  MOV R211, R184 ;  /* 0x000000b800d37202 */ /* 0x000fe20000000f00 */
[----:B------:R-:W-:Y:S01]  /*8660*/  FMUL.FTZ R195, R244, R199 ;  /* 0x000000c7f4c37220 */ /* 0x000fe20000410000 */
[----:B------:R-:W-:Y:S01]  /*8670*/  FFMA.FTZ R178, R206, R168, R88 ;  /* 0x000000a8ceb27223 */ /* 0x000fe20000010058 */
[----:B------:R-:W-:Y:S01]  /*8680*/  FFMA.FTZ R199, R204, R169, R89 ;  /* 0x000000a9ccc77223 */ /* 0x000fe20000010059 */
[----:B------:R-:W-:-:S02]  /*8690*/  IMAD.MOV.U32 R201, RZ, RZ, R21 ;  /* 0x000000ffffc97224 */ /* 0x000fc400078e0015 */
[C---:B------:R-:W-:Y:S01]  /*86a0*/  FMUL.FTZ R9, R244.reuse, R9 ;  /* 0x00000009f4097220 */ /* 0x040fe20000410000 */
[C---:B------:R-:W-:Y:S01]  /*86b0*/  FADD.FTZ R21, -R245.reuse, R214 ;  /* 0x000000d6f5157221 */ /* 0x040fe20000010100 */
[C---:B------:R-:W-:Y:S01]  /*86c0*/  FADD.FTZ R177, -R245.reuse, R203 ;  /* 0x000000cbf5b17221 */ /* 0x040fe20000010100 */
        /* <DEDUP_REMOVED lines=9> */
[C---:B------:R-:W-:Y:S01]  /*8760*/  FADD.FTZ R180, -R245.reuse, R225 ;  /* 0x000000e1f5b47221 */ /* 0x040fe20000010100 */
[----:B------:R-:W-:Y:S01]  /*8770*/  FADD.FTZ R189, -R245, R227 ;  /* 0x000000e3f5bd7221 */ /* 0x000fe20000010100 */
[----:B------:R-:W-:Y:S01]  /*8780*/  F2FP.BF16.F32.PACK_AB R178, R199, R178 ;  /* 0x000000b2c7b2723e */ /* 0x000fe200000010ff */
[C---:B------:R-:W-:Y:S01]  /*8790*/  FADD.FTZ R179, -R245.reuse, R220 ;  /* 0x000000dcf5b37221 */ /* 0x040fe20000010100 */
[----:B------:R-:W-:Y:S01]  /*87a0*/  FADD.FTZ R184, -R245, R224 ;  /* 0x000000e0f5b87221 */ /* 0x000fe20000010100 */
[C---:B------:R-:W-:Y:S01]  /*87b0*/  FMUL.FTZ R227, R244.reuse, R15 ;  /* 0x0000000ff4e37220 */ /* 0x040fe20000410000 */
[C---:B------:R-:W-:Y:S01]  /*87c0*/  FMUL.FTZ R225, R244.reuse, R16 ;  /* 0x00000010f4e17220 */ /* 0x040fe20000410000 */
[----:B------:R-:W-:Y:S01]  /*87d0*/  FFMA.FTZ R199, R9, R163, R83 ;  /* 0x000000a309c77223 */ /* 0x000fe20000010053 */
[C---:B------:R-:W-:Y:S01]  /*87e0*/  FMUL.FTZ R226, R244.reuse, R21 ;  /* 0x00000015f4e27220 */ /* 0x040fe20000410000 */
[C---:B------:R-:W-:Y:S01]  /*87f0*/  FMUL.FTZ R224, R244.reuse, R22 ;  /* 0x00000016f4e07220 */ /* 0x040fe20000410000 */
[C---:B------:R-:W-:Y:S01]  /*8800*/  FMUL.FTZ R220, R244.reuse, R23 ;  /* 0x00000017f4dc7220 */ /* 0x040fe20000410000 */
[C---:B------:R-:W-:Y:S01]  /*8810*/  FMUL.FTZ R15, R244.reuse, R176 ;  /* 0x000000b0f40f7220 */ /* 0x040fe20000410000 */
[----:B------:R-:W-:Y:S01]  /*8820*/  FMUL.FTZ R16, R244, R177 ;  /* 0x000000b1f4107220 */ /* 0x000fe20000410000 */
[----:B------:R-:W-:Y:S01]  /*8830*/  FFMA.FTZ R6, R6, R160, R80 ;  /* 0x000000a006067223 */ /* 0x000fe20000010050 */
[----:B------:R-:W-:Y:S01]  /*8840*/  FFMA.FTZ R8, R8, R162, R82 ;  /* 0x000000a208087223 */ /* 0x000fe20000010052 */
[----:B------:R-:W-:Y:S01]  /*8850*/  FFMA.FTZ R9, R7, R161, R81 ;  /* 0x000000a107097223 */ /* 0x000fe20000010051 */
[----:B------:R-:W-:Y:S01]  /*8860*/  FFMA.FTZ R22, R213, R248, R96 ;  /* 0x000000f8d5167223 */ /* 0x000fe20000010060 */
[----:B------:R-:W-:Y:S01]  /*8870*/  FFMA.FTZ R23, R215, R250, R98 ;  /* 0x000000fad7177223 */ /* 0x000fe20000010062 */
[----:B------:R-:W-:Y:S01]  /*8880*/  FFMA.FTZ R216, R216, R251, R99 ;  /* 0x000000fbd8d87223 */ /* 0x000fe20000010063 */
[----:B------:R-:W-:Y:S01]  /*8890*/  FFMA.FTZ R212, R212, R249, R97 ;  /* 0x000000f9d4d47223 */ /* 0x000fe20000010061 */
[----:B-----5:R-:W-:Y:S01]  /*88a0*/  FFMA.FTZ R177, R210, R235, R101 ;  /* 0x000000ebd2b17223 */ /* 0x020fe20000010065 */
[----:B------:R-:W-:Y:S01]  /*88b0*/  FFMA.FTZ R21, R205, R234, R102 ;  /* 0x000000eacd157223 */ /* 0x000fe20000010066 */
[C---:B------:R-:W-:Y:S01]  /*88c0*/  FADD.FTZ R182, -R245.reuse, R222 ;  /* 0x000000def5b67221 */ /* 0x040fe20000010100 */
[C---:B------:R-:W-:Y:S01]  /*88d0*/  FADD.FTZ R188, -R245.reuse, R231 ;  /* 0x000000e7f5bc7221 */ /* 0x040fe20000010100 */
[C---:B------:R-:W-:Y:S01]  /*88e0*/  FADD.FTZ R3, -R245.reuse, R196 ;  /* 0x000000c4f5037221 */ /* 0x040fe20000010100 */
[C---:B------:R-:W-:Y:S01]  /*88f0*/  FMUL.FTZ R231, R244.reuse, R13 ;  /* 0x0000000df4e77220 */ /* 0x040fe20000410000 */
[----:B------:R-:W-:Y:S01]  /*8900*/  FADD.FTZ R194, -R245, R239 ;  /* 0x000000eff5c27221 */ /* 0x000fe20000010100 */
[C---:B------:R-:W-:Y:S01]  /*8910*/  FMUL.FTZ R13, R244.reuse, R26 ;  /* 0x0000001af40d7220 */ /* 0x040fe20000410000 */
[----:B------:R-:W-:Y:S01]  /*8920*/  F2FP.BF16.F32.PACK_AB R7, R199, R8 ;  /* 0x00000008c707723e */ /* 0x000fe200000010ff */
[----:B------:R-:W-:Y:S01]  /*8930*/  FADD.FTZ R198, -R245, R241 ;  /* 0x000000f1f5c67221 */ /* 0x000fe20000010100 */
[----:B------:R-:W-:Y:S01]  /*8940*/  F2FP.BF16.F32.PACK_AB R6, R9, R6 ;  /* 0x000000060906723e */ /* 0x000fe200000010ff */
[C---:B------:R-:W-:Y:S01]  /*8950*/  FMUL.FTZ R203, R244.reuse, R208 ;  /* 0x000000d0f4cb7220 */ /* 0x040fe20000410000 */
[----:B------:R-:W-:Y:S01]  /*8960*/  FMUL.FTZ R26, R244, R182 ;  /* 0x000000b6f41a7220 */ /* 0x000fe20000410000 */
[----:B------:R-:W-:Y:S01]  /*8970*/  F2FP.BF16.F32.PACK_AB R23, R216, R23 ;  /* 0x00000017d817723e */ /* 0x000fe200000010ff */
[----:B------:R-:W-:Y:S01]  /*8980*/  FMUL.FTZ R201, R244, R201 ;  /* 0x000000c9f4c97220 */ /* 0x000fe20000410000 */
[----:B------:R-:W-:Y:S01]  /*8990*/  F2FP.BF16.F32.PACK_AB R22, R212, R22 ;  /* 0x00000016d416723e */ /* 0x000fe200000010ff */
        /* <DEDUP_REMOVED lines=22> */
[----:B------:R-:W-:Y:S01]  /*8b00*/  FADD.FTZ R181, -R245, R219 ;  /* 0x000000dbf5b57221 */ /* 0x000fe20000010100 */
[----:B------:R-:W-:Y:S01]  /*8b10*/  FMUL.FTZ R219, R244, R19 ;  /* 0x00000013f4db7220 */ /* 0x000fe20000410000 */
[----:B------:R-:W-:-:S02]  /*8b20*/  F2FP.BF16.F32.PACK_AB R179, R198, R179 ;  /* 0x000000b3c6b3723e */ /* 0x000fc400000010ff */
[----:B------:R-:W-:Y:S01]  /*8b30*/  F2FP.BF16.F32.PACK_AB R5, R5, R4 ;  /* 0x000000040505723e */ /* 0x000fe200000010ff */
[C---:B------:R-:W-:Y:S01]  /*8b40*/  FMUL.FTZ R218, R244.reuse, R24 ;  /* 0x00000018f4da7220 */ /* 0x040fe20000410000 */
[----:B------:R-:W-:Y:S01]  /*8b50*/  F2FP.BF16.F32.PACK_AB R4, R3, R2 ;  /* 0x000000020304723e */ /* 0x000fe200000010ff */
[----:B------:R-:W-:Y:S01]  /*8b60*/  FFMA.FTZ R219, R219, R154, R74 ;  /* 0x0000009adbdb7223 */ /* 0x000fe2000001004a */
[C---:B------:R-:W-:Y:S01]  /*8b70*/  FMUL.FTZ R19, R244.reuse, R180 ;  /* 0x000000b4f4137220 */ /* 0x040fe20000410000 */
[C---:B------:R-:W-:Y:S01]  /*8b80*/  FMUL.FTZ R24, R244.reuse, R181 ;  /* 0x000000b5f4187220 */ /* 0x040fe20000410000 */
[C---:B------:R-:W-:Y:S01]  /*8b90*/  FMUL.FTZ R180, R244.reuse, R184 ;  /* 0x000000b8f4b47220 */ /* 0x040fe20000410000 */
[C---:B------:R-:W-:Y:S01]  /*8ba0*/  FMUL.FTZ R181, R244.reuse, R185 ;  /* 0x000000b9f4b57220 */ /* 0x040fe20000410000 */
[C---:B------:R-:W-:Y:S01]  /*8bb0*/  FADD.FTZ R196, -R245.reuse, R240 ;  /* 0x000000f0f5c47221 */ /* 0x040fe20000010100 */
[C---:B------:R-:W-:Y:S01]  /*8bc0*/  FADD.FTZ R200, -R245.reuse, R242 ;  /* 0x000000f2f5c87221 */ /* 0x040fe20000010100 */
[----:B------:R-:W-:Y:S01]  /*8bd0*/  FADD.FTZ R214, -R245, R243 ;  /* 0x000000f3f5d67221 */ /* 0x000fe20000010100 */
[C---:B------:R-:W-:Y:S01]  /*8be0*/  FMUL.FTZ R184, R244.reuse, R188 ;  /* 0x000000bcf4b87220 */ /* 0x040fe20000410000 */
[----:B------:R-:W-:Y:S01]  /*8bf0*/  FMUL.FTZ R185, R244, R189 ;  /* 0x000000bdf4b97220 */ /* 0x000fe20000410000 */
[----:B------:R-:W-:Y:S01]  /*8c00*/  FFMA.FTZ R16, R16, R147, R67 ;  /* 0x0000009310107223 */ /* 0x000fe20000010043 */
        /* <DEDUP_REMOVED lines=28> */
[----:B--2---:R-:W-:-:S02]  /*8dd0*/  FFMA.FTZ R20, R230, R236, R100 ;  /* 0x000000ece6147223 */ /* 0x004fc40000010064 */
[----:B------:R-:W0:Y:S01]  /*8de0*/  LDC.64 R236, c[0x0][0x428] ;  /* 0x00010a00ffec7b82 */ /* 0x000e220000000a00 */
[----:B---3--:R-:W-:Y:S02]  /*8df0*/  FFMA.FTZ R176, R211, R233, R103 ;  /* 0x000000e9d3b07223 */ /* 0x008fe40000010067 */
[----:B------:R-:W-:-:S03]  /*8e00*/  F2FP.BF16.F32.PACK_AB R20, R177, R20 ;  /* 0x00000014b114723e */ /* 0x000fc600000010ff */
[----:B------:R-:W-:Y:S01]  /*8e10*/  F2FP.BF16.F32.PACK_AB R21, R176, R21 ;  /* 0x00000015b015723e */ /* 0x000fe200000010ff */
[----:B------:R-:W-:Y:S01]  /*8e20*/  FFMA.FTZ R176, R223, R172, R92 ;  /* 0x000000acdfb07223 */ /* 0x000fe2000001005c */
[----:B------:R-:W-:Y:S01]  /*8e30*/  F2FP.BF16.F32.PACK_AB R177, R203, R202 ;  /* 0x000000cacbb1723e */ /* 0x000fe200000010ff */
[----:B0-----:R-:W-:-:S04]  /*8e40*/  IMAD.WIDE.U32 R8, R10, 0x10, R236 ;  /* 0x000000100a087825 */ /* 0x001fc800078e00ec */
[----:B------:R-:W-:-:S04]  /*8e50*/  IMAD.WIDE.U32 R204, R0, 0x10, R236 ;  /* 0x0000001000cc7825 */ /* 0x000fc800078e00ec */
[----:B------:R-:W-:Y:S01]  /*8e60*/  FFMA.FTZ R0, R11, R155, R75 ;  /* 0x0000009b0b007223 */ /* 0x000fe2000001004b */
[----:B------:R0:W-:Y:S01]  /*8e70*/  STG.E.128 desc[UR6][R8.64], R20 ;  /* 0x0000001408007986 */ /* 0x0001e2000c101d06 */
[----:B------:R-:W-:Y:S01]  /*8e80*/  FFMA.FTZ R11, R15, R146, R66 ;  /* 0x000000920f0b7223 */ /* 0x000fe20000010042 */
[----:B------:R-:W-:Y:S01]  /*8e90*/  FFMA.FTZ R15, R224, R149, R69 ;  /* 0x00000095e00f7223 */ /* 0x000fe20000010045 */
[----:B------:R-:W-:Y:S01]  /*8ea0*/  F2FP.BF16.F32.PACK_AB R176, R201, R176 ;  /* 0x000000b0c9b0723e */ /* 0x000fe200000010ff */
[----:B------:R-:W-:Y:S01]  /*8eb0*/  FFMA.FTZ R10, R13, R144, R64 ;  /* 0x000000900d0a7223 */ /* 0x000fe20000010040 */
[----:B------:R-:W-:-:S04]  /*8ec0*/  IMAD.WIDE.U32 R208, R17, 0x10, R236 ;  /* 0x0000001011d07825 */ /* 0x000fc800078e00ec */
[----:B------:R-:W-:Y:S01]  /*8ed0*/  FFMA.FTZ R13, R14, R145, R65 ;  /* 0x000000910e0d7223 */ /* 0x000fe20000010041 */
[----:B------:R-:W-:Y:S01]  /*8ee0*/  STG.E.128 desc[UR6][R204.64], R176 ;  /* 0x000000b0cc007986 */ /* 0x000fe2000c101d06 */
[----:B0-----:R-:W-:-:S05]  /*8ef0*/  FFMA.FTZ R8, R226, R148, R68 ;  /* 0x00000094e2087223 */ /* 0x001fca0000010044 */
[----:B------:R-:W-:Y:S02]  /*8f00*/  F2FP.BF16.F32.PACK_AB R8, R15, R8 ;  /* 0x000000080f08723e */ /* 0x000fe400000010ff */
[----:B------:R-:W0:Y:S01]  /*8f10*/  LDC.64 R14, c[0x0][0x380] ;  /* 0x0000e000ff0e7b82 */ /* 0x000e220000000a00 */
[----:B------:R1:W-:Y:S01]  /*8f20*/  STG.E.128 desc[UR6][R208.64], R4 ;  /* 0x00000004d0007986 */ /* 0x0003e2000c101d06 */
[----:B------:R-:W-:Y:S01]  /*8f30*/  FFMA.FTZ R23, R180, R138, R58 ;  /* 0x0000008ab4177223 */ /* 0x000fe2000001003a */
        /* <DEDUP_REMOVED lines=9> */
[----:B-1----:R-:W-:Y:S01]  /*8fd0*/  F2FP.BF16.F32.PACK_AB R7, R0, R219 ;  /* 0x000000db0007723e */ /* 0x002fe200000010ff */
[----:B------:R-:W-:Y:S01]  /*8fe0*/  FFMA.FTZ R0, R181, R139, R59 ;  /* 0x0000008bb5007223 */ /* 0x000fe2000001003b */
[----:B------:R-:W-:Y:S01]  /*8ff0*/  IMAD.WIDE.U32 R2, R25, 0x10, R236 ;  /* 0x0000001019027825 */ /* 0x000fe200078e00ec */
[----:B------:R-:W-:-:S03]  /*9000*/  F2FP.BF16.F32.PACK_AB R6, R222, R225 ;  /* 0x000000e1de06723e */ /* 0x000fc600000010ff */
[----:B------:R-:W-:Y:S01]  /*9010*/  F2FP.BF16.F32.PACK_AB R23, R0, R23 ;  /* 0x000000170017723e */ /* 0x000fe200000010ff */
[----:B------:R-:W-:Y:S01]  /*9020*/  FFMA.FTZ R0, R185, R135, R55 ;  /* 0x00000087b9007223 */ /* 0x000fe20000010037 */
[----:B------:R-:W-:Y:S01]  /*9030*/  F2FP.BF16.F32.PACK_AB R5, R227, R228 ;  /* 0x000000e4e305723e */ /* 0x000fe200000010ff */
[--C-:B------:R-:W-:Y:S01]  /*9040*/  IMAD.WIDE.U32 R198, R207, 0x10, R236.reuse ;  /* 0x00000010cfc67825 */ /* 0x100fe200078e00ec */
[----:B------:R-:W-:Y:S02]  /*9050*/  F2FP.BF16.F32.PACK_AB R4, R231, R232 ;  /* 0x000000e8e704723e */ /* 0x000fe400000010ff */
[----:B------:R-:W-:Y:S01]  /*9060*/  F2FP.BF16.F32.PACK_AB R9, R218, R9 ;  /* 0x00000009da09723e */ /* 0x000fe200000010ff */
[--C-:B------:R-:W-:Y:S01]  /*9070*/  IMAD.WIDE.U32 R200, R221, 0x10, R236.reuse ;  /* 0x00000010ddc87825 */ /* 0x100fe200078e00ec */
[----:B------:R-:W-:Y:S02]  /*9080*/  F2FP.BF16.F32.PACK_AB R22, R27, R22 ;  /* 0x000000161b16723e */ /* 0x000fe400000010ff */
[----:B------:R-:W-:Y:S01]  /*9090*/  F2FP.BF16.F32.PACK_AB R21, R24, R19 ;  /* 0x000000131815723e */ /* 0x000fe200000010ff */
[----:B------:R-:W-:Y:S01]  /*90a0*/  IMAD.WIDE.U32 R202, R229, 0x10, R236 ;  /* 0x00000010e5ca7825 */ /* 0x000fe200078e00ec */
[----:B------:R-:W-:-:S02]  /*90b0*/  F2FP.BF16.F32.PACK_AB R20, R13, R20 ;  /* 0x000000140d14723e */ /* 0x000fc400000010ff */
[----:B------:R-:W-:Y:S01]  /*90c0*/  F2FP.BF16.F32.PACK_AB R19, R189, R188 ;  /* 0x000000bcbd13723e */ /* 0x000fe200000010ff */
[----:B------:R-:W-:Y:S01]  /*90d0*/  IMAD.WIDE.U32 R206, R238, 0x10, R236 ;  /* 0x00000010eece7825 */ /* 0x000fe200078e00ec */
[----:B------:R-:W-:Y:S02]  /*90e0*/  F2FP.BF16.F32.PACK_AB R18, R187, R18 ;  /* 0x00000012bb12723e */ /* 0x000fe400000010ff */
[----:B------:R-:W-:Y:S02]  /*90f0*/  F2FP.BF16.F32.PACK_AB R17, R0, R17 ;  /* 0x000000110011723e */ /* 0x000fe400000010ff */
[----:B------:R-:W-:Y:S01]  /*9100*/  F2FP.BF16.F32.PACK_AB R16, R183, R16 ;  /* 0x00000010b710723e */ /* 0x000fe200000010ff */
[----:B------:R1:W-:Y:S01]  /*9110*/  STG.E.128 desc[UR6][R2.64], R4 ;  /* 0x0000000402007986 */ /* 0x0003e2000c101d06 */
[----:B------:R-:W-:Y:S02]  /*9120*/  F2FP.BF16.F32.PACK_AB R27, R197, R196 ;  /* 0x000000c4c51b723e */ /* 0x000fe400000010ff */
[----:B------:R-:W-:-:S02]  /*9130*/  F2FP.BF16.F32.PACK_AB R26, R195, R194 ;  /* 0x000000c2c31a723e */ /* 0x000fc400000010ff */
        /* <DEDUP_REMOVED lines=10> */
.L_x_11071:
[----:B------:R-:W-:Y:S01]  /*91e0*/  HFMA2 R176, -RZ, RZ, 0, 5.9604644775390625e-08 ;  /* 0x00000001ffb07431 */ /* 0x000fe200000001ff */
[----:B------:R-:W-:Y:S01]  /*91f0*/  BSSY B0, `(.L_x_11073) ;  /* 0x0000007000007945 */ /* 0x000fe20003800000 */
[----:B------:R-:W-:Y:S02]  /*9200*/  MOV R245, R179 ;  /* 0x000000b300f57202 */ /* 0x000fe40000000f00 */
[----:B------:R-:W-:Y:S02]  /*9210*/  MOV R177, 0x1f ;  /* 0x0000001f00b17802 */ /* 0x000fe40000000f00 */
[----:B------:R-:W-:-:S07]  /*9220*/  MOV R178, 0xffffffff ;  /* 0xffffffff00b27802 */ /* 0x000fce0000000f00 */
[----:B----4-:R-:W-:Y:S05]  /*9230*/  WARPSYNC.COLLECTIVE R178, `(.L_x_11074) ;  /* 0x00000000b2087348 */ /* 0x010fea0003c00000 */
[----:B------:R0:W1:Y:S02]  /*9240*/  SHFL.BFLY P3, R176, R245, R176, R177 ;  /* 0x0c0000b0f5b07389 */ /* 0x00006400000600b1 */
[----:B01--4-:R-:W-:Y:S05]  /*9250*/  ENDCOLLECTIVE ;  /* 0x000000000000791b */ /* 0x013fea0003800000 */
.L_x_11074:
[----:B------:R-:W-:Y:S05]  /*9260*/  BSYNC B0 ;  /* 0x0000000000007941 */ /* 0x000fea0003800000 */
.L_x_11073:
[----:B------:R-:W-:Y:S01]  /*9270*/  FADD.FTZ R179, R179, R176 ;  /* 0x000000b0b3b37221 */ /* 0x000fe20000010000 */
[----:B------:R-:W-:Y:S01]  /*9280*/  HFMA2 R176, -RZ, RZ, 0, 1.1920928955078125e-07 ;  /* 0x00000002ffb07431 */ /* 0x000fe200000001ff */
[----:B------:R-:W-:Y:S01]  /*9290*/  MOV R177, 0x1f ;  /* 0x0000001f00b17802 */ /* 0x000fe20000000f00 */
[----:B------:R-:W-:Y:S01]  /*92a0*/  IMAD.MOV.U32 R178, RZ, RZ, -0x1 ;  /* 0xffffffffffb27424 */ /* 0x000fe200078e00ff */
[----:B------:R-:W0:Y:S01]  /*92b0*/  LDC R244, c[0x0][0x400] ;  /* 0x00010000fff47b82 */ /* 0x000e220000000800 */
[----:B------:R-:W-:-:S07]  /*92c0*/  MOV R245, R179 ;  /* 0x000000b300f57202 */ /* 0x000fce0000000f00 */
[----:B0-----:R-:W-:Y:S05]  /*92d0*/  WARPSYNC.COLLECTIVE R178, `(.L_x_11075) ;  /* 0x00000000b2087348 */ /* 0x001fea0003c00000 */
[----:B------:R1:W2:Y:S02]  /*92e0*/  SHFL.BFLY P3, R176, R245, R176, R177 ;  /* 0x0c0000b0f5b07389 */ /* 0x0002a400000600b1 */
[----:B012---:R-:W-:Y:S05]  /*92f0*/  ENDCOLLECTIVE ;  /* 0x000000000000791b */ /* 0x007fea0003800000 */
.L_x_11075:
[----:B------:R-:W-:Y:S01]  /*9300*/  FADD.FTZ R179, R179, R176 ;  /* 0x000000b0b3b37221 */ /* 0x000fe20000010000 */
[----:B------:R-:W-:-:S04]  /*9310*/  HFMA2 R176, -RZ, RZ, 0, 2.384185791015625e-07 ;  /* 0x00000004ffb07431 */ /* 0x000fc800000001ff */
[----:B------:R-:W-:-:S07]  /*9320*/  MOV R245, R179 ;  /* 0x000000b300f57202 */ /* 0x000fce0000000f00 */
[----:B------:R-:W-:Y:S05]  /*9330*/  WARPSYNC.COLLECTIVE R178, `(.L_x_11076) ;  /* 0x00000000b2087348 */ /* 0x000fea0003c00000 */
[----:B------:R0:W1:Y:S02]  /*9340*/  SHFL.BFLY P3, R176, R245, R176, R177 ;  /* 0x0c0000b0f5b07389 */ /* 0x00006400000600b1 */
[----:B01----:R-:W-:Y:S05]  /*9350*/  ENDCOLLECTIVE ;  /* 0x000000000000791b */ /* 0x003fea0003800000 */
.L_x_11076:
[----:B------:R-:W-:Y:S01]  /*9360*/  FADD.FTZ R179, R179, R176 ;  /* 0x000000b0b3b37221 */ /* 0x000fe20000010000 */
[----:B------:R-:W-:-:S04]  /*9370*/  HFMA2 R176, -RZ, RZ, 0, 4.76837158203125e-07 ;  /* 0x00000008ffb07431 */ /* 0x000fc800000001ff */
[----:B------:R-:W-:-:S07]  /*9380*/  MOV R245, R179 ;  /* 0x000000b300f57202 */ /* 0x000fce0000000f00 */
[----:B------:R-:W-:Y:S05]  /*9390*/  WARPSYNC.COLLECTIVE R178, `(.L_x_11077) ;  /* 0x00000000b2087348 */ /* 0x000fea0003c00000 */
[----:B------:R0:W1:Y:S02]  /*93a0*/  SHFL.BFLY P3, R176, R245, R176, R177 ;  /* 0x0c0000b0f5b07389 */ /* 0x00006400000600b1 */
[----:B01----:R-:W-:Y:S05]  /*93b0*/  ENDCOLLECTIVE ;  /* 0x000000000000791b */ /* 0x003fea0003800000 */
.L_x_11077:
[----:B------:R-:W-:Y:S01]  /*93c0*/  FADD.FTZ R179, R179, R176 ;  /* 0x000000b0b3b37221 */ /* 0x000fe20000010000 */
[----:B------:R-:W-:-:S04]  /*93d0*/  HFMA2 R176, -RZ, RZ, 0, 9.5367431640625e-07 ;  /* 0x00000010ffb07431 */ /* 0x000fc800000001ff */
[----:B------:R-:W-:-:S07]  /*93e0*/  MOV R245, R179 ;  /* 0x000000b300f57202 */ /* 0x000fce0000000f00 */
[----:B------:R-:W-:Y:S05]  /*93f0*/  WARPSYNC.COLLECTIVE R178, `(.L_x_11078) ;  /* 0x00000000b2087348 */ /* 0x000fea0003c00000 */
[----:B------:R0:W1:Y:S02]  /*9400*/  SHFL.BFLY P3, R176, R245, R176, R177 ;  /* 0x0c0000b0f5b07389 */ /* 0x00006400000600b1 */
[----:B01----:R-:W-:Y:S05]  /*9410*/  ENDCOLLECTIVE ;  /* 0x000000000000791b */ /* 0x003fea0003800000 */
.L_x_11078:
        /* <DEDUP_REMOVED lines=163> */
[----:B------:R-:W-:-:S04]  /*9e50*/  HFMA2 R176, -RZ, RZ, 0, 5.9604644775390625e-08 ;  /* 0x00000001ffb07431 */ /* 0x000fc800000001ff */
[----:B------:R-:W-:-:S07]  /*9e60*/  MOV R245, R179 ;  /* 0x000000b300f57202 */ /* 0x000fce0000000f00 */
[----:B------:R-:W-:Y:S05]  /*9e70*/  WARPSYNC.COLLECTIVE R178, `(.L_x_11079) ;  /* 0x00000000b2087348 */ /* 0x000fea0003c00000 */
[----:B------:R0:W1:Y:S02]  /*9e80*/  SHFL.BFLY P3, R176, R245, R176, R177 ;  /* 0x0c0000b0f5b07389 */ /* 0x00006400000600b1 */
[----:B01----:R-:W-:Y:S05]  /*9e90*/  ENDCOLLECTIVE ;  /* 0x000000000000791b */ /* 0x003fea0003800000 */
.L_x_11079:
[----:B------:R-:W-:Y:S01]  /*9ea0*/  FADD.FTZ R179, R179, R176 ;  /* 0x000000b0b3b37221 */ /* 0x000fe20000010000 */
[----:B------:R-:W-:-:S04]  /*9eb0*/  HFMA2 R176, -RZ, RZ, 0, 1.1920928955078125e-07 ;  /* 0x00000002ffb07431 */ /* 0x000fc800000001ff */
[----:B------:R-:W-:-:S07]  /*9ec0*/  MOV R245, R179 ;  /* 0x000000b300f57202 */ /* 0x000fce0000000f00 */
[----:B------:R-:W-:Y:S05]  /*9ed0*/  WARPSYNC.COLLECTIVE R178, `(.L_x_11080) ;  /* 0x00000000b2087348 */ /* 0x000fea0003c00000 */
[----:B------:R0:W1:Y:S02]  /*9ee0*/  SHFL.BFLY P3, R176, R245, R176, R177 ;  /* 0x0c0000b0f5b07389 */ /* 0x00006400000600b1 */
[----:B01----:R-:W-:Y:S05]  /*9ef0*/  ENDCOLLECTIVE ;  /* 0x000000000000791b */ /* 0x003fea0003800000 */
.L_x_11080:
[----:B------:R-:W-:Y:S01]  /*9f00*/  FADD.FTZ R179, R179, R176 ;  /* 0x000000b0b3b37221 */ /* 0x000fe20000010000 */
[----:B------:R-:W-:-:S04]  /*9f10*/  HFMA2 R176, -RZ, RZ, 0, 2.384185791015625e-07 ;  /* 0x00000004ffb07431 */ /* 0x000fc800000001ff */
[----:B------:R-:W-:-:S07]  /*9f20*/  MOV R245, R179 ;  /* 0x000000b300f57202 */ /* 0x000fce0000000f00 */
[----:B------:R-:W-:Y:S05]  /*9f30*/  WARPSYNC.COLLECTIVE R178, `(.L_x_11081) ;  /* 0x00000000b2087348 */ /* 0x000fea0003c00000 */
[----:B------:R0:W1:Y:S02]  /*9f40*/  SHFL.BFLY P3, R176, R245, R176, R177 ;  /* 0x0c0000b0f5b07389 */ /* 0x00006400000600b1 */
[----:B01----:R-:W-:Y:S05]  /*9f50*/  ENDCOLLECTIVE ;  /* 0x000000000000791b */ /* 0x003fea0003800000 */
.L_x_11081:
[----:B------:R-:W-:Y:S01]  /*9f60*/  FADD.FTZ R179, R179, R176 ;  /* 0x000000b0b3b37221 */ /* 0x000fe20000010000 */
[----:B------:R-:W-:-:S04]  /*9f70*/  HFMA2 R176, -RZ, RZ, 0, 4.76837158203125e-07 ;  /* 0x00000008ffb07431 */ /* 0x000fc800000001ff */
[----:B------:R-:W-:-:S07]  /*9f80*/  MOV R245, R179 ;  /* 0x000000b300f57202 */ /* 0x000fce0000000f00 */
[----:B------:R-:W-:Y:S05]  /*9f90*/  WARPSYNC.COLLECTIVE R178, `(.L_x_11082) ;  /* 0x00000000b2087348 */ /* 0x000fea0003c00000 */
[----:B------:R0:W1:Y:S02]  /*9fa0*/  SHFL.BFLY P3, R176, R245, R176, R177 ;  /* 0x0c0000b0f5b07389 */ /* 0x00006400000600b1 */
[----:B01----:R-:W-:Y:S05]  /*9fb0*/  ENDCOLLECTIVE ;  /* 0x000000000000791b */ /* 0x003fea0003800000 */
.L_x_11082:
[----:B------:R-:W-:Y:S01]  /*9fc0*/  FADD.FTZ R179, R179, R176 ;  /* 0x000000b0b3b37221 */ /* 0x000fe20000010000 */
[----:B------:R-:W-:-:S04]  /*9fd0*/  HFMA2 R176, -RZ, RZ, 0, 9.5367431640625e-07 ;  /* 0x00000010ffb07431 */ /* 0x000fc800000001ff */
[----:B------:R-:W-:-:S07]  /*9fe0*/  MOV R245, R179 ;  /* 0x000000b300f57202 */ /* 0x000fce0000000f00 */
[----:B------:R-:W-:Y:S05]  /*9ff0*/  WARPSYNC.COLLECTIVE R178, `(.L_x_11083) ;  /* 0x00000000b2087348 */ /* 0x000fea0003c00000 */
[----:B------:R0:W1:Y:S02]  /*a000*/  SHFL.BFLY P3, R176, R245, R176, R177 ;  /* 0x0c0000b0f5b07389 */ /* 0x00006400000600b1 */
[----:B01----:R-:W-:Y:S05]  /*a010*/  ENDCOLLECTIVE ;  /* 0x000000000000791b */ /* 0x003fea0003800000 */
.L_x_11083:
[----:B------:R-:W-:Y:S05]  /*a020*/  BRA `(.L_x_11084) ;  /* 0xffffffd800e47947 */ /* 0x000fea000383ffff */
.L_x_11085:
        /* <DEDUP_REMOVED lines=13> */
.L_x_54447:


//--------------------- .text._ZN10layer_norm31ln_parallel_residual_fwd_kernelINS_13Kernel_traitsIf13__nv_bfloat16S2_S2_fjLj2560ELj1ELj4ELj1ELj16ENS_18Kernel_traits_baseILj2560EfS2_S2_S2_fjLj128EEEEELb1ELb0ELb0EEEvNS_9FwdParamsE --------------------------
	.section	.text._ZN10layer_norm31ln_parallel_residual_fwd_kernelINS_13Kernel_traitsIf13__nv_bfloat16S2_S2_fjLj2560ELj1ELj4ELj1ELj16ENS_18Kernel_traits_baseILj2560EfS2_S2_S2_fjLj128EEEEELb1ELb0ELb0EEEvNS_9FwdParamsE,"ax",@progbits
	.align	128
        .global         _ZN10layer_norm31ln_parallel_residual_fwd_kernelINS_13Kernel_traitsIf13__nv_bfloat16S2_S2_fjLj2560ELj1ELj4ELj1ELj16ENS_18Kernel_traits_baseILj2560EfS2_S2_S2_fjLj128EEEEELb1ELb0ELb0EEEvNS_9FwdParamsE
        .type           _ZN10layer_norm31ln_parallel_residual_fwd_kernelINS_13Kernel_traitsIf13__nv_bfloat16S2_S2_fjLj2560ELj1ELj4ELj1ELj16ENS_18Kernel_traits_baseILj2560EfS2_S2_S2_fjLj128EEEEELb1ELb0ELb0EEEvNS_9FwdParamsE,@function
        .size           _ZN10layer_norm31ln_parallel_residual_fwd_kernelINS_13Kernel_traitsIf13__nv_bfloat16S2_S2_fjLj2560ELj1ELj4ELj1ELj16ENS_18Kernel_traits_baseILj2560EfS2_S2_S2_fjLj128EEEEELb1ELb0ELb0EEEvNS_9FwdParamsE,(.L_x_54448 - _ZN10layer_norm31ln_parallel_residual_fwd_kernelINS_13Kernel_traitsIf13__nv_bfloat16S2_S2_fjLj2560ELj1ELj4ELj1ELj16ENS_18Kernel_traits_baseILj2560EfS2_S2_S2_fjLj128EEEEELb1ELb0ELb0EEEvNS_9FwdParamsE)
        .other          _ZN10layer_norm31ln_parallel_residual_fwd_kernelINS_13Kernel_traitsIf13__nv_bfloat16S2_S2_fjLj2560ELj1ELj4ELj1ELj16ENS_18Kernel_traits_baseILj2560EfS2_S2_S2_fjLj128EEEEELb1ELb0ELb0EEEvNS_9FwdParamsE,@"STO_CUDA_ENTRY STV_DEFAULT"
_ZN10layer_norm31ln_parallel_residual_fwd_kernelINS_13Kernel_traitsIf13__nv_bfloat16S2_S2_fjLj2560ELj1ELj4ELj1ELj16ENS_18Kernel_traits_baseILj2560EfS2_S2_S2_fjLj128EEEEELb1ELb0ELb0EEEvNS_9FwdParamsE:
.text._ZN10layer_norm31ln_parallel_residual_fwd_kernelINS_13Kernel_traitsIf13__nv_bfloat16S2_S2_fjLj2560ELj1ELj4ELj1ELj16ENS_18Kernel_traits_baseILj2560EfS2_S2_S2_fjLj128EEEEELb1ELb0ELb0EEEvNS_9FwdParamsE:
        /* <DEDUP_REMOVED lines=20> */
[----:B------:R-:W-:-:S02]  /*0140*/  SHF.R.S32.HI R0, RZ, 0x1f, R11 ;  /* 0x0000001fff007819 */ /* 0x000fc4000001140b */
[----:B------:R-:W-:Y:S02]  /*0150*/  MOV R6, R4 ;  /* 0x0000000400067202 */ /* 0x000fe40000000f00 */
[----:B------:R-:W-:Y:S01]  /*0160*/  LEA.HI R0, R0, R11, RZ, 0x3 ;  /* 0x0000000b00007211 */ /* 0x000fe200078f18ff */
[----:B0-----:R-:W-:-:S04]  /*0170*/  UISETP.NE.U32.AND UP0, UPT, UR4, URZ, UPT ;  /* 0x000000ff0400728c */ /* 0x001fc8000bf05070 */
[----:B------:R-:W-:Y:S01]  /*0180*/  UISETP.NE.AND.EX UP0, UPT, UR5, URZ, UPT, UP0 ;  /* 0x000000ff0500728c */ /* 0x000fe2000bf05300 */
[----:B--2---:R-:W-:Y:S02]  /*0190*/  @P0 IADD3 R7, P1, PT, R2, R5, RZ ;  /* 0x0000000502070210 */ /* 0x004fe40007f3e0ff */
        /* <DEDUP_REMOVED lines=17> */
[----:B------:R-:W4:Y:S01]  /*02b0*/  LDL.64 R42, [R1+0x4e8] ;  /* 0x0004e800012a7983 */ /* 0x000f220000100a00 */
[----:B------:R-:W-:Y:S01]  /*02c0*/  ISETP.GE.U32.AND P2, PT, R0, 0x20, PT ;  /* 0x000000200000780c */ /* 0x000fe20003f46070 */
[----:B------:R-:W4:Y:S02]  /*02d0*/  LDC.64 R12, c[0x0][0x3d0] ;  /* 0x0000f400ff0c7b82 */ /* 0x000f240000000a00 */
[----:B------:R-:W4:Y:S04]  /*02e0*/  LDL.64 R36, [R1+0x4d0] ;  /* 0x0004d00001247983 */ /* 0x000f280000100a00 */
[----:B------:R-:W4:Y:S04]  /*02f0*/  LDL.64 R38, [R1+0x4d8] ;  /* 0x0004d80001267983 */ /* 0x000f280000100a00 */
[----:B------:R-:W4:Y:S04]  /*0300*/  LDL.64 R32, [R1+0x4c0] ;  /* 0x0004c00001207983 */ /* 0x000f280000100a00 */
[----:B------:R-:W4:Y:S01]  /*0310*/  LDL.64 R34, [R1+0x4c8] ;  /* 0x0004c80001227983 */ /* 0x000f220000100a00 */
[----:B0-----:R-:W-:-:S03]  /*0320*/  @P2 IMAD.WIDE.U32 R10, R6, 0x20, R10 ;  /* 0x00000020060a2825 */ /* 0x001fc600078e000a */
[----:B------:R-:W4:Y:S01]  /*0330*/  LDL.64 R24, [R1+0x4b0] ;  /* 0x0004b00001187983 */ /* 0x000f220000100a00 */
[----:B-1----:R-:W-:-:S03]  /*0340*/  @P2 IMAD.WIDE.U32 R4, R6, 0x20, R4 ;  /* 0x0000002006042825 */ /* 0x002fc600078e0004 */
[----:B------:R-:W4:Y:S01]  /*0350*/  LDL.64 R26, [R1+0x4b8] ;  /* 0x0004b800011a7983 */ /* 0x000f220000100a00 */
[----:B------:R-:W-:Y:S01]  /*0360*/  ISETP.GE.U32.AND P0, PT, R0, 0x40, PT ;  /* 0x000000400000780c */ /* 0x000fe20003f06070 */
[----:B------:R-:W0:Y:S01]  /*0370*/  LDC.64 R14, c[0x0][0x3d8] ;  /* 0x0000f600ff0e7b82 */ /* 0x000e220000000a00 */
[----:B------:R-:W-:Y:S01]  /*0380*/  @P2 LOP3.LUT R6, R6, 0x20, RZ, 0xfc, !PT ;  /* 0x0000002006062812 */ /* 0x000fe200078efcff */
[----:B------:R-:W4:Y:S01]  /*0390*/  LDL.64 R76, [R1+0x4a0] ;  /* 0x0004a000014c7983 */ /* 0x000f220000100a00 */
[----:B------:R-:W-:Y:S02]  /*03a0*/  ISETP.GE.U32.AND P1, PT, R0, 0x60, PT ;  /* 0x000000600000780c */ /* 0x000fe40003f26070 */
[----:B------:R-:W-:Y:S01]  /*03b0*/  LOP3.LUT R3, R3, 0xfffff7ff, RZ, 0xc0, !PT ;  /* 0xfffff7ff03037812 */ /* 0x000fe200078ec0ff */
[----:B------:R-:W4:Y:S02]  /*03c0*/  LDL.64 R78, [R1+0x4a8] ;  /* 0x0004a800014e7983 */ /* 0x000f240000100a00 */
[----:B------:R-:W1:Y:S01]  /*03d0*/  LDC.64 R18, c[0x0][0x3d0] ;  /* 0x0000f400ff127b82 */ /* 0x000e620000000a00 */
[----:B------:R-:W-:Y:S01]  /*03e0*/  @P2 LOP3.LUT R3, R3, 0x800, RZ, 0xfc, !PT ;  /* 0x0000080003032812 */ /* 0x000fe200078efcff */
[----:B------:R-:W4:Y:S04]  /*03f0*/  LDL.64 R72, [R1+0x490] ;  /* 0x0004900001487983 */ /* 0x000f280000100a00 */
[----:B------:R-:W4:Y:S02]  /*0400*/  LDL.64 R74, [R1+0x498] ;  /* 0x00049800014a7983 */ /* 0x000f240000100a00 */
[----:B------:R-:W1:Y:S02]  /*0410*/  LDC.64 R22, c[0x0][0x3d8] ;  /* 0x0000f600ff167b82 */ /* 0x000e640000000a00 */
        /* <DEDUP_REMOVED lines=10> */
[----:B------:R-:W4:Y:S04]  /*04c0*/  LDL.64 R58, [R1+0x458] ;  /* 0x00045800013a7983 */ /* 0x000f280000100a00 */
[----:B------:R-:W4:Y:S04]  /*04d0*/  LDL.64 R52, [R1+0x440] ;  /* 0x0004400001347983 */ /* 0x000f280000100a00 */
[----:B------:R-:W4:Y:S04]  /*04e0*/  LDL.64 R54, [R1+0x448] ;  /* 0x0004480001367983 */ /* 0x000f280000100a00 */
[----:B--2---:R-:W2:Y:S04]  /*04f0*/  @P2 LDG.E.128 R48, desc[UR6][R10.64] ;  /* 0x000000060a302981 */ /* 0x004ea8000c1e1d00 */
[----:B---3--:R3:W2:Y:S04]  /*0500*/  @P2 LDG.E.128 R44, desc[UR6][R10.64+0x10] ;  /* 0x000010060a2c2981 */ /* 0x0086a8000c1e1d00 */
[----:B----4-:R-:W4:Y:S04]  /*0510*/  @P2 LDG.E.128 R40, desc[UR6][R4.64] ;  /* 0x0000000604282981 */ /* 0x010f28000c1e1d00 */
[----:B------:R0:W4:Y:S01]  /*0520*/  @P2 LDG.E.128 R36, desc[UR6][R4.64+0x10] ;  /* 0x0000100604242981 */ /* 0x000122000c1e1d00 */
[----:B---3--:R-:W-:-:S05]  /*0530*/  @P0 IMAD.WIDE.U32 R10, R6, 0x20, R12 ;  /* 0x00000020060a0825 */ /* 0x008fca00078e000c */
[----:B------:R-:W3:Y:S04]  /*0540*/  @P0 LDG.E.128 R32, desc[UR6][R10.64] ;  /* 0x000000060a200981 */ /* 0x000ee8000c1e1d00 */
[----:B--2---:R2:W-:Y:S04]  /*0550*/  @P2 STL.64 [R1+0x500], R48 ;  /* 0x0005003001002387 */ /* 0x0045e80000100a00 */
[----:B------:R1:W-:Y:S01]  /*0560*/  @P2 STL.64 [R1+0x508], R50 ;  /* 0x0005083201002387 */ /* 0x0003e20000100a00 */
[C---:B0-----:R-:W-:Y:S02]  /*0570*/  @P0 IMAD.WIDE.U32 R4, R6.reuse, 0x20, R14 ;  /* 0x0000002006040825 */ /* 0x041fe400078e000e */
[----:B------:R-:W0:Y:S01]  /*0580*/  LDC.64 R14, c[0x0][0x3d0] ;  /* 0x0000f400ff0e7b82 */ /* 0x000e220000000a00 */
[----:B------:R3:W3:Y:S04]  /*0590*/  @P0 LDG.E.128 R24, desc[UR6][R10.64+0x10] ;  /* 0x000010060a180981 */ /* 0x0006e8000c1e1d00 */
[----:B--2---:R-:W2:Y:S04]  /*05a0*/  LDL.64 R48, [R1+0x430] ;  /* 0x0004300001307983 */ /* 0x004ea80000100a00 */
[----:B-1----:R-:W2:Y:S04]  /*05b0*/  LDL.64 R50, [R1+0x438] ;  /* 0x0004380001327983 */ /* 0x002ea80000100a00 */
[----:B------:R1:W-:Y:S04]  /*05c0*/  @P2 STL.64 [R1+0x4f0], R44 ;  /* 0x0004f02c01002387 */ /* 0x0003e80000100a00 */
[----:B------:R4:W-:Y:S01]  /*05d0*/  @P2 STL.64 [R1+0x4f8], R46 ;  /* 0x0004f82e01002387 */ /* 0x0009e20000100a00 */
[----:B------:R-:W-:-:S03]  /*05e0*/  @P0 VIADD R6, R6, 0x20 ;  /* 0x0000002006060836 */ /* 0x000fc60000000000 */
[----:B------:R-:W2:Y:S04]  /*05f0*/  @P0 LDG.E.128 R76, desc[UR6][R4.64] ;  /* 0x00000006044c0981 */ /* 0x000ea8000c1e1d00 */
[----:B-1----:R-:W2:Y:S04]  /*0600*/  LDL.64 R44, [R1+0x420] ;  /* 0x00042000012c7983 */ /* 0x002ea80000100a00 */
[----:B----4-:R-:W4:Y:S04]  /*0610*/  LDL.64 R46, [R1+0x428] ;  /* 0x00042800012e7983 */ /* 0x010f280000100a00 */
[----:B------:R1:W-:Y:S04]  /*0620*/  @P2 STL.64 [R1+0x4e0], R40 ;  /* 0x0004e02801002387 */ /* 0x0003e80000100a00 */
[----:B------:R0:W-:Y:S04]  /*0630*/  @P2 STL.64 [R1+0x4e8], R42 ;  /* 0x0004e82a01002387 */ /* 0x0001e80000100a00 */
[----:B------:R3:W4:Y:S04]  /*0640*/  @P0 LDG.E.128 R72, desc[UR6][R4.64+0x10] ;  /* 0x0000100604480981 */ /* 0x000728000c1e1d00 */
[----:B-1----:R-:W4:Y:S04]  /*0650*/  LDL.64 R40, [R1+0x410] ;  /* 0x0004100001287983 */ /* 0x002f280000100a00 */
[----:B0-----:R-:W4:Y:S04]  /*0660*/  LDL.64 R42, [R1+0x418] ;  /* 0x00041800012a7983 */ /* 0x001f280000100a00 */
[----:B------:R0:W-:Y:S04]  /*0670*/  @P2 STL.64 [R1+0x4d0], R36 ;  /* 0x0004d02401002387 */ /* 0x0001e80000100a00 */
[----:B------:R1:W-:Y:S01]  /*0680*/  @P2 STL.64 [R1+0x4d8], R38 ;  /* 0x0004d82601002387 */ /* 0x0003e20000100a00 */
[----:B------:R-:W-:Y:S01]  /*0690*/  ISETP.GE.U32.AND P2, PT, R0, 0x80, PT ;  /* 0x000000800000780c */ /* 0x000fe20003f46070 */
[----:B------:R-:W-:Y:S01]  /*06a0*/  @P1 IMAD.WIDE.U32 R12, R6, 0x20, R18 ;  /* 0x00000020060c1825 */ /* 0x000fe200078e0012 */
[----:B------:R-:W-:Y:S01]  /*06b0*/  ISETP.GE.U32.AND P3, PT, R0, 0x100, PT ;  /* 0x000001000000780c */ /* 0x000fe20003f66070 */
[----:B------:R-:W4:Y:S02]  /*06c0*/  LDC.64 R18, c[0x0][0x3d0] ;  /* 0x0000f400ff127b82 */ /* 0x000f240000000a00 */
[C---:B---3--:R-:W-:Y:S01]  /*06d0*/  @P1 IMAD.WIDE.U32 R10, R6.reuse, 0x20, R22 ;  /* 0x00000020060a1825 */ /* 0x048fe200078e0016 */
[----:B------:R-:W-:Y:S01]  /*06e0*/  @P1 IADD3 R6, PT, PT, R6, 0x20, RZ ;  /* 0x0000002006061810 */ /* 0x000fe20007ffe0ff */
[----:B------:R-:W3:Y:S04]  /*06f0*/  @P1 LDG.E.128 R64, desc[UR6][R12.64+0x10] ;  /* 0x000010060c401981 */ /* 0x000ee8000c1e1d00 */
[----:B------:R-:W3:Y:S01]  /*0700*/  @P1 LDG.E.128 R56, desc[UR6][R10.64+0x10] ;  /* 0x000010060a381981 */ /* 0x000ee2000c1e1d00 */
[----:B------:R-:W3:Y:S01]  /*0710*/  LDC.64 R22, c[0x0][0x3d0] ;  /* 0x0000f400ff167b82 */ /* 0x000ee20000000a00 */
[----:B------:R-:W-:-:S02]  /*0720*/  @P2 IMAD.WIDE.U32 R4, R6, 0x20, R20 ;  /* 0x0000002006042825 */ /* 0x000fc400078e0014 */
[----:B------:R-:W3:Y:S04]  /*0730*/  @P1 LDG.E.128 R60, desc[UR6][R10.64] ;  /* 0x000000060a3c1981 */ /* 0x000ee8000c1e1d00 */
[----:B------:R-:W3:Y:S01]  /*0740*/  @P2 LDG.E.128 R52, desc[UR6][R4.64] ;  /* 0x0000000604342981 */ /* 0x000ee2000c1e1d00 */
[----:B------:R-:W3:Y:S03]  /*0750*/  LDC.64 R20, c[0x0][0x3d8] ;  /* 0x0000f600ff147b82 */ /* 0x000ee60000000a00 */
[----:B------:R1:W3:Y:S04]  /*0760*/  @P1 LDG.E.128 R68, desc[UR6][R12.64] ;  /* 0x000000060c441981 */ /* 0x0002e8000c1e1d00 */
[----:B0-----:R-:W3:Y:S04]  /*0770*/  LDL.64 R36, [R1+0x400] ;  /* 0x0004000001247983 */ /* 0x001ee80000100a00 */
[----:B-1----:R-:W3:Y:S01]  /*0780*/  LDL.64 R38, [R1+0x408] ;  /* 0x0004080001267983 */ /* 0x002ee20000100a00 */
[----:B------:R-:W0:Y:S03]  /*0790*/  LDC.64 R12, c[0x0][0x3d0] ;  /* 0x0000f400ff0c7b82 */ /* 0x000e260000000a00 */
[----:B------:R1:W-:Y:S04]  /*07a0*/  @P0 STL.64 [R1+0x4c0], R32 ;  /* 0x0004c02001000387 */ /* 0x0003e80000100a00 */
[----:B------:R1:W-:Y:S04]  /*07b0*/  @P0 STL.64 [R1+0x4c8], R34 ;  /* 0x0004c82201000387 */ /* 0x0003e80000100a00 */
[----:B-1----:R-:W3:Y:S04]  /*07c0*/  LDL.64 R32, [R1+0x3f0] ;  /* 0x0003f00001207983 */ /* 0x002ee80000100a00 */
[----:B------:R-:W3:Y:S04]  /*07d0*/  LDL.64 R34, [R1+0x3f8] ;  /* 0x0003f80001227983 */ /* 0x000ee80000100a00 */
[----:B--2---:R1:W2:Y:S02]  /*07e0*/  @P2 LDG.E.128 R48, desc[UR6][R4.64+0x10] ;  /* 0x0000100604302981 */ /* 0x0042a4000c1e1d00 */
[----:B-1----:R-:W-:-:S02]  /*07f0*/  @P2 IMAD.WIDE.U32 R4, R6, 0x20, R16 ;  /* 0x0000002006042825 */ /* 0x002fc400078e0010 */
[----:B------:R1:W-:Y:S01]  /*0800*/  @P0 STL.64 [R1+0x4b0], R24 ;  /* 0x0004b01801000387 */ /* 0x0003e20000100a00 */
[----:B------:R-:W0:Y:S03]  /*0810*/  LDC.64 R16, c[0x0][0x3d0] ;  /* 0x0000f400ff107b82 */ /* 0x000e260000000a00 */
[----:B----4-:R-:W4:Y:S01]  /*0820*/  @P2 LDG.E.128 R44, desc[UR6][R4.64] ;  /* 0x00000006042c2981 */ /* 0x010f22000c1e1d00 */
[----:B------:R-:W-:-:S04]  /*0830*/  @P2 VIADD R6, R6, 0x20 ;  /* 0x0000002006062836 */ /* 0x000fc80000000000 */
[----:B-1----:R-:W1:Y:S01]  /*0840*/  LDC.64 R24, c[0x0][0x3d8] ;  /* 0x0000f600ff187b82 */ /* 0x002e620000000a00 */
[----:B------:R-:W2:Y:S04]  /*0850*/  @P2 LDG.E.128 R40, desc[UR6][R4.64+0x10] ;  /* 0x0000100604282981 */ /* 0x000ea8000c1e1d00 */
[----:B------:R0:W-:Y:S04]  /*0860*/  @P0 STL.64 [R1+0x4b8], R26 ;  /* 0x0004b81a01000387 */ /* 0x0001e80000100a00 */
[----:B------:R-:W-:Y:S04]  /*0870*/  @P0 STL.64 [R1+0x490], R72 ;  /* 0x0004904801000387 */ /* 0x000fe80000100a00 */
[----:B------:R-:W-:Y:S04]  /*0880*/  @P0 STL.64 [R1+0x498], R74 ;  /* 0x0004984a01000387 */ /* 0x000fe80000100a00 */
[----:B------:R1:W-:Y:S01]  /*0890*/  @P0 STL.64 [R1+0x4a0], R76 ;  /* 0x0004a04c01000387 */ /* 0x0003e20000100a00 */
[----:B0-----:R-:W0:Y:S03]  /*08a0*/  LDC.64 R26, c[0x0][0x3d8] ;  /* 0x0000f600ff1a7b82 */ /* 0x001e260000000a00 */
[----:B------:R1:W-:Y:S04]  /*08b0*/  @P0 STL.64 [R1+0x4a8], R78 ;  /* 0x0004a84e01000387 */ /* 0x0003e80000100a00 */
[----:B---3--:R-:W-:Y:S04]  /*08c0*/  @P1 STL.64 [R1+0x450], R56 ;  /* 0x0004503801001387 */ /* 0x008fe80000100a00 */
[----:B------:R-:W-:Y:S04]  /*08d0*/  @P1 STL.64 [R1+0x458], R58 ;  /* 0x0004583a01001387 */ /* 0x000fe80000100a00 */
[----:B------:R-:W-:Y:S04]  /*08e0*/  @P1 STL.64 [R1+0x460], R60 ;  /* 0x0004603c01001387 */ /* 0x000fe80000100a00 */
[----:B------:R-:W-:Y:S04]  /*08f0*/  @P1 STL.64 [R1+0x468], R62 ;  /* 0x0004683e01001387 */ /* 0x000fe80000100a00 */
[----:B------:R-:W-:Y:S04]  /*0900*/  @P1 STL.64 [R1+0x470], R64 ;  /* 0x0004704001001387 */ /* 0x000fe80000100a00 */
[----:B------:R-:W-:Y:S04]  /*0910*/  @P1 STL.64 [R1+0x478], R66 ;  /* 0x0004784201001387 */ /* 0x000fe80000100a00 */
[----:B------:R3:W-:Y:S04]  /*0920*/  @P1 STL.64 [R1+0x480], R68 ;  /* 0x0004804401001387 */ /* 0x0007e80000100a00 */
[----:B------:R3:W-:Y:S01]  /*0930*/  @P1 STL.64 [R1+0x488], R70 ;  /* 0x0004884601001387 */ /* 0x0007e20000100a00 */
[----:B------:R-:W-:-:S13]  /*0940*/  ISETP.GE.U32.AND P0, PT, R0, 0xa0, PT ;  /* 0x000000a00000780c */ /* 0x000fda0003f06070 */
[----:B------:R-:W-:-:S05]  /*0950*/  @P0 IMAD.WIDE.U32 R10, R6, 0x20, R14 ;  /* 0x00000020060a0825 */ /* 0x000fca00078e000e */
[----:B------:R-:W3:Y:S04]  /*0960*/  @P0 LDG.E.128 R36, desc[UR6][R10.64] ;  /* 0x000000060a240981 */ /* 0x000ee8000c1e1d00 */
[----:B------:R-:W3:Y:S04]  /*0970*/  @P0 LDG.E.128 R32, desc[UR6][R10.64+0x10] ;  /* 0x000010060a200981 */ /* 0x000ee8000c1e1d00 */
[----:B--2---:R-:W-:Y:S04]  /*0980*/  @P2 STL.64 [R1+0x410], R40 ;  /* 0x0004102801002387 */ /* 0x004fe80000100a00 */
[----:B------:R-:W-:Y:S04]  /*0990*/  @P2 STL.64 [R1+0x418], R42 ;  /* 0x0004182a01002387 */ /* 0x000fe80000100a00 */
[----:B----4-:R-:W-:Y:S04]  /*09a0*/  @P2 STL.64 [R1+0x420], R44 ;  /* 0x0004202c01002387 */ /* 0x010fe80000100a00 */
[----:B------:R-:W-:Y:S04]  /*09b0*/  @P2 STL.64 [R1+0x428], R46 ;  /* 0x0004282e01002387 */ /* 0x000fe80000100a00 */
[----:B------:R-:W-:Y:S04]  /*09c0*/  @P2 STL.64 [R1+0x430], R48 ;  /* 0x0004303001002387 */ /* 0x000fe80000100a00 */
[----:B------:R-:W-:Y:S04]  /*09d0*/  @P2 STL.64 [R1+0x438], R50 ;  /* 0x0004383201002387 */ /* 0x000fe80000100a00 */
[----:B------:R2:W-:Y:S04]  /*09e0*/  @P2 STL.64 [R1+0x440], R52 ;  /* 0x0004403401002387 */ /* 0x0005e80000100a00 */
[----:B------:R4:W-:Y:S04]  /*09f0*/  @P2 STL.64 [R1+0x448], R54 ;  /* 0x0004483601002387 */ /* 0x0009e80000100a00 */
[----:B------:R-:W4:Y:S04]  /*0a00*/  LDL.64 R96, [R1+0x3d0] ;  /* 0x0003d00001607983 */ /* 0x000f280000100a00 */
        /* <DEDUP_REMOVED lines=10> */
[----:B------:R-:W4:Y:S01]  /*0ab0*/  LDL.64 R94, [R1+0x3c8] ;  /* 0x0003c800015e7983 */ /* 0x000f220000100a00 */
[----:B0-----:R-:W-:Y:S01]  /*0ac0*/  @P0 IMAD.WIDE.U32 R4, R6, 0x20, R26 ;  /* 0x0000002006040825 */ /* 0x001fe200078e001a */
[----:B------:R-:W-:Y:S01]  /*0ad0*/  ISETP.GE.U32.AND P1, PT, R0, 0xc0, PT ;  /* 0x000000c00000780c */ /* 0x000fe20003f26070 */
[----:B------:R-:W0:Y:S01]  /*0ae0*/  LDC.64 R26, c[0x0][0x3d8] ;  /* 0x0000f600ff1a7b82 */ /* 0x000e220000000a00 */
[----:B-1----:R-:W4:Y:S04]  /*0af0*/  LDL.64 R76, [R1+0x380] ;  /* 0x00038000014c7983 */ /* 0x002f280000100a00 */
[----:B------:R-:W4:Y:S04]  /*0b00*/  LDL.64 R78, [R1+0x388] ;  /* 0x00038800014e7983 */ /* 0x000f280000100a00 */
[----:B------:R-:W4:Y:S04]  /*0b10*/  LDL.64 R72, [R1+0x370] ;  /* 0x0003700001487983 */ /* 0x000f280000100a00 */
[----:B------:R-:W4:Y:S04]  /*0b20*/  LDL.64 R74, [R1+0x378] ;  /* 0x00037800014a7983 */ /* 0x000f280000100a00 */
[----:B---3--:R-:W3:Y:S04]  /*0b30*/  LDL.64 R68, [R1+0x360] ;  /* 0x0003600001447983 */ /* 0x008ee80000100a00 */
[----:B------:R-:W3:Y:S04]  /*0b40*/  LDL.64 R70, [R1+0x368] ;  /* 0x0003680001467983 */ /* 0x000ee80000100a00 */
[----:B------:R-:W3:Y:S04]  /*0b50*/  LDL.64 R64, [R1+0x350] ;  /* 0x0003500001407983 */ /* 0x000ee80000100a00 */
[----:B------:R-:W3:Y:S04]  /*0b60*/  LDL.64 R66, [R1+0x358] ;  /* 0x0003580001427983 */ /* 0x000ee80000100a00 */
[----:B------:R-:W3:Y:S04]  /*0b70*/  LDL.64 R60, [R1+0x340] ;  /* 0x00034000013c7983 */ /* 0x000ee80000100a00 */
[----:B------:R-:W3:Y:S04]  /*0b80*/  LDL.64 R62, [R1+0x348] ;  /* 0x00034800013e7983 */ /* 0x000ee80000100a00 */
[----:B------:R-:W3:Y:S04]  /*0b90*/  LDL.64 R56, [R1+0x330] ;  /* 0x0003300001387983 */ /* 0x000ee80000100a00 */
[----:B------:R-:W3:Y:S04]  /*0ba0*/  LDL.64 R58, [R1+0x338] ;  /* 0x00033800013a7983 */ /* 0x000ee80000100a00 */
[----:B--2---:R-:W2:Y:S04]  /*0bb0*/  LDL.64 R52, [R1+0x320] ;  /* 0x0003200001347983 */ /* 0x004ea80000100a00 */
[----:B----4-:R-:W2:Y:S04]  /*0bc0*/  LDL.64 R54, [R1+0x328] ;  /* 0x0003280001367983 */ /* 0x010ea80000100a00 */
[----:B------:R-:W4:Y:S04]  /*0bd0*/  LDL.64 R48, [R1+0x310] ;  /* 0x0003100001307983 */ /* 0x000f280000100a00 */
[----:B------:R-:W4:Y:S04]  /*0be0*/  LDL.64 R50, [R1+0x318] ;  /* 0x0003180001327983 */ /* 0x000f280000100a00 */
[----:B------:R-:W4:Y:S04]  /*0bf0*/  LDL.64 R44, [R1+0x300] ;  /* 0x00030000012c7983 */ /* 0x000f280000100a00 */
[----:B------:R-:W4:Y:S04]  /*0c00*/  LDL.64 R46, [R1+0x308] ;  /* 0x00030800012e7983 */ /* 0x000f280000100a00 */
[----:B------:R1:W-:Y:S04]  /*0c10*/  @P0 STL.64 [R1+0x400], R36 ;  /* 0x0004002401000387 */ /* 0x0003e80000100a00 */
[----:B------:R0:W-:Y:S04]  /*0c20*/  @P0 STL.64 [R1+0x408], R38 ;  /* 0x0004082601000387 */ /* 0x0001e80000100a00 */
[----:B------:R-:W4:Y:S04]  /*0c30*/  LDL.64 R40, [R1+0x2f0] ;  /* 0x0002f00001287983 */ /* 0x000f280000100a00 */
[----:B------:R0:W-:Y:S04]  /*0c40*/  @P0 STL.64 [R1+0x3f0], R32 ;  /* 0x0003f02001000387 */ /* 0x0001e80000100a00 */
[----:B------:R0:W-:Y:S04]  /*0c50*/  @P0 STL.64 [R1+0x3f8], R34 ;  /* 0x0003f82201000387 */ /* 0x0001e80000100a00 */
[----:B------:R-:W4:Y:S04]  /*0c60*/  LDL.64 R42, [R1+0x2f8] ;  /* 0x0002f800012a7983 */ /* 0x000f280000100a00 */
[----:B-1----:R-:W4:Y:S04]  /*0c70*/  LDL.64 R36, [R1+0x2e0] ;  /* 0x0002e00001247983 */ /* 0x002f280000100a00 */
[----:B0-----:R-:W4:Y:S04]  /*0c80*/  LDL.64 R38, [R1+0x2e8] ;  /* 0x0002e80001267983 */ /* 0x001f280000100a00 */
[----:B------:R-:W4:Y:S04]  /*0c90*/  LDL.64 R32, [R1+0x2d0] ;  /* 0x0002d00001207983 */ /* 0x000f280000100a00 */
[----:B------:R-:W4:Y:S04]  /*0ca0*/  LDL.64 R34, [R1+0x2d8] ;  /* 0x0002d80001227983 */ /* 0x000f280000100a00 */
[----:B------:R-:W4:Y:S04]  /*0cb0*/  @P0 LDG.E.128 R96, desc[UR6][R4.64+0x10] ;  /* 0x0000100604600981 */ /* 0x000f28000c1e1d00 */
[----:B------:R0:W4:Y:S01]  /*0cc0*/  @P0 LDG.E.128 R100, desc[UR6][R4.64] ;  /* 0x0000000604640981 */ /* 0x000122000c1e1d00 */
[----:B------:R-:W-:Y:S01]  /*0cd0*/  @P0 VIADD R6, R6, 0x20 ;  /* 0x0000002006060836 */ /* 0x000fe20000000000 */
[----:B------:R-:W-:-:S03]  /*0ce0*/  ISETP.GE.U32.AND P2, PT, R0, 0xe0, PT ;  /* 0x000000e00000780c */ /* 0x000fc60003f46070 */
[----:B------:R-:W-:-:S04]  /*0cf0*/  @P1 IMAD.WIDE.U32 R14, R6, 0x20, R30 ;  /* 0x00000020060e1825 */ /* 0x000fc800078e001e */
[C---:B------:R-:W-:Y:S01]  /*0d00*/  @P1 IMAD.WIDE.U32 R12, R6.reuse, 0x20, R12 ;  /* 0x00000020060c1825 */ /* 0x040fe200078e000c */
[----:B------:R-:W4:Y:S01]  /*0d10*/  @P1 LDG.E.128 R80, desc[UR6][R14.64+0x10] ;  /* 0x000010060e501981 */ /* 0x000f22000c1e1d00 */
[----:B------:R-:W-:-:S03]  /*0d20*/  @P1 IADD3 R6, PT, PT, R6, 0x20, RZ ;  /* 0x0000002006061810 */ /* 0x000fc60007ffe0ff */
[----:B------:R-:W4:Y:S02]  /*0d30*/  @P1 LDG.E.128 R84, desc[UR6][R14.64] ;  /* 0x000000060e541981 */ /* 0x000f24000c1e1d00 */
[C---:B------:R-:W-:Y:S02]  /*0d40*/  @P2 IMAD.WIDE.U32 R10, R6.reuse, 0x20, R16 ;  /* 0x00000020060a2825 */ /* 0x040fe400078e0010 */
[----:B------:R-:W4:Y:S04]  /*0d50*/  @P1 LDG.E.128 R88, desc[UR6][R12.64+0x10] ;  /* 0x000010060c581981 */ /* 0x000f28000c1e1d00 */
[----:B------:R1:W4:Y:S01]  /*0d60*/  @P1 LDG.E.128 R92, desc[UR6][R12.64] ;  /* 0x000000060c5c1981 */ /* 0x000322000c1e1d00 */
[----:B0-----:R-:W-:-:S04]  /*0d70*/  @P2 IMAD.WIDE.U32 R4, R6, 0x20, R24 ;  /* 0x0000002006042825 */ /* 0x001fc800078e0018 */
[----:B------:R-:W-:Y:S01]  /*0d80*/  @P2 VIADD R6, R6, 0x20 ;  /* 0x0000002006062836 */ /* 0x000fe20000000000 */
[----:B------:R-:W4:Y:S03]  /*0d90*/  @P2 LDG.E.128 R76, desc[UR6][R10.64] ;  /* 0x000000060a4c2981 */ /* 0x000f26000c1e1d00 */
[C---:B-1----:R-:W-:Y:S01]  /*0da0*/  @P3 IMAD.WIDE.U32 R12, R6.reuse, 0x20, R22 ;  /* 0x00000020060c3825 */ /* 0x042fe200078e0016 */
[----:B------:R-:W4:Y:S03]  /*0db0*/  @P2 LDG.E.128 R72, desc[UR6][R10.64+0x10] ;  /* 0x000010060a482981 */ /* 0x000f26000c1e1d00 */
[C---:B------:R-:W-:Y:S01]  /*0dc0*/  @P3 IMAD.WIDE.U32 R14, R6.reuse, 0x20, R20 ;  /* 0x00000020060e3825 */ /* 0x040fe200078e0014 */
[----:B---3--:R-:W3:Y:S03]  /*0dd0*/  @P2 LDG.E.128 R68, desc[UR6][R4.64] ;  /* 0x0000000604442981 */ /* 0x008ee6000c1e1d00 */
[----:B------:R-:W-:Y:S01]  /*0de0*/  @P3 VIADD R6, R6, 0x20 ;  /* 0x0000002006063836 */ /* 0x000fe20000000000 */
[----:B------:R0:W3:Y:S04]  /*0df0*/  @P2 LDG.E.128 R64, desc[UR6][R4.64+0x10] ;  /* 0x0000100604402981 */ /* 0x0000e8000c1e1d00 */
[----:B------:R-:W3:Y:S04]  /*0e00*/  @P3 LDG.E.128 R60, desc[UR6][R12.64] ;  /* 0x000000060c3c3981 */ /* 0x000ee8000c1e1d00 */
[----:B------:R-:W3:Y:S04]  /*0e10*/  @P3 LDG.E.128 R56, desc[UR6][R12.64+0x10] ;  /* 0x000010060c383981 */ /* 0x000ee8000c1e1d00 */
[----:B--2---:R-:W2:Y:S04]  /*0e20*/  @P3 LDG.E.128 R52, desc[UR6][R14.64] ;  /* 0x000000060e343981 */ /* 0x004ea8000c1e1d00 */
[----:B----4-:R-:W4:Y:S04]  /*0e30*/  @P3 LDG.E.128 R48, desc[UR6][R14.64+0x10] ;  /* 0x000010060e303981 */ /* 0x010f28000c1e1d00 */
[----:B------:R1:W-:Y:S04]  /*0e40*/  @P0 STL.64 [R1+0x3d0], R96 ;  /* 0x0003d06001000387 */ /* 0x0003e80000100a00 */
[----:B------:R1:W-:Y:S04]  /*0e50*/  @P0 STL.64 [R1+0x3d8], R98 ;  /* 0x0003d86201000387 */ /* 0x0003e80000100a00 */
[----:B------:R1:W-:Y:S04]  /*0e60*/  @P0 STL.64 [R1+0x3e0], R100 ;  /* 0x0003e06401000387 */ /* 0x0003e80000100a00 */
[----:B------:R1:W-:Y:S01]  /*0e70*/  @P0 STL.64 [R1+0x3e8], R102 ;  /* 0x0003e86601000387 */ /* 0x0003e20000100a00 */
[----:B------:R-:W-:-:S13]  /*0e80*/  ISETP.GE.U32.AND P0, PT, R0, 0x120, PT ;  /* 0x000001200000780c */ /* 0x000fda0003f06070 */
[----:B0-----:R-:W-:-:S04]  /*0e90*/  @P0 IMAD.WIDE.U32 R4, R6, 0x20, R18 ;  /* 0x0000002006040825 */ /* 0x001fc800078e0012 */
[----:B------:R-:W-:Y:S01]  /*0ea0*/  @P0 IMAD.WIDE.U32 R10, R6, 0x20, R26 ;  /* 0x00000020060a0825 */ /* 0x000fe200078e001a */
[----:B------:R-:W4:Y:S04]  /*0eb0*/  @P0 LDG.E.128 R44, desc[UR6][R4.64] ;  /* 0x00000006042c0981 */ /* 0x000f28000c1e1d00 */
[----:B------:R-:W4:Y:S04]  /*0ec0*/  @P0 LDG.E.128 R40, desc[UR6][R4.64+0x10] ;  /* 0x0000100604280981 */ /* 0x000f28000c1e1d00 */
[----:B------:R-:W4:Y:S04]  /*0ed0*/  @P0 LDG.E.128 R36, desc[UR6][R10.64] ;  /* 0x000000060a240981 */ /* 0x000f28000c1e1d00 */
[----:B------:R-:W4:Y:S04]  /*0ee0*/  @P0 LDG.E.128 R32, desc[UR6][R10.64+0x10] ;  /* 0x000010060a200981 */ /* 0x000f28000c1e1d00 */
        /* <DEDUP_REMOVED lines=8> */
[----:B------:R1:W-:Y:S04]  /*0f70*/  STL [R1+0x24c], RZ ;  /* 0x00024cff01007387 */ /* 0x0003e80000100800 */
[----:B------:R1:W-:Y:S04]  /*0f80*/  STL [R1+0x248], RZ ;  /* 0x000248ff01007387 */ /* 0x0003e80000100800 */
[----:B------:R1:W-:Y:S04]  /*0f90*/  STL [R1+0x244], RZ ;  /* 0x000244ff01007387 */ /* 0x0003e80000100800 */
[----:B------:R1:W-:Y:S04]  /*0fa0*/  STL [R1+0x240], RZ ;  /* 0x000240ff01007387 */ /* 0x0003e80000100800 */
[----:B------:R1:W-:Y:S04]  /*0fb0*/  STL [R1+0x23c], RZ ;  /* 0x00023cff01007387 */ /* 0x0003e80000100800 */
[----:B------:R1:W-:Y:S04]  /*0fc0*/  STL [R1+0x238], RZ ;  /* 0x000238ff01007387 */ /* 0x0003e80000100800 */
[----:B------:R1:W-:Y:S04]  /*0fd0*/  STL [R1+0x234], RZ ;  /* 0x000234ff01007387 */ /* 0x0003e80000100800 */
[----:B------:R1:W-:Y:S04]  /*0fe0*/  @P2 STL.64 [R1+0x380], R76 ;  /* 0x0003804c01002387 */ /* 0x0003e80000100a00 */
[----:B------:R1:W-:Y:S04]  /*0ff0*/  @P2 STL.64 [R1+0x388], R78 ;  /* 0x0003884e01002387 */ /* 0x0003e80000100a00 */
[----:B------:R1:W-:Y:S04]  /*1000*/  STL [R1+0x230], RZ ;  /* 0x000230ff01007387 */ /* 0x0003e80000100800 */
[----:B------:R1:W-:Y:S04]  /*1010*/  STL [R1+0x22c], RZ ;  /* 0x00022cff01007387 */ /* 0x0003e80000100800 */
[----:B------:R1:W-:Y:S04]  /*1020*/  @P2 STL.64 [R1+0x370], R72 ;  /* 0x0003704801002387 */ /* 0x0003e80000100a00 */
[----:B------:R1:W-:Y:S04]  /*1030*/  @P2 STL.64 [R1+0x378], R74 ;  /* 0x0003784a01002387 */ /* 0x0003e80000100a00 */
[----:B---3--:R1:W-:Y:S04]  /*1040*/  @P2 STL.64 [R1+0x360], R68 ;  /* 0x0003604401002387 */ /* 0x0083e80000100a00 */
[----:B------:R1:W-:Y:S04]  /*1050*/  @P2 STL.64 [R1+0x368], R70 ;  /* 0x0003684601002387 */ /* 0x0003e80000100a00 */
[----:B------:R1:W-:Y:S04]  /*1060*/  STL [R1+0x228], RZ ;  /* 0x000228ff01007387 */ /* 0x0003e80000100800 */
[----:B------:R1:W-:Y:S04]  /*1070*/  @P2 STL.64 [R1+0x350], R64 ;  /* 0x0003504001002387 */ /* 0x0003e80000100a00 */
[----:B------:R1:W-:Y:S04]  /*1080*/  @P2 STL.64 [R1+0x358], R66 ;  /* 0x0003584201002387 */ /* 0x0003e80000100a00 */
[----:B------:R1:W-:Y:S04]  /*1090*/  @P3 STL.64 [R1+0x340], R60 ;  /* 0x0003403c01003387 */ /* 0x0003e80000100a00 */
[----:B------:R1:W-:Y:S04]  /*10a0*/  @P3 STL.64 [R1+0x348], R62 ;  /* 0x0003483e01003387 */ /* 0x0003e80000100a00 */
[----:B------:R1:W-:Y:S04]  /*10b0*/  STL [R1+0x224], RZ ;  /* 0x000224ff01007387 */ /* 0x0003e80000100800 */
[----:B------:R1:W-:Y:S04]  /*10c0*/  @P3 STL.64 [R1+0x330], R56 ;  /* 0x0003303801003387 */ /* 0x0003e80000100a00 */
[----:B------:R1:W-:Y:S04]  /*10d0*/  @P3 STL.64 [R1+0x338], R58 ;  /* 0x0003383a01003387 */ /* 0x0003e80000100a00 */
[----:B------:R1:W-:Y:S04]  /*10e0*/  STL [R1+0x220], RZ ;  /* 0x000220ff01007387 */ /* 0x0003e80000100800 */
[----:B--2---:R1:W-:Y:S04]  /*10f0*/  @P3 STL.64 [R1+0x320], R52 ;  /* 0x0003203401003387 */ /* 0x0043e80000100a00 */
[----:B------:R1:W-:Y:S04]  /*1100*/  @P3 STL.64 [R1+0x328], R54 ;  /* 0x0003283601003387 */ /* 0x0003e80000100a00 */
[----:B------:R1:W-:Y:S04]  /*1110*/  STL [R1+0x21c], RZ ;  /* 0x00021cff01007387 */ /* 0x0003e80000100800 */
[----:B----4-:R1:W-:Y:S04]  /*1120*/  @P3 STL.64 [R1+0x310], R48 ;  /* 0x0003103001003387 */ /* 0x0103e80000100a00 */
[----:B------:R1:W-:Y:S04]  /*1130*/  @P3 STL.64 [R1+0x318], R50 ;  /* 0x0003183201003387 */ /* 0x0003e80000100a00 */
[----:B------:R1:W-:Y:S04]  /*1140*/  @P0 STL.64 [R1+0x300], R44 ;  /* 0x0003002c01000387 */ /* 0x0003e80000100a00 */
        /* <DEDUP_REMOVED lines=138> */
[----:B------:R-:W-:-:S02]  /*19f0*/  ISETP.GE.U32.AND P1, PT, R0, 0x140, PT ;  /* 0x000001400000780c */ /* 0x000fc40003f26070 */
[----:B------:R-:W-:-:S11]  /*1a00*/  @P0 IADD3 R6, PT, PT, R6, 0x20, RZ ;  /* 0x0000002006060810 */ /* 0x000fd60007ffe0ff */
[----:B-1----:R-:W-:Y:S05]  /*1a10*/  @!P1 BRA `(.L_x_11089) ;  /* 0x0000013800749947 */ /* 0x002fea0003800000 */
        /* <DEDUP_REMOVED lines=21> */
[----:B--2---:R0:W-:Y:S04]  /*1b70*/  STL.64 [R1+0x270], R24 ;  /* 0x0002701801007387 */ /* 0x0041e80000100a00 */
[----:B------:R0:W-:Y:S04]  /*1b80*/  STL.64 [R1+0x278], R26 ;  /* 0x0002781a01007387 */ /* 0x0001e80000100a00 */
[----:B------:R0:W-:Y:S04]  /*1b90*/  STL [R1+0x238], RZ ;  /* 0x000238ff01007387 */ /* 0x0001e80000100800 */
[----:B---3--:R0:W-:Y:S04]  /*1ba0*/  STL.64 [R1+0x250], R20 ;  /* 0x0002501401007387 */ /* 0x0081e80000100a00 */
[----:B------:R0:W-:Y:S04]  /*1bb0*/  STL.64 [R1+0x258], R22 ;  /* 0x0002581601007387 */ /* 0x0001e80000100a00 */
[----:B----4-:R0:W-:Y:S04]  /*1bc0*/  STL.64 [R1+0x2b0], R16 ;  /* 0x0002b01001007387 */ /* 0x0101e80000100a00 */
[----:B------:R0:W-:Y:S04]  /*1bd0*/  STL.64 [R1+0x2b8], R18 ;  /* 0x0002b81201007387 */ /* 0x0001e80000100a00 */
[----:B------:R0:W-:Y:S04]  /*1be0*/  STL [R1+0x234], RZ ;  /* 0x000234ff01007387 */ /* 0x0001e80000100800 */
[----:B------:R0:W-:Y:S04]  /*1bf0*/  STL.64 [R1+0x290], R12 ;  /* 0x0002900c01007387 */ /* 0x0001e80000100a00 */
        /* <DEDUP_REMOVED lines=147> */
.L_x_11088:
        /* <DEDUP_REMOVED lines=42> */
[----:B------:R-:W1:Y:S08]  /*27d0*/  LDC.64 R18, c[0x0][0x3d8] ;  /* 0x0000f600ff127b82 */ /* 0x000e700000000a00 */
[----:B------:R-:W1:Y:S08]  /*27e0*/  LDC.64 R20, c[0x0][0x3d0] ;  /* 0x0000f400ff147b82 */ /* 0x000e700000000a00 */
[----:B------:R-:W1:Y:S01]  /*27f0*/  @P1 LDC.64 R16, c[0x0][0x440] ;  /* 0x00011000ff101b82 */ /* 0x000e620000000a00 */
[----:B------:R-:W-:-:S07]  /*2800*/  ISETP.GE.U32.AND P2, PT, R0, 0x60, PT ;  /* 0x000000600000780c */ /* 0x000fce0003f46070 */
[----:B------:R-:W1:Y:S01]  /*2810*/  LDC.64 R26, c[0x0][0x3d8] ;  /* 0x0000f600ff1a7b82 */ /* 0x000e620000000a00 */
[----:B--2---:R-:W2:Y:S04]  /*2820*/  @P0 LDG.E.128 R56, desc[UR6][R12.64] ;  /* 0x000000060c380981 */ /* 0x004ea8000c1e1d00 */
[----:B--2---:R3:W-:Y:S04]  /*2830*/  @P0 STL.64 [R1+0x500], R56 ;  /* 0x0005003801000387 */ /* 0x0047e80000100a00 */
[----:B------:R2:W-:Y:S01]  /*2840*/  @P0 STL.64 [R1+0x508], R58 ;  /* 0x0005083a01000387 */ /* 0x0005e20000100a00 */
[----:B---3--:R-:W-:-:S02]  /*2850*/  IMAD.MOV.U32 R56, RZ, RZ, R55 ;  /* 0x000000ffff387224 */ /* 0x008fc400078e0037 */
[----:B----4-:R-:W-:Y:S01]  /*2860*/  IMAD.MOV.U32 R57, RZ, RZ, R54 ;  /* 0x000000ffff397224 */ /* 0x010fe200078e0036 */
[----:B--2---:R-:W-:Y:S01]  /*2870*/  MOV R58, R53 ;  /* 0x00000035003a7202 */ /* 0x004fe20000000f00 */
        /* <DEDUP_REMOVED lines=8> */
[----:B------:R-:W-:Y:S02]  /*2900*/  IMAD.MOV.U32 R50, RZ, RZ, R46 ;  /* 0x000000ffff327224 */ /* 0x000fe400078e002e */
[----:B------:R-:W-:Y:S01]  /*2910*/  IMAD.MOV.U32 R49, RZ, RZ, R45 ;  /* 0x000000ffff317224 */ /* 0x000fe200078e002d */
[----:B------:R-:W-:Y:S01]  /*2920*/  MOV R45, R39 ;  /* 0x00000027002d7202 */ /* 0x000fe20000000f00 */
[----:B------:R-:W-:-:S02]  /*2930*/  IMAD.MOV.U32 R47, RZ, RZ, R43 ;  /* 0x000000ffff2f7224 */ /* 0x000fc400078e002b */
[----:B------:R-:W-:Y:S01]  /*2940*/  IMAD.MOV.U32 R46, RZ, RZ, R42 ;  /* 0x000000ffff2e7224 */ /* 0x000fe200078e002a */
[----:B------:R-:W-:Y:S01]  /*2950*/  MOV R42, R36 ;  /* 0x00000024002a7202 */ /* 0x000fe20000000f00 */
[----:B------:R-:W-:Y:S02]  /*2960*/  IMAD.MOV.U32 R44, RZ, RZ, R38 ;  /* 0x000000ffff2c7224 */ /* 0x000fe400078e0026 */
[----:B------:R-:W-:Y:S01]  /*2970*/  IMAD.MOV.U32 R43, RZ, RZ, R37 ;  /* 0x000000ffff2b7224 */ /* 0x000fe200078e0025 */
[----:B------:R-:W-:Y:S01]  /*2980*/  MOV R37, R31 ;  /* 0x0000001f00257202 */ /* 0x000fe20000000f00 */
[----:B------:R-:W-:Y:S01]  /*2990*/  IMAD.MOV.U32 R39, RZ, RZ, R35 ;  /* 0x000000ffff277224 */ /* 0x000fe200078e0023 */
[----:B------:R-:W3:Y:S01]  /*29a0*/  LDL R31, [R1+0x4b0] ;  /* 0x0004b000011f7983 */ /* 0x000ee20000100800 */
[----:B------:R-:W-:Y:S01]  /*29b0*/  IMAD.MOV.U32 R38, RZ, RZ, R34 ;  /* 0x000000ffff267224 */ /* 0x000fe200078e0022 */
[----:B------:R-:W-:Y:S01]  /*29c0*/  MOV R34, R24 ;  /* 0x0000001800227202 */ /* 0x000fe20000000f00 */
[----:B------:R-:W-:Y:S01]  /*29d0*/  IMAD.MOV.U32 R36, RZ, RZ, R30 ;  /* 0x000000ffff247224 */ /* 0x000fe200078e001e */
[----:B------:R-:W4:Y:S01]  /*29e0*/  LDL R24, [R1+0x4bc] ;  /* 0x0004bc0001187983 */ /* 0x000f220000100800 */
[----:B------:R-:W-:-:S03]  /*29f0*/  IMAD.MOV.U32 R35, RZ, RZ, R25 ;  /* 0x000000ffff237224 */ /* 0x000fc600078e0019 */
[----:B------:R-:W4:Y:S04]  /*2a00*/  LDL R30, [R1+0x4b4] ;  /* 0x0004b400011e7983 */ /* 0x000f280000100800 */
[----:B------:R-:W4:Y:S04]  /*2a10*/  LDL R25, [R1+0x4b8] ;  /* 0x0004b80001197983 */ /* 0x000f280000100800 */
[----:B--2---:R2:W-:Y:S04]  /*2a20*/  @P0 STL.64 [R1+0x4f0], R56 ;  /* 0x0004f03801000387 */ /* 0x0045e80000100a00 */
[----:B------:R0:W-:Y:S01]  /*2a30*/  @P0 STL.64 [R1+0x4f8], R58 ;  /* 0x0004f83a01000387 */ /* 0x0001e20000100a00 */
[----:B--2---:R-:W-:-:S02]  /*2a40*/  IMAD.MOV.U32 R56, RZ, RZ, R55 ;  /* 0x000000ffff387224 */ /* 0x004fc400078e0037 */
[----:B------:R-:W-:Y:S01]  /*2a50*/  IMAD.MOV.U32 R57, RZ, RZ, R54 ;  /* 0x000000ffff397224 */ /* 0x000fe200078e0036 */
[----:B0-----:R-:W-:Y:S01]  /*2a60*/  MOV R58, R53 ;  /* 0x00000035003a7202 */ /* 0x001fe20000000f00 */
        /* <DEDUP_REMOVED lines=16> */
[----:B---3--:R-:W-:Y:S01]  /*2b70*/  MOV R37, R31 ;  /* 0x0000001f00257202 */ /* 0x008fe20000000f00 */
[----:B------:R-:W-:Y:S01]  /*2b80*/  IMAD.MOV.U32 R39, RZ, RZ, R35 ;  /* 0x000000ffff277224 */ /* 0x000fe200078e0023 */
[----:B------:R-:W3:Y:S01]  /*2b90*/  LDL R31, [R1+0x4a0] ;  /* 0x0004a000011f7983 */ /* 0x000ee20000100800 */
[----:B------:R-:W-:Y:S01]  /*2ba0*/  IMAD.MOV.U32 R38, RZ, RZ, R34 ;  /* 0x000000ffff267224 */ /* 0x000fe200078e0022 */
[----:B----4-:R-:W-:Y:S01]  /*2bb0*/  MOV R34, R24 ;  /* 0x0000001800227202 */ /* 0x010fe20000000f00 */
[----:B------:R-:W-:Y:S01]  /*2bc0*/  IMAD.MOV.U32 R36, RZ, RZ, R30 ;  /* 0x000000ffff247224 */ /* 0x000fe200078e001e */
[----:B------:R-:W4:Y:S01]  /*2bd0*/  LDL R24, [R1+0x4ac] ;  /* 0x0004ac0001187983 */ /* 0x000f220000100800 */
[----:B------:R-:W-:-:S03]  /*2be0*/  IMAD.MOV.U32 R35, RZ, RZ, R25 ;  /* 0x000000ffff237224 */ /* 0x000fc600078e0019 */
[----:B------:R-:W4:Y:S04]  /*2bf0*/  LDL R30, [R1+0x4a4] ;  /* 0x0004a400011e7983 */ /* 0x000f280000100800 */
[----:B------:R-:W4:Y:S04]  /*2c00*/  LDL R25, [R1+0x4a8] ;  /* 0x0004a80001197983 */ /* 0x000f280000100800 */
[----:B--2---:R0:W-:Y:S04]  /*2c10*/  @P0 STL.64 [R1+0x4e0], R56 ;  /* 0x0004e03801000387 */ /* 0x0041e80000100a00 */
[----:B------:R2:W-:Y:S01]  /*2c20*/  @P0 STL.64 [R1+0x4e8], R58 ;  /* 0x0004e83a01000387 */ /* 0x0005e20000100a00 */
[----:B0-----:R-:W-:-:S02]  /*2c30*/  IMAD.MOV.U32 R56, RZ, RZ, R55 ;  /* 0x000000ffff387224 */ /* 0x001fc400078e0037 */
[----:B------:R-:W-:Y:S01]  /*2c40*/  IMAD.MOV.U32 R57, RZ, RZ, R54 ;  /* 0x000000ffff397224 */ /* 0x000fe200078e0036 */
        /* <DEDUP_REMOVED lines=26> */
[----:B------:R-:W4:Y:S01]  /*2df0*/  LDL R25, [R1+0x498] ;  /* 0x0004980001197983 */ /* 0x000f220000100800 */
[----:B------:R-:W-:-:S03]  /*2e00*/  @P0 IMAD.WIDE.U32 R12, R6, 0x20, R4 ;  /* 0x00000020060c0825 */ /* 0x000fc600078e0004 */
[----:B--2---:R0:W-:Y:S01]  /*2e10*/  @P0 STL.64 [R1+0x4d0], R56 ;  /* 0x0004d03801000387 */ /* 0x0041e20000100a00 */
[----:B------:R-:W-:Y:S01]  /*2e20*/  @P0 LOP3.LUT R6, R6, 0x20, RZ, 0xfc, !PT ;  /* 0x0000002006060812 */ /* 0x000fe200078efcff */
[----:B------:R-:W2:Y:S02]  /*2e30*/  @P2 LDC.64 R4, c[0x0][0x440] ;  /* 0x00011000ff042b82 */ /* 0x000ea40000000a00 */
[----:B------:R1:W-:Y:S01]  /*2e40*/  @P0 STL.64 [R1+0x4d8], R58 ;  /* 0x0004d83a01000387 */ /* 0x0003e20000100a00 */
[----:B0-----:R-:W-:Y:S02]  /*2e50*/  IMAD.MOV.U32 R56, RZ, RZ, R55 ;  /* 0x000000ffff387224 */ /* 0x001fe400078e0037 */
[----:B------:R-:W-:Y:S01]  /*2e60*/  IMAD.MOV.U32 R57, RZ, RZ, R54 ;  /* 0x000000ffff397224 */ /* 0x000fe200078e0036 */
[----:B-1----:R-:W-:Y:S01]  /*2e70*/  MOV R58, R53 ;  /* 0x00000035003a7202 */ /* 0x002fe20000000f00 */
[----:B------:R-:W-:-:S06]  /*2e80*/  IMAD.MOV.U32 R59, RZ, RZ, R52 ;  /* 0x000000ffff3b7224 */ /* 0x000fcc00078e0034 */
[----:B------:R-:W2:Y:S01]  /*2e90*/  @P0 LD.E.128 R56, desc[UR6][R12.64] ;  /* 0x000000060c380980 */ /* 0x000ea2000c101d00 */
        /* <DEDUP_REMOVED lines=28> */
[----:B-1----:R-:W-:Y:S01]  /*3060*/  MOV R58, R53 ;  /* 0x00000035003a7202 */ /* 0x002fe20000000f00 */
[----:B------:R-:W-:-:S06]  /*3070*/  IMAD.MOV.U32 R59, RZ, RZ, R52 ;  /* 0x000000ffff3b7224 */ /* 0x000fcc00078e0034 */
[----:B------:R-:W2:Y:S01]  /*3080*/  @P0 LD.E.128 R56, desc[UR6][R12.64+0x10] ;  /* 0x000010060c380980 */ /* 0x000ea2000c101d00 */
[----:B------:R-:W-:Y:S01]  /*3090*/  MOV R54, R50 ;  /* 0x0000003200367202 */ /* 0x000fe20000000f00 */
[----:B------:R-:W-:Y:S02]  /*30a0*/  IMAD.MOV.U32 R53, RZ, RZ, R49 ;  /* 0x000000ffff357224 */ /* 0x000fe400078e0031 */
[----:B------:R-:W-:Y:S02]  /*30b0*/  IMAD.MOV.U32 R55, RZ, RZ, R51 ;  /* 0x000000ffff377224 */ /* 0x000fe400078e0033 */
[----:B------:R-:W-:Y:S01]  /*30c0*/  IMAD.MOV.U32 R52, RZ, RZ, R48 ;  /* 0x000000ffff347224 */ /* 0x000fe200078e0030 */
[----:B------:R-:W-:Y:S01]  /*30d0*/  MOV R62, R53 ;  /* 0x00000035003e7202 */ /* 0x000fe20000000f00 */
[----:B------:R-:W-:Y:S02]  /*30e0*/  IMAD.MOV.U32 R60, RZ, RZ, R55 ;  /* 0x000000ffff3c7224 */ /* 0x000fe400078e0037 */
[----:B------:R-:W-:-:S02]  /*30f0*/  IMAD.MOV.U32 R61, RZ, RZ, R54 ;  /* 0x000000ffff3d7224 */ /* 0x000fc400078e0036 */
[----:B------:R-:W-:Y:S02]  /*3100*/  IMAD.MOV.U32 R63, RZ, RZ, R52 ;  /* 0x000000ffff3f7224 */ /* 0x000fe400078e0034 */
[----:B------:R-:W-:-:S05]  /*3110*/  @P1 IMAD.WIDE.U32 R10, R6, 0x20, R14 ;  /* 0x00000020060a1825 */ /* 0x000fca00078e000e */
[----:B------:R-:W2:Y:S01]  /*3120*/  @P1 LDG.E.128 R60, desc[UR6][R10.64] ;  /* 0x000000060a3c1981 */ /* 0x000ea2000c1e1d00 */
        /* <DEDUP_REMOVED lines=8> */
[----:B------:R-:W-:-:S02]  /*31b0*/  IMAD.MOV.U32 R44, RZ, RZ, R38 ;  /* 0x000000ffff2c7224 */ /* 0x000fc400078e0026 */
[----:B------:R-:W-:Y:S01]  /*31c0*/  IMAD.MOV.U32 R43, RZ, RZ, R37 ;  /* 0x000000ffff2b7224 */ /* 0x000fe200078e0025 */
[----:B---3--:R-:W-:Y:S01]  /*31d0*/  MOV R37, R31 ;  /* 0x0000001f00257202 */ /* 0x008fe20000000f00 */
[----:B------:R-:W-:Y:S01]  /*31e0*/  IMAD.MOV.U32 R38, RZ, RZ, R34 ;  /* 0x000000ffff267224 */ /* 0x000fe200078e0022 */
[----:B----4-:R-:W-:Y:S01]  /*31f0*/  MOV R34, R24 ;  /* 0x0000001800227202 */ /* 0x010fe20000000f00 */
[----:B------:R-:W-:Y:S01]  /*3200*/  IMAD.MOV.U32 R36, RZ, RZ, R30 ;  /* 0x000000ffff247224 */ /* 0x000fe200078e001e */
[----:B------:R-:W3:Y:S01]  /*3210*/  LDL R31, [R1+0x44] ;  /* 0x00004400011f7983 */ /* 0x000ee20000100800 */
[----:B------:R-:W-:Y:S02]  /*3220*/  IMAD.MOV.U32 R39, RZ, RZ, R35 ;  /* 0x000000ffff277224 */ /* 0x000fe400078e0023 */
[----:B------:R-:W-:Y:S01]  /*3230*/  IMAD.MOV.U32 R35, RZ, RZ, R25 ;  /* 0x000000ffff237224 */ /* 0x000fe200078e0019 */
[----:B------:R-:W4:Y:S01]  /*3240*/  LDL R24, [R1+0x40] ;  /* 0x0000400001187983 */ /* 0x000f220000100800 */
[----:B------:R-:W-:-:S02]  /*3250*/  IMAD.MOV.U32 R54, RZ, RZ, R46 ;  /* 0x000000ffff367224 */ /* 0x000fc400078e002e */
[----:B------:R-:W-:Y:S01]  /*3260*/  IMAD.MOV.U32 R53, RZ, RZ, R45 ;  /* 0x000000ffff357224 */ /* 0x000fe200078e002d */
[----:B------:R-:W4:Y:S01]  /*3270*/  LDL R30, [R1+0x48] ;  /* 0x00004800011e7983 */ /* 0x000f220000100800 */
[----:B------:R-:W-:Y:S01]  /*3280*/  IMAD.MOV.U32 R46, RZ, RZ, R37 ;  /* 0x000000ffff2e7224 */ /* 0x000fe200078e0025 */
[----:B------:R-:W-:Y:S02]  /*3290*/  MOV R45, R36 ;  /* 0x00000024002d7202 */ /* 0x000fe40000000f00 */
[----:B------:R-:W4:Y:S04]  /*32a0*/  LDL R25, [R1+0x4c] ;  /* 0x00004c0001197983 */ /* 0x000f280000100800 */
[----:B--2---:R0:W-:Y:S04]  /*32b0*/  @P0 STL.64 [R1+0x20], R56 ;  /* 0x0000203801000387 */ /* 0x0041e80000100a00 */
[----:B------:R1:W-:Y:S04]  /*32c0*/  @P0 STL.64 [R1+0x28], R58 ;  /* 0x0000283a01000387 */ /* 0x0003e80000100a00 */
[----:B------:R-:W2:Y:S04]  /*32d0*/  LDL R36, [R1+0x484] ;  /* 0x0004840001247983 */ /* 0x000ea80000100800 */
[----:B------:R-:W2:Y:S01]  /*32e0*/  LDL R37, [R1+0x480] ;  /* 0x0004800001257983 */ /* 0x000ea20000100800 */
[----:B------:R-:W-:Y:S01]  /*32f0*/  MOV R55, R47 ;  /* 0x0000002f00377202 */ /* 0x000fe20000000f00 */
[----:B0-----:R-:W-:Y:S01]  /*3300*/  IMAD.MOV.U32 R57, RZ, RZ, R49 ;  /* 0x000000ffff397224 */ /* 0x001fe200078e0031 */
[----:B------:R-:W-:Y:S01]  /*3310*/  MOV R52, R44 ;  /* 0x0000002c00347202 */ /* 0x000fe20000000f00 */
[----:B-1----:R-:W-:Y:S01]  /*3320*/  IMAD.MOV.U32 R59, RZ, RZ, R51 ;  /* 0x000000ffff3b7224 */ /* 0x002fe200078e0033 */
[----:B------:R-:W-:Y:S01]  /*3330*/  MOV R58, R50 ;  /* 0x00000032003a7202 */ /* 0x000fe20000000f00 */
[----:B------:R-:W-:-:S02]  /*3340*/  IMAD.MOV.U32 R56, RZ, RZ, R48 ;  /* 0x000000ffff387224 */ /* 0x000fc400078e0030 */
[----:B------:R-:W-:Y:S02]  /*3350*/  IMAD.MOV.U32 R44, RZ, RZ, R35 ;  /* 0x000000ffff2c7224 */ /* 0x000fe400078e0023 */
[----:B------:R-:W-:Y:S01]  /*3360*/  IMAD.MOV.U32 R47, RZ, RZ, R34 ;  /* 0x000000ffff2f7224 */ /* 0x000fe200078e0022 */
[----:B------:R-:W2:Y:S04]  /*3370*/  LDL R35, [R1+0x488] ;  /* 0x0004880001237983 */ /* 0x000ea80000100800 */
[----:B------:R-:W2:Y:S04]  /*3380*/  LDL R34, [R1+0x48c] ;  /* 0x00048c0001227983 */ /* 0x000ea80000100800 */
[----:B------:R0:W-:Y:S04]  /*3390*/  @P1 STL.64 [R1+0x4c0], R60 ;  /* 0x0004c03c01001387 */ /* 0x0001e80000100a00 */
[----:B------:R1:W-:Y:S01]  /*33a0*/  @P1 STL.64 [R1+0x4c8], R62 ;  /* 0x0004c83e01001387 */ /* 0x0003e20000100a00 */
[----:B0-----:R-:W-:Y:S01]  /*33b0*/  IMAD.MOV.U32 R60, RZ, RZ, R59 ;  /* 0x000000ffff3c7224 */ /* 0x001fe200078e003b */
[----:B------:R-:W-:Y:S01]  /*33c0*/  MOV R61, R58 ;  /* 0x0000003a003d7202 */ /* 0x000fe20000000f00 */
[----:B-1----:R-:W-:-:S02]  /*33d0*/  IMAD.MOV.U32 R62, RZ, RZ, R57 ;  /* 0x000000ffff3e7224 */ /* 0x002fc400078e0039 */
[----:B------:R-:W-:-:S06]  /*33e0*/  IMAD.MOV.U32 R63, RZ, RZ, R56 ;  /* 0x000000ffff3f7224 */ /* 0x000fcc00078e0038 */
[----:B------:R-:W2:Y:S01]  /*33f0*/  @P1 LDG.E.128 R60, desc[UR6][R10.64+0x10] ;  /* 0x000010060a3c1981 */ /* 0x000ea2000c1e1d00 */
[----:B------:R-:W-:Y:S02]  /*3400*/  IMAD.MOV.U32 R51, RZ, RZ, R43 ;  /* 0x000000ffff337224 */ /* 0x000fe400078e002b */
        /* <DEDUP_REMOVED lines=10> */
[----:B------:R-:W-:-:S02]  /*34b0*/  IMAD.MOV.U32 R46, RZ, RZ, R42 ;  /* 0x000000ffff2e7224 */ /* 0x000fc400078e002a */
[----:B--2---:R-:W-:Y:S01]  /*34c0*/  IMAD.MOV.U32 R42, RZ, RZ, R36 ;  /* 0x000000ffff2a7224 */ /* 0x004fe200078e0024 */
[----:B------:R-:W-:Y:S02]  /*34d0*/  MOV R36, R32 ;  /* 0x0000002000247202 */ /* 0x000fe40000000f00 */
[----:B------:R-:W2:Y:S01]  /*34e0*/  LDL R32, [R1+0x464] ;  /* 0x0004640001207983 */ /* 0x000ea20000100800 */
[----:B------:R-:W-:Y:S02]  /*34f0*/  IMAD.MOV.U32 R43, RZ, RZ, R37 ;  /* 0x000000ffff2b7224 */ /* 0x000fe400078e0025 */
[----:B------:R-:W-:Y:S02]  /*3500*/  IMAD.MOV.U32 R37, RZ, RZ, R33 ;  /* 0x000000ffff257224 */ /* 0x000fe400078e0021 */
[----:B------:R-:W3:Y:S01]  /*3510*/  LDL R33, [R1+0x460] ;  /* 0x0004600001217983 */ /* 0x000ee20000100800 */
[----:B------:R-:W-:Y:S01]  /*3520*/  MOV R49, R39 ;  /* 0x0000002700317202 */ /* 0x000fe20000000f00 */
[----:B------:R-:W-:-:S02]  /*3530*/  IMAD.MOV.U32 R48, RZ, RZ, R38 ;  /* 0x000000ffff307224 */ /* 0x000fc400078e0026 */
[----:B------:R-:W-:Y:S01]  /*3540*/  IMAD.MOV.U32 R38, RZ, RZ, R25 ;  /* 0x000000ffff267224 */ /* 0x000fe200078e0019 */
[----:B------:R-:W-:Y:S01]  /*3550*/  MOV R56, R52 ;  /* 0x0000003400387202 */ /* 0x000fe20000000f00 */
[----:B------:R-:W-:Y:S01]  /*3560*/  IMAD.MOV.U32 R39, RZ, RZ, R30 ;  /* 0x000000ffff277224 */ /* 0x000fe200078e001e */
[----:B------:R-:W0:Y:S01]  /*3570*/  LDC.64 R24, c[0x0][0x3d0] ;  /* 0x0000f400ff187b82 */ /* 0x000e220000000a00 */
[----:B------:R-:W-:Y:S01]  /*3580*/  IMAD.MOV.U32 R57, RZ, RZ, R53 ;  /* 0x000000ffff397224 */ /* 0x000fe200078e0035 */
[----:B------:R-:W-:Y:S01]  /*3590*/  MOV R53, R49 ;  /* 0x0000003100357202 */ /* 0x000fe20000000f00 */
[----:B------:R-:W-:Y:S02]  /*35a0*/  IMAD.MOV.U32 R52, RZ, RZ, R48 ;  /* 0x000000ffff347224 */ /* 0x000fe400078e0030 */
[----:B------:R-:W-:Y:S02]  /*35b0*/  IMAD.MOV.U32 R49, RZ, RZ, R45 ;  /* 0x000000ffff317224 */ /* 0x000fe400078e002d */
[----:B------:R-:W-:Y:S01]  /*35c0*/  IMAD.MOV.U32 R48, RZ, RZ, R44 ;  /* 0x000000ffff307224 */ /* 0x000fe200078e002c */
[----:B------:R-:W-:Y:S01]  /*35d0*/  MOV R44, R38 ;  /* 0x00000026002c7202 */ /* 0x000fe20000000f00 */
[----:B------:R-:W-:Y:S01]  /*35e0*/  IMAD.MOV.U32 R45, RZ, RZ, R39 ;  /* 0x000000ffff2d7224 */ /* 0x000fe200078e0027 */
[----:B------:R-:W-:Y:S01]  /*35f0*/  MOV R39, R35 ;  /* 0x0000002300277202 */ /* 0x000fe20000000f00 */
[----:B------:R-:W-:Y:S01]  /*3600*/  IMAD.MOV.U32 R38, RZ, RZ, R34 ;  /* 0x000000ffff267224 */ /* 0x000fe200078e0022 */
[----:B------:R-:W-:Y:S01]  /*3610*/  ISETP.GE.U32.AND P3, PT, R0, 0x80, PT ;  /* 0x000000800000780c */ /* 0x000fe20003f66070 */
[----:B------:R-:W-:Y:S01]  /*3620*/  IMAD.MOV.U32 R35, RZ, RZ, R23 ;  /* 0x000000ffff237224 */ /* 0x000fe200078e0017 */
[----:B------:R-:W1:Y:S01]  /*3630*/  LDC.64 R30, c[0x0][0x3d8] ;  /* 0x0000f600ff1e7b82 */ /* 0x000e620000000a00 */
[----:B------:R-:W-:Y:S01]  /*3640*/  IMAD.MOV.U32 R34, RZ, RZ, R22 ;  /* 0x000000ffff227224 */ /* 0x000fe200078e0016 */
[----:B------:R-:W4:Y:S04]  /*3650*/  LDL R23, [R1+0x468] ;  /* 0x0004680001177983 */ /* 0x000f280000100800 */
[----:B------:R-:W4:Y:S01]  /*3660*/  LDL R22, [R1+0x46c] ;  /* 0x00046c0001167983 */ /* 0x000f220000100800 */
[C---:B------:R-:W-:Y:S01]  /*3670*/  @P1 IMAD.WIDE.U32 R14, R6.reuse, 0x20, R18 ;  /* 0x00000020060e1825 */ /* 0x040fe200078e0012 */
[----:B------:R-:W-:Y:S01]  /*3680*/  LOP3.LUT R3, R3, 0xfffff7ff, RZ, 0xc0, !PT ;  /* 0xfffff7ff03037812 */ /* 0x000fe200078ec0ff */
[----:B------:R-:W1:Y:S02]  /*3690*/  LDC.64 R18, c[0x0][0x3d8] ;  /* 0x0000f600ff127b82 */ /* 0x000e640000000a00 */
[----:B------:R-:W-:-:S06]  /*36a0*/  @P1 IMAD.WIDE.U32 R16, R6, 0x20, R16 ;  /* 0x0000002006101825 */ /* 0x000fcc00078e0010 */
[----:B------:R-:W1:Y:S01]  /*36b0*/  @P3 LDC.64 R12, c[0x0][0x440] ;  /* 0x00011000ff0c3b82 */ /* 0x000e620000000a00 */
[----:B------:R0:W-:Y:S04]  /*36c0*/  @P1 STL.64 [R1+0x4b0], R60 ;  /* 0x0004b03c01001387 */ /* 0x0001e80000100a00 */
[----:B------:R0:W-:Y:S02]  /*36d0*/  @P1 STL.64 [R1+0x4b8], R62 ;  /* 0x0004b83e01001387 */ /* 0x0001e40000100a00 */
[----:B0-----:R-:W-:Y:S01]  /*36e0*/  MOV R60, R59 ;  /* 0x0000003b003c7202 */ /* 0x001fe20000000f00 */
[----:B------:R-:W-:Y:S02]  /*36f0*/  IMAD.MOV.U32 R61, RZ, RZ, R58 ;  /* 0x000000ffff3d7224 */ /* 0x000fe400078e003a */
[----:B------:R-:W-:Y:S01]  /*3700*/  IMAD.MOV.U32 R62, RZ, RZ, R57 ;  /* 0x000000ffff3e7224 */ /* 0x000fe200078e0039 */
[----:B------:R-:W-:Y:S01]  /*3710*/  MOV R63, R56 ;  /* 0x00000038003f7202 */ /* 0x000fe20000000f00 */
[----:B------:R-:W-:-:S05]  /*3720*/  IMAD.MOV.U32 R59, RZ, RZ, R55 ;  /* 0x000000ffff3b7224 */ /* 0x000fca00078e0037 */
[----:B------:R-:W4:Y:S01]  /*3730*/  @P1 LDG.E.128 R60, desc[UR6][R14.64] ;  /* 0x000000060e3c1981 */ /* 0x000f22000c1e1d00 */
[----:B------:R-:W-:Y:S01]  /*3740*/  IMAD.MOV.U32 R58, RZ, RZ, R54 ;  /* 0x000000ffff3a7224 */ /* 0x000fe200078e0036 */
[----:B------:R-:W-:Y:S01]  /*3750*/  MOV R54, R50 ;  /* 0x0000003200367202 */ /* 0x000fe20000000f00 */
[----:B------:R-:W-:Y:S01]  /*3760*/  IMAD.MOV.U32 R55, RZ, RZ, R51 ;  /* 0x000000ffff377224 */ /* 0x000fe200078e0033 */
[----:B------:R-:W-:Y:S01]  /*3770*/  MOV R51, R47 ;  /* 0x0000002f00337202 */ /* 0x000fe20000000f00 */
[----:B------:R-:W-:Y:S02]  /*3780*/  IMAD.MOV.U32 R50, RZ, RZ, R46 ;  /* 0x000000ffff327224 */ /* 0x000fe400078e002e */
[----:B------:R-:W-:Y:S02]  /*3790*/  IMAD.MOV.U32 R47, RZ, RZ, R43 ;  /* 0x000000ffff2f7224 */ /* 0x000fe400078e002b */
[----:B------:R-:W-:Y:S01]  /*37a0*/  IMAD.MOV.U32 R46, RZ, RZ, R42 ;  /* 0x000000ffff2e7224 */ /* 0x000fe200078e002a */
[----:B------:R-:W-:Y:S01]  /*37b0*/  MOV R42, R36 ;  /* 0x00000024002a7202 */ /* 0x000fe20000000f00 */
[----:B------:R-:W-:-:S02]  /*37c0*/  IMAD.MOV.U32 R43, RZ, RZ, R37 ;  /* 0x000000ffff2b7224 */ /* 0x000fc400078e0025 */
[----:B--2---:R-:W-:Y:S02]  /*37d0*/  IMAD.MOV.U32 R36, RZ, RZ, R32 ;  /* 0x000000ffff247224 */ /* 0x004fe400078e0020 */
[----:B------:R-:W2:Y:S01]  /*37e0*/  LDL R32, [R1+0x454] ;  /* 0x0004540001207983 */ /* 0x000ea20000100800 */
[----:B---3--:R-:W-:-:S03]  /*37f0*/  MOV R37, R33 ;  /* 0x0000002100257202 */ /* 0x008fc60000000f00 */
[----:B------:R-:W3:Y:S01]  /*3800*/  LDL R33, [R1+0x450] ;  /* 0x0004500001217983 */ /* 0x000ee20000100800 */
[----:B------:R-:W-:Y:S01]  /*3810*/  MOV R57, R53 ;  /* 0x0000003500397202 */ /* 0x000fe20000000f00 */
[----:B------:R-:W-:Y:S02]  /*3820*/  IMAD.MOV.U32 R56, RZ, RZ, R52 ;  /* 0x000000ffff387224 */ /* 0x000fe400078e0034 */
[----:B------:R-:W-:Y:S02]  /*3830*/  IMAD.MOV.U32 R53, RZ, RZ, R49 ;  /* 0x000000ffff357224 */ /* 0x000fe400078e0031 */
[----:B------:R-:W-:Y:S01]  /*3840*/  IMAD.MOV.U32 R52, RZ, RZ, R48 ;  /* 0x000000ffff347224 */ /* 0x000fe200078e0030 */
[----:B------:R-:W-:Y:S01]  /*3850*/  MOV R48, R44 ;  /* 0x0000002c00307202 */ /* 0x000fe20000000f00 */
[----:B------:R-:W-:Y:S01]  /*3860*/  IMAD.MOV.U32 R49, RZ, RZ, R45 ;  /* 0x000000ffff317224 */ /* 0x000fe200078e002d */
[----:B------:R-:W-:Y:S01]  /*3870*/  MOV R45, R39 ;  /* 0x00000027002d7202 */ /* 0x000fe20000000f00 */
[----:B------:R-:W-:-:S02]  /*3880*/  IMAD.MOV.U32 R44, RZ, RZ, R38 ;  /* 0x000000ffff2c7224 */ /* 0x000fc400078e0026 */
[----:B------:R-:W-:Y:S02]  /*3890*/  IMAD.MOV.U32 R39, RZ, RZ, R35 ;  /* 0x000000ffff277224 */ /* 0x000fe400078e0023 */
[----:B------:R-:W-:Y:S02]  /*38a0*/  IMAD.MOV.U32 R38, RZ, RZ, R34 ;  /* 0x000000ffff267224 */ /* 0x000fe400078e0022 */
[----:B----4-:R-:W-:Y:S02]  /*38b0*/  IMAD.MOV.U32 R35, RZ, RZ, R23 ;  /* 0x000000ffff237224 */ /* 0x010fe400078e0017 */
[----:B------:R-:W4:Y:S01]  /*38c0*/  LDL R23, [R1+0x458] ;  /* 0x0004580001177983 */ /* 0x000f220000100800 */
[----:B------:R-:W-:-:S03]  /*38d0*/  MOV R34, R22 ;  /* 0x0000001600227202 */ /* 0x000fc60000000f00 */
[----:B------:R-:W4:Y:S04]  /*38e0*/  LDL R22, [R1+0x45c] ;  /* 0x00045c0001167983 */ /* 0x000f280000100800 */
[----:B------:R0:W-:Y:S04]  /*38f0*/  @P1 STL.64 [R1+0x4a0], R60 ;  /* 0x0004a03c01001387 */ /* 0x0001e80000100a00 */
[----:B------:R1:W-:Y:S01]  /*3900*/  @P1 STL.64 [R1+0x4a8], R62 ;  /* 0x0004a83e01001387 */ /* 0x0003e20000100a00 */
[----:B0-----:R-:W-:Y:S02]  /*3910*/  IMAD.MOV.U32 R60, RZ, RZ, R59 ;  /* 0x000000ffff3c7224 */ /* 0x001fe400078e003b */
[----:B------:R-:W-:Y:S01]  /*3920*/  IMAD.MOV.U32 R61, RZ, RZ, R58 ;  /* 0x000000ffff3d7224 */ /* 0x000fe200078e003a */
[----:B-1----:R-:W-:Y:S01]  /*3930*/  MOV R62, R57 ;  /* 0x00000039003e7202 */ /* 0x002fe20000000f00 */
[----:B------:R-:W-:Y:S01]  /*3940*/  IMAD.MOV.U32 R63, RZ, RZ, R56 ;  /* 0x000000ffff3f7224 */ /* 0x000fe200078e0038 */
[----:B------:R-:W-:Y:S01]  /*3950*/  MOV R58, R54 ;  /* 0x00000036003a7202 */ /* 0x000fe20000000f00 */
[----:B------:R-:W-:-:S02]  /*3960*/  IMAD.MOV.U32 R59, RZ, RZ, R55 ;  /* 0x000000ffff3b7224 */ /* 0x000fc400078e0037 */
[----:B------:R-:W-:Y:S02]  /*3970*/  IMAD.MOV.U32 R57, RZ, RZ, R53 ;  /* 0x000000ffff397224 */ /* 0x000fe400078e0035 */
[----:B------:R-:W-:Y:S01]  /*3980*/  IMAD.MOV.U32 R56, RZ, RZ, R52 ;  /* 0x000000ffff387224 */ /* 0x000fe200078e0034 */
[----:B------:R-:W-:Y:S01]  /*3990*/  MOV R55, R51 ;  /* 0x0000003300377202 */ /* 0x000fe20000000f00 */
[----:B------:R-:W-:Y:S01]  /*39a0*/  IMAD.MOV.U32 R54, RZ, RZ, R50 ;  /* 0x000000ffff367224 */ /* 0x000fe200078e0032 */
[----:B------:R-:W4:Y:S01]  /*39b0*/  @P1 LDG.E.128 R60, desc[UR6][R14.64+0x10] ;  /* 0x000010060e3c1981 */ /* 0x000f22000c1e1d00 */
[----:B------:R-:W-:Y:S01]  /*39c0*/  IMAD.MOV.U32 R51, RZ, RZ, R47 ;  /* 0x000000ffff337224 */ /* 0x000fe200078e002f */
[----:B------:R-:W-:Y:S01]  /*39d0*/  MOV R65, R58 ;  /* 0x0000003a00417202 */ /* 0x000fe20000000f00 */
[----:B------:R-:W-:Y:S01]  /*39e0*/  IMAD.MOV.U32 R50, RZ, RZ, R46 ;  /* 0x000000ffff327224 */ /* 0x000fe200078e002e */
[----:B------:R-:W-:Y:S01]  /*39f0*/  MOV R46, R42 ;  /* 0x0000002a002e7202 */ /* 0x000fe20000000f00 */
[----:B------:R-:W-:-:S02]  /*3a00*/  IMAD.MOV.U32 R64, RZ, RZ, R59 ;  /* 0x000000ffff407224 */ /* 0x000fc400078e003b */
[----:B------:R-:W-:Y:S02]  /*3a10*/  IMAD.MOV.U32 R66, RZ, RZ, R57 ;  /* 0x000000ffff427224 */ /* 0x000fe400078e0039 */
[----:B------:R-:W-:Y:S02]  /*3a20*/  IMAD.MOV.U32 R67, RZ, RZ, R56 ;  /* 0x000000ffff437224 */ /* 0x000fe400078e0038 */
[----:B------:R-:W-:Y:S01]  /*3a30*/  IMAD.MOV.U32 R47, RZ, RZ, R43 ;  /* 0x000000ffff2f7224 */ /* 0x000fe200078e002b */
[----:B------:R-:W-:Y:S01]  /*3a40*/  MOV R43, R37 ;  /* 0x00000025002b7202 */ /* 0x000fe20000000f00 */
[----:B------:R-:W-:Y:S02]  /*3a50*/  IMAD.MOV.U32 R42, RZ, RZ, R36 ;  /* 0x000000ffff2a7224 */ /* 0x000fe400078e0024 */
[----:B------:R-:W4:Y:S01]  /*3a60*/  @P1 LD.E.128 R64, desc[UR6][R16.64] ;  /* 0x0000000610401980 */ /* 0x000f22000c101d00 */
[----:B--2---:R-:W-:-:S03]  /*3a70*/  IMAD.MOV.U32 R36, RZ, RZ, R32 ;  /* 0x000000ffff247224 */ /* 0x004fc600078e0020 */
[----:B------:R-:W2:Y:S01]  /*3a80*/  LDL R32, [R1+0x58] ;  /* 0x0000580001207983 */ /* 0x000ea20000100800 */
[----:B---3--:R-:W-:-:S03]  /*3a90*/  IMAD.MOV.U32 R37, RZ, RZ, R33 ;  /* 0x000000ffff257224 */ /* 0x008fc600078e0021 */
[----:B------:R-:W3:Y:S01]  /*3aa0*/  LDL R33, [R1+0x54] ;  /* 0x0000540001217983 */ /* 0x000ee20000100800 */
[----:B------:R-:W-:Y:S01]  /*3ab0*/  IMAD.MOV.U32 R53, RZ, RZ, R49 ;  /* 0x000000ffff357224 */ /* 0x000fe200078e0031 */
        /* <DEDUP_REMOVED lines=13> */
[----:B----4-:R-:W-:-:S02]  /*3b90*/  MOV R35, R23 ;  /* 0x0000001700237202 */ /* 0x010fc40000000f00 */
[----:B------:R-:W4:Y:S01]  /*3ba0*/  LDL R23, [R1+0x5c] ;  /* 0x00005c0001177983 */ /* 0x000f220000100800 */
[----:B------:R-:W-:-:S03]  /*3bb0*/  IMAD.MOV.U32 R34, RZ, RZ, R22 ;  /* 0x000000ffff227224 */ /* 0x000fc600078e0016 */
[----:B------:R-:W4:Y:S01]  /*3bc0*/  LDL R22, [R1+0x50] ;  /* 0x0000500001167983 */ /* 0x000f220000100800 */
[----:B------:R-:W-:-:S03]  /*3bd0*/  IMAD.MOV.U32 R59, RZ, RZ, R53 ;  /* 0x000000ffff3b7224 */ /* 0x000fc600078e0035 */
[----:B------:R0:W-:Y:S04]  /*3be0*/  @P1 STL.64 [R1+0x490], R60 ;  /* 0x0004903c01001387 */ /* 0x0001e80000100a00 */
[----:B------:R-:W-:Y:S01]  /*3bf0*/  @P1 STL.64 [R1+0x498], R62 ;  /* 0x0004983e01001387 */ /* 0x000fe20000100a00 */
[----:B0-----:R-:W-:Y:S01]  /*3c00*/  MOV R61, R55 ;  /* 0x00000037003d7202 */ /* 0x001fe20000000f00 */
        /* <DEDUP_REMOVED lines=9> */
[----:B--2---:R-:W-:-:S03]  /*3ca0*/  MOV R37, R32 ;  /* 0x0000002000257202 */ /* 0x004fc60000000f00 */
[----:B------:R-:W2:Y:S01]  /*3cb0*/  LDL R32, [R1+0x6c] ;  /* 0x00006c0001207983 */ /* 0x000ea20000100800 */
[----:B---3--:R-:W-:-:S03]  /*3cc0*/  IMAD.MOV.U32 R38, RZ, RZ, R33 ;  /* 0x000000ffff267224 */ /* 0x008fc600078e0021 */
[----:B------:R-:W3:Y:S04]  /*3cd0*/  LDL R33, [R1+0x68] ;  /* 0x0000680001217983 */ /* 0x000ee80000100800 */
[----:B------:R0:W-:Y:S04]  /*3ce0*/  @P1 STL.64 [R1+0x30], R64 ;  /* 0x0000304001001387 */ /* 0x0001e80000100a00 */
[----:B------:R1:W-:Y:S01]  /*3cf0*/  @P1 STL.64 [R1+0x38], R66 ;  /* 0x0000384201001387 */ /* 0x0003e20000100a00 */
[----:B0-----:R-:W-:Y:S01]  /*3d00*/  MOV R64, R61 ;  /* 0x0000003d00407202 */ /* 0x001fe20000000f00 */
[----:B------:R-:W-:-:S02]  /*3d10*/  IMAD.MOV.U32 R65, RZ, RZ, R60 ;  /* 0x000000ffff417224 */ /* 0x000fc400078e003c */
[----:B-1----:R-:W-:Y:S01]  /*3d20*/  IMAD.MOV.U32 R66, RZ, RZ, R59 ;  /* 0x000000ffff427224 */ /* 0x002fe200078e003b */
[----:B------:R-:W-:-:S06]  /*3d30*/  MOV R67, R58 ;  /* 0x0000003a00437202 */ /* 0x000fcc0000000f00 */
[----:B------:R-:W3:Y:S01]  /*3d40*/  @P1 LD.E.128 R64, desc[UR6][R16.64+0x10] ;  /* 0x0000100610401980 */ /* 0x000ee2000c101d00 */
[----:B------:R-:W-:Y:S02]  /*3d50*/  IMAD.MOV.U32 R56, RZ, RZ, R50 ;  /* 0x000000ffff387224 */ /* 0x000fe400078e0032 */
[----:B------:R-:W-:Y:S02]  /*3d60*/  IMAD.MOV.U32 R53, RZ, RZ, R47 ;  /* 0x000000ffff357224 */ /* 0x000fe400078e002f */
[----:B------:R-:W-:Y:S02]  /*3d70*/  IMAD.MOV.U32 R50, RZ, RZ, R44 ;  /* 0x000000ffff327224 */ /* 0x000fe400078e002c */
[----:B------:R-:W-:Y:S01]  /*3d80*/  IMAD.MOV.U32 R47, RZ, RZ, R39 ;  /* 0x000000ffff2f7224 */ /* 0x000fe200078e0027 */
[----:B------:R-:W-:Y:S01]  /*3d90*/  MOV R59, R55 ;  /* 0x00000037003b7202 */ /* 0x000fe20000000f00 */
[----:B------:R-:W-:Y:S02]  /*3da0*/  IMAD.MOV.U32 R44, RZ, RZ, R36 ;  /* 0x000000ffff2c7224 */ /* 0x000fe400078e0024 */
[----:B----4-:R-:W-:-:S02]  /*3db0*/  IMAD.MOV.U32 R36, RZ, RZ, R23 ;  /* 0x000000ffff247224 */ /* 0x010fc400078e0017 */
[----:B------:R-:W-:Y:S02]  /*3dc0*/  IMAD.MOV.U32 R39, RZ, RZ, R22 ;  /* 0x000000ffff277224 */ /* 0x000fe400078e0016 */
[----:B------:R-:W-:Y:S01]  /*3dd0*/  IMAD.MOV.U32 R61, RZ, RZ, R57 ;  /* 0x000000ffff3d7224 */ /* 0x000fe200078e0039 */
[----:B------:R-:W0:Y:S01]  /*3de0*/  LDC.64 R22, c[0x0][0x3d0] ;  /* 0x0000f400ff167b82 */ /* 0x000e220000000a00 */
        /* <DEDUP_REMOVED lines=11> */
[----:B------:R-:W-:Y:S02]  /*3ea0*/  IMAD.MOV.U32 R49, RZ, RZ, R45 ;  /* 0x000000ffff317224 */ /* 0x000fe400078e002d */
[----:B------:R-:W-:Y:S01]  /*3eb0*/  IMAD.MOV.U32 R48, RZ, RZ, R44 ;  /* 0x000000ffff307224 */ /* 0x000fe200078e002c */
[----:B------:R-:W-:Y:S01]  /*3ec0*/  MOV R44, R38 ;  /* 0x00000026002c7202 */ /* 0x000fe20000000f00 */
[----:B------:R-:W-:-:S02]  /*3ed0*/  IMAD.MOV.U32 R46, RZ, RZ, R42 ;  /* 0x000000ffff2e7224 */ /* 0x000fc400078e002a */
[----:B------:R-:W-:Y:S02]  /*3ee0*/  IMAD.MOV.U32 R45, RZ, RZ, R39 ;  /* 0x000000ffff2d7224 */ /* 0x000fe400078e0027 */
[----:B------:R-:W-:Y:S02]  /*3ef0*/  IMAD.MOV.U32 R43, RZ, RZ, R37 ;  /* 0x000000ffff2b7224 */ /* 0x000fe400078e0025 */
[----:B------:R-:W-:Y:S02]  /*3f00*/  IMAD.MOV.U32 R42, RZ, RZ, R36 ;  /* 0x000000ffff2a7224 */ /* 0x000fe400078e0024 */
[----:B------:R-:W-:-:S04]  /*3f10*/  @P1 VIADD R6, R6, 0x20 ;  /* 0x0000002006061836 */ /* 0x000fc80000000000 */
[----:B------:R-:W-:Y:S01]  /*3f20*/  @P2 IMAD.WIDE.U32 R14, R6, 0x20, R20 ;  /* 0x00000020060e2825 */ /* 0x000fe200078e0014 */
[----:B------:R-:W-:Y:S01]  /*3f30*/  @P0 LOP3.LUT R3, R3, 0x800, RZ, 0xfc, !PT ;  /* 0x0000080003030812 */ /* 0x000fe200078efcff */
[----:B------:R-:W1:Y:S01]  /*3f40*/  LDC.64 R20, c[0x0][0x3d0] ;  /* 0x0000f400ff147b82 */ /* 0x000e620000000a00 */
[----:B------:R-:W-:Y:S02]  /*3f50*/  MOV R39, R35 ;  /* 0x0000002300277202 */ /* 0x000fe40000000f00 */
[----:B------:R-:W4:Y:S01]  /*3f60*/  LDL R35, [R1+0x3f0] ;  /* 0x0003f00001237983 */ /* 0x000f220000100800 */
[----:B------:R-:W-:-:S03]  /*3f70*/  IMAD.MOV.U32 R38, RZ, RZ, R34 ;  /* 0x000000ffff267224 */ /* 0x000fc600078e0022 */
[----:B------:R-:W4:Y:S01]  /*3f80*/  LDL R34, [R1+0x3f4] ;  /* 0x0003f40001227983 */ /* 0x000f220000100800 */
[----:B--2---:R-:W-:-:S03]  /*3f90*/  MOV R36, R32 ;  /* 0x0000002000247202 */ /* 0x004fc60000000f00 */
[----:B------:R-:W2:Y:S01]  /*3fa0*/  LDL R32, [R1+0x3fc] ;  /* 0x0003fc0001207983 */ /* 0x000ea20000100800 */
[----:B---3--:R-:W-:-:S03]  /*3fb0*/  IMAD.MOV.U32 R37, RZ, RZ, R33 ;  /* 0x000000ffff257224 */ /* 0x008fc600078e0021 */
[----:B------:R-:W3:Y:S04]  /*3fc0*/  LDL R33, [R1+0x3f8] ;  /* 0x0003f80001217983 */ /* 0x000ee80000100800 */
[----:B------:R0:W-:Y:S04]  /*3fd0*/  @P1 STL.64 [R1+0x40], R64 ;  /* 0x0000404001001387 */ /* 0x0001e80000100a00 */
[----:B------:R1:W-:Y:S01]  /*3fe0*/  @P1 STL.64 [R1+0x48], R66 ;  /* 0x0000484201001387 */ /* 0x0003e20000100a00 */
[----:B0-----:R-:W-:Y:S02]  /*3ff0*/  IMAD.MOV.U32 R64, RZ, RZ, R61 ;  /* 0x000000ffff407224 */ /* 0x001fe400078e003d */
[----:B------:R-:W-:Y:S01]  /*4000*/  IMAD.MOV.U32 R65, RZ, RZ, R60 ;  /* 0x000000ffff417224 */ /* 0x000fe200078e003c */
[----:B-1----:R-:W-:Y:S01]  /*4010*/  MOV R66, R59 ;  /* 0x0000003b00427202 */ /* 0x002fe20000000f00 */
[----:B------:R-:W-:-:S06]  /*4020*/  IMAD.MOV.U32 R67, RZ, RZ, R58 ;  /* 0x000000ffff437224 */ /* 0x000fcc00078e003a */
[----:B------:R-:W4:Y:S01]  /*4030*/  @P2 LDG.E.128 R64, desc[UR6][R14.64] ;  /* 0x000000060e402981 */ /* 0x000f22000c1e1d00 */
        /* <DEDUP_REMOVED lines=16> */
[----:B------:R-:W2:Y:S01]  /*4140*/  LDL R39, [R1+0x444] ;  /* 0x0004440001277983 */ /* 0x000ea20000100800 */
[----:B------:R-:W-:Y:S01]  /*4150*/  IMAD.MOV.U32 R46, RZ, RZ, R42 ;  /* 0x000000ffff2e7224 */ /* 0x000fe200078e002a */
[----:B------:R-:W-:Y:S01]  /*4160*/  MOV R42, R36 ;  /* 0x00000024002a7202 */ /* 0x000fe20000000f00 */
[----:B------:R-:W-:Y:S01]  /*4170*/  IMAD.MOV.U32 R44, RZ, RZ, R38 ;  /* 0x000000ffff2c7224 */ /* 0x000fe200078e0026 */
[----:B------:R-:W3:Y:S01]  /*4180*/  LDL R36, [R1+0x440] ;  /* 0x0004400001247983 */ /* 0x000ee20000100800 */
[----:B------:R-:W-:-:S03]  /*4190*/  IMAD.MOV.U32 R43, RZ, RZ, R37 ;  /* 0x000000ffff2b7224 */ /* 0x000fc600078e0025 */
[----:B------:R-:W3:Y:S04]  /*41a0*/  LDL R38, [R1+0x448] ;  /* 0x0004480001267983 */ /* 0x000ee80000100800 */
[----:B------:R-:W3:Y:S04]  /*41b0*/  LDL R37, [R1+0x44c] ;  /* 0x00044c0001257983 */ /* 0x000ee80000100800 */
[----:B----4-:R0:W-:Y:S04]  /*41c0*/  @P2 STL.64 [R1+0x480], R64 ;  /* 0x0004804001002387 */ /* 0x0101e80000100a00 */
[----:B------:R1:W-:Y:S01]  /*41d0*/  @P2 STL.64 [R1+0x488], R66 ;  /* 0x0004884201002387 */ /* 0x0003e20000100a00 */
[----:B0-----:R-:W-:-:S02]  /*41e0*/  IMAD.MOV.U32 R64, RZ, RZ, R61 ;  /* 0x000000ffff407224 */ /* 0x001fc400078e003d */
        /* <DEDUP_REMOVED lines=18> */
[----:B--2---:R-:W-:Y:S01]  /*4310*/  MOV R45, R39 ;  /* 0x00000027002d7202 */ /* 0x004fe20000000f00 */
[----:B------:R-:W-:Y:S01]  /*4320*/  IMAD.MOV.U32 R47, RZ, RZ, R43 ;  /* 0x000000ffff2f7224 */ /* 0x000fe200078e002b */
[----:B------:R-:W2:Y:S01]  /*4330*/  LDL R39, [R1+0x434] ;  /* 0x0004340001277983 */ /* 0x000ea20000100800 */
[----:B------:R-:W-:Y:S01]  /*4340*/  IMAD.MOV.U32 R46, RZ, RZ, R42 ;  /* 0x000000ffff2e7224 */ /* 0x000fe200078e002a */
[----:B---3--:R-:W-:Y:S01]  /*4350*/  MOV R42, R36 ;  /* 0x00000024002a7202 */ /* 0x008fe20000000f00 */
[----:B------:R-:W-:Y:S01]  /*4360*/  IMAD.MOV.U32 R44, RZ, RZ, R38 ;  /* 0x000000ffff2c7224 */ /* 0x000fe200078e0026 */
[----:B------:R-:W3:Y:S01]  /*4370*/  LDL R36, [R1+0x430] ;  /* 0x0004300001247983 */ /* 0x000ee20000100800 */
[----:B------:R-:W-:-:S03]  /*4380*/  IMAD.MOV.U32 R43, RZ, RZ, R37 ;  /* 0x000000ffff2b7224 */ /* 0x000fc600078e0025 */
[----:B------:R-:W3:Y:S04]  /*4390*/  LDL R38, [R1+0x438] ;  /* 0x0004380001267983 */ /* 0x000ee80000100800 */
[----:B------:R-:W3:Y:S01]  /*43a0*/  LDL R37, [R1+0x43c] ;  /* 0x00043c0001257983 */ /* 0x000ee20000100800 */
[----:B------:R-:W-:Y:S01]  /*43b0*/  @P2 IMAD.WIDE.U32 R10, R6, 0x20, R26 ;  /* 0x00000020060a2825 */ /* 0x000fe200078e001a */
[----:B------:R-:W-:Y:S01]  /*43c0*/  ISETP.GE.U32.AND P0, PT, R0, 0xa0, PT ;  /* 0x000000a00000780c */ /* 0x000fe20003f06070 */
[----:B------:R-:W0:Y:S01]  /*43d0*/  LDC.64 R26, c[0x0][0x3d8] ;  /* 0x0000f600ff1a7b82 */ /* 0x000e220000000a00 */
[----:B----4-:R1:W-:Y:S04]  /*43e0*/  @P2 STL.64 [R1+0x470], R64 ;  /* 0x0004704001002387 */ /* 0x0103e80000100a00 */
[----:B------:R4:W-:Y:S01]  /*43f0*/  @P2 STL.64 [R1+0x478], R66 ;  /* 0x0004784201002387 */ /* 0x0009e20000100a00 */
[----:B-1----:R-:W-:-:S02]  /*4400*/  IMAD.MOV.U32 R64, RZ, RZ, R61 ;  /* 0x000000ffff407224 */ /* 0x002fc400078e003d */
[----:B------:R-:W-:Y:S01]  /*4410*/  IMAD.MOV.U32 R65, RZ, RZ, R60 ;  /* 0x000000ffff417224 */ /* 0x000fe200078e003c */
[----:B----4-:R-:W-:Y:S01]  /*4420*/  MOV R66, R59 ;  /* 0x0000003b00427202 */ /* 0x010fe20000000f00 */
        /* <DEDUP_REMOVED lines=25> */
[----:B------:R-:W3:Y:S04]  /*45c0*/  LDL R37, [R1+0x42c] ;  /* 0x00042c0001257983 */ /* 0x000ee80000100800 */
        /* <DEDUP_REMOVED lines=31> */
[----:B------:R-:W-:Y:S02]  /*47c0*/  @P2 IMAD.WIDE.U32 R14, R6, 0x20, R4 ;  /* 0x00000020060e2825 */ /* 0x000fe400078e0004 */
[----:B------:R-:W1:Y:S01]  /*47d0*/  @P0 LDC.64 R4, c[0x0][0x440] ;  /* 0x00011000ff040b82 */ /* 0x000e620000000a00 */
[----:B----4-:R4:W-:Y:S04]  /*47e0*/  @P2 STL.64 [R1+0x450], R64 ;  /* 0x0004504001002387 */ /* 0x0109e80000100a00 */
[----:B------:R0:W-:Y:S01]  /*47f0*/  @P2 STL.64 [R1+0x458], R66 ;  /* 0x0004584201002387 */ /* 0x0001e20000100a00 */
[----:B----4-:R-:W-:-:S02]  /*4800*/  IMAD.MOV.U32 R64, RZ, RZ, R61 ;  /* 0x000000ffff407224 */ /* 0x010fc400078e003d */
[----:B------:R-:W-:Y:S01]  /*4810*/  IMAD.MOV.U32 R65, RZ, RZ, R60 ;  /* 0x000000ffff417224 */ /* 0x000fe200078e003c */
[----:B0-----:R-:W-:Y:S01]  /*4820*/  MOV R66, R59 ;  /* 0x0000003b00427202 */ /* 0x001fe20000000f00 */
[----:B------:R-:W-:-:S06]  /*4830*/  IMAD.MOV.U32 R67, RZ, RZ, R58 ;  /* 0x000000ffff437224 */ /* 0x000fcc00078e003a */
[----:B------:R-:W4:Y:S01]  /*4840*/  @P2 LD.E.128 R64, desc[UR6][R14.64] ;  /* 0x000000060e402980 */ /* 0x000f22000c101d00 */
        /* <DEDUP_REMOVED lines=10> */
[----:B------:R-:W-:-:S02]  /*48f0*/  IMAD.MOV.U32 R52, RZ, RZ, R49 ;  /* 0x000000ffff347224 */ /* 0x000fc400078e0031 */
[----:B------:R-:W-:Y:S02]  /*4900*/  IMAD.MOV.U32 R51, RZ, RZ, R48 ;  /* 0x000000ffff337224 */ /* 0x000fe400078e0030 */
[----:B------:R-:W-:Y:S01]  /*4910*/  IMAD.MOV.U32 R53, RZ, RZ, R46 ;  /* 0x000000ffff357224 */ /* 0x000fe200078e002e */
[----:B--2---:R-:W-:Y:S01]  /*4920*/  MOV R44, R39 ;  /* 0x00000027002c7202 */ /* 0x004fe20000000f00 */
[----:B------:R-:W-:Y:S01]  /*4930*/  IMAD.MOV.U32 R48, RZ, RZ, R45 ;  /* 0x000000ffff307224 */ /* 0x000fe200078e002d */
[----:B---3--:R-:W-:Y:S01]  /*4940*/  MOV R45, R36 ;  /* 0x00000024002d7202 */ /* 0x008fe20000000f00 */
[----:B------:R-:W-:Y:S01]  /*4950*/  IMAD.MOV.U32 R46, RZ, RZ, R43 ;  /* 0x000000ffff2e7224 */ /* 0x000fe200078e002b */
[----:B------:R-:W2:Y:S01]  /*4960*/  LDL R36, [R1+0x7c] ;  /* 0x00007c0001247983 */ /* 0x000ea20000100800 */
[----:B------:R-:W-:Y:S02]  /*4970*/  IMAD.MOV.U32 R49, RZ, RZ, R42 ;  /* 0x000000ffff317224 */ /* 0x000fe400078e002a */
[----:B------:R-:W-:Y:S01]  /*4980*/  IMAD.MOV.U32 R43, RZ, RZ, R38 ;  /* 0x000000ffff2b7224 */ /* 0x000fe200078e0026 */
[----:B------:R-:W3:Y:S01]  /*4990*/  LDL R39, [R1+0x70] ;  /* 0x0000700001277983 */ /* 0x000ee20000100800 */
[----:B------:R-:W-:-:S03]  /*49a0*/  IMAD.MOV.U32 R42, RZ, RZ, R37 ;  /* 0x000000ffff2a7224 */ /* 0x000fc600078e0025 */
[----:B------:R-:W2:Y:S04]  /*49b0*/  LDL R38, [R1+0x74] ;  /* 0x0000740001267983 */ /* 0x000ea80000100800 */
[----:B------:R-:W3:Y:S04]  /*49c0*/  LDL R37, [R1+0x78] ;  /* 0x0000780001257983 */ /* 0x000ee80000100800 */
[----:B----4-:R0:W-:Y:S04]  /*49d0*/  @P2 STL.64 [R1+0x50], R64 ;  /* 0x0000504001002387 */ /* 0x0101e80000100a00 */
[----:B------:R4:W-:Y:S01]  /*49e0*/  @P2 STL.64 [R1+0x58], R66 ;  /* 0x0000584201002387 */ /* 0x0009e20000100a00 */
[----:B0-----:R-:W-:Y:S01]  /*49f0*/  IMAD.MOV.U32 R64, RZ, RZ, R61 ;  /* 0x000000ffff407224 */ /* 0x001fe200078e003d */
[----:B------:R-:W-:Y:S01]  /*4a00*/  MOV R65, R60 ;  /* 0x0000003c00417202 */ /* 0x000fe20000000f00 */
[----:B----4-:R-:W-:-:S02]  /*4a10*/  IMAD.MOV.U32 R66, RZ, RZ, R59 ;  /* 0x000000ffff427224 */ /* 0x010fc400078e003b */
[----:B------:R-:W-:-:S06]  /*4a20*/  IMAD.MOV.U32 R67, RZ, RZ, R58 ;  /* 0x000000ffff437224 */ /* 0x000fcc00078e003a */
[----:B------:R-:W4:Y:S01]  /*4a30*/  @P2 LD.E.128 R64, desc[UR6][R14.64+0x10] ;  /* 0x000010060e402980 */ /* 0x000f22000c101d00 */
        /* <DEDUP_REMOVED lines=16> */
[----:B---3--:R-:W-:Y:S01]  /*4b40*/  MOV R43, R37 ;  /* 0x00000025002b7202 */ /* 0x008fe20000000f00 */
[----:B------:R-:W-:Y:S01]  /*4b50*/  IMAD.MOV.U32 R45, RZ, RZ, R39 ;  /* 0x000000ffff2d7224 */ /* 0x000fe200078e0027 */
[----:B------:R-:W3:Y:S01]  /*4b60*/  LDL R37, [R1+0x88] ;  /* 0x0000880001257983 */ /* 0x000ee20000100800 */
[----:B--2---:R-:W-:-:S02]  /*4b70*/  IMAD.MOV.U32 R44, RZ, RZ, R38 ;  /* 0x000000ffff2c7224 */ /* 0x004fc400078e0026 */
[----:B------:R-:W-:Y:S01]  /*4b80*/  IMAD.MOV.U32 R42, RZ, RZ, R36 ;  /* 0x000000ffff2a7224 */ /* 0x000fe200078e0024 */
[----:B------:R-:W2:Y:S01]  /*4b90*/  LDL R39, [R1+0x80] ;  /* 0x0000800001277983 */ /* 0x000ea20000100800 */
[----:B------:R-:W-:-:S03]  /*4ba0*/  @P2 VIADD R6, R6, 0x20 ;  /* 0x0000002006062836 */ /* 0x000fc60000000000 */
[----:B------:R-:W2:Y:S04]  /*4bb0*/  LDL R38, [R1+0x84] ;  /* 0x0000840001267983 */ /* 0x000ea80000100800 */
[----:B------:R-:W2:Y:S01]  /*4bc0*/  LDL R36, [R1+0x8c] ;  /* 0x00008c0001247983 */ /* 0x000ea20000100800 */
[----:B------:R-:W-:Y:S01]  /*4bd0*/  @P3 IMAD.WIDE.U32 R16, R6, 0x20, R24 ;  /* 0x0000002006103825 */ /* 0x000fe200078e0018 */
[----:B------:R-:W-:Y:S01]  /*4be0*/  ISETP.GE.U32.AND P1, PT, R0, 0xc0, PT ;  /* 0x000000c00000780c */ /* 0x000fe20003f26070 */
[----:B------:R-:W0:Y:S01]  /*4bf0*/  LDC.64 R24, c[0x0][0x3d8] ;  /* 0x0000f600ff187b82 */ /* 0x000e220000000a00 */
[----:B----4-:R4:W-:Y:S04]  /*4c00*/  @P2 STL.64 [R1+0x60], R64 ;  /* 0x0000604001002387 */ /* 0x0109e80000100a00 */
[----:B------:R1:W-:Y:S01]  /*4c10*/  @P2 STL.64 [R1+0x68], R66 ;  /* 0x0000684201002387 */ /* 0x0003e20000100a00 */
[----:B----4-:R-:W-:Y:S01]  /*4c20*/  IMAD.MOV.U32 R64, RZ, RZ, R61 ;  /* 0x000000ffff407224 */ /* 0x010fe200078e003d */
[----:B------:R-:W-:Y:S01]  /*4c30*/  MOV R65, R60 ;  /* 0x0000003c00417202 */ /* 0x000fe20000000f00 */
[----:B-1----:R-:W-:-:S02]  /*4c40*/  IMAD.MOV.U32 R66, RZ, RZ, R59 ;  /* 0x000000ffff427224 */ /* 0x002fc400078e003b */
[----:B------:R-:W-:-:S06]  /*4c50*/  IMAD.MOV.U32 R67, RZ, RZ, R58 ;  /* 0x000000ffff437224 */ /* 0x000fcc00078e003a */
[----:B------:R-:W4:Y:S01]  /*4c60*/  @P3 LDG.E.128 R64, desc[UR6][R16.64] ;  /* 0x0000000610403981 */ /* 0x000f22000c1e1d00 */
        /* <DEDUP_REMOVED lines=17> */
[----:B--2---:R-:W-:Y:S01]  /*4d80*/  IMAD.MOV.U32 R45, RZ, RZ, R39 ;  /* 0x000000ffff2d7224 */ /* 0x004fe200078e0027 */
[----:B------:R-:W2:Y:S01]  /*4d90*/  LDL R37, [R1+0x408] ;  /* 0x0004080001257983 */ /* 0x000ea20000100800 */
[----:B------:R-:W-:-:S02]  /*4da0*/  IMAD.MOV.U32 R44, RZ, RZ, R38 ;  /* 0x000000ffff2c7224 */ /* 0x000fc400078e0026 */
[----:B------:R-:W-:Y:S01]  /*4db0*/  IMAD.MOV.U32 R42, RZ, RZ, R36 ;  /* 0x000000ffff2a7224 */ /* 0x000fe200078e0024 */
[----:B------:R-:W3:Y:S04]  /*4dc0*/  LDL R39, [R1+0x400] ;  /* 0x0004000001277983 */ /* 0x000ee80000100800 */
[----:B------:R-:W2:Y:S04]  /*4dd0*/  LDL R38, [R1+0x404] ;  /* 0x0004040001267983 */ /* 0x000ea80000100800 */
[----:B------:R-:W3:Y:S04]  /*4de0*/  LDL R36, [R1+0x40c] ;  /* 0x00040c0001247983 */ /* 0x000ee80000100800 */
[----:B----4-:R1:W-:Y:S04]  /*4df0*/  @P3 STL.64 [R1+0x440], R64 ;  /* 0x0004404001003387 */ /* 0x0103e80000100a00 */
[----:B------:R4:W-:Y:S01]  /*4e00*/  @P3 STL.64 [R1+0x448], R66 ;  /* 0x0004484201003387 */ /* 0x0009e20000100a00 */
[----:B-1----:R-:W-:Y:S01]  /*4e10*/  MOV R64, R61 ;  /* 0x0000003d00407202 */ /* 0x002fe20000000f00 */
[----:B------:R-:W-:-:S02]  /*4e20*/  IMAD.MOV.U32 R65, RZ, RZ, R60 ;  /* 0x000000ffff417224 */ /* 0x000fc400078e003c */
[----:B----4-:R-:W-:Y:S01]  /*4e30*/  IMAD.MOV.U32 R66, RZ, RZ, R59 ;  /* 0x000000ffff427224 */ /* 0x010fe200078e003b */
[----:B------:R-:W-:-:S06]  /*4e40*/  MOV R67, R58 ;  /* 0x0000003a00437202 */ /* 0x000fcc0000000f00 */
[----:B------:R-:W4:Y:S01]  /*4e50*/  @P3 LDG.E.128 R64, desc[UR6][R16.64+0x10] ;  /* 0x0000100610403981 */ /* 0x000f22000c1e1d00 */
[----:B------:R-:W-:Y:S01]  /*4e60*/  IMAD.MOV.U32 R61, RZ, RZ, R57 ;  /* 0x000000ffff3d7224 */ /* 0x000fe200078e0039 */
[----:B------:R-:W-:Y:S01]  /*4e70*/  MOV R59, R55 ;  /* 0x00000037003b7202 */ /* 0x000fe20000000f00 */
        /* <DEDUP_REMOVED lines=14> */
[----:B------:R-:W-:Y:S02]  /*4f60*/  IMAD.MOV.U32 R46, RZ, RZ, R42 ;  /* 0x000000ffff2e7224 */ /* 0x000fe400078e002a */
[----:B---3--:R-:W-:Y:S01]  /*4f70*/  IMAD.MOV.U32 R45, RZ, RZ, R39 ;  /* 0x000000ffff2d7224 */ /* 0x008fe200078e0027 */
        /* <DEDUP_REMOVED lines=8> */
[----:B------:R-:W2:Y:S04]  /*5000*/  LDL R34, [R1+0x3a4] ;  /* 0x0003a40001227983 */ /* 0x000ea80000100800 */
[----:B------:R-:W3:Y:S01]  /*5010*/  LDL R33, [R1+0x3a8] ;  /* 0x0003a80001217983 */ /* 0x000ee20000100800 */
[----:B------:R-:W-:-:S04]  /*5020*/  @P3 IMAD.WIDE.U32 R14, R6, 0x20, R30 ;  /* 0x00000020060e3825 */ /* 0x000fc800078e001e */
[----:B------:R-:W-:Y:S01]  /*5030*/  @P3 IMAD.WIDE.U32 R10, R6, 0x20, R12 ;  /* 0x00000020060a3825 */ /* 0x000fe200078e000c */
[----:B------:R-:W-:Y:S01]  /*5040*/  ISETP.GE.U32.AND P2, PT, R0, 0xe0, PT ;  /* 0x000000e00000780c */ /* 0x000fe20003f46070 */
[----:B------:R-:W1:Y:S01]  /*5050*/  LDC.64 R30, c[0x0][0x3d0] ;  /* 0x0000f400ff1e7b82 */ /* 0x000e620000000a00 */
[----:B----4-:R4:W-:Y:S04]  /*5060*/  @P3 STL.64 [R1+0x430], R64 ;  /* 0x0004304001003387 */ /* 0x0109e80000100a00 */
[----:B------:R0:W-:Y:S01]  /*5070*/  @P3 STL.64 [R1+0x438], R66 ;  /* 0x0004384201003387 */ /* 0x0001e20000100a00 */
[----:B----4-:R-:W-:Y:S02]  /*5080*/  IMAD.MOV.U32 R64, RZ, RZ, R61 ;  /* 0x000000ffff407224 */ /* 0x010fe400078e003d */
[----:B------:R-:W-:Y:S01]  /*5090*/  IMAD.MOV.U32 R65, RZ, RZ, R60 ;  /* 0x000000ffff417224 */ /* 0x000fe200078e003c */
[----:B0-----:R-:W-:Y:S01]  /*50a0*/  MOV R66, R59 ;  /* 0x0000003b00427202 */ /* 0x001fe20000000f00 */
        /* <DEDUP_REMOVED lines=30> */
[----:B----4-:R-:W-:Y:S01]  /*5290*/  MOV R66, R59 ;  /* 0x0000003b00427202 */ /* 0x010fe20000000f00 */
[----:B------:R-:W-:-:S06]  /*52a0*/  IMAD.MOV.U32 R67, RZ, RZ, R58 ;  /* 0x000000ffff437224 */ /* 0x000fcc00078e003a */
[----:B------:R0:W4:Y:S01]  /*52b0*/  @P3 LDG.E.128 R64, desc[UR6][R14.64+0x10] ;  /* 0x000010060e403981 */ /* 0x000122000c1e1d00 */
        /* <DEDUP_REMOVED lines=10> */
[----:B0-----:R-:W0:Y:S01]  /*5360*/  @P1 LDC.64 R14, c[0x0][0x440] ;  /* 0x00011000ff0e1b82 */ /* 0x001e220000000a00 */
[----:B------:R-:W-:Y:S01]  /*5370*/  IMAD.MOV.U32 R52, RZ, RZ, R48 ;  /* 0x000000ffff347224 */ /* 0x000fe200078e0030 */
[----:B------:R-:W-:Y:S01]  /*5380*/  MOV R48, R44 ;  /* 0x0000002c00307202 */ /* 0x000fe20000000f00 */
[----:B------:R-:W-:-:S02]  /*5390*/  IMAD.MOV.U32 R50, RZ, RZ, R46 ;  /* 0x000000ffff327224 */ /* 0x000fc400078e002e */
        /* <DEDUP_REMOVED lines=13> */
[----:B----4-:R-:W-:-:S02]  /*5470*/  IMAD.MOV.U32 R64, RZ, RZ, R61 ;  /* 0x000000ffff407224 */ /* 0x010fc400078e003d */
[----:B------:R-:W-:Y:S01]  /*5480*/  IMAD.MOV.U32 R65, RZ, RZ, R60 ;  /* 0x000000ffff417224 */ /* 0x000fe200078e003c */
[----:B-1----:R-:W-:Y:S01]  /*5490*/  MOV R66, R59 ;  /* 0x0000003b00427202 */ /* 0x002fe20000000f00 */
        /* <DEDUP_REMOVED lines=32> */
[----:B------:R1:W4:Y:S01]  /*56a0*/  @P3 LD.E.128 R64, desc[UR6][R10.64+0x10] ;  /* 0x000010060a403980 */ /* 0x000322000c101d00 */
        /* <DEDUP_REMOVED lines=10> */
[----:B-1----:R-:W1:Y:S01]  /*5750*/  @P2 LDC.64 R10, c[0x0][0x440] ;  /* 0x00011000ff0a2b82 */ /* 0x002e620000000a00 */
        /* <DEDUP_REMOVED lines=11> */
[----:B------:R-:W-:Y:S02]  /*5810*/  IMAD.MOV.U32 R43, RZ, RZ, R37 ;  /* 0x000000ffff2b7224 */ /* 0x000fe400078e0025 */
[----:B------:R-:W-:Y:S01]  /*5820*/  @P3 VIADD R6, R6, 0x20 ;  /* 0x0000002006063836 */ /* 0x000fe20000000000 */
[----:B------:R-:W3:Y:S04]  /*5830*/  LDL R38, [R1+0xa4] ;  /* 0x0000a40001267983 */ /* 0x000ee80000100800 */
[----:B------:R-:W3:Y:S01]  /*5840*/  LDL R37, [R1+0xa8] ;  /* 0x0000a80001257983 */ /* 0x000ee20000100800 */
[----:B------:R-:W-:-:S02]  /*5850*/  @P0 IMAD.WIDE.U32 R12, R6, 0x20, R22 ;  /* 0x00000020060c0825 */ /* 0x000fc400078e0016 */
        /* <DEDUP_REMOVED lines=30> */
[----:B------:R-:W2:Y:S04]  /*5a40*/  LDL R38, [R1+0x2f8] ;  /* 0x0002f80001267983 */ /* 0x000ea80000100800 */
[----:B------:R-:W2:Y:S04]  /*5a50*/  LDL R37, [R1+0x2fc] ;  /* 0x0002fc0001257983 */ /* 0x000ea80000100800 */
        /* <DEDUP_REMOVED lines=19> */
[----:B------:R-:W-:Y:S01]  /*5b90*/  IMAD.MOV.U32 R50, RZ, RZ, R46 ;  /* 0x000000ffff327224 */ /* 0x000fe200078e002e */
[----:B---3--:R-:W-:Y:S01]  /*5ba0*/  MOV R44, R36 ;  /* 0x00000024002c7202 */ /* 0x008fe20000000f00 */
[----:B------:R-:W-:Y:S01]  /*5bb0*/  IMAD.MOV.U32 R49, RZ, RZ, R45 ;  /* 0x000000ffff317224 */ /* 0x000fe200078e002d */
[----:B--2---:R-:W-:Y:S01]  /*5bc0*/  MOV R45, R39 ;  /* 0x00000027002d7202 */ /* 0x004fe20000000f00 */
[----:B------:R-:W-:Y:S01]  /*5bd0*/  IMAD.MOV.U32 R47, RZ, RZ, R43 ;  /* 0x000000ffff2f7224 */ /* 0x000fe200078e002b */
[----:B------:R-:W2:Y:S01]  /*5be0*/  LDL R39, [R1+0x3c4] ;  /* 0x0003c40001277983 */ /* 0x000ea20000100800 */
[----:B------:R-:W-:Y:S02]  /*5bf0*/  IMAD.MOV.U32 R46, RZ, RZ, R42 ;  /* 0x000000ffff2e7224 */ /* 0x000fe400078e002a */
[----:B------:R-:W-:Y:S01]  /*5c00*/  IMAD.MOV.U32 R43, RZ, RZ, R38 ;  /* 0x000000ffff2b7224 */ /* 0x000fe200078e0026 */
[----:B------:R-:W3:Y:S01]  /*5c10*/  LDL R36, [R1+0x3c0] ;  /* 0x0003c00001247983 */ /* 0x000ee20000100800 */
[----:B------:R-:W-:-:S03]  /*5c20*/  IMAD.MOV.U32 R42, RZ, RZ, R37 ;  /* 0x000000ffff2a7224 */ /* 0x000fc600078e0025 */
[----:B------:R-:W3:Y:S04]  /*5c30*/  LDL R38, [R1+0x3c8] ;  /* 0x0003c80001267983 */ /* 0x000ee80000100800 */
[----:B------:R-:W2:Y:S01]  /*5c40*/  LDL R37, [R1+0x3cc] ;  /* 0x0003cc0001257983 */ /* 0x000ea20000100800 */
[----:B0-----:R-:W-:-:S04]  /*5c50*/  @P0 IMAD.WIDE.U32 R12, R6, 0x20, R18 ;  /* 0x00000020060c0825 */ /* 0x001fc800078e0012 */
[----:B------:R-:W-:Y:S01]  /*5c60*/  @P0 IMAD.WIDE.U32 R4, R6, 0x20, R4 ;  /* 0x0000002006040825 */ /* 0x000fe200078e0004 */
[----:B------:R-:W-:Y:S01]  /*5c70*/  ISETP.GE.U32.AND P3, PT, R0, 0x100, PT ;  /* 0x000001000000780c */ /* 0x000fe20003f66070 */
[----:B------:R-:W0:Y:S01]  /*5c80*/  LDC.64 R18, c[0x0][0x3d0] ;  /* 0x0000f400ff127b82 */ /* 0x000e220000000a00 */
[----:B----4-:R4:W-:Y:S04]  /*5c90*/  @P0 STL.64 [R1+0x3f0], R64 ;  /* 0x0003f04001000387 */ /* 0x0109e80000100a00 */
[----:B------:R1:W-:Y:S01]  /*5ca0*/  @P0 STL.64 [R1+0x3f8], R66 ;  /* 0x0003f84201000387 */ /* 0x0003e20000100a00 */
[----:B----4-:R-:W-:Y:S02]  /*5cb0*/  IMAD.MOV.U32 R64, RZ, RZ, R61 ;  /* 0x000000ffff407224 */ /* 0x010fe400078e003d */
        /* <DEDUP_REMOVED lines=17> */
[----:B--2---:R-:W-:Y:S01]  /*5dd0*/  MOV R44, R37 ;  /* 0x00000025002c7202 */ /* 0x004fe20000000f00 */
[----:B------:R-:W-:Y:S01]  /*5de0*/  IMAD.MOV.U32 R49, RZ, RZ, R45 ;  /* 0x000000ffff317224 */ /* 0x000fe200078e002d */
[----:B------:R-:W2:Y:S01]  /*5df0*/  LDL R37, [R1+0x3b8] ;  /* 0x0003b80001257983 */ /* 0x000ea20000100800 */
[----:B------:R-:W-:Y:S02]  /*5e00*/  IMAD.MOV.U32 R46, RZ, RZ, R39 ;  /* 0x000000ffff2e7224 */ /* 0x000fe400078e0027 */
[----:B---3--:R-:W-:Y:S01]  /*5e10*/  IMAD.MOV.U32 R45, RZ, RZ, R38 ;  /* 0x000000ffff2d7224 */ /* 0x008fe200078e0026 */
[----:B------:R-:W3:Y:S01]  /*5e20*/  LDL R39, [R1+0x3b0] ;  /* 0x0003b00001277983 */ /* 0x000ee20000100800 */
[----:B------:R-:W-:-:S03]  /*5e30*/  IMAD.MOV.U32 R47, RZ, RZ, R36 ;  /* 0x000000ffff2f7224 */ /* 0x000fc600078e0024 */
[----:B------:R-:W3:Y:S04]  /*5e40*/  LDL R38, [R1+0x3b4] ;  /* 0x0003b40001267983 */ /* 0x000ee80000100800 */
        /* <DEDUP_REMOVED lines=20> */
[----:B--2---:R-:W-:Y:S01]  /*5f90*/  MOV R45, R37 ;  /* 0x00000025002d7202 */ /* 0x004fe20000000f00 */
[----:B---3--:R-:W-:Y:S02]  /*5fa0*/  IMAD.MOV.U32 R47, RZ, RZ, R39 ;  /* 0x000000ffff2f7224 */ /* 0x008fe400078e0027 */
[----:B------:R-:W-:Y:S01]  /*5fb0*/  IMAD.MOV.U32 R46, RZ, RZ, R38 ;  /* 0x000000ffff2e7224 */ /* 0x000fe200078e0026 */
[----:B------:R-:W-:Y:S01]  /*5fc0*/  MOV R38, R34 ;  /* 0x0000002200267202 */ /* 0x000fe20000000f00 */
[----:B------:R-:W-:Y:S01]  /*5fd0*/  IMAD.MOV.U32 R44, RZ, RZ, R36 ;  /* 0x000000ffff2c7224 */ /* 0x000fe200078e0024 */
[----:B------:R-:W2:Y:S01]  /*5fe0*/  LDL R34, [R1+0x394] ;  /* 0x0003940001227983 */ /* 0x000ea20000100800 */
[----:B------:R-:W-:Y:S02]  /*5ff0*/  IMAD.MOV.U32 R39, RZ, RZ, R35 ;  /* 0x000000ffff277224 */ /* 0x000fe400078e0023 */
[----:B------:R-:W-:Y:S01]  /*6000*/  IMAD.MOV.U32 R37, RZ, RZ, R33 ;  /* 0x000000ffff257224 */ /* 0x000fe200078e0021 */
        /* <DEDUP_REMOVED lines=10> */
[----:B------:R-:W4:Y:S01]  /*60b0*/  @P0 LD.E.128 R64, desc[UR6][R4.64] ;  /* 0x0000000604400980 */ /* 0x000f22000c101d00 */
        /* <DEDUP_REMOVED lines=18> */
[----:B---3--:R-:W-:Y:S02]  /*61e0*/  IMAD.MOV.U32 R39, RZ, RZ, R35 ;  /* 0x000000ffff277224 */ /* 0x008fe400078e0023 */
[----:B------:R-:W-:Y:S01]  /*61f0*/  IMAD.MOV.U32 R37, RZ, RZ, R33 ;  /* 0x000000ffff257224 */ /* 0x000fe200078e0021 */
[----:B------:R-:W2:Y:S01]  /*6200*/  LDL R35, [R1+0x12c] ;  /* 0x00012c0001237983 */ /* 0x000ea20000100800 */
[----:B------:R-:W-:-:S03]  /*6210*/  IMAD.MOV.U32 R36, RZ, RZ, R32 ;  /* 0x000000ffff247224 */ /* 0x000fc600078e0020 */
[----:B------:R-:W2:Y:S04]  /*6220*/  LDL R32, [R1+0x120] ;  /* 0x0001200001207983 */ /* 0x000ea80000100800 */
[----:B------:R-:W2:Y:S04]  /*6230*/  LDL R33, [R1+0x124] ;  /* 0x0001240001217983 */ /* 0x000ea80000100800 */
[----:B----4-:R1:W-:Y:S04]  /*6240*/  @P0 STL.64 [R1+0x90], R64 ;  /* 0x0000904001000387 */ /* 0x0103e80000100a00 */
[----:B------:R3:W-:Y:S01]  /*6250*/  @P0 STL.64 [R1+0x98], R66 ;  /* 0x0000984201000387 */ /* 0x0007e20000100a00 */
[----:B-1----:R-:W-:Y:S01]  /*6260*/  MOV R64, R61 ;  /* 0x0000003d00407202 */ /* 0x002fe20000000f00 */
[----:B------:R-:W-:-:S02]  /*6270*/  IMAD.MOV.U32 R65, RZ, RZ, R60 ;  /* 0x000000ffff417224 */ /* 0x000fc400078e003c */
[----:B---3--:R-:W-:Y:S01]  /*6280*/  IMAD.MOV.U32 R66, RZ, RZ, R59 ;  /* 0x000000ffff427224 */ /* 0x008fe200078e003b */
[----:B------:R-:W-:-:S06]  /*6290*/  MOV R67, R58 ;  /* 0x0000003a00437202 */ /* 0x000fcc0000000f00 */
[----:B------:R1:W3:Y:S01]  /*62a0*/  @P0 LD.E.128 R64, desc[UR6][R4.64+0x10] ;  /* 0x0000100604400980 */ /* 0x0002e2000c101d00 */
        /* <DEDUP_REMOVED lines=13> */
[----:B------:R-:W-:Y:S01]  /*6380*/  MOV R45, R37 ;  /* 0x00000025002d7202 */ /* 0x000fe20000000f00 */
[----:B------:R-:W-:Y:S01]  /*6390*/  IMAD.MOV.U32 R47, RZ, RZ, R39 ;  /* 0x000000ffff2f7224 */ /* 0x000fe200078e0027 */
[----:B------:R-:W4:Y:S01]  /*63a0*/  LDL R37, [R1+0x114] ;  /* 0x0001140001257983 */ /* 0x000f220000100800 */
[----:B------:R-:W-:Y:S02]  /*63b0*/  IMAD.MOV.U32 R46, RZ, RZ, R38 ;  /* 0x000000ffff2e7224 */ /* 0x000fe400078e0026 */
[----:B------:R-:W-:Y:S01]  /*63c0*/  IMAD.MOV.U32 R44, RZ, RZ, R36 ;  /* 0x000000ffff2c7224 */ /* 0x000fe200078e0024 */
[----:B------:R-:W4:Y:S01]  /*63d0*/  LDL R38, [R1+0x118] ;  /* 0x0001180001267983 */ /* 0x000f220000100800 */
[----:B------:R-:W-:-:S03]  /*63e0*/  @P0 VIADD R6, R6, 0x20 ;  /* 0x0000002006060836 */ /* 0x000fc60000000000 */
[----:B------:R-:W4:Y:S04]  /*63f0*/  LDL R36, [R1+0x110] ;  /* 0x0001100001247983 */ /* 0x000f280000100800 */
[----:B------:R-:W4:Y:S01]  /*6400*/  LDL R39, [R1+0x11c] ;  /* 0x00011c0001277983 */ /* 0x000f220000100800 */
[----:B------:R-:W-:Y:S02]  /*6410*/  @P1 IMAD.WIDE.U32 R16, R6, 0x20, R20 ;  /* 0x0000002006101825 */ /* 0x000fe400078e0014 */
[----:B------:R-:W2:Y:S01]  /*6420*/  LDC.64 R20, c[0x0][0x3d8] ;  /* 0x0000f600ff147b82 */ /* 0x000ea20000000a00 */
[----:B---3--:R3:W-:Y:S04]  /*6430*/  @P0 STL.64 [R1+0xa0], R64 ;  /* 0x0000a04001000387 */ /* 0x0087e80000100a00 */
[----:B------:R0:W-:Y:S01]  /*6440*/  @P0 STL.64 [R1+0xa8], R66 ;  /* 0x0000a84201000387 */ /* 0x0001e20000100a00 */
[----:B---3--:R-:W-:Y:S01]  /*6450*/  IMAD.MOV.U32 R64, RZ, RZ, R61 ;  /* 0x000000ffff407224 */ /* 0x008fe200078e003d */
[----:B------:R-:W-:Y:S01]  /*6460*/  MOV R65, R60 ;  /* 0x0000003c00417202 */ /* 0x000fe20000000f00 */
[----:B0-----:R-:W-:-:S02]  /*6470*/  IMAD.MOV.U32 R66, RZ, RZ, R59 ;  /* 0x000000ffff427224 */ /* 0x001fc400078e003b */
[----:B------:R-:W-:-:S06]  /*6480*/  IMAD.MOV.U32 R67, RZ, RZ, R58 ;  /* 0x000000ffff437224 */ /* 0x000fcc00078e003a */
[----:B------:R-:W3:Y:S01]  /*6490*/  @P1 LDG.E.128 R64, desc[UR6][R16.64] ;  /* 0x0000000610401981 */ /* 0x000ee2000c1e1d00 */
        /* <DEDUP_REMOVED lines=9> */
[----:B------:R-:W4:Y:S01]  /*6530*/  LDL R46, [R1+0x2e8] ;  /* 0x0002e800012e7983 */ /* 0x000f220000100800 */
[----:B------:R-:W-:-:S02]  /*6540*/  IMAD.MOV.U32 R53, RZ, RZ, R47 ;  /* 0x000000ffff357224 */ /* 0x000fc400078e002f */
[----:B------:R-:W-:Y:S01]  /*6550*/  IMAD.MOV.U32 R51, RZ, RZ, R45 ;  /* 0x000000ffff337224 */ /* 0x000fe200078e002d */
[----:B------:R-:W4:Y:S01]  /*6560*/  LDL R47, [R1+0x2ec] ;  /* 0x0002ec00012f7983 */ /* 0x000f220000100800 */
[----:B------:R-:W-:-:S03]  /*6570*/  IMAD.MOV.U32 R50, RZ, RZ, R44 ;  /* 0x000000ffff327224 */ /* 0x000fc600078e002c */
[----:B------:R-:W4:Y:S04]  /*6580*/  LDL R44, [R1+0x2e0] ;  /* 0x0002e000012c7983 */ /* 0x000f280000100800 */
[----:B------:R-:W4:Y:S04]  /*6590*/  LDL R45, [R1+0x2e4] ;  /* 0x0002e400012d7983 */ /* 0x000f280000100800 */
[----:B---3--:R0:W-:Y:S04]  /*65a0*/  @P1 STL.64 [R1+0x3c0], R64 ;  /* 0x0003c04001001387 */ /* 0x0081e80000100a00 */
[----:B------:R3:W-:Y:S01]  /*65b0*/  @P1 STL.64 [R1+0x3c8], R66 ;  /* 0x0003c84201001387 */ /* 0x0007e20000100a00 */
[----:B0-----:R-:W-:Y:S01]  /*65c0*/  MOV R64, R61 ;  /* 0x0000003d00407202 */ /* 0x001fe20000000f00 */
[----:B------:R-:W-:-:S02]  /*65d0*/  IMAD.MOV.U32 R65, RZ, RZ, R60 ;  /* 0x000000ffff417224 */ /* 0x000fc400078e003c */
[----:B---3--:R-:W-:Y:S01]  /*65e0*/  IMAD.MOV.U32 R66, RZ, RZ, R59 ;  /* 0x000000ffff427224 */ /* 0x008fe200078e003b */
[----:B------:R-:W-:-:S06]  /*65f0*/  MOV R67, R58 ;  /* 0x0000003a00437202 */ /* 0x000fcc0000000f00 */
[----:B------:R-:W3:Y:S01]  /*6600*/  @P1 LDG.E.128 R64, desc[UR6][R16.64+0x10] ;  /* 0x0000100610401981 */ /* 0x000ee2000c1e1d00 */
[----:B------:R-:W-:Y:S01]  /*6610*/  IMAD.MOV.U32 R61, RZ, RZ, R57 ;  /* 0x000000ffff3d7224 */ /* 0x000fe200078e0039 */
[----:B------:R-:W-:Y:S01]  /*6620*/  MOV R59, R55 ;  /* 0x00000037003b7202 */ /* 0x000fe20000000f00 */
[----:B------:R-:W-:Y:S01]  /*6630*/  IMAD.MOV.U32 R60, RZ, RZ, R56 ;  /* 0x000000ffff3c7224 */ /* 0x000fe200078e0038 */
[----:B------:R-:W-:Y:S01]  /*6640*/  MOV R56, R52 ;  /* 0x0000003400387202 */ /* 0x000fe20000000f00 */
[----:B------:R-:W-:Y:S01]  /*6650*/  IMAD.MOV.U32 R58, RZ, RZ, R54 ;  /* 0x000000ffff3a7224 */ /* 0x000fe200078e0036 */
[----:B------:R-:W2:Y:S01]  /*6660*/  LDL R52, [R1+0x104] ;  /* 0x0001040001347983 */ /* 0x000ea20000100800 */
[----:B------:R-:W-:Y:S02]  /*6670*/  IMAD.MOV.U32 R57, RZ, RZ, R53 ;  /* 0x000000ffff397224 */ /* 0x000fe400078e0035 */
[----:B------:R-:W-:Y:S01]  /*6680*/  IMAD.MOV.U32 R55, RZ, RZ, R51 ;  /* 0x000000ffff377224 */ /* 0x000fe200078e0033 */
[----:B------:R-:W4:Y:S01]  /*6690*/  LDL R53, [R1+0x100] ;  /* 0x0001000001357983 */ /* 0x000f220000100800 */
[----:B------:R-:W-:Y:S01]  /*66a0*/  IMAD.MOV.U32 R54, RZ, RZ, R50 ;  /* 0x000000ffff367224 */ /* 0x000fe200078e0032 */
[----:B------:R-:W-:Y:S01]  /*66b0*/  MOV R50, R43 ;  /* 0x0000002b00327202 */ /* 0x000fe20000000f00 */
[----:B------:R-:W-:Y:S01]  /*66c0*/  IMAD.MOV.U32 R51, RZ, RZ, R42 ;  /* 0x000000ffff337224 */ /* 0x000fe200078e002a */
[----:B------:R-:W2:Y:S04]  /*66d0*/  LDL R43, [R1+0x108] ;  /* 0x00010800012b7983 */ /* 0x000ea80000100800 */
[----:B------:R-:W4:Y:S01]  /*66e0*/  LDL R42, [R1+0x10c] ;  /* 0x00010c00012a7983 */ /* 0x000f220000100800 */
[----:B------:R-:W-:Y:S01]  /*66f0*/  @P1 IMAD.WIDE.U32 R12, R6, 0x20, R24 ;  /* 0x00000020060c1825 */ /* 0x000fe200078e0018 */
[----:B------:R-:W-:Y:S01]  /*6700*/  ISETP.GE.U32.AND P0, PT, R0, 0x120, PT ;  /* 0x000001200000780c */ /* 0x000fe20003f06070 */
[----:B------:R-:W0:Y:S01]  /*6710*/  LDC.64 R24, c[0x0][0x3d0] ;  /* 0x0000f400ff187b82 */ /* 0x000e220000000a00 */
[----:B---3--:R3:W-:Y:S04]  /*6720*/  @P1 STL.64 [R1+0x3b0], R64 ;  /* 0x0003b04001001387 */ /* 0x0087e80000100a00 */
[----:B------:R1:W-:Y:S01]  /*6730*/  @P1 STL.64 [R1+0x3b8], R66 ;  /* 0x0003b84201001387 */ /* 0x0003e20000100a00 */
[----:B---3--:R-:W-:Y:S01]  /*6740*/  IMAD.MOV.U32 R64, RZ, RZ, R61 ;  /* 0x000000ffff407224 */ /* 0x008fe200078e003d */
[----:B------:R-:W-:Y:S01]  /*6750*/  MOV R65, R60 ;  /* 0x0000003c00417202 */ /* 0x000fe20000000f00 */
[----:B-1----:R-:W-:-:S02]  /*6760*/  IMAD.MOV.U32 R66, RZ, RZ, R59 ;  /* 0x000000ffff427224 */ /* 0x002fc400078e003b */
[----:B------:R-:W-:-:S06]  /*6770*/  IMAD.MOV.U32 R67, RZ, RZ, R58 ;  /* 0x000000ffff437224 */ /* 0x000fcc00078e003a */
[----:B------:R-:W3:Y:S01]  /*6780*/  @P1 LDG.E.128 R64, desc[UR6][R12.64] ;  /* 0x000000060c401981 */ /* 0x000ee2000c1e1d00 */
[----:B------:R-:W-:Y:S01]  /*6790*/  MOV R61, R57 ;  /* 0x00000039003d7202 */ /* 0x000fe20000000f00 */
[----:B------:R-:W-:Y:S01]  /*67a0*/  IMAD.MOV.U32 R60, RZ, RZ, R56 ;  /* 0x000000ffff3c7224 */ /* 0x000fe200078e0038 */
[----:B------:R-:W-:Y:S01]  /*67b0*/  MOV R58, R54 ;  /* 0x00000036003a7202 */ /* 0x000fe20000000f00 */
[----:B------:R-:W-:Y:S01]  /*67c0*/  IMAD.MOV.U32 R59, RZ, RZ, R55 ;  /* 0x000000ffff3b7224 */ /* 0x000fe200078e0037 */
[----:B--2---:R-:W-:Y:S01]  /*67d0*/  MOV R55, R43 ;  /* 0x0000002b00377202 */ /* 0x004fe20000000f00 */
[----:B----4-:R-:W-:Y:S01]  /*67e0*/  IMAD.MOV.U32 R56, RZ, RZ, R53 ;  /* 0x000000ffff387224 */ /* 0x010fe200078e0035 */
[----:B------:R-:W2:Y:S01]  /*67f0*/  LDL R43, [R1+0x318] ;  /* 0x00031800012b7983 */ /* 0x000ea20000100800 */
[----:B------:R-:W-:Y:S02]  /*6800*/  IMAD.MOV.U32 R57, RZ, RZ, R52 ;  /* 0x000000ffff397224 */ /* 0x000fe400078e0034 */
[----:B------:R-:W-:Y:S01]  /*6810*/  IMAD.MOV.U32 R54, RZ, RZ, R42 ;  /* 0x000000ffff367224 */ /* 0x000fe200078e002a */
[----:B------:R-:W4:Y:S04]  /*6820*/  LDL R53, [R1+0x310] ;  /* 0x0003100001357983 */ /* 0x000f280000100800 */
[----:B------:R-:W2:Y:S04]  /*6830*/  LDL R52, [R1+0x314] ;  /* 0x0003140001347983 */ /* 0x000ea80000100800 */
[----:B------:R-:W2:Y:S04]  /*6840*/  LDL R42, [R1+0x31c] ;  /* 0x00031c00012a7983 */ /* 0x000ea80000100800 */
[----:B---3--:R1:W-:Y:S04]  /*6850*/  @P1 STL.64 [R1+0x3a0], R64 ;  /* 0x0003a04001001387 */ /* 0x0083e80000100a00 */
[----:B------:R3:W-:Y:S01]  /*6860*/  @P1 STL.64 [R1+0x3a8], R66 ;  /* 0x0003a84201001387 */ /* 0x0007e20000100a00 */
[----:B-1----:R-:W-:Y:S01]  /*6870*/  MOV R64, R61 ;  /* 0x0000003d00407202 */ /* 0x002fe20000000f00 */
[----:B------:R-:W-:-:S02]  /*6880*/  IMAD.MOV.U32 R65, RZ, RZ, R60 ;  /* 0x000000ffff417224 */ /* 0x000fc400078e003c */
[----:B---3--:R-:W-:Y:S01]  /*6890*/  IMAD.MOV.U32 R66, RZ, RZ, R59 ;  /* 0x000000ffff427224 */ /* 0x008fe200078e003b */
[----:B------:R-:W-:-:S06]  /*68a0*/  MOV R67, R58 ;  /* 0x0000003a00437202 */ /* 0x000fcc0000000f00 */
[----:B------:R1:W3:Y:S01]  /*68b0*/  @P1 LDG.E.128 R64, desc[UR6][R12.64+0x10] ;  /* 0x000010060c401981 */ /* 0x0002e2000c1e1d00 */
[----:B------:R-:W-:Y:S01]  /*68c0*/  IMAD.MOV.U32 R58, RZ, RZ, R55 ;  /* 0x000000ffff3a7224 */ /* 0x000fe200078e0037 */
[----:B----4-:R-:W-:Y:S01]  /*68d0*/  MOV R61, R53 ;  /* 0x00000035003d7202 */ /* 0x010fe20000000f00 */
[----:B------:R-:W-:Y:S01]  /*68e0*/  IMAD.MOV.U32 R59, RZ, RZ, R54 ;  /* 0x000000ffff3b7224 */ /* 0x000fe200078e0036 */
[----:B--2---:R-:W-:Y:S01]  /*68f0*/  MOV R54, R42 ;  /* 0x0000002a00367202 */ /* 0x004fe20000000f00 */
[----:B------:R-:W-:Y:S01]  /*6900*/  IMAD.MOV.U32 R60, RZ, RZ, R52 ;  /* 0x000000ffff3c7224 */ /* 0x000fe200078e0034 */
[----:B------:R-:W2:Y:S01]  /*6910*/  LDL R42, [R1+0x32c] ;  /* 0x00032c00012a7983 */ /* 0x000ea20000100800 */
[----:B------:R-:W-:Y:S02]  /*6920*/  IMAD.MOV.U32 R55, RZ, RZ, R43 ;  /* 0x000000ffff377224 */ /* 0x000fe400078e002b */
[----:B------:R-:W-:Y:S01]  /*6930*/  IMAD.MOV.U32 R53, RZ, RZ, R41 ;  /* 0x000000ffff357224 */ /* 0x000fe200078e0029 */
[----:B------:R-:W4:Y:S01]  /*6940*/  LDL R43, [R1+0x328] ;  /* 0x00032800012b7983 */ /* 0x000f220000100800 */
[----:B------:R-:W-:Y:S01]  /*6950*/  IMAD.MOV.U32 R52, RZ, RZ, R40 ;  /* 0x000000ffff347224 */ /* 0x000fe200078e0028 */
[----:B-1----:R-:W1:Y:S02]  /*6960*/  @P0 LDC.64 R12, c[0x0][0x440] ;  /* 0x00011000ff0c0b82 */ /* 0x002e640000000a00 */
[----:B------:R-:W2:Y:S04]  /*6970*/  LDL R41, [R1+0x330] ;  /* 0x0003300001297983 */ /* 0x000ea80000100800 */
[----:B------:R-:W2:Y:S01]  /*6980*/  LDL R40, [R1+0x334] ;  /* 0x0003340001287983 */ /* 0x000ea20000100800 */
[----:B------:R-:W-:-:S02]  /*6990*/  IMAD.MOV.U32 R68, RZ, RZ, R53 ;  /* 0x000000ffff447224 */ /* 0x000fc400078e0035 */
[----:B------:R-:W-:Y:S01]  /*69a0*/  IMAD.MOV.U32 R69, RZ, RZ, R52 ;  /* 0x000000ffff457224 */ /* 0x000fe200078e0034 */
[----:B---3--:R3:W-:Y:S04]  /*69b0*/  @P1 STL.64 [R1+0x390], R64 ;  /* 0x0003904001001387 */ /* 0x0087e80000100a00 */
[----:B------:R0:W-:Y:S04]  /*69c0*/  @P1 STL.64 [R1+0x398], R66 ;  /* 0x0003984201001387 */ /* 0x0001e80000100a00 */
        /* <DEDUP_REMOVED lines=38> */
[----:B---3--:R-:W-:Y:S01]  /*6c30*/  MOV R64, R61 ;  /* 0x0000003d00407202 */ /* 0x008fe20000000f00 */
[----:B------:R-:W-:-:S02]  /*6c40*/  IMAD.MOV.U32 R65, RZ, RZ, R60 ;  /* 0x000000ffff417224 */ /* 0x000fc400078e003c */
[----:B------:R-:W3:Y:S04]  /*6c50*/  LDL R60, [R1+0xf0] ;  /* 0x0000f000013c7983 */ /* 0x000ee80000100800 */
[----:B------:R-:W3:Y:S04]  /*6c60*/  LDL R61, [R1+0xf4] ;  /* 0x0000f400013d7983 */ /* 0x000ee80000100800 */
[----:B------:R-:W3:Y:S04]  /*6c70*/  LDL R62, [R1+0xf8] ;  /* 0x0000f800013e7983 */ /* 0x000ee80000100800 */
[----:B------:R-:W3:Y:S01]  /*6c80*/  LDL R63, [R1+0xfc] ;  /* 0x0000fc00013f7983 */ /* 0x000ee20000100800 */
[----:B0-----:R-:W-:Y:S01]  /*6c90*/  IMAD.MOV.U32 R66, RZ, RZ, R55 ;  /* 0x000000ffff427224 */ /* 0x001fe200078e0037 */
[----:B------:R-:W-:-:S02]  /*6ca0*/  MOV R67, R54 ;  /* 0x0000003600437202 */ /* 0x000fc40000000f00 */
[----:B------:R-:W3:Y:S04]  /*6cb0*/  LDL R52, [R1+0x300] ;  /* 0x0003000001347983 */ /* 0x000ee80000100800 */
[----:B------:R-:W3:Y:S04]  /*6cc0*/  LDL R53, [R1+0x304] ;  /* 0x0003040001357983 */ /* 0x000ee80000100800 */
[----:B------:R-:W3:Y:S04]  /*6cd0*/  LDL R54, [R1+0x308] ;  /* 0x0003080001367983 */ /* 0x000ee80000100800 */
[----:B------:R-:W3:Y:S01]  /*6ce0*/  LDL R55, [R1+0x30c] ;  /* 0x00030c0001377983 */ /* 0x000ee20000100800 */
[----:B----4-:R-:W-:Y:S01]  /*6cf0*/  MOV R70, R43 ;  /* 0x0000002b00467202 */ /* 0x010fe20000000f00 */
[----:B--2---:R-:W-:Y:S01]  /*6d00*/  IMAD.MOV.U32 R71, RZ, RZ, R42 ;  /* 0x000000ffff477224 */ /* 0x004fe200078e002a */
[----:B------:R-:W-:Y:S01]  /*6d10*/  MOV R73, R40 ;  /* 0x0000002800497202 */ /* 0x000fe20000000f00 */
[----:B------:R-:W-:Y:S01]  /*6d20*/  IMAD.MOV.U32 R72, RZ, RZ, R41 ;  /* 0x000000ffff487224 */ /* 0x000fe200078e0029 */
[----:B------:R-:W2:Y:S04]  /*6d30*/  LDL R40, [R1+0x2d0] ;  /* 0x0002d00001287983 */ /* 0x000ea80000100800 */
[----:B------:R-:W2:Y:S04]  /*6d40*/  LDL R41, [R1+0x2d4] ;  /* 0x0002d40001297983 */ /* 0x000ea80000100800 */
[----:B------:R-:W2:Y:S04]  /*6d50*/  LDL R42, [R1+0x2d8] ;  /* 0x0002d800012a7983 */ /* 0x000ea80000100800 */
[----:B------:R-:W2:Y:S01]  /*6d60*/  LDL R43, [R1+0x2dc] ;  /* 0x0002dc00012b7983 */ /* 0x000ea20000100800 */
[----:B------:R-:W-:-:S04]  /*6d70*/  @P1 IMAD.WIDE.U32 R16, R6, 0x20, R14 ;  /* 0x0000002006101825 */ /* 0x000fc800078e000e */
[----:B------:R-:W-:-:S04]  /*6d80*/  @P1 VIADD R6, R6, 0x20 ;  /* 0x0000002006061836 */ /* 0x000fc80000000000 */
[----:B------:R-:W-:-:S04]  /*6d90*/  @P2 IMAD.WIDE.U32 R14, R6, 0x20, R30 ;  /* 0x00000020060e2825 */ /* 0x000fc800078e001e */
[C---:B------:R-:W-:Y:S01]  /*6da0*/  @P2 IMAD.WIDE.U32 R10, R6.reuse, 0x20, R10 ;  /* 0x00000020060a2825 */ /* 0x040fe200078e000a */
[----:B------:R-:W4:Y:S04]  /*6db0*/  @P1 LD.E.128 R104, desc[UR6][R16.64+0x10] ;  /* 0x0000100610681980 */ /* 0x000f28000c101d00 */
[----:B------:R0:W4:Y:S02]  /*6dc0*/  @P1 LD.E.128 R108, desc[UR6][R16.64] ;  /* 0x00000006106c1980 */ /* 0x000124000c101d00 */
[C---:B0-----:R-:W-:Y:S02]  /*6dd0*/  @P2 IMAD.WIDE.U32 R16, R6.reuse, 0x20, R26 ;  /* 0x0000002006102825 */ /* 0x041fe400078e001a */
[----:B------:R-:W4:Y:S02]  /*6de0*/  @P2 LDG.E.128 R100, desc[UR6][R14.64] ;  /* 0x000000060e642981 */ /* 0x000f24000c1e1d00 */
[----:B------:R-:W-:-:S02]  /*6df0*/  @P2 VIADD R6, R6, 0x20 ;  /* 0x0000002006062836 */ /* 0x000fc40000000000 */
[----:B------:R0:W4:Y:S04]  /*6e00*/  @P2 LDG.E.128 R96, desc[UR6][R14.64+0x10] ;  /* 0x000010060e602981 */ /* 0x000128000c1e1d00 */
[----:B------:R-:W4:Y:S01]  /*6e10*/  @P2 LDG.E.128 R92, desc[UR6][R16.64] ;  /* 0x00000006105c2981 */ /* 0x000f22000c1e1d00 */
[----:B0-----:R-:W-:-:S03]  /*6e20*/  @P3 IMAD.WIDE.U32 R14, R6, 0x20, R18 ;  /* 0x00000020060e3825 */ /* 0x001fc600078e0012 */
[----:B------:R-:W4:Y:S01]  /*6e30*/  @P2 LDG.E.128 R88, desc[UR6][R16.64+0x10] ;  /* 0x0000100610582981 */ /* 0x000f22000c1e1d00 */
[----:B------:R-:W-:-:S05]  /*6e40*/  @P3 IMAD.WIDE.U32 R4, R6, 0x20, R4 ;  /* 0x0000002006043825 */ /* 0x000fca00078e0004 */
[----:B------:R-:W4:Y:S04]  /*6e50*/  @P3 LD.E.128 R56, desc[UR6][R4.64+0x10] ;  /* 0x0000100604383980 */ /* 0x000f28000c101d00 */
[----:B------:R-:W4:Y:S04]  /*6e60*/  @P2 LD.E.128 R84, desc[UR6][R10.64] ;  /* 0x000000060a542980 */ /* 0x000f28000c101d00 */
[----:B------:R0:W4:Y:S02]  /*6e70*/  @P2 LD.E.128 R80, desc[UR6][R10.64+0x10] ;  /* 0x000010060a502980 */ /* 0x000124000c101d00 */
[----:B0-----:R-:W-:-:S05]  /*6e80*/  @P3 IMAD.WIDE.U32 R10, R6, 0x20, R22 ;  /* 0x00000020060a3825 */ /* 0x001fca00078e0016 */
[----:B------:R-:W4:Y:S04]  /*6e90*/  @P3 LDG.E.128 R68, desc[UR6][R10.64] ;  /* 0x000000060a443981 */ /* 0x000f28000c1e1d00 */
[----:B------:R-:W4:Y:S04]  /*6ea0*/  @P3 LDG.E.128 R76, desc[UR6][R14.64] ;  /* 0x000000060e4c3981 */ /* 0x000f28000c1e1d00 */
[----:B------:R-:W4:Y:S01]  /*6eb0*/  @P3 LDG.E.128 R72, desc[UR6][R14.64+0x10] ;  /* 0x000010060e483981 */ /* 0x000f22000c1e1d00 */
[----:B------:R-:W-:-:S03]  /*6ec0*/  @P3 VIADD R6, R6, 0x20 ;  /* 0x0000002006063836 */ /* 0x000fc60000000000 */
[----:B------:R0:W4:Y:S02]  /*6ed0*/  @P3 LDG.E.128 R64, desc[UR6][R10.64+0x10] ;  /* 0x000010060a403981 */ /* 0x000124000c1e1d00 */
[C---:B0-----:R-:W-:Y:S02]  /*6ee0*/  @P0 IMAD.WIDE.U32 R10, R6.reuse, 0x20, R24 ;  /* 0x00000020060a0825 */ /* 0x041fe400078e0018 */
[----:B---3--:R1:W3:Y:S02]  /*6ef0*/  @P3 LD.E.128 R60, desc[UR6][R4.64] ;  /* 0x00000006043c3980 */ /* 0x0082e4000c101d00 */
[C---:B------:R-:W-:Y:S02]  /*6f00*/  @P0 IMAD.WIDE.U32 R14, R6.reuse, 0x20, R20 ;  /* 0x00000020060e0825 */ /* 0x040fe400078e0014 */
[----:B------:R-:W3:Y:S04]  /*6f10*/  @P0 LDG.E.128 R48, desc[UR6][R10.64+0x10] ;  /* 0x000010060a300981 */ /* 0x000ee8000c1e1d00 */
[----:B------:R-:W3:Y:S01]  /*6f20*/  @P0 LDG.E.128 R44, desc[UR6][R14.64] ;  /* 0x000000060e2c0981 */ /* 0x000ee2000c1e1d00 */
[----:B-1----:R-:W-:-:S05]  /*6f30*/  @P0 IMAD.WIDE.U32 R4, R6, 0x20, R12 ;  /* 0x0000002006040825 */ /* 0x002fca00078e000c */
[----:B------:R-:W3:Y:S04]  /*6f40*/  @P0 LD.E.128 R36, desc[UR6][R4.64] ;  /* 0x0000000604240980 */ /* 0x000ee8000c101d00 */
[----:B------:R-:W3:Y:S04]  /*6f50*/  @P0 LDG.E.128 R52, desc[UR6][R10.64] ;  /* 0x000000060a340981 */ /* 0x000ee8000c1e1d00 */
[----:B------:R-:W3:Y:S04]  /*6f60*/  @P0 LD.E.128 R32, desc[UR6][R4.64+0x10] ;  /* 0x0000100604200980 */ /* 0x000ee8000c101d00 */
[----:B--2---:R-:W2:Y:S04]  /*6f70*/  @P0 LDG.E.128 R40, desc[UR6][R14.64+0x10] ;  /* 0x000010060e280981 */ /* 0x004ea8000c1e1d00 */
[----:B----4-:R1:W-:Y:S04]  /*6f80*/  @P1 STL.64 [R1+0xc0], R104 ;  /* 0x0000c06801001387 */ /* 0x0103e80000100a00 */
[----:B------:R1:W-:Y:S04]  /*6f90*/  @P1 STL.64 [R1+0xb0], R108 ;  /* 0x0000b06c01001387 */ /* 0x0003e80000100a00 */
[----:B------:R1:W-:Y:S04]  /*6fa0*/  @P1 STL.64 [R1+0xb8], R110 ;  /* 0x0000b86e01001387 */ /* 0x0003e80000100a00 */
[----:B------:R1:W-:Y:S04]  /*6fb0*/  @P1 STL.64 [R1+0xc8], R106 ;  /* 0x0000c86a01001387 */ /* 0x0003e80000100a00 */
[----:B------:R1:W-:Y:S04]  /*6fc0*/  STL [R1+0x24c], RZ ;  /* 0x00024cff01007387 */ /* 0x0003e80000100800 */
[----:B------:R1:W-:Y:S04]  /*6fd0*/  STL [R1+0x248], RZ ;  /* 0x000248ff01007387 */ /* 0x0003e80000100800 */
        /* <DEDUP_REMOVED lines=14> */
[----:B------:R1:W-:Y:S04]  /*70c0*/  @P2 STL.64 [R1+0xe0], R80 ;  /* 0x0000e05001002387 */ /* 0x0003e80000100a00 */
[----:B------:R1:W-:Y:S04]  /*70d0*/  @P2 STL.64 [R1+0xe8], R82 ;  /* 0x0000e85201002387 */ /* 0x0003e80000100a00 */
        /* <DEDUP_REMOVED lines=12> */
[----:B---3--:R1:W-:Y:S04]  /*71a0*/  @P3 STL.64 [R1+0xf0], R60 ;  /* 0x0000f03c01003387 */ /* 0x0083e80000100a00 */
        /* <DEDUP_REMOVED lines=13> */
[----:B--2---:R1:W-:Y:S04]  /*7280*/  @P0 STL.64 [R1+0x2d0], R40 ;  /* 0x0002d02801000387 */ /* 0x0043e80000100a00 */
        /* <DEDUP_REMOVED lines=90> */
[----:B---3--:R1:W-:Y:S04]  /*7830*/  STL.64 [R1+0x2c0], R36 ;  /* 0x0002c02401007387 */ /* 0x0083e80000100a00 */
[----:B------:R1:W-:Y:S04]  /*7840*/  STL.64 [R1+0x2c8], R38 ;  /* 0x0002c82601007387 */ /* 0x0003e80000100a00 */
[----:B------:R1:W-:Y:S04]  /*7850*/  STL [R1+0x23c], RZ ;  /* 0x00023cff01007387 */ /* 0x0003e80000100800 */
[----:B----4-:R1:W-:Y:S04]  /*7860*/  STL.64 [R1+0x2a0], R32 ;  /* 0x0002a02001007387 */ /* 0x0103e80000100a00 */
[----:B------:R1:W-:Y:S04]  /*7870*/  STL.64 [R1+0x2a8], R34 ;  /* 0x0002a82201007387 */ /* 0x0003e80000100a00 */
[----:B------:R1:W-:Y:S04]  /*7880*/  STL.64 [R1+0x2b0], R24 ;  /* 0x0002b01801007387 */ /* 0x0003e80000100a00 */
[----:B------:R1:W-:Y:S04]  /*7890*/  STL.64 [R1+0x2b8], R26 ;  /* 0x0002b81a01007387 */ /* 0x0003e80000100a00 */
[----:B------:R1:W-:Y:S04]  /*78a0*/  STL [R1+0x238], RZ ;  /* 0x000238ff01007387 */ /* 0x0003e80000100800 */
[----:B--2---:R1:W-:Y:S04]  /*78b0*/  STL.64 [R1+0x290], R20 ;  /* 0x0002901401007387 */ /* 0x0043e80000100a00 */
[----:B------:R1:W-:Y:S04]  /*78c0*/  STL.64 [R1+0x298], R22 ;  /* 0x0002981601007387 */ /* 0x0003e80000100a00 */
[----:B------:R1:W-:Y:S04]  /*78d0*/  STL.64 [R1+0x270], R16 ;  /* 0x0002701001007387 */ /* 0x0003e80000100a00 */
        /* <DEDUP_REMOVED lines=70> */
.L_x_11087:
        /* <DEDUP_REMOVED lines=44> */
[----:B---3--:R-:W-:-:S02]  /*8000*/  IMAD.MOV.U32 R44, RZ, RZ, R41 ;  /* 0x000000ffff2c7224 */ /* 0x008fc400078e0029 */
[----:B----4-:R-:W-:Y:S01]  /*8010*/  IMAD.MOV.U32 R45, RZ, RZ, R40 ;  /* 0x000000ffff2d7224 */ /* 0x010fe200078e0028 */
[----:B0-----:R-:W-:Y:S01]  /*8020*/  MOV R46, R39 ;  /* 0x00000027002e7202 */ /* 0x001fe20000000f00 */
[----:B------:R-:W-:-:S06]  /*8030*/  IMAD.MOV.U32 R47, RZ, RZ, R38 ;  /* 0x000000ffff2f7224 */ /* 0x000fcc00078e0026 */
[----:B------:R0:W2:Y:S02]  /*8040*/  @P1 LDG.E.128 R44, desc[UR6][R4.64+0x10] ;  /* 0x00001006042c1981 */ /* 0x0000a4000c1e1d00 */
[----:B0-----:R-:W0:Y:S01]  /*8050*/  @P1 LDC.64 R4, c[0x0][0x438] ;  /* 0x00010e00ff041b82 */ /* 0x001e220000000a00 */
        /* <DEDUP_REMOVED lines=22> */
[----:B------:R-:W3:Y:S01]  /*81c0*/  LDL R13, [R1+0x48] ;  /* 0x00004800010d7983 */ /* 0x000ee20000100800 */
[----:B------:R-:W-:Y:S02]  /*81d0*/  IMAD.MOV.U32 R18, RZ, RZ, R14 ;  /* 0x000000ffff127224 */ /* 0x000fe400078e000e */
[----:B------:R-:W-:Y:S01]  /*81e0*/  IMAD.MOV.U32 R16, RZ, RZ, R12 ;  /* 0x000000ffff107224 */ /* 0x000fe200078e000c */
[----:B------:R-:W4:Y:S04]  /*81f0*/  LDL R14, [R1+0x44] ;  /* 0x00004400010e7983 */ /* 0x000f280000100800 */
[----:B------:R-:W3:Y:S04]  /*8200*/  LDL R12, [R1+0x4c] ;  /* 0x00004c00010c7983 */ /* 0x000ee80000100800 */
[----:B------:R-:W3:Y:S01]  /*8210*/  LDL R15, [R1+0x40] ;  /* 0x00004000010f7983 */ /* 0x000ee20000100800 */
[----:B0-----:R-:W-:-:S03]  /*8220*/  @P1 IMAD.WIDE.U32 R4, R6, 0x20, R4 ;  /* 0x0000002006041825 */ /* 0x001fc600078e0004 */
[----:B--2---:R0:W-:Y:S04]  /*8230*/  @P1 STL.64 [R1+0x4f0], R44 ;  /* 0x0004f02c01001387 */ /* 0x0041e80000100a00 */
[----:B------:R1:W-:Y:S01]  /*8240*/  @P1 STL.64 [R1+0x4f8], R46 ;  /* 0x0004f82e01001387 */ /* 0x0003e20000100a00 */
[----:B0-----:R-:W-:Y:S01]  /*8250*/  IMAD.MOV.U32 R44, RZ, RZ, R41 ;  /* 0x000000ffff2c7224 */ /* 0x001fe200078e0029 */
[----:B------:R-:W-:Y:S01]  /*8260*/  MOV R45, R40 ;  /* 0x00000028002d7202 */ /* 0x000fe20000000f00 */
[----:B-1----:R-:W-:Y:S02]  /*8270*/  IMAD.MOV.U32 R46, RZ, RZ, R39 ;  /* 0x000000ffff2e7224 */ /* 0x002fe400078e0027 */
[----:B------:R-:W-:-:S06]  /*8280*/  IMAD.MOV.U32 R47, RZ, RZ, R38 ;  /* 0x000000ffff2f7224 */ /* 0x000fcc00078e0026 */
[----:B------:R-:W2:Y:S01]  /*8290*/  @P1 LD.E.128 R44, desc[UR6][R4.64] ;  /* 0x00000006042c1980 */ /* 0x000ea2000c101d00 */
        /* <DEDUP_REMOVED lines=21> */
[----:B------:R-:W3:Y:S04]  /*83f0*/  LDL R19, [R1+0x4c0] ;  /* 0x0004c00001137983 */ /* 0x000ee80000100800 */
[----:B------:R-:W3:Y:S04]  /*8400*/  LDL R18, [R1+0x4c4] ;  /* 0x0004c40001127983 */ /* 0x000ee80000100800 */
[----:B------:R-:W3:Y:S04]  /*8410*/  LDL R16, [R1+0x4cc] ;  /* 0x0004cc0001107983 */ /* 0x000ee80000100800 */
[----:B--2---:R0:W-:Y:S04]  /*8420*/  @P1 STL.64 [R1+0x130], R44 ;  /* 0x0001302c01001387 */ /* 0x0041e80000100a00 */
[----:B------:R1:W-:Y:S01]  /*8430*/  @P1 STL.64 [R1+0x138], R46 ;  /* 0x0001382e01001387 */ /* 0x0003e20000100a00 */
[----:B0-----:R-:W-:Y:S01]  /*8440*/  IMAD.MOV.U32 R44, RZ, RZ, R41 ;  /* 0x000000ffff2c7224 */ /* 0x001fe200078e0029 */
[----:B------:R-:W-:Y:S01]  /*8450*/  MOV R45, R40 ;  /* 0x00000028002d7202 */ /* 0x000fe20000000f00 */
[----:B-1----:R-:W-:-:S02]  /*8460*/  IMAD.MOV.U32 R46, RZ, RZ, R39 ;  /* 0x000000ffff2e7224 */ /* 0x002fc400078e0027 */
[----:B------:R-:W-:-:S06]  /*8470*/  IMAD.MOV.U32 R47, RZ, RZ, R38 ;  /* 0x000000ffff2f7224 */ /* 0x000fcc00078e0026 */
[----:B------:R0:W2:Y:S02]  /*8480*/  @P1 LD.E.128 R44, desc[UR6][R4.64+0x10] ;  /* 0x00001006042c1980 */ /* 0x0000a4000c101d00 */
[----:B0-----:R-:W0:Y:S01]  /*8490*/  LDC.64 R4, c[0x0][0x3d8] ;  /* 0x0000f600ff047b82 */ /* 0x001e220000000a00 */
        /* <DEDUP_REMOVED lines=16> */
[----:B----4-:R-:W-:Y:S01]  /*85a0*/  MOV R21, R17 ;  /* 0x0000001100157202 */ /* 0x010fe20000000f00 */
[----:B---3--:R-:W-:Y:S01]  /*85b0*/  IMAD.MOV.U32 R23, RZ, RZ, R19 ;  /* 0x000000ffff177224 */ /* 0x008fe200078e0013 */
[----:B------:R-:W3:Y:S01]  /*85c0*/  LDL R17, [R1+0x4b8] ;  /* 0x0004b80001117983 */ /* 0x000ee20000100800 */
[----:B------:R-:W-:-:S02]  /*85d0*/  IMAD.MOV.U32 R22, RZ, RZ, R18 ;  /* 0x000000ffff167224 */ /* 0x000fc400078e0012 */
[----:B------:R-:W-:Y:S01]  /*85e0*/  IMAD.MOV.U32 R20, RZ, RZ, R16 ;  /* 0x000000ffff147224 */ /* 0x000fe200078e0010 */
        /* <DEDUP_REMOVED lines=8> */
[----:B-1----:R-:W-:Y:S02]  /*8670*/  IMAD.MOV.U32 R46, RZ, RZ, R39 ;  /* 0x000000ffff2e7224 */ /* 0x002fe400078e0027 */
[----:B------:R-:W-:-:S06]  /*8680*/  IMAD.MOV.U32 R47, RZ, RZ, R38 ;  /* 0x000000ffff2f7224 */ /* 0x000fcc00078e0026 */
[----:B------:R-:W2:Y:S01]  /*8690*/  @P1 LDG.E.128 R44, desc[UR6][R4.64] ;  /* 0x00000006042c1981 */ /* 0x000ea2000c1e1d00 */
        /* <DEDUP_REMOVED lines=17> */
[----:B----4-:R-:W-:Y:S01]  /*87b0*/  IMAD.MOV.U32 R23, RZ, RZ, R19 ;  /* 0x000000ffff177224 */ /* 0x010fe200078e0013 */
[----:B------:R-:W3:Y:S01]  /*87c0*/  LDL R17, [R1+0x158] ;  /* 0x0001580001117983 */ /* 0x000ee20000100800 */
[----:B------:R-:W-:-:S02]  /*87d0*/  IMAD.MOV.U32 R22, RZ, RZ, R18 ;  /* 0x000000ffff167224 */ /* 0x000fc400078e0012 */
[----:B------:R-:W-:Y:S01]  /*87e0*/  IMAD.MOV.U32 R20, RZ, RZ, R16 ;  /* 0x000000ffff147224 */ /* 0x000fe200078e0010 */
[----:B------:R-:W4:Y:S04]  /*87f0*/  LDL R19, [R1+0x150] ;  /* 0x0001500001137983 */ /* 0x000f280000100800 */
[----:B------:R-:W4:Y:S04]  /*8800*/  LDL R18, [R1+0x154] ;  /* 0x0001540001127983 */ /* 0x000f280000100800 */
[----:B------:R-:W4:Y:S04]  /*8810*/  LDL R16, [R1+0x15c] ;  /* 0x00015c0001107983 */ /* 0x000f280000100800 */
[----:B--2---:R0:W-:Y:S04]  /*8820*/  @P1 STL.64 [R1+0x4e0], R44 ;  /* 0x0004e02c01001387 */ /* 0x0041e80000100a00 */
[----:B------:R1:W-:Y:S01]  /*8830*/  @P1 STL.64 [R1+0x4e8], R46 ;  /* 0x0004e82e01001387 */ /* 0x0003e20000100a00 */
[----:B0-----:R-:W-:Y:S01]  /*8840*/  IMAD.MOV.U32 R44, RZ, RZ, R41 ;  /* 0x000000ffff2c7224 */ /* 0x001fe200078e0029 */
[----:B------:R-:W-:Y:S01]  /*8850*/  MOV R45, R40 ;  /* 0x00000028002d7202 */ /* 0x000fe20000000f00 */
[----:B-1----:R-:W-:-:S02]  /*8860*/  IMAD.MOV.U32 R46, RZ, RZ, R39 ;  /* 0x000000ffff2e7224 */ /* 0x002fc400078e0027 */
[----:B------:R-:W-:-:S06]  /*8870*/  IMAD.MOV.U32 R47, RZ, RZ, R38 ;  /* 0x000000ffff2f7224 */ /* 0x000fcc00078e0026 */
[----:B------:R0:W2:Y:S02]  /*8880*/  @P1 LDG.E.128 R44, desc[UR6][R4.64+0x10] ;  /* 0x00001006042c1981 */ /* 0x0000a4000c1e1d00 */
[----:B0-----:R-:W0:Y:S01]  /*8890*/  @P1 LDC.64 R4, c[0x0][0x440] ;  /* 0x00011000ff041b82 */ /* 0x001e220000000a00 */
        /* <DEDUP_REMOVED lines=64> */
[----:B------:R-:W-:Y:S01]  /*8ca0*/  ISETP.GE.U32.AND P0, PT, R0, 0x40, PT ;  /* 0x000000400000780c */ /* 0x000fe20003f06070 */
        /* <DEDUP_REMOVED lines=15> */
[----:B------:R-:W-:Y:S01]  /*8da0*/  @P1 LOP3.LUT R6, R6, 0x20, RZ, 0xfc, !PT ;  /* 0x0000002006061812 */ /* 0x000fe200078efcff */
        /* <DEDUP_REMOVED lines=66> */
[----:B----4-:R-:W-:-:S02]  /*91d0*/  IMAD.MOV.U32 R23, RZ, RZ, R19 ;  /* 0x000000ffff177224 */ /* 0x010fc400078e0013 */
[----:B------:R-:W-:Y:S01]  /*91e0*/  IMAD.MOV.U32 R22, RZ, RZ, R18 ;  /* 0x000000ffff167224 */ /* 0x000fe200078e0012 */
[----:B------:R-:W-:Y:S01]  /*91f0*/  MOV R18, R14 ;  /* 0x0000000e00127202 */ /* 0x000fe20000000f00 */
[----:B------:R-:W-:Y:S01]  /*9200*/  IMAD.MOV.U32 R20, RZ, RZ, R16 ;  /* 0x000000ffff147224 */ /* 0x000fe200078e0010 */
[----:B------:R-:W3:Y:S01]  /*9210*/  LDL R14, [R1+0x64] ;  /* 0x00006400010e7983 */ /* 0x000ee20000100800 */
[----:B------:R-:W-:Y:S02]  /*9220*/  IMAD.MOV.U32 R19, RZ, RZ, R15 ;  /* 0x000000ffff137224 */ /* 0x000fe400078e000f */
[----:B------:R-:W-:Y:S01]  /*9230*/  IMAD.MOV.U32 R17, RZ, RZ, R13 ;  /* 0x000000ffff117224 */ /* 0x000fe200078e000d */
[----:B------:R-:W4:Y:S01]  /*9240*/  LDL R15, [R1+0x60] ;  /* 0x00006000010f7983 */ /* 0x000f220000100800 */
[----:B------:R-:W-:-:S03]  /*9250*/  IMAD.MOV.U32 R16, RZ, RZ, R12 ;  /* 0x000000ffff107224 */ /* 0x000fc600078e000c */
[----:B------:R-:W3:Y:S04]  /*9260*/  LDL R13, [R1+0x68] ;  /* 0x00006800010d7983 */ /* 0x000ee80000100800 */
[----:B------:R-:W4:Y:S01]  /*9270*/  LDL R12, [R1+0x6c] ;  /* 0x00006c00010c7983 */ /* 0x000f220000100800 */
[----:B0-----:R-:W-:-:S03]  /*9280*/  @P0 IMAD.WIDE.U32 R4, R6, 0x20, R4 ;  /* 0x0000002006040825 */ /* 0x001fc600078e0004 */
[----:B--2---:R0:W-:Y:S04]  /*9290*/  @P0 STL.64 [R1+0x4b0], R44 ;  /* 0x0004b02c01000387 */ /* 0x0041e80000100a00 */
[----:B------:R1:W-:Y:S01]  /*92a0*/  @P0 STL.64 [R1+0x4b8], R46 ;  /* 0x0004b82e01000387 */ /* 0x0003e20000100a00 */
[----:B0-----:R-:W-:Y:S01]  /*92b0*/  MOV R44, R41 ;  /* 0x00000029002c7202 */ /* 0x001fe20000000f00 */
[----:B------:R-:W-:Y:S02]  /*92c0*/  IMAD.MOV.U32 R45, RZ, RZ, R40 ;  /* 0x000000ffff2d7224 */ /* 0x000fe400078e0028 */
[----:B-1----:R-:W-:Y:S01]  /*92d0*/  IMAD.MOV.U32 R46, RZ, RZ, R39 ;  /* 0x000000ffff2e7224 */ /* 0x002fe200078e0027 */
[----:B------:R-:W-:-:S06]  /*92e0*/  MOV R47, R38 ;  /* 0x00000026002f7202 */ /* 0x000fcc0000000f00 */
[----:B------:R-:W2:Y:S01]  /*92f0*/  @P0 LD.E.128 R44, desc[UR6][R4.64] ;  /* 0x00000006042c0980 */ /* 0x000ea2000c101d00 */
        /* <DEDUP_REMOVED lines=22> */
[----:B------:R-:W4:Y:S04]  /*9460*/  LDL R17, [R1+0x488] ;  /* 0x0004880001117983 */ /* 0x000f280000100800 */
[----:B------:R-:W4:Y:S04]  /*9470*/  LDL R16, [R1+0x48c] ;  /* 0x00048c0001107983 */ /* 0x000f280000100800 */
[----:B--2---:R0:W-:Y:S04]  /*9480*/  @P0 STL.64 [R1+0x150], R44 ;  /* 0x0001502c01000387 */ /* 0x0041e80000100a00 */
[----:B------:R1:W-:Y:S01]  /*9490*/  @P0 STL.64 [R1+0x158], R46 ;  /* 0x0001582e01000387 */ /* 0x0003e20000100a00 */
[----:B0-----:R-:W-:Y:S01]  /*94a0*/  MOV R44, R41 ;  /* 0x00000029002c7202 */ /* 0x001fe20000000f00 */
[----:B------:R-:W-:-:S02]  /*94b0*/  IMAD.MOV.U32 R45, RZ, RZ, R40 ;  /* 0x000000ffff2d7224 */ /* 0x000fc400078e0028 */
[----:B-1----:R-:W-:Y:S01]  /*94c0*/  IMAD.MOV.U32 R46, RZ, RZ, R39 ;  /* 0x000000ffff2e7224 */ /* 0x002fe200078e0027 */
[----:B------:R-:W-:-:S06]  /*94d0*/  MOV R47, R38 ;  /* 0x00000026002f7202 */ /* 0x000fcc0000000f00 */
[----:B------:R0:W2:Y:S02]  /*94e0*/  @P0 LD.E.128 R44, desc[UR6][R4.64+0x10] ;  /* 0x00001006042c0980 */ /* 0x0000a4000c101d00 */
[----:B0-----:R-:W0:Y:S01]  /*94f0*/  LDC.64 R4, c[0x0][0x3d8] ;  /* 0x0000f600ff047b82 */ /* 0x001e220000000a00 */
        /* <DEDUP_REMOVED lines=18> */
[----:B----4-:R-:W-:-:S02]  /*9620*/  IMAD.MOV.U32 R23, RZ, RZ, R19 ;  /* 0x000000ffff177224 */ /* 0x010fc400078e0013 */
[----:B------:R-:W-:Y:S01]  /*9630*/  IMAD.MOV.U32 R21, RZ, RZ, R17 ;  /* 0x000000ffff157224 */ /* 0x000fe200078e0011 */
[----:B------:R-:W4:Y:S01]  /*9640*/  LDL R19, [R1+0x470] ;  /* 0x0004700001137983 */ /* 0x000f220000100800 */
[----:B------:R-:W-:-:S03]  /*9650*/  IMAD.MOV.U32 R20, RZ, RZ, R16 ;  /* 0x000000ffff147224 */ /* 0x000fc600078e0010 */
[----:B------:R-:W4:Y:S04]  /*9660*/  LDL R17, [R1+0x478] ;  /* 0x0004780001117983 */ /* 0x000f280000100800 */
        /* <DEDUP_REMOVED lines=8> */
[----:B------:R-:W2:Y:S01]  /*96f0*/  @P0 LDG.E.128 R44, desc[UR6][R4.64] ;  /* 0x00000006042c0981 */ /* 0x000ea2000c1e1d00 */
        /* <DEDUP_REMOVED lines=18> */
[----:B----4-:R-:W-:Y:S02]  /*9820*/  IMAD.MOV.U32 R23, RZ, RZ, R19 ;  /* 0x000000ffff177224 */ /* 0x010fe400078e0013 */
        /* <DEDUP_REMOVED lines=11> */
[----:B------:R0:W2:Y:S02]  /*98e0*/  @P0 LDG.E.128 R44, desc[UR6][R4.64+0x10] ;  /* 0x00001006042c0981 */ /* 0x0000a4000c1e1d00 */
[----:B0-----:R-:W0:Y:S01]  /*98f0*/  @P0 LDC.64 R4, c[0x0][0x440] ;  /* 0x00011000ff040b82 */ /* 0x001e220000000a00 */
        /* <DEDUP_REMOVED lines=62> */
[----:B------:R0:W2:Y:S01]  /*9ce0*/  @P0 LD.E.128 R44, desc[UR6][R4.64+0x10] ;  /* 0x00001006042c0980 */ /* 0x0000a2000c101d00 */
[----:B------:R-:W-:Y:S01]  /*9cf0*/  LOP3.LUT R3, R3, 0xfffff7ff, RZ, 0xc0, !PT ;  /* 0xfffff7ff03037812 */ /* 0x000fe200078ec0ff */
[----:B0-----:R-:W0:Y:S03]  /*9d00*/  LDC.64 R4, c[0x0][0x3d0] ;  /* 0x0000f400ff047b82 */ /* 0x001e260000000a00 */
[----:B------:R-:W-:Y:S02]  /*9d10*/  @P1 LOP3.LUT R3, R3, 0x800, RZ, 0xfc, !PT ;  /* 0x0000080003031812 */ /* 0x000fe400078efcff */
[----:B------:R-:W-:Y:S01]  /*9d20*/  ISETP.GE.U32.AND P1, PT, R0, 0x60, PT ;  /* 0x000000600000780c */ /* 0x000fe20003f26070 */
        /* <DEDUP_REMOVED lines=14> */
[----:B------:R-:W-:Y:S01]  /*9e10*/  @P0 IADD3 R6, PT, PT, R6, 0x20, RZ ;  /* 0x0000002006060810 */ /* 0x000fe20007ffe0ff */
        /* <DEDUP_REMOVED lines=40> */
[----:B------:R-:W3:Y:S04]  /*a0a0*/  LDL R17, [R1+0x58] ;  /* 0x0000580001117983 */ /* 0x000ee80000100800 */
[----:B------:R-:W3:Y:S04]  /*a0b0*/  LDL R16, [R1+0x5c] ;  /* 0x00005c0001107983 */ /* 0x000ee80000100800 */
[----:B--2---:R0:W-:Y:S04]  /*a0c0*/  @P1 STL.64 [R1+0x480], R44 ;  /* 0x0004802c01001387 */ /* 0x0041e80000100a00 */
[----:B------:R1:W-:Y:S01]  /*a0d0*/  @P1 STL.64 [R1+0x488], R46 ;  /* 0x0004882e01001387 */ /* 0x0003e20000100a00 */
[----:B0-----:R-:W-:-:S02]  /*a0e0*/  IMAD.MOV.U32 R44, RZ, RZ, R41 ;  /* 0x000000ffff2c7224 */ /* 0x001fc400078e0029 */
[----:B------:R-:W-:Y:S01]  /*a0f0*/  IMAD.MOV.U32 R45, RZ, RZ, R40 ;  /* 0x000000ffff2d7224 */ /* 0x000fe200078e0028 */
[----:B-1----:R-:W-:Y:S01]  /*a100*/  MOV R46, R39 ;  /* 0x00000027002e7202 */ /* 0x002fe20000000f00 */
        /* <DEDUP_REMOVED lines=17> */
[----:B----4-:R-:W-:Y:S01]  /*a220*/  MOV R23, R19 ;  /* 0x0000001300177202 */ /* 0x010fe20000000f00 */
[----:B------:R-:W-:Y:S02]  /*a230*/  IMAD.MOV.U32 R25, RZ, RZ, R21 ;  /* 0x000000ffff197224 */ /* 0x000fe400078e0015 */
[----:B------:R-:W-:Y:S01]  /*a240*/  IMAD.MOV.U32 R24, RZ, RZ, R20 ;  /* 0x000000ffff187224 */ /* 0x000fe200078e0014 */
[----:B---3--:R-:W-:Y:S01]  /*a250*/  MOV R20, R16 ;  /* 0x0000001000147202 */ /* 0x008fe20000000f00 */
        /* <DEDUP_REMOVED lines=200> */
[----:B------:R-:W4:Y:S01]  /*aee0*/  LDL R19, [R1+0x410] ;  /* 0x0004100001137983 */ /* 0x000f220000100800 */
[----:B------:R-:W-:-:S03]  /*aef0*/  @P1 VIADD R6, R6, 0x20 ;  /* 0x0000002006061836 */ /* 0x000fc60000000000 */
        /* <DEDUP_REMOVED lines=32> */
[----:B------:R-:W3:Y:S04]  /*b100*/  LDL R18, [R1+0x74] ;  /* 0x0000740001127983 */ /* 0x000ee80000100800 */
        /* <DEDUP_REMOVED lines=25> */
[----:B------:R-:W-:-:S02]  /*b2a0*/  IMAD.MOV.U32 R24, RZ, RZ, R20 ;  /* 0x000000ffff187224 */ /* 0x000fc400078e0014 */
[----:B----4-:R-:W-:Y:S01]  /*b2b0*/  IMAD.MOV.U32 R23, RZ, RZ, R19 ;  /* 0x000000ffff177224 */ /* 0x010fe200078e0013 */
        /* <DEDUP_REMOVED lines=48> */
[----:B------:R0:W2:Y:S02]  /*b5c0*/  @P0 LD.E.128 R44, desc[UR6][R4.64+0x10] ;  /* 0x00001006042c0980 */ /* 0x0000a4000c101d00 */
[----:B0-----:R-:W0:Y:S01]  /*b5d0*/  LDC.64 R4, c[0x0][0x3d8] ;  /* 0x0000f600ff047b82 */ /* 0x001e220000000a00 */
        /* <DEDUP_REMOVED lines=150> */
[----:B------:R-:W-:-:S02]  /*bf40*/  IMAD.MOV.U32 R21, RZ, RZ, R17 ;  /* 0x000000ffff157224 */ /* 0x000fc400078e0011 */
[----:B------:R-:W-:Y:S01]  /*bf50*/  @P0 VIADD R6, R6, 0x20 ;  /* 0x0000002006060836 */ /* 0x000fe20000000000 */
        /* <DEDUP_REMOVED lines=33> */
[----:B------:R-:W3:Y:S04]  /*c170*/  LDL R17, [R1+0x98] ;  /* 0x0000980001117983 */ /* 0x000ee80000100800 */
        /* <DEDUP_REMOVED lines=204> */
[----:B------:R-:W-:Y:S01]  /*ce40*/  ISETP.GE.U32.AND P0, PT, R0, 0xc0, PT ;  /* 0x000000c00000780c */ /* 0x000fe20003f06070 */
        /* <DEDUP_REMOVED lines=131> */
[----:B------:R0:W2:Y:S01]  /*d680*/  @P0 LD.E.128 R44, desc[UR6][R4.64+0x10] ;  /* 0x00001006042c0980 */ /* 0x0000a2000c101d00 */
        /* <DEDUP_REMOVED lines=9> */
[----:B0-----:R-:W0:Y:S01]  /*d720*/  LDC.64 R4, c[0x0][0x3d8] ;  /* 0x0000f600ff047b82 */ /* 0x001e220000000a00 */
        /* <DEDUP_REMOVED lines=8> */
[----:B----4-:R-:W-:Y:S01]  /*d7b0*/  IMAD.MOV.U32 R23, RZ, RZ, R19 ;  /* 0x000000ffff177224 */ /* 0x010fe200078e0013 */
[----:B------:R-:W3:Y:S01]  /*d7c0*/  LDL R17, [R1+0x378] ;  /* 0x0003780001117983 */ /* 0x000ee20000100800 */
[----:B------:R-:W-:Y:S02]  /*d7d0*/  IMAD.MOV.U32 R22, RZ, RZ, R18 ;  /* 0x000000ffff167224 */ /* 0x000fe400078e0012 */
        /* <DEDUP_REMOVED lines=42> */
[----:B------:R0:W2:Y:S01]  /*da80*/  @P0 LDG.E.128 R44, desc[UR6][R4.64+0x10] ;  /* 0x00001006042c0981 */ /* 0x0000a2000c1e1d00 */
        /* <DEDUP_REMOVED lines=89> */
[----:B------:R-:W-:Y:S01]  /*e020*/  ISETP.GE.U32.AND P1, PT, R0, 0xe0, PT ;  /* 0x000000e00000780c */ /* 0x000fe20003f26070 */
[----:B------:R-:W-:-:S12]  /*e030*/  @P0 VIADD R6, R6, 0x20 ;  /* 0x0000002006060836 */ /* 0x000fd80000000000 */
[----:B0-----:R-:W-:Y:S01]  /*e040*/  @P1 IMAD.WIDE.U32 R4, R6, 0x20, R4 ;  /* 0x0000002006041825 */ /* 0x001fe200078e0004 */
        /* <DEDUP_REMOVED lines=37> */
[----:B------:R0:W2:Y:S01]  /*e2a0*/  @P1 LDG.E.128 R44, desc[UR6][R4.64+0x10] ;  /* 0x00001006042c1981 */ /* 0x0000a2000c1e1d00 */
        /* <DEDUP_REMOVED lines=17> */
[----:B------:R-:W-:Y:S02]  /*e3c0*/  IMAD.MOV.U32 R24, RZ, RZ, R20 ;  /* 0x000000ffff187224 */ /* 0x000fe400078e0014 */
        /* <DEDUP_REMOVED lines=10> */
[----:B------:R-:W3:Y:S01]  /*e470*/  LDL R13, [R1+0x348] ;  /* 0x00034800010d7983 */ /* 0x000ee20000100800 */
        /* <DEDUP_REMOVED lines=28> */
[----:B---3--:R-:W-:Y:S01]  /*e640*/  MOV R17, R13 ;  /* 0x0000000d00117202 */ /* 0x008fe20000000f00 */
[----:B------:R-:W-:Y:S01]  /*e650*/  IMAD.MOV.U32 R19, RZ, RZ, R15 ;  /* 0x000000ffff137224 */ /* 0x000fe200078e000f */
[----:B------:R-:W3:Y:S01]  /*e660*/  LDL R13, [R1+0x118] ;  /* 0x00011800010d7983 */ /* 0x000ee20000100800 */
[----:B----4-:R-:W-:Y:S02]  /*e670*/  IMAD.MOV.U32 R18, RZ, RZ, R14 ;  /* 0x000000ffff127224 */ /* 0x010fe400078e000e */
[----:B------:R-:W-:Y:S01]  /*e680*/  IMAD.MOV.U32 R16, RZ, RZ, R12 ;  /* 0x000000ffff107224 */ /* 0x000fe200078e000c */
[----:B------:R-:W4:Y:S04]  /*e690*/  LDL R15, [R1+0x110] ;  /* 0x00011000010f7983 */ /* 0x000f280000100800 */
[----:B------:R-:W3:Y:S04]  /*e6a0*/  LDL R14, [R1+0x114] ;  /* 0x00011400010e7983 */ /* 0x000ee80000100800 */
        /* <DEDUP_REMOVED lines=27> */
[----:B---3--:R-:W-:Y:S01]  /*e860*/  MOV R17, R14 ;  /* 0x0000000e00117202 */ /* 0x008fe20000000f00 */
[----:B------:R-:W-:Y:S01]  /*e870*/  IMAD.MOV.U32 R22, RZ, RZ, R18 ;  /* 0x000000ffff167224 */ /* 0x000fe200078e0012 */
[----:B------:R-:W3:Y:S01]  /*e880*/  LDL R14, [R1+0x2e4] ;  /* 0x0002e400010e7983 */ /* 0x000ee20000100800 */
[----:B------:R-:W-:-:S02]  /*e890*/  IMAD.MOV.U32 R20, RZ, RZ, R16 ;  /* 0x000000ffff147224 */ /* 0x000fc400078e0010 */
[----:B----4-:R-:W-:Y:S02]  /*e8a0*/  IMAD.MOV.U32 R16, RZ, RZ, R15 ;  /* 0x000000ffff107224 */ /* 0x010fe400078e000f */
        /* <DEDUP_REMOVED lines=55> */
[----:B------:R-:W-:Y:S01]  /*ec20*/  IMAD.MOV.U32 R32, RZ, RZ, R26 ;  /* 0x000000ffff207224 */ /* 0x000fe200078e001a */
[----:B------:R-:W-:Y:S01]  /*ec30*/  MOV R26, R21 ;  /* 0x00000015001a7202 */ /* 0x000fe20000000f00 */
[----:B------:R-:W-:-:S02]  /*ec40*/  IMAD.MOV.U32 R31, RZ, RZ, R25 ;  /* 0x000000ffff1f7224 */ /* 0x000fc400078e0019 */
        /* <DEDUP_REMOVED lines=32> */
[----:B----4-:R-:W-:Y:S01]  /*ee50*/  IMAD.MOV.U32 R23, RZ, RZ, R15 ;  /* 0x000000ffff177224 */ /* 0x010fe200078e000f */
[----:B------:R-:W3:Y:S01]  /*ee60*/  LDL R13, [R1+0x318] ;  /* 0x00031800010d7983 */ /* 0x000ee20000100800 */
[----:B------:R-:W-:Y:S02]  /*ee70*/  IMAD.MOV.U32 R22, RZ, RZ, R14 ;  /* 0x000000ffff167224 */ /* 0x000fe400078e000e */
[----:B------:R-:W-:Y:S01]  /*ee80*/  IMAD.MOV.U32 R20, RZ, RZ, R12 ;  /* 0x000000ffff147224 */ /* 0x000fe200078e000c */
[----:B------:R-:W4:Y:S04]  /*ee90*/  LDL R15, [R1+0x310] ;  /* 0x00031000010f7983 */ /* 0x000f280000100800 */
        /* <DEDUP_REMOVED lines=20> */
[----:B----4-:R-:W-:Y:S01]  /*efe0*/  MOV R23, R15 ;  /* 0x0000000f00177202 */ /* 0x010fe20000000f00 */
[----:B------:R-:W-:Y:S01]  /*eff0*/  IMAD.MOV.U32 R31, RZ, RZ, R21 ;  /* 0x000000ffff1f7224 */ /* 0x000fe200078e0015 */
[----:B------:R-:W4:Y:S01]  /*f000*/  LDL R15, [R1+0x220] ;  /* 0x00022000010f7983 */ /* 0x000f220000100800 */
[----:B------:R-:W-:Y:S01]  /*f010*/  IMAD.MOV.U32 R30, RZ, RZ, R20 ;  /* 0x000000ffff1e7224 */ /* 0x000fe200078e0014 */
[----:B---3--:R-:W-:Y:S01]  /*f020*/  MOV R20, R12 ;  /* 0x0000000c00147202 */ /* 0x008fe20000000f00 */
[----:B------:R-:W-:Y:S01]  /*f030*/  IMAD.MOV.U32 R22, RZ, RZ, R14 ;  /* 0x000000ffff167224 */ /* 0x000fe200078e000e */
[----:B------:R-:W3:Y:S01]  /*f040*/  LDL R12, [R1+0x22c] ;  /* 0x00022c00010c7983 */ /* 0x000ee20000100800 */
[----:B------:R-:W-:-:S03]  /*f050*/  IMAD.MOV.U32 R21, RZ, RZ, R13 ;  /* 0x000000ffff157224 */ /* 0x000fc600078e000d */
[----:B------:R-:W3:Y:S04]  /*f060*/  LDL R14, [R1+0x224] ;  /* 0x00022400010e7983 */ /* 0x000ee80000100800 */
[----:B------:R-:W3:Y:S01]  /*f070*/  LDL R13, [R1+0x228] ;  /* 0x00022800010d7983 */ /* 0x000ee20000100800 */
[----:B------:R-:W-:Y:S01]  /*f080*/  ISETP.GE.U32.AND P0, PT, R0, 0x100, PT ;  /* 0x000001000000780c */ /* 0x000fe20003f06070 */
[----:B------:R-:W-:-:S12]  /*f090*/  @P1 VIADD R6, R6, 0x20 ;  /* 0x0000002006061836 */ /* 0x000fd80000000000 */
[----:B0-----:R-:W-:Y:S01]  /*f0a0*/  @P0 IMAD.WIDE.U32 R4, R6, 0x20, R4 ;  /* 0x0000002006040825 */ /* 0x001fe200078e0004 */
[----:B--2---:R0:W-:Y:S04]  /*f0b0*/  @P1 STL.64 [R1+0xe0], R44 ;  /* 0x0000e02c01001387 */ /* 0x0041e80000100a00 */
[----:B------:R1:W-:Y:S04]  /*f0c0*/  @P1 STL.64 [R1+0xe8], R46 ;  /* 0x0000e82e01001387 */ /* 0x0003e80000100a00 */
[----:B------:R-:W2:Y:S01]  /*f0d0*/  LDL R70, [R1+0x218] ;  /* 0x0002180001467983 */ /* 0x000ea20000100800 */
[----:B0-----:R-:W-:-:S02]  /*f0e0*/  IMAD.MOV.U32 R44, RZ, RZ, R41 ;  /* 0x000000ffff2c7224 */ /* 0x001fc400078e0029 */
        /* <DEDUP_REMOVED lines=30> */
[----:B------:R-:W-:Y:S02]  /*f2d0*/  IMAD.MOV.U32 R65, RZ, RZ, R22 ;  /* 0x000000ffff417224 */ /* 0x000fe400078e0016 */
[----:B------:R-:W-:Y:S01]  /*f2e0*/  IMAD.MOV.U32 R67, RZ, RZ, R20 ;  /* 0x000000ffff437224 */ /* 0x000fe200078e0014 */
[----:B--2---:R0:W-:Y:S04]  /*f2f0*/  @P0 STL.64 [R1+0x340], R44 ;  /* 0x0003402c01000387 */ /* 0x0041e80000100a00 */
        /* <DEDUP_REMOVED lines=10> */
[----:B0-----:R-:W2:Y:S04]  /*f3a0*/  LDL R44, [R1+0x300] ;  /* 0x00030000012c7983 */ /* 0x001ea80000100800 */
        /* <DEDUP_REMOVED lines=15> */
[----:B----4-:R-:W-:Y:S01]  /*f4a0*/  IMAD.MOV.U32 R72, RZ, RZ, R15 ;  /* 0x000000ffff487224 */ /* 0x010fe200078e000f */
[----:B---3--:R-:W-:Y:S01]  /*f4b0*/  MOV R73, R14 ;  /* 0x0000000e00497202 */ /* 0x008fe20000000f00 */
[----:B------:R-:W-:Y:S01]  /*f4c0*/  IMAD.MOV.U32 R74, RZ, RZ, R13 ;  /* 0x000000ffff4a7224 */ /* 0x000fe200078e000d */
[----:B------:R-:W3:Y:S01]  /*f4d0*/  LDL R14, [R1+0x128] ;  /* 0x00012800010e7983 */ /* 0x000ee20000100800 */
[----:B------:R-:W-:-:S03]  /*f4e0*/  IMAD.MOV.U32 R75, RZ, RZ, R12 ;  /* 0x000000ffff4b7224 */ /* 0x000fc600078e000c */
[----:B------:R-:W3:Y:S04]  /*f4f0*/  LDL R12, [R1+0x120] ;  /* 0x00012000010c7983 */ /* 0x000ee80000100800 */
[----:B------:R-:W3:Y:S04]  /*f500*/  LDL R13, [R1+0x124] ;  /* 0x00012400010d7983 */ /* 0x000ee80000100800 */
[----:B------:R-:W3:Y:S04]  /*f510*/  LDL R15, [R1+0x12c] ;  /* 0x00012c00010f7983 */ /* 0x000ee80000100800 */
[----:B------:R0:W4:Y:S02]  /*f520*/  @P0 LDG.E.128 R72, desc[UR6][R4.64+0x10] ;  /* 0x0000100604480981 */ /* 0x000124000c1e1d00 */
[----:B0-----:R-:W0:Y:S01]  /*f530*/  @P0 LDC.64 R4, c[0x0][0x438] ;  /* 0x00010e00ff040b82 */ /* 0x001e220000000a00 */
[----:B------:R-:W-:Y:S01]  /*f540*/  MOV R68, R11 ;  /* 0x0000000b00447202 */ /* 0x000fe20000000f00 */
[----:B------:R-:W-:-:S02]  /*f550*/  IMAD.MOV.U32 R69, RZ, RZ, R10 ;  /* 0x000000ffff457224 */ /* 0x000fc400078e000a */
[----:B0-----:R-:W-:-:S05]  /*f560*/  @P0 IMAD.WIDE.U32 R4, R6, 0x20, R4 ;  /* 0x0000002006040825 */ /* 0x001fca00078e0004 */
[----:B------:R-:W4:Y:S01]  /*f570*/  @P0 LD.E.128 R64, desc[UR6][R4.64+0x10] ;  /* 0x0000100604400980 */ /* 0x000f22000c101d00 */
[----:B------:R-:W-:Y:S01]  /*f580*/  IMAD.MOV.U32 R58, RZ, RZ, R31 ;  /* 0x000000ffff3a7224 */ /* 0x000fe200078e001f */
[----:B------:R-:W-:Y:S02]  /*f590*/  MOV R59, R30 ;  /* 0x0000001e003b7202 */ /* 0x000fe40000000f00 */
[----:B------:R-:W-:Y:S01]  /*f5a0*/  ISETP.GE.U32.AND P1, PT, R0, 0x120, PT ;  /* 0x000001200000780c */ /* 0x000fe20003f26070 */
[----:B--2---:R0:W2:Y:S02]  /*f5b0*/  @P0 LD.E.128 R68, desc[UR6][R4.64] ;  /* 0x0000000604440980 */ /* 0x0040a4000c101d00 */
[----:B0-----:R-:W0:Y:S02]  /*f5c0*/  LDC.64 R4, c[0x0][0x3d8] ;  /* 0x0000f600ff047b82 */ /* 0x001e240000000a00 */
[----:B0-----:R-:W-:-:S05]  /*f5d0*/  @P0 IMAD.WIDE.U32 R4, R6, 0x20, R4 ;  /* 0x0000002006040825 */ /* 0x001fca00078e0004 */
[----:B------:R-:W2:Y:S04]  /*f5e0*/  @P0 LDG.E.128 R60, desc[UR6][R4.64] ;  /* 0x00000006043c0981 */ /* 0x000ea8000c1e1d00 */
[----:B------:R0:W2:Y:S02]  /*f5f0*/  @P0 LDG.E.128 R56, desc[UR6][R4.64+0x10] ;  /* 0x0000100604380981 */ /* 0x0000a4000c1e1d00 */
[----:B0-----:R-:W0:Y:S02]  /*f600*/  @P0 LDC.64 R4, c[0x0][0x440] ;  /* 0x00011000ff040b82 */ /* 0x001e240000000a00 */
[----:B0-----:R-:W-:-:S05]  /*f610*/  @P0 IMAD.WIDE.U32 R4, R6, 0x20, R4 ;  /* 0x0000002006040825 */ /* 0x001fca00078e0004 */
[----:B------:R-:W2:Y:S04]  /*f620*/  @P0 LD.E.128 R52, desc[UR6][R4.64] ;  /* 0x0000000604340980 */ /* 0x000ea8000c101d00 */
[----:B------:R0:W4:Y:S02]  /*f630*/  @P0 LD.E.128 R48, desc[UR6][R4.64+0x10] ;  /* 0x0000100604300980 */ /* 0x000124000c101d00 */
[----:B0-----:R-:W0:Y:S01]  /*f640*/  LDC.64 R4, c[0x0][0x3d0] ;  /* 0x0000f400ff047b82 */ /* 0x001e220000000a00 */
[----:B------:R-:W-:-:S04]  /*f650*/  @P0 VIADD R6, R6, 0x20 ;  /* 0x0000002006060836 */ /* 0x000fc80000000000 */
[----:B0-----:R-:W-:-:S05]  /*f660*/  @P1 IMAD.WIDE.U32 R4, R6, 0x20, R4 ;  /* 0x0000002006041825 */ /* 0x001fca00078e0004 */
[----:B------:R-:W2:Y:S04]  /*f670*/  @P1 LDG.E.128 R44, desc[UR6][R4.64] ;  /* 0x00000006042c1981 */ /* 0x000ea8000c1e1d00 */
[----:B------:R0:W2:Y:S02]  /*f680*/  @P1 LDG.E.128 R40, desc[UR6][R4.64+0x10] ;  /* 0x0000100604281981 */ /* 0x0000a4000c1e1d00 */
[----:B0-----:R-:W0:Y:S02]  /*f690*/  @P1 LDC.64 R4, c[0x0][0x438] ;  /* 0x00010e00ff041b82 */ /* 0x001e240000000a00 */
[----:B0-----:R-:W-:-:S05]  /*f6a0*/  @P1 IMAD.WIDE.U32 R4, R6, 0x20, R4 ;  /* 0x0000002006041825 */ /* 0x001fca00078e0004 */
[----:B------:R-:W2:Y:S04]  /*f6b0*/  @P1 LD.E.128 R36, desc[UR6][R4.64] ;  /* 0x0000000604241980 */ /* 0x000ea8000c101d00 */
[----:B------:R0:W2:Y:S02]  /*f6c0*/  @P1 LD.E.128 R32, desc[UR6][R4.64+0x10] ;  /* 0x0000100604201980 */ /* 0x0000a4000c101d00 */
[----:B0-----:R-:W0:Y:S02]  /*f6d0*/  LDC.64 R4, c[0x0][0x3d8] ;  /* 0x0000f600ff047b82 */ /* 0x001e240000000a00 */
[----:B0-----:R-:W-:-:S05]  /*f6e0*/  @P1 IMAD.WIDE.U32 R4, R6, 0x20, R4 ;  /* 0x0000002006041825 */ /* 0x001fca00078e0004 */
[----:B------:R-:W2:Y:S04]  /*f6f0*/  @P1 LDG.E.128 R24, desc[UR6][R4.64] ;  /* 0x0000000604181981 */ /* 0x000ea8000c1e1d00 */
[----:B------:R0:W2:Y:S02]  /*f700*/  @P1 LDG.E.128 R20, desc[UR6][R4.64+0x10] ;  /* 0x0000100604141981 */ /* 0x0000a4000c1e1d00 */
[----:B0-----:R-:W0:Y:S02]  /*f710*/  @P1 LDC.64 R4, c[0x0][0x440] ;  /* 0x00011000ff041b82 */ /* 0x001e240000000a00 */
[----:B0-----:R-:W-:-:S05]  /*f720*/  @P1 IMAD.WIDE.U32 R4, R6, 0x20, R4 ;  /* 0x0000002006041825 */ /* 0x001fca00078e0004 */
[----:B---3--:R-:W3:Y:S04]  /*f730*/  @P1 LD.E.128 R12, desc[UR6][R4.64+0x10] ;  /* 0x00001006040c1980 */ /* 0x008ee8000c101d00 */
[----:B------:R-:W3:Y:S01]  /*f740*/  @P1 LD.E.128 R16, desc[UR6][R4.64] ;  /* 0x0000000604101980 */ /* 0x000ee2000c101d00 */
[----:B------:R-:W-:-:S03]  /*f750*/  @P1 IADD3 R6, PT, PT, R6, 0x20, RZ ;  /* 0x0000002006061810 */ /* 0x000fc60007ffe0ff */
[----:B----4-:R4:W-:Y:S04]  /*f760*/  @P0 STL.64 [R1+0x100], R48 ;  /* 0x0001003001000387 */ /* 0x0109e80000100a00 */
[----:B------:R4:W-:Y:S04]  /*f770*/  @P0 STL.64 [R1+0x330], R72 ;  /* 0x0003304801000387 */ /* 0x0009e80000100a00 */
[----:B------:R4:W-:Y:S04]  /*f780*/  @P0 STL.64 [R1+0x338], R74 ;  /* 0x0003384a01000387 */ /* 0x0009e80000100a00 */
[----:B------:R4:W-:Y:S04]  /*f790*/  @P0 STL.64 [R1+0x108], R50 ;  /* 0x0001083201000387 */ /* 0x0009e80000100a00 */
        /* <DEDUP_REMOVED lines=10> */
[----:B------:R-:W-:-:S03]  /*f840*/  ISETP.GE.U32.AND P0, PT, R0, 0x140, PT ;  /* 0x000001400000780c */ /* 0x000fc60003f06070 */
        /* <DEDUP_REMOVED lines=16> */
[----:B------:R-:W-:Y:S05]  /*f950*/  @!P0 BRA `(.L_x_11089) ;  /* 0x0000005800a48947 */ /* 0x000fea0003800000 */
[----:B----4-:R-:W0:Y:S08]  /*f960*/  LDC.64 R12, c[0x0][0x438] ;  /* 0x00010e00ff0c7b82 */ /* 0x010e300000000a00 */
        /* <DEDUP_REMOVED lines=8> */
[----:B--2---:R-:W-:-:S05]  /*f9f0*/  IMAD.WIDE.U32 R10, R6, 0x20, R10 ;  /* 0x00000020060a7825 */ /* 0x004fca00078e000a */
[----:B------:R-:W2:Y:S01]  /*fa00*/  LDG.E.128 R32, desc[UR6][R10.64+0x10] ;  /* 0x000010060a207981 */ /* 0x000ea2000c1e1d00 */
[----:B---3--:R-:W-:-:S03]  /*fa10*/  IMAD.WIDE.U32 R4, R6, 0x20, R4 ;  /* 0x0000002006047825 */ /* 0x008fc600078e0004 */
[----:B------:R-:W3:Y:S04]  /*fa20*/  LDG.E.128 R12, desc[UR6][R14.64+0x10] ;  /* 0x000010060e0c7981 */ /* 0x000ee8000c1e1d00 */
[----:B------:R-:W2:Y:S04]  /*fa30*/  LDG.E.128 R36, desc[UR6][R10.64] ;  /* 0x000000060a247981 */ /* 0x000ea8000c1e1d00 */
[----:B------:R-:W2:Y:S04]  /*fa40*/  LD.E.128 R40, desc[UR6][R4.64+0x10] ;  /* 0x0000100604287980 */ /* 0x000ea8000c101d00 */
[----:B------:R-:W2:Y:S04]  /*fa50*/  LD.E.128 R44, desc[UR6][R4.64] ;  /* 0x00000006042c7980 */ /* 0x000ea8000c101d00 */
        /* <DEDUP_REMOVED lines=17> */
.L_x_11090:
        /* <DEDUP_REMOVED lines=46> */
[----:B--2---:R3:W-:Y:S04]  /*fe50*/  @P0 STL.64 [R1+0x500], R56 ;  /* 0x0005003801000387 */ /* 0x0047e80000100a00 */
[----:B------:R2:W-:Y:S01]  /*fe60*/  @P0 STL.64 [R1+0x508], R58 ;  /* 0x0005083a01000387 */ /* 0x0005e20000100a00 */
[----:B---3--:R-:W-:Y:S02]  /*fe70*/  IMAD.MOV.U32 R56, RZ, RZ, R53 ;  /* 0x000000ffff387224 */ /* 0x008fe400078e0035 */
        /* <DEDUP_REMOVED lines=34> */
[----:B--2---:R-:W-:Y:S01]  /*100a0*/  IMAD.MOV.U32 R56, RZ, RZ, R53 ;  /* 0x000000ffff387224 */ /* 0x004fe200078e0035 */
[----:B------:R-:W-:Y:S01]  /*100b0*/  MOV R57, R52 ;  /* 0x0000003400397202 */ /* 0x000fe20000000f00 */
[----:B-1----:R-:W-:-:S02]  /*100c0*/  IMAD.MOV.U32 R58, RZ, RZ, R51 ;  /* 0x000000ffff3a7224 */ /* 0x002fc400078e0033 */
        /* <DEDUP_REMOVED lines=28> */
[----:B-1----:R-:W-:Y:S01]  /*10290*/  IMAD.MOV.U32 R56, RZ, RZ, R53 ;  /* 0x000000ffff387224 */ /* 0x002fe200078e0035 */
[----:B------:R-:W-:Y:S01]  /*102a0*/  MOV R57, R52 ;  /* 0x0000003400397202 */ /* 0x000fe20000000f00 */
[----:B--2---:R-:W-:-:S02]  /*102b0*/  IMAD.MOV.U32 R58, RZ, RZ, R51 ;  /* 0x000000ffff3a7224 */ /* 0x004fc400078e0033 */
        /* <DEDUP_REMOVED lines=25> */
[----:B------:R-:W3:Y:S01]  /*10450*/  LDL R18, [R1+0x16c] ;  /* 0x00016c0001127983 */ /* 0x000ee20000100800 */
[----:B------:R-:W-:-:S03]  /*10460*/  @P0 IMAD.WIDE.U32 R14, R6, 0x20, R14 ;  /* 0x00000020060e0825 */ /* 0x000fc600078e000e */
[----:B--2---:R1:W-:Y:S04]  /*10470*/  @P0 STL.64 [R1+0x140], R56 ;  /* 0x0001403801000387 */ /* 0x0043e80000100a00 */
[----:B------:R2:W-:Y:S01]  /*10480*/  @P0 STL.64 [R1+0x148], R58 ;  /* 0x0001483a01000387 */ /* 0x0005e20000100a00 */
[----:B-1----:R-:W-:Y:S01]  /*10490*/  IMAD.MOV.U32 R56, RZ, RZ, R53 ;  /* 0x000000ffff387224 */ /* 0x002fe200078e0035 */
[----:B------:R-:W-:Y:S01]  /*104a0*/  MOV R57, R52 ;  /* 0x0000003400397202 */ /* 0x000fe20000000f00 */
[----:B--2---:R-:W-:Y:S02]  /*104b0*/  IMAD.MOV.U32 R58, RZ, RZ, R51 ;  /* 0x000000ffff3a7224 */ /* 0x004fe400078e0033 */
        /* <DEDUP_REMOVED lines=14> */
[----:B------:R-:W2:Y:S01]  /*105a0*/  LDL R26, [R1+0x4a4] ;  /* 0x0004a400011a7983 */ /* 0x000ea20000100800 */
[----:B------:R-:W-:-:S02]  /*105b0*/  IMAD.MOV.U32 R48, RZ, RZ, R42 ;  /* 0x000000ffff307224 */ /* 0x000fc400078e002a */
[----:B------:R-:W-:Y:S02]  /*105c0*/  IMAD.MOV.U32 R41, RZ, RZ, R27 ;  /* 0x000000ffff297224 */ /* 0x000fe400078e001b */
[----:B----4-:R-:W-:Y:S01]  /*105d0*/  IMAD.MOV.U32 R39, RZ, RZ, R25 ;  /* 0x000000ffff277224 */ /* 0x010fe200078e0019 */
[----:B------:R-:W4:Y:S01]  /*105e0*/  LDL R27, [R1+0x4a0] ;  /* 0x0004a000011b7983 */ /* 0x000f220000100800 */
[----:B---3--:R-:W-:-:S03]  /*105f0*/  IMAD.MOV.U32 R38, RZ, RZ, R24 ;  /* 0x000000ffff267224 */ /* 0x008fc600078e0018 */
[----:B------:R-:W3:Y:S04]  /*10600*/  LDL R25, [R1+0x4a8] ;  /* 0x0004a80001197983 */ /* 0x000ee80000100800 */
[----:B------:R-:W4:Y:S01]  /*10610*/  LDL R24, [R1+0x4ac] ;  /* 0x0004ac0001187983 */ /* 0x000f220000100800 */
[----:B------:R-:W-:-:S05]  /*10620*/  @P0 LOP3.LUT R6, R6, 0x20, RZ, 0xfc, !PT ;  /* 0x0000002006060812 */ /* 0x000fca00078efcff */
[----:B------:R-:W-:Y:S01]  /*10630*/  @P1 IMAD.WIDE.U32 R16, R6, 0x20, R16 ;  /* 0x0000002006101825 */ /* 0x000fe200078e0010 */
[----:B--2---:R1:W-:Y:S04]  /*10640*/  @P0 STL.64 [R1+0x4e0], R56 ;  /* 0x0004e03801000387 */ /* 0x0043e80000100a00 */
[----:B------:R2:W-:Y:S01]  /*10650*/  @P0 STL.64 [R1+0x4e8], R58 ;  /* 0x0004e83a01000387 */ /* 0x0005e20000100a00 */
[----:B-1----:R-:W-:Y:S01]  /*10660*/  IMAD.MOV.U32 R56, RZ, RZ, R55 ;  /* 0x000000ffff387224 */ /* 0x002fe200078e0037 */
[----:B------:R-:W-:Y:S01]  /*10670*/  MOV R57, R54 ;  /* 0x0000003600397202 */ /* 0x000fe20000000f00 */
[----:B------:R-:W-:Y:S01]  /*10680*/  IMAD.MOV.U32 R54, RZ, RZ, R50 ;  /* 0x000000ffff367224 */ /* 0x000fe200078e0032 */
[----:B------:R-:W-:Y:S01]  /*10690*/  MOV R55, R51 ;  /* 0x0000003300377202 */ /* 0x000fe20000000f00 */
[----:B--2---:R-:W-:Y:S01]  /*106a0*/  IMAD.MOV.U32 R59, RZ, RZ, R52 ;  /* 0x000000ffff3b7224 */ /* 0x004fe200078e0034 */
[----:B------:R-:W-:Y:S01]  /*106b0*/  MOV R52, R48 ;  /* 0x0000003000347202 */ /* 0x000fe20000000f00 */
[----:B------:R-:W-:-:S02]  /*106c0*/  IMAD.MOV.U32 R58, RZ, RZ, R53 ;  /* 0x000000ffff3a7224 */ /* 0x000fc400078e0035 */
[----:B------:R-:W-:Y:S01]  /*106d0*/  IMAD.MOV.U32 R53, RZ, RZ, R49 ;  /* 0x000000ffff357224 */ /* 0x000fe200078e0031 */
[----:B------:R-:W-:Y:S01]  /*106e0*/  MOV R61, R54 ;  /* 0x00000036003d7202 */ /* 0x000fe20000000f00 */
[----:B------:R-:W-:Y:S02]  /*106f0*/  IMAD.MOV.U32 R60, RZ, RZ, R55 ;  /* 0x000000ffff3c7224 */ /* 0x000fe400078e0037 */
[----:B------:R-:W-:Y:S01]  /*10700*/  IMAD.MOV.U32 R62, RZ, RZ, R53 ;  /* 0x000000ffff3e7224 */ /* 0x000fe200078e0035 */
[----:B------:R-:W2:Y:S01]  /*10710*/  @P0 LDG.E.128 R56, desc[UR6][R14.64+0x10] ;  /* 0x000010060e380981 */ /* 0x000ea2000c1e1d00 */
        /* <DEDUP_REMOVED lines=12> */
[----:B------:R-:W1:Y:S01]  /*107e0*/  LDC.64 R18, c[0x0][0x3d8] ;  /* 0x0000f600ff127b82 */ /* 0x000e620000000a00 */
        /* <DEDUP_REMOVED lines=10> */
[----:B------:R-:W-:Y:S01]  /*10890*/  IMAD.MOV.U32 R38, RZ, RZ, R26 ;  /* 0x000000ffff267224 */ /* 0x000fe200078e001a */
[----:B------:R-:W4:Y:S01]  /*108a0*/  @P2 LDC.64 R12, c[0x0][0x438] ;  /* 0x00010e00ff0c2b82 */ /* 0x000f220000000a00 */
[----:B------:R-:W-:Y:S01]  /*108b0*/  IMAD.MOV.U32 R36, RZ, RZ, R24 ;  /* 0x000000ffff247224 */ /* 0x000fe200078e0018 */
[----:B------:R-:W4:Y:S01]  /*108c0*/  LDL R27, [R1+0x490] ;  /* 0x00049000011b7983 */ /* 0x000f220000100800 */
[----:B------:R-:W-:Y:S01]  /*108d0*/  IMAD.MOV.U32 R55, RZ, RZ, R47 ;  /* 0x000000ffff377224 */ /* 0x000fe200078e002f */
[----:B------:R-:W-:-:S02]  /*108e0*/  MOV R53, R45 ;  /* 0x0000002d00357202 */ /* 0x000fc40000000f00 */
[----:B------:R-:W4:Y:S01]  /*108f0*/  LDL R26, [R1+0x494] ;  /* 0x00049400011a7983 */ /* 0x000f220000100800 */
[----:B------:R-:W-:-:S03]  /*10900*/  IMAD.MOV.U32 R54, RZ, RZ, R46 ;  /* 0x000000ffff367224 */ /* 0x000fc600078e002e */
[----:B------:R-:W4:Y:S01]  /*10910*/  LDL R24, [R1+0x49c] ;  /* 0x00049c0001187983 */ /* 0x000f220000100800 */
[----:B------:R-:W-:Y:S01]  /*10920*/  IMAD.MOV.U32 R52, RZ, RZ, R44 ;  /* 0x000000ffff347224 */ /* 0x000fe200078e002c */
[----:B------:R-:W-:Y:S01]  /*10930*/  MOV R47, R39 ;  /* 0x00000027002f7202 */ /* 0x000fe20000000f00 */
[----:B------:R-:W-:Y:S01]  /*10940*/  IMAD.MOV.U32 R46, RZ, RZ, R38 ;  /* 0x000000ffff2e7224 */ /* 0x000fe200078e0026 */
[----:B------:R-:W-:Y:S01]  /*10950*/  MOV R44, R36 ;  /* 0x00000024002c7202 */ /* 0x000fe20000000f00 */
[----:B------:R-:W-:Y:S01]  /*10960*/  IMAD.MOV.U32 R45, RZ, RZ, R37 ;  /* 0x000000ffff2d7224 */ /* 0x000fe200078e0025 */
[----:B--2---:R2:W-:Y:S04]  /*10970*/  @P0 STL.64 [R1+0x4d0], R56 ;  /* 0x0004d03801000387 */ /* 0x0045e80000100a00 */
[----:B------:R0:W-:Y:S04]  /*10980*/  @P0 STL.64 [R1+0x4d8], R58 ;  /* 0x0004d83a01000387 */ /* 0x0001e80000100a00 */
[----:B------:R-:W4:Y:S01]  /*10990*/  LDL R39, [R1+0x480] ;  /* 0x0004800001277983 */ /* 0x000f220000100800 */
[----:B--2---:R-:W-:Y:S01]  /*109a0*/  IMAD.MOV.U32 R57, RZ, RZ, R49 ;  /* 0x000000ffff397224 */ /* 0x004fe200078e0031 */
[----:B------:R-:W-:-:S02]  /*109b0*/  MOV R56, R48 ;  /* 0x0000003000387202 */ /* 0x000fc40000000f00 */
[----:B------:R-:W2:Y:S01]  /*109c0*/  LDL R38, [R1+0x484] ;  /* 0x0004840001267983 */ /* 0x000ea20000100800 */
[----:B0-----:R-:W-:Y:S01]  /*109d0*/  MOV R59, R51 ;  /* 0x00000033003b7202 */ /* 0x001fe20000000f00 */
[----:B------:R-:W-:Y:S02]  /*109e0*/  IMAD.MOV.U32 R58, RZ, RZ, R50 ;  /* 0x000000ffff3a7224 */ /* 0x000fe400078e0032 */
[----:B------:R-:W2:Y:S04]  /*109f0*/  LDL R37, [R1+0x488] ;  /* 0x0004880001257983 */ /* 0x000ea80000100800 */
[----:B------:R-:W2:Y:S04]  /*10a00*/  LDL R36, [R1+0x48c] ;  /* 0x00048c0001247983 */ /* 0x000ea80000100800 */
[----:B------:R0:W-:Y:S04]  /*10a10*/  @P1 STL.64 [R1+0x4c0], R60 ;  /* 0x0004c03c01001387 */ /* 0x0001e80000100a00 */
[----:B------:R1:W-:Y:S01]  /*10a20*/  @P1 STL.64 [R1+0x4c8], R62 ;  /* 0x0004c83e01001387 */ /* 0x0003e20000100a00 */
[----:B0-----:R-:W-:Y:S01]  /*10a30*/  MOV R60, R59 ;  /* 0x0000003b003c7202 */ /* 0x001fe20000000f00 */
[----:B------:R-:W-:-:S02]  /*10a40*/  IMAD.MOV.U32 R61, RZ, RZ, R58 ;  /* 0x000000ffff3d7224 */ /* 0x000fc400078e003a */
[----:B-1----:R-:W-:Y:S01]  /*10a50*/  IMAD.MOV.U32 R62, RZ, RZ, R57 ;  /* 0x000000ffff3e7224 */ /* 0x002fe200078e0039 */
[----:B------:R-:W-:-:S06]  /*10a60*/  MOV R63, R56 ;  /* 0x00000038003f7202 */ /* 0x000fcc0000000f00 */
[----:B------:R-:W2:Y:S01]  /*10a70*/  @P1 LDG.E.128 R60, desc[UR6][R16.64+0x10] ;  /* 0x00001006103c1981 */ /* 0x000ea2000c1e1d00 */
[----:B------:R-:W-:Y:S01]  /*10a80*/  IMAD.MOV.U32 R51, RZ, RZ, R43 ;  /* 0x000000ffff337224 */ /* 0x000fe200078e002b */
[----:B------:R-:W-:Y:S01]  /*10a90*/  MOV R50, R42 ;  /* 0x0000002a00327202 */ /* 0x000fe20000000f00 */
[----:B------:R-:W-:Y:S02]  /*10aa0*/  IMAD.MOV.U32 R49, RZ, RZ, R41 ;  /* 0x000000ffff317224 */ /* 0x000fe400078e0029 */
[----:B------:R-:W-:Y:S01]  /*10ab0*/  IMAD.MOV.U32 R48, RZ, RZ, R40 ;  /* 0x000000ffff307224 */ /* 0x000fe200078e0028 */
[----:B---3--:R-:W-:Y:S01]  /*10ac0*/  MOV R41, R25 ;  /* 0x0000001900297202 */ /* 0x008fe20000000f00 */
[----:B----4-:R-:W-:Y:S02]  /*10ad0*/  IMAD.MOV.U32 R43, RZ, RZ, R27 ;  /* 0x000000ffff2b7224 */ /* 0x010fe400078e001b */
[----:B------:R-:W-:Y:S01]  /*10ae0*/  IMAD.MOV.U32 R42, RZ, RZ, R26 ;  /* 0x000000ffff2a7224 */ /* 0x000fe200078e001a */
[----:B------:R-:W-:Y:S01]  /*10af0*/  MOV R57, R53 ;  /* 0x0000003500397202 */ /* 0x000fe20000000f00 */
[----:B------:R-:W-:Y:S01]  /*10b00*/  IMAD.MOV.U32 R40, RZ, RZ, R24 ;  /* 0x000000ffff287224 */ /* 0x000fe200078e0018 */
[----:B------:R-:W0:Y:S01]  /*10b10*/  LDC.64 R26, c[0x0][0x3d0] ;  /* 0x0000f400ff1a7b82 */ /* 0x000e220000000a00 */
[----:B------:R-:W-:-:S02]  /*10b20*/  IMAD.MOV.U32 R59, RZ, RZ, R55 ;  /* 0x000000ffff3b7224 */ /* 0x000fc400078e0037 */
[----:B------:R-:W-:Y:S01]  /*10b30*/  IMAD.MOV.U32 R58, RZ, RZ, R54 ;  /* 0x000000ffff3a7224 */ /* 0x000fe200078e0036 */
[----:B------:R-:W-:Y:S01]  /*10b40*/  MOV R54, R50 ;  /* 0x0000003200367202 */ /* 0x000fe20000000f00 */
[----:B------:R-:W-:Y:S02]  /*10b50*/  IMAD.MOV.U32 R56, RZ, RZ, R52 ;  /* 0x000000ffff387224 */ /* 0x000fe400078e0034 */
        /* <DEDUP_REMOVED lines=11> */
[----:B------:R-:W-:Y:S02]  /*10c10*/  IMAD.MOV.U32 R46, RZ, RZ, R42 ;  /* 0x000000ffff2e7224 */ /* 0x000fe400078e002a */
[----:B------:R-:W-:Y:S02]  /*10c20*/  IMAD.MOV.U32 R44, RZ, RZ, R40 ;  /* 0x000000ffff2c7224 */ /* 0x000fe400078e0028 */
[----:B------:R-:W-:Y:S01]  /*10c30*/  @P1 IMAD.WIDE.U32 R14, R6, 0x20, R10 ;  /* 0x00000020060e1825 */ /* 0x000fe200078e000a */
[----:B------:R-:W3:Y:S03]  /*10c40*/  @P3 LDC.64 R4, c[0x0][0x438] ;  /* 0x00010e00ff043b82 */ /* 0x000ee60000000a00 */
[----:B------:R-:W-:Y:S01]  /*10c50*/  IMAD.MOV.U32 R43, RZ, RZ, R39 ;  /* 0x000000ffff2b7224 */ /* 0x000fe200078e0027 */
[----:B------:R-:W-:Y:S01]  /*10c60*/  MOV R39, R35 ;  /* 0x0000002300277202 */ /* 0x000fe20000000f00 */
[----:B------:R-:W-:-:S02]  /*10c70*/  IMAD.MOV.U32 R35, RZ, RZ, R31 ;  /* 0x000000ffff237224 */ /* 0x000fc400078e001f */
[----:B------:R-:W4:Y:S01]  /*10c80*/  LDL R31, [R1+0x170] ;  /* 0x00017000011f7983 */ /* 0x000f220000100800 */
[----:B--2---:R-:W-:Y:S01]  /*10c90*/  MOV R42, R38 ;  /* 0x00000026002a7202 */ /* 0x004fe20000000f00 */
[----:B------:R-:W-:Y:S02]  /*10ca0*/  IMAD.MOV.U32 R38, RZ, RZ, R34 ;  /* 0x000000ffff267224 */ /* 0x000fe400078e0022 */
[----:B------:R-:W-:Y:S02]  /*10cb0*/  IMAD.MOV.U32 R34, RZ, RZ, R30 ;  /* 0x000000ffff227224 */ /* 0x000fe400078e001e */
[----:B------:R-:W-:Y:S01]  /*10cc0*/  IMAD.MOV.U32 R41, RZ, RZ, R37 ;  /* 0x000000ffff297224 */ /* 0x000fe200078e0025 */
[----:B------:R-:W2:Y:S01]  /*10cd0*/  LDL R30, [R1+0x174] ;  /* 0x00017400011e7983 */ /* 0x000ea20000100800 */
[----:B------:R-:W-:Y:S02]  /*10ce0*/  IMAD.MOV.U32 R37, RZ, RZ, R33 ;  /* 0x000000ffff257224 */ /* 0x000fe400078e0021 */
[----:B------:R-:W-:Y:S01]  /*10cf0*/  IMAD.MOV.U32 R40, RZ, RZ, R36 ;  /* 0x000000ffff287224 */ /* 0x000fe200078e0024 */
[----:B------:R-:W-:Y:S01]  /*10d00*/  MOV R36, R32 ;  /* 0x0000002000247202 */ /* 0x000fe20000000f00 */
[----:B------:R-:W3:Y:S04]  /*10d10*/  LDL R33, [R1+0x19c] ;  /* 0x00019c0001217983 */ /* 0x000ee80000100800 */
        /* <DEDUP_REMOVED lines=30> */
[----:B----4-:R-:W-:Y:S02]  /*10f00*/  IMAD.MOV.U32 R39, RZ, RZ, R31 ;  /* 0x000000ffff277224 */ /* 0x010fe400078e001f */
[----:B------:R-:W4:Y:S01]  /*10f10*/  LDL R31, [R1+0x180] ;  /* 0x00018000011f7983 */ /* 0x000f220000100800 */
[----:B--2---:R-:W-:-:S03]  /*10f20*/  IMAD.MOV.U32 R38, RZ, RZ, R30 ;  /* 0x000000ffff267224 */ /* 0x004fc600078e001e */
[----:B------:R-:W2:Y:S01]  /*10f30*/  LDL R30, [R1+0x184] ;  /* 0x00018400011e7983 */ /* 0x000ea20000100800 */
[----:B---3--:R-:W-:-:S03]  /*10f40*/  IMAD.MOV.U32 R34, RZ, RZ, R33 ;  /* 0x000000ffff227224 */ /* 0x008fc600078e0021 */
[----:B------:R-:W3:Y:S01]  /*10f50*/  LDL R33, [R1+0x178] ;  /* 0x0001780001217983 */ /* 0x000ee20000100800 */
[----:B------:R-:W-:-:S03]  /*10f60*/  MOV R37, R32 ;  /* 0x0000002000257202 */ /* 0x000fc60000000f00 */
        /* <DEDUP_REMOVED lines=25> */
[----:B------:R-:W-:Y:S02]  /*11100*/  IMAD.MOV.U32 R43, RZ, RZ, R39 ;  /* 0x000000ffff2b7224 */ /* 0x000fe400078e0027 */
[----:B------:R-:W-:-:S02]  /*11110*/  @P1 IMAD.WIDE.U32 R10, R6, 0x20, R22 ;  /* 0x00000020060a1825 */ /* 0x000fc400078e0016 */
[----:B------:R-:W0:Y:S01]  /*11120*/  LDC.64 R22, c[0x0][0x3d0] ;  /* 0x0000f400ff167b82 */ /* 0x000e220000000a00 */
[----:B----4-:R-:W-:Y:S02]  /*11130*/  MOV R39, R31 ;  /* 0x0000001f00277202 */ /* 0x010fe40000000f00 */
[----:B------:R-:W4:Y:S01]  /*11140*/  LDL R31, [R1+0x460] ;  /* 0x00046000011f7983 */ /* 0x000f220000100800 */
[----:B--2---:R-:W-:-:S03]  /*11150*/  IMAD.MOV.U32 R38, RZ, RZ, R30 ;  /* 0x000000ffff267224 */ /* 0x004fc600078e001e */
[----:B------:R-:W2:Y:S01]  /*11160*/  LDL R30, [R1+0x464] ;  /* 0x00046400011e7983 */ /* 0x000ea20000100800 */
[----:B---3--:R-:W-:-:S03]  /*11170*/  IMAD.MOV.U32 R41, RZ, RZ, R33 ;  /* 0x000000ffff297224 */ /* 0x008fc600078e0021 */
[----:B------:R-:W3:Y:S01]  /*11180*/  LDL R33, [R1+0x188] ;  /* 0x0001880001217983 */ /* 0x000ee20000100800 */
[----:B------:R-:W-:-:S03]  /*11190*/  IMAD.MOV.U32 R40, RZ, RZ, R32 ;  /* 0x000000ffff287224 */ /* 0x000fc600078e0020 */
[----:B------:R-:W3:Y:S04]  /*111a0*/  LDL R32, [R1+0x18c] ;  /* 0x00018c0001207983 */ /* 0x000ee80000100800 */
[----:B------:R1:W-:Y:S04]  /*111b0*/  @P1 STL.64 [R1+0x160], R60 ;  /* 0x0001603c01001387 */ /* 0x0003e80000100a00 */
[----:B------:R0:W-:Y:S01]  /*111c0*/  @P1 STL.64 [R1+0x168], R62 ;  /* 0x0001683e01001387 */ /* 0x0001e20000100a00 */
[----:B-1----:R-:W-:Y:S01]  /*111d0*/  IMAD.MOV.U32 R60, RZ, RZ, R59 ;  /* 0x000000ffff3c7224 */ /* 0x002fe200078e003b */
        /* <DEDUP_REMOVED lines=20> */
[----:B------:R-:W-:-:S02]  /*11320*/  IMAD.MOV.U32 R43, RZ, RZ, R39 ;  /* 0x000000ffff2b7224 */ /* 0x000fc400078e0027 */
[----:B------:R-:W-:Y:S02]  /*11330*/  IMAD.MOV.U32 R42, RZ, RZ, R38 ;  /* 0x000000ffff2a7224 */ /* 0x000fe400078e0026 */
[----:B----4-:R-:W-:Y:S02]  /*11340*/  IMAD.MOV.U32 R39, RZ, RZ, R31 ;  /* 0x000000ffff277224 */ /* 0x010fe400078e001f */
[----:B------:R-:W4:Y:S01]  /*11350*/  LDL R31, [R1+0x450] ;  /* 0x00045000011f7983 */ /* 0x000f220000100800 */
[----:B--2---:R-:W-:-:S03]  /*11360*/  MOV R38, R30 ;  /* 0x0000001e00267202 */ /* 0x004fc60000000f00 */
[----:B------:R-:W2:Y:S01]  /*11370*/  LDL R30, [R1+0x454] ;  /* 0x00045400011e7983 */ /* 0x000ea20000100800 */
[----:B---3--:R-:W-:-:S03]  /*11380*/  MOV R41, R33 ;  /* 0x0000002100297202 */ /* 0x008fc60000000f00 */
[----:B------:R-:W3:Y:S01]  /*11390*/  LDL R33, [R1+0x468] ;  /* 0x0004680001217983 */ /* 0x000ee20000100800 */
[----:B------:R-:W-:-:S03]  /*113a0*/  IMAD.MOV.U32 R40, RZ, RZ, R32 ;  /* 0x000000ffff287224 */ /* 0x000fc600078e0020 */
[----:B------:R-:W3:Y:S04]  /*113b0*/  LDL R32, [R1+0x46c] ;  /* 0x00046c0001207983 */ /* 0x000ee80000100800 */
[----:B------:R0:W-:Y:S04]  /*113c0*/  @P1 STL.64 [R1+0x4a0], R60 ;  /* 0x0004a03c01001387 */ /* 0x0001e80000100a00 */
[----:B------:R1:W-:Y:S01]  /*113d0*/  @P1 STL.64 [R1+0x4a8], R62 ;  /* 0x0004a83e01001387 */ /* 0x0003e20000100a00 */
[----:B0-----:R-:W-:Y:S02]  /*113e0*/  IMAD.MOV.U32 R60, RZ, RZ, R59 ;  /* 0x000000ffff3c7224 */ /* 0x001fe400078e003b */
[----:B------:R-:W-:Y:S01]  /*113f0*/  IMAD.MOV.U32 R61, RZ, RZ, R58 ;  /* 0x000000ffff3d7224 */ /* 0x000fe200078e003a */
[----:B-1----:R-:W-:Y:S01]  /*11400*/  MOV R62, R57 ;  /* 0x00000039003e7202 */ /* 0x002fe20000000f00 */
[----:B------:R-:W-:-:S06]  /*11410*/  IMAD.MOV.U32 R63, RZ, RZ, R56 ;  /* 0x000000ffff3f7224 */ /* 0x000fcc00078e0038 */
[----:B------:R-:W3:Y:S01]  /*11420*/  @P1 LDG.E.128 R60, desc[UR6][R10.64+0x10] ;  /* 0x000010060a3c1981 */ /* 0x000ee2000c1e1d00 */
        /* <DEDUP_REMOVED lines=18> */
[----:B------:R-:W-:-:S04]  /*11550*/  @P1 VIADD R6, R6, 0x20 ;  /* 0x0000002006061836 */ /* 0x000fc80000000000 */
[----:B------:R-:W-:Y:S01]  /*11560*/  @P2 IMAD.WIDE.U32 R16, R6, 0x20, R20 ;  /* 0x0000002006102825 */ /* 0x000fe200078e0014 */
[----:B------:R-:W-:Y:S01]  /*11570*/  LOP3.LUT R3, R3, 0xfffff7ff, RZ, 0xc0, !PT ;  /* 0xfffff7ff03037812 */ /* 0x000fe200078ec0ff */
[----:B------:R-:W0:Y:S02]  /*11580*/  LDC.64 R20, c[0x0][0x3d0] ;  /* 0x0000f400ff147b82 */ /* 0x000e240000000a00 */
[----:B----4-:R-:W-:Y:S02]  /*11590*/  IMAD.MOV.U32 R39, RZ, RZ, R31 ;  /* 0x000000ffff277224 */ /* 0x010fe400078e001f */
[----:B------:R-:W4:Y:S01]  /*115a0*/  LDL R31, [R1+0x3f4] ;  /* 0x0003f400011f7983 */ /* 0x000f220000100800 */
[----:B--2---:R-:W-:-:S03]  /*115b0*/  IMAD.MOV.U32 R38, RZ, RZ, R30 ;  /* 0x000000ffff267224 */ /* 0x004fc600078e001e */
[----:B------:R-:W2:Y:S01]  /*115c0*/  LDL R30, [R1+0x3f8] ;  /* 0x0003f800011e7983 */ /* 0x000ea20000100800 */
[----:B---3--:R-:W-:-:S03]  /*115d0*/  IMAD.MOV.U32 R41, RZ, RZ, R33 ;  /* 0x000000ffff297224 */ /* 0x008fc600078e0021 */
[----:B------:R-:W3:Y:S01]  /*115e0*/  LDL R33, [R1+0x458] ;  /* 0x0004580001217983 */ /* 0x000ee20000100800 */
[----:B------:R-:W-:-:S03]  /*115f0*/  MOV R40, R32 ;  /* 0x0000002000287202 */ /* 0x000fc60000000f00 */
[----:B------:R-:W4:Y:S04]  /*11600*/  LDL R32, [R1+0x45c] ;  /* 0x00045c0001207983 */ /* 0x000f280000100800 */
[----:B------:R1:W-:Y:S04]  /*11610*/  @P1 STL.64 [R1+0x490], R60 ;  /* 0x0004903c01001387 */ /* 0x0003e80000100a00 */
[----:B------:R0:W-:Y:S01]  /*11620*/  @P1 STL.64 [R1+0x498], R62 ;  /* 0x0004983e01001387 */ /* 0x0001e20000100a00 */
[----:B-1----:R-:W-:Y:S01]  /*11630*/  MOV R60, R59 ;  /* 0x0000003b003c7202 */ /* 0x002fe20000000f00 */
[----:B------:R-:W-:-:S02]  /*11640*/  IMAD.MOV.U32 R61, RZ, RZ, R58 ;  /* 0x000000ffff3d7224 */ /* 0x000fc400078e003a */
[----:B0-----:R-:W-:Y:S01]  /*11650*/  IMAD.MOV.U32 R62, RZ, RZ, R57 ;  /* 0x000000ffff3e7224 */ /* 0x001fe200078e0039 */
        /* <DEDUP_REMOVED lines=17> */
[----:B------:R-:W-:Y:S01]  /*11770*/  IMAD.MOV.U32 R46, RZ, RZ, R42 ;  /* 0x000000ffff2e7224 */ /* 0x000fe200078e002a */
[----:B------:R-:W-:Y:S01]  /*11780*/  MOV R42, R38 ;  /* 0x00000026002a7202 */ /* 0x000fe20000000f00 */
[----:B------:R-:W-:Y:S01]  /*11790*/  IMAD.MOV.U32 R43, RZ, RZ, R39 ;  /* 0x000000ffff2b7224 */ /* 0x000fe200078e0027 */
[----:B------:R-:W2:Y:S04]  /*117a0*/  LDL R38, [R1+0x444] ;  /* 0x0004440001267983 */ /* 0x000ea80000100800 */
[----:B------:R-:W2:Y:S01]  /*117b0*/  LDL R39, [R1+0x440] ;  /* 0x0004400001277983 */ /* 0x000ea20000100800 */
[----:B---3--:R-:W-:-:S03]  /*117c0*/  IMAD.MOV.U32 R41, RZ, RZ, R33 ;  /* 0x000000ffff297224 */ /* 0x008fc600078e0021 */
[----:B------:R-:W3:Y:S01]  /*117d0*/  LDL R33, [R1+0x3f0] ;  /* 0x0003f00001217983 */ /* 0x000ee20000100800 */
[----:B----4-:R-:W-:Y:S01]  /*117e0*/  IMAD.MOV.U32 R40, RZ, RZ, R32 ;  /* 0x000000ffff287224 */ /* 0x010fe200078e0020 */
[----:B------:R-:W-:Y:S01]  /*117f0*/  MOV R32, R31 ;  /* 0x0000001f00207202 */ /* 0x000fe20000000f00 */
[----:B--2---:R-:W-:Y:S02]  /*11800*/  IMAD.MOV.U32 R31, RZ, RZ, R30 ;  /* 0x000000ffff1f7224 */ /* 0x004fe400078e001e */
[----:B------:R-:W2:Y:S04]  /*11810*/  LDL R30, [R1+0x3fc] ;  /* 0x0003fc00011e7983 */ /* 0x000ea80000100800 */
[----:B------:R0:W-:Y:S04]  /*11820*/  @P2 STL.64 [R1+0x480], R60 ;  /* 0x0004803c01002387 */ /* 0x0001e80000100a00 */
[----:B------:R1:W-:Y:S01]  /*11830*/  @P2 STL.64 [R1+0x488], R62 ;  /* 0x0004883e01002387 */ /* 0x0003e20000100a00 */
[----:B0-----:R-:W-:Y:S01]  /*11840*/  IMAD.MOV.U32 R60, RZ, RZ, R59 ;  /* 0x000000ffff3c7224 */ /* 0x001fe200078e003b */
        /* <DEDUP_REMOVED lines=22> */
[----:B------:R-:W2:Y:S01]  /*119b0*/  LDL R41, [R1+0x448] ;  /* 0x0004480001297983 */ /* 0x000ea20000100800 */
[----:B------:R-:W-:-:S03]  /*119c0*/  IMAD.MOV.U32 R42, RZ, RZ, R38 ;  /* 0x000000ffff2a7224 */ /* 0x000fc600078e0026 */
[----:B------:R-:W3:Y:S04]  /*119d0*/  LDL R39, [R1+0x430] ;  /* 0x0004300001277983 */ /* 0x000ee80000100800 */
[----:B------:R-:W3:Y:S01]  /*119e0*/  LDL R38, [R1+0x434] ;  /* 0x0004340001267983 */ /* 0x000ee20000100800 */
[----:B------:R-:W-:-:S03]  /*119f0*/  @P2 IMAD.WIDE.U32 R12, R6, 0x20, R12 ;  /* 0x00000020060c2825 */ /* 0x000fc600078e000c */
[----:B----4-:R0:W-:Y:S04]  /*11a00*/  @P2 STL.64 [R1+0x470], R60 ;  /* 0x0004703c01002387 */ /* 0x0101e80000100a00 */
[----:B------:R1:W-:Y:S01]  /*11a10*/  @P2 STL.64 [R1+0x478], R62 ;  /* 0x0004783e01002387 */ /* 0x0003e20000100a00 */
[----:B0-----:R-:W-:Y:S01]  /*11a20*/  MOV R60, R59 ;  /* 0x0000003b003c7202 */ /* 0x001fe20000000f00 */
[----:B------:R-:W-:Y:S02]  /*11a30*/  IMAD.MOV.U32 R61, RZ, RZ, R58 ;  /* 0x000000ffff3d7224 */ /* 0x000fe400078e003a */
[----:B-1----:R-:W-:Y:S01]  /*11a40*/  IMAD.MOV.U32 R62, RZ, RZ, R57 ;  /* 0x000000ffff3e7224 */ /* 0x002fe200078e0039 */
        /* <DEDUP_REMOVED lines=28> */
[----:B-1----:R-:W-:-:S02]  /*11c10*/  IMAD.MOV.U32 R62, RZ, RZ, R57 ;  /* 0x000000ffff3e7224 */ /* 0x002fc400078e0039 */
        /* <DEDUP_REMOVED lines=17> */
[----:B------:R-:W-:Y:S01]  /*11d30*/  IMAD.MOV.U32 R45, RZ, RZ, R41 ;  /* 0x000000ffff2d7224 */ /* 0x000fe200078e0029 */
[----:B------:R-:W-:Y:S01]  /*11d40*/  MOV R41, R35 ;  /* 0x0000002300297202 */ /* 0x000fe20000000f00 */
[----:B------:R-:W-:Y:S01]  /*11d50*/  IMAD.MOV.U32 R43, RZ, RZ, R37 ;  /* 0x000000ffff2b7224 */ /* 0x000fe200078e0025 */
[----:B------:R-:W2:Y:S01]  /*11d60*/  LDL R35, [R1+0x1a8] ;  /* 0x0001a80001237983 */ /* 0x000ea20000100800 */
[----:B------:R-:W-:-:S02]  /*11d70*/  IMAD.MOV.U32 R42, RZ, RZ, R36 ;  /* 0x000000ffff2a7224 */ /* 0x000fc400078e0024 */
[----:B------:R-:W-:Y:S01]  /*11d80*/  IMAD.MOV.U32 R40, RZ, RZ, R34 ;  /* 0x000000ffff287224 */ /* 0x000fe200078e0022 */
[----:B------:R-:W3:Y:S04]  /*11d90*/  LDL R37, [R1+0x1a0] ;  /* 0x0001a00001257983 */ /* 0x000ee80000100800 */
[----:B------:R-:W3:Y:S04]  /*11da0*/  LDL R36, [R1+0x1a4] ;  /* 0x0001a40001247983 */ /* 0x000ee80000100800 */
[----:B------:R-:W3:Y:S01]  /*11db0*/  LDL R34, [R1+0x1ac] ;  /* 0x0001ac0001227983 */ /* 0x000ee20000100800 */
[----:B------:R-:W-:Y:S01]  /*11dc0*/  @P2 IMAD.WIDE.U32 R14, R6, 0x20, R18 ;  /* 0x00000020060e2825 */ /* 0x000fe200078e0012 */
[----:B------:R-:W-:Y:S01]  /*11dd0*/  @P0 LOP3.LUT R3, R3, 0x800, RZ, 0xfc, !PT ;  /* 0x0000080003030812 */ /* 0x000fe200078efcff */
[----:B------:R-:W0:Y:S01]  /*11de0*/  LDC.64 R18, c[0x0][0x3d8] ;  /* 0x0000f600ff127b82 */ /* 0x000e220000000a00 */
[----:B----4-:R1:W-:Y:S04]  /*11df0*/  @P2 STL.64 [R1+0x180], R60 ;  /* 0x0001803c01002387 */ /* 0x0103e80000100a00 */
[----:B------:R4:W-:Y:S01]  /*11e00*/  @P2 STL.64 [R1+0x188], R62 ;  /* 0x0001883e01002387 */ /* 0x0009e20000100a00 */
[----:B-1----:R-:W-:Y:S01]  /*11e10*/  IMAD.MOV.U32 R60, RZ, RZ, R59 ;  /* 0x000000ffff3c7224 */ /* 0x002fe200078e003b */
[----:B------:R-:W-:Y:S01]  /*11e20*/  MOV R61, R58 ;  /* 0x0000003a003d7202 */ /* 0x000fe20000000f00 */
[----:B----4-:R-:W-:-:S02]  /*11e30*/  IMAD.MOV.U32 R62, RZ, RZ, R57 ;  /* 0x000000ffff3e7224 */ /* 0x010fc400078e0039 */
        /* <DEDUP_REMOVED lines=18> */
[----:B--2---:R-:W-:Y:S01]  /*11f60*/  MOV R41, R35 ;  /* 0x0000002300297202 */ /* 0x004fe20000000f00 */
[----:B---3--:R-:W-:Y:S01]  /*11f70*/  IMAD.MOV.U32 R43, RZ, RZ, R37 ;  /* 0x000000ffff2b7224 */ /* 0x008fe200078e0025 */
[----:B------:R-:W2:Y:S01]  /*11f80*/  LDL R35, [R1+0x428] ;  /* 0x0004280001237983 */ /* 0x000ea20000100800 */
[----:B------:R-:W-:-:S02]  /*11f90*/  IMAD.MOV.U32 R42, RZ, RZ, R36 ;  /* 0x000000ffff2a7224 */ /* 0x000fc400078e0024 */
[----:B------:R-:W-:Y:S01]  /*11fa0*/  IMAD.MOV.U32 R40, RZ, RZ, R34 ;  /* 0x000000ffff287224 */ /* 0x000fe200078e0022 */
[----:B------:R-:W3:Y:S04]  /*11fb0*/  LDL R37, [R1+0x420] ;  /* 0x0004200001257983 */ /* 0x000ee80000100800 */
[----:B------:R-:W3:Y:S04]  /*11fc0*/  LDL R36, [R1+0x424] ;  /* 0x0004240001247983 */ /* 0x000ee80000100800 */
[----:B------:R-:W3:Y:S04]  /*11fd0*/  LDL R34, [R1+0x42c] ;  /* 0x00042c0001227983 */ /* 0x000ee80000100800 */
[----:B----4-:R1:W-:Y:S04]  /*11fe0*/  @P2 STL.64 [R1+0x460], R60 ;  /* 0x0004603c01002387 */ /* 0x0103e80000100a00 */
[----:B------:R4:W-:Y:S01]  /*11ff0*/  @P2 STL.64 [R1+0x468], R62 ;  /* 0x0004683e01002387 */ /* 0x0009e20000100a00 */
[----:B-1----:R-:W-:Y:S01]  /*12000*/  IMAD.MOV.U32 R60, RZ, RZ, R59 ;  /* 0x000000ffff3c7224 */ /* 0x002fe200078e003b */
[----:B------:R-:W-:Y:S01]  /*12010*/  MOV R61, R58 ;  /* 0x0000003a003d7202 */ /* 0x000fe20000000f00 */
[----:B----4-:R-:W-:-:S02]  /*12020*/  IMAD.MOV.U32 R62, RZ, RZ, R57 ;  /* 0x000000ffff3e7224 */ /* 0x010fc400078e0039 */
[----:B------:R-:W-:-:S06]  /*12030*/  IMAD.MOV.U32 R63, RZ, RZ, R56 ;  /* 0x000000ffff3f7224 */ /* 0x000fcc00078e0038 */
[----:B------:R1:W4:Y:S01]  /*12040*/  @P2 LDG.E.128 R60, desc[UR6][R14.64+0x10] ;  /* 0x000010060e3c2981 */ /* 0x000322000c1e1d00 */
        /* <DEDUP_REMOVED lines=21> */
[----:B------:R-:W3:Y:S01]  /*121a0*/  LDL R37, [R1+0x410] ;  /* 0x0004100001257983 */ /* 0x000ee20000100800 */
[----:B------:R-:W-:-:S03]  /*121b0*/  @P2 VIADD R6, R6, 0x20 ;  /* 0x0000002006062836 */ /* 0x000fc60000000000 */
[----:B------:R-:W3:Y:S04]  /*121c0*/  LDL R36, [R1+0x414] ;  /* 0x0004140001247983 */ /* 0x000ee80000100800 */
[----:B------:R-:W3:Y:S01]  /*121d0*/  LDL R34, [R1+0x41c] ;  /* 0x00041c0001227983 */ /* 0x000ee20000100800 */
[----:B------:R-:W-:Y:S01]  /*121e0*/  @P3 IMAD.WIDE.U32 R12, R6, 0x20, R26 ;  /* 0x00000020060c3825 */ /* 0x000fe200078e001a */
[----:B------:R-:W-:Y:S01]  /*121f0*/  ISETP.GE.U32.AND P0, PT, R0, 0xa0, PT ;  /* 0x000000a00000780c */ /* 0x000fe20003f06070 */
[----:B------:R-:W0:Y:S02]  /*12200*/  LDC.64 R26, c[0x0][0x3d0] ;  /* 0x0000f400ff1a7b82 */ /* 0x000e240000000a00 */
[----:B-1----:R-:W-:Y:S01]  /*12210*/  @P3 IMAD.WIDE.U32 R14, R6, 0x20, R4 ;  /* 0x00000020060e3825 */ /* 0x002fe200078e0004 */
[----:B----4-:R1:W-:Y:S09]  /*12220*/  @P2 STL.64 [R1+0x450], R60 ;  /* 0x0004503c01002387 */ /* 0x0103f20000100a00 */
[----:B------:R-:W4:Y:S01]  /*12230*/  @P0 LDC.64 R10, c[0x0][0x438] ;  /* 0x00010e00ff0a0b82 */ /* 0x000f220000000a00 */
[----:B------:R0:W-:Y:S01]  /*12240*/  @P2 STL.64 [R1+0x458], R62 ;  /* 0x0004583e01002387 */ /* 0x0001e20000100a00 */
[----:B-1----:R-:W-:Y:S01]  /*12250*/  IMAD.MOV.U32 R60, RZ, RZ, R59 ;  /* 0x000000ffff3c7224 */ /* 0x002fe200078e003b */
[----:B------:R-:W-:Y:S01]  /*12260*/  MOV R61, R58 ;  /* 0x0000003a003d7202 */ /* 0x000fe20000000f00 */
[----:B0-----:R-:W-:-:S02]  /*12270*/  IMAD.MOV.U32 R62, RZ, RZ, R57 ;  /* 0x000000ffff3e7224 */ /* 0x001fc400078e0039 */
        /* <DEDUP_REMOVED lines=28> */
[----:B0-----:R-:W-:Y:S01]  /*12440*/  MOV R60, R59 ;  /* 0x0000003b003c7202 */ /* 0x001fe20000000f00 */
[----:B------:R-:W-:-:S02]  /*12450*/  IMAD.MOV.U32 R61, RZ, RZ, R58 ;  /* 0x000000ffff3d7224 */ /* 0x000fc400078e003a */
[----:B-1----:R-:W-:Y:S01]  /*12460*/  IMAD.MOV.U32 R62, RZ, RZ, R57 ;  /* 0x000000ffff3e7224 */ /* 0x002fe200078e0039 */
        /* <DEDUP_REMOVED lines=47> */
[----:B------:R-:W4:Y:S04]  /*12760*/  LDL R37, [R1+0x1b0] ;  /* 0x0001b00001257983 */ /* 0x000f280000100800 */
[----:B------:R-:W4:Y:S01]  /*12770*/  LDL R36, [R1+0x1b4] ;  /* 0x0001b40001247983 */ /* 0x000f220000100800 */
        /* <DEDUP_REMOVED lines=9> */
[----:B--2---:R-:W-:Y:S02]  /*12810*/  IMAD.MOV.U32 R34, RZ, RZ, R33 ;  /* 0x000000ffff227224 */ /* 0x004fe400078e0021 */
[----:B------:R-:W-:-:S02]  /*12820*/  IMAD.MOV.U32 R41, RZ, RZ, R35 ;  /* 0x000000ffff297224 */ /* 0x000fc400078e0023 */
[----:B---3--:R-:W-:Y:S01]  /*12830*/  IMAD.MOV.U32 R33, RZ, RZ, R32 ;  /* 0x000000ffff217224 */ /* 0x008fe200078e0020 */
[----:B------:R-:W-:Y:S01]  /*12840*/  MOV R32, R31 ;  /* 0x0000001f00207202 */ /* 0x000fe20000000f00 */
[----:B------:R-:W-:Y:S01]  /*12850*/  IMAD.MOV.U32 R35, RZ, RZ, R30 ;  /* 0x000000ffff237224 */ /* 0x000fe200078e001e */
        /* <DEDUP_REMOVED lines=29> */
[----:B------:R-:W-:Y:S02]  /*12a30*/  IMAD.MOV.U32 R40, RZ, RZ, R39 ;  /* 0x000000ffff287224 */ /* 0x000fe400078e0027 */
[----:B------:R-:W-:Y:S01]  /*12a40*/  IMAD.MOV.U32 R41, RZ, RZ, R38 ;  /* 0x000000ffff297224 */ /* 0x000fe200078e0026 */
[----:B---3--:R-:W-:Y:S01]  /*12a50*/  MOV R38, R30 ;  /* 0x0000001e00267202 */ /* 0x008fe20000000f00 */
[----:B--2---:R-:W-:Y:S01]  /*12a60*/  IMAD.MOV.U32 R39, RZ, RZ, R31 ;  /* 0x000000ffff277224 */ /* 0x004fe200078e001f */
[----:B------:R-:W2:Y:S04]  /*12a70*/  LDL R30, [R1+0x1cc] ;  /* 0x0001cc00011e7983 */ /* 0x000ea80000100800 */
[----:B------:R-:W3:Y:S01]  /*12a80*/  LDL R31, [R1+0x1c8] ;  /* 0x0001c800011f7983 */ /* 0x000ee20000100800 */
[----:B------:R-:W-:Y:S01]  /*12a90*/  @P3 IMAD.WIDE.U32 R4, R6, 0x20, R24 ;  /* 0x0000002006043825 */ /* 0x000fe200078e0018 */
[----:B------:R-:W-:Y:S01]  /*12aa0*/  ISETP.GE.U32.AND P1, PT, R0, 0xc0, PT ;  /* 0x000000c00000780c */ /* 0x000fe20003f26070 */
[----:B------:R-:W0:Y:S01]  /*12ab0*/  LDC.64 R24, c[0x0][0x3d8] ;  /* 0x0000f600ff187b82 */ /* 0x000e220000000a00 */
[----:B----4-:R1:W-:Y:S01]  /*12ac0*/  @P3 STL.64 [R1+0x1a0], R60 ;  /* 0x0001a03c01003387 */ /* 0x0103e20000100a00 */
[----:B------:R-:W-:-:S10]  /*12ad0*/  @P3 VIADD R6, R6, 0x20 ;  /* 0x0000002006063836 */ /* 0x000fd40000000000 */
[----:B------:R-:W4:Y:S01]  /*12ae0*/  @P1 LDC.64 R12, c[0x0][0x438] ;  /* 0x00010e00ff0c1b82 */ /* 0x000f220000000a00 */
[----:B------:R0:W-:Y:S01]  /*12af0*/  @P3 STL.64 [R1+0x1a8], R62 ;  /* 0x0001a83e01003387 */ /* 0x0001e20000100a00 */
[----:B-1----:R-:W-:Y:S02]  /*12b00*/  IMAD.MOV.U32 R60, RZ, RZ, R59 ;  /* 0x000000ffff3c7224 */ /* 0x002fe400078e003b */
        /* <DEDUP_REMOVED lines=16> */
[----:B------:R-:W-:-:S02]  /*12c10*/  IMAD.MOV.U32 R57, RZ, RZ, R53 ;  /* 0x000000ffff397224 */ /* 0x000fc400078e0035 */
[----:B------:R-:W-:Y:S01]  /*12c20*/  IMAD.MOV.U32 R56, RZ, RZ, R52 ;  /* 0x000000ffff387224 */ /* 0x000fe200078e0034 */
[----:B------:R-:W-:Y:S01]  /*12c30*/  MOV R52, R48 ;  /* 0x0000003000347202 */ /* 0x000fe20000000f00 */
[----:B------:R-:W-:Y:S01]  /*12c40*/  IMAD.MOV.U32 R53, RZ, RZ, R49 ;  /* 0x000000ffff357224 */ /* 0x000fe200078e0031 */
[----:B------:R-:W-:Y:S01]  /*12c50*/  MOV R49, R45 ;  /* 0x0000002d00317202 */ /* 0x000fe20000000f00 */
[----:B------:R-:W-:Y:S02]  /*12c60*/  IMAD.MOV.U32 R48, RZ, RZ, R44 ;  /* 0x000000ffff307224 */ /* 0x000fe400078e002c */
[----:B------:R-:W-:Y:S02]  /*12c70*/  IMAD.MOV.U32 R45, RZ, RZ, R39 ;  /* 0x000000ffff2d7224 */ /* 0x000fe400078e0027 */
[----:B------:R-:W-:Y:S01]  /*12c80*/  IMAD.MOV.U32 R44, RZ, RZ, R38 ;  /* 0x000000ffff2c7224 */ /* 0x000fe200078e0026 */
[----:B--2---:R-:W-:Y:S01]  /*12c90*/  MOV R38, R30 ;  /* 0x0000001e00267202 */ /* 0x004fe20000000f00 */
[----:B---3--:R-:W-:Y:S01]  /*12ca0*/  IMAD.MOV.U32 R39, RZ, RZ, R31 ;  /* 0x000000ffff277224 */ /* 0x008fe200078e001f */
[----:B------:R-:W2:Y:S04]  /*12cb0*/  LDL R30, [R1+0x3ec] ;  /* 0x0003ec00011e7983 */ /* 0x000ea80000100800 */
        /* <DEDUP_REMOVED lines=31> */
[----:B------:R-:W3:Y:S01]  /*12eb0*/  LDL R31, [R1+0x3d8] ;  /* 0x0003d800011f7983 */ /* 0x000ee20000100800 */
[----:B------:R-:W-:Y:S01]  /*12ec0*/  @P0 IMAD.WIDE.U32 R16, R6, 0x20, R22 ;  /* 0x0000002006100825 */ /* 0x000fe200078e0016 */
[----:B------:R-:W-:Y:S01]  /*12ed0*/  ISETP.GE.U32.AND P2, PT, R0, 0xe0, PT ;  /* 0x000000e00000780c */ /* 0x000fe20003f46070 */
[----:B------:R-:W0:Y:S02]  /*12ee0*/  LDC.64 R22, c[0x0][0x3d8] ;  /* 0x0000f600ff167b82 */ /* 0x000e240000000a00 */
[----:B------:R-:W-:-:S04]  /*12ef0*/  @P0 IMAD.WIDE.U32 R10, R6, 0x20, R10 ;  /* 0x00000020060a0825 */ /* 0x000fc800078e000a */
[----:B------:R-:W-:Y:S02]  /*12f00*/  @P0 IMAD.WIDE.U32 R14, R6, 0x20, R18 ;  /* 0x00000020060e0825 */ /* 0x000fe400078e0012 */
[----:B------:R-:W1:Y:S01]  /*12f10*/  LDC.64 R18, c[0x0][0x3d0] ;  /* 0x0000f400ff127b82 */ /* 0x000e620000000a00 */
[----:B----4-:R4:W-:Y:S07]  /*12f20*/  @P3 STL.64 [R1+0x410], R60 ;  /* 0x0004103c01003387 */ /* 0x0109ee0000100a00 */
[----:B------:R-:W1:Y:S01]  /*12f30*/  @P2 LDC.64 R4, c[0x0][0x438] ;  /* 0x00010e00ff042b82 */ /* 0x000e620000000a00 */
[----:B------:R0:W-:Y:S01]  /*12f40*/  @P3 STL.64 [R1+0x418], R62 ;  /* 0x0004183e01003387 */ /* 0x0001e20000100a00 */
[----:B----4-:R-:W-:-:S02]  /*12f50*/  IMAD.MOV.U32 R60, RZ, RZ, R59 ;  /* 0x000000ffff3c7224 */ /* 0x010fc400078e003b */
        /* <DEDUP_REMOVED lines=32> */
[----:B----4-:R-:W-:Y:S01]  /*13160*/  MOV R62, R57 ;  /* 0x00000039003e7202 */ /* 0x010fe20000000f00 */
[----:B------:R-:W-:Y:S01]  /*13170*/  IMAD.MOV.U32 R63, RZ, RZ, R56 ;  /* 0x000000ffff3f7224 */ /* 0x000fe200078e0038 */
[----:B------:R-:W-:Y:S01]  /*13180*/  MOV R58, R54 ;  /* 0x00000036003a7202 */ /* 0x000fe20000000f00 */
[----:B------:R-:W-:Y:S02]  /*13190*/  IMAD.MOV.U32 R57, RZ, RZ, R53 ;  /* 0x000000ffff397224 */ /* 0x000fe400078e0035 */
[----:B------:R-:W-:Y:S02]  /*131a0*/  IMAD.MOV.U32 R59, RZ, RZ, R55 ;  /* 0x000000ffff3b7224 */ /* 0x000fe400078e0037 */
[----:B------:R-:W-:Y:S01]  /*131b0*/  IMAD.MOV.U32 R56, RZ, RZ, R52 ;  /* 0x000000ffff387224 */ /* 0x000fe200078e0034 */
[----:B------:R-:W4:Y:S01]  /*131c0*/  @P0 LDG.E.128 R60, desc[UR6][R16.64+0x10] ;  /* 0x00001006103c0981 */ /* 0x000f22000c1e1d00 */
[----:B------:R-:W-:Y:S01]  /*131d0*/  MOV R55, R51 ;  /* 0x0000003300377202 */ /* 0x000fe20000000f00 */
[----:B------:R-:W-:Y:S01]  /*131e0*/  IMAD.MOV.U32 R54, RZ, RZ, R50 ;  /* 0x000000ffff367224 */ /* 0x000fe200078e0032 */
[----:B------:R-:W-:Y:S01]  /*131f0*/  MOV R66, R57 ;  /* 0x0000003900427202 */ /* 0x000fe20000000f00 */
[----:B------:R-:W-:-:S02]  /*13200*/  IMAD.MOV.U32 R64, RZ, RZ, R59 ;  /* 0x000000ffff407224 */ /* 0x000fc400078e003b */
[----:B------:R-:W-:Y:S02]  /*13210*/  IMAD.MOV.U32 R65, RZ, RZ, R58 ;  /* 0x000000ffff417224 */ /* 0x000fe400078e003a */
[----:B------:R-:W-:Y:S02]  /*13220*/  IMAD.MOV.U32 R67, RZ, RZ, R56 ;  /* 0x000000ffff437224 */ /* 0x000fe400078e0038 */
[----:B------:R-:W-:Y:S02]  /*13230*/  IMAD.MOV.U32 R51, RZ, RZ, R47 ;  /* 0x000000ffff337224 */ /* 0x000fe400078e002f */
[----:B------:R-:W-:Y:S01]  /*13240*/  IMAD.MOV.U32 R50, RZ, RZ, R46 ;  /* 0x000000ffff327224 */ /* 0x000fe200078e002e */
[----:B------:R-:W-:Y:S01]  /*13250*/  MOV R46, R42 ;  /* 0x0000002a002e7202 */ /* 0x000fe20000000f00 */
[----:B------:R-:W-:Y:S01]  /*13260*/  IMAD.MOV.U32 R47, RZ, RZ, R43 ;  /* 0x000000ffff2f7224 */ /* 0x000fe200078e002b */
[----:B------:R-:W-:Y:S01]  /*13270*/  MOV R43, R37 ;  /* 0x00000025002b7202 */ /* 0x000fe20000000f00 */
[----:B------:R-:W-:Y:S01]  /*13280*/  IMAD.MOV.U32 R42, RZ, RZ, R36 ;  /* 0x000000ffff2a7224 */ /* 0x000fe200078e0024 */
[----:B------:R-:W4:Y:S04]  /*13290*/  LDL R37, [R1+0x3c4] ;  /* 0x0003c40001257983 */ /* 0x000f280000100800 */
[----:B------:R-:W4:Y:S04]  /*132a0*/  LDL R36, [R1+0x3c8] ;  /* 0x0003c80001247983 */ /* 0x000f280000100800 */
[----:B------:R-:W4:Y:S01]  /*132b0*/  @P0 LD.E.128 R64, desc[UR6][R10.64] ;  /* 0x000000060a400980 */ /* 0x000f22000c101d00 */
[----:B------:R-:W-:Y:S01]  /*132c0*/  IMAD.MOV.U32 R53, RZ, RZ, R49 ;  /* 0x000000ffff357224 */ /* 0x000fe200078e0031 */
[----:B------:R-:W-:Y:S01]  /*132d0*/  MOV R52, R48 ;  /* 0x0000003000347202 */ /* 0x000fe20000000f00 */
[----:B------:R-:W-:Y:S01]  /*132e0*/  IMAD.MOV.U32 R48, RZ, RZ, R44 ;  /* 0x000000ffff307224 */ /* 0x000fe200078e002c */
[----:B------:R-:W-:Y:S01]  /*132f0*/  MOV R49, R45 ;  /* 0x0000002d00317202 */ /* 0x000fe20000000f00 */
[----:B------:R-:W-:-:S02]  /*13300*/  IMAD.MOV.U32 R45, RZ, RZ, R39 ;  /* 0x000000ffff2d7224 */ /* 0x000fc400078e0027 */
[----:B------:R-:W-:Y:S01]  /*13310*/  IMAD.MOV.U32 R44, RZ, RZ, R38 ;  /* 0x000000ffff2c7224 */ /* 0x000fe200078e0026 */
[----:B--2---:R-:W-:Y:S01]  /*13320*/  MOV R38, R30 ;  /* 0x0000001e00267202 */ /* 0x004fe20000000f00 */
[----:B---3--:R-:W-:Y:S01]  /*13330*/  IMAD.MOV.U32 R39, RZ, RZ, R31 ;  /* 0x000000ffff277224 */ /* 0x008fe200078e001f */
[----:B------:R-:W2:Y:S04]  /*13340*/  LDL R30, [R1+0x3c0] ;  /* 0x0003c000011e7983 */ /* 0x000ea80000100800 */
[----:B------:R-:W3:Y:S01]  /*13350*/  LDL R31, [R1+0x3cc] ;  /* 0x0003cc00011f7983 */ /* 0x000ee20000100800 */
[----:B------:R-:W-:Y:S01]  /*13360*/  IMAD.MOV.U32 R58, RZ, RZ, R52 ;  /* 0x000000ffff3a7224 */ /* 0x000fe200078e0034 */
[----:B------:R-:W-:Y:S01]  /*13370*/  MOV R57, R51 ;  /* 0x0000003300397202 */ /* 0x000fe20000000f00 */
[----:B------:R-:W-:Y:S01]  /*13380*/  IMAD.MOV.U32 R52, RZ, RZ, R46 ;  /* 0x000000ffff347224 */ /* 0x000fe200078e002e */
[----:B------:R-:W-:Y:S01]  /*13390*/  MOV R51, R45 ;  /* 0x0000002d00337202 */ /* 0x000fe20000000f00 */
[----:B------:R-:W-:Y:S01]  /*133a0*/  IMAD.MOV.U32 R59, RZ, RZ, R53 ;  /* 0x000000ffff3b7224 */ /* 0x000fe200078e0035 */
[----:B----4-:R0:W-:Y:S04]  /*133b0*/  @P0 STL.64 [R1+0x3f0], R60 ;  /* 0x0003f03c01000387 */ /* 0x0101e80000100a00 */
[----:B------:R-:W-:Y:S01]  /*133c0*/  @P0 STL.64 [R1+0x3f8], R62 ;  /* 0x0003f83e01000387 */ /* 0x000fe20000100a00 */
[----:B0-----:R-:W-:Y:S01]  /*133d0*/  IMAD.MOV.U32 R61, RZ, RZ, R55 ;  /* 0x000000ffff3d7224 */ /* 0x001fe200078e0037 */
        /* <DEDUP_REMOVED lines=9> */
[----:B------:R-:W-:-:S03]  /*13470*/  IMAD.MOV.U32 R45, RZ, RZ, R36 ;  /* 0x000000ffff2d7224 */ /* 0x000fc600078e0024 */
[----:B------:R-:W4:Y:S04]  /*13480*/  LDL R38, [R1+0x3b4] ;  /* 0x0003b40001267983 */ /* 0x000f280000100800 */
[----:B------:R-:W4:Y:S04]  /*13490*/  LDL R36, [R1+0x3bc] ;  /* 0x0003bc0001247983 */ /* 0x000f280000100800 */
[----:B------:R-:W4:Y:S04]  /*134a0*/  LDL R39, [R1+0x3b0] ;  /* 0x0003b00001277983 */ /* 0x000f280000100800 */
[----:B------:R0:W-:Y:S04]  /*134b0*/  @P0 STL.64 [R1+0x1b0], R64 ;  /* 0x0001b04001000387 */ /* 0x0001e80000100a00 */
[----:B------:R1:W-:Y:S01]  /*134c0*/  @P0 STL.64 [R1+0x1b8], R66 ;  /* 0x0001b84201000387 */ /* 0x0003e20000100a00 */
[----:B0-----:R-:W-:Y:S01]  /*134d0*/  IMAD.MOV.U32 R64, RZ, RZ, R61 ;  /* 0x000000ffff407224 */ /* 0x001fe200078e003d */
[----:B------:R-:W-:Y:S01]  /*134e0*/  MOV R65, R60 ;  /* 0x0000003c00417202 */ /* 0x000fe20000000f00 */
[----:B-1----:R-:W-:-:S02]  /*134f0*/  IMAD.MOV.U32 R66, RZ, RZ, R59 ;  /* 0x000000ffff427224 */ /* 0x002fc400078e003b */
[----:B------:R-:W-:-:S06]  /*13500*/  IMAD.MOV.U32 R67, RZ, RZ, R58 ;  /* 0x000000ffff437224 */ /* 0x000fcc00078e003a */
[----:B------:R0:W4:Y:S01]  /*13510*/  @P0 LD.E.128 R64, desc[UR6][R10.64+0x10] ;  /* 0x000010060a400980 */ /* 0x000122000c101d00 */
[----:B------:R-:W-:Y:S02]  /*13520*/  IMAD.MOV.U32 R56, RZ, RZ, R50 ;  /* 0x000000ffff387224 */ /* 0x000fe400078e0032 */
[----:B------:R-:W-:Y:S01]  /*13530*/  IMAD.MOV.U32 R53, RZ, RZ, R47 ;  /* 0x000000ffff357224 */ /* 0x000fe200078e002f */
[----:B--2---:R-:W-:Y:S01]  /*13540*/  MOV R47, R30 ;  /* 0x0000001e002f7202 */ /* 0x004fe20000000f00 */
[----:B------:R-:W-:Y:S02]  /*13550*/  IMAD.MOV.U32 R50, RZ, RZ, R44 ;  /* 0x000000ffff327224 */ /* 0x000fe400078e002c */
[----:B---3--:R-:W-:Y:S01]  /*13560*/  IMAD.MOV.U32 R44, RZ, RZ, R31 ;  /* 0x000000ffff2c7224 */ /* 0x008fe200078e001f */
[----:B------:R-:W-:Y:S01]  /*13570*/  MOV R61, R57 ;  /* 0x00000039003d7202 */ /* 0x000fe20000000f00 */
[----:B------:R-:W-:Y:S01]  /*13580*/  IMAD.MOV.U32 R60, RZ, RZ, R56 ;  /* 0x000000ffff3c7224 */ /* 0x000fe200078e0038 */
[----:B------:R-:W-:Y:S01]  /*13590*/  MOV R58, R54 ;  /* 0x00000036003a7202 */ /* 0x000fe20000000f00 */
[----:B------:R-:W-:Y:S01]  /*135a0*/  IMAD.MOV.U32 R59, RZ, RZ, R55 ;  /* 0x000000ffff3b7224 */ /* 0x000fe200078e0037 */
[----:B------:R-:W-:Y:S01]  /*135b0*/  MOV R55, R51 ;  /* 0x0000003300377202 */ /* 0x000fe20000000f00 */
[----:B------:R-:W-:-:S02]  /*135c0*/  IMAD.MOV.U32 R57, RZ, RZ, R53 ;  /* 0x000000ffff397224 */ /* 0x000fc400078e0035 */
[----:B------:R-:W-:Y:S01]  /*135d0*/  @P0 VIADD R6, R6, 0x20 ;  /* 0x0000002006060836 */ /* 0x000fe20000000000 */
[----:B------:R-:W-:Y:S01]  /*135e0*/  ISETP.GE.U32.AND P3, PT, R0, 0x100, PT ;  /* 0x000001000000780c */ /* 0x000fe20003f66070 */
[----:B------:R-:W-:Y:S01]  /*135f0*/  IMAD.MOV.U32 R56, RZ, RZ, R52 ;  /* 0x000000ffff387224 */ /* 0x000fe200078e0034 */
[----:B------:R-:W-:Y:S01]  /*13600*/  MOV R52, R46 ;  /* 0x0000002e00347202 */ /* 0x000fe20000000f00 */
[----:B------:R-:W-:Y:S01]  /*13610*/  IMAD.MOV.U32 R54, RZ, RZ, R50 ;  /* 0x000000ffff367224 */ /* 0x000fe200078e0032 */
[----:B------:R-:W1:Y:S01]  /*13620*/  LDC.64 R30, c[0x0][0x3d8] ;  /* 0x0000f600ff1e7b82 */ /* 0x000e620000000a00 */
[----:B------:R-:W-:Y:S02]  /*13630*/  IMAD.MOV.U32 R53, RZ, RZ, R47 ;  /* 0x000000ffff357224 */ /* 0x000fe400078e002f */
[----:B------:R-:W-:Y:S02]  /*13640*/  IMAD.MOV.U32 R51, RZ, RZ, R45 ;  /* 0x000000ffff337224 */ /* 0x000fe400078e002d */
[----:B------:R-:W-:-:S02]  /*13650*/  IMAD.MOV.U32 R50, RZ, RZ, R44 ;  /* 0x000000ffff327224 */ /* 0x000fc400078e002c */
[----:B------:R-:W-:Y:S02]  /*13660*/  @P1 IMAD.WIDE.U32 R16, R6, 0x20, R12 ;  /* 0x0000002006101825 */ /* 0x000fe400078e000c */
[----:B0-----:R-:W0:Y:S02]  /*13670*/  @P3 LDC.64 R10, c[0x0][0x438] ;  /* 0x00010e00ff0a3b82 */ /* 0x001e240000000a00 */
[----:B----4-:R-:W-:Y:S01]  /*13680*/  IMAD.MOV.U32 R45, RZ, RZ, R37 ;  /* 0x000000ffff2d7224 */ /* 0x010fe200078e0025 */
[----:B------:R-:W-:Y:S02]  /*13690*/  MOV R37, R33 ;  /* 0x0000002100257202 */ /* 0x000fe40000000f00 */
[----:B------:R-:W2:Y:S01]  /*136a0*/  LDL R33, [R1+0x1e8] ;  /* 0x0001e80001217983 */ /* 0x000ea20000100800 */
[----:B------:R-:W-:Y:S02]  /*136b0*/  IMAD.MOV.U32 R46, RZ, RZ, R38 ;  /* 0x000000ffff2e7224 */ /* 0x000fe400078e0026 */
[----:B------:R-:W-:Y:S01]  /*136c0*/  IMAD.MOV.U32 R38, RZ, RZ, R34 ;  /* 0x000000ffff267224 */ /* 0x000fe200078e0022 */
[----:B------:R-:W-:Y:S01]  /*136d0*/  MOV R44, R36 ;  /* 0x00000024002c7202 */ /* 0x000fe20000000f00 */
[----:B------:R-:W-:Y:S01]  /*136e0*/  IMAD.MOV.U32 R36, RZ, RZ, R32 ;  /* 0x000000ffff247224 */ /* 0x000fe200078e0020 */
[----:B------:R-:W3:Y:S01]  /*136f0*/  LDL R34, [R1+0x1e4] ;  /* 0x0001e40001227983 */ /* 0x000ee20000100800 */
[----:B------:R-:W-:Y:S01]  /*13700*/  MOV R47, R39 ;  /* 0x00000027002f7202 */ /* 0x000fe20000000f00 */
[----:B------:R-:W-:-:S02]  /*13710*/  IMAD.MOV.U32 R39, RZ, RZ, R35 ;  /* 0x000000ffff277224 */ /* 0x000fc400078e0023 */
[----:B------:R-:W4:Y:S04]  /*13720*/  LDL R32, [R1+0x1ec] ;  /* 0x0001ec0001207983 */ /* 0x000f280000100800 */
[----:B------:R-:W4:Y:S04]  /*13730*/  LDL R35, [R1+0x1e0] ;  /* 0x0001e00001237983 */ /* 0x000f280000100800 */
[----:B------:R1:W-:Y:S04]  /*13740*/  @P0 STL.64 [R1+0x1c0], R64 ;  /* 0x0001c04001000387 */ /* 0x0003e80000100a00 */
        /* <DEDUP_REMOVED lines=22> */
[----:B--2---:R-:W-:Y:S02]  /*138b0*/  MOV R37, R33 ;  /* 0x0000002100257202 */ /* 0x004fe40000000f00 */
[----:B------:R-:W2:Y:S01]  /*138c0*/  LDL R33, [R1+0x2d4] ;  /* 0x0002d40001217983 */ /* 0x000ea20000100800 */
[----:B---3--:R-:W-:-:S03]  /*138d0*/  IMAD.MOV.U32 R38, RZ, RZ, R34 ;  /* 0x000000ffff267224 */ /* 0x008fc600078e0022 */
[----:B------:R-:W2:Y:S01]  /*138e0*/  LDL R34, [R1+0x2d8] ;  /* 0x0002d80001227983 */ /* 0x000ea20000100800 */
[----:B----4-:R-:W-:-:S03]  /*138f0*/  IMAD.MOV.U32 R36, RZ, RZ, R32 ;  /* 0x000000ffff247224 */ /* 0x010fc600078e0020 */
[----:B------:R-:W2:Y:S01]  /*13900*/  LDL R32, [R1+0x2d0] ;  /* 0x0002d00001207983 */ /* 0x000ea20000100800 */
[----:B------:R-:W-:-:S03]  /*13910*/  IMAD.MOV.U32 R39, RZ, RZ, R35 ;  /* 0x000000ffff277224 */ /* 0x000fc600078e0023 */
[----:B------:R-:W2:Y:S04]  /*13920*/  LDL R35, [R1+0x2dc] ;  /* 0x0002dc0001237983 */ /* 0x000ea80000100800 */
[----:B------:R0:W-:Y:S04]  /*13930*/  @P0 STL.64 [R1+0x3e0], R64 ;  /* 0x0003e04001000387 */ /* 0x0001e80000100a00 */
[----:B------:R1:W-:Y:S01]  /*13940*/  @P0 STL.64 [R1+0x3e8], R66 ;  /* 0x0003e84201000387 */ /* 0x0003e20000100a00 */
[----:B0-----:R-:W-:Y:S01]  /*13950*/  IMAD.MOV.U32 R64, RZ, RZ, R61 ;  /* 0x000000ffff407224 */ /* 0x001fe200078e003d */
[----:B------:R-:W-:Y:S01]  /*13960*/  MOV R65, R60 ;  /* 0x0000003c00417202 */ /* 0x000fe20000000f00 */
[----:B-1----:R-:W-:-:S02]  /*13970*/  IMAD.MOV.U32 R66, RZ, RZ, R59 ;  /* 0x000000ffff427224 */ /* 0x002fc400078e003b */
[----:B------:R-:W-:-:S06]  /*13980*/  IMAD.MOV.U32 R67, RZ, RZ, R58 ;  /* 0x000000ffff437224 */ /* 0x000fcc00078e003a */
[----:B------:R0:W3:Y:S01]  /*13990*/  @P0 LDG.E.128 R64, desc[UR6][R14.64+0x10] ;  /* 0x000010060e400981 */ /* 0x0000e2000c1e1d00 */
        /* <DEDUP_REMOVED lines=17> */
[----:B------:R-:W-:-:S03]  /*13ab0*/  IMAD.MOV.U32 R45, RZ, RZ, R37 ;  /* 0x000000ffff2d7224 */ /* 0x000fc600078e0025 */
[----:B------:R-:W4:Y:S04]  /*13ac0*/  LDL R37, [R1+0x2e4] ;  /* 0x0002e40001257983 */ /* 0x000f280000100800 */
[----:B------:R-:W4:Y:S01]  /*13ad0*/  LDL R38, [R1+0x2e8] ;  /* 0x0002e80001267983 */ /* 0x000f220000100800 */
[----:B0-----:R-:W-:Y:S02]  /*13ae0*/  @P1 IMAD.WIDE.U32 R14, R6, 0x20, R20 ;  /* 0x00000020060e1825 */ /* 0x001fe400078e0014 */
[----:B------:R-:W0:Y:S01]  /*13af0*/  LDC.64 R20, c[0x0][0x3d0] ;  /* 0x0000f400ff147b82 */ /* 0x000e220000000a00 */
[----:B---3--:R1:W-:Y:S04]  /*13b00*/  @P0 STL.64 [R1+0x3d0], R64 ;  /* 0x0003d04001000387 */ /* 0x0083e80000100a00 */
[----:B------:R3:W-:Y:S01]  /*13b10*/  @P0 STL.64 [R1+0x3d8], R66 ;  /* 0x0003d84201000387 */ /* 0x0007e20000100a00 */
[----:B-1----:R-:W-:-:S02]  /*13b20*/  IMAD.MOV.U32 R64, RZ, RZ, R61 ;  /* 0x000000ffff407224 */ /* 0x002fc400078e003d */
[----:B------:R-:W-:Y:S01]  /*13b30*/  IMAD.MOV.U32 R65, RZ, RZ, R60 ;  /* 0x000000ffff417224 */ /* 0x000fe200078e003c */
[----:B---3--:R-:W-:Y:S01]  /*13b40*/  MOV R66, R59 ;  /* 0x0000003b00427202 */ /* 0x008fe20000000f00 */
        /* <DEDUP_REMOVED lines=14> */
[----:B------:R-:W-:Y:S01]  /*13c30*/  IMAD.MOV.U32 R50, RZ, RZ, R44 ;  /* 0x000000ffff327224 */ /* 0x000fe200078e002c */
[----:B------:R-:W2:Y:S04]  /*13c40*/  LDL R46, [R1+0x238] ;  /* 0x00023800012e7983 */ /* 0x000ea80000100800 */
[----:B------:R-:W2:Y:S04]  /*13c50*/  LDL R44, [R1+0x230] ;  /* 0x00023000012c7983 */ /* 0x000ea80000100800 */
[----:B------:R-:W2:Y:S04]  /*13c60*/  LDL R47, [R1+0x23c] ;  /* 0x00023c00012f7983 */ /* 0x000ea80000100800 */
[----:B---3--:R1:W-:Y:S04]  /*13c70*/  @P1 STL.64 [R1+0x3c0], R64 ;  /* 0x0003c04001001387 */ /* 0x0083e80000100a00 */
[----:B------:R3:W-:Y:S01]  /*13c80*/  @P1 STL.64 [R1+0x3c8], R66 ;  /* 0x0003c84201001387 */ /* 0x0007e20000100a00 */
[----:B-1----:R-:W-:Y:S01]  /*13c90*/  IMAD.MOV.U32 R64, RZ, RZ, R61 ;  /* 0x000000ffff407224 */ /* 0x002fe200078e003d */
[----:B------:R-:W-:Y:S01]  /*13ca0*/  MOV R65, R60 ;  /* 0x0000003c00417202 */ /* 0x000fe20000000f00 */
[----:B---3--:R-:W-:-:S02]  /*13cb0*/  IMAD.MOV.U32 R66, RZ, RZ, R59 ;  /* 0x000000ffff427224 */ /* 0x008fc400078e003b */
[----:B------:R-:W-:-:S06]  /*13cc0*/  IMAD.MOV.U32 R67, RZ, RZ, R58 ;  /* 0x000000ffff437224 */ /* 0x000fcc00078e003a */
[----:B------:R-:W3:Y:S01]  /*13cd0*/  @P1 LDG.E.128 R64, desc[UR6][R14.64+0x10] ;  /* 0x000010060e401981 */ /* 0x000ee2000c1e1d00 */
        /* <DEDUP_REMOVED lines=9> */
[----:B------:R-:W-:-:S02]  /*13d70*/  IMAD.MOV.U32 R54, RZ, RZ, R50 ;  /* 0x000000ffff367224 */ /* 0x000fc400078e0032 */
[----:B------:R-:W-:Y:S01]  /*13d80*/  IMAD.MOV.U32 R50, RZ, RZ, R43 ;  /* 0x000000ffff327224 */ /* 0x000fe200078e002b */
[----:B------:R-:W2:Y:S04]  /*13d90*/  LDL R52, [R1+0x314] ;  /* 0x0003140001347983 */ /* 0x000ea80000100800 */
[----:B------:R-:W2:Y:S04]  /*13da0*/  LDL R43, [R1+0x318] ;  /* 0x00031800012b7983 */ /* 0x000ea80000100800 */
[----:B------:R-:W2:Y:S04]  /*13db0*/  LDL R42, [R1+0x31c] ;  /* 0x00031c00012a7983 */ /* 0x000ea80000100800 */
[----:B---3--:R1:W-:Y:S04]  /*13dc0*/  @P1 STL.64 [R1+0x3b0], R64 ;  /* 0x0003b04001001387 */ /* 0x0083e80000100a00 */
[----:B------:R3:W-:Y:S01]  /*13dd0*/  @P1 STL.64 [R1+0x3b8], R66 ;  /* 0x0003b84201001387 */ /* 0x0007e20000100a00 */
[----:B-1----:R-:W-:-:S02]  /*13de0*/  IMAD.MOV.U32 R64, RZ, RZ, R61 ;  /* 0x000000ffff407224 */ /* 0x002fc400078e003d */
[----:B------:R-:W-:Y:S01]  /*13df0*/  IMAD.MOV.U32 R65, RZ, RZ, R60 ;  /* 0x000000ffff417224 */ /* 0x000fe200078e003c */
[----:B---3--:R-:W-:Y:S01]  /*13e00*/  MOV R66, R59 ;  /* 0x0000003b00427202 */ /* 0x008fe20000000f00 */
[----:B------:R-:W-:-:S06]  /*13e10*/  IMAD.MOV.U32 R67, RZ, RZ, R58 ;  /* 0x000000ffff437224 */ /* 0x000fcc00078e003a */
[----:B------:R-:W3:Y:S01]  /*13e20*/  @P1 LD.E.128 R64, desc[UR6][R16.64] ;  /* 0x0000000610401980 */ /* 0x000ee2000c101d00 */
[----:B------:R-:W-:Y:S01]  /*13e30*/  IMAD.MOV.U32 R61, RZ, RZ, R57 ;  /* 0x000000ffff3d7224 */ /* 0x000fe200078e0039 */
[----:B------:R-:W-:Y:S01]  /*13e40*/  MOV R60, R56 ;  /* 0x00000038003c7202 */ /* 0x000fe20000000f00 */
[----:B------:R-:W-:Y:S01]  /*13e50*/  IMAD.MOV.U32 R59, RZ, RZ, R55 ;  /* 0x000000ffff3b7224 */ /* 0x000fe200078e0037 */
[----:B----4-:R-:W-:Y:S01]  /*13e60*/  MOV R56, R53 ;  /* 0x0000003500387202 */ /* 0x010fe20000000f00 */
[----:B------:R-:W-:Y:S01]  /*13e70*/  IMAD.MOV.U32 R58, RZ, RZ, R54 ;  /* 0x000000ffff3a7224 */ /* 0x000fe200078e0036 */
[----:B--2---:R-:W-:Y:S01]  /*13e80*/  MOV R54, R42 ;  /* 0x0000002a00367202 */ /* 0x004fe20000000f00 */
[----:B------:R-:W-:Y:S01]  /*13e90*/  IMAD.MOV.U32 R57, RZ, RZ, R52 ;  /* 0x000000ffff397224 */ /* 0x000fe200078e0034 */
[----:B------:R-:W2:Y:S01]  /*13ea0*/  LDL R53, [R1+0x220] ;  /* 0x0002200001357983 */ /* 0x000ea20000100800 */
[----:B------:R-:W-:-:S03]  /*13eb0*/  IMAD.MOV.U32 R55, RZ, RZ, R43 ;  /* 0x000000ffff377224 */ /* 0x000fc600078e002b */
[----:B------:R-:W4:Y:S04]  /*13ec0*/  LDL R52, [R1+0x224] ;  /* 0x0002240001347983 */ /* 0x000f280000100800 */
        /* <DEDUP_REMOVED lines=8> */
[----:B------:R-:W3:Y:S01]  /*13f50*/  @P1 LD.E.128 R64, desc[UR6][R16.64+0x10] ;  /* 0x0000100610401980 */ /* 0x000ee2000c101d00 */
[----:B------:R-:W-:Y:S01]  /*13f60*/  MOV R58, R55 ;  /* 0x00000037003a7202 */ /* 0x000fe20000000f00 */
[----:B------:R-:W-:Y:S01]  /*13f70*/  IMAD.MOV.U32 R59, RZ, RZ, R54 ;  /* 0x000000ffff3b7224 */ /* 0x000fe200078e0036 */
[----:B----4-:R-:W-:Y:S01]  /*13f80*/  MOV R60, R52 ;  /* 0x00000034003c7202 */ /* 0x010fe20000000f00 */
[----:B--2---:R-:W-:Y:S01]  /*13f90*/  IMAD.MOV.U32 R61, RZ, RZ, R53 ;  /* 0x000000ffff3d7224 */ /* 0x004fe200078e0035 */
[----:B------:R-:W-:Y:S01]  /*13fa0*/  MOV R53, R41 ;  /* 0x0000002900357202 */ /* 0x000fe20000000f00 */
[----:B------:R-:W-:Y:S01]  /*13fb0*/  IMAD.MOV.U32 R55, RZ, RZ, R43 ;  /* 0x000000ffff377224 */ /* 0x000fe200078e002b */
[----:B------:R-:W2:Y:S01]  /*13fc0*/  LDL R41, [R1+0x330] ;  /* 0x0003300001297983 */ /* 0x000ea20000100800 */
[----:B------:R-:W-:Y:S02]  /*13fd0*/  IMAD.MOV.U32 R54, RZ, RZ, R42 ;  /* 0x000000ffff367224 */ /* 0x000fe400078e002a */
[----:B------:R-:W-:Y:S01]  /*13fe0*/  IMAD.MOV.U32 R52, RZ, RZ, R40 ;  /* 0x000000ffff347224 */ /* 0x000fe200078e0028 */
[----:B------:R-:W4:Y:S04]  /*13ff0*/  LDL R43, [R1+0x218] ;  /* 0x00021800012b7983 */ /* 0x000f280000100800 */
[----:B------:R-:W2:Y:S04]  /*14000*/  LDL R42, [R1+0x21c] ;  /* 0x00021c00012a7983 */ /* 0x000ea80000100800 */
[----:B------:R-:W2:Y:S01]  /*14010*/  LDL R40, [R1+0x334] ;  /* 0x0003340001287983 */ /* 0x000ea20000100800 */
[----:B------:R-:W-:Y:S01]  /*14020*/  MOV R68, R53 ;  /* 0x0000003500447202 */ /* 0x000fe20000000f00 */
[----:B------:R-:W-:-:S02]  /*14030*/  IMAD.MOV.U32 R69, RZ, RZ, R52 ;  /* 0x000000ffff457224 */ /* 0x000fc400078e0034 */
        /* <DEDUP_REMOVED lines=40> */
[----:B-1----:R-:W-:Y:S01]  /*142c0*/  IMAD.MOV.U32 R64, RZ, RZ, R61 ;  /* 0x000000ffff407224 */ /* 0x002fe200078e003d */
[----:B------:R-:W-:-:S02]  /*142d0*/  MOV R65, R60 ;  /* 0x0000003c00417202 */ /* 0x000fc40000000f00 */
[----:B------:R-:W2:Y:S04]  /*142e0*/  LDL R60, [R1+0x320] ;  /* 0x00032000013c7983 */ /* 0x000ea80000100800 */
[----:B------:R-:W2:Y:S04]  /*142f0*/  LDL R61, [R1+0x324] ;  /* 0x00032400013d7983 */ /* 0x000ea80000100800 */
[----:B------:R-:W2:Y:S04]  /*14300*/  LDL R62, [R1+0x328] ;  /* 0x00032800013e7983 */ /* 0x000ea80000100800 */
[----:B------:R-:W2:Y:S01]  /*14310*/  LDL R63, [R1+0x32c] ;  /* 0x00032c00013f7983 */ /* 0x000ea20000100800 */
[----:B---3--:R-:W-:-:S02]  /*14320*/  IMAD.MOV.U32 R66, RZ, RZ, R55 ;  /* 0x000000ffff427224 */ /* 0x008fc400078e0037 */
[----:B------:R-:W-:Y:S01]  /*14330*/  IMAD.MOV.U32 R67, RZ, RZ, R54 ;  /* 0x000000ffff437224 */ /* 0x000fe200078e0036 */
[----:B------:R-:W3:Y:S04]  /*14340*/  LDL R52, [R1+0x300] ;  /* 0x0003000001347983 */ /* 0x000ee80000100800 */
[----:B------:R-:W3:Y:S04]  /*14350*/  LDL R53, [R1+0x304] ;  /* 0x0003040001357983 */ /* 0x000ee80000100800 */
[----:B------:R-:W3:Y:S04]  /*14360*/  LDL R54, [R1+0x308] ;  /* 0x0003080001367983 */ /* 0x000ee80000100800 */
[----:B------:R-:W3:Y:S01]  /*14370*/  LDL R55, [R1+0x30c] ;  /* 0x00030c0001377983 */ /* 0x000ee20000100800 */
[----:B----4-:R-:W-:Y:S01]  /*14380*/  IMAD.MOV.U32 R70, RZ, RZ, R43 ;  /* 0x000000ffff467224 */ /* 0x010fe200078e002b */
[----:B--2---:R-:W-:Y:S01]  /*14390*/  MOV R71, R42 ;  /* 0x0000002a00477202 */ /* 0x004fe20000000f00 */
[----:B------:R-:W-:Y:S01]  /*143a0*/  IMAD.MOV.U32 R72, RZ, RZ, R41 ;  /* 0x000000ffff487224 */ /* 0x000fe200078e0029 */
[----:B------:R-:W2:Y:S01]  /*143b0*/  LDL R42, [R1+0x248] ;  /* 0x00024800012a7983 */ /* 0x000ea20000100800 */
[----:B------:R-:W-:-:S03]  /*143c0*/  IMAD.MOV.U32 R73, RZ, RZ, R40 ;  /* 0x000000ffff497224 */ /* 0x000fc600078e0028 */
[----:B------:R-:W2:Y:S04]  /*143d0*/  LDL R40, [R1+0x240] ;  /* 0x0002400001287983 */ /* 0x000ea80000100800 */
[----:B------:R-:W2:Y:S04]  /*143e0*/  LDL R41, [R1+0x244] ;  /* 0x0002440001297983 */ /* 0x000ea80000100800 */
[----:B------:R-:W2:Y:S01]  /*143f0*/  LDL R43, [R1+0x24c] ;  /* 0x00024c00012b7983 */ /* 0x000ea20000100800 */
[----:B------:R-:W-:Y:S01]  /*14400*/  @P1 IMAD.WIDE.U32 R12, R6, 0x20, R22 ;  /* 0x00000020060c1825 */ /* 0x000fe200078e0016 */
[----:B------:R-:W-:Y:S01]  /*14410*/  ISETP.GE.U32.AND P0, PT, R0, 0x120, PT ;  /* 0x000001200000780c */ /* 0x000fe20003f06070 */
[----:B------:R-:W1:Y:S02]  /*14420*/  LDC.64 R22, c[0x0][0x3d8] ;  /* 0x0000f600ff167b82 */ /* 0x000e640000000a00 */
[----:B------:R-:W-:-:S04]  /*14430*/  @P1 VIADD R6, R6, 0x20 ;  /* 0x0000002006061836 */ /* 0x000fc80000000000 */
[----:B------:R-:W-:-:S06]  /*14440*/  @P2 IMAD.WIDE.U32 R16, R6, 0x20, R26 ;  /* 0x0000002006102825 */ /* 0x000fcc00078e001a */
[----:B------:R-:W4:Y:S01]  /*14450*/  @P0 LDC.64 R14, c[0x0][0x438] ;  /* 0x00010e00ff0e0b82 */ /* 0x000f220000000a00 */
[----:B------:R-:W2:Y:S04]  /*14460*/  @P1 LDG.E.128 R104, desc[UR6][R12.64+0x10] ;  /* 0x000010060c681981 */ /* 0x000ea8000c1e1d00 */
[----:B------:R0:W2:Y:S02]  /*14470*/  @P1 LDG.E.128 R108, desc[UR6][R12.64] ;  /* 0x000000060c6c1981 */ /* 0x0000a4000c1e1d00 */
[----:B0-----:R-:W-:-:S05]  /*14480*/  @P2 IMAD.WIDE.U32 R12, R6, 0x20, R4 ;  /* 0x00000020060c2825 */ /* 0x001fca00078e0004 */
[----:B------:R-:W2:Y:S01]  /*14490*/  @P2 LD.E.128 R92, desc[UR6][R12.64] ;  /* 0x000000060c5c2980 */ /* 0x000ea2000c101d00 */
[C---:B------:R-:W-:Y:S01]  /*144a0*/  @P2 IMAD.WIDE.U32 R4, R6.reuse, 0x20, R30 ;  /* 0x0000002006042825 */ /* 0x040fe200078e001e */
[----:B------:R-:W-:Y:S02]  /*144b0*/  @P2 IADD3 R6, PT, PT, R6, 0x20, RZ ;  /* 0x0000002006062810 */ /* 0x000fe40007ffe0ff */
[----:B------:R-:W2:Y:S04]  /*144c0*/  @P2 LDG.E.128 R100, desc[UR6][R16.64] ;  /* 0x0000000610642981 */ /* 0x000ea8000c1e1d00 */
[----:B------:R-:W2:Y:S04]  /*144d0*/  @P2 LDG.E.128 R96, desc[UR6][R16.64+0x10] ;  /* 0x0000100610602981 */ /* 0x000ea8000c1e1d00 */
[----:B------:R0:W2:Y:S02]  /*144e0*/  @P2 LD.E.128 R88, desc[UR6][R12.64+0x10] ;  /* 0x000010060c582980 */ /* 0x0000a4000c101d00 */
[----:B0-----:R-:W-:-:S02]  /*144f0*/  @P3 IMAD.WIDE.U32 R12, R6, 0x20, R18 ;  /* 0x00000020060c3825 */ /* 0x001fc400078e0012 */
[----:B------:R-:W2:Y:S04]  /*14500*/  @P2 LDG.E.128 R84, desc[UR6][R4.64] ;  /* 0x0000000604542981 */ /* 0x000ea8000c1e1d00 */
[----:B------:R0:W2:Y:S02]  /*14510*/  @P2 LDG.E.128 R80, desc[UR6][R4.64+0x10] ;  /* 0x0000100604502981 */ /* 0x0000a4000c1e1d00 */
[C---:B0-----:R-:W-:Y:S02]  /*14520*/  @P3 IMAD.WIDE.U32 R4, R6.reuse, 0x20, R10 ;  /* 0x0000002006043825 */ /* 0x041fe400078e000a */
[----:B------:R-:W2:Y:S02]  /*14530*/  @P3 LDG.E.128 R76, desc[UR6][R12.64] ;  /* 0x000000060c4c3981 */ /* 0x000ea4000c1e1d00 */
[----:B------:R-:W-:-:S02]  /*14540*/  @P3 IMAD.WIDE.U32 R10, R6, 0x20, R24 ;  /* 0x00000020060a3825 */ /* 0x000fc400078e0018 */
[----:B------:R-:W2:Y:S04]  /*14550*/  @P3 LD.E.128 R68, desc[UR6][R4.64] ;  /* 0x0000000604443980 */ /* 0x000ea8000c101d00 */
[----:B------:R-:W2:Y:S01]  /*14560*/  @P3 LDG.E.128 R72, desc[UR6][R12.64+0x10] ;  /* 0x000010060c483981 */ /* 0x000ea2000c1e1d00 */
[----:B------:R-:W-:-:S03]  /*14570*/  @P3 VIADD R6, R6, 0x20 ;  /* 0x0000002006063836 */ /* 0x000fc60000000000 */
[----:B------:R0:W2:Y:S01]  /*14580*/  @P3 LD.E.128 R64, desc[UR6][R4.64+0x10] ;  /* 0x0000100604403980 */ /* 0x0000a2000c101d00 */
[----:B----4-:R-:W-:-:S03]  /*14590*/  @P0 IMAD.WIDE.U32 R14, R6, 0x20, R14 ;  /* 0x00000020060e0825 */ /* 0x010fc600078e000e */
[----:B------:R-:W4:Y:S04]  /*145a0*/  @P3 LDG.E.128 R56, desc[UR6][R10.64+0x10] ;  /* 0x000010060a383981 */ /* 0x000f28000c1e1d00 */
[----:B------:R-:W4:Y:S01]  /*145b0*/  @P0 LD.E.128 R44, desc[UR6][R14.64] ;  /* 0x000000060e2c0980 */ /* 0x000f22000c101d00 */
[----:B0-----:R-:W-:-:S03]  /*145c0*/  @P0 IMAD.WIDE.U32 R4, R6, 0x20, R20 ;  /* 0x0000002006040825 */ /* 0x001fc600078e0014 */
[----:B------:R1:W4:Y:S04]  /*145d0*/  @P3 LDG.E.128 R60, desc[UR6][R10.64] ;  /* 0x000000060a3c3981 */ /* 0x000328000c1e1d00 */
[----:B------:R-:W4:Y:S01]  /*145e0*/  @P0 LDG.E.128 R48, desc[UR6][R4.64+0x10] ;  /* 0x0000100604300981 */ /* 0x000f22000c1e1d00 */
[----:B-1----:R-:W-:-:S05]  /*145f0*/  @P0 IMAD.WIDE.U32 R10, R6, 0x20, R22 ;  /* 0x00000020060a0825 */ /* 0x002fca00078e0016 */
[----:B------:R-:W4:Y:S04]  /*14600*/  @P0 LDG.E.128 R36, desc[UR6][R10.64] ;  /* 0x000000060a240981 */ /* 0x000f28000c1e1d00 */
[----:B---3--:R-:W3:Y:S04]  /*14610*/  @P0 LDG.E.128 R52, desc[UR6][R4.64] ;  /* 0x0000000604340981 */ /* 0x008ee8000c1e1d00 */
[----:B------:R-:W3:Y:S04]  /*14620*/  @P0 LDG.E.128 R32, desc[UR6][R10.64+0x10] ;  /* 0x000010060a200981 */ /* 0x000ee8000c1e1d00 */
[----:B--2---:R-:W2:Y:S04]  /*14630*/  @P0 LD.E.128 R40, desc[UR6][R14.64+0x10] ;  /* 0x000010060e280980 */ /* 0x004ea8000c101d00 */
        /* <DEDUP_REMOVED lines=34> */
[----:B----4-:R0:W-:Y:S04]  /*14860*/  @P3 STL.64 [R1+0x320], R60 ;  /* 0x0003203c01003387 */ /* 0x0101e80000100a00 */
[----:B------:R0:W-:Y:S04]  /*14870*/  @P3 STL.64 [R1+0x328], R62 ;  /* 0x0003283e01003387 */ /* 0x0001e80000100a00 */
[----:B------:R0:W-:Y:S04]  /*14880*/  STL [R1+0x104], RZ ;  /* 0x000104ff01007387 */ /* 0x0001e80000100800 */
        /* <DEDUP_REMOVED lines=75> */
[----:B------:R-:W-:Y:S01]  /*14d40*/  ISETP.GE.U32.AND P1, PT, R0, 0x140, PT ;  /* 0x000001400000780c */ /* 0x000fe20003f26070 */
[----:B------:R-:W-:-:S12]  /*14d50*/  @P0 VIADD R6, R6, 0x20 ;  /* 0x0000002006060836 */ /* 0x000fd80000000000 */
[----:B0-----:R-:W-:Y:S05]  /*14d60*/  @!P1 BRA `(.L_x_11089) ;  /* 0x0000000400a09947 */ /* 0x001fea0003800000 */
        /* <DEDUP_REMOVED lines=103> */
[----:B------:R0:W-:Y:S02]  /*153e0*/  STL [R1+0x10], RZ ;  /* 0x000010ff01007387 */ /* 0x0001e40000100800 */
.L_x_11089:
[----:B------:R-:W-:Y:S05]  /*153f0*/  BSYNC.RECONVERGENT B0 ;  /* 0x0000000000007941 */ /* 0x000fea0003800200 */
.L_x_11086:
[----:B------:R-:W2:Y:S01]  /*15400*/  S2UR UR5, SR_CTAID.X ;  /* 0x00000000000579c3 */ /* 0x000ea20000002500 */
[----:B------:R-:W1:Y:S01]  /*15410*/  LDCU UR8, c[0x0][0x384] ;  /* 0x00007080ff0877ac */ /* 0x000e620008000800 */
[----:B------:R-:W-:Y:S01]  /*15420*/  SHF.R.U32.HI R11, RZ, 0x5, R9 ;  /* 0x00000005ff0b7819 */ /* 0x000fe20000011609 */
[----:B--2---:R-:W-:-:S06]  /*15430*/  USHF.L.U32 UR4, UR5, 0x2, URZ ;  /* 0x0000000205047899 */ /* 0x004fcc00080006ff */
[----:B------:R-:W-:-:S04]  /*15440*/  LOP3.LUT R11, R11, UR4, RZ, 0xfc, !PT ;  /* 0x000000040b0b7c12 */ /* 0x000fc8000f8efcff */
[----:B-1----:R-:W-:-:S13]  /*15450*/  ISETP.GE.AND P0, PT, R11, UR8, PT ;  /* 0x000000080b007c0c */ /* 0x002fda000bf06270 */
[----:B------:R-:W-:Y:S05]  /*15460*/  @P0 EXIT ;  /* 0x000000000000094d */ /* 0x000fea0003800000 */
[----:B------:R-:W1:Y:S01]  /*15470*/  LDC R4, c[0x0][0x360] ;  /* 0x0000d800ff047b82 */ /* 0x000e620000000800 */
[----:B------:R-:W-:Y:S01]  /*15480*/  IMAD.HI.U32 R5, R2, -0x2daee0ad, RZ ;  /* 0xd2511f5302057827 */ /* 0x000fe200078e00ff */
[----:B------:R2:W-:Y:S01]  /*15490*/  STL [R1+0x8], R11 ;  /* 0x0000080b01007387 */ /* 0x0005e20000100800 */
[----:B------:R-:W-:Y:S01]  /*154a0*/  LOP3.LUT R7, R7, 0x3, RZ, 0xc0, !PT ;  /* 0x0000000307077812 */ /* 0x000fe200078ec0ff */
[----:B------:R-:W1:Y:S01]  /*154b0*/  LDCU UR12, c[0x0][0x388] ;  /* 0x00007100ff0c77ac */ /* 0x000e620008000800 */
[----:B0--345:R-:W-:Y:S01]  /*154c0*/  VIADD R13, R29, 0xbb67ae85 ;  /* 0xbb67ae851d0d7836 */ /* 0x039fe20000000000 */
[----:B------:R-:W-:Y:S01]  /*154d0*/  LOP3.LUT R10, R5, R29, RZ, 0x3c, !PT ;  /* 0x0000001d050a7212 */ /* 0x000fe200078e3cff */
[----:B------:R-:W0:Y:S04]  /*154e0*/  LDCU.U8 UR10, c[0x0][0x410] ;  /* 0x00008200ff0a77ac */ /* 0x000e280008000000 */
[----:B------:R-:W-:-:S04]  /*154f0*/  IMAD.HI.U32 R6, R10, -0x326172a9, RZ ;  /* 0xcd9e8d570a067827 */ /* 0x000fc800078e00ff */
[----:B--2---:R-:W-:Y:S01]  /*15500*/  HFMA2 R11, -RZ, RZ, 0, 0 ;  /* 0x00000000ff0b7431 */ /* 0x004fe200000001ff */
[----:B------:R-:W2:Y:S01]  /*15510*/  LDCU UR11, c[0x0][0x448] ;  /* 0x00008900ff0b77ac */ /* 0x000ea20008000800 */
[----:B------:R-:W-:Y:S01]  /*15520*/  IMAD R10, R10, -0x326172a9, RZ ;  /* 0xcd9e8d570a0a7824 */ /* 0x000fe200078e02ff */
[----:B------:R-:W3:Y:S01]  /*15530*/  LDCU.64 UR8, c[0x0][0x3a0] ;  /* 0x00007400ff0877ac */ /* 0x000ee20008000a00 */
[----:B-1----:R-:W-:Y:S01]  /*15540*/  IMAD R4, R4, UR5, R9 ;  /* 0x0000000504047c24 */ /* 0x002fe2000f8e0209 */
[----:B------:R-:W-:Y:S01]  /*15550*/  IADD3 R9, PT, PT, R28, -0x61c88647, RZ ;  /* 0x9e3779b91c097810 */ /* 0x000fe20007ffe0ff */
[----:B------:R-:W1:Y:S02]  /*15560*/  LDCU.64 UR4, c[0x0][0x398] ;  /* 0x00007300ff0477ac */ /* 0x000e640008000a00 */
[----:B------:R-:W-:-:S05]  /*15570*/  IMAD R5, R4, -0x326172a9, RZ ;  /* 0xcd9e8d5704057824 */ /* 0x000fca00078e02ff */
[----:B------:R-:W-:Y:S01]  /*15580*/  LOP3.LUT R6, R9, R5, R6, 0x96, !PT ;  /* 0x0000000509067212 */ /* 0x000fe200078e9606 */
[----:B------:R-:W-:-:S05]  /*15590*/  IMAD.HI.U32 R5, R4, -0x326172a9, RZ ;  /* 0xcd9e8d5704057827 */ /* 0x000fca00078e00ff */
[----:B------:R-:W-:Y:S01]  /*155a0*/  LOP3.LUT R9, R8, R5, R28, 0x96, !PT ;  /* 0x0000000508097212 */ /* 0x000fe200078e961c */
[----:B------:R-:W-:-:S04]  /*155b0*/  IMAD R5, R2, -0x2daee0ad, RZ ;  /* 0xd2511f5302057824 */ /* 0x000fc800078e02ff */
[----:B------:R-:W-:-:S04]  /*155c0*/  IMAD.HI.U32 R12, R9, -0x2daee0ad, RZ ;  /* 0xd2511f53090c7827 */ /* 0x000fc800078e00ff */
[----:B------:R-:W-:Y:S01]  /*155d0*/  IMAD R9, R9, -0x2daee0ad, RZ ;  /* 0xd2511f5309097824 */ /* 0x000fe200078e02ff */
[----:B------:R-:W-:Y:S01]  /*155e0*/  LOP3.LUT R5, R13, R5, R12, 0x96, !PT ;  /* 0x000000050d057212 */ /* 0x000fe200078e960c */
[----:B------:R-:W-:-:S04]  /*155f0*/  VIADD R13, R28, 0x3c6ef372 ;  /* 0x3c6ef3721c0d7836 */ /* 0x000fc80000000000 */
[----:B------:R-:W-:-:S04]  /*15600*/  IMAD.HI.U32 R12, R5, -0x326172a9, RZ ;  /* 0xcd9e8d57050c7827 */ /* 0x000fc800078e00ff */
[----:B------:R-:W-:Y:S01]  /*15610*/  IMAD R5, R5, -0x326172a9, RZ ;  /* 0xcd9e8d5705057824 */ /* 0x000fe200078e02ff */
[----:B------:R-:W-:Y:S01]  /*15620*/  LOP3.LUT R10, R13, R10, R12, 0x96, !PT ;  /* 0x0000000a0d0a7212 */ /* 0x000fe200078e960c */
[----:B------:R-:W-:Y:S01]  /*15630*/  IMAD.HI.U32 R12, R6, -0x2daee0ad, RZ ;  /* 0xd2511f53060c7827 */ /* 0x000fe200078e00ff */
[----:B------:R-:W-:-:S03]  /*15640*/  IADD3 R13, PT, PT, R29, 0x76cf5d0a, RZ ;  /* 0x76cf5d0a1d0d7810 */ /* 0x000fc60007ffe0ff */
[----:B------:R-:W-:Y:S01]  /*15650*/  IMAD R6, R6, -0x2daee0ad, RZ ;  /* 0xd2511f5306067824 */ /* 0x000fe200078e02ff */
[----:B------:R-:W-:Y:S01]  /*15660*/  LOP3.LUT R9, R13, R9, R12, 0x96, !PT ;  /* 0x000000090d097212 */ /* 0x000fe200078e960c */
[----:B------:R-:W-:-:S04]  /*15670*/  VIADD R13, R28, 0xdaa66d2b ;  /* 0xdaa66d2b1c0d7836 */ /* 0x000fc80000000000 */
[----:B------:R-:W-:-:S04]  /*15680*/  IMAD.HI.U32 R12, R9, -0x326172a9, RZ ;  /* 0xcd9e8d57090c7827 */ /* 0x000fc800078e00ff */
[----:B------:R-:W-:Y:S01]  /*15690*/  IMAD R9, R9, -0x326172a9, RZ ;  /* 0xcd9e8d5709097824 */ /* 0x000fe200078e02ff */
[----:B------:R-:W-:Y:S01]  /*156a0*/  LOP3.LUT R5, R13, R5, R12, 0x96, !PT ;  /* 0x000000050d057212 */ /* 0x000fe200078e960c */
[----:B------:R-:W-:-:S04]  /*156b0*/  IMAD.HI.U32 R12, R10, -0x2daee0ad, RZ ;  /* 0xd2511f530a0c7827 */ /* 0x000fc800078e00ff */
[----:B------:R-:W-:Y:S02]  /*156c0*/  VIADD R13, R29, 0x32370b8f ;  /* 0x32370b8f1d0d7836 */ /* 0x000fe40000000000 */
[----:B------:R-:W-:-:S03]  /*156d0*/  IMAD R10, R10, -0x2daee0ad, RZ ;  /* 0xd2511f530a0a7824 */ /* 0x000fc600078e02ff */
[----:B------:R-:W-:Y:S02]  /*156e0*/  LOP3.LUT R6, R13, R6, R12, 0x96, !PT ;  /* 0x000000060d067212 */ /* 0x000fe400078e960c */
[----:B------:R-:W-:-:S03]  /*156f0*/  IADD3 R13, PT, PT, R28, 0x78dde6e4, RZ ;  /* 0x78dde6e41c0d7810 */ /* 0x000fc60007ffe0ff */
[----:B------:R-:W-:-:S04]  /*15700*/  IMAD.HI.U32 R12, R6, -0x326172a9, RZ ;  /* 0xcd9e8d57060c7827 */ /* 0x000fc800078e00ff */
[----:B------:R-:W-:Y:S01]  /*15710*/  IMAD R6, R6, -0x326172a9, RZ ;  /* 0xcd9e8d5706067824 */ /* 0x000fe200078e02ff */
[----:B------:R-:W-:Y:S01]  /*15720*/  LOP3.LUT R9, R13, R9, R12, 0x96, !PT ;  /* 0x000000090d097212 */ /* 0x000fe200078e960c */
[----:B------:R-:W-:-:S04]  /*15730*/  IMAD.HI.U32 R12, R5, -0x2daee0ad, RZ ;  /* 0xd2511f53050c7827 */ /* 0x000fc800078e00ff */
[----:B------:R-:W-:Y:S02]  /*15740*/  VIADD R13, R29, 0xed9eba14 ;  /* 0xed9eba141d0d7836 */ /* 0x000fe40000000000 */
[----:B------:R-:W-:-:S03]  /*15750*/  IMAD R5, R5, -0x2daee0ad, RZ ;  /* 0xd2511f5305057824 */ /* 0x000fc600078e02ff */
[----:B------:R-:W-:Y:S01]  /*15760*/  LOP3.LUT R10, R13, R10, R12, 0x96, !PT ;  /* 0x0000000a0d0a7212 */ /* 0x000fe200078e960c */
[----:B------:R-:W-:-:S04]  /*15770*/  VIADD R13, R28, 0x1715609d ;  /* 0x1715609d1c0d7836 */ /* 0x000fc80000000000 */
[----:B------:R-:W-:-:S04]  /*15780*/  IMAD.HI.U32 R12, R10, -0x326172a9, RZ ;  /* 0xcd9e8d570a0c7827 */ /* 0x000fc800078e00ff */
[----:B------:R-:W-:Y:S01]  /*15790*/  IMAD R10, R10, -0x326172a9, RZ ;  /* 0xcd9e8d570a0a7824 */ /* 0x000fe200078e02ff */
[----:B------:R-:W-:Y:S01]  /*157a0*/  LOP3.LUT R6, R13, R6, R12, 0x96, !PT ;  /* 0x000000060d067212 */ /* 0x000fe200078e960c */
[----:B------:R-:W-:Y:S01]  /*157b0*/  IMAD.HI.U32 R12, R9, -0x2daee0ad, RZ ;  /* 0xd2511f53090c7827 */ /* 0x000fe200078e00ff */
[----:B------:R-:W-:-:S03]  /*157c0*/  IADD3 R13, PT, PT, R29, -0x56f99767, RZ ;  /* 0xa90668991d0d7810 */ /* 0x000fc60007ffe0ff */
        /* <DEDUP_REMOVED lines=26> */
[----:B------:R-:W-:-:S04]  /*15970*/  IMAD.HI.U32 R12, R9, -0x2daee0ad, RZ ;  /* 0xd2511f53090c7827 */ /* 0x000fc800078e00ff */
[----:B------:R-:W-:Y:S02]  /*15980*/  VIADD R13, R29, 0x96a522ad ;  /* 0x96a522ad1d0d7836 */ /* 0x000fe40000000000 */
[----:B------:R-:W-:-:S03]  /*15990*/  IMAD R9, R9, -0x2daee0ad, RZ ;  /* 0xd2511f5309097824 */ /* 0x000fc600078e02ff */
[----:B------:R-:W-:Y:S01]  /*159a0*/  LOP3.LUT R5, R13, R5, R12, 0x96, !PT ;  /* 0x000000050d057212 */ /* 0x000fe200078e960c */
[----:B------:R-:W-:-:S04]  /*159b0*/  IMAD.HI.U32 R12, R10, -0x326172a9, RZ ;  /* 0xcd9e8d570a0c7827 */ /* 0x000fc800078e00ff */
[----:B------:R-:W-:Y:S02]  /*159c0*/  VIADD R13, R28, 0x8ff34781 ;  /* 0x8ff347811c0d7836 */ /* 0x000fe40000000000 */
[----:B------:R-:W-:-:S03]  /*159d0*/  IMAD R10, R10, -0x326172a9, RZ ;  /* 0xcd9e8d570a0a7824 */ /* 0x000fc600078e02ff */
[----:B0123--:R-:W-:-:S07]  /*159e0*/  LOP3.LUT R6, R13, R6, R12, 0x96, !PT ;  /* 0x000000060d067212 */ /* 0x00ffce00078e960c */
.L_x_12361:
[----:B------:R-:W2:Y:S01]  /*159f0*/  LDL R26, [R1+0x8] ;  /* 0x00000800011a7983 */ /* 0x000ea20000100800 */
[----:B-----5:R-:W-:Y:S01]  /*15a00*/  LOP3.LUT P0, RZ, R3, 0x800, RZ, 0xc0, !PT ;  /* 0x0000080003ff7812 */ /* 0x020fe2000780c0ff */
[----:B------:R-:W-:Y:S01]  /*15a10*/  BSSY.RECONVERGENT B0, `(.L_x_11091) ;  /* 0x00009c9000007945 */ /* 0x000fe20003800200 */
[----:B------:R-:W0:Y:S02]  /*15a20*/  S2R R41, SR_TID.X ;  /* 0x0000000000297919 */ /* 0x000e240000002100 */
[----:B0-----:R-:W-:Y:S01]  /*15a30*/  LOP3.LUT R41, R41, 0x1f, RZ, 0xc0, !PT ;  /* 0x0000001f29297812 */ /* 0x001fe200078ec0ff */
[----:B--2---:R-:W-:-:S05]  /*15a40*/  IMAD R26, R26, UR12, RZ ;  /* 0x0000000c1a1a7c24 */ /* 0x004fca000f8e02ff */
        /* <DEDUP_REMOVED lines=37> */
.L_x_11096:
        /* <DEDUP_REMOVED lines=13> */
.L_x_11098:
[----:B------:R-:W-:Y:S05]  /*15d70*/  BSYNC.RECONVERGENT B2 ;  /* 0x0000000000027941 */ /* 0x000fea0003800200 */
.L_x_11097:
        /* <DEDUP_REMOVED lines=44> */
[----:B------:R-:W-:Y:S02]  /*16040*/  VIADD R5, R29, 0x1fd5c5a3 ;  /* 0x1fd5c5a31d057836 */ /* 0x000fe40000000000 */
[----:B------:R-:W-:-:S03]  /*16050*/  IMAD.WIDE.U32 R70, R10, -0x2daee0ad, RZ ;  /* 0xd2511f530a467825 */ /* 0x000fc600078e00ff */
[----:B------:R-:W-:Y:S01]  /*16060*/  LOP3.LUT R6, R5, R6, R45, 0x96, !PT ;  /* 0x0000000605067212 */ /* 0x000fe200078e962d */
[----:B------:R-:W-:-:S04]  /*16070*/  VIADD R5, R28, 0xf1bbcdc8 ;  /* 0xf1bbcdc81c057836 */ /* 0x000fc80000000000 */
[----:B------:R-:W-:-:S05]  /*16080*/  IMAD.WIDE.U32 R6, R6, -0x326172a9, RZ ;  /* 0xcd9e8d5706067825 */ /* 0x000fca00078e00ff */
[----:B------:R-:W-:Y:S02]  /*16090*/  LOP3.LUT R5, R5, R56, R7, 0x96, !PT ;  /* 0x0000003805057212 */ /* 0x000fe400078e9607 */
[----:B------:R-:W-:-:S04]  /*160a0*/  IADD3 R7, PT, PT, R29, -0x24c28bd8, RZ ;  /* 0xdb3d74281d077810 */ /* 0x000fc80007ffe0ff */
[----:B------:R-:W-:Y:S01]  /*160b0*/  LOP3.LUT R7, R7, R44, R71, 0x96, !PT ;  /* 0x0000002c07077212 */ /* 0x000fe200078e9647 */
[----:B------:R-:W-:-:S04]  /*160c0*/  IMAD.WIDE.U32 R44, R5, -0x2daee0ad, RZ ;  /* 0xd2511f53052c7825 */ /* 0x000fc800078e00ff */
[----:B------:R-:W-:-:S04]  /*160d0*/  IMAD.WIDE.U32 R56, R7, -0x326172a9, RZ ;  /* 0xcd9e8d5707387825 */ /* 0x000fc800078e00ff */
[----:B------:R-:W-:Y:S01]  /*160e0*/  VIADD R7, R28, 0x8ff34781 ;  /* 0x8ff347811c077836 */ /* 0x000fe20000000000 */
[----:B------:R-:W-:Y:S01]  /*160f0*/  MOV R10, R56 ;  /* 0x00000038000a7202 */ /* 0x000fe20000000f00 */
[----:B------:R-:W-:Y:S02]  /*16100*/  VIADD R5, R29, 0x96a522ad ;  /* 0x96a522ad1d057836 */ /* 0x000fe40000000000 */
[----:B------:R-:W-:Y:S02]  /*16110*/  IMAD.MOV.U32 R56, RZ, RZ, R44 ;  /* 0x000000ffff387224 */ /* 0x000fe400078e002c */
[----:B------:R-:W-:Y:S01]  /*16120*/  HFMA2 R44, -RZ, RZ, 0, 0 ;  /* 0x00000000ff2c7431 */ /* 0x000fe200000001ff */
[----:B------:R-:W-:Y:S02]  /*16130*/  LOP3.LUT R6, R7, R6, R57, 0x96, !PT ;  /* 0x0000000607067212 */ /* 0x000fe400078e9639 */
[----:B------:R-:W-:-:S07]  /*16140*/  LOP3.LUT R5, R5, R70, R45, 0x96, !PT ;  /* 0x0000004605057212 */ /* 0x000fce00078e962d */
.L_x_11095:
[----:B------:R-:W-:Y:S05]  /*16150*/  BSYNC.RECONVERGENT B1 ;  /* 0x0000000000017941 */ /* 0x000fea0003800200 */
.L_x_11094:
[----:B------:R-:W0:Y:S01]  /*16160*/  LDC R77, c[0x0][0x404] ;  /* 0x00010100ff4d7b82 */ /* 0x000e220000000800 */
[----:B------:R-:W-:Y:S01]  /*16170*/  I2FP.F32.U32 R7, R12 ;  /* 0x0000000c00077245 */ /* 0x000fe20000201000 */
[----:B------:R-:W-:Y:S01]  /*16180*/  IMAD.MOV.U32 R125, RZ, RZ, 0x2f800000 ;  /* 0x2f800000ff7d7424 */ /* 0x000fe200078e00ff */
[----:B------:R-:W-:Y:S01]  /*16190*/  ISETP.NE.AND P3, PT, R44, 0x1, PT ;  /* 0x000000012c00780c */ /* 0x000fe20003f65270 */
[C---:B-----5:R-:W-:Y:S01]  /*161a0*/  IMAD.U32 R9, R40.reuse, 0x10000, RZ ;  /* 0x0001000028097824 */ /* 0x060fe200078e00ff */
[----:B------:R-:W-:Y:S01]  /*161b0*/  LOP3.LUT R3, R3, 0xffffffef, RZ, 0xc0, !PT ;  /* 0xffffffef03037812 */ /* 0x000fe200078ec0ff */
[----:B------:R-:W-:Y:S01]  /*161c0*/  FFMA.FTZ R7, R7, R125, 1.1641532182693481445e-10 ;  /* 0x2f00000007077423 */ /* 0x000fe2000001007d */
[----:B------:R-:W-:Y:S01]  /*161d0*/  BSSY.RECONVERGENT B1, `(.L_x_11099) ;  /* 0x0000061000017945 */ /* 0x000fe20003800200 */
[----:B------:R-:W1:Y:S01]  /*161e0*/  LDC R76, c[0x0][0x408] ;  /* 0x00010200ff4c7b82 */ /* 0x000e620000000800 */
[----:B------:R-:W-:Y:S01]  /*161f0*/  PRMT R12, R40, 0x7632, R12 ;  /* 0x00007632280c7816 */ /* 0x000fe2000000000c */
[----:B------:R-:W-:Y:S01]  /*16200*/  IMAD.MOV.U32 R45, RZ, RZ, 0x2 ;  /* 0x00000002ff2d7424 */ /* 0x000fe200078e00ff */
[----:B0-----:R-:W-:Y:S01]  /*16210*/  FSETP.GTU.FTZ.AND P2, PT, R7, R77, PT ;  /* 0x0000004d0700720b */ /* 0x001fe20003f5c000 */
[----:B-1----:R-:W-:-:S05]  /*16220*/  FMUL.FTZ R7, R9, R76 ;  /* 0x0000004c09077220 */ /* 0x002fca0000410000 */
        /* <DEDUP_REMOVED lines=16> */
.L_x_11101:
        /* <DEDUP_REMOVED lines=13> */
.L_x_11103:
[----:B------:R-:W-:Y:S05]  /*16400*/  BSYNC.RECONVERGENT B2 ;  /* 0x0000000000027941 */ /* 0x000fea0003800200 */
.L_x_11102:
        /* <DEDUP_REMOVED lines=43> */
[----:B------:R-:W-:-:S03]  /*166c0*/  IADD3 R5, PT, PT, R29, 0x1fd5c5a3, RZ ;  /* 0x1fd5c5a31d057810 */ /* 0x000fc60007ffe0ff */
[----:B------:R-:W-:Y:S01]  /*166d0*/  IMAD.WIDE.U32 R72, R10, -0x2daee0ad, RZ ;  /* 0xd2511f530a487825 */ /* 0x000fe200078e00ff */
[----:B------:R-:W-:-:S03]  /*166e0*/  LOP3.LUT R6, R5, R6, R45, 0x96, !PT ;  /* 0x0000000605067212 */ /* 0x000fc600078e962d */
[----:B------:R-:W-:Y:S02]  /*166f0*/  VIADD R5, R28, 0xf1bbcdc8 ;  /* 0xf1bbcdc81c057836 */ /* 0x000fe40000000000 */
[----:B------:R-:W-:-:S05]  /*16700*/  IMAD.WIDE.U32 R6, R6, -0x326172a9, RZ ;  /* 0xcd9e8d5706067825 */ /* 0x000fca00078e00ff */
[----:B------:R-:W-:Y:S01]  /*16710*/  LOP3.LUT R5, R5, R70, R7, 0x96, !PT ;  /* 0x0000004605057212 */ /* 0x000fe200078e9607 */
[----:B------:R-:W-:-:S05]  /*16720*/  VIADD R7, R29, 0xdb3d7428 ;  /* 0xdb3d74281d077836 */ /* 0x000fca0000000000 */
[----:B------:R-:W-:Y:S01]  /*16730*/  LOP3.LUT R7, R7, R44, R73, 0x96, !PT ;  /* 0x0000002c07077212 */ /* 0x000fe200078e9649 */
[----:B------:R-:W-:-:S04]  /*16740*/  IMAD.WIDE.U32 R44, R5, -0x2daee0ad, RZ ;  /* 0xd2511f53052c7825 */ /* 0x000fc800078e00ff */
[----:B------:R-:W-:Y:S01]  /*16750*/  IMAD.WIDE.U32 R70, R7, -0x326172a9, RZ ;  /* 0xcd9e8d5707467825 */ /* 0x000fe200078e00ff */
[----:B------:R-:W-:-:S03]  /*16760*/  IADD3 R7, PT, PT, R28, -0x700cb87f, RZ ;  /* 0x8ff347811c077810 */ /* 0x000fc60007ffe0ff */
[----:B------:R-:W-:Y:S01]  /*16770*/  VIADD R5, R29, 0x96a522ad ;  /* 0x96a522ad1d057836 */ /* 0x000fe20000000000 */
[----:B------:R-:W-:Y:S01]  /*16780*/  LOP3.LUT R6, R7, R6, R71, 0x96, !PT ;  /* 0x0000000607067212 */ /* 0x000fe200078e9647 */
[----:B------:R-:W-:Y:S01]  /*16790*/  IMAD.MOV.U32 R10, RZ, RZ, R70 ;  /* 0x000000ffff0a7224 */ /* 0x000fe200078e0046 */
[----:B------:R-:W-:Y:S01]  /*167a0*/  MOV R7, R56 ;  /* 0x0000003800077202 */ /* 0x000fe20000000f00 */
[----:B------:R-:W-:Y:S01]  /*167b0*/  IMAD.MOV.U32 R56, RZ, RZ, R44 ;  /* 0x000000ffff387224 */ /* 0x000fe200078e002c */
[----:B------:R-:W-:Y:S01]  /*167c0*/  LOP3.LUT R5, R5, R72, R45, 0x96, !PT ;  /* 0x0000004805057212 */ /* 0x000fe200078e962d */
[----:B------:R-:W-:-:S07]  /*167d0*/  IMAD.MOV.U32 R45, RZ, RZ, RZ ;  /* 0x000000ffff2d7224 */ /* 0x000fce00078e00ff */
.L_x_11100:
[----:B------:R-:W-:Y:S05]  /*167e0*/  BSYNC.RECONVERGENT B1 ;  /* 0x0000000000017941 */ /* 0x000fea0003800200 */
.L_x_11099:
        /* <DEDUP_REMOVED lines=26> */
.L_x_11106:
        /* <DEDUP_REMOVED lines=13> */
.L_x_11108:
[----:B------:R-:W-:Y:S05]  /*16a60*/  BSYNC.RECONVERGENT B2 ;  /* 0x0000000000027941 */ /* 0x000fea0003800200 */
.L_x_11107:
        /* <DEDUP_REMOVED lines=55> */
[----:B------:R-:W-:-:S03]  /*16de0*/  VIADD R5, R29, 0x96a522ad ;  /* 0x96a522ad1d057836 */ /* 0x000fc60000000000 */
[----:B------:R-:W-:Y:S01]  /*16df0*/  LOP3.LUT R6, R7, R6, R71, 0x96, !PT ;  /* 0x0000000607067212 */ /* 0x000fe200078e9647 */
[----:B------:R-:W-:Y:S01]  /*16e00*/  IMAD.MOV.U32 R7, RZ, RZ, R56 ;  /* 0x000000ffff077224 */ /* 0x000fe200078e0038 */
[----:B------:R-:W-:Y:S01]  /*16e10*/  LOP3.LUT R5, R5, R72, R45, 0x96, !PT ;  /* 0x0000004805057212 */ /* 0x000fe200078e962d */
[----:B------:R-:W-:Y:S02]  /*16e20*/  IMAD.MOV.U32 R56, RZ, RZ, R44 ;  /* 0x000000ffff387224 */ /* 0x000fe400078e002c */
[----:B------:R-:W-:-:S07]  /*16e30*/  HFMA2 R44, -RZ, RZ, 0, 0 ;  /* 0x00000000ff2c7431 */ /* 0x000fce00000001ff */
.L_x_11105:
[----:B------:R-:W-:Y:S05]  /*16e40*/  BSYNC.RECONVERGENT B1 ;  /* 0x0000000000017941 */ /* 0x000fea0003800200 */
.L_x_11104:
[----:B------:R-:W-:Y:S01]  /*16e50*/  I2FP.F32.U32 R7, R7 ;  /* 0x0000000700077245 */ /* 0x000fe20000201000 */
[----:B------:R-:W-:Y:S01]  /*16e60*/  BSSY.RECONVERGENT B1, `(.L_x_11109) ;  /* 0x0000064000017945 */ /* 0x000fe20003800200 */
[----:B------:R-:W-:Y:S01]  /*16e70*/  ISETP.NE.AND P2, PT, R44, 0x1, PT ;  /* 0x000000012c00780c */ /* 0x000fe20003f45270 */
[----:B------:R-:W-:Y:S01]  /*16e80*/  HFMA2 R45, -RZ, RZ, 0, 1.1920928955078125e-07 ;  /* 0x00000002ff2d7431 */ /* 0x000fe200000001ff */
[----:B------:R-:W-:Y:S01]  /*16e90*/  LOP3.LUT R3, R3, 0xfffffffb, RZ, 0xc0, !PT ;  /* 0xfffffffb03037812 */ /* 0x000fe200078ec0ff */
[----:B------:R-:W-:Y:S01]  /*16ea0*/  FFMA.FTZ R7, R7, R125, 1.1641532182693481445e-10 ;  /* 0x2f00000007077423 */ /* 0x000fe2000001007d */
[----:B------:R-:W-:-:S04]  /*16eb0*/  PRMT R12, R41, 0x7632, R12 ;  /* 0x00007632290c7816 */ /* 0x000fc8000000000c */
[----:B------:R-:W-:Y:S01]  /*16ec0*/  FSETP.GTU.FTZ.AND P3, PT, R7, R77, PT ;  /* 0x0000004d0700720b */ /* 0x000fe20003f7c000 */
[----:B------:R-:W-:-:S04]  /*16ed0*/  IMAD.U32 R7, R41, 0x10000, RZ ;  /* 0x0001000029077824 */ /* 0x000fc800078e00ff */
        /* <DEDUP_REMOVED lines=17> */
.L_x_11111:
        /* <DEDUP_REMOVED lines=13> */
.L_x_11113:
[----:B------:R-:W-:Y:S05]  /*170c0*/  BSYNC.RECONVERGENT B2 ;  /* 0x0000000000027941 */ /* 0x000fea0003800200 */
.L_x_11112:
        /* <DEDUP_REMOVED lines=43> */
[----:B------:R-:W-:Y:S02]  /*17380*/  VIADD R5, R29, 0x1fd5c5a3 ;  /* 0x1fd5c5a31d057836 */ /* 0x000fe40000000000 */
[----:B------:R-:W-:-:S03]  /*17390*/  IMAD.WIDE.U32 R72, R10, -0x2daee0ad, RZ ;  /* 0xd2511f530a487825 */ /* 0x000fc600078e00ff */
[----:B------:R-:W-:Y:S02]  /*173a0*/  LOP3.LUT R6, R5, R6, R45, 0x96, !PT ;  /* 0x0000000605067212 */ /* 0x000fe400078e962d */
[----:B------:R-:W-:-:S03]  /*173b0*/  IADD3 R5, PT, PT, R28, -0xe443238, RZ ;  /* 0xf1bbcdc81c057810 */ /* 0x000fc60007ffe0ff */
[----:B------:R-:W-:-:S05]  /*173c0*/  IMAD.WIDE.U32 R6, R6, -0x326172a9, RZ ;  /* 0xcd9e8d5706067825 */ /* 0x000fca00078e00ff */
[----:B------:R-:W-:Y:S01]  /*173d0*/  LOP3.LUT R5, R5, R70, R7, 0x96, !PT ;  /* 0x0000004605057212 */ /* 0x000fe200078e9607 */
[----:B------:R-:W-:-:S05]  /*173e0*/  VIADD R7, R29, 0xdb3d7428 ;  /* 0xdb3d74281d077836 */ /* 0x000fca0000000000 */
[----:B------:R-:W-:Y:S01]  /*173f0*/  LOP3.LUT R7, R7, R44, R73, 0x96, !PT ;  /* 0x0000002c07077212 */ /* 0x000fe200078e9649 */
[----:B------:R-:W-:Y:S01]  /*17400*/  IMAD.WIDE.U32 R44, R5, -0x2daee0ad, RZ ;  /* 0xd2511f53052c7825 */ /* 0x000fe200078e00ff */
[----:B------:R-:W-:-:S03]  /*17410*/  IADD3 R5, PT, PT, R29, -0x695add53, RZ ;  /* 0x96a522ad1d057810 */ /* 0x000fc60007ffe0ff */
[----:B------:R-:W-:Y:S01]  /*17420*/  IMAD.WIDE.U32 R70, R7, -0x326172a9, RZ ;  /* 0xcd9e8d5707467825 */ /* 0x000fe200078e00ff */
[----:B------:R-:W-:-:S03]  /*17430*/  LOP3.LUT R5, R5, R72, R45, 0x96, !PT ;  /* 0x0000004805057212 */ /* 0x000fc600078e962d */
[----:B------:R-:W-:Y:S02]  /*17440*/  VIADD R7, R28, 0x8ff34781 ;  /* 0x8ff347811c077836 */ /* 0x000fe40000000000 */
[----:B------:R-:W-:Y:S02]  /*17450*/  IMAD.MOV.U32 R10, RZ, RZ, R70 ;  /* 0x000000ffff0a7224 */ /* 0x000fe400078e0046 */
[----:B------:R-:W-:Y:S01]  /*17460*/  IMAD.MOV.U32 R45, RZ, RZ, RZ ;  /* 0x000000ffff2d7224 */ /* 0x000fe200078e00ff */
[----:B------:R-:W-:Y:S01]  /*17470*/  LOP3.LUT R6, R7, R6, R71, 0x96, !PT ;  /* 0x0000000607067212 */ /* 0x000fe200078e9647 */
[----:B------:R-:W-:Y:S01]  /*17480*/  IMAD.MOV.U32 R7, RZ, RZ, R56 ;  /* 0x000000ffff077224 */ /* 0x000fe200078e0038 */
[----:B------:R-:W-:-:S07]  /*17490*/  MOV R56, R44 ;  /* 0x0000002c00387202 */ /* 0x000fce0000000f00 */
.L_x_11110:
[----:B------:R-:W-:Y:S05]  /*174a0*/  BSYNC.RECONVERGENT B1 ;  /* 0x0000000000017941 */ /* 0x000fea0003800200 */
.L_x_11109:
        /* <DEDUP_REMOVED lines=26> */
.L_x_11116:
        /* <DEDUP_REMOVED lines=13> */
.L_x_11118:
[----:B------:R-:W-:Y:S05]  /*17720*/  BSYNC.RECONVERGENT B2 ;  /* 0x0000000000027941 */ /* 0x000fea0003800200 */
.L_x_11117:
        /* <DEDUP_REMOVED lines=61> */
.L_x_11115:
[----:B------:R-:W-:Y:S05]  /*17b00*/  BSYNC.RECONVERGENT B1 ;  /* 0x0000000000017941 */ /* 0x000fea0003800200 */
.L_x_11114:
[----:B------:R-:W-:Y:S01]  /*17b10*/  I2FP.F32.U32 R7, R7 ;  /* 0x0000000700077245 */ /* 0x000fe20000201000 */
[----:B------:R-:W-:Y:S01]  /*17b20*/  BSSY.RECONVERGENT B1, `(.L_x_11119) ;  /* 0x0000062000017945 */ /* 0x000fe20003800200 */
[----:B------:R-:W-:Y:S01]  /*17b30*/  SHF.L.U32 R12, R42, 0x10, RZ ;  /* 0x000000102a0c7819 */ /* 0x000fe200000006ff */
[----:B------:R-:W-:Y:S01]  /*17b40*/  IMAD.MOV.U32 R45, RZ, RZ, 0x2 ;  /* 0x00000002ff2d7424 */ /* 0x000fe200078e00ff */
[----:B------:R-:W-:Y:S01]  /*17b50*/  ISETP.NE.AND P3, PT, R44, 0x1, PT ;  /* 0x000000012c00780c */ /* 0x000fe20003f65270 */
[----:B------:R-:W-:Y:S02]  /*17b60*/  FFMA.FTZ R7, R7, R125, 1.1641532182693481445e-10 ;  /* 0x2f00000007077423 */ /* 0x000fe4000001007d */
[----:B------:R-:W-:-:S03]  /*17b70*/  FMUL.FTZ R12, R12, R76 ;  /* 0x0000004c0c0c7220 */ /* 0x000fc60000410000 */
[----:B------:R-:W-:Y:S01]  /*17b80*/  FSETP.GTU.FTZ.AND P2, PT, R7, R77, PT ;  /* 0x0000004d0700720b */ /* 0x000fe20003f5c000 */
[----:B------:R-:W-:-:S03]  /*17b90*/  @P1 IMAD.U32 R7, R34, 0x10000, RZ ;  /* 0x0001000022071824 */ /* 0x000fc600078e00ff */
[----:B------:R-:W-:Y:S02]  /*17ba0*/  FSEL R85, R12, RZ, !P2 ;  /* 0x000000ff0c557208 */ /* 0x000fe40005000000 */
[----:B------:R-:W-:Y:S02]  /*17bb0*/  PRMT R12, R42, 0x7632, R12 ;  /* 0x000076322a0c7816 */ /* 0x000fe4000000000c */
[----:B------:R-:W-:Y:S01]  /*17bc0*/  PLOP3.LUT P2, PT, P2, PT, PT, 0x8, 0x80 ;  /* 0x000000000080781c */ /* 0x000fe2000174e170 */
        /* <DEDUP_REMOVED lines=12> */
.L_x_11121:
        /* <DEDUP_REMOVED lines=13> */
.L_x_11123:
[----:B------:R-:W-:Y:S05]  /*17d60*/  BSYNC.RECONVERGENT B2 ;  /* 0x0000000000027941 */ /* 0x000fea0003800200 */
.L_x_11122:
        /* <DEDUP_REMOVED lines=57> */
[----:B------:R-:W-:Y:S01]  /*18100*/  HFMA2 R45, -RZ, RZ, 0, 0 ;  /* 0x00000000ff2d7431 */ /* 0x000fe200000001ff */
[----:B------:R-:W-:Y:S01]  /*18110*/  LOP3.LUT R6, R7, R6, R71, 0x96, !PT ;  /* 0x0000000607067212 */ /* 0x000fe200078e9647 */
[----:B------:R-:W-:Y:S02]  /*18120*/  IMAD.MOV.U32 R7, RZ, RZ, R56 ;  /* 0x000000ffff077224 */ /* 0x000fe400078e0038 */
[----:B------:R-:W-:-:S07]  /*18130*/  IMAD.MOV.U32 R56, RZ, RZ, R44 ;  /* 0x000000ffff387224 */ /* 0x000fce00078e002c */
.L_x_11120:
[----:B------:R-:W-:Y:S05]  /*18140*/  BSYNC.RECONVERGENT B1 ;  /* 0x0000000000017941 */ /* 0x000fea0003800200 */
.L_x_11119:
        /* <DEDUP_REMOVED lines=24> */
.L_x_11126:
        /* <DEDUP_REMOVED lines=13> */
.L_x_11128:
[----:B------:R-:W-:Y:S05]  /*183a0*/  BSYNC.RECONVERGENT B2 ;  /* 0x0000000000027941 */ /* 0x000fea0003800200 */
.L_x_11127:
        /* <DEDUP_REMOVED lines=56> */
[----:B------:R-:W-:-:S03]  /*18730*/  IMAD.MOV.U32 R10, RZ, RZ, R72 ;  /* 0x000000ffff0a7224 */ /* 0x000fc600078e0048 */
[----:B------:R-:W-:Y:S01]  /*18740*/  LOP3.LUT R6, R7, R6, R73, 0x96, !PT ;  /* 0x0000000607067212 */ /* 0x000fe200078e9649 */
[----:B------:R-:W-:Y:S01]  /*18750*/  IMAD.MOV.U32 R7, RZ, RZ, R56 ;  /* 0x000000ffff077224 */ /* 0x000fe200078e0038 */
[----:B------:R-:W-:Y:S01]  /*18760*/  MOV R56, R70 ;  /* 0x0000004600387202 */ /* 0x000fe20000000f00 */
[----:B------:R-:W-:-:S07]  /*18770*/  IMAD.MOV.U32 R70, RZ, RZ, RZ ;  /* 0x000000ffff467224 */ /* 0x000fce00078e00ff */
.L_x_11125:
[----:B------:R-:W-:Y:S05]  /*18780*/  BSYNC.RECONVERGENT B1 ;  /* 0x0000000000017941 */ /* 0x000fea0003800200 */
.L_x_11124:
[----:B------:R-:W-:Y:S01]  /*18790*/  I2FP.F32.U32 R7, R7 ;  /* 0x0000000700077245 */ /* 0x000fe20000201000 */
[----:B------:R-:W-:Y:S01]  /*187a0*/  IMAD.U32 R12, R43, 0x10000, RZ ;  /* 0x000100002b0c7824 */ /* 0x000fe200078e00ff */
[----:B------:R-:W-:Y:S01]  /*187b0*/  ISETP.NE.AND P5, PT, R70, 0x1, PT ;  /* 0x000000014600780c */ /* 0x000fe20003fa5270 */
[----:B------:R-:W-:Y:S01]  /*187c0*/  BSSY.RECONVERGENT B1, `(.L_x_11129) ;  /* 0x0000060000017945 */ /* 0x000fe20003800200 */
[----:B------:R-:W-:Y:S02]  /*187d0*/  IMAD.MOV.U32 R71, RZ, RZ, R10 ;  /* 0x000000ffff477224 */ /* 0x000fe400078e000a */
[----:B------:R-:W-:Y:S01]  /*187e0*/  FFMA.FTZ R7, R7, R125, 1.1641532182693481445e-10 ;  /* 0x2f00000007077423 */ /* 0x000fe2000001007d */
[----:B------:R-:W-:-:S04]  /*187f0*/  FMUL.FTZ R12, R12, R76 ;  /* 0x0000004c0c0c7220 */ /* 0x000fc80000410000 */
[----:B------:R-:W-:Y:S02]  /*18800*/  FSETP.GTU.FTZ.AND P4, PT, R7, R77, PT ;  /* 0x0000004d0700720b */ /* 0x000fe40003f9c000 */
[----:B------:R-:W-:Y:S02]  /*18810*/  @P1 SHF.L.U32 R7, R35, 0x10, RZ ;  /* 0x0000001023071819 */ /* 0x000fe400000006ff */
[----:B------:R-:W-:Y:S02]  /*18820*/  FSEL R45, R12, RZ, !P4 ;  /* 0x000000ff0c2d7208 */ /* 0x000fe40006000000 */
[----:B------:R-:W-:Y:S02]  /*18830*/  PRMT R12, R43, 0x7632, R12 ;  /* 0x000076322b0c7816 */ /* 0x000fe4000000000c */
[----:B------:R-:W-:Y:S01]  /*18840*/  PLOP3.LUT P4, PT, P4, PT, PT, 0x8, 0x80 ;  /* 0x000000000080781c */ /* 0x000fe2000278e170 */
        /* <DEDUP_REMOVED lines=12> */
.L_x_11131:
        /* <DEDUP_REMOVED lines=13> */
.L_x_11133:
[----:B------:R-:W-:Y:S05]  /*189e0*/  BSYNC.RECONVERGENT B2 ;  /* 0x0000000000027941 */ /* 0x000fea0003800200 */
.L_x_11132:
        /* <DEDUP_REMOVED lines=52> */
[----:B------:R-:W-:Y:S02]  /*18d30*/  VIADD R5, R29, 0x96a522ad ;  /* 0x96a522ad1d057836 */ /* 0x000fe40000000000 */
[----:B------:R-:W-:Y:S01]  /*18d40*/  IMAD.WIDE.U32 R72, R7, -0x326172a9, RZ ;  /* 0xcd9e8d5707487825 */ /* 0x000fe200078e00ff */
[----:B------:R-:W-:Y:S02]  /*18d50*/  IADD3 R7, PT, PT, R28, -0x700cb87f, RZ ;  /* 0x8ff347811c077810 */ /* 0x000fe40007ffe0ff */
[----:B------:R-:W-:Y:S01]  /*18d60*/  LOP3.LUT R5, R5, R74, R71, 0x96, !PT ;  /* 0x0000004a05057212 */ /* 0x000fe200078e9647 */
[----:B------:R-:W-:Y:S01]  /*18d70*/  IMAD.MOV.U32 R10, RZ, RZ, R72 ;  /* 0x000000ffff0a7224 */ /* 0x000fe200078e0048 */
[----:B------:R-:W-:Y:S01]  /*18d80*/  LOP3.LUT R6, R7, R6, R73, 0x96, !PT ;  /* 0x0000000607067212 */ /* 0x000fe200078e9649 */
[----:B------:R-:W-:Y:S01]  /*18d90*/  IMAD.MOV.U32 R7, RZ, RZ, RZ ;  /* 0x000000ffff077224 */ /* 0x000fe200078e00ff */
[----:B------:R-:W-:Y:S01]  /*18da0*/  MOV R71, R56 ;  /* 0x0000003800477202 */ /* 0x000fe20000000f00 */
[----:B------:R-:W-:-:S07]  /*18db0*/  IMAD.MOV.U32 R56, RZ, RZ, R70 ;  /* 0x000000ffff387224 */ /* 0x000fce00078e0046 */
.L_x_11130:
[----:B------:R-:W-:Y:S05]  /*18dc0*/  BSYNC.RECONVERGENT B1 ;  /* 0x0000000000017941 */ /* 0x000fea0003800200 */
.L_x_11129:
        /* <DEDUP_REMOVED lines=16> */
.L_x_11093:
        /* <DEDUP_REMOVED lines=16> */
.L_x_11137:
        /* <DEDUP_REMOVED lines=13> */
.L_x_11139:
[----:B------:R-:W-:Y:S05]  /*190a0*/  BSYNC.RECONVERGENT B2 ;  /* 0x0000000000027941 */ /* 0x000fea0003800200 */
.L_x_11138:
        /* <DEDUP_REMOVED lines=52> */
[----:B------:R-:W-:Y:S02]  /*193f0*/  VIADD R5, R29, 0x96a522ad ;  /* 0x96a522ad1d057836 */ /* 0x000fe40000000000 */
[----:B------:R-:W-:-:S03]  /*19400*/  IMAD.WIDE.U32 R14, R7, -0x326172a9, RZ ;  /* 0xcd9e8d57070e7825 */ /* 0x000fc600078e00ff */
[----:B------:R-:W-:Y:S01]  /*19410*/  LOP3.LUT R5, R5, R16, R13, 0x96, !PT ;  /* 0x0000001005057212 */ /* 0x000fe200078e960d */
[----:B------:R-:W-:Y:S02]  /*19420*/  VIADD R7, R28, 0x8ff34781 ;  /* 0x8ff347811c077836 */ /* 0x000fe40000000000 */
[----:B------:R-:W-:Y:S02]  /*19430*/  HFMA2 R13, -RZ, RZ, 0, 0 ;  /* 0x00000000ff0d7431 */ /* 0x000fe400000001ff */
[----:B------:R-:W-:Y:S01]  /*19440*/  IMAD.MOV.U32 R56, RZ, RZ, R12 ;  /* 0x000000ffff387224 */ /* 0x000fe200078e000c */
[----:B------:R-:W-:Y:S01]  /*19450*/  MOV R10, R14 ;  /* 0x0000000e000a7202 */ /* 0x000fe20000000f00 */
[----:B------:R-:W-:Y:S01]  /*19460*/  IMAD.MOV.U32 R12, RZ, RZ, R9 ;  /* 0x000000ffff0c7224 */ /* 0x000fe200078e0009 */
[----:B------:R-:W-:-:S07]  /*19470*/  LOP3.LUT R6, R7, R6, R15, 0x96, !PT ;  /* 0x0000000607067212 */ /* 0x000fce00078e960f */
.L_x_11136:
[----:B------:R-:W-:Y:S05]  /*19480*/  BSYNC.RECONVERGENT B1 ;  /* 0x0000000000017941 */ /* 0x000fea0003800200 */
.L_x_11135:
        /* <DEDUP_REMOVED lines=9> */
[C---:B-----5:R-:W-:Y:S02]  /*19520*/  PRMT R20, R40.reuse, 0x7632, R20 ;  /* 0x0000763228147816 */ /* 0x060fe40000000014 */
[----:B0-----:R-:W-:Y:S01]  /*19530*/  FSETP.GTU.FTZ.AND P2, PT, R7, R77, PT ;  /* 0x0000004d0700720b */ /* 0x001fe20003f5c000 */
[----:B------:R-:W-:-:S03]  /*19540*/  IMAD.U32 R7, R40, 0x10000, RZ ;  /* 0x0001000028077824 */ /* 0x000fc600078e00ff */
        /* <DEDUP_REMOVED lines=14> */
.L_x_11142:
        /* <DEDUP_REMOVED lines=13> */
.L_x_11144:
[----:B------:R-:W-:Y:S05]  /*19700*/  BSYNC.RECONVERGENT B2 ;  /* 0x0000000000027941 */ /* 0x000fea0003800200 */
.L_x_11143:
        /* <DEDUP_REMOVED lines=61> */
.L_x_11141:
[----:B------:R-:W-:Y:S05]  /*19ae0*/  BSYNC.RECONVERGENT B1 ;  /* 0x0000000000017941 */ /* 0x000fea0003800200 */
.L_x_11140:
[----:B------:R-:W-:Y:S01]  /*19af0*/  I2FP.F32.U32 R7, R7 ;  /* 0x0000000700077245 */ /* 0x000fe20000201000 */
[----:B------:R-:W-:Y:S01]  /*19b00*/  BSSY.RECONVERGENT B1, `(.L_x_11145) ;  /* 0x0000064000017945 */ /* 0x000fe20003800200 */
[----:B------:R-:W-:Y:S01]  /*19b10*/  ISETP.NE.AND P3, PT, R12, 0x1, PT ;  /* 0x000000010c00780c */ /* 0x000fe20003f65270 */
[----:B------:R-:W-:Y:S02]  /*19b20*/  IMAD.MOV.U32 R14, RZ, RZ, 0x2 ;  /* 0x00000002ff0e7424 */ /* 0x000fe400078e00ff */
        /* <DEDUP_REMOVED lines=9> */
[----:B------:R-:W-:-:S04]  /*19bc0*/  SEL R7, RZ, 0x1, P2 ;  /* 0x00000001ff077807 */ /* 0x000fc80001000000 */
        /* <DEDUP_REMOVED lines=12> */
.L_x_11147:
        /* <DEDUP_REMOVED lines=13> */
.L_x_11149:
[----:B------:R-:W-:Y:S05]  /*19d60*/  BSYNC.RECONVERGENT B2 ;  /* 0x0000000000027941 */ /* 0x000fea0003800200 */
.L_x_11148:
        /* <DEDUP_REMOVED lines=61> */
.L_x_11146:
[----:B------:R-:W-:Y:S05]  /*1a140*/  BSYNC.RECONVERGENT B1 ;  /* 0x0000000000017941 */ /* 0x000fea0003800200 */
.L_x_11145:
[----:B------:R-:W-:Y:S01]  /*1a150*/  I2FP.F32.U32 R7, R7 ;  /* 0x0000000700077245 */ /* 0x000fe20000201000 */
[----:B------:R-:W-:Y:S01]  /*1a160*/  BSSY.RECONVERGENT B1, `(.L_x_11150) ;  /* 0x0000060000017945 */ /* 0x000fe20003800200 */
[----:B------:R-:W-:Y:S01]  /*1a170*/  ISETP.NE.AND P3, PT, R14, 0x1, PT ;  /* 0x000000010e00780c */ /* 0x000fe20003f65270 */
[----:B------:R-:W-:Y:S01]  /*1a180*/  IMAD.MOV.U32 R15, RZ, RZ, 0x2 ;  /* 0x00000002ff0f7424 */ /* 0x000fe200078e00ff */
[----:B------:R-:W-:Y:S01]  /*1a190*/  LOP3.LUT R3, R3, 0xfffffff7, RZ, 0xc0, !PT ;  /* 0xfffffff703037812 */ /* 0x000fe200078ec0ff */
[----:B------:R-:W-:-:S05]  /*1a1a0*/  FFMA.FTZ R7, R7, R125, 1.1641532182693481445e-10 ;  /* 0x2f00000007077423 */ /* 0x000fca000001007d */
[----:B------:R-:W-:Y:S01]  /*1a1b0*/  FSETP.GTU.FTZ.AND P2, PT, R7, R77, PT ;  /* 0x0000004d0700720b */ /* 0x000fe20003f5c000 */
[----:B------:R-:W-:-:S03]  /*1a1c0*/  IMAD.U32 R7, R20, 0x10000, RZ ;  /* 0x0001000014077824 */ /* 0x000fc600078e00ff */
[----:B------:R-:W-:Y:S01]  /*1a1d0*/  PLOP3.LUT P4, PT, P2, PT, PT, 0x8, 0x80 ;  /* 0x000000000080781c */ /* 0x000fe2000178e170 */
[----:B------:R-:W-:-:S05]  /*1a1e0*/  FMUL.FTZ R7, R7, R76 ;  /* 0x0000004c07077220 */ /* 0x000fca0000410000 */
[----:B------:R-:W-:Y:S02]  /*1a1f0*/  FSEL R12, R7, RZ, !P2 ;  /* 0x000000ff070c7208 */ /* 0x000fe40005000000 */
[----:B------:R-:W-:-:S05]  /*1a200*/  MOV R7, R10 ;  /* 0x0000000a00077202 */ /* 0x000fca0000000f00 */
        /* <DEDUP_REMOVED lines=10> */
.L_x_11152:
        /* <DEDUP_REMOVED lines=13> */
.L_x_11154:
[----:B------:R-:W-:Y:S05]  /*1a380*/  BSYNC.RECONVERGENT B2 ;  /* 0x0000000000027941 */ /* 0x000fea0003800200 */
.L_x_11153:
        /* <DEDUP_REMOVED lines=61> */
.L_x_11151:
[----:B------:R-:W-:Y:S05]  /*1a760*/  BSYNC.RECONVERGENT B1 ;  /* 0x0000000000017941 */ /* 0x000fea0003800200 */
.L_x_11150:
[----:B------:R-:W-:Y:S01]  /*1a770*/  I2FP.F32.U32 R14, R7 ;  /* 0x00000007000e7245 */ /* 0x000fe20000201000 */
[----:B------:R-:W-:Y:S01]  /*1a780*/  BSSY.RECONVERGENT B1, `(.L_x_11155) ;  /* 0x0000066000017945 */ /* 0x000fe20003800200 */
[----:B------:R-:W-:Y:S01]  /*1a790*/  PRMT R7, R36, 0x7632, R7 ;  /* 0x0000763224077816 */ /* 0x000fe20000000007 */
[----:B------:R-:W-:Y:S01]  /*1a7a0*/  IMAD.MOV.U32 R16, RZ, RZ, 0x2 ;  /* 0x00000002ff107424 */ /* 0x000fe200078e00ff */
[----:B------:R-:W-:Y:S01]  /*1a7b0*/  ISETP.NE.AND P3, PT, R15, 0x1, PT ;  /* 0x000000010f00780c */ /* 0x000fe20003f65270 */
[----:B------:R-:W-:Y:S02]  /*1a7c0*/  FFMA.FTZ R14, R14, R125, 1.1641532182693481445e-10 ;  /* 0x2f0000000e0e7423 */ /* 0x000fe4000001007d */
[----:B------:R-:W-:-:S03]  /*1a7d0*/  IMAD.U32 R7, R7, 0x10000, RZ ;  /* 0x0001000007077824 */ /* 0x000fc600078e00ff */
[----:B------:R-:W-:Y:S01]  /*1a7e0*/  FSETP.GTU.FTZ.AND P2, PT, R14, R77, PT ;  /* 0x0000004d0e00720b */ /* 0x000fe20003f5c000 */
        /* <DEDUP_REMOVED lines=8> */
[----:B------:R-:W-:Y:S02]  /*1a870*/  F2FP.BF16.F32.PACK_AB R40, RZ, R111 ;  /* 0x0000006fff28723e */ /* 0x000fe400000010ff */
        /* <DEDUP_REMOVED lines=11> */
.L_x_11157:
        /* <DEDUP_REMOVED lines=13> */
.L_x_11159:
[----:B------:R-:W-:Y:S05]  /*1aa00*/  BSYNC.RECONVERGENT B2 ;  /* 0x0000000000027941 */ /* 0x000fea0003800200 */
.L_x_11158:
        /* <DEDUP_REMOVED lines=61> */
.L_x_11156:
[----:B------:R-:W-:Y:S05]  /*1ade0*/  BSYNC.RECONVERGENT B1 ;  /* 0x0000000000017941 */ /* 0x000fea0003800200 */
.L_x_11155:
[----:B------:R-:W-:Y:S01]  /*1adf0*/  I2FP.F32.U32 R7, R7 ;  /* 0x0000000700077245 */ /* 0x000fe20000201000 */
[----:B------:R-:W-:Y:S01]  /*1ae00*/  BSSY.RECONVERGENT B1, `(.L_x_11160) ;  /* 0x0000061000017945 */ /* 0x000fe20003800200 */
[----:B------:R-:W-:Y:S01]  /*1ae10*/  ISETP.NE.AND P2, PT, R16, 0x1, PT ;  /* 0x000000011000780c */ /* 0x000fe20003f45270 */
[----:B------:R-:W-:Y:S01]  /*1ae20*/  IMAD.MOV.U32 R17, RZ, RZ, 0x2 ;  /* 0x00000002ff117424 */ /* 0x000fe200078e00ff */
[----:B------:R-:W-:Y:S01]  /*1ae30*/  LOP3.LUT R3, R3, 0xfffffffb, RZ, 0xc0, !PT ;  /* 0xfffffffb03037812 */ /* 0x000fe200078ec0ff */
[----:B------:R-:W-:Y:S01]  /*1ae40*/  FFMA.FTZ R7, R7, R125, 1.1641532182693481445e-10 ;  /* 0x2f00000007077423 */ /* 0x000fe2000001007d */
[----:B------:R-:W-:-:S04]  /*1ae50*/  PRMT R12, R41, 0x7632, R12 ;  /* 0x00007632290c7816 */ /* 0x000fc8000000000c */
[----:B------:R-:W-:Y:S02]  /*1ae60*/  FSETP.GTU.FTZ.AND P3, PT, R7, R77, PT ;  /* 0x0000004d0700720b */ /* 0x000fe40003f7c000 */
[----:B------:R-:W-:-:S05]  /*1ae70*/  SHF.L.U32 R7, R41, 0x10, RZ ;  /* 0x0000001029077819 */ /* 0x000fca00000006ff */
[----:B------:R-:W-:-:S05]  /*1ae80*/  FMUL.FTZ R7, R7, R76 ;  /* 0x0000004c07077220 */ /* 0x000fca0000410000 */
[----:B------:R-:W-:Y:S01]  /*1ae90*/  FSEL R15, R7, RZ, !P3 ;  /* 0x000000ff070f7208 */ /* 0x000fe20005800000 */
[----:B------:R-:W-:Y:S01]  /*1aea0*/  IMAD.MOV.U32 R7, RZ, RZ, R10 ;  /* 0x000000ffff077224 */ /* 0x000fe200078e000a */
        /* <DEDUP_REMOVED lines=11> */
.L_x_11162:
        /* <DEDUP_REMOVED lines=13> */
.L_x_11164:
[----:B------:R-:W-:Y:S05]  /*1b030*/  BSYNC.RECONVERGENT B2 ;  /* 0x0000000000027941 */ /* 0x000fea0003800200 */
.L_x_11163:
        /* <DEDUP_REMOVED lines=61> */
.L_x_11161:
[----:B------:R-:W-:Y:S05]  /*1b410*/  BSYNC.RECONVERGENT B1 ;  /* 0x0000000000017941 */ /* 0x000fea0003800200 */
.L_x_11160:
[----:B------:R-:W-:Y:S01]  /*1b420*/  I2FP.F32.U32 R7, R7 ;  /* 0x0000000700077245 */ /* 0x000fe20000201000 */
[----:B------:R-:W-:Y:S01]  /*1b430*/  BSSY.RECONVERGENT B1, `(.L_x_11165) ;  /* 0x0000064000017945 */ /* 0x000fe20003800200 */
[----:B------:R-:W-:-:S03]  /*1b440*/  HFMA2 R16, -RZ, RZ, 0, 1.1920928955078125e-07 ;  /* 0x00000002ff107431 */ /* 0x000fc600000001ff */
        /* <DEDUP_REMOVED lines=8> */
[----:B------:R-:W-:Y:S01]  /*1b4d0*/  @!P1 IMAD.MOV.U32 R102, RZ, RZ, R7 ;  /* 0x000000ffff669224 */ /* 0x000fe200078e0007 */
        /* <DEDUP_REMOVED lines=14> */
.L_x_11167:
        /* <DEDUP_REMOVED lines=13> */
.L_x_11169:
[----:B------:R-:W-:Y:S05]  /*1b690*/  BSYNC.RECONVERGENT B2 ;  /* 0x0000000000027941 */ /* 0x000fea0003800200 */
.L_x_11168:
        /* <DEDUP_REMOVED lines=61> */
.L_x_11166:
[----:B------:R-:W-:Y:S05]  /*1ba70*/  BSYNC.RECONVERGENT B1 ;  /* 0x0000000000017941 */ /* 0x000fea0003800200 */
.L_x_11165:
[----:B------:R-:W-:Y:S01]  /*1ba80*/  I2FP.F32.U32 R7, R7 ;  /* 0x0000000700077245 */ /* 0x000fe20000201000 */
[----:B------:R-:W-:Y:S01]  /*1ba90*/  IMAD.U32 R12, R12, 0x10000, RZ ;  /* 0x000100000c0c7824 */ /* 0x000fe200078e00ff */
[----:B------:R-:W-:Y:S01]  /*1baa0*/  LOP3.LUT R3, R3, 0xfffffffd, RZ, 0xc0, !PT ;  /* 0xfffffffd03037812 */ /* 0x000fe200078ec0ff */
[----:B------:R-:W-:Y:S01]  /*1bab0*/  BSSY.RECONVERGENT B1, `(.L_x_11170) ;  /* 0x000005e000017945 */ /* 0x000fe20003800200 */
[----:B------:R-:W-:Y:S02]  /*1bac0*/  HFMA2 R17, -RZ, RZ, 0, 1.1920928955078125e-07 ;  /* 0x00000002ff117431 */ /* 0x000fe400000001ff */
[----:B------:R-:W-:-:S05]  /*1bad0*/  FFMA.FTZ R7, R7, R125, 1.1641532182693481445e-10 ;  /* 0x2f00000007077423 */ /* 0x000fca000001007d */
[----:B------:R-:W-:Y:S01]  /*1bae0*/  FSETP.GTU.FTZ.AND P2, PT, R7, R77, PT ;  /* 0x0000004d0700720b */ /* 0x000fe20003f5c000 */
[----:B------:R-:W-:-:S05]  /*1baf0*/  FMUL.FTZ R7, R12, R76 ;  /* 0x0000004c0c077220 */ /* 0x000fca0000410000 */
        /* <DEDUP_REMOVED lines=14> */
.L_x_11172:
        /* <DEDUP_REMOVED lines=13> */
.L_x_11174:
[----:B------:R-:W-:Y:S05]  /*1bcb0*/  BSYNC.RECONVERGENT B2 ;  /* 0x0000000000027941 */ /* 0x000fea0003800200 */
.L_x_11173:
        /* <DEDUP_REMOVED lines=61> */
.L_x_11171:
[----:B------:R-:W-:Y:S05]  /*1c090*/  BSYNC.RECONVERGENT B1 ;  /* 0x0000000000017941 */ /* 0x000fea0003800200 */
.L_x_11170:
        /* <DEDUP_REMOVED lines=15> */
[----:B------:R-:W-:Y:S01]  /*1c190*/  @!P1 IMAD.MOV.U32 R94, RZ, RZ, R12 ;  /* 0x000000ffff5e9224 */ /* 0x000fe200078e000c */
        /* <DEDUP_REMOVED lines=12> */
.L_x_11177:
        /* <DEDUP_REMOVED lines=13> */
.L_x_11179:
[----:B------:R-:W-:Y:S05]  /*1c330*/  BSYNC.RECONVERGENT B2 ;  /* 0x0000000000027941 */ /* 0x000fea0003800200 */
.L_x_11178:
        /* <DEDUP_REMOVED lines=61> */
.L_x_11176:
[----:B------:R-:W-:Y:S05]  /*1c710*/  BSYNC.RECONVERGENT B1 ;  /* 0x0000000000017941 */ /* 0x000fea0003800200 */
.L_x_11175:
        /* <DEDUP_REMOVED lines=21> */
.L_x_11182:
        /* <DEDUP_REMOVED lines=13> */
.L_x_11184:
[----:B------:R-:W-:Y:S05]  /*1c940*/  BSYNC.RECONVERGENT B2 ;  /* 0x0000000000027941 */ /* 0x000fea0003800200 */
.L_x_11183:
        /* <DEDUP_REMOVED lines=61> */
.L_x_11181:
[----:B------:R-:W-:Y:S05]  /*1cd20*/  BSYNC.RECONVERGENT B1 ;  /* 0x0000000000017941 */ /* 0x000fea0003800200 */
.L_x_11180:
        /* <DEDUP_REMOVED lines=26> */
.L_x_11187:
        /* <DEDUP_REMOVED lines=13> */
.L_x_11189:
[----:B------:R-:W-:Y:S05]  /*1cfa0*/  BSYNC.RECONVERGENT B2 ;  /* 0x0000000000027941 */ /* 0x000fea0003800200 */
.L_x_11188:
        /* <DEDUP_REMOVED lines=61> */
.L_x_11186:
[----:B------:R-:W-:Y:S05]  /*1d380*/  BSYNC.RECONVERGENT B1 ;  /* 0x0000000000017941 */ /* 0x000fea0003800200 */
.L_x_11185:
        /* <DEDUP_REMOVED lines=20> */
.L_x_11192:
        /* <DEDUP_REMOVED lines=13> */
.L_x_11194:
[----:B------:R-:W-:Y:S05]  /*1d5a0*/  BSYNC.RECONVERGENT B2 ;  /* 0x0000000000027941 */ /* 0x000fea0003800200 */
.L_x_11193:
        /* <DEDUP_REMOVED lines=61> */
.L_x_11191:
[----:B------:R-:W-:Y:S05]  /*1d980*/  BSYNC.RECONVERGENT B1 ;  /* 0x0000000000017941 */ /* 0x000fea0003800200 */
.L_x_11190:
        /* <DEDUP_REMOVED lines=12> */
[----:B------:R-:W-:-:S05]  /*1da50*/  @P1 PRMT R18, R34, 0x7632, R18 ;  /* 0x0000763222121816 */ /* 0x000fca0000000012 */
[----:B------:R-:W-:-:S04]  /*1da60*/  @P1 IMAD.U32 R18, R18, 0x10000, RZ ;  /* 0x0001000012121824 */ /* 0x000fc800078e00ff */
[----:B------:R-:W-:Y:S01]  /*1da70*/  @P1 FADD.FTZ R44, R12, R18 ;  /* 0x000000120c2c1221 */ /* 0x000fe20000010000 */
[----:B------:R-:W-:Y:S01]  /*1da80*/  @!P1 IMAD.MOV.U32 R44, RZ, RZ, R12 ;  /* 0x000000ffff2c9224 */ /* 0x000fe200078e000c */
[----:B------:R-:W-:Y:S01]  /*1da90*/  PRMT R18, R7, 0x7610, R18 ;  /* 0x0000761007127816 */ /* 0x000fe20000000012 */
        /* <DEDUP_REMOVED lines=11> */
.L_x_11197:
        /* <DEDUP_REMOVED lines=13> */
.L_x_11199:
[----:B------:R-:W-:Y:S05]  /*1dc20*/  BSYNC.RECONVERGENT B2 ;  /* 0x0000000000027941 */ /* 0x000fea0003800200 */
.L_x_11198:
        /* <DEDUP_REMOVED lines=60> */
[----:B------:R-:W-:-:S07]  /*1dff0*/  MOV R56, R70 ;  /* 0x0000004600387202 */ /* 0x000fce0000000f00 */
.L_x_11196:
[----:B------:R-:W-:Y:S05]  /*1e000*/  BSYNC.RECONVERGENT B1 ;  /* 0x0000000000017941 */ /* 0x000fea0003800200 */
.L_x_11195:
        /* <DEDUP_REMOVED lines=21> */
.L_x_11202:
        /* <DEDUP_REMOVED lines=13> */
.L_x_11204:
[----:B------:R-:W-:Y:S05]  /*1e230*/  BSYNC.RECONVERGENT B2 ;  /* 0x0000000000027941 */ /* 0x000fea0003800200 */
.L_x_11203:
        /* <DEDUP_REMOVED lines=61> */
.L_x_11201:
[----:B------:R-:W-:Y:S05]  /*1e610*/  BSYNC.RECONVERGENT B1 ;  /* 0x0000000000017941 */ /* 0x000fea0003800200 */
.L_x_11200:
        /* <DEDUP_REMOVED lines=26> */
.L_x_11207:
        /* <DEDUP_REMOVED lines=13> */
.L_x_11209:
[----:B------:R-:W-:Y:S05]  /*1e890*/  BSYNC.RECONVERGENT B2 ;  /* 0x0000000000027941 */ /* 0x000fea0003800200 */
.L_x_11208:
        /* <DEDUP_REMOVED lines=61> */
.L_x_11206:
[----:B------:R-:W-:Y:S05]  /*1ec70*/  BSYNC.RECONVERGENT B1 ;  /* 0x0000000000017941 */ /* 0x000fea0003800200 */
.L_x_11205:
[----:B------:R-:W-:Y:S01]  /*1ec80*/  I2FP.F32.U32 R7, R7 ;  /* 0x0000000700077245 */ /* 0x000fe20000201000 */
[----:B------:R-:W-:Y:S01]  /*1ec90*/  IMAD.U32 R12, R12, 0x10000, RZ ;  /* 0x000100000c0c7824 */ /* 0x000fe200078e00ff */
[----:B------:R-:W-:Y:S01]  /*1eca0*/  ISETP.NE.AND P6, PT, R70, 0x1, PT ;  /* 0x000000014600780c */ /* 0x000fe20003fc5270 */
[----:B------:R-:W-:Y:S01]  /*1ecb0*/  BSSY.RECONVERGENT B1, `(.L_x_11210) ;  /* 0x000005f000017945 */ /* 0x000fe20003800200 */
[----:B------:R-:W-:Y:S01]  /*1ecc0*/  MOV R20, R10 ;  /* 0x0000000a00147202 */ /* 0x000fe20000000f00 */
[----:B------:R-:W-:Y:S01]  /*1ecd0*/  FFMA.FTZ R7, R7, R125, 1.1641532182693481445e-10 ;  /* 0x2f00000007077423 */ /* 0x000fe2000001007d */
[----:B------:R-:W-:-:S04]  /*1ece0*/  FMUL.FTZ R12, R12, R76 ;  /* 0x0000004c0c0c7220 */ /* 0x000fc80000410000 */
        /* <DEDUP_REMOVED lines=13> */
.L_x_11212:
        /* <DEDUP_REMOVED lines=16> */
.L_x_11214:
[----:B------:R-:W-:Y:S05]  /*1eec0*/  BSYNC.RECONVERGENT B2 ;  /* 0x0000000000027941 */ /* 0x000fea0003800200 */
.L_x_11213:
        /* <DEDUP_REMOVED lines=57> */
[----:B------:R-:W-:Y:S01]  /*1f260*/  IMAD.MOV.U32 R56, RZ, RZ, R70 ;  /* 0x000000ffff387224 */ /* 0x000fe200078e0046 */
[----:B------:R-:W-:Y:S01]  /*1f270*/  LOP3.LUT R6, R7, R6, R73, 0x96, !PT ;  /* 0x0000000607067212 */ /* 0x000fe200078e9649 */
[----:B------:R-:W-:Y:S01]  /*1f280*/  HFMA2 R7, -RZ, RZ, 0, 0 ;  /* 0x00000000ff077431 */ /* 0x000fe200000001ff */
[----:B------:R-:W-:-:S07]  /*1f290*/  LOP3.LUT R5, R5, R74, R71, 0x96, !PT ;  /* 0x0000004a05057212 */ /* 0x000fce00078e9647 */
.L_x_11211:
[----:B------:R-:W-:Y:S05]  /*1f2a0*/  BSYNC.RECONVERGENT B1 ;  /* 0x0000000000017941 */ /* 0x000fea0003800200 */
.L_x_11210:
[----:B------:R-:W-:Y:S02]  /*1f2b0*/  I2FP.F32.U32 R20, R20 ;  /* 0x0000001400147245 */ /* 0x000fe40000201000 */
[----:B------:R-:W-:Y:S02]  /*1f2c0*/  PRMT R70, R39, 0x7632, R70 ;  /* 0x0000763227467816 */ /* 0x000fe40000000046 */
[----:B------:R-:W-:Y:S01]  /*1f2d0*/  PRMT R42, R42, 0x5410, R69 ;  /* 0x000054102a2a7816 */ /* 0x000fe20000000045 */
[----:B------:R-:W-:Y:S01]  /*1f2e0*/  FFMA.FTZ R20, R20, R125, 1.1641532182693481445e-10 ;  /* 0x2f00000014147423 */ /* 0x000fe2000001007d */
[----:B------:R-:W-:Y:S01]  /*1f2f0*/  PRMT R41, R41, 0x5410, R57 ;  /* 0x0000541029297816 */ /* 0x000fe20000000039 */
[----:B------:R-:W-:Y:S01]  /*1f300*/  IMAD.U32 R70, R70, 0x10000, RZ ;  /* 0x0001000046467824 */ /* 0x000fe200078e00ff */
[----:B------:R-:W-:Y:S02]  /*1f310*/  PRMT R40, R9, 0x5410, R40 ;  /* 0x0000541009287816 */ /* 0x000fe40000000028 */
        /* <DEDUP_REMOVED lines=10> */
[----:B------:R-:W-:-:S07]  /*1f3c0*/  PRMT R43, R43, 0x5410, R70 ;  /* 0x000054102b2b7816 */ /* 0x000fce0000000046 */
.L_x_11134:
[----:B------:R-:W0:Y:S01]  /*1f3d0*/  LDC.64 R70, c[0x0][0x3a8] ;  /* 0x0000ea00ff467b82 */ /* 0x000e220000000a00 */
[C---:B------:R-:W-:Y:S02]  /*1f3e0*/  LOP3.LUT P6, RZ, R3.reuse, 0x8, RZ, 0xc0, !PT ;  /* 0x0000000803ff7812 */ /* 0x040fe400078cc0ff */
[----:B------:R-:W-:Y:S02]  /*1f3f0*/  SEL R9, RZ, 0x1000000, !P5 ;  /* 0x01000000ff097807 */ /* 0x000fe40006800000 */
[C---:B------:R-:W-:Y:S02]  /*1f400*/  LOP3.LUT P5, RZ, R3.reuse, 0x4, RZ, 0xc0, !PT ;  /* 0x0000000403ff7812 */ /* 0x040fe400078ac0ff */
[----:B------:R-:W-:Y:S01]  /*1f410*/  LOP3.LUT P1, RZ, R3, 0x10, RZ, 0xc0, !PT ;  /* 0x0000001003ff7812 */ /* 0x000fe2000782c0ff */
[----:B0-----:R-:W-:-:S05]  /*1f420*/  IMAD.WIDE.U32 R70, R26, 0x10, R70 ;  /* 0x000000101a467825 */ /* 0x001fca00078e0046 */
[----:B------:R0:W-:Y:S02]  /*1f430*/  STG.E.128 desc[UR6][R70.64], R40 ;  /* 0x0000002846007986 */ /* 0x0001e4000c101d06 */
[----:B0-----:R-:W-:Y:S02]  /*1f440*/  SEL R40, RZ, 0x10000, !P4 ;  /* 0x00010000ff287807 */ /* 0x001fe40006000000 */
[----:B------:R-:W-:Y:S02]  /*1f450*/  SEL R41, RZ, 0x100, !P3 ;  /* 0x00000100ff297807 */ /* 0x000fe40005800000 */
[----:B------:R-:W-:Y:S02]  /*1f460*/  LOP3.LUT P4, RZ, R3, 0x2, RZ, 0xc0, !PT ;  /* 0x0000000203ff7812 */ /* 0x000fe4000788c0ff */
[----:B------:R-:W-:Y:S02]  /*1f470*/  LOP3.LUT R40, R41, R9, R40, 0xfe, !PT ;  /* 0x0000000929287212 */ /* 0x000fe400078efe28 */
[----:B------:R-:W-:-:S02]  /*1f480*/  SEL R42, RZ, 0x100, !P6 ;  /* 0x00000100ff2a7807 */ /* 0x000fc40007000000 */
        /* <DEDUP_REMOVED lines=31> */
.L_x_11215:
[----:B------:R-:W-:Y:S01]  /*1f680*/  IMAD.MOV.U32 R9, RZ, RZ, R56 ;  /* 0x000000ffff097224 */ /* 0x000fe200078e0038 */
[----:B------:R-:W-:-:S07]  /*1f690*/  IADD3 R56, PT, PT, R26, 0x20, RZ ;  /* 0x000000201a387810 */ /* 0x000fce0007ffe0ff */
.L_x_11092:
[----:B------:R-:W-:Y:S05]  /*1f6a0*/  BSYNC.RECONVERGENT B0 ;  /* 0x0000000000007941 */ /* 0x000fea0003800200 */
.L_x_11091:
        /* <DEDUP_REMOVED lines=35> */
.L_x_11221:
        /* <DEDUP_REMOVED lines=13> */
.L_x_11223:
[----:B------:R-:W-:Y:S05]  /*1f9b0*/  BSYNC.RECONVERGENT B2 ;  /* 0x0000000000027941 */ /* 0x000fea0003800200 */
.L_x_11222:
[----:B------:R-:W-:Y:S01]  /*1f9c0*/  LOP3.LUT R10, R11, R17, R29, 0x96, !PT ;  /* 0x000000110b0a7212 */ /* 0x000fe200078e961d */
[----:B------:R-:W-:-:S04]  /*1f9d0*/  IMAD.WIDE.U32 R6, R4, -0x326172a9, RZ ;  /* 0xcd9e8d5704067825 */ /* 0x000fc800078e00ff */
        /* <DEDUP_REMOVED lines=52> */
[----:B------:R-:W-:Y:S02]  /*1fd20*/  IADD3 R7, PT, PT, R28, -0x700cb87f, RZ ;  /* 0x8ff347811c077810 */ /* 0x000fe40007ffe0ff */
[----:B------:R-:W-:Y:S01]  /*1fd30*/  MOV R57, R14 ;  /* 0x0000000e00397202 */ /* 0x000fe20000000f00 */
[----:B------:R-:W-:Y:S01]  /*1fd40*/  VIADD R5, R29, 0x96a522ad ;  /* 0x96a522ad1d057836 */ /* 0x000fe20000000000 */
[----:B------:R-:W-:Y:S01]  /*1fd50*/  LOP3.LUT R6, R7, R6, R17, 0x96, !PT ;  /* 0x0000000607067212 */ /* 0x000fe200078e9611 */
[----:B------:R-:W-:Y:S02]  /*1fd60*/  IMAD.MOV.U32 R10, RZ, RZ, R16 ;  /* 0x000000ffff0a7224 */ /* 0x000fe400078e0010 */
[----:B------:R-:W-:Y:S01]  /*1fd70*/  IMAD.MOV.U32 R14, RZ, RZ, R9 ;  /* 0x000000ffff0e7224 */ /* 0x000fe200078e0009 */
[----:B------:R-:W-:-:S07]  /*1fd80*/  LOP3.LUT R5, R5, R18, R15, 0x96, !PT ;  /* 0x0000001205057212 */ /* 0x000fce00078e960f */
.L_x_11220:
[----:B------:R-:W-:Y:S05]  /*1fd90*/  BSYNC.RECONVERGENT B1 ;  /* 0x0000000000017941 */ /* 0x000fea0003800200 */
.L_x_11219:
        /* <DEDUP_REMOVED lines=9> */
[----:B-----5:R-:W-:-:S03]  /*1fe30*/  PRMT R20, R40, 0x7632, R20 ;  /* 0x0000763228147816 */ /* 0x020fc60000000014 */
[----:B0-----:R-:W-:Y:S01]  /*1fe40*/  FSETP.GTU.FTZ.AND P2, PT, R7, R77, PT ;  /* 0x0000004d0700720b */ /* 0x001fe20003f5c000 */
[----:B------:R-:W-:-:S03]  /*1fe50*/  IMAD.U32 R7, R40, 0x10000, RZ ;  /* 0x0001000028077824 */ /* 0x000fc600078e00ff */
[----:B------:R-:W-:Y:S01]  /*1fe60*/  PLOP3.LUT P4, PT, P2, PT, PT, 0x8, 0x80 ;  /* 0x000000000080781c */ /* 0x000fe2000178e170 */
[----:B-1----:R-:W-:-:S05]  /*1fe70*/  FMUL.FTZ R7, R7, R76 ;  /* 0x0000004c07077220 */ /* 0x002fca0000410000 */
        /* <DEDUP_REMOVED lines=12> */
.L_x_11226:
        /* <DEDUP_REMOVED lines=13> */
.L_x_11228:
[----:B------:R-:W-:Y:S05]  /*20010*/  BSYNC.RECONVERGENT B2 ;  /* 0x0000000000027941 */ /* 0x000fea0003800200 */
.L_x_11227:
        /* <DEDUP_REMOVED lines=61> */
.L_x_11225:
[----:B------:R-:W-:Y:S05]  /*203f0*/  BSYNC.RECONVERGENT B1 ;  /* 0x0000000000017941 */ /* 0x000fea0003800200 */
.L_x_11224:
        /* <DEDUP_REMOVED lines=26> */
.L_x_11231:
        /* <DEDUP_REMOVED lines=13> */
.L_x_11233:
[----:B------:R-:W-:Y:S05]  /*20670*/  BSYNC.RECONVERGENT B2 ;  /* 0x0000000000027941 */ /* 0x000fea0003800200 */
.L_x_11232:
        /* <DEDUP_REMOVED lines=61> */
.L_x_11230:
[----:B------:R-:W-:Y:S05]  /*20a50*/  BSYNC.RECONVERGENT B1 ;  /* 0x0000000000017941 */ /* 0x000fea0003800200 */
.L_x_11229:
[----:B------:R-:W-:Y:S01]  /*20a60*/  I2FP.F32.U32 R7, R7 ;  /* 0x0000000700077245 */ /* 0x000fe20000201000 */
[----:B------:R-:W-:Y:S01]  /*20a70*/  BSSY.RECONVERGENT B1, `(.L_x_11234) ;  /* 0x0000060000017945 */ /* 0x000fe20003800200 */
[----:B------:R-:W-:Y:S02]  /*20a80*/  SHF.L.U32 R15, R20, 0x10, RZ ;  /* 0x00000010140f7819 */ /* 0x000fe400000006ff */
[----:B------:R-:W-:Y:S01]  /*20a90*/  ISETP.NE.AND P2, PT, R14, 0x1, PT ;  /* 0x000000010e00780c */ /* 0x000fe20003f45270 */
[----:B------:R-:W-:Y:S01]  /*20aa0*/  FFMA.FTZ R7, R7, R125, 1.1641532182693481445e-10 ;  /* 0x2f00000007077423 */ /* 0x000fe2000001007d */
[----:B------:R-:W-:-:S04]  /*20ab0*/  LOP3.LUT R3, R3, 0xfffffff7, RZ, 0xc0, !PT ;  /* 0xfffffff703037812 */ /* 0x000fc800078ec0ff */
[----:B------:R-:W-:Y:S01]  /*20ac0*/  FSETP.GTU.FTZ.AND P3, PT, R7, R77, PT ;  /* 0x0000004d0700720b */ /* 0x000fe20003f7c000 */
[----:B------:R-:W-:Y:S01]  /*20ad0*/  FMUL.FTZ R7, R15, R76 ;  /* 0x0000004c0f077220 */ /* 0x000fe20000410000 */
[----:B------:R-:W-:-:S04]  /*20ae0*/  IMAD.MOV.U32 R15, RZ, RZ, 0x2 ;  /* 0x00000002ff0f7424 */ /* 0x000fc800078e00ff */
        /* <DEDUP_REMOVED lines=13> */
.L_x_11236:
        /* <DEDUP_REMOVED lines=13> */
.L_x_11238:
[----:B------:R-:W-:Y:S05]  /*20c90*/  BSYNC.RECONVERGENT B2 ;  /* 0x0000000000027941 */ /* 0x000fea0003800200 */
.L_x_11237:
        /* <DEDUP_REMOVED lines=61> */
.L_x_11235:
[----:B------:R-:W-:Y:S05]  /*21070*/  BSYNC.RECONVERGENT B1 ;  /* 0x0000000000017941 */ /* 0x000fea0003800200 */
.L_x_11234:
[----:B------:R-:W-:Y:S01]  /*21080*/  I2FP.F32.U32 R14, R7 ;  /* 0x00000007000e7245 */ /* 0x000fe20000201000 */
[----:B------:R-:W-:Y:S01]  /*21090*/  BSSY.RECONVERGENT B1, `(.L_x_11239) ;  /* 0x0000066000017945 */ /* 0x000fe20003800200 */
[----:B------:R-:W-:Y:S01]  /*210a0*/  PRMT R7, R36, 0x7632, R7 ;  /* 0x0000763224077816 */ /* 0x000fe20000000007 */
[----:B------:R-:W-:Y:S02]  /*210b0*/  HFMA2 R16, -RZ, RZ, 0, 1.1920928955078125e-07 ;  /* 0x00000002ff107431 */ /* 0x000fe400000001ff */
[----:B------:R-:W-:Y:S01]  /*210c0*/  FFMA.FTZ R14, R14, R125, 1.1641532182693481445e-10 ;  /* 0x2f0000000e0e7423 */ /* 0x000fe2000001007d */
[----:B------:R-:W-:-:S04]  /*210d0*/  SHF.L.U32 R7, R7, 0x10, RZ ;  /* 0x0000001007077819 */ /* 0x000fc800000006ff */
[----:B------:R-:W-:Y:S01]  /*210e0*/  FSETP.GTU.FTZ.AND P2, PT, R14, R77, PT ;  /* 0x0000004d0e00720b */ /* 0x000fe20003f5c000 */
[----:B------:R-:W-:Y:S01]  /*210f0*/  FMUL.FTZ R7, R7, R76 ;  /* 0x0000004c07077220 */ /* 0x000fe20000410000 */
[----:B------:R-:W-:-:S04]  /*21100*/  @P1 PRMT R14, R32, 0x7632, R14 ;  /* 0x00007632200e1816 */ /* 0x000fc8000000000e */
[----:B------:R-:W-:Y:S01]  /*21110*/  FSEL R7, R7, RZ, !P2 ;  /* 0x000000ff07077208 */ /* 0x000fe20005000000 */
[----:B------:R-:W-:-:S04]  /*21120*/  @P1 IMAD.U32 R14, R14, 0x10000, RZ ;  /* 0x000100000e0e1824 */ /* 0x000fc800078e00ff */
[----:B------:R-:W-:-:S04]  /*21130*/  FADD.FTZ R7, R20, R7 ;  /* 0x0000000714077221 */ /* 0x000fc80000010000 */
        /* <DEDUP_REMOVED lines=16> */
.L_x_11241:
        /* <DEDUP_REMOVED lines=13> */
.L_x_11243:
[----:B------:R-:W-:Y:S05]  /*21310*/  BSYNC.RECONVERGENT B2 ;  /* 0x0000000000027941 */ /* 0x000fea0003800200 */
.L_x_11242:
        /* <DEDUP_REMOVED lines=61> */
.L_x_11240:
[----:B------:R-:W-:Y:S05]  /*216f0*/  BSYNC.RECONVERGENT B1 ;  /* 0x0000000000017941 */ /* 0x000fea0003800200 */
.L_x_11239:
[----:B------:R-:W-:Y:S01]  /*21700*/  I2FP.F32.U32 R7, R7 ;  /* 0x0000000700077245 */ /* 0x000fe20000201000 */
[----:B------:R-:W-:Y:S01]  /*21710*/  BSSY.RECONVERGENT B1, `(.L_x_11244) ;  /* 0x0000061000017945 */ /* 0x000fe20003800200 */
[----:B------:R-:W-:Y:S01]  /*21720*/  LOP3.LUT R3, R3, 0xfffffffb, RZ, 0xc0, !PT ;  /* 0xfffffffb03037812 */ /* 0x000fe200078ec0ff */
[----:B------:R-:W-:Y:S02]  /*21730*/  HFMA2 R17, -RZ, RZ, 0, 1.1920928955078125e-07 ;  /* 0x00000002ff117431 */ /* 0x000fe400000001ff */
[----:B------:R-:W-:-:S05]  /*21740*/  FFMA.FTZ R7, R7, R125, 1.1641532182693481445e-10 ;  /* 0x2f00000007077423 */ /* 0x000fca000001007d */
[----:B------:R-:W-:Y:S01]  /*21750*/  FSETP.GTU.FTZ.AND P2, PT, R7, R77, PT ;  /* 0x0000004d0700720b */ /* 0x000fe20003f5c000 */
[C---:B------:R-:W-:Y:S01]  /*21760*/  IMAD.U32 R7, R41.reuse, 0x10000, RZ ;  /* 0x0001000029077824 */ /* 0x040fe200078e00ff */
[----:B------:R-:W-:-:S03]  /*21770*/  PRMT R41, R41, 0x7632, R41 ;  /* 0x0000763229297816 */ /* 0x000fc60000000029 */
        /* <DEDUP_REMOVED lines=15> */
.L_x_11246:
        /* <DEDUP_REMOVED lines=13> */
.L_x_11248:
[----:B------:R-:W-:Y:S05]  /*21940*/  BSYNC.RECONVERGENT B2 ;  /* 0x0000000000027941 */ /* 0x000fea0003800200 */
.L_x_11247:
        /* <DEDUP_REMOVED lines=61> */
.L_x_11245:
[----:B------:R-:W-:Y:S05]  /*21d20*/  BSYNC.RECONVERGENT B1 ;  /* 0x0000000000017941 */ /* 0x000fea0003800200 */
.L_x_11244:
        /* <DEDUP_REMOVED lines=26> */
.L_x_11251:
        /* <DEDUP_REMOVED lines=13> */
.L_x_11253:
[----:B------:R-:W-:Y:S05]  /*21fa0*/  BSYNC.RECONVERGENT B2 ;  /* 0x0000000000027941 */ /* 0x000fea0003800200 */
.L_x_11252:
        /* <DEDUP_REMOVED lines=61> */
.L_x_11250:
[----:B------:R-:W-:Y:S05]  /*22380*/  BSYNC.RECONVERGENT B1 ;  /* 0x0000000000017941 */ /* 0x000fea0003800200 */
.L_x_11249:
        /* <DEDUP_REMOVED lines=22> */
.L_x_11256:
        /* <DEDUP_REMOVED lines=13> */
.L_x_11258:
[----:B------:R-:W-:Y:S05]  /*225c0*/  BSYNC.RECONVERGENT B2 ;  /* 0x0000000000027941 */ /* 0x000fea0003800200 */
.L_x_11257:
        /* <DEDUP_REMOVED lines=61> */
.L_x_11255:
[----:B------:R-:W-:Y:S05]  /*229a0*/  BSYNC.RECONVERGENT B1 ;  /* 0x0000000000017941 */ /* 0x000fea0003800200 */
.L_x_11254:
        /* <DEDUP_REMOVED lines=14> */
[----:B------:R-:W-:Y:S01]  /*22a90*/  @!P1 MOV R86, R16 ;  /* 0x0000001000569202 */ /* 0x000fe20000000f00 */
[----:B------:R-:W-:Y:S01]  /*22aa0*/  IMAD.MOV.U32 R18, RZ, RZ, 0x2 ;  /* 0x00000002ff127424 */ /* 0x000fe200078e00ff */
[----:B------:R-:W-:Y:S01]  /*22ab0*/  PRMT R16, R7, 0x7610, R16 ;  /* 0x0000761007107816 */ /* 0x000fe20000000010 */
[----:B------:R-:W-:Y:S01]  /*22ac0*/  IMAD.MOV.U32 R7, RZ, RZ, R10 ;  /* 0x000000ffff077224 */ /* 0x000fe200078e000a */
        /* <DEDUP_REMOVED lines=10> */
.L_x_11261:
        /* <DEDUP_REMOVED lines=13> */
.L_x_11263:
[----:B------:R-:W-:Y:S05]  /*22c40*/  BSYNC.RECONVERGENT B2 ;  /* 0x0000000000027941 */ /* 0x000fea0003800200 */
.L_x_11262:
        /* <DEDUP_REMOVED lines=61> */
.L_x_11260:
[----:B------:R-:W-:Y:S05]  /*23020*/  BSYNC.RECONVERGENT B1 ;  /* 0x0000000000017941 */ /* 0x000fea0003800200 */
.L_x_11259:
        /* <DEDUP_REMOVED lines=21> */
.L_x_11266:
        /* <DEDUP_REMOVED lines=13> */
.L_x_11268:
[----:B------:R-:W-:Y:S05]  /*23250*/  BSYNC.RECONVERGENT B2 ;  /* 0x0000000000027941 */ /* 0x000fea0003800200 */
.L_x_11267:
        /* <DEDUP_REMOVED lines=61> */
.L_x_11265:
[----:B------:R-:W-:Y:S05]  /*23630*/  BSYNC.RECONVERGENT B1 ;  /* 0x0000000000017941 */ /* 0x000fea0003800200 */
.L_x_11264:
        /* <DEDUP_REMOVED lines=26> */
.L_x_11271:
        /* <DEDUP_REMOVED lines=13> */
.L_x_11273:
[----:B------:R-:W-:Y:S05]  /*238b0*/  BSYNC.RECONVERGENT B2 ;  /* 0x0000000000027941 */ /* 0x000fea0003800200 */
.L_x_11272:
        /* <DEDUP_REMOVED lines=61> */
.L_x_11270:
[----:B------:R-:W-:Y:S05]  /*23c90*/  BSYNC.RECONVERGENT B1 ;  /* 0x0000000000017941 */ /* 0x000fea0003800200 */
.L_x_11269:
        /* <DEDUP_REMOVED lines=20> */
.L_x_11276:
        /* <DEDUP_REMOVED lines=13> */
.L_x_11278:
[----:B------:R-:W-:Y:S05]  /*23eb0*/  BSYNC.RECONVERGENT B2 ;  /* 0x0000000000027941 */ /* 0x000fea0003800200 */
.L_x_11277:
        /* <DEDUP_REMOVED lines=61> */
.L_x_11275:
[----:B------:R-:W-:Y:S05]  /*24290*/  BSYNC.RECONVERGENT B1 ;  /* 0x0000000000017941 */ /* 0x000fea0003800200 */
.L_x_11274:
        /* <DEDUP_REMOVED lines=11> */
[----:B------:R-:W-:Y:S01]  /*24350*/  FADD.FTZ R18, R21, R18 ;  /* 0x0000001215127221 */ /* 0x000fe20000010000 */
        /* <DEDUP_REMOVED lines=16> */
.L_x_11281:
        /* <DEDUP_REMOVED lines=13> */
.L_x_11283:
[----:B------:R-:W-:Y:S05]  /*24530*/  BSYNC.RECONVERGENT B2 ;  /* 0x0000000000027941 */ /* 0x000fea0003800200 */
.L_x_11282:
        /* <DEDUP_REMOVED lines=60> */
[----:B------:R-:W-:-:S07]  /*24900*/  IMAD.MOV.U32 R57, RZ, RZ, R70 ;  /* 0x000000ffff397224 */ /* 0x000fce00078e0046 */
.L_x_11280:
[----:B------:R-:W-:Y:S05]  /*24910*/  BSYNC.RECONVERGENT B1 ;  /* 0x0000000000017941 */ /* 0x000fea0003800200 */
.L_x_11279:
        /* <DEDUP_REMOVED lines=21> */
.L_x_11286:
        /* <DEDUP_REMOVED lines=13> */
.L_x_11288:
[----:B------:R-:W-:Y:S05]  /*24b40*/  BSYNC.RECONVERGENT B2 ;  /* 0x0000000000027941 */ /* 0x000fea0003800200 */
.L_x_11287:
        /* <DEDUP_REMOVED lines=61> */
.L_x_11285:
[----:B------:R-:W-:Y:S05]  /*24f20*/  BSYNC.RECONVERGENT B1 ;  /* 0x0000000000017941 */ /* 0x000fea0003800200 */
.L_x_11284:
        /* <DEDUP_REMOVED lines=26> */
.L_x_11291:
        /* <DEDUP_REMOVED lines=13> */
.L_x_11293:
[----:B------:R-:W-:Y:S05]  /*251a0*/  BSYNC.RECONVERGENT B2 ;  /* 0x0000000000027941 */ /* 0x000fea0003800200 */
.L_x_11292:
        /* <DEDUP_REMOVED lines=61> */
.L_x_11290:
[----:B------:R-:W-:Y:S05]  /*25580*/  BSYNC.RECONVERGENT B1 ;  /* 0x0000000000017941 */ /* 0x000fea0003800200 */
.L_x_11289:
        /* <DEDUP_REMOVED lines=20> */
.L_x_11296:
        /* <DEDUP_REMOVED lines=16> */
.L_x_11298:
[----:B------:R-:W-:Y:S05]  /*257d0*/  BSYNC.RECONVERGENT B2 ;  /* 0x0000000000027941 */ /* 0x000fea0003800200 */
.L_x_11297:
        /* <DEDUP_REMOVED lines=61> */
.L_x_11295:
[----:B------:R-:W-:Y:S05]  /*25bb0*/  BSYNC.RECONVERGENT B1 ;  /* 0x0000000000017941 */ /* 0x000fea0003800200 */
.L_x_11294:
        /* <DEDUP_REMOVED lines=8> */
[----:B------:R-:W-:-:S04]  /*25c40*/  PRMT R40, R9, 0x5410, R40 ;  /* 0x0000541009287816 */ /* 0x000fc80000000028 */
[----:B------:R-:W-:Y:S02]  /*25c50*/  FSEL R70, R71, RZ, !P6 ;  /* 0x000000ff47467208 */ /* 0x000fe40007000000 */
[----:B------:R-:W-:-:S03]  /*25c60*/  SEL R71, RZ, 0x1, P6 ;  /* 0x00000001ff477807 */ /* 0x000fc60003000000 */
[----:B------:R-:W-:Y:S01]  /*25c70*/  FADD.FTZ R70, R21, R70 ;  /* 0x0000004615467221 */ /* 0x000fe20000010000 */
[----:B------:R-:W-:Y:S02]  /*25c80*/  @P1 PRMT R21, R35, 0x7632, R21 ;  /* 0x0000763223151816 */ /* 0x000fe40000000015 */
[----:B------:R-:W-:-:S03]  /*25c90*/  PRMT R20, R71, 0x7610, R20 ;  /* 0x0000761047147816 */ /* 0x000fc60000000014 */
[----:B------:R-:W-:-:S04]  /*25ca0*/  @P1 IMAD.U32 R21, R21, 0x10000, RZ ;  /* 0x0001000015151824 */ /* 0x000fc800078e00ff */
[----:B------:R-:W-:Y:S01]  /*25cb0*/  @P1 FADD.FTZ R21, R70, R21 ;  /* 0x0000001546151221 */ /* 0x000fe20000010000 */
[----:B------:R-:W-:-:S05]  /*25cc0*/  @!P1 IMAD.MOV.U32 R21, RZ, RZ, R70 ;  /* 0x000000ffff159224 */ /* 0x000fca00078e0046 */
[----:B------:R-:W-:-:S04]  /*25cd0*/  F2FP.BF16.F32.PACK_AB R70, RZ, R21 ;  /* 0x00000015ff46723e */ /* 0x000fc800000010ff */
[----:B------:R-:W-:Y:S01]  /*25ce0*/  PRMT R43, R43, 0x5410, R70 ;  /* 0x000054102b2b7816 */ /* 0x000fe20000000046 */
[----:B------:R-:W-:Y:S06]  /*25cf0*/  BRA `(.L_x_11299) ;  /* 0x0000003000d07947 */ /* 0x000fec0003800000 */
.L_x_11218:
        /* <DEDUP_REMOVED lines=16> */
.L_x_11302:
        /* <DEDUP_REMOVED lines=13> */
.L_x_11304:
[----:B------:R-:W-:Y:S05]  /*25ed0*/  BSYNC.RECONVERGENT B2 ;  /* 0x0000000000027941 */ /* 0x000fea0003800200 */
.L_x_11303:
        /* <DEDUP_REMOVED lines=58> */
[----:B------:R-:W-:Y:S01]  /*26280*/  IMAD.MOV.U32 R10, RZ, RZ, R70 ;  /* 0x000000ffff0a7224 */ /* 0x000fe200078e0046 */
[----:B------:R-:W-:Y:S01]  /*26290*/  LOP3.LUT R6, R7, R6, R71, 0x96, !PT ;  /* 0x0000000607067212 */ /* 0x000fe200078e9647 */
[----:B------:R-:W-:-:S07]  /*262a0*/  IMAD.MOV.U32 R46, RZ, RZ, RZ ;  /* 0x000000ffff2e7224 */ /* 0x000fce00078e00ff */
.L_x_11301:
[----:B------:R-:W-:Y:S05]  /*262b0*/  BSYNC.RECONVERGENT B1 ;  /* 0x0000000000017941 */ /* 0x000fea0003800200 */
.L_x_11300:
        /* <DEDUP_REMOVED lines=9> */
[----:B------:R-:W-:Y:S01]  /*26350*/  PRMT R21, R40, 0x7632, R21 ;  /* 0x0000763228157816 */ /* 0x000fe20000000015 */
[----:B------:R-:W-:Y:S01]  /*26360*/  IMAD.MOV.U32 R47, RZ, RZ, 0x2 ;  /* 0x00000002ff2f7424 */ /* 0x000fe200078e00ff */
[----:B0-----:R-:W-:Y:S01]  /*26370*/  FSETP.GTU.FTZ.AND P2, PT, R7, R125, PT ;  /* 0x0000007d0700720b */ /* 0x001fe20003f5c000 */
[----:B-1----:R-:W-:-:S05]  /*26380*/  FMUL.FTZ R7, R9, R77 ;  /* 0x0000004d09077220 */ /* 0x002fca0000410000 */
[----:B------:R-:W-:Y:S01]  /*26390*/  FSEL R117, R7, RZ, !P2 ;  /* 0x000000ff07757208 */ /* 0x000fe20005000000 */
[----:B------:R-:W-:Y:S01]  /*263a0*/  @P1 IMAD.U32 R7, R32, 0x10000, RZ ;  /* 0x0001000020071824 */ /* 0x000fe200078e00ff */
        /* <DEDUP_REMOVED lines=14> */
.L_x_11307:
        /* <DEDUP_REMOVED lines=13> */
.L_x_11309:
[----:B------:R-:W-:Y:S05]  /*26560*/  BSYNC.RECONVERGENT B2 ;  /* 0x0000000000027941 */ /* 0x000fea0003800200 */
.L_x_11308:
        /* <DEDUP_REMOVED lines=61> */
.L_x_11306:
[----:B------:R-:W-:Y:S05]  /*26940*/  BSYNC.RECONVERGENT B1 ;  /* 0x0000000000017941 */ /* 0x000fea0003800200 */
.L_x_11305:
[----:B------:R-:W-:Y:S01]  /*26950*/  I2FP.F32.U32 R7, R7 ;  /* 0x0000000700077245 */ /* 0x000fe20000201000 */
[----:B------:R-:W-:Y:S01]  /*26960*/  IMAD.U32 R21, R21, 0x10000, RZ ;  /* 0x0001000015157824 */ /* 0x000fe200078e00ff */
[----:B------:R-:W-:Y:S01]  /*26970*/  ISETP.NE.AND P2, PT, R47, 0x1, PT ;  /* 0x000000012f00780c */ /* 0x000fe20003f45270 */
[----:B------:R-:W-:Y:S01]  /*26980*/  BSSY.RECONVERGENT B1, `(.L_x_11310) ;  /* 0x0000062000017945 */ /* 0x000fe20003800200 */
[----:B------:R-:W-:Y:S01]  /*26990*/  LOP3.LUT R3, R3, 0xfffffff7, RZ, 0xc0, !PT ;  /* 0xfffffff703037812 */ /* 0x000fe200078ec0ff */
[----:B------:R-:W-:Y:S01]  /*269a0*/  FFMA.FTZ R7, R7, R74, 1.1641532182693481445e-10 ;  /* 0x2f00000007077423 */ /* 0x000fe2000001004a */
[----:B------:R-:W-:Y:S01]  /*269b0*/  FMUL.FTZ R21, R21, R77 ;  /* 0x0000004d15157220 */ /* 0x000fe20000410000 */
[----:B------:R-:W-:-:S03]  /*269c0*/  HFMA2 R46, -RZ, RZ, 0, 1.1920928955078125e-07 ;  /* 0x00000002ff2e7431 */ /* 0x000fc600000001ff */
        /* <DEDUP_REMOVED lines=18> */
.L_x_11312:
        /* <DEDUP_REMOVED lines=13> */
.L_x_11314:
[----:B------:R-:W-:Y:S05]  /*26bc0*/  BSYNC.RECONVERGENT B2 ;  /* 0x0000000000027941 */ /* 0x000fea0003800200 */
.L_x_11313:
        /* <DEDUP_REMOVED lines=61> */
.L_x_11311:
[----:B------:R-:W-:Y:S05]  /*26fa0*/  BSYNC.RECONVERGENT B1 ;  /* 0x0000000000017941 */ /* 0x000fea0003800200 */
.L_x_11310:
[----:B------:R-:W-:Y:S01]  /*26fb0*/  I2FP.F32.U32 R7, R7 ;  /* 0x0000000700077245 */ /* 0x000fe20000201000 */
[----:B------:R-:W-:Y:S01]  /*26fc0*/  BSSY.RECONVERGENT B1, `(.L_x_11315) ;  /* 0x0000064000017945 */ /* 0x000fe20003800200 */
[----:B------:R-:W-:Y:S01]  /*26fd0*/  LOP3.LUT R3, R3, 0xfffffffb, RZ, 0xc0, !PT ;  /* 0xfffffffb03037812 */ /* 0x000fe200078ec0ff */
[----:B------:R-:W-:Y:S01]  /*26fe0*/  IMAD.MOV.U32 R47, RZ, RZ, 0x2 ;  /* 0x00000002ff2f7424 */ /* 0x000fe200078e00ff */
[----:B------:R-:W-:Y:S01]  /*26ff0*/  PRMT R21, R41, 0x7632, R21 ;  /* 0x0000763229157816 */ /* 0x000fe20000000015 */
[----:B------:R-:W-:-:S05]  /*27000*/  FFMA.FTZ R7, R7, R74, 1.1641532182693481445e-10 ;  /* 0x2f00000007077423 */ /* 0x000fca000001004a */
[----:B------:R-:W-:Y:S01]  /*27010*/  FSETP.GTU.FTZ.AND P2, PT, R7, R125, PT ;  /* 0x0000007d0700720b */ /* 0x000fe20003f5c000 */
[----:B------:R-:W-:-:S04]  /*27020*/  IMAD.U32 R7, R41, 0x10000, RZ ;  /* 0x0001000029077824 */ /* 0x000fc800078e00ff */
[----:B------:R-:W-:-:S05]  /*27030*/  FMUL.FTZ R7, R7, R77 ;  /* 0x0000004d07077220 */ /* 0x000fca0000410000 */
        /* <DEDUP_REMOVED lines=17> */
.L_x_11317:
        /* <DEDUP_REMOVED lines=13> */
.L_x_11319:
[----:B------:R-:W-:Y:S05]  /*27220*/  BSYNC.RECONVERGENT B2 ;  /* 0x0000000000027941 */ /* 0x000fea0003800200 */
.L_x_11318:
        /* <DEDUP_REMOVED lines=61> */
.L_x_11316:
[----:B------:R-:W-:Y:S05]  /*27600*/  BSYNC.RECONVERGENT B1 ;  /* 0x0000000000017941 */ /* 0x000fea0003800200 */
.L_x_11315:
        /* <DEDUP_REMOVED lines=26> */
.L_x_11322:
        /* <DEDUP_REMOVED lines=13> */
.L_x_11324:
[----:B------:R-:W-:Y:S05]  /*27880*/  BSYNC.RECONVERGENT B2 ;  /* 0x0000000000027941 */ /* 0x000fea0003800200 */
.L_x_11323:
        /* <DEDUP_REMOVED lines=61> */
.L_x_11321:
[----:B------:R-:W-:Y:S05]  /*27c60*/  BSYNC.RECONVERGENT B1 ;  /* 0x0000000000017941 */ /* 0x000fea0003800200 */
.L_x_11320:
        /* <DEDUP_REMOVED lines=8> */
[----:B------:R-:W-:-:S03]  /*27cf0*/  @P1 IMAD.U32 R7, R34, 0x10000, RZ ;  /* 0x0001000022071824 */ /* 0x000fc600078e00ff */
[----:B------:R-:W-:Y:S02]  /*27d00*/  FSEL R65, R21, RZ, !P2 ;  /* 0x000000ff15417208 */ /* 0x000fe40005000000 */
[----:B------:R-:W-:Y:S02]  /*27d10*/  PRMT R21, R42, 0x7632, R21 ;  /* 0x000076322a157816 */ /* 0x000fe40000000015 */
[----:B------:R-:W-:Y:S01]  /*27d20*/  PLOP3.LUT P2, PT, P2, PT, PT, 0x8, 0x80 ;  /* 0x000000000080781c */ /* 0x000fe2000174e170 */
        /* <DEDUP_REMOVED lines=12> */
.L_x_11327:
        /* <DEDUP_REMOVED lines=13> */
.L_x_11329:
[----:B------:R-:W-:Y:S05]  /*27ec0*/  BSYNC.RECONVERGENT B2 ;  /* 0x0000000000027941 */ /* 0x000fea0003800200 */
.L_x_11328:
        /* <DEDUP_REMOVED lines=61> */
.L_x_11326:
[----:B------:R-:W-:Y:S05]  /*282a0*/  BSYNC.RECONVERGENT B1 ;  /* 0x0000000000017941 */ /* 0x000fea0003800200 */
.L_x_11325:
        /* <DEDUP_REMOVED lines=24> */
.L_x_11332:
        /* <DEDUP_REMOVED lines=13> */
.L_x_11334:
[----:B------:R-:W-:Y:S05]  /*28500*/  BSYNC.RECONVERGENT B2 ;  /* 0x0000000000027941 */ /* 0x000fea0003800200 */
.L_x_11333:
        /* <DEDUP_REMOVED lines=61> */
.L_x_11331:
[----:B------:R-:W-:Y:S05]  /*288e0*/  BSYNC.RECONVERGENT B1 ;  /* 0x0000000000017941 */ /* 0x000fea0003800200 */
.L_x_11330:
[----:B------:R-:W-:Y:S01]  /*288f0*/  HFMA2 R21, -RZ, RZ, 0.1171875, 0 ;  /* 0x2f800000ff157431 */ /* 0x000fe200000001ff */
[----:B------:R-:W-:Y:S01]  /*28900*/  I2FP.F32.U32 R7, R7 ;  /* 0x0000000700077245 */ /* 0x000fe20000201000 */
[----:B------:R-:W-:Y:S01]  /*28910*/  BSSY.RECONVERGENT B1, `(.L_x_11335) ;  /* 0x0000062000017945 */ /* 0x000fe20003800200 */
[----:B------:R-:W-:Y:S01]  /*28920*/  ISETP.NE.AND P5, PT, R70, 0x1, PT ;  /* 0x000000014600780c */ /* 0x000fe20003fa5270 */
[----:B------:R-:W-:Y:S02]  /*28930*/  IMAD.MOV.U32 R71, RZ, RZ, R10 ;  /* 0x000000ffff477224 */ /* 0x000fe400078e000a */
[----:B------:R-:W-:Y:S01]  /*28940*/  FFMA.FTZ R7, R7, R21, 1.1641532182693481445e-10 ;  /* 0x2f00000007077423 */ /* 0x000fe20000010015 */
[----:B------:R-:W-:-:S04]  /*28950*/  IMAD.U32 R21, R43, 0x10000, RZ ;  /* 0x000100002b157824 */ /* 0x000fc800078e00ff */
[----:B------:R-:W-:Y:S01]  /*28960*/  FMUL.FTZ R21, R21, R77 ;  /* 0x0000004d15157220 */ /* 0x000fe20000410000 */
[----:B------:R-:W-:Y:S01]  /*28970*/  FSETP.GTU.FTZ.AND P4, PT, R7, R125, PT ;  /* 0x0000007d0700720b */ /* 0x000fe20003f9c000 */
[----:B------:R-:W-:-:S03]  /*28980*/  @P1 IMAD.U32 R7, R35, 0x10000, RZ ;  /* 0x0001000023071824 */ /* 0x000fc600078e00ff */
[----:B------:R-:W-:Y:S02]  /*28990*/  FSEL R47, R21, RZ, !P4 ;  /* 0x000000ff152f7208 */ /* 0x000fe40006000000 */
[----:B------:R-:W-:Y:S02]  /*289a0*/  PRMT R21, R43, 0x7632, R21 ;  /* 0x000076322b157816 */ /* 0x000fe40000000015 */
[----:B------:R-:W-:Y:S01]  /*289b0*/  PLOP3.LUT P4, PT, P4, PT, PT, 0x8, 0x80 ;  /* 0x000000000080781c */ /* 0x000fe2000278e170 */
        /* <DEDUP_REMOVED lines=12> */
.L_x_11337:
        /* <DEDUP_REMOVED lines=13> */
.L_x_11339:
[----:B------:R-:W-:Y:S05]  /*28b50*/  BSYNC.RECONVERGENT B2 ;  /* 0x0000000000027941 */ /* 0x000fea0003800200 */
.L_x_11338:
        /* <DEDUP_REMOVED lines=61> */
.L_x_11336:
[----:B------:R-:W-:Y:S05]  /*28f30*/  BSYNC.RECONVERGENT B1 ;  /* 0x0000000000017941 */ /* 0x000fea0003800200 */
.L_x_11335:
[----:B------:R-:W-:Y:S01]  /*28f40*/  I2FP.F32.U32 R70, R71 ;  /* 0x0000004700467245 */ /* 0x000fe20000201000 */
[----:B------:R-:W-:Y:S01]  /*28f50*/  IMAD.MOV.U32 R72, RZ, RZ, 0x2f800000 ;  /* 0x2f800000ff487424 */ /* 0x000fe200078e00ff */
        /* <DEDUP_REMOVED lines=14> */
.L_x_11299:
        /* <DEDUP_REMOVED lines=43> */
.L_x_11340:
[----:B------:R-:W-:Y:S01]  /*292f0*/  MOV R9, R57 ;  /* 0x0000003900097202 */ /* 0x000fe20000000f00 */
[----:B------:R-:W-:-:S07]  /*29300*/  VIADD R56, R56, 0x20 ;  /* 0x0000002038387836 */ /* 0x000fce0000000000 */
.L_x_11217:
[----:B------:R-:W-:Y:S05]  /*29310*/  BSYNC.RECONVERGENT B0 ;  /* 0x0000000000007941 */ /* 0x000fea0003800200 */
.L_x_11216:
        /* <DEDUP_REMOVED lines=35> */
.L_x_11346:
        /* <DEDUP_REMOVED lines=13> */
.L_x_11348:
[----:B------:R-:W-:Y:S05]  /*29620*/  BSYNC.RECONVERGENT B2 ;  /* 0x0000000000027941 */ /* 0x000fea0003800200 */
.L_x_11347:
        /* <DEDUP_REMOVED lines=59> */
[----:B------:R-:W-:Y:S01]  /*299e0*/  IMAD.MOV.U32 R14, RZ, RZ, R9 ;  /* 0x000000ffff0e7224 */ /* 0x000fe200078e0009 */
[----:B------:R-:W-:-:S07]  /*299f0*/  LOP3.LUT R5, R5, R18, R15, 0x96, !PT ;  /* 0x0000001205057212 */ /* 0x000fce00078e960f */
.L_x_11345:
[----:B------:R-:W-:Y:S05]  /*29a00*/  BSYNC.RECONVERGENT B1 ;  /* 0x0000000000017941 */ /* 0x000fea0003800200 */
.L_x_11344:
        /* <DEDUP_REMOVED lines=9> */
[----:B------:R-:W-:Y:S01]  /*29aa0*/  HFMA2 R15, -RZ, RZ, 0, 1.1920928955078125e-07 ;  /* 0x00000002ff0f7431 */ /* 0x000fe200000001ff */
[----:B------:R-:W-:-:S02]  /*29ab0*/  PRMT R20, R40, 0x7632, R20 ;  /* 0x0000763228147816 */ /* 0x000fc40000000014 */
[----:B0-----:R-:W-:Y:S01]  /*29ac0*/  FSETP.GTU.FTZ.AND P3, PT, R7, R77, PT ;  /* 0x0000004d0700720b */ /* 0x001fe20003f7c000 */
[----:B-1----:R-:W-:-:S05]  /*29ad0*/  FMUL.FTZ R7, R9, R76 ;  /* 0x0000004c09077220 */ /* 0x002fca0000410000 */
        /* <DEDUP_REMOVED lines=13> */
.L_x_11351:
        /* <DEDUP_REMOVED lines=13> */
.L_x_11353:
[----:B------:R-:W-:Y:S05]  /*29c80*/  BSYNC.RECONVERGENT B2 ;  /* 0x0000000000027941 */ /* 0x000fea0003800200 */
.L_x_11352:
        /* <DEDUP_REMOVED lines=61> */
.L_x_11350:
[----:B------:R-:W-:Y:S05]  /*2a060*/  BSYNC.RECONVERGENT B1 ;  /* 0x0000000000017941 */ /* 0x000fea0003800200 */
.L_x_11349:
[----:B------:R-:W-:Y:S01]  /*2a070*/  I2FP.F32.U32 R7, R7 ;  /* 0x0000000700077245 */ /* 0x000fe20000201000 */
[----:B------:R-:W-:Y:S01]  /*2a080*/  BSSY.RECONVERGENT B1, `(.L_x_11354) ;  /* 0x0000064000017945 */ /* 0x000fe20003800200 */
[----:B------:R-:W-:-:S03]  /*2a090*/  IMAD.MOV.U32 R14, RZ, RZ, 0x2 ;  /* 0x00000002ff0e7424 */ /* 0x000fc600078e00ff */
        /* <DEDUP_REMOVED lines=11> */
[----:B------:R-:W-:Y:S02]  /*2a150*/  PRMT R13, R7, 0x7610, R13 ;  /* 0x00007610070d7816 */ /* 0x000fe4000000000d */
[----:B------:R-:W-:Y:S02]  /*2a160*/  F2FP.BF16.F32.PACK_AB R9, RZ, R118 ;  /* 0x00000076ff09723e */ /* 0x000fe400000010ff */
        /* <DEDUP_REMOVED lines=10> */
.L_x_11356:
        /* <DEDUP_REMOVED lines=13> */
.L_x_11358:
[----:B------:R-:W-:Y:S05]  /*2a2e0*/  BSYNC.RECONVERGENT B2 ;  /* 0x0000000000027941 */ /* 0x000fea0003800200 */
.L_x_11357:
        /* <DEDUP_REMOVED lines=61> */
.L_x_11355:
[----:B------:R-:W-:Y:S05]  /*2a6c0*/  BSYNC.RECONVERGENT B1 ;  /* 0x0000000000017941 */ /* 0x000fea0003800200 */
.L_x_11354:
[----:B------:R-:W-:Y:S01]  /*2a6d0*/  I2FP.F32.U32 R7, R7 ;  /* 0x0000000700077245 */ /* 0x000fe20000201000 */
[----:B------:R-:W-:Y:S01]  /*2a6e0*/  IMAD.U32 R15, R20, 0x10000, RZ ;  /* 0x00010000140f7824 */ /* 0x000fe200078e00ff */
[----:B------:R-:W-:Y:S01]  /*2a6f0*/  LOP3.LUT R3, R3, 0xfffffff7, RZ, 0xc0, !PT ;  /* 0xfffffff703037812 */ /* 0x000fe200078ec0ff */
[----:B------:R-:W-:Y:S02]  /*2a700*/  BSSY.RECONVERGENT B1, `(.L_x_11359) ;  /* 0x000005e000017945 */ /* 0x000fe40003800200 */
[----:B------:R-:W-:-:S05]  /*2a710*/  FFMA.FTZ R7, R7, R125, 1.1641532182693481445e-10 ;  /* 0x2f00000007077423 */ /* 0x000fca000001007d */
[----:B------:R-:W-:Y:S01]  /*2a720*/  FSETP.GTU.FTZ.AND P2, PT, R7, R77, PT ;  /* 0x0000004d0700720b */ /* 0x000fe20003f5c000 */
[----:B------:R-:W-:Y:S01]  /*2a730*/  FMUL.FTZ R7, R15, R76 ;  /* 0x0000004c0f077220 */ /* 0x000fe20000410000 */
[----:B------:R-:W-:-:S04]  /*2a740*/  IMAD.MOV.U32 R15, RZ, RZ, 0x2 ;  /* 0x00000002ff0f7424 */ /* 0x000fc800078e00ff */
        /* <DEDUP_REMOVED lines=14> */
.L_x_11361:
        /* <DEDUP_REMOVED lines=13> */
.L_x_11363:
[----:B------:R-:W-:Y:S05]  /*2a900*/  BSYNC.RECONVERGENT B2 ;  /* 0x0000000000027941 */ /* 0x000fea0003800200 */
.L_x_11362:
        /* <DEDUP_REMOVED lines=61> */
.L_x_11360:
[----:B------:R-:W-:Y:S05]  /*2ace0*/  BSYNC.RECONVERGENT B1 ;  /* 0x0000000000017941 */ /* 0x000fea0003800200 */
.L_x_11359:
        /* <DEDUP_REMOVED lines=14> */
[----:B------:R-:W-:Y:S01]  /*2add0*/  @!P1 MOV R107, R14 ;  /* 0x0000000e006b9202 */ /* 0x000fe20000000f00 */
[----:B------:R-:W-:Y:S01]  /*2ade0*/  IMAD.MOV.U32 R16, RZ, RZ, 0x2 ;  /* 0x00000002ff107424 */ /* 0x000fe200078e00ff */
[----:B------:R-:W-:Y:S01]  /*2adf0*/  PRMT R14, R7, 0x7610, R14 ;  /* 0x00007610070e7816 */ /* 0x000fe2000000000e */
[----:B------:R-:W-:Y:S01]  /*2ae00*/  IMAD.MOV.U32 R7, RZ, RZ, R10 ;  /* 0x000000ffff077224 */ /* 0x000fe200078e000a */
        /* <DEDUP_REMOVED lines=10> */
.L_x_11366:
        /* <DEDUP_REMOVED lines=13> */
.L_x_11368:
[----:B------:R-:W-:Y:S05]  /*2af80*/  BSYNC.RECONVERGENT B2 ;  /* 0x0000000000027941 */ /* 0x000fea0003800200 */
.L_x_11367:
        /* <DEDUP_REMOVED lines=61> */
.L_x_11365:
[----:B------:R-:W-:Y:S05]  /*2b360*/  BSYNC.RECONVERGENT B1 ;  /* 0x0000000000017941 */ /* 0x000fea0003800200 */
.L_x_11364:
[----:B------:R-:W-:Y:S01]  /*2b370*/  I2FP.F32.U32 R7, R7 ;  /* 0x0000000700077245 */ /* 0x000fe20000201000 */
[----:B------:R-:W-:Y:S01]  /*2b380*/  BSSY.RECONVERGENT B1, `(.L_x_11369) ;  /* 0x0000061000017945 */ /* 0x000fe20003800200 */
[----:B------:R-:W-:Y:S01]  /*2b390*/  SHF.L.U32 R15, R41, 0x10, RZ ;  /* 0x00000010290f7819 */ /* 0x000fe200000006ff */
[----:B------:R-:W-:Y:S01]  /*2b3a0*/  IMAD.MOV.U32 R17, RZ, RZ, 0x2 ;  /* 0x00000002ff117424 */ /* 0x000fe200078e00ff */
[----:B------:R-:W-:Y:S01]  /*2b3b0*/  LOP3.LUT R3, R3, 0xfffffffb, RZ, 0xc0, !PT ;  /* 0xfffffffb03037812 */ /* 0x000fe200078ec0ff */
[----:B------:R-:W-:Y:S01]  /*2b3c0*/  FFMA.FTZ R7, R7, R125, 1.1641532182693481445e-10 ;  /* 0x2f00000007077423 */ /* 0x000fe2000001007d */
[----:B------:R-:W-:Y:S01]  /*2b3d0*/  PRMT R22, R41, 0x7632, R22 ;  /* 0x0000763229167816 */ /* 0x000fe20000000016 */
[----:B------:R-:W-:-:S03]  /*2b3e0*/  FMUL.FTZ R15, R15, R76 ;  /* 0x0000004c0f0f7220 */ /* 0x000fc60000410000 */
[----:B------:R-:W-:Y:S01]  /*2b3f0*/  FSETP.GTU.FTZ.AND P2, PT, R7, R77, PT ;  /* 0x0000004d0700720b */ /* 0x000fe20003f5c000 */
[----:B------:R-:W-:-:S03]  /*2b400*/  IMAD.MOV.U32 R7, RZ, RZ, R10 ;  /* 0x000000ffff077224 */ /* 0x000fc600078e000a */
        /* <DEDUP_REMOVED lines=13> */
.L_x_11371:
        /* <DEDUP_REMOVED lines=13> */
.L_x_11373:
[----:B------:R-:W-:Y:S05]  /*2b5b0*/  BSYNC.RECONVERGENT B2 ;  /* 0x0000000000027941 */ /* 0x000fea0003800200 */
.L_x_11372:
        /* <DEDUP_REMOVED lines=61> */
.L_x_11370:
[----:B------:R-:W-:Y:S05]  /*2b990*/  BSYNC.RECONVERGENT B1 ;  /* 0x0000000000017941 */ /* 0x000fea0003800200 */
.L_x_11369:
        /* <DEDUP_REMOVED lines=26> */
.L_x_11376:
        /* <DEDUP_REMOVED lines=13> */
.L_x_11378:
[----:B------:R-:W-:Y:S05]  /*2bc10*/  BSYNC.RECONVERGENT B2 ;  /* 0x0000000000027941 */ /* 0x000fea0003800200 */
.L_x_11377:
        /* <DEDUP_REMOVED lines=61> */
.L_x_11375:
[----:B------:R-:W-:Y:S05]  /*2bff0*/  BSYNC.RECONVERGENT B1 ;  /* 0x0000000000017941 */ /* 0x000fea0003800200 */
.L_x_11374:
        /* <DEDUP_REMOVED lines=22> */
.L_x_11381:
        /* <DEDUP_REMOVED lines=13> */
.L_x_11383:
[----:B------:R-:W-:Y:S05]  /*2c230*/  BSYNC.RECONVERGENT B2 ;  /* 0x0000000000027941 */ /* 0x000fea0003800200 */
.L_x_11382:
        /* <DEDUP_REMOVED lines=61> */
.L_x_11380:
[----:B------:R-:W-:Y:S05]  /*2c610*/  BSYNC.RECONVERGENT B1 ;  /* 0x0000000000017941 */ /* 0x000fea0003800200 */
.L_x_11379:
        /* <DEDUP_REMOVED lines=12> */
[----:B------:R-:W-:-:S04]  /*2c6e0*/  FADD.FTZ R16, R22, R16 ;  /* 0x0000001016107221 */ /* 0x000fc80000010000 */
[----:B------:R-:W-:Y:S01]  /*2c6f0*/  @P1 FADD.FTZ R87, R16, R18 ;  /* 0x0000001210571221 */ /* 0x000fe20000010000 */
[--C-:B------:R-:W-:Y:S01]  /*2c700*/  @!P1 IMAD.MOV.U32 R87, RZ, RZ, R16.reuse ;  /* 0x000000ffff579224 */ /* 0x100fe200078e0010 */
[----:B------:R-:W-:Y:S01]  /*2c710*/  PRMT R16, R7, 0x7610, R16 ;  /* 0x0000761007107816 */ /* 0x000fe20000000010 */
[----:B------:R-:W-:Y:S01]  /*2c720*/  IMAD.MOV.U32 R18, RZ, RZ, 0x2 ;  /* 0x00000002ff127424 */ /* 0x000fe200078e00ff */
[----:B------:R-:W-:Y:S02]  /*2c730*/  MOV R7, R10 ;  /* 0x0000000a00077202 */ /* 0x000fe40000000f00 */
        /* <DEDUP_REMOVED lines=10> */
.L_x_11386:
        /* <DEDUP_REMOVED lines=13> */
.L_x_11388:
[----:B------:R-:W-:Y:S05]  /*2c8b0*/  BSYNC.RECONVERGENT B2 ;  /* 0x0000000000027941 */ /* 0x000fea0003800200 */
.L_x_11387:
        /* <DEDUP_REMOVED lines=61> */
.L_x_11385:
[----:B------:R-:W-:Y:S05]  /*2cc90*/  BSYNC.RECONVERGENT B1 ;  /* 0x0000000000017941 */ /* 0x000fea0003800200 */
.L_x_11384:
        /* <DEDUP_REMOVED lines=21> */
.L_x_11391:
        /* <DEDUP_REMOVED lines=13> */
.L_x_11393:
[----:B------:R-:W-:Y:S05]  /*2cec0*/  BSYNC.RECONVERGENT B2 ;  /* 0x0000000000027941 */ /* 0x000fea0003800200 */
.L_x_11392:
        /* <DEDUP_REMOVED lines=61> */
.L_x_11390:
[----:B------:R-:W-:Y:S05]  /*2d2a0*/  BSYNC.RECONVERGENT B1 ;  /* 0x0000000000017941 */ /* 0x000fea0003800200 */
.L_x_11389:
        /* <DEDUP_REMOVED lines=26> */
.L_x_11396:
        /* <DEDUP_REMOVED lines=13> */
.L_x_11398:
[----:B------:R-:W-:Y:S05]  /*2d520*/  BSYNC.RECONVERGENT B2 ;  /* 0x0000000000027941 */ /* 0x000fea0003800200 */
.L_x_11397:
        /* <DEDUP_REMOVED lines=61> */
.L_x_11395:
[----:B------:R-:W-:Y:S05]  /*2d900*/  BSYNC.RECONVERGENT B1 ;  /* 0x0000000000017941 */ /* 0x000fea0003800200 */
.L_x_11394:
        /* <DEDUP_REMOVED lines=20> */
.L_x_11401:
        /* <DEDUP_REMOVED lines=13> */
.L_x_11403:
[----:B------:R-:W-:Y:S05]  /*2db20*/  BSYNC.RECONVERGENT B2 ;  /* 0x0000000000027941 */ /* 0x000fea0003800200 */
.L_x_11402:
        /* <DEDUP_REMOVED lines=61> */
.L_x_11400:
[----:B------:R-:W-:Y:S05]  /*2df00*/  BSYNC.RECONVERGENT B1 ;  /* 0x0000000000017941 */ /* 0x000fea0003800200 */
.L_x_11399:
[----:B------:R-:W-:Y:S01]  /*2df10*/  I2FP.F32.U32 R7, R7 ;  /* 0x0000000700077245 */ /* 0x000fe20000201000 */
[----:B------:R-:W-:Y:S01]  /*2df20*/  BSSY.RECONVERGENT B1, `(.L_x_11404) ;  /* 0x0000066000017945 */ /* 0x000fe20003800200 */
[----:B------:R-:W-:Y:S01]  /*2df30*/  PRMT R18, R38, 0x7632, R18 ;  /* 0x0000763226127816 */ /* 0x000fe20000000012 */
[----:B------:R-:W-:Y:S02]  /*2df40*/  HFMA2 R49, -RZ, RZ, 0, 1.1920928955078125e-07 ;  /* 0x00000002ff317431 */ /* 0x000fe400000001ff */
        /* <DEDUP_REMOVED lines=8> */
[----:B------:R-:W-:-:S05]  /*2dfd0*/  @P1 PRMT R22, R34, 0x7632, R22 ;  /* 0x0000763222161816 */ /* 0x000fca0000000016 */
[----:B------:R-:W-:-:S04]  /*2dfe0*/  @P1 IMAD.U32 R22, R22, 0x10000, RZ ;  /* 0x0001000016161824 */ /* 0x000fc800078e00ff */
[----:B------:R-:W-:Y:S01]  /*2dff0*/  @P1 FADD.FTZ R48, R18, R22 ;  /* 0x0000001612301221 */ /* 0x000fe20000010000 */
        /* <DEDUP_REMOVED lines=13> */
.L_x_11406:
        /* <DEDUP_REMOVED lines=13> */
.L_x_11408:
[----:B------:R-:W-:Y:S05]  /*2e1a0*/  BSYNC.RECONVERGENT B2 ;  /* 0x0000000000027941 */ /* 0x000fea0003800200 */
.L_x_11407:
        /* <DEDUP_REMOVED lines=61> */
.L_x_11405:
[----:B------:R-:W-:Y:S05]  /*2e580*/  BSYNC.RECONVERGENT B1 ;  /* 0x0000000000017941 */ /* 0x000fea0003800200 */
.L_x_11404:
        /* <DEDUP_REMOVED lines=21> */
.L_x_11411:
        /* <DEDUP_REMOVED lines=13> */
.L_x_11413:
[----:B------:R-:W-:Y:S05]  /*2e7b0*/  BSYNC.RECONVERGENT B2 ;  /* 0x0000000000027941 */ /* 0x000fea0003800200 */
.L_x_11412:
        /* <DEDUP_REMOVED lines=61> */
.L_x_11410:
[----:B------:R-:W-:Y:S05]  /*2eb90*/  BSYNC.RECONVERGENT B1 ;  /* 0x0000000000017941 */ /* 0x000fea0003800200 */
.L_x_11409:
        /* <DEDUP_REMOVED lines=26> */
.L_x_11416:
        /* <DEDUP_REMOVED lines=13> */
.L_x_11418:
[----:B------:R-:W-:Y:S05]  /*2ee10*/  BSYNC.RECONVERGENT B2 ;  /* 0x0000000000027941 */ /* 0x000fea0003800200 */
.L_x_11417:
        /* <DEDUP_REMOVED lines=61> */
.L_x_11415:
[----:B------:R-:W-:Y:S05]  /*2f1f0*/  BSYNC.RECONVERGENT B1 ;  /* 0x0000000000017941 */ /* 0x000fea0003800200 */
.L_x_11414:
        /* <DEDUP_REMOVED lines=20> */
.L_x_11421:
        /* <DEDUP_REMOVED lines=16> */
.L_x_11423:
[----:B------:R-:W-:Y:S05]  /*2f440*/  BSYNC.RECONVERGENT B2 ;  /* 0x0000000000027941 */ /* 0x000fea0003800200 */
.L_x_11422:
        /* <DEDUP_REMOVED lines=61> */
.L_x_11420:
[----:B------:R-:W-:Y:S05]  /*2f820*/  BSYNC.RECONVERGENT B1 ;  /* 0x0000000000017941 */ /* 0x000fea0003800200 */
.L_x_11419:
        /* <DEDUP_REMOVED lines=9> */
[----:B------:R-:W-:Y:S02]  /*2f8c0*/  FSEL R70, R71, RZ, !P6 ;  /* 0x000000ff47467208 */ /* 0x000fe40007000000 */
[----:B------:R-:W-:-:S03]  /*2f8d0*/  SEL R71, RZ, 0x1, P6 ;  /* 0x00000001ff477807 */ /* 0x000fc60003000000 */
[----:B------:R-:W-:Y:S01]  /*2f8e0*/  FADD.FTZ R70, R22, R70 ;  /* 0x0000004616467221 */ /* 0x000fe20000010000 */
[----:B------:R-:W-:Y:S02]  /*2f8f0*/  @P1 PRMT R22, R35, 0x7632, R22 ;  /* 0x0000763223161816 */ /* 0x000fe40000000016 */
[----:B------:R-:W-:-:S03]  /*2f900*/  PRMT R20, R71, 0x7610, R20 ;  /* 0x0000761047147816 */ /* 0x000fc60000000014 */
[----:B------:R-:W-:-:S04]  /*2f910*/  @P1 IMAD.U32 R22, R22, 0x10000, RZ ;  /* 0x0001000016161824 */ /* 0x000fc800078e00ff */
[----:B------:R-:W-:Y:S01]  /*2f920*/  @P1 FADD.FTZ R22, R70, R22 ;  /* 0x0000001646161221 */ /* 0x000fe20000010000 */
[----:B------:R-:W-:-:S04]  /*2f930*/  @!P1 MOV R22, R70 ;  /* 0x0000004600169202 */ /* 0x000fc80000000f00 */
[----:B------:R-:W-:-:S04]  /*2f940*/  F2FP.BF16.F32.PACK_AB R70, RZ, R22 ;  /* 0x00000016ff46723e */ /* 0x000fc800000010ff */
[----:B------:R-:W-:Y:S01]  /*2f950*/  PRMT R43, R43, 0x5410, R70 ;  /* 0x000054102b2b7816 */ /* 0x000fe20000000046 */
[----:B------:R-:W-:Y:S06]  /*2f960*/  BRA `(.L_x_11424) ;  /* 0x0000003000d07947 */ /* 0x000fec0003800000 */
.L_x_11343:
        /* <DEDUP_REMOVED lines=16> */
.L_x_11427:
        /* <DEDUP_REMOVED lines=13> */
.L_x_11429:
[----:B------:R-:W-:Y:S05]  /*2fb40*/  BSYNC.RECONVERGENT B2 ;  /* 0x0000000000027941 */ /* 0x000fea0003800200 */
.L_x_11428:
        /* <DEDUP_REMOVED lines=59> */
[----:B------:R-:W-:Y:S01]  /*2ff00*/  IMAD.MOV.U32 R48, RZ, RZ, RZ ;  /* 0x000000ffff307224 */ /* 0x000fe200078e00ff */
[----:B------:R-:W-:-:S07]  /*2ff10*/  LOP3.LUT R5, R5, R72, R49, 0x96, !PT ;  /* 0x0000004805057212 */ /* 0x000fce00078e9631 */
.L_x_11426:
[----:B------:R-:W-:Y:S05]  /*2ff20*/  BSYNC.RECONVERGENT B1 ;  /* 0x0000000000017941 */ /* 0x000fea0003800200 */
.L_x_11425:
        /* <DEDUP_REMOVED lines=9> */
[----:B------:R-:W-:Y:S01]  /*2ffc0*/  HFMA2 R49, -RZ, RZ, 0, 1.1920928955078125e-07 ;  /* 0x00000002ff317431 */ /* 0x000fe200000001ff */
[----:B------:R-:W-:-:S02]  /*2ffd0*/  PRMT R22, R40, 0x7632, R22 ;  /* 0x0000763228167816 */ /* 0x000fc40000000016 */
[----:B0-----:R-:W-:Y:S01]  /*2ffe0*/  FSETP.GTU.FTZ.AND P3, PT, R7, R125, PT ;  /* 0x0000007d0700720b */ /* 0x001fe20003f7c000 */
[----:B-1----:R-:W-:-:S05]  /*2fff0*/  FMUL.FTZ R7, R9, R77 ;  /* 0x0000004d09077220 */ /* 0x002fca0000410000 */
        /* <DEDUP_REMOVED lines=16> */
.L_x_11432:
        /* <DEDUP_REMOVED lines=13> */
.L_x_11434:
[----:B------:R-:W-:Y:S05]  /*301d0*/  BSYNC.RECONVERGENT B2 ;  /* 0x0000000000027941 */ /* 0x000fea0003800200 */
.L_x_11433:
        /* <DEDUP_REMOVED lines=61> */
.L_x_11431:
[----:B------:R-:W-:Y:S05]  /*305b0*/  BSYNC.RECONVERGENT B1 ;  /* 0x0000000000017941 */ /* 0x000fea0003800200 */
.L_x_11430:
        /* <DEDUP_REMOVED lines=26> */
.L_x_11437:
        /* <DEDUP_REMOVED lines=13> */
.L_x_11439:
[----:B------:R-:W-:Y:S05]  /*30830*/  BSYNC.RECONVERGENT B2 ;  /* 0x0000000000027941 */ /* 0x000fea0003800200 */
.L_x_11438:
        /* <DEDUP_REMOVED lines=61> */
.L_x_11436:
[----:B------:R-:W-:Y:S05]  /*30c10*/  BSYNC.RECONVERGENT B1 ;  /* 0x0000000000017941 */ /* 0x000fea0003800200 */
.L_x_11435:
[----:B------:R-:W-:Y:S01]  /*30c20*/  I2FP.F32.U32 R7, R7 ;  /* 0x0000000700077245 */ /* 0x000fe20000201000 */
[----:B------:R-:W-:Y:S01]  /*30c30*/  BSSY.RECONVERGENT B1, `(.L_x_11440) ;  /* 0x0000064000017945 */ /* 0x000fe20003800200 */
[----:B------:R-:W-:Y:S01]  /*30c40*/  SHF.L.U32 R22, R41, 0x10, RZ ;  /* 0x0000001029167819 */ /* 0x000fe200000006ff */
[----:B------:R-:W-:Y:S01]  /*30c50*/  IMAD.MOV.U32 R49, RZ, RZ, 0x2 ;  /* 0x00000002ff317424 */ /* 0x000fe200078e00ff */
[----:B------:R-:W-:Y:S01]  /*30c60*/  LOP3.LUT R3, R3, 0xfffffffb, RZ, 0xc0, !PT ;  /* 0xfffffffb03037812 */ /* 0x000fe200078ec0ff */
[----:B------:R-:W-:Y:S02]  /*30c70*/  FFMA.FTZ R7, R7, R74, 1.1641532182693481445e-10 ;  /* 0x2f00000007077423 */ /* 0x000fe4000001004a */
[----:B------:R-:W-:-:S03]  /*30c80*/  FMUL.FTZ R22, R22, R77 ;  /* 0x0000004d16167220 */ /* 0x000fc60000410000 */
[----:B------:R-:W-:Y:S01]  /*30c90*/  FSETP.GTU.FTZ.AND P2, PT, R7, R125, PT ;  /* 0x0000007d0700720b */ /* 0x000fe20003f5c000 */
[----:B------:R-:W-:-:S03]  /*30ca0*/  @P1 IMAD.U32 R7, R33, 0x10000, RZ ;  /* 0x0001000021071824 */ /* 0x000fc600078e00ff */
[----:B------:R-:W-:Y:S02]  /*30cb0*/  FSEL R97, R22, RZ, !P2 ;  /* 0x000000ff16617208 */ /* 0x000fe40005000000 */
[----:B------:R-:W-:Y:S02]  /*30cc0*/  PLOP3.LUT P2, PT, P2, PT, PT, 0x8, 0x80 ;  /* 0x000000000080781c */ /* 0x000fe4000174e170 */
[----:B------:R-:W-:Y:S01]  /*30cd0*/  PRMT R22, R41, 0x7632, R22 ;  /* 0x0000763229167816 */ /* 0x000fe20000000016 */
        /* <DEDUP_REMOVED lines=14> */
.L_x_11442:
        /* <DEDUP_REMOVED lines=13> */
.L_x_11444:
[----:B------:R-:W-:Y:S05]  /*30e90*/  BSYNC.RECONVERGENT B2 ;  /* 0x0000000000027941 */ /* 0x000fea0003800200 */
.L_x_11443:
        /* <DEDUP_REMOVED lines=61> */
.L_x_11441:
[----:B------:R-:W-:Y:S05]  /*31270*/  BSYNC.RECONVERGENT B1 ;  /* 0x0000000000017941 */ /* 0x000fea0003800200 */
.L_x_11440:
        /* <DEDUP_REMOVED lines=26> */
.L_x_11447:
        /* <DEDUP_REMOVED lines=13> */
.L_x_11449:
[----:B------:R-:W-:Y:S05]  /*314f0*/  BSYNC.RECONVERGENT B2 ;  /* 0x0000000000027941 */ /* 0x000fea0003800200 */
.L_x_11448:
        /* <DEDUP_REMOVED lines=61> */
.L_x_11446:
[----:B------:R-:W-:Y:S05]  /*318d0*/  BSYNC.RECONVERGENT B1 ;  /* 0x0000000000017941 */ /* 0x000fea0003800200 */
.L_x_11445:
        /* <DEDUP_REMOVED lines=24> */
.L_x_11452:
        /* <DEDUP_REMOVED lines=13> */
.L_x_11454:
[----:B------:R-:W-:Y:S05]  /*31b30*/  BSYNC.RECONVERGENT B2 ;  /* 0x0000000000027941 */ /* 0x000fea0003800200 */
.L_x_11453:
        /* <DEDUP_REMOVED lines=61> */
.L_x_11451:
[----:B------:R-:W-:Y:S05]  /*31f10*/  BSYNC.RECONVERGENT B1 ;  /* 0x0000000000017941 */ /* 0x000fea0003800200 */
.L_x_11450:
        /* <DEDUP_REMOVED lines=24> */
.L_x_11457:
        /* <DEDUP_REMOVED lines=13> */
.L_x_11459:
[----:B------:R-:W-:Y:S05]  /*32170*/  BSYNC.RECONVERGENT B2 ;  /* 0x0000000000027941 */ /* 0x000fea0003800200 */
.L_x_11458:
        /* <DEDUP_REMOVED lines=61> */
.L_x_11456:
[----:B------:R-:W-:Y:S05]  /*32550*/  BSYNC.RECONVERGENT B1 ;  /* 0x0000000000017941 */ /* 0x000fea0003800200 */
.L_x_11455:
[----:B------:R-:W-:Y:S01]  /*32560*/  I2FP.F32.U32 R7, R7 ;  /* 0x0000000700077245 */ /* 0x000fe20000201000 */
[----:B------:R-:W-:Y:S01]  /*32570*/  IMAD.MOV.U32 R22, RZ, RZ, 0x2f800000 ;  /* 0x2f800000ff167424 */ /* 0x000fe200078e00ff */
[----:B------:R-:W-:Y:S01]  /*32580*/  ISETP.NE.AND P5, PT, R70, 0x1, PT ;  /* 0x000000014600780c */ /* 0x000fe20003fa5270 */
[----:B------:R-:W-:Y:S01]  /*32590*/  BSSY.RECONVERGENT B1, `(.L_x_11460) ;  /* 0x0000061000017945 */ /* 0x000fe20003800200 */
[----:B------:R-:W-:Y:S02]  /*325a0*/  IMAD.MOV.U32 R71, RZ, RZ, R10 ;  /* 0x000000ffff477224 */ /* 0x000fe400078e000a */
[----:B------:R-:W-:Y:S01]  /*325b0*/  FFMA.FTZ R7, R7, R22, 1.1641532182693481445e-10 ;  /* 0x2f00000007077423 */ /* 0x000fe20000010016 */
[----:B------:R-:W-:-:S04]  /*325c0*/  IMAD.U32 R22, R43, 0x10000, RZ ;  /* 0x000100002b167824 */ /* 0x000fc800078e00ff */
[----:B------:R-:W-:Y:S01]  /*325d0*/  FMUL.FTZ R22, R22, R77 ;  /* 0x0000004d16167220 */ /* 0x000fe20000410000 */
        /* <DEDUP_REMOVED lines=17> */
.L_x_11462:
        /* <DEDUP_REMOVED lines=13> */
.L_x_11464:
[----:B------:R-:W-:Y:S05]  /*327c0*/  BSYNC.RECONVERGENT B2 ;  /* 0x0000000000027941 */ /* 0x000fea0003800200 */
.L_x_11463:
        /* <DEDUP_REMOVED lines=61> */
.L_x_11461:
[----:B------:R-:W-:Y:S05]  /*32ba0*/  BSYNC.RECONVERGENT B1 ;  /* 0x0000000000017941 */ /* 0x000fea0003800200 */
.L_x_11460:
[----:B------:R-:W-:Y:S01]  /*32bb0*/  HFMA2 R72, -RZ, RZ, 0.1171875, 0 ;  /* 0x2f800000ff487431 */ /* 0x000fe200000001ff */
        /* <DEDUP_REMOVED lines=15> */
.L_x_11424:
        /* <DEDUP_REMOVED lines=43> */
.L_x_11465:
[----:B------:R-:W-:Y:S02]  /*32f60*/  IMAD.MOV.U32 R9, RZ, RZ, R57 ;  /* 0x000000ffff097224 */ /* 0x000fe400078e0039 */
[----:B------:R-:W-:-:S07]  /*32f70*/  VIADD R56, R56, 0x20 ;  /* 0x0000002038387836 */ /* 0x000fce0000000000 */
.L_x_11342:
[----:B------:R-:W-:Y:S05]  /*32f80*/  BSYNC.RECONVERGENT B0 ;  /* 0x0000000000007941 */ /* 0x000fea0003800200 */
.L_x_11341:
        /* <DEDUP_REMOVED lines=35> */
.L_x_11471:
        /* <DEDUP_REMOVED lines=13> */
.L_x_11473:
[----:B------:R-:W-:Y:S05]  /*33290*/  BSYNC.RECONVERGENT B2 ;  /* 0x0000000000027941 */ /* 0x000fea0003800200 */
.L_x_11472:
        /* <DEDUP_REMOVED lines=60> */
[----:B------:R-:W-:-:S07]  /*33660*/  LOP3.LUT R6, R7, R6, R17, 0x96, !PT ;  /* 0x0000000607067212 */ /* 0x000fce00078e9611 */
.L_x_11470:
[----:B------:R-:W-:Y:S05]  /*33670*/  BSYNC.RECONVERGENT B1 ;  /* 0x0000000000017941 */ /* 0x000fea0003800200 */
.L_x_11469:
[----:B------:R-:W0:Y:S01]  /*33680*/  LDC R77, c[0x0][0x404] ;  /* 0x00010100ff4d7b82 */ /* 0x000e220000000800 */
[----:B------:R-:W-:Y:S01]  /*33690*/  I2FP.F32.U32 R7, R14 ;  /* 0x0000000e00077245 */ /* 0x000fe20000201000 */
[----:B------:R-:W-:Y:S01]  /*336a0*/  IMAD.MOV.U32 R125, RZ, RZ, 0x2f800000 ;  /* 0x2f800000ff7d7424 */ /* 0x000fe200078e00ff */
[C---:B-----5:R-:W-:Y:S01]  /*336b0*/  SHF.L.U32 R9, R40.reuse, 0x10, RZ ;  /* 0x0000001028097819 */ /* 0x060fe200000006ff */
[----:B------:R-:W-:Y:S01]  /*336c0*/  BSSY.RECONVERGENT B1, `(.L_x_11474) ;  /* 0x0000061000017945 */ /* 0x000fe20003800200 */
[----:B------:R-:W-:Y:S01]  /*336d0*/  LOP3.LUT R3, R3, 0xffffffef, RZ, 0xc0, !PT ;  /* 0xffffffef03037812 */ /* 0x000fe200078ec0ff */
[----:B------:R-:W-:Y:S01]  /*336e0*/  FFMA.FTZ R7, R7, R125, 1.1641532182693481445e-10 ;  /* 0x2f00000007077423 */ /* 0x000fe2000001007d */
[----:B------:R-:W-:Y:S01]  /*336f0*/  PRMT R20, R40, 0x7632, R20 ;  /* 0x0000763228147816 */ /* 0x000fe20000000014 */
[----:B------:R-:W1:Y:S01]  /*33700*/  LDC R76, c[0x0][0x408] ;  /* 0x00010200ff4c7b82 */ /* 0x000e620000000800 */
[----:B------:R-:W-:Y:S02]  /*33710*/  IMAD.MOV.U32 R15, RZ, RZ, 0x2 ;  /* 0x00000002ff0f7424 */ /* 0x000fe400078e00ff */
[----:B0-----:R-:W-:Y:S01]  /*33720*/  FSETP.GTU.FTZ.AND P2, PT, R7, R77, PT ;  /* 0x0000004d0700720b */ /* 0x001fe20003f5c000 */
[----:B-1----:R-:W-:-:S05]  /*33730*/  FMUL.FTZ R7, R9, R76 ;  /* 0x0000004c09077220 */ /* 0x002fca0000410000 */
        /* <DEDUP_REMOVED lines=14> */
.L_x_11476:
        /* <DEDUP_REMOVED lines=13> */
.L_x_11478:
[----:B------:R-:W-:Y:S05]  /*338f0*/  BSYNC.RECONVERGENT B2 ;  /* 0x0000000000027941 */ /* 0x000fea0003800200 */
.L_x_11477:
        /* <DEDUP_REMOVED lines=61> */
.L_x_11475:
[----:B------:R-:W-:Y:S05]  /*33cd0*/  BSYNC.RECONVERGENT B1 ;  /* 0x0000000000017941 */ /* 0x000fea0003800200 */
.L_x_11474:
[----:B------:R-:W-:Y:S01]  /*33ce0*/  I2FP.F32.U32 R7, R7 ;  /* 0x0000000700077245 */ /* 0x000fe20000201000 */
[----:B------:R-:W-:Y:S01]  /*33cf0*/  BSSY.RECONVERGENT B1, `(.L_x_11479) ;  /* 0x0000064000017945 */ /* 0x000fe20003800200 */
[----:B------:R-:W-:Y:S01]  /*33d00*/  SHF.L.U32 R13, R36, 0x10, RZ ;  /* 0x00000010240d7819 */ /* 0x000fe200000006ff */
[----:B------:R-:W-:Y:S02]  /*33d10*/  HFMA2 R14, -RZ, RZ, 0, 1.1920928955078125e-07 ;  /* 0x00000002ff0e7431 */ /* 0x000fe400000001ff */
        /* <DEDUP_REMOVED lines=22> */
.L_x_11481:
        /* <DEDUP_REMOVED lines=13> */
.L_x_11483:
[----:B------:R-:W-:Y:S05]  /*33f50*/  BSYNC.RECONVERGENT B2 ;  /* 0x0000000000027941 */ /* 0x000fea0003800200 */
.L_x_11482:
        /* <DEDUP_REMOVED lines=61> */
.L_x_11480:
[----:B------:R-:W-:Y:S05]  /*34330*/  BSYNC.RECONVERGENT B1 ;  /* 0x0000000000017941 */ /* 0x000fea0003800200 */
.L_x_11479:
        /* <DEDUP_REMOVED lines=22> */
.L_x_11486:
        /* <DEDUP_REMOVED lines=13> */
.L_x_11488:
[----:B------:R-:W-:Y:S05]  /*34570*/  BSYNC.RECONVERGENT B2 ;  /* 0x0000000000027941 */ /* 0x000fea0003800200 */
.L_x_11487:
        /* <DEDUP_REMOVED lines=48> */
[----:B------:R-:W-:Y:S02]  /*34880*/  LOP3.LUT R5, R5, R16, R7, 0x96, !PT ;  /* 0x0000001005057212 */ /* 0x000fe400078e9607 */
[----:B------:R-:W-:-:S04]  /*34890*/  IADD3 R7, PT, PT, R29, -0x24c28bd8, RZ ;  /* 0xdb3d74281d077810 */ /* 0x000fc80007ffe0ff */
[----:B------:R-:W-:Y:S01]  /*348a0*/  LOP3.LUT R7, R7, R14, R19, 0x96, !PT ;  /* 0x0000000e07077212 */ /* 0x000fe200078e9613 */
[----:B------:R-:W-:Y:S01]  /*348b0*/  IMAD.WIDE.U32 R14, R5, -0x2daee0ad, RZ ;  /* 0xd2511f53050e7825 */ /* 0x000fe200078e00ff */
[----:B------:R-:W-:-:S03]  /*348c0*/  IADD3 R5, PT, PT, R29, -0x695add53, RZ ;  /* 0x96a522ad1d057810 */ /* 0x000fc60007ffe0ff */
[----:B------:R-:W-:Y:S01]  /*348d0*/  IMAD.WIDE.U32 R16, R7, -0x326172a9, RZ ;  /* 0xcd9e8d5707107825 */ /* 0x000fe200078e00ff */
[----:B------:R-:W-:-:S03]  /*348e0*/  LOP3.LUT R5, R5, R18, R15, 0x96, !PT ;  /* 0x0000001205057212 */ /* 0x000fc600078e960f */
[----:B------:R-:W-:Y:S02]  /*348f0*/  HFMA2 R15, -RZ, RZ, 0, 0 ;  /* 0x00000000ff0f7431 */ /* 0x000fe400000001ff */
[----:B------:R-:W-:Y:S02]  /*34900*/  VIADD R7, R28, 0x8ff34781 ;  /* 0x8ff347811c077836 */ /* 0x000fe40000000000 */
[----:B------:R-:W-:-:S03]  /*34910*/  IMAD.MOV.U32 R10, RZ, RZ, R16 ;  /* 0x000000ffff0a7224 */ /* 0x000fc600078e0010 */
[----:B------:R-:W-:Y:S02]  /*34920*/  LOP3.LUT R6, R7, R6, R17, 0x96, !PT ;  /* 0x0000000607067212 */ /* 0x000fe400078e9611 */
[----:B------:R-:W-:Y:S01]  /*34930*/  MOV R7, R57 ;  /* 0x0000003900077202 */ /* 0x000fe20000000f00 */
[----:B------:R-:W-:-:S07]  /*34940*/  IMAD.MOV.U32 R57, RZ, RZ, R14 ;  /* 0x000000ffff397224 */ /* 0x000fce00078e000e */
.L_x_11485:
[----:B------:R-:W-:Y:S05]  /*34950*/  BSYNC.RECONVERGENT B1 ;  /* 0x0000000000017941 */ /* 0x000fea0003800200 */
.L_x_11484:
        /* <DEDUP_REMOVED lines=14> */
[--C-:B------:R-:W-:Y:S01]  /*34a40*/  @!P1 IMAD.MOV.U32 R108, RZ, RZ, R14.reuse ;  /* 0x000000ffff6c9224 */ /* 0x100fe200078e000e */
        /* <DEDUP_REMOVED lines=13> */
.L_x_11491:
        /* <DEDUP_REMOVED lines=13> */
.L_x_11493:
[----:B------:R-:W-:Y:S05]  /*34bf0*/  BSYNC.RECONVERGENT B2 ;  /* 0x0000000000027941 */ /* 0x000fea0003800200 */
.L_x_11492:
        /* <DEDUP_REMOVED lines=55> */
[----:B------:R-:W-:Y:S02]  /*34f70*/  VIADD R7, R28, 0x8ff34781 ;  /* 0x8ff347811c077836 */ /* 0x000fe40000000000 */
[----:B------:R-:W-:-:S03]  /*34f80*/  IMAD.MOV.U32 R10, RZ, RZ, R18 ;  /* 0x000000ffff0a7224 */ /* 0x000fc600078e0012 */
[----:B------:R-:W-:Y:S02]  /*34f90*/  LOP3.LUT R6, R7, R6, R19, 0x96, !PT ;  /* 0x0000000607067212 */ /* 0x000fe400078e9613 */
[----:B------:R-:W-:Y:S01]  /*34fa0*/  MOV R7, R57 ;  /* 0x0000003900077202 */ /* 0x000fe20000000f00 */
[----:B------:R-:W-:Y:S02]  /*34fb0*/  IMAD.MOV.U32 R57, RZ, RZ, R16 ;  /* 0x000000ffff397224 */ /* 0x000fe400078e0010 */
[----:B------:R-:W-:-:S07]  /*34fc0*/  HFMA2 R16, -RZ, RZ, 0, 0 ;  /* 0x00000000ff107431 */ /* 0x000fce00000001ff */
.L_x_11490:
[----:B------:R-:W-:Y:S05]  /*34fd0*/  BSYNC.RECONVERGENT B1 ;  /* 0x0000000000017941 */ /* 0x000fea0003800200 */
.L_x_11489:
        /* <DEDUP_REMOVED lines=23> */
.L_x_11496:
        /* <DEDUP_REMOVED lines=13> */
.L_x_11498:
[----:B------:R-:W-:Y:S05]  /*35220*/  BSYNC.RECONVERGENT B2 ;  /* 0x0000000000027941 */ /* 0x000fea0003800200 */
.L_x_11497:
        /* <DEDUP_REMOVED lines=61> */
.L_x_11495:
[----:B------:R-:W-:Y:S05]  /*35600*/  BSYNC.RECONVERGENT B1 ;  /* 0x0000000000017941 */ /* 0x000fea0003800200 */
.L_x_11494:
        /* <DEDUP_REMOVED lines=26> */
.L_x_11501:
        /* <DEDUP_REMOVED lines=13> */
.L_x_11503:
[----:B------:R-:W-:Y:S05]  /*35880*/  BSYNC.RECONVERGENT B2 ;  /* 0x0000000000027941 */ /* 0x000fea0003800200 */
.L_x_11502:
        /* <DEDUP_REMOVED lines=61> */
.L_x_11500:
[----:B------:R-:W-:Y:S05]  /*35c60*/  BSYNC.RECONVERGENT B1 ;  /* 0x0000000000017941 */ /* 0x000fea0003800200 */
.L_x_11499:
        /* <DEDUP_REMOVED lines=22> */
.L_x_11506:
        /* <DEDUP_REMOVED lines=13> */
.L_x_11508:
[----:B------:R-:W-:Y:S05]  /*35ea0*/  BSYNC.RECONVERGENT B2 ;  /* 0x0000000000027941 */ /* 0x000fea0003800200 */
.L_x_11507:
        /* <DEDUP_REMOVED lines=61> */
.L_x_11505:
[----:B------:R-:W-:Y:S05]  /*36280*/  BSYNC.RECONVERGENT B1 ;  /* 0x0000000000017941 */ /* 0x000fea0003800200 */
.L_x_11504:
        /* <DEDUP_REMOVED lines=16> */
[----:B------:R-:W-:Y:S01]  /*36390*/  IMAD.MOV.U32 R7, RZ, RZ, R10 ;  /* 0x000000ffff077224 */ /* 0x000fe200078e000a */
[----:B------:R-:W-:Y:S02]  /*363a0*/  MOV R18, 0x2 ;  /* 0x0000000200127802 */ /* 0x000fe40000000f00 */
        /* <DEDUP_REMOVED lines=10> */
.L_x_11511:
        /* <DEDUP_REMOVED lines=13> */
.L_x_11513:
[----:B------:R-:W-:Y:S05]  /*36520*/  BSYNC.RECONVERGENT B2 ;  /* 0x0000000000027941 */ /* 0x000fea0003800200 */
.L_x_11512:
        /* <DEDUP_REMOVED lines=61> */
.L_x_11510:
[----:B------:R-:W-:Y:S05]  /*36900*/  BSYNC.RECONVERGENT B1 ;  /* 0x0000000000017941 */ /* 0x000fea0003800200 */
.L_x_11509:
        /* <DEDUP_REMOVED lines=21> */
.L_x_11516:
        /* <DEDUP_REMOVED lines=13> */
.L_x_11518:
[----:B------:R-:W-:Y:S05]  /*36b30*/  BSYNC.RECONVERGENT B2 ;  /* 0x0000000000027941 */ /* 0x000fea0003800200 */
.L_x_11517:
        /* <DEDUP_REMOVED lines=61> */
.L_x_11515:
[----:B------:R-:W-:Y:S05]  /*36f10*/  BSYNC.RECONVERGENT B1 ;  /* 0x0000000000017941 */ /* 0x000fea0003800200 */
.L_x_11514:
        /* <DEDUP_REMOVED lines=26> */
.L_x_11521:
        /* <DEDUP_REMOVED lines=13> */
.L_x_11523:
[----:B------:R-:W-:Y:S05]  /*37190*/  BSYNC.RECONVERGENT B2 ;  /* 0x0000000000027941 */ /* 0x000fea0003800200 */
.L_x_11522:
        /* <DEDUP_REMOVED lines=61> */
.L_x_11520:
[----:B------:R-:W-:Y:S05]  /*37570*/  BSYNC.RECONVERGENT B1 ;  /* 0x0000000000017941 */ /* 0x000fea0003800200 */
.L_x_11519:
        /* <DEDUP_REMOVED lines=20> */
.L_x_11526:
        /* <DEDUP_REMOVED lines=13> */
.L_x_11528:
[----:B------:R-:W-:Y:S05]  /*37790*/  BSYNC.RECONVERGENT B2 ;  /* 0x0000000000027941 */ /* 0x000fea0003800200 */
.L_x_11527:
        /* <DEDUP_REMOVED lines=61> */
.L_x_11525:
[----:B------:R-:W-:Y:S05]  /*37b70*/  BSYNC.RECONVERGENT B1 ;  /* 0x0000000000017941 */ /* 0x000fea0003800200 */
.L_x_11524:
[----:B------:R-:W-:Y:S01]  /*37b80*/  I2FP.F32.U32 R7, R7 ;  /* 0x0000000700077245 */ /* 0x000fe20000201000 */
[----:B------:R-:W-:Y:S01]  /*37b90*/  BSSY.RECONVERGENT B1, `(.L_x_11529) ;  /* 0x0000066000017945 */ /* 0x000fe20003800200 */
[----:B------:R-:W-:Y:S02]  /*37ba0*/  PRMT R18, R38, 0x7632, R18 ;  /* 0x0000763226127816 */ /* 0x000fe40000000012 */
[----:B------:R-:W-:Y:S01]  /*37bb0*/  MOV R51, 0x2 ;  /* 0x0000000200337802 */ /* 0x000fe20000000f00 */
        /* <DEDUP_REMOVED lines=24> */
.L_x_11531:
        /* <DEDUP_REMOVED lines=13> */
.L_x_11533:
[----:B------:R-:W-:Y:S05]  /*37e10*/  BSYNC.RECONVERGENT B2 ;  /* 0x0000000000027941 */ /* 0x000fea0003800200 */
.L_x_11532:
        /* <DEDUP_REMOVED lines=60> */
[----:B------:R-:W-:-:S07]  /*381e0*/  IMAD.MOV.U32 R57, RZ, RZ, R70 ;  /* 0x000000ffff397224 */ /* 0x000fce00078e0046 */
.L_x_11530:
[----:B------:R-:W-:Y:S05]  /*381f0*/  BSYNC.RECONVERGENT B1 ;  /* 0x0000000000017941 */ /* 0x000fea0003800200 */
.L_x_11529:
        /* <DEDUP_REMOVED lines=21> */
.L_x_11536:
        /* <DEDUP_REMOVED lines=13> */
.L_x_11538:
[----:B------:R-:W-:Y:S05]  /*38420*/  BSYNC.RECONVERGENT B2 ;  /* 0x0000000000027941 */ /* 0x000fea0003800200 */
.L_x_11537:
        /* <DEDUP_REMOVED lines=61> */
.L_x_11535:
[----:B------:R-:W-:Y:S05]  /*38800*/  BSYNC.RECONVERGENT B1 ;  /* 0x0000000000017941 */ /* 0x000fea0003800200 */
.L_x_11534:
        /* <DEDUP_REMOVED lines=26> */
.L_x_11541:
        /* <DEDUP_REMOVED lines=13> */
.L_x_11543:
[----:B------:R-:W-:Y:S05]  /*38a80*/  BSYNC.RECONVERGENT B2 ;  /* 0x0000000000027941 */ /* 0x000fea0003800200 */
.L_x_11542:
        /* <DEDUP_REMOVED lines=61> */
.L_x_11540:
[----:B------:R-:W-:Y:S05]  /*38e60*/  BSYNC.RECONVERGENT B1 ;  /* 0x0000000000017941 */ /* 0x000fea0003800200 */
.L_x_11539:
[----:B------:R-:W-:Y:S01]  /*38e70*/  I2FP.F32.U32 R7, R7 ;  /* 0x0000000700077245 */ /* 0x000fe20000201000 */
[----:B------:R-:W-:Y:S01]  /*38e80*/  IMAD.U32 R23, R23, 0x10000, RZ ;  /* 0x0001000017177824 */ /* 0x000fe200078e00ff */
[----:B------:R-:W-:Y:S01]  /*38e90*/  ISETP.NE.AND P6, PT, R70, 0x1, PT ;  /* 0x000000014600780c */ /* 0x000fe20003fc5270 */
[----:B------:R-:W-:Y:S01]  /*38ea0*/  BSSY.RECONVERGENT B1, `(.L_x_11544) ;  /* 0x000005f000017945 */ /* 0x000fe20003800200 */
[----:B------:R-:W-:Y:S02]  /*38eb0*/  IMAD.MOV.U32 R71, RZ, RZ, R10 ;  /* 0x000000ffff477224 */ /* 0x000fe400078e000a */
[----:B------:R-:W-:Y:S01]  /*38ec0*/  FFMA.FTZ R7, R7, R125, 1.1641532182693481445e-10 ;  /* 0x2f00000007077423 */ /* 0x000fe2000001007d */
[----:B------:R-:W-:-:S04]  /*38ed0*/  FMUL.FTZ R23, R23, R76 ;  /* 0x0000004c17177220 */ /* 0x000fc80000410000 */
        /* <DEDUP_REMOVED lines=13> */
.L_x_11546:
        /* <DEDUP_REMOVED lines=16> */
.L_x_11548:
[----:B------:R-:W-:Y:S05]  /*390b0*/  BSYNC.RECONVERGENT B2 ;  /* 0x0000000000027941 */ /* 0x000fea0003800200 */
.L_x_11547:
        /* <DEDUP_REMOVED lines=59> */
[----:B------:R-:W-:Y:S01]  /*39470*/  LOP3.LUT R6, R7, R6, R73, 0x96, !PT ;  /* 0x0000000607067212 */ /* 0x000fe200078e9649 */
[----:B------:R-:W-:-:S07]  /*39480*/  HFMA2 R7, -RZ, RZ, 0, 0 ;  /* 0x00000000ff077431 */ /* 0x000fce00000001ff */
.L_x_11545:
[----:B------:R-:W-:Y:S05]  /*39490*/  BSYNC.RECONVERGENT B1 ;  /* 0x0000000000017941 */ /* 0x000fea0003800200 */
.L_x_11544:
        /* <DEDUP_REMOVED lines=13> */
[----:B------:R-:W-:Y:S02]  /*39570*/  PRMT R20, R71, 0x7610, R20 ;  /* 0x0000761047147816 */ /* 0x000fe40000000014 */
[----:B------:R-:W-:-:S05]  /*39580*/  @P1 SHF.L.U32 R23, R23, 0x10, RZ ;  /* 0x0000001017171819 */ /* 0x000fca00000006ff */
[----:B------:R-:W-:Y:S01]  /*39590*/  @P1 FADD.FTZ R23, R70, R23 ;  /* 0x0000001746171221 */ /* 0x000fe20000010000 */
[----:B------:R-:W-:-:S05]  /*395a0*/  @!P1 IMAD.MOV.U32 R23, RZ, RZ, R70 ;  /* 0x000000ffff179224 */ /* 0x000fca00078e0046 */
[----:B------:R-:W-:-:S04]  /*395b0*/  F2FP.BF16.F32.PACK_AB R70, RZ, R23 ;  /* 0x00000017ff46723e */ /* 0x000fc800000010ff */
[----:B------:R-:W-:Y:S01]  /*395c0*/  PRMT R43, R43, 0x5410, R70 ;  /* 0x000054102b2b7816 */ /* 0x000fe20000000046 */
[----:B------:R-:W-:Y:S06]  /*395d0*/  BRA `(.L_x_11549) ;  /* 0x0000003000d07947 */ /* 0x000fec0003800000 */
.L_x_11468:
        /* <DEDUP_REMOVED lines=10> */
[-C--:B------:R-:W-:Y:S01]  /*39680*/  @!P2 MOV R57, R9.reuse ;  /* 0x000000090039a202 */ /* 0x080fe20000000f00 */
[----:B------:R-:W-:Y:S01]  /*39690*/  @!P2 IMAD.MOV.U32 R23, RZ, RZ, R5 ;  /* 0x000000ffff17a224 */ /* 0x000fe200078e0005 */
[----:B------:R-:W-:Y:S01]  /*396a0*/  @P2 IADD3 R50, PT, PT, R7, 0x1, RZ ;  /* 0x0000000107322810 */ /* 0x000fe20007ffe0ff */
[----:B------:R-:W-:Y:S01]  /*396b0*/  @P2 IMAD.MOV.U32 R23, RZ, RZ, R6 ;  /* 0x000000ffff172224 */ /* 0x000fe200078e0006 */
[----:B------:R-:W-:Y:S01]  /*396c0*/  @P2 MOV R57, R9 ;  /* 0x0000000900392202 */ /* 0x000fe20000000f00 */
[----:B------:R-:W-:Y:S06]  /*396d0*/  BRA `(.L_x_11551) ;  /* 0x00000004002c7947 */ /* 0x000fec0003800000 */
.L_x_11552:
        /* <DEDUP_REMOVED lines=13> */
.L_x_11554:
[----:B------:R-:W-:Y:S05]  /*397b0*/  BSYNC.RECONVERGENT B2 ;  /* 0x0000000000027941 */ /* 0x000fea0003800200 */
.L_x_11553:
        /* <DEDUP_REMOVED lines=59> */
[----:B------:R-:W-:Y:S01]  /*39b70*/  IMAD.MOV.U32 R50, RZ, RZ, RZ ;  /* 0x000000ffff327224 */ /* 0x000fe200078e00ff */
[----:B------:R-:W-:-:S07]  /*39b80*/  LOP3.LUT R5, R5, R72, R51, 0x96, !PT ;  /* 0x0000004805057212 */ /* 0x000fce00078e9633 */
.L_x_11551:
[----:B------:R-:W-:Y:S05]  /*39b90*/  BSYNC.RECONVERGENT B1 ;  /* 0x0000000000017941 */ /* 0x000fea0003800200 */
.L_x_11550:
[----:B------:R-:W0:Y:S01]  /*39ba0*/  LDC R125, c[0x0][0x404] ;  /* 0x00010100ff7d7b82 */ /* 0x000e220000000800 */
[----:B------:R-:W-:Y:S01]  /*39bb0*/  I2FP.F32.U32 R7, R23 ;  /* 0x0000001700077245 */ /* 0x000fe20000201000 */
[----:B------:R-:W-:Y:S02]  /*39bc0*/  HFMA2 R74, -RZ, RZ, 0.1171875, 0 ;  /* 0x2f800000ff4a7431 */ /* 0x000fe400000001ff */
[C---:B-----5:R-:W-:Y:S01]  /*39bd0*/  IMAD.U32 R9, R40.reuse, 0x10000, RZ ;  /* 0x0001000028097824 */ /* 0x060fe200078e00ff */
[----:B------:R-:W-:Y:S01]  /*39be0*/  LOP3.LUT R3, R3, 0xffffffef, RZ, 0xc0, !PT ;  /* 0xffffffef03037812 */ /* 0x000fe200078ec0ff */
[----:B------:R-:W-:Y:S01]  /*39bf0*/  BSSY.RECONVERGENT B1, `(.L_x_11555) ;  /* 0x0000063000017945 */ /* 0x000fe20003800200 */
[----:B------:R-:W-:Y:S01]  /*39c00*/  PRMT R23, R40, 0x7632, R23 ;  /* 0x0000763228177816 */ /* 0x000fe20000000017 */
[----:B------:R-:W-:Y:S01]  /*39c10*/  FFMA.FTZ R7, R7, R74, 1.1641532182693481445e-10 ;  /* 0x2f00000007077423 */ /* 0x000fe2000001004a */
[----:B------:R-:W1:Y:S01]  /*39c20*/  LDC R77, c[0x0][0x408] ;  /* 0x00010200ff4d7b82 */ /* 0x000e620000000800 */
[----:B------:R-:W-:-:S03]  /*39c30*/  IMAD.MOV.U32 R51, RZ, RZ, 0x2 ;  /* 0x00000002ff337424 */ /* 0x000fc600078e00ff */
[----:B0-----:R-:W-:Y:S01]  /*39c40*/  FSETP.GTU.FTZ.AND P2, PT, R7, R125, PT ;  /* 0x0000007d0700720b */ /* 0x001fe20003f5c000 */
[----:B-1----:R-:W-:-:S05]  /*39c50*/  FMUL.FTZ R7, R9, R77 ;  /* 0x0000004d09077220 */ /* 0x002fca0000410000 */
        /* <DEDUP_REMOVED lines=17> */
.L_x_11557:
        /* <DEDUP_REMOVED lines=13> */
.L_x_11559:
[----:B------:R-:W-:Y:S05]  /*39e40*/  BSYNC.RECONVERGENT B2 ;  /* 0x0000000000027941 */ /* 0x000fea0003800200 */
.L_x_11558:
        /* <DEDUP_REMOVED lines=57> */
[----:B------:R-:W-:Y:S02]  /*3a1e0*/  MOV R10, R70 ;  /* 0x00000046000a7202 */ /* 0x000fe40000000f00 */
[----:B------:R-:W-:Y:S01]  /*3a1f0*/  LOP3.LUT R5, R5, R72, R51, 0x96, !PT ;  /* 0x0000004805057212 */ /* 0x000fe200078e9633 */
[----:B------:R-:W-:Y:S01]  /*3a200*/  IMAD.MOV.U32 R51, RZ, RZ, RZ ;  /* 0x000000ffff337224 */ /* 0x000fe200078e00ff */
[----:B------:R-:W-:-:S07]  /*3a210*/  MOV R57, R50 ;  /* 0x0000003200397202 */ /* 0x000fce0000000f00 */
.L_x_11556:
[----:B------:R-:W-:Y:S05]  /*3a220*/  BSYNC.RECONVERGENT B1 ;  /* 0x0000000000017941 */ /* 0x000fea0003800200 */
.L_x_11555:
        /* <DEDUP_REMOVED lines=26> */
.L_x_11562:
        /* <DEDUP_REMOVED lines=13> */
.L_x_11564:
[----:B------:R-:W-:Y:S05]  /*3a4a0*/  BSYNC.RECONVERGENT B2 ;  /* 0x0000000000027941 */ /* 0x000fea0003800200 */
.L_x_11563:
        /* <DEDUP_REMOVED lines=61> */
.L_x_11561:
[----:B------:R-:W-:Y:S05]  /*3a880*/  BSYNC.RECONVERGENT B1 ;  /* 0x0000000000017941 */ /* 0x000fea0003800200 */
.L_x_11560:
        /* <DEDUP_REMOVED lines=26> */
.L_x_11567:
        /* <DEDUP_REMOVED lines=13> */
.L_x_11569:
[----:B------:R-:W-:Y:S05]  /*3ab00*/  BSYNC.RECONVERGENT B2 ;  /* 0x0000000000027941 */ /* 0x000fea0003800200 */
.L_x_11568:
        /* <DEDUP_REMOVED lines=61> */
.L_x_11566:
[----:B------:R-:W-:Y:S05]  /*3aee0*/  BSYNC.RECONVERGENT B1 ;  /* 0x0000000000017941 */ /* 0x000fea0003800200 */
.L_x_11565:
        /* <DEDUP_REMOVED lines=26> */
.L_x_11572:
        /* <DEDUP_REMOVED lines=13> */
.L_x_11574:
[----:B------:R-:W-:Y:S05]  /*3b160*/  BSYNC.RECONVERGENT B2 ;  /* 0x0000000000027941 */ /* 0x000fea0003800200 */
.L_x_11573:
        /* <DEDUP_REMOVED lines=61> */
.L_x_11571:
[----:B------:R-:W-:Y:S05]  /*3b540*/  BSYNC.RECONVERGENT B1 ;  /* 0x0000000000017941 */ /* 0x000fea0003800200 */
.L_x_11570:
        /* <DEDUP_REMOVED lines=24> */
.L_x_11577:
        /* <DEDUP_REMOVED lines=13> */
.L_x_11579:
[----:B------:R-:W-:Y:S05]  /*3b7a0*/  BSYNC.RECONVERGENT B2 ;  /* 0x0000000000027941 */ /* 0x000fea0003800200 */
.L_x_11578:
        /* <DEDUP_REMOVED lines=61> */
.L_x_11576:
[----:B------:R-:W-:Y:S05]  /*3bb80*/  BSYNC.RECONVERGENT B1 ;  /* 0x0000000000017941 */ /* 0x000fea0003800200 */
.L_x_11575:
        /* <DEDUP_REMOVED lines=24> */
.L_x_11582:
        /* <DEDUP_REMOVED lines=13> */
.L_x_11584:
[----:B------:R-:W-:Y:S05]  /*3bde0*/  BSYNC.RECONVERGENT B2 ;  /* 0x0000000000027941 */ /* 0x000fea0003800200 */
.L_x_11583:
        /* <DEDUP_REMOVED lines=61> */
.L_x_11581:
[----:B------:R-:W-:Y:S05]  /*3c1c0*/  BSYNC.RECONVERGENT B1 ;  /* 0x0000000000017941 */ /* 0x000fea0003800200 */
.L_x_11580:
[----:B------:R-:W-:Y:S01]  /*3c1d0*/  I2FP.F32.U32 R7, R7 ;  /* 0x0000000700077245 */ /* 0x000fe20000201000 */
[----:B------:R-:W-:Y:S01]  /*3c1e0*/  IMAD.MOV.U32 R23, RZ, RZ, 0x2f800000 ;  /* 0x2f800000ff177424 */ /* 0x000fe200078e00ff */
[----:B------:R-:W-:Y:S01]  /*3c1f0*/  ISETP.NE.AND P5, PT, R70, 0x1, PT ;  /* 0x000000014600780c */ /* 0x000fe20003fa5270 */
[----:B------:R-:W-:Y:S01]  /*3c200*/  BSSY.RECONVERGENT B1, `(.L_x_11585) ;  /* 0x0000061000017945 */ /* 0x000fe20003800200 */
[----:B------:R-:W-:Y:S02]  /*3c210*/  IMAD.MOV.U32 R71, RZ, RZ, R10 ;  /* 0x000000ffff477224 */ /* 0x000fe400078e000a */
[----:B------:R-:W-:Y:S01]  /*3c220*/  FFMA.FTZ R7, R7, R23, 1.1641532182693481445e-10 ;  /* 0x2f00000007077423 */ /* 0x000fe20000010017 */
[----:B------:R-:W-:-:S04]  /*3c230*/  SHF.L.U32 R23, R43, 0x10, RZ ;  /* 0x000000102b177819 */ /* 0x000fc800000006ff */
[----:B------:R-:W-:Y:S01]  /*3c240*/  FSETP.GTU.FTZ.AND P4, PT, R7, R125, PT ;  /* 0x0000007d0700720b */ /* 0x000fe20003f9c000 */
[----:B------:R-:W-:Y:S01]  /*3c250*/  FMUL.FTZ R23, R23, R77 ;  /* 0x0000004d17177220 */ /* 0x000fe20000410000 */
[----:B------:R-:W-:-:S04]  /*3c260*/  @P1 IMAD.U32 R7, R35, 0x10000, RZ ;  /* 0x0001000023071824 */ /* 0x000fc800078e00ff */
        /* <DEDUP_REMOVED lines=15> */
.L_x_11587:
        /* <DEDUP_REMOVED lines=13> */
.L_x_11589:
[----:B------:R-:W-:Y:S05]  /*3c430*/  BSYNC.RECONVERGENT B2 ;  /* 0x0000000000027941 */ /* 0x000fea0003800200 */
.L_x_11588:
        /* <DEDUP_REMOVED lines=61> */
.L_x_11586:
[----:B------:R-:W-:Y:S05]  /*3c810*/  BSYNC.RECONVERGENT B1 ;  /* 0x0000000000017941 */ /* 0x000fea0003800200 */
.L_x_11585:
        /* <DEDUP_REMOVED lines=16> */
.L_x_11549:
        /* <DEDUP_REMOVED lines=43> */
.L_x_11590:
[----:B------:R-:W-:Y:S01]  /*3cbd0*/  IMAD.MOV.U32 R9, RZ, RZ, R57 ;  /* 0x000000ffff097224 */ /* 0x000fe200078e0039 */
[----:B------:R-:W-:-:S07]  /*3cbe0*/  IADD3 R56, PT, PT, R56, 0x20, RZ ;  /* 0x0000002038387810 */ /* 0x000fce0007ffe0ff */
.L_x_11467:
[----:B------:R-:W-:Y:S05]  /*3cbf0*/  BSYNC.RECONVERGENT B0 ;  /* 0x0000000000007941 */ /* 0x000fea0003800200 */
.L_x_11466:
        /* <DEDUP_REMOVED lines=35> */
.L_x_11596:
        /* <DEDUP_REMOVED lines=13> */
.L_x_11598:
[----:B------:R-:W-:Y:S05]  /*3cf00*/  BSYNC.RECONVERGENT B2 ;  /* 0x0000000000027941 */ /* 0x000fea0003800200 */
.L_x_11597:
        /* <DEDUP_REMOVED lines=55> */
[----:B------:R-:W-:Y:S02]  /*3d280*/  MOV R57, R14 ;  /* 0x0000000e00397202 */ /* 0x000fe40000000f00 */
[----:B------:R-:W-:Y:S01]  /*3d290*/  LOP3.LUT R5, R5, R18, R15, 0x96, !PT ;  /* 0x0000001205057212 */ /* 0x000fe200078e960f */
[----:B------:R-:W-:Y:S02]  /*3d2a0*/  VIADD R7, R28, 0x8ff34781 ;  /* 0x8ff347811c077836 */ /* 0x000fe40000000000 */
[----:B------:R-:W-:Y:S02]  /*3d2b0*/  IMAD.MOV.U32 R10, RZ, RZ, R16 ;  /* 0x000000ffff0a7224 */ /* 0x000fe400078e0010 */
[----:B------:R-:W-:Y:S01]  /*3d2c0*/  IMAD.MOV.U32 R14, RZ, RZ, R9 ;  /* 0x000000ffff0e7224 */ /* 0x000fe200078e0009 */
[----:B------:R-:W-:-:S07]  /*3d2d0*/  LOP3.LUT R6, R7, R6, R17, 0x96, !PT ;  /* 0x0000000607067212 */ /* 0x000fce00078e9611 */
.L_x_11595:
[----:B------:R-:W-:Y:S05]  /*3d2e0*/  BSYNC.RECONVERGENT B1 ;  /* 0x0000000000017941 */ /* 0x000fea0003800200 */
.L_x_11594:
        /* <DEDUP_REMOVED lines=10> */
[----:B0-----:R-:W-:Y:S01]  /*3d390*/  FMUL.FTZ R9, R9, R76 ;  /* 0x0000004c09097220 */ /* 0x001fe20000410000 */
[----:B-1----:R-:W-:-:S02]  /*3d3a0*/  FSETP.GTU.FTZ.AND P2, PT, R7, R77, PT ;  /* 0x0000004d0700720b */ /* 0x002fc40003f5c000 */
[----:B------:R-:W-:Y:S02]  /*3d3b0*/  MOV R7, R10 ;  /* 0x0000000a00077202 */ /* 0x000fe40000000f00 */
        /* <DEDUP_REMOVED lines=13> */
.L_x_11601:
        /* <DEDUP_REMOVED lines=13> */
.L_x_11603:
[----:B------:R-:W-:Y:S05]  /*3d560*/  BSYNC.RECONVERGENT B2 ;  /* 0x0000000000027941 */ /* 0x000fea0003800200 */
.L_x_11602:
        /* <DEDUP_REMOVED lines=61> */
.L_x_11600:
[----:B------:R-:W-:Y:S05]  /*3d940*/  BSYNC.RECONVERGENT B1 ;  /* 0x0000000000017941 */ /* 0x000fea0003800200 */
.L_x_11599:
        /* <DEDUP_REMOVED lines=26> */
.L_x_11606:
        /* <DEDUP_REMOVED lines=13> */
.L_x_11608:
[----:B------:R-:W-:Y:S05]  /*3dbc0*/  BSYNC.RECONVERGENT B2 ;  /* 0x0000000000027941 */ /* 0x000fea0003800200 */
.L_x_11607:
        /* <DEDUP_REMOVED lines=59> */
[----:B------:R-:W-:Y:S02]  /*3df80*/  LOP3.LUT R5, R5, R18, R15, 0x96, !PT ;  /* 0x0000001205057212 */ /* 0x000fe400078e960f */
[----:B------:R-:W-:-:S07]  /*3df90*/  MOV R10, R16 ;  /* 0x00000010000a7202 */ /* 0x000fce0000000f00 */
.L_x_11605:
[----:B------:R-:W-:Y:S05]  /*3dfa0*/  BSYNC.RECONVERGENT B1 ;  /* 0x0000000000017941 */ /* 0x000fea0003800200 */
.L_x_11604:
        /* <DEDUP_REMOVED lines=22> */
.L_x_11611:
        /* <DEDUP_REMOVED lines=13> */
.L_x_11613:
[----:B------:R-:W-:Y:S05]  /*3e1e0*/  BSYNC.RECONVERGENT B2 ;  /* 0x0000000000027941 */ /* 0x000fea0003800200 */
.L_x_11612:
        /* <DEDUP_REMOVED lines=61> */
.L_x_11610:
[----:B------:R-:W-:Y:S05]  /*3e5c0*/  BSYNC.RECONVERGENT B1 ;  /* 0x0000000000017941 */ /* 0x000fea0003800200 */
.L_x_11609:
        /* <DEDUP_REMOVED lines=28> */
.L_x_11616:
        /* <DEDUP_REMOVED lines=13> */
.L_x_11618:
[----:B------:R-:W-:Y:S05]  /*3e860*/  BSYNC.RECONVERGENT B2 ;  /* 0x0000000000027941 */ /* 0x000fea0003800200 */
.L_x_11617:
        /* <DEDUP_REMOVED lines=61> */
.L_x_11615:
[----:B------:R-:W-:Y:S05]  /*3ec40*/  BSYNC.RECONVERGENT B1 ;  /* 0x0000000000017941 */ /* 0x000fea0003800200 */
.L_x_11614:
        /* <DEDUP_REMOVED lines=8> */
[----:B------:R-:W-:Y:S02]  /*3ecd0*/  FSETP.GTU.FTZ.AND P2, PT, R7, R77, PT ;  /* 0x0000004d0700720b */ /* 0x000fe40003f5c000 */
        /* <DEDUP_REMOVED lines=14> */
.L_x_11621:
        /* <DEDUP_REMOVED lines=13> */
.L_x_11623:
[----:B------:R-:W-:Y:S05]  /*3ee90*/  BSYNC.RECONVERGENT B2 ;  /* 0x0000000000027941 */ /* 0x000fea0003800200 */
.L_x_11622:
        /* <DEDUP_REMOVED lines=61> */
.L_x_11620:
[----:B------:R-:W-:Y:S05]  /*3f270*/  BSYNC.RECONVERGENT B1 ;  /* 0x0000000000017941 */ /* 0x000fea0003800200 */
.L_x_11619:
        /* <DEDUP_REMOVED lines=26> */
.L_x_11626:
        /* <DEDUP_REMOVED lines=13> */
.L_x_11628:
[----:B------:R-:W-:Y:S05]  /*3f4f0*/  BSYNC.RECONVERGENT B2 ;  /* 0x0000000000027941 */ /* 0x000fea0003800200 */
.L_x_11627:
        /* <DEDUP_REMOVED lines=61> */
.L_x_11625:
[----:B------:R-:W-:Y:S05]  /*3f8d0*/  BSYNC.RECONVERGENT B1 ;  /* 0x0000000000017941 */ /* 0x000fea0003800200 */
.L_x_11624:
        /* <DEDUP_REMOVED lines=22> */
.L_x_11631:
        /* <DEDUP_REMOVED lines=13> */
.L_x_11633:
[----:B------:R-:W-:Y:S05]  /*3fb10*/  BSYNC.RECONVERGENT B2 ;  /* 0x0000000000027941 */ /* 0x000fea0003800200 */
.L_x_11632:
        /* <DEDUP_REMOVED lines=61> */
.L_x_11630:
[----:B------:R-:W-:Y:S05]  /*3fef0*/  BSYNC.RECONVERGENT B1 ;  /* 0x0000000000017941 */ /* 0x000fea0003800200 */
.L_x_11629:
        /* <DEDUP_REMOVED lines=28> */
.L_x_11636:
        /* <DEDUP_REMOVED lines=13> */
.L_x_11638:
[----:B------:R-:W-:Y:S05]  /*40190*/  BSYNC.RECONVERGENT B2 ;  /* 0x0000000000027941 */ /* 0x000fea0003800200 */
.L_x_11637:
        /* <DEDUP_REMOVED lines=61> */
.L_x_11635:
[----:B------:R-:W-:Y:S05]  /*40570*/  BSYNC.RECONVERGENT B1 ;  /* 0x0000000000017941 */ /* 0x000fea0003800200 */
.L_x_11634:
        /* <DEDUP_REMOVED lines=21> */
.L_x_11641:
        /* <DEDUP_REMOVED lines=13> */
.L_x_11643:
[----:B------:R-:W-:Y:S05]  /*407a0*/  BSYNC.RECONVERGENT B2 ;  /* 0x0000000000027941 */ /* 0x000fea0003800200 */
.L_x_11642:
        /* <DEDUP_REMOVED lines=61> */
.L_x_11640:
[----:B------:R-:W-:Y:S05]  /*40b80*/  BSYNC.RECONVERGENT B1 ;  /* 0x0000000000017941 */ /* 0x000fea0003800200 */
.L_x_11639:
        /* <DEDUP_REMOVED lines=26> */
.L_x_11646:
        /* <DEDUP_REMOVED lines=13> */
.L_x_11648:
[----:B------:R-:W-:Y:S05]  /*40e00*/  BSYNC.RECONVERGENT B2 ;  /* 0x0000000000027941 */ /* 0x000fea0003800200 */
.L_x_11647:
        /* <DEDUP_REMOVED lines=61> */
.L_x_11645:
[----:B------:R-:W-:Y:S05]  /*411e0*/  BSYNC.RECONVERGENT B1 ;  /* 0x0000000000017941 */ /* 0x000fea0003800200 */
.L_x_11644:
        /* <DEDUP_REMOVED lines=20> */
.L_x_11651:
        /* <DEDUP_REMOVED lines=13> */
.L_x_11653:
[----:B------:R-:W-:Y:S05]  /*41400*/  BSYNC.RECONVERGENT B2 ;  /* 0x0000000000027941 */ /* 0x000fea0003800200 */
.L_x_11652:
        /* <DEDUP_REMOVED lines=61> */
.L_x_11650:
[----:B------:R-:W-:Y:S05]  /*417e0*/  BSYNC.RECONVERGENT B1 ;  /* 0x0000000000017941 */ /* 0x000fea0003800200 */
.L_x_11649:
[----:B------:R-:W-:Y:S01]  /*417f0*/  I2FP.F32.U32 R7, R7 ;  /* 0x0000000700077245 */ /* 0x000fe20000201000 */
[----:B------:R-:W-:Y:S01]  /*41800*/  BSSY.RECONVERGENT B1, `(.L_x_11654) ;  /* 0x0000066000017945 */ /* 0x000fe20003800200 */
[----:B------:R-:W-:Y:S01]  /*41810*/  PRMT R18, R38, 0x7632, R18 ;  /* 0x0000763226127816 */ /* 0x000fe20000000012 */
[----:B------:R-:W-:Y:S02]  /*41820*/  IMAD.MOV.U32 R53, RZ, RZ, 0x2 ;  /* 0x00000002ff357424 */ /* 0x000fe400078e00ff */
        /* <DEDUP_REMOVED lines=24> */
.L_x_11656:
        /* <DEDUP_REMOVED lines=13> */
.L_x_11658:
[----:B------:R-:W-:Y:S05]  /*41a80*/  BSYNC.RECONVERGENT B2 ;  /* 0x0000000000027941 */ /* 0x000fea0003800200 */
.L_x_11657:
        /* <DEDUP_REMOVED lines=59> */
[----:B------:R-:W-:Y:S02]  /*41e40*/  LOP3.LUT R5, R5, R74, R71, 0x96, !PT ;  /* 0x0000004a05057212 */ /* 0x000fe400078e9647 */
[----:B------:R-:W-:-:S07]  /*41e50*/  MOV R57, R70 ;  /* 0x0000004600397202 */ /* 0x000fce0000000f00 */
.L_x_11655:
[----:B------:R-:W-:Y:S05]  /*41e60*/  BSYNC.RECONVERGENT B1 ;  /* 0x0000000000017941 */ /* 0x000fea0003800200 */
.L_x_11654:
[----:B------:R-:W-:Y:S01]  /*41e70*/  I2FP.F32.U32 R7, R7 ;  /* 0x0000000700077245 */ /* 0x000fe20000201000 */
[----:B------:R-:W-:Y:S01]  /*41e80*/  BSSY.RECONVERGENT B1, `(.L_x_11659) ;  /* 0x000005f000017945 */ /* 0x000fe20003800200 */
[----:B------:R-:W-:Y:S01]  /*41e90*/  ISETP.NE.AND P5, PT, R53, 0x1, PT ;  /* 0x000000013500780c */ /* 0x000fe20003fa5270 */
[----:B------:R-:W-:Y:S01]  /*41ea0*/  IMAD.MOV.U32 R71, RZ, RZ, 0x2 ;  /* 0x00000002ff477424 */ /* 0x000fe200078e00ff */
[----:B------:R-:W-:Y:S01]  /*41eb0*/  SHF.L.U32 R19, R43, 0x10, RZ ;  /* 0x000000102b137819 */ /* 0x000fe200000006ff */
        /* <DEDUP_REMOVED lines=16> */
.L_x_11661:
        /* <DEDUP_REMOVED lines=13> */
.L_x_11663:
[----:B------:R-:W-:Y:S05]  /*42090*/  BSYNC.RECONVERGENT B2 ;  /* 0x0000000000027941 */ /* 0x000fea0003800200 */
.L_x_11662:
        /* <DEDUP_REMOVED lines=61> */
.L_x_11660:
[----:B------:R-:W-:Y:S05]  /*42470*/  BSYNC.RECONVERGENT B1 ;  /* 0x0000000000017941 */ /* 0x000fea0003800200 */
.L_x_11659:
        /* <DEDUP_REMOVED lines=26> */
.L_x_11666:
        /* <DEDUP_REMOVED lines=13> */
.L_x_11668:
[----:B------:R-:W-:Y:S05]  /*426f0*/  BSYNC.RECONVERGENT B2 ;  /* 0x0000000000027941 */ /* 0x000fea0003800200 */
.L_x_11667:
        /* <DEDUP_REMOVED lines=61> */
.L_x_11665:
[----:B------:R-:W-:Y:S05]  /*42ad0*/  BSYNC.RECONVERGENT B1 ;  /* 0x0000000000017941 */ /* 0x000fea0003800200 */
.L_x_11664:
        /* <DEDUP_REMOVED lines=20> */
.L_x_11671:
        /* <DEDUP_REMOVED lines=16> */
.L_x_11673:
[----:B------:R-:W-:Y:S05]  /*42d20*/  BSYNC.RECONVERGENT B2 ;  /* 0x0000000000027941 */ /* 0x000fea0003800200 */
.L_x_11672:
        /* <DEDUP_REMOVED lines=59> */
[----:B------:R-:W-:Y:S02]  /*430e0*/  MOV R10, R72 ;  /* 0x00000048000a7202 */ /* 0x000fe40000000f00 */
[----:B------:R-:W-:-:S07]  /*430f0*/  MOV R57, R70 ;  /* 0x0000004600397202 */ /* 0x000fce0000000f00 */
.L_x_11670:
[----:B------:R-:W-:Y:S05]  /*43100*/  BSYNC.RECONVERGENT B1 ;  /* 0x0000000000017941 */ /* 0x000fea0003800200 */
.L_x_11669:
        /* <DEDUP_REMOVED lines=20> */
.L_x_11593:
        /* <DEDUP_REMOVED lines=16> */
.L_x_11677:
        /* <DEDUP_REMOVED lines=13> */
.L_x_11679:
[----:B------:R-:W-:Y:S05]  /*43420*/  BSYNC.RECONVERGENT B2 ;  /* 0x0000000000027941 */ /* 0x000fea0003800200 */
.L_x_11678:
        /* <DEDUP_REMOVED lines=55> */
[----:B------:R-:W-:-:S03]  /*437a0*/  MOV R57, R52 ;  /* 0x0000003400397202 */ /* 0x000fc60000000f00 */
[----:B------:R-:W-:Y:S01]  /*437b0*/  HFMA2 R52, -RZ, RZ, 0, 0 ;  /* 0x00000000ff347431 */ /* 0x000fe200000001ff */
[----:B------:R-:W-:Y:S01]  /*437c0*/  LOP3.LUT R5, R5, R72, R53, 0x96, !PT ;  /* 0x0000004805057212 */ /* 0x000fe200078e9635 */
[----:B------:R-:W-:Y:S02]  /*437d0*/  VIADD R7, R28, 0x8ff34781 ;  /* 0x8ff347811c077836 */ /* 0x000fe40000000000 */
[----:B------:R-:W-:-:S03]  /*437e0*/  IMAD.MOV.U32 R10, RZ, RZ, R70 ;  /* 0x000000ffff0a7224 */ /* 0x000fc600078e0046 */
[----:B------:R-:W-:-:S07]  /*437f0*/  LOP3.LUT R6, R7, R6, R71, 0x96, !PT ;  /* 0x0000000607067212 */ /* 0x000fce00078e9647 */
.L_x_11676:
[----:B------:R-:W-:Y:S05]  /*43800*/  BSYNC.RECONVERGENT B1 ;  /* 0x0000000000017941 */ /* 0x000fea0003800200 */
.L_x_11675:
[----:B------:R-:W0:Y:S01]  /*43810*/  LDC R77, c[0x0][0x408] ;  /* 0x00010200ff4d7b82 */ /* 0x000e220000000800 */
[----:B------:R-:W-:Y:S01]  /*43820*/  I2FP.F32.U32 R7, R24 ;  /* 0x0000001800077245 */ /* 0x000fe20000201000 */
[----:B------:R-:W-:Y:S01]  /*43830*/  IMAD.MOV.U32 R74, RZ, RZ, 0x2f800000 ;  /* 0x2f800000ff4a7424 */ /* 0x000fe200078e00ff */
[C---:B-----5:R-:W-:Y:S01]  /*43840*/  SHF.L.U32 R9, R40.reuse, 0x10, RZ ;  /* 0x0000001028097819 */ /* 0x060fe200000006ff */
[----:B------:R-:W-:Y:S01]  /*43850*/  BSSY.RECONVERGENT B1, `(.L_x_11680) ;  /* 0x0000064000017945 */ /* 0x000fe20003800200 */
[----:B------:R-:W-:Y:S01]  /*43860*/  LOP3.LUT R3, R3, 0xffffffef, RZ, 0xc0, !PT ;  /* 0xffffffef03037812 */ /* 0x000fe200078ec0ff */
[----:B------:R-:W-:Y:S01]  /*43870*/  FFMA.FTZ R7, R7, R74, 1.1641532182693481445e-10 ;  /* 0x2f00000007077423 */ /* 0x000fe2000001004a */
[----:B------:R-:W-:Y:S01]  /*43880*/  HFMA2 R53, -RZ, RZ, 0, 1.1920928955078125e-07 ;  /* 0x00000002ff357431 */ /* 0x000fe200000001ff */
[----:B------:R-:W1:Y:S01]  /*43890*/  LDC R125, c[0x0][0x404] ;  /* 0x00010100ff7d7b82 */ /* 0x000e620000000800 */
[----:B------:R-:W-:Y:S01]  /*438a0*/  PRMT R24, R40, 0x7632, R24 ;  /* 0x0000763228187816 */ /* 0x000fe20000000018 */
[----:B0-----:R-:W-:Y:S01]  /*438b0*/  FMUL.FTZ R9, R9, R77 ;  /* 0x0000004d09097220 */ /* 0x001fe20000410000 */
[----:B-1----:R-:W-:Y:S01]  /*438c0*/  FSETP.GTU.FTZ.AND P2, PT, R7, R125, PT ;  /* 0x0000007d0700720b */ /* 0x002fe20003f5c000 */
[----:B------:R-:W-:-:S03]  /*438d0*/  @P1 IMAD.U32 R7, R32, 0x10000, RZ ;  /* 0x0001000020071824 */ /* 0x000fc600078e00ff */
        /* <DEDUP_REMOVED lines=16> */
.L_x_11682:
        /* <DEDUP_REMOVED lines=13> */
.L_x_11684:
[----:B------:R-:W-:Y:S05]  /*43ab0*/  BSYNC.RECONVERGENT B2 ;  /* 0x0000000000027941 */ /* 0x000fea0003800200 */
.L_x_11683:
        /* <DEDUP_REMOVED lines=61> */
.L_x_11681:
[----:B------:R-:W-:Y:S05]  /*43e90*/  BSYNC.RECONVERGENT B1 ;  /* 0x0000000000017941 */ /* 0x000fea0003800200 */
.L_x_11680:
        /* <DEDUP_REMOVED lines=26> */
.L_x_11687:
        /* <DEDUP_REMOVED lines=13> */
.L_x_11689:
[----:B------:R-:W-:Y:S05]  /*44110*/  BSYNC.RECONVERGENT B2 ;  /* 0x0000000000027941 */ /* 0x000fea0003800200 */
.L_x_11688:
        /* <DEDUP_REMOVED lines=61> */
.L_x_11686:
[----:B------:R-:W-:Y:S05]  /*444f0*/  BSYNC.RECONVERGENT B1 ;  /* 0x0000000000017941 */ /* 0x000fea0003800200 */
.L_x_11685:
[----:B------:R-:W-:Y:S01]  /*44500*/  I2FP.F32.U32 R7, R7 ;  /* 0x0000000700077245 */ /* 0x000fe20000201000 */
[----:B------:R-:W-:Y:S01]  /*44510*/  BSSY.RECONVERGENT B1, `(.L_x_11690) ;  /* 0x0000064000017945 */ /* 0x000fe20003800200 */
[----:B------:R-:W-:Y:S01]  /*44520*/  SHF.L.U32 R24, R41, 0x10, RZ ;  /* 0x0000001029187819 */ /* 0x000fe200000006ff */
[----:B------:R-:W-:Y:S01]  /*44530*/  HFMA2 R53, -RZ, RZ, 0, 1.1920928955078125e-07 ;  /* 0x00000002ff357431 */ /* 0x000fe200000001ff */
        /* <DEDUP_REMOVED lines=22> */
.L_x_11692:
        /* <DEDUP_REMOVED lines=13> */
.L_x_11694:
[----:B------:R-:W-:Y:S05]  /*44770*/  BSYNC.RECONVERGENT B2 ;  /* 0x0000000000027941 */ /* 0x000fea0003800200 */
.L_x_11693:
        /* <DEDUP_REMOVED lines=61> */
.L_x_11691:
[----:B------:R-:W-:Y:S05]  /*44b50*/  BSYNC.RECONVERGENT B1 ;  /* 0x0000000000017941 */ /* 0x000fea0003800200 */
.L_x_11690:
        /* <DEDUP_REMOVED lines=26> */
.L_x_11697:
        /* <DEDUP_REMOVED lines=13> */
.L_x_11699:
[----:B------:R-:W-:Y:S05]  /*44dd0*/  BSYNC.RECONVERGENT B2 ;  /* 0x0000000000027941 */ /* 0x000fea0003800200 */
.L_x_11698:
        /* <DEDUP_REMOVED lines=61> */
.L_x_11696:
[----:B------:R-:W-:Y:S05]  /*451b0*/  BSYNC.RECONVERGENT B1 ;  /* 0x0000000000017941 */ /* 0x000fea0003800200 */
.L_x_11695:
[----:B------:R-:W-:Y:S01]  /*451c0*/  I2FP.F32.U32 R7, R7 ;  /* 0x0000000700077245 */ /* 0x000fe20000201000 */
[----:B------:R-:W-:Y:S01]  /*451d0*/  BSSY.RECONVERGENT B1, `(.L_x_11700) ;  /* 0x0000062000017945 */ /* 0x000fe20003800200 */
[----:B------:R-:W-:Y:S01]  /*451e0*/  SHF.L.U32 R24, R42, 0x10, RZ ;  /* 0x000000102a187819 */ /* 0x000fe200000006ff */
[----:B------:R-:W-:Y:S01]  /*451f0*/  HFMA2 R53, -RZ, RZ, 0, 1.1920928955078125e-07 ;  /* 0x00000002ff357431 */ /* 0x000fe200000001ff */
        /* <DEDUP_REMOVED lines=20> */
.L_x_11702:
        /* <DEDUP_REMOVED lines=13> */
.L_x_11704:
[----:B------:R-:W-:Y:S05]  /*45410*/  BSYNC.RECONVERGENT B2 ;  /* 0x0000000000027941 */ /* 0x000fea0003800200 */
.L_x_11703:
        /* <DEDUP_REMOVED lines=61> */
.L_x_11701:
[----:B------:R-:W-:Y:S05]  /*457f0*/  BSYNC.RECONVERGENT B1 ;  /* 0x0000000000017941 */ /* 0x000fea0003800200 */
.L_x_11700:
        /* <DEDUP_REMOVED lines=24> */
.L_x_11707:
        /* <DEDUP_REMOVED lines=13> */
.L_x_11709:
[----:B------:R-:W-:Y:S05]  /*45a50*/  BSYNC.RECONVERGENT B2 ;  /* 0x0000000000027941 */ /* 0x000fea0003800200 */
.L_x_11708:
        /* <DEDUP_REMOVED lines=61> */
.L_x_11706:
[----:B------:R-:W-:Y:S05]  /*45e30*/  BSYNC.RECONVERGENT B1 ;  /* 0x0000000000017941 */ /* 0x000fea0003800200 */
.L_x_11705:
[----:B------:R-:W-:Y:S01]  /*45e40*/  HFMA2 R24, -RZ, RZ, 0.1171875, 0 ;  /* 0x2f800000ff187431 */ /* 0x000fe200000001ff */
[----:B------:R-:W-:Y:S01]  /*45e50*/  I2FP.F32.U32 R7, R7 ;  /* 0x0000000700077245 */ /* 0x000fe20000201000 */
[----:B------:R-:W-:Y:S01]  /*45e60*/  BSSY.RECONVERGENT B1, `(.L_x_11710) ;  /* 0x0000062000017945 */ /* 0x000fe20003800200 */
[----:B------:R-:W-:Y:S02]  /*45e70*/  ISETP.NE.AND P5, PT, R70, 0x1, PT ;  /* 0x000000014600780c */ /* 0x000fe40003fa5270 */
[----:B------:R-:W-:Y:S01]  /*45e80*/  MOV R71, R10 ;  /* 0x0000000a00477202 */ /* 0x000fe20000000f00 */
        /* <DEDUP_REMOVED lines=20> */
.L_x_11712:
        /* <DEDUP_REMOVED lines=13> */
.L_x_11714:
[----:B------:R-:W-:Y:S05]  /*460a0*/  BSYNC.RECONVERGENT B2 ;  /* 0x0000000000027941 */ /* 0x000fea0003800200 */
.L_x_11713:
        /* <DEDUP_REMOVED lines=61> */
.L_x_11711:
[----:B------:R-:W-:Y:S05]  /*46480*/  BSYNC.RECONVERGENT B1 ;  /* 0x0000000000017941 */ /* 0x000fea0003800200 */
.L_x_11710:
[----:B------:R-:W-:Y:S01]  /*46490*/  HFMA2 R72, -RZ, RZ, 0.1171875, 0 ;  /* 0x2f800000ff487431 */ /* 0x000fe200000001ff */
[----:B------:R-:W-:Y:S01]  /*464a0*/  I2FP.F32.U32 R70, R71 ;  /* 0x0000004700467245 */ /* 0x000fe20000201000 */
[----:B------:R-:W-:Y:S01]  /*464b0*/  IMAD.U32 R24, R24, 0x10000, RZ ;  /* 0x0001000018187824 */ /* 0x000fe200078e00ff */
[----:B------:R-:W-:Y:S02]  /*464c0*/  @P1 PRMT R71, R35, 0x7632, R71 ;  /* 0x0000763223471816 */ /* 0x000fe40000000047 */
[----:B------:R-:W-:Y:S01]  /*464d0*/  PRMT R42, R42, 0x5410, R76 ;  /* 0x000054102a2a7816 */ /* 0x000fe2000000004c */
[----:B------:R-:W-:Y:S01]  /*464e0*/  FFMA.FTZ R70, R70, R72, 1.1641532182693481445e-10 ;  /* 0x2f00000046467423 */ /* 0x000fe20000010048 */
[----:B------:R-:W-:Y:S01]  /*464f0*/  FMUL.FTZ R24, R24, R77 ;  /* 0x0000004d18187220 */ /* 0x000fe20000410000 */
[----:B------:R-:W-:Y:S02]  /*46500*/  @P1 SHF.L.U32 R71, R71, 0x10, RZ ;  /* 0x0000001047471819 */ /* 0x000fe400000006ff */
[----:B------:R-:W-:-:S02]  /*46510*/  PRMT R41, R41, 0x5410, R69 ;  /* 0x0000541029297816 */ /* 0x000fc40000000045 */
[----:B------:R-:W-:Y:S02]  /*46520*/  FSETP.GTU.FTZ.AND P5, PT, R70, R125, PT ;  /* 0x0000007d4600720b */ /* 0x000fe40003fbc000 */
[----:B------:R-:W-:Y:S02]  /*46530*/  PRMT R40, R9, 0x5410, R40 ;  /* 0x0000541009287816 */ /* 0x000fe40000000028 */
[----:B------:R-:W-:Y:S02]  /*46540*/  FSEL R24, R24, RZ, !P5 ;  /* 0x000000ff18187208 */ /* 0x000fe40006800000 */
[----:B------:R-:W-:-:S03]  /*46550*/  PLOP3.LUT P5, PT, P5, PT, PT, 0x8, 0x80 ;  /* 0x000000000080781c */ /* 0x000fc60002fae170 */
[----:B------:R-:W-:-:S05]  /*46560*/  @P1 FADD.FTZ R24, R71, R24 ;  /* 0x0000001847181221 */ /* 0x000fca0000010000 */
[----:B------:R-:W-:-:S04]  /*46570*/  F2FP.BF16.F32.PACK_AB R70, RZ, R24 ;  /* 0x00000018ff46723e */ /* 0x000fc800000010ff */
[----:B------:R-:W-:-:S07]  /*46580*/  PRMT R43, R43, 0x5410, R70 ;  /* 0x000054102b2b7816 */ /* 0x000fce0000000046 */
.L_x_11674:
        /* <DEDUP_REMOVED lines=43> */
.L_x_11715:
[----:B------:R-:W-:Y:S01]  /*46840*/  MOV R9, R57 ;  /* 0x0000003900097202 */ /* 0x000fe20000000f00 */
[----:B------:R-:W-:-:S07]  /*46850*/  VIADD R56, R56, 0x20 ;  /* 0x0000002038387836 */ /* 0x000fce0000000000 */
.L_x_11592:
[----:B------:R-:W-:Y:S05]  /*46860*/  BSYNC.RECONVERGENT B0 ;  /* 0x0000000000007941 */ /* 0x000fea0003800200 */
.L_x_11591:
        /* <DEDUP_REMOVED lines=35> */
.L_x_11721:
        /* <DEDUP_REMOVED lines=13> */
.L_x_11723:
[----:B------:R-:W-:Y:S05]  /*46b70*/  BSYNC.RECONVERGENT B2 ;  /* 0x0000000000027941 */ /* 0x000fea0003800200 */
.L_x_11722:
        /* <DEDUP_REMOVED lines=61> */
.L_x_11720:
[----:B------:R-:W-:Y:S05]  /*46f50*/  BSYNC.RECONVERGENT B1 ;  /* 0x0000000000017941 */ /* 0x000fea0003800200 */
.L_x_11719:
[----:B------:R-:W0:Y:S01]  /*46f60*/  LDC R76, c[0x0][0x408] ;  /* 0x00010200ff4c7b82 */ /* 0x000e220000000800 */
[----:B------:R-:W-:Y:S01]  /*46f70*/  I2FP.F32.U32 R7, R14 ;  /* 0x0000000e00077245 */ /* 0x000fe20000201000 */
[----:B------:R-:W-:Y:S02]  /*46f80*/  HFMA2 R125, -RZ, RZ, 0.1171875, 0 ;  /* 0x2f800000ff7d7431 */ /* 0x000fe400000001ff */
[C---:B-----5:R-:W-:Y:S01]  /*46f90*/  IMAD.U32 R9, R40.reuse, 0x10000, RZ ;  /* 0x0001000028097824 */ /* 0x060fe200078e00ff */
[----:B------:R-:W-:Y:S01]  /*46fa0*/  LOP3.LUT R3, R3, 0xffffffef, RZ, 0xc0, !PT ;  /* 0xffffffef03037812 */ /* 0x000fe200078ec0ff */
[----:B------:R-:W-:Y:S01]  /*46fb0*/  BSSY.RECONVERGENT B1, `(.L_x_11724) ;  /* 0x0000060000017945 */ /* 0x000fe20003800200 */
[----:B------:R-:W-:Y:S02]  /*46fc0*/  HFMA2 R15, -RZ, RZ, 0, 1.1920928955078125e-07 ;  /* 0x00000002ff0f7431 */ /* 0x000fe400000001ff */
[----:B------:R-:W-:Y:S01]  /*46fd0*/  FFMA.FTZ R7, R7, R125, 1.1641532182693481445e-10 ;  /* 0x2f00000007077423 */ /* 0x000fe2000001007d */
[----:B------:R-:W1:Y:S01]  /*46fe0*/  LDC R77, c[0x0][0x404] ;  /* 0x00010100ff4d7b82 */ /* 0x000e620000000800 */
[----:B------:R-:W-:Y:S01]  /*46ff0*/  PRMT R20, R40, 0x7632, R20 ;  /* 0x0000763228147816 */ /* 0x000fe20000000014 */
[----:B0-----:R-:W-:-:S02]  /*47000*/  FMUL.FTZ R9, R9, R76 ;  /* 0x0000004c09097220 */ /* 0x001fc40000410000 */
[----:B-1----:R-:W-:Y:S01]  /*47010*/  FSETP.GTU.FTZ.AND P2, PT, R7, R77, PT ;  /* 0x0000004d0700720b */ /* 0x002fe20003f5c000 */
        /* <DEDUP_REMOVED lines=14> */
.L_x_11726:
        /* <DEDUP_REMOVED lines=13> */
.L_x_11728:
[----:B------:R-:W-:Y:S05]  /*471d0*/  BSYNC.RECONVERGENT B2 ;  /* 0x0000000000027941 */ /* 0x000fea0003800200 */
.L_x_11727:
        /* <DEDUP_REMOVED lines=61> */
.L_x_11725:
[----:B------:R-:W-:Y:S05]  /*475b0*/  BSYNC.RECONVERGENT B1 ;  /* 0x0000000000017941 */ /* 0x000fea0003800200 */
.L_x_11724:
        /* <DEDUP_REMOVED lines=26> */
.L_x_11731:
        /* <DEDUP_REMOVED lines=13> */
.L_x_11733:
[----:B------:R-:W-:Y:S05]  /*47830*/  BSYNC.RECONVERGENT B2 ;  /* 0x0000000000027941 */ /* 0x000fea0003800200 */
.L_x_11732:
        /* <DEDUP_REMOVED lines=61> */
.L_x_11730:
[----:B------:R-:W-:Y:S05]  /*47c10*/  BSYNC.RECONVERGENT B1 ;  /* 0x0000000000017941 */ /* 0x000fea0003800200 */
.L_x_11729:
        /* <DEDUP_REMOVED lines=22> */
.L_x_11736:
        /* <DEDUP_REMOVED lines=13> */
.L_x_11738:
[----:B------:R-:W-:Y:S05]  /*47e50*/  BSYNC.RECONVERGENT B2 ;  /* 0x0000000000027941 */ /* 0x000fea0003800200 */
.L_x_11737:
        /* <DEDUP_REMOVED lines=61> */
.L_x_11735:
[----:B------:R-:W-:Y:S05]  /*48230*/  BSYNC.RECONVERGENT B1 ;  /* 0x0000000000017941 */ /* 0x000fea0003800200 */
.L_x_11734:
        /* <DEDUP_REMOVED lines=28> */
.L_x_11741:
        /* <DEDUP_REMOVED lines=13> */
.L_x_11743:
[----:B------:R-:W-:Y:S05]  /*484d0*/  BSYNC.RECONVERGENT B2 ;  /* 0x0000000000027941 */ /* 0x000fea0003800200 */
.L_x_11742:
        /* <DEDUP_REMOVED lines=61> */
.L_x_11740:
[----:B------:R-:W-:Y:S05]  /*488b0*/  BSYNC.RECONVERGENT B1 ;  /* 0x0000000000017941 */ /* 0x000fea0003800200 */
.L_x_11739:
        /* <DEDUP_REMOVED lines=23> */
.L_x_11746:
        /* <DEDUP_REMOVED lines=13> */
.L_x_11748:
[----:B------:R-:W-:Y:S05]  /*48b00*/  BSYNC.RECONVERGENT B2 ;  /* 0x0000000000027941 */ /* 0x000fea0003800200 */
.L_x_11747:
        /* <DEDUP_REMOVED lines=61> */
.L_x_11745:
[----:B------:R-:W-:Y:S05]  /*48ee0*/  BSYNC.RECONVERGENT B1 ;  /* 0x0000000000017941 */ /* 0x000fea0003800200 */
.L_x_11744:
        /* <DEDUP_REMOVED lines=26> */
.L_x_11751:
        /* <DEDUP_REMOVED lines=13> */
.L_x_11753:
[----:B------:R-:W-:Y:S05]  /*49160*/  BSYNC.RECONVERGENT B2 ;  /* 0x0000000000027941 */ /* 0x000fea0003800200 */
.L_x_11752:
        /* <DEDUP_REMOVED lines=61> */
.L_x_11750:
[----:B------:R-:W-:Y:S05]  /*49540*/  BSYNC.RECONVERGENT B1 ;  /* 0x0000000000017941 */ /* 0x000fea0003800200 */
.L_x_11749:
        /* <DEDUP_REMOVED lines=22> */
.L_x_11756:
        /* <DEDUP_REMOVED lines=13> */
.L_x_11758:
[----:B------:R-:W-:Y:S05]  /*49780*/  BSYNC.RECONVERGENT B2 ;  /* 0x0000000000027941 */ /* 0x000fea0003800200 */
.L_x_11757:
        /* <DEDUP_REMOVED lines=61> */
.L_x_11755:
[----:B------:R-:W-:Y:S05]  /*49b60*/  BSYNC.RECONVERGENT B1 ;  /* 0x0000000000017941 */ /* 0x000fea0003800200 */
.L_x_11754:
        /* <DEDUP_REMOVED lines=28> */
.L_x_11761:
        /* <DEDUP_REMOVED lines=13> */
.L_x_11763:
[----:B------:R-:W-:Y:S05]  /*49e00*/  BSYNC.RECONVERGENT B2 ;  /* 0x0000000000027941 */ /* 0x000fea0003800200 */
.L_x_11762:
        /* <DEDUP_REMOVED lines=61> */
.L_x_11760:
[----:B------:R-:W-:Y:S05]  /*4a1e0*/  BSYNC.RECONVERGENT B1 ;  /* 0x0000000000017941 */ /* 0x000fea0003800200 */
.L_x_11759:
        /* <DEDUP_REMOVED lines=21> */
.L_x_11766:
        /* <DEDUP_REMOVED lines=13> */
.L_x_11768:
[----:B------:R-:W-:Y:S05]  /*4a410*/  BSYNC.RECONVERGENT B2 ;  /* 0x0000000000027941 */ /* 0x000fea0003800200 */
.L_x_11767:
        /* <DEDUP_REMOVED lines=61> */
.L_x_11765:
[----:B------:R-:W-:Y:S05]  /*4a7f0*/  BSYNC.RECONVERGENT B1 ;  /* 0x0000000000017941 */ /* 0x000fea0003800200 */
.L_x_11764:
        /* <DEDUP_REMOVED lines=26> */
.L_x_11771:
        /* <DEDUP_REMOVED lines=13> */
.L_x_11773:
[----:B------:R-:W-:Y:S05]  /*4aa70*/  BSYNC.RECONVERGENT B2 ;  /* 0x0000000000027941 */ /* 0x000fea0003800200 */
.L_x_11772:
        /* <DEDUP_REMOVED lines=61> */
.L_x_11770:
[----:B------:R-:W-:Y:S05]  /*4ae50*/  BSYNC.RECONVERGENT B1 ;  /* 0x0000000000017941 */ /* 0x000fea0003800200 */
.L_x_11769:
        /* <DEDUP_REMOVED lines=20> */
.L_x_11776:
        /* <DEDUP_REMOVED lines=13> */
.L_x_11778:
[----:B------:R-:W-:Y:S05]  /*4b070*/  BSYNC.RECONVERGENT B2 ;  /* 0x0000000000027941 */ /* 0x000fea0003800200 */
.L_x_11777:
        /* <DEDUP_REMOVED lines=61> */
.L_x_11775:
[----:B------:R-:W-:Y:S05]  /*4b450*/  BSYNC.RECONVERGENT B1 ;  /* 0x0000000000017941 */ /* 0x000fea0003800200 */
.L_x_11774:
        /* <DEDUP_REMOVED lines=28> */
.L_x_11781:
        /* <DEDUP_REMOVED lines=13> */
.L_x_11783:
[----:B------:R-:W-:Y:S05]  /*4b6f0*/  BSYNC.RECONVERGENT B2 ;  /* 0x0000000000027941 */ /* 0x000fea0003800200 */
.L_x_11782:
        /* <DEDUP_REMOVED lines=61> */
.L_x_11780:
[----:B------:R-:W-:Y:S05]  /*4bad0*/  BSYNC.RECONVERGENT B1 ;  /* 0x0000000000017941 */ /* 0x000fea0003800200 */
.L_x_11779:
        /* <DEDUP_REMOVED lines=21> */
.L_x_11786:
        /* <DEDUP_REMOVED lines=13> */
.L_x_11788:
[----:B------:R-:W-:Y:S05]  /*4bd00*/  BSYNC.RECONVERGENT B2 ;  /* 0x0000000000027941 */ /* 0x000fea0003800200 */
.L_x_11787:
        /* <DEDUP_REMOVED lines=61> */
.L_x_11785:
[----:B------:R-:W-:Y:S05]  /*4c0e0*/  BSYNC.RECONVERGENT B1 ;  /* 0x0000000000017941 */ /* 0x000fea0003800200 */
.L_x_11784:
        /* <DEDUP_REMOVED lines=26> */
.L_x_11791:
        /* <DEDUP_REMOVED lines=13> */
.L_x_11793:
[----:B------:R-:W-:Y:S05]  /*4c360*/  BSYNC.RECONVERGENT B2 ;  /* 0x0000000000027941 */ /* 0x000fea0003800200 */
.L_x_11792:
        /* <DEDUP_REMOVED lines=61> */
.L_x_11790:
[----:B------:R-:W-:Y:S05]  /*4c740*/  BSYNC.RECONVERGENT B1 ;  /* 0x0000000000017941 */ /* 0x000fea0003800200 */
.L_x_11789:
        /* <DEDUP_REMOVED lines=20> */
.L_x_11796:
        /* <DEDUP_REMOVED lines=16> */
.L_x_11798:
[----:B------:R-:W-:Y:S05]  /*4c990*/  BSYNC.RECONVERGENT B2 ;  /* 0x0000000000027941 */ /* 0x000fea0003800200 */
.L_x_11797:
        /* <DEDUP_REMOVED lines=61> */
.L_x_11795:
[----:B------:R-:W-:Y:S05]  /*4cd70*/  BSYNC.RECONVERGENT B1 ;  /* 0x0000000000017941 */ /* 0x000fea0003800200 */
.L_x_11794:
        /* <DEDUP_REMOVED lines=20> */
.L_x_11718:
        /* <DEDUP_REMOVED lines=16> */
.L_x_11802:
        /* <DEDUP_REMOVED lines=13> */
.L_x_11804:
[----:B------:R-:W-:Y:S05]  /*4d090*/  BSYNC.RECONVERGENT B2 ;  /* 0x0000000000027941 */ /* 0x000fea0003800200 */
.L_x_11803:
        /* <DEDUP_REMOVED lines=61> */
.L_x_11801:
[----:B------:R-:W-:Y:S05]  /*4d470*/  BSYNC.RECONVERGENT B1 ;  /* 0x0000000000017941 */ /* 0x000fea0003800200 */
.L_x_11800:
        /* <DEDUP_REMOVED lines=9> */
[----:B------:R-:W-:-:S02]  /*4d510*/  IMAD.MOV.U32 R55, RZ, RZ, 0x2 ;  /* 0x00000002ff377424 */ /* 0x000fc400078e00ff */
[----:B0-----:R-:W-:Y:S01]  /*4d520*/  FMUL.FTZ R9, R9, R77 ;  /* 0x0000004d09097220 */ /* 0x001fe20000410000 */
[----:B-1----:R-:W-:Y:S02]  /*4d530*/  FSETP.GTU.FTZ.AND P2, PT, R7, R125, PT ;  /* 0x0000007d0700720b */ /* 0x002fe40003f5c000 */
[----:B------:R-:W-:Y:S02]  /*4d540*/  @P1 SHF.L.U32 R7, R32, 0x10, RZ ;  /* 0x0000001020071819 */ /* 0x000fe400000006ff */
        /* <DEDUP_REMOVED lines=16> */
.L_x_11807:
        /* <DEDUP_REMOVED lines=13> */
.L_x_11809:
[----:B------:R-:W-:Y:S05]  /*4d720*/  BSYNC.RECONVERGENT B2 ;  /* 0x0000000000027941 */ /* 0x000fea0003800200 */
.L_x_11808:
        /* <DEDUP_REMOVED lines=61> */
.L_x_11806:
[----:B------:R-:W-:Y:S05]  /*4db00*/  BSYNC.RECONVERGENT B1 ;  /* 0x0000000000017941 */ /* 0x000fea0003800200 */
.L_x_11805:
        /* <DEDUP_REMOVED lines=26> */
.L_x_11812:
        /* <DEDUP_REMOVED lines=13> */
.L_x_11814:
[----:B------:R-:W-:Y:S05]  /*4dd80*/  BSYNC.RECONVERGENT B2 ;  /* 0x0000000000027941 */ /* 0x000fea0003800200 */
.L_x_11813:
        /* <DEDUP_REMOVED lines=61> */
.L_x_11811:
[----:B------:R-:W-:Y:S05]  /*4e160*/  BSYNC.RECONVERGENT B1 ;  /* 0x0000000000017941 */ /* 0x000fea0003800200 */
.L_x_11810:
        /* <DEDUP_REMOVED lines=26> */
.L_x_11817:
        /* <DEDUP_REMOVED lines=13> */
.L_x_11819:
[----:B------:R-:W-:Y:S05]  /*4e3e0*/  BSYNC.RECONVERGENT B2 ;  /* 0x0000000000027941 */ /* 0x000fea0003800200 */
.L_x_11818:
        /* <DEDUP_REMOVED lines=61> */
.L_x_11816:
[----:B------:R-:W-:Y:S05]  /*4e7c0*/  BSYNC.RECONVERGENT B1 ;  /* 0x0000000000017941 */ /* 0x000fea0003800200 */
.L_x_11815:
        /* <DEDUP_REMOVED lines=26> */
.L_x_11822:
        /* <DEDUP_REMOVED lines=13> */
.L_x_11824:
[----:B------:R-:W-:Y:S05]  /*4ea40*/  BSYNC.RECONVERGENT B2 ;  /* 0x0000000000027941 */ /* 0x000fea0003800200 */
.L_x_11823:
        /* <DEDUP_REMOVED lines=61> */
.L_x_11821:
[----:B------:R-:W-:Y:S05]  /*4ee20*/  BSYNC.RECONVERGENT B1 ;  /* 0x0000000000017941 */ /* 0x000fea0003800200 */
.L_x_11820:
        /* <DEDUP_REMOVED lines=24> */
.L_x_11827:
        /* <DEDUP_REMOVED lines=13> */
.L_x_11829:
[----:B------:R-:W-:Y:S05]  /*4f080*/  BSYNC.RECONVERGENT B2 ;  /* 0x0000000000027941 */ /* 0x000fea0003800200 */
.L_x_11828:
        /* <DEDUP_REMOVED lines=61> */
.L_x_11826:
[----:B------:R-:W-:Y:S05]  /*4f460*/  BSYNC.RECONVERGENT B1 ;  /* 0x0000000000017941 */ /* 0x000fea0003800200 */
.L_x_11825:
        /* <DEDUP_REMOVED lines=24> */
.L_x_11832:
        /* <DEDUP_REMOVED lines=13> */
.L_x_11834:
[----:B------:R-:W-:Y:S05]  /*4f6c0*/  BSYNC.RECONVERGENT B2 ;  /* 0x0000000000027941 */ /* 0x000fea0003800200 */
.L_x_11833:
        /* <DEDUP_REMOVED lines=61> */
.L_x_11831:
[----:B------:R-:W-:Y:S05]  /*4faa0*/  BSYNC.RECONVERGENT B1 ;  /* 0x0000000000017941 */ /* 0x000fea0003800200 */
.L_x_11830:
        /* <DEDUP_REMOVED lines=25> */
.L_x_11837:
        /* <DEDUP_REMOVED lines=13> */
.L_x_11839:
[----:B------:R-:W-:Y:S05]  /*4fd10*/  BSYNC.RECONVERGENT B2 ;  /* 0x0000000000027941 */ /* 0x000fea0003800200 */
.L_x_11838:
        /* <DEDUP_REMOVED lines=61> */
.L_x_11836:
[----:B------:R-:W-:Y:S05]  /*500f0*/  BSYNC.RECONVERGENT B1 ;  /* 0x0000000000017941 */ /* 0x000fea0003800200 */
.L_x_11835:
        /* <DEDUP_REMOVED lines=16> */
.L_x_11799:
        /* <DEDUP_REMOVED lines=15> */
[----:B------:R-:W-:-:S02]  /*502f0*/  LOP3.LUT R41, R41, R42, RZ, 0xfc, !PT ;  /* 0x0000002a29297212 */ /* 0x000fc400078efcff */
[----:B------:R-:W-:Y:S02]  /*50300*/  LOP3.LUT R9, R43, R9, R40, 0xfe, !PT ;  /* 0x000000092b097212 */ /* 0x000fe400078efe28 */
[----:B------:R-:W0:Y:S01]  /*50310*/  LDC.64 R42, c[0x0][0x3b0] ;  /* 0x0000ec00ff2a7b82 */ /* 0x000e220000000a00 */
        /* <DEDUP_REMOVED lines=25> */
.L_x_11840:
[----:B------:R-:W-:Y:S01]  /*504b0*/  IMAD.MOV.U32 R9, RZ, RZ, R57 ;  /* 0x000000ffff097224 */ /* 0x000fe200078e0039 */
[----:B------:R-:W-:-:S07]  /*504c0*/  IADD3 R56, PT, PT, R56, 0x20, RZ ;  /* 0x0000002038387810 */ /* 0x000fce0007ffe0ff */
.L_x_11717:
[----:B------:R-:W-:Y:S05]  /*504d0*/  BSYNC.RECONVERGENT B0 ;  /* 0x0000000000007941 */ /* 0x000fea0003800200 */
.L_x_11716:
        /* <DEDUP_REMOVED lines=35> */
.L_x_11846:
        /* <DEDUP_REMOVED lines=13> */
.L_x_11848:
[----:B------:R-:W-:Y:S05]  /*507e0*/  BSYNC.RECONVERGENT B2 ;  /* 0x0000000000027941 */ /* 0x000fea0003800200 */
.L_x_11847:
        /* <DEDUP_REMOVED lines=61> */
.L_x_11845:
[----:B------:R-:W-:Y:S05]  /*50bc0*/  BSYNC.RECONVERGENT B1 ;  /* 0x0000000000017941 */ /* 0x000fea0003800200 */
.L_x_11844:
        /* <DEDUP_REMOVED lines=26> */
.L_x_11851:
        /* <DEDUP_REMOVED lines=13> */
.L_x_11853:
[----:B------:R-:W-:Y:S05]  /*50e40*/  BSYNC.RECONVERGENT B2 ;  /* 0x0000000000027941 */ /* 0x000fea0003800200 */
.L_x_11852:
        /* <DEDUP_REMOVED lines=61> */
.L_x_11850:
[----:B------:R-:W-:Y:S05]  /*51220*/  BSYNC.RECONVERGENT B1 ;  /* 0x0000000000017941 */ /* 0x000fea0003800200 */
.L_x_11849:
        /* <DEDUP_REMOVED lines=26> */
.L_x_11856:
        /* <DEDUP_REMOVED lines=13> */
.L_x_11858:
[----:B------:R-:W-:Y:S05]  /*514a0*/  BSYNC.RECONVERGENT B2 ;  /* 0x0000000000027941 */ /* 0x000fea0003800200 */
.L_x_11857:
        /* <DEDUP_REMOVED lines=61> */
.L_x_11855:
[----:B------:R-:W-:Y:S05]  /*51880*/  BSYNC.RECONVERGENT B1 ;  /* 0x0000000000017941 */ /* 0x000fea0003800200 */
.L_x_11854:
        /* <DEDUP_REMOVED lines=22> */
.L_x_11861:
        /* <DEDUP_REMOVED lines=13> */
.L_x_11863:
[----:B------:R-:W-:Y:S05]  /*51ac0*/  BSYNC.RECONVERGENT B2 ;  /* 0x0000000000027941 */ /* 0x000fea0003800200 */
.L_x_11862:
        /* <DEDUP_REMOVED lines=61> */
.L_x_11860:
[----:B------:R-:W-:Y:S05]  /*51ea0*/  BSYNC.RECONVERGENT B1 ;  /* 0x0000000000017941 */ /* 0x000fea0003800200 */
.L_x_11859:
        /* <DEDUP_REMOVED lines=28> */
.L_x_11866:
        /* <DEDUP_REMOVED lines=13> */
.L_x_11868:
[----:B------:R-:W-:Y:S05]  /*52140*/  BSYNC.RECONVERGENT B2 ;  /* 0x0000000000027941 */ /* 0x000fea0003800200 */
.L_x_11867:
        /* <DEDUP_REMOVED lines=61> */
.L_x_11865:
[----:B------:R-:W-:Y:S05]  /*52520*/  BSYNC.RECONVERGENT B1 ;  /* 0x0000000000017941 */ /* 0x000fea0003800200 */
.L_x_11864:
        /* <DEDUP_REMOVED lines=23> */
.L_x_11871:
        /* <DEDUP_REMOVED lines=13> */
.L_x_11873:
[----:B------:R-:W-:Y:S05]  /*52770*/  BSYNC.RECONVERGENT B2 ;  /* 0x0000000000027941 */ /* 0x000fea0003800200 */
.L_x_11872:
        /* <DEDUP_REMOVED lines=61> */
.L_x_11870:
[----:B------:R-:W-:Y:S05]  /*52b50*/  BSYNC.RECONVERGENT B1 ;  /* 0x0000000000017941 */ /* 0x000fea0003800200 */
.L_x_11869:
        /* <DEDUP_REMOVED lines=26> */
.L_x_11876:
        /* <DEDUP_REMOVED lines=13> */
.L_x_11878:
[----:B------:R-:W-:Y:S05]  /*52dd0*/  BSYNC.RECONVERGENT B2 ;  /* 0x0000000000027941 */ /* 0x000fea0003800200 */
.L_x_11877:
        /* <DEDUP_REMOVED lines=61> */
.L_x_11875:
[----:B------:R-:W-:Y:S05]  /*531b0*/  BSYNC.RECONVERGENT B1 ;  /* 0x0000000000017941 */ /* 0x000fea0003800200 */
.L_x_11874:
        /* <DEDUP_REMOVED lines=22> */
.L_x_11881:
        /* <DEDUP_REMOVED lines=13> */
.L_x_11883:
[----:B------:R-:W-:Y:S05]  /*533f0*/  BSYNC.RECONVERGENT B2 ;  /* 0x0000000000027941 */ /* 0x000fea0003800200 */
.L_x_11882:
        /* <DEDUP_REMOVED lines=61> */
.L_x_11880:
[----:B------:R-:W-:Y:S05]  /*537d0*/  BSYNC.RECONVERGENT B1 ;  /* 0x0000000000017941 */ /* 0x000fea0003800200 */
.L_x_11879:
        /* <DEDUP_REMOVED lines=28> */
.L_x_11886:
        /* <DEDUP_REMOVED lines=13> */
.L_x_11888:
[----:B------:R-:W-:Y:S05]  /*53a70*/  BSYNC.RECONVERGENT B2 ;  /* 0x0000000000027941 */ /* 0x000fea0003800200 */
.L_x_11887:
        /* <DEDUP_REMOVED lines=61> */
.L_x_11885:
[----:B------:R-:W-:Y:S05]  /*53e50*/  BSYNC.RECONVERGENT B1 ;  /* 0x0000000000017941 */ /* 0x000fea0003800200 */
.L_x_11884:
        /* <DEDUP_REMOVED lines=21> */
.L_x_11891:
        /* <DEDUP_REMOVED lines=13> */
.L_x_11893:
[----:B------:R-:W-:Y:S05]  /*54080*/  BSYNC.RECONVERGENT B2 ;  /* 0x0000000000027941 */ /* 0x000fea0003800200 */
.L_x_11892:
        /* <DEDUP_REMOVED lines=61> */
.L_x_11890:
[----:B------:R-:W-:Y:S05]  /*54460*/  BSYNC.RECONVERGENT B1 ;  /* 0x0000000000017941 */ /* 0x000fea0003800200 */
.L_x_11889:
        /* <DEDUP_REMOVED lines=26> */
.L_x_11896:
        /* <DEDUP_REMOVED lines=13> */
.L_x_11898:
[----:B------:R-:W-:Y:S05]  /*546e0*/  BSYNC.RECONVERGENT B2 ;  /* 0x0000000000027941 */ /* 0x000fea0003800200 */
.L_x_11897:
        /* <DEDUP_REMOVED lines=61> */
.L_x_11895:
[----:B------:R-:W-:Y:S05]  /*54ac0*/  BSYNC.RECONVERGENT B1 ;  /* 0x0000000000017941 */ /* 0x000fea0003800200 */
.L_x_11894:
        /* <DEDUP_REMOVED lines=20> */
.L_x_11901:
        /* <DEDUP_REMOVED lines=13> */
.L_x_11903:
[----:B------:R-:W-:Y:S05]  /*54ce0*/  BSYNC.RECONVERGENT B2 ;  /* 0x0000000000027941 */ /* 0x000fea0003800200 */
.L_x_11902:
        /* <DEDUP_REMOVED lines=61> */
.L_x_11900:
[----:B------:R-:W-:Y:S05]  /*550c0*/  BSYNC.RECONVERGENT B1 ;  /* 0x0000000000017941 */ /* 0x000fea0003800200 */
.L_x_11899:
        /* <DEDUP_REMOVED lines=28> */
.L_x_11906:
        /* <DEDUP_REMOVED lines=13> */
.L_x_11908:
[----:B------:R-:W-:Y:S05]  /*55360*/  BSYNC.RECONVERGENT B2 ;  /* 0x0000000000027941 */ /* 0x000fea0003800200 */
.L_x_11907:
        /* <DEDUP_REMOVED lines=61> */
.L_x_11905:
[----:B------:R-:W-:Y:S05]  /*55740*/  BSYNC.RECONVERGENT B1 ;  /* 0x0000000000017941 */ /* 0x000fea0003800200 */
.L_x_11904:
        /* <DEDUP_REMOVED lines=21> */
.L_x_11911:
        /* <DEDUP_REMOVED lines=13> */
.L_x_11913:
[----:B------:R-:W-:Y:S05]  /*55970*/  BSYNC.RECONVERGENT B2 ;  /* 0x0000000000027941 */ /* 0x000fea0003800200 */
.L_x_11912:
        /* <DEDUP_REMOVED lines=61> */
.L_x_11910:
[----:B------:R-:W-:Y:S05]  /*55d50*/  BSYNC.RECONVERGENT B1 ;  /* 0x0000000000017941 */ /* 0x000fea0003800200 */
.L_x_11909:
        /* <DEDUP_REMOVED lines=26> */
.L_x_11916:
        /* <DEDUP_REMOVED lines=13> */
.L_x_11918:
[----:B------:R-:W-:Y:S05]  /*55fd0*/  BSYNC.RECONVERGENT B2 ;  /* 0x0000000000027941 */ /* 0x000fea0003800200 */
.L_x_11917:
        /* <DEDUP_REMOVED lines=61> */
.L_x_11915:
[----:B------:R-:W-:Y:S05]  /*563b0*/  BSYNC.RECONVERGENT B1 ;  /* 0x0000000000017941 */ /* 0x000fea0003800200 */
.L_x_11914:
        /* <DEDUP_REMOVED lines=20> */
.L_x_11921:
        /* <DEDUP_REMOVED lines=16> */
.L_x_11923:
[----:B------:R-:W-:Y:S05]  /*56600*/  BSYNC.RECONVERGENT B2 ;  /* 0x0000000000027941 */ /* 0x000fea0003800200 */
.L_x_11922:
        /* <DEDUP_REMOVED lines=61> */
.L_x_11920:
[----:B------:R-:W-:Y:S05]  /*569e0*/  BSYNC.RECONVERGENT B1 ;  /* 0x0000000000017941 */ /* 0x000fea0003800200 */
.L_x_11919:
        /* <DEDUP_REMOVED lines=20> */
.L_x_11843:
        /* <DEDUP_REMOVED lines=16> */
.L_x_11927:
        /* <DEDUP_REMOVED lines=13> */
.L_x_11929:
[----:B------:R-:W-:Y:S05]  /*56d00*/  BSYNC.RECONVERGENT B2 ;  /* 0x0000000000027941 */ /* 0x000fea0003800200 */
.L_x_11928:
        /* <DEDUP_REMOVED lines=61> */
.L_x_11926:
[----:B------:R-:W-:Y:S05]  /*570e0*/  BSYNC.RECONVERGENT B1 ;  /* 0x0000000000017941 */ /* 0x000fea0003800200 */
.L_x_11925:
        /* <DEDUP_REMOVED lines=29> */
.L_x_11932:
        /* <DEDUP_REMOVED lines=13> */
.L_x_11934:
[----:B------:R-:W-:Y:S05]  /*57390*/  BSYNC.RECONVERGENT B2 ;  /* 0x0000000000027941 */ /* 0x000fea0003800200 */
.L_x_11933:
        /* <DEDUP_REMOVED lines=61> */
.L_x_11931:
[----:B------:R-:W-:Y:S05]  /*57770*/  BSYNC.RECONVERGENT B1 ;  /* 0x0000000000017941 */ /* 0x000fea0003800200 */
.L_x_11930:
        /* <DEDUP_REMOVED lines=26> */
.L_x_11937:
        /* <DEDUP_REMOVED lines=13> */
.L_x_11939:
[----:B------:R-:W-:Y:S05]  /*579f0*/  BSYNC.RECONVERGENT B2 ;  /* 0x0000000000027941 */ /* 0x000fea0003800200 */
.L_x_11938:
        /* <DEDUP_REMOVED lines=61> */
.L_x_11936:
[----:B------:R-:W-:Y:S05]  /*57dd0*/  BSYNC.RECONVERGENT B1 ;  /* 0x0000000000017941 */ /* 0x000fea0003800200 */
.L_x_11935:
        /* <DEDUP_REMOVED lines=26> */
.L_x_11942:
        /* <DEDUP_REMOVED lines=13> */
.L_x_11944:
[----:B------:R-:W-:Y:S05]  /*58050*/  BSYNC.RECONVERGENT B2 ;  /* 0x0000000000027941 */ /* 0x000fea0003800200 */
.L_x_11943:
        /* <DEDUP_REMOVED lines=61> */
.L_x_11941:
[----:B------:R-:W-:Y:S05]  /*58430*/  BSYNC.RECONVERGENT B1 ;  /* 0x0000000000017941 */ /* 0x000fea0003800200 */
.L_x_11940:
        /* <DEDUP_REMOVED lines=26> */
.L_x_11947:
        /* <DEDUP_REMOVED lines=13> */
.L_x_11949:
[----:B------:R-:W-:Y:S05]  /*586b0*/  BSYNC.RECONVERGENT B2 ;  /* 0x0000000000027941 */ /* 0x000fea0003800200 */
.L_x_11948:
        /* <DEDUP_REMOVED lines=61> */
.L_x_11946:
[----:B------:R-:W-:Y:S05]  /*58a90*/  BSYNC.RECONVERGENT B1 ;  /* 0x0000000000017941 */ /* 0x000fea0003800200 */
.L_x_11945:
        /* <DEDUP_REMOVED lines=24> */
.L_x_11952:
        /* <DEDUP_REMOVED lines=13> */
.L_x_11954:
[----:B------:R-:W-:Y:S05]  /*58cf0*/  BSYNC.RECONVERGENT B2 ;  /* 0x0000000000027941 */ /* 0x000fea0003800200 */
.L_x_11953:
        /* <DEDUP_REMOVED lines=61> */
.L_x_11951:
[----:B------:R-:W-:Y:S05]  /*590d0*/  BSYNC.RECONVERGENT B1 ;  /* 0x0000000000017941 */ /* 0x000fea0003800200 */
.L_x_11950:
        /* <DEDUP_REMOVED lines=24> */
.L_x_11957:
        /* <DEDUP_REMOVED lines=13> */
.L_x_11959:
[----:B------:R-:W-:Y:S05]  /*59330*/  BSYNC.RECONVERGENT B2 ;  /* 0x0000000000027941 */ /* 0x000fea0003800200 */
.L_x_11958:
        /* <DEDUP_REMOVED lines=61> */
.L_x_11956:
[----:B------:R-:W-:Y:S05]  /*59710*/  BSYNC.RECONVERGENT B1 ;  /* 0x0000000000017941 */ /* 0x000fea0003800200 */
.L_x_11955:
        /* <DEDUP_REMOVED lines=25> */
.L_x_11962:
        /* <DEDUP_REMOVED lines=13> */
.L_x_11964:
[----:B------:R-:W-:Y:S05]  /*59980*/  BSYNC.RECONVERGENT B2 ;  /* 0x0000000000027941 */ /* 0x000fea0003800200 */
.L_x_11963:
        /* <DEDUP_REMOVED lines=61> */
.L_x_11961:
[----:B------:R-:W-:Y:S05]  /*59d60*/  BSYNC.RECONVERGENT B1 ;  /* 0x0000000000017941 */ /* 0x000fea0003800200 */
.L_x_11960:
        /* <DEDUP_REMOVED lines=16> */
.L_x_11924:
        /* <DEDUP_REMOVED lines=43> */
.L_x_11965:
[----:B------:R-:W-:Y:S01]  /*5a120*/  MOV R9, R57 ;  /* 0x0000003900097202 */ /* 0x000fe20000000f00 */
[----:B------:R-:W-:-:S07]  /*5a130*/  VIADD R56, R56, 0x20 ;  /* 0x0000002038387836 */ /* 0x000fce0000000000 */
.L_x_11842:
[----:B------:R-:W-:Y:S05]  /*5a140*/  BSYNC.RECONVERGENT B0 ;  /* 0x0000000000007941 */ /* 0x000fea0003800200 */
.L_x_11841:
        /* <DEDUP_REMOVED lines=35> */
.L_x_11971:
        /* <DEDUP_REMOVED lines=13> */
.L_x_11973:
[----:B------:R-:W-:Y:S05]  /*5a450*/  BSYNC.RECONVERGENT B2 ;  /* 0x0000000000027941 */ /* 0x000fea0003800200 */
.L_x_11972:
        /* <DEDUP_REMOVED lines=61> */
.L_x_11970:
[----:B------:R-:W-:Y:S05]  /*5a830*/  BSYNC.RECONVERGENT B1 ;  /* 0x0000000000017941 */ /* 0x000fea0003800200 */
.L_x_11969:
        /* <DEDUP_REMOVED lines=26> */
.L_x_11976:
        /* <DEDUP_REMOVED lines=13> */
.L_x_11978:
[----:B------:R-:W-:Y:S05]  /*5aab0*/  BSYNC.RECONVERGENT B2 ;  /* 0x0000000000027941 */ /* 0x000fea0003800200 */
.L_x_11977:
        /* <DEDUP_REMOVED lines=61> */
.L_x_11975:
[----:B------:R-:W-:Y:S05]  /*5ae90*/  BSYNC.RECONVERGENT B1 ;  /* 0x0000000000017941 */ /* 0x000fea0003800200 */
.L_x_11974:
        /* <DEDUP_REMOVED lines=26> */
.L_x_11981:
        /* <DEDUP_REMOVED lines=13> */
.L_x_11983:
[----:B------:R-:W-:Y:S05]  /*5b110*/  BSYNC.RECONVERGENT B2 ;  /* 0x0000000000027941 */ /* 0x000fea0003800200 */
.L_x_11982:
        /* <DEDUP_REMOVED lines=61> */
.L_x_11980:
[----:B------:R-:W-:Y:S05]  /*5b4f0*/  BSYNC.RECONVERGENT B1 ;  /* 0x0000000000017941 */ /* 0x000fea0003800200 */
.L_x_11979:
        /* <DEDUP_REMOVED lines=22> */
.L_x_11986:
        /* <DEDUP_REMOVED lines=13> */
.L_x_11988:
[----:B------:R-:W-:Y:S05]  /*5b730*/  BSYNC.RECONVERGENT B2 ;  /* 0x0000000000027941 */ /* 0x000fea0003800200 */
.L_x_11987:
        /* <DEDUP_REMOVED lines=61> */
.L_x_11985:
[----:B------:R-:W-:Y:S05]  /*5bb10*/  BSYNC.RECONVERGENT B1 ;  /* 0x0000000000017941 */ /* 0x000fea0003800200 */
.L_x_11984:
        /* <DEDUP_REMOVED lines=28> */
.L_x_11991:
        /* <DEDUP_REMOVED lines=13> */
.L_x_11993:
[----:B------:R-:W-:Y:S05]  /*5bdb0*/  BSYNC.RECONVERGENT B2 ;  /* 0x0000000000027941 */ /* 0x000fea0003800200 */
.L_x_11992:
        /* <DEDUP_REMOVED lines=61> */
.L_x_11990:
[----:B------:R-:W-:Y:S05]  /*5c190*/  BSYNC.RECONVERGENT B1 ;  /* 0x0000000000017941 */ /* 0x000fea0003800200 */
.L_x_11989:
        /* <DEDUP_REMOVED lines=23> */
.L_x_11996:
        /* <DEDUP_REMOVED lines=13> */
.L_x_11998:
[----:B------:R-:W-:Y:S05]  /*5c3e0*/  BSYNC.RECONVERGENT B2 ;  /* 0x0000000000027941 */ /* 0x000fea0003800200 */
.L_x_11997:
        /* <DEDUP_REMOVED lines=61> */
.L_x_11995:
[----:B------:R-:W-:Y:S05]  /*5c7c0*/  BSYNC.RECONVERGENT B1 ;  /* 0x0000000000017941 */ /* 0x000fea0003800200 */
.L_x_11994:
        /* <DEDUP_REMOVED lines=26> */
.L_x_12001:
        /* <DEDUP_REMOVED lines=13> */
.L_x_12003:
[----:B------:R-:W-:Y:S05]  /*5ca40*/  BSYNC.RECONVERGENT B2 ;  /* 0x0000000000027941 */ /* 0x000fea0003800200 */
.L_x_12002:
        /* <DEDUP_REMOVED lines=61> */
.L_x_12000:
[----:B------:R-:W-:Y:S05]  /*5ce20*/  BSYNC.RECONVERGENT B1 ;  /* 0x0000000000017941 */ /* 0x000fea0003800200 */
.L_x_11999:
        /* <DEDUP_REMOVED lines=22> */
.L_x_12006:
        /* <DEDUP_REMOVED lines=13> */
.L_x_12008:
[----:B------:R-:W-:Y:S05]  /*5d060*/  BSYNC.RECONVERGENT B2 ;  /* 0x0000000000027941 */ /* 0x000fea0003800200 */
.L_x_12007:
        /* <DEDUP_REMOVED lines=61> */
.L_x_12005:
[----:B------:R-:W-:Y:S05]  /*5d440*/  BSYNC.RECONVERGENT B1 ;  /* 0x0000000000017941 */ /* 0x000fea0003800200 */
.L_x_12004:
        /* <DEDUP_REMOVED lines=28> */
.L_x_12011:
        /* <DEDUP_REMOVED lines=13> */
.L_x_12013:
[----:B------:R-:W-:Y:S05]  /*5d6e0*/  BSYNC.RECONVERGENT B2 ;  /* 0x0000000000027941 */ /* 0x000fea0003800200 */
.L_x_12012:
        /* <DEDUP_REMOVED lines=61> */
.L_x_12010:
[----:B------:R-:W-:Y:S05]  /*5dac0*/  BSYNC.RECONVERGENT B1 ;  /* 0x0000000000017941 */ /* 0x000fea0003800200 */
.L_x_12009:
        /* <DEDUP_REMOVED lines=21> */
.L_x_12016:
        /* <DEDUP_REMOVED lines=13> */
.L_x_12018:
[----:B------:R-:W-:Y:S05]  /*5dcf0*/  BSYNC.RECONVERGENT B2 ;  /* 0x0000000000027941 */ /* 0x000fea0003800200 */
.L_x_12017:
        /* <DEDUP_REMOVED lines=61> */
.L_x_12015:
[----:B------:R-:W-:Y:S05]  /*5e0d0*/  BSYNC.RECONVERGENT B1 ;  /* 0x0000000000017941 */ /* 0x000fea0003800200 */
.L_x_12014:
        /* <DEDUP_REMOVED lines=26> */
.L_x_12021:
        /* <DEDUP_REMOVED lines=13> */
.L_x_12023:
[----:B------:R-:W-:Y:S05]  /*5e350*/  BSYNC.RECONVERGENT B2 ;  /* 0x0000000000027941 */ /* 0x000fea0003800200 */
.L_x_12022:
        /* <DEDUP_REMOVED lines=61> */
.L_x_12020:
[----:B------:R-:W-:Y:S05]  /*5e730*/  BSYNC.RECONVERGENT B1 ;  /* 0x0000000000017941 */ /* 0x000fea0003800200 */
.L_x_12019:
        /* <DEDUP_REMOVED lines=20> */
.L_x_12026:
        /* <DEDUP_REMOVED lines=13> */
.L_x_12028:
[----:B------:R-:W-:Y:S05]  /*5e950*/  BSYNC.RECONVERGENT B2 ;  /* 0x0000000000027941 */ /* 0x000fea0003800200 */
.L_x_12027:
        /* <DEDUP_REMOVED lines=61> */
.L_x_12025:
[----:B------:R-:W-:Y:S05]  /*5ed30*/  BSYNC.RECONVERGENT B1 ;  /* 0x0000000000017941 */ /* 0x000fea0003800200 */
.L_x_12024:
        /* <DEDUP_REMOVED lines=28> */
.L_x_12031:
        /* <DEDUP_REMOVED lines=13> */
.L_x_12033:
[----:B------:R-:W-:Y:S05]  /*5efd0*/  BSYNC.RECONVERGENT B2 ;  /* 0x0000000000027941 */ /* 0x000fea0003800200 */
.L_x_12032:
        /* <DEDUP_REMOVED lines=61> */
.L_x_12030:
[----:B------:R-:W-:Y:S05]  /*5f3b0*/  BSYNC.RECONVERGENT B1 ;  /* 0x0000000000017941 */ /* 0x000fea0003800200 */
.L_x_12029:
        /* <DEDUP_REMOVED lines=21> */
.L_x_12036:
        /* <DEDUP_REMOVED lines=13> */
.L_x_12038:
[----:B------:R-:W-:Y:S05]  /*5f5e0*/  BSYNC.RECONVERGENT B2 ;  /* 0x0000000000027941 */ /* 0x000fea0003800200 */
.L_x_12037:
        /* <DEDUP_REMOVED lines=61> */
.L_x_12035:
[----:B------:R-:W-:Y:S05]  /*5f9c0*/  BSYNC.RECONVERGENT B1 ;  /* 0x0000000000017941 */ /* 0x000fea0003800200 */
.L_x_12034:
        /* <DEDUP_REMOVED lines=26> */
.L_x_12041:
        /* <DEDUP_REMOVED lines=13> */
.L_x_12043:
[----:B------:R-:W-:Y:S05]  /*5fc40*/  BSYNC.RECONVERGENT B2 ;  /* 0x0000000000027941 */ /* 0x000fea0003800200 */
.L_x_12042:
        /* <DEDUP_REMOVED lines=61> */
.L_x_12040:
[----:B------:R-:W-:Y:S05]  /*60020*/  BSYNC.RECONVERGENT B1 ;  /* 0x0000000000017941 */ /* 0x000fea0003800200 */
.L_x_12039:
        /* <DEDUP_REMOVED lines=20> */
.L_x_12046:
        /* <DEDUP_REMOVED lines=16> */
.L_x_12048:
[----:B------:R-:W-:Y:S05]  /*60270*/  BSYNC.RECONVERGENT B2 ;  /* 0x0000000000027941 */ /* 0x000fea0003800200 */
.L_x_12047:
        /* <DEDUP_REMOVED lines=61> */
.L_x_12045:
[----:B------:R-:W-:Y:S05]  /*60650*/  BSYNC.RECONVERGENT B1 ;  /* 0x0000000000017941 */ /* 0x000fea0003800200 */
.L_x_12044:
        /* <DEDUP_REMOVED lines=20> */
.L_x_11968:
        /* <DEDUP_REMOVED lines=16> */
.L_x_12052:
        /* <DEDUP_REMOVED lines=13> */
.L_x_12054:
[----:B------:R-:W-:Y:S05]  /*60970*/  BSYNC.RECONVERGENT B2 ;  /* 0x0000000000027941 */ /* 0x000fea0003800200 */
.L_x_12053:
        /* <DEDUP_REMOVED lines=61> */
.L_x_12051:
[----:B------:R-:W-:Y:S05]  /*60d50*/  BSYNC.RECONVERGENT B1 ;  /* 0x0000000000017941 */ /* 0x000fea0003800200 */
.L_x_12050:
        /* <DEDUP_REMOVED lines=29> */
.L_x_12057:
        /* <DEDUP_REMOVED lines=13> */
.L_x_12059:
[----:B------:R-:W-:Y:S05]  /*61000*/  BSYNC.RECONVERGENT B2 ;  /* 0x0000000000027941 */ /* 0x000fea0003800200 */
.L_x_12058:
        /* <DEDUP_REMOVED lines=61> */
.L_x_12056:
[----:B------:R-:W-:Y:S05]  /*613e0*/  BSYNC.RECONVERGENT B1 ;  /* 0x0000000000017941 */ /* 0x000fea0003800200 */
.L_x_12055:
        /* <DEDUP_REMOVED lines=26> */
.L_x_12062:
        /* <DEDUP_REMOVED lines=13> */
.L_x_12064:
[----:B------:R-:W-:Y:S05]  /*61660*/  BSYNC.RECONVERGENT B2 ;  /* 0x0000000000027941 */ /* 0x000fea0003800200 */
.L_x_12063:
        /* <DEDUP_REMOVED lines=61> */
.L_x_12061:
[----:B------:R-:W-:Y:S05]  /*61a40*/  BSYNC.RECONVERGENT B1 ;  /* 0x0000000000017941 */ /* 0x000fea0003800200 */
.L_x_12060:
        /* <DEDUP_REMOVED lines=26> */
.L_x_12067:
        /* <DEDUP_REMOVED lines=13> */
.L_x_12069:
[----:B------:R-:W-:Y:S05]  /*61cc0*/  BSYNC.RECONVERGENT B2 ;  /* 0x0000000000027941 */ /* 0x000fea0003800200 */
.L_x_12068:
        /* <DEDUP_REMOVED lines=61> */
.L_x_12066:
[----:B------:R-:W-:Y:S05]  /*620a0*/  BSYNC.RECONVERGENT B1 ;  /* 0x0000000000017941 */ /* 0x000fea0003800200 */
.L_x_12065:
        /* <DEDUP_REMOVED lines=26> */
.L_x_12072:
        /* <DEDUP_REMOVED lines=13> */
.L_x_12074:
[----:B------:R-:W-:Y:S05]  /*62320*/  BSYNC.RECONVERGENT B2 ;  /* 0x0000000000027941 */ /* 0x000fea0003800200 */
.L_x_12073:
        /* <DEDUP_REMOVED lines=61> */
.L_x_12071:
[----:B------:R-:W-:Y:S05]  /*62700*/  BSYNC.RECONVERGENT B1 ;  /* 0x0000000000017941 */ /* 0x000fea0003800200 */
.L_x_12070:
        /* <DEDUP_REMOVED lines=24> */
.L_x_12077:
        /* <DEDUP_REMOVED lines=13> */
.L_x_12079:
[----:B------:R-:W-:Y:S05]  /*62960*/  BSYNC.RECONVERGENT B2 ;  /* 0x0000000000027941 */ /* 0x000fea0003800200 */
.L_x_12078:
        /* <DEDUP_REMOVED lines=61> */
.L_x_12076:
[----:B------:R-:W-:Y:S05]  /*62d40*/  BSYNC.RECONVERGENT B1 ;  /* 0x0000000000017941 */ /* 0x000fea0003800200 */
.L_x_12075:
        /* <DEDUP_REMOVED lines=24> */
.L_x_12082:
        /* <DEDUP_REMOVED lines=13> */
.L_x_12084:
[----:B------:R-:W-:Y:S05]  /*62fa0*/  BSYNC.RECONVERGENT B2 ;  /* 0x0000000000027941 */ /* 0x000fea0003800200 */
.L_x_12083:
        /* <DEDUP_REMOVED lines=61> */
.L_x_12081:
[----:B------:R-:W-:Y:S05]  /*63380*/  BSYNC.RECONVERGENT B1 ;  /* 0x0000000000017941 */ /* 0x000fea0003800200 */
.L_x_12080:
        /* <DEDUP_REMOVED lines=25> */
.L_x_12087:
        /* <DEDUP_REMOVED lines=13> */
.L_x_12089:
[----:B------:R-:W-:Y:S05]  /*635f0*/  BSYNC.RECONVERGENT B2 ;  /* 0x0000000000027941 */ /* 0x000fea0003800200 */
.L_x_12088:
        /* <DEDUP_REMOVED lines=61> */
.L_x_12086:
[----:B------:R-:W-:Y:S05]  /*639d0*/  BSYNC.RECONVERGENT B1 ;  /* 0x0000000000017941 */ /* 0x000fea0003800200 */
.L_x_12085:
        /* <DEDUP_REMOVED lines=16> */
.L_x_12049:
        /* <DEDUP_REMOVED lines=43> */
.L_x_12090:
[----:B------:R-:W-:Y:S01]  /*63d90*/  IMAD.MOV.U32 R9, RZ, RZ, R57 ;  /* 0x000000ffff097224 */ /* 0x000fe200078e0039 */
[----:B------:R-:W-:-:S07]  /*63da0*/  IADD3 R56, PT, PT, R56, 0x20, RZ ;  /* 0x0000002038387810 */ /* 0x000fce0007ffe0ff */
.L_x_11967:
[----:B------:R-:W-:Y:S05]  /*63db0*/  BSYNC.RECONVERGENT B0 ;  /* 0x0000000000007941 */ /* 0x000fea0003800200 */
.L_x_11966:
        /* <DEDUP_REMOVED lines=35> */
.L_x_12096:
        /* <DEDUP_REMOVED lines=13> */
.L_x_12098:
[----:B------:R-:W-:Y:S05]  /*640c0*/  BSYNC.RECONVERGENT B2 ;  /* 0x0000000000027941 */ /* 0x000fea0003800200 */
.L_x_12097:
        /* <DEDUP_REMOVED lines=61> */
.L_x_12095:
[----:B------:R-:W-:Y:S05]  /*644a0*/  BSYNC.RECONVERGENT B1 ;  /* 0x0000000000017941 */ /* 0x000fea0003800200 */
.L_x_12094:
        /* <DEDUP_REMOVED lines=26> */
.L_x_12101:
        /* <DEDUP_REMOVED lines=13> */
.L_x_12103:
[----:B------:R-:W-:Y:S05]  /*64720*/  BSYNC.RECONVERGENT B2 ;  /* 0x0000000000027941 */ /* 0x000fea0003800200 */
.L_x_12102:
        /* <DEDUP_REMOVED lines=61> */
.L_x_12100:
[----:B------:R-:W-:Y:S05]  /*64b00*/  BSYNC.RECONVERGENT B1 ;  /* 0x0000000000017941 */ /* 0x000fea0003800200 */
.L_x_12099:
        /* <DEDUP_REMOVED lines=26> */
.L_x_12106:
        /* <DEDUP_REMOVED lines=13> */
.L_x_12108:
[----:B------:R-:W-:Y:S05]  /*64d80*/  BSYNC.RECONVERGENT B2 ;  /* 0x0000000000027941 */ /* 0x000fea0003800200 */
.L_x_12107:
        /* <DEDUP_REMOVED lines=61> */
.L_x_12105:
[----:B------:R-:W-:Y:S05]  /*65160*/  BSYNC.RECONVERGENT B1 ;  /* 0x0000000000017941 */ /* 0x000fea0003800200 */
.L_x_12104:
        /* <DEDUP_REMOVED lines=22> */
.L_x_12111:
        /* <DEDUP_REMOVED lines=13> */
.L_x_12113:
[----:B------:R-:W-:Y:S05]  /*653a0*/  BSYNC.RECONVERGENT B2 ;  /* 0x0000000000027941 */ /* 0x000fea0003800200 */
.L_x_12112:
        /* <DEDUP_REMOVED lines=61> */
.L_x_12110:
[----:B------:R-:W-:Y:S05]  /*65780*/  BSYNC.RECONVERGENT B1 ;  /* 0x0000000000017941 */ /* 0x000fea0003800200 */
.L_x_12109:
        /* <DEDUP_REMOVED lines=28> */
.L_x_12116:
        /* <DEDUP_REMOVED lines=13> */
.L_x_12118:
[----:B------:R-:W-:Y:S05]  /*65a20*/  BSYNC.RECONVERGENT B2 ;  /* 0x0000000000027941 */ /* 0x000fea0003800200 */
.L_x_12117:
        /* <DEDUP_REMOVED lines=61> */
.L_x_12115:
[----:B------:R-:W-:Y:S05]  /*65e00*/  BSYNC.RECONVERGENT B1 ;  /* 0x0000000000017941 */ /* 0x000fea0003800200 */
.L_x_12114:
        /* <DEDUP_REMOVED lines=23> */
.L_x_12121:
        /* <DEDUP_REMOVED lines=13> */
.L_x_12123:
[----:B------:R-:W-:Y:S05]  /*66050*/  BSYNC.RECONVERGENT B2 ;  /* 0x0000000000027941 */ /* 0x000fea0003800200 */
.L_x_12122:
        /* <DEDUP_REMOVED lines=61> */
.L_x_12120:
[----:B------:R-:W-:Y:S05]  /*66430*/  BSYNC.RECONVERGENT B1 ;  /* 0x0000000000017941 */ /* 0x000fea0003800200 */
.L_x_12119:
        /* <DEDUP_REMOVED lines=26> */
.L_x_12126:
        /* <DEDUP_REMOVED lines=13> */
.L_x_12128:
[----:B------:R-:W-:Y:S05]  /*666b0*/  BSYNC.RECONVERGENT B2 ;  /* 0x0000000000027941 */ /* 0x000fea0003800200 */
.L_x_12127:
        /* <DEDUP_REMOVED lines=61> */
.L_x_12125:
[----:B------:R-:W-:Y:S05]  /*66a90*/  BSYNC.RECONVERGENT B1 ;  /* 0x0000000000017941 */ /* 0x000fea0003800200 */
.L_x_12124:
        /* <DEDUP_REMOVED lines=22> */
.L_x_12131:
        /* <DEDUP_REMOVED lines=13> */
.L_x_12133:
[----:B------:R-:W-:Y:S05]  /*66cd0*/  BSYNC.RECONVERGENT B2 ;  /* 0x0000000000027941 */ /* 0x000fea0003800200 */
.L_x_12132:
        /* <DEDUP_REMOVED lines=61> */
.L_x_12130:
[----:B------:R-:W-:Y:S05]  /*670b0*/  BSYNC.RECONVERGENT B1 ;  /* 0x0000000000017941 */ /* 0x000fea0003800200 */
.L_x_12129:
        /* <DEDUP_REMOVED lines=28> */
.L_x_12136:
        /* <DEDUP_REMOVED lines=13> */
.L_x_12138:
[----:B------:R-:W-:Y:S05]  /*67350*/  BSYNC.RECONVERGENT B2 ;  /* 0x0000000000027941 */ /* 0x000fea0003800200 */
.L_x_12137:
        /* <DEDUP_REMOVED lines=61> */
.L_x_12135:
[----:B------:R-:W-:Y:S05]  /*67730*/  BSYNC.RECONVERGENT B1 ;  /* 0x0000000000017941 */ /* 0x000fea0003800200 */
.L_x_12134:
        /* <DEDUP_REMOVED lines=21> */
.L_x_12141:
        /* <DEDUP_REMOVED lines=13> */
.L_x_12143:
[----:B------:R-:W-:Y:S05]  /*67960*/  BSYNC.RECONVERGENT B2 ;  /* 0x0000000000027941 */ /* 0x000fea0003800200 */
.L_x_12142:
        /* <DEDUP_REMOVED lines=61> */
.L_x_12140:
[----:B------:R-:W-:Y:S05]  /*67d40*/  BSYNC.RECONVERGENT B1 ;  /* 0x0000000000017941 */ /* 0x000fea0003800200 */
.L_x_12139:
        /* <DEDUP_REMOVED lines=26> */
.L_x_12146:
        /* <DEDUP_REMOVED lines=13> */
.L_x_12148:
[----:B------:R-:W-:Y:S05]  /*67fc0*/  BSYNC.RECONVERGENT B2 ;  /* 0x0000000000027941 */ /* 0x000fea0003800200 */
.L_x_12147:
        /* <DEDUP_REMOVED lines=61> */
.L_x_12145:
[----:B------:R-:W-:Y:S05]  /*683a0*/  BSYNC.RECONVERGENT B1 ;  /* 0x0000000000017941 */ /* 0x000fea0003800200 */
.L_x_12144:
        /* <DEDUP_REMOVED lines=20> */
.L_x_12151:
        /* <DEDUP_REMOVED lines=13> */
.L_x_12153:
[----:B------:R-:W-:Y:S05]  /*685c0*/  BSYNC.RECONVERGENT B2 ;  /* 0x0000000000027941 */ /* 0x000fea0003800200 */
.L_x_12152:
        /* <DEDUP_REMOVED lines=61> */
.L_x_12150:
[----:B------:R-:W-:Y:S05]  /*689a0*/  BSYNC.RECONVERGENT B1 ;  /* 0x0000000000017941 */ /* 0x000fea0003800200 */
.L_x_12149:
        /* <DEDUP_REMOVED lines=28> */
.L_x_12156:
        /* <DEDUP_REMOVED lines=13> */
.L_x_12158:
[----:B------:R-:W-:Y:S05]  /*68c40*/  BSYNC.RECONVERGENT B2 ;  /* 0x0000000000027941 */ /* 0x000fea0003800200 */
.L_x_12157:
        /* <DEDUP_REMOVED lines=61> */
.L_x_12155:
[----:B------:R-:W-:Y:S05]  /*69020*/  BSYNC.RECONVERGENT B1 ;  /* 0x0000000000017941 */ /* 0x000fea0003800200 */
.L_x_12154:
        /* <DEDUP_REMOVED lines=21> */
.L_x_12161:
        /* <DEDUP_REMOVED lines=13> */
.L_x_12163:
[----:B------:R-:W-:Y:S05]  /*69250*/  BSYNC.RECONVERGENT B2 ;  /* 0x0000000000027941 */ /* 0x000fea0003800200 */
.L_x_12162:
        /* <DEDUP_REMOVED lines=61> */
.L_x_12160:
[----:B------:R-:W-:Y:S05]  /*69630*/  BSYNC.RECONVERGENT B1 ;  /* 0x0000000000017941 */ /* 0x000fea0003800200 */
.L_x_12159:
        /* <DEDUP_REMOVED lines=26> */
.L_x_12166:
        /* <DEDUP_REMOVED lines=13> */
.L_x_12168:
[----:B------:R-:W-:Y:S05]  /*698b0*/  BSYNC.RECONVERGENT B2 ;  /* 0x0000000000027941 */ /* 0x000fea0003800200 */
.L_x_12167:
        /* <DEDUP_REMOVED lines=61> */
.L_x_12165:
[----:B------:R-:W-:Y:S05]  /*69c90*/  BSYNC.RECONVERGENT B1 ;  /* 0x0000000000017941 */ /* 0x000fea0003800200 */
.L_x_12164:
        /* <DEDUP_REMOVED lines=20> */
.L_x_12171:
        /* <DEDUP_REMOVED lines=16> */
.L_x_12173:
[----:B------:R-:W-:Y:S05]  /*69ee0*/  BSYNC.RECONVERGENT B2 ;  /* 0x0000000000027941 */ /* 0x000fea0003800200 */
.L_x_12172:
        /* <DEDUP_REMOVED lines=61> */
.L_x_12170:
[----:B------:R-:W-:Y:S05]  /*6a2c0*/  BSYNC.RECONVERGENT B1 ;  /* 0x0000000000017941 */ /* 0x000fea0003800200 */
.L_x_12169:
        /* <DEDUP_REMOVED lines=20> */
.L_x_12093:
        /* <DEDUP_REMOVED lines=16> */
.L_x_12177:
        /* <DEDUP_REMOVED lines=13> */
.L_x_12179:
[----:B------:R-:W-:Y:S05]  /*6a5e0*/  BSYNC.RECONVERGENT B2 ;  /* 0x0000000000027941 */ /* 0x000fea0003800200 */
.L_x_12178:
        /* <DEDUP_REMOVED lines=59> */
[----:B------:R-:W-:-:S03]  /*6a9a0*/  IMAD.MOV.U32 R10, RZ, RZ, R72 ;  /* 0x000000ffff0a7224 */ /* 0x000fc600078e0048 */
[----:B------:R-:W-:-:S07]  /*6a9b0*/  LOP3.LUT R6, R7, R6, R73, 0x96, !PT ;  /* 0x0000000607067212 */ /* 0x000fce00078e9649 */
.L_x_12176:
[----:B------:R-:W-:Y:S05]  /*6a9c0*/  BSYNC.RECONVERGENT B1 ;  /* 0x0000000000017941 */ /* 0x000fea0003800200 */
.L_x_12175:
        /* <DEDUP_REMOVED lines=29> */
.L_x_12182:
        /* <DEDUP_REMOVED lines=13> */
.L_x_12184:
[----:B------:R-:W-:Y:S05]  /*6ac70*/  BSYNC.RECONVERGENT B2 ;  /* 0x0000000000027941 */ /* 0x000fea0003800200 */
.L_x_12183:
        /* <DEDUP_REMOVED lines=61> */
.L_x_12181:
[----:B------:R-:W-:Y:S05]  /*6b050*/  BSYNC.RECONVERGENT B1 ;  /* 0x0000000000017941 */ /* 0x000fea0003800200 */
.L_x_12180:
        /* <DEDUP_REMOVED lines=26> */
.L_x_12187:
        /* <DEDUP_REMOVED lines=13> */
.L_x_12189:
[----:B------:R-:W-:Y:S05]  /*6b2d0*/  BSYNC.RECONVERGENT B2 ;  /* 0x0000000000027941 */ /* 0x000fea0003800200 */
.L_x_12188:
        /* <DEDUP_REMOVED lines=61> */
.L_x_12186:
[----:B------:R-:W-:Y:S05]  /*6b6b0*/  BSYNC.RECONVERGENT B1 ;  /* 0x0000000000017941 */ /* 0x000fea0003800200 */
.L_x_12185:
        /* <DEDUP_REMOVED lines=26> */
.L_x_12192:
        /* <DEDUP_REMOVED lines=13> */
.L_x_12194:
[----:B------:R-:W-:Y:S05]  /*6b930*/  BSYNC.RECONVERGENT B2 ;  /* 0x0000000000027941 */ /* 0x000fea0003800200 */
.L_x_12193:
        /* <DEDUP_REMOVED lines=61> */
.L_x_12191:
[----:B------:R-:W-:Y:S05]  /*6bd10*/  BSYNC.RECONVERGENT B1 ;  /* 0x0000000000017941 */ /* 0x000fea0003800200 */
.L_x_12190:
        /* <DEDUP_REMOVED lines=26> */
.L_x_12197:
        /* <DEDUP_REMOVED lines=13> */
.L_x_12199:
[----:B------:R-:W-:Y:S05]  /*6bf90*/  BSYNC.RECONVERGENT B2 ;  /* 0x0000000000027941 */ /* 0x000fea0003800200 */
.L_x_12198:
        /* <DEDUP_REMOVED lines=61> */
.L_x_12196:
[----:B------:R-:W-:Y:S05]  /*6c370*/  BSYNC.RECONVERGENT B1 ;  /* 0x0000000000017941 */ /* 0x000fea0003800200 */
.L_x_12195:
        /* <DEDUP_REMOVED lines=24> */
.L_x_12202:
        /* <DEDUP_REMOVED lines=13> */
.L_x_12204:
[----:B------:R-:W-:Y:S05]  /*6c5d0*/  BSYNC.RECONVERGENT B2 ;  /* 0x0000000000027941 */ /* 0x000fea0003800200 */
.L_x_12203:
        /* <DEDUP_REMOVED lines=61> */
.L_x_12201:
[----:B------:R-:W-:Y:S05]  /*6c9b0*/  BSYNC.RECONVERGENT B1 ;  /* 0x0000000000017941 */ /* 0x000fea0003800200 */
.L_x_12200:
[----:B------:R-:W-:Y:S01]  /*6c9c0*/  I2FP.F32.U32 R7, R7 ;  /* 0x0000000700077245 */ /* 0x000fe20000201000 */
[----:B------:R-:W-:Y:S01]  /*6c9d0*/  IMAD.MOV.U32 R62, RZ, RZ, 0x2f800000 ;  /* 0x2f800000ff3e7424 */ /* 0x000fe200078e00ff */
[----:B------:R-:W-:Y:S01]  /*6c9e0*/  SHF.L.U32 R31, R31, 0x10, RZ ;  /* 0x000000101f1f7819 */ /* 0x000fe200000006ff */
[----:B------:R-:W-:Y:S01]  /*6c9f0*/  BSSY.RECONVERGENT B1, `(.L_x_12205) ;  /* 0x0000061000017945 */ /* 0x000fe20003800200 */
[----:B------:R-:W-:Y:S01]  /*6ca00*/  ISETP.NE.AND P4, PT, R64, 0x1, PT ;  /* 0x000000014000780c */ /* 0x000fe20003f85270 */
[----:B------:R-:W-:Y:S01]  /*6ca10*/  FFMA.FTZ R7, R7, R62, 1.1641532182693481445e-10 ;  /* 0x2f00000007077423 */ /* 0x000fe2000001003e */
[----:B------:R-:W-:Y:S02]  /*6ca20*/  HFMA2 R70, -RZ, RZ, 0, 1.1920928955078125e-07 ;  /* 0x00000002ff467431 */ /* 0x000fe400000001ff */
[----:B------:R-:W-:Y:S02]  /*6ca30*/  FMUL.FTZ R31, R31, R77 ;  /* 0x0000004d1f1f7220 */ /* 0x000fe40000410000 */
[----:B------:R-:W-:-:S02]  /*6ca40*/  FSETP.GTU.FTZ.AND P3, PT, R7, R125, PT ;  /* 0x0000007d0700720b */ /* 0x000fc40003f7c000 */
        /* <DEDUP_REMOVED lines=16> */
.L_x_12207:
        /* <DEDUP_REMOVED lines=13> */
.L_x_12209:
[----:B------:R-:W-:Y:S05]  /*6cc20*/  BSYNC.RECONVERGENT B2 ;  /* 0x0000000000027941 */ /* 0x000fea0003800200 */
.L_x_12208:
        /* <DEDUP_REMOVED lines=61> */
.L_x_12206:
[----:B------:R-:W-:Y:S05]  /*6d000*/  BSYNC.RECONVERGENT B1 ;  /* 0x0000000000017941 */ /* 0x000fea0003800200 */
.L_x_12205:
        /* <DEDUP_REMOVED lines=25> */
.L_x_12212:
        /* <DEDUP_REMOVED lines=13> */
.L_x_12214:
[----:B------:R-:W-:Y:S05]  /*6d270*/  BSYNC.RECONVERGENT B2 ;  /* 0x0000000000027941 */ /* 0x000fea0003800200 */
.L_x_12213:
        /* <DEDUP_REMOVED lines=61> */
.L_x_12211:
[----:B------:R-:W-:Y:S05]  /*6d650*/  BSYNC.RECONVERGENT B1 ;  /* 0x0000000000017941 */ /* 0x000fea0003800200 */
.L_x_12210:
        /* <DEDUP_REMOVED lines=16> */
.L_x_12174:
        /* <DEDUP_REMOVED lines=43> */
.L_x_12215:
[----:B------:R-:W-:Y:S01]  /*6da10*/  IMAD.MOV.U32 R9, RZ, RZ, R57 ;  /* 0x000000ffff097224 */ /* 0x000fe200078e0039 */
[----:B------:R-:W-:-:S07]  /*6da20*/  IADD3 R56, PT, PT, R56, 0x20, RZ ;  /* 0x0000002038387810 */ /* 0x000fce0007ffe0ff */
.L_x_12092:
[----:B------:R-:W-:Y:S05]  /*6da30*/  BSYNC.RECONVERGENT B0 ;  /* 0x0000000000007941 */ /* 0x000fea0003800200 */
.L_x_12091:
        /* <DEDUP_REMOVED lines=35> */
.L_x_12221:
        /* <DEDUP_REMOVED lines=13> */
.L_x_12223:
[----:B------:R-:W-:Y:S05]  /*6dd40*/  BSYNC.RECONVERGENT B2 ;  /* 0x0000000000027941 */ /* 0x000fea0003800200 */
.L_x_12222:
        /* <DEDUP_REMOVED lines=61> */
.L_x_12220:
[----:B------:R-:W-:Y:S05]  /*6e120*/  BSYNC.RECONVERGENT B1 ;  /* 0x0000000000017941 */ /* 0x000fea0003800200 */
.L_x_12219:
        /* <DEDUP_REMOVED lines=26> */
.L_x_12226:
        /* <DEDUP_REMOVED lines=13> */
.L_x_12228:
[----:B------:R-:W-:Y:S05]  /*6e3a0*/  BSYNC.RECONVERGENT B2 ;  /* 0x0000000000027941 */ /* 0x000fea0003800200 */
.L_x_12227:
        /* <DEDUP_REMOVED lines=61> */
.L_x_12225:
[----:B------:R-:W-:Y:S05]  /*6e780*/  BSYNC.RECONVERGENT B1 ;  /* 0x0000000000017941 */ /* 0x000fea0003800200 */
.L_x_12224:
        /* <DEDUP_REMOVED lines=15> */
[----:B------:R-:W-:Y:S01]  /*6e880*/  F2FP.BF16.F32.PACK_AB R40, RZ, R16 ;  /* 0x00000010ff28723e */ /* 0x000fe200000010ff */
[----:B------:R0:W-:Y:S01]  /*6e890*/  STL [R1], R16 ;  /* 0x0000001001007387 */ /* 0x0001e20000100800 */
        /* <DEDUP_REMOVED lines=10> */
.L_x_12231:
        /* <DEDUP_REMOVED lines=13> */
.L_x_12233:
[----:B------:R-:W-:Y:S05]  /*6ea10*/  BSYNC.RECONVERGENT B2 ;  /* 0x0000000000027941 */ /* 0x000fea0003800200 */
.L_x_12232:
        /* <DEDUP_REMOVED lines=61> */
.L_x_12230:
[----:B------:R-:W-:Y:S05]  /*6edf0*/  BSYNC.RECONVERGENT B1 ;  /* 0x0000000000017941 */ /* 0x000fea0003800200 */
.L_x_12229:
[----:B------:R-:W-:Y:S01]  /*6ee00*/  I2FP.F32.U32 R7, R7 ;  /* 0x0000000700077245 */ /* 0x000fe20000201000 */
[----:B------:R-:W-:Y:S01]  /*6ee10*/  BSSY.RECONVERGENT B1, `(.L_x_12234) ;  /* 0x0000060000017945 */ /* 0x000fe20003800200 */
[----:B------:R-:W-:Y:S01]  /*6ee20*/  SHF.L.U32 R9, R9, 0x10, RZ ;  /* 0x0000001009097819 */ /* 0x000fe200000006ff */
[----:B0-----:R-:W-:Y:S01]  /*6ee30*/  IMAD.MOV.U32 R16, RZ, RZ, 0x2 ;  /* 0x00000002ff107424 */ /* 0x001fe200078e00ff */
[----:B------:R-:W-:Y:S01]  /*6ee40*/  LOP3.LUT R3, R3, 0xfffffff7, RZ, 0xc0, !PT ;  /* 0xfffffff703037812 */ /* 0x000fe200078ec0ff */
[----:B------:R-:W-:Y:S02]  /*6ee50*/  FFMA.FTZ R7, R7, R125, 1.1641532182693481445e-10 ;  /* 0x2f00000007077423 */ /* 0x000fe4000001007d */
        /* <DEDUP_REMOVED lines=16> */
.L_x_12236:
        /* <DEDUP_REMOVED lines=13> */
.L_x_12238:
[----:B------:R-:W-:Y:S05]  /*6f030*/  BSYNC.RECONVERGENT B2 ;  /* 0x0000000000027941 */ /* 0x000fea0003800200 */
.L_x_12237:
        /* <DEDUP_REMOVED lines=61> */
.L_x_12235:
[----:B------:R-:W-:Y:S05]  /*6f410*/  BSYNC.RECONVERGENT B1 ;  /* 0x0000000000017941 */ /* 0x000fea0003800200 */
.L_x_12234:
        /* <DEDUP_REMOVED lines=28> */
.L_x_12241:
        /* <DEDUP_REMOVED lines=13> */
.L_x_12243:
[----:B------:R-:W-:Y:S05]  /*6f6b0*/  BSYNC.RECONVERGENT B2 ;  /* 0x0000000000027941 */ /* 0x000fea0003800200 */
.L_x_12242:
        /* <DEDUP_REMOVED lines=61> */
.L_x_12240:
[----:B------:R-:W-:Y:S05]  /*6fa90*/  BSYNC.RECONVERGENT B1 ;  /* 0x0000000000017941 */ /* 0x000fea0003800200 */
.L_x_12239:
        /* <DEDUP_REMOVED lines=23> */
.L_x_12246:
        /* <DEDUP_REMOVED lines=13> */
.L_x_12248:
[----:B------:R-:W-:Y:S05]  /*6fce0*/  BSYNC.RECONVERGENT B2 ;  /* 0x0000000000027941 */ /* 0x000fea0003800200 */
.L_x_12247:
        /* <DEDUP_REMOVED lines=61> */
.L_x_12245:
[----:B------:R-:W-:Y:S05]  /*700c0*/  BSYNC.RECONVERGENT B1 ;  /* 0x0000000000017941 */ /* 0x000fea0003800200 */
.L_x_12244:
        /* <DEDUP_REMOVED lines=26> */
.L_x_12251:
        /* <DEDUP_REMOVED lines=13> */
.L_x_12253:
[----:B------:R-:W-:Y:S05]  /*70340*/  BSYNC.RECONVERGENT B2 ;  /* 0x0000000000027941 */ /* 0x000fea0003800200 */
.L_x_12252:
        /* <DEDUP_REMOVED lines=61> */
.L_x_12250:
[----:B------:R-:W-:Y:S05]  /*70720*/  BSYNC.RECONVERGENT B1 ;  /* 0x0000000000017941 */ /* 0x000fea0003800200 */
.L_x_12249:
        /* <DEDUP_REMOVED lines=22> */
.L_x_12256:
        /* <DEDUP_REMOVED lines=13> */
.L_x_12258:
[----:B------:R-:W-:Y:S05]  /*70960*/  BSYNC.RECONVERGENT B2 ;  /* 0x0000000000027941 */ /* 0x000fea0003800200 */
.L_x_12257:
        /* <DEDUP_REMOVED lines=61> */
.L_x_12255:
[----:B------:R-:W-:Y:S05]  /*70d40*/  BSYNC.RECONVERGENT B1 ;  /* 0x0000000000017941 */ /* 0x000fea0003800200 */
.L_x_12254:
        /* <DEDUP_REMOVED lines=28> */
.L_x_12261:
        /* <DEDUP_REMOVED lines=13> */
.L_x_12263:
[----:B------:R-:W-:Y:S05]  /*70fe0*/  BSYNC.RECONVERGENT B2 ;  /* 0x0000000000027941 */ /* 0x000fea0003800200 */
.L_x_12262:
        /* <DEDUP_REMOVED lines=61> */
.L_x_12260:
[----:B------:R-:W-:Y:S05]  /*713c0*/  BSYNC.RECONVERGENT B1 ;  /* 0x0000000000017941 */ /* 0x000fea0003800200 */
.L_x_12259:
        /* <DEDUP_REMOVED lines=21> */
.L_x_12266:
        /* <DEDUP_REMOVED lines=13> */
.L_x_12268:
[----:B------:R-:W-:Y:S05]  /*715f0*/  BSYNC.RECONVERGENT B2 ;  /* 0x0000000000027941 */ /* 0x000fea0003800200 */
.L_x_12267:
        /* <DEDUP_REMOVED lines=61> */
.L_x_12265:
[----:B------:R-:W-:Y:S05]  /*719d0*/  BSYNC.RECONVERGENT B1 ;  /* 0x0000000000017941 */ /* 0x000fea0003800200 */
.L_x_12264:
        /* <DEDUP_REMOVED lines=26> */
.L_x_12271:
        /* <DEDUP_REMOVED lines=13> */
.L_x_12273:
[----:B------:R-:W-:Y:S05]  /*71c50*/  BSYNC.RECONVERGENT B2 ;  /* 0x0000000000027941 */ /* 0x000fea0003800200 */
.L_x_12272:
        /* <DEDUP_REMOVED lines=61> */
.L_x_12270:
[----:B------:R-:W-:Y:S05]  /*72030*/  BSYNC.RECONVERGENT B1 ;  /* 0x0000000000017941 */ /* 0x000fea0003800200 */
.L_x_12269:
        /* <DEDUP_REMOVED lines=20> */
.L_x_12276:
        /* <DEDUP_REMOVED lines=13> */
.L_x_12278:
[----:B------:R-:W-:Y:S05]  /*72250*/  BSYNC.RECONVERGENT B2 ;  /* 0x0000000000027941 */ /* 0x000fea0003800200 */
.L_x_12277:
        /* <DEDUP_REMOVED lines=61> */
.L_x_12275:
[----:B------:R-:W-:Y:S05]  /*72630*/  BSYNC.RECONVERGENT B1 ;  /* 0x0000000000017941 */ /* 0x000fea0003800200 */
.L_x_12274:
        /* <DEDUP_REMOVED lines=28> */
.L_x_12281:
        /* <DEDUP_REMOVED lines=13> */
.L_x_12283:
[----:B------:R-:W-:Y:S05]  /*728d0*/  BSYNC.RECONVERGENT B2 ;  /* 0x0000000000027941 */ /* 0x000fea0003800200 */
.L_x_12282:
        /* <DEDUP_REMOVED lines=61> */
.L_x_12280:
[----:B------:R-:W-:Y:S05]  /*72cb0*/  BSYNC.RECONVERGENT B1 ;  /* 0x0000000000017941 */ /* 0x000fea0003800200 */
.L_x_12279:
        /* <DEDUP_REMOVED lines=21> */
.L_x_12286:
        /* <DEDUP_REMOVED lines=13> */
.L_x_12288:
[----:B------:R-:W-:Y:S05]  /*72ee0*/  BSYNC.RECONVERGENT B2 ;  /* 0x0000000000027941 */ /* 0x000fea0003800200 */
.L_x_12287:
        /* <DEDUP_REMOVED lines=61> */
.L_x_12285:
[----:B------:R-:W-:Y:S05]  /*732c0*/  BSYNC.RECONVERGENT B1 ;  /* 0x0000000000017941 */ /* 0x000fea0003800200 */
.L_x_12284:
        /* <DEDUP_REMOVED lines=26> */
.L_x_12291:
        /* <DEDUP_REMOVED lines=13> */
.L_x_12293:
[----:B------:R-:W-:Y:S05]  /*73540*/  BSYNC.RECONVERGENT B2 ;  /* 0x0000000000027941 */ /* 0x000fea0003800200 */
.L_x_12292:
        /* <DEDUP_REMOVED lines=61> */
.L_x_12290:
[----:B------:R-:W-:Y:S05]  /*73920*/  BSYNC.RECONVERGENT B1 ;  /* 0x0000000000017941 */ /* 0x000fea0003800200 */
.L_x_12289:
        /* <DEDUP_REMOVED lines=20> */
.L_x_12296:
        /* <DEDUP_REMOVED lines=16> */
.L_x_12298:
[----:B------:R-:W-:Y:S05]  /*73b70*/  BSYNC.RECONVERGENT B2 ;  /* 0x0000000000027941 */ /* 0x000fea0003800200 */
.L_x_12297:
        /* <DEDUP_REMOVED lines=61> */
.L_x_12295:
[----:B------:R-:W-:Y:S05]  /*73f50*/  BSYNC.RECONVERGENT B1 ;  /* 0x0000000000017941 */ /* 0x000fea0003800200 */
.L_x_12294:
[----:B------:R-:W-:Y:S02]  /*73f60*/  I2FP.F32.U32 R70, R71 ;  /* 0x0000004700467245 */ /* 0x000fe40000201000 */
[----:B------:R-:W-:Y:S02]  /*73f70*/  PRMT R71, R39, 0x7632, R71 ;  /* 0x0000763227477816 */ /* 0x000fe40000000047 */
[----:B------:R-:W-:Y:S01]  /*73f80*/  PRMT R41, R9, 0x5410, R41 ;  /* 0x0000541009297816 */ /* 0x000fe20000000029 */
[----:B------:R-:W-:Y:S01]  /*73f90*/  FFMA.FTZ R70, R70, R125, 1.1641532182693481445e-10 ;  /* 0x2f00000046467423 */ /* 0x000fe2000001007d */
[----:B------:R-:W-:Y:S01]  /*73fa0*/  SHF.L.U32 R71, R71, 0x10, RZ ;  /* 0x0000001047477819 */ /* 0x000fe200000006ff */
[----:B------:R-:W-:Y:S01]  /*73fb0*/  IMAD.MOV.U32 R9, RZ, RZ, R20 ;  /* 0x000000ffff097224 */ /* 0x000fe200078e0014 */
        /* <DEDUP_REMOVED lines=15> */
.L_x_12218:
        /* <DEDUP_REMOVED lines=16> */
.L_x_12302:
        /* <DEDUP_REMOVED lines=13> */
.L_x_12304:
[----:B------:R-:W-:Y:S05]  /*74280*/  BSYNC.RECONVERGENT B2 ;  /* 0x0000000000027941 */ /* 0x000fea0003800200 */
.L_x_12303:
        /* <DEDUP_REMOVED lines=58> */
[----:B------:R-:W-:Y:S02]  /*74630*/  LOP3.LUT R6, R7, R6, R71, 0x96, !PT ;  /* 0x0000000607067212 */ /* 0x000fe400078e9647 */
[----:B------:R-:W-:Y:S02]  /*74640*/  MOV R10, R70 ;  /* 0x00000046000a7202 */ /* 0x000fe40000000f00 */
[----:B------:R-:W-:-:S07]  /*74650*/  MOV R68, R9 ;  /* 0x0000000900447202 */ /* 0x000fce0000000f00 */
.L_x_12301:
[----:B------:R-:W-:Y:S05]  /*74660*/  BSYNC.RECONVERGENT B1 ;  /* 0x0000000000017941 */ /* 0x000fea0003800200 */
.L_x_12300:
[----:B------:R-:W0:Y:S01]  /*74670*/  LDC R63, c[0x0][0x408] ;  /* 0x00010200ff3f7b82 */ /* 0x000e220000000800 */
[----:B------:R-:W-:Y:S01]  /*74680*/  I2FP.F32.U32 R7, R68 ;  /* 0x0000004400077245 */ /* 0x000fe20000201000 */
[----:B------:R-:W-:Y:S02]  /*74690*/  HFMA2 R79, -RZ, RZ, 0.1171875, 0 ;  /* 0x2f800000ff4f7431 */ /* 0x000fe400000001ff */
[----:B-----5:R-:W-:Y:S01]  /*746a0*/  IMAD.U32 R9, R40, 0x10000, RZ ;  /* 0x0001000028097824 */ /* 0x020fe200078e00ff */
[----:B------:R-:W-:Y:S01]  /*746b0*/  LOP3.LUT R3, R3, 0xffffffef, RZ, 0xc0, !PT ;  /* 0xffffffef03037812 */ /* 0x000fe200078ec0ff */
[----:B------:R-:W-:Y:S01]  /*746c0*/  BSSY.RECONVERGENT B1, `(.L_x_12305) ;  /* 0x0000064000017945 */ /* 0x000fe20003800200 */
[----:B------:R-:W-:Y:S02]  /*746d0*/  IMAD.MOV.U32 R68, RZ, RZ, 0x2 ;  /* 0x00000002ff447424 */ /* 0x000fe400078e00ff */
        /* <DEDUP_REMOVED lines=9> */
[----:B------:R-:W-:-:S04]  /*74770*/  MOV R7, R10 ;  /* 0x0000000a00077202 */ /* 0x000fc80000000f00 */
[----:B------:R0:W-:Y:S01]  /*74780*/  STL [R1], R70 ;  /* 0x0000004601007387 */ /* 0x0001e20000100800 */
[----:B------:R-:W-:-:S04]  /*74790*/  F2FP.BF16.F32.PACK_AB R40, RZ, R70 ;  /* 0x00000046ff28723e */ /* 0x000fc800000010ff */
[----:B------:R-:W-:Y:S02]  /*747a0*/  @P2 LOP3.LUT R3, R3, 0x10, RZ, 0xfc, !PT ;  /* 0x0000001003032812 */ /* 0x000fe400078efcff */
[----:B------:R-:W-:-:S13]  /*747b0*/  ISETP.NE.AND P2, PT, R57, 0x1, PT ;  /* 0x000000013900780c */ /* 0x000fda0003f45270 */
[----:B0-----:R-:W-:Y:S05]  /*747c0*/  @!P2 BRA `(.L_x_12306) ;  /* 0x00000004004ca947 */ /* 0x001fea0003800000 */
        /* <DEDUP_REMOVED lines=8> */
.L_x_12307:
        /* <DEDUP_REMOVED lines=13> */
.L_x_12309:
[----:B------:R-:W-:Y:S05]  /*74920*/  BSYNC.RECONVERGENT B2 ;  /* 0x0000000000027941 */ /* 0x000fea0003800200 */
.L_x_12308:
        /* <DEDUP_REMOVED lines=61> */
.L_x_12306:
[----:B------:R-:W-:Y:S05]  /*74d00*/  BSYNC.RECONVERGENT B1 ;  /* 0x0000000000017941 */ /* 0x000fea0003800200 */
.L_x_12305:
        /* <DEDUP_REMOVED lines=26> */
.L_x_12312:
        /* <DEDUP_REMOVED lines=13> */
.L_x_12314:
[----:B------:R-:W-:Y:S05]  /*74f80*/  BSYNC.RECONVERGENT B2 ;  /* 0x0000000000027941 */ /* 0x000fea0003800200 */
.L_x_12313:
        /* <DEDUP_REMOVED lines=61> */
.L_x_12311:
[----:B------:R-:W-:Y:S05]  /*75360*/  BSYNC.RECONVERGENT B1 ;  /* 0x0000000000017941 */ /* 0x000fea0003800200 */
.L_x_12310:
        /* <DEDUP_REMOVED lines=26> */
.L_x_12317:
        /* <DEDUP_REMOVED lines=13> */
.L_x_12319:
[----:B------:R-:W-:Y:S05]  /*755e0*/  BSYNC.RECONVERGENT B2 ;  /* 0x0000000000027941 */ /* 0x000fea0003800200 */
.L_x_12318:
        /* <DEDUP_REMOVED lines=61> */
.L_x_12316:
[----:B------:R-:W-:Y:S05]  /*759c0*/  BSYNC.RECONVERGENT B1 ;  /* 0x0000000000017941 */ /* 0x000fea0003800200 */
.L_x_12315:
        /* <DEDUP_REMOVED lines=26> */
.L_x_12322:
        /* <DEDUP_REMOVED lines=13> */
.L_x_12324:
[----:B------:R-:W-:Y:S05]  /*75c40*/  BSYNC.RECONVERGENT B2 ;  /* 0x0000000000027941 */ /* 0x000fea0003800200 */
.L_x_12323:
        /* <DEDUP_REMOVED lines=61> */
.L_x_12321:
[----:B------:R-:W-:Y:S05]  /*76020*/  BSYNC.RECONVERGENT B1 ;  /* 0x0000000000017941 */ /* 0x000fea0003800200 */
.L_x_12320:
        /* <DEDUP_REMOVED lines=24> */
.L_x_12327:
        /* <DEDUP_REMOVED lines=13> */
.L_x_12329:
[----:B------:R-:W-:Y:S05]  /*76280*/  BSYNC.RECONVERGENT B2 ;  /* 0x0000000000027941 */ /* 0x000fea0003800200 */
.L_x_12328:
        /* <DEDUP_REMOVED lines=61> */
.L_x_12326:
[----:B------:R-:W-:Y:S05]  /*76660*/  BSYNC.RECONVERGENT B1 ;  /* 0x0000000000017941 */ /* 0x000fea0003800200 */
.L_x_12325:
        /* <DEDUP_REMOVED lines=24> */
.L_x_12332:
        /* <DEDUP_REMOVED lines=13> */
.L_x_12334:
[----:B------:R-:W-:Y:S05]  /*768c0*/  BSYNC.RECONVERGENT B2 ;  /* 0x0000000000027941 */ /* 0x000fea0003800200 */
.L_x_12333:
        /* <DEDUP_REMOVED lines=61> */
.L_x_12331:
[----:B------:R-:W-:Y:S05]  /*76ca0*/  BSYNC.RECONVERGENT B1 ;  /* 0x0000000000017941 */ /* 0x000fea0003800200 */
.L_x_12330:
        /* <DEDUP_REMOVED lines=25> */
.L_x_12337:
        /* <DEDUP_REMOVED lines=13> */
.L_x_12339:
[----:B------:R-:W-:Y:S05]  /*76f10*/  BSYNC.RECONVERGENT B2 ;  /* 0x0000000000027941 */ /* 0x000fea0003800200 */
.L_x_12338:
        /* <DEDUP_REMOVED lines=61> */
.L_x_12336:
[----:B------:R-:W-:Y:S05]  /*772f0*/  BSYNC.RECONVERGENT B1 ;  /* 0x0000000000017941 */ /* 0x000fea0003800200 */
.L_x_12335:
[----:B------:R-:W-:Y:S01]  /*77300*/  I2FP.F32.U32 R72, R73 ;  /* 0x0000004900487245 */ /* 0x000fe20000201000 */
[----:B------:R-:W-:Y:S01]  /*77310*/  IMAD.MOV.U32 R74, RZ, RZ, 0x2f800000 ;  /* 0x2f800000ff4a7424 */ /* 0x000fe200078e00ff */
        /* <DEDUP_REMOVED lines=11> */
[----:B------:R-:W-:Y:S01]  /*773d0*/  @P1 FADD.FTZ R63, R9, R63 ;  /* 0x0000003f093f1221 */ /* 0x000fe20000010000 */
[----:B------:R-:W-:-:S04]  /*773e0*/  MOV R9, R69 ;  /* 0x0000004500097202 */ /* 0x000fc80000000f00 */
[----:B------:R-:W-:-:S04]  /*773f0*/  F2FP.BF16.F32.PACK_AB R72, RZ, R63 ;  /* 0x0000003fff48723e */ /* 0x000fc800000010ff */
[----:B------:R-:W-:-:S07]  /*77400*/  PRMT R43, R43, 0x5410, R72 ;  /* 0x000054102b2b7816 */ /* 0x000fce0000000048 */
.L_x_12299:
[----:B------:R-:W0:Y:S01]  /*77410*/  LDC.64 R70, c[0x0][0x3a8] ;  /* 0x0000ea00ff467b82 */ /* 0x000e220000000a00 */
[----:B------:R-:W-:Y:S02]  /*77420*/  SEL R57, RZ, 0x100, !P3 ;  /* 0x00000100ff397807 */ /* 0x000fe40005800000 */
[C---:B------:R-:W-:Y:S02]  /*77430*/  LOP3.LUT P6, RZ, R3.reuse, 0x8, RZ, 0xc0, !PT ;  /* 0x0000000803ff7812 */ /* 0x040fe400078cc0ff */
[----:B------:R-:W-:Y:S01]  /*77440*/  LOP3.LUT P1, RZ, R3, 0x10, RZ, 0xc0, !PT ;  /* 0x0000001003ff7812 */ /* 0x000fe2000782c0ff */
[----:B0-----:R-:W-:-:S05]  /*77450*/  IMAD.WIDE.U32 R70, R56, 0x10, R70 ;  /* 0x0000001038467825 */ /* 0x001fca00078e0046 */
[----:B------:R0:W-:Y:S02]  /*77460*/  STG.E.128 desc[UR6][R70.64], R40 ;  /* 0x0000002846007986 */ /* 0x0001e4000c101d06 */
[----:B0-----:R-:W0:Y:S01]  /*77470*/  LDC.64 R70, c[0x0][0x3b0] ;  /* 0x0000ec00ff467b82 */ /* 0x001e220000000a00 */
[----:B------:R-:W-:Y:S02]  /*77480*/  SEL R41, RZ, 0x1000000, !P5 ;  /* 0x01000000ff297807 */ /* 0x000fe40006800000 */
[----:B------:R-:W-:Y:S02]  /*77490*/  SEL R43, RZ, 0x10000, !P4 ;  /* 0x00010000ff2b7807 */ /* 0x000fe40006000000 */
[C---:B------:R-:W-:Y:S02]  /*774a0*/  LOP3.LUT P5, RZ, R3.reuse, 0x4, RZ, 0xc0, !PT ;  /* 0x0000000403ff7812 */ /* 0x040fe400078ac0ff */
[----:B------:R-:W-:Y:S02]  /*774b0*/  LOP3.LUT P4, RZ, R3, 0x2, RZ, 0xc0, !PT ;  /* 0x0000000203ff7812 */ /* 0x000fe4000788c0ff */
[----:B------:R-:W-:-:S02]  /*774c0*/  LOP3.LUT R41, R57, R41, R43, 0xfe, !PT ;  /* 0x0000002939297212 */ /* 0x000fc400078efe2b */
[----:B------:R-:W-:Y:S02]  /*774d0*/  SEL R40, RZ, 0x1000000, !P4 ;  /* 0x01000000ff287807 */ /* 0x000fe40006000000 */
[----:B------:R-:W-:Y:S02]  /*774e0*/  SEL R42, RZ, 0x10000, !P5 ;  /* 0x00010000ff2a7807 */ /* 0x000fe40006800000 */
[----:B------:R-:W-:Y:S02]  /*774f0*/  SEL R57, RZ, 0x100, !P6 ;  /* 0x00000100ff397807 */ /* 0x000fe40007000000 */
[----:B------:R-:W-:Y:S02]  /*77500*/  SEL R43, RZ, 0x1, !P2 ;  /* 0x00000001ff2b7807 */ /* 0x000fe40005000000 */
[----:B------:R-:W-:Y:S02]  /*77510*/  LOP3.LUT R40, R57, R40, R42, 0xfe, !PT ;  /* 0x0000002839287212 */ /* 0x000fe400078efe2a */
[----:B------:R-:W-:-:S02]  /*77520*/  SEL R42, RZ, 0x1, !P1 ;  /* 0x00000001ff2a7807 */ /* 0x000fc40004800000 */
        /* <DEDUP_REMOVED lines=25> */
.L_x_12217:
[----:B------:R-:W-:Y:S05]  /*776c0*/  BSYNC.RECONVERGENT B0 ;  /* 0x0000000000007941 */ /* 0x000fea0003800200 */
.L_x_12216:
[----:B------:R-:W4:Y:S01]  /*776d0*/  LDL R71, [R1] ;  /* 0x0000000001477983 */ /* 0x000f220000100800 */
[----:B0123--:R-:W-:Y:S01]  /*776e0*/  FADD.FTZ R40, RZ, R116 ;  /* 0x00000074ff287221 */ /* 0x00ffe20000010000 */
[C---:B------:R-:W-:Y:S01]  /*776f0*/  ISETP.GE.U32.AND P5, PT, R0.reuse, 0x20, PT ;  /* 0x000000200000780c */ /* 0x040fe20003fa6070 */
[----:B------:R-:W-:Y:S01]  /*77700*/  UMOV UR13, 0xffffffff ;  /* 0xffffffff000d7882 */ /* 0x000fe20000000000 */
[C---:B------:R-:W-:Y:S01]  /*77710*/  ISETP.GT.U32.AND P4, PT, R0.reuse, 0x3f, PT ;  /* 0x0000003f0000780c */ /* 0x040fe20003f84070 */
[----:B------:R-:W-:Y:S01]  /*77720*/  FADD.FTZ R40, R111, R40 ;  /* 0x000000286f287221 */ /* 0x000fe20000010000 */
[C---:B------:R-:W-:Y:S01]  /*77730*/  ISETP.GT.U32.AND P3, PT, R0.reuse, 0x5f, PT ;  /* 0x0000005f0000780c */ /* 0x040fe20003f64070 */
[----:B------:R-:W0:Y:S01]  /*77740*/  S2R R70, SR_TID.X ;  /* 0x0000000000467919 */ /* 0x000e220000002100 */
[----:B------:R-:W-:Y:S01]  /*77750*/  ISETP.GT.U32.AND P2, PT, R0, 0x7f, PT ;  /* 0x0000007f0000780c */ /* 0x000fe20003f44070 */
[----:B------:R-:W-:Y:S01]  /*77760*/  FADD.FTZ R40, R102, R40 ;  /* 0x0000002866287221 */ /* 0x000fe20000010000 */
[----:B------:R-:W-:-:S02]  /*77770*/  ISETP.GT.U32.AND P1, PT, R0, 0x9f, PT ;  /* 0x0000009f0000780c */ /* 0x000fc40003f24070 */
[----:B------:R-:W-:Y:S01]  /*77780*/  ISETP.GT.U32.AND P0, PT, R0, 0xbf, PT ;  /* 0x000000bf0000780c */ /* 0x000fe20003f04070 */
[----:B------:R-:W-:Y:S01]  /*77790*/  FADD.FTZ R40, R94, R40 ;  /* 0x000000285e287221 */ /* 0x000fe20000010000 */
[----:B------:R-:W-:Y:S02]  /*777a0*/  ISETP.GT.U32.AND P6, PT, R0, 0xdf, PT ;  /* 0x000000df0000780c */ /* 0x000fe40003fc4070 */
        /* <DEDUP_REMOVED lines=79> */
[----:B----4-:R-:W-:-:S04]  /*77ca0*/  FADD.FTZ R40, R71, R43 ;  /* 0x0000002b47287221 */ /* 0x010fc80000010000 */
[----:B------:R-:W-:-:S06]  /*77cb0*/  FADD.FTZ R40, R115, R40 ;  /* 0x0000002873287221 */ /* 0x000fcc0000010000 */
[----:B------:R-:W-:Y:S01]  /*77cc0*/  @P6 LOP3.LUT R3, R3, 0x8, RZ, 0xfc, !PT ;  /* 0x0000000803036812 */ /* 0x000fe200078efcff */
[----:B------:R-:W-:-:S03]  /*77cd0*/  FADD.FTZ R40, R105, R40 ;  /* 0x0000002869287221 */ /* 0x000fc60000010000 */
[----:B------:R-:W-:Y:S01]  /*77ce0*/  LOP3.LUT R3, R3, 0xffffffef, RZ, 0xc0, !PT ;  /* 0xffffffef03037812 */ /* 0x000fe200078ec0ff */
[----:B------:R-:W-:-:S04]  /*77cf0*/  FADD.FTZ R40, R95, R40 ;  /* 0x000000285f287221 */ /* 0x000fc80000010000 */
        /* <DEDUP_REMOVED lines=193> */
.L_x_12373:
[----:B------:R-:W2:Y:S01]  /*78910*/  LDL R57, [R1+0x8] ;  /* 0x0000080001397983 */ /* 0x000ea20000100800 */
[----:B------:R-:W-:Y:S01]  /*78920*/  LOP3.LUT P1, RZ, R70, 0x1f, RZ, 0xc0, !PT ;  /* 0x0000001f46ff7812 */ /* 0x000fe2000782c0ff */
[----:B-1----:R-:W-:Y:S01]  /*78930*/  FADD.FTZ R40, R56, R40 ;  /* 0x0000002838287221 */ /* 0x002fe20000010000 */
[----:B------:R-:W-:Y:S01]  /*78940*/  ISETP.NE.AND P0, PT, RZ, UR10, PT ;  /* 0x0000000aff007c0c */ /* 0x000fe2000bf05270 */
[----:B------:R-:W-:Y:S02]  /*78950*/  BSSY.RECONVERGENT B0, `(.L_x_12341) ;  /* 0x0000067000007945 */ /* 0x000fe40003800200 */
[----:B------:R-:W-:-:S08]  /*78960*/  FFMA.FTZ R42, R40, R69, UR11 ;  /* 0x0000000b282a7e23 */ /* 0x000fd00008010045 */
[----:B------:R-:W2:Y:S02]  /*78970*/  @!P1 LDC.64 R40, c[0x0][0x3c0] ;  /* 0x0000f000ff289b82 */ /* 0x000ea40000000a00 */
[----:B--2---:R-:W-:-:S05]  /*78980*/  @!P1 IMAD.WIDE R40, R57, 0x4, R40 ;  /* 0x0000000439289825 */ /* 0x004fca00078e0228 */
[----:B------:R1:W-:Y:S02]  /*78990*/  @!P1 STG.E desc[UR6][R40.64], R43 ;  /* 0x0000002b28009986 */ /* 0x0003e4000c101906 */
[----:B-1----:R-:W-:-:S05]  /*789a0*/  FMUL.FTZ R40, R43, R43 ;  /* 0x0000002b2b287220 */ /* 0x002fca0000410000 */
[----:B------:R-:W-:-:S05]  /*789b0*/  FSEL R40, R40, RZ, P0 ;  /* 0x000000ff28287208 */ /* 0x000fca0000000000 */
[----:B------:R-:W-:Y:S02]  /*789c0*/  FADD.FTZ R42, R42, R40 ;  /* 0x000000282a2a7221 */ /* 0x000fe40000010000 */
[----:B------:R-:W1:Y:S02]  /*789d0*/  @!P1 LDC.64 R40, c[0x0][0x3c8] ;  /* 0x0000f200ff289b82 */ /* 0x000e640000000a00 */
[----:B0-----:R-:W0:Y:S01]  /*789e0*/  MUFU.RSQ R56, R42 ;  /* 0x0000002a00387308 */ /* 0x001e220000001400 */
[----:B-1----:R-:W-:Y:S01]  /*789f0*/  @!P1 IMAD.WIDE R40, R57, 0x4, R40 ;  /* 0x0000000439289825 */ /* 0x002fe200078e0228 */
[----:B------:R-:W-:-:S04]  /*78a00*/  FSEL R57, R43, RZ, !P0 ;  /* 0x000000ff2b397208 */ /* 0x000fc80004000000 */
[----:B0-----:R0:W-:Y:S01]  /*78a10*/  @!P1 STG.E desc[UR6][R40.64], R56 ;  /* 0x0000003828009986 */ /* 0x0011e2000c101906 */
[----:B------:R-:W-:Y:S05]  /*78a20*/  @!P5 BRA `(.L_x_12342) ;  /* 0x000000040064d947 */ /* 0x000fea0003800000 */
[----:B------:R-:W2:Y:S04]  /*78a30*/  LDL R43, [R1+0x134] ;  /* 0x00013400012b7983 */ /* 0x000ea80000100800 */
[----:B------:R-:W2:Y:S04]  /*78a40*/  LDL R125, [R1+0x504] ;  /* 0x00050400017d7983 */ /* 0x000ea80000100800 */
[----:B------:R-:W3:Y:S04]  /*78a50*/  LDL R77, [R1+0x138] ;  /* 0x00013800014d7983 */ /* 0x000ee80000100800 */
[----:B------:R-:W3:Y:S04]  /*78a60*/  LDL R70, [R1+0x508] ;  /* 0x0005080001467983 */ /* 0x000ee80000100800 */
[----:B------:R-:W4:Y:S04]  /*78a70*/  LDL R76, [R1+0x13c] ;  /* 0x00013c00014c7983 */ /* 0x000f280000100800 */
[----:B------:R-:W4:Y:S04]  /*78a80*/  LDL R75, [R1+0x50c] ;  /* 0x00050c00014b7983 */ /* 0x000f280000100800 */
[----:B------:R-:W4:Y:S01]  /*78a90*/  LDL R71, [R1+0x4f4] ;  /* 0x0004f40001477983 */ /* 0x000f220000100800 */
[----:B------:R-:W-:-:S03]  /*78aa0*/  FADD.FTZ R42, R111, -R57 ;  /* 0x800000396f2a7221 */ /* 0x000fc60000010000 */
[----:B------:R1:W-:Y:S01]  /*78ab0*/  STL [R1+0x520], R5 ;  /* 0x0005200501007387 */ /* 0x0003e20000100800 */
[----:B0-----:R-:W-:Y:S01]  /*78ac0*/  FADD.FTZ R41, R102, -R57 ;  /* 0x8000003966297221 */ /* 0x001fe20000010000 */
[C---:B------:R-:W-:Y:S02]  /*78ad0*/  FMUL.FTZ R72, R56.reuse, R42 ;  /* 0x0000002a38487220 */ /* 0x040fe40000410000 */
[----:B-1----:R-:W4:Y:S04]  /*78ae0*/  LDL R5, [R1+0x4fc] ;  /* 0x0004fc0001057983 */ /* 0x002f280000100800 */
[----:B------:R0:W-:Y:S01]  /*78af0*/  STL [R1+0x51c], R4 ;  /* 0x00051c0401007387 */ /* 0x0001e20000100800 */
[----:B------:R-:W-:-:S03]  /*78b00*/  FMUL.FTZ R74, R56, R41 ;  /* 0x00000029384a7220 */ /* 0x000fc60000410000 */
[----:B0-----:R-:W4:Y:S04]  /*78b10*/  LDL R4, [R1+0x14c] ;  /* 0x00014c0001047983 */ /* 0x001f280000100800 */
[----:B------:R0:W-:Y:S04]  /*78b20*/  STL [R1+0x518], R3 ;  /* 0x0005180301007387 */ /* 0x0001e80000100800 */
[----:B0-----:R-:W4:Y:S04]  /*78b30*/  LDL R3, [R1+0x4f8] ;  /* 0x0004f80001037983 */ /* 0x001f280000100800 */
[----:B------:R0:W-:Y:S04]  /*78b40*/  STL [R1+0x514], R2 ;  /* 0x0005140201007387 */ /* 0x0001e80000100800 */
[----:B0-----:R-:W4:Y:S04]  /*78b50*/  LDL R2, [R1+0x148] ;  /* 0x0001480001027983 */ /* 0x001f280000100800 */
[----:B------:R0:W-:Y:S04]  /*78b60*/  STL [R1+0x510], R0 ;  /* 0x0005100001007387 */ /* 0x0001e80000100800 */
[----:B------:R-:W3:Y:S04]  /*78b70*/  LDL R42, [R1+0x500] ;  /* 0x00050000012a7983 */ /* 0x000ee80000100800 */
[----:B------:R-:W3:Y:S01]  /*78b80*/  LDL R41, [R1+0x130] ;  /* 0x0001300001297983 */ /* 0x000ee20000100800 */
[----:B------:R-:W-:-:S03]  /*78b90*/  FADD.FTZ R40, R116, -R57 ;  /* 0x8000003974287221 */ /* 0x000fc60000010000 */
[----:B0-----:R-:W4:Y:S01]  /*78ba0*/  LDL R0, [R1+0x144] ;  /* 0x0001440001007983 */ /* 0x001f220000100800 */
[----:B------:R-:W-:Y:S01]  /*78bb0*/  FMUL.FTZ R73, R56, R40 ;  /* 0x0000002838497220 */ /* 0x000fe20000410000 */
[----:B------:R-:W-:-:S04]  /*78bc0*/  FADD.FTZ R40, R94, -R57 ;  /* 0x800000395e287221 */ /* 0x000fc80000010000 */
[----:B------:R-:W-:Y:S01]  /*78bd0*/  FMUL.FTZ R69, R56, R40 ;  /* 0x0000002838457220 */ /* 0x000fe20000410000 */
[----:B--2---:R-:W-:Y:S01]  /*78be0*/  FFMA.FTZ R43, R72, R125, R43 ;  /* 0x0000007d482b7223 */ /* 0x004fe2000001002b */
[----:B---3--:R-:W-:Y:S01]  /*78bf0*/  FFMA.FTZ R40, R73, R42, R41 ;  /* 0x0000002a49287223 */ /* 0x008fe20000010029 */
[----:B------:R-:W-:Y:S01]  /*78c00*/  FFMA.FTZ R41, R74, R70, R77 ;  /* 0x000000464a297223 */ /* 0x000fe2000001004d */
[----:B------:R-:W-:-:S03]  /*78c10*/  FADD.FTZ R70, R44, -R57 ;  /* 0x800000392c467221 */ /* 0x000fc60000010000 */
[----:B------:R-:W-:Y:S01]  /*78c20*/  F2FP.BF16.F32.PACK_AB R40, R43, R40 ;  /* 0x000000282b28723e */ /* 0x000fe200000010ff */
[--C-:B------:R-:W-:Y:S01]  /*78c30*/  FADD.FTZ R43, R45, -R57.reuse ;  /* 0x800000392d2b7221 */ /* 0x100fe20000010000 */
[----:B----4-:R-:W-:Y:S01]  /*78c40*/  FFMA.FTZ R42, R69, R75, R76 ;  /* 0x0000004b452a7223 */ /* 0x010fe2000001004c */
[C---:B------:R-:W-:Y:S02]  /*78c50*/  FMUL.FTZ R76, R56.reuse, R70 ;  /* 0x00000046384c7220 */ /* 0x040fe40000410000 */
[----:B------:R-:W-:Y:S01]  /*78c60*/  FMUL.FTZ R77, R56, R43 ;  /* 0x0000002b384d7220 */ /* 0x000fe20000410000 */
[----:B------:R-:W2:Y:S04]  /*78c70*/  LDL R70, [R1+0x4f0] ;  /* 0x0004f00001467983 */ /* 0x000ea80000100800 */
[----:B------:R-:W2:Y:S01]  /*78c80*/  LDL R43, [R1+0x140] ;  /* 0x00014000012b7983 */ /* 0x000ea20000100800 */
[----:B------:R-:W-:Y:S01]  /*78c90*/  F2FP.BF16.F32.PACK_AB R41, R42, R41 ;  /* 0x000000292a29723e */ /* 0x000fe200000010ff */
[----:B------:R-:W-:-:S04]  /*78ca0*/  FADD.FTZ R42, R85, -R57 ;  /* 0x80000039552a7221 */ /* 0x000fc80000010000 */
[----:B------:R-:W-:Y:S01]  /*78cb0*/  FMUL.FTZ R75, R56, R42 ;  /* 0x0000002a384b7220 */ /* 0x000fe20000410000 */
[----:B------:R-:W-:-:S04]  /*78cc0*/  FADD.FTZ R42, R12, -R57 ;  /* 0x800000390c2a7221 */ /* 0x000fc80000010000 */
[----:B------:R-:W-:Y:S01]  /*78cd0*/  FMUL.FTZ R125, R56, R42 ;  /* 0x0000002a387d7220 */ /* 0x000fe20000410000 */
[----:B------:R-:W-:Y:S02]  /*78ce0*/  FFMA.FTZ R71, R76, R71, R0 ;  /* 0x000000474c477223 */ /* 0x000fe40000010000 */
[----:B------:R-:W3:Y:S01]  /*78cf0*/  LDL R0, [R1+0x20] ;  /* 0x0000200001007983 */ /* 0x000ee20000100800 */
[----:B--2---:R-:W-:Y:S01]  /*78d00*/  FFMA.FTZ R42, R75, R70, R43 ;  /* 0x000000464b2a7223 */ /* 0x004fe2000001002b */
[----:B------:R-:W-:Y:S01]  /*78d10*/  FFMA.FTZ R43, R77, R3, R2 ;  /* 0x000000034d2b7223 */ /* 0x000fe20000010002 */
[----:B------:R-:W-:Y:S01]  /*78d20*/  FFMA.FTZ R70, R125, R5, R4 ;  /* 0x000000057d467223 */ /* 0x000fe20000010004 */
[----:B------:R-:W2:Y:S02]  /*78d30*/  LDL R3, [R1+0x10] ;  /* 0x0000100001037983 */ /* 0x000ea40000100800 */
[----:B------:R-:W-:Y:S02]  /*78d40*/  F2FP.BF16.F32.PACK_AB R42, R71, R42 ;  /* 0x0000002a472a723e */ /* 0x000fe400000010ff */
[----:B------:R-:W-:Y:S01]  /*78d50*/  F2FP.BF16.F32.PACK_AB R43, R70, R43 ;  /* 0x0000002b462b723e */ /* 0x000fe200000010ff */
[----:B------:R-:W4:Y:S01]  /*78d60*/  LDL R5, [R1+0x28] ;  /* 0x0000280001057983 */ /* 0x000f220000100800 */
[----:B------:R-:W0:Y:S03]  /*78d70*/  LDC.64 R70, c[0x0][0x428] ;  /* 0x00010a00ff467b82 */ /* 0x000e260000000a00 */
[----:B------:R-:W3:Y:S04]  /*78d80*/  LDL R4, [R1+0x2c] ;  /* 0x00002c0001047983 */ /* 0x000ee80000100800 */
[----:B------:R-:W2:Y:S01]  /*78d90*/  LDL R2, [R1+0x18] ;  /* 0x0000180001027983 */ /* 0x000ea20000100800 */
[----:B0-----:R-:W-:-:S05]  /*78da0*/  IMAD.WIDE.U32 R70, R26, 0x10, R70 ;  /* 0x000000101a467825 */ /* 0x001fca00078e0046 */
[----:B------:R0:W-:Y:S04]  /*78db0*/  STG.E.128 desc[UR6][R70.64], R40 ;  /* 0x0000002846007986 */ /* 0x0001e8000c101d06 */
[----:B0-----:R-:W4:Y:S04]  /*78dc0*/  LDL R43, [R1+0x4d8] ;  /* 0x0004d800012b7983 */ /* 0x001f280000100800 */
[----:B------:R-:W3:Y:S04]  /*78dd0*/  LDL R40, [R1+0x4dc] ;  /* 0x0004dc0001287983 */ /* 0x000ee80000100800 */
[----:B------:R-:W2:Y:S04]  /*78de0*/  LDL R41, [R1+0x4e8] ;  /* 0x0004e80001297983 */ /* 0x000ea80000100800 */
[----:B------:R-:W2:Y:S04]  /*78df0*/  LDL R42, [R1+0x4d0] ;  /* 0x0004d000012a7983 */ /* 0x000ea80000100800 */
[----:B------:R-:W2:Y:S04]  /*78e00*/  LDL R70, [R1+0x4d4] ;  /* 0x0004d40001467983 */ /* 0x000ea80000100800 */
[----:B------:R-:W2:Y:S01]  /*78e10*/  LDL R71, [R1+0x4e4] ;  /* 0x0004e40001477983 */ /* 0x000ea20000100800 */
[----:B----4-:R-:W-:-:S03]  /*78e20*/  FFMA.FTZ R43, R77, R43, R5 ;  /* 0x0000002b4d2b7223 */ /* 0x010fc60000010005 */
[----:B------:R1:W5:Y:S01]  /*78e30*/  LDL.LU R5, [R1+0x520] ;  /* 0x0005200001057983 */ /* 0x0003620000300800 */
[----:B---3--:R-:W-:-:S03]  /*78e40*/  FFMA.FTZ R40, R125, R40, R4 ;  /* 0x000000287d287223 */ /* 0x008fc60000010004 */
[----:B------:R-:W3:Y:S02]  /*78e50*/  LDL R77, [R1+0x14] ;  /* 0x00001400014d7983 */ /* 0x000ee40000100800 */
[----:B------:R-:W-:Y:S02]  /*78e60*/  F2FP.BF16.F32.PACK_AB R43, R40, R43 ;  /* 0x0000002b282b723e */ /* 0x000fe400000010ff */
[----:B------:R1:W5:Y:S04]  /*78e70*/  LDL.LU R4, [R1+0x51c] ;  /* 0x00051c0001047983 */ /* 0x0003680000300800 */
[----:B------:R-:W4:Y:S01]  /*78e80*/  LDL R40, [R1+0x4e0] ;  /* 0x0004e00001287983 */ /* 0x000f220000100800 */
[----:B--2---:R-:W-:-:S03]  /*78e90*/  FFMA.FTZ R41, R74, R41, R2 ;  /* 0x000000294a297223 */ /* 0x004fc60000010002 */
[----:B------:R-:W2:Y:S01]  /*78ea0*/  LDL R125, [R1+0x4ec] ;  /* 0x0004ec00017d7983 */ /* 0x000ea20000100800 */
[----:B------:R-:W-:Y:S01]  /*78eb0*/  FFMA.FTZ R42, R75, R42, R0 ;  /* 0x0000002a4b2a7223 */ /* 0x000fe20000010000 */
[----:B----4-:R-:W-:Y:S02]  /*78ec0*/  FFMA.FTZ R40, R73, R40, R3 ;  /* 0x0000002849287223 */ /* 0x010fe40000010003 */
[----:B------:R1:W5:Y:S04]  /*78ed0*/  LDL.LU R3, [R1+0x518] ;  /* 0x0005180001037983 */ /* 0x0003680000300800 */
[----:B------:R-:W2:Y:S04]  /*78ee0*/  LDL R73, [R1+0x1c] ;  /* 0x00001c0001497983 */ /* 0x000ea80000100800 */
[----:B------:R1:W5:Y:S04]  /*78ef0*/  LDL.LU R2, [R1+0x514] ;  /* 0x0005140001027983 */ /* 0x0003680000300800 */
[----:B------:R-:W4:Y:S04]  /*78f00*/  LDL R74, [R1+0x24] ;  /* 0x00002400014a7983 */ /* 0x000f280000100800 */
[----:B------:R1:W5:Y:S01]  /*78f10*/  LDL.LU R0, [R1+0x510] ;  /* 0x0005100001007983 */ /* 0x0003620000300800 */
[----:B---3--:R-:W-:-:S05]  /*78f20*/  FFMA.FTZ R71, R72, R71, R77 ;  /* 0x0000004748477223 */ /* 0x008fca000001004d */
[----:B------:R-:W-:Y:S01]  /*78f30*/  F2FP.BF16.F32.PACK_AB R40, R71, R40 ;  /* 0x000000284728723e */ /* 0x000fe200000010ff */
[----:B----4-:R-:W-:Y:S02]  /*78f40*/  FFMA.FTZ R70, R76, R70, R74 ;  /* 0x000000464c467223 */ /* 0x010fe4000001004a */
[----:B------:R-:W0:Y:S01]  /*78f50*/  LDC.64 R74, c[0x0][0x430] ;  /* 0x00010c00ff4a7b82 */ /* 0x000e220000000a00 */
[----:B--2---:R-:W-:Y:S02]  /*78f60*/  FFMA.FTZ R69, R69, R125, R73 ;  /* 0x0000007d45457223 */ /* 0x004fe40000010049 */
[----:B------:R-:W-:-:S03]  /*78f70*/  F2FP.BF16.F32.PACK_AB R42, R70, R42 ;  /* 0x0000002a462a723e */ /* 0x000fc600000010ff */
[----:B------:R-:W-:Y:S01]  /*78f80*/  F2FP.BF16.F32.PACK_AB R41, R69, R41 ;  /* 0x000000294529723e */ /* 0x000fe200000010ff */
[----:B0-----:R-:W-:-:S05]  /*78f90*/  IMAD.WIDE.U32 R70, R26, 0x10, R74 ;  /* 0x000000101a467825 */ /* 0x001fca00078e004a */
[----:B------:R1:W-:Y:S01]  /*78fa0*/  STG.E.128 desc[UR6][R70.64], R40 ;  /* 0x0000002846007986 */ /* 0x0003e2000c101d06 */
[----:B------:R-:W-:-:S07]  /*78fb0*/  IADD3 R26, PT, PT, R26, 0x20, RZ ;  /* 0x000000201a1a7810 */ /* 0x000fce0007ffe0ff */
.L_x_12342:
[----:B------:R-:W-:Y:S05]  /*78fc0*/  BSYNC.RECONVERGENT B0 ;  /* 0x0000000000007941 */ /* 0x000fea0003800200 */
.L_x_12341:
[----:B-----5:R-:W-:Y:S01]  /*78fd0*/  LOP3.LUT P0, RZ, R3, 0x4000, RZ, 0xc0, !PT ;  /* 0x0000400003ff7812 */ /* 0x020fe2000780c0ff */
[----:B------:R-:W-:-:S12]  /*78fe0*/  BSSY.RECONVERGENT B0, `(.L_x_12343) ;  /* 0x000005b000007945 */ /* 0x000fd80003800200 */
[----:B------:R-:W-:Y:S05]  /*78ff0*/  @!P0 BRA `(.L_x_12344) ;  /* 0x0000000400648947 */ /* 0x000fea0003800000 */
[----:B------:R-:W2:Y:S04]  /*79000*/  LDL R125, [R1+0x154] ;  /* 0x00015400017d7983 */ /* 0x000ea80000100800 */
[----:B-1----:R-:W2:Y:S04]  /*79010*/  LDL R43, [R1+0x4c4] ;  /* 0x0004c400012b7983 */ /* 0x002ea80000100800 */
[----:B------:R-:W3:Y:S04]  /*79020*/  LDL R77, [R1+0x158] ;  /* 0x00015800014d7983 */ /* 0x000ee80000100800 */
[----:B------:R-:W3:Y:S04]  /*79030*/  LDL R76, [R1+0x4c8] ;  /* 0x0004c800014c7983 */ /* 0x000ee80000100800 */
[----:B------:R-:W4:Y:S04]  /*79040*/  LDL R75, [R1+0x15c] ;  /* 0x00015c00014b7983 */ /* 0x000f280000100800 */
[----:B------:R-:W4:Y:S04]  /*79050*/  LDL R70, [R1+0x4cc] ;  /* 0x0004cc0001467983 */ /* 0x000f280000100800 */
[----:B------:R-:W3:Y:S01]  /*79060*/  LDL R71, [R1+0x4b4] ;  /* 0x0004b40001477983 */ /* 0x000ee20000100800 */
[----:B------:R-:W-:-:S03]  /*79070*/  FADD.FTZ R42, R106, -R57 ;  /* 0x800000396a2a7221 */ /* 0x000fc60000010000 */
[----:B------:R1:W-:Y:S01]  /*79080*/  STL [R1+0x520], R5 ;  /* 0x0005200501007387 */ /* 0x0003e20000100800 */
[----:B0-----:R-:W-:Y:S01]  /*79090*/  FADD.FTZ R41, R96, -R57 ;  /* 0x8000003960297221 */ /* 0x001fe20000010000 */
[C---:B------:R-:W-:Y:S02]  /*790a0*/  FMUL.FTZ R72, R56.reuse, R42 ;  /* 0x0000002a38487220 */ /* 0x040fe40000410000 */
[----:B-1----:R-:W3:Y:S04]  /*790b0*/  LDL R5, [R1+0x4bc] ;  /* 0x0004bc0001057983 */ /* 0x002ee80000100800 */
[----:B------:R0:W-:Y:S01]  /*790c0*/  STL [R1+0x51c], R4 ;  /* 0x00051c0401007387 */ /* 0x0001e20000100800 */
[----:B------:R-:W-:-:S03]  /*790d0*/  FMUL.FTZ R74, R56, R41 ;  /* 0x00000029384a7220 */ /* 0x000fc60000410000 */
[----:B0-----:R-:W3:Y:S04]  /*790e0*/  LDL R4, [R1+0x16c] ;  /* 0x00016c0001047983 */ /* 0x001ee80000100800 */
[----:B------:R0:W-:Y:S04]  /*790f0*/  STL [R1+0x518], R3 ;  /* 0x0005180301007387 */ /* 0x0001e80000100800 */
[----:B0-----:R-:W3:Y:S04]  /*79100*/  LDL R3, [R1+0x4b8] ;  /* 0x0004b80001037983 */ /* 0x001ee80000100800 */
[----:B------:R0:W-:Y:S04]  /*79110*/  STL [R1+0x514], R2 ;  /* 0x0005140201007387 */ /* 0x0001e80000100800 */
[----:B0-----:R-:W3:Y:S04]  /*79120*/  LDL R2, [R1+0x168] ;  /* 0x0001680001027983 */ /* 0x001ee80000100800 */
[----:B------:R0:W-:Y:S04]  /*79130*/  STL [R1+0x510], R0 ;  /* 0x0005100001007387 */ /* 0x0001e80000100800 */
[----:B------:R-:W4:Y:S04]  /*79140*/  LDL R42, [R1+0x4c0] ;  /* 0x0004c000012a7983 */ /* 0x000f280000100800 */
[----:B------:R-:W4:Y:S01]  /*79150*/  LDL R41, [R1+0x150] ;  /* 0x0001500001297983 */ /* 0x000f220000100800 */
[----:B------:R-:W-:-:S03]  /*79160*/  FADD.FTZ R40, R117, -R57 ;  /* 0x8000003975287221 */ /* 0x000fc60000010000 */
[----:B0-----:R-:W3:Y:S01]  /*79170*/  LDL R0, [R1+0x164] ;  /* 0x0001640001007983 */ /* 0x001ee20000100800 */
[----:B------:R-:W-:Y:S01]  /*79180*/  FMUL.FTZ R73, R56, R40 ;  /* 0x0000002838497220 */ /* 0x000fe20000410000 */
[----:B------:R-:W-:-:S04]  /*79190*/  FADD.FTZ R40, R86, -R57 ;  /* 0x8000003956287221 */ /* 0x000fc80000010000 */
[----:B------:R-:W-:Y:S01]  /*791a0*/  FMUL.FTZ R69, R56, R40 ;  /* 0x0000002838457220 */ /* 0x000fe20000410000 */
[----:B--2---:R-:W-:Y:S01]  /*791b0*/  FFMA.FTZ R43, R72, R43, R125 ;  /* 0x0000002b482b7223 */ /* 0x004fe2000001007d */
[----:B----4-:R-:W-:Y:S02]  /*791c0*/  FFMA.FTZ R40, R73, R42, R41 ;  /* 0x0000002a49287223 */ /* 0x010fe40000010029 */
[----:B------:R-:W-:Y:S01]  /*791d0*/  FFMA.FTZ R42, R69, R70, R75 ;  /* 0x00000046452a7223 */ /* 0x000fe2000001004b */
[--C-:B------:R-:W-:Y:S02]  /*791e0*/  FADD.FTZ R70, R46, -R57.reuse ;  /* 0x800000392e467221 */ /* 0x100fe40000010000 */
[----:B------:R-:W-:Y:S01]  /*791f0*/  F2FP.BF16.F32.PACK_AB R40, R43, R40 ;  /* 0x000000282b28723e */ /* 0x000fe200000010ff */
[----:B------:R-:W-:Y:S01]  /*79200*/  FADD.FTZ R43, R47, -R57 ;  /* 0x800000392f2b7221 */ /* 0x000fe20000010000 */
[----:B---3--:R-:W-:Y:S01]  /*79210*/  FFMA.FTZ R41, R74, R76, R77 ;  /* 0x0000004c4a297223 */ /* 0x008fe2000001004d */
[----:B------:R-:W-:-:S02]  /*79220*/  FMUL.FTZ R76, R56, R70 ;  /* 0x00000046384c7220 */ /* 0x000fc40000410000 */
        /* <DEDUP_REMOVED lines=47> */
[----:B------:R-:W1:Y:S01]  /*79520*/  LDC.64 R74, c[0x0][0x430] ;  /* 0x00010c00ff4a7b82 */ /* 0x000e620000000a00 */
[----:B--2---:R-:W-:Y:S02]  /*79530*/  FFMA.FTZ R69, R69, R125, R73 ;  /* 0x0000007d45457223 */ /* 0x004fe40000010049 */
[----:B------:R-:W-:-:S03]  /*79540*/  F2FP.BF16.F32.PACK_AB R42, R70, R42 ;  /* 0x0000002a462a723e */ /* 0x000fc600000010ff */
[----:B------:R-:W-:Y:S01]  /*79550*/  F2FP.BF16.F32.PACK_AB R41, R69, R41 ;  /* 0x000000294529723e */ /* 0x000fe200000010ff */
[----:B-1----:R-:W-:-:S05]  /*79560*/  IMAD.WIDE.U32 R70, R26, 0x10, R74 ;  /* 0x000000101a467825 */ /* 0x002fca00078e004a */
[----:B------:R0:W-:Y:S01]  /*79570*/  STG.E.128 desc[UR6][R70.64], R40 ;  /* 0x0000002846007986 */ /* 0x0001e2000c101d06 */
[----:B------:R-:W-:-:S07]  /*79580*/  VIADD R26, R26, 0x20 ;  /* 0x000000201a1a7836 */ /* 0x000fce0000000000 */
.L_x_12344:
[----:B------:R-:W-:Y:S05]  /*79590*/  BSYNC.RECONVERGENT B0 ;  /* 0x0000000000007941 */ /* 0x000fea0003800200 */
.L_x_12343:
[----:B-----5:R-:W-:Y:S01]  /*795a0*/  LOP3.LUT P0, RZ, R3, 0x2000, RZ, 0xc0, !PT ;  /* 0x0000200003ff7812 */ /* 0x020fe2000780c0ff */
[----:B------:R-:W-:-:S12]  /*795b0*/  BSSY.RECONVERGENT B0, `(.L_x_12345) ;  /* 0x000005b000007945 */ /* 0x000fd80003800200 */
[----:B------:R-:W-:Y:S05]  /*795c0*/  @!P0 BRA `(.L_x_12346) ;  /* 0x0000000400648947 */ /* 0x000fea0003800000 */
[----:B------:R-:W2:Y:S04]  /*795d0*/  LDL R125, [R1+0x174] ;  /* 0x00017400017d7983 */ /* 0x000ea80000100800 */
[----:B01----:R-:W2:Y:S04]  /*795e0*/  LDL R43, [R1+0x484] ;  /* 0x00048400012b7983 */ /* 0x003ea80000100800 */
[----:B------:R-:W3:Y:S04]  /*795f0*/  LDL R77, [R1+0x178] ;  /* 0x00017800014d7983 */ /* 0x000ee80000100800 */
[----:B------:R-:W3:Y:S04]  /*79600*/  LDL R76, [R1+0x488] ;  /* 0x00048800014c7983 */ /* 0x000ee80000100800 */
[----:B------:R-:W4:Y:S04]  /*79610*/  LDL R75, [R1+0x17c] ;  /* 0x00017c00014b7983 */ /* 0x000f280000100800 */
[----:B------:R-:W4:Y:S04]  /*79620*/  LDL R70, [R1+0x48c] ;  /* 0x00048c0001467983 */ /* 0x000f280000100800 */
[----:B------:R-:W3:Y:S01]  /*79630*/  LDL R71, [R1+0x474] ;  /* 0x0004740001477983 */ /* 0x000ee20000100800 */
[----:B------:R-:W-:-:S03]  /*79640*/  FADD.FTZ R42, R107, -R57 ;  /* 0x800000396b2a7221 */ /* 0x000fc60000010000 */
[----:B------:R0:W-:Y:S01]  /*79650*/  STL [R1+0x520], R5 ;  /* 0x0005200501007387 */ /* 0x0001e20000100800 */
[----:B------:R-:W-:Y:S01]  /*79660*/  FADD.FTZ R41, R97, -R57 ;  /* 0x8000003961297221 */ /* 0x000fe20000010000 */
[C---:B------:R-:W-:Y:S02]  /*79670*/  FMUL.FTZ R72, R56.reuse, R42 ;  /* 0x0000002a38487220 */ /* 0x040fe40000410000 */
[----:B0-----:R-:W3:Y:S04]  /*79680*/  LDL R5, [R1+0x47c] ;  /* 0x00047c0001057983 */ /* 0x001ee80000100800 */
        /* <DEDUP_REMOVED lines=76> */
[----:B------:R-:W-:-:S07]  /*79b50*/  IADD3 R26, PT, PT, R26, 0x20, RZ ;  /* 0x000000201a1a7810 */ /* 0x000fce0007ffe0ff */
.L_x_12346:
[----:B------:R-:W-:Y:S05]  /*79b60*/  BSYNC.RECONVERGENT B0 ;  /* 0x0000000000007941 */ /* 0x000fea0003800200 */
.L_x_12345:
        /* <DEDUP_REMOVED lines=92> */
.L_x_12348:
[----:B------:R-:W-:Y:S05]  /*7a130*/  BSYNC.RECONVERGENT B0 ;  /* 0x0000000000007941 */ /* 0x000fea0003800200 */
.L_x_12347:
        /* <DEDUP_REMOVED lines=92> */
.L_x_12350:
[----:B------:R-:W-:Y:S05]  /*7a700*/  BSYNC.RECONVERGENT B0 ;  /* 0x0000000000007941 */ /* 0x000fea0003800200 */
.L_x_12349:
        /* <DEDUP_REMOVED lines=92> */
.L_x_12352:
[----:B------:R-:W-:Y:S05]  /*7acd0*/  BSYNC.RECONVERGENT B0 ;  /* 0x0000000000007941 */ /* 0x000fea0003800200 */
.L_x_12351:
        /* <DEDUP_REMOVED lines=92> */
.L_x_12354:
[----:B------:R-:W-:Y:S05]  /*7b2a0*/  BSYNC.RECONVERGENT B0 ;  /* 0x0000000000007941 */ /* 0x000fea0003800200 */
.L_x_12353:
        /* <DEDUP_REMOVED lines=92> */
.L_x_12356:
[----:B------:R-:W-:Y:S05]  /*7b870*/  BSYNC.RECONVERGENT B0 ;  /* 0x0000000000007941 */ /* 0x000fea0003800200 */
.L_x_12355:
        /* <DEDUP_REMOVED lines=92> */
.L_x_12358:
[----:B------:R-:W-:Y:S05]  /*7be40*/  BSYNC.RECONVERGENT B0 ;  /* 0x0000000000007941 */ /* 0x000fea0003800200 */
.L_x_12357:
[----:B-----5:R-:W-:Y:S01]  /*7be50*/  LOP3.LUT P0, RZ, R3, 0x20, RZ, 0xc0, !PT ;  /* 0x0000002003ff7812 */ /* 0x020fe2000780c0ff */
[----:B------:R-:W-:-:S12]  /*7be60*/  BSSY.RECONVERGENT B0, `(.L_x_12359) ;  /* 0x000005d000007945 */ /* 0x000fd80003800200 */
[----:B------:R-:W-:Y:S05]  /*7be70*/  @!P0 BRA `(.L_x_12360) ;  /* 0x00000004006c8947 */ /* 0x000fea0003800000 */
[----:B01----:R-:W2:Y:S01]  /*7be80*/  LDL R40, [R1] ;  /* 0x0000000001287983 */ /* 0x003ea20000100800 */
[--C-:B------:R-:W-:Y:S01]  /*7be90*/  FADD.FTZ R43, R84, -R57.reuse ;  /* 0x80000039542b7221 */ /* 0x100fe20000010000 */
[--C-:B------:R-:W-:Y:S01]  /*7bea0*/  FADD.FTZ R42, R79, -R57.reuse ;  /* 0x800000394f2a7221 */ /* 0x100fe20000010000 */
[----:B------:R-:W-:Y:S01]  /*7beb0*/  FADD.FTZ R41, R68, -R57 ;  /* 0x8000003944297221 */ /* 0x000fe20000010000 */
[----:B------:R-:W3:Y:S04]  /*7bec0*/  LDL R77, [R1+0x2bc] ;  /* 0x0002bc00014d7983 */ /* 0x000ee80000100800 */
[----:B------:R-:W-:Y:S04]  /*7bed0*/  STL [R1+0x524], R6 ;  /* 0x0005240601007387 */ /* 0x000fe80000100800 */
[----:B------:R-:W-:Y:S01]  /*7bee0*/  STL [R1+0x520], R5 ;  /* 0x0005200501007387 */ /* 0x000fe20000100800 */
[----:B------:R-:W-:-:S03]  /*7bef0*/  FMUL.FTZ R73, R56, R43 ;  /* 0x0000002b38497220 */ /* 0x000fc60000410000 */
[----:B------:R0:W-:Y:S01]  /*7bf00*/  STL [R1+0x51c], R4 ;  /* 0x00051c0401007387 */ /* 0x0001e20000100800 */
[C---:B------:R-:W-:Y:S01]  /*7bf10*/  FMUL.FTZ R74, R56.reuse, R42 ;  /* 0x0000002a384a7220 */ /* 0x040fe20000410000 */
[----:B------:R-:W-:Y:S02]  /*7bf20*/  FMUL.FTZ R76, R56, R41 ;  /* 0x00000029384c7220 */ /* 0x000fe40000410000 */
[----:B------:R1:W-:Y:S04]  /*7bf30*/  STL [R1+0x518], R3 ;  /* 0x0005180301007387 */ /* 0x0003e80000100800 */
[----:B------:R4:W-:Y:S04]  /*7bf40*/  STL [R1+0x514], R2 ;  /* 0x0005140201007387 */ /* 0x0009e80000100800 */
[----:B------:R4:W-:Y:S04]  /*7bf50*/  STL [R1+0x510], R0 ;  /* 0x0005100001007387 */ /* 0x0009e80000100800 */
[----:B------:R-:W3:Y:S04]  /*7bf60*/  LDL R43, [R1+0x2b4] ;  /* 0x0002b400012b7983 */ /* 0x000ee80000100800 */
[----:B------:R-:W3:Y:S04]  /*7bf70*/  LDL R42, [R1+0x284] ;  /* 0x00028400012a7983 */ /* 0x000ee80000100800 */
[----:B------:R-:W3:Y:S04]  /*7bf80*/  LDL R41, [R1+0x280] ;  /* 0x0002800001297983 */ /* 0x000ee80000100800 */
[----:B------:R-:W3:Y:S04]  /*7bf90*/  LDL R125, [R1+0x288] ;  /* 0x00028800017d7983 */ /* 0x000ee80000100800 */
[----:B0-----:R-:W3:Y:S04]  /*7bfa0*/  LDL R4, [R1+0x2b8] ;  /* 0x0002b80001047983 */ /* 0x001ee80000100800 */
[----:B-1----:R-:W3:Y:S01]  /*7bfb0*/  LDL R3, [R1+0x28c] ;  /* 0x00028c0001037983 */ /* 0x002ee20000100800 */
[--C-:B------:R-:W-:Y:S01]  /*7bfc0*/  FADD.FTZ R70, R115, -R57.reuse ;  /* 0x8000003973467221 */ /* 0x100fe20000010000 */
[--C-:B------:R-:W-:Y:S01]  /*7bfd0*/  FADD.FTZ R72, R105, -R57.reuse ;  /* 0x8000003969487221 */ /* 0x100fe20000010000 */
[--C-:B------:R-:W-:Y:S01]  /*7bfe0*/  FADD.FTZ R69, R95, -R57.reuse ;  /* 0x800000395f457221 */ /* 0x100fe20000010000 */
[----:B------:R-:W3:Y:S01]  /*7bff0*/  LDL R6, [R1+0x260] ;  /* 0x0002600001067983 */ /* 0x000ee20000100800 */
[--C-:B--2---:R-:W-:Y:S01]  /*7c000*/  FADD.FTZ R71, R40, -R57.reuse ;  /* 0x8000003928477221 */ /* 0x104fe20000010000 */
[----:B------:R-:W-:Y:S01]  /*7c010*/  FADD.FTZ R40, R63, -R57 ;  /* 0x800000393f287221 */ /* 0x000fe20000010000 */
[C---:B------:R-:W-:Y:S01]  /*7c020*/  FMUL.FTZ R70, R56.reuse, R70 ;  /* 0x0000004638467220 */ /* 0x040fe20000410000 */
[C---:B------:R-:W-:Y:S01]  /*7c030*/  FMUL.FTZ R72, R56.reuse, R72 ;  /* 0x0000004838487220 */ /* 0x040fe20000410000 */
[C---:B------:R-:W-:Y:S01]  /*7c040*/  FMUL.FTZ R71, R56.reuse, R71 ;  /* 0x0000004738477220 */ /* 0x040fe20000410000 */
[C---:B------:R-:W-:Y:S01]  /*7c050*/  FMUL.FTZ R75, R56.reuse, R40 ;  /* 0x00000028384b7220 */ /* 0x040fe20000410000 */
[----:B------:R-:W-:Y:S01]  /*7c060*/  FMUL.FTZ R69, R56, R69 ;  /* 0x0000004538457220 */ /* 0x000fe20000410000 */
[----:B------:R-:W2:Y:S04]  /*7c070*/  LDL R40, [R1+0x2b0] ;  /* 0x0002b00001287983 */ /* 0x000ea80000100800 */
[----:B------:R-:W2:Y:S04]  /*7c080*/  LDL R56, [R1+0x298] ;  /* 0x0002980001387983 */ /* 0x000ea80000100800 */
[----:B------:R-:W2:Y:S04]  /*7c090*/  LDL R5, [R1+0x264] ;  /* 0x0002640001057983 */ /* 0x000ea80000100800 */
[----:B----4-:R-:W4:Y:S04]  /*7c0a0*/  LDL R2, [R1+0x26c] ;  /* 0x00026c0001027983 */ /* 0x010f280000100800 */
[----:B------:R-:W4:Y:S04]  /*7c0b0*/  LDL R0, [R1+0x29c] ;  /* 0x00029c0001007983 */ /* 0x000f280000100800 */
[----:B------:R-:W4:Y:S01]  /*7c0c0*/  LDL R57, [R1+0x294] ;  /* 0x0002940001397983 */ /* 0x000f220000100800 */
[----:B---3--:R-:W-:Y:S01]  /*7c0d0*/  FFMA.FTZ R43, R70, R43, R42 ;  /* 0x0000002b462b7223 */ /* 0x008fe2000001002a */
[----:B------:R-:W-:-:S02]  /*7c0e0*/  FFMA.FTZ R42, R69, R77, R3 ;  /* 0x0000004d452a7223 */ /* 0x000fc40000010003 */
[----:B------:R-:W3:Y:S04]  /*7c0f0*/  LDL R3, [R1+0x2ac] ;  /* 0x0002ac0001037983 */ /* 0x000ee80000100800 */
[----:B------:R-:W3:Y:S01]  /*7c100*/  LDL R77, [R1+0x274] ;  /* 0x00027400014d7983 */ /* 0x000ee20000100800 */
[----:B--2---:R-:W-:Y:S01]  /*7c110*/  FFMA.FTZ R40, R71, R40, R41 ;  /* 0x0000002847287223 */ /* 0x004fe20000010029 */
[----:B------:R-:W-:Y:S02]  /*7c120*/  FFMA.FTZ R41, R72, R4, R125 ;  /* 0x0000000448297223 */ /* 0x000fe4000001007d */
[----:B------:R-:W2:Y:S02]  /*7c130*/  LDL R4, [R1+0x2a8] ;  /* 0x0002a80001047983 */ /* 0x000ea40000100800 */
[----:B------:R-:W-:-:S02]  /*7c140*/  F2FP.BF16.F32.PACK_AB R40, R43, R40 ;  /* 0x000000282b28723e */ /* 0x000fc400000010ff */
[----:B------:R-:W3:Y:S01]  /*7c150*/  LDL R43, [R1+0x268] ;  /* 0x00026800012b7983 */ /* 0x000ee20000100800 */
[----:B------:R-:W-:-:S03]  /*7c160*/  F2FP.BF16.F32.PACK_AB R41, R42, R41 ;  /* 0x000000292a29723e */ /* 0x000fc600000010ff */
[----:B------:R-:W2:Y:S04]  /*7c170*/  LDL R42, [R1+0x290] ;  /* 0x00029000012a7983 */ /* 0x000ea80000100800 */
[----:B------:R-:W2:Y:S01]  /*7c180*/  LDL R125, [R1+0x2c4] ;  /* 0x0002c400017d7983 */ /* 0x000ea20000100800 */
[----:B----4-:R-:W-:Y:S01]  /*7c190*/  FFMA.FTZ R57, R74, R57, R5 ;  /* 0x000000394a397223 */ /* 0x010fe20000010005 */
[----:B---3--:R-:W-:Y:S01]  /*7c1a0*/  FFMA.FTZ R43, R76, R56, R43 ;  /* 0x000000384c2b7223 */ /* 0x008fe2000001002b */
[----:B------:R-:W-:Y:S01]  /*7c1b0*/  FFMA.FTZ R56, R75, R0, R2 ;  /* 0x000000004b387223 */ /* 0x000fe20000010002 */
[----:B--2---:R-:W-:-:S04]  /*7c1c0*/  FFMA.FTZ R42, R73, R42, R6 ;  /* 0x0000002a492a7223 */ /* 0x004fc80000010006 */
[----:B------:R-:W-:Y:S01]  /*7c1d0*/  F2FP.BF16.F32.PACK_AB R43, R56, R43 ;  /* 0x0000002b382b723e */ /* 0x000fe200000010ff */
[----:B------:R2:W5:Y:S01]  /*7c1e0*/  LDL.LU R6, [R1+0x524] ;  /* 0x0005240001067983 */ /* 0x0005620000300800 */
[----:B------:R-:W-:Y:S02]  /*7c1f0*/  F2FP.BF16.F32.PACK_AB R42, R57, R42 ;  /* 0x0000002a392a723e */ /* 0x000fe400000010ff */
[----:B------:R-:W0:Y:S01]  /*7c200*/  LDC.64 R56, c[0x0][0x428] ;  /* 0x00010a00ff387b82 */ /* 0x000e220000000a00 */
[----:B------:R2:W5:Y:S04]  /*7c210*/  LDL.LU R5, [R1+0x520] ;  /* 0x0005200001057983 */ /* 0x0005680000300800 */
[----:B------:R-:W3:Y:S04]  /*7c220*/  LDL R2, [R1+0x2c0] ;  /* 0x0002c00001027983 */ /* 0x000ee80000100800 */
[----:B------:R-:W4:Y:S01]  /*7c230*/  LDL R0, [R1+0x2c8] ;  /* 0x0002c80001007983 */ /* 0x000f220000100800 */
        /* <DEDUP_REMOVED lines=9> */
[----:B------:R2:W5:Y:S01]  /*7c2d0*/  LDL.LU R4, [R1+0x51c] ;  /* 0x00051c0001047983 */ /* 0x0005620000300800 */
[----:B---3--:R-:W-:-:S03]  /*7c2e0*/  FFMA.FTZ R40, R75, R40, R3 ;  /* 0x000000284b287223 */ /* 0x008fc60000010003 */
[----:B------:R-:W3:Y:S02]  /*7c2f0*/  LDL R76, [R1+0x2cc] ;  /* 0x0002cc00014c7983 */ /* 0x000ee40000100800 */
[----:B------:R-:W-:Y:S02]  /*7c300*/  F2FP.BF16.F32.PACK_AB R43, R40, R43 ;  /* 0x0000002b282b723e */ /* 0x000fe400000010ff */
[----:B------:R2:W5:Y:S04]  /*7c310*/  LDL.LU R3, [R1+0x518] ;  /* 0x0005180001037983 */ /* 0x0005680000300800 */
[----:B------:R-:W2:Y:S04]  /*7c320*/  LDL R40, [R1+0x270] ;  /* 0x0002700001287983 */ /* 0x000ea80000100800 */
[----:B------:R-:W3:Y:S01]  /*7c330*/  LDL R75, [R1+0x2a4] ;  /* 0x0002a400014b7983 */ /* 0x000ee20000100800 */
[----:B----4-:R-:W-:Y:S01]  /*7c340*/  FFMA.FTZ R41, R72, R41, R0 ;  /* 0x0000002948297223 */ /* 0x010fe20000010000 */
[----:B------:R-:W-:Y:S01]  /*7c350*/  FFMA.FTZ R70, R70, R77, R125 ;  /* 0x0000004d46467223 */ /* 0x000fe2000001007d */
[----:B--2---:R-:W-:-:S02]  /*7c360*/  FFMA.FTZ R40, R71, R40, R2 ;  /* 0x0000002847287223 */ /* 0x004fc40000010002 */
[----:B------:R2:W5:Y:S04]  /*7c370*/  LDL.LU R2, [R1+0x514] ;  /* 0x0005140001027983 */ /* 0x0005680000300800 */
[----:B------:R-:W4:Y:S04]  /*7c380*/  LDL R71, [R1+0x2a0] ;  /* 0x0002a00001477983 */ /* 0x000f280000100800 */
[----:B------:R2:W5:Y:S01]  /*7c390*/  LDL.LU R0, [R1+0x510] ;  /* 0x0005100001007983 */ /* 0x0005620000300800 */
[----:B---3--:R-:W-:Y:S02]  /*7c3a0*/  FFMA.FTZ R57, R69, R57, R76 ;  /* 0x0000003945397223 */ /* 0x008fe4000001004c */
[----:B------:R-:W0:Y:S01]  /*7c3b0*/  LDC.64 R76, c[0x0][0x430] ;  /* 0x00010c00ff4c7b82 */ /* 0x000e220000000a00 */
[----:B------:R-:W-:Y:S01]  /*7c3c0*/  FFMA.FTZ R56, R74, R56, R75 ;  /* 0x000000384a387223 */ /* 0x000fe2000001004b */
[----:B------:R-:W-:-:S02]  /*7c3d0*/  F2FP.BF16.F32.PACK_AB R40, R70, R40 ;  /* 0x000000284628723e */ /* 0x000fc400000010ff */
[----:B------:R-:W-:Y:S01]  /*7c3e0*/  F2FP.BF16.F32.PACK_AB R41, R57, R41 ;  /* 0x000000293929723e */ /* 0x000fe200000010ff */
[----:B----4-:R-:W-:-:S05]  /*7c3f0*/  FFMA.FTZ R42, R73, R42, R71 ;  /* 0x0000002a492a7223 */ /* 0x010fca0000010047 */
[----:B------:R-:W-:Y:S01]  /*7c400*/  F2FP.BF16.F32.PACK_AB R42, R56, R42 ;  /* 0x0000002a382a723e */ /* 0x000fe200000010ff */
[----:B0-----:R-:W-:-:S05]  /*7c410*/  IMAD.WIDE.U32 R56, R26, 0x10, R76 ;  /* 0x000000101a387825 */ /* 0x001fca00078e004c */
[----:B------:R2:W-:Y:S02]  /*7c420*/  STG.E.128 desc[UR6][R56.64], R40 ;  /* 0x0000002838007986 */ /* 0x0005e4000c101d06 */
.L_x_12360:
[----:B------:R-:W-:Y:S05]  /*7c430*/  BSYNC.RECONVERGENT B0 ;  /* 0x0000000000007941 */ /* 0x000fea0003800200 */
.L_x_12359:
[----:B------:R-:W3:Y:S01]  /*7c440*/  LDL.LU R26, [R1+0x8] ;  /* 0x00000800011a7983 */ /* 0x000ee20000300800 */
[----:B012---:R-:W3:Y:S02]  /*7c450*/  LDC.64 R40, c[0x0][0x380] ;  /* 0x0000e000ff287b82 */ /* 0x007ee40000000a00 */
[----:B---3--:R-:W-:-:S05]  /*7c460*/  IMAD R26, R40, 0x4, R26 ;  /* 0x00000004281a7824 */ /* 0x008fca00078e021a */
[----:B------:R0:W-:Y:S01]  /*7c470*/  STL [R1+0x8], R26 ;  /* 0x0000081a01007387 */ /* 0x0001e20000100800 */
[----:B------:R-:W-:-:S13]  /*7c480*/  ISETP.GE.AND P0, PT, R26, R41, PT ;  /* 0x000000291a00720c */ /* 0x000fda0003f06270 */
[----:B0-----:R-:W-:Y:S05]  /*7c490*/  @!P0 BRA `(.L_x_12361) ;  /* 0xfffff99400548947 */ /* 0x001fea000383ffff */
[----:B------:R-:W-:Y:S05]  /*7c4a0*/  EXIT ;  /* 0x000000000000794d */ /* 0x000fea0003800000 */
.L_x_12340:
        /* <DEDUP_REMOVED lines=8> */
.L_x_12363:
[----:B------:R-:W-:Y:S05]  /*7c530*/  BSYNC B0 ;  /* 0x0000000000007941 */ /* 0x000fea0003800000 */
.L_x_12362:
        /* <DEDUP_REMOVED lines=9> */
.L_x_12364:
[----:B------:R-:W-:Y:S02]  /*7c5d0*/  IMAD.MOV.U32 R42, RZ, RZ, 0x4 ;  /* 0x00000004ff2a7424 */ /* 0x000fe400078e00ff */
[----:B------:R-:W-:Y:S01]  /*7c5e0*/  FADD.FTZ R43, R43, R40 ;  /* 0x000000282b2b7221 */ /* 0x000fe20000010000 */
[----:B------:R-:W-:-:S04]  /*7c5f0*/  MOV R40, 0xffffffff ;  /* 0xffffffff00287802 */ /* 0x000fc80000000f00 */
[----:B------:R-:W-:-:S07]  /*7c600*/  MOV R57, R43 ;  /* 0x0000002b00397202 */ /* 0x000fce0000000f00 */
[----:B------:R-:W-:Y:S05]  /*7c610*/  WARPSYNC.COLLECTIVE R40, `(.L_x_12365) ;  /* 0x0000000028087348 */ /* 0x000fea0003c00000 */
[----:B------:R0:W1:Y:S02]  /*7c620*/  SHFL.BFLY P6, R40, R57, R42, R41 ;  /* 0x0c00002a39287389 */ /* 0x00006400000c0029 */
[----:B01----:R-:W-:Y:S05]  /*7c630*/  ENDCOLLECTIVE ;  /* 0x000000000000791b */ /* 0x003fea0003800000 */
.L_x_12365:
[----:B------:R-:W-:Y:S02]  /*7c640*/  HFMA2 R42, -RZ, RZ, 0, 4.76837158203125e-07 ;  /* 0x00000008ff2a7431 */ /* 0x000fe400000001ff */
[----:B------:R-:W-:Y:S01]  /*7c650*/  FADD.FTZ R43, R43, R40 ;  /* 0x000000282b2b7221 */ /* 0x000fe20000010000 */
[----:B------:R-:W-:-:S03]  /*7c660*/  IMAD.MOV.U32 R40, RZ, RZ, -0x1 ;  /* 0xffffffffff287424 */ /* 0x000fc600078e00ff */
[----:B------:R-:W-:-:S07]  /*7c670*/  IMAD.MOV.U32 R57, RZ, RZ, R43 ;  /* 0x000000ffff397224 */ /* 0x000fce00078e002b */
[----:B------:R-:W-:Y:S05]  /*7c680*/  WARPSYNC.COLLECTIVE R40, `(.L_x_12366) ;  /* 0x0000000028087348 */ /* 0x000fea0003c00000 */
[----:B------:R0:W1:Y:S02]  /*7c690*/  SHFL.BFLY P6, R40, R57, R42, R41 ;  /* 0x0c00002a39287389 */ /* 0x00006400000c0029 */
[----:B01----:R-:W-:Y:S05]  /*7c6a0*/  ENDCOLLECTIVE ;  /* 0x000000000000791b */ /* 0x003fea0003800000 */
.L_x_12366:
[----:B------:R-:W-:Y:S02]  /*7c6b0*/  IMAD.MOV.U32 R42, RZ, RZ, 0x10 ;  /* 0x00000010ff2a7424 */ /* 0x000fe400078e00ff */
[----:B------:R-:W-:Y:S01]  /*7c6c0*/  FADD.FTZ R43, R43, R40 ;  /* 0x000000282b2b7221 */ /* 0x000fe20000010000 */
[----:B------:R-:W-:-:S04]  /*7c6d0*/  MOV R40, 0xffffffff ;  /* 0xffffffff00287802 */ /* 0x000fc80000000f00 */
[----:B------:R-:W-:-:S07]  /*7c6e0*/  MOV R57, R43 ;  /* 0x0000002b00397202 */ /* 0x000fce0000000f00 */
[----:B------:R-:W-:Y:S05]  /*7c6f0*/  WARPSYNC.COLLECTIVE R40, `(.L_x_12367) ;  /* 0x0000000028087348 */ /* 0x000fea0003c00000 */
[----:B------:R0:W1:Y:S02]  /*7c700*/  SHFL.BFLY P6, R40, R57, R42, R41 ;  /* 0x0c00002a39287389 */ /* 0x00006400000c0029 */
[----:B01----:R-:W-:Y:S05]  /*7c710*/  ENDCOLLECTIVE ;  /* 0x000000000000791b */ /* 0x003fea0003800000 */
.L_x_12367:
        /* <DEDUP_REMOVED lines=174> */
.L_x_12368:
[----:B------:R-:W-:Y:S02]  /*7d200*/  HFMA2 R42, -RZ, RZ, 0, 1.1920928955078125e-07 ;  /* 0x00000002ff2a7431 */ /* 0x000fe400000001ff */
[----:B------:R-:W-:Y:S01]  /*7d210*/  FADD.FTZ R56, R56, R40 ;  /* 0x0000002838387221 */ /* 0x000fe20000010000 */
[----:B------:R-:W-:-:S03]  /*7d220*/  IMAD.MOV.U32 R40, RZ, RZ, -0x1 ;  /* 0xffffffffff287424 */ /* 0x000fc600078e00ff */
[----:B------:R-:W-:-:S07]  /*7d230*/  IMAD.MOV.U32 R57, RZ, RZ, R56 ;  /* 0x000000ffff397224 */ /* 0x000fce00078e0038 */
[----:B------:R-:W-:Y:S05]  /*7d240*/  WARPSYNC.COLLECTIVE R40, `(.L_x_12369) ;  /* 0x0000000028087348 */ /* 0x000fea0003c00000 */
[----:B------:R0:W1:Y:S02]  /*7d250*/  SHFL.BFLY P6, R40, R57, R42, R41 ;  /* 0x0c00002a39287389 */ /* 0x00006400000c0029 */
[----:B01----:R-:W-:Y:S05]  /*7d260*/  ENDCOLLECTIVE ;  /* 0x000000000000791b */ /* 0x003fea0003800000 */
.L_x_12369:
[----:B------:R-:W-:Y:S02]  /*7d270*/  IMAD.MOV.U32 R42, RZ, RZ, 0x4 ;  /* 0x00000004ff2a7424 */ /* 0x000fe400078e00ff */
[----:B------:R-:W-:Y:S01]  /*7d280*/  FADD.FTZ R56, R56, R40 ;  /* 0x0000002838387221 */ /* 0x000fe20000010000 */
[----:B------:R-:W-:-:S04]  /*7d290*/  MOV R40, 0xffffffff ;  /* 0xffffffff00287802 */ /* 0x000fc80000000f00 */
[----:B------:R-:W-:-:S07]  /*7d2a0*/  MOV R57, R56 ;  /* 0x0000003800397202 */ /* 0x000fce0000000f00 */
[----:B------:R-:W-:Y:S05]  /*7d2b0*/  WARPSYNC.COLLECTIVE R40, `(.L_x_12370) ;  /* 0x0000000028087348 */ /* 0x000fea0003c00000 */
[----:B------:R0:W1:Y:S02]  /*7d2c0*/  SHFL.BFLY P6, R40, R57, R42, R41 ;  /* 0x0c00002a39287389 */ /* 0x00006400000c0029 */
[----:B01----:R-:W-:Y:S05]  /*7d2d0*/  ENDCOLLECTIVE ;  /* 0x000000000000791b */ /* 0x003fea0003800000 */
.L_x_12370:
[----:B------:R-:W-:Y:S02]  /*7d2e0*/  HFMA2 R42, -RZ, RZ, 0, 4.76837158203125e-07 ;  /* 0x00000008ff2a7431 */ /* 0x000fe400000001ff */
[----:B------:R-:W-:Y:S01]  /*7d2f0*/  FADD.FTZ R56, R56, R40 ;  /* 0x0000002838387221 */ /* 0x000fe20000010000 */
[----:B------:R-:W-:-:S03]  /*7d300*/  IMAD.MOV.U32 R40, RZ, RZ, -0x1 ;  /* 0xffffffffff287424 */ /* 0x000fc600078e00ff */
[----:B------:R-:W-:-:S07]  /*7d310*/  IMAD.MOV.U32 R57, RZ, RZ, R56 ;  /* 0x000000ffff397224 */ /* 0x000fce00078e0038 */
[----:B------:R-:W-:Y:S05]  /*7d320*/  WARPSYNC.COLLECTIVE R40, `(.L_x_12371) ;  /* 0x0000000028087348 */ /* 0x000fea0003c00000 */
[----:B------:R0:W1:Y:S02]  /*7d330*/  SHFL.BFLY P6, R40, R57, R42, R41 ;  /* 0x0c00002a39287389 */ /* 0x00006400000c0029 */
[----:B01----:R-:W-:Y:S05]  /*7d340*/  ENDCOLLECTIVE ;  /* 0x000000000000791b */ /* 0x003fea0003800000 */
.L_x_12371:
[----:B------:R-:W-:Y:S02]  /*7d350*/  IMAD.MOV.U32 R42, RZ, RZ, 0x10 ;  /* 0x00000010ff2a7424 */ /* 0x000fe400078e00ff */
[----:B------:R-:W-:Y:S01]  /*7d360*/  FADD.FTZ R56, R56, R40 ;  /* 0x0000002838387221 */ /* 0x000fe20000010000 */
[----:B------:R-:W-:-:S04]  /*7d370*/  MOV R40, 0xffffffff ;  /* 0xffffffff00287802 */ /* 0x000fc80000000f00 */
[----:B------:R-:W-:-:S07]  /*7d380*/  MOV R57, R56 ;  /* 0x0000003800397202 */ /* 0x000fce0000000f00 */
[----:B------:R-:W-:Y:S05]  /*7d390*/  WARPSYNC.COLLECTIVE R40, `(.L_x_12372) ;  /* 0x0000000028087348 */ /* 0x000fea0003c00000 */
[----:B------:R0:W1:Y:S02]  /*7d3a0*/  SHFL.BFLY P6, R40, R57, R42, R41 ;  /* 0x0c00002a39287389 */ /* 0x00006400000c0029 */
[----:B01----:R-:W-:Y:S05]  /*7d3b0*/  ENDCOLLECTIVE ;  /* 0x000000000000791b */ /* 0x003fea0003800000 */
.L_x_12372:
[----:B------:R-:W-:Y:S05]  /*7d3c0*/  BRA `(.L_x_12373) ;  /* 0xffffffb400507947 */ /* 0x000fea000383ffff */
.L_x_12374:
        /* <DEDUP_REMOVED lines=11> */
.L_x_54448:


//--------------------- .text._ZN10layer_norm31ln_parallel_residual_fwd_kernelINS_13Kernel_traitsIf13__nv_bfloat16S2_S2_fjLj2560ELj1ELj4ELj1ELj16ENS_18Kernel_traits_baseILj2560EfS2_S2_S2_fjLj128EEEEELb1ELb0ELb1EEEvNS_9FwdParamsE --------------------------
	.section	.text._ZN10layer_norm31ln_parallel_residual_fwd_kernelINS_13Kernel_traitsIf13__nv_bfloat16S2_S2_fjLj2560ELj1ELj4ELj1ELj16ENS_18Kernel_traits_baseILj2560EfS2_S2_S2_fjLj128EEEEELb1ELb0ELb1EEEvNS_9FwdParamsE,"ax",@progbits
	.align	128
        .global         _ZN10layer_norm31ln_parallel_residual_fwd_kernelINS_13Kernel_traitsIf13__nv_bfloat16S2_S2_fjLj2560ELj1ELj4ELj1ELj16ENS_18Kernel_traits_baseILj2560EfS2_S2_S2_fjLj128EEEEELb1ELb0ELb1EEEvNS_9FwdParamsE
        .type           _ZN10layer_norm31ln_parallel_residual_fwd_kernelINS_13Kernel_traitsIf13__nv_bfloat16S2_S2_fjLj2560ELj1ELj4ELj1ELj16ENS_18Kernel_traits_baseILj2560EfS2_S2_S2_fjLj128EEEEELb1ELb0ELb1EEEvNS_9FwdParamsE,@function
        .size           _ZN10layer_norm31ln_parallel_residual_fwd_kernelINS_13Kernel_traitsIf13__nv_bfloat16S2_S2_fjLj2560ELj1ELj4ELj1ELj16ENS_18Kernel_traits_baseILj2560EfS2_S2_S2_fjLj128EEEEELb1ELb0ELb1EEEvNS_9FwdParamsE,(.L_x_54449 - _ZN10layer_norm31ln_parallel_residual_fwd_kernelINS_13Kernel_traitsIf13__nv_bfloat16S2_S2_fjLj2560ELj1ELj4ELj1ELj16ENS_18Kernel_traits_baseILj2560EfS2_S2_S2_fjLj128EEEEELb1ELb0ELb1EEEvNS_9FwdParamsE)
        .other          _ZN10layer_norm31ln_parallel_residual_fwd_kernelINS_13Kernel_traitsIf13__nv_bfloat16S2_S2_fjLj2560ELj1ELj4ELj1ELj16ENS_18Kernel_traits_baseILj2560EfS2_S2_S2_fjLj128EEEEELb1ELb0ELb1EEEvNS_9FwdParamsE,@"STO_CUDA_ENTRY STV_DEFAULT"
_ZN10layer_norm31ln_parallel_residual_fwd_kernelINS_13Kernel_traitsIf13__nv_bfloat16S2_S2_fjLj2560ELj1ELj4ELj1ELj16ENS_18Kernel_traits_baseILj2560EfS2_S2_S2_fjLj128EEEEELb1ELb0ELb1EEEvNS_9FwdParamsE:
.text._ZN10layer_norm31ln_parallel_residual_fwd_kernelINS_13Kernel_traitsIf13__nv_bfloat16S2_S2_fjLj2560ELj1ELj4ELj1ELj16ENS_18Kernel_traits_baseILj2560EfS2_S2_S2_fjLj128EEEEELb1ELb0ELb1EEEvNS_9FwdParamsE:
[----:B------:R-:W0:Y:S01]  /*0000*/  LDC R1, c[0x0][0x37c] ;  /* 0x0000df00ff017b82 */ /* 0x000e220000000800 */
[----:B------:R-:W1:Y:S01]  /*0010*/  LDCU.U8 UR4, c[0x0][0x464] ;  /* 0x00008c80ff0477ac */ /* 0x000e620008000000 */
[----:B0-----:R-:W-:Y:S01]  /*0020*/  VIADD R1, R1, 0xfffffab8 ;  /* 0xfffffab801017836 */ /* 0x001fe20000000000 */
[----:B------:R-:W0:Y:S01]  /*0030*/  LDCU.64 UR8, c[0x0][0x358] ;  /* 0x00006b00ff0877ac */ /* 0x000e220008000a00 */
[----:B------:R-:W2:Y:S01]  /*0040*/  LDCU.64 UR10, c[0x0][0x450] ;  /* 0x00008a00ff0a77ac */ /* 0x000ea20008000a00 */
[----:B------:R-:W3:Y:S01]  /*0050*/  S2R R6, SR_TID.X ;  /* 0x0000000000067919 */ /* 0x000ee20000002100 */
[----:B------:R-:W4:Y:S01]  /*0060*/  LDCU.64 UR14, c[0x0][0x438] ;  /* 0x00008700ff0e77ac */ /* 0x000f220008000a00 */
[----:B-1----:R-:W-:Y:S01]  /*0070*/  UISETP.NE.AND UP0, UPT, UR4, URZ, UPT ;  /* 0x000000ff0400728c */ /* 0x002fe2000bf05270 */
[----:B------:R-:W1:Y:S05]  /*0080*/  LDCU.64 UR4, c[0x0][0x458] ;  /* 0x00008b00ff0477ac */ /* 0x000e6a0008000a00 */
[----:B------:R-:W-:-:S02]  /*0090*/  PLOP3.LUT P0, PT, PT, PT, UP0, 0x80, 0x8 ;  /* 0x000000000008781c */ /* 0x000fc40003f0f008 */
[----:B--2---:R-:W-:Y:S01]  /*00a0*/  MOV R2, UR10 ;  /* 0x0000000a00027c02 */ /* 0x004fe20008000f00 */
[----:B------:R-:W-:Y:S02]  /*00b0*/  IMAD.U32 R3, RZ, RZ, UR11 ;  /* 0x0000000bff037e24 */ /* 0x000fe4000f8e00ff */
[----:B------:R-:W2:Y:S08]  /*00c0*/  @UP0 LDCU UR12, c[0x0][0x460] ;  /* 0x00008c00ff0c07ac */ /* 0x000eb00008000800 */
[----:B0-----:R-:W5:Y:S01]  /*00d0*/  @P0 LDG.E.64 R2, desc[UR8][R2.64] ;  /* 0x0000000802020981 */ /* 0x001f62000c1e1b00 */
[----:B-1----:R-:W-:Y:S01]  /*00e0*/  @UP0 UMOV UR6, UR4 ;  /* 0x0000000400060c82 */ /* 0x002fe20008000000 */
[----:B------:R-:W-:Y:S01]  /*00f0*/  @UP0 UMOV UR7, UR5 ;  /* 0x0000000500070c82 */ /* 0x000fe20008000000 */
[----:B------:R-:W-:-:S02]  /*0100*/  IMAD.U32 R4, RZ, RZ, UR6 ;  /* 0x00000006ff047e24 */ /* 0x000fc4000f8e00ff */
[----:B------:R-:W-:-:S06]  /*0110*/  IMAD.U32 R5, RZ, RZ, UR7 ;  /* 0x00000007ff057e24 */ /* 0x000fcc000f8e00ff */
[----:B------:R-:W4:Y:S01]  /*0120*/  @P0 LDG.E.64 R4, desc[UR8][R4.64] ;  /* 0x0000000804040981 */ /* 0x000f22000c1e1b00 */
[----:B---3--:R-:W-:Y:S02]  /*0130*/  LOP3.LUT R0, R6, 0x1f, RZ, 0xc0, !PT ;  /* 0x0000001f06007812 */ /* 0x008fe400078ec0ff */
[----:B----4-:R-:W-:Y:S02]  /*0140*/  @P0 R2UR UR6, R4 ;  /* 0x00000000040602ca */ /* 0x010fe400000e0000 */
[----:B------:R-:W-:-:S11]  /*0150*/  @P0 R2UR UR7, R5 ;  /* 0x00000000050702ca */ /* 0x000fd600000e0000 */
[----:B--2---:R-:W-:-:S04]  /*0160*/  @UP0 UIADD3 UR4, UP1, UPT, UR6, UR12, URZ ;  /* 0x0000000c06040290 */ /* 0x004fc8000ff3e0ff */
[----:B------:R-:W-:Y:S02]  /*0170*/  @UP0 UIADD3.X UR5, UPT, UPT, URZ, UR7, URZ, UP1, !UPT ;  /* 0x00000007ff050290 */ /* 0x000fe40008ffe4ff */
[----:B------:R-:W-:Y:S01]  /*0180*/  UISETP.NE.U32.AND UP0, UPT, UR14, URZ, UPT ;  /* 0x000000ff0e00728c */ /* 0x000fe2000bf05070 */
[----:B-----5:R-:W-:-:S03]  /*0190*/  @P0 R2UR UR10, R2 ;  /* 0x00000000020a02ca */ /* 0x020fc600000e0000 */
[----:B------:R-:W-:Y:S01]  /*01a0*/  UISETP.NE.AND.EX UP0, UPT, UR15, URZ, UPT, UP0 ;  /* 0x000000ff0f00728c */ /* 0x000fe2000bf05300 */
[----:B------:R-:W-:Y:S01]  /*01b0*/  @P0 R2UR UR11, R3 ;  /* 0x00000000030b02ca */ /* 0x000fe200000e0000 */
[----:B------:R-:W-:Y:S02]  /*01c0*/  USHF.R.U64 UR6, UR4, 0x2, UR5 ;  /* 0x0000000204067899 */ /* 0x000fe40008001205 */
[----:B------:R-:W-:-:S04]  /*01d0*/  USHF.R.U32.HI UR5, URZ, 0x2, UR5 ;  /* 0x00000002ff057899 */ /* 0x000fc80008011605 */
[----:B------:R-:W-:Y:S01]  /*01e0*/  IMAD.U32 R7, RZ, RZ, UR6 ;  /* 0x00000006ff077e24 */ /* 0x000fe2000f8e00ff */
[----:B------:R-:W-:Y:S07]  /*01f0*/  BRA.U UP0, `(.L_x_12375) ;  /* 0x0000001d007c7547 */ /* 0x000fee000b800000 */
        /* <DEDUP_REMOVED lines=117> */
[----:B---3--:R-:W-:Y:S04]  /*0950*/  STL.64 [R1+0x3c8], R48 ;  /* 0x0003c83001007387 */ /* 0x008fe80000100a00 */
[----:B------:R1:W-:Y:S04]  /*0960*/  STL.64 [R1+0x3d0], R50 ;  /* 0x0003d03201007387 */ /* 0x0003e80000100a00 */
[----:B--2---:R-:W-:Y:S04]  /*0970*/  STL.64 [R1+0x3b8], R44 ;  /* 0x0003b82c01007387 */ /* 0x004fe80000100a00 */
[----:B------:R2:W-:Y:S04]  /*0980*/  STL.64 [R1+0x3c0], R46 ;  /* 0x0003c02e01007387 */ /* 0x0005e80000100a00 */
[----:B----4-:R-:W-:Y:S04]  /*0990*/  STL.64 [R1+0x388], R40 ;  /* 0x0003882801007387 */ /* 0x010fe80000100a00 */
[----:B------:R-:W-:Y:S04]  /*09a0*/  STL.64 [R1+0x390], R42 ;  /* 0x0003902a01007387 */ /* 0x000fe80000100a00 */
[----:B-----5:R-:W-:Y:S04]  /*09b0*/  STL.64 [R1+0x378], R36 ;  /* 0x0003782401007387 */ /* 0x020fe80000100a00 */
[----:B------:R-:W-:Y:S04]  /*09c0*/  STL.64 [R1+0x380], R38 ;  /* 0x0003802601007387 */ /* 0x000fe80000100a00 */
[----:B------:R-:W-:Y:S04]  /*09d0*/  STL.64 [R1+0x348], R32 ;  /* 0x0003482001007387 */ /* 0x000fe80000100a00 */
[----:B------:R-:W-:Y:S04]  /*09e0*/  STL.64 [R1+0x350], R34 ;  /* 0x0003502201007387 */ /* 0x000fe80000100a00 */
[----:B------:R-:W-:Y:S04]  /*09f0*/  STL.64 [R1+0x338], R28 ;  /* 0x0003381c01007387 */ /* 0x000fe80000100a00 */
[----:B------:R-:W-:Y:S04]  /*0a00*/  STL.64 [R1+0x340], R30 ;  /* 0x0003401e01007387 */ /* 0x000fe80000100a00 */
[----:B------:R-:W-:Y:S04]  /*0a10*/  STL.64 [R1+0x308], R24 ;  /* 0x0003081801007387 */ /* 0x000fe80000100a00 */
[----:B------:R3:W-:Y:S04]  /*0a20*/  STL.64 [R1+0x310], R26 ;  /* 0x0003101a01007387 */ /* 0x0007e80000100a00 */
[----:B-1----:R-:W4:Y:S04]  /*0a30*/  LDG.E.128 R48, desc[UR8][R2.64+0x1010] ;  /* 0x0010100802307981 */ /* 0x002f28000c1e1d00 */
[----:B--2---:R-:W2:Y:S04]  /*0a40*/  LDG.E.128 R44, desc[UR8][R2.64+0x1400] ;  /* 0x00140008022c7981 */ /* 0x004ea8000c1e1d00 */
[----:B---3--:R-:W3:Y:S04]  /*0a50*/  LDG.E.128 R24, desc[UR8][R2.64+0x1c10] ;  /* 0x001c100802187981 */ /* 0x008ee8000c1e1d00 */
[----:B------:R-:W5:Y:S04]  /*0a60*/  LDG.E.128 R40, desc[UR8][R2.64+0x1410] ;  /* 0x0014100802287981 */ /* 0x000f68000c1e1d00 */
[----:B------:R-:W5:Y:S04]  /*0a70*/  LDG.E.128 R36, desc[UR8][R2.64+0x1800] ;  /* 0x0018000802247981 */ /* 0x000f68000c1e1d00 */
[----:B------:R-:W5:Y:S04]  /*0a80*/  LDG.E.128 R32, desc[UR8][R2.64+0x1810] ;  /* 0x0018100802207981 */ /* 0x000f68000c1e1d00 */
[----:B------:R-:W5:Y:S04]  /*0a90*/  LDG.E.128 R28, desc[UR8][R2.64+0x1c00] ;  /* 0x001c0008021c7981 */ /* 0x000f68000c1e1d00 */
[----:B------:R-:W-:Y:S04]  /*0aa0*/  STL.64 [R1+0x2f8], R20 ;  /* 0x0002f81401007387 */ /* 0x000fe80000100a00 */
[----:B------:R1:W-:Y:S04]  /*0ab0*/  STL.64 [R1+0x300], R22 ;  /* 0x0003001601007387 */ /* 0x0003e80000100a00 */
[----:B------:R-:W-:Y:S04]  /*0ac0*/  STL.64 [R1+0x2c8], R16 ;  /* 0x0002c81001007387 */ /* 0x000fe80000100a00 */
[----:B------:R0:W-:Y:S04]  /*0ad0*/  STL.64 [R1+0x2d0], R18 ;  /* 0x0002d01201007387 */ /* 0x0001e80000100a00 */
[----:B-1----:R-:W5:Y:S04]  /*0ae0*/  LDG.E.128 R20, desc[UR8][R2.64+0x2000] ;  /* 0x0020000802147981 */ /* 0x002f68000c1e1d00 */
[----:B------:R-:W-:Y:S04]  /*0af0*/  STL.64 [R1+0x2b8], R12 ;  /* 0x0002b80c01007387 */ /* 0x000fe80000100a00 */
[----:B0-----:R-:W5:Y:S04]  /*0b00*/  LDG.E.128 R16, desc[UR8][R2.64+0x2010] ;  /* 0x0020100802107981 */ /* 0x001f68000c1e1d00 */
[----:B------:R0:W-:Y:S04]  /*0b10*/  STL.64 [R1+0x2c0], R14 ;  /* 0x0002c00e01007387 */ /* 0x0001e80000100a00 */
[----:B------:R-:W-:Y:S04]  /*0b20*/  STL.64 [R1+0x288], R8 ;  /* 0x0002880801007387 */ /* 0x000fe80000100a00 */
[----:B------:R1:W-:Y:S04]  /*0b30*/  STL.64 [R1+0x290], R10 ;  /* 0x0002900a01007387 */ /* 0x0003e80000100a00 */
[----:B0-----:R-:W5:Y:S04]  /*0b40*/  LDG.E.128 R12, desc[UR8][R2.64+0x2400] ;  /* 0x00240008020c7981 */ /* 0x001f68000c1e1d00 */
[----:B-1----:R-:W5:Y:S04]  /*0b50*/  LDG.E.128 R8, desc[UR8][R2.64+0x2410] ;  /* 0x0024100802087981 */ /* 0x002f68000c1e1d00 */
[----:B---3--:R0:W-:Y:S04]  /*0b60*/  STL.64 [R1+0x1d8], R24 ;  /* 0x0001d81801007387 */ /* 0x0081e80000100a00 */
[----:B------:R0:W-:Y:S04]  /*0b70*/  STL.64 [R1+0x1e0], R26 ;  /* 0x0001e01a01007387 */ /* 0x0001e80000100a00 */
[----:B------:R0:W-:Y:S04]  /*0b80*/  STL.64 [R1+0x278], R120 ;  /* 0x0002787801007387 */ /* 0x0001e80000100a00 */
[----:B------:R0:W-:Y:S04]  /*0b90*/  STL.64 [R1+0x280], R122 ;  /* 0x0002807a01007387 */ /* 0x0001e80000100a00 */
[----:B------:R0:W-:Y:S04]  /*0ba0*/  STL.64 [R1+0x248], R116 ;  /* 0x0002487401007387 */ /* 0x0001e80000100a00 */
[----:B------:R0:W-:Y:S04]  /*0bb0*/  STL.64 [R1+0x250], R118 ;  /* 0x0002507601007387 */ /* 0x0001e80000100a00 */
[----:B------:R0:W-:Y:S04]  /*0bc0*/  STL [R1+0x154], RZ ;  /* 0x000154ff01007387 */ /* 0x0001e80000100800 */
        /* <DEDUP_REMOVED lines=40> */
[----:B----4-:R0:W-:Y:S04]  /*0e50*/  STL.64 [R1+0x298], R48 ;  /* 0x0002983001007387 */ /* 0x0101e80000100a00 */
[----:B------:R0:W-:Y:S04]  /*0e60*/  STL.64 [R1+0x2a0], R50 ;  /* 0x0002a03201007387 */ /* 0x0001e80000100a00 */
[----:B--2---:R0:W-:Y:S04]  /*0e70*/  STL.64 [R1+0x268], R44 ;  /* 0x0002682c01007387 */ /* 0x0041e80000100a00 */
[----:B------:R0:W-:Y:S04]  /*0e80*/  STL.64 [R1+0x270], R46 ;  /* 0x0002702e01007387 */ /* 0x0001e80000100a00 */
[----:B------:R0:W-:Y:S04]  /*0e90*/  STL [R1+0x130], RZ ;  /* 0x000130ff01007387 */ /* 0x0001e80000100800 */
[----:B-----5:R0:W-:Y:S04]  /*0ea0*/  STL.64 [R1+0x258], R40 ;  /* 0x0002582801007387 */ /* 0x0201e80000100a00 */
        /* <DEDUP_REMOVED lines=9> */
[----:B------:R0:W-:Y:S04]  /*0f40*/  STL [R1+0x124], RZ ;  /* 0x000124ff01007387 */ /* 0x0001e80000100800 */
        /* <DEDUP_REMOVED lines=76> */
.L_x_12376:
[----:B------:R-:W1:Y:S01]  /*1410*/  LDCU.128 UR12, c[0x0][0x3d0] ;  /* 0x00007a00ff0c77ac */ /* 0x000e620008000c00 */
[----:B------:R-:W-:-:S05]  /*1420*/  IMAD.SHL.U32 R0, R6, 0x20, RZ ;  /* 0x0000002006007824 */ /* 0x000fca00078e00ff */
[----:B------:R-:W-:-:S04]  /*1430*/  LOP3.LUT R0, R0, 0x3e0, RZ, 0xc0, !PT ;  /* 0x000003e000007812 */ /* 0x000fc800078ec0ff */
[----:B------:R-:W-:-:S05]  /*1440*/  IADD3 R2, P2, PT, R0, UR6, RZ ;  /* 0x0000000600027c10 */ /* 0x000fca000ff5e0ff */
[----:B------:R-:W-:Y:S01]  /*1450*/  IMAD.X R3, RZ, RZ, UR7, P2 ;  /* 0x00000007ff037e24 */ /* 0x000fe200090e06ff */
[C---:B-1----:R-:W-:Y:S02]  /*1460*/  IADD3 R8, P0, PT, R0.reuse, UR12, RZ ;  /* 0x0000000c00087c10 */ /* 0x042fe4000ff1e0ff */
[----:B------:R-:W-:Y:S02]  /*1470*/  IADD3 R4, P1, PT, R0, UR14, RZ ;  /* 0x0000000e00047c10 */ /* 0x000fe4000ff3e0ff */
[----:B------:R-:W-:-:S03]  /*1480*/  IADD3.X R9, PT, PT, RZ, UR13, RZ, P0, !PT ;  /* 0x0000000dff097c10 */ /* 0x000fc600087fe4ff */
[----:B------:R-:W-:Y:S02]  /*1490*/  IMAD.X R5, RZ, RZ, UR15, P1 ;  /* 0x0000000fff057e24 */ /* 0x000fe400088e06ff */
[----:B------:R-:W2:Y:S04]  /*14a0*/  LDG.E.128 R16, desc[UR8][R8.64] ;  /* 0x0000000808107981 */ /* 0x000ea8000c1e1d00 */
[----:B------:R-:W3:Y:S04]  /*14b0*/  LDG.E.128 R12, desc[UR8][R8.64+0x10] ;  /* 0x00001008080c7981 */ /* 0x000ee8000c1e1d00 */
        /* <DEDUP_REMOVED lines=27> */
[----:B--2---:R-:W-:Y:S04]  /*1670*/  STL.64 [R1+0x3c8], R16 ;  /* 0x0003c81001007387 */ /* 0x004fe80000100a00 */
[----:B------:R1:W-:Y:S04]  /*1680*/  STL.64 [R1+0x3d0], R18 ;  /* 0x0003d01201007387 */ /* 0x0003e80000100a00 */
[----:B---3--:R-:W-:Y:S04]  /*1690*/  STL.64 [R1+0x3b8], R12 ;  /* 0x0003b80c01007387 */ /* 0x008fe80000100a00 */
[----:B------:R2:W-:Y:S04]  /*16a0*/  STL.64 [R1+0x3c0], R14 ;  /* 0x0003c00e01007387 */ /* 0x0005e80000100a00 */
[----:B-1----:R-:W3:Y:S04]  /*16b0*/  LDG.E.128 R16, desc[UR8][R4.64+0x1000] ;  /* 0x0010000804107981 */ /* 0x002ee8000c1e1d00 */
[----:B--2---:R-:W2:Y:S04]  /*16c0*/  LDG.E.128 R12, desc[UR8][R4.64+0x1010] ;  /* 0x00101008040c7981 */ /* 0x004ea8000c1e1d00 */
[----:B----4-:R-:W-:Y:S04]  /*16d0*/  STL.64 [R1+0x388], R120 ;  /* 0x0003887801007387 */ /* 0x010fe80000100a00 */
[----:B------:R1:W-:Y:S04]  /*16e0*/  STL.64 [R1+0x390], R122 ;  /* 0x0003907a01007387 */ /* 0x0003e80000100a00 */
[----:B-----5:R-:W-:Y:S04]  /*16f0*/  STL.64 [R1+0x378], R116 ;  /* 0x0003787401007387 */ /* 0x020fe80000100a00 */
        /* <DEDUP_REMOVED lines=49> */
[----:B-1----:R-:W2:Y:S04]  /*1a10*/  LDG.E.128 R120, desc[UR8][R4.64+0x1410] ;  /* 0x0014100804787981 */ /* 0x002ea8000c1e1d00 */
[----:B----4-:R-:W4:Y:S04]  /*1a20*/  LDG.E.128 R116, desc[UR8][R4.64+0x1800] ;  /* 0x0018000804747981 */ /* 0x010f28000c1e1d00 */
[----:B-----5:R-:W5:Y:S04]  /*1a30*/  LDG.E.128 R112, desc[UR8][R4.64+0x1810] ;  /* 0x0018100804707981 */ /* 0x020f68000c1e1d00 */
[----:B0-----:R-:W5:Y:S04]  /*1a40*/  LDG.E.128 R108, desc[UR8][R4.64+0x1c00] ;  /* 0x001c0008046c7981 */ /* 0x001f68000c1e1d00 */
        /* <DEDUP_REMOVED lines=17> */
[----:B------:R-:W-:Y:S04]  /*1b60*/  STL.64 [R1+0x2b0], R18 ;  /* 0x0002b01201007387 */ /* 0x000fe80000100a00 */
[----:B--2---:R-:W-:Y:S04]  /*1b70*/  STL.64 [R1+0x298], R12 ;  /* 0x0002980c01007387 */ /* 0x004fe80000100a00 */
[----:B------:R0:W-:Y:S04]  /*1b80*/  STL.64 [R1+0x2a0], R14 ;  /* 0x0002a00e01007387 */ /* 0x0001e80000100a00 */
[----:B------:R-:W-:Y:S04]  /*1b90*/  STL.64 [R1+0x268], R8 ;  /* 0x0002680801007387 */ /* 0x000fe80000100a00 */
[----:B------:R1:W-:Y:S04]  /*1ba0*/  STL.64 [R1+0x270], R10 ;  /* 0x0002700a01007387 */ /* 0x0003e80000100a00 */
[----:B0-----:R-:W2:Y:S04]  /*1bb0*/  LDG.E.128 R12, desc[UR8][R2.64+0x2400] ;  /* 0x00240008020c7981 */ /* 0x001ea8000c1e1d00 */
[----:B------:R-:W3:Y:S04]  /*1bc0*/  LDG.E.128 R16, desc[UR8][R2.64+0x2010] ;  /* 0x0020100802107981 */ /* 0x000ee8000c1e1d00 */
[----:B-1----:R-:W4:Y:S04]  /*1bd0*/  LDG.E.128 R8, desc[UR8][R2.64+0x2410] ;  /* 0x0024100802087981 */ /* 0x002f28000c1e1d00 */
[----:B------:R-:W3:Y:S04]  /*1be0*/  LDG.E.128 R40, desc[UR8][R2.64+0x1410] ;  /* 0x0014100802287981 */ /* 0x000ee8000c1e1d00 */
[----:B------:R-:W3:Y:S04]  /*1bf0*/  LDG.E.128 R60, desc[UR8][R2.64+0xc00] ;  /* 0x000c0008023c7981 */ /* 0x000ee8000c1e1d00 */
[----:B------:R-:W3:Y:S04]  /*1c00*/  LDG.E.128 R56, desc[UR8][R2.64+0xc10] ;  /* 0x000c100802387981 */ /* 0x000ee8000c1e1d00 */
[----:B------:R-:W3:Y:S04]  /*1c10*/  LDG.E.128 R44, desc[UR8][R2.64+0x1400] ;  /* 0x00140008022c7981 */ /* 0x000ee8000c1e1d00 */
[----:B------:R-:W3:Y:S04]  /*1c20*/  LDG.E.128 R52, desc[UR8][R2.64+0x1000] ;  /* 0x0010000802347981 */ /* 0x000ee8000c1e1d00 */
[----:B------:R-:W3:Y:S04]  /*1c30*/  LDG.E.128 R48, desc[UR8][R2.64+0x1010] ;  /* 0x0010100802307981 */ /* 0x000ee8000c1e1d00 */
        /* <DEDUP_REMOVED lines=8> */
[----:B-----5:R1:W-:Y:S04]  /*1cc0*/  STL.64 [R1+0x218], R112 ;  /* 0x0002187001007387 */ /* 0x0203e80000100a00 */
        /* <DEDUP_REMOVED lines=50> */
.L_x_12375:
[----:B------:R-:W0:Y:S02]  /*1ff0*/  LDCU.64 UR6, c[0x0][0x440] ;  /* 0x00008800ff0677ac */ /* 0x000e240008000a00 */
[----:B0-----:R-:W-:-:S04]  /*2000*/  UISETP.NE.U32.AND UP0, UPT, UR6, URZ, UPT ;  /* 0x000000ff0600728c */ /* 0x001fc8000bf05070 */
[----:B------:R-:W-:-:S09]  /*2010*/  UISETP.NE.AND.EX UP0, UPT, UR7, URZ, UPT, UP0 ;  /* 0x000000ff0700728c */ /* 0x000fd2000bf05300 */
[----:B------:R-:W-:Y:S05]  /*2020*/  BRA.U !UP0, `(.L_x_12378) ;  /* 0x0000000d08f07547 */ /* 0x000fea000b800000 */
[----:B------:R-:W0:Y:S01]  /*2030*/  LDCU.128 UR16, c[0x0][0x3d0] ;  /* 0x00007a00ff1077ac */ /* 0x000e220008000c00 */
[----:B------:R-:W-:-:S05]  /*2040*/  IMAD.SHL.U32 R0, R6, 0x20, RZ ;  /* 0x0000002006007824 */ /* 0x000fca00078e00ff */
[----:B------:R-:W-:-:S04]  /*2050*/  LOP3.LUT R0, R0, 0x3e0, RZ, 0xc0, !PT ;  /* 0x000003e000007812 */ /* 0x000fc800078ec0ff */
[C---:B------:R-:W-:Y:S02]  /*2060*/  IADD3 R8, P0, PT, R0.reuse, UR14, RZ ;  /* 0x0000000e00087c10 */ /* 0x040fe4000ff1e0ff */
[----:B------:R-:W-:-:S03]  /*2070*/  IADD3 R2, P3, PT, R0, UR6, RZ ;  /* 0x0000000600027c10 */ /* 0x000fc6000ff7e0ff */
[----:B------:R-:W-:Y:S02]  /*2080*/  IMAD.X R9, RZ, RZ, UR15, P0 ;  /* 0x0000000fff097e24 */ /* 0x000fe400080e06ff */
[----:B------:R-:W-:Y:S01]  /*2090*/  IMAD.X R3, RZ, RZ, UR7, P3 ;  /* 0x00000007ff037e24 */ /* 0x000fe200098e06ff */
[C---:B0-----:R-:W-:Y:S02]  /*20a0*/  IADD3 R10, P1, PT, R0.reuse, UR16, RZ ;  /* 0x00000010000a7c10 */ /* 0x041fe4000ff3e0ff */
[----:B------:R-:W2:Y:S01]  /*20b0*/  LDG.E.128 R16, desc[UR8][R8.64] ;  /* 0x0000000808107981 */ /* 0x000ea2000c1e1d00 */
[----:B------:R-:W-:Y:S02]  /*20c0*/  IADD3 R4, P2, PT, R0, UR18, RZ ;  /* 0x0000001200047c10 */ /* 0x000fe4000ff5e0ff */
[----:B------:R-:W-:Y:S01]  /*20d0*/  IADD3.X R11, PT, PT, RZ, UR17, RZ, P1, !PT ;  /* 0x00000011ff0b7c10 */ /* 0x000fe20008ffe4ff */
[----:B------:R-:W3:Y:S02]  /*20e0*/  LDG.E.128 R12, desc[UR8][R8.64+0x10] ;  /* 0x00001008080c7981 */ /* 0x000ee4000c1e1d00 */
[----:B------:R-:W-:-:S02]  /*20f0*/  IMAD.X R5, RZ, RZ, UR19, P2 ;  /* 0x00000013ff057e24 */ /* 0x000fc400090e06ff */
[----:B------:R-:W4:Y:S04]  /*2100*/  LDG.E.128 R96, desc[UR8][R10.64] ;  /* 0x000000080a607981 */ /* 0x000f28000c1e1d00 */
[----:B------:R-:W5:Y:S04]  /*2110*/  LDG.E.128 R92, desc[UR8][R10.64+0x10] ;  /* 0x000010080a5c7981 */ /* 0x000f68000c1e1d00 */
        /* <DEDUP_REMOVED lines=24> */
[----:B----4-:R-:W-:Y:S04]  /*22a0*/  STL.64 [R1+0x3c8], R96 ;  /* 0x0003c86001007387 */ /* 0x010fe80000100a00 */
[----:B------:R0:W-:Y:S04]  /*22b0*/  STL.64 [R1+0x3d0], R98 ;  /* 0x0003d06201007387 */ /* 0x0001e80000100a00 */
[----:B-----5:R-:W-:Y:S04]  /*22c0*/  STL.64 [R1+0x3b8], R92 ;  /* 0x0003b85c01007387 */ /* 0x020fe80000100a00 */
[----:B------:R1:W-:Y:S04]  /*22d0*/  STL.64 [R1+0x3c0], R94 ;  /* 0x0003c05e01007387 */ /* 0x0003e80000100a00 */
[----:B0-----:R-:W4:Y:S04]  /*22e0*/  LDG.E.128 R96, desc[UR8][R8.64+0x1000] ;  /* 0x0010000808607981 */ /* 0x001f28000c1e1d00 */
[----:B--2---:R-:W-:Y:S04]  /*22f0*/  STL.64 [R1+0x388], R88 ;  /* 0x0003885801007387 */ /* 0x004fe80000100a00 */
[----:B-1----:R-:W2:Y:S04]  /*2300*/  LDG.E.128 R92, desc[UR8][R8.64+0x1010] ;  /* 0x00101008085c7981 */ /* 0x002ea8000c1e1d00 */
[----:B------:R0:W-:Y:S04]  /*2310*/  STL.64 [R1+0x390], R90 ;  /* 0x0003905a01007387 */ /* 0x0001e80000100a00 */
[----:B---3--:R-:W-:Y:S04]  /*2320*/  STL.64 [R1+0x378], R84 ;  /* 0x0003785401007387 */ /* 0x008fe80000100a00 */
[----:B------:R1:W-:Y:S04]  /*2330*/  STL.64 [R1+0x380], R86 ;  /* 0x0003805601007387 */ /* 0x0003e80000100a00 */
[----:B0-----:R-:W3:Y:S04]  /*2340*/  LDG.E.128 R88, desc[UR8][R8.64+0x1400] ;  /* 0x0014000808587981 */ /* 0x001ee8000c1e1d00 */
[----:B------:R-:W-:Y:S04]  /*2350*/  STL.64 [R1+0x348], R80 ;  /* 0x0003485001007387 */ /* 0x000fe80000100a00 */
[----:B-1----:R-:W5:Y:S04]  /*2360*/  LDG.E.128 R84, desc[UR8][R8.64+0x1410] ;  /* 0x0014100808547981 */ /* 0x002f68000c1e1d00 */
[----:B------:R0:W-:Y:S04]  /*2370*/  STL.64 [R1+0x350], R82 ;  /* 0x0003505201007387 */ /* 0x0001e80000100a00 */
[----:B------:R-:W-:Y:S04]  /*2380*/  STL.64 [R1+0x338], R76 ;  /* 0x0003384c01007387 */ /* 0x000fe80000100a00 */
[----:B------:R1:W-:Y:S04]  /*2390*/  STL.64 [R1+0x340], R78 ;  /* 0x0003404e01007387 */ /* 0x0003e80000100a00 */
[----:B0-----:R-:W5:Y:S04]  /*23a0*/  LDG.E.128 R80, desc[UR8][R8.64+0x1800] ;  /* 0x0018000808507981 */ /* 0x001f68000c1e1d00 */
        /* <DEDUP_REMOVED lines=48> */
[----:B------:R-:W5:Y:S04]  /*26b0*/  LDG.E.128 R8, desc[UR8][R4.64+0x1400] ;  /* 0x0014000804087981 */ /* 0x000f68000c1e1d00 */
[----:B-1----:R-:W5:Y:S04]  /*26c0*/  LDG.E.128 R12, desc[UR8][R4.64+0x1010] ;  /* 0x00101008040c7981 */ /* 0x002f68000c1e1d00 */
        /* <DEDUP_REMOVED lines=16> */
[----:B0-----:R-:W2:Y:S04]  /*27d0*/  LDG.E.128 R120, desc[UR8][R4.64+0x1410] ;  /* 0x0014100804787981 */ /* 0x001ea8000c1e1d00 */
[----:B-1----:R-:W2:Y:S04]  /*27e0*/  LDG.E.128 R116, desc[UR8][R4.64+0x1800] ;  /* 0x0018000804747981 */ /* 0x002ea8000c1e1d00 */
[----:B---3--:R-:W-:Y:S04]  /*27f0*/  STL.64 [R1+0x490], R88 ;  /* 0x0004905801007387 */ /* 0x008fe80000100a00 */
[----:B------:R0:W-:Y:S04]  /*2800*/  STL.64 [R1+0x498], R90 ;  /* 0x0004985a01007387 */ /* 0x0001e80000100a00 */
[----:B-----5:R-:W-:Y:S04]  /*2810*/  STL.64 [R1+0x4a0], R84 ;  /* 0x0004a05401007387 */ /* 0x020fe80000100a00 */
[----:B------:R1:W-:Y:S04]  /*2820*/  STL.64 [R1+0x4a8], R86 ;  /* 0x0004a85601007387 */ /* 0x0003e80000100a00 */
[----:B------:R-:W3:Y:S04]  /*2830*/  LDG.E.128 R112, desc[UR8][R4.64+0x1810] ;  /* 0x0018100804707981 */ /* 0x000ee8000c1e1d00 */
[----:B------:R-:W5:Y:S04]  /*2840*/  LDG.E.128 R108, desc[UR8][R4.64+0x1c00] ;  /* 0x001c0008046c7981 */ /* 0x000f68000c1e1d00 */
[----:B------:R-:W-:Y:S04]  /*2850*/  STL.64 [R1+0x4b0], R80 ;  /* 0x0004b05001007387 */ /* 0x000fe80000100a00 */
[----:B------:R1:W-:Y:S04]  /*2860*/  STL.64 [R1+0x4b8], R82 ;  /* 0x0004b85201007387 */ /* 0x0003e80000100a00 */
[----:B------:R-:W-:Y:S04]  /*2870*/  STL.64 [R1+0x4c0], R76 ;  /* 0x0004c04c01007387 */ /* 0x000fe80000100a00 */
[----:B------:R1:W-:Y:S04]  /*2880*/  STL.64 [R1+0x4c8], R78 ;  /* 0x0004c84e01007387 */ /* 0x0003e80000100a00 */
[----:B------:R-:W5:Y:S04]  /*2890*/  LDG.E.128 R104, desc[UR8][R4.64+0x1c10] ;  /* 0x001c100804687981 */ /* 0x000f68000c1e1d00 */
[----:B------:R-:W5:Y:S04]  /*28a0*/  LDG.E.128 R100, desc[UR8][R4.64+0x2000] ;  /* 0x0020000804647981 */ /* 0x000f68000c1e1d00 */
[----:B------:R-:W-:Y:S04]  /*28b0*/  STL.64 [R1+0x4d0], R72 ;  /* 0x0004d04801007387 */ /* 0x000fe80000100a00 */
[----:B------:R1:W-:Y:S04]  /*28c0*/  STL.64 [R1+0x4d8], R74 ;  /* 0x0004d84a01007387 */ /* 0x0003e80000100a00 */
[----:B------:R-:W-:Y:S04]  /*28d0*/  STL.64 [R1+0x4e0], R68 ;  /* 0x0004e04401007387 */ /* 0x000fe80000100a00 */
[----:B------:R1:W-:Y:S04]  /*28e0*/  STL.64 [R1+0x4e8], R70 ;  /* 0x0004e84601007387 */ /* 0x0003e80000100a00 */
[----:B----4-:R-:W4:Y:S04]  /*28f0*/  LDG.E.128 R96, desc[UR8][R4.64+0x2010] ;  /* 0x0020100804607981 */ /* 0x010f28000c1e1d00 */
[----:B--2---:R-:W2:Y:S04]  /*2900*/  LDG.E.128 R92, desc[UR8][R4.64+0x2400] ;  /* 0x00240008045c7981 */ /* 0x004ea8000c1e1d00 */
[----:B------:R-:W-:Y:S04]  /*2910*/  STL.64 [R1+0x4f0], R64 ;  /* 0x0004f04001007387 */ /* 0x000fe80000100a00 */
[----:B------:R1:W-:Y:S04]  /*2920*/  STL.64 [R1+0x4f8], R66 ;  /* 0x0004f84201007387 */ /* 0x0003e80000100a00 */
[----:B------:R-:W-:Y:S04]  /*2930*/  STL.64 [R1+0x500], R60 ;  /* 0x0005003c01007387 */ /* 0x000fe80000100a00 */
[----:B------:R-:W-:Y:S04]  /*2940*/  STL.64 [R1+0x508], R62 ;  /* 0x0005083e01007387 */ /* 0x000fe80000100a00 */
[----:B0-----:R-:W2:Y:S04]  /*2950*/  LDG.E.128 R88, desc[UR8][R4.64+0x2410] ;  /* 0x0024100804587981 */ /* 0x001ea8000c1e1d00 */
[----:B-1----:R-:W2:Y:S04]  /*2960*/  LDG.E.128 R84, desc[UR8][R2.64] ;  /* 0x0000000802547981 */ /* 0x002ea8000c1e1d00 */
[----:B------:R-:W-:Y:S04]  /*2970*/  STL.64 [R1+0x510], R56 ;  /* 0x0005103801007387 */ /* 0x000fe80000100a00 */
[----:B------:R-:W-:Y:S04]  /*2980*/  STL.64 [R1+0x518], R58 ;  /* 0x0005183a01007387 */ /* 0x000fe80000100a00 */
[----:B------:R-:W-:Y:S04]  /*2990*/  STL.64 [R1+0x470], R52 ;  /* 0x0004703401007387 */ /* 0x000fe80000100a00 */
[----:B------:R-:W-:Y:S04]  /*29a0*/  STL.64 [R1+0x478], R54 ;  /* 0x0004783601007387 */ /* 0x000fe80000100a00 */
[----:B------:R-:W2:Y:S04]  /*29b0*/  LDG.E.128 R80, desc[UR8][R2.64+0x10] ;  /* 0x0000100802507981 */ /* 0x000ea8000c1e1d00 */
[----:B------:R-:W2:Y:S04]  /*29c0*/  LDG.E.128 R76, desc[UR8][R2.64+0x400] ;  /* 0x00040008024c7981 */ /* 0x000ea8000c1e1d00 */
[----:B------:R-:W-:Y:S04]  /*29d0*/  STL.64 [R1+0x3a8], R48 ;  /* 0x0003a83001007387 */ /* 0x000fe80000100a00 */
[----:B------:R-:W-:Y:S04]  /*29e0*/  STL.64 [R1+0x3b0], R50 ;  /* 0x0003b03201007387 */ /* 0x000fe80000100a00 */
[----:B------:R-:W-:Y:S04]  /*29f0*/  STL.64 [R1+0x398], R44 ;  /* 0x0003982c01007387 */ /* 0x000fe80000100a00 */
[----:B------:R-:W-:Y:S04]  /*2a00*/  STL.64 [R1+0x3a0], R46 ;  /* 0x0003a02e01007387 */ /* 0x000fe80000100a00 */
[----:B------:R-:W2:Y:S04]  /*2a10*/  LDG.E.128 R72, desc[UR8][R2.64+0x410] ;  /* 0x0004100802487981 */ /* 0x000ea8000c1e1d00 */
[----:B------:R-:W2:Y:S04]  /*2a20*/  LDG.E.128 R68, desc[UR8][R2.64+0x800] ;  /* 0x0008000802447981 */ /* 0x000ea8000c1e1d00 */
[----:B------:R-:W-:Y:S04]  /*2a30*/  STL.64 [R1+0x368], R40 ;  /* 0x0003682801007387 */ /* 0x000fe80000100a00 */
[----:B------:R0:W-:Y:S04]  /*2a40*/  STL.64 [R1+0x370], R42 ;  /* 0x0003702a01007387 */ /* 0x0001e80000100a00 */
[----:B------:R-:W-:Y:S04]  /*2a50*/  STL.64 [R1+0x358], R36 ;  /* 0x0003582401007387 */ /* 0x000fe80000100a00 */
[----:B------:R-:W-:Y:S04]  /*2a60*/  STL.64 [R1+0x360], R38 ;  /* 0x0003602601007387 */ /* 0x000fe80000100a00 */
[----:B------:R-:W2:Y:S04]  /*2a70*/  LDG.E.128 R64, desc[UR8][R2.64+0x810] ;  /* 0x0008100802407981 */ /* 0x000ea8000c1e1d00 */
[----:B0-----:R-:W2:Y:S04]  /*2a80*/  LDG.E.128 R40, desc[UR8][R2.64+0x1410] ;  /* 0x0014100802287981 */ /* 0x001ea8000c1e1d00 */
[----:B------:R-:W-:Y:S04]  /*2a90*/  STL.64 [R1+0x328], R32 ;  /* 0x0003282001007387 */ /* 0x000fe80000100a00 */
[----:B------:R0:W-:Y:S04]  /*2aa0*/  STL.64 [R1+0x330], R34 ;  /* 0x0003302201007387 */ /* 0x0001e80000100a00 */
[----:B------:R-:W-:Y:S04]  /*2ab0*/  STL.64 [R1+0x318], R28 ;  /* 0x0003181c01007387 */ /* 0x000fe80000100a00 */
[----:B------:R-:W-:Y:S04]  /*2ac0*/  STL.64 [R1+0x320], R30 ;  /* 0x0003201e01007387 */ /* 0x000fe80000100a00 */
[----:B0-----:R-:W2:Y:S04]  /*2ad0*/  LDG.E.128 R32, desc[UR8][R2.64+0x1810] ;  /* 0x0018100802207981 */ /* 0x001ea8000c1e1d00 */
[----:B------:R-:W2:Y:S04]  /*2ae0*/  LDG.E.128 R36, desc[UR8][R2.64+0x1800] ;  /* 0x0018000802247981 */ /* 0x000ea8000c1e1d00 */
[----:B------:R-:W-:Y:S04]  /*2af0*/  STL.64 [R1+0x2e8], R24 ;  /* 0x0002e81801007387 */ /* 0x000fe80000100a00 */
[----:B------:R0:W-:Y:S04]  /*2b00*/  STL.64 [R1+0x2f0], R26 ;  /* 0x0002f01a01007387 */ /* 0x0001e80000100a00 */
[----:B------:R-:W-:Y:S04]  /*2b10*/  STL.64 [R1+0x2d8], R20 ;  /* 0x0002d81401007387 */ /* 0x000fe80000100a00 */
[----:B------:R-:W-:Y:S04]  /*2b20*/  STL.64 [R1+0x2e0], R22 ;  /* 0x0002e01601007387 */ /* 0x000fe80000100a00 */
[----:B0-----:R-:W2:Y:S04]  /*2b30*/  LDG.E.128 R24, desc[UR8][R2.64+0x1c10] ;  /* 0x001c100802187981 */ /* 0x001ea8000c1e1d00 */
[----:B------:R-:W2:Y:S04]  /*2b40*/  LDG.E.128 R28, desc[UR8][R2.64+0x1c00] ;  /* 0x001c0008021c7981 */ /* 0x000ea8000c1e1d00 */
[----:B------:R-:W-:Y:S04]  /*2b50*/  STL.64 [R1+0x2a8], R16 ;  /* 0x0002a81001007387 */ /* 0x000fe80000100a00 */
[----:B------:R-:W-:Y:S04]  /*2b60*/  STL.64 [R1+0x2b0], R18 ;  /* 0x0002b01201007387 */ /* 0x000fe80000100a00 */
[----:B------:R-:W-:Y:S04]  /*2b70*/  STL.64 [R1+0x298], R12 ;  /* 0x0002980c01007387 */ /* 0x000fe80000100a00 */
[----:B------:R0:W-:Y:S04]  /*2b80*/  STL.64 [R1+0x2a0], R14 ;  /* 0x0002a00e01007387 */ /* 0x0001e80000100a00 */
[----:B------:R-:W-:Y:S04]  /*2b90*/  STL.64 [R1+0x268], R8 ;  /* 0x0002680801007387 */ /* 0x000fe80000100a00 */
[----:B------:R1:W-:Y:S04]  /*2ba0*/  STL.64 [R1+0x270], R10 ;  /* 0x0002700a01007387 */ /* 0x0003e80000100a00 */
[----:B0-----:R-:W3:Y:S04]  /*2bb0*/  LDG.E.128 R12, desc[UR8][R2.64+0x2400] ;  /* 0x00240008020c7981 */ /* 0x001ee8000c1e1d00 */
[----:B------:R-:W5:Y:S04]  /*2bc0*/  LDG.E.128 R16, desc[UR8][R2.64+0x2010] ;  /* 0x0020100802107981 */ /* 0x000f68000c1e1d00 */
[----:B-1----:R-:W4:Y:S04]  /*2bd0*/  LDG.E.128 R8, desc[UR8][R2.64+0x2410] ;  /* 0x0024100802087981 */ /* 0x002f28000c1e1d00 */
[----:B------:R-:W2:Y:S04]  /*2be0*/  LDG.E.128 R20, desc[UR8][R2.64+0x2000] ;  /* 0x0020000802147981 */ /* 0x000ea8000c1e1d00 */
[----:B------:R-:W2:Y:S04]  /*2bf0*/  LDG.E.128 R60, desc[UR8][R2.64+0xc00] ;  /* 0x000c0008023c7981 */ /* 0x000ea8000c1e1d00 */
[----:B------:R-:W2:Y:S04]  /*2c00*/  LDG.E.128 R56, desc[UR8][R2.64+0xc10] ;  /* 0x000c100802387981 */ /* 0x000ea8000c1e1d00 */
[----:B------:R-:W2:Y:S04]  /*2c10*/  LDG.E.128 R44, desc[UR8][R2.64+0x1400] ;  /* 0x00140008022c7981 */ /* 0x000ea8000c1e1d00 */
[----:B------:R-:W2:Y:S04]  /*2c20*/  LDG.E.128 R52, desc[UR8][R2.64+0x1000] ;  /* 0x0010000802347981 */ /* 0x000ea8000c1e1d00 */
[----:B------:R-:W2:Y:S04]  /*2c30*/  LDG.E.128 R48, desc[UR8][R2.64+0x1010] ;  /* 0x0010100802307981 */ /* 0x000ea8000c1e1d00 */
[----:B----4-:R4:W-:Y:S04]  /*2c40*/  STL.64 [R1+0x148], R8 ;  /* 0x0001480801007387 */ /* 0x0109e80000100a00 */
[----:B------:R4:W-:Y:S04]  /*2c50*/  STL.64 [R1+0x150], R10 ;  /* 0x0001500a01007387 */ /* 0x0009e80000100a00 */
[----:B------:R4:W-:Y:S04]  /*2c60*/  STL.64 [R1+0x258], R120 ;  /* 0x0002587801007387 */ /* 0x0009e80000100a00 */
[----:B------:R4:W-:Y:S04]  /*2c70*/  STL.64 [R1+0x260], R122 ;  /* 0x0002607a01007387 */ /* 0x0009e80000100a00 */
[----:B---3--:R4:W-:Y:S04]  /*2c80*/  STL.64 [R1+0x138], R12 ;  /* 0x0001380c01007387 */ /* 0x0089e80000100a00 */
[----:B------:R4:W-:Y:S04]  /*2c90*/  STL.64 [R1+0x228], R116 ;  /* 0x0002287401007387 */ /* 0x0009e80000100a00 */
[----:B------:R4:W-:Y:S04]  /*2ca0*/  STL.64 [R1+0x230], R118 ;  /* 0x0002307601007387 */ /* 0x0009e80000100a00 */
[----:B------:R4:W-:Y:S04]  /*2cb0*/  STL.64 [R1+0x140], R14 ;  /* 0x0001400e01007387 */ /* 0x0009e80000100a00 */
[----:B------:R4:W-:Y:S04]  /*2cc0*/  STL.64 [R1+0x218], R112 ;  /* 0x0002187001007387 */ /* 0x0009e80000100a00 */
[----:B------:R4:W-:Y:S04]  /*2cd0*/  STL.64 [R1+0x220], R114 ;  /* 0x0002207201007387 */ /* 0x0009e80000100a00 */
[----:B-----5:R4:W-:Y:S04]  /*2ce0*/  STL.64 [R1+0x128], R16 ;  /* 0x0001281001007387 */ /* 0x0209e80000100a00 */
        /* <DEDUP_REMOVED lines=48> */
.L_x_12378:
[----:B------:R-:W0:Y:S01]  /*2ff0*/  LDCU.128 UR16, c[0x0][0x3d0] ;  /* 0x00007a00ff1077ac */ /* 0x000e220008000c00 */
[----:B------:R-:W-:-:S04]  /*3000*/  SHF.L.U32 R0, R6, 0x5, RZ ;  /* 0x0000000506007819 */ /* 0x000fc800000006ff */
[----:B------:R-:W-:-:S04]  /*3010*/  LOP3.LUT R0, R0, 0x3e0, RZ, 0xc0, !PT ;  /* 0x000003e000007812 */ /* 0x000fc800078ec0ff */
[----:B------:R-:W-:-:S05]  /*3020*/  IADD3 R4, P1, PT, R0, UR14, RZ ;  /* 0x0000000e00047c10 */ /* 0x000fca000ff3e0ff */
[----:B------:R-:W-:Y:S01]  /*3030*/  IMAD.X R5, RZ, RZ, UR15, P1 ;  /* 0x0000000fff057e24 */ /* 0x000fe200088e06ff */
[----:B0-----:R-:W-:-:S04]  /*3040*/  IADD3 R8, P0, PT, R0, UR16, RZ ;  /* 0x0000001000087c10 */ /* 0x001fc8000ff1e0ff */
[----:B------:R-:W2:Y:S01]  /*3050*/  LDG.E.128 R48, desc[UR8][R4.64] ;  /* 0x0000000804307981 */ /* 0x000ea2000c1e1d00 */
[----:B------:R-:W-:Y:S01]  /*3060*/  IADD3 R2, P2, PT, R0, UR18, RZ ;  /* 0x0000001200027c10 */ /* 0x000fe2000ff5e0ff */
[----:B------:R-:W-:Y:S02]  /*3070*/  IMAD.X R9, RZ, RZ, UR17, P0 ;  /* 0x00000011ff097e24 */ /* 0x000fe400080e06ff */
[----:B------:R-:W3:Y:S02]  /*3080*/  LDG.E.128 R44, desc[UR8][R4.64+0x10] ;  /* 0x00001008042c7981 */ /* 0x000ee4000c1e1d00 */
[----:B------:R-:W-:Y:S02]  /*3090*/  IMAD.X R3, RZ, RZ, UR19, P2 ;  /* 0x00000013ff037e24 */ /* 0x000fe400090e06ff */
        /* <DEDUP_REMOVED lines=32> */
[----:B-1----:R-:W5:Y:S04]  /*32a0*/  LDG.E.128 R12, desc[UR8][R4.64+0x1010] ;  /* 0x00101008040c7981 */ /* 0x002f68000c1e1d00 */
[----:B--2---:R-:W-:Y:S04]  /*32b0*/  STL.64 [R1+0x388], R120 ;  /* 0x0003887801007387 */ /* 0x004fe80000100a00 */
[----:B------:R0:W-:Y:S04]  /*32c0*/  STL.64 [R1+0x390], R122 ;  /* 0x0003907a01007387 */ /* 0x0001e80000100a00 */
[----:B---3--:R-:W-:Y:S04]  /*32d0*/  STL.64 [R1+0x378], R116 ;  /* 0x0003787401007387 */ /* 0x008fe80000100a00 */
        /* <DEDUP_REMOVED lines=47> */
[----:B0-----:R-:W3:Y:S04]  /*35d0*/  LDG.E.128 R120, desc[UR8][R4.64+0x1410] ;  /* 0x0014100804787981 */ /* 0x001ee8000c1e1d00 */
[----:B-1----:R-:W3:Y:S04]  /*35e0*/  LDG.E.128 R116, desc[UR8][R4.64+0x1800] ;  /* 0x0018000804747981 */ /* 0x002ee8000c1e1d00 */
[----:B--2---:R-:W2:Y:S04]  /*35f0*/  LDG.E.128 R24, desc[UR8][R2.64+0x1c10] ;  /* 0x001c100802187981 */ /* 0x004ea8000c1e1d00 */
        /* <DEDUP_REMOVED lines=22> */
[----:B------:R-:W-:Y:S04]  /*3760*/  STL.64 [R1+0x450], R20 ;  /* 0x0004501401007387 */ /* 0x000fe80000100a00 */
[----:B------:R0:W-:Y:S04]  /*3770*/  STL.64 [R1+0x458], R22 ;  /* 0x0004581601007387 */ /* 0x0001e80000100a00 */
[----:B----4-:R-:W-:Y:S04]  /*3780*/  STL.64 [R1+0x460], R16 ;  /* 0x0004601001007387 */ /* 0x010fe80000100a00 */
[----:B------:R1:W-:Y:S04]  /*3790*/  STL.64 [R1+0x468], R18 ;  /* 0x0004681201007387 */ /* 0x0003e80000100a00 */
[----:B0-----:R-:W4:Y:S04]  /*37a0*/  LDG.E.128 R20, desc[UR8][R2.64+0x2000] ;  /* 0x0020000802147981 */ /* 0x001f28000c1e1d00 */
[----:B-----5:R-:W-:Y:S04]  /*37b0*/  STL.64 [R1+0x480], R12 ;  /* 0x0004800c01007387 */ /* 0x020fe80000100a00 */
[----:B-1----:R-:W5:Y:S04]  /*37c0*/  LDG.E.128 R16, desc[UR8][R2.64+0x2010] ;  /* 0x0020100802107981 */ /* 0x002f68000c1e1d00 */
[----:B------:R0:W-:Y:S04]  /*37d0*/  STL.64 [R1+0x488], R14 ;  /* 0x0004880e01007387 */ /* 0x0001e80000100a00 */
[----:B------:R-:W-:Y:S04]  /*37e0*/  STL.64 [R1+0x490], R8 ;  /* 0x0004900801007387 */ /* 0x000fe80000100a00 */
[----:B------:R1:W-:Y:S04]  /*37f0*/  STL.64 [R1+0x498], R10 ;  /* 0x0004980a01007387 */ /* 0x0003e80000100a00 */
[----:B0-----:R-:W5:Y:S04]  /*3800*/  LDG.E.128 R12, desc[UR8][R2.64+0x2400] ;  /* 0x00240008020c7981 */ /* 0x001f68000c1e1d00 */
[----:B-1----:R-:W5:Y:S04]  /*3810*/  LDG.E.128 R8, desc[UR8][R2.64+0x2410] ;  /* 0x0024100802087981 */ /* 0x002f68000c1e1d00 */
[----:B--2---:R2:W-:Y:S04]  /*3820*/  STL.64 [R1+0x1d8], R24 ;  /* 0x0001d81801007387 */ /* 0x0045e80000100a00 */
[----:B------:R2:W-:Y:S04]  /*3830*/  STL.64 [R1+0x1e0], R26 ;  /* 0x0001e01a01007387 */ /* 0x0005e80000100a00 */
[----:B---3--:R2:W-:Y:S04]  /*3840*/  STL.64 [R1+0x4a0], R120 ;  /* 0x0004a07801007387 */ /* 0x0085e80000100a00 */
        /* <DEDUP_REMOVED lines=60> */
[----:B----4-:R2:W-:Y:S04]  /*3c10*/  STL.64 [R1+0x1a8], R20 ;  /* 0x0001a81401007387 */ /* 0x0105e80000100a00 */
        /* <DEDUP_REMOVED lines=74> */
.L_x_12377:
[----:B------:R-:W3:Y:S01]  /*40c0*/  S2UR UR7, SR_CTAID.X ;  /* 0x00000000000779c3 */ /* 0x000ee20000002500 */
[----:B------:R-:W5:Y:S01]  /*40d0*/  LDCU UR12, c[0x0][0x384] ;  /* 0x00007080ff0c77ac */ /* 0x000f620008000800 */
[----:B------:R-:W-:Y:S01]  /*40e0*/  SHF.R.U32.HI R4, RZ, 0x5, R6 ;  /* 0x00000005ff047819 */ /* 0x000fe20000011606 */
[----:B---3--:R-:W-:-:S06]  /*40f0*/  USHF.L.U32 UR6, UR7, 0x2, URZ ;  /* 0x0000000207067899 */ /* 0x008fcc00080006ff */
[----:B------:R-:W-:-:S04]  /*4100*/  LOP3.LUT R4, R4, UR6, RZ, 0xfc, !PT ;  /* 0x0000000604047c12 */ /* 0x000fc8000f8efcff */
[----:B-----5:R-:W-:-:S13]  /*4110*/  ISETP.GE.AND P0, PT, R4, UR12, PT ;  /* 0x0000000c04007c0c */ /* 0x020fda000bf06270 */
[----:B------:R-:W-:Y:S05]  /*4120*/  @P0 EXIT ;  /* 0x000000000000094d */ /* 0x000fea0003800000 */
[----:B------:R-:W3:Y:S01]  /*4130*/  LDC R0, c[0x0][0x360] ;  /* 0x0000d800ff007b82 */ /* 0x000ee20000000800 */
[----:B------:R-:W-:Y:S01]  /*4140*/  IMAD.HI.U32 R2, R7, -0x2daee0ad, RZ ;  /* 0xd2511f5307027827 */ /* 0x000fe200078e00ff */
[----:B------:R-:W-:Y:S01]  /*4150*/  MOV R3, UR10 ;  /* 0x0000000a00037c02 */ /* 0x000fe20008000f00 */
[----:B------:R-:W-:Y:S01]  /*4160*/  UIADD3 UR6, UPT, UPT, UR10, -0x61c88647, URZ ;  /* 0x9e3779b90a067890 */ /* 0x000fe2000fffe0ff */
[----:B------:R5:W-:Y:S01]  /*4170*/  STL [R1+0x14], R4 ;  /* 0x0000140401007387 */ /* 0x000be20000100800 */
[----:B------:R-:W5:Y:S01]  /*4180*/  LDCU.64 UR12, c[0x0][0x398] ;  /* 0x00007300ff0c77ac */ /* 0x000f620008000a00 */
[----:B------:R-:W-:Y:S01]  /*4190*/  LOP3.LUT R2, R2, UR11, RZ, 0x3c, !PT ;  /* 0x0000000b02027c12 */ /* 0x000fe2000f8e3cff */
[----:B------:R-:W-:Y:S02]  /*41a0*/  UIADD3 UR16, UPT, UPT, UR11, -0x695add53, URZ ;  /* 0x96a522ad0b107890 */ /* 0x000fe4000fffe0ff */
[----:B------:R-:W-:Y:S02]  /*41b0*/  UIADD3 UR17, UPT, UPT, UR10, -0x700cb87f, URZ ;  /* 0x8ff347810a117890 */ /* 0x000fe4000fffe0ff */
[----:B------:R-:W-:Y:S01]  /*41c0*/  ULOP3.LUT UR4, UR4, 0x3, URZ, 0xc0, !UPT ;  /* 0x0000000304047892 */ /* 0x000fe2000f8ec0ff */
[----:B------:R-:W3:Y:S05]  /*41d0*/  LDCU UR14, c[0x0][0x388] ;  /* 0x00007100ff0e77ac */ /* 0x000eea0008000800 */
[----:B012-4-:R-:W-:Y:S01]  /*41e0*/  IMAD.U32 R72, RZ, RZ, UR4 ;  /* 0x00000004ff487e24 */ /* 0x017fe2000f8e00ff */
[----:B------:R-:W0:Y:S01]  /*41f0*/  LDCU.U8 UR15, c[0x0][0x410] ;  /* 0x00008200ff0f77ac */ /* 0x000e220008000000 */
[----:B---3--:R-:W-:Y:S01]  /*4200*/  IMAD R6, R0, UR7, R6 ;  /* 0x0000000700067c24 */ /* 0x008fe2000f8e0206 */
[----:B------:R-:W-:-:S02]  /*4210*/  UIADD3 UR7, UPT, UPT, UR11, -0x24c28bd8, URZ ;  /* 0xdb3d74280b077890 */ /* 0x000fc4000fffe0ff */
[----:B-----5:R-:W-:Y:S01]  /*4220*/  UISETP.NE.U32.AND UP0, UPT, UR12, URZ, UPT ;  /* 0x000000ff0c00728c */ /* 0x020fe2000bf05070 */
[C---:B------:R-:W-:Y:S01]  /*4230*/  IMAD.HI.U32 R0, R6.reuse, -0x326172a9, RZ ;  /* 0xcd9e8d5706007827 */ /* 0x040fe200078e00ff */
[----:B------:R-:W1:Y:S03]  /*4240*/  LDCU UR12, c[0x0][0x404] ;  /* 0x00008080ff0c77ac */ /* 0x000e660008000800 */
[----:B------:R-:W-:Y:S01]  /*4250*/  IMAD R5, R6, -0x326172a9, RZ ;  /* 0xcd9e8d5706057824 */ /* 0x000fe200078e02ff */
[----:B------:R-:W-:Y:S01]  /*4260*/  LOP3.LUT R0, R0, UR5, R3, 0x96, !PT ;  /* 0x0000000500007c12 */ /* 0x000fe2000f8e9603 */
[----:B------:R-:W-:Y:S01]  /*4270*/  IMAD.HI.U32 R3, R2, -0x326172a9, RZ ;  /* 0xcd9e8d5702037827 */ /* 0x000fe200078e00ff */
[----:B------:R-:W-:Y:S01]  /*4280*/  UISETP.NE.AND.EX UP0, UPT, UR13, URZ, UPT, UP0 ;  /* 0x000000ff0d00728c */ /* 0x000fe2000bf05300 */
[----:B------:R-:W2:Y:S02]  /*4290*/  LDCU UR13, c[0x0][0x408] ;  /* 0x00008100ff0d77ac */ /* 0x000ea40008000800 */
[----:B------:R-:W-:Y:S01]  /*42a0*/  IMAD.HI.U32 R8, R0, -0x2daee0ad, RZ ;  /* 0xd2511f5300087827 */ /* 0x000fe200078e00ff */
[----:B------:R-:W-:Y:S01]  /*42b0*/  LOP3.LUT R3, R5, UR6, R3, 0x96, !PT ;  /* 0x0000000605037c12 */ /* 0x000fe2000f8e9603 */
[----:B------:R-:W-:-:S02]  /*42c0*/  UIADD3 UR6, UPT, UPT, UR11, -0x4498517b, URZ ;  /* 0xbb67ae850b067890 */ /* 0x000fc4000fffe0ff */
[----:B------:R-:W-:Y:S01]  /*42d0*/  IMAD R5, R7, -0x2daee0ad, RZ ;  /* 0xd2511f5307057824 */ /* 0x000fe200078e02ff */
[----:B------:R-:W-:Y:S01]  /*42e0*/  PLOP3.LUT P0, PT, PT, PT, UP0, 0x80, 0x8 ;  /* 0x000000000008781c */ /* 0x000fe20003f0f008 */
[----:B------:R-:W-:Y:S02]  /*42f0*/  IMAD R2, R2, -0x326172a9, RZ ;  /* 0xcd9e8d5702027824 */ /* 0x000fe400078e02ff */
[----:B------:R-:W-:Y:S01]  /*4300*/  IMAD R0, R0, -0x2daee0ad, RZ ;  /* 0xd2511f5300007824 */ /* 0x000fe200078e02ff */
[----:B------:R-:W-:Y:S01]  /*4310*/  LOP3.LUT R5, R5, UR6, R8, 0x96, !PT ;  /* 0x0000000605057c12 */ /* 0x000fe2000f8e9608 */
[----:B------:R-:W-:-:S04]  /*4320*/  UIADD3 UR6, UPT, UPT, UR10, 0x3c6ef372, URZ ;  /* 0x3c6ef3720a067890 */ /* 0x000fc8000fffe0ff */
[----:B------:R-:W-:-:S04]  /*4330*/  IMAD.HI.U32 R8, R5, -0x326172a9, RZ ;  /* 0xcd9e8d5705087827 */ /* 0x000fc800078e00ff */
[----:B------:R-:W-:Y:S01]  /*4340*/  IMAD R5, R5, -0x326172a9, RZ ;  /* 0xcd9e8d5705057824 */ /* 0x000fe200078e02ff */
[----:B------:R-:W-:Y:S01]  /*4350*/  LOP3.LUT R2, R2, UR6, R8, 0x96, !PT ;  /* 0x0000000602027c12 */ /* 0x000fe2000f8e9608 */
[----:B------:R-:W-:Y:S01]  /*4360*/  UIADD3 UR6, UPT, UPT, UR11, 0x76cf5d0a, URZ ;  /* 0x76cf5d0a0b067890 */ /* 0x000fe2000fffe0ff */
[----:B------:R-:W-:-:S04]  /*4370*/  IMAD.HI.U32 R8, R3, -0x2daee0ad, RZ ;  /* 0xd2511f5303087827 */ /* 0x000fc800078e00ff */
[----:B------:R-:W-:Y:S01]  /*4380*/  IMAD R3, R3, -0x2daee0ad, RZ ;  /* 0xd2511f5303037824 */ /* 0x000fe200078e02ff */
[----:B------:R-:W-:Y:S01]  /*4390*/  LOP3.LUT R0, R0, UR6, R8, 0x96, !PT ;  /* 0x0000000600007c12 */ /* 0x000fe2000f8e9608 */
[----:B------:R-:W-:-:S04]  /*43a0*/  UIADD3 UR6, UPT, UPT, UR10, -0x255992d5, URZ ;  /* 0xdaa66d2b0a067890 */ /* 0x000fc8000fffe0ff */
[----:B------:R-:W-:-:S04]  /*43b0*/  IMAD.HI.U32 R8, R0, -0x326172a9, RZ ;  /* 0xcd9e8d5700087827 */ /* 0x000fc800078e00ff */
[----:B------:R-:W-:Y:S01]  /*43c0*/  IMAD R0, R0, -0x326172a9, RZ ;  /* 0xcd9e8d5700007824 */ /* 0x000fe200078e02ff */
[----:B------:R-:W-:Y:S01]  /*43d0*/  LOP3.LUT R5, R5, UR6, R8, 0x96, !PT ;  /* 0x0000000605057c12 */ /* 0x000fe2000f8e9608 */
[----:B------:R-:W-:Y:S01]  /*43e0*/  UIADD3 UR6, UPT, UPT, UR11, 0x32370b8f, URZ ;  /* 0x32370b8f0b067890 */ /* 0x000fe2000fffe0ff */
[----:B------:R-:W-:-:S04]  /*43f0*/  IMAD.HI.U32 R8, R2, -0x2daee0ad, RZ ;  /* 0xd2511f5302087827 */ /* 0x000fc800078e00ff */
[----:B------:R-:W-:Y:S01]  /*4400*/  IMAD R2, R2, -0x2daee0ad, RZ ;  /* 0xd2511f5302027824 */ /* 0x000fe200078e02ff */
[----:B------:R-:W-:Y:S01]  /*4410*/  LOP3.LUT R3, R3, UR6, R8, 0x96, !PT ;  /* 0x0000000603037c12 */ /* 0x000fe2000f8e9608 */
[----:B------:R-:W-:-:S04]  /*4420*/  UIADD3 UR6, UPT, UPT, UR10, 0x78dde6e4, URZ ;  /* 0x78dde6e40a067890 */ /* 0x000fc8000fffe0ff */
[----:B------:R-:W-:-:S04]  /*4430*/  IMAD.HI.U32 R8, R3, -0x326172a9, RZ ;  /* 0xcd9e8d5703087827 */ /* 0x000fc800078e00ff */
[----:B------:R-:W-:Y:S01]  /*4440*/  IMAD R3, R3, -0x326172a9, RZ ;  /* 0xcd9e8d5703037824 */ /* 0x000fe200078e02ff */
[----:B------:R-:W-:Y:S01]  /*4450*/  LOP3.LUT R0, R0, UR6, R8, 0x96, !PT ;  /* 0x0000000600007c12 */ /* 0x000fe2000f8e9608 */
[----:B------:R-:W-:Y:S01]  /*4460*/  UIADD3 UR6, UPT, UPT, UR11, -0x126145ec, URZ ;  /* 0xed9eba140b067890 */ /* 0x000fe2000fffe0ff */
        /* <DEDUP_REMOVED lines=31> */
[----:B------:R-:W-:-:S04]  /*4660*/  IMAD.HI.U32 R8, R5, -0x2daee0ad, RZ ;  /* 0xd2511f5305087827 */ /* 0x000fc800078e00ff */
[----:B------:R-:W-:Y:S01]  /*4670*/  IMAD R5, R5, -0x2daee0ad, RZ ;  /* 0xd2511f5305057824 */ /* 0x000fe200078e02ff */
[----:B------:R-:W-:Y:S01]  /*4680*/  LOP3.LUT R2, R2, UR7, R8, 0x96, !PT ;  /* 0x0000000702027c12 */ /* 0x000fe2000f8e9608 */
[----:B------:R-:W-:Y:S01]  /*4690*/  IMAD.HI.U32 R8, R0, -0x2daee0ad, RZ ;  /* 0xd2511f5300087827 */ /* 0x000fe200078e00ff */
[----:B------:R-:W3:Y:S03]  /*46a0*/  LDCU.64 UR6, c[0x0][0x3a0] ;  /* 0x00007400ff0677ac */ /* 0x000ee60008000a00 */
[C---:B------:R-:W-:Y:S01]  /*46b0*/  IMAD R4, R2.reuse, -0x326172a9, RZ ;  /* 0xcd9e8d5702047824 */ /* 0x040fe200078e02ff */
[----:B------:R-:W-:Y:S01]  /*46c0*/  LOP3.LUT R5, R5, UR16, R8, 0x96, !PT ;  /* 0x0000001005057c12 */ /* 0x000fe2000f8e9608 */
[----:B------:R-:W-:Y:S01]  /*46d0*/  IMAD.HI.U32 R8, R2, -0x326172a9, RZ ;  /* 0xcd9e8d5702087827 */ /* 0x000fe200078e00ff */
[----:B------:R-:W4:Y:S03]  /*46e0*/  LDCU UR16, c[0x0][0x448] ;  /* 0x00008900ff1077ac */ /* 0x000f260008000800 */
[----:B------:R-:W-:Y:S01]  /*46f0*/  IMAD R57, R0, -0x2daee0ad, RZ ;  /* 0xd2511f5300397824 */ /* 0x000fe200078e02ff */
[----:B------:R-:W-:Y:S01]  /*4700*/  LOP3.LUT R3, R3, UR17, R8, 0x96, !PT ;  /* 0x0000001103037c12 */ /* 0x000fe2000f8e9608 */
[----:B------:R-:W-:-:S02]  /*4710*/  IMAD.U32 R2, RZ, RZ, UR5 ;  /* 0x00000005ff027e24 */ /* 0x000fc4000f8e00ff */
[----:B012---:R-:W-:-:S07]  /*4720*/  IMAD.MOV.U32 R0, RZ, RZ, RZ ;  /* 0x000000ffff007224 */ /* 0x007fce00078e00ff */
.L_x_13610:
[----:B------:R-:W2:Y:S01]  /*4730*/  LDL R17, [R1+0x14] ;  /* 0x0000140001117983 */ /* 0x000ea20000100800 */
[----:B---3--:R-:W-:Y:S01]  /*4740*/  ISETP.NE.U32.AND P1, PT, RZ, UR6, PT ;  /* 0x00000006ff007c0c */ /* 0x008fe2000bf25070 */
[----:B-1----:R-:W0:Y:S01]  /*4750*/  @P0 LDC.64 R20, c[0x0][0x398] ;  /* 0x0000e600ff140b82 */ /* 0x002e220000000a00 */
[----:B------:R-:W1:Y:S02]  /*4760*/  S2R R22, SR_TID.X ;  /* 0x0000000000167919 */ /* 0x000e640000002100 */
[----:B------:R-:W-:-:S05]  /*4770*/  ISETP.NE.AND.EX P1, PT, RZ, UR7, PT, P1 ;  /* 0x00000007ff007c0c */ /* 0x000fca000bf25310 */
[----:B------:R-:W3:Y:S08]  /*4780*/  LDC.64 R76, c[0x0][0x390] ;  /* 0x0000e400ff4c7b82 */ /* 0x000ef00000000a00 */
[----:B------:R-:W4:Y:S01]  /*4790*/  LDC.64 R24, c[0x0][0x398] ;  /* 0x0000e600ff187b82 */ /* 0x000f220000000a00 */
[----:B-1----:R-:W-:Y:S01]  /*47a0*/  LOP3.LUT R22, R22, 0x1f, RZ, 0xc0, !PT ;  /* 0x0000001f16167812 */ /* 0x002fe200078ec0ff */
[----:B--2---:R-:W-:-:S05]  /*47b0*/  IMAD R17, R17, UR14, RZ ;  /* 0x0000000e11117c24 */ /* 0x004fca000f8e02ff */
[----:B------:R-:W-:-:S04]  /*47c0*/  SHF.R.S32.HI R18, RZ, 0x1f, R17 ;  /* 0x0000001fff127819 */ /* 0x000fc80000011411 */
[----:B------:R-:W-:Y:S02]  /*47d0*/  LEA.HI R17, R18, R17, RZ, 0x3 ;  /* 0x0000001112117211 */ /* 0x000fe400078f18ff */
[----:B------:R-:W1:Y:S02]  /*47e0*/  @P1 LDC.64 R18, c[0x0][0x3a0] ;  /* 0x0000e800ff121b82 */ /* 0x000e640000000a00 */
[----:B------:R-:W-:-:S05]  /*47f0*/  LEA.HI.SX32 R40, R17, R22, 0x1d ;  /* 0x0000001611287211 */ /* 0x000fca00078feaff */
[----:B0-----:R-:W-:-:S05]  /*4800*/  @P0 IMAD.WIDE.U32 R20, R40, 0x10, R20 ;  /* 0x0000001028140825 */ /* 0x001fca00078e0014 */
[----:B-----5:R-:W5:Y:S01]  /*4810*/  @P0 LDG.E.128 R32, desc[UR8][R20.64] ;  /* 0x0000000814200981 */ /* 0x020f62000c1e1d00 */
[----:B-1----:R-:W-:-:S05]  /*4820*/  @P1 IMAD.WIDE.U32 R18, R40, 0x10, R18 ;  /* 0x0000001028121825 */ /* 0x002fca00078e0012 */
[----:B------:R3:W5:Y:S02]  /*4830*/  @P1 LDG.E.128 R28, desc[UR8][R18.64] ;  /* 0x00000008121c1981 */ /* 0x000764000c1e1d00 */
[----:B---3--:R-:W-:-:S05]  /*4840*/  IMAD.WIDE.U32 R18, R40, 0x10, R76 ;  /* 0x0000001028127825 */ /* 0x008fca00078e004c */
[----:B------:R0:W5:Y:S01]  /*4850*/  LDG.E.128 R20, desc[UR8][R18.64] ;  /* 0x0000000812147981 */ /* 0x000162000c1e1d00 */
[----:B----4-:R-:W-:Y:S01]  /*4860*/  ISETP.NE.U32.AND P0, PT, R24, RZ, PT ;  /* 0x000000ff1800720c */ /* 0x010fe20003f05070 */
[----:B------:R-:W-:-:S03]  /*4870*/  HFMA2 R73, -RZ, RZ, 0.1171875, 0 ;  /* 0x2f800000ff497431 */ /* 0x000fc600000001ff */
[----:B------:R-:W-:-:S13]  /*4880*/  ISETP.NE.AND.EX P0, PT, R25, RZ, PT, P0 ;  /* 0x000000ff1900720c */ /* 0x000fda0003f05300 */
[----:B0-----:R-:W-:Y:S05]  /*4890*/  @P0 BRA `(.L_x_12379) ;  /* 0x0000003000bc0947 */ /* 0x001fea0003800000 */
        /* <DEDUP_REMOVED lines=16> */
.L_x_12382:
        /* <DEDUP_REMOVED lines=12> */
.L_x_12384:
[----:B------:R-:W-:Y:S05]  /*4a60*/  BSYNC.RECONVERGENT B1 ;  /* 0x0000000000017941 */ /* 0x000fea0003800200 */
.L_x_12383:
        /* <DEDUP_REMOVED lines=38> */
[----:B------:R-:W-:-:S04]  /*4cd0*/  IMAD.WIDE.U32 R26, R17, -0x326172a9, RZ ;  /* 0xcd9e8d57111a7825 */ /* 0x000fc800078e00ff */
[----:B------:R-:W-:Y:S01]  /*4ce0*/  IMAD.MOV.U32 R17, RZ, RZ, R57 ;  /* 0x000000ffff117224 */ /* 0x000fe200078e0039 */
        /* <DEDUP_REMOVED lines=19> */
[----:B------:R-:W-:Y:S02]  /*4e20*/  IMAD.MOV.U32 R4, RZ, RZ, R26 ;  /* 0x000000ffff047224 */ /* 0x000fe400078e001a */
[----:B------:R-:W-:-:S07]  /*4e30*/  IMAD.MOV.U32 R27, RZ, RZ, RZ ;  /* 0x000000ffff1b7224 */ /* 0x000fce00078e00ff */
.L_x_12381:
[----:B------:R-:W-:Y:S05]  /*4e40*/  BSYNC.RECONVERGENT B0 ;  /* 0x0000000000007941 */ /* 0x000fea0003800200 */
.L_x_12380:
[----:B------:R-:W-:Y:S01]  /*4e50*/  I2FP.F32.U32 R17, R17 ;  /* 0x0000001100117245 */ /* 0x000fe20000201000 */
[----:B-----5:R-:W-:Y:S01]  /*4e60*/  IMAD.U32 R19, R20, 0x10000, RZ ;  /* 0x0001000014137824 */ /* 0x020fe200078e00ff */
[----:B------:R-:W-:Y:S01]  /*4e70*/  MOV R68, UR12 ;  /* 0x0000000c00447c02 */ /* 0x000fe20008000f00 */
[----:B------:R-:W-:Y:S01]  /*4e80*/  IMAD.U32 R69, RZ, RZ, UR13 ;  /* 0x0000000dff457e24 */ /* 0x000fe2000f8e00ff */
[----:B------:R-:W-:Y:S01]  /*4e90*/  ISETP.NE.AND P2, PT, R27, 0x1, PT ;  /* 0x000000011b00780c */ /* 0x000fe20003f45270 */
[----:B------:R-:W-:Y:S01]  /*4ea0*/  FFMA.FTZ R17, R17, R73, 1.1641532182693481445e-10 ;  /* 0x2f00000011117423 */ /* 0x000fe20000010049 */
[----:B------:R-:W-:Y:S01]  /*4eb0*/  LOP3.LUT R8, R8, 0xfffffff7, RZ, 0xc0, !PT ;  /* 0xfffffff708087812 */ /* 0x000fe200078ec0ff */
[----:B------:R-:W-:Y:S01]  /*4ec0*/  FMUL.FTZ R19, R19, R69 ;  /* 0x0000004513137220 */ /* 0x000fe20000410000 */
[----:B------:R-:W-:Y:S01]  /*4ed0*/  BSSY.RECONVERGENT B0, `(.L_x_12385) ;  /* 0x000005f000007945 */ /* 0x000fe20003800200 */
[----:B------:R-:W-:Y:S01]  /*4ee0*/  HFMA2 R26, -RZ, RZ, 0, 1.1920928955078125e-07 ;  /* 0x00000002ff1a7431 */ /* 0x000fe200000001ff */
        /* <DEDUP_REMOVED lines=18> */
.L_x_12387:
        /* <DEDUP_REMOVED lines=12> */
.L_x_12389:
[----:B------:R-:W-:Y:S05]  /*50d0*/  BSYNC.RECONVERGENT B1 ;  /* 0x0000000000017941 */ /* 0x000fea0003800200 */
.L_x_12388:
        /* <DEDUP_REMOVED lines=60> */
[----:B------:R-:W-:Y:S02]  /*54a0*/  IMAD.MOV.U32 R4, RZ, RZ, R26 ;  /* 0x000000ffff047224 */ /* 0x000fe400078e001a */
[----:B------:R-:W-:-:S07]  /*54b0*/  HFMA2 R26, -RZ, RZ, 0, 0 ;  /* 0x00000000ff1a7431 */ /* 0x000fce00000001ff */
.L_x_12386:
[----:B------:R-:W-:Y:S05]  /*54c0*/  BSYNC.RECONVERGENT B0 ;  /* 0x0000000000007941 */ /* 0x000fea0003800200 */
.L_x_12385:
        /* <DEDUP_REMOVED lines=10> */
[----:B------:R-:W-:Y:S01]  /*5570*/  FSEL R67, R20, RZ, !P0 ;  /* 0x000000ff14437208 */ /* 0x000fe20004000000 */
[----:B------:R-:W-:Y:S01]  /*5580*/  @P1 IMAD.U32 R19, R19, 0x10000, RZ ;  /* 0x0001000013131824 */ /* 0x000fe200078e00ff */
[----:B------:R-:W-:Y:S02]  /*5590*/  PLOP3.LUT P0, PT, P0, PT, PT, 0x8, 0x80 ;  /* 0x000000000080781c */ /* 0x000fe4000070e170 */
[----:B------:R-:W-:Y:S01]  /*55a0*/  MOV R20, R4 ;  /* 0x0000000400147202 */ /* 0x000fe20000000f00 */
        /* <DEDUP_REMOVED lines=12> */
.L_x_12392:
        /* <DEDUP_REMOVED lines=12> */
.L_x_12394:
[----:B------:R-:W-:Y:S05]  /*5730*/  BSYNC.RECONVERGENT B1 ;  /* 0x0000000000017941 */ /* 0x000fea0003800200 */
.L_x_12393:
        /* <DEDUP_REMOVED lines=38> */
[----:B------:R-:W-:Y:S01]  /*59a0*/  IMAD.WIDE.U32 R36, R20, -0x326172a9, RZ ;  /* 0xcd9e8d5714247825 */ /* 0x000fe200078e00ff */
[----:B------:R-:W-:-:S04]  /*59b0*/  MOV R20, R18 ;  /* 0x0000001200147202 */ /* 0x000fc80000000f00 */
        /* <DEDUP_REMOVED lines=21> */
[----:B------:R-:W-:-:S07]  /*5b10*/  IMAD.MOV.U32 R27, RZ, RZ, RZ ;  /* 0x000000ffff1b7224 */ /* 0x000fce00078e00ff */
.L_x_12391:
[----:B------:R-:W-:Y:S05]  /*5b20*/  BSYNC.RECONVERGENT B0 ;  /* 0x0000000000007941 */ /* 0x000fea0003800200 */
.L_x_12390:
        /* <DEDUP_REMOVED lines=24> */
.L_x_12397:
        /* <DEDUP_REMOVED lines=12> */
.L_x_12399:
[----:B------:R-:W-:Y:S05]  /*5d70*/  BSYNC.RECONVERGENT B1 ;  /* 0x0000000000017941 */ /* 0x000fea0003800200 */
.L_x_12398:
        /* <DEDUP_REMOVED lines=58> */
[----:B------:R-:W-:-:S05]  /*6120*/  IMAD.WIDE.U32 R26, R3, -0x326172a9, RZ ;  /* 0xcd9e8d57031a7825 */ /* 0x000fca00078e00ff */
[----:B------:R-:W-:Y:S01]  /*6130*/  LOP3.LUT R3, R4, UR4, R27, 0x96, !PT ;  /* 0x0000000404037c12 */ /* 0x000fe2000f8e961b */
[----:B------:R-:W-:Y:S02]  /*6140*/  IMAD.MOV.U32 R4, RZ, RZ, R26 ;  /* 0x000000ffff047224 */ /* 0x000fe400078e001a */
[----:B------:R-:W-:-:S07]  /*6150*/  IMAD.MOV.U32 R26, RZ, RZ, RZ ;  /* 0x000000ffff1a7224 */ /* 0x000fce00078e00ff */
.L_x_12396:
[----:B------:R-:W-:Y:S05]  /*6160*/  BSYNC.RECONVERGENT B0 ;  /* 0x0000000000007941 */ /* 0x000fea0003800200 */
.L_x_12395:
[----:B------:R-:W-:Y:S01]  /*6170*/  I2FP.F32.U32 R27, R36 ;  /* 0x00000024001b7245 */ /* 0x000fe20000201000 */
[----:B------:R-:W-:Y:S01]  /*6180*/  IMAD.U32 R21, R21, 0x10000, RZ ;  /* 0x0001000015157824 */ /* 0x000fe200078e00ff */
[----:B------:R-:W-:Y:S01]  /*6190*/  ISETP.NE.AND P3, PT, R26, 0x1, PT ;  /* 0x000000011a00780c */ /* 0x000fe20003f65270 */
[----:B------:R-:W-:Y:S01]  /*61a0*/  BSSY.RECONVERGENT B0, `(.L_x_12400) ;  /* 0x0000060000007945 */ /* 0x000fe20003800200 */
[----:B------:R-:W-:Y:S02]  /*61b0*/  IMAD.MOV.U32 R37, RZ, RZ, 0x2 ;  /* 0x00000002ff257424 */ /* 0x000fe400078e00ff */
[----:B------:R-:W-:Y:S01]  /*61c0*/  FFMA.FTZ R27, R27, R73, 1.1641532182693481445e-10 ;  /* 0x2f0000001b1b7423 */ /* 0x000fe20000010049 */
[----:B------:R-:W-:-:S04]  /*61d0*/  IMAD.MOV.U32 R36, RZ, RZ, R4 ;  /* 0x000000ffff247224 */ /* 0x000fc800078e0004 */
[----:B------:R-:W-:Y:S01]  /*61e0*/  FSETP.GTU.FTZ.AND P2, PT, R27, R68, PT ;  /* 0x000000441b00720b */ /* 0x000fe20003f5c000 */
[----:B------:R-:W-:Y:S01]  /*61f0*/  FMUL.FTZ R27, R21, R69 ;  /* 0x00000045151b7220 */ /* 0x000fe20000410000 */
[----:B------:R-:W-:-:S04]  /*6200*/  @P1 PRMT R21, R29, 0x7632, R21 ;  /* 0x000076321d151816 */ /* 0x000fc80000000015 */
        /* <DEDUP_REMOVED lines=14> */
.L_x_12402:
        /* <DEDUP_REMOVED lines=12> */
.L_x_12404:
[----:B------:R-:W-:Y:S05]  /*63b0*/  BSYNC.RECONVERGENT B1 ;  /* 0x0000000000017941 */ /* 0x000fea0003800200 */
.L_x_12403:
        /* <DEDUP_REMOVED lines=62> */
.L_x_12401:
[----:B------:R-:W-:Y:S05]  /*67a0*/  BSYNC.RECONVERGENT B0 ;  /* 0x0000000000007941 */ /* 0x000fea0003800200 */
.L_x_12400:
        /* <DEDUP_REMOVED lines=26> */
.L_x_12407:
        /* <DEDUP_REMOVED lines=12> */
.L_x_12409:
[----:B------:R-:W-:Y:S05]  /*6a10*/  BSYNC.RECONVERGENT B1 ;  /* 0x0000000000017941 */ /* 0x000fea0003800200 */
.L_x_12408:
        /* <DEDUP_REMOVED lines=62> */
.L_x_12406:
[----:B------:R-:W-:Y:S05]  /*6e00*/  BSYNC.RECONVERGENT B0 ;  /* 0x0000000000007941 */ /* 0x000fea0003800200 */
.L_x_12405:
        /* <DEDUP_REMOVED lines=24> */
.L_x_12412:
        /* <DEDUP_REMOVED lines=12> */
.L_x_12414:
[----:B------:R-:W-:Y:S05]  /*7050*/  BSYNC.RECONVERGENT B1 ;  /* 0x0000000000017941 */ /* 0x000fea0003800200 */
.L_x_12413:
        /* <DEDUP_REMOVED lines=62> */
.L_x_12411:
[----:B------:R-:W-:Y:S05]  /*7440*/  BSYNC.RECONVERGENT B0 ;  /* 0x0000000000007941 */ /* 0x000fea0003800200 */
.L_x_12410:
[----:B------:R-:W-:Y:S01]  /*7450*/  I2FP.F32.U32 R27, R27 ;  /* 0x0000001b001b7245 */ /* 0x000fe20000201000 */
[----:B------:R-:W-:Y:S01]  /*7460*/  BSSY.RECONVERGENT B0, `(.L_x_12415) ;  /* 0x0000062000007945 */ /* 0x000fe20003800200 */
[----:B------:R-:W-:Y:S01]  /*7470*/  SHF.L.U32 R36, R23, 0x10, RZ ;  /* 0x0000001017247819 */ /* 0x000fe200000006ff */
[----:B------:R-:W-:Y:S01]  /*7480*/  IMAD.MOV.U32 R38, RZ, RZ, R4 ;  /* 0x000000ffff267224 */ /* 0x000fe200078e0004 */
[----:B------:R-:W-:Y:S01]  /*7490*/  ISETP.NE.AND P5, PT, R37, 0x1, PT ;  /* 0x000000012500780c */ /* 0x000fe20003fa5270 */
[----:B------:R-:W-:Y:S02]  /*74a0*/  FFMA.FTZ R27, R27, R73, 1.1641532182693481445e-10 ;  /* 0x2f0000001b1b7423 */ /* 0x000fe40000010049 */
[----:B------:R-:W-:-:S03]  /*74b0*/  FMUL.FTZ R36, R36, R69 ;  /* 0x0000004524247220 */ /* 0x000fc60000410000 */
[----:B------:R-:W-:Y:S01]  /*74c0*/  FSETP.GTU.FTZ.AND P4, PT, R27, R68, PT ;  /* 0x000000441b00720b */ /* 0x000fe20003f9c000 */
[----:B------:R-:W-:-:S03]  /*74d0*/  @P1 IMAD.U32 R27, R31, 0x10000, RZ ;  /* 0x000100001f1b1824 */ /* 0x000fc600078e00ff */
[----:B------:R-:W-:Y:S01]  /*74e0*/  FSEL R43, R36, RZ, !P4 ;  /* 0x000000ff242b7208 */ /* 0x000fe20006000000 */
[----:B------:R-:W-:Y:S01]  /*74f0*/  IMAD.MOV.U32 R36, RZ, RZ, 0x2 ;  /* 0x00000002ff247424 */ /* 0x000fe200078e00ff */
        /* <DEDUP_REMOVED lines=13> */
.L_x_12417:
        /* <DEDUP_REMOVED lines=12> */
.L_x_12419:
[----:B------:R-:W-:Y:S05]  /*7690*/  BSYNC.RECONVERGENT B1 ;  /* 0x0000000000017941 */ /* 0x000fea0003800200 */
.L_x_12418:
        /* <DEDUP_REMOVED lines=62> */
.L_x_12416:
[----:B------:R-:W-:Y:S05]  /*7a80*/  BSYNC.RECONVERGENT B0 ;  /* 0x0000000000007941 */ /* 0x000fea0003800200 */
.L_x_12415:
[----:B------:R-:W-:Y:S01]  /*7a90*/  I2FP.F32.U32 R37, R38 ;  /* 0x0000002600257245 */ /* 0x000fe20000201000 */
[----:B------:R-:W-:Y:S01]  /*7aa0*/  IMAD.U32 R27, R27, 0x10000, RZ ;  /* 0x000100001b1b7824 */ /* 0x000fe200078e00ff */
[----:B------:R-:W-:Y:S02]  /*7ab0*/  PRMT R21, R20, 0x5410, R21 ;  /* 0x0000541014157816 */ /* 0x000fe40000000015 */
[----:B------:R-:W-:Y:S01]  /*7ac0*/  PRMT R22, R26, 0x5410, R22 ;  /* 0x000054101a167816 */ /* 0x000fe20000000016 */
[----:B------:R-:W-:Y:S01]  /*7ad0*/  FFMA.FTZ R37, R37, R73, 1.1641532182693481445e-10 ;  /* 0x2f00000025257423 */ /* 0x000fe20000010049 */
[----:B------:R-:W-:-:S04]  /*7ae0*/  PRMT R20, R17, 0x5410, R19 ;  /* 0x0000541011147816 */ /* 0x000fc80000000013 */
[----:B------:R-:W-:Y:S01]  /*7af0*/  FSETP.GTU.FTZ.AND P5, PT, R37, R68, PT ;  /* 0x000000442500720b */ /* 0x000fe20003fbc000 */
[----:B------:R-:W-:Y:S01]  /*7b00*/  FMUL.FTZ R37, R27, R69 ;  /* 0x000000451b257220 */ /* 0x000fe20000410000 */
[----:B------:R-:W-:-:S04]  /*7b10*/  @P1 PRMT R27, R31, 0x7632, R27 ;  /* 0x000076321f1b1816 */ /* 0x000fc8000000001b */
[----:B------:R-:W-:Y:S02]  /*7b20*/  @P1 SHF.L.U32 R27, R27, 0x10, RZ ;  /* 0x000000101b1b1819 */ /* 0x000fe400000006ff */
[----:B------:R-:W-:Y:S02]  /*7b30*/  FSEL R65, R37, RZ, !P5 ;  /* 0x000000ff25417208 */ /* 0x000fe40006800000 */
[----:B------:R-:W-:-:S03]  /*7b40*/  PLOP3.LUT P5, PT, P5, PT, PT, 0x8, 0x80 ;  /* 0x000000000080781c */ /* 0x000fc60002fae170 */
[----:B------:R-:W-:-:S05]  /*7b50*/  @P1 FADD.FTZ R65, R65, R27 ;  /* 0x0000001b41411221 */ /* 0x000fca0000010000 */
[----:B------:R-:W-:-:S04]  /*7b60*/  F2FP.BF16.F32.PACK_AB R27, RZ, R65 ;  /* 0x00000041ff1b723e */ /* 0x000fc800000010ff */
[----:B------:R-:W-:Y:S01]  /*7b70*/  PRMT R23, R23, 0x5410, R27 ;  /* 0x0000541017177816 */ /* 0x000fe2000000001b */
[----:B------:R-:W-:Y:S06]  /*7b80*/  BRA `(.L_x_12420) ;  /* 0x00000064001c7947 */ /* 0x000fec0003800000 */
.L_x_12379:
        /* <DEDUP_REMOVED lines=16> */
.L_x_12423:
        /* <DEDUP_REMOVED lines=12> */
.L_x_12425:
[----:B------:R-:W-:Y:S05]  /*7d50*/  BSYNC.RECONVERGENT B1 ;  /* 0x0000000000017941 */ /* 0x000fea0003800200 */
.L_x_12424:
        /* <DEDUP_REMOVED lines=52> */
[----:B------:R-:W-:Y:S01]  /*80a0*/  HFMA2 R13, -RZ, RZ, 0, 0 ;  /* 0x00000000ff0d7431 */ /* 0x000fe200000001ff */
        /* <DEDUP_REMOVED lines=8> */
[----:B------:R-:W-:-:S07]  /*8130*/  IMAD.MOV.U32 R4, RZ, RZ, R10 ;  /* 0x000000ffff047224 */ /* 0x000fce00078e000a */
.L_x_12422:
[----:B------:R-:W-:Y:S05]  /*8140*/  BSYNC.RECONVERGENT B0 ;  /* 0x0000000000007941 */ /* 0x000fea0003800200 */
.L_x_12421:
[----:B------:R-:W-:Y:S01]  /*8150*/  I2FP.F32.U32 R9, R9 ;  /* 0x0000000900097245 */ /* 0x000fe20000201000 */
[----:B------:R-:W-:Y:S01]  /*8160*/  IMAD.U32 R68, RZ, RZ, UR12 ;  /* 0x0000000cff447e24 */ /* 0x000fe2000f8e00ff */
[----:B------:R-:W-:Y:S01]  /*8170*/  ISETP.NE.AND P2, PT, R13, 0x1, PT ;  /* 0x000000010d00780c */ /* 0x000fe20003f45270 */
[----:B------:R-:W-:Y:S01]  /*8180*/  IMAD.U32 R69, RZ, RZ, UR13 ;  /* 0x0000000dff457e24 */ /* 0x000fe2000f8e00ff */
[----:B------:R-:W-:Y:S01]  /*8190*/  LOP3.LUT R8, R8, 0xfffffff7, RZ, 0xc0, !PT ;  /* 0xfffffff708087812 */ /* 0x000fe200078ec0ff */
[----:B------:R-:W-:Y:S01]  /*81a0*/  FFMA.FTZ R9, R9, R73, 1.1641532182693481445e-10 ;  /* 0x2f00000009097423 */ /* 0x000fe20000010049 */
[----:B------:R-:W-:Y:S01]  /*81b0*/  BSSY.RECONVERGENT B0, `(.L_x_12426) ;  /* 0x000005e000007945 */ /* 0x000fe20003800200 */
[----:B------:R-:W-:Y:S01]  /*81c0*/  HFMA2 R12, -RZ, RZ, 0, 1.1920928955078125e-07 ;  /* 0x00000002ff0c7431 */ /* 0x000fe200000001ff */
[C---:B-----5:R-:W-:Y:S01]  /*81d0*/  PRMT R10, R20.reuse, 0x7632, R10 ;  /* 0x00007632140a7816 */ /* 0x060fe2000000000a */
        /* <DEDUP_REMOVED lines=16> */
.L_x_12428:
        /* <DEDUP_REMOVED lines=12> */
.L_x_12430:
[----:B------:R-:W-:Y:S05]  /*83a0*/  BSYNC.RECONVERGENT B1 ;  /* 0x0000000000017941 */ /* 0x000fea0003800200 */
.L_x_12429:
        /* <DEDUP_REMOVED lines=62> */
.L_x_12427:
[----:B------:R-:W-:Y:S05]  /*8790*/  BSYNC.RECONVERGENT B0 ;  /* 0x0000000000007941 */ /* 0x000fea0003800200 */
.L_x_12426:
[----:B------:R-:W-:Y:S01]  /*87a0*/  I2FP.F32.U32 R11, R11 ;  /* 0x0000000b000b7245 */ /* 0x000fe20000201000 */
[----:B------:R-:W-:Y:S01]  /*87b0*/  BSSY.RECONVERGENT B0, `(.L_x_12431) ;  /* 0x0000063000007945 */ /* 0x000fe20003800200 */
[----:B------:R-:W-:Y:S02]  /*87c0*/  ISETP.NE.AND P2, PT, R12, 0x1, PT ;  /* 0x000000010c00780c */ /* 0x000fe40003f45270 */
[----:B------:R-:W-:Y:S01]  /*87d0*/  MOV R13, 0x2 ;  /* 0x00000002000d7802 */ /* 0x000fe20000000f00 */
[----:B------:R-:W-:-:S05]  /*87e0*/  FFMA.FTZ R11, R11, R73, 1.1641532182693481445e-10 ;  /* 0x2f0000000b0b7423 */ /* 0x000fca0000010049 */
[----:B------:R-:W-:Y:S01]  /*87f0*/  FSETP.GTU.FTZ.AND P0, PT, R11, R68, PT ;  /* 0x000000440b00720b */ /* 0x000fe20003f1c000 */
[----:B------:R-:W-:-:S04]  /*8800*/  IMAD.U32 R11, R32, 0x10000, RZ ;  /* 0x00010000200b7824 */ /* 0x000fc800078e00ff */
[----:B------:R-:W-:-:S05]  /*8810*/  FMUL.FTZ R11, R11, R69 ;  /* 0x000000450b0b7220 */ /* 0x000fca0000410000 */
[----:B------:R-:W-:-:S05]  /*8820*/  FSEL R11, R11, RZ, !P0 ;  /* 0x000000ff0b0b7208 */ /* 0x000fca0004000000 */
[----:B------:R-:W-:Y:S01]  /*8830*/  FADD.FTZ R9, R9, R11 ;  /* 0x0000000b09097221 */ /* 0x000fe20000010000 */
[----:B------:R-:W-:-:S04]  /*8840*/  @P1 IMAD.U32 R11, R28, 0x10000, RZ ;  /* 0x000100001c0b1824 */ /* 0x000fc800078e00ff */
        /* <DEDUP_REMOVED lines=14> */
.L_x_12433:
        /* <DEDUP_REMOVED lines=12> */
.L_x_12435:
[----:B------:R-:W-:Y:S05]  /*89f0*/  BSYNC.RECONVERGENT B1 ;  /* 0x0000000000017941 */ /* 0x000fea0003800200 */
.L_x_12434:
        /* <DEDUP_REMOVED lines=60> */
[----:B------:R-:W-:Y:S02]  /*8dc0*/  HFMA2 R13, -RZ, RZ, 0, 0 ;  /* 0x00000000ff0d7431 */ /* 0x000fe400000001ff */
[----:B------:R-:W-:-:S07]  /*8dd0*/  IMAD.MOV.U32 R4, RZ, RZ, R12 ;  /* 0x000000ffff047224 */ /* 0x000fce00078e000c */
.L_x_12432:
[----:B------:R-:W-:Y:S05]  /*8de0*/  BSYNC.RECONVERGENT B0 ;  /* 0x0000000000007941 */ /* 0x000fea0003800200 */
.L_x_12431:
        /* <DEDUP_REMOVED lines=22> */
.L_x_12438:
        /* <DEDUP_REMOVED lines=12> */
.L_x_12440:
[----:B------:R-:W-:Y:S05]  /*9010*/  BSYNC.RECONVERGENT B1 ;  /* 0x0000000000017941 */ /* 0x000fea0003800200 */
.L_x_12439:
        /* <DEDUP_REMOVED lines=58> */
[----:B------:R-:W-:-:S05]  /*93c0*/  IMAD.WIDE.U32 R12, R3, -0x326172a9, RZ ;  /* 0xcd9e8d57030c7825 */ /* 0x000fca00078e00ff */
[----:B------:R-:W-:Y:S01]  /*93d0*/  LOP3.LUT R3, R4, UR4, R13, 0x96, !PT ;  /* 0x0000000404037c12 */ /* 0x000fe2000f8e960d */
[----:B------:R-:W-:Y:S02]  /*93e0*/  IMAD.MOV.U32 R4, RZ, RZ, R12 ;  /* 0x000000ffff047224 */ /* 0x000fe400078e000c */
[----:B------:R-:W-:-:S07]  /*93f0*/  IMAD.MOV.U32 R12, RZ, RZ, RZ ;  /* 0x000000ffff0c7224 */ /* 0x000fce00078e00ff */
.L_x_12437:
[----:B------:R-:W-:Y:S05]  /*9400*/  BSYNC.RECONVERGENT B0 ;  /* 0x0000000000007941 */ /* 0x000fea0003800200 */
.L_x_12436:
        /* <DEDUP_REMOVED lines=27> */
.L_x_12443:
        /* <DEDUP_REMOVED lines=12> */
.L_x_12445:
[----:B------:R-:W-:Y:S05]  /*9680*/  BSYNC.RECONVERGENT B1 ;  /* 0x0000000000017941 */ /* 0x000fea0003800200 */
.L_x_12444:
        /* <DEDUP_REMOVED lines=61> */
[----:B------:R-:W-:-:S07]  /*9a60*/  IMAD.MOV.U32 R4, RZ, RZ, R12 ;  /* 0x000000ffff047224 */ /* 0x000fce00078e000c */
.L_x_12442:
[----:B------:R-:W-:Y:S05]  /*9a70*/  BSYNC.RECONVERGENT B0 ;  /* 0x0000000000007941 */ /* 0x000fea0003800200 */
.L_x_12441:
        /* <DEDUP_REMOVED lines=8> */
[----:B------:R-:W-:-:S03]  /*9b00*/  IMAD.U32 R11, R21, 0x10000, RZ ;  /* 0x00010000150b7824 */ /* 0x000fc600078e00ff */
[----:B------:R-:W-:Y:S01]  /*9b10*/  PLOP3.LUT P0, PT, P2, PT, PT, 0x8, 0x80 ;  /* 0x000000000080781c */ /* 0x000fe2000170e170 */
[----:B------:R-:W-:-:S05]  /*9b20*/  FMUL.FTZ R11, R11, R69 ;  /* 0x000000450b0b7220 */ /* 0x000fca0000410000 */
[----:B------:R-:W-:Y:S01]  /*9b30*/  FSEL R11, R11, RZ, !P2 ;  /* 0x000000ff0b0b7208 */ /* 0x000fe20005000000 */
        /* <DEDUP_REMOVED lines=9> */
.L_x_12448:
        /* <DEDUP_REMOVED lines=12> */
.L_x_12450:
[----:B------:R-:W-:Y:S05]  /*9c90*/  BSYNC.RECONVERGENT B1 ;  /* 0x0000000000017941 */ /* 0x000fea0003800200 */
.L_x_12449:
        /* <DEDUP_REMOVED lines=62> */
.L_x_12447:
[----:B------:R-:W-:Y:S05]  /*a080*/  BSYNC.RECONVERGENT B0 ;  /* 0x0000000000007941 */ /* 0x000fea0003800200 */
.L_x_12446:
        /* <DEDUP_REMOVED lines=25> */
.L_x_12453:
        /* <DEDUP_REMOVED lines=12> */
.L_x_12455:
[----:B------:R-:W-:Y:S05]  /*a2e0*/  BSYNC.RECONVERGENT B1 ;  /* 0x0000000000017941 */ /* 0x000fea0003800200 */
.L_x_12454:
        /* <DEDUP_REMOVED lines=62> */
.L_x_12452:
[----:B------:R-:W-:Y:S05]  /*a6d0*/  BSYNC.RECONVERGENT B0 ;  /* 0x0000000000007941 */ /* 0x000fea0003800200 */
.L_x_12451:
[----:B------:R-:W-:Y:S01]  /*a6e0*/  ISETP.NE.AND P4, PT, R15, 0x1, PT ;  /* 0x000000010f00780c */ /* 0x000fe20003f85270 */
[----:B------:R-:W-:Y:S01]  /*a6f0*/  IMAD.U32 R12, R12, 0x10000, RZ ;  /* 0x000100000c0c7824 */ /* 0x000fe200078e00ff */
        /* <DEDUP_REMOVED lines=18> */
.L_x_12458:
        /* <DEDUP_REMOVED lines=12> */
.L_x_12460:
[----:B------:R-:W-:Y:S05]  /*a8e0*/  BSYNC.RECONVERGENT B1 ;  /* 0x0000000000017941 */ /* 0x000fea0003800200 */
.L_x_12459:
        /* <DEDUP_REMOVED lines=62> */
.L_x_12457:
[----:B------:R-:W-:Y:S05]  /*acd0*/  BSYNC.RECONVERGENT B0 ;  /* 0x0000000000007941 */ /* 0x000fea0003800200 */
.L_x_12456:
        /* <DEDUP_REMOVED lines=27> */
.L_x_12463:
        /* <DEDUP_REMOVED lines=12> */
.L_x_12465:
[----:B------:R-:W-:Y:S05]  /*af50*/  BSYNC.RECONVERGENT B1 ;  /* 0x0000000000017941 */ /* 0x000fea0003800200 */
.L_x_12464:
        /* <DEDUP_REMOVED lines=59> */
[----:B------:R-:W-:Y:S01]  /*b310*/  IMAD.MOV.U32 R26, RZ, RZ, RZ ;  /* 0x000000ffff1a7224 */ /* 0x000fe200078e00ff */
[----:B------:R-:W-:Y:S01]  /*b320*/  LOP3.LUT R3, R4, UR4, R15, 0x96, !PT ;  /* 0x0000000404037c12 */ /* 0x000fe2000f8e960f */
[----:B------:R-:W-:-:S07]  /*b330*/  IMAD.MOV.U32 R4, RZ, RZ, R14 ;  /* 0x000000ffff047224 */ /* 0x000fce00078e000e */
.L_x_12462:
[----:B------:R-:W-:Y:S05]  /*b340*/  BSYNC.RECONVERGENT B0 ;  /* 0x0000000000007941 */ /* 0x000fea0003800200 */
.L_x_12461:
[----:B------:R-:W-:Y:S01]  /*b350*/  I2FP.F32.U32 R13, R13 ;  /* 0x0000000d000d7245 */ /* 0x000fe20000201000 */
[----:B------:R-:W-:Y:S01]  /*b360*/  BSSY.RECONVERGENT B0, `(.L_x_12466) ;  /* 0x0000061000007945 */ /* 0x000fe20003800200 */
[----:B------:R-:W-:Y:S01]  /*b370*/  ISETP.NE.AND P3, PT, R26, 0x1, PT ;  /* 0x000000011a00780c */ /* 0x000fe20003f65270 */
[----:B------:R-:W-:Y:S01]  /*b380*/  HFMA2 R16, -RZ, RZ, 0, 1.1920928955078125e-07 ;  /* 0x00000002ff107431 */ /* 0x000fe200000001ff */
[----:B------:R-:W-:Y:S01]  /*b390*/  LOP3.LUT R8, R8, 0xfffffffb, RZ, 0xc0, !PT ;  /* 0xfffffffb08087812 */ /* 0x000fe200078ec0ff */
[----:B------:R-:W-:Y:S01]  /*b3a0*/  FFMA.FTZ R13, R13, R73, 1.1641532182693481445e-10 ;  /* 0x2f0000000d0d7423 */ /* 0x000fe20000010049 */
[----:B------:R-:W-:Y:S01]  /*b3b0*/  PRMT R14, R22, 0x7632, R14 ;  /* 0x00007632160e7816 */ /* 0x000fe2000000000e */
[----:B------:R-:W-:-:S03]  /*b3c0*/  IMAD.MOV.U32 R15, RZ, RZ, R4 ;  /* 0x000000ffff0f7224 */ /* 0x000fc600078e0004 */
[----:B------:R-:W-:Y:S01]  /*b3d0*/  FSETP.GTU.FTZ.AND P4, PT, R13, R68, PT ;  /* 0x000000440d00720b */ /* 0x000fe20003f9c000 */
[----:B------:R-:W-:-:S04]  /*b3e0*/  IMAD.U32 R13, R22, 0x10000, RZ ;  /* 0x00010000160d7824 */ /* 0x000fc800078e00ff */
        /* <DEDUP_REMOVED lines=13> */
.L_x_12468:
        /* <DEDUP_REMOVED lines=12> */
.L_x_12470:
[----:B------:R-:W-:Y:S05]  /*b580*/  BSYNC.RECONVERGENT B1 ;  /* 0x0000000000017941 */ /* 0x000fea0003800200 */
.L_x_12469:
        /* <DEDUP_REMOVED lines=62> */
.L_x_12467:
[----:B------:R-:W-:Y:S05]  /*b970*/  BSYNC.RECONVERGENT B0 ;  /* 0x0000000000007941 */ /* 0x000fea0003800200 */
.L_x_12466:
[----:B------:R-:W-:Y:S01]  /*b980*/  I2FP.F32.U32 R15, R15 ;  /* 0x0000000f000f7245 */ /* 0x000fe20000201000 */
[----:B------:R-:W-:Y:S01]  /*b990*/  BSSY.RECONVERGENT B0, `(.L_x_12471) ;  /* 0x0000063000007945 */ /* 0x000fe20003800200 */
[----:B------:R-:W-:-:S03]  /*b9a0*/  MOV R26, 0x2 ;  /* 0x00000002001a7802 */ /* 0x000fc60000000f00 */
        /* <DEDUP_REMOVED lines=22> */
.L_x_12473:
        /* <DEDUP_REMOVED lines=12> */
.L_x_12475:
[----:B------:R-:W-:Y:S05]  /*bbd0*/  BSYNC.RECONVERGENT B1 ;  /* 0x0000000000017941 */ /* 0x000fea0003800200 */
.L_x_12474:
        /* <DEDUP_REMOVED lines=62> */
.L_x_12472:
[----:B------:R-:W-:Y:S05]  /*bfc0*/  BSYNC.RECONVERGENT B0 ;  /* 0x0000000000007941 */ /* 0x000fea0003800200 */
.L_x_12471:
        /* <DEDUP_REMOVED lines=20> */
.L_x_12478:
        /* <DEDUP_REMOVED lines=12> */
.L_x_12480:
[----:B------:R-:W-:Y:S05]  /*c1d0*/  BSYNC.RECONVERGENT B1 ;  /* 0x0000000000017941 */ /* 0x000fea0003800200 */
.L_x_12479:
        /* <DEDUP_REMOVED lines=62> */
.L_x_12477:
[----:B------:R-:W-:Y:S05]  /*c5c0*/  BSYNC.RECONVERGENT B0 ;  /* 0x0000000000007941 */ /* 0x000fea0003800200 */
.L_x_12476:
        /* <DEDUP_REMOVED lines=27> */
.L_x_12483:
        /* <DEDUP_REMOVED lines=12> */
.L_x_12485:
[----:B------:R-:W-:Y:S05]  /*c840*/  BSYNC.RECONVERGENT B1 ;  /* 0x0000000000017941 */ /* 0x000fea0003800200 */
.L_x_12484:
        /* <DEDUP_REMOVED lines=62> */
.L_x_12482:
[----:B------:R-:W-:Y:S05]  /*cc30*/  BSYNC.RECONVERGENT B0 ;  /* 0x0000000000007941 */ /* 0x000fea0003800200 */
.L_x_12481:
        /* <DEDUP_REMOVED lines=21> */
.L_x_12488:
        /* <DEDUP_REMOVED lines=12> */
.L_x_12490:
[----:B------:R-:W-:Y:S05]  /*ce50*/  BSYNC.RECONVERGENT B1 ;  /* 0x0000000000017941 */ /* 0x000fea0003800200 */
.L_x_12489:
        /* <DEDUP_REMOVED lines=62> */
.L_x_12487:
[----:B------:R-:W-:Y:S05]  /*d240*/  BSYNC.RECONVERGENT B0 ;  /* 0x0000000000007941 */ /* 0x000fea0003800200 */
.L_x_12486:
        /* <DEDUP_REMOVED lines=26> */
.L_x_12493:
        /* <DEDUP_REMOVED lines=12> */
.L_x_12495:
[----:B------:R-:W-:Y:S05]  /*d4b0*/  BSYNC.RECONVERGENT B1 ;  /* 0x0000000000017941 */ /* 0x000fea0003800200 */
.L_x_12494:
        /* <DEDUP_REMOVED lines=62> */
.L_x_12492:
[----:B------:R-:W-:Y:S05]  /*d8a0*/  BSYNC.RECONVERGENT B0 ;  /* 0x0000000000007941 */ /* 0x000fea0003800200 */
.L_x_12491:
        /* <DEDUP_REMOVED lines=20> */
.L_x_12498:
        /* <DEDUP_REMOVED lines=15> */
.L_x_12500:
[----:B------:R-:W-:Y:S05]  /*dae0*/  BSYNC.RECONVERGENT B1 ;  /* 0x0000000000017941 */ /* 0x000fea0003800200 */
.L_x_12499:
        /* <DEDUP_REMOVED lines=62> */
.L_x_12497:
[----:B------:R-:W-:Y:S05]  /*ded0*/  BSYNC.RECONVERGENT B0 ;  /* 0x0000000000007941 */ /* 0x000fea0003800200 */
.L_x_12496:
        /* <DEDUP_REMOVED lines=16> */
[----:B------:R-:W-:-:S04]  /*dfe0*/  F2FP.BF16.F32.PACK_AB R27, RZ, R65 ;  /* 0x00000041ff1b723e */ /* 0x000fc800000010ff */
[----:B------:R-:W-:-:S07]  /*dff0*/  PRMT R23, R23, 0x5410, R27 ;  /* 0x0000541017177816 */ /* 0x000fce000000001b */
.L_x_12420:
[----:B------:R-:W0:Y:S01]  /*e000*/  LDC.64 R88, c[0x0][0x3a8] ;  /* 0x0000ea00ff587b82 */ /* 0x000e220000000a00 */
[----:B------:R-:W-:Y:S02]  /*e010*/  SEL R17, RZ, 0x1000000, !P5 ;  /* 0x01000000ff117807 */ /* 0x000fe40006800000 */
[----:B------:R-:W-:Y:S02]  /*e020*/  SEL R19, RZ, 0x10000, !P4 ;  /* 0x00010000ff137807 */ /* 0x000fe40006000000 */
[----:B------:R-:W-:Y:S02]  /*e030*/  SEL R37, RZ, 0x100, !P3 ;  /* 0x00000100ff257807 */ /* 0x000fe40005800000 */
[----:B------:R-:W-:Y:S01]  /*e040*/  LOP3.LUT P4, RZ, R8, 0x2, RZ, 0xc0, !PT ;  /* 0x0000000208ff7812 */ /* 0x000fe2000788c0ff */
[----:B------:R-:W1:Y:S01]  /*e050*/  LDC.64 R80, c[0x0][0x3b0] ;  /* 0x0000ec00ff507b82 */ /* 0x000e620000000a00 */
[----:B------:R-:W-:Y:S02]  /*e060*/  LOP3.LUT R19, R37, R17, R19, 0xfe, !PT ;  /* 0x0000001125137212 */ /* 0x000fe400078efe13 */
[----:B------:R-:W-:-:S02]  /*e070*/  SEL R17, RZ, 0x1000000, !P2 ;  /* 0x01000000ff117807 */ /* 0x000fc40005000000 */
[C---:B------:R-:W-:Y:S02]  /*e080*/  LOP3.LUT P5, RZ, R8.reuse, 0x4, RZ, 0xc0, !PT ;  /* 0x0000000408ff7812 */ /* 0x040fe400078ac0ff */
[----:B------:R-:W-:Y:S02]  /*e090*/  LOP3.LUT P6, RZ, R8, 0x8, RZ, 0xc0, !PT ;  /* 0x0000000808ff7812 */ /* 0x000fe400078cc0ff */
[----:B------:R-:W-:Y:S01]  /*e0a0*/  ISETP.NE.U32.AND P3, PT, R24, RZ, PT ;  /* 0x000000ff1800720c */ /* 0x000fe20003f65070 */
[----:B0-----:R-:W-:-:S05]  /*e0b0*/  IMAD.WIDE.U32 R26, R40, 0x10, R88 ;  /* 0x00000010281a7825 */ /* 0x001fca00078e0058 */
[----:B------:R0:W-:Y:S02]  /*e0c0*/  STG.E.128 desc[UR8][R26.64], R20 ;  /* 0x000000141a007986 */ /* 0x0001e4000c101d08 */
[----:B0-----:R-:W-:Y:S01]  /*e0d0*/  SEL R20, RZ, 0x10000, !P0 ;  /* 0x00010000ff147807 */ /* 0x001fe20004000000 */
[----:B-1----:R-:W-:Y:S01]  /*e0e0*/  IMAD.WIDE.U32 R22, R40, 0x8, R80 ;  /* 0x0000000828167825 */ /* 0x002fe200078e0050 */
[----:B------:R-:W-:Y:S02]  /*e0f0*/  SEL R21, RZ, 0x100, !P4 ;  /* 0x00000100ff157807 */ /* 0x000fe40006000000 */
[----:B------:R-:W-:Y:S02]  /*e100*/  ISETP.NE.AND.EX P0, PT, R25, RZ, PT, P3 ;  /* 0x000000ff1900720c */ /* 0x000fe40003f05330 */
[----:B------:R-:W-:Y:S02]  /*e110*/  LOP3.LUT R17, R21, R17, R20, 0xfe, !PT ;  /* 0x0000001115117212 */ /* 0x000fe400078efe14 */
[----:B------:R-:W-:-:S04]  /*e120*/  SEL R20, RZ, 0x1, !P5 ;  /* 0x00000001ff147807 */ /* 0x000fc80006800000 */
[----:B------:R-:W-:Y:S02]  /*e130*/  LOP3.LUT R21, R19, R20, RZ, 0xfc, !PT ;  /* 0x0000001413157212 */ /* 0x000fe400078efcff */
[----:B------:R-:W-:-:S04]  /*e140*/  SEL R19, RZ, 0x1, !P6 ;  /* 0x00000001ff137807 */ /* 0x000fc80007000000 */
        /* <DEDUP_REMOVED lines=23> */
.L_x_12501:
[----:B01----:R-:W0:Y:S01]  /*e2c0*/  @P1 LDC.64 R20, c[0x0][0x3a0] ;  /* 0x0000e800ff141b82 */ /* 0x003e220000000a00 */
[----:B------:R-:W-:-:S05]  /*e2d0*/  VIADD R38, R40, 0x20 ;  /* 0x0000002028267836 */ /* 0x000fca0000000000 */
[----:B------:R1:W-:Y:S02]  /*e2e0*/  STL [R1+0x4], R38 ;  /* 0x0000042601007387 */ /* 0x0003e40000100800 */
[----:B------:R-:W2:Y:S01]  /*e2f0*/  @P0 LDC.64 R22, c[0x0][0x398] ;  /* 0x0000e600ff160b82 */ /* 0x000ea20000000a00 */
[----:B0-----:R-:W-:-:S05]  /*e300*/  @P1 IMAD.WIDE.U32 R20, R38, 0x10, R20 ;  /* 0x0000001026141825 */ /* 0x001fca00078e0014 */
[----:B------:R0:W5:Y:S01]  /*e310*/  @P1 LDG.E.128 R28, desc[UR8][R20.64] ;  /* 0x00000008141c1981 */ /* 0x000162000c1e1d00 */
[----:B--2---:R-:W-:-:S05]  /*e320*/  @P0 IMAD.WIDE.U32 R22, R38, 0x10, R22 ;  /* 0x0000001026160825 */ /* 0x004fca00078e0016 */
        /* <DEDUP_REMOVED lines=20> */
.L_x_12505:
        /* <DEDUP_REMOVED lines=12> */
.L_x_12507:
[----:B------:R-:W-:Y:S05]  /*e530*/  BSYNC.RECONVERGENT B1 ;  /* 0x0000000000017941 */ /* 0x000fea0003800200 */
.L_x_12506:
        /* <DEDUP_REMOVED lines=62> */
.L_x_12504:
[----:B------:R-:W-:Y:S05]  /*e920*/  BSYNC.RECONVERGENT B0 ;  /* 0x0000000000007941 */ /* 0x000fea0003800200 */
.L_x_12503:
        /* <DEDUP_REMOVED lines=23> */
.L_x_12510:
        /* <DEDUP_REMOVED lines=12> */
.L_x_12512:
[----:B------:R-:W-:Y:S05]  /*eb60*/  BSYNC.RECONVERGENT B1 ;  /* 0x0000000000017941 */ /* 0x000fea0003800200 */
.L_x_12511:
        /* <DEDUP_REMOVED lines=60> */
[----:B------:R-:W-:Y:S01]  /*ef30*/  MOV R4, R12 ;  /* 0x0000000c00047202 */ /* 0x000fe20000000f00 */
[----:B------:R-:W-:-:S07]  /*ef40*/  IMAD.MOV.U32 R12, RZ, RZ, RZ ;  /* 0x000000ffff0c7224 */ /* 0x000fce00078e00ff */
.L_x_12509:
[----:B------:R-:W-:Y:S05]  /*ef50*/  BSYNC.RECONVERGENT B0 ;  /* 0x0000000000007941 */ /* 0x000fea0003800200 */
.L_x_12508:
        /* <DEDUP_REMOVED lines=25> */
.L_x_12515:
        /* <DEDUP_REMOVED lines=12> */
.L_x_12517:
[----:B------:R-:W-:Y:S05]  /*f1b0*/  BSYNC.RECONVERGENT B1 ;  /* 0x0000000000017941 */ /* 0x000fea0003800200 */
.L_x_12516:
        /* <DEDUP_REMOVED lines=62> */
.L_x_12514:
[----:B------:R-:W-:Y:S05]  /*f5a0*/  BSYNC.RECONVERGENT B0 ;  /* 0x0000000000007941 */ /* 0x000fea0003800200 */
.L_x_12513:
        /* <DEDUP_REMOVED lines=22> */
.L_x_12520:
        /* <DEDUP_REMOVED lines=12> */
.L_x_12522:
[----:B------:R-:W-:Y:S05]  /*f7d0*/  BSYNC.RECONVERGENT B1 ;  /* 0x0000000000017941 */ /* 0x000fea0003800200 */
.L_x_12521:
        /* <DEDUP_REMOVED lines=62> */
.L_x_12519:
[----:B------:R-:W-:Y:S05]  /*fbc0*/  BSYNC.RECONVERGENT B0 ;  /* 0x0000000000007941 */ /* 0x000fea0003800200 */
.L_x_12518:
[----:B------:R-:W-:Y:S01]  /*fbd0*/  I2FP.F32.U32 R11, R11 ;  /* 0x0000000b000b7245 */ /* 0x000fe20000201000 */
[----:B------:R-:W-:Y:S01]  /*fbe0*/  BSSY.RECONVERGENT B0, `(.L_x_12523) ;  /* 0x0000065000007945 */ /* 0x000fe20003800200 */
[----:B------:R-:W-:Y:S01]  /*fbf0*/  ISETP.NE.AND P3, PT, R12, 0x1, PT ;  /* 0x000000010c00780c */ /* 0x000fe20003f65270 */
[----:B------:R-:W-:Y:S02]  /*fc00*/  IMAD.MOV.U32 R15, RZ, RZ, 0x2 ;  /* 0x00000002ff0f7424 */ /* 0x000fe400078e00ff */
        /* <DEDUP_REMOVED lines=23> */
.L_x_12525:
        /* <DEDUP_REMOVED lines=12> */
.L_x_12527:
[----:B------:R-:W-:Y:S05]  /*fe40*/  BSYNC.RECONVERGENT B1 ;  /* 0x0000000000017941 */ /* 0x000fea0003800200 */
.L_x_12526:
        /* <DEDUP_REMOVED lines=62> */
.L_x_12524:
[----:B------:R-:W-:Y:S05]  /*10230*/  BSYNC.RECONVERGENT B0 ;  /* 0x0000000000007941 */ /* 0x000fea0003800200 */
.L_x_12523:
        /* <DEDUP_REMOVED lines=23> */
.L_x_12530:
        /* <DEDUP_REMOVED lines=12> */
.L_x_12532:
[----:B------:R-:W-:Y:S05]  /*10470*/  BSYNC.RECONVERGENT B1 ;  /* 0x0000000000017941 */ /* 0x000fea0003800200 */
.L_x_12531:
        /* <DEDUP_REMOVED lines=62> */
.L_x_12529:
[----:B------:R-:W-:Y:S05]  /*10860*/  BSYNC.RECONVERGENT B0 ;  /* 0x0000000000007941 */ /* 0x000fea0003800200 */
.L_x_12528:
        /* <DEDUP_REMOVED lines=25> */
.L_x_12535:
        /* <DEDUP_REMOVED lines=12> */
.L_x_12537:
[----:B------:R-:W-:Y:S05]  /*10ac0*/  BSYNC.RECONVERGENT B1 ;  /* 0x0000000000017941 */ /* 0x000fea0003800200 */
.L_x_12536:
        /* <DEDUP_REMOVED lines=62> */
.L_x_12534:
[----:B------:R-:W-:Y:S05]  /*10eb0*/  BSYNC.RECONVERGENT B0 ;  /* 0x0000000000007941 */ /* 0x000fea0003800200 */
.L_x_12533:
        /* <DEDUP_REMOVED lines=22> */
.L_x_12540:
        /* <DEDUP_REMOVED lines=12> */
.L_x_12542:
[----:B------:R-:W-:Y:S05]  /*110e0*/  BSYNC.RECONVERGENT B1 ;  /* 0x0000000000017941 */ /* 0x000fea0003800200 */
.L_x_12541:
        /* <DEDUP_REMOVED lines=62> */
.L_x_12539:
[----:B------:R-:W-:Y:S05]  /*114d0*/  BSYNC.RECONVERGENT B0 ;  /* 0x0000000000007941 */ /* 0x000fea0003800200 */
.L_x_12538:
[----:B------:R-:W-:Y:S01]  /*114e0*/  I2FP.F32.U32 R13, R13 ;  /* 0x0000000d000d7245 */ /* 0x000fe20000201000 */
[----:B------:R-:W-:Y:S01]  /*114f0*/  BSSY.RECONVERGENT B0, `(.L_x_12543) ;  /* 0x0000065000007945 */ /* 0x000fe20003800200 */
[----:B------:R-:W-:-:S03]  /*11500*/  IMAD.MOV.U32 R20, RZ, RZ, 0x2 ;  /* 0x00000002ff147424 */ /* 0x000fc600078e00ff */
        /* <DEDUP_REMOVED lines=13> */
[----:B------:R-:W-:Y:S02]  /*115e0*/  F2FP.BF16.F32.PACK_AB R21, RZ, R79 ;  /* 0x0000004fff15723e */ /* 0x000fe400000010ff */
[----:B------:R-:W-:-:S09]  /*115f0*/  MOV R13, R4 ;  /* 0x00000004000d7202 */ /* 0x000fd20000000f00 */
        /* <DEDUP_REMOVED lines=9> */
.L_x_12545:
        /* <DEDUP_REMOVED lines=12> */
.L_x_12547:
[----:B------:R-:W-:Y:S05]  /*11750*/  BSYNC.RECONVERGENT B1 ;  /* 0x0000000000017941 */ /* 0x000fea0003800200 */
.L_x_12546:
        /* <DEDUP_REMOVED lines=62> */
.L_x_12544:
[----:B------:R-:W-:Y:S05]  /*11b40*/  BSYNC.RECONVERGENT B0 ;  /* 0x0000000000007941 */ /* 0x000fea0003800200 */
.L_x_12543:
        /* <DEDUP_REMOVED lines=21> */
.L_x_12550:
        /* <DEDUP_REMOVED lines=12> */
.L_x_12552:
[----:B------:R-:W-:Y:S05]  /*11d60*/  BSYNC.RECONVERGENT B1 ;  /* 0x0000000000017941 */ /* 0x000fea0003800200 */
.L_x_12551:
        /* <DEDUP_REMOVED lines=62> */
.L_x_12549:
[----:B------:R-:W-:Y:S05]  /*12150*/  BSYNC.RECONVERGENT B0 ;  /* 0x0000000000007941 */ /* 0x000fea0003800200 */
.L_x_12548:
        /* <DEDUP_REMOVED lines=26> */
.L_x_12555:
        /* <DEDUP_REMOVED lines=12> */
.L_x_12557:
[----:B------:R-:W-:Y:S05]  /*123c0*/  BSYNC.RECONVERGENT B1 ;  /* 0x0000000000017941 */ /* 0x000fea0003800200 */
.L_x_12556:
        /* <DEDUP_REMOVED lines=62> */
.L_x_12554:
[----:B------:R-:W-:Y:S05]  /*127b0*/  BSYNC.RECONVERGENT B0 ;  /* 0x0000000000007941 */ /* 0x000fea0003800200 */
.L_x_12553:
        /* <DEDUP_REMOVED lines=20> */
.L_x_12560:
        /* <DEDUP_REMOVED lines=12> */
.L_x_12562:
[----:B------:R-:W-:Y:S05]  /*129c0*/  BSYNC.RECONVERGENT B1 ;  /* 0x0000000000017941 */ /* 0x000fea0003800200 */
.L_x_12561:
        /* <DEDUP_REMOVED lines=62> */
.L_x_12559:
[----:B------:R-:W-:Y:S05]  /*12db0*/  BSYNC.RECONVERGENT B0 ;  /* 0x0000000000007941 */ /* 0x000fea0003800200 */
.L_x_12558:
        /* <DEDUP_REMOVED lines=27> */
.L_x_12565:
        /* <DEDUP_REMOVED lines=12> */
.L_x_12567:
[----:B------:R-:W-:Y:S05]  /*13030*/  BSYNC.RECONVERGENT B1 ;  /* 0x0000000000017941 */ /* 0x000fea0003800200 */
.L_x_12566:
        /* <DEDUP_REMOVED lines=62> */
.L_x_12564:
[----:B------:R-:W-:Y:S05]  /*13420*/  BSYNC.RECONVERGENT B0 ;  /* 0x0000000000007941 */ /* 0x000fea0003800200 */
.L_x_12563:
        /* <DEDUP_REMOVED lines=21> */
.L_x_12570:
        /* <DEDUP_REMOVED lines=12> */
.L_x_12572:
[----:B------:R-:W-:Y:S05]  /*13640*/  BSYNC.RECONVERGENT B1 ;  /* 0x0000000000017941 */ /* 0x000fea0003800200 */
.L_x_12571:
        /* <DEDUP_REMOVED lines=62> */
.L_x_12569:
[----:B------:R-:W-:Y:S05]  /*13a30*/  BSYNC.RECONVERGENT B0 ;  /* 0x0000000000007941 */ /* 0x000fea0003800200 */
.L_x_12568:
[----:B------:R-:W-:Y:S01]  /*13a40*/  I2FP.F32.U32 R23, R23 ;  /* 0x0000001700177245 */ /* 0x000fe20000201000 */
[----:B------:R-:W-:Y:S01]  /*13a50*/  IMAD.U32 R25, R35, 0x10000, RZ ;  /* 0x0001000023197824 */ /* 0x000fe200078e00ff */
        /* <DEDUP_REMOVED lines=24> */
.L_x_12575:
        /* <DEDUP_REMOVED lines=12> */
.L_x_12577:
[----:B------:R-:W-:Y:S05]  /*13ca0*/  BSYNC.RECONVERGENT B1 ;  /* 0x0000000000017941 */ /* 0x000fea0003800200 */
.L_x_12576:
        /* <DEDUP_REMOVED lines=62> */
.L_x_12574:
[----:B------:R-:W-:Y:S05]  /*14090*/  BSYNC.RECONVERGENT B0 ;  /* 0x0000000000007941 */ /* 0x000fea0003800200 */
.L_x_12573:
[----:B------:R-:W-:Y:S01]  /*140a0*/  I2FP.F32.U32 R24, R26 ;  /* 0x0000001a00187245 */ /* 0x000fe20000201000 */
[----:B------:R-:W-:Y:S01]  /*140b0*/  BSSY.RECONVERGENT B0, `(.L_x_12578) ;  /* 0x0000061000007945 */ /* 0x000fe20003800200 */
[----:B------:R-:W-:Y:S02]  /*140c0*/  ISETP.NE.AND P6, PT, R25, 0x1, PT ;  /* 0x000000011900780c */ /* 0x000fe40003fc5270 */
[----:B------:R-:W-:Y:S01]  /*140d0*/  MOV R26, R4 ;  /* 0x00000004001a7202 */ /* 0x000fe20000000f00 */
[----:B------:R-:W-:-:S05]  /*140e0*/  FFMA.FTZ R24, R24, R73, 1.1641532182693481445e-10 ;  /* 0x2f00000018187423 */ /* 0x000fca0000010049 */
        /* <DEDUP_REMOVED lines=15> */
.L_x_12580:
        /* <DEDUP_REMOVED lines=15> */
.L_x_12582:
[----:B------:R-:W-:Y:S05]  /*142d0*/  BSYNC.RECONVERGENT B1 ;  /* 0x0000000000017941 */ /* 0x000fea0003800200 */
.L_x_12581:
        /* <DEDUP_REMOVED lines=60> */
[----:B------:R-:W-:Y:S02]  /*146a0*/  IMAD.MOV.U32 R4, RZ, RZ, R24 ;  /* 0x000000ffff047224 */ /* 0x000fe400078e0018 */
[----:B------:R-:W-:-:S07]  /*146b0*/  IMAD.MOV.U32 R24, RZ, RZ, RZ ;  /* 0x000000ffff187224 */ /* 0x000fce00078e00ff */
.L_x_12579:
[----:B------:R-:W-:Y:S05]  /*146c0*/  BSYNC.RECONVERGENT B0 ;  /* 0x0000000000007941 */ /* 0x000fea0003800200 */
.L_x_12578:
[----:B------:R-:W-:Y:S02]  /*146d0*/  I2FP.F32.U32 R25, R26 ;  /* 0x0000001a00197245 */ /* 0x000fe40000201000 */
[----:B------:R-:W-:Y:S02]  /*146e0*/  @P1 PRMT R26, R31, 0x7632, R26 ;  /* 0x000076321f1a1816 */ /* 0x000fe4000000001a */
[----:B------:R-:W-:Y:S01]  /*146f0*/  PRMT R22, R22, 0x5410, R20 ;  /* 0x0000541016167816 */ /* 0x000fe20000000014 */
[----:B------:R-:W-:Y:S01]  /*14700*/  FFMA.FTZ R25, R25, R73, 1.1641532182693481445e-10 ;  /* 0x2f00000019197423 */ /* 0x000fe20000010049 */
[----:B------:R-:W-:Y:S01]  /*14710*/  PRMT R21, R16, 0x5410, R21 ;  /* 0x0000541010157816 */ /* 0x000fe20000000015 */
[----:B------:R-:W-:Y:S01]  /*14720*/  @P1 IMAD.U32 R26, R26, 0x10000, RZ ;  /* 0x000100001a1a1824 */ /* 0x000fe200078e00ff */
[----:B------:R-:W-:Y:S02]  /*14730*/  PRMT R20, R18, 0x5410, R19 ;  /* 0x0000541012147816 */ /* 0x000fe40000000013 */
[----:B------:R-:W-:-:S02]  /*14740*/  FSETP.GTU.FTZ.AND P6, PT, R25, R68, PT ;  /* 0x000000441900720b */ /* 0x000fc40003fdc000 */
[----:B------:R-:W-:-:S04]  /*14750*/  PRMT R25, R35, 0x7632, R25 ;  /* 0x0000763223197816 */ /* 0x000fc80000000019 */
[----:B------:R-:W-:-:S05]  /*14760*/  SHF.L.U32 R25, R25, 0x10, RZ ;  /* 0x0000001019197819 */ /* 0x000fca00000006ff */
[----:B------:R-:W-:-:S05]  /*14770*/  FMUL.FTZ R25, R25, R69 ;  /* 0x0000004519197220 */ /* 0x000fca0000410000 */
[----:B------:R-:W-:-:S05]  /*14780*/  FSEL R25, R25, RZ, !P6 ;  /* 0x000000ff19197208 */ /* 0x000fca0007000000 */
[----:B------:R-:W-:-:S04]  /*14790*/  FADD.FTZ R25, R36, R25 ;  /* 0x0000001924197221 */ /* 0x000fc80000010000 */
[----:B------:R-:W-:Y:S01]  /*147a0*/  @P1 FADD.FTZ R78, R25, R26 ;  /* 0x0000001a194e1221 */ /* 0x000fe20000010000 */
[----:B------:R-:W-:Y:S01]  /*147b0*/  @!P1 IMAD.MOV.U32 R78, RZ, RZ, R25 ;  /* 0x000000ffff4e9224 */ /* 0x000fe200078e0019 */
[----:B------:R-:W-:-:S04]  /*147c0*/  SEL R26, RZ, 0x1, P6 ;  /* 0x00000001ff1a7807 */ /* 0x000fc80003000000 */
[----:B------:R-:W-:Y:S02]  /*147d0*/  F2FP.BF16.F32.PACK_AB R25, RZ, R78 ;  /* 0x0000004eff19723e */ /* 0x000fe400000010ff */
[----:B------:R-:W-:Y:S02]  /*147e0*/  PRMT R16, R26, 0x7610, R16 ;  /* 0x000076101a107816 */ /* 0x000fe40000000010 */
[----:B------:R-:W-:Y:S01]  /*147f0*/  PRMT R23, R23, 0x5410, R25 ;  /* 0x0000541017177816 */ /* 0x000fe20000000019 */
[----:B------:R-:W-:Y:S06]  /*14800*/  BRA `(.L_x_12583) ;  /* 0x0000003000bc7947 */ /* 0x000fec0003800000 */
.L_x_12502:
        /* <DEDUP_REMOVED lines=16> */
.L_x_12586:
        /* <DEDUP_REMOVED lines=12> */
.L_x_12588:
[----:B------:R-:W-:Y:S05]  /*149d0*/  BSYNC.RECONVERGENT B1 ;  /* 0x0000000000017941 */ /* 0x000fea0003800200 */
.L_x_12587:
        /* <DEDUP_REMOVED lines=62> */
.L_x_12585:
[----:B------:R-:W-:Y:S05]  /*14dc0*/  BSYNC.RECONVERGENT B0 ;  /* 0x0000000000007941 */ /* 0x000fea0003800200 */
.L_x_12584:
[----:B------:R-:W-:Y:S01]  /*14dd0*/  I2FP.F32.U32 R18, R19 ;  /* 0x0000001300127245 */ /* 0x000fe20000201000 */
[----:B------:R-:W-:Y:S01]  /*14de0*/  BSSY.RECONVERGENT B0, `(.L_x_12589) ;  /* 0x0000064000007945 */ /* 0x000fe20003800200 */
[----:B------:R-:W-:Y:S01]  /*14df0*/  ISETP.NE.AND P3, PT, R25, 0x1, PT ;  /* 0x000000011900780c */ /* 0x000fe20003f65270 */
[----:B------:R-:W-:Y:S01]  /*14e00*/  IMAD.MOV.U32 R24, RZ, RZ, 0x2 ;  /* 0x00000002ff187424 */ /* 0x000fe200078e00ff */
[----:B------:R-:W-:Y:S01]  /*14e10*/  LOP3.LUT R8, R8, 0xffffffef, RZ, 0xc0, !PT ;  /* 0xffffffef08087812 */ /* 0x000fe200078ec0ff */
[----:B------:R-:W-:Y:S01]  /*14e20*/  FFMA.FTZ R18, R18, R73, 1.1641532182693481445e-10 ;  /* 0x2f00000012127423 */ /* 0x000fe20000010049 */
[----:B-----5:R-:W-:-:S04]  /*14e30*/  PRMT R19, R20, 0x7632, R19 ;  /* 0x0000763214137816 */ /* 0x020fc80000000013 */
[----:B------:R-:W-:Y:S01]  /*14e40*/  FSETP.GTU.FTZ.AND P2, PT, R18, R68, PT ;  /* 0x000000441200720b */ /* 0x000fe20003f5c000 */
[----:B------:R-:W-:Y:S02]  /*14e50*/  IMAD.U32 R18, R20, 0x10000, RZ ;  /* 0x0001000014127824 */ /* 0x000fe400078e00ff */
[----:B------:R-:W-:Y:S02]  /*14e60*/  IMAD.MOV.U32 R20, RZ, RZ, R4 ;  /* 0x000000ffff147224 */ /* 0x000fe400078e0004 */
[----:B------:R-:W-:-:S05]  /*14e70*/  FMUL.FTZ R18, R18, R69 ;  /* 0x0000004512127220 */ /* 0x000fca0000410000 */
        /* <DEDUP_REMOVED lines=15> */
.L_x_12591:
        /* <DEDUP_REMOVED lines=12> */
.L_x_12593:
[----:B------:R-:W-:Y:S05]  /*15030*/  BSYNC.RECONVERGENT B1 ;  /* 0x0000000000017941 */ /* 0x000fea0003800200 */
.L_x_12592:
        /* <DEDUP_REMOVED lines=62> */
.L_x_12590:
[----:B------:R-:W-:Y:S05]  /*15420*/  BSYNC.RECONVERGENT B0 ;  /* 0x0000000000007941 */ /* 0x000fea0003800200 */
.L_x_12589:
        /* <DEDUP_REMOVED lines=12> */
[----:B------:R-:W-:Y:S01]  /*154f0*/  PLOP3.LUT P2, PT, P2, PT, PT, 0x8, 0x80 ;  /* 0x000000000080781c */ /* 0x000fe2000174e170 */
[----:B------:R-:W-:Y:S02]  /*15500*/  IMAD.MOV.U32 R20, RZ, RZ, R4 ;  /* 0x000000ffff147224 */ /* 0x000fe400078e0004 */
        /* <DEDUP_REMOVED lines=12> */
.L_x_12596:
        /* <DEDUP_REMOVED lines=12> */
.L_x_12598:
[----:B------:R-:W-:Y:S05]  /*15690*/  BSYNC.RECONVERGENT B1 ;  /* 0x0000000000017941 */ /* 0x000fea0003800200 */
.L_x_12597:
        /* <DEDUP_REMOVED lines=62> */
.L_x_12595:
[----:B------:R-:W-:Y:S05]  /*15a80*/  BSYNC.RECONVERGENT B0 ;  /* 0x0000000000007941 */ /* 0x000fea0003800200 */
.L_x_12594:
        /* <DEDUP_REMOVED lines=26> */
.L_x_12601:
        /* <DEDUP_REMOVED lines=12> */
.L_x_12603:
[----:B------:R-:W-:Y:S05]  /*15cf0*/  BSYNC.RECONVERGENT B1 ;  /* 0x0000000000017941 */ /* 0x000fea0003800200 */
.L_x_12602:
        /* <DEDUP_REMOVED lines=62> */
.L_x_12600:
[----:B------:R-:W-:Y:S05]  /*160e0*/  BSYNC.RECONVERGENT B0 ;  /* 0x0000000000007941 */ /* 0x000fea0003800200 */
.L_x_12599:
        /* <DEDUP_REMOVED lines=9> */
[----:B------:R-:W-:-:S04]  /*16180*/  @P1 PRMT R21, R29, 0x7632, R21 ;  /* 0x000076321d151816 */ /* 0x000fc80000000015 */
[----:B------:R-:W-:Y:S01]  /*16190*/  FSEL R79, R25, RZ, !P3 ;  /* 0x000000ff194f7208 */ /* 0x000fe20005800000 */
[----:B------:R-:W-:Y:S01]  /*161a0*/  @P1 IMAD.U32 R21, R21, 0x10000, RZ ;  /* 0x0001000015151824 */ /* 0x000fe200078e00ff */
[----:B------:R-:W-:Y:S01]  /*161b0*/  PLOP3.LUT P3, PT, P3, PT, PT, 0x8, 0x80 ;  /* 0x000000000080781c */ /* 0x000fe20001f6e170 */
[----:B------:R-:W-:Y:S02]  /*161c0*/  IMAD.MOV.U32 R25, RZ, RZ, 0x2 ;  /* 0x00000002ff197424 */ /* 0x000fe400078e00ff */
        /* <DEDUP_REMOVED lines=12> */
.L_x_12606:
        /* <DEDUP_REMOVED lines=12> */
.L_x_12608:
[----:B------:R-:W-:Y:S05]  /*16350*/  BSYNC.RECONVERGENT B1 ;  /* 0x0000000000017941 */ /* 0x000fea0003800200 */
.L_x_12607:
        /* <DEDUP_REMOVED lines=62> */
.L_x_12605:
[----:B------:R-:W-:Y:S05]  /*16740*/  BSYNC.RECONVERGENT B0 ;  /* 0x0000000000007941 */ /* 0x000fea0003800200 */
.L_x_12604:
        /* <DEDUP_REMOVED lines=24> */
.L_x_12611:
        /* <DEDUP_REMOVED lines=12> */
.L_x_12613:
[----:B------:R-:W-:Y:S05]  /*16990*/  BSYNC.RECONVERGENT B1 ;  /* 0x0000000000017941 */ /* 0x000fea0003800200 */
.L_x_12612:
        /* <DEDUP_REMOVED lines=60> */
[----:B------:R-:W-:Y:S01]  /*16d60*/  MOV R4, R24 ;  /* 0x0000001800047202 */ /* 0x000fe20000000f00 */
[----:B------:R-:W-:-:S07]  /*16d70*/  IMAD.MOV.U32 R24, RZ, RZ, RZ ;  /* 0x000000ffff187224 */ /* 0x000fce00078e00ff */
.L_x_12610:
[----:B------:R-:W-:Y:S05]  /*16d80*/  BSYNC.RECONVERGENT B0 ;  /* 0x0000000000007941 */ /* 0x000fea0003800200 */
.L_x_12609:
[----:B------:R-:W-:Y:S01]  /*16d90*/  I2FP.F32.U32 R25, R26 ;  /* 0x0000001a00197245 */ /* 0x000fe20000201000 */
[----:B------:R-:W-:Y:S01]  /*16da0*/  IMAD.U32 R26, R36, 0x10000, RZ ;  /* 0x00010000241a7824 */ /* 0x000fe200078e00ff */
[----:B------:R-:W-:Y:S01]  /*16db0*/  ISETP.NE.AND P4, PT, R24, 0x1, PT ;  /* 0x000000011800780c */ /* 0x000fe20003f85270 */
[----:B------:R-:W-:Y:S02]  /*16dc0*/  BSSY.RECONVERGENT B0, `(.L_x_12614) ;  /* 0x0000060000007945 */ /* 0x000fe40003800200 */
        /* <DEDUP_REMOVED lines=20> */
.L_x_12616:
        /* <DEDUP_REMOVED lines=12> */
.L_x_12618:
[----:B------:R-:W-:Y:S05]  /*16fd0*/  BSYNC.RECONVERGENT B1 ;  /* 0x0000000000017941 */ /* 0x000fea0003800200 */
.L_x_12617:
        /* <DEDUP_REMOVED lines=60> */
[----:B------:R-:W-:Y:S02]  /*173a0*/  HFMA2 R25, -RZ, RZ, 0, 0 ;  /* 0x00000000ff197431 */ /* 0x000fe400000001ff */
[----:B------:R-:W-:-:S07]  /*173b0*/  IMAD.MOV.U32 R4, RZ, RZ, R24 ;  /* 0x000000ffff047224 */ /* 0x000fce00078e0018 */
.L_x_12615:
[----:B------:R-:W-:Y:S05]  /*173c0*/  BSYNC.RECONVERGENT B0 ;  /* 0x0000000000007941 */ /* 0x000fea0003800200 */
.L_x_12614:
[----:B------:R-:W-:Y:S01]  /*173d0*/  I2FP.F32.U32 R24, R26 ;  /* 0x0000001a00187245 */ /* 0x000fe20000201000 */
[----:B------:R-:W-:Y:S01]  /*173e0*/  IMAD.U32 R26, R23, 0x10000, RZ ;  /* 0x00010000171a7824 */ /* 0x000fe200078e00ff */
[----:B------:R-:W-:Y:S01]  /*173f0*/  ISETP.NE.AND P5, PT, R25, 0x1, PT ;  /* 0x000000011900780c */ /* 0x000fe20003fa5270 */
[----:B------:R-:W-:Y:S01]  /*17400*/  BSSY.RECONVERGENT B0, `(.L_x_12619) ;  /* 0x0000060000007945 */ /* 0x000fe20003800200 */
[----:B------:R-:W-:Y:S01]  /*17410*/  PRMT R37, R23, 0x7632, R37 ;  /* 0x0000763217257816 */ /* 0x000fe20000000025 */
[----:B------:R-:W-:Y:S01]  /*17420*/  FFMA.FTZ R24, R24, R73, 1.1641532182693481445e-10 ;  /* 0x2f00000018187423 */ /* 0x000fe20000010049 */
[----:B------:R-:W-:-:S04]  /*17430*/  FMUL.FTZ R26, R26, R69 ;  /* 0x000000451a1a7220 */ /* 0x000fc80000410000 */
        /* <DEDUP_REMOVED lines=17> */
.L_x_12621:
        /* <DEDUP_REMOVED lines=12> */
.L_x_12623:
[----:B------:R-:W-:Y:S05]  /*17610*/  BSYNC.RECONVERGENT B1 ;  /* 0x0000000000017941 */ /* 0x000fea0003800200 */
.L_x_12622:
        /* <DEDUP_REMOVED lines=62> */
.L_x_12620:
[----:B------:R-:W-:Y:S05]  /*17a00*/  BSYNC.RECONVERGENT B0 ;  /* 0x0000000000007941 */ /* 0x000fea0003800200 */
.L_x_12619:
        /* <DEDUP_REMOVED lines=15> */
.L_x_12583:
        /* <DEDUP_REMOVED lines=41> */
.L_x_12624:
        /* <DEDUP_REMOVED lines=8> */
[----:B0-----:R-:W-:-:S05]  /*17e10*/  IMAD.WIDE.U32 R18, R38, 0x10, R76 ;  /* 0x0000001026127825 */ /* 0x001fca00078e004c */
[----:B------:R1:W5:Y:S01]  /*17e20*/  LDG.E.128 R20, desc[UR8][R18.64] ;  /* 0x0000000812147981 */ /* 0x000362000c1e1d00 */
[----:B------:R-:W-:Y:S05]  /*17e30*/  @!P0 BRA `(.L_x_12625) ;  /* 0x0000006400288947 */ /* 0x000fea0003800000 */
[----:B------:R-:W-:Y:S01]  /*17e40*/  ISETP.NE.AND P2, PT, R24, 0x1, PT ;  /* 0x000000011800780c */ /* 0x000fe20003f45270 */
[----:B------:R-:W-:Y:S01]  /*17e50*/  BSSY.RECONVERGENT B0, `(.L_x_12626) ;  /* 0x000005a000007945 */ /* 0x000fe20003800200 */
[----:B------:R-:W-:Y:S02]  /*17e60*/  HFMA2 R12, -RZ, RZ, 0, 1.1920928955078125e-07 ;  /* 0x00000002ff0c7431 */ /* 0x000fe400000001ff */
[----:B------:R-:W-:Y:S02]  /*17e70*/  IMAD.MOV.U32 R9, RZ, RZ, R4 ;  /* 0x000000ffff097224 */ /* 0x000fe400078e0004 */
[----:B-1----:R-:W-:-:S07]  /*17e80*/  IMAD.MOV.U32 R18, RZ, RZ, R17 ;  /* 0x000000ffff127224 */ /* 0x002fce00078e0011 */
        /* <DEDUP_REMOVED lines=11> */
.L_x_12628:
        /* <DEDUP_REMOVED lines=12> */
.L_x_12630:
[----:B------:R-:W-:Y:S05]  /*18000*/  BSYNC.RECONVERGENT B1 ;  /* 0x0000000000017941 */ /* 0x000fea0003800200 */
.L_x_12629:
        /* <DEDUP_REMOVED lines=62> */
.L_x_12627:
[----:B------:R-:W-:Y:S05]  /*183f0*/  BSYNC.RECONVERGENT B0 ;  /* 0x0000000000007941 */ /* 0x000fea0003800200 */
.L_x_12626:
        /* <DEDUP_REMOVED lines=23> */
.L_x_12633:
        /* <DEDUP_REMOVED lines=12> */
.L_x_12635:
[----:B------:R-:W-:Y:S05]  /*18630*/  BSYNC.RECONVERGENT B1 ;  /* 0x0000000000017941 */ /* 0x000fea0003800200 */
.L_x_12634:
        /* <DEDUP_REMOVED lines=62> */
.L_x_12632:
[----:B------:R-:W-:Y:S05]  /*18a20*/  BSYNC.RECONVERGENT B0 ;  /* 0x0000000000007941 */ /* 0x000fea0003800200 */
.L_x_12631:
        /* <DEDUP_REMOVED lines=25> */
.L_x_12638:
        /* <DEDUP_REMOVED lines=12> */
.L_x_12640:
[----:B------:R-:W-:Y:S05]  /*18c80*/  BSYNC.RECONVERGENT B1 ;  /* 0x0000000000017941 */ /* 0x000fea0003800200 */
.L_x_12639:
        /* <DEDUP_REMOVED lines=62> */
.L_x_12637:
[----:B------:R-:W-:Y:S05]  /*19070*/  BSYNC.RECONVERGENT B0 ;  /* 0x0000000000007941 */ /* 0x000fea0003800200 */
.L_x_12636:
        /* <DEDUP_REMOVED lines=22> */
.L_x_12643:
        /* <DEDUP_REMOVED lines=12> */
.L_x_12645:
[----:B------:R-:W-:Y:S05]  /*192a0*/  BSYNC.RECONVERGENT B1 ;  /* 0x0000000000017941 */ /* 0x000fea0003800200 */
.L_x_12644:
        /* <DEDUP_REMOVED lines=62> */
.L_x_12642:
[----:B------:R-:W-:Y:S05]  /*19690*/  BSYNC.RECONVERGENT B0 ;  /* 0x0000000000007941 */ /* 0x000fea0003800200 */
.L_x_12641:
        /* <DEDUP_REMOVED lines=27> */
.L_x_12648:
        /* <DEDUP_REMOVED lines=12> */
.L_x_12650:
[----:B------:R-:W-:Y:S05]  /*19910*/  BSYNC.RECONVERGENT B1 ;  /* 0x0000000000017941 */ /* 0x000fea0003800200 */
.L_x_12649:
        /* <DEDUP_REMOVED lines=62> */
.L_x_12647:
[----:B------:R-:W-:Y:S05]  /*19d00*/  BSYNC.RECONVERGENT B0 ;  /* 0x0000000000007941 */ /* 0x000fea0003800200 */
.L_x_12646:
        /* <DEDUP_REMOVED lines=9> */
[----:B------:R-:W-:Y:S02]  /*19da0*/  PLOP3.LUT P4, PT, P2, PT, PT, 0x8, 0x80 ;  /* 0x000000000080781c */ /* 0x000fe4000178e170 */
[----:B------:R-:W-:Y:S01]  /*19db0*/  PRMT R21, R21, 0x7632, R21 ;  /* 0x0000763215157816 */ /* 0x000fe20000000015 */
        /* <DEDUP_REMOVED lines=12> */
.L_x_12653:
        /* <DEDUP_REMOVED lines=12> */
.L_x_12655:
[----:B------:R-:W-:Y:S05]  /*19f40*/  BSYNC.RECONVERGENT B1 ;  /* 0x0000000000017941 */ /* 0x000fea0003800200 */
.L_x_12654:
        /* <DEDUP_REMOVED lines=62> */
.L_x_12652:
[----:B------:R-:W-:Y:S05]  /*1a330*/  BSYNC.RECONVERGENT B0 ;  /* 0x0000000000007941 */ /* 0x000fea0003800200 */
.L_x_12651:
[----:B------:R-:W-:Y:S01]  /*1a340*/  I2FP.F32.U32 R12, R14 ;  /* 0x0000000e000c7245 */ /* 0x000fe20000201000 */
[----:B------:R-:W-:Y:S01]  /*1a350*/  BSSY.RECONVERGENT B0, `(.L_x_12656) ;  /* 0x0000063000007945 */ /* 0x000fe20003800200 */
[----:B------:R-:W-:Y:S01]  /*1a360*/  ISETP.NE.AND P3, PT, R13, 0x1, PT ;  /* 0x000000010d00780c */ /* 0x000fe20003f65270 */
[----:B------:R-:W-:Y:S02]  /*1a370*/  IMAD.MOV.U32 R14, RZ, RZ, R4 ;  /* 0x000000ffff0e7224 */ /* 0x000fe400078e0004 */
        /* <DEDUP_REMOVED lines=21> */
.L_x_12658:
        /* <DEDUP_REMOVED lines=12> */
.L_x_12660:
[----:B------:R-:W-:Y:S05]  /*1a590*/  BSYNC.RECONVERGENT B1 ;  /* 0x0000000000017941 */ /* 0x000fea0003800200 */
.L_x_12659:
        /* <DEDUP_REMOVED lines=62> */
.L_x_12657:
[----:B------:R-:W-:Y:S05]  /*1a980*/  BSYNC.RECONVERGENT B0 ;  /* 0x0000000000007941 */ /* 0x000fea0003800200 */
.L_x_12656:
        /* <DEDUP_REMOVED lines=8> */
[----:B------:R-:W-:-:S04]  /*1aa10*/  FSETP.GTU.FTZ.AND P3, PT, R13, R68, PT ;  /* 0x000000440d00720b */ /* 0x000fc80003f7c000 */
        /* <DEDUP_REMOVED lines=13> */
.L_x_12663:
        /* <DEDUP_REMOVED lines=12> */
.L_x_12665:
[----:B------:R-:W-:Y:S05]  /*1abb0*/  BSYNC.RECONVERGENT B1 ;  /* 0x0000000000017941 */ /* 0x000fea0003800200 */
.L_x_12664:
        /* <DEDUP_REMOVED lines=61> */
[----:B------:R-:W-:-:S07]  /*1af90*/  IMAD.MOV.U32 R4, RZ, RZ, R12 ;  /* 0x000000ffff047224 */ /* 0x000fce00078e000c */
.L_x_12662:
[----:B------:R-:W-:Y:S05]  /*1afa0*/  BSYNC.RECONVERGENT B0 ;  /* 0x0000000000007941 */ /* 0x000fea0003800200 */
.L_x_12661:
[----:B------:R-:W-:Y:S01]  /*1afb0*/  I2FP.F32.U32 R13, R14 ;  /* 0x0000000e000d7245 */ /* 0x000fe20000201000 */
[----:B------:R-:W-:Y:S01]  /*1afc0*/  BSSY.RECONVERGENT B0, `(.L_x_12666) ;  /* 0x0000065000007945 */ /* 0x000fe20003800200 */
[----:B------:R-:W-:Y:S01]  /*1afd0*/  PRMT R12, R33, 0x7632, R12 ;  /* 0x00007632210c7816 */ /* 0x000fe2000000000c */
[----:B------:R-:W-:Y:S02]  /*1afe0*/  IMAD.MOV.U32 R14, RZ, RZ, 0x2 ;  /* 0x00000002ff0e7424 */ /* 0x000fe400078e00ff */
        /* <DEDUP_REMOVED lines=23> */
.L_x_12668:
        /* <DEDUP_REMOVED lines=12> */
.L_x_12670:
[----:B------:R-:W-:Y:S05]  /*1b220*/  BSYNC.RECONVERGENT B1 ;  /* 0x0000000000017941 */ /* 0x000fea0003800200 */
.L_x_12669:
        /* <DEDUP_REMOVED lines=62> */
.L_x_12667:
[----:B------:R-:W-:Y:S05]  /*1b610*/  BSYNC.RECONVERGENT B0 ;  /* 0x0000000000007941 */ /* 0x000fea0003800200 */
.L_x_12666:
        /* <DEDUP_REMOVED lines=21> */
.L_x_12673:
        /* <DEDUP_REMOVED lines=12> */
.L_x_12675:
[----:B------:R-:W-:Y:S05]  /*1b830*/  BSYNC.RECONVERGENT B1 ;  /* 0x0000000000017941 */ /* 0x000fea0003800200 */
.L_x_12674:
        /* <DEDUP_REMOVED lines=62> */
.L_x_12672:
[----:B------:R-:W-:Y:S05]  /*1bc20*/  BSYNC.RECONVERGENT B0 ;  /* 0x0000000000007941 */ /* 0x000fea0003800200 */
.L_x_12671:
        /* <DEDUP_REMOVED lines=15> */
[----:B------:R-:W-:Y:S01]  /*1bd20*/  IMAD.MOV.U32 R14, RZ, RZ, 0x2 ;  /* 0x00000002ff0e7424 */ /* 0x000fe200078e00ff */
        /* <DEDUP_REMOVED lines=10> */
.L_x_12678:
        /* <DEDUP_REMOVED lines=12> */
.L_x_12680:
[----:B------:R-:W-:Y:S05]  /*1be90*/  BSYNC.RECONVERGENT B1 ;  /* 0x0000000000017941 */ /* 0x000fea0003800200 */
.L_x_12679:
        /* <DEDUP_REMOVED lines=62> */
.L_x_12677:
[----:B------:R-:W-:Y:S05]  /*1c280*/  BSYNC.RECONVERGENT B0 ;  /* 0x0000000000007941 */ /* 0x000fea0003800200 */
.L_x_12676:
        /* <DEDUP_REMOVED lines=20> */
.L_x_12683:
        /* <DEDUP_REMOVED lines=12> */
.L_x_12685:
[----:B------:R-:W-:Y:S05]  /*1c490*/  BSYNC.RECONVERGENT B1 ;  /* 0x0000000000017941 */ /* 0x000fea0003800200 */
.L_x_12684:
        /* <DEDUP_REMOVED lines=62> */
.L_x_12682:
[----:B------:R-:W-:Y:S05]  /*1c880*/  BSYNC.RECONVERGENT B0 ;  /* 0x0000000000007941 */ /* 0x000fea0003800200 */
.L_x_12681:
        /* <DEDUP_REMOVED lines=27> */
.L_x_12688:
        /* <DEDUP_REMOVED lines=12> */
.L_x_12690:
[----:B------:R-:W-:Y:S05]  /*1cb00*/  BSYNC.RECONVERGENT B1 ;  /* 0x0000000000017941 */ /* 0x000fea0003800200 */
.L_x_12689:
        /* <DEDUP_REMOVED lines=62> */
.L_x_12687:
[----:B------:R-:W-:Y:S05]  /*1cef0*/  BSYNC.RECONVERGENT B0 ;  /* 0x0000000000007941 */ /* 0x000fea0003800200 */
.L_x_12686:
[----:B------:R-:W-:Y:S01]  /*1cf00*/  I2FP.F32.U32 R15, R15 ;  /* 0x0000000f000f7245 */ /* 0x000fe20000201000 */
[----:B------:R-:W-:Y:S01]  /*1cf10*/  BSSY.RECONVERGENT B0, `(.L_x_12691) ;  /* 0x000005f000007945 */ /* 0x000fe20003800200 */
[----:B------:R-:W-:Y:S02]  /*1cf20*/  ISETP.NE.AND P5, PT, R24, 0x1, PT ;  /* 0x000000011800780c */ /* 0x000fe40003fa5270 */
[----:B------:R-:W-:Y:S01]  /*1cf30*/  SHF.L.U32 R25, R23, 0x10, RZ ;  /* 0x0000001017197819 */ /* 0x000fe200000006ff */
[----:B------:R-:W-:Y:S01]  /*1cf40*/  FFMA.FTZ R15, R15, R73, 1.1641532182693481445e-10 ;  /* 0x2f0000000f0f7423 */ /* 0x000fe20000010049 */
[----:B------:R-:W-:-:S03]  /*1cf50*/  PRMT R36, R23, 0x7632, R36 ;  /* 0x0000763217247816 */ /* 0x000fc60000000024 */
        /* <DEDUP_REMOVED lines=15> */
.L_x_12693:
        /* <DEDUP_REMOVED lines=12> */
.L_x_12695:
[----:B------:R-:W-:Y:S05]  /*1d110*/  BSYNC.RECONVERGENT B1 ;  /* 0x0000000000017941 */ /* 0x000fea0003800200 */
.L_x_12694:
        /* <DEDUP_REMOVED lines=62> */
.L_x_12692:
[----:B------:R-:W-:Y:S05]  /*1d500*/  BSYNC.RECONVERGENT B0 ;  /* 0x0000000000007941 */ /* 0x000fea0003800200 */
.L_x_12691:
        /* <DEDUP_REMOVED lines=26> */
.L_x_12698:
        /* <DEDUP_REMOVED lines=12> */
.L_x_12700:
[----:B------:R-:W-:Y:S05]  /*1d770*/  BSYNC.RECONVERGENT B1 ;  /* 0x0000000000017941 */ /* 0x000fea0003800200 */
.L_x_12699:
        /* <DEDUP_REMOVED lines=62> */
.L_x_12697:
[----:B------:R-:W-:Y:S05]  /*1db60*/  BSYNC.RECONVERGENT B0 ;  /* 0x0000000000007941 */ /* 0x000fea0003800200 */
.L_x_12696:
        /* <DEDUP_REMOVED lines=20> */
.L_x_12703:
        /* <DEDUP_REMOVED lines=15> */
.L_x_12705:
[----:B------:R-:W-:Y:S05]  /*1dda0*/  BSYNC.RECONVERGENT B1 ;  /* 0x0000000000017941 */ /* 0x000fea0003800200 */
.L_x_12704:
        /* <DEDUP_REMOVED lines=60> */
[----:B------:R-:W-:Y:S01]  /*1e170*/  LOP3.LUT R3, R4, UR4, R25, 0x96, !PT ;  /* 0x0000000404037c12 */ /* 0x000fe2000f8e9619 */
[----:B------:R-:W-:-:S07]  /*1e180*/  IMAD.MOV.U32 R4, RZ, RZ, R24 ;  /* 0x000000ffff047224 */ /* 0x000fce00078e0018 */
.L_x_12702:
[----:B------:R-:W-:Y:S05]  /*1e190*/  BSYNC.RECONVERGENT B0 ;  /* 0x0000000000007941 */ /* 0x000fea0003800200 */
.L_x_12701:
        /* <DEDUP_REMOVED lines=20> */
.L_x_12625:
        /* <DEDUP_REMOVED lines=16> */
.L_x_12709:
        /* <DEDUP_REMOVED lines=12> */
.L_x_12711:
[----:B------:R-:W-:Y:S05]  /*1e4a0*/  BSYNC.RECONVERGENT B1 ;  /* 0x0000000000017941 */ /* 0x000fea0003800200 */
.L_x_12710:
        /* <DEDUP_REMOVED lines=60> */
[----:B------:R-:W-:-:S07]  /*1e870*/  IMAD.MOV.U32 R4, RZ, RZ, R24 ;  /* 0x000000ffff047224 */ /* 0x000fce00078e0018 */
.L_x_12708:
[----:B------:R-:W-:Y:S05]  /*1e880*/  BSYNC.RECONVERGENT B0 ;  /* 0x0000000000007941 */ /* 0x000fea0003800200 */
.L_x_12707:
[----:B------:R-:W-:Y:S01]  /*1e890*/  I2FP.F32.U32 R17, R19 ;  /* 0x0000001300117245 */ /* 0x000fe20000201000 */
[----:B------:R-:W-:Y:S01]  /*1e8a0*/  BSSY.RECONVERGENT B0, `(.L_x_12712) ;  /* 0x0000064000007945 */ /* 0x000fe20003800200 */
[----:B------:R-:W-:Y:S01]  /*1e8b0*/  ISETP.NE.AND P3, PT, R26, 0x1, PT ;  /* 0x000000011a00780c */ /* 0x000fe20003f65270 */
[----:B------:R-:W-:Y:S01]  /*1e8c0*/  HFMA2 R25, -RZ, RZ, 0, 1.1920928955078125e-07 ;  /* 0x00000002ff197431 */ /* 0x000fe200000001ff */
[----:B------:R-:W-:Y:S01]  /*1e8d0*/  LOP3.LUT R8, R8, 0xffffffef, RZ, 0xc0, !PT ;  /* 0xffffffef08087812 */ /* 0x000fe200078ec0ff */
[----:B------:R-:W-:Y:S01]  /*1e8e0*/  FFMA.FTZ R17, R17, R73, 1.1641532182693481445e-10 ;  /* 0x2f00000011117423 */ /* 0x000fe20000010049 */
[----:B-----5:R-:W-:-:S04]  /*1e8f0*/  PRMT R19, R20, 0x7632, R19 ;  /* 0x0000763214137816 */ /* 0x020fc80000000013 */
[----:B------:R-:W-:Y:S01]  /*1e900*/  FSETP.GTU.FTZ.AND P2, PT, R17, R68, PT ;  /* 0x000000441100720b */ /* 0x000fe20003f5c000 */
[----:B------:R-:W-:Y:S02]  /*1e910*/  IMAD.U32 R17, R20, 0x10000, RZ ;  /* 0x0001000014117824 */ /* 0x000fe400078e00ff */
[----:B------:R-:W-:Y:S02]  /*1e920*/  IMAD.MOV.U32 R20, RZ, RZ, R4 ;  /* 0x000000ffff147224 */ /* 0x000fe400078e0004 */
        /* <DEDUP_REMOVED lines=16> */
.L_x_12714:
        /* <DEDUP_REMOVED lines=12> */
.L_x_12716:
[----:B------:R-:W-:Y:S05]  /*1eaf0*/  BSYNC.RECONVERGENT B1 ;  /* 0x0000000000017941 */ /* 0x000fea0003800200 */
.L_x_12715:
        /* <DEDUP_REMOVED lines=62> */
.L_x_12713:
[----:B------:R-:W-:Y:S05]  /*1eee0*/  BSYNC.RECONVERGENT B0 ;  /* 0x0000000000007941 */ /* 0x000fea0003800200 */
.L_x_12712:
        /* <DEDUP_REMOVED lines=26> */
.L_x_12719:
        /* <DEDUP_REMOVED lines=12> */
.L_x_12721:
[----:B------:R-:W-:Y:S05]  /*1f150*/  BSYNC.RECONVERGENT B1 ;  /* 0x0000000000017941 */ /* 0x000fea0003800200 */
.L_x_12720:
        /* <DEDUP_REMOVED lines=62> */
.L_x_12718:
[----:B------:R-:W-:Y:S05]  /*1f540*/  BSYNC.RECONVERGENT B0 ;  /* 0x0000000000007941 */ /* 0x000fea0003800200 */
.L_x_12717:
        /* <DEDUP_REMOVED lines=26> */
.L_x_12724:
        /* <DEDUP_REMOVED lines=12> */
.L_x_12726:
[----:B------:R-:W-:Y:S05]  /*1f7b0*/  BSYNC.RECONVERGENT B1 ;  /* 0x0000000000017941 */ /* 0x000fea0003800200 */
.L_x_12725:
        /* <DEDUP_REMOVED lines=62> */
.L_x_12723:
[----:B------:R-:W-:Y:S05]  /*1fba0*/  BSYNC.RECONVERGENT B0 ;  /* 0x0000000000007941 */ /* 0x000fea0003800200 */
.L_x_12722:
[----:B------:R-:W-:Y:S01]  /*1fbb0*/  I2FP.F32.U32 R24, R26 ;  /* 0x0000001a00187245 */ /* 0x000fe20000201000 */
[----:B------:R-:W-:Y:S01]  /*1fbc0*/  IMAD.U32 R21, R21, 0x10000, RZ ;  /* 0x0001000015157824 */ /* 0x000fe200078e00ff */
[----:B------:R-:W-:Y:S01]  /*1fbd0*/  ISETP.NE.AND P2, PT, R25, 0x1, PT ;  /* 0x000000011900780c */ /* 0x000fe20003f45270 */
[----:B------:R-:W-:Y:S01]  /*1fbe0*/  BSSY.RECONVERGENT B0, `(.L_x_12727) ;  /* 0x0000062000007945 */ /* 0x000fe20003800200 */
[----:B------:R-:W-:Y:S01]  /*1fbf0*/  LOP3.LUT R8, R8, 0xfffffffd, RZ, 0xc0, !PT ;  /* 0xfffffffd08087812 */ /* 0x000fe200078ec0ff */
[----:B------:R-:W-:Y:S01]  /*1fc00*/  FFMA.FTZ R24, R24, R73, 1.1641532182693481445e-10 ;  /* 0x2f00000018187423 */ /* 0x000fe20000010049 */
[----:B------:R-:W-:-:S04]  /*1fc10*/  IMAD.MOV.U32 R26, RZ, RZ, R4 ;  /* 0x000000ffff1a7224 */ /* 0x000fc800078e0004 */
[----:B------:R-:W-:Y:S01]  /*1fc20*/  FSETP.GTU.FTZ.AND P3, PT, R24, R68, PT ;  /* 0x000000441800720b */ /* 0x000fe20003f7c000 */
[----:B------:R-:W-:Y:S01]  /*1fc30*/  FMUL.FTZ R24, R21, R69 ;  /* 0x0000004515187220 */ /* 0x000fe20000410000 */
[----:B------:R-:W-:-:S04]  /*1fc40*/  @P1 PRMT R21, R29, 0x7632, R21 ;  /* 0x000076321d151816 */ /* 0x000fc80000000015 */
[----:B------:R-:W-:Y:S01]  /*1fc50*/  FSEL R95, R24, RZ, !P3 ;  /* 0x000000ff185f7208 */ /* 0x000fe20005800000 */
[----:B------:R-:W-:Y:S01]  /*1fc60*/  IMAD.MOV.U32 R24, RZ, RZ, 0x2 ;  /* 0x00000002ff187424 */ /* 0x000fe200078e00ff */
        /* <DEDUP_REMOVED lines=14> */
.L_x_12729:
        /* <DEDUP_REMOVED lines=12> */
.L_x_12731:
[----:B------:R-:W-:Y:S05]  /*1fe10*/  BSYNC.RECONVERGENT B1 ;  /* 0x0000000000017941 */ /* 0x000fea0003800200 */
.L_x_12730:
        /* <DEDUP_REMOVED lines=62> */
.L_x_12728:
[----:B------:R-:W-:Y:S05]  /*20200*/  BSYNC.RECONVERGENT B0 ;  /* 0x0000000000007941 */ /* 0x000fea0003800200 */
.L_x_12727:
        /* <DEDUP_REMOVED lines=24> */
.L_x_12734:
        /* <DEDUP_REMOVED lines=12> */
.L_x_12736:
[----:B------:R-:W-:Y:S05]  /*20450*/  BSYNC.RECONVERGENT B1 ;  /* 0x0000000000017941 */ /* 0x000fea0003800200 */
.L_x_12735:
        /* <DEDUP_REMOVED lines=61> */
[----:B------:R-:W-:-:S07]  /*20830*/  IMAD.MOV.U32 R4, RZ, RZ, R24 ;  /* 0x000000ffff047224 */ /* 0x000fce00078e0018 */
.L_x_12733:
[----:B------:R-:W-:Y:S05]  /*20840*/  BSYNC.RECONVERGENT B0 ;  /* 0x0000000000007941 */ /* 0x000fea0003800200 */
.L_x_12732:
        /* <DEDUP_REMOVED lines=24> */
.L_x_12739:
        /* <DEDUP_REMOVED lines=12> */
.L_x_12741:
[----:B------:R-:W-:Y:S05]  /*20a90*/  BSYNC.RECONVERGENT B1 ;  /* 0x0000000000017941 */ /* 0x000fea0003800200 */
.L_x_12740:
        /* <DEDUP_REMOVED lines=62> */
.L_x_12738:
[----:B------:R-:W-:Y:S05]  /*20e80*/  BSYNC.RECONVERGENT B0 ;  /* 0x0000000000007941 */ /* 0x000fea0003800200 */
.L_x_12737:
        /* <DEDUP_REMOVED lines=24> */
.L_x_12744:
        /* <DEDUP_REMOVED lines=12> */
.L_x_12746:
[----:B------:R-:W-:Y:S05]  /*210d0*/  BSYNC.RECONVERGENT B1 ;  /* 0x0000000000017941 */ /* 0x000fea0003800200 */
.L_x_12745:
        /* <DEDUP_REMOVED lines=62> */
.L_x_12743:
[----:B------:R-:W-:Y:S05]  /*214c0*/  BSYNC.RECONVERGENT B0 ;  /* 0x0000000000007941 */ /* 0x000fea0003800200 */
.L_x_12742:
        /* <DEDUP_REMOVED lines=14> */
[----:B------:R-:W-:-:S07]  /*215b0*/  PRMT R23, R23, 0x5410, R25 ;  /* 0x0000541017177816 */ /* 0x000fce0000000019 */
.L_x_12706:
        /* <DEDUP_REMOVED lines=41> */
.L_x_12747:
        /* <DEDUP_REMOVED lines=27> */
.L_x_12751:
        /* <DEDUP_REMOVED lines=12> */
.L_x_12753:
[----:B------:R-:W-:Y:S05]  /*21ac0*/  BSYNC.RECONVERGENT B1 ;  /* 0x0000000000017941 */ /* 0x000fea0003800200 */
.L_x_12752:
        /* <DEDUP_REMOVED lines=62> */
.L_x_12750:
[----:B------:R-:W-:Y:S05]  /*21eb0*/  BSYNC.RECONVERGENT B0 ;  /* 0x0000000000007941 */ /* 0x000fea0003800200 */
.L_x_12749:
        /* <DEDUP_REMOVED lines=23> */
.L_x_12756:
        /* <DEDUP_REMOVED lines=12> */
.L_x_12758:
[----:B------:R-:W-:Y:S05]  /*220f0*/  BSYNC.RECONVERGENT B1 ;  /* 0x0000000000017941 */ /* 0x000fea0003800200 */
.L_x_12757:
        /* <DEDUP_REMOVED lines=62> */
.L_x_12755:
[----:B------:R-:W-:Y:S05]  /*224e0*/  BSYNC.RECONVERGENT B0 ;  /* 0x0000000000007941 */ /* 0x000fea0003800200 */
.L_x_12754:
        /* <DEDUP_REMOVED lines=25> */
.L_x_12761:
        /* <DEDUP_REMOVED lines=12> */
.L_x_12763:
[----:B------:R-:W-:Y:S05]  /*22740*/  BSYNC.RECONVERGENT B1 ;  /* 0x0000000000017941 */ /* 0x000fea0003800200 */
.L_x_12762:
        /* <DEDUP_REMOVED lines=60> */
[----:B------:R-:W-:Y:S02]  /*22b10*/  IMAD.MOV.U32 R4, RZ, RZ, R10 ;  /* 0x000000ffff047224 */ /* 0x000fe400078e000a */
[----:B------:R-:W-:-:S07]  /*22b20*/  HFMA2 R10, -RZ, RZ, 0, 0 ;  /* 0x00000000ff0a7431 */ /* 0x000fce00000001ff */
.L_x_12760:
[----:B------:R-:W-:Y:S05]  /*22b30*/  BSYNC.RECONVERGENT B0 ;  /* 0x0000000000007941 */ /* 0x000fea0003800200 */
.L_x_12759:
        /* <DEDUP_REMOVED lines=22> */
.L_x_12766:
        /* <DEDUP_REMOVED lines=12> */
.L_x_12768:
[----:B------:R-:W-:Y:S05]  /*22d60*/  BSYNC.RECONVERGENT B1 ;  /* 0x0000000000017941 */ /* 0x000fea0003800200 */
.L_x_12767:
        /* <DEDUP_REMOVED lines=61> */
[----:B------:R-:W-:-:S07]  /*23140*/  IMAD.MOV.U32 R4, RZ, RZ, R10 ;  /* 0x000000ffff047224 */ /* 0x000fce00078e000a */
.L_x_12765:
[----:B------:R-:W-:Y:S05]  /*23150*/  BSYNC.RECONVERGENT B0 ;  /* 0x0000000000007941 */ /* 0x000fea0003800200 */
.L_x_12764:
        /* <DEDUP_REMOVED lines=27> */
.L_x_12771:
        /* <DEDUP_REMOVED lines=12> */
.L_x_12773:
[----:B------:R-:W-:Y:S05]  /*233d0*/  BSYNC.RECONVERGENT B1 ;  /* 0x0000000000017941 */ /* 0x000fea0003800200 */
.L_x_12772:
        /* <DEDUP_REMOVED lines=62> */
.L_x_12770:
[----:B------:R-:W-:Y:S05]  /*237c0*/  BSYNC.RECONVERGENT B0 ;  /* 0x0000000000007941 */ /* 0x000fea0003800200 */
.L_x_12769:
        /* <DEDUP_REMOVED lines=23> */
.L_x_12776:
        /* <DEDUP_REMOVED lines=12> */
.L_x_12778:
[----:B------:R-:W-:Y:S05]  /*23a00*/  BSYNC.RECONVERGENT B1 ;  /* 0x0000000000017941 */ /* 0x000fea0003800200 */
.L_x_12777:
        /* <DEDUP_REMOVED lines=62> */
.L_x_12775:
[----:B------:R-:W-:Y:S05]  /*23df0*/  BSYNC.RECONVERGENT B0 ;  /* 0x0000000000007941 */ /* 0x000fea0003800200 */
.L_x_12774:
        /* <DEDUP_REMOVED lines=25> */
.L_x_12781:
        /* <DEDUP_REMOVED lines=12> */
.L_x_12783:
[----:B------:R-:W-:Y:S05]  /*24050*/  BSYNC.RECONVERGENT B1 ;  /* 0x0000000000017941 */ /* 0x000fea0003800200 */
.L_x_12782:
        /* <DEDUP_REMOVED lines=62> */
.L_x_12780:
[----:B------:R-:W-:Y:S05]  /*24440*/  BSYNC.RECONVERGENT B0 ;  /* 0x0000000000007941 */ /* 0x000fea0003800200 */
.L_x_12779:
        /* <DEDUP_REMOVED lines=22> */
.L_x_12786:
        /* <DEDUP_REMOVED lines=12> */
.L_x_12788:
[----:B------:R-:W-:Y:S05]  /*24670*/  BSYNC.RECONVERGENT B1 ;  /* 0x0000000000017941 */ /* 0x000fea0003800200 */
.L_x_12787:
        /* <DEDUP_REMOVED lines=62> */
.L_x_12785:
[----:B------:R-:W-:Y:S05]  /*24a60*/  BSYNC.RECONVERGENT B0 ;  /* 0x0000000000007941 */ /* 0x000fea0003800200 */
.L_x_12784:
[----:B------:R-:W-:Y:S01]  /*24a70*/  I2FP.F32.U32 R13, R14 ;  /* 0x0000000e000d7245 */ /* 0x000fe20000201000 */
[----:B------:R-:W-:Y:S01]  /*24a80*/  BSSY.RECONVERGENT B0, `(.L_x_12789) ;  /* 0x0000065000007945 */ /* 0x000fe20003800200 */
[----:B------:R-:W-:Y:S01]  /*24a90*/  PRMT R12, R33, 0x7632, R12 ;  /* 0x00007632210c7816 */ /* 0x000fe2000000000c */
[----:B------:R-:W-:Y:S02]  /*24aa0*/  IMAD.MOV.U32 R14, RZ, RZ, 0x2 ;  /* 0x00000002ff0e7424 */ /* 0x000fe400078e00ff */
        /* <DEDUP_REMOVED lines=23> */
.L_x_12791:
        /* <DEDUP_REMOVED lines=12> */
.L_x_12793:
[----:B------:R-:W-:Y:S05]  /*24ce0*/  BSYNC.RECONVERGENT B1 ;  /* 0x0000000000017941 */ /* 0x000fea0003800200 */
.L_x_12792:
        /* <DEDUP_REMOVED lines=62> */
.L_x_12790:
[----:B------:R-:W-:Y:S05]  /*250d0*/  BSYNC.RECONVERGENT B0 ;  /* 0x0000000000007941 */ /* 0x000fea0003800200 */
.L_x_12789:
        /* <DEDUP_REMOVED lines=21> */
.L_x_12796:
        /* <DEDUP_REMOVED lines=12> */
.L_x_12798:
[----:B------:R-:W-:Y:S05]  /*252f0*/  BSYNC.RECONVERGENT B1 ;  /* 0x0000000000017941 */ /* 0x000fea0003800200 */
.L_x_12797:
        /* <DEDUP_REMOVED lines=62> */
.L_x_12795:
[----:B------:R-:W-:Y:S05]  /*256e0*/  BSYNC.RECONVERGENT B0 ;  /* 0x0000000000007941 */ /* 0x000fea0003800200 */
.L_x_12794:
        /* <DEDUP_REMOVED lines=14> */
[----:B------:R-:W-:Y:S02]  /*257d0*/  PRMT R13, R14, 0x7610, R13 ;  /* 0x000076100e0d7816 */ /* 0x000fe4000000000d */
        /* <DEDUP_REMOVED lines=11> */
.L_x_12801:
        /* <DEDUP_REMOVED lines=12> */
.L_x_12803:
[----:B------:R-:W-:Y:S05]  /*25950*/  BSYNC.RECONVERGENT B1 ;  /* 0x0000000000017941 */ /* 0x000fea0003800200 */
.L_x_12802:
        /* <DEDUP_REMOVED lines=62> */
.L_x_12800:
[----:B------:R-:W-:Y:S05]  /*25d40*/  BSYNC.RECONVERGENT B0 ;  /* 0x0000000000007941 */ /* 0x000fea0003800200 */
.L_x_12799:
        /* <DEDUP_REMOVED lines=20> */
.L_x_12806:
        /* <DEDUP_REMOVED lines=12> */
.L_x_12808:
[----:B------:R-:W-:Y:S05]  /*25f50*/  BSYNC.RECONVERGENT B1 ;  /* 0x0000000000017941 */ /* 0x000fea0003800200 */
.L_x_12807:
        /* <DEDUP_REMOVED lines=62> */
.L_x_12805:
[----:B------:R-:W-:Y:S05]  /*26340*/  BSYNC.RECONVERGENT B0 ;  /* 0x0000000000007941 */ /* 0x000fea0003800200 */
.L_x_12804:
        /* <DEDUP_REMOVED lines=27> */
.L_x_12811:
        /* <DEDUP_REMOVED lines=12> */
.L_x_12813:
[----:B------:R-:W-:Y:S05]  /*265c0*/  BSYNC.RECONVERGENT B1 ;  /* 0x0000000000017941 */ /* 0x000fea0003800200 */
.L_x_12812:
        /* <DEDUP_REMOVED lines=62> */
.L_x_12810:
[----:B------:R-:W-:Y:S05]  /*269b0*/  BSYNC.RECONVERGENT B0 ;  /* 0x0000000000007941 */ /* 0x000fea0003800200 */
.L_x_12809:
        /* <DEDUP_REMOVED lines=21> */
.L_x_12816:
        /* <DEDUP_REMOVED lines=12> */
.L_x_12818:
[----:B------:R-:W-:Y:S05]  /*26bd0*/  BSYNC.RECONVERGENT B1 ;  /* 0x0000000000017941 */ /* 0x000fea0003800200 */
.L_x_12817:
        /* <DEDUP_REMOVED lines=62> */
.L_x_12815:
[----:B------:R-:W-:Y:S05]  /*26fc0*/  BSYNC.RECONVERGENT B0 ;  /* 0x0000000000007941 */ /* 0x000fea0003800200 */
.L_x_12814:
        /* <DEDUP_REMOVED lines=26> */
.L_x_12821:
        /* <DEDUP_REMOVED lines=12> */
.L_x_12823:
[----:B------:R-:W-:Y:S05]  /*27230*/  BSYNC.RECONVERGENT B1 ;  /* 0x0000000000017941 */ /* 0x000fea0003800200 */
.L_x_12822:
        /* <DEDUP_REMOVED lines=62> */
.L_x_12820:
[----:B------:R-:W-:Y:S05]  /*27620*/  BSYNC.RECONVERGENT B0 ;  /* 0x0000000000007941 */ /* 0x000fea0003800200 */
.L_x_12819:
        /* <DEDUP_REMOVED lines=20> */
.L_x_12826:
        /* <DEDUP_REMOVED lines=15> */
.L_x_12828:
[----:B------:R-:W-:Y:S05]  /*27860*/  BSYNC.RECONVERGENT B1 ;  /* 0x0000000000017941 */ /* 0x000fea0003800200 */
.L_x_12827:
        /* <DEDUP_REMOVED lines=62> */
.L_x_12825:
[----:B------:R-:W-:Y:S05]  /*27c50*/  BSYNC.RECONVERGENT B0 ;  /* 0x0000000000007941 */ /* 0x000fea0003800200 */
.L_x_12824:
[----:B------:R-:W-:Y:S02]  /*27c60*/  I2FP.F32.U32 R24, R26 ;  /* 0x0000001a00187245 */ /* 0x000fe40000201000 */
[----:B------:R-:W-:Y:S02]  /*27c70*/  @P1 PRMT R26, R31, 0x7632, R26 ;  /* 0x000076321f1a1816 */ /* 0x000fe4000000001a */
[----:B------:R-:W-:Y:S01]  /*27c80*/  PRMT R22, R22, 0x5410, R20 ;  /* 0x0000541016167816 */ /* 0x000fe20000000014 */
[----:B------:R-:W-:Y:S01]  /*27c90*/  FFMA.FTZ R24, R24, R73, 1.1641532182693481445e-10 ;  /* 0x2f00000018187423 */ /* 0x000fe20000010049 */
[----:B------:R-:W-:Y:S02]  /*27ca0*/  @P1 SHF.L.U32 R26, R26, 0x10, RZ ;  /* 0x000000101a1a1819 */ /* 0x000fe400000006ff */
[----:B------:R-:W-:Y:S02]  /*27cb0*/  PRMT R21, R16, 0x5410, R21 ;  /* 0x0000541010157816 */ /* 0x000fe40000000015 */
[----:B------:R-:W-:-:S02]  /*27cc0*/  FSETP.GTU.FTZ.AND P6, PT, R24, R68, PT ;  /* 0x000000441800720b */ /* 0x000fc40003fdc000 */
[----:B------:R-:W-:Y:S02]  /*27cd0*/  PRMT R24, R35, 0x7632, R24 ;  /* 0x0000763223187816 */ /* 0x000fe40000000018 */
[----:B------:R-:W-:-:S03]  /*27ce0*/  PRMT R20, R18, 0x5410, R19 ;  /* 0x0000541012147816 */ /* 0x000fc60000000013 */
[----:B------:R-:W-:-:S04]  /*27cf0*/  IMAD.U32 R24, R24, 0x10000, RZ ;  /* 0x0001000018187824 */ /* 0x000fc800078e00ff */
        /* <DEDUP_REMOVED lines=10> */
.L_x_12748:
        /* <DEDUP_REMOVED lines=16> */
.L_x_12832:
        /* <DEDUP_REMOVED lines=12> */
.L_x_12834:
[----:B------:R-:W-:Y:S05]  /*27f60*/  BSYNC.RECONVERGENT B1 ;  /* 0x0000000000017941 */ /* 0x000fea0003800200 */
.L_x_12833:
        /* <DEDUP_REMOVED lines=62> */
.L_x_12831:
[----:B------:R-:W-:Y:S05]  /*28350*/  BSYNC.RECONVERGENT B0 ;  /* 0x0000000000007941 */ /* 0x000fea0003800200 */
.L_x_12830:
        /* <DEDUP_REMOVED lines=8> */
[----:B------:R-:W-:Y:S02]  /*283e0*/  SHF.L.U32 R18, R20, 0x10, RZ ;  /* 0x0000001014127819 */ /* 0x000fe400000006ff */
[----:B------:R-:W-:-:S03]  /*283f0*/  MOV R20, R4 ;  /* 0x0000000400147202 */ /* 0x000fc60000000f00 */
        /* <DEDUP_REMOVED lines=16> */
.L_x_12837:
        /* <DEDUP_REMOVED lines=12> */
.L_x_12839:
[----:B------:R-:W-:Y:S05]  /*285c0*/  BSYNC.RECONVERGENT B1 ;  /* 0x0000000000017941 */ /* 0x000fea0003800200 */
.L_x_12838:
        /* <DEDUP_REMOVED lines=62> */
.L_x_12836:
[----:B------:R-:W-:Y:S05]  /*289b0*/  BSYNC.RECONVERGENT B0 ;  /* 0x0000000000007941 */ /* 0x000fea0003800200 */
.L_x_12835:
        /* <DEDUP_REMOVED lines=26> */
.L_x_12842:
        /* <DEDUP_REMOVED lines=12> */
.L_x_12844:
[----:B------:R-:W-:Y:S05]  /*28c20*/  BSYNC.RECONVERGENT B1 ;  /* 0x0000000000017941 */ /* 0x000fea0003800200 */
.L_x_12843:
        /* <DEDUP_REMOVED lines=62> */
.L_x_12841:
[----:B------:R-:W-:Y:S05]  /*29010*/  BSYNC.RECONVERGENT B0 ;  /* 0x0000000000007941 */ /* 0x000fea0003800200 */
.L_x_12840:
        /* <DEDUP_REMOVED lines=8> */
[C---:B------:R-:W-:Y:S01]  /*290a0*/  IMAD.U32 R20, R21.reuse, 0x10000, RZ ;  /* 0x0001000015147824 */ /* 0x040fe200078e00ff */
[----:B------:R-:W-:-:S03]  /*290b0*/  PRMT R21, R21, 0x7632, R21 ;  /* 0x0000763215157816 */ /* 0x000fc60000000015 */
        /* <DEDUP_REMOVED lines=16> */
.L_x_12847:
        /* <DEDUP_REMOVED lines=12> */
.L_x_12849:
[----:B------:R-:W-:Y:S05]  /*29280*/  BSYNC.RECONVERGENT B1 ;  /* 0x0000000000017941 */ /* 0x000fea0003800200 */
.L_x_12848:
        /* <DEDUP_REMOVED lines=62> */
.L_x_12846:
[----:B------:R-:W-:Y:S05]  /*29670*/  BSYNC.RECONVERGENT B0 ;  /* 0x0000000000007941 */ /* 0x000fea0003800200 */
.L_x_12845:
[----:B------:R-:W-:Y:S01]  /*29680*/  I2FP.F32.U32 R24, R26 ;  /* 0x0000001a00187245 */ /* 0x000fe20000201000 */
[----:B------:R-:W-:Y:S01]  /*29690*/  BSSY.RECONVERGENT B0, `(.L_x_12850) ;  /* 0x0000064000007945 */ /* 0x000fe20003800200 */
[----:B------:R-:W-:Y:S02]  /*296a0*/  SHF.L.U32 R21, R21, 0x10, RZ ;  /* 0x0000001015157819 */ /* 0x000fe400000006ff */
        /* <DEDUP_REMOVED lines=23> */
.L_x_12852:
        /* <DEDUP_REMOVED lines=12> */
.L_x_12854:
[----:B------:R-:W-:Y:S05]  /*298e0*/  BSYNC.RECONVERGENT B1 ;  /* 0x0000000000017941 */ /* 0x000fea0003800200 */
.L_x_12853:
        /* <DEDUP_REMOVED lines=61> */
[----:B------:R-:W-:-:S07]  /*29cc0*/  HFMA2 R24, -RZ, RZ, 0, 0 ;  /* 0x00000000ff187431 */ /* 0x000fce00000001ff */
.L_x_12851:
[----:B------:R-:W-:Y:S05]  /*29cd0*/  BSYNC.RECONVERGENT B0 ;  /* 0x0000000000007941 */ /* 0x000fea0003800200 */
.L_x_12850:
        /* <DEDUP_REMOVED lines=24> */
.L_x_12857:
        /* <DEDUP_REMOVED lines=12> */
.L_x_12859:
[----:B------:R-:W-:Y:S05]  /*29f20*/  BSYNC.RECONVERGENT B1 ;  /* 0x0000000000017941 */ /* 0x000fea0003800200 */
.L_x_12858:
        /* <DEDUP_REMOVED lines=62> */
.L_x_12856:
[----:B------:R-:W-:Y:S05]  /*2a310*/  BSYNC.RECONVERGENT B0 ;  /* 0x0000000000007941 */ /* 0x000fea0003800200 */
.L_x_12855:
        /* <DEDUP_REMOVED lines=24> */
.L_x_12862:
        /* <DEDUP_REMOVED lines=12> */
.L_x_12864:
[----:B------:R-:W-:Y:S05]  /*2a560*/  BSYNC.RECONVERGENT B1 ;  /* 0x0000000000017941 */ /* 0x000fea0003800200 */
.L_x_12863:
        /* <DEDUP_REMOVED lines=62> */
.L_x_12861:
[----:B------:R-:W-:Y:S05]  /*2a950*/  BSYNC.RECONVERGENT B0 ;  /* 0x0000000000007941 */ /* 0x000fea0003800200 */
.L_x_12860:
        /* <DEDUP_REMOVED lines=24> */
.L_x_12867:
        /* <DEDUP_REMOVED lines=12> */
.L_x_12869:
[----:B------:R-:W-:Y:S05]  /*2aba0*/  BSYNC.RECONVERGENT B1 ;  /* 0x0000000000017941 */ /* 0x000fea0003800200 */
.L_x_12868:
        /* <DEDUP_REMOVED lines=39> */
[----:B------:R-:W-:Y:S01]  /*2ae20*/  HFMA2 R25, -RZ, RZ, 0, 0 ;  /* 0x00000000ff197431 */ /* 0x000fe200000001ff */
        /* <DEDUP_REMOVED lines=22> */
.L_x_12866:
[----:B------:R-:W-:Y:S05]  /*2af90*/  BSYNC.RECONVERGENT B0 ;  /* 0x0000000000007941 */ /* 0x000fea0003800200 */
.L_x_12865:
        /* <DEDUP_REMOVED lines=15> */
.L_x_12829:
        /* <DEDUP_REMOVED lines=41> */
.L_x_12870:
        /* <DEDUP_REMOVED lines=27> */
.L_x_12874:
        /* <DEDUP_REMOVED lines=12> */
.L_x_12876:
[----:B------:R-:W-:Y:S05]  /*2b590*/  BSYNC.RECONVERGENT B1 ;  /* 0x0000000000017941 */ /* 0x000fea0003800200 */
.L_x_12875:
        /* <DEDUP_REMOVED lines=61> */
[----:B------:R-:W-:-:S07]  /*2b970*/  HFMA2 R10, -RZ, RZ, 0, 0 ;  /* 0x00000000ff0a7431 */ /* 0x000fce00000001ff */
.L_x_12873:
[----:B------:R-:W-:Y:S05]  /*2b980*/  BSYNC.RECONVERGENT B0 ;  /* 0x0000000000007941 */ /* 0x000fea0003800200 */
.L_x_12872:
[----:B------:R-:W-:Y:S01]  /*2b990*/  I2FP.F32.U32 R9, R9 ;  /* 0x0000000900097245 */ /* 0x000fe20000201000 */
[----:B------:R-:W-:Y:S01]  /*2b9a0*/  BSSY.RECONVERGENT B0, `(.L_x_12877) ;  /* 0x0000061000007945 */ /* 0x000fe20003800200 */
[----:B------:R-:W-:Y:S01]  /*2b9b0*/  ISETP.NE.AND P3, PT, R10, 0x1, PT ;  /* 0x000000010a00780c */ /* 0x000fe20003f65270 */
[----:B------:R-:W-:Y:S01]  /*2b9c0*/  IMAD.MOV.U32 R11, RZ, RZ, 0x2 ;  /* 0x00000002ff0b7424 */ /* 0x000fe200078e00ff */
[----:B------:R-:W-:Y:S01]  /*2b9d0*/  LOP3.LUT R8, R8, 0xffffffef, RZ, 0xc0, !PT ;  /* 0xffffffef08087812 */ /* 0x000fe200078ec0ff */
[----:B------:R-:W-:Y:S01]  /*2b9e0*/  FFMA.FTZ R9, R9, R73, 1.1641532182693481445e-10 ;  /* 0x2f00000009097423 */ /* 0x000fe20000010049 */
[C---:B-----5:R-:W-:Y:S02]  /*2b9f0*/  PRMT R14, R20.reuse, 0x7632, R14 ;  /* 0x00007632140e7816 */ /* 0x060fe4000000000e */
        /* <DEDUP_REMOVED lines=16> */
.L_x_12879:
        /* <DEDUP_REMOVED lines=12> */
.L_x_12881:
[----:B------:R-:W-:Y:S05]  /*2bbc0*/  BSYNC.RECONVERGENT B1 ;  /* 0x0000000000017941 */ /* 0x000fea0003800200 */
.L_x_12880:
        /* <DEDUP_REMOVED lines=60> */
[----:B------:R-:W-:Y:S02]  /*2bf90*/  HFMA2 R11, -RZ, RZ, 0, 0 ;  /* 0x00000000ff0b7431 */ /* 0x000fe400000001ff */
[----:B------:R-:W-:-:S07]  /*2bfa0*/  IMAD.MOV.U32 R4, RZ, RZ, R10 ;  /* 0x000000ffff047224 */ /* 0x000fce00078e000a */
.L_x_12878:
[----:B------:R-:W-:Y:S05]  /*2bfb0*/  BSYNC.RECONVERGENT B0 ;  /* 0x0000000000007941 */ /* 0x000fea0003800200 */
.L_x_12877:
        /* <DEDUP_REMOVED lines=25> */
.L_x_12884:
        /* <DEDUP_REMOVED lines=12> */
.L_x_12886:
[----:B------:R-:W-:Y:S05]  /*2c210*/  BSYNC.RECONVERGENT B1 ;  /* 0x0000000000017941 */ /* 0x000fea0003800200 */
.L_x_12885:
        /* <DEDUP_REMOVED lines=62> */
.L_x_12883:
[----:B------:R-:W-:Y:S05]  /*2c600*/  BSYNC.RECONVERGENT B0 ;  /* 0x0000000000007941 */ /* 0x000fea0003800200 */
.L_x_12882:
        /* <DEDUP_REMOVED lines=22> */
.L_x_12889:
        /* <DEDUP_REMOVED lines=12> */
.L_x_12891:
[----:B------:R-:W-:Y:S05]  /*2c830*/  BSYNC.RECONVERGENT B1 ;  /* 0x0000000000017941 */ /* 0x000fea0003800200 */
.L_x_12890:
        /* <DEDUP_REMOVED lines=62> */
.L_x_12888:
[----:B------:R-:W-:Y:S05]  /*2cc20*/  BSYNC.RECONVERGENT B0 ;  /* 0x0000000000007941 */ /* 0x000fea0003800200 */
.L_x_12887:
[----:B------:R-:W-:Y:S01]  /*2cc30*/  I2FP.F32.U32 R11, R12 ;  /* 0x0000000c000b7245 */ /* 0x000fe20000201000 */
[----:B------:R-:W-:Y:S01]  /*2cc40*/  BSSY.RECONVERGENT B0, `(.L_x_12892) ;  /* 0x0000065000007945 */ /* 0x000fe20003800200 */
[----:B------:R-:W-:Y:S01]  /*2cc50*/  PRMT R10, R32, 0x7632, R10 ;  /* 0x00007632200a7816 */ /* 0x000fe2000000000a */
[----:B------:R-:W-:Y:S01]  /*2cc60*/  HFMA2 R12, -RZ, RZ, 0, 1.1920928955078125e-07 ;  /* 0x00000002ff0c7431 */ /* 0x000fe200000001ff */
[----:B------:R-:W-:Y:S01]  /*2cc70*/  ISETP.NE.AND P3, PT, R13, 0x1, PT ;  /* 0x000000010d00780c */ /* 0x000fe20003f65270 */
        /* <DEDUP_REMOVED lines=22> */
.L_x_12894:
        /* <DEDUP_REMOVED lines=12> */
.L_x_12896:
[----:B------:R-:W-:Y:S05]  /*2cea0*/  BSYNC.RECONVERGENT B1 ;  /* 0x0000000000017941 */ /* 0x000fea0003800200 */
.L_x_12895:
        /* <DEDUP_REMOVED lines=62> */
.L_x_12893:
[----:B------:R-:W-:Y:S05]  /*2d290*/  BSYNC.RECONVERGENT B0 ;  /* 0x0000000000007941 */ /* 0x000fea0003800200 */
.L_x_12892:
        /* <DEDUP_REMOVED lines=23> */
.L_x_12899:
        /* <DEDUP_REMOVED lines=12> */
.L_x_12901:
[----:B------:R-:W-:Y:S05]  /*2d4d0*/  BSYNC.RECONVERGENT B1 ;  /* 0x0000000000017941 */ /* 0x000fea0003800200 */
.L_x_12900:
        /* <DEDUP_REMOVED lines=62> */
.L_x_12898:
[----:B------:R-:W-:Y:S05]  /*2d8c0*/  BSYNC.RECONVERGENT B0 ;  /* 0x0000000000007941 */ /* 0x000fea0003800200 */
.L_x_12897:
        /* <DEDUP_REMOVED lines=25> */
.L_x_12904:
        /* <DEDUP_REMOVED lines=12> */
.L_x_12906:
[----:B------:R-:W-:Y:S05]  /*2db20*/  BSYNC.RECONVERGENT B1 ;  /* 0x0000000000017941 */ /* 0x000fea0003800200 */
.L_x_12905:
        /* <DEDUP_REMOVED lines=62> */
.L_x_12903:
[----:B------:R-:W-:Y:S05]  /*2df10*/  BSYNC.RECONVERGENT B0 ;  /* 0x0000000000007941 */ /* 0x000fea0003800200 */
.L_x_12902:
        /* <DEDUP_REMOVED lines=22> */
.L_x_12909:
        /* <DEDUP_REMOVED lines=12> */
.L_x_12911:
[----:B------:R-:W-:Y:S05]  /*2e140*/  BSYNC.RECONVERGENT B1 ;  /* 0x0000000000017941 */ /* 0x000fea0003800200 */
.L_x_12910:
        /* <DEDUP_REMOVED lines=62> */
.L_x_12908:
[----:B------:R-:W-:Y:S05]  /*2e530*/  BSYNC.RECONVERGENT B0 ;  /* 0x0000000000007941 */ /* 0x000fea0003800200 */
.L_x_12907:
        /* <DEDUP_REMOVED lines=9> */
[----:B------:R-:W-:Y:S01]  /*2e5d0*/  FSEL R12, R12, RZ, !P2 ;  /* 0x000000ff0c0c7208 */ /* 0x000fe20005000000 */
[----:B------:R-:W-:-:S04]  /*2e5e0*/  @P1 IMAD.U32 R13, R13, 0x10000, RZ ;  /* 0x000100000d0d1824 */ /* 0x000fc800078e00ff */
[----:B------:R-:W-:-:S04]  /*2e5f0*/  FADD.FTZ R12, R20, R12 ;  /* 0x0000000c140c7221 */ /* 0x000fc80000010000 */
        /* <DEDUP_REMOVED lines=15> */
.L_x_12914:
        /* <DEDUP_REMOVED lines=12> */
.L_x_12916:
[----:B------:R-:W-:Y:S05]  /*2e7b0*/  BSYNC.RECONVERGENT B1 ;  /* 0x0000000000017941 */ /* 0x000fea0003800200 */
.L_x_12915:
        /* <DEDUP_REMOVED lines=62> */
.L_x_12913:
[----:B------:R-:W-:Y:S05]  /*2eba0*/  BSYNC.RECONVERGENT B0 ;  /* 0x0000000000007941 */ /* 0x000fea0003800200 */
.L_x_12912:
        /* <DEDUP_REMOVED lines=21> */
.L_x_12919:
        /* <DEDUP_REMOVED lines=12> */
.L_x_12921:
[----:B------:R-:W-:Y:S05]  /*2edc0*/  BSYNC.RECONVERGENT B1 ;  /* 0x0000000000017941 */ /* 0x000fea0003800200 */
.L_x_12920:
        /* <DEDUP_REMOVED lines=62> */
.L_x_12918:
[----:B------:R-:W-:Y:S05]  /*2f1b0*/  BSYNC.RECONVERGENT B0 ;  /* 0x0000000000007941 */ /* 0x000fea0003800200 */
.L_x_12917:
[----:B------:R-:W-:Y:S01]  /*2f1c0*/  I2FP.F32.U32 R14, R22 ;  /* 0x00000016000e7245 */ /* 0x000fe20000201000 */
[----:B------:R-:W-:Y:S01]  /*2f1d0*/  BSSY.RECONVERGENT B0, `(.L_x_12922) ;  /* 0x0000064000007945 */ /* 0x000fe20003800200 */
[----:B------:R-:W-:Y:S01]  /*2f1e0*/  SHF.L.U32 R22, R34, 0x10, RZ ;  /* 0x0000001022167819 */ /* 0x000fe200000006ff */
[----:B------:R-:W-:Y:S02]  /*2f1f0*/  IMAD.MOV.U32 R24, RZ, RZ, R4 ;  /* 0x000000ffff187224 */ /* 0x000fe400078e0004 */
        /* <DEDUP_REMOVED lines=22> */
.L_x_12924:
        /* <DEDUP_REMOVED lines=12> */
.L_x_12926:
[----:B------:R-:W-:Y:S05]  /*2f420*/  BSYNC.RECONVERGENT B1 ;  /* 0x0000000000017941 */ /* 0x000fea0003800200 */
.L_x_12925:
        /* <DEDUP_REMOVED lines=62> */
.L_x_12923:
[----:B------:R-:W-:Y:S05]  /*2f810*/  BSYNC.RECONVERGENT B0 ;  /* 0x0000000000007941 */ /* 0x000fea0003800200 */
.L_x_12922:
        /* <DEDUP_REMOVED lines=20> */
.L_x_12929:
        /* <DEDUP_REMOVED lines=12> */
.L_x_12931:
[----:B------:R-:W-:Y:S05]  /*2fa20*/  BSYNC.RECONVERGENT B1 ;  /* 0x0000000000017941 */ /* 0x000fea0003800200 */
.L_x_12930:
        /* <DEDUP_REMOVED lines=62> */
.L_x_12928:
[----:B------:R-:W-:Y:S05]  /*2fe10*/  BSYNC.RECONVERGENT B0 ;  /* 0x0000000000007941 */ /* 0x000fea0003800200 */
.L_x_12927:
        /* <DEDUP_REMOVED lines=27> */
.L_x_12934:
        /* <DEDUP_REMOVED lines=12> */
.L_x_12936:
[----:B------:R-:W-:Y:S05]  /*30090*/  BSYNC.RECONVERGENT B1 ;  /* 0x0000000000017941 */ /* 0x000fea0003800200 */
.L_x_12935:
        /* <DEDUP_REMOVED lines=62> */
.L_x_12933:
[----:B------:R-:W-:Y:S05]  /*30480*/  BSYNC.RECONVERGENT B0 ;  /* 0x0000000000007941 */ /* 0x000fea0003800200 */
.L_x_12932:
[----:B------:R-:W-:Y:S01]  /*30490*/  I2FP.F32.U32 R15, R15 ;  /* 0x0000000f000f7245 */ /* 0x000fe20000201000 */
[C---:B------:R-:W-:Y:S01]  /*304a0*/  IMAD.U32 R25, R23.reuse, 0x10000, RZ ;  /* 0x0001000017197824 */ /* 0x040fe200078e00ff */
        /* <DEDUP_REMOVED lines=19> */
.L_x_12939:
        /* <DEDUP_REMOVED lines=12> */
.L_x_12941:
[----:B------:R-:W-:Y:S05]  /*306a0*/  BSYNC.RECONVERGENT B1 ;  /* 0x0000000000017941 */ /* 0x000fea0003800200 */
.L_x_12940:
        /* <DEDUP_REMOVED lines=62> */
.L_x_12938:
[----:B------:R-:W-:Y:S05]  /*30a90*/  BSYNC.RECONVERGENT B0 ;  /* 0x0000000000007941 */ /* 0x000fea0003800200 */
.L_x_12937:
        /* <DEDUP_REMOVED lines=26> */
.L_x_12944:
        /* <DEDUP_REMOVED lines=12> */
.L_x_12946:
[----:B------:R-:W-:Y:S05]  /*30d00*/  BSYNC.RECONVERGENT B1 ;  /* 0x0000000000017941 */ /* 0x000fea0003800200 */
.L_x_12945:
        /* <DEDUP_REMOVED lines=62> */
.L_x_12943:
[----:B------:R-:W-:Y:S05]  /*310f0*/  BSYNC.RECONVERGENT B0 ;  /* 0x0000000000007941 */ /* 0x000fea0003800200 */
.L_x_12942:
        /* <DEDUP_REMOVED lines=20> */
.L_x_12949:
        /* <DEDUP_REMOVED lines=15> */
.L_x_12951:
[----:B------:R-:W-:Y:S05]  /*31330*/  BSYNC.RECONVERGENT B1 ;  /* 0x0000000000017941 */ /* 0x000fea0003800200 */
.L_x_12950:
        /* <DEDUP_REMOVED lines=62> */
.L_x_12948:
[----:B------:R-:W-:Y:S05]  /*31720*/  BSYNC.RECONVERGENT B0 ;  /* 0x0000000000007941 */ /* 0x000fea0003800200 */
.L_x_12947:
        /* <DEDUP_REMOVED lines=20> */
.L_x_12871:
[----:B------:R-:W-:Y:S01]  /*31870*/  ISETP.NE.AND P2, PT, R25, 0x1, PT ;  /* 0x000000011900780c */ /* 0x000fe20003f45270 */
[----:B------:R-:W-:Y:S01]  /*31880*/  BSSY.RECONVERGENT B0, `(.L_x_12953) ;  /* 0x0000059000007945 */ /* 0x000fe20003800200 */
[----:B------:R-:W-:Y:S02]  /*31890*/  HFMA2 R24, -RZ, RZ, 0, 1.1920928955078125e-07 ;  /* 0x00000002ff187431 */ /* 0x000fe400000001ff */
[----:B-1----:R-:W-:Y:S02]  /*318a0*/  IMAD.MOV.U32 R19, RZ, RZ, R4 ;  /* 0x000000ffff137224 */ /* 0x002fe400078e0004 */
        /* <DEDUP_REMOVED lines=12> */
.L_x_12955:
        /* <DEDUP_REMOVED lines=12> */
.L_x_12957:
[----:B------:R-:W-:Y:S05]  /*31a30*/  BSYNC.RECONVERGENT B1 ;  /* 0x0000000000017941 */ /* 0x000fea0003800200 */
.L_x_12956:
        /* <DEDUP_REMOVED lines=59> */
[----:B------:R-:W-:Y:S02]  /*31df0*/  IMAD.MOV.U32 R4, RZ, RZ, R24 ;  /* 0x000000ffff047224 */ /* 0x000fe400078e0018 */
[----:B------:R-:W-:-:S07]  /*31e00*/  HFMA2 R24, -RZ, RZ, 0, 0 ;  /* 0x00000000ff187431 */ /* 0x000fce00000001ff */
.L_x_12954:
[----:B------:R-:W-:Y:S05]  /*31e10*/  BSYNC.RECONVERGENT B0 ;  /* 0x0000000000007941 */ /* 0x000fea0003800200 */
.L_x_12953:
        /* <DEDUP_REMOVED lines=26> */
.L_x_12960:
        /* <DEDUP_REMOVED lines=12> */
.L_x_12962:
[----:B------:R-:W-:Y:S05]  /*32080*/  BSYNC.RECONVERGENT B1 ;  /* 0x0000000000017941 */ /* 0x000fea0003800200 */
.L_x_12961:
        /* <DEDUP_REMOVED lines=62> */
.L_x_12959:
[----:B------:R-:W-:Y:S05]  /*32470*/  BSYNC.RECONVERGENT B0 ;  /* 0x0000000000007941 */ /* 0x000fea0003800200 */
.L_x_12958:
        /* <DEDUP_REMOVED lines=11> */
[----:B------:R-:W-:Y:S01]  /*32530*/  IMAD.MOV.U32 R20, RZ, RZ, R4 ;  /* 0x000000ffff147224 */ /* 0x000fe200078e0004 */
        /* <DEDUP_REMOVED lines=14> */
.L_x_12965:
        /* <DEDUP_REMOVED lines=12> */
.L_x_12967:
[----:B------:R-:W-:Y:S05]  /*326e0*/  BSYNC.RECONVERGENT B1 ;  /* 0x0000000000017941 */ /* 0x000fea0003800200 */
.L_x_12966:
        /* <DEDUP_REMOVED lines=62> */
.L_x_12964:
[----:B------:R-:W-:Y:S05]  /*32ad0*/  BSYNC.RECONVERGENT B0 ;  /* 0x0000000000007941 */ /* 0x000fea0003800200 */
.L_x_12963:
[----:B------:R-:W-:Y:S01]  /*32ae0*/  I2FP.F32.U32 R20, R20 ;  /* 0x0000001400147245 */ /* 0x000fe20000201000 */
[----:B------:R-:W-:Y:S01]  /*32af0*/  BSSY.RECONVERGENT B0, `(.L_x_12968) ;  /* 0x0000064000007945 */ /* 0x000fe20003800200 */
[----:B------:R-:W-:Y:S01]  /*32b00*/  ISETP.NE.AND P3, PT, R24, 0x1, PT ;  /* 0x000000011800780c */ /* 0x000fe20003f65270 */
[----:B------:R-:W-:Y:S01]  /*32b10*/  IMAD.MOV.U32 R25, RZ, RZ, 0x2 ;  /* 0x00000002ff197424 */ /* 0x000fe200078e00ff */
[----:B------:R-:W-:Y:S01]  /*32b20*/  LOP3.LUT R8, R8, 0xfffffffb, RZ, 0xc0, !PT ;  /* 0xfffffffb08087812 */ /* 0x000fe200078ec0ff */
[----:B------:R-:W-:Y:S01]  /*32b30*/  FFMA.FTZ R20, R20, R73, 1.1641532182693481445e-10 ;  /* 0x2f00000014147423 */ /* 0x000fe20000010049 */
[----:B------:R-:W-:-:S04]  /*32b40*/  MOV R26, R4 ;  /* 0x00000004001a7202 */ /* 0x000fc80000000f00 */
        /* <DEDUP_REMOVED lines=19> */
.L_x_12970:
        /* <DEDUP_REMOVED lines=12> */
.L_x_12972:
[----:B------:R-:W-:Y:S05]  /*32d40*/  BSYNC.RECONVERGENT B1 ;  /* 0x0000000000017941 */ /* 0x000fea0003800200 */
.L_x_12971:
        /* <DEDUP_REMOVED lines=62> */
.L_x_12969:
[----:B------:R-:W-:Y:S05]  /*33130*/  BSYNC.RECONVERGENT B0 ;  /* 0x0000000000007941 */ /* 0x000fea0003800200 */
.L_x_12968:
        /* <DEDUP_REMOVED lines=11> */
[----:B------:R-:W-:Y:S01]  /*331f0*/  @P1 IMAD.U32 R21, R21, 0x10000, RZ ;  /* 0x0001000015151824 */ /* 0x000fe200078e00ff */
[----:B------:R-:W-:Y:S01]  /*33200*/  PLOP3.LUT P3, PT, P3, PT, PT, 0x8, 0x80 ;  /* 0x000000000080781c */ /* 0x000fe20001f6e170 */
[----:B------:R-:W-:Y:S02]  /*33210*/  HFMA2 R24, -RZ, RZ, 0, 1.1920928955078125e-07 ;  /* 0x00000002ff187431 */ /* 0x000fe400000001ff */
        /* <DEDUP_REMOVED lines=12> */
.L_x_12975:
        /* <DEDUP_REMOVED lines=12> */
.L_x_12977:
[----:B------:R-:W-:Y:S05]  /*333a0*/  BSYNC.RECONVERGENT B1 ;  /* 0x0000000000017941 */ /* 0x000fea0003800200 */
.L_x_12976:
        /* <DEDUP_REMOVED lines=62> */
.L_x_12974:
[----:B------:R-:W-:Y:S05]  /*33790*/  BSYNC.RECONVERGENT B0 ;  /* 0x0000000000007941 */ /* 0x000fea0003800200 */
.L_x_12973:
        /* <DEDUP_REMOVED lines=24> */
.L_x_12980:
        /* <DEDUP_REMOVED lines=12> */
.L_x_12982:
[----:B------:R-:W-:Y:S05]  /*339e0*/  BSYNC.RECONVERGENT B1 ;  /* 0x0000000000017941 */ /* 0x000fea0003800200 */
.L_x_12981:
        /* <DEDUP_REMOVED lines=62> */
.L_x_12979:
[----:B------:R-:W-:Y:S05]  /*33dd0*/  BSYNC.RECONVERGENT B0 ;  /* 0x0000000000007941 */ /* 0x000fea0003800200 */
.L_x_12978:
        /* <DEDUP_REMOVED lines=24> */
.L_x_12985:
        /* <DEDUP_REMOVED lines=12> */
.L_x_12987:
[----:B------:R-:W-:Y:S05]  /*34020*/  BSYNC.RECONVERGENT B1 ;  /* 0x0000000000017941 */ /* 0x000fea0003800200 */
.L_x_12986:
        /* <DEDUP_REMOVED lines=62> */
.L_x_12984:
[----:B------:R-:W-:Y:S05]  /*34410*/  BSYNC.RECONVERGENT B0 ;  /* 0x0000000000007941 */ /* 0x000fea0003800200 */
.L_x_12983:
        /* <DEDUP_REMOVED lines=8> */
[----:B------:R-:W-:-:S03]  /*344a0*/  @P1 IMAD.U32 R25, R31, 0x10000, RZ ;  /* 0x000100001f191824 */ /* 0x000fc600078e00ff */
[----:B------:R-:W-:Y:S01]  /*344b0*/  FSEL R117, R26, RZ, !P4 ;  /* 0x000000ff1a757208 */ /* 0x000fe20006000000 */
[----:B------:R-:W-:Y:S01]  /*344c0*/  HFMA2 R26, -RZ, RZ, 0, 1.1920928955078125e-07 ;  /* 0x00000002ff1a7431 */ /* 0x000fe200000001ff */
        /* <DEDUP_REMOVED lines=13> */
.L_x_12990:
        /* <DEDUP_REMOVED lines=12> */
.L_x_12992:
[----:B------:R-:W-:Y:S05]  /*34660*/  BSYNC.RECONVERGENT B1 ;  /* 0x0000000000017941 */ /* 0x000fea0003800200 */
.L_x_12991:
        /* <DEDUP_REMOVED lines=62> */
.L_x_12989:
[----:B------:R-:W-:Y:S05]  /*34a50*/  BSYNC.RECONVERGENT B0 ;  /* 0x0000000000007941 */ /* 0x000fea0003800200 */
.L_x_12988:
        /* <DEDUP_REMOVED lines=15> */
.L_x_12952:
        /* <DEDUP_REMOVED lines=41> */
.L_x_12993:
[----:B01----:R-:W0:Y:S01]  /*34de0*/  @P1 LDC.64 R20, c[0x0][0x3a0] ;  /* 0x0000e800ff141b82 */ /* 0x003e220000000a00 */
[----:B------:R-:W-:-:S05]  /*34df0*/  VIADD R38, R40, 0xa0 ;  /* 0x000000a028267836 */ /* 0x000fca0000000000 */
[----:B------:R1:W-:Y:S02]  /*34e00*/  STL [R1], R38 ;  /* 0x0000002601007387 */ /* 0x0003e40000100800 */
        /* <DEDUP_REMOVED lines=24> */
.L_x_12997:
        /* <DEDUP_REMOVED lines=12> */
.L_x_12999:
[----:B------:R-:W-:Y:S05]  /*35050*/  BSYNC.RECONVERGENT B1 ;  /* 0x0000000000017941 */ /* 0x000fea0003800200 */
.L_x_12998:
        /* <DEDUP_REMOVED lines=62> */
.L_x_12996:
[----:B------:R-:W-:Y:S05]  /*35440*/  BSYNC.RECONVERGENT B0 ;  /* 0x0000000000007941 */ /* 0x000fea0003800200 */
.L_x_12995:
        /* <DEDUP_REMOVED lines=23> */
.L_x_13002:
        /* <DEDUP_REMOVED lines=12> */
.L_x_13004:
[----:B------:R-:W-:Y:S05]  /*35680*/  BSYNC.RECONVERGENT B1 ;  /* 0x0000000000017941 */ /* 0x000fea0003800200 */
.L_x_13003:
        /* <DEDUP_REMOVED lines=62> */
.L_x_13001:
[----:B------:R-:W-:Y:S05]  /*35a70*/  BSYNC.RECONVERGENT B0 ;  /* 0x0000000000007941 */ /* 0x000fea0003800200 */
.L_x_13000:
        /* <DEDUP_REMOVED lines=25> */
.L_x_13007:
        /* <DEDUP_REMOVED lines=12> */
.L_x_13009:
[----:B------:R-:W-:Y:S05]  /*35cd0*/  BSYNC.RECONVERGENT B1 ;  /* 0x0000000000017941 */ /* 0x000fea0003800200 */
.L_x_13008:
        /* <DEDUP_REMOVED lines=62> */
.L_x_13006:
[----:B------:R-:W-:Y:S05]  /*360c0*/  BSYNC.RECONVERGENT B0 ;  /* 0x0000000000007941 */ /* 0x000fea0003800200 */
.L_x_13005:
        /* <DEDUP_REMOVED lines=22> */
.L_x_13012:
        /* <DEDUP_REMOVED lines=12> */
.L_x_13014:
[----:B------:R-:W-:Y:S05]  /*362f0*/  BSYNC.RECONVERGENT B1 ;  /* 0x0000000000017941 */ /* 0x000fea0003800200 */
.L_x_13013:
        /* <DEDUP_REMOVED lines=62> */
.L_x_13011:
[----:B------:R-:W-:Y:S05]  /*366e0*/  BSYNC.RECONVERGENT B0 ;  /* 0x0000000000007941 */ /* 0x000fea0003800200 */
.L_x_13010:
        /* <DEDUP_REMOVED lines=27> */
.L_x_13017:
        /* <DEDUP_REMOVED lines=12> */
.L_x_13019:
[----:B------:R-:W-:Y:S05]  /*36960*/  BSYNC.RECONVERGENT B1 ;  /* 0x0000000000017941 */ /* 0x000fea0003800200 */
.L_x_13018:
        /* <DEDUP_REMOVED lines=62> */
.L_x_13016:
[----:B------:R-:W-:Y:S05]  /*36d50*/  BSYNC.RECONVERGENT B0 ;  /* 0x0000000000007941 */ /* 0x000fea0003800200 */
.L_x_13015:
        /* <DEDUP_REMOVED lines=23> */
.L_x_13022:
        /* <DEDUP_REMOVED lines=12> */
.L_x_13024:
[----:B------:R-:W-:Y:S05]  /*36f90*/  BSYNC.RECONVERGENT B1 ;  /* 0x0000000000017941 */ /* 0x000fea0003800200 */
.L_x_13023:
        /* <DEDUP_REMOVED lines=62> */
.L_x_13021:
[----:B------:R-:W-:Y:S05]  /*37380*/  BSYNC.RECONVERGENT B0 ;  /* 0x0000000000007941 */ /* 0x000fea0003800200 */
.L_x_13020:
        /* <DEDUP_REMOVED lines=25> */
.L_x_13027:
        /* <DEDUP_REMOVED lines=12> */
.L_x_13029:
[----:B------:R-:W-:Y:S05]  /*375e0*/  BSYNC.RECONVERGENT B1 ;  /* 0x0000000000017941 */ /* 0x000fea0003800200 */
.L_x_13028:
        /* <DEDUP_REMOVED lines=62> */
.L_x_13026:
[----:B------:R-:W-:Y:S05]  /*379d0*/  BSYNC.RECONVERGENT B0 ;  /* 0x0000000000007941 */ /* 0x000fea0003800200 */
.L_x_13025:
        /* <DEDUP_REMOVED lines=22> */
.L_x_13032:
        /* <DEDUP_REMOVED lines=12> */
.L_x_13034:
[----:B------:R-:W-:Y:S05]  /*37c00*/  BSYNC.RECONVERGENT B1 ;  /* 0x0000000000017941 */ /* 0x000fea0003800200 */
.L_x_13033:
        /* <DEDUP_REMOVED lines=62> */
.L_x_13031:
[----:B------:R-:W-:Y:S05]  /*37ff0*/  BSYNC.RECONVERGENT B0 ;  /* 0x0000000000007941 */ /* 0x000fea0003800200 */
.L_x_13030:
        /* <DEDUP_REMOVED lines=27> */
.L_x_13037:
        /* <DEDUP_REMOVED lines=12> */
.L_x_13039:
[----:B------:R-:W-:Y:S05]  /*38270*/  BSYNC.RECONVERGENT B1 ;  /* 0x0000000000017941 */ /* 0x000fea0003800200 */
.L_x_13038:
        /* <DEDUP_REMOVED lines=62> */
.L_x_13036:
[----:B------:R-:W-:Y:S05]  /*38660*/  BSYNC.RECONVERGENT B0 ;  /* 0x0000000000007941 */ /* 0x000fea0003800200 */
.L_x_13035:
        /* <DEDUP_REMOVED lines=21> */
.L_x_13042:
        /* <DEDUP_REMOVED lines=12> */
.L_x_13044:
[----:B------:R-:W-:Y:S05]  /*38880*/  BSYNC.RECONVERGENT B1 ;  /* 0x0000000000017941 */ /* 0x000fea0003800200 */
.L_x_13043:
        /* <DEDUP_REMOVED lines=62> */
.L_x_13041:
[----:B------:R-:W-:Y:S05]  /*38c70*/  BSYNC.RECONVERGENT B0 ;  /* 0x0000000000007941 */ /* 0x000fea0003800200 */
.L_x_13040:
        /* <DEDUP_REMOVED lines=26> */
.L_x_13047:
        /* <DEDUP_REMOVED lines=12> */
.L_x_13049:
[----:B------:R-:W-:Y:S05]  /*38ee0*/  BSYNC.RECONVERGENT B1 ;  /* 0x0000000000017941 */ /* 0x000fea0003800200 */
.L_x_13048:
        /* <DEDUP_REMOVED lines=62> */
.L_x_13046:
[----:B------:R-:W-:Y:S05]  /*392d0*/  BSYNC.RECONVERGENT B0 ;  /* 0x0000000000007941 */ /* 0x000fea0003800200 */
.L_x_13045:
        /* <DEDUP_REMOVED lines=20> */
.L_x_13052:
        /* <DEDUP_REMOVED lines=12> */
.L_x_13054:
[----:B------:R-:W-:Y:S05]  /*394e0*/  BSYNC.RECONVERGENT B1 ;  /* 0x0000000000017941 */ /* 0x000fea0003800200 */
.L_x_13053:
        /* <DEDUP_REMOVED lines=62> */
.L_x_13051:
[----:B------:R-:W-:Y:S05]  /*398d0*/  BSYNC.RECONVERGENT B0 ;  /* 0x0000000000007941 */ /* 0x000fea0003800200 */
.L_x_13050:
        /* <DEDUP_REMOVED lines=27> */
.L_x_13057:
        /* <DEDUP_REMOVED lines=12> */
.L_x_13059:
[----:B------:R-:W-:Y:S05]  /*39b50*/  BSYNC.RECONVERGENT B1 ;  /* 0x0000000000017941 */ /* 0x000fea0003800200 */
.L_x_13058:
        /* <DEDUP_REMOVED lines=62> */
.L_x_13056:
[----:B------:R-:W-:Y:S05]  /*39f40*/  BSYNC.RECONVERGENT B0 ;  /* 0x0000000000007941 */ /* 0x000fea0003800200 */
.L_x_13055:
        /* <DEDUP_REMOVED lines=21> */
.L_x_13062:
        /* <DEDUP_REMOVED lines=12> */
.L_x_13064:
[----:B------:R-:W-:Y:S05]  /*3a160*/  BSYNC.RECONVERGENT B1 ;  /* 0x0000000000017941 */ /* 0x000fea0003800200 */
.L_x_13063:
        /* <DEDUP_REMOVED lines=62> */
.L_x_13061:
[----:B------:R-:W-:Y:S05]  /*3a550*/  BSYNC.RECONVERGENT B0 ;  /* 0x0000000000007941 */ /* 0x000fea0003800200 */
.L_x_13060:
[----:B------:R-:W-:Y:S01]  /*3a560*/  I2FP.F32.U32 R23, R23 ;  /* 0x0000001700177245 */ /* 0x000fe20000201000 */
[----:B------:R-:W-:Y:S01]  /*3a570*/  IMAD.U32 R24, R35, 0x10000, RZ ;  /* 0x0001000023187824 */ /* 0x000fe200078e00ff */
        /* <DEDUP_REMOVED lines=24> */
.L_x_13067:
        /* <DEDUP_REMOVED lines=12> */
.L_x_13069:
[----:B------:R-:W-:Y:S05]  /*3a7c0*/  BSYNC.RECONVERGENT B1 ;  /* 0x0000000000017941 */ /* 0x000fea0003800200 */
.L_x_13068:
        /* <DEDUP_REMOVED lines=62> */
.L_x_13066:
[----:B------:R-:W-:Y:S05]  /*3abb0*/  BSYNC.RECONVERGENT B0 ;  /* 0x0000000000007941 */ /* 0x000fea0003800200 */
.L_x_13065:
        /* <DEDUP_REMOVED lines=20> */
.L_x_13072:
        /* <DEDUP_REMOVED lines=15> */
.L_x_13074:
[----:B------:R-:W-:Y:S05]  /*3adf0*/  BSYNC.RECONVERGENT B1 ;  /* 0x0000000000017941 */ /* 0x000fea0003800200 */
.L_x_13073:
        /* <DEDUP_REMOVED lines=62> */
.L_x_13071:
[----:B------:R-:W-:Y:S05]  /*3b1e0*/  BSYNC.RECONVERGENT B0 ;  /* 0x0000000000007941 */ /* 0x000fea0003800200 */
.L_x_13070:
        /* <DEDUP_REMOVED lines=8> */
[----:B------:R-:W-:-:S05]  /*3b270*/  PRMT R24, R35, 0x7632, R24 ;  /* 0x0000763223187816 */ /* 0x000fca0000000018 */
[----:B------:R-:W-:-:S04]  /*3b280*/  IMAD.U32 R24, R24, 0x10000, RZ ;  /* 0x0001000018187824 */ /* 0x000fc800078e00ff */
[----:B------:R-:W-:-:S05]  /*3b290*/  FMUL.FTZ R24, R24, R69 ;  /* 0x0000004518187220 */ /* 0x000fca0000410000 */
[----:B------:R-:W-:-:S05]  /*3b2a0*/  FSEL R24, R24, RZ, !P6 ;  /* 0x000000ff18187208 */ /* 0x000fca0007000000 */
[----:B------:R-:W-:-:S04]  /*3b2b0*/  FADD.FTZ R24, R37, R24 ;  /* 0x0000001825187221 */ /* 0x000fc80000010000 */
[----:B------:R-:W-:Y:S01]  /*3b2c0*/  @P1 FADD.FTZ R74, R24, R25 ;  /* 0x00000019184a1221 */ /* 0x000fe20000010000 */
[----:B------:R-:W-:Y:S02]  /*3b2d0*/  @!P1 MOV R74, R24 ;  /* 0x00000018004a9202 */ /* 0x000fe40000000f00 */
[----:B------:R-:W-:Y:S02]  /*3b2e0*/  SEL R25, RZ, 0x1, P6 ;  /* 0x00000001ff197807 */ /* 0x000fe40003000000 */
[----:B------:R-:W-:Y:S02]  /*3b2f0*/  F2FP.BF16.F32.PACK_AB R24, RZ, R74 ;  /* 0x0000004aff18723e */ /* 0x000fe400000010ff */
[----:B------:R-:W-:Y:S02]  /*3b300*/  PRMT R16, R25, 0x7610, R16 ;  /* 0x0000761019107816 */ /* 0x000fe40000000010 */
[----:B------:R-:W-:Y:S01]  /*3b310*/  PRMT R23, R23, 0x5410, R24 ;  /* 0x0000541017177816 */ /* 0x000fe20000000018 */
[----:B------:R-:W-:Y:S06]  /*3b320*/  BRA `(.L_x_13075) ;  /* 0x0000003000bc7947 */ /* 0x000fec0003800000 */
.L_x_12994:
        /* <DEDUP_REMOVED lines=16> */
.L_x_13078:
        /* <DEDUP_REMOVED lines=12> */
.L_x_13080:
[----:B------:R-:W-:Y:S05]  /*3b4f0*/  BSYNC.RECONVERGENT B1 ;  /* 0x0000000000017941 */ /* 0x000fea0003800200 */
.L_x_13079:
        /* <DEDUP_REMOVED lines=62> */
.L_x_13077:
[----:B------:R-:W-:Y:S05]  /*3b8e0*/  BSYNC.RECONVERGENT B0 ;  /* 0x0000000000007941 */ /* 0x000fea0003800200 */
.L_x_13076:
        /* <DEDUP_REMOVED lines=26> */
.L_x_13083:
        /* <DEDUP_REMOVED lines=12> */
.L_x_13085:
[----:B------:R-:W-:Y:S05]  /*3bb50*/  BSYNC.RECONVERGENT B1 ;  /* 0x0000000000017941 */ /* 0x000fea0003800200 */
.L_x_13084:
        /* <DEDUP_REMOVED lines=62> */
.L_x_13082:
[----:B------:R-:W-:Y:S05]  /*3bf40*/  BSYNC.RECONVERGENT B0 ;  /* 0x0000000000007941 */ /* 0x000fea0003800200 */
.L_x_13081:
        /* <DEDUP_REMOVED lines=26> */
.L_x_13088:
        /* <DEDUP_REMOVED lines=12> */
.L_x_13090:
[----:B------:R-:W-:Y:S05]  /*3c1b0*/  BSYNC.RECONVERGENT B1 ;  /* 0x0000000000017941 */ /* 0x000fea0003800200 */
.L_x_13089:
        /* <DEDUP_REMOVED lines=62> */
.L_x_13087:
[----:B------:R-:W-:Y:S05]  /*3c5a0*/  BSYNC.RECONVERGENT B0 ;  /* 0x0000000000007941 */ /* 0x000fea0003800200 */
.L_x_13086:
        /* <DEDUP_REMOVED lines=26> */
.L_x_13093:
        /* <DEDUP_REMOVED lines=12> */
.L_x_13095:
[----:B------:R-:W-:Y:S05]  /*3c810*/  BSYNC.RECONVERGENT B1 ;  /* 0x0000000000017941 */ /* 0x000fea0003800200 */
.L_x_13094:
        /* <DEDUP_REMOVED lines=62> */
.L_x_13092:
[----:B------:R-:W-:Y:S05]  /*3cc00*/  BSYNC.RECONVERGENT B0 ;  /* 0x0000000000007941 */ /* 0x000fea0003800200 */
.L_x_13091:
        /* <DEDUP_REMOVED lines=26> */
.L_x_13098:
        /* <DEDUP_REMOVED lines=12> */
.L_x_13100:
[----:B------:R-:W-:Y:S05]  /*3ce70*/  BSYNC.RECONVERGENT B1 ;  /* 0x0000000000017941 */ /* 0x000fea0003800200 */
.L_x_13099:
        /* <DEDUP_REMOVED lines=62> */
.L_x_13097:
[----:B------:R-:W-:Y:S05]  /*3d260*/  BSYNC.RECONVERGENT B0 ;  /* 0x0000000000007941 */ /* 0x000fea0003800200 */
.L_x_13096:
        /* <DEDUP_REMOVED lines=24> */
.L_x_13103:
        /* <DEDUP_REMOVED lines=12> */
.L_x_13105:
[----:B------:R-:W-:Y:S05]  /*3d4b0*/  BSYNC.RECONVERGENT B1 ;  /* 0x0000000000017941 */ /* 0x000fea0003800200 */
.L_x_13104:
        /* <DEDUP_REMOVED lines=62> */
.L_x_13102:
[----:B------:R-:W-:Y:S05]  /*3d8a0*/  BSYNC.RECONVERGENT B0 ;  /* 0x0000000000007941 */ /* 0x000fea0003800200 */
.L_x_13101:
        /* <DEDUP_REMOVED lines=24> */
.L_x_13108:
        /* <DEDUP_REMOVED lines=12> */
.L_x_13110:
[----:B------:R-:W-:Y:S05]  /*3daf0*/  BSYNC.RECONVERGENT B1 ;  /* 0x0000000000017941 */ /* 0x000fea0003800200 */
.L_x_13109:
        /* <DEDUP_REMOVED lines=62> */
.L_x_13107:
[----:B------:R-:W-:Y:S05]  /*3dee0*/  BSYNC.RECONVERGENT B0 ;  /* 0x0000000000007941 */ /* 0x000fea0003800200 */
.L_x_13106:
        /* <DEDUP_REMOVED lines=24> */
.L_x_13113:
        /* <DEDUP_REMOVED lines=12> */
.L_x_13115:
[----:B------:R-:W-:Y:S05]  /*3e130*/  BSYNC.RECONVERGENT B1 ;  /* 0x0000000000017941 */ /* 0x000fea0003800200 */
.L_x_13114:
        /* <DEDUP_REMOVED lines=59> */
[----:B------:R-:W-:Y:S01]  /*3e4f0*/  HFMA2 R36, -RZ, RZ, 0, 0 ;  /* 0x00000000ff247431 */ /* 0x000fe200000001ff */
[----:B------:R-:W-:Y:S01]  /*3e500*/  LOP3.LUT R3, R4, UR4, R27, 0x96, !PT ;  /* 0x0000000404037c12 */ /* 0x000fe2000f8e961b */
[----:B------:R-:W-:-:S07]  /*3e510*/  IMAD.MOV.U32 R4, RZ, RZ, R26 ;  /* 0x000000ffff047224 */ /* 0x000fce00078e001a */
.L_x_13112:
[----:B------:R-:W-:Y:S05]  /*3e520*/  BSYNC.RECONVERGENT B0 ;  /* 0x0000000000007941 */ /* 0x000fea0003800200 */
.L_x_13111:
        /* <DEDUP_REMOVED lines=9> */
[----:B------:R-:W-:Y:S01]  /*3e5c0*/  FSEL R74, R26, RZ, !P5 ;  /* 0x000000ff1a4a7208 */ /* 0x000fe20006800000 */
[----:B------:R-:W-:Y:S01]  /*3e5d0*/  @P1 IMAD.U32 R25, R25, 0x10000, RZ ;  /* 0x0001000019191824 */ /* 0x000fe200078e00ff */
[----:B------:R-:W-:-:S03]  /*3e5e0*/  PLOP3.LUT P5, PT, P5, PT, PT, 0x8, 0x80 ;  /* 0x000000000080781c */ /* 0x000fc60002fae170 */
[----:B------:R-:W-:-:S05]  /*3e5f0*/  @P1 FADD.FTZ R74, R74, R25 ;  /* 0x000000194a4a1221 */ /* 0x000fca0000010000 */
[----:B------:R-:W-:-:S04]  /*3e600*/  F2FP.BF16.F32.PACK_AB R25, RZ, R74 ;  /* 0x0000004aff19723e */ /* 0x000fc800000010ff */
[----:B------:R-:W-:-:S07]  /*3e610*/  PRMT R23, R23, 0x5410, R25 ;  /* 0x0000541017177816 */ /* 0x000fce0000000019 */
.L_x_13075:
        /* <DEDUP_REMOVED lines=41> */
.L_x_13116:
        /* <DEDUP_REMOVED lines=26> */
.L_x_13120:
        /* <DEDUP_REMOVED lines=12> */
.L_x_13122:
[----:B------:R-:W-:Y:S05]  /*3eb10*/  BSYNC.RECONVERGENT B1 ;  /* 0x0000000000017941 */ /* 0x000fea0003800200 */
.L_x_13121:
        /* <DEDUP_REMOVED lines=62> */
.L_x_13119:
[----:B------:R-:W-:Y:S05]  /*3ef00*/  BSYNC.RECONVERGENT B0 ;  /* 0x0000000000007941 */ /* 0x000fea0003800200 */
.L_x_13118:
        /* <DEDUP_REMOVED lines=23> */
.L_x_13125:
        /* <DEDUP_REMOVED lines=12> */
.L_x_13127:
[----:B------:R-:W-:Y:S05]  /*3f140*/  BSYNC.RECONVERGENT B1 ;  /* 0x0000000000017941 */ /* 0x000fea0003800200 */
.L_x_13126:
        /* <DEDUP_REMOVED lines=62> */
.L_x_13124:
[----:B------:R-:W-:Y:S05]  /*3f530*/  BSYNC.RECONVERGENT B0 ;  /* 0x0000000000007941 */ /* 0x000fea0003800200 */
.L_x_13123:
        /* <DEDUP_REMOVED lines=25> */
.L_x_13130:
        /* <DEDUP_REMOVED lines=12> */
.L_x_13132:
[----:B------:R-:W-:Y:S05]  /*3f790*/  BSYNC.RECONVERGENT B1 ;  /* 0x0000000000017941 */ /* 0x000fea0003800200 */
.L_x_13131:
        /* <DEDUP_REMOVED lines=62> */
.L_x_13129:
[----:B------:R-:W-:Y:S05]  /*3fb80*/  BSYNC.RECONVERGENT B0 ;  /* 0x0000000000007941 */ /* 0x000fea0003800200 */
.L_x_13128:
        /* <DEDUP_REMOVED lines=22> */
.L_x_13135:
        /* <DEDUP_REMOVED lines=12> */
.L_x_13137:
[----:B------:R-:W-:Y:S05]  /*3fdb0*/  BSYNC.RECONVERGENT B1 ;  /* 0x0000000000017941 */ /* 0x000fea0003800200 */
.L_x_13136:
        /* <DEDUP_REMOVED lines=62> */
.L_x_13134:
[----:B------:R-:W-:Y:S05]  /*401a0*/  BSYNC.RECONVERGENT B0 ;  /* 0x0000000000007941 */ /* 0x000fea0003800200 */
.L_x_13133:
        /* <DEDUP_REMOVED lines=13> */
[----:B-1----:R-:W-:Y:S01]  /*40280*/  @P1 FADD.FTZ R18, R10, R11 ;  /* 0x0000000b0a121221 */ /* 0x002fe20000010000 */
        /* <DEDUP_REMOVED lines=13> */
.L_x_13140:
        /* <DEDUP_REMOVED lines=12> */
.L_x_13142:
[----:B------:R-:W-:Y:S05]  /*40420*/  BSYNC.RECONVERGENT B1 ;  /* 0x0000000000017941 */ /* 0x000fea0003800200 */
.L_x_13141:
        /* <DEDUP_REMOVED lines=62> */
.L_x_13139:
[----:B------:R-:W-:Y:S05]  /*40810*/  BSYNC.RECONVERGENT B0 ;  /* 0x0000000000007941 */ /* 0x000fea0003800200 */
.L_x_13138:
        /* <DEDUP_REMOVED lines=23> */
.L_x_13145:
        /* <DEDUP_REMOVED lines=12> */
.L_x_13147:
[----:B------:R-:W-:Y:S05]  /*40a50*/  BSYNC.RECONVERGENT B1 ;  /* 0x0000000000017941 */ /* 0x000fea0003800200 */
.L_x_13146:
        /* <DEDUP_REMOVED lines=62> */
.L_x_13144:
[----:B------:R-:W-:Y:S05]  /*40e40*/  BSYNC.RECONVERGENT B0 ;  /* 0x0000000000007941 */ /* 0x000fea0003800200 */
.L_x_13143:
        /* <DEDUP_REMOVED lines=25> */
.L_x_13150:
        /* <DEDUP_REMOVED lines=12> */
.L_x_13152:
[----:B------:R-:W-:Y:S05]  /*410a0*/  BSYNC.RECONVERGENT B1 ;  /* 0x0000000000017941 */ /* 0x000fea0003800200 */
.L_x_13151:
        /* <DEDUP_REMOVED lines=62> */
.L_x_13149:
[----:B------:R-:W-:Y:S05]  /*41490*/  BSYNC.RECONVERGENT B0 ;  /* 0x0000000000007941 */ /* 0x000fea0003800200 */
.L_x_13148:
        /* <DEDUP_REMOVED lines=22> */
.L_x_13155:
        /* <DEDUP_REMOVED lines=12> */
.L_x_13157:
[----:B------:R-:W-:Y:S05]  /*416c0*/  BSYNC.RECONVERGENT B1 ;  /* 0x0000000000017941 */ /* 0x000fea0003800200 */
.L_x_13156:
        /* <DEDUP_REMOVED lines=62> */
.L_x_13154:
[----:B------:R-:W-:Y:S05]  /*41ab0*/  BSYNC.RECONVERGENT B0 ;  /* 0x0000000000007941 */ /* 0x000fea0003800200 */
.L_x_13153:
        /* <DEDUP_REMOVED lines=27> */
.L_x_13160:
        /* <DEDUP_REMOVED lines=12> */
.L_x_13162:
[----:B------:R-:W-:Y:S05]  /*41d30*/  BSYNC.RECONVERGENT B1 ;  /* 0x0000000000017941 */ /* 0x000fea0003800200 */
.L_x_13161:
        /* <DEDUP_REMOVED lines=62> */
.L_x_13159:
[----:B------:R-:W-:Y:S05]  /*42120*/  BSYNC.RECONVERGENT B0 ;  /* 0x0000000000007941 */ /* 0x000fea0003800200 */
.L_x_13158:
        /* <DEDUP_REMOVED lines=21> */
.L_x_13165:
        /* <DEDUP_REMOVED lines=12> */
.L_x_13167:
[----:B------:R-:W-:Y:S05]  /*42340*/  BSYNC.RECONVERGENT B1 ;  /* 0x0000000000017941 */ /* 0x000fea0003800200 */
.L_x_13166:
        /* <DEDUP_REMOVED lines=62> */
.L_x_13164:
[----:B------:R-:W-:Y:S05]  /*42730*/  BSYNC.RECONVERGENT B0 ;  /* 0x0000000000007941 */ /* 0x000fea0003800200 */
.L_x_13163:
        /* <DEDUP_REMOVED lines=26> */
.L_x_13170:
        /* <DEDUP_REMOVED lines=12> */
.L_x_13172:
[----:B------:R-:W-:Y:S05]  /*429a0*/  BSYNC.RECONVERGENT B1 ;  /* 0x0000000000017941 */ /* 0x000fea0003800200 */
.L_x_13171:
        /* <DEDUP_REMOVED lines=62> */
.L_x_13169:
[----:B------:R-:W-:Y:S05]  /*42d90*/  BSYNC.RECONVERGENT B0 ;  /* 0x0000000000007941 */ /* 0x000fea0003800200 */
.L_x_13168:
        /* <DEDUP_REMOVED lines=20> */
.L_x_13175:
        /* <DEDUP_REMOVED lines=12> */
.L_x_13177:
[----:B------:R-:W-:Y:S05]  /*42fa0*/  BSYNC.RECONVERGENT B1 ;  /* 0x0000000000017941 */ /* 0x000fea0003800200 */
.L_x_13176:
        /* <DEDUP_REMOVED lines=62> */
.L_x_13174:
[----:B------:R-:W-:Y:S05]  /*43390*/  BSYNC.RECONVERGENT B0 ;  /* 0x0000000000007941 */ /* 0x000fea0003800200 */
.L_x_13173:
        /* <DEDUP_REMOVED lines=12> */
[----:B------:R-:W-:Y:S01]  /*43460*/  FADD.FTZ R15, R24, R15 ;  /* 0x0000000f180f7221 */ /* 0x000fe20000010000 */
[----:B------:R-:W-:-:S03]  /*43470*/  IMAD.MOV.U32 R24, RZ, RZ, 0x2 ;  /* 0x00000002ff187424 */ /* 0x000fc600078e00ff */
        /* <DEDUP_REMOVED lines=13> */
.L_x_13180:
        /* <DEDUP_REMOVED lines=12> */
.L_x_13182:
[----:B------:R-:W-:Y:S05]  /*43610*/  BSYNC.RECONVERGENT B1 ;  /* 0x0000000000017941 */ /* 0x000fea0003800200 */
.L_x_13181:
        /* <DEDUP_REMOVED lines=62> */
.L_x_13179:
[----:B------:R-:W-:Y:S05]  /*43a00*/  BSYNC.RECONVERGENT B0 ;  /* 0x0000000000007941 */ /* 0x000fea0003800200 */
.L_x_13178:
        /* <DEDUP_REMOVED lines=21> */
.L_x_13185:
        /* <DEDUP_REMOVED lines=12> */
.L_x_13187:
[----:B------:R-:W-:Y:S05]  /*43c20*/  BSYNC.RECONVERGENT B1 ;  /* 0x0000000000017941 */ /* 0x000fea0003800200 */
.L_x_13186:
        /* <DEDUP_REMOVED lines=62> */
.L_x_13184:
[----:B------:R-:W-:Y:S05]  /*44010*/  BSYNC.RECONVERGENT B0 ;  /* 0x0000000000007941 */ /* 0x000fea0003800200 */
.L_x_13183:
        /* <DEDUP_REMOVED lines=26> */
.L_x_13190:
        /* <DEDUP_REMOVED lines=12> */
.L_x_13192:
[----:B------:R-:W-:Y:S05]  /*44280*/  BSYNC.RECONVERGENT B1 ;  /* 0x0000000000017941 */ /* 0x000fea0003800200 */
.L_x_13191:
        /* <DEDUP_REMOVED lines=62> */
.L_x_13189:
[----:B------:R-:W-:Y:S05]  /*44670*/  BSYNC.RECONVERGENT B0 ;  /* 0x0000000000007941 */ /* 0x000fea0003800200 */
.L_x_13188:
        /* <DEDUP_REMOVED lines=20> */
.L_x_13195:
        /* <DEDUP_REMOVED lines=15> */
.L_x_13197:
[----:B------:R-:W-:Y:S05]  /*448b0*/  BSYNC.RECONVERGENT B1 ;  /* 0x0000000000017941 */ /* 0x000fea0003800200 */
.L_x_13196:
        /* <DEDUP_REMOVED lines=62> */
.L_x_13194:
[----:B------:R-:W-:Y:S05]  /*44ca0*/  BSYNC.RECONVERGENT B0 ;  /* 0x0000000000007941 */ /* 0x000fea0003800200 */
.L_x_13193:
        /* <DEDUP_REMOVED lines=20> */
.L_x_13117:
        /* <DEDUP_REMOVED lines=16> */
.L_x_13201:
        /* <DEDUP_REMOVED lines=12> */
.L_x_13203:
[----:B------:R-:W-:Y:S05]  /*44fb0*/  BSYNC.RECONVERGENT B1 ;  /* 0x0000000000017941 */ /* 0x000fea0003800200 */
.L_x_13202:
        /* <DEDUP_REMOVED lines=62> */
.L_x_13200:
[----:B------:R-:W-:Y:S05]  /*453a0*/  BSYNC.RECONVERGENT B0 ;  /* 0x0000000000007941 */ /* 0x000fea0003800200 */
.L_x_13199:
[----:B------:R-:W-:Y:S01]  /*453b0*/  I2FP.F32.U32 R17, R19 ;  /* 0x0000001300117245 */ /* 0x000fe20000201000 */
[----:B------:R-:W-:Y:S01]  /*453c0*/  BSSY.RECONVERGENT B0, `(.L_x_13204) ;  /* 0x0000064000007945 */ /* 0x000fe20003800200 */
[----:B------:R-:W-:Y:S01]  /*453d0*/  ISETP.NE.AND P3, PT, R18, 0x1, PT ;  /* 0x000000011200780c */ /* 0x000fe20003f65270 */
[----:B------:R-:W-:Y:S01]  /*453e0*/  IMAD.MOV.U32 R21, RZ, RZ, 0x2 ;  /* 0x00000002ff157424 */ /* 0x000fe200078e00ff */
[----:B-----5:R-:W-:Y:S01]  /*453f0*/  @P1 SHF.L.U32 R19, R28, 0x10, RZ ;  /* 0x000000101c131819 */ /* 0x020fe200000006ff */
[----:B------:R-:W-:Y:S01]  /*45400*/  FFMA.FTZ R17, R17, R73, 1.1641532182693481445e-10 ;  /* 0x2f00000011117423 */ /* 0x000fe20000010049 */
[----:B------:R-:W-:Y:S01]  /*45410*/  LOP3.LUT R8, R8, 0xffffffef, RZ, 0xc0, !PT ;  /* 0xffffffef08087812 */ /* 0x000fe200078ec0ff */
[----:B------:R-:W-:Y:S01]  /*45420*/  IMAD.MOV.U32 R20, RZ, RZ, R4 ;  /* 0x000000ffff147224 */ /* 0x000fe200078e0004 */
[C---:B------:R-:W-:Y:S02]  /*45430*/  PRMT R22, R24.reuse, 0x7632, R22 ;  /* 0x0000763218167816 */ /* 0x040fe40000000016 */
        /* <DEDUP_REMOVED lines=17> */
.L_x_13206:
        /* <DEDUP_REMOVED lines=12> */
.L_x_13208:
[----:B------:R-:W-:Y:S05]  /*45610*/  BSYNC.RECONVERGENT B1 ;  /* 0x0000000000017941 */ /* 0x000fea0003800200 */
.L_x_13207:
        /* <DEDUP_REMOVED lines=62> */
.L_x_13205:
[----:B------:R-:W-:Y:S05]  /*45a00*/  BSYNC.RECONVERGENT B0 ;  /* 0x0000000000007941 */ /* 0x000fea0003800200 */
.L_x_13204:
[----:B------:R-:W-:Y:S01]  /*45a10*/  I2FP.F32.U32 R18, R20 ;  /* 0x0000001400127245 */ /* 0x000fe20000201000 */
[----:B------:R-:W-:Y:S01]  /*45a20*/  BSSY.RECONVERGENT B0, `(.L_x_13209) ;  /* 0x0000064000007945 */ /* 0x000fe20003800200 */
[----:B------:R-:W-:Y:S01]  /*45a30*/  SHF.L.U32 R19, R22, 0x10, RZ ;  /* 0x0000001016137819 */ /* 0x000fe200000006ff */
[----:B------:R-:W-:Y:S01]  /*45a40*/  IMAD.MOV.U32 R20, RZ, RZ, 0x2 ;  /* 0x00000002ff147424 */ /* 0x000fe200078e00ff */
        /* <DEDUP_REMOVED lines=22> */
.L_x_13211:
        /* <DEDUP_REMOVED lines=12> */
.L_x_13213:
[----:B------:R-:W-:Y:S05]  /*45c70*/  BSYNC.RECONVERGENT B1 ;  /* 0x0000000000017941 */ /* 0x000fea0003800200 */
.L_x_13212:
        /* <DEDUP_REMOVED lines=62> */
.L_x_13210:
[----:B------:R-:W-:Y:S05]  /*46060*/  BSYNC.RECONVERGENT B0 ;  /* 0x0000000000007941 */ /* 0x000fea0003800200 */
.L_x_13209:
        /* <DEDUP_REMOVED lines=26> */
.L_x_13216:
        /* <DEDUP_REMOVED lines=12> */
.L_x_13218:
[----:B------:R-:W-:Y:S05]  /*462d0*/  BSYNC.RECONVERGENT B1 ;  /* 0x0000000000017941 */ /* 0x000fea0003800200 */
.L_x_13217:
        /* <DEDUP_REMOVED lines=62> */
.L_x_13215:
[----:B------:R-:W-:Y:S05]  /*466c0*/  BSYNC.RECONVERGENT B0 ;  /* 0x0000000000007941 */ /* 0x000fea0003800200 */
.L_x_13214:
        /* <DEDUP_REMOVED lines=26> */
.L_x_13221:
        /* <DEDUP_REMOVED lines=12> */
.L_x_13223:
[----:B------:R-:W-:Y:S05]  /*46930*/  BSYNC.RECONVERGENT B1 ;  /* 0x0000000000017941 */ /* 0x000fea0003800200 */
.L_x_13222:
        /* <DEDUP_REMOVED lines=62> */
.L_x_13220:
[----:B------:R-:W-:Y:S05]  /*46d20*/  BSYNC.RECONVERGENT B0 ;  /* 0x0000000000007941 */ /* 0x000fea0003800200 */
.L_x_13219:
[----:B------:R-:W-:Y:S01]  /*46d30*/  I2FP.F32.U32 R21, R21 ;  /* 0x0000001500157245 */ /* 0x000fe20000201000 */
[----:B------:R-:W-:Y:S01]  /*46d40*/  @P1 IMAD.U32 R23, R30, 0x10000, RZ ;  /* 0x000100001e171824 */ /* 0x000fe200078e00ff */
[----:B------:R-:W-:Y:S01]  /*46d50*/  ISETP.NE.AND P3, PT, R22, 0x1, PT ;  /* 0x000000011600780c */ /* 0x000fe20003f65270 */
[----:B------:R-:W-:Y:S01]  /*46d60*/  BSSY.RECONVERGENT B0, `(.L_x_13224) ;  /* 0x0000060000007945 */ /* 0x000fe20003800200 */
[----:B------:R-:W-:Y:S01]  /*46d70*/  PRMT R24, R26, 0x7632, R24 ;  /* 0x000076321a187816 */ /* 0x000fe20000000018 */
[----:B------:R-:W-:Y:S01]  /*46d80*/  FFMA.FTZ R21, R21, R73, 1.1641532182693481445e-10 ;  /* 0x2f00000015157423 */ /* 0x000fe20000010049 */
[----:B------:R-:W-:Y:S01]  /*46d90*/  IMAD.MOV.U32 R45, RZ, RZ, 0x2 ;  /* 0x00000002ff2d7424 */ /* 0x000fe200078e00ff */
[----:B------:R-:W-:-:S03]  /*46da0*/  MOV R38, R4 ;  /* 0x0000000400267202 */ /* 0x000fc60000000f00 */
[----:B------:R-:W-:Y:S02]  /*46db0*/  FSETP.GTU.FTZ.AND P2, PT, R21, R68, PT ;  /* 0x000000441500720b */ /* 0x000fe40003f5c000 */
        /* <DEDUP_REMOVED lines=15> */
.L_x_13226:
        /* <DEDUP_REMOVED lines=12> */
.L_x_13228:
[----:B------:R-:W-:Y:S05]  /*46f70*/  BSYNC.RECONVERGENT B1 ;  /* 0x0000000000017941 */ /* 0x000fea0003800200 */
.L_x_13227:
        /* <DEDUP_REMOVED lines=62> */
.L_x_13225:
[----:B------:R-:W-:Y:S05]  /*47360*/  BSYNC.RECONVERGENT B0 ;  /* 0x0000000000007941 */ /* 0x000fea0003800200 */
.L_x_13224:
        /* <DEDUP_REMOVED lines=24> */
.L_x_13231:
        /* <DEDUP_REMOVED lines=12> */
.L_x_13233:
[----:B------:R-:W-:Y:S05]  /*475b0*/  BSYNC.RECONVERGENT B1 ;  /* 0x0000000000017941 */ /* 0x000fea0003800200 */
.L_x_13232:
        /* <DEDUP_REMOVED lines=62> */
.L_x_13230:
[----:B------:R-:W-:Y:S05]  /*479a0*/  BSYNC.RECONVERGENT B0 ;  /* 0x0000000000007941 */ /* 0x000fea0003800200 */
.L_x_13229:
        /* <DEDUP_REMOVED lines=24> */
.L_x_13236:
        /* <DEDUP_REMOVED lines=12> */
.L_x_13238:
[----:B------:R-:W-:Y:S05]  /*47bf0*/  BSYNC.RECONVERGENT B1 ;  /* 0x0000000000017941 */ /* 0x000fea0003800200 */
.L_x_13237:
        /* <DEDUP_REMOVED lines=39> */
[----:B------:R-:W-:Y:S01]  /*47e70*/  IMAD.MOV.U32 R45, RZ, RZ, RZ ;  /* 0x000000ffff2d7224 */ /* 0x000fe200078e00ff */
        /* <DEDUP_REMOVED lines=22> */
.L_x_13235:
[----:B------:R-:W-:Y:S05]  /*47fe0*/  BSYNC.RECONVERGENT B0 ;  /* 0x0000000000007941 */ /* 0x000fea0003800200 */
.L_x_13234:
        /* <DEDUP_REMOVED lines=15> */
.L_x_13198:
        /* <DEDUP_REMOVED lines=41> */
.L_x_13239:
        /* <DEDUP_REMOVED lines=26> */
.L_x_13243:
        /* <DEDUP_REMOVED lines=12> */
.L_x_13245:
[----:B------:R-:W-:Y:S05]  /*485d0*/  BSYNC.RECONVERGENT B1 ;  /* 0x0000000000017941 */ /* 0x000fea0003800200 */
.L_x_13244:
        /* <DEDUP_REMOVED lines=62> */
.L_x_13242:
[----:B------:R-:W-:Y:S05]  /*489c0*/  BSYNC.RECONVERGENT B0 ;  /* 0x0000000000007941 */ /* 0x000fea0003800200 */
.L_x_13241:
        /* <DEDUP_REMOVED lines=23> */
.L_x_13248:
        /* <DEDUP_REMOVED lines=12> */
.L_x_13250:
[----:B------:R-:W-:Y:S05]  /*48c00*/  BSYNC.RECONVERGENT B1 ;  /* 0x0000000000017941 */ /* 0x000fea0003800200 */
.L_x_13249:
        /* <DEDUP_REMOVED lines=62> */
.L_x_13247:
[----:B------:R-:W-:Y:S05]  /*48ff0*/  BSYNC.RECONVERGENT B0 ;  /* 0x0000000000007941 */ /* 0x000fea0003800200 */
.L_x_13246:
        /* <DEDUP_REMOVED lines=15> */
[----:B-1----:R-:W-:Y:S01]  /*490f0*/  F2FP.BF16.F32.PACK_AB R36, RZ, R25 ;  /* 0x00000019ff24723e */ /* 0x002fe200000010ff */
        /* <DEDUP_REMOVED lines=9> */
.L_x_13253:
        /* <DEDUP_REMOVED lines=12> */
.L_x_13255:
[----:B------:R-:W-:Y:S05]  /*49250*/  BSYNC.RECONVERGENT B1 ;  /* 0x0000000000017941 */ /* 0x000fea0003800200 */
.L_x_13254:
        /* <DEDUP_REMOVED lines=62> */
.L_x_13252:
[----:B------:R-:W-:Y:S05]  /*49640*/  BSYNC.RECONVERGENT B0 ;  /* 0x0000000000007941 */ /* 0x000fea0003800200 */
.L_x_13251:
        /* <DEDUP_REMOVED lines=22> */
.L_x_13258:
        /* <DEDUP_REMOVED lines=12> */
.L_x_13260:
[----:B------:R-:W-:Y:S05]  /*49870*/  BSYNC.RECONVERGENT B1 ;  /* 0x0000000000017941 */ /* 0x000fea0003800200 */
.L_x_13259:
        /* <DEDUP_REMOVED lines=62> */
.L_x_13257:
[----:B------:R-:W-:Y:S05]  /*49c60*/  BSYNC.RECONVERGENT B0 ;  /* 0x0000000000007941 */ /* 0x000fea0003800200 */
.L_x_13256:
        /* <DEDUP_REMOVED lines=27> */
.L_x_13263:
        /* <DEDUP_REMOVED lines=12> */
.L_x_13265:
[----:B------:R-:W-:Y:S05]  /*49ee0*/  BSYNC.RECONVERGENT B1 ;  /* 0x0000000000017941 */ /* 0x000fea0003800200 */
.L_x_13264:
        /* <DEDUP_REMOVED lines=62> */
.L_x_13262:
[----:B------:R-:W-:Y:S05]  /*4a2d0*/  BSYNC.RECONVERGENT B0 ;  /* 0x0000000000007941 */ /* 0x000fea0003800200 */
.L_x_13261:
        /* <DEDUP_REMOVED lines=23> */
.L_x_13268:
        /* <DEDUP_REMOVED lines=12> */
.L_x_13270:
[----:B------:R-:W-:Y:S05]  /*4a510*/  BSYNC.RECONVERGENT B1 ;  /* 0x0000000000017941 */ /* 0x000fea0003800200 */
.L_x_13269:
        /* <DEDUP_REMOVED lines=62> */
.L_x_13267:
[----:B------:R-:W-:Y:S05]  /*4a900*/  BSYNC.RECONVERGENT B0 ;  /* 0x0000000000007941 */ /* 0x000fea0003800200 */
.L_x_13266:
        /* <DEDUP_REMOVED lines=25> */
.L_x_13273:
        /* <DEDUP_REMOVED lines=12> */
.L_x_13275:
[----:B------:R-:W-:Y:S05]  /*4ab60*/  BSYNC.RECONVERGENT B1 ;  /* 0x0000000000017941 */ /* 0x000fea0003800200 */
.L_x_13274:
        /* <DEDUP_REMOVED lines=62> */
.L_x_13272:
[----:B------:R-:W-:Y:S05]  /*4af50*/  BSYNC.RECONVERGENT B0 ;  /* 0x0000000000007941 */ /* 0x000fea0003800200 */
.L_x_13271:
        /* <DEDUP_REMOVED lines=22> */
.L_x_13278:
        /* <DEDUP_REMOVED lines=12> */
.L_x_13280:
[----:B------:R-:W-:Y:S05]  /*4b180*/  BSYNC.RECONVERGENT B1 ;  /* 0x0000000000017941 */ /* 0x000fea0003800200 */
.L_x_13279:
        /* <DEDUP_REMOVED lines=62> */
.L_x_13277:
[----:B------:R-:W-:Y:S05]  /*4b570*/  BSYNC.RECONVERGENT B0 ;  /* 0x0000000000007941 */ /* 0x000fea0003800200 */
.L_x_13276:
        /* <DEDUP_REMOVED lines=27> */
.L_x_13283:
        /* <DEDUP_REMOVED lines=12> */
.L_x_13285:
[----:B------:R-:W-:Y:S05]  /*4b7f0*/  BSYNC.RECONVERGENT B1 ;  /* 0x0000000000017941 */ /* 0x000fea0003800200 */
.L_x_13284:
        /* <DEDUP_REMOVED lines=62> */
.L_x_13282:
[----:B------:R-:W-:Y:S05]  /*4bbe0*/  BSYNC.RECONVERGENT B0 ;  /* 0x0000000000007941 */ /* 0x000fea0003800200 */
.L_x_13281:
        /* <DEDUP_REMOVED lines=21> */
.L_x_13288:
        /* <DEDUP_REMOVED lines=12> */
.L_x_13290:
[----:B------:R-:W-:Y:S05]  /*4be00*/  BSYNC.RECONVERGENT B1 ;  /* 0x0000000000017941 */ /* 0x000fea0003800200 */
.L_x_13289:
        /* <DEDUP_REMOVED lines=62> */
.L_x_13287:
[----:B------:R-:W-:Y:S05]  /*4c1f0*/  BSYNC.RECONVERGENT B0 ;  /* 0x0000000000007941 */ /* 0x000fea0003800200 */
.L_x_13286:
        /* <DEDUP_REMOVED lines=26> */
.L_x_13293:
        /* <DEDUP_REMOVED lines=12> */
.L_x_13295:
[----:B------:R-:W-:Y:S05]  /*4c460*/  BSYNC.RECONVERGENT B1 ;  /* 0x0000000000017941 */ /* 0x000fea0003800200 */
.L_x_13294:
        /* <DEDUP_REMOVED lines=62> */
.L_x_13292:
[----:B------:R-:W-:Y:S05]  /*4c850*/  BSYNC.RECONVERGENT B0 ;  /* 0x0000000000007941 */ /* 0x000fea0003800200 */
.L_x_13291:
        /* <DEDUP_REMOVED lines=20> */
.L_x_13298:
        /* <DEDUP_REMOVED lines=12> */
.L_x_13300:
[----:B------:R-:W-:Y:S05]  /*4ca60*/  BSYNC.RECONVERGENT B1 ;  /* 0x0000000000017941 */ /* 0x000fea0003800200 */
.L_x_13299:
        /* <DEDUP_REMOVED lines=62> */
.L_x_13297:
[----:B------:R-:W-:Y:S05]  /*4ce50*/  BSYNC.RECONVERGENT B0 ;  /* 0x0000000000007941 */ /* 0x000fea0003800200 */
.L_x_13296:
[----:B------:R-:W-:Y:S01]  /*4ce60*/  I2FP.F32.U32 R15, R46 ;  /* 0x0000002e000f7245 */ /* 0x000fe20000201000 */
[----:B------:R-:W-:Y:S01]  /*4ce70*/  BSSY.RECONVERGENT B0, `(.L_x_13301) ;  /* 0x0000065000007945 */ /* 0x000fe20003800200 */
[----:B------:R-:W-:Y:S01]  /*4ce80*/  PRMT R14, R34, 0x7632, R14 ;  /* 0x00007632220e7816 */ /* 0x000fe2000000000e */
[----:B------:R-:W-:Y:S01]  /*4ce90*/  IMAD.MOV.U32 R47, RZ, RZ, 0x2 ;  /* 0x00000002ff2f7424 */ /* 0x000fe200078e00ff */
        /* <DEDUP_REMOVED lines=23> */
.L_x_13303:
        /* <DEDUP_REMOVED lines=12> */
.L_x_13305:
[----:B------:R-:W-:Y:S05]  /*4d0d0*/  BSYNC.RECONVERGENT B1 ;  /* 0x0000000000017941 */ /* 0x000fea0003800200 */
.L_x_13304:
        /* <DEDUP_REMOVED lines=62> */
.L_x_13302:
[----:B------:R-:W-:Y:S05]  /*4d4c0*/  BSYNC.RECONVERGENT B0 ;  /* 0x0000000000007941 */ /* 0x000fea0003800200 */
.L_x_13301:
        /* <DEDUP_REMOVED lines=21> */
.L_x_13308:
        /* <DEDUP_REMOVED lines=12> */
.L_x_13310:
[----:B------:R-:W-:Y:S05]  /*4d6e0*/  BSYNC.RECONVERGENT B1 ;  /* 0x0000000000017941 */ /* 0x000fea0003800200 */
.L_x_13309:
        /* <DEDUP_REMOVED lines=62> */
.L_x_13307:
[----:B------:R-:W-:Y:S05]  /*4dad0*/  BSYNC.RECONVERGENT B0 ;  /* 0x0000000000007941 */ /* 0x000fea0003800200 */
.L_x_13306:
        /* <DEDUP_REMOVED lines=26> */
.L_x_13313:
        /* <DEDUP_REMOVED lines=12> */
.L_x_13315:
[----:B------:R-:W-:Y:S05]  /*4dd40*/  BSYNC.RECONVERGENT B1 ;  /* 0x0000000000017941 */ /* 0x000fea0003800200 */
.L_x_13314:
        /* <DEDUP_REMOVED lines=62> */
.L_x_13312:
[----:B------:R-:W-:Y:S05]  /*4e130*/  BSYNC.RECONVERGENT B0 ;  /* 0x0000000000007941 */ /* 0x000fea0003800200 */
.L_x_13311:
        /* <DEDUP_REMOVED lines=20> */
.L_x_13318:
        /* <DEDUP_REMOVED lines=15> */
.L_x_13320:
[----:B------:R-:W-:Y:S05]  /*4e370*/  BSYNC.RECONVERGENT B1 ;  /* 0x0000000000017941 */ /* 0x000fea0003800200 */
.L_x_13319:
        /* <DEDUP_REMOVED lines=62> */
.L_x_13317:
[----:B------:R-:W-:Y:S05]  /*4e760*/  BSYNC.RECONVERGENT B0 ;  /* 0x0000000000007941 */ /* 0x000fea0003800200 */
.L_x_13316:
        /* <DEDUP_REMOVED lines=20> */
.L_x_13240:
        /* <DEDUP_REMOVED lines=16> */
.L_x_13324:
        /* <DEDUP_REMOVED lines=12> */
.L_x_13326:
[----:B------:R-:W-:Y:S05]  /*4ea70*/  BSYNC.RECONVERGENT B1 ;  /* 0x0000000000017941 */ /* 0x000fea0003800200 */
.L_x_13325:
        /* <DEDUP_REMOVED lines=62> */
.L_x_13323:
[----:B------:R-:W-:Y:S05]  /*4ee60*/  BSYNC.RECONVERGENT B0 ;  /* 0x0000000000007941 */ /* 0x000fea0003800200 */
.L_x_13322:
        /* <DEDUP_REMOVED lines=26> */
.L_x_13329:
        /* <DEDUP_REMOVED lines=12> */
.L_x_13331:
[----:B------:R-:W-:Y:S05]  /*4f0d0*/  BSYNC.RECONVERGENT B1 ;  /* 0x0000000000017941 */ /* 0x000fea0003800200 */
.L_x_13330:
        /* <DEDUP_REMOVED lines=62> */
.L_x_13328:
[----:B------:R-:W-:Y:S05]  /*4f4c0*/  BSYNC.RECONVERGENT B0 ;  /* 0x0000000000007941 */ /* 0x000fea0003800200 */
.L_x_13327:
        /* <DEDUP_REMOVED lines=26> */
.L_x_13334:
        /* <DEDUP_REMOVED lines=12> */
.L_x_13336:
[----:B------:R-:W-:Y:S05]  /*4f730*/  BSYNC.RECONVERGENT B1 ;  /* 0x0000000000017941 */ /* 0x000fea0003800200 */
.L_x_13335:
        /* <DEDUP_REMOVED lines=62> */
.L_x_13333:
[----:B------:R-:W-:Y:S05]  /*4fb20*/  BSYNC.RECONVERGENT B0 ;  /* 0x0000000000007941 */ /* 0x000fea0003800200 */
.L_x_13332:
        /* <DEDUP_REMOVED lines=26> */
.L_x_13339:
        /* <DEDUP_REMOVED lines=12> */
.L_x_13341:
[----:B------:R-:W-:Y:S05]  /*4fd90*/  BSYNC.RECONVERGENT B1 ;  /* 0x0000000000017941 */ /* 0x000fea0003800200 */
.L_x_13340:
        /* <DEDUP_REMOVED lines=62> */
.L_x_13338:
[----:B------:R-:W-:Y:S05]  /*50180*/  BSYNC.RECONVERGENT B0 ;  /* 0x0000000000007941 */ /* 0x000fea0003800200 */
.L_x_13337:
        /* <DEDUP_REMOVED lines=26> */
.L_x_13344:
        /* <DEDUP_REMOVED lines=12> */
.L_x_13346:
[----:B------:R-:W-:Y:S05]  /*503f0*/  BSYNC.RECONVERGENT B1 ;  /* 0x0000000000017941 */ /* 0x000fea0003800200 */
.L_x_13345:
        /* <DEDUP_REMOVED lines=62> */
.L_x_13343:
[----:B------:R-:W-:Y:S05]  /*507e0*/  BSYNC.RECONVERGENT B0 ;  /* 0x0000000000007941 */ /* 0x000fea0003800200 */
.L_x_13342:
[----:B------:R-:W-:Y:S01]  /*507f0*/  I2FP.F32.U32 R45, R45 ;  /* 0x0000002d002d7245 */ /* 0x000fe20000201000 */
[----:B------:R-:W-:Y:S01]  /*50800*/  BSSY.RECONVERGENT B0, `(.L_x_13347) ;  /* 0x0000062000007945 */ /* 0x000fe20003800200 */
[----:B------:R-:W-:Y:S01]  /*50810*/  ISETP.NE.AND P3, PT, R46, 0x1, PT ;  /* 0x000000012e00780c */ /* 0x000fe20003f65270 */
[----:B------:R-:W-:Y:S01]  /*50820*/  IMAD.MOV.U32 R53, RZ, RZ, 0x2 ;  /* 0x00000002ff357424 */ /* 0x000fe200078e00ff */
[----:B------:R-:W-:Y:S01]  /*50830*/  @P1 SHF.L.U32 R47, R30, 0x10, RZ ;  /* 0x000000101e2f1819 */ /* 0x000fe200000006ff */
[----:B------:R-:W-:Y:S01]  /*50840*/  FFMA.FTZ R45, R45, R73, 1.1641532182693481445e-10 ;  /* 0x2f0000002d2d7423 */ /* 0x000fe20000010049 */
[----:B------:R-:W-:Y:S01]  /*50850*/  PRMT R48, R38, 0x7632, R48 ;  /* 0x0000763226307816 */ /* 0x000fe20000000030 */
[----:B------:R-:W-:-:S03]  /*50860*/  IMAD.MOV.U32 R52, RZ, RZ, R4 ;  /* 0x000000ffff347224 */ /* 0x000fc600078e0004 */
[----:B------:R-:W-:Y:S01]  /*50870*/  FSETP.GTU.FTZ.AND P2, PT, R45, R68, PT ;  /* 0x000000442d00720b */ /* 0x000fe20003f5c000 */
[----:B------:R-:W-:-:S04]  /*50880*/  IMAD.U32 R45, R38, 0x10000, RZ ;  /* 0x00010000262d7824 */ /* 0x000fc800078e00ff */
        /* <DEDUP_REMOVED lines=14> */
.L_x_13349:
        /* <DEDUP_REMOVED lines=12> */
.L_x_13351:
[----:B------:R-:W-:Y:S05]  /*50a30*/  BSYNC.RECONVERGENT B1 ;  /* 0x0000000000017941 */ /* 0x000fea0003800200 */
.L_x_13350:
        /* <DEDUP_REMOVED lines=62> */
.L_x_13348:
[----:B------:R-:W-:Y:S05]  /*50e20*/  BSYNC.RECONVERGENT B0 ;  /* 0x0000000000007941 */ /* 0x000fea0003800200 */
.L_x_13347:
        /* <DEDUP_REMOVED lines=24> */
.L_x_13354:
        /* <DEDUP_REMOVED lines=12> */
.L_x_13356:
[----:B------:R-:W-:Y:S05]  /*51070*/  BSYNC.RECONVERGENT B1 ;  /* 0x0000000000017941 */ /* 0x000fea0003800200 */
.L_x_13355:
        /* <DEDUP_REMOVED lines=62> */
.L_x_13353:
[----:B------:R-:W-:Y:S05]  /*51460*/  BSYNC.RECONVERGENT B0 ;  /* 0x0000000000007941 */ /* 0x000fea0003800200 */
.L_x_13352:
        /* <DEDUP_REMOVED lines=24> */
.L_x_13359:
        /* <DEDUP_REMOVED lines=12> */
.L_x_13361:
[----:B------:R-:W-:Y:S05]  /*516b0*/  BSYNC.RECONVERGENT B1 ;  /* 0x0000000000017941 */ /* 0x000fea0003800200 */
.L_x_13360:
        /* <DEDUP_REMOVED lines=62> */
.L_x_13358:
[----:B------:R-:W-:Y:S05]  /*51aa0*/  BSYNC.RECONVERGENT B0 ;  /* 0x0000000000007941 */ /* 0x000fea0003800200 */
.L_x_13357:
        /* <DEDUP_REMOVED lines=15> */
.L_x_13321:
        /* <DEDUP_REMOVED lines=41> */
.L_x_13362:
        /* <DEDUP_REMOVED lines=26> */
.L_x_13366:
        /* <DEDUP_REMOVED lines=12> */
.L_x_13368:
[----:B------:R-:W-:Y:S05]  /*52090*/  BSYNC.RECONVERGENT B1 ;  /* 0x0000000000017941 */ /* 0x000fea0003800200 */
.L_x_13367:
        /* <DEDUP_REMOVED lines=62> */
.L_x_13365:
[----:B------:R-:W-:Y:S05]  /*52480*/  BSYNC.RECONVERGENT B0 ;  /* 0x0000000000007941 */ /* 0x000fea0003800200 */
.L_x_13364:
        /* <DEDUP_REMOVED lines=23> */
.L_x_13371:
        /* <DEDUP_REMOVED lines=12> */
.L_x_13373:
[----:B------:R-:W-:Y:S05]  /*526c0*/  BSYNC.RECONVERGENT B1 ;  /* 0x0000000000017941 */ /* 0x000fea0003800200 */
.L_x_13372:
        /* <DEDUP_REMOVED lines=62> */
.L_x_13370:
[----:B------:R-:W-:Y:S05]  /*52ab0*/  BSYNC.RECONVERGENT B0 ;  /* 0x0000000000007941 */ /* 0x000fea0003800200 */
.L_x_13369:
        /* <DEDUP_REMOVED lines=25> */
.L_x_13376:
        /* <DEDUP_REMOVED lines=12> */
.L_x_13378:
[----:B------:R-:W-:Y:S05]  /*52d10*/  BSYNC.RECONVERGENT B1 ;  /* 0x0000000000017941 */ /* 0x000fea0003800200 */
.L_x_13377:
        /* <DEDUP_REMOVED lines=62> */
.L_x_13375:
[----:B------:R-:W-:Y:S05]  /*53100*/  BSYNC.RECONVERGENT B0 ;  /* 0x0000000000007941 */ /* 0x000fea0003800200 */
.L_x_13374:
        /* <DEDUP_REMOVED lines=22> */
.L_x_13381:
        /* <DEDUP_REMOVED lines=12> */
.L_x_13383:
[----:B------:R-:W-:Y:S05]  /*53330*/  BSYNC.RECONVERGENT B1 ;  /* 0x0000000000017941 */ /* 0x000fea0003800200 */
.L_x_13382:
        /* <DEDUP_REMOVED lines=62> */
.L_x_13380:
[----:B------:R-:W-:Y:S05]  /*53720*/  BSYNC.RECONVERGENT B0 ;  /* 0x0000000000007941 */ /* 0x000fea0003800200 */
.L_x_13379:
        /* <DEDUP_REMOVED lines=27> */
.L_x_13386:
        /* <DEDUP_REMOVED lines=12> */
.L_x_13388:
[----:B------:R-:W-:Y:S05]  /*539a0*/  BSYNC.RECONVERGENT B1 ;  /* 0x0000000000017941 */ /* 0x000fea0003800200 */
.L_x_13387:
        /* <DEDUP_REMOVED lines=62> */
.L_x_13385:
[----:B------:R-:W-:Y:S05]  /*53d90*/  BSYNC.RECONVERGENT B0 ;  /* 0x0000000000007941 */ /* 0x000fea0003800200 */
.L_x_13384:
        /* <DEDUP_REMOVED lines=23> */
.L_x_13391:
        /* <DEDUP_REMOVED lines=12> */
.L_x_13393:
[----:B------:R-:W-:Y:S05]  /*53fd0*/  BSYNC.RECONVERGENT B1 ;  /* 0x0000000000017941 */ /* 0x000fea0003800200 */
.L_x_13392:
        /* <DEDUP_REMOVED lines=62> */
.L_x_13390:
[----:B------:R-:W-:Y:S05]  /*543c0*/  BSYNC.RECONVERGENT B0 ;  /* 0x0000000000007941 */ /* 0x000fea0003800200 */
.L_x_13389:
        /* <DEDUP_REMOVED lines=25> */
.L_x_13396:
        /* <DEDUP_REMOVED lines=12> */
.L_x_13398:
[----:B------:R-:W-:Y:S05]  /*54620*/  BSYNC.RECONVERGENT B1 ;  /* 0x0000000000017941 */ /* 0x000fea0003800200 */
.L_x_13397:
        /* <DEDUP_REMOVED lines=62> */
.L_x_13395:
[----:B------:R-:W-:Y:S05]  /*54a10*/  BSYNC.RECONVERGENT B0 ;  /* 0x0000000000007941 */ /* 0x000fea0003800200 */
.L_x_13394:
        /* <DEDUP_REMOVED lines=22> */
.L_x_13401:
        /* <DEDUP_REMOVED lines=12> */
.L_x_13403:
[----:B------:R-:W-:Y:S05]  /*54c40*/  BSYNC.RECONVERGENT B1 ;  /* 0x0000000000017941 */ /* 0x000fea0003800200 */
.L_x_13402:
        /* <DEDUP_REMOVED lines=62> */
.L_x_13400:
[----:B------:R-:W-:Y:S05]  /*55030*/  BSYNC.RECONVERGENT B0 ;  /* 0x0000000000007941 */ /* 0x000fea0003800200 */
.L_x_13399:
        /* <DEDUP_REMOVED lines=27> */
.L_x_13406:
        /* <DEDUP_REMOVED lines=12> */
.L_x_13408:
[----:B------:R-:W-:Y:S05]  /*552b0*/  BSYNC.RECONVERGENT B1 ;  /* 0x0000000000017941 */ /* 0x000fea0003800200 */
.L_x_13407:
        /* <DEDUP_REMOVED lines=62> */
.L_x_13405:
[----:B------:R-:W-:Y:S05]  /*556a0*/  BSYNC.RECONVERGENT B0 ;  /* 0x0000000000007941 */ /* 0x000fea0003800200 */
.L_x_13404:
        /* <DEDUP_REMOVED lines=21> */
.L_x_13411:
        /* <DEDUP_REMOVED lines=12> */
.L_x_13413:
[----:B------:R-:W-:Y:S05]  /*558c0*/  BSYNC.RECONVERGENT B1 ;  /* 0x0000000000017941 */ /* 0x000fea0003800200 */
.L_x_13412:
        /* <DEDUP_REMOVED lines=62> */
.L_x_13410:
[----:B------:R-:W-:Y:S05]  /*55cb0*/  BSYNC.RECONVERGENT B0 ;  /* 0x0000000000007941 */ /* 0x000fea0003800200 */
.L_x_13409:
        /* <DEDUP_REMOVED lines=26> */
.L_x_13416:
        /* <DEDUP_REMOVED lines=12> */
.L_x_13418:
[----:B------:R-:W-:Y:S05]  /*55f20*/  BSYNC.RECONVERGENT B1 ;  /* 0x0000000000017941 */ /* 0x000fea0003800200 */
.L_x_13417:
        /* <DEDUP_REMOVED lines=62> */
.L_x_13415:
[----:B------:R-:W-:Y:S05]  /*56310*/  BSYNC.RECONVERGENT B0 ;  /* 0x0000000000007941 */ /* 0x000fea0003800200 */
.L_x_13414:
        /* <DEDUP_REMOVED lines=20> */
.L_x_13421:
        /* <DEDUP_REMOVED lines=12> */
.L_x_13423:
[----:B------:R-:W-:Y:S05]  /*56520*/  BSYNC.RECONVERGENT B1 ;  /* 0x0000000000017941 */ /* 0x000fea0003800200 */
.L_x_13422:
        /* <DEDUP_REMOVED lines=62> */
.L_x_13420:
[----:B------:R-:W-:Y:S05]  /*56910*/  BSYNC.RECONVERGENT B0 ;  /* 0x0000000000007941 */ /* 0x000fea0003800200 */
.L_x_13419:
[----:B------:R-:W-:Y:S01]  /*56920*/  I2FP.F32.U32 R14, R36 ;  /* 0x00000024000e7245 */ /* 0x000fe20000201000 */
[----:B------:R-:W-:Y:S01]  /*56930*/  BSSY.RECONVERGENT B0, `(.L_x_13424) ;  /* 0x0000065000007945 */ /* 0x000fe20003800200 */
[----:B------:R-:W-:Y:S01]  /*56940*/  PRMT R15, R34, 0x7632, R15 ;  /* 0x00007632220f7816 */ /* 0x000fe2000000000f */
[----:B------:R-:W-:Y:S01]  /*56950*/  HFMA2 R55, -RZ, RZ, 0, 1.1920928955078125e-07 ;  /* 0x00000002ff377431 */ /* 0x000fe200000001ff */
        /* <DEDUP_REMOVED lines=23> */
.L_x_13426:
        /* <DEDUP_REMOVED lines=12> */
.L_x_13428:
[----:B------:R-:W-:Y:S05]  /*56b90*/  BSYNC.RECONVERGENT B1 ;  /* 0x0000000000017941 */ /* 0x000fea0003800200 */
.L_x_13427:
        /* <DEDUP_REMOVED lines=62> */
.L_x_13425:
[----:B------:R-:W-:Y:S05]  /*56f80*/  BSYNC.RECONVERGENT B0 ;  /* 0x0000000000007941 */ /* 0x000fea0003800200 */
.L_x_13424:
[----:B------:R-:W-:Y:S01]  /*56f90*/  I2FP.F32.U32 R15, R15 ;  /* 0x0000000f000f7245 */ /* 0x000fe20000201000 */
[----:B------:R-:W-:Y:S01]  /*56fa0*/  IMAD.U32 R56, R39, 0x10000, RZ ;  /* 0x0001000027387824 */ /* 0x000fe200078e00ff */
        /* <DEDUP_REMOVED lines=19> */
.L_x_13431:
        /* <DEDUP_REMOVED lines=12> */
.L_x_13433:
[----:B------:R-:W-:Y:S05]  /*571a0*/  BSYNC.RECONVERGENT B1 ;  /* 0x0000000000017941 */ /* 0x000fea0003800200 */
.L_x_13432:
        /* <DEDUP_REMOVED lines=62> */
.L_x_13430:
[----:B------:R-:W-:Y:S05]  /*57590*/  BSYNC.RECONVERGENT B0 ;  /* 0x0000000000007941 */ /* 0x000fea0003800200 */
.L_x_13429:
        /* <DEDUP_REMOVED lines=26> */
.L_x_13436:
        /* <DEDUP_REMOVED lines=12> */
.L_x_13438:
[----:B------:R-:W-:Y:S05]  /*57800*/  BSYNC.RECONVERGENT B1 ;  /* 0x0000000000017941 */ /* 0x000fea0003800200 */
.L_x_13437:
        /* <DEDUP_REMOVED lines=62> */
.L_x_13435:
[----:B------:R-:W-:Y:S05]  /*57bf0*/  BSYNC.RECONVERGENT B0 ;  /* 0x0000000000007941 */ /* 0x000fea0003800200 */
.L_x_13434:
        /* <DEDUP_REMOVED lines=20> */
.L_x_13441:
        /* <DEDUP_REMOVED lines=15> */
.L_x_13443:
[----:B------:R-:W-:Y:S05]  /*57e30*/  BSYNC.RECONVERGENT B1 ;  /* 0x0000000000017941 */ /* 0x000fea0003800200 */
.L_x_13442:
        /* <DEDUP_REMOVED lines=62> */
.L_x_13440:
[----:B------:R-:W-:Y:S05]  /*58220*/  BSYNC.RECONVERGENT B0 ;  /* 0x0000000000007941 */ /* 0x000fea0003800200 */
.L_x_13439:
        /* <DEDUP_REMOVED lines=15> */
[--C-:B------:R-:W-:Y:S02]  /*58320*/  PRMT R37, R59, 0x5410, R16.reuse ;  /* 0x000054103b257816 */ /* 0x100fe40000000010 */
[----:B------:R-:W-:Y:S02]  /*58330*/  F2FP.BF16.F32.PACK_AB R57, RZ, R56 ;  /* 0x00000038ff39723e */ /* 0x000fe400000010ff */
[----:B------:R-:W-:Y:S02]  /*58340*/  PRMT R16, R60, 0x7610, R16 ;  /* 0x000076103c107816 */ /* 0x000fe40000000010 */
[----:B------:R-:W-:Y:S01]  /*58350*/  PRMT R39, R39, 0x5410, R57 ;  /* 0x0000541027277816 */ /* 0x000fe20000000039 */
[----:B------:R-:W-:Y:S06]  /*58360*/  BRA `(.L_x_13444) ;  /* 0x0000003000bc7947 */ /* 0x000fec0003800000 */
.L_x_13363:
        /* <DEDUP_REMOVED lines=16> */
.L_x_13447:
        /* <DEDUP_REMOVED lines=12> */
.L_x_13449:
[----:B------:R-:W-:Y:S05]  /*58530*/  BSYNC.RECONVERGENT B1 ;  /* 0x0000000000017941 */ /* 0x000fea0003800200 */
.L_x_13448:
        /* <DEDUP_REMOVED lines=62> */
.L_x_13446:
[----:B------:R-:W-:Y:S05]  /*58920*/  BSYNC.RECONVERGENT B0 ;  /* 0x0000000000007941 */ /* 0x000fea0003800200 */
.L_x_13445:
[----:B------:R-:W-:Y:S01]  /*58930*/  I2FP.F32.U32 R49, R51 ;  /* 0x0000003300317245 */ /* 0x000fe20000201000 */
[----:B-----5:R-:W-:Y:S01]  /*58940*/  @P1 IMAD.U32 R51, R28, 0x10000, RZ ;  /* 0x000100001c331824 */ /* 0x020fe200078e00ff */
[----:B------:R-:W-:Y:S01]  /*58950*/  ISETP.NE.AND P3, PT, R50, 0x1, PT ;  /* 0x000000013200780c */ /* 0x000fe20003f65270 */
[----:B------:R-:W-:Y:S01]  /*58960*/  BSSY.RECONVERGENT B0, `(.L_x_13450) ;  /* 0x0000062000007945 */ /* 0x000fe20003800200 */
[----:B------:R-:W-:Y:S01]  /*58970*/  LOP3.LUT R8, R8, 0xffffffef, RZ, 0xc0, !PT ;  /* 0xffffffef08087812 */ /* 0x000fe200078ec0ff */
[----:B------:R-:W-:Y:S01]  /*58980*/  FFMA.FTZ R49, R49, R73, 1.1641532182693481445e-10 ;  /* 0x2f00000031317423 */ /* 0x000fe20000010049 */
[----:B------:R-:W-:-:S04]  /*58990*/  MOV R52, R4 ;  /* 0x0000000400347202 */ /* 0x000fc80000000f00 */
        /* <DEDUP_REMOVED lines=19> */
.L_x_13452:
        /* <DEDUP_REMOVED lines=12> */
.L_x_13454:
[----:B------:R-:W-:Y:S05]  /*58b90*/  BSYNC.RECONVERGENT B1 ;  /* 0x0000000000017941 */ /* 0x000fea0003800200 */
.L_x_13453:
        /* <DEDUP_REMOVED lines=62> */
.L_x_13451:
[----:B------:R-:W-:Y:S05]  /*58f80*/  BSYNC.RECONVERGENT B0 ;  /* 0x0000000000007941 */ /* 0x000fea0003800200 */
.L_x_13450:
        /* <DEDUP_REMOVED lines=26> */
.L_x_13457:
        /* <DEDUP_REMOVED lines=12> */
.L_x_13459:
[----:B------:R-:W-:Y:S05]  /*591f0*/  BSYNC.RECONVERGENT B1 ;  /* 0x0000000000017941 */ /* 0x000fea0003800200 */
.L_x_13458:
        /* <DEDUP_REMOVED lines=62> */
.L_x_13456:
[----:B------:R-:W-:Y:S05]  /*595e0*/  BSYNC.RECONVERGENT B0 ;  /* 0x0000000000007941 */ /* 0x000fea0003800200 */
.L_x_13455:
        /* <DEDUP_REMOVED lines=26> */
.L_x_13462:
        /* <DEDUP_REMOVED lines=12> */
.L_x_13464:
[----:B------:R-:W-:Y:S05]  /*59850*/  BSYNC.RECONVERGENT B1 ;  /* 0x0000000000017941 */ /* 0x000fea0003800200 */
.L_x_13463:
        /* <DEDUP_REMOVED lines=62> */
.L_x_13461:
[----:B------:R-:W-:Y:S05]  /*59c40*/  BSYNC.RECONVERGENT B0 ;  /* 0x0000000000007941 */ /* 0x000fea0003800200 */
.L_x_13460:
        /* <DEDUP_REMOVED lines=26> */
.L_x_13467:
        /* <DEDUP_REMOVED lines=12> */
.L_x_13469:
[----:B------:R-:W-:Y:S05]  /*59eb0*/  BSYNC.RECONVERGENT B1 ;  /* 0x0000000000017941 */ /* 0x000fea0003800200 */
.L_x_13468:
        /* <DEDUP_REMOVED lines=62> */
.L_x_13466:
[----:B------:R-:W-:Y:S05]  /*5a2a0*/  BSYNC.RECONVERGENT B0 ;  /* 0x0000000000007941 */ /* 0x000fea0003800200 */
.L_x_13465:
[----:B------:R-:W-:Y:S01]  /*5a2b0*/  I2FP.F32.U32 R53, R53 ;  /* 0x0000003500357245 */ /* 0x000fe20000201000 */
[----:B------:R-:W-:Y:S01]  /*5a2c0*/  @P1 IMAD.U32 R55, R30, 0x10000, RZ ;  /* 0x000100001e371824 */ /* 0x000fe200078e00ff */
[----:B------:R-:W-:Y:S01]  /*5a2d0*/  ISETP.NE.AND P3, PT, R54, 0x1, PT ;  /* 0x000000013600780c */ /* 0x000fe20003f65270 */
[----:B------:R-:W-:Y:S01]  /*5a2e0*/  BSSY.RECONVERGENT B0, `(.L_x_13470) ;  /* 0x0000060000007945 */ /* 0x000fe20003800200 */
[----:B------:R-:W-:Y:S02]  /*5a2f0*/  HFMA2 R57, -RZ, RZ, 0, 1.1920928955078125e-07 ;  /* 0x00000002ff397431 */ /* 0x000fe400000001ff */
        /* <DEDUP_REMOVED lines=19> */
.L_x_13472:
        /* <DEDUP_REMOVED lines=12> */
.L_x_13474:
[----:B------:R-:W-:Y:S05]  /*5a4f0*/  BSYNC.RECONVERGENT B1 ;  /* 0x0000000000017941 */ /* 0x000fea0003800200 */
.L_x_13473:
        /* <DEDUP_REMOVED lines=62> */
.L_x_13471:
[----:B------:R-:W-:Y:S05]  /*5a8e0*/  BSYNC.RECONVERGENT B0 ;  /* 0x0000000000007941 */ /* 0x000fea0003800200 */
.L_x_13470:
[----:B------:R-:W-:Y:S01]  /*5a8f0*/  I2FP.F32.U32 R54, R56 ;  /* 0x0000003800367245 */ /* 0x000fe20000201000 */
[----:B------:R-:W-:Y:S01]  /*5a900*/  IMAD.U32 R55, R59, 0x10000, RZ ;  /* 0x000100003b377824 */ /* 0x000fe200078e00ff */
[----:B------:R-:W-:Y:S01]  /*5a910*/  ISETP.NE.AND P4, PT, R57, 0x1, PT ;  /* 0x000000013900780c */ /* 0x000fe20003f85270 */
[----:B------:R-:W-:Y:S02]  /*5a920*/  BSSY.RECONVERGENT B0, `(.L_x_13475) ;  /* 0x0000060000007945 */ /* 0x000fe40003800200 */
        /* <DEDUP_REMOVED lines=20> */
.L_x_13477:
        /* <DEDUP_REMOVED lines=12> */
.L_x_13479:
[----:B------:R-:W-:Y:S05]  /*5ab30*/  BSYNC.RECONVERGENT B1 ;  /* 0x0000000000017941 */ /* 0x000fea0003800200 */
.L_x_13478:
        /* <DEDUP_REMOVED lines=62> */
.L_x_13476:
[----:B------:R-:W-:Y:S05]  /*5af20*/  BSYNC.RECONVERGENT B0 ;  /* 0x0000000000007941 */ /* 0x000fea0003800200 */
.L_x_13475:
        /* <DEDUP_REMOVED lines=8> */
[----:B------:R-:W-:-:S04]  /*5afb0*/  FSETP.GTU.FTZ.AND P4, PT, R55, R68, PT ;  /* 0x000000443700720b */ /* 0x000fc80003f9c000 */
        /* <DEDUP_REMOVED lines=15> */
.L_x_13482:
        /* <DEDUP_REMOVED lines=12> */
.L_x_13484:
[----:B------:R-:W-:Y:S05]  /*5b170*/  BSYNC.RECONVERGENT B1 ;  /* 0x0000000000017941 */ /* 0x000fea0003800200 */
.L_x_13483:
        /* <DEDUP_REMOVED lines=60> */
[----:B------:R-:W-:Y:S01]  /*5b540*/  IMAD.MOV.U32 R58, RZ, RZ, R56 ;  /* 0x000000ffff3a7224 */ /* 0x000fe200078e0038 */
[----:B------:R-:W-:-:S07]  /*5b550*/  MOV R4, R60 ;  /* 0x0000003c00047202 */ /* 0x000fce0000000f00 */
.L_x_13481:
[----:B------:R-:W-:Y:S05]  /*5b560*/  BSYNC.RECONVERGENT B0 ;  /* 0x0000000000007941 */ /* 0x000fea0003800200 */
.L_x_13480:
[----:B------:R-:W-:Y:S02]  /*5b570*/  I2FP.F32.U32 R56, R57 ;  /* 0x0000003900387245 */ /* 0x000fe40000201000 */
[----:B------:R-:W-:Y:S02]  /*5b580*/  @P1 PRMT R57, R31, 0x7632, R57 ;  /* 0x000076321f391816 */ /* 0x000fe40000000039 */
[----:B------:R-:W-:Y:S01]  /*5b590*/  PRMT R37, R36, 0x5410, R37 ;  /* 0x0000541024257816 */ /* 0x000fe20000000025 */
[----:B------:R-:W-:Y:S01]  /*5b5a0*/  FFMA.FTZ R56, R56, R73, 1.1641532182693481445e-10 ;  /* 0x2f00000038387423 */ /* 0x000fe20000010049 */
[----:B------:R-:W-:Y:S01]  /*5b5b0*/  PRMT R38, R38, 0x5410, R59 ;  /* 0x0000541026267816 */ /* 0x000fe2000000003b */
[----:B------:R-:W-:Y:S01]  /*5b5c0*/  @P1 IMAD.U32 R57, R57, 0x10000, RZ ;  /* 0x0001000039391824 */ /* 0x000fe200078e00ff */
[----:B------:R-:W-:Y:S02]  /*5b5d0*/  PRMT R36, R63, 0x5410, R62 ;  /* 0x000054103f247816 */ /* 0x000fe4000000003e */
[----:B------:R-:W-:Y:S01]  /*5b5e0*/  FSETP.GTU.FTZ.AND P5, PT, R56, R68, PT ;  /* 0x000000443800720b */ /* 0x000fe20003fbc000 */
[----:B------:R-:W-:-:S04]  /*5b5f0*/  IMAD.U32 R56, R72, 0x10000, RZ ;  /* 0x0001000048387824 */ /* 0x000fc800078e00ff */
[----:B------:R-:W-:-:S05]  /*5b600*/  FMUL.FTZ R56, R56, R69 ;  /* 0x0000004538387220 */ /* 0x000fca0000410000 */
[----:B------:R-:W-:Y:S02]  /*5b610*/  FSEL R56, R56, RZ, !P5 ;  /* 0x000000ff38387208 */ /* 0x000fe40006800000 */
[----:B------:R-:W-:-:S03]  /*5b620*/  PLOP3.LUT P5, PT, P5, PT, PT, 0x8, 0x80 ;  /* 0x000000000080781c */ /* 0x000fc60002fae170 */
[----:B------:R-:W-:-:S05]  /*5b630*/  @P1 FADD.FTZ R56, R56, R57 ;  /* 0x0000003938381221 */ /* 0x000fca0000010000 */
[----:B------:R-:W-:-:S04]  /*5b640*/  F2FP.BF16.F32.PACK_AB R57, RZ, R56 ;  /* 0x00000038ff39723e */ /* 0x000fc800000010ff */
[----:B------:R-:W-:-:S07]  /*5b650*/  PRMT R39, R39, 0x5410, R57 ;  /* 0x0000541027277816 */ /* 0x000fce0000000039 */
.L_x_13444:
        /* <DEDUP_REMOVED lines=41> */
.L_x_13485:
        /* <DEDUP_REMOVED lines=26> */
.L_x_13489:
        /* <DEDUP_REMOVED lines=12> */
.L_x_13491:
[----:B------:R-:W-:Y:S05]  /*5bb50*/  BSYNC.RECONVERGENT B1 ;  /* 0x0000000000017941 */ /* 0x000fea0003800200 */
.L_x_13490:
        /* <DEDUP_REMOVED lines=62> */
.L_x_13488:
[----:B------:R-:W-:Y:S05]  /*5bf40*/  BSYNC.RECONVERGENT B0 ;  /* 0x0000000000007941 */ /* 0x000fea0003800200 */
.L_x_13487:
        /* <DEDUP_REMOVED lines=23> */
.L_x_13494:
        /* <DEDUP_REMOVED lines=12> */
.L_x_13496:
[----:B------:R-:W-:Y:S05]  /*5c180*/  BSYNC.RECONVERGENT B1 ;  /* 0x0000000000017941 */ /* 0x000fea0003800200 */
.L_x_13495:
        /* <DEDUP_REMOVED lines=62> */
.L_x_13493:
[----:B------:R-:W-:Y:S05]  /*5c570*/  BSYNC.RECONVERGENT B0 ;  /* 0x0000000000007941 */ /* 0x000fea0003800200 */
.L_x_13492:
        /* <DEDUP_REMOVED lines=25> */
.L_x_13499:
        /* <DEDUP_REMOVED lines=12> */
.L_x_13501:
[----:B------:R-:W-:Y:S05]  /*5c7d0*/  BSYNC.RECONVERGENT B1 ;  /* 0x0000000000017941 */ /* 0x000fea0003800200 */
.L_x_13500:
        /* <DEDUP_REMOVED lines=62> */
.L_x_13498:
[----:B------:R-:W-:Y:S05]  /*5cbc0*/  BSYNC.RECONVERGENT B0 ;  /* 0x0000000000007941 */ /* 0x000fea0003800200 */
.L_x_13497:
        /* <DEDUP_REMOVED lines=22> */
.L_x_13504:
        /* <DEDUP_REMOVED lines=12> */
.L_x_13506:
[----:B------:R-:W-:Y:S05]  /*5cdf0*/  BSYNC.RECONVERGENT B1 ;  /* 0x0000000000017941 */ /* 0x000fea0003800200 */
.L_x_13505:
        /* <DEDUP_REMOVED lines=62> */
.L_x_13503:
[----:B------:R-:W-:Y:S05]  /*5d1e0*/  BSYNC.RECONVERGENT B0 ;  /* 0x0000000000007941 */ /* 0x000fea0003800200 */
.L_x_13502:
        /* <DEDUP_REMOVED lines=27> */
.L_x_13509:
        /* <DEDUP_REMOVED lines=12> */
.L_x_13511:
[----:B------:R-:W-:Y:S05]  /*5d460*/  BSYNC.RECONVERGENT B1 ;  /* 0x0000000000017941 */ /* 0x000fea0003800200 */
.L_x_13510:
        /* <DEDUP_REMOVED lines=62> */
.L_x_13508:
[----:B------:R-:W-:Y:S05]  /*5d850*/  BSYNC.RECONVERGENT B0 ;  /* 0x0000000000007941 */ /* 0x000fea0003800200 */
.L_x_13507:
        /* <DEDUP_REMOVED lines=23> */
.L_x_13514:
        /* <DEDUP_REMOVED lines=12> */
.L_x_13516:
[----:B------:R-:W-:Y:S05]  /*5da90*/  BSYNC.RECONVERGENT B1 ;  /* 0x0000000000017941 */ /* 0x000fea0003800200 */
.L_x_13515:
        /* <DEDUP_REMOVED lines=62> */
.L_x_13513:
[----:B------:R-:W-:Y:S05]  /*5de80*/  BSYNC.RECONVERGENT B0 ;  /* 0x0000000000007941 */ /* 0x000fea0003800200 */
.L_x_13512:
        /* <DEDUP_REMOVED lines=25> */
.L_x_13519:
        /* <DEDUP_REMOVED lines=12> */
.L_x_13521:
[----:B------:R-:W-:Y:S05]  /*5e0e0*/  BSYNC.RECONVERGENT B1 ;  /* 0x0000000000017941 */ /* 0x000fea0003800200 */
.L_x_13520:
        /* <DEDUP_REMOVED lines=62> */
.L_x_13518:
[----:B------:R-:W-:Y:S05]  /*5e4d0*/  BSYNC.RECONVERGENT B0 ;  /* 0x0000000000007941 */ /* 0x000fea0003800200 */
.L_x_13517:
        /* <DEDUP_REMOVED lines=22> */
.L_x_13524:
        /* <DEDUP_REMOVED lines=12> */
.L_x_13526:
[----:B------:R-:W-:Y:S05]  /*5e700*/  BSYNC.RECONVERGENT B1 ;  /* 0x0000000000017941 */ /* 0x000fea0003800200 */
.L_x_13525:
        /* <DEDUP_REMOVED lines=62> */
.L_x_13523:
[----:B------:R-:W-:Y:S05]  /*5eaf0*/  BSYNC.RECONVERGENT B0 ;  /* 0x0000000000007941 */ /* 0x000fea0003800200 */
.L_x_13522:
        /* <DEDUP_REMOVED lines=27> */
.L_x_13529:
        /* <DEDUP_REMOVED lines=12> */
.L_x_13531:
[----:B------:R-:W-:Y:S05]  /*5ed70*/  BSYNC.RECONVERGENT B1 ;  /* 0x0000000000017941 */ /* 0x000fea0003800200 */
.L_x_13530:
        /* <DEDUP_REMOVED lines=62> */
.L_x_13528:
[----:B------:R-:W-:Y:S05]  /*5f160*/  BSYNC.RECONVERGENT B0 ;  /* 0x0000000000007941 */ /* 0x000fea0003800200 */
.L_x_13527:
        /* <DEDUP_REMOVED lines=21> */
.L_x_13534:
        /* <DEDUP_REMOVED lines=12> */
.L_x_13536:
[----:B------:R-:W-:Y:S05]  /*5f380*/  BSYNC.RECONVERGENT B1 ;  /* 0x0000000000017941 */ /* 0x000fea0003800200 */
.L_x_13535:
        /* <DEDUP_REMOVED lines=60> */
[----:B------:R-:W-:Y:S02]  /*5f750*/  IMAD.MOV.U32 R4, RZ, RZ, R36 ;  /* 0x000000ffff047224 */ /* 0x000fe400078e0024 */
[----:B------:R-:W-:-:S07]  /*5f760*/  IMAD.MOV.U32 R36, RZ, RZ, RZ ;  /* 0x000000ffff247224 */ /* 0x000fce00078e00ff */
.L_x_13533:
[----:B------:R-:W-:Y:S05]  /*5f770*/  BSYNC.RECONVERGENT B0 ;  /* 0x0000000000007941 */ /* 0x000fea0003800200 */
.L_x_13532:
        /* <DEDUP_REMOVED lines=26> */
.L_x_13539:
        /* <DEDUP_REMOVED lines=12> */
.L_x_13541:
[----:B------:R-:W-:Y:S05]  /*5f9e0*/  BSYNC.RECONVERGENT B1 ;  /* 0x0000000000017941 */ /* 0x000fea0003800200 */
.L_x_13540:
        /* <DEDUP_REMOVED lines=60> */
[----:B------:R-:W-:Y:S01]  /*5fdb0*/  MOV R57, R14 ;  /* 0x0000000e00397202 */ /* 0x000fe20000000f00 */
[----:B------:R-:W-:-:S07]  /*5fdc0*/  IMAD.MOV.U32 R14, RZ, RZ, RZ ;  /* 0x000000ffff0e7224 */ /* 0x000fce00078e00ff */
.L_x_13538:
[----:B------:R-:W-:Y:S05]  /*5fdd0*/  BSYNC.RECONVERGENT B0 ;  /* 0x0000000000007941 */ /* 0x000fea0003800200 */
.L_x_13537:
        /* <DEDUP_REMOVED lines=20> */
.L_x_13544:
        /* <DEDUP_REMOVED lines=12> */
.L_x_13546:
[----:B------:R-:W-:Y:S05]  /*5ffe0*/  BSYNC.RECONVERGENT B1 ;  /* 0x0000000000017941 */ /* 0x000fea0003800200 */
.L_x_13545:
        /* <DEDUP_REMOVED lines=62> */
.L_x_13543:
[----:B------:R-:W-:Y:S05]  /*603d0*/  BSYNC.RECONVERGENT B0 ;  /* 0x0000000000007941 */ /* 0x000fea0003800200 */
.L_x_13542:
        /* <DEDUP_REMOVED lines=27> */
.L_x_13549:
        /* <DEDUP_REMOVED lines=12> */
.L_x_13551:
[----:B------:R-:W-:Y:S05]  /*60650*/  BSYNC.RECONVERGENT B1 ;  /* 0x0000000000017941 */ /* 0x000fea0003800200 */
.L_x_13550:
        /* <DEDUP_REMOVED lines=60> */
[----:B------:R-:W-:Y:S02]  /*60a20*/  LOP3.LUT R3, R4, UR4, R73, 0x96, !PT ;  /* 0x0000000404037c12 */ /* 0x000fe4000f8e9649 */
[----:B------:R-:W-:-:S07]  /*60a30*/  MOV R4, R72 ;  /* 0x0000004800047202 */ /* 0x000fce0000000f00 */
.L_x_13548:
[----:B------:R-:W-:Y:S05]  /*60a40*/  BSYNC.RECONVERGENT B0 ;  /* 0x0000000000007941 */ /* 0x000fea0003800200 */
.L_x_13547:
[----:B------:R-:W-:Y:S01]  /*60a50*/  I2FP.F32.U32 R15, R15 ;  /* 0x0000000f000f7245 */ /* 0x000fe20000201000 */
[----:B------:R-:W-:Y:S01]  /*60a60*/  IMAD.MOV.U32 R77, RZ, RZ, 0x2f800000 ;  /* 0x2f800000ff4d7424 */ /* 0x000fe200078e00ff */
[----:B------:R-:W-:Y:S01]  /*60a70*/  ISETP.NE.AND P5, PT, R36, 0x1, PT ;  /* 0x000000012400780c */ /* 0x000fe20003fa5270 */
[----:B------:R-:W-:Y:S01]  /*60a80*/  IMAD.U32 R37, R39, 0x10000, RZ ;  /* 0x0001000027257824 */ /* 0x000fe200078e00ff */
[----:B------:R-:W-:Y:S01]  /*60a90*/  BSSY.RECONVERGENT B0, `(.L_x_13552) ;  /* 0x000005d000007945 */ /* 0x000fe20003800200 */
[----:B------:R-:W-:Y:S01]  /*60aa0*/  FFMA.FTZ R15, R15, R77, 1.1641532182693481445e-10 ;  /* 0x2f0000000f0f7423 */ /* 0x000fe2000001004d */
[----:B------:R-:W-:Y:S02]  /*60ab0*/  HFMA2 R38, -RZ, RZ, 0, 1.1920928955078125e-07 ;  /* 0x00000002ff267431 */ /* 0x000fe400000001ff */
[----:B------:R-:W-:Y:S01]  /*60ac0*/  FMUL.FTZ R37, R37, R69 ;  /* 0x0000004525257220 */ /* 0x000fe20000410000 */
[----:B------:R-:W-:Y:S02]  /*60ad0*/  PRMT R16, R39, 0x7632, R16 ;  /* 0x0000763227107816 */ /* 0x000fe40000000010 */
        /* <DEDUP_REMOVED lines=13> */
.L_x_13554:
        /* <DEDUP_REMOVED lines=12> */
.L_x_13556:
[----:B------:R-:W-:Y:S05]  /*60c70*/  BSYNC.RECONVERGENT B1 ;  /* 0x0000000000017941 */ /* 0x000fea0003800200 */
.L_x_13555:
        /* <DEDUP_REMOVED lines=62> */
.L_x_13553:
[----:B------:R-:W-:Y:S05]  /*61060*/  BSYNC.RECONVERGENT B0 ;  /* 0x0000000000007941 */ /* 0x000fea0003800200 */
.L_x_13552:
        /* <DEDUP_REMOVED lines=26> */
.L_x_13559:
        /* <DEDUP_REMOVED lines=12> */
.L_x_13561:
[----:B------:R-:W-:Y:S05]  /*612d0*/  BSYNC.RECONVERGENT B1 ;  /* 0x0000000000017941 */ /* 0x000fea0003800200 */
.L_x_13560:
        /* <DEDUP_REMOVED lines=58> */
[----:B------:R-:W-:Y:S01]  /*61680*/  HFMA2 R37, -RZ, RZ, 0, 0 ;  /* 0x00000000ff257431 */ /* 0x000fe200000001ff */
[----:B------:R-:W-:Y:S01]  /*61690*/  MOV R4, R36 ;  /* 0x0000002400047202 */ /* 0x000fe20000000f00 */
[----:B------:R-:W-:Y:S02]  /*616a0*/  IMAD.MOV.U32 R36, RZ, RZ, R57 ;  /* 0x000000ffff247224 */ /* 0x000fe400078e0039 */
[----:B------:R-:W-:-:S07]  /*616b0*/  IMAD.MOV.U32 R57, RZ, RZ, R38 ;  /* 0x000000ffff397224 */ /* 0x000fce00078e0026 */
.L_x_13558:
[----:B------:R-:W-:Y:S05]  /*616c0*/  BSYNC.RECONVERGENT B0 ;  /* 0x0000000000007941 */ /* 0x000fea0003800200 */
.L_x_13557:
        /* <DEDUP_REMOVED lines=20> */
.L_x_13564:
        /* <DEDUP_REMOVED lines=15> */
.L_x_13566:
[----:B------:R-:W-:Y:S05]  /*61900*/  BSYNC.RECONVERGENT B1 ;  /* 0x0000000000017941 */ /* 0x000fea0003800200 */
.L_x_13565:
        /* <DEDUP_REMOVED lines=14> */
[----:B------:R-:W-:Y:S01]  /*619f0*/  UIADD3 UR4, UPT, UPT, UR10, 0x3c6ef372, URZ ;  /* 0x3c6ef3720a047890 */ /* 0x000fe2000fffe0ff */
[----:B------:R-:W-:-:S05]  /*61a00*/  HFMA2 R72, -RZ, RZ, 0, 0 ;  /* 0x00000000ff487431 */ /* 0x000fca00000001ff */
        /* <DEDUP_REMOVED lines=42> */
[----:B------:R-:W-:Y:S02]  /*61cb0*/  LOP3.LUT R3, R4, UR4, R37, 0x96, !PT ;  /* 0x0000000404037c12 */ /* 0x000fe4000f8e9625 */
[----:B------:R-:W-:Y:S01]  /*61cc0*/  MOV R4, R36 ;  /* 0x0000002400047202 */ /* 0x000fe20000000f00 */
[----:B------:R-:W-:Y:S02]  /*61cd0*/  IMAD.MOV.U32 R36, RZ, RZ, R57 ;  /* 0x000000ffff247224 */ /* 0x000fe400078e0039 */
[----:B------:R-:W-:-:S07]  /*61ce0*/  IMAD.MOV.U32 R57, RZ, RZ, R38 ;  /* 0x000000ffff397224 */ /* 0x000fce00078e0026 */
.L_x_13563:
[----:B------:R-:W-:Y:S05]  /*61cf0*/  BSYNC.RECONVERGENT B0 ;  /* 0x0000000000007941 */ /* 0x000fea0003800200 */
.L_x_13562:
        /* <DEDUP_REMOVED lines=8> */
[----:B------:R-:W-:Y:S01]  /*61d80*/  FSEL R37, R37, RZ, !P6 ;  /* 0x000000ff25257208 */ /* 0x000fe20007000000 */
[----:B------:R-:W-:-:S04]  /*61d90*/  @P1 IMAD.U32 R36, R36, 0x10000, RZ ;  /* 0x0001000024241824 */ /* 0x000fc800078e00ff */
[----:B------:R-:W-:Y:S01]  /*61da0*/  FADD.FTZ R16, R16, R37 ;  /* 0x0000002510107221 */ /* 0x000fe20000010000 */
[----:B------:R-:W-:-:S03]  /*61db0*/  PRMT R37, R89, 0x5410, R88 ;  /* 0x0000541059257816 */ /* 0x000fc60000000058 */
[----:B------:R-:W-:Y:S01]  /*61dc0*/  @P1 FADD.FTZ R73, R16, R36 ;  /* 0x0000002410491221 */ /* 0x000fe20000010000 */
[----:B------:R-:W-:Y:S02]  /*61dd0*/  @!P1 MOV R73, R16 ;  /* 0x0000001000499202 */ /* 0x000fe40000000f00 */
[----:B------:R-:W-:Y:S02]  /*61de0*/  SEL R16, RZ, 0x1, P6 ;  /* 0x00000001ff107807 */ /* 0x000fe40003000000 */
[----:B------:R-:W-:Y:S02]  /*61df0*/  F2FP.BF16.F32.PACK_AB R39, RZ, R73 ;  /* 0x00000049ff27723e */ /* 0x000fe400000010ff */
[----:B------:R-:W-:Y:S02]  /*61e00*/  PRMT R36, R93, 0x5410, R90 ;  /* 0x000054105d247816 */ /* 0x000fe4000000005a */
[----:B------:R-:W-:Y:S01]  /*61e10*/  PRMT R39, R76, 0x5410, R39 ;  /* 0x000054104c277816 */ /* 0x000fe20000000027 */
[----:B------:R-:W-:Y:S06]  /*61e20*/  BRA `(.L_x_13567) ;  /* 0x0000003000c87947 */ /* 0x000fec0003800000 */
.L_x_13486:
        /* <DEDUP_REMOVED lines=16> */
.L_x_13570:
        /* <DEDUP_REMOVED lines=12> */
.L_x_13572:
[----:B------:R-:W-:Y:S05]  /*61ff0*/  BSYNC.RECONVERGENT B1 ;  /* 0x0000000000017941 */ /* 0x000fea0003800200 */
.L_x_13571:
        /* <DEDUP_REMOVED lines=62> */
.L_x_13569:
[----:B------:R-:W-:Y:S05]  /*623e0*/  BSYNC.RECONVERGENT B0 ;  /* 0x0000000000007941 */ /* 0x000fea0003800200 */
.L_x_13568:
[----:B------:R-:W-:Y:S01]  /*623f0*/  HFMA2 R90, -RZ, RZ, 0.1171875, 0 ;  /* 0x2f800000ff5a7431 */ /* 0x000fe200000001ff */
[----:B------:R-:W-:Y:S01]  /*62400*/  I2FP.F32.U32 R58, R60 ;  /* 0x0000003c003a7245 */ /* 0x000fe20000201000 */
[----:B-----5:R-:W-:Y:S01]  /*62410*/  @P1 IMAD.U32 R60, R28, 0x10000, RZ ;  /* 0x000100001c3c1824 */ /* 0x020fe200078e00ff */
[----:B------:R-:W-:Y:S01]  /*62420*/  ISETP.NE.AND P3, PT, R59, 0x1, PT ;  /* 0x000000013b00780c */ /* 0x000fe20003f65270 */
[----:B------:R-:W-:Y:S01]  /*62430*/  BSSY.RECONVERGENT B0, `(.L_x_13573) ;  /* 0x0000062000007945 */ /* 0x000fe20003800200 */
        /* <DEDUP_REMOVED lines=22> */
.L_x_13575:
        /* <DEDUP_REMOVED lines=12> */
.L_x_13577:
[----:B------:R-:W-:Y:S05]  /*62660*/  BSYNC.RECONVERGENT B1 ;  /* 0x0000000000017941 */ /* 0x000fea0003800200 */
.L_x_13576:
        /* <DEDUP_REMOVED lines=62> */
.L_x_13574:
[----:B------:R-:W-:Y:S05]  /*62a50*/  BSYNC.RECONVERGENT B0 ;  /* 0x0000000000007941 */ /* 0x000fea0003800200 */
.L_x_13573:
        /* <DEDUP_REMOVED lines=26> */
.L_x_13580:
        /* <DEDUP_REMOVED lines=12> */
.L_x_13582:
[----:B------:R-:W-:Y:S05]  /*62cc0*/  BSYNC.RECONVERGENT B1 ;  /* 0x0000000000017941 */ /* 0x000fea0003800200 */
.L_x_13581:
        /* <DEDUP_REMOVED lines=62> */
.L_x_13579:
[----:B------:R-:W-:Y:S05]  /*630b0*/  BSYNC.RECONVERGENT B0 ;  /* 0x0000000000007941 */ /* 0x000fea0003800200 */
.L_x_13578:
[----:B------:R-:W-:Y:S01]  /*630c0*/  I2FP.F32.U32 R36, R36 ;  /* 0x0000002400247245 */ /* 0x000fe20000201000 */
[----:B------:R-:W-:Y:S01]  /*630d0*/  BSSY.RECONVERGENT B0, `(.L_x_13583) ;  /* 0x0000064000007945 */ /* 0x000fe20003800200 */
[----:B------:R-:W-:Y:S02]  /*630e0*/  ISETP.NE.AND P3, PT, R62, 0x1, PT ;  /* 0x000000013e00780c */ /* 0x000fe40003f65270 */
[----:B------:R-:W-:Y:S01]  /*630f0*/  LOP3.LUT R8, R8, 0xfffffffb, RZ, 0xc0, !PT ;  /* 0xfffffffb08087812 */ /* 0x000fe200078ec0ff */
[----:B------:R-:W-:Y:S01]  /*63100*/  FFMA.FTZ R36, R36, R90, 1.1641532182693481445e-10 ;  /* 0x2f00000024247423 */ /* 0x000fe2000001005a */
[----:B------:R-:W-:-:S04]  /*63110*/  PRMT R61, R37, 0x7632, R61 ;  /* 0x00007632253d7816 */ /* 0x000fc8000000003d */
[----:B------:R-:W-:Y:S02]  /*63120*/  FSETP.GTU.FTZ.AND P2, PT, R36, R68, PT ;  /* 0x000000442400720b */ /* 0x000fe40003f5c000 */
[----:B------:R-:W-:Y:S02]  /*63130*/  SHF.L.U32 R36, R37, 0x10, RZ ;  /* 0x0000001025247819 */ /* 0x000fe400000006ff */
[----:B------:R-:W-:-:S03]  /*63140*/  MOV R37, R4 ;  /* 0x0000000400257202 */ /* 0x000fc60000000f00 */
[----:B------:R-:W-:-:S05]  /*63150*/  FMUL.FTZ R36, R36, R69 ;  /* 0x0000004524247220 */ /* 0x000fca0000410000 */
        /* <DEDUP_REMOVED lines=16> */
.L_x_13585:
        /* <DEDUP_REMOVED lines=12> */
.L_x_13587:
[----:B------:R-:W-:Y:S05]  /*63320*/  BSYNC.RECONVERGENT B1 ;  /* 0x0000000000017941 */ /* 0x000fea0003800200 */
.L_x_13586:
        /* <DEDUP_REMOVED lines=60> */
[----:B------:R-:W-:Y:S01]  /*636f0*/  HFMA2 R36, -RZ, RZ, 0, 0 ;  /* 0x00000000ff247431 */ /* 0x000fe200000001ff */
[----:B------:R-:W-:-:S07]  /*63700*/  MOV R4, R62 ;  /* 0x0000003e00047202 */ /* 0x000fce0000000f00 */
.L_x_13584:
[----:B------:R-:W-:Y:S05]  /*63710*/  BSYNC.RECONVERGENT B0 ;  /* 0x0000000000007941 */ /* 0x000fea0003800200 */
.L_x_13583:
        /* <DEDUP_REMOVED lines=26> */
.L_x_13590:
        /* <DEDUP_REMOVED lines=12> */
.L_x_13592:
[----:B------:R-:W-:Y:S05]  /*63980*/  BSYNC.RECONVERGENT B1 ;  /* 0x0000000000017941 */ /* 0x000fea0003800200 */
.L_x_13591:
        /* <DEDUP_REMOVED lines=59> */
[----:B------:R-:W-:Y:S02]  /*63d40*/  IMAD.MOV.U32 R4, RZ, RZ, R62 ;  /* 0x000000ffff047224 */ /* 0x000fe400078e003e */
[----:B------:R-:W-:Y:S01]  /*63d50*/  IMAD.MOV.U32 R62, RZ, RZ, R57 ;  /* 0x000000ffff3e7224 */ /* 0x000fe200078e0039 */
[----:B------:R-:W-:-:S07]  /*63d60*/  MOV R57, R36 ;  /* 0x0000002400397202 */ /* 0x000fce0000000f00 */
.L_x_13589:
[----:B------:R-:W-:Y:S05]  /*63d70*/  BSYNC.RECONVERGENT B0 ;  /* 0x0000000000007941 */ /* 0x000fea0003800200 */
.L_x_13588:
        /* <DEDUP_REMOVED lines=24> */
.L_x_13595:
        /* <DEDUP_REMOVED lines=12> */
.L_x_13597:
[----:B------:R-:W-:Y:S05]  /*63fc0*/  BSYNC.RECONVERGENT B1 ;  /* 0x0000000000017941 */ /* 0x000fea0003800200 */
.L_x_13596:
[----:B------:R-:W-:Y:S01]  /*63fd0*/  IMAD.WIDE.U32 R4, R7, -0x2daee0ad, RZ ;  /* 0xd2511f5307047825 */ /* 0x000fe200078e00ff */
[----:B------:R-:W-:-:S03]  /*63fe0*/  UIADD3 UR4, UPT, UPT, UR10, -0x61c88647, URZ ;  /* 0x9e3779b90a047890 */ /* 0x000fc6000fffe0ff */
[----:B------:R-:W-:Y:S01]  /*63ff0*/  IMAD.WIDE.U32 R36, R6, -0x326172a9, RZ ;  /* 0xcd9e8d5706247825 */ /* 0x000fe200078e00ff */
[----:B------:R-:W-:-:S03]  /*64000*/  LOP3.LUT R3, R0, UR11, R5, 0x96, !PT ;  /* 0x0000000b00037c12 */ /* 0x000fc6000f8e9605 */
[----:B------:R-:W-:Y:S01]  /*64010*/  IMAD.MOV.U32 R64, RZ, RZ, RZ ;  /* 0x000000ffff407224 */ /* 0x000fe200078e00ff */
        /* <DEDUP_REMOVED lines=54> */
[----:B------:R-:W-:Y:S01]  /*64380*/  IMAD.MOV.U32 R4, RZ, RZ, R36 ;  /* 0x000000ffff047224 */ /* 0x000fe200078e0024 */
[----:B------:R-:W-:Y:S01]  /*64390*/  MOV R36, R57 ;  /* 0x0000003900247202 */ /* 0x000fe20000000f00 */
[----:B------:R-:W-:-:S07]  /*643a0*/  IMAD.MOV.U32 R57, RZ, RZ, R72 ;  /* 0x000000ffff397224 */ /* 0x000fce00078e0048 */
.L_x_13594:
[----:B------:R-:W-:Y:S05]  /*643b0*/  BSYNC.RECONVERGENT B0 ;  /* 0x0000000000007941 */ /* 0x000fea0003800200 */
.L_x_13593:
[----:B------:R-:W-:Y:S01]  /*643c0*/  I2FP.F32.U32 R37, R36 ;  /* 0x0000002400257245 */ /* 0x000fe20000201000 */
[----:B------:R-:W-:Y:S01]  /*643d0*/  BSSY.RECONVERGENT B0, `(.L_x_13598) ;  /* 0x0000062000007945 */ /* 0x000fe20003800200 */
[----:B------:R-:W-:Y:S02]  /*643e0*/  SHF.L.U32 R38, R38, 0x10, RZ ;  /* 0x0000001026267819 */ /* 0x000fe400000006ff */
[----:B------:R-:W-:Y:S01]  /*643f0*/  ISETP.NE.AND P4, PT, R64, 0x1, PT ;  /* 0x000000014000780c */ /* 0x000fe20003f85270 */
[----:B------:R-:W-:Y:S01]  /*64400*/  FFMA.FTZ R37, R37, R90, 1.1641532182693481445e-10 ;  /* 0x2f00000025257423 */ /* 0x000fe2000001005a */
[----:B------:R-:W-:Y:S01]  /*64410*/  @P1 PRMT R36, R30, 0x7632, R36 ;  /* 0x000076321e241816 */ /* 0x000fe20000000024 */
[----:B------:R-:W-:-:S03]  /*64420*/  FMUL.FTZ R38, R38, R69 ;  /* 0x0000004526267220 */ /* 0x000fc60000410000 */
[----:B------:R-:W-:Y:S01]  /*64430*/  FSETP.GTU.FTZ.AND P3, PT, R37, R68, PT ;  /* 0x000000442500720b */ /* 0x000fe20003f7c000 */
[----:B------:R-:W-:Y:S02]  /*64440*/  @P1 IMAD.U32 R36, R36, 0x10000, RZ ;  /* 0x0001000024241824 */ /* 0x000fe400078e00ff */
[----:B------:R-:W-:Y:S01]  /*64450*/  IMAD.MOV.U32 R37, RZ, RZ, 0x2 ;  /* 0x00000002ff257424 */ /* 0x000fe200078e00ff */
        /* <DEDUP_REMOVED lines=14> */
.L_x_13600:
        /* <DEDUP_REMOVED lines=12> */
.L_x_13602:
[----:B------:R-:W-:Y:S05]  /*64600*/  BSYNC.RECONVERGENT B1 ;  /* 0x0000000000017941 */ /* 0x000fea0003800200 */
.L_x_13601:
        /* <DEDUP_REMOVED lines=62> */
.L_x_13599:
[----:B------:R-:W-:Y:S05]  /*649f0*/  BSYNC.RECONVERGENT B0 ;  /* 0x0000000000007941 */ /* 0x000fea0003800200 */
.L_x_13598:
[----:B------:R-:W-:Y:S01]  /*64a00*/  I2FP.F32.U32 R36, R36 ;  /* 0x0000002400247245 */ /* 0x000fe20000201000 */
[----:B------:R-:W-:Y:S01]  /*64a10*/  IMAD.MOV.U32 R38, RZ, RZ, 0x2f800000 ;  /* 0x2f800000ff267424 */ /* 0x000fe200078e00ff */
[----:B------:R-:W-:Y:S01]  /*64a20*/  ISETP.NE.AND P5, PT, R37, 0x1, PT ;  /* 0x000000012500780c */ /* 0x000fe20003fa5270 */
[----:B------:R-:W-:Y:S01]  /*64a30*/  BSSY.RECONVERGENT B0, `(.L_x_13603) ;  /* 0x0000061000007945 */ /* 0x000fe20003800200 */
[C---:B------:R-:W-:Y:S01]  /*64a40*/  PRMT R90, R39.reuse, 0x7632, R90 ;  /* 0x00007632275a7816 */ /* 0x040fe2000000005a */
[----:B------:R-:W-:Y:S01]  /*64a50*/  FFMA.FTZ R36, R36, R38, 1.1641532182693481445e-10 ;  /* 0x2f00000024247423 */ /* 0x000fe20000010026 */
[----:B------:R-:W-:Y:S02]  /*64a60*/  IMAD.U32 R38, R39, 0x10000, RZ ;  /* 0x0001000027267824 */ /* 0x000fe400078e00ff */
[----:B------:R-:W-:Y:S02]  /*64a70*/  IMAD.MOV.U32 R72, RZ, RZ, 0x2 ;  /* 0x00000002ff487424 */ /* 0x000fe400078e00ff */
[----:B------:R-:W-:Y:S01]  /*64a80*/  FMUL.FTZ R38, R38, R69 ;  /* 0x0000004526267220 */ /* 0x000fe20000410000 */
[----:B------:R-:W-:-:S02]  /*64a90*/  FSETP.GTU.FTZ.AND P4, PT, R36, R68, PT ;  /* 0x000000442400720b */ /* 0x000fc40003f9c000 */
        /* <DEDUP_REMOVED lines=15> */
.L_x_13605:
        /* <DEDUP_REMOVED lines=12> */
.L_x_13607:
[----:B------:R-:W-:Y:S05]  /*64c50*/  BSYNC.RECONVERGENT B1 ;  /* 0x0000000000017941 */ /* 0x000fea0003800200 */
.L_x_13606:
        /* <DEDUP_REMOVED lines=16> */
[----:B------:R-:W-:Y:S01]  /*64d60*/  UIADD3 UR4, UPT, UPT, UR11, 0x32370b8f, URZ ;  /* 0x32370b8f0b047890 */ /* 0x000fe2000fffe0ff */
[----:B------:R-:W-:-:S04]  /*64d70*/  IMAD.WIDE.U32 R38, R3, -0x326172a9, RZ ;  /* 0xcd9e8d5703267825 */ /* 0x000fc800078e00ff */
[----:B------:R-:W-:-:S05]  /*64d80*/  IMAD.WIDE.U32 R72, R5, -0x2daee0ad, RZ ;  /* 0xd2511f5305487825 */ /* 0x000fca00078e00ff */
[----:B------:R-:W-:Y:S01]  /*64d90*/  LOP3.LUT R36, R36, UR4, R73, 0x96, !PT ;  /* 0x0000000424247c12 */ /* 0x000fe2000f8e9649 */
[----:B------:R-:W-:-:S04]  /*64da0*/  UIADD3 UR4, UPT, UPT, UR10, -0x255992d5, URZ ;  /* 0xdaa66d2b0a047890 */ /* 0x000fc8000fffe0ff */
[----:B------:R-:W-:Y:S02]  /*64db0*/  IMAD.WIDE.U32 R36, R36, -0x326172a9, RZ ;  /* 0xcd9e8d5724247825 */ /* 0x000fe400078e00ff */
[----:B------:R-:W-:Y:S01]  /*64dc0*/  LOP3.LUT R3, R4, UR4, R39, 0x96, !PT ;  /* 0x0000000404037c12 */ /* 0x000fe2000f8e9627 */
[----:B------:R-:W-:-:S04]  /*64dd0*/  UIADD3 UR4, UPT, UPT, UR11, -0x126145ec, URZ ;  /* 0xed9eba140b047890 */ /* 0x000fc8000fffe0ff */
[----:B------:R-:W-:-:S05]  /*64de0*/  IMAD.WIDE.U32 R4, R3, -0x2daee0ad, RZ ;  /* 0xd2511f5303047825 */ /* 0x000fca00078e00ff */
[----:B------:R-:W-:Y:S01]  /*64df0*/  LOP3.LUT R3, R72, UR4, R5, 0x96, !PT ;  /* 0x0000000448037c12 */ /* 0x000fe2000f8e9605 */
[----:B------:R-:W-:-:S06]  /*64e00*/  UIADD3 UR4, UPT, UPT, UR10, 0x78dde6e4, URZ ;  /* 0x78dde6e40a047890 */ /* 0x000fcc000fffe0ff */
        /* <DEDUP_REMOVED lines=26> */
[----:B------:R-:W-:-:S04]  /*64fb0*/  IMAD.WIDE.U32 R36, R3, -0x326172a9, RZ ;  /* 0xcd9e8d5703247825 */ /* 0x000fc800078e00ff */
[----:B------:R-:W-:-:S05]  /*64fc0*/  IMAD.WIDE.U32 R72, R5, -0x2daee0ad, RZ ;  /* 0xd2511f5305487825 */ /* 0x000fca00078e00ff */
[----:B------:R-:W-:Y:S01]  /*64fd0*/  LOP3.LUT R5, R38, UR4, R73, 0x96, !PT ;  /* 0x0000000426057c12 */ /* 0x000fe2000f8e9649 */
[----:B------:R-:W-:-:S06]  /*64fe0*/  UIADD3 UR4, UPT, UPT, UR10, -0x700cb87f, URZ ;  /* 0x8ff347810a047890 */ /* 0x000fcc000fffe0ff */
[----:B------:R-:W-:Y:S01]  /*64ff0*/  LOP3.LUT R3, R4, UR4, R37, 0x96, !PT ;  /* 0x0000000404037c12 */ /* 0x000fe2000f8e9625 */
[----:B------:R-:W-:Y:S01]  /*65000*/  IMAD.MOV.U32 R4, RZ, RZ, R36 ;  /* 0x000000ffff047224 */ /* 0x000fe200078e0024 */
[----:B------:R-:W-:Y:S01]  /*65010*/  MOV R36, R57 ;  /* 0x0000003900247202 */ /* 0x000fe20000000f00 */
[----:B------:R-:W-:Y:S02]  /*65020*/  IMAD.MOV.U32 R57, RZ, RZ, R72 ;  /* 0x000000ffff397224 */ /* 0x000fe400078e0048 */
[----:B------:R-:W-:-:S07]  /*65030*/  IMAD.MOV.U32 R72, RZ, RZ, RZ ;  /* 0x000000ffff487224 */ /* 0x000fce00078e00ff */
.L_x_13604:
[----:B------:R-:W-:Y:S05]  /*65040*/  BSYNC.RECONVERGENT B0 ;  /* 0x0000000000007941 */ /* 0x000fea0003800200 */
.L_x_13603:
[----:B------:R-:W-:Y:S01]  /*65050*/  HFMA2 R38, -RZ, RZ, 0.1171875, 0 ;  /* 0x2f800000ff267431 */ /* 0x000fe200000001ff */
[----:B------:R-:W-:Y:S01]  /*65060*/  I2FP.F32.U32 R36, R36 ;  /* 0x0000002400247245 */ /* 0x000fe20000201000 */
[----:B------:R-:W-:-:S04]  /*65070*/  IMAD.U32 R37, R90, 0x10000, RZ ;  /* 0x000100005a257824 */ /* 0x000fc800078e00ff */
[----:B------:R-:W-:Y:S01]  /*65080*/  FFMA.FTZ R36, R36, R38, 1.1641532182693481445e-10 ;  /* 0x2f00000024247423 */ /* 0x000fe20000010026 */
[----:B------:R-:W-:Y:S01]  /*65090*/  FMUL.FTZ R38, R37, R69 ;  /* 0x0000004525267220 */ /* 0x000fe20000410000 */
[----:B------:R-:W-:-:S03]  /*650a0*/  @P1 PRMT R37, R31, 0x7632, R37 ;  /* 0x000076321f251816 */ /* 0x000fc60000000025 */
[----:B------:R-:W-:Y:S02]  /*650b0*/  FSETP.GTU.FTZ.AND P5, PT, R36, R68, PT ;  /* 0x000000442400720b */ /* 0x000fe40003fbc000 */
[----:B------:R-:W-:Y:S01]  /*650c0*/  @P1 IMAD.U32 R37, R37, 0x10000, RZ ;  /* 0x0001000025251824 */ /* 0x000fe200078e00ff */
        /* <DEDUP_REMOVED lines=8> */
.L_x_13567:
        /* <DEDUP_REMOVED lines=43> */
.L_x_13608:
        /* <DEDUP_REMOVED lines=265> */
.L_x_13622:
[----:B------:R-:W2:Y:S04]  /*66490*/  LDL R93, [R1+0x3c8] ;  /* 0x0003c800015d7983 */ /* 0x000ea80000100800 */
[----:B------:R-:W3:Y:S04]  /*664a0*/  LDL R90, [R1+0x3dc] ;  /* 0x0003dc00015a7983 */ /* 0x000ee80000100800 */
[----:B------:R-:W3:Y:S04]  /*664b0*/  LDL R89, [R1+0x3cc] ;  /* 0x0003cc0001597983 */ /* 0x000ee80000100800 */
[----:B------:R-:W4:Y:S04]  /*664c0*/  LDL R88, [R1+0x3e0] ;  /* 0x0003e00001587983 */ /* 0x000f280000100800 */
[----:B------:R-:W4:Y:S04]  /*664d0*/  LDL R84, [R1+0x3d0] ;  /* 0x0003d00001547983 */ /* 0x000f280000100800 */
[----:B------:R-:W2:Y:S04]  /*664e0*/  LDL R81, [R1+0x3e4] ;  /* 0x0003e40001517983 */ /* 0x000ea80000100800 */
[----:B------:R-:W2:Y:S04]  /*664f0*/  LDL R76, [R1+0x3d4] ;  /* 0x0003d400014c7983 */ /* 0x000ea80000100800 */
[----:B------:R0:W-:Y:S04]  /*66500*/  STL [R1+0x540], R9 ;  /* 0x0005400901007387 */ /* 0x0001e80000100800 */
[----:B0-----:R-:W3:Y:S04]  /*66510*/  LDL R9, [R1+0x3d8] ;  /* 0x0003d80001097983 */ /* 0x001ee80000100800 */
[----:B------:R-:W-:Y:S04]  /*66520*/  STL [R1+0x53c], R8 ;  /* 0x00053c0801007387 */ /* 0x000fe80000100800 */
[----:B------:R-:W-:Y:S04]  /*66530*/  STL [R1+0x538], R7 ;  /* 0x0005380701007387 */ /* 0x000fe80000100800 */
[----:B------:R-:W-:Y:S04]  /*66540*/  STL [R1+0x534], R6 ;  /* 0x0005340601007387 */ /* 0x000fe80000100800 */
[----:B------:R-:W-:Y:S04]  /*66550*/  STL [R1+0x530], R5 ;  /* 0x0005300501007387 */ /* 0x000fe80000100800 */
[----:B------:R-:W-:Y:S04]  /*66560*/  STL [R1+0x52c], R4 ;  /* 0x00052c0401007387 */ /* 0x000fe80000100800 */
[----:B------:R-:W-:Y:S04]  /*66570*/  STL [R1+0x528], R3 ;  /* 0x0005280301007387 */ /* 0x000fe80000100800 */
[----:B------:R0:W-:Y:S04]  /*66580*/  STL [R1+0x524], R2 ;  /* 0x0005240201007387 */ /* 0x0001e80000100800 */
[----:B------:R0:W-:Y:S01]  /*66590*/  STL [R1+0x520], R0 ;  /* 0x0005200001007387 */ /* 0x0001e20000100800 */
[----:B-1----:R-:W-:Y:S01]  /*665a0*/  FADD.FTZ R36, R39, R36 ;  /* 0x0000002427247221 */ /* 0x002fe20000010000 */
[----:B------:R-:W-:Y:S01]  /*665b0*/  FMUL.FTZ R38, R77, R77 ;  /* 0x0000004d4d267220 */ /* 0x000fe20000410000 */
[----:B------:R-:W-:Y:S01]  /*665c0*/  ISETP.NE.AND P2, PT, RZ, UR15, PT ;  /* 0x0000000fff007c0c */ /* 0x000fe2000bf45270 */
[----:B0-----:R-:W0:Y:S01]  /*665d0*/  LDC.64 R2, c[0x0][0x428] ;  /* 0x00010a00ff027b82 */ /* 0x001e220000000a00 */
[----:B------:R-:W4:Y:S01]  /*665e0*/  LDL.LU R0, [R1+0x14] ;  /* 0x0000140001007983 */ /* 0x000f220000300800 */
[----:B------:R-:W-:Y:S01]  /*665f0*/  FFMA.FTZ R68, R36, R68, UR16 ;  /* 0x0000001024447e23 */ /* 0x000fe20008010044 */
[----:B------:R-:W-:-:S05]  /*66600*/  FSEL R69, R38, RZ, P2 ;  /* 0x000000ff26457208 */ /* 0x000fca0001000000 */
[----:B------:R-:W4:Y:S01]  /*66610*/  @!P1 LDC.64 R36, c[0x0][0x3c0] ;  /* 0x0000f000ff249b82 */ /* 0x000f220000000a00 */
[----:B------:R-:W3:Y:S01]  /*66620*/  LDL R8, [R1+0x3f4] ;  /* 0x0003f40001087983 */ /* 0x000ee20000100800 */
[----:B------:R-:W-:Y:S01]  /*66630*/  FADD.FTZ R68, R68, R69 ;  /* 0x0000004544447221 */ /* 0x000fe20000010000 */
[----:B------:R-:W-:Y:S02]  /*66640*/  FSEL R69, R77, RZ, !P2 ;  /* 0x000000ff4d457208 */ /* 0x000fe40005000000 */
[----:B------:R-:W3:Y:S03]  /*66650*/  LDL R7, [R1+0x3f8] ;  /* 0x0003f80001077983 */ /* 0x000ee60000100800 */
[----:B------:R-:W1:Y:S01]  /*66660*/  @!P1 LDC.64 R38, c[0x0][0x3c8] ;  /* 0x0000f200ff269b82 */ /* 0x000e620000000a00 */
[----:B------:R-:W1:Y:S01]  /*66670*/  MUFU.RSQ R68, R68 ;  /* 0x0000004400447308 */ /* 0x000e620000001400 */
[----:B------:R-:W-:Y:S01]  /*66680*/  FADD.FTZ R43, -R69, R43 ;  /* 0x0000002b452b7221 */ /* 0x000fe20000010100 */
[----:B------:R-:W3:Y:S04]  /*66690*/  LDL R6, [R1+0x3fc] ;  /* 0x0003fc0001067983 */ /* 0x000ee80000100800 */
[----:B------:R-:W3:Y:S04]  /*666a0*/  LDL R5, [R1+0x30] ;  /* 0x0000300001057983 */ /* 0x000ee80000100800 */
[----:B------:R-:W3:Y:S01]  /*666b0*/  LDL R4, [R1+0x34] ;  /* 0x0000340001047983 */ /* 0x000ee20000100800 */
[----:B----4-:R-:W-:-:S05]  /*666c0*/  @!P1 IMAD.WIDE R36, R0, 0x4, R36 ;  /* 0x0000000400249825 */ /* 0x010fca00078e0224 */
[----:B------:R1:W-:Y:S02]  /*666d0*/  @!P1 STG.E desc[UR8][R36.64], R77 ;  /* 0x0000004d24009986 */ /* 0x0003e4000c101908 */
[----:B-1----:R-:W-:-:S04]  /*666e0*/  @!P1 IMAD.WIDE R36, R0, 0x4, R38 ;  /* 0x0000000400249825 */ /* 0x002fc800078e0226 */
[C---:B------:R-:W-:Y:S01]  /*666f0*/  FADD.FTZ R38, -R69.reuse, R70 ;  /* 0x0000004645267221 */ /* 0x040fe20000010100 */
[----:B------:R-:W-:Y:S01]  /*66700*/  FADD.FTZ R39, -R69, R71 ;  /* 0x0000004745277221 */ /* 0x000fe20000010100 */
[----:B------:R1:W-:Y:S02]  /*66710*/  @!P1 STG.E desc[UR8][R36.64], R68 ;  /* 0x0000004424009986 */ /* 0x0003e4000c101908 */
[C---:B------:R-:W-:Y:S01]  /*66720*/  FMUL.FTZ R71, R68.reuse, R38 ;  /* 0x0000002644477220 */ /* 0x040fe20000410000 */
[----:B------:R-:W-:-:S04]  /*66730*/  FMUL.FTZ R70, R68, R39 ;  /* 0x0000002744467220 */ /* 0x000fc80000410000 */
[----:B--2---:R-:W-:Y:S01]  /*66740*/  FFMA.FTZ R38, R70, R76, R81 ;  /* 0x0000004c46267223 */ /* 0x004fe20000010051 */
[C---:B-1----:R-:W-:Y:S01]  /*66750*/  FADD.FTZ R36, -R69.reuse, R66 ;  /* 0x0000004245247221 */ /* 0x042fe20000010100 */
[C---:B------:R-:W-:Y:S01]  /*66760*/  FADD.FTZ R37, -R69.reuse, R67 ;  /* 0x0000004345257221 */ /* 0x040fe20000010100 */
[C---:B------:R-:W-:Y:S01]  /*66770*/  FADD.FTZ R39, -R69.reuse, R42 ;  /* 0x0000002a45277221 */ /* 0x040fe20000010100 */
[C---:B------:R-:W-:Y:S01]  /*66780*/  FMUL.FTZ R77, R68.reuse, R43 ;  /* 0x0000002b444d7220 */ /* 0x040fe20000410000 */
[C---:B------:R-:W-:Y:S01]  /*66790*/  FMUL.FTZ R67, R68.reuse, R36 ;  /* 0x0000002444437220 */ /* 0x040fe20000410000 */
[----:B------:R-:W-:Y:S01]  /*667a0*/  FMUL.FTZ R66, R68, R37 ;  /* 0x0000002544427220 */ /* 0x000fe20000410000 */
[----:B------:R-:W-:Y:S01]  /*667b0*/  FADD.FTZ R42, -R69, R65 ;  /* 0x00000041452a7221 */ /* 0x000fe20000010100 */
[----:B------:R-:W2:Y:S01]  /*667c0*/  LDL R43, [R1+0x3bc] ;  /* 0x0003bc00012b7983 */ /* 0x000ea20000100800 */
[----:B---3--:R-:W-:Y:S01]  /*667d0*/  FFMA.FTZ R36, R67, R93, R9 ;  /* 0x0000005d43247223 */ /* 0x008fe20000010009 */
[----:B------:R-:W-:Y:S01]  /*667e0*/  FFMA.FTZ R37, R66, R89, R90 ;  /* 0x0000005942257223 */ /* 0x000fe2000001005a */
[C---:B------:R-:W-:Y:S01]  /*667f0*/  FMUL.FTZ R65, R68.reuse, R39 ;  /* 0x0000002744417220 */ /* 0x040fe20000410000 */
[----:B------:R-:W-:Y:S01]  /*66800*/  FMUL.FTZ R76, R68, R42 ;  /* 0x0000002a444c7220 */ /* 0x000fe20000410000 */
[----:B------:R-:W3:Y:S02]  /*66810*/  LDL R9, [R1+0x3f0] ;  /* 0x0003f00001097983 */ /* 0x000ee40000100800 */
[----:B------:R-:W-:Y:S01]  /*66820*/  F2FP.BF16.F32.PACK_AB R36, R37, R36 ;  /* 0x000000242524723e */ /* 0x000fe200000010ff */
[----:B------:R-:W-:Y:S01]  /*66830*/  FFMA.FTZ R37, R71, R84, R88 ;  /* 0x0000005447257223 */ /* 0x000fe20000010058 */
[----:B------:R-:W4:Y:S04]  /*66840*/  LDL R39, [R1+0x3c0] ;  /* 0x0003c00001277983 */ /* 0x000f280000100800 */
[----:B------:R-:W-:Y:S01]  /*66850*/  F2FP.BF16.F32.PACK_AB R37, R38, R37 ;  /* 0x000000252625723e */ /* 0x000fe200000010ff */
[----:B------:R-:W-:Y:S01]  /*66860*/  FADD.FTZ R38, -R69, R41 ;  /* 0x0000002945267221 */ /* 0x000fe20000010100 */
[----:B------:R-:W3:Y:S03]  /*66870*/  LDL R42, [R1+0x3c4] ;  /* 0x0003c400012a7983 */ /* 0x000ee60000100800 */
[----:B------:R-:W-:Y:S01]  /*66880*/  FMUL.FTZ R41, R68, R38 ;  /* 0x0000002644297220 */ /* 0x000fe20000410000 */
[----:B------:R-:W3:Y:S04]  /*66890*/  LDL R93, [R1+0x2c] ;  /* 0x00002c00015d7983 */ /* 0x000ee80000100800 */
[----:B------:R-:W3:Y:S04]  /*668a0*/  LDL R38, [R1+0x3b8] ;  /* 0x0003b80001267983 */ /* 0x000ee80000100800 */
[----:B------:R-:W3:Y:S04]  /*668b0*/  LDL R90, [R1+0x39c] ;  /* 0x00039c00015a7983 */ /* 0x000ee80000100800 */
[----:B------:R-:W3:Y:S04]  /*668c0*/  LDL R89, [R1+0x24] ;  /* 0x0000240001597983 */ /* 0x000ee80000100800 */
[----:B------:R-:W3:Y:S04]  /*668d0*/  LDL R88, [R1+0x3b4] ;  /* 0x0003b40001587983 */ /* 0x000ee80000100800 */
[----:B------:R-:W3:Y:S04]  /*668e0*/  LDL R84, [R1+0x1c] ;  /* 0x00001c0001547983 */ /* 0x000ee80000100800 */
[----:B------:R-:W3:Y:S01]  /*668f0*/  LDL R81, [R1+0x3ac] ;  /* 0x0003ac0001517983 */ /* 0x000ee20000100800 */
[----:B--2---:R-:W-:Y:S01]  /*66900*/  FFMA.FTZ R43, R65, R43, R8 ;  /* 0x0000002b412b7223 */ /* 0x004fe20000010008 */
[----:B----4-:R-:W-:Y:S01]  /*66910*/  FFMA.FTZ R39, R77, R39, R7 ;  /* 0x000000274d277223 */ /* 0x010fe20000010007 */
[----:B---3--:R-:W-:Y:S01]  /*66920*/  FFMA.FTZ R42, R76, R42, R6 ;  /* 0x0000002a4c2a7223 */ /* 0x008fe20000010006 */
[----:B------:R-:W-:-:S04]  /*66930*/  FFMA.FTZ R38, R41, R38, R9 ;  /* 0x0000002629267223 */ /* 0x000fc80000010009 */
[----:B------:R-:W-:Y:S01]  /*66940*/  F2FP.BF16.F32.PACK_AB R39, R42, R39 ;  /* 0x000000272a27723e */ /* 0x000fe200000010ff */
[----:B------:R1:W5:Y:S01]  /*66950*/  LDL.LU R9, [R1+0x540] ;  /* 0x0005400001097983 */ /* 0x0003620000300800 */
[----:B------:R-:W-:Y:S01]  /*66960*/  F2FP.BF16.F32.PACK_AB R38, R43, R38 ;  /* 0x000000262b26723e */ /* 0x000fe200000010ff */
[----:B0-----:R-:W-:Y:S02]  /*66970*/  IMAD.WIDE.U32 R42, R40, 0x10, R2 ;  /* 0x00000010282a7825 */ /* 0x001fe400078e0002 */
[----:B------:R1:W5:Y:S01]  /*66980*/  LDL.LU R8, [R1+0x53c] ;  /* 0x00053c0001087983 */ /* 0x0003620000300800 */
[----:B------:R-:W0:Y:S03]  /*66990*/  LDC.64 R2, c[0x0][0x430] ;  /* 0x00010c00ff027b82 */ /* 0x000e260000000a00 */
[----:B------:R1:W5:Y:S04]  /*669a0*/  LDL.LU R7, [R1+0x538] ;  /* 0x0005380001077983 */ /* 0x0003680000300800 */
[----:B------:R1:W5:Y:S04]  /*669b0*/  LDL.LU R6, [R1+0x534] ;  /* 0x0005340001067983 */ /* 0x0003680000300800 */
[----:B------:R2:W-:Y:S04]  /*669c0*/  STG.E.128 desc[UR8][R42.64], R36 ;  /* 0x000000242a007986 */ /* 0x0005e8000c101d08 */
[----:B--2---:R-:W2:Y:S04]  /*669d0*/  LDL R39, [R1+0x3a0] ;  /* 0x0003a00001277983 */ /* 0x004ea80000100800 */
        /* <DEDUP_REMOVED lines=8> */
[----:B------:R-:W2:Y:S04]  /*66a60*/  LDL R77, [R1+0x3a8] ;  /* 0x0003a800014d7983 */ /* 0x000ea80000100800 */
[----:B------:R1:W5:Y:S04]  /*66a70*/  LDL.LU R4, [R1+0x52c] ;  /* 0x00052c0001047983 */ /* 0x0003680000300800 */
[----:B------:R-:W2:Y:S01]  /*66a80*/  LDL R76, [R1+0x18] ;  /* 0x00001800014c7983 */ /* 0x000ea20000100800 */
[----:B----4-:R-:W-:Y:S01]  /*66a90*/  FFMA.FTZ R37, R71, R38, R37 ;  /* 0x0000002647257223 */ /* 0x010fe20000010025 */
[----:B------:R-:W-:-:S02]  /*66aa0*/  F2FP.BF16.F32.PACK_AB R39, R36, R39 ;  /* 0x000000272427723e */ /* 0x000fc400000010ff */
[----:B------:R-:W3:Y:S01]  /*66ab0*/  LDL R71, [R1+0x390] ;  /* 0x0003900001477983 */ /* 0x000ee20000100800 */
[----:B------:R-:W-:Y:S01]  /*66ac0*/  FFMA.FTZ R38, R41, R43, R42 ;  /* 0x0000002b29267223 */ /* 0x000fe2000001002a */
[----:B------:R-:W-:Y:S01]  /*66ad0*/  FFMA.FTZ R41, R65, R90, R93 ;  /* 0x0000005a41297223 */ /* 0x000fe2000001005d */
[----:B------:R-:W-:Y:S01]  /*66ae0*/  FFMA.FTZ R42, R70, R88, R89 ;  /* 0x00000058462a7223 */ /* 0x000fe20000010059 */
[----:B------:R-:W-:Y:S01]  /*66af0*/  FFMA.FTZ R43, R66, R81, R84 ;  /* 0x00000051422b7223 */ /* 0x000fe20000010054 */
[----:B------:R-:W4:Y:S02]  /*66b00*/  LDL R70, [R1+0x40c] ;  /* 0x00040c0001467983 */ /* 0x000f240000100800 */
[----:B------:R-:W-:Y:S01]  /*66b10*/  F2FP.BF16.F32.PACK_AB R38, R41, R38 ;  /* 0x000000262926723e */ /* 0x000fe200000010ff */
[----:B0-----:R-:W-:Y:S01]  /*66b20*/  IMAD.WIDE.U32 R40, R40, 0x10, R2 ;  /* 0x0000001028287825 */ /* 0x001fe200078e0002 */
[----:B------:R-:W-:Y:S01]  /*66b30*/  F2FP.BF16.F32.PACK_AB R37, R42, R37 ;  /* 0x000000252a25723e */ /* 0x000fe200000010ff */
[----:B------:R-:W4:Y:S04]  /*66b40*/  LDL R93, [R1+0x414] ;  /* 0x00041400015d7983 */ /* 0x000f280000100800 */
[----:B------:R-:W4:Y:S04]  /*66b50*/  LDL R90, [R1+0x37c] ;  /* 0x00037c00015a7983 */ /* 0x000f280000100800 */
[----:B------:R-:W4:Y:S04]  /*66b60*/  LDL R89, [R1+0x418] ;  /* 0x0004180001597983 */ /* 0x000f280000100800 */
[----:B------:R-:W4:Y:S04]  /*66b70*/  LDL R88, [R1+0x380] ;  /* 0x0003800001587983 */ /* 0x000f280000100800 */
[----:B------:R-:W4:Y:S01]  /*66b80*/  LDL R81, [R1+0x41c] ;  /* 0x00041c0001517983 */ /* 0x000f220000100800 */
[----:B--2---:R-:W-:-:S03]  /*66b90*/  FFMA.FTZ R36, R67, R77, R76 ;  /* 0x0000004d43247223 */ /* 0x004fc6000001004c */
[----:B------:R-:W3:Y:S02]  /*66ba0*/  LDL R76, [R1+0x408] ;  /* 0x00040800014c7983 */ /* 0x000ee40000100800 */
[----:B------:R-:W-:Y:S02]  /*66bb0*/  F2FP.BF16.F32.PACK_AB R36, R43, R36 ;  /* 0x000000242b24723e */ /* 0x000fe400000010ff */
[----:B------:R-:W4:Y:S04]  /*66bc0*/  LDL R67, [R1+0x394] ;  /* 0x0003940001437983 */ /* 0x000f280000100800 */
[----:B------:R-:W2:Y:S04]  /*66bd0*/  LDL R77, [R1+0x384] ;  /* 0x00038400014d7983 */ /* 0x000ea80000100800 */
[----:B------:R0:W-:Y:S04]  /*66be0*/  STG.E.128 desc[UR8][R40.64], R36 ;  /* 0x0000002428007986 */ /* 0x0001e8000c101d08 */
[----:B------:R-:W2:Y:S01]  /*66bf0*/  LDL.LU R84, [R1+0x4] ;  /* 0x0000040001547983 */ /* 0x000ea20000300800 */
[C---:B0-----:R-:W-:Y:S01]  /*66c00*/  FADD.FTZ R38, -R69.reuse, R85 ;  /* 0x0000005545267221 */ /* 0x041fe20000010100 */
[----:B------:R-:W-:-:S02]  /*66c10*/  FADD.FTZ R39, -R69, R79 ;  /* 0x0000004f45277221 */ /* 0x000fc40000010100 */
[----:B------:R-:W2:Y:S04]  /*66c20*/  LDL R40, [R1+0x404] ;  /* 0x0004040001287983 */ /* 0x000ea80000100800 */
[----:B------:R-:W2:Y:S04]  /*66c30*/  LDL R41, [R1+0x38c] ;  /* 0x00038c0001297983 */ /* 0x000ea80000100800 */
[----:B------:R-:W2:Y:S04]  /*66c40*/  LDL R85, [R1+0x388] ;  /* 0x0003880001557983 */ /* 0x000ea80000100800 */
[----:B------:R-:W2:Y:S01]  /*66c50*/  LDL R79, [R1+0x400] ;  /* 0x00040000014f7983 */ /* 0x000ea20000100800 */
[C---:B------:R-:W-:Y:S01]  /*66c60*/  FADD.FTZ R36, -R69.reuse, R91 ;  /* 0x0000005b45247221 */ /* 0x040fe20000010100 */
[----:B------:R-:W-:-:S02]  /*66c70*/  FADD.FTZ R37, -R69, R86 ;  /* 0x0000005645257221 */ /* 0x000fc40000010100 */
[----:B------:R-:W2:Y:S04]  /*66c80*/  LDL R91, [R1+0x378] ;  /* 0x00037800015b7983 */ /* 0x000ea80000100800 */
[----:B------:R-:W2:Y:S01]  /*66c90*/  LDL R86, [R1+0x410] ;  /* 0x0004100001567983 */ /* 0x000ea20000100800 */
[C---:B------:R-:W-:Y:S01]  /*66ca0*/  FMUL.FTZ R65, R68.reuse, R36 ;  /* 0x0000002444417220 */ /* 0x040fe20000410000 */
[C---:B------:R-:W-:Y:S01]  /*66cb0*/  FMUL.FTZ R43, R68.reuse, R37 ;  /* 0x00000025442b7220 */ /* 0x040fe20000410000 */
[C---:B------:R-:W-:Y:S01]  /*66cc0*/  FMUL.FTZ R66, R68.reuse, R38 ;  /* 0x0000002644427220 */ /* 0x040fe20000410000 */
[----:B------:R-:W-:-:S03]  /*66cd0*/  FMUL.FTZ R42, R68, R39 ;  /* 0x00000027442a7220 */ /* 0x000fc60000410000 */
[----:B---3--:R-:W-:Y:S01]  /*66ce0*/  FFMA.FTZ R37, R66, R71, R76 ;  /* 0x0000004742257223 */ /* 0x008fe2000001004c */
[----:B----4-:R-:W-:-:S05]  /*66cf0*/  FFMA.FTZ R38, R42, R67, R70 ;  /* 0x000000432a267223 */ /* 0x010fca0000010046 */
[----:B------:R-:W-:Y:S01]  /*66d00*/  F2FP.BF16.F32.PACK_AB R37, R38, R37 ;  /* 0x000000252625723e */ /* 0x000fe200000010ff */
[----:B------:R-:W-:Y:S02]  /*66d10*/  FADD.FTZ R38, -R69, R87 ;  /* 0x0000005745267221 */ /* 0x000fe40000010100 */
[----:B------:R-:W3:Y:S02]  /*66d20*/  LDL R87, [R1+0x44] ;  /* 0x0000440001577983 */ /* 0x000ee40000100800 */
[C---:B------:R-:W-:Y:S01]  /*66d30*/  FMUL.FTZ R67, R68.reuse, R38 ;  /* 0x0000002644437220 */ /* 0x040fe20000410000 */
[----:B--2---:R-:W-:Y:S01]  /*66d40*/  FFMA.FTZ R39, R43, R41, R40 ;  /* 0x000000292b277223 */ /* 0x004fe20000010028 */
[C---:B------:R-:W-:Y:S01]  /*66d50*/  FADD.FTZ R40, -R69.reuse, R82 ;  /* 0x0000005245287221 */ /* 0x040fe20000010100 */
[----:B------:R-:W-:Y:S01]  /*66d60*/  FADD.FTZ R41, -R69, R78 ;  /* 0x0000004e45297221 */ /* 0x000fe20000010100 */
[----:B------:R-:W2:Y:S01]  /*66d70*/  LDL R82, [R1+0x348] ;  /* 0x0003480001527983 */ /* 0x000ea20000100800 */
[----:B------:R-:W-:Y:S01]  /*66d80*/  FFMA.FTZ R36, R65, R85, R79 ;  /* 0x0000005541247223 */ /* 0x000fe2000001004f */
[C---:B------:R-:W-:Y:S01]  /*66d90*/  FMUL.FTZ R76, R68.reuse, R40 ;  /* 0x00000028444c7220 */ /* 0x040fe20000410000 */
[C---:B------:R-:W-:Y:S01]  /*66da0*/  FMUL.FTZ R71, R68.reuse, R41 ;  /* 0x0000002944477220 */ /* 0x040fe20000410000 */
[----:B------:R-:W4:Y:S02]  /*66db0*/  LDL R85, [R1+0x3c] ;  /* 0x00003c0001557983 */ /* 0x000f240000100800 */
[----:B------:R-:W-:Y:S01]  /*66dc0*/  F2FP.BF16.F32.PACK_AB R36, R39, R36 ;  /* 0x000000242724723e */ /* 0x000fe200000010ff */
[----:B------:R-:W-:Y:S01]  /*66dd0*/  FADD.FTZ R39, -R69, R83 ;  /* 0x0000005345277221 */ /* 0x000fe20000010100 */
[----:B------:R-:W-:Y:S01]  /*66de0*/  FFMA.FTZ R40, R71, R77, R81 ;  /* 0x0000004d47287223 */ /* 0x000fe20000010051 */
[----:B------:R-:W-:Y:S01]  /*66df0*/  FFMA.FTZ R38, R67, R91, R86 ;  /* 0x0000005b43267223 */ /* 0x000fe20000010056 */
[----:B------:R-:W3:Y:S01]  /*66e00*/  LDL R83, [R1+0x35c] ;  /* 0x00035c0001537983 */ /* 0x000ee20000100800 */
[----:B------:R-:W-:Y:S01]  /*66e10*/  FMUL.FTZ R70, R68, R39 ;  /* 0x0000002744467220 */ /* 0x000fe20000410000 */
[----:B------:R-:W-:-:S02]  /*66e20*/  FFMA.FTZ R39, R76, R88, R89 ;  /* 0x000000584c277223 */ /* 0x000fc40000010059 */
[----:B------:R-:W2:Y:S01]  /*66e30*/  LDL R89, [R1+0x358] ;  /* 0x0003580001597983 */ /* 0x000ea20000100800 */
[----:B------:R-:W-:Y:S02]  /*66e40*/  FFMA.FTZ R41, R70, R90, R93 ;  /* 0x0000005a46297223 */ /* 0x000fe4000001005d */
[----:B------:R-:W-:Y:S01]  /*66e50*/  F2FP.BF16.F32.PACK_AB R39, R40, R39 ;  /* 0x000000272827723e */ /* 0x000fe200000010ff */
[----:B------:R-:W2:Y:S02]  /*66e60*/  LDL R90, [R1+0x48] ;  /* 0x00004800015a7983 */ /* 0x000ea40000100800 */
[----:B------:R-:W-:Y:S02]  /*66e70*/  F2FP.BF16.F32.PACK_AB R38, R41, R38 ;  /* 0x000000262926723e */ /* 0x000fe400000010ff */
[----:B------:R-:W0:Y:S01]  /*66e80*/  LDC.64 R40, c[0x0][0x428] ;  /* 0x00010a00ff287b82 */ /* 0x000e220000000a00 */
[----:B------:R-:W3:Y:S04]  /*66e90*/  LDL R88, [R1+0x4c] ;  /* 0x00004c0001587983 */ /* 0x000ee80000100800 */
[----:B------:R-:W4:Y:S04]  /*66ea0*/  LDL R93, [R1+0x40] ;  /* 0x00004000015d7983 */ /* 0x000f280000100800 */
[----:B------:R-:W4:Y:S04]  /*66eb0*/  LDL R91, [R1+0x370] ;  /* 0x00037000015b7983 */ /* 0x000f280000100800 */
[----:B------:R-:W4:Y:S04]  /*66ec0*/  LDL R86, [R1+0x374] ;  /* 0x0003740001567983 */ /* 0x000f280000100800 */
[----:B------:R-:W4:Y:S04]  /*66ed0*/  LDL R81, [R1+0x36c] ;  /* 0x00036c0001517983 */ /* 0x000f280000100800 */
[----:B------:R-:W4:Y:S01]  /*66ee0*/  LDL R79, [R1+0x350] ;  /* 0x00035000014f7983 */ /* 0x000f220000100800 */
[----:B0-----:R-:W-:-:S03]  /*66ef0*/  IMAD.WIDE.U32 R40, R84, 0x10, R40 ;  /* 0x0000001054287825 */ /* 0x001fc600078e0028 */
[----:B------:R-:W4:Y:S04]  /*66f00*/  LDL R78, [R1+0x42c] ;  /* 0x00042c00014e7983 */ /* 0x000f280000100800 */
[----:B------:R0:W-:Y:S04]  /*66f10*/  STG.E.128 desc[UR8][R40.64], R36 ;  /* 0x0000002428007986 */ /* 0x0001e8000c101d08 */
[----:B------:R-:W4:Y:S04]  /*66f20*/  LDL R77, [R1+0x354] ;  /* 0x00035400014d7983 */ /* 0x000f280000100800 */
[----:B0-----:R-:W2:Y:S04]  /*66f30*/  LDL R36, [R1+0x50] ;  /* 0x0000500001247983 */ /* 0x001ea80000100800 */
[----:B------:R-:W2:Y:S04]  /*66f40*/  LDL R39, [R1+0x360] ;  /* 0x0003600001277983 */ /* 0x000ea80000100800 */
[----:B------:R-:W3:Y:S04]  /*66f50*/  LDL R37, [R1+0x54] ;  /* 0x0000540001257983 */ /* 0x000ee80000100800 */
[----:B------:R-:W3:Y:S04]  /*66f60*/  LDL R38, [R1+0x364] ;  /* 0x0003640001267983 */ /* 0x000ee80000100800 */
[----:B------:R-:W4:Y:S04]  /*66f70*/  LDL R40, [R1+0x38] ;  /* 0x0000380001287983 */ /* 0x000f280000100800 */
[----:B------:R-:W4:Y:S01]  /*66f80*/  LDL R41, [R1+0x368] ;  /* 0x0003680001297983 */ /* 0x000f220000100800 */
[----:B--2---:R-:W-:-:S03]  /*66f90*/  FFMA.FTZ R39, R76, R39, R36 ;  /* 0x000000274c277223 */ /* 0x004fc60000010024 */
[----:B------:R-:W2:Y:S01]  /*66fa0*/  LDL R76, [R1+0x424] ;  /* 0x00042400014c7983 */ /* 0x000ea20000100800 */
[----:B---3--:R-:W-:Y:S01]  /*66fb0*/  FFMA.FTZ R36, R71, R38, R37 ;  /* 0x0000002647247223 */ /* 0x008fe20000010025 */
[----:B------:R-:W-:Y:S02]  /*66fc0*/  FFMA.FTZ R38, R67, R89, R90 ;  /* 0x0000005943267223 */ /* 0x000fe4000001005a */
[----:B------:R-:W2:Y:S02]  /*66fd0*/  LDL R71, [R1+0x34c] ;  /* 0x00034c0001477983 */ /* 0x000ea40000100800 */
[----:B------:R-:W-:Y:S02]  /*66fe0*/  F2FP.BF16.F32.PACK_AB R39, R36, R39 ;  /* 0x000000272427723e */ /* 0x000fe400000010ff */
[----:B------:R-:W3:Y:S01]  /*66ff0*/  LDL R67, [R1+0x428] ;  /* 0x0004280001437983 */ /* 0x000ee20000100800 */
[----:B----4-:R-:W-:Y:S01]  /*67000*/  FFMA.FTZ R36, R65, R41, R40 ;  /* 0x0000002941247223 */ /* 0x010fe20000010028 */
[----:B------:R-:W-:-:S02]  /*67010*/  FFMA.FTZ R40, R70, R83, R88 ;  /* 0x0000005346287223 */ /* 0x000fc40000010058 */
[----:B------:R-:W4:Y:S01]  /*67020*/  LDL R83, [R1+0x420] ;  /* 0x0004200001537983 */ /* 0x000f220000100800 */
[----:B------:R-:W-:Y:S01]  /*67030*/  FFMA.FTZ R37, R66, R91, R93 ;  /* 0x0000005b42257223 */ /* 0x000fe2000001005d */
[----:B------:R-:W-:Y:S01]  /*67040*/  FFMA.FTZ R42, R42, R86, R87 ;  /* 0x000000562a2a7223 */ /* 0x000fe20000010057 */
[----:B------:R-:W-:Y:S01]  /*67050*/  FFMA.FTZ R43, R43, R81, R85 ;  /* 0x000000512b2b7223 */ /* 0x000fe20000010055 */
[----:B------:R-:W-:Y:S01]  /*67060*/  F2FP.BF16.F32.PACK_AB R38, R40, R38 ;  /* 0x000000262826723e */ /* 0x000fe200000010ff */
[----:B------:R-:W-:Y:S01]  /*67070*/  IMAD.WIDE.U32 R40, R84, 0x10, R2 ;  /* 0x0000001054287825 */ /* 0x000fe200078e0002 */
[----:B------:R-:W4:Y:S01]  /*67080*/  LDL.LU R81, [R1+0xc] ;  /* 0x00000c0001517983 */ /* 0x000f220000300800 */
[----:B------:R-:W-:Y:S02]  /*67090*/  F2FP.BF16.F32.PACK_AB R37, R42, R37 ;  /* 0x000000252a25723e */ /* 0x000fe400000010ff */
[----:B------:R-:W-:Y:S01]  /*670a0*/  F2FP.BF16.F32.PACK_AB R36, R43, R36 ;  /* 0x000000242b24723e */ /* 0x000fe200000010ff */
[----:B------:R-:W4:Y:S04]  /*670b0*/  LDL R93, [R1+0x74] ;  /* 0x00007400015d7983 */ /* 0x000f280000100800 */
[----:B------:R0:W-:Y:S04]  /*670c0*/  STG.E.128 desc[UR8][R40.64], R36 ;  /* 0x0000002428007986 */ /* 0x0001e8000c101d08 */
[----:B------:R-:W4:Y:S04]  /*670d0*/  LDL R91, [R1+0x324] ;  /* 0x00032400015b7983 */ /* 0x000f280000100800 */
[----:B------:R-:W4:Y:S04]  /*670e0*/  LDL R90, [R1+0x58] ;  /* 0x00005800015a7983 */ /* 0x000f280000100800 */
[----:B------:R-:W4:Y:S04]  /*670f0*/  LDL R89, [R1+0x328] ;  /* 0x0003280001597983 */ /* 0x000f280000100800 */
[----:B------:R-:W4:Y:S01]  /*67100*/  LDL R84, [R1+0x6c] ;  /* 0x00006c0001547983 */ /* 0x000f220000100800 */
[C---:B0-----:R-:W-:Y:S01]  /*67110*/  FADD.FTZ R36, -R69.reuse, R103 ;  /* 0x0000006745247221 */ /* 0x041fe20000010100 */
[C---:B------:R-:W-:Y:S01]  /*67120*/  FADD.FTZ R37, -R69.reuse, R100 ;  /* 0x0000006445257221 */ /* 0x040fe20000010100 */
[C---:B------:R-:W-:Y:S01]  /*67130*/  FADD.FTZ R38, -R69.reuse, R99 ;  /* 0x0000006345267221 */ /* 0x040fe20000010100 */
[C---:B------:R-:W-:Y:S01]  /*67140*/  FADD.FTZ R39, -R69.reuse, R95 ;  /* 0x0000005f45277221 */ /* 0x040fe20000010100 */
[C---:B------:R-:W-:Y:S01]  /*67150*/  FMUL.FTZ R65, R68.reuse, R36 ;  /* 0x0000002444417220 */ /* 0x040fe20000410000 */
[C---:B------:R-:W-:Y:S01]  /*67160*/  FMUL.FTZ R43, R68.reuse, R37 ;  /* 0x00000025442b7220 */ /* 0x040fe20000410000 */
[C---:B------:R-:W-:Y:S01]  /*67170*/  FMUL.FTZ R66, R68.reuse, R38 ;  /* 0x0000002644427220 */ /* 0x040fe20000410000 */
[----:B------:R-:W-:Y:S01]  /*67180*/  FMUL.FTZ R42, R68, R39 ;  /* 0x00000027442a7220 */ /* 0x000fe20000410000 */
[----:B------:R-:W4:Y:S03]  /*67190*/  LDL R103, [R1+0x340] ;  /* 0x0003400001677983 */ /* 0x000f260000100800 */
[----:B------:R-:W-:Y:S01]  /*671a0*/  FFMA.FTZ R38, R42, R77, R78 ;  /* 0x0000004d2a267223 */ /* 0x000fe2000001004e */
[C---:B------:R-:W-:Y:S01]  /*671b0*/  FADD.FTZ R40, -R69.reuse, R96 ;  /* 0x0000006045287221 */ /* 0x040fe20000010100 */
[----:B------:R-:W-:Y:S01]  /*671c0*/  FADD.FTZ R41, -R69, R94 ;  /* 0x0000005e45297221 */ /* 0x000fe20000010100 */
        /* <DEDUP_REMOVED lines=11> */
[----:B--2---:R-:W-:Y:S01]  /*67280*/  FFMA.FTZ R39, R43, R71, R76 ;  /* 0x000000472b277223 */ /* 0x004fe2000001004c */
[----:B---3--:R-:W-:-:S02]  /*67290*/  FFMA.FTZ R37, R66, R79, R67 ;  /* 0x0000004f42257223 */ /* 0x008fc40000010043 */
[----:B------:R-:W2:Y:S01]  /*672a0*/  LDL R79, [R1+0x334] ;  /* 0x00033400014f7983 */ /* 0x000ea20000100800 */
[----:B----4-:R-:W-:Y:S02]  /*672b0*/  FFMA.FTZ R36, R65, R82, R83 ;  /* 0x0000005241247223 */ /* 0x010fe40000010053 */
[----:B------:R-:W-:Y:S01]  /*672c0*/  F2FP.BF16.F32.PACK_AB R37, R38, R37 ;  /* 0x000000252625723e */ /* 0x000fe200000010ff */
[----:B------:R-:W-:Y:S01]  /*672d0*/  FADD.FTZ R38, -R69, R102 ;  /* 0x0000006645267221 */ /* 0x000fe20000010100 */
[----:B------:R-:W3:Y:S01]  /*672e0*/  LDL R83, [R1+0x31c] ;  /* 0x00031c0001537983 */ /* 0x000ee20000100800 */
[----:B------:R-:W-:Y:S01]  /*672f0*/  F2FP.BF16.F32.PACK_AB R36, R39, R36 ;  /* 0x000000242724723e */ /* 0x000fe200000010ff */
[----:B------:R-:W-:Y:S01]  /*67300*/  FADD.FTZ R39, -R69, R98 ;  /* 0x0000006245277221 */ /* 0x000fe20000010100 */
[C---:B------:R-:W-:Y:S01]  /*67310*/  FMUL.FTZ R67, R68.reuse, R38 ;  /* 0x0000002644437220 */ /* 0x040fe20000410000 */
[----:B------:R-:W4:Y:S02]  /*67320*/  LDL R102, [R1+0x438] ;  /* 0x0004380001667983 */ /* 0x000f240000100800 */
[----:B------:R-:W-:-:S02]  /*67330*/  FMUL.FTZ R70, R68, R39 ;  /* 0x0000002744467220 */ /* 0x000fc40000410000 */
[----:B------:R-:W2:Y:S04]  /*67340*/  LDL R38, [R1+0x338] ;  /* 0x0003380001267983 */ /* 0x000ea80000100800 */
[----:B------:R-:W2:Y:S04]  /*67350*/  LDL R39, [R1+0x430] ;  /* 0x0004300001277983 */ /* 0x000ea80000100800 */
[----:B------:R-:W3:Y:S04]  /*67360*/  LDL R98, [R1+0x43c] ;  /* 0x00043c0001627983 */ /* 0x000ee80000100800 */
[----:B------:R-:W3:Y:S01]  /*67370*/  LDL R82, [R1+0x64] ;  /* 0x0000640001527983 */ /* 0x000ee20000100800 */
[C---:B------:R-:W-:Y:S01]  /*67380*/  FMUL.FTZ R76, R68.reuse, R40 ;  /* 0x00000028444c7220 */ /* 0x040fe20000410000 */
[----:B------:R-:W-:Y:S01]  /*67390*/  FMUL.FTZ R71, R68, R41 ;  /* 0x0000002944477220 */ /* 0x000fe20000410000 */
[----:B------:R-:W-:-:S02]  /*673a0*/  FFMA.FTZ R41, R70, R96, R94 ;  /* 0x0000006046297223 */ /* 0x000fc4000001005e */
[----:B------:R-:W3:Y:S04]  /*673b0*/  LDL R96, [R1+0x94] ;  /* 0x0000940001607983 */ /* 0x000ee80000100800 */
[----:B------:R-:W3:Y:S01]  /*673c0*/  LDL R94, [R1+0x310] ;  /* 0x00031000015e7983 */ /* 0x000ee20000100800 */
[----:B------:R-:W-:-:S03]  /*673d0*/  FFMA.FTZ R43, R43, R77, R78 ;  /* 0x0000004d2b2b7223 */ /* 0x000fc6000001004e */
[----:B------:R-:W3:Y:S04]  /*673e0*/  LDL R78, [R1+0x84] ;  /* 0x00008400014e7983 */ /* 0x000ee80000100800 */
[----:B------:R-:W3:Y:S01]  /*673f0*/  LDL R77, [R1+0x2f4] ;  /* 0x0002f400014d7983 */ /* 0x000ee20000100800 */
[----:B--2---:R-:W-:Y:S01]  /*67400*/  FFMA.FTZ R38, R67, R38, R39 ;  /* 0x0000002643267223 */ /* 0x004fe20000010027 */
[----:B----4-:R-:W-:Y:S02]  /*67410*/  FFMA.FTZ R39, R76, R103, R102 ;  /* 0x000000674c277223 */ /* 0x010fe40000010066 */
[----:B------:R-:W0:Y:S01]  /*67420*/  LDC.64 R102, c[0x0][0x428] ;  /* 0x00010a00ff667b82 */ /* 0x000e220000000a00 */
[----:B---3--:R-:W-:Y:S01]  /*67430*/  FFMA.FTZ R40, R71, R100, R98 ;  /* 0x0000006447287223 */ /* 0x008fe20000010062 */
[----:B------:R-:W-:Y:S01]  /*67440*/  F2FP.BF16.F32.PACK_AB R38, R41, R38 ;  /* 0x000000262926723e */ /* 0x000fe200000010ff */
[----:B------:R-:W2:Y:S03]  /*67450*/  LDL R98, [R1+0x45c] ;  /* 0x00045c0001627983 */ /* 0x000ea60000100800 */
[----:B------:R-:W-:Y:S01]  /*67460*/  F2FP.BF16.F32.PACK_AB R39, R40, R39 ;  /* 0x000000272827723e */ /* 0x000fe200000010ff */
[----:B------:R-:W3:Y:S01]  /*67470*/  LDL R100, [R1+0x90] ;  /* 0x0000900001647983 */ /* 0x000ee20000100800 */
[----:B0-----:R-:W-:-:S03]  /*67480*/  IMAD.WIDE.U32 R40, R81, 0x10, R102 ;  /* 0x0000001051287825 */ /* 0x001fc600078e0066 */
[----:B------:R-:W4:Y:S04]  /*67490*/  LDL R103, [R1+0x458] ;  /* 0x0004580001677983 */ /* 0x000f280000100800 */
[----:B------:R0:W-:Y:S01]  /*674a0*/  STG.E.128 desc[UR8][R40.64], R36 ;  /* 0x0000002428007986 */ /* 0x0001e2000c101d08 */
[----:B------:R-:W-:-:S03]  /*674b0*/  FFMA.FTZ R42, R42, R79, R82 ;  /* 0x0000004f2a2a7223 */ /* 0x000fc60000010052 */
[----:B------:R-:W4:Y:S04]  /*674c0*/  LDL R102, [R1+0x300] ;  /* 0x0003000001667983 */ /* 0x000f280000100800 */
[----:B------:R-:W2:Y:S04]  /*674d0*/  LDL R79, [R1+0x2dc] ;  /* 0x0002dc00014f7983 */ /* 0x000ea80000100800 */
[----:B------:R-:W2:Y:S01]  /*674e0*/  LDL R82, [R1+0x2d8] ;  /* 0x0002d80001527983 */ /* 0x000ea20000100800 */
[----:B0-----:R-:W-:Y:S01]  /*674f0*/  FFMA.FTZ R39, R76, R95, R99 ;  /* 0x0000005f4c277223 */ /* 0x001fe20000010063 */
[----:B------:R-:W-:Y:S01]  /*67500*/  FFMA.FTZ R36, R71, R91, R93 ;  /* 0x0000005b47247223 */ /* 0x000fe2000001005d */
[----:B------:R-:W-:Y:S01]  /*67510*/  FFMA.FTZ R40, R70, R83, R84 ;  /* 0x0000005346287223 */ /* 0x000fe20000010054 */
[----:B------:R-:W3:Y:S03]  /*67520*/  LDL R99, [R1+0x2e0] ;  /* 0x0002e00001637983 */ /* 0x000ee60000100800 */
[----:B------:R-:W-:Y:S01]  /*67530*/  F2FP.BF16.F32.PACK_AB R39, R36, R39 ;  /* 0x000000272427723e */ /* 0x000fe200000010ff */
[----:B------:R-:W-:Y:S01]  /*67540*/  FFMA.FTZ R36, R65, R89, R90 ;  /* 0x0000005941247223 */ /* 0x000fe2000001005a */
[----:B------:R-:W2:Y:S01]  /*67550*/  LDL R70, [R1+0x2e4] ;  /* 0x0002e40001467983 */ /* 0x000ea20000100800 */
[----:B------:R-:W-:-:S03]  /*67560*/  FFMA.FTZ R37, R66, R87, R88 ;  /* 0x0000005742257223 */ /* 0x000fc60000010058 */
[----:B------:R-:W-:Y:S01]  /*67570*/  F2FP.BF16.F32.PACK_AB R36, R43, R36 ;  /* 0x000000242b24723e */ /* 0x000fe200000010ff */
[----:B------:R-:W-:Y:S01]  /*67580*/  FFMA.FTZ R38, R67, R85, R86 ;  /* 0x0000005543267223 */ /* 0x000fe20000010056 */
[----:B------:R-:W2:Y:S01]  /*67590*/  LDL R43, [R1+0x304] ;  /* 0x00030400012b7983 */ /* 0x000ea20000100800 */
[----:B------:R-:W-:-:S03]  /*675a0*/  F2FP.BF16.F32.PACK_AB R37, R42, R37 ;  /* 0x000000252a25723e */ /* 0x000fc600000010ff */
        /* <DEDUP_REMOVED lines=8> */
[----:B------:R-:W-:Y:S01]  /*67630*/  F2FP.BF16.F32.PACK_AB R38, R40, R38 ;  /* 0x000000262826723e */ /* 0x000fe200000010ff */
[----:B------:R-:W-:-:S02]  /*67640*/  IMAD.WIDE.U32 R40, R81, 0x10, R2 ;  /* 0x0000001051287825 */ /* 0x000fc400078e0002 */
        /* <DEDUP_REMOVED lines=11> */
[----:B------:R-:W2:Y:S04]  /*67700*/  LDL.LU R3, [R1+0x10] ;  /* 0x0000100001037983 */ /* 0x000ea80000300800 */
[----:B------:R0:W-:Y:S02]  /*67710*/  STG.E.128 desc[UR8][R40.64], R36 ;  /* 0x0000002428007986 */ /* 0x0001e4000c101d08 */
[C---:B0-----:R-:W-:Y:S01]  /*67720*/  FADD.FTZ R37, -R69.reuse, R104 ;  /* 0x0000006845257221 */ /* 0x041fe20000010100 */
[C---:B------:R-:W-:Y:S01]  /*67730*/  FADD.FTZ R38, -R69.reuse, R101 ;  /* 0x0000006545267221 */ /* 0x040fe20000010100 */
[----:B------:R-:W-:-:S02]  /*67740*/  FADD.FTZ R39, -R69, R105 ;  /* 0x0000006945277221 */ /* 0x000fc40000010100 */
[C---:B------:R-:W-:Y:S01]  /*67750*/  FMUL.FTZ R37, R68.reuse, R37 ;  /* 0x0000002544257220 */ /* 0x040fe20000410000 */
[C---:B------:R-:W-:Y:S01]  /*67760*/  FMUL.FTZ R38, R68.reuse, R38 ;  /* 0x0000002644267220 */ /* 0x040fe20000410000 */
[----:B------:R-:W-:Y:S01]  /*67770*/  FADD.FTZ R36, -R69, R107 ;  /* 0x0000006b45247221 */ /* 0x000fe20000010100 */
[----:B------:R-:W-:-:S03]  /*67780*/  FMUL.FTZ R40, R68, R39 ;  /* 0x0000002744287220 */ /* 0x000fc60000410000 */
[----:B------:R-:W-:Y:S01]  /*67790*/  FMUL.FTZ R41, R68, R36 ;  /* 0x0000002444297220 */ /* 0x000fe20000410000 */
[C---:B------:R-:W-:Y:S01]  /*677a0*/  FADD.FTZ R27, -R69.reuse, R27 ;  /* 0x0000001b451b7221 */ /* 0x040fe20000010100 */
[C---:B------:R-:W-:Y:S02]  /*677b0*/  FADD.FTZ R104, -R69.reuse, R112 ;  /* 0x0000007045687221 */ /* 0x040fe40000010100 */
[----:B------:R-:W2:Y:S01]  /*677c0*/  LDL R112, [R1+0x9c] ;  /* 0x00009c0001707983 */ /* 0x000ea20000100800 */
        /* <DEDUP_REMOVED lines=16> */
[C---:B----4-:R-:W-:Y:S01]  /*678d0*/  FFMA.FTZ R39, R37.reuse, R102, R103 ;  /* 0x0000006625277223 */ /* 0x050fe20000010067 */
[----:B---3--:R-:W-:Y:S01]  /*678e0*/  FFMA.FTZ R37, R37, R99, R100 ;  /* 0x0000006325257223 */ /* 0x008fe20000010064 */
[C---:B--2---:R-:W-:Y:S01]  /*678f0*/  FFMA.FTZ R43, R38.reuse, R43, R98 ;  /* 0x0000002b262b7223 */ /* 0x044fe20000010062 */
[----:B------:R-:W-:-:S04]  /*67900*/  FFMA.FTZ R38, R38, R70, R96 ;  /* 0x0000004626267223 */ /* 0x000fc80000010060 */
[----:B------:R-:W-:Y:S02]  /*67910*/  F2FP.BF16.F32.PACK_AB R39, R43, R39 ;  /* 0x000000272b27723e */ /* 0x000fe400000010ff */
[----:B------:R-:W-:Y:S01]  /*67920*/  F2FP.BF16.F32.PACK_AB R43, R38, R37 ;  /* 0x00000025262b723e */ /* 0x000fe200000010ff */
[----:B------:R-:W-:Y:S01]  /*67930*/  FFMA.FTZ R36, R41, R66, R67 ;  /* 0x0000004229247223 */ /* 0x000fe20000010043 */
[C---:B------:R-:W-:Y:S01]  /*67940*/  FADD.FTZ R38, -R69.reuse, R109 ;  /* 0x0000006d45267221 */ /* 0x040fe20000010100 */
[C---:B------:R-:W-:Y:S02]  /*67950*/  FADD.FTZ R67, -R69.reuse, R108 ;  /* 0x0000006c45437221 */ /* 0x040fe40000010100 */
[----:B------:R-:W0:Y:S01]  /*67960*/  LDC.64 R108, c[0x0][0x428] ;  /* 0x00010a00ff6c7b82 */ /* 0x000e220000000a00 */
[----:B------:R-:W-:Y:S01]  /*67970*/  FFMA.FTZ R42, R40, R42, R65 ;  /* 0x0000002a282a7223 */ /* 0x000fe20000010041 */
[----:B------:R-:W-:Y:S01]  /*67980*/  FADD.FTZ R65, -R69, R106 ;  /* 0x0000006a45417221 */ /* 0x000fe20000010100 */
[----:B------:R-:W-:-:S05]  /*67990*/  FMUL.FTZ R67, R68, R67 ;  /* 0x0000004344437220 */ /* 0x000fca0000410000 */
[----:B------:R-:W2:Y:S01]  /*679a0*/  LDC.64 R106, c[0x0][0x430] ;  /* 0x00010c00ff6a7b82 */ /* 0x000ea20000000a00 */
[----:B------:R-:W-:Y:S01]  /*679b0*/  FMUL.FTZ R70, R68, R65 ;  /* 0x0000004144467220 */ /* 0x000fe20000410000 */
[----:B------:R-:W-:Y:S01]  /*679c0*/  F2FP.BF16.F32.PACK_AB R36, R42, R36 ;  /* 0x000000242a24723e */ /* 0x000fe200000010ff */
[----:B------:R-:W-:Y:S01]  /*679d0*/  FADD.FTZ R37, -R69, R123 ;  /* 0x0000007b45257221 */ /* 0x000fe20000010100 */
[C---:B------:R-:W-:Y:S01]  /*679e0*/  FMUL.FTZ R42, R68.reuse, R38 ;  /* 0x00000026442a7220 */ /* 0x040fe20000410000 */
[----:B------:R-:W-:Y:S01]  /*679f0*/  FFMA.FTZ R38, R67, R90, R91 ;  /* 0x0000005a43267223 */ /* 0x000fe2000001005b */
[C---:B------:R-:W-:Y:S01]  /*67a00*/  FADD.FTZ R103, -R69.reuse, R116 ;  /* 0x0000007445677221 */ /* 0x040fe20000010100 */
[----:B------:R-:W-:Y:S01]  /*67a10*/  FMUL.FTZ R66, R68, R37 ;  /* 0x0000002544427220 */ /* 0x000fe20000410000 */
[----:B------:R-:W-:Y:S01]  /*67a20*/  FFMA.FTZ R65, R70, R88, R89 ;  /* 0x0000005846417223 */ /* 0x000fe20000010059 */
[C---:B------:R-:W-:Y:S01]  /*67a30*/  FADD.FTZ R90, -R69.reuse, R125 ;  /* 0x0000007d455a7221 */ /* 0x040fe20000010100 */
[C---:B------:R-:W-:Y:S01]  /*67a40*/  FADD.FTZ R88, -R69.reuse, R120 ;  /* 0x0000007845587221 */ /* 0x040fe20000010100 */
[----:B------:R-:W-:Y:S01]  /*67a50*/  FADD.FTZ R91, -R69, R124 ;  /* 0x0000007c455b7221 */ /* 0x000fe20000010100 */
[----:B------:R-:W3:Y:S01]  /*67a60*/  LDL R123, [R1+0xa8] ;  /* 0x0000a800017b7983 */ /* 0x000ee20000100800 */
[----:B------:R-:W-:Y:S01]  /*67a70*/  F2FP.BF16.F32.PACK_AB R38, R65, R38 ;  /* 0x000000264126723e */ /* 0x000fe200000010ff */
[----:B------:R-:W-:-:S02]  /*67a80*/  FFMA.FTZ R65, R41, R86, R87 ;  /* 0x0000005629417223 */ /* 0x000fc40000010057 */
[----:B------:R-:W4:Y:S01]  /*67a90*/  LDL R116, [R1+0xac] ;  /* 0x0000ac0001747983 */ /* 0x000f220000100800 */
[C---:B------:R-:W-:Y:S01]  /*67aa0*/  FFMA.FTZ R37, R66.reuse, R94, R95 ;  /* 0x0000005e42257223 */ /* 0x040fe2000001005f */
[C---:B------:R-:W-:Y:S02]  /*67ab0*/  FADD.FTZ R89, -R69.reuse, R118 ;  /* 0x0000007645597221 */ /* 0x040fe40000010100 */
[----:B------:R-:W3:Y:S04]  /*67ac0*/  LDL R125, [R1+0xa0] ;  /* 0x0000a000017d7983 */ /* 0x000ee80000100800 */
[----:B------:R-:W3:Y:S01]  /*67ad0*/  LDL R124, [R1+0x2b0] ;  /* 0x0002b000017c7983 */ /* 0x000ee20000100800 */
[----:B------:R-:W-:Y:S01]  /*67ae0*/  FFMA.FTZ R41, R66, R84, R85 ;  /* 0x0000005442297223 */ /* 0x000fe20000010055 */
[C---:B------:R-:W-:Y:S01]  /*67af0*/  FADD.FTZ R94, -R69.reuse, R119 ;  /* 0x00000077455e7221 */ /* 0x040fe20000010100 */
[C---:B------:R-:W-:Y:S01]  /*67b00*/  FADD.FTZ R95, -R69.reuse, R117 ;  /* 0x00000075455f7221 */ /* 0x040fe20000010100 */
[----:B------:R-:W-:Y:S01]  /*67b10*/  FADD.FTZ R86, -R69, R114 ;  /* 0x0000007245567221 */ /* 0x000fe20000010100 */
[----:B------:R-:W-:Y:S01]  /*67b20*/  FFMA.FTZ R66, R70, R79, R81 ;  /* 0x0000004f46427223 */ /* 0x000fe20000010051 */
[C---:B------:R-:W-:Y:S01]  /*67b30*/  FFMA.FTZ R70, R42.reuse, R77, R78 ;  /* 0x0000004d2a467223 */ /* 0x040fe2000001004e */
[----:B------:R-:W-:Y:S01]  /*67b40*/  FFMA.FTZ R71, R42, R71, R93 ;  /* 0x000000472a477223 */ /* 0x000fe2000001005d */
[----:B------:R-:W-:-:S04]  /*67b50*/  FFMA.FTZ R67, R67, R82, R83 ;  /* 0x0000005243437223 */ /* 0x000fc80000010053 */
[----:B------:R-:W-:Y:S01]  /*67b60*/  F2FP.BF16.F32.PACK_AB R37, R71, R37 ;  /* 0x000000254725723e */ /* 0x000fe200000010ff */
[C---:B------:R-:W-:Y:S01]  /*67b70*/  FADD.FTZ R71, -R69.reuse, R74 ;  /* 0x0000004a45477221 */ /* 0x040fe20000010100 */
[----:B------:R-:W-:Y:S01]  /*67b80*/  F2FP.BF16.F32.PACK_AB R41, R70, R41 ;  /* 0x000000294629723e */ /* 0x000fe200000010ff */
[C---:B------:R-:W-:Y:S01]  /*67b90*/  FADD.FTZ R70, -R69.reuse, R75 ;  /* 0x0000004b45467221 */ /* 0x040fe20000010100 */
[----:B------:R-:W-:Y:S01]  /*67ba0*/  F2FP.BF16.F32.PACK_AB R42, R66, R67 ;  /* 0x00000043422a723e */ /* 0x000fe200000010ff */
[----:B------:R-:W-:Y:S01]  /*67bb0*/  FFMA.FTZ R40, R40, R2, R76 ;  /* 0x0000000228287223 */ /* 0x000fe2000001004c */
[C---:B------:R-:W-:Y:S01]  /*67bc0*/  FADD.FTZ R93, -R69.reuse, R122 ;  /* 0x0000007a455d7221 */ /* 0x040fe20000010100 */
[C---:B------:R-:W-:Y:S01]  /*67bd0*/  FADD.FTZ R87, -R69.reuse, R115 ;  /* 0x0000007345577221 */ /* 0x040fe20000010100 */
[----:B------:R-:W-:Y:S01]  /*67be0*/  FADD.FTZ R81, -R69, R113 ;  /* 0x0000007145517221 */ /* 0x000fe20000010100 */
[----:B0-----:R-:W-:Y:S01]  /*67bf0*/  IMAD.WIDE.U32 R66, R3, 0x10, R108 ;  /* 0x0000001003427825 */ /* 0x001fe200078e006c */
[----:B------:R-:W-:-:S03]  /*67c00*/  F2FP.BF16.F32.PACK_AB R40, R40, R65 ;  /* 0x000000412828723e */ /* 0x000fc600000010ff */
[C---:B------:R-:W-:Y:S01]  /*67c10*/  FADD.FTZ R65, -R69.reuse, R110 ;  /* 0x0000006e45417221 */ /* 0x040fe20000010100 */
[C---:B------:R-:W-:Y:S01]  /*67c20*/  FADD.FTZ R74, -R69.reuse, R44 ;  /* 0x0000002c454a7221 */ /* 0x040fe20000010100 */
[C---:B------:R-:W-:Y:S01]  /*67c30*/  FADD.FTZ R75, -R69.reuse, R45 ;  /* 0x0000002d454b7221 */ /* 0x040fe20000010100 */
[----:B------:R-:W-:Y:S01]  /*67c40*/  FADD.FTZ R83, -R69, R51 ;  /* 0x0000003345537221 */ /* 0x000fe20000010100 */
[----:B--2---:R-:W-:Y:S01]  /*67c50*/  IMAD.WIDE.U32 R44, R3, 0x10, R106 ;  /* 0x00000010032c7825 */ /* 0x004fe200078e006a */
[----:B------:R-:W2:Y:S03]  /*67c60*/  LDL R122, [R1+0x298] ;  /* 0x00029800017a7983 */ /* 0x000ea60000100800 */
[C---:B------:R-:W-:Y:S01]  /*67c70*/  FMUL.FTZ R106, R68.reuse, R94 ;  /* 0x0000005e446a7220 */ /* 0x040fe20000410000 */
[C---:B------:R-:W-:Y:S01]  /*67c80*/  FMUL.FTZ R107, R68.reuse, R95 ;  /* 0x0000005f446b7220 */ /* 0x040fe20000410000 */
[C---:B------:R-:W-:Y:S01]  /*67c90*/  FMUL.FTZ R51, R68.reuse, R86 ;  /* 0x0000005644337220 */ /* 0x040fe20000410000 */
[----:B------:R-:W4:Y:S01]  /*67ca0*/  LDL R120, [R1+0xb0] ;  /* 0x0000b00001787983 */ /* 0x000f220000100800 */
[C---:B------:R-:W-:Y:S01]  /*67cb0*/  FMUL.FTZ R94, R68.reuse, R70 ;  /* 0x00000046445e7220 */ /* 0x040fe20000410000 */
[----:B------:R-:W-:-:S02]  /*67cc0*/  FMUL.FTZ R95, R68, R71 ;  /* 0x00000047445f7220 */ /* 0x000fc40000410000 */
        /* <DEDUP_REMOVED lines=8> */
[----:B------:R-:W3:Y:S04]  /*67d50*/  LDL.LU R3, [R1+0x8] ;  /* 0x0000080001037983 */ /* 0x000ee80000300800 */
[----:B------:R-:W2:Y:S04]  /*67d60*/  LDL.LU R2, [R1] ;  /* 0x0000000001027983 */ /* 0x000ea80000300800 */
[----:B------:R0:W-:Y:S04]  /*67d70*/  STG.E.128 desc[UR8][R66.64], R36 ;  /* 0x0000002442007986 */ /* 0x0001e8000c101d08 */
[----:B------:R-:W3:Y:S04]  /*67d80*/  LDL R70, [R1+0x48c] ;  /* 0x00048c0001467983 */ /* 0x000ee80000100800 */
[----:B------:R-:W2:Y:S04]  /*67d90*/  LDL R71, [R1+0x2c0] ;  /* 0x0002c00001477983 */ /* 0x000ea80000100800 */
[----:B------:R-:W2:Y:S04]  /*67da0*/  LDL R27, [R1+0x488] ;  /* 0x00048800011b7983 */ /* 0x000ea80000100800 */
[----:B0-----:R-:W3:Y:S01]  /*67db0*/  LDL R36, [R1+0x2c4] ;  /* 0x0002c40001247983 */ /* 0x001ee20000100800 */
[C---:B------:R-:W-:Y:S01]  /*67dc0*/  FADD.FTZ R76, -R69.reuse, R46 ;  /* 0x0000002e454c7221 */ /* 0x040fe20000010100 */
[C---:B------:R-:W-:Y:S01]  /*67dd0*/  FADD.FTZ R77, -R69.reuse, R47 ;  /* 0x0000002f454d7221 */ /* 0x040fe20000010100 */
[C---:B------:R-:W-:Y:S01]  /*67de0*/  FADD.FTZ R78, -R69.reuse, R48 ;  /* 0x00000030454e7221 */ /* 0x040fe20000010100 */
        /* <DEDUP_REMOVED lines=10> */
[C---:B------:R-:W-:Y:S01]  /*67e90*/  FMUL.FTZ R38, R68.reuse, R88 ;  /* 0x0000005844267220 */ /* 0x040fe20000410000 */
[C---:B------:R-:W-:Y:S01]  /*67ea0*/  FMUL.FTZ R50, R68.reuse, R87 ;  /* 0x0000005744327220 */ /* 0x040fe20000410000 */
[----:B------:R-:W-:Y:S01]  /*67eb0*/  FADD.FTZ R69, -R69, R73 ;  /* 0x0000004945457221 */ /* 0x000fe20000010100 */
[C---:B------:R-:W-:Y:S01]  /*67ec0*/  FMUL.FTZ R39, R68.reuse, R89 ;  /* 0x0000005944277220 */ /* 0x040fe20000410000 */
[C---:B------:R-:W-:Y:S01]  /*67ed0*/  FMUL.FTZ R66, R68.reuse, R90 ;  /* 0x0000005a44427220 */ /* 0x040fe20000410000 */
[C---:B------:R-:W-:Y:S01]  /*67ee0*/  FMUL.FTZ R67, R68.reuse, R91 ;  /* 0x0000005b44437220 */ /* 0x040fe20000410000 */
[C---:B------:R-:W-:Y:S01]  /*67ef0*/  FMUL.FTZ R87, R68.reuse, R74 ;  /* 0x0000004a44577220 */ /* 0x040fe20000410000 */
[C---:B------:R-:W-:Y:S01]  /*67f00*/  FMUL.FTZ R88, R68.reuse, R75 ;  /* 0x0000004b44587220 */ /* 0x040fe20000410000 */
[----:B------:R-:W3:Y:S01]  /*67f10*/  LDL R37, [R1+0x2bc] ;  /* 0x0002bc0001257983 */ /* 0x000ee20000100800 */
[C---:B0-----:R-:W-:Y:S01]  /*67f20*/  FMUL.FTZ R41, R68.reuse, R92 ;  /* 0x0000005c44297220 */ /* 0x041fe20000410000 */
[C---:B------:R-:W-:Y:S01]  /*67f30*/  FMUL.FTZ R92, R68.reuse, R81 ;  /* 0x00000051445c7220 */ /* 0x040fe20000410000 */
[C---:B------:R-:W-:Y:S01]  /*67f40*/  FMUL.FTZ R81, R68.reuse, R26 ;  /* 0x0000001a44517220 */ /* 0x040fe20000410000 */
[C---:B------:R-:W-:Y:S01]  /*67f50*/  FMUL.FTZ R49, R68.reuse, R24 ;  /* 0x0000001844317220 */ /* 0x040fe20000410000 */
[C---:B------:R-:W-:Y:S01]  /*67f60*/  FMUL.FTZ R73, R68.reuse, R25 ;  /* 0x0000001944497220 */ /* 0x040fe20000410000 */
[----:B------:R-:W3:Y:S01]  /*67f70*/  LDL R26, [R1+0x2b8] ;  /* 0x0002b800011a7983 */ /* 0x000ee20000100800 */
[C---:B------:R-:W-:Y:S01]  /*67f80*/  FMUL.FTZ R89, R68.reuse, R76 ;  /* 0x0000004c44597220 */ /* 0x040fe20000410000 */
[C---:B------:R-:W-:Y:S01]  /*67f90*/  FMUL.FTZ R90, R68.reuse, R77 ;  /* 0x0000004d445a7220 */ /* 0x040fe20000410000 */
[C---:B------:R-:W-:Y:S01]  /*67fa0*/  FMUL.FTZ R91, R68.reuse, R78 ;  /* 0x0000004e445b7220 */ /* 0x040fe20000410000 */
[----:B------:R-:W3:Y:S01]  /*67fb0*/  LDL R74, [R1+0x484] ;  /* 0x00048400014a7983 */ /* 0x000ee20000100800 */
[C---:B------:R-:W-:Y:S01]  /*67fc0*/  FMUL.FTZ R56, R68.reuse, R79 ;  /* 0x0000004f44387220 */ /* 0x040fe20000410000 */
[C---:B------:R-:W-:Y:S01]  /*67fd0*/  FMUL.FTZ R53, R68.reuse, R82 ;  /* 0x0000005244357220 */ /* 0x040fe20000410000 */
[C---:B------:R-:W-:Y:S01]  /*67fe0*/  FMUL.FTZ R55, R68.reuse, R83 ;  /* 0x0000005344377220 */ /* 0x040fe20000410000 */
        /* <DEDUP_REMOVED lines=9> */
[C---:B------:R-:W-:Y:S01]  /*68080*/  FMUL.FTZ R105, R68.reuse, R93 ;  /* 0x0000005d44697220 */ /* 0x040fe20000410000 */
[C---:B------:R-:W-:Y:S01]  /*68090*/  FMUL.FTZ R40, R68.reuse, R104 ;  /* 0x0000006844287220 */ /* 0x040fe20000410000 */
[C---:B------:R-:W-:Y:S01]  /*680a0*/  FMUL.FTZ R93, R68.reuse, R65 ;  /* 0x00000041445d7220 */ /* 0x040fe20000410000 */
[----:B------:R-:W3:Y:S04]  /*680b0*/  LDL R104, [R1+0x2a8] ;  /* 0x0002a80001687983 */ /* 0x000ee80000100800 */
[----:B------:R-:W3:Y:S01]  /*680c0*/  LDL R65, [R1+0x98] ;  /* 0x0000980001417983 */ /* 0x000ee20000100800 */
[C---:B------:R-:W-:Y:S01]  /*680d0*/  FMUL.FTZ R103, R68.reuse, R103 ;  /* 0x0000006744677220 */ /* 0x040fe20000410000 */
[C---:B------:R-:W-:Y:S01]  /*680e0*/  FMUL.FTZ R45, R68.reuse, R21 ;  /* 0x00000015442d7220 */ /* 0x040fe20000410000 */
[C---:B------:R-:W-:Y:S01]  /*680f0*/  FMUL.FTZ R46, R68.reuse, R22 ;  /* 0x00000016442e7220 */ /* 0x040fe20000410000 */
[C---:B------:R-:W-:Y:S01]  /*68100*/  FMUL.FTZ R21, R68.reuse, R62 ;  /* 0x0000003e44157220 */ /* 0x040fe20000410000 */
[C---:B------:R-:W-:Y:S01]  /*68110*/  FMUL.FTZ R22, R68.reuse, R63 ;  /* 0x0000003f44167220 */ /* 0x040fe20000410000 */
[C---:B------:R-:W-:Y:S01]  /*68120*/  FMUL.FTZ R47, R68.reuse, R23 ;  /* 0x00000017442f7220 */ /* 0x040fe20000410000 */
[C---:B------:R-:W-:Y:S01]  /*68130*/  FMUL.FTZ R23, R68.reuse, R64 ;  /* 0x0000004044177220 */ /* 0x040fe20000410000 */
[C---:B----4-:R-:W-:Y:S01]  /*68140*/  FFMA.FTZ R64, R107.reuse, R119, R120 ;  /* 0x000000776b407223 */ /* 0x050fe20000010078 */
[----:B--2---:R-:W-:Y:S01]  /*68150*/  FFMA.FTZ R27, R107, R71, R27 ;  /* 0x000000476b1b7223 */ /* 0x004fe2000001001b */
[C---:B------:R-:W-:Y:S01]  /*68160*/  FMUL.FTZ R44, R68.reuse, R17 ;  /* 0x00000011442c7220 */ /* 0x040fe20000410000 */
[----:B------:R-:W2:Y:S01]  /*68170*/  LDL R107, [R1+0x498] ;  /* 0x00049800016b7983 */ /* 0x000ea20000100800 */
[----:B---3--:R-:W-:Y:S01]  /*68180*/  FFMA.FTZ R36, R103, R36, R70 ;  /* 0x0000002467247223 */ /* 0x008fe20000010046 */
[C---:B------:R-:W-:Y:S01]  /*68190*/  FMUL.FTZ R48, R68.reuse, R18 ;  /* 0x0000001244307220 */ /* 0x040fe20000410000 */
[----:B------:R-:W0:Y:S01]  /*681a0*/  LDC.64 R70, c[0x0][0x430] ;  /* 0x00010c00ff467b82 */ /* 0x000e220000000a00 */
[C---:B------:R-:W-:Y:S01]  /*681b0*/  FMUL.FTZ R42, R68.reuse, R19 ;  /* 0x00000013442a7220 */ /* 0x040fe20000410000 */
[----:B------:R-:W-:Y:S01]  /*681c0*/  FMUL.FTZ R43, R68, R20 ;  /* 0x00000014442b7220 */ /* 0x000fe20000410000 */
[----:B------:R-:W-:Y:S01]  /*681d0*/  F2FP.BF16.F32.PACK_AB R27, R36, R27 ;  /* 0x0000001b241b723e */ /* 0x000fe200000010ff */
[----:B------:R-:W-:Y:S01]  /*681e0*/  FFMA.FTZ R37, R106, R37, R74 ;  /* 0x000000256a257223 */ /* 0x000fe2000001004a */
[----:B------:R-:W-:Y:S01]  /*681f0*/  FFMA.FTZ R26, R105, R26, R75 ;  /* 0x0000001a691a7223 */ /* 0x000fe2000001004b */
[C---:B------:R-:W-:Y:S01]  /*68200*/  FMUL.FTZ R54, R68.reuse, R52 ;  /* 0x0000003444367220 */ /* 0x040fe20000410000 */
[C---:B------:R-:W-:Y:S01]  /*68210*/  FMUL.FTZ R58, R68.reuse, R84 ;  /* 0x00000054443a7220 */ /* 0x040fe20000410000 */
[C---:B------:R-:W-:Y:S01]  /*68220*/  FMUL.FTZ R59, R68.reuse, R85 ;  /* 0x00000055443b7220 */ /* 0x040fe20000410000 */
[----:B------:R-:W-:Y:S01]  /*68230*/  FMUL.FTZ R60, R68, R96 ;  /* 0x00000060443c7220 */ /* 0x000fe20000410000 */
[----:B------:R-:W-:Y:S01]  /*68240*/  F2FP.BF16.F32.PACK_AB R26, R37, R26 ;  /* 0x0000001a251a723e */ /* 0x000fe200000010ff */
[----:B------:R-:W-:-:S04]  /*68250*/  IMAD.WIDE.U32 R36, R3, 0x10, R108 ;  /* 0x0000001003247825 */ /* 0x000fc800078e006c */
[----:B------:R-:W-:Y:S01]  /*68260*/  FFMA.FTZ R62, R67, R76, R77 ;  /* 0x0000004c433e7223 */ /* 0x000fe2000001004d */
[----:B------:R-:W-:Y:S01]  /*68270*/  FFMA.FTZ R25, R66, R25, R78 ;  /* 0x0000001942197223 */ /* 0x000fe2000001004e */
[----:B------:R-:W-:Y:S01]  /*68280*/  FFMA.FTZ R63, R39, R79, R82 ;  /* 0x0000004f273f7223 */ /* 0x000fe20000010052 */
[----:B------:R-:W-:-:S03]  /*68290*/  FFMA.FTZ R24, R38, R24, R83 ;  /* 0x0000001826187223 */ /* 0x000fc60000010053 */
[----:B------:R-:W-:Y:S01]  /*682a0*/  F2FP.BF16.F32.PACK_AB R25, R62, R25 ;  /* 0x000000193e19723e */ /* 0x000fe200000010ff */
[C---:B------:R-:W-:Y:S01]  /*682b0*/  FMUL.FTZ R61, R68.reuse, R98 ;  /* 0x00000062443d7220 */ /* 0x040fe20000410000 */
[C---:B------:R-:W-:Y:S01]  /*682c0*/  FMUL.FTZ R17, R68.reuse, R99 ;  /* 0x0000006344117220 */ /* 0x040fe20000410000 */
[----:B------:R-:W-:Y:S01]  /*682d0*/  FMUL.FTZ R18, R68, R100 ;  /* 0x0000006444127220 */ /* 0x000fe20000410000 */
[----:B------:R-:W-:Y:S01]  /*682e0*/  F2FP.BF16.F32.PACK_AB R24, R63, R24 ;  /* 0x000000183f18723e */ /* 0x000fe200000010ff */
[----:B------:R-:W-:Y:S01]  /*682f0*/  FFMA.FTZ R63, R66, R124, R125 ;  /* 0x0000007c423f7223 */ /* 0x000fe2000001007d */
[----:B------:R-:W-:Y:S01]  /*68300*/  FMUL.FTZ R19, R68, R101 ;  /* 0x0000006544137220 */ /* 0x000fe20000410000 */
[----:B------:R-:W-:Y:S01]  /*68310*/  FFMA.FTZ R62, R38, R104, R65 ;  /* 0x00000068263e7223 */ /* 0x000fe20000010041 */
[----:B------:R-:W-:Y:S01]  /*68320*/  FFMA.FTZ R38, R105, R122, R123 ;  /* 0x0000007a69267223 */ /* 0x000fe2000001007b */
[----:B------:R3:W-:Y:S01]  /*68330*/  STG.E.128 desc[UR8][R36.64], R24 ;  /* 0x0000001824007986 */ /* 0x0007e2000c101d08 */
[----:B------:R-:W-:-:S03]  /*68340*/  FFMA.FTZ R66, R106, R115, R116 ;  /* 0x000000736a427223 */ /* 0x000fc60000010074 */
[----:B------:R-:W4:Y:S04]  /*68350*/  LDL R105, [R1+0x49c] ;  /* 0x00049c0001697983 */ /* 0x000f280000100800 */
[----:B------:R-:W2:Y:S01]  /*68360*/  LDL R106, [R1+0x290] ;  /* 0x00029000016a7983 */ /* 0x000ea20000100800 */
[C---:B------:R-:W-:Y:S01]  /*68370*/  FMUL.FTZ R20, R68.reuse, R102 ;  /* 0x0000006644147220 */ /* 0x040fe20000410000 */
[----:B------:R-:W-:Y:S01]  /*68380*/  FMUL.FTZ R52, R68, R69 ;  /* 0x0000004544347220 */ /* 0x000fe20000410000 */
[----:B------:R-:W-:Y:S01]  /*68390*/  FFMA.FTZ R65, R103, R117, R118 ;  /* 0x0000007567417223 */ /* 0x000fe20000010076 */
[----:B------:R-:W-:Y:S01]  /*683a0*/  FFMA.FTZ R67, R67, R113, R114 ;  /* 0x0000007143437223 */ /* 0x000fe20000010072 */
[----:B------:R-:W4:Y:S01]  /*683b0*/  LDL R124, [R1+0x4a8] ;  /* 0x0004a800017c7983 */ /* 0x000f220000100800 */
[----:B0-----:R-:W-:-:S03]  /*683c0*/  IMAD.WIDE.U32 R82, R2, 0x10, R70 ;  /* 0x0000001002527825 */ /* 0x001fc600078e0046 */
[----:B------:R-:W4:Y:S01]  /*683d0*/  LDL R123, [R1+0xd0] ;  /* 0x0000d000017b7983 */ /* 0x000f220000100800 */
[----:B---3--:R-:W-:-:S03]  /*683e0*/  IMAD.WIDE.U32 R24, R3, 0x10, R70 ;  /* 0x0000001003187825 */ /* 0x008fc600078e0046 */
[----:B------:R-:W4:Y:S01]  /*683f0*/  LDL R3, [R1+0x294] ;  /* 0x0002940001037983 */ /* 0x000f220000100800 */
[----:B------:R-:W-:Y:S01]  /*68400*/  FFMA.FTZ R68, R39, R110, R112 ;  /* 0x0000006e27447223 */ /* 0x000fe20000010070 */
[----:B------:R-:W-:Y:S02]  /*68410*/  F2FP.BF16.F32.PACK_AB R39, R65, R64 ;  /* 0x000000404127723e */ /* 0x000fe400000010ff */
[----:B------:R-:W-:Y:S01]  /*68420*/  F2FP.BF16.F32.PACK_AB R38, R66, R38 ;  /* 0x000000264226723e */ /* 0x000fe200000010ff */
[----:B------:R-:W3:Y:S01]  /*68430*/  LDL R27, [R1+0x280] ;  /* 0x00028000011b7983 */ /* 0x000ee20000100800 */
[----:B------:R-:W-:Y:S02]  /*68440*/  F2FP.BF16.F32.PACK_AB R37, R67, R63 ;  /* 0x0000003f4325723e */ /* 0x000fe400000010ff */
[----:B------:R-:W-:Y:S01]  /*68450*/  F2FP.BF16.F32.PACK_AB R36, R68, R62 ;  /* 0x0000003e4424723e */ /* 0x000fe200000010ff */
[----:B------:R-:W3:Y:S04]  /*68460*/  LDL R115, [R1+0x4ac] ;  /* 0x0004ac0001737983 */ /* 0x000ee80000100800 */
[----:B------:R-:W3:Y:S04]  /*68470*/  LDL R110, [R1+0x284] ;  /* 0x00028400016e7983 */ /* 0x000ee80000100800 */
[----:B------:R0:W-:Y:S01]  /*68480*/  STG.E.128 desc[UR8][R24.64], R36 ;  /* 0x0000002418007986 */ /* 0x0001e2000c101d08 */
[----:B------:R-:W-:-:S03]  /*68490*/  IMAD.WIDE.U32 R84, R121, 0x10, R70 ;  /* 0x0000001079547825 */ /* 0x000fc600078e0046 */
[----:B------:R-:W3:Y:S01]  /*684a0*/  LDL R122, [R1+0x260] ;  /* 0x00026000017a7983 */ /* 0x000ee20000100800 */
[----:B------:R-:W-:-:S03]  /*684b0*/  IMAD.WIDE.U32 R62, R111, 0x10, R70 ;  /* 0x000000106f3e7825 */ /* 0x000fc600078e0046 */
[----:B------:R-:W3:Y:S01]  /*684c0*/  LDL R114, [R1+0x264] ;  /* 0x0002640001727983 */ /* 0x000ee20000100800 */
[----:B------:R-:W-:-:S03]  /*684d0*/  IMAD.WIDE.U32 R68, R97, 0x10, R70 ;  /* 0x0000001061447825 */ /* 0x000fc600078e0046 */
[----:B------:R-:W3:Y:S01]  /*684e0*/  LDL R120, [R1+0x490] ;  /* 0x0004900001787983 */ /* 0x000ee20000100800 */
[----:B------:R-:W-:-:S03]  /*684f0*/  IMAD.WIDE.U32 R74, R2, 0x10, R108 ;  /* 0x00000010024a7825 */ /* 0x000fc600078e006c */
[----:B------:R-:W3:Y:S04]  /*68500*/  LDL R119, [R1+0x288] ;  /* 0x0002880001777983 */ /* 0x000ee80000100800 */
[----:B0-----:R-:W3:Y:S01]  /*68510*/  LDL R37, [R1+0xd4] ;  /* 0x0000d40001257983 */ /* 0x001ee20000100800 */
[----:B------:R-:W-:-:S03]  /*68520*/  IMAD.WIDE.U32 R76, R121, 0x10, R108 ;  /* 0x00000010794c7825 */ /* 0x000fc600078e006c */
[----:B------:R-:W3:Y:S01]  /*68530*/  LDL R112, [R1+0x494] ;  /* 0x0004940001707983 */ /* 0x000ee20000100800 */
        /* <DEDUP_REMOVED lines=24> */
[----:B--2---:R-:W-:-:S03]  /*686c0*/  FFMA.FTZ R25, R50, R106, R107 ;  /* 0x0000006a32197223 */ /* 0x004fc6000001006b */
[----:B------:R-:W2:Y:S04]  /*686d0*/  LDL R107, [R1+0x4b8] ;  /* 0x0004b800016b7983 */ /* 0x000ea80000100800 */
[----:B------:R-:W2:Y:S01]  /*686e0*/  LDL R106, [R1+0x250] ;  /* 0x00025000016a7983 */ /* 0x000ea20000100800 */
[----:B----4-:R-:W-:-:S03]  /*686f0*/  FFMA.FTZ R80, R51, R3, R105 ;  /* 0x0000000333507223 */ /* 0x010fc60000010069 */
[----:B------:R-:W4:Y:S04]  /*68700*/  LDL R105, [R1+0xbc] ;  /* 0x0000bc0001697983 */ /* 0x000f280000100800 */
[----:B------:R-:W2:Y:S01]  /*68710*/  LDL R3, [R1+0x4bc] ;  /* 0x0004bc0001037983 */ /* 0x000ea20000100800 */
[C---:B---3--:R-:W-:Y:S01]  /*68720*/  FFMA.FTZ R27, R94.reuse, R27, R124 ;  /* 0x0000001b5e1b7223 */ /* 0x048fe2000001007c */
[----:B------:R-:W-:Y:S01]  /*68730*/  FFMA.FTZ R36, R95, R110, R115 ;  /* 0x0000006e5f247223 */ /* 0x000fe20000010073 */
[----:B------:R-:W-:-:S04]  /*68740*/  FFMA.FTZ R39, R94, R122, R123 ;  /* 0x0000007a5e277223 */ /* 0x000fc8000001007b */
[----:B------:R-:W-:Y:S01]  /*68750*/  F2FP.BF16.F32.PACK_AB R27, R36, R27 ;  /* 0x0000001b241b723e */ /* 0x000fe200000010ff */
[----:B------:R-:W3:Y:S01]  /*68760*/  LDL R110, [R1+0x4b4] ;  /* 0x0004b400016e7983 */ /* 0x000ee20000100800 */
[----:B------:R-:W-:Y:S01]  /*68770*/  FFMA.FTZ R37, R95, R114, R37 ;  /* 0x000000725f257223 */ /* 0x000fe20000010025 */
[----:B------:R-:W-:Y:S01]  /*68780*/  FFMA.FTZ R24, R40, R119, R120 ;  /* 0x0000007728187223 */ /* 0x000fe20000010078 */
[----:B------:R-:W-:Y:S01]  /*68790*/  F2FP.BF16.F32.PACK_AB R25, R80, R25 ;  /* 0x000000195019723e */ /* 0x000fe200000010ff */
[----:B------:R-:W3:Y:S02]  /*687a0*/  LDL R124, [R1+0x220] ;  /* 0x00022000017c7983 */ /* 0x000ee40000100800 */
[----:B------:R-:W-:Y:S02]  /*687b0*/  F2FP.BF16.F32.PACK_AB R39, R37, R39 ;  /* 0x000000272527723e */ /* 0x000fe400000010ff */
[----:B------:R-:W3:Y:S04]  /*687c0*/  LDL R123, [R1+0x4c4] ;  /* 0x0004c400017b7983 */ /* 0x000ee80000100800 */
[----:B------:R-:W3:Y:S04]  /*687d0*/  LDL R122, [R1+0x23c] ;  /* 0x00023c00017a7983 */ /* 0x000ee80000100800 */
[----:B------:R-:W3:Y:S01]  /*687e0*/  LDL R120, [R1+0x244] ;  /* 0x0002440001787983 */ /* 0x000ee20000100800 */
[----:B------:R-:W-:-:S03]  /*687f0*/  FFMA.FTZ R94, R41, R108, R112 ;  /* 0x0000006c295e7223 */ /* 0x000fc60000010070 */
[----:B------:R-:W3:Y:S01]  /*68800*/  LDL R112, [R1+0x4b0] ;  /* 0x0004b00001707983 */ /* 0x000ee20000100800 */
[----:B------:R-:W-:-:S03]  /*68810*/  FFMA.FTZ R36, R40, R109, R113 ;  /* 0x0000006d28247223 */ /* 0x000fc60000010071 */
[----:B------:R-:W3:Y:S01]  /*68820*/  LDL R108, [R1+0x24c] ;  /* 0x00024c00016c7983 */ /* 0x000ee20000100800 */
[----:B------:R-:W-:-:S03]  /*68830*/  FFMA.FTZ R37, R50, R103, R104 ;  /* 0x0000006732257223 */ /* 0x000fc60000010068 */
[----:B------:R-:W3:Y:S04]  /*68840*/  LDL R119, [R1+0xf4] ;  /* 0x0000f40001777983 */ /* 0x000ee80000100800 */
[----:B------:R-:W3:Y:S01]  /*68850*/  LDL R115, [R1+0xe4] ;  /* 0x0000e40001737983 */ /* 0x000ee20000100800 */
[----:B------:R-:W-:-:S03]  /*68860*/  FFMA.FTZ R40, R51, R101, R102 ;  /* 0x0000006533287223 */ /* 0x000fc60000010066 */
[----:B------:R-:W3:Y:S04]  /*68870*/  LDL R114, [R1+0x234] ;  /* 0x0002340001727983 */ /* 0x000ee80000100800 */
[----:B------:R-:W3:Y:S01]  /*68880*/  LDL R95, [R1+0x22c] ;  /* 0x00022c00015f7983 */ /* 0x000ee20000100800 */
[----:B----4-:R-:W-:Y:S01]  /*68890*/  FFMA.FTZ R41, R41, R97, R105 ;  /* 0x0000006129297223 */ /* 0x010fe20000010069 */
[----:B--2---:R-:W-:Y:S01]  /*688a0*/  FFMA.FTZ R50, R42, R106, R107 ;  /* 0x0000006a2a327223 */ /* 0x004fe2000001006b */
[----:B------:R-:W-:Y:S01]  /*688b0*/  FFMA.FTZ R26, R92, R26, R118 ;  /* 0x0000001a5c1a7223 */ /* 0x000fe20000010076 */
[----:B------:R-:W-:Y:S01]  /*688c0*/  FFMA.FTZ R38, R93, R116, R117 ;  /* 0x000000745d267223 */ /* 0x000fe20000010075 */
[----:B------:R-:W-:Y:S01]  /*688d0*/  FFMA.FTZ R51, R43, R2, R3 ;  /* 0x000000022b337223 */ /* 0x000fe20000010003 */
[----:B------:R-:W-:Y:S01]  /*688e0*/  F2FP.BF16.F32.PACK_AB R36, R41, R36 ;  /* 0x000000242924723e */ /* 0x000fe200000010ff */
[----:B------:R-:W2:Y:S03]  /*688f0*/  LDL R3, [R1+0xe0] ;  /* 0x0000e00001037983 */ /* 0x000ea60000100800 */
[----:B------:R-:W-:Y:S01]  /*68900*/  F2FP.BF16.F32.PACK_AB R41, R51, R50 ;  /* 0x000000323329723e */ /* 0x000fe200000010ff */
[----:B------:R-:W-:Y:S01]  /*68910*/  FFMA.FTZ R93, R93, R96, R98 ;  /* 0x000000605d5d7223 */ /* 0x000fe20000010062 */
[----:B------:R-:W2:Y:S01]  /*68920*/  LDL R50, [R1+0x230] ;  /* 0x0002300001327983 */ /* 0x000ea20000100800 */
[----:B------:R-:W-:Y:S01]  /*68930*/  F2FP.BF16.F32.PACK_AB R26, R38, R26 ;  /* 0x0000001a261a723e */ /* 0x000fe200000010ff */
[----:B------:R-:W-:Y:S01]  /*68940*/  FFMA.FTZ R38, R92, R99, R100 ;  /* 0x000000635c267223 */ /* 0x000fe20000010064 */
[----:B------:R-:W-:Y:S01]  /*68950*/  F2FP.BF16.F32.PACK_AB R37, R40, R37 ;  /* 0x000000252825723e */ /* 0x000fe200000010ff */
[----:B------:R-:W4:Y:S01]  /*68960*/  LDL R109, [R1+0x208] ;  /* 0x00020800016d7983 */ /* 0x000f220000100800 */
[----:B------:R-:W-:-:S02]  /*68970*/  F2FP.BF16.F32.PACK_AB R24, R94, R24 ;  /* 0x000000185e18723e */ /* 0x000fc400000010ff */
[----:B------:R-:W-:Y:S01]  /*68980*/  F2FP.BF16.F32.PACK_AB R38, R93, R38 ;  /* 0x000000265d26723e */ /* 0x000fe200000010ff */
        /* <DEDUP_REMOVED lines=9> */
[----:B---3--:R-:W-:-:S03]  /*68a20*/  FFMA.FTZ R80, R44, R111, R112 ;  /* 0x0000006f2c507223 */ /* 0x008fc60000010070 */
[----:B------:R-:W3:Y:S01]  /*68a30*/  LDL R96, [R1+0x204] ;  /* 0x0002040001607983 */ /* 0x000ee20000100800 */
[----:B------:R-:W-:-:S03]  /*68a40*/  FFMA.FTZ R92, R48, R108, R110 ;  /* 0x0000006c305c7223 */ /* 0x000fc6000001006e */
[----:B------:R-:W3:Y:S02]  /*68a50*/  LDL R2, [R1+0x4c0] ;  /* 0x0004c00001027983 */ /* 0x000ee40000100800 */
[----:B------:R-:W-:Y:S02]  /*68a60*/  F2FP.BF16.F32.PACK_AB R40, R92, R80 ;  /* 0x000000505c28723e */ /* 0x000fe400000010ff */
[----:B------:R-:W3:Y:S04]  /*68a70*/  LDL R118, [R1+0x224] ;  /* 0x0002240001767983 */ /* 0x000ee80000100800 */
[----:B------:R-:W3:Y:S04]  /*68a80*/  LDL R117, [R1+0xec] ;  /* 0x0000ec0001757983 */ /* 0x000ee80000100800 */
[----:B------:R-:W3:Y:S04]  /*68a90*/  LDL R116, [R1+0x21c] ;  /* 0x00021c0001747983 */ /* 0x000ee80000100800 */
[----:B------:R-:W4:Y:S04]  /*68aa0*/  LDL R113, [R1+0xd8] ;  /* 0x0000d80001717983 */ /* 0x000f280000100800 */
[----:B------:R-:W4:Y:S04]  /*68ab0*/  LDL R112, [R1+0x228] ;  /* 0x0002280001707983 */ /* 0x000f280000100800 */
        /* <DEDUP_REMOVED lines=11> */
[----:B------:R1:W5:Y:S04]  /*68b70*/  LDL.LU R3, [R1+0x528] ;  /* 0x0005280001037983 */ /* 0x0003680000300800 */
[----:B------:R-:W2:Y:S04]  /*68b80*/  LDL R42, [R1+0x238] ;  /* 0x00023800012a7983 */ /* 0x000ea80000100800 */
[----:B------:R0:W-:Y:S01]  /*68b90*/  STG.E.128 desc[UR8][R74.64], R24 ;  /* 0x000000184a007986 */ /* 0x0001e2000c101d08 */
[----:B----4-:R-:W-:Y:S01]  /*68ba0*/  FFMA.FTZ R44, R44, R112, R113 ;  /* 0x000000702c2c7223 */ /* 0x010fe20000010071 */
[----:B---3--:R-:W-:Y:S01]  /*68bb0*/  FFMA.FTZ R95, R48, R95, R111 ;  /* 0x0000005f305f7223 */ /* 0x008fe2000001006f */
[----:B------:R-:W-:-:S04]  /*68bc0*/  FFMA.FTZ R48, R73, R109, R110 ;  /* 0x0000006d49307223 */ /* 0x000fc8000001006e */
[----:B------:R-:W-:Y:S01]  /*68bd0*/  F2FP.BF16.F32.PACK_AB R44, R95, R44 ;  /* 0x0000002c5f2c723e */ /* 0x000fe200000010ff */
[----:B------:R-:W-:-:S05]  /*68be0*/  FFMA.FTZ R94, R81, R94, R108 ;  /* 0x0000005e515e7223 */ /* 0x000fca000001006c */
[----:B------:R-:W-:Y:S01]  /*68bf0*/  F2FP.BF16.F32.PACK_AB R48, R94, R48 ;  /* 0x000000305e30723e */ /* 0x000fe200000010ff */
[C---:B--2---:R-:W-:Y:S01]  /*68c00*/  FFMA.FTZ R42, R45.reuse, R42, R2 ;  /* 0x0000002a2d2a7223 */ /* 0x044fe20000010002 */
[----:B------:R-:W-:Y:S01]  /*68c10*/  FFMA.FTZ R45, R45, R80, R51 ;  /* 0x000000502d2d7223 */ /* 0x000fe20000010033 */
[----:B------:R-:W-:Y:S01]  /*68c20*/  FFMA.FTZ R51, R47, R93, R92 ;  /* 0x0000005d2f337223 */ /* 0x000fe2000001005c */
[C---:B------:R-:W-:Y:S01]  /*68c30*/  FFMA.FTZ R93, R46.reuse, R122, R123 ;  /* 0x0000007a2e5d7223 */ /* 0x040fe2000001007b */
[----:B------:R-:W-:Y:S01]  /*68c40*/  FFMA.FTZ R80, R49, R120, R121 ;  /* 0x0000007831507223 */ /* 0x000fe20000010079 */
[----:B------:R-:W-:Y:S01]  /*68c50*/  FFMA.FTZ R46, R46, R116, R117 ;  /* 0x000000742e2e7223 */ /* 0x000fe20000010075 */
[----:B------:R-:W-:Y:S01]  /*68c60*/  FFMA.FTZ R47, R47, R124, R125 ;  /* 0x0000007c2f2f7223 */ /* 0x000fe2000001007d */
[----:B------:R-:W-:Y:S01]  /*68c70*/  FFMA.FTZ R49, R49, R118, R119 ;  /* 0x0000007631317223 */ /* 0x000fe20000010077 */
[----:B------:R-:W-:Y:S01]  /*68c80*/  FFMA.FTZ R92, R43, R114, R115 ;  /* 0x000000722b5c7223 */ /* 0x000fe20000010073 */
[----:B------:R-:W-:Y:S01]  /*68c90*/  F2FP.BF16.F32.PACK_AB R42, R93, R42 ;  /* 0x0000002a5d2a723e */ /* 0x000fe200000010ff */
[----:B------:R1:W5:Y:S01]  /*68ca0*/  LDL.LU R2, [R1+0x524] ;  /* 0x0005240001027983 */ /* 0x0003620000300800 */
[----:B------:R-:W-:Y:S01]  /*68cb0*/  F2FP.BF16.F32.PACK_AB R46, R46, R45 ;  /* 0x0000002d2e2e723e */ /* 0x000fe200000010ff */
[----:B------:R-:W-:Y:S01]  /*68cc0*/  FFMA.FTZ R93, R87, R104, R105 ;  /* 0x00000068575d7223 */ /* 0x000fe20000010069 */
[----:B------:R-:W-:Y:S01]  /*68cd0*/  F2FP.BF16.F32.PACK_AB R47, R49, R47 ;  /* 0x0000002f312f723e */ /* 0x000fe200000010ff */
[----:B------:R-:W-:Y:S01]  /*68ce0*/  FFMA.FTZ R49, R86, R106, R107 ;  /* 0x0000006a56317223 */ /* 0x000fe2000001006b */
[----:B------:R-:W-:Y:S01]  /*68cf0*/  F2FP.BF16.F32.PACK_AB R45, R92, R50 ;  /* 0x000000325c2d723e */ /* 0x000fe200000010ff */
[----:B------:R-:W-:Y:S01]  /*68d00*/  FFMA.FTZ R50, R88, R102, R103 ;  /* 0x0000006658327223 */ /* 0x000fe20000010067 */
[----:B------:R-:W-:Y:S01]  /*68d10*/  FFMA.FTZ R92, R89, R100, R101 ;  /* 0x00000064595c7223 */ /* 0x000fe20000010065 */
[----:B0-----:R-:W2:Y:S01]  /*68d20*/  LDL R25, [R1+0xf8] ;  /* 0x0000f80001197983 */ /* 0x001ea20000100800 */
[----:B------:R-:W-:-:S03]  /*68d30*/  F2FP.BF16.F32.PACK_AB R49, R93, R49 ;  /* 0x000000315d31723e */ /* 0x000fc600000010ff */
[----:B------:R-:W-:Y:S01]  /*68d40*/  F2FP.BF16.F32.PACK_AB R50, R92, R50 ;  /* 0x000000325c32723e */ /* 0x000fe200000010ff */
[----:B------:R-:W2:Y:S04]  /*68d50*/  LDL R26, [R1+0x1e8] ;  /* 0x0001e800011a7983 */ /* 0x000ea80000100800 */
[----:B------:R-:W3:Y:S04]  /*68d60*/  LDL R123, [R1+0x10c] ;  /* 0x00010c00017b7983 */ /* 0x000ee80000100800 */
[----:B------:R-:W3:Y:S04]  /*68d70*/  LDL R122, [R1+0x1dc] ;  /* 0x0001dc00017a7983 */ /* 0x000ee80000100800 */
[----:B------:R-:W4:Y:S04]  /*68d80*/  LDL R93, [R1+0x1d8] ;  /* 0x0001d800015d7983 */ /* 0x000f280000100800 */
[----:B------:R-:W4:Y:S01]  /*68d90*/  LDL R92, [R1+0x108] ;  /* 0x00010800015c7983 */ /* 0x000f220000100800 */
[----:B------:R-:W-:Y:S01]  /*68da0*/  F2FP.BF16.F32.PACK_AB R43, R80, R51 ;  /* 0x00000033502b723e */ /* 0x000fe200000010ff */
[----:B------:R-:W-:-:S02]  /*68db0*/  FFMA.FTZ R80, R91, R96, R97 ;  /* 0x000000605b507223 */ /* 0x000fc40000010061 */
        /* <DEDUP_REMOVED lines=12> */
[----:B------:R-:W-:-:S03]  /*68e80*/  FFMA.FTZ R51, R90, R98, R99 ;  /* 0x000000625a337223 */ /* 0x000fc60000010063 */
[----:B------:R-:W4:Y:S02]  /*68e90*/  LDL R125, [R1+0x114] ;  /* 0x00011400017d7983 */ /* 0x000f240000100800 */
[----:B------:R-:W-:Y:S02]  /*68ea0*/  F2FP.BF16.F32.PACK_AB R51, R80, R51 ;  /* 0x000000335033723e */ /* 0x000fe400000010ff */
        /* <DEDUP_REMOVED lines=9> */
[----:B------:R-:W-:Y:S04]  /*68f40*/  STG.E.128 desc[UR8][R82.64], R36 ;  /* 0x0000002452007986 */ /* 0x000fe8000c101d08 */
[----:B------:R-:W-:Y:S04]  /*68f50*/  STG.E.128 desc[UR8][R76.64], R40 ;  /* 0x000000284c007986 */ /* 0x000fe8000c101d08 */
        /* <DEDUP_REMOVED lines=9> */
[----:B------:R0:W-:Y:S04]  /*68ff0*/  STG.E.128 desc[UR8][R78.64], R48 ;  /* 0x000000304e007986 */ /* 0x0001e8000c101d08 */
[----:B------:R-:W4:Y:S04]  /*69000*/  LDL R109, [R1+0x130] ;  /* 0x00013000016d7983 */ /* 0x000f280000100800 */
[----:B------:R-:W4:Y:S04]  /*69010*/  LDL R108, [R1+0x1a0] ;  /* 0x0001a000016c7983 */ /* 0x000f280000100800 */
[----:B------:R-:W4:Y:S04]  /*69020*/  LDL R107, [R1+0x4f8] ;  /* 0x0004f800016b7983 */ /* 0x000f280000100800 */
[----:B------:R-:W4:Y:S04]  /*69030*/  LDL R106, [R1+0x1d0] ;  /* 0x0001d000016a7983 */ /* 0x000f280000100800 */
[----:B0-----:R-:W4:Y:S04]  /*69040*/  LDL R49, [R1+0x188] ;  /* 0x0001880001317983 */ /* 0x001f280000100800 */
        /* <DEDUP_REMOVED lines=16> */
[----:B----4-:R-:W-:-:S03]  /*69150*/  FFMA.FTZ R26, R88, R93, R92 ;  /* 0x0000005d581a7223 */ /* 0x010fc6000001005c */
[----:B------:R-:W4:Y:S02]  /*69160*/  LDL R93, [R1+0x51c] ;  /* 0x00051c00015d7983 */ /* 0x000f240000100800 */
[----:B------:R-:W-:Y:S02]  /*69170*/  F2FP.BF16.F32.PACK_AB R26, R40, R26 ;  /* 0x0000001a281a723e */ /* 0x000fe400000010ff */
[----:B------:R-:W2:Y:S01]  /*69180*/  LDL R92, [R1+0x470] ;  /* 0x00047000015c7983 */ /* 0x000ea20000100800 */
[----:B------:R-:W-:-:S03]  /*69190*/  FFMA.FTZ R46, R54, R104, R105 ;  /* 0x00000068362e7223 */ /* 0x000fc60000010069 */
[----:B------:R-:W3:Y:S04]  /*691a0*/  LDL R104, [R1+0x118] ;  /* 0x0001180001687983 */ /* 0x000ee80000100800 */
[----:B------:R-:W2:Y:S01]  /*691b0*/  LDL R88, [R1+0x168] ;  /* 0x0001680001587983 */ /* 0x000ea20000100800 */
[----:B------:R-:W-:-:S03]  /*691c0*/  FFMA.FTZ R45, R59, R102, R103 ;  /* 0x000000663b2d7223 */ /* 0x000fc60000010067 */
[----:B------:R-:W3:Y:S04]  /*691d0*/  LDL R103, [R1+0x1a8] ;  /* 0x0001a80001677983 */ /* 0x000ee80000100800 */
[----:B------:R-:W2:Y:S01]  /*691e0*/  LDL R102, [R1+0x11c] ;  /* 0x00011c0001667983 */ /* 0x000ea20000100800 */
[----:B------:R-:W-:-:S03]  /*691f0*/  FFMA.FTZ R40, R61, R100, R101 ;  /* 0x000000643d287223 */ /* 0x000fc60000010065 */
[----:B------:R-:W2:Y:S04]  /*69200*/  LDL R101, [R1+0x1ac] ;  /* 0x0001ac0001657983 */ /* 0x000ea80000100800 */
        /* <DEDUP_REMOVED lines=10> */
[----:B------:R-:W-:Y:S01]  /*692b0*/  FFMA.FTZ R39, R91, R124, R125 ;  /* 0x0000007c5b277223 */ /* 0x000fe2000001007d */
[----:B------:R-:W-:Y:S02]  /*692c0*/  F2FP.BF16.F32.PACK_AB R24, R36, R24 ;  /* 0x000000182418723e */ /* 0x000fe400000010ff */
[----:B------:R-:W2:Y:S01]  /*692d0*/  LDL R91, [R1+0x178] ;  /* 0x00017800015b7983 */ /* 0x000ea20000100800 */
[----:B------:R-:W-:Y:S01]  /*692e0*/  FFMA.FTZ R37, R56, R118, R119 ;  /* 0x0000007638257223 */ /* 0x000fe20000010077 */
[----:B------:R-:W-:-:S02]  /*692f0*/  F2FP.BF16.F32.PACK_AB R27, R39, R27 ;  /* 0x0000001b271b723e */ /* 0x000fc400000010ff */
[----:B------:R-:W2:Y:S01]  /*69300*/  LDL R90, [R1+0x474] ;  /* 0x00047400015a7983 */ /* 0x000ea20000100800 */
[----:B------:R-:W-:Y:S01]  /*69310*/  FFMA.FTZ R38, R53, R116, R117 ;  /* 0x0000007435267223 */ /* 0x000fe20000010075 */
[----:B------:R-:W-:-:S04]  /*69320*/  FFMA.FTZ R41, R87, R120, R121 ;  /* 0x0000007857297223 */ /* 0x000fc80000010079 */
[----:B------:R-:W-:Y:S01]  /*69330*/  F2FP.BF16.F32.PACK_AB R36, R38, R37 ;  /* 0x000000252624723e */ /* 0x000fe200000010ff */
[----:B------:R-:W2:Y:S01]  /*69340*/  LDL R87, [R1+0x140] ;  /* 0x0001400001577983 */ /* 0x000ea20000100800 */
[----:B------:R-:W-:-:S03]  /*69350*/  FFMA.FTZ R25, R86, R80, R75 ;  /* 0x0000005056197223 */ /* 0x000fc6000001004b */
[----:B------:R-:W2:Y:S02]  /*69360*/  LDL R75, [R1+0x14c] ;  /* 0x00014c00014b7983 */ /* 0x000ea40000100800 */
[----:B------:R-:W-:Y:S02]  /*69370*/  F2FP.BF16.F32.PACK_AB R25, R41, R25 ;  /* 0x000000192919723e */ /* 0x000fe400000010ff */
[----:B------:R-:W2:Y:S04]  /*69380*/  LDL R86, [R1+0x170] ;  /* 0x0001700001567983 */ /* 0x000ea80000100800 */
[----:B------:R-:W2:Y:S01]  /*69390*/  LDL R80, [R1+0x160] ;  /* 0x0001600001507983 */ /* 0x000ea20000100800 */
[----:B------:R-:W-:Y:S01]  /*693a0*/  FFMA.FTZ R42, R58, R112, R113 ;  /* 0x000000703a2a7223 */ /* 0x000fe20000010071 */
[----:B------:R-:W-:-:S04]  /*693b0*/  FFMA.FTZ R39, R60, R110, R111 ;  /* 0x0000006e3c277223 */ /* 0x000fc8000001006f */
[----:B------:R-:W-:Y:S01]  /*693c0*/  F2FP.BF16.F32.PACK_AB R42, R44, R42 ;  /* 0x0000002a2c2a723e */ /* 0x000fe200000010ff */
[----:B------:R-:W-:Y:S01]  /*693d0*/  FFMA.FTZ R38, R58, R114, R115 ;  /* 0x000000723a267223 */ /* 0x000fe20000010073 */
[----:B------:R-:W-:Y:S01]  /*693e0*/  F2FP.BF16.F32.PACK_AB R39, R40, R39 ;  /* 0x000000272827723e */ /* 0x000fe200000010ff */
[----:B------:R-:W2:Y:S01]  /*693f0*/  LDL R58, [R1+0x16c] ;  /* 0x00016c00013a7983 */ /* 0x000ea20000100800 */
[----:B------:R-:W-:-:S03]  /*69400*/  FFMA.FTZ R41, R61, R98, R99 ;  /* 0x000000623d297223 */ /* 0x000fc60000010063 */
[----:B------:R-:W2:Y:S01]  /*69410*/  LDL R99, [R1+0x1b0] ;  /* 0x0001b00001637983 */ /* 0x000ea20000100800 */
[----:B------:R-:W-:-:S03]  /*69420*/  F2FP.BF16.F32.PACK_AB R38, R45, R38 ;  /* 0x000000262d26723e */ /* 0x000fc600000010ff */
[----:B------:R-:W2:Y:S04]  /*69430*/  LDL R98, [R1+0x124] ;  /* 0x0001240001627983 */ /* 0x000ea80000100800 */
[----:B------:R-:W2:Y:S01]  /*69440*/  LDL R61, [R1+0x174] ;  /* 0x00017400013d7983 */ /* 0x000ea20000100800 */
[----:B------:R-:W-:-:S03]  /*69450*/  FFMA.FTZ R43, R60, R108, R109 ;  /* 0x0000006c3c2b7223 */ /* 0x000fc6000001006d */
[----:B------:R-:W2:Y:S01]  /*69460*/  LDL R60, [R1+0x13c] ;  /* 0x00013c00013c7983 */ /* 0x000ea20000100800 */
[----:B----4-:R-:W-:Y:S01]  /*69470*/  FFMA.FTZ R48, R20, R48, R93 ;  /* 0x0000003014307223 */ /* 0x010fe2000001005d */
[----:B---3--:R-:W-:Y:S01]  /*69480*/  FFMA.FTZ R40, R56, R103, R104 ;  /* 0x0000006738287223 */ /* 0x008fe20000010068 */
[----:B--2---:R-:W-:-:S05]  /*69490*/  FFMA.FTZ R44, R53, R101, R102 ;  /* 0x00000065352c7223 */ /* 0x004fca0000010066 */
[----:B------:R-:W-:Y:S01]  /*694a0*/  F2FP.BF16.F32.PACK_AB R40, R44, R40 ;  /* 0x000000282c28723e */ /* 0x000fe200000010ff */
[----:B------:R-:W-:Y:S01]  /*694b0*/  FFMA.FTZ R49, R17, R49, R97 ;  /* 0x0000003111317223 */ /* 0x000fe20000010061 */
[----:B------:R-:W-:Y:S01]  /*694c0*/  FFMA.FTZ R50, R18, R50, R96 ;  /* 0x0000003212327223 */ /* 0x000fe20000010060 */
[----:B------:R-:W-:-:S04]  /*694d0*/  FFMA.FTZ R45, R19, R94, R95 ;  /* 0x0000005e132d7223 */ /* 0x000fc8000001005f */
[----:B------:R-:W-:Y:S02]  /*694e0*/  F2FP.BF16.F32.PACK_AB R44, R50, R49 ;  /* 0x00000031322c723e */ /* 0x000fe400000010ff */
[----:B------:R-:W-:Y:S02]  /*694f0*/  F2FP.BF16.F32.PACK_AB R45, R48, R45 ;  /* 0x0000002d302d723e */ /* 0x000fe400000010ff */
[----:B------:R-:W0:Y:S02]  /*69500*/  LDC.64 R48, c[0x0][0x380] ;  /* 0x0000e000ff307b82 */ /* 0x000e240000000a00 */
[----:B0-----:R-:W-:-:S05]  /*69510*/  IMAD R0, R48, 0x4, R0 ;  /* 0x0000000430007824 */ /* 0x001fca00078e0200 */
[----:B------:R0:W-:Y:S01]  /*69520*/  STL [R1+0x14], R0 ;  /* 0x0000140001007387 */ /* 0x0001e20000100800 */
[----:B------:R-:W-:-:S03]  /*69530*/  ISETP.GE.AND P1, PT, R0, R49, PT ;  /* 0x000000310000720c */ /* 0x000fc60003f26270 */
[----:B0-----:R1:W5:Y:S01]  /*69540*/  LDL.LU R0, [R1+0x520] ;  /* 0x0005200001007983 */ /* 0x0013620000300800 */
[----:B------:R-:W-:Y:S01]  /*69550*/  FFMA.FTZ R37, R55, R106, R107 ;  /* 0x0000006a37257223 */ /* 0x000fe2000001006b */
[----:B------:R-:W-:Y:S01]  /*69560*/  F2FP.BF16.F32.PACK_AB R43, R41, R43 ;  /* 0x0000002b292b723e */ /* 0x000fe200000010ff */
[----:B------:R-:W-:-:S03]  /*69570*/  FFMA.FTZ R47, R22, R47, R90 ;  /* 0x0000002f162f7223 */ /* 0x000fc6000001005a */
[----:B------:R-:W-:Y:S01]  /*69580*/  F2FP.BF16.F32.PACK_AB R37, R46, R37 ;  /* 0x000000252e25723e */ /* 0x000fe200000010ff */
[C---:B------:R-:W-:Y:S01]  /*69590*/  FFMA.FTZ R46, R21.reuse, R91, R92 ;  /* 0x0000005b152e7223 */ /* 0x040fe2000001005c */
[----:B------:R-:W-:Y:S01]  /*695a0*/  FFMA.FTZ R21, R21, R84, R85 ;  /* 0x0000005415157223 */ /* 0x000fe20000010055 */
[----:B------:R-:W-:Y:S01]  /*695b0*/  FFMA.FTZ R22, R22, R74, R75 ;  /* 0x0000004a16167223 */ /* 0x000fe2000001004b */
[----:B------:R-:W-:Y:S01]  /*695c0*/  FFMA.FTZ R19, R19, R86, R87 ;  /* 0x0000005613137223 */ /* 0x000fe20000010057 */
[----:B------:R-:W-:Y:S01]  /*695d0*/  FFMA.FTZ R50, R52, R78, R79 ;  /* 0x0000004e34327223 */ /* 0x000fe2000001004f */
[----:B------:R-:W-:Y:S01]  /*695e0*/  F2FP.BF16.F32.PACK_AB R46, R47, R46 ;  /* 0x0000002e2f2e723e */ /* 0x000fe200000010ff */
[----:B------:R-:W-:Y:S01]  /*695f0*/  FFMA.FTZ R47, R23, R82, R83 ;  /* 0x00000052172f7223 */ /* 0x000fe20000010053 */
[----:B------:R-:W-:Y:S01]  /*69600*/  FFMA.FTZ R17, R17, R88, R89 ;  /* 0x0000005811117223 */ /* 0x000fe20000010059 */
[----:B------:R-:W-:Y:S01]  /*69610*/  FFMA.FTZ R23, R23, R80, R81 ;  /* 0x0000005017177223 */ /* 0x000fe20000010051 */
[----:B------:R-:W-:-:S02]  /*69620*/  F2FP.BF16.F32.PACK_AB R22, R22, R21 ;  /* 0x000000151616723e */ /* 0x000fc400000010ff */
[----:B------:R-:W-:Y:S01]  /*69630*/  F2FP.BF16.F32.PACK_AB R47, R50, R47 ;  /* 0x0000002f322f723e */ /* 0x000fe200000010ff */
[----:B------:R-:W-:Y:S01]  /*69640*/  FFMA.FTZ R41, R55, R99, R100 ;  /* 0x0000006337297223 */ /* 0x000fe20000010064 */
[----:B------:R-:W-:Y:S01]  /*69650*/  FFMA.FTZ R51, R54, R51, R98 ;  /* 0x0000003336337223 */ /* 0x000fe20000010062 */
[----:B------:R-:W-:-:S04]  /*69660*/  FFMA.FTZ R20, R20, R61, R73 ;  /* 0x0000003d14147223 */ /* 0x000fc80000010049 */
[----:B------:R-:W-:Y:S01]  /*69670*/  F2FP.BF16.F32.PACK_AB R41, R51, R41 ;  /* 0x000000293329723e */ /* 0x000fe200000010ff */
[----:B------:R-:W-:Y:S01]  /*69680*/  FFMA.FTZ R51, R52, R76, R77 ;  /* 0x0000004c34337223 */ /* 0x000fe2000001004d */
[----:B------:R-:W-:Y:S01]  /*69690*/  FFMA.FTZ R18, R18, R58, R60 ;  /* 0x0000003a12127223 */ /* 0x000fe2000001003c */
[----:B------:R-:W-:Y:S01]  /*696a0*/  F2FP.BF16.F32.PACK_AB R21, R20, R19 ;  /* 0x000000131415723e */ /* 0x000fe200000010ff */
[----:B------:R1:W-:Y:S02]  /*696b0*/  STG.E.128 desc[UR8][R62.64], R24 ;  /* 0x000000183e007986 */ /* 0x0003e4000c101d08 */
        /* <DEDUP_REMOVED lines=8> */
.L_x_13609:
        /* <DEDUP_REMOVED lines=8> */
.L_x_13612:
[----:B------:R-:W-:Y:S05]  /*697c0*/  BSYNC B0 ;  /* 0x0000000000007941 */ /* 0x000fea0003800000 */
.L_x_13611:
        /* <DEDUP_REMOVED lines=9> */
.L_x_13613:
[----:B------:R-:W-:Y:S02]  /*69860*/  IMAD.MOV.U32 R38, RZ, RZ, 0x4 ;  /* 0x00000004ff267424 */ /* 0x000fe400078e00ff */
[----:B------:R-:W-:Y:S01]  /*69870*/  FADD.FTZ R39, R39, R36 ;  /* 0x0000002427277221 */ /* 0x000fe20000010000 */
[----:B------:R-:W-:-:S03]  /*69880*/  MOV R36, 0xffffffff ;  /* 0xffffffff00247802 */ /* 0x000fc60000000f00 */
[----:B------:R-:W-:-:S07]  /*69890*/  IMAD.MOV.U32 R69, RZ, RZ, R39 ;  /* 0x000000ffff457224 */ /* 0x000fce00078e0027 */
[----:B------:R-:W-:Y:S05]  /*698a0*/  WARPSYNC.COLLECTIVE R36, `(.L_x_13614) ;  /* 0x0000000024087348 */ /* 0x000fea0003c00000 */
[----:B------:R0:W1:Y:S02]  /*698b0*/  SHFL.BFLY P2, R36, R69, R38, R37 ;  /* 0x0c00002645247389 */ /* 0x0000640000040025 */
[----:B01----:R-:W-:Y:S05]  /*698c0*/  ENDCOLLECTIVE ;  /* 0x000000000000791b */ /* 0x003fea0003800000 */
.L_x_13614:
[----:B------:R-:W-:Y:S02]  /*698d0*/  IMAD.MOV.U32 R38, RZ, RZ, 0x8 ;  /* 0x00000008ff267424 */ /* 0x000fe400078e00ff */
[----:B------:R-:W-:Y:S01]  /*698e0*/  FADD.FTZ R39, R39, R36 ;  /* 0x0000002427277221 */ /* 0x000fe20000010000 */
[----:B------:R-:W-:-:S03]  /*698f0*/  MOV R36, 0xffffffff ;  /* 0xffffffff00247802 */ /* 0x000fc60000000f00 */
[----:B------:R-:W-:-:S07]  /*69900*/  IMAD.MOV.U32 R69, RZ, RZ, R39 ;  /* 0x000000ffff457224 */ /* 0x000fce00078e0027 */
[----:B------:R-:W-:Y:S05]  /*69910*/  WARPSYNC.COLLECTIVE R36, `(.L_x_13615) ;  /* 0x0000000024087348 */ /* 0x000fea0003c00000 */
[----:B------:R0:W1:Y:S02]  /*69920*/  SHFL.BFLY P2, R36, R69, R38, R37 ;  /* 0x0c00002645247389 */ /* 0x0000640000040025 */
[----:B01----:R-:W-:Y:S05]  /*69930*/  ENDCOLLECTIVE ;  /* 0x000000000000791b */ /* 0x003fea0003800000 */
.L_x_13615:
[----:B------:R-:W-:Y:S02]  /*69940*/  IMAD.MOV.U32 R38, RZ, RZ, 0x10 ;  /* 0x00000010ff267424 */ /* 0x000fe400078e00ff */
[----:B------:R-:W-:Y:S01]  /*69950*/  FADD.FTZ R39, R39, R36 ;  /* 0x0000002427277221 */ /* 0x000fe20000010000 */
[----:B------:R-:W-:-:S03]  /*69960*/  MOV R36, 0xffffffff ;  /* 0xffffffff00247802 */ /* 0x000fc60000000f00 */
[----:B------:R-:W-:-:S07]  /*69970*/  IMAD.MOV.U32 R69, RZ, RZ, R39 ;  /* 0x000000ffff457224 */ /* 0x000fce00078e0027 */
[----:B------:R-:W-:Y:S05]  /*69980*/  WARPSYNC.COLLECTIVE R36, `(.L_x_13616) ;  /* 0x0000000024087348 */ /* 0x000fea0003c00000 */
[----:B------:R0:W1:Y:S02]  /*69990*/  SHFL.BFLY P2, R36, R69, R38, R37 ;  /* 0x0c00002645247389 */ /* 0x0000640000040025 */
[----:B01----:R-:W-:Y:S05]  /*699a0*/  ENDCOLLECTIVE ;  /* 0x000000000000791b */ /* 0x003fea0003800000 */
.L_x_13616:
        /* <DEDUP_REMOVED lines=169> */
.L_x_13617:
[----:B------:R-:W-:Y:S01]  /*6a440*/  MOV R38, 0x2 ;  /* 0x0000000200267802 */ /* 0x000fe20000000f00 */
[----:B------:R-:W-:Y:S01]  /*6a450*/  FADD.FTZ R39, R39, R36 ;  /* 0x0000002427277221 */ /* 0x000fe20000010000 */
[----:B------:R-:W-:-:S03]  /*6a460*/  IMAD.MOV.U32 R36, RZ, RZ, -0x1 ;  /* 0xffffffffff247424 */ /* 0x000fc600078e00ff */
[----:B------:R-:W-:-:S07]  /*6a470*/  IMAD.MOV.U32 R69, RZ, RZ, R39 ;  /* 0x000000ffff457224 */ /* 0x000fce00078e0027 */
[----:B------:R-:W-:Y:S05]  /*6a480*/  WARPSYNC.COLLECTIVE R36, `(.L_x_13618) ;  /* 0x0000000024087348 */ /* 0x000fea0003c00000 */
[----:B------:R0:W1:Y:S02]  /*6a490*/  SHFL.BFLY P2, R36, R69, R38, R37 ;  /* 0x0c00002645247389 */ /* 0x0000640000040025 */
[----:B01----:R-:W-:Y:S05]  /*6a4a0*/  ENDCOLLECTIVE ;  /* 0x000000000000791b */ /* 0x003fea0003800000 */
.L_x_13618:
[----:B------:R-:W-:Y:S02]  /*6a4b0*/  HFMA2 R38, -RZ, RZ, 0, 2.384185791015625e-07 ;  /* 0x00000004ff267431 */ /* 0x000fe400000001ff */
[----:B------:R-:W-:Y:S01]  /*6a4c0*/  FADD.FTZ R39, R39, R36 ;  /* 0x0000002427277221 */ /* 0x000fe20000010000 */
[----:B------:R-:W-:-:S03]  /*6a4d0*/  IMAD.MOV.U32 R36, RZ, RZ, -0x1 ;  /* 0xffffffffff247424 */ /* 0x000fc600078e00ff */
[----:B------:R-:W-:-:S07]  /*6a4e0*/  IMAD.MOV.U32 R69, RZ, RZ, R39 ;  /* 0x000000ffff457224 */ /* 0x000fce00078e0027 */
[----:B------:R-:W-:Y:S05]  /*6a4f0*/  WARPSYNC.COLLECTIVE R36, `(.L_x_13619) ;  /* 0x0000000024087348 */ /* 0x000fea0003c00000 */
[----:B------:R0:W1:Y:S02]  /*6a500*/  SHFL.BFLY P2, R36, R69, R38, R37 ;  /* 0x0c00002645247389 */ /* 0x0000640000040025 */
[----:B01----:R-:W-:Y:S05]  /*6a510*/  ENDCOLLECTIVE ;  /* 0x000000000000791b */ /* 0x003fea0003800000 */
.L_x_13619:
[----:B------:R-:W-:Y:S01]  /*6a520*/  MOV R38, 0x8 ;  /* 0x0000000800267802 */ /* 0x000fe20000000f00 */
[----:B------:R-:W-:Y:S01]  /*6a530*/  FADD.FTZ R39, R39, R36 ;  /* 0x0000002427277221 */ /* 0x000fe20000010000 */
[----:B------:R-:W-:-:S03]  /*6a540*/  IMAD.MOV.U32 R36, RZ, RZ, -0x1 ;  /* 0xffffffffff247424 */ /* 0x000fc600078e00ff */
[----:B------:R-:W-:-:S07]  /*6a550*/  IMAD.MOV.U32 R69, RZ, RZ, R39 ;  /* 0x000000ffff457224 */ /* 0x000fce00078e0027 */
[----:B------:R-:W-:Y:S05]  /*6a560*/  WARPSYNC.COLLECTIVE R36, `(.L_x_13620) ;  /* 0x0000000024087348 */ /* 0x000fea0003c00000 */
[----:B------:R0:W1:Y:S02]  /*6a570*/  SHFL.BFLY P2, R36, R69, R38, R37 ;  /* 0x0c00002645247389 */ /* 0x0000640000040025 */
[----:B01----:R-:W-:Y:S05]  /*6a580*/  ENDCOLLECTIVE ;  /* 0x000000000000791b */ /* 0x003fea0003800000 */
.L_x_13620:
[----:B------:R-:W-:Y:S02]  /*6a590*/  HFMA2 R38, -RZ, RZ, 0, 9.5367431640625e-07 ;  /* 0x00000010ff267431 */ /* 0x000fe400000001ff */
[----:B------:R-:W-:Y:S01]  /*6a5a0*/  FADD.FTZ R39, R39, R36 ;  /* 0x0000002427277221 */ /* 0x000fe20000010000 */
[----:B------:R-:W-:-:S03]  /*6a5b0*/  IMAD.MOV.U32 R36, RZ, RZ, -0x1 ;  /* 0xffffffffff247424 */ /* 0x000fc600078e00ff */
[----:B------:R-:W-:-:S07]  /*6a5c0*/  IMAD.MOV.U32 R69, RZ, RZ, R39 ;  /* 0x000000ffff457224 */ /* 0x000fce00078e0027 */
[----:B------:R-:W-:Y:S05]  /*6a5d0*/  WARPSYNC.COLLECTIVE R36, `(.L_x_13621) ;  /* 0x0000000024087348 */ /* 0x000fea0003c00000 */
[----:B------:R0:W1:Y:S02]  /*6a5e0*/  SHFL.BFLY P2, R36, R69, R38, R37 ;  /* 0x0c00002645247389 */ /* 0x0000640000040025 */
[----:B01----:R-:W-:Y:S05]  /*6a5f0*/  ENDCOLLECTIVE ;  /* 0x000000000000791b */ /* 0x003fea0003800000 */
.L_x_13621:
[----:B------:R-:W-:Y:S05]  /*6a600*/  BRA `(.L_x_13622) ;  /* 0xffffffbc00a07947 */ /* 0x000fea000383ffff */
.L_x_13623:
        /* <DEDUP_REMOVED lines=15> */
.L_x_54449:


//--------------------- .text._ZN10layer_norm31ln_parallel_residual_fwd_kernelINS_13Kernel_traitsIf13__nv_bfloat16S2_S2_fjLj2560ELj1ELj4ELj1ELj16ENS_18Kernel_traits_baseILj2560EfS2_S2_S2_fjLj128EEEEELb1ELb1ELb0EEEvNS_9FwdParamsE --------------------------
	.section	.text._ZN10layer_norm31ln_parallel_residual_fwd_kernelINS_13Kernel_traitsIf13__nv_bfloat16S2_S2_fjLj2560ELj1ELj4ELj1ELj16ENS_18Kernel_traits_baseILj2560EfS2_S2_S2_fjLj128EEEEELb1ELb1ELb0EEEvNS_9FwdParamsE,"ax",@progbits
	.align	128
        .global         _ZN10layer_norm31ln_parallel_residual_fwd_kernelINS_13Kernel_traitsIf13__nv_bfloat16S2_S2_fjLj2560ELj1ELj4ELj1ELj16ENS_18Kernel_traits_baseILj2560EfS2_S2_S2_fjLj128EEEEELb1ELb1ELb0EEEvNS_9FwdParamsE
        .type           _ZN10layer_norm31ln_parallel_residual_fwd_kernelINS_13Kernel_traitsIf13__nv_bfloat16S2_S2_fjLj2560ELj1ELj4ELj1ELj16ENS_18Kernel_traits_baseILj2560EfS2_S2_S2_fjLj128EEEEELb1ELb1ELb0EEEvNS_9FwdParamsE,@function
        .size           _ZN10layer_norm31ln_parallel_residual_fwd_kernelINS_13Kernel_traitsIf13__nv_bfloat16S2_S2_fjLj2560ELj1ELj4ELj1ELj16ENS_18Kernel_traits_baseILj2560EfS2_S2_S2_fjLj128EEEEELb1ELb1ELb0EEEvNS_9FwdParamsE,(.L_x_54450 - _ZN10layer_norm31ln_parallel_residual_fwd_kernelINS_13Kernel_traitsIf13__nv_bfloat16S2_S2_fjLj2560ELj1ELj4ELj1ELj16ENS_18Kernel_traits_baseILj2560EfS2_S2_S2_fjLj128EEEEELb1ELb1ELb0EEEvNS_9FwdParamsE)
        .other          _ZN10layer_norm31ln_parallel_residual_fwd_kernelINS_13Kernel_traitsIf13__nv_bfloat16S2_S2_fjLj2560ELj1ELj4ELj1ELj16ENS_18Kernel_traits_baseILj2560EfS2_S2_S2_fjLj128EEEEELb1ELb1ELb0EEEvNS_9FwdParamsE,@"STO_CUDA_ENTRY STV_DEFAULT"
_ZN10layer_norm31ln_parallel_residual_fwd_kernelINS_13Kernel_traitsIf13__nv_bfloat16S2_S2_fjLj2560ELj1ELj4ELj1ELj16ENS_18Kernel_traits_baseILj2560EfS2_S2_S2_fjLj128EEEEELb1ELb1ELb0EEEvNS_9FwdParamsE:
.text._ZN10layer_norm31ln_parallel_residual_fwd_kernelINS_13Kernel_traitsIf13__nv_bfloat16S2_S2_fjLj2560ELj1ELj4ELj1ELj16ENS_18Kernel_traits_baseILj2560EfS2_S2_S2_fjLj128EEEEELb1ELb1ELb0EEEvNS_9FwdParamsE:
        /* <DEDUP_REMOVED lines=22> */
[----:B------:R-:W-:-:S06]  /*0160*/  UISETP.NE.AND.EX UP0, UPT, UR11, URZ, UPT, UP0 ;  /* 0x000000ff0b00728c */ /* 0x000fcc000bf05300 */
[----:B------:R-:W3:Y:S01]  /*0170*/  LDC R19, c[0x0][0x360] ;  /* 0x0000d800ff137b82 */ /* 0x000ee20000000800 */
[----:B-1----:R-:W-:Y:S02]  /*0180*/  USHF.L.U32 UR8, UR9, 0x2, URZ ;  /* 0x0000000209087899 */ /* 0x002fe400080006ff */
[--C-:B---3--:R-:W-:Y:S01]  /*0190*/  IMAD R19, R19, UR9, R26.reuse ;  /* 0x0000000913137c24 */ /* 0x108fe2000f8e021a */
[----:B------:R-:W-:-:S04]  /*01a0*/  SHF.R.U32.HI R26, RZ, 0x5, R26 ;  /* 0x00000005ff1a7819 */ /* 0x000fc8000001161a */
[----:B------:R-:W-:Y:S02]  /*01b0*/  LOP3.LUT R26, R26, UR8, RZ, 0xfc, !PT ;  /* 0x000000081a1a7c12 */ /* 0x000fe4000f8efcff */
[----:B--2---:R-:W-:Y:S02]  /*01c0*/  @P0 R2UR UR4, R2 ;  /* 0x00000000020402ca */ /* 0x004fe400000e0000 */
[----:B------:R-:W-:Y:S02]  /*01d0*/  SHF.R.S32.HI R2, RZ, 0x1f, R27 ;  /* 0x0000001fff027819 */ /* 0x000fe4000001141b */
[----:B------:R-:W-:Y:S02]  /*01e0*/  @P0 R2UR UR5, R3 ;  /* 0x00000000030502ca */ /* 0x000fe400000e0000 */
[----:B------:R-:W-:Y:S01]  /*01f0*/  LEA.HI R27, R2, R27, RZ, 0x3 ;  /* 0x0000001b021b7211 */ /* 0x000fe200078f18ff */
[----:B------:R-:W-:Y:S01]  /*0200*/  IMAD.MOV.U32 R2, RZ, RZ, R213 ;  /* 0x000000ffff027224 */ /* 0x000fe200078e00d5 */
[----:B0-----:R-:W-:-:S04]  /*0210*/  @P0 IADD3 R0, P1, PT, R4, R9, RZ ;  /* 0x0000000904000210 */ /* 0x001fc80007f3e0ff */
[----:B------:R-:W-:Y:S01]  /*0220*/  LOP3.LUT R4, R2, 0x1f, RZ, 0x3c, !PT ;  /* 0x0000001f02047812 */ /* 0x000fe200078e3cff */
[----:B------:R-:W-:Y:S01]  /*0230*/  @P0 IMAD.X R7, RZ, RZ, R5, P1 ;  /* 0x000000ffff070224 */ /* 0x000fe200008e0605 */
[----:B------:R-:W-:Y:S02]  /*0240*/  UIADD3 UR10, UPT, UPT, UR4, -0x61c88647, URZ ;  /* 0x9e3779b9040a7890 */ /* 0x000fe4000fffe0ff */
[----:B------:R-:W-:Y:S01]  /*0250*/  LEA.HI.SX32 R27, R27, R4, 0x1d ;  /* 0x000000041b1b7211 */ /* 0x000fe200078feaff */
        /* <DEDUP_REMOVED lines=20> */
[----:B------:R-:W2:Y:S04]  /*03a0*/  LDL.64 R36, [R1+0x60] ;  /* 0x0000600001247983 */ /* 0x000ea80000100a00 */
[----:B------:R-:W2:Y:S01]  /*03b0*/  LDL.64 R38, [R1+0x68] ;  /* 0x0000680001267983 */ /* 0x000ea20000100a00 */
[C---:B------:R-:W-:Y:S02]  /*03c0*/  ISETP.GE.U32.AND P6, PT, R27.reuse, 0x20, PT ;  /* 0x000000201b00780c */ /* 0x040fe40003fc6070 */
[C---:B------:R-:W-:Y:S01]  /*03d0*/  ISETP.GE.U32.AND P0, PT, R27.reuse, 0x40, PT ;  /* 0x000000401b00780c */ /* 0x040fe20003f06070 */
[----:B------:R-:W3:Y:S04]  /*03e0*/  LDL.64 R28, [R1+0x50] ;  /* 0x00005000011c7983 */ /* 0x000ee80000100a00 */
[----:B------:R-:W3:Y:S04]  /*03f0*/  LDL.64 R30, [R1+0x58] ;  /* 0x00005800011e7983 */ /* 0x000ee80000100a00 */
[----:B------:R-:W4:Y:S02]  /*0400*/  LDL.64 R52, [R1+0x30] ;  /* 0x0000300001347983 */ /* 0x000f240000100a00 */
[----:B------:R-:W0:Y:S02]  /*0410*/  @P6 LDC.64 R4, c[0x0][0x3d0] ;  /* 0x0000f400ff046b82 */ /* 0x000e240000000a00 */
[----:B------:R-:W4:Y:S04]  /*0420*/  LDL.64 R54, [R1+0x38] ;  /* 0x0000380001367983 */ /* 0x000f280000100a00 */
[----:B------:R-:W4:Y:S02]  /*0430*/  LDL.64 R56, [R1+0x40] ;  /* 0x0000400001387983 */ /* 0x000f240000100a00 */
[----:B------:R-:W1:Y:S02]  /*0440*/  @P6 LDC.64 R6, c[0x0][0x438] ;  /* 0x00010e00ff066b82 */ /* 0x000e640000000a00 */
[----:B------:R-:W4:Y:S04]  /*0450*/  LDL.64 R58, [R1+0x48] ;  /* 0x00004800013a7983 */ /* 0x000f280000100a00 */
[----:B------:R-:W4:Y:S02]  /*0460*/  LDL.64 R32, [R1+0x70] ;  /* 0x0000700001207983 */ /* 0x000f240000100a00 */
[----:B------:R-:W1:Y:S02]  /*0470*/  @P0 LDC.64 R8, c[0x0][0x3d0] ;  /* 0x0000f400ff080b82 */ /* 0x000e640000000a00 */
[----:B------:R-:W4:Y:S01]  /*0480*/  LDL.64 R34, [R1+0x78] ;  /* 0x0000780001227983 */ /* 0x000f220000100a00 */
[----:B------:R-:W-:-:S03]  /*0490*/  ISETP.GE.U32.AND P5, PT, R27, 0x60, PT ;  /* 0x000000601b00780c */ /* 0x000fc60003fa6070 */
[----:B------:R-:W4:Y:S01]  /*04a0*/  LDL.64 R48, [R1+0x80] ;  /* 0x0000800001307983 */ /* 0x000f220000100a00 */
[C---:B0-----:R-:W-:Y:S01]  /*04b0*/  @P6 IMAD.WIDE.U32 R4, R2.reuse, 0x20, R4 ;  /* 0x0000002002046825 */ /* 0x041fe200078e0004 */
[----:B------:R-:W0:Y:S02]  /*04c0*/  @P0 LDC.64 R10, c[0x0][0x438] ;  /* 0x00010e00ff0a0b82 */ /* 0x000e240000000a00 */
[----:B------:R-:W4:Y:S04]  /*04d0*/  LDL.64 R50, [R1+0x88] ;  /* 0x0000880001327983 */ /* 0x000f280000100a00 */
[----:B------:R-:W4:Y:S01]  /*04e0*/  LDL.64 R44, [R1+0x20] ;  /* 0x00002000012c7983 */ /* 0x000f220000100a00 */
[C---:B-1----:R-:W-:Y:S01]  /*04f0*/  @P6 IMAD.WIDE.U32 R6, R2.reuse, 0x20, R6 ;  /* 0x0000002002066825 */ /* 0x042fe200078e0006 */
[----:B------:R-:W-:Y:S01]  /*0500*/  @P6 LOP3.LUT R2, R2, 0x20, RZ, 0xfc, !PT ;  /* 0x0000002002026812 */ /* 0x000fe200078efcff */
[----:B------:R-:W1:Y:S01]  /*0510*/  @P5 LDC.64 R12, c[0x0][0x3d0] ;  /* 0x0000f400ff0c5b82 */ /* 0x000e620000000a00 */
[----:B------:R-:W4:Y:S04]  /*0520*/  LDL.64 R46, [R1+0x28] ;  /* 0x00002800012e7983 */ /* 0x000f280000100a00 */
[----:B------:R-:W4:Y:S01]  /*0530*/  LDL.64 R40, [R1+0x10] ;  /* 0x0000100001287983 */ /* 0x000f220000100a00 */
[----:B------:R-:W-:Y:S01]  /*0540*/  @P0 IMAD.WIDE.U32 R8, R2, 0x20, R8 ;  /* 0x0000002002080825 */ /* 0x000fe200078e0008 */
[C---:B------:R-:W-:Y:S01]  /*0550*/  ISETP.GE.U32.AND P4, PT, R27.reuse, 0x80, PT ;  /* 0x000000801b00780c */ /* 0x040fe20003f86070 */
[----:B------:R-:W4:Y:S01]  /*0560*/  @P5 LDC.64 R14, c[0x0][0x438] ;  /* 0x00010e00ff0e5b82 */ /* 0x000f220000000a00 */
[----:B------:R-:W4:Y:S01]  /*0570*/  LDL.64 R42, [R1+0x18] ;  /* 0x00001800012a7983 */ /* 0x000f220000100a00 */
[----:B------:R-:W-:-:S02]  /*0580*/  ISETP.GE.U32.AND P3, PT, R27, 0xa0, PT ;  /* 0x000000a01b00780c */ /* 0x000fc40003f66070 */
[C---:B------:R-:W-:Y:S01]  /*0590*/  ISETP.GE.U32.AND P2, PT, R27.reuse, 0xc0, PT ;  /* 0x000000c01b00780c */ /* 0x040fe20003f46070 */
[----:B------:R-:W5:Y:S01]  /*05a0*/  @P6 LD.E.128 R84, desc[UR6][R6.64] ;  /* 0x0000000606546980 */ /* 0x000f62000c101d00 */
[C---:B0-----:R-:W-:Y:S01]  /*05b0*/  @P0 IMAD.WIDE.U32 R10, R2.reuse, 0x20, R10 ;  /* 0x00000020020a0825 */ /* 0x041fe200078e000a */
[----:B------:R-:W-:Y:S02]  /*05c0*/  ISETP.GE.U32.AND P1, PT, R27, 0xe0, PT ;  /* 0x000000e01b00780c */ /* 0x000fe40003f26070 */
[----:B------:R-:W5:Y:S04]  /*05d0*/  @P6 LD.E.128 R80, desc[UR6][R6.64+0x10] ;  /* 0x0000100606506980 */ /* 0x000f68000c101d00 */
[----:B--2---:R-:W2:Y:S01]  /*05e0*/  @P0 LDG.E.128 R36, desc[UR6][R8.64] ;  /* 0x0000000608240981 */ /* 0x004ea2000c1e1d00 */
[----:B------:R-:W-:Y:S01]  /*05f0*/  @P0 IADD3 R2, PT, PT, R2, 0x20, RZ ;  /* 0x0000002002020810 */ /* 0x000fe20007ffe0ff */
[----:B------:R-:W0:Y:S02]  /*0600*/  @P4 LDC.64 R16, c[0x0][0x3d0] ;  /* 0x0000f400ff104b82 */ /* 0x000e240000000a00 */
[----:B------:R-:W5:Y:S02]  /*0610*/  @P0 LD.E.128 R88, desc[UR6][R10.64] ;  /* 0x000000060a580980 */ /* 0x000f64000c101d00 */
[----:B-1----:R-:W-:-:S02]  /*0620*/  @P5 IMAD.WIDE.U32 R12, R2, 0x20, R12 ;  /* 0x00000020020c5825 */ /* 0x002fc400078e000c */
[----:B---3--:R1:W3:Y:S02]  /*0630*/  @P0 LDG.E.128 R28, desc[UR6][R8.64+0x10] ;  /* 0x00001006081c0981 */ /* 0x0082e4000c1e1d00 */
[----:B------:R-:W0:Y:S02]  /*0640*/  @P4 LDC.64 R22, c[0x0][0x438] ;  /* 0x00010e00ff164b82 */ /* 0x000e240000000a00 */
[----:B------:R2:W5:Y:S04]  /*0650*/  @P0 LD.E.128 R144, desc[UR6][R10.64+0x10] ;  /* 0x000010060a900980 */ /* 0x000568000c101d00 */
[----:B----4-:R-:W4:Y:S02]  /*0660*/  @P5 LDG.E.128 R52, desc[UR6][R12.64+0x10] ;  /* 0x000010060c345981 */ /* 0x010f24000c1e1d00 */
[----:B-1----:R-:W1:Y:S02]  /*0670*/  @P3 LDC.64 R8, c[0x0][0x3d0] ;  /* 0x0000f400ff083b82 */ /* 0x002e640000000a00 */
[----:B------:R2:W4:Y:S04]  /*0680*/  @P5 LDG.E.128 R56, desc[UR6][R12.64] ;  /* 0x000000060c385981 */ /* 0x000528000c1e1d00 */
[----:B------:R-:W4:Y:S04]  /*0690*/  @P6 LDG.E.128 R32, desc[UR6][R4.64+0x10] ;  /* 0x0000100604206981 */ /* 0x000f28000c1e1d00 */
[----:B------:R1:W4:Y:S04]  /*06a0*/  @P6 LDG.E.128 R48, desc[UR6][R4.64] ;  /* 0x0000000604306981 */ /* 0x000328000c1e1d00 */
[----:B--2---:R2:W-:Y:S01]  /*06b0*/  @P0 STL.64 [R1+0x60], R36 ;  /* 0x0000602401000387 */ /* 0x0045e20000100a00 */
[C---:B------:R-:W-:Y:S01]  /*06c0*/  @P5 IMAD.WIDE.U32 R14, R2.reuse, 0x20, R14 ;  /* 0x00000020020e5825 */ /* 0x040fe200078e000e */
[----:B------:R-:W1:Y:S02]  /*06d0*/  @P2 LDC.64 R10, c[0x0][0x3d0] ;  /* 0x0000f400ff0a2b82 */ /* 0x000e640000000a00 */
[----:B------:R0:W-:Y:S01]  /*06e0*/  @P0 STL.64 [R1+0x68], R38 ;  /* 0x0000682601000387 */ /* 0x0001e20000100a00 */
[----:B------:R-:W-:-:S03]  /*06f0*/  @P5 VIADD R2, R2, 0x20 ;  /* 0x0000002002025836 */ /* 0x000fc60000000000 */
[----:B------:R-:W5:Y:S02]  /*0700*/  @P5 LD.E.128 R156, desc[UR6][R14.64] ;  /* 0x000000060e9c5980 */ /* 0x000f64000c101d00 */
[----:B------:R-:W1:Y:S02]  /*0710*/  @P1 LDC.64 R12, c[0x0][0x438] ;  /* 0x00010e00ff0c1b82 */ /* 0x000e640000000a00 */
[----:B--2---:R-:W2:Y:S04]  /*0720*/  LDL.64 R36, [R1] ;  /* 0x0000000001247983 */ /* 0x004ea80000100a00 */
[----:B0-----:R-:W2:Y:S04]  /*0730*/  LDL.64 R38, [R1+0x8] ;  /* 0x0000080001267983 */ /* 0x001ea80000100a00 */
[----:B---3--:R0:W-:Y:S04]  /*0740*/  @P0 STL.64 [R1+0x50], R28 ;  /* 0x0000501c01000387 */ /* 0x0081e80000100a00 */
[----:B------:R3:W-:Y:S01]  /*0750*/  @P0 STL.64 [R1+0x58], R30 ;  /* 0x0000581e01000387 */ /* 0x0007e20000100a00 */
[----:B------:R-:W-:-:S03]  /*0760*/  ISETP.GE.U32.AND P0, PT, R27, 0x100, PT ;  /* 0x000001001b00780c */ /* 0x000fc60003f06070 */
[----:B----4-:R-:W-:Y:S01]  /*0770*/  @P5 STL.64 [R1+0x30], R52 ;  /* 0x0000303401005387 */ /* 0x010fe20000100a00 */
[----:B0-----:R-:W0:Y:S03]  /*0780*/  @P3 LDC.64 R28, c[0x0][0x438] ;  /* 0x00010e00ff1c3b82 */ /* 0x001e260000000a00 */
[----:B------:R-:W-:Y:S04]  /*0790*/  @P5 STL.64 [R1+0x38], R54 ;  /* 0x0000383601005387 */ /* 0x000fe80000100a00 */
[----:B------:R-:W-:Y:S01]  /*07a0*/  @P5 STL.64 [R1+0x40], R56 ;  /* 0x0000403801005387 */ /* 0x000fe20000100a00 */
[----:B---3--:R-:W3:Y:S03]  /*07b0*/  @P2 LDC.64 R30, c[0x0][0x438] ;  /* 0x00010e00ff1e2b82 */ /* 0x008ee60000000a00 */
[----:B------:R4:W5:Y:S04]  /*07c0*/  @P5 LD.E.128 R160, desc[UR6][R14.64+0x10] ;  /* 0x000010060ea05980 */ /* 0x000968000c101d00 */
[----:B------:R-:W-:Y:S01]  /*07d0*/  @P5 STL.64 [R1+0x48], R58 ;  /* 0x0000483a01005387 */ /* 0x000fe20000100a00 */
[----:B------:R-:W-:Y:S01]  /*07e0*/  ISETP.GE.U32.AND P5, PT, R27, 0x120, PT ;  /* 0x000001201b00780c */ /* 0x000fe20003fa6070 */
[C---:B------:R-:W-:Y:S01]  /*07f0*/  @P4 IMAD.WIDE.U32 R16, R2.reuse, 0x20, R16 ;  /* 0x0000002002104825 */ /* 0x040fe200078e0010 */
[----:B-1----:R-:W1:Y:S01]  /*0800*/  @P0 LDC.64 R4, c[0x0][0x3d0] ;  /* 0x0000f400ff040b82 */ /* 0x002e620000000a00 */
[----:B------:R4:W-:Y:S02]  /*0810*/  @P6 STL.64 [R1+0x70], R32 ;  /* 0x0000702001006387 */ /* 0x0009e40000100a00 */
[----:B------:R-:W-:-:S02]  /*0820*/  @P4 IMAD.WIDE.U32 R22, R2, 0x20, R22 ;  /* 0x0000002002164825 */ /* 0x000fc400078e0016 */
[----:B------:R-:W2:Y:S02]  /*0830*/  @P4 LDG.E.128 R44, desc[UR6][R16.64] ;  /* 0x00000006102c4981 */ /* 0x000ea4000c1e1d00 */
[----:B------:R-:W-:Y:S01]  /*0840*/  @P4 VIADD R2, R2, 0x20 ;  /* 0x0000002002024836 */ /* 0x000fe20000000000 */
[----:B----4-:R-:W4:Y:S01]  /*0850*/  @P0 LDC.64 R14, c[0x0][0x438] ;  /* 0x00010e00ff0e0b82 */ /* 0x010f220000000a00 */
[----:B------:R-:W2:Y:S07]  /*0860*/  @P4 LDG.E.128 R40, desc[UR6][R16.64+0x10] ;  /* 0x0000100610284981 */ /* 0x000eae000c1e1d00 */
[----:B------:R-:W1:Y:S01]  /*0870*/  @P1 LDC.64 R32, c[0x0][0x3d0] ;  /* 0x0000f400ff201b82 */ /* 0x000e620000000a00 */
[----:B------:R0:W-:Y:S01]  /*0880*/  @P6 STL.64 [R1+0x78], R34 ;  /* 0x0000782201006387 */ /* 0x0001e20000100a00 */
[----:B------:R-:W-:-:S03]  /*0890*/  @P3 IMAD.WIDE.U32 R8, R2, 0x20, R8 ;  /* 0x0000002002083825 */ /* 0x000fc600078e0008 */
[----:B------:R1:W5:Y:S03]  /*08a0*/  @P4 LD.E.128 R164, desc[UR6][R22.64] ;  /* 0x0000000616a44980 */ /* 0x000366000c101d00 */
[----:B------:R-:W4:Y:S01]  /*08b0*/  @P5 LDC.64 R6, c[0x0][0x3d0] ;  /* 0x0000f400ff065b82 */ /* 0x000f220000000a00 */
[C---:B0-----:R-:W-:Y:S01]  /*08c0*/  @P3 IMAD.WIDE.U32 R28, R2.reuse, 0x20, R28 ;  /* 0x00000020021c3825 */ /* 0x041fe200078e001c */
[----:B------:R0:W5:Y:S06]  /*08d0*/  @P4 LD.E.128 R168, desc[UR6][R22.64+0x10] ;  /* 0x0000100616a84980 */ /* 0x00016c000c101d00 */
[----:B------:R-:W0:Y:S01]  /*08e0*/  @P5 LDC.64 R34, c[0x0][0x438] ;  /* 0x00010e00ff225b82 */ /* 0x000e220000000a00 */
[----:B------:R-:W-:Y:S01]  /*08f0*/  @P3 VIADD R2, R2, 0x20 ;  /* 0x0000002002023836 */ /* 0x000fe20000000000 */
[----:B------:R0:W5:Y:S03]  /*0900*/  @P3 LDG.E.128 R248, desc[UR6][R8.64+0x10] ;  /* 0x0000100608f83981 */ /* 0x000166000c1e1d00 */
[C---:B------:R-:W-:Y:S01]  /*0910*/  @P2 IMAD.WIDE.U32 R10, R2.reuse, 0x20, R10 ;  /* 0x00000020020a2825 */ /* 0x040fe200078e000a */
[----:B------:R0:W5:Y:S03]  /*0920*/  @P3 LD.E.128 R172, desc[UR6][R28.64] ;  /* 0x000000061cac3980 */ /* 0x000166000c101d00 */
[C---:B---3--:R-:W-:Y:S01]  /*0930*/  @P2 IMAD.WIDE.U32 R30, R2.reuse, 0x20, R30 ;  /* 0x00000020021e2825 */ /* 0x048fe200078e001e */
[----:B------:R-:W-:Y:S01]  /*0940*/  @P2 IADD3 R2, PT, PT, R2, 0x20, RZ ;  /* 0x0000002002022810 */ /* 0x000fe20007ffe0ff */
[----:B------:R3:W5:Y:S04]  /*0950*/  @P3 LD.E.128 R176, desc[UR6][R28.64+0x10] ;  /* 0x000010061cb03980 */ /* 0x000768000c101d00 */
[C---:B-1----:R-:W-:Y:S01]  /*0960*/  @P1 IMAD.WIDE.U32 R32, R2.reuse, 0x20, R32 ;  /* 0x0000002002201825 */ /* 0x042fe200078e0020 */
[----:B------:R3:W5:Y:S03]  /*0970*/  @P2 LDG.E.128 R244, desc[UR6][R10.64] ;  /* 0x000000060af42981 */ /* 0x000766000c1e1d00 */
[C---:B------:R-:W-:Y:S01]  /*0980*/  @P1 IMAD.WIDE.U32 R12, R2.reuse, 0x20, R12 ;  /* 0x00000020020c1825 */ /* 0x040fe200078e000c */
[----:B------:R3:W5:Y:S03]  /*0990*/  @P2 LDG.E.128 R240, desc[UR6][R10.64+0x10] ;  /* 0x000010060af02981 */ /* 0x000766000c1e1d00 */
[----:B------:R-:W-:Y:S01]  /*09a0*/  @P1 VIADD R2, R2, 0x20 ;  /* 0x0000002002021836 */ /* 0x000fe20000000000 */
[----:B------:R3:W5:Y:S03]  /*09b0*/  @P2 LD.E.128 R180, desc[UR6][R30.64] ;  /* 0x000000061eb42980 */ /* 0x000766000c101d00 */
[C---:B------:R-:W-:Y:S01]  /*09c0*/  @P0 IMAD.WIDE.U32 R4, R2.reuse, 0x20, R4 ;  /* 0x0000002002040825 */ /* 0x040fe200078e0004 */
[----:B------:R3:W5:Y:S03]  /*09d0*/  @P2 LD.E.128 R184, desc[UR6][R30.64+0x10] ;  /* 0x000010061eb82980 */ /* 0x000766000c101d00 */
[C---:B----4-:R-:W-:Y:S01]  /*09e0*/  @P0 IMAD.WIDE.U32 R14, R2.reuse, 0x20, R14 ;  /* 0x00000020020e0825 */ /* 0x050fe200078e000e */
[----:B------:R3:W5:Y:S03]  /*09f0*/  @P1 LDG.E.128 R236, desc[UR6][R32.64] ;  /* 0x0000000620ec1981 */ /* 0x000766000c1e1d00 */
[----:B------:R-:W-:Y:S01]  /*0a00*/  @P0 VIADD R2, R2, 0x20 ;  /* 0x0000002002020836 */ /* 0x000fe20000000000 */
[----:B------:R3:W5:Y:S03]  /*0a10*/  @P1 LDG.E.128 R232, desc[UR6][R32.64+0x10] ;  /* 0x0000100620e81981 */ /* 0x000766000c1e1d00 */
[C---:B------:R-:W-:Y:S01]  /*0a20*/  @P5 IMAD.WIDE.U32 R6, R2.reuse, 0x20, R6 ;  /* 0x0000002002065825 */ /* 0x040fe200078e0006 */
[----:B------:R3:W5:Y:S03]  /*0a30*/  @P1 LD.E.128 R188, desc[UR6][R12.64] ;  /* 0x000000060cbc1980 */ /* 0x000766000c101d00 */
[----:B0-----:R-:W-:Y:S01]  /*0a40*/  @P5 IMAD.WIDE.U32 R34, R2, 0x20, R34 ;  /* 0x0000002002225825 */ /* 0x001fe200078e0022 */
[----:B------:R3:W5:Y:S04]  /*0a50*/  @P1 LD.E.128 R192, desc[UR6][R12.64+0x10] ;  /* 0x000010060cc01980 */ /* 0x000768000c101d00 */
[----:B------:R3:W5:Y:S04]  /*0a60*/  @P5 LDG.E.128 R220, desc[UR6][R6.64] ;  /* 0x0000000606dc5981 */ /* 0x000768000c1e1d00 */
[----:B------:R3:W5:Y:S04]  /*0a70*/  @P5 LDG.E.128 R216, desc[UR6][R6.64+0x10] ;  /* 0x0000100606d85981 */ /* 0x000768000c1e1d00 */
[----:B------:R3:W5:Y:S04]  /*0a80*/  @P5 LD.E.128 R204, desc[UR6][R34.64] ;  /* 0x0000000622cc5980 */ /* 0x000768000c101d00 */
[----:B------:R3:W5:Y:S04]  /*0a90*/  @P5 LD.E.128 R208, desc[UR6][R34.64+0x10] ;  /* 0x0000100622d05980 */ /* 0x000768000c101d00 */
[----:B------:R3:W-:Y:S04]  /*0aa0*/  @P6 STL.64 [R1+0x80], R48 ;  /* 0x0000803001006387 */ /* 0x0007e80000100a00 */
[----:B--2---:R-:W2:Y:S04]  /*0ab0*/  @P3 LDG.E.128 R36, desc[UR6][R8.64] ;  /* 0x0000000608243981 */ /* 0x004ea8000c1e1d00 */
[----:B------:R3:W-:Y:S04]  /*0ac0*/  @P6 STL.64 [R1+0x88], R50 ;  /* 0x0000883201006387 */ /* 0x0007e80000100a00 */
[----:B------:R3:W5:Y:S04]  /*0ad0*/  @P0 LDG.E.128 R228, desc[UR6][R4.64] ;  /* 0x0000000604e40981 */ /* 0x000768000c1e1d00 */
[----:B------:R3:W5:Y:S04]  /*0ae0*/  @P0 LDG.E.128 R224, desc[UR6][R4.64+0x10] ;  /* 0x0000100604e00981 */ /* 0x000768000c1e1d00 */
[----:B------:R3:W5:Y:S04]  /*0af0*/  @P0 LD.E.128 R196, desc[UR6][R14.64] ;  /* 0x000000060ec40980 */ /* 0x000768000c101d00 */
[----:B------:R3:W5:Y:S01]  /*0b00*/  @P0 LD.E.128 R200, desc[UR6][R14.64+0x10] ;  /* 0x000010060ec80980 */ /* 0x000762000c101d00 */
[----:B------:R-:W-:-:S03]  /*0b10*/  ISETP.GE.U32.AND P0, PT, R27, 0x140, PT ;  /* 0x000001401b00780c */ /* 0x000fc60003f06070 */
[----:B------:R3:W-:Y:S04]  /*0b20*/  @P4 STL.64 [R1+0x20], R44 ;  /* 0x0000202c01004387 */ /* 0x0007e80000100a00 */
[----:B------:R3:W-:Y:S04]  /*0b30*/  @P4 STL.64 [R1+0x28], R46 ;  /* 0x0000282e01004387 */ /* 0x0007e80000100a00 */
[----:B------:R3:W-:Y:S04]  /*0b40*/  @P4 STL.64 [R1+0x10], R40 ;  /* 0x0000102801004387 */ /* 0x0007e80000100a00 */
[----:B------:R3:W-:Y:S01]  /*0b50*/  @P4 STL.64 [R1+0x18], R42 ;  /* 0x0000182a01004387 */ /* 0x0007e20000100a00 */
[----:B------:R-:W-:Y:S01]  /*0b60*/  LOP3.LUT R24, R24, 0xffffbfff, RZ, 0xc0, !PT ;  /* 0xffffbfff18187812 */ /* 0x000fe200078ec0ff */
[----:B------:R-:W-:-:S03]  /*0b70*/  @P5 VIADD R2, R2, 0x20 ;  /* 0x0000002002025836 */ /* 0x000fc60000000000 */
[----:B------:R-:W-:Y:S01]  /*0b80*/  @P6 LOP3.LUT R24, R24, 0x4000, RZ, 0xfc, !PT ;  /* 0x0000400018186812 */ /* 0x000fe200078efcff */
[----:B--2---:R3:W-:Y:S04]  /*0b90*/  @P3 STL.64 [R1], R36 ;  /* 0x0000002401003387 */ /* 0x0047e80000100a00 */
[----:B------:R3:W-:Y:S01]  /*0ba0*/  @P3 STL.64 [R1+0x8], R38 ;  /* 0x0000082601003387 */ /* 0x0007e20000100a00 */
[----:B------:R-:W-:Y:S05]  /*0bb0*/  @!P0 BRA `(.L_x_13626) ;  /* 0x0000000800c08947 */ /* 0x000fea0003800000 */
[----:B---3--:R-:W0:Y:S08]  /*0bc0*/  LDC.64 R4, c[0x0][0x3d0] ;  /* 0x0000f400ff047b82 */ /* 0x008e300000000a00 */
        /* <DEDUP_REMOVED lines=8> */
.L_x_13625:
[----:B------:R0:W2:Y:S04]  /*0c50*/  LDL R32, [R1+0x60] ;  /* 0x0000600001207983 */ /* 0x0000a80000100800 */
[----:B------:R0:W2:Y:S04]  /*0c60*/  LDL R33, [R1+0x64] ;  /* 0x0000640001217983 */ /* 0x0000a80000100800 */
[----:B------:R0:W2:Y:S04]  /*0c70*/  LDL R34, [R1+0x68] ;  /* 0x0000680001227983 */ /* 0x0000a80000100800 */
[----:B------:R0:W2:Y:S04]  /*0c80*/  LDL R35, [R1+0x6c] ;  /* 0x00006c0001237983 */ /* 0x0000a80000100800 */
[----:B------:R0:W3:Y:S04]  /*0c90*/  LDL R56, [R1+0x50] ;  /* 0x0000500001387983 */ /* 0x0000e80000100800 */
[----:B------:R0:W3:Y:S04]  /*0ca0*/  LDL R57, [R1+0x54] ;  /* 0x0000540001397983 */ /* 0x0000e80000100800 */
[----:B------:R0:W3:Y:S04]  /*0cb0*/  LDL R58, [R1+0x58] ;  /* 0x00005800013a7983 */ /* 0x0000e80000100800 */
[----:B------:R0:W3:Y:S04]  /*0cc0*/  LDL R59, [R1+0x5c] ;  /* 0x00005c00013b7983 */ /* 0x0000e80000100800 */
[----:B------:R0:W4:Y:S04]  /*0cd0*/  LDL R48, [R1+0x30] ;  /* 0x0000300001307983 */ /* 0x0001280000100800 */
        /* <DEDUP_REMOVED lines=14> */
[----:B------:R0:W4:Y:S01]  /*0dc0*/  LDL R47, [R1+0x2c] ;  /* 0x00002c00012f7983 */ /* 0x0001220000100800 */
[----:B------:R-:W-:-:S02]  /*0dd0*/  ISETP.GE.U32.AND P6, PT, R27, 0x20, PT ;  /* 0x000000201b00780c */ /* 0x000fc40003fc6070 */
[C---:B------:R-:W-:Y:S01]  /*0de0*/  ISETP.GE.U32.AND P1, PT, R27.reuse, 0x40, PT ;  /* 0x000000401b00780c */ /* 0x040fe20003f26070 */
[----:B------:R-:W4:Y:S01]  /*0df0*/  LDL R30, [R1+0x70] ;  /* 0x00007000011e7983 */ /* 0x000f220000100800 */
[C---:B------:R-:W-:Y:S02]  /*0e00*/  ISETP.GE.U32.AND P5, PT, R27.reuse, 0x60, PT ;  /* 0x000000601b00780c */ /* 0x040fe40003fa6070 */
[----:B------:R-:W-:Y:S01]  /*0e10*/  ISETP.GE.U32.AND P4, PT, R27, 0x80, PT ;  /* 0x000000801b00780c */ /* 0x000fe20003f86070 */
[----:B------:R-:W4:Y:S04]  /*0e20*/  LDL R29, [R1+0x74] ;  /* 0x00007400011d7983 */ /* 0x000f280000100800 */
[----:B------:R-:W4:Y:S02]  /*0e30*/  LDL R15, [R1+0x4] ;  /* 0x00000400010f7983 */ /* 0x000f240000100800 */
[----:B------:R-:W1:Y:S02]  /*0e40*/  @P6 LDC.64 R4, c[0x0][0x3d0] ;  /* 0x0000f400ff046b82 */ /* 0x000e640000000a00 */
[----:B------:R-:W4:Y:S04]  /*0e50*/  LDL R14, [R1+0x8] ;  /* 0x00000800010e7983 */ /* 0x000f280000100800 */
[----:B------:R-:W4:Y:S02]  /*0e60*/  LDL R28, [R1+0x78] ;  /* 0x00007800011c7983 */ /* 0x000f240000100800 */
[----:B------:R-:W0:Y:S02]  /*0e70*/  @P1 LDC.64 R6, c[0x0][0x3d0] ;  /* 0x0000f400ff061b82 */ /* 0x000e240000000a00 */
[----:B------:R-:W4:Y:S04]  /*0e80*/  LDL R17, [R1+0x8c] ;  /* 0x00008c0001117983 */ /* 0x000f280000100800 */
[----:B------:R-:W4:Y:S02]  /*0e90*/  LDL R16, [R1] ;  /* 0x0000000001107983 */ /* 0x000f240000100800 */
[----:B------:R-:W0:Y:S02]  /*0ea0*/  @P5 LDC.64 R8, c[0x0][0x3d0] ;  /* 0x0000f400ff085b82 */ /* 0x000e240000000a00 */
[----:B------:R-:W4:Y:S04]  /*0eb0*/  LDL R23, [R1+0x7c] ;  /* 0x00007c0001177983 */ /* 0x000f280000100800 */
[----:B------:R-:W4:Y:S02]  /*0ec0*/  LDL R22, [R1+0x80] ;  /* 0x0000800001167983 */ /* 0x000f240000100800 */
[----:B------:R-:W0:Y:S01]  /*0ed0*/  @P4 LDC.64 R10, c[0x0][0x3d0] ;  /* 0x0000f400ff0a4b82 */ /* 0x000e220000000a00 */
[C---:B-1----:R-:W-:Y:S01]  /*0ee0*/  @P6 IMAD.WIDE.U32 R4, R2.reuse, 0x20, R4 ;  /* 0x0000002002046825 */ /* 0x042fe200078e0004 */
[----:B------:R-:W-:Y:S01]  /*0ef0*/  @P6 LOP3.LUT R2, R2, 0x20, RZ, 0xfc, !PT ;  /* 0x0000002002026812 */ /* 0x000fe200078efcff */
[----:B------:R-:W4:Y:S04]  /*0f00*/  LDL R21, [R1+0x84] ;  /* 0x0000840001157983 */ /* 0x000f280000100800 */
[----:B------:R-:W4:Y:S01]  /*0f10*/  LDL R18, [R1+0x88] ;  /* 0x0000880001127983 */ /* 0x000f220000100800 */
[C---:B0-----:R-:W-:Y:S01]  /*0f20*/  @P1 IMAD.WIDE.U32 R6, R2.reuse, 0x20, R6 ;  /* 0x0000002002061825 */ /* 0x041fe200078e0006 */
[----:B------:R-:W-:-:S02]  /*0f30*/  @P1 IADD3 R2, PT, PT, R2, 0x20, RZ ;  /* 0x0000002002021810 */ /* 0x000fc40007ffe0ff */
[----:B------:R-:W4:Y:S03]  /*0f40*/  LDL R3, [R1+0xc] ;  /* 0x00000c0001037983 */ /* 0x000f260000100800 */
[----:B------:R-:W-:-:S04]  /*0f50*/  @P5 IMAD.WIDE.U32 R8, R2, 0x20, R8 ;  /* 0x0000002002085825 */ /* 0x000fc800078e0008 */
[----:B------:R-:W-:-:S04]  /*0f60*/  @P5 VIADD R2, R2, 0x20 ;  /* 0x0000002002025836 */ /* 0x000fc80000000000 */
[----:B------:R-:W-:Y:S01]  /*0f70*/  @P4 IMAD.WIDE.U32 R10, R2, 0x20, R10 ;  /* 0x00000020020a4825 */ /* 0x000fe200078e000a */
[----:B--2---:R-:W2:Y:S04]  /*0f80*/  @P1 LDG.E.128 R32, desc[UR6][R6.64] ;  /* 0x0000000606201981 */ /* 0x004ea8000c1e1d00 */
[----:B---3--:R-:W3:Y:S04]  /*0f90*/  @P1 LDG.E.128 R56, desc[UR6][R6.64+0x10] ;  /* 0x0000100606381981 */ /* 0x008ee8000c1e1d00 */
[----:B----4-:R-:W4:Y:S04]  /*0fa0*/  @P5 LDG.E.128 R48, desc[UR6][R8.64+0x10] ;  /* 0x0000100608305981 */ /* 0x010f28000c1e1d00 */
[----:B------:R-:W4:Y:S04]  /*0fb0*/  @P5 LDG.E.128 R52, desc[UR6][R8.64] ;  /* 0x0000000608345981 */ /* 0x000f28000c1e1d00 */
[----:B------:R-:W4:Y:S04]  /*0fc0*/  @P4 LDG.E.128 R40, desc[UR6][R10.64+0x10] ;  /* 0x000010060a284981 */ /* 0x000f28000c1e1d00 */
[----:B------:R-:W4:Y:S01]  /*0fd0*/  @P4 LDG.E.128 R44, desc[UR6][R10.64] ;  /* 0x000000060a2c4981 */ /* 0x000f22000c1e1d00 */
[----:B------:R-:W-:-:S02]  /*0fe0*/  ISETP.GE.U32.AND P0, PT, R27, 0xa0, PT ;  /* 0x000000a01b00780c */ /* 0x000fc40003f06070 */
[C---:B------:R-:W-:Y:S02]  /*0ff0*/  ISETP.GE.U32.AND P3, PT, R27.reuse, 0xc0, PT ;  /* 0x000000c01b00780c */ /* 0x040fe40003f66070 */
[----:B------:R-:W-:-:S09]  /*1000*/  ISETP.GE.U32.AND P2, PT, R27, 0xe0, PT ;  /* 0x000000e01b00780c */ /* 0x000fd20003f46070 */
[----:B------:R-:W0:Y:S01]  /*1010*/  @P0 LDC.64 R12, c[0x0][0x3d0] ;  /* 0x0000f400ff0c0b82 */ /* 0x000e220000000a00 */
[----:B------:R-:W-:Y:S01]  /*1020*/  @P4 VIADD R2, R2, 0x20 ;  /* 0x0000002002024836 */ /* 0x000fe20000000000 */
[----:B------:R-:W-:Y:S01]  /*1030*/  MOV R39, R17 ;  /* 0x0000001100277202 */ /* 0x000fe20000000f00 */
[----:B------:R-:W-:Y:S02]  /*1040*/  IMAD.MOV.U32 R36, RZ, RZ, R22 ;  /* 0x000000ffff247224 */ /* 0x000fe400078e0016 */
[----:B------:R-:W-:Y:S02]  /*1050*/  IMAD.MOV.U32 R37, RZ, RZ, R21 ;  /* 0x000000ffff257224 */ /* 0x000fe400078e0015 */
[----:B------:R-:W-:Y:S02]  /*1060*/  IMAD.MOV.U32 R38, RZ, RZ, R18 ;  /* 0x000000ffff267224 */ /* 0x000fe400078e0012 */
[----:B0-----:R-:W-:Y:S01]  /*1070*/  @P0 IMAD.WIDE.U32 R12, R2, 0x20, R12 ;  /* 0x00000020020c0825 */ /* 0x001fe200078e000c */
[----:B------:R-:W-:-:S03]  /*1080*/  MOV R31, R3 ;  /* 0x00000003001f7202 */ /* 0x000fc60000000f00 */
[----:B------:R-:W-:Y:S01]  /*1090*/  @P0 VIADD R2, R2, 0x20 ;  /* 0x0000002002020836 */ /* 0x000fe20000000000 */
[----:B------:R-:W4:Y:S04]  /*10a0*/  @P6 LDG.E.128 R36, desc[UR6][R4.64] ;  /* 0x0000000604246981 */ /* 0x000f28000c1e1d00 */
[----:B------:R0:W5:Y:S04]  /*10b0*/  @P0 LDG.E.128 R248, desc[UR6][R12.64+0x10] ;  /* 0x000010060cf80981 */ /* 0x000168000c1e1d00 */
[----:B--2---:R1:W-:Y:S04]  /*10c0*/  @P1 STL.64 [R1+0x60], R32 ;  /* 0x0000602001001387 */ /* 0x0043e80000100a00 */
[----:B------:R2:W-:Y:S01]  /*10d0*/  @P1 STL.64 [R1+0x68], R34 ;  /* 0x0000682201001387 */ /* 0x0005e20000100a00 */
[----:B-1----:R-:W-:-:S02]  /*10e0*/  IMAD.MOV.U32 R32, RZ, RZ, R30 ;  /* 0x000000ffff207224 */ /* 0x002fc400078e001e */
[----:B------:R-:W-:Y:S01]  /*10f0*/  IMAD.MOV.U32 R33, RZ, RZ, R29 ;  /* 0x000000ffff217224 */ /* 0x000fe200078e001d */
[----:B---3--:R0:W-:Y:S01]  /*1100*/  @P1 STL.64 [R1+0x50], R56 ;  /* 0x0000503801001387 */ /* 0x0081e20000100a00 */
[----:B------:R-:W-:-:S03]  /*1110*/  IMAD.MOV.U32 R29, RZ, RZ, R15 ;  /* 0x000000ffff1d7224 */ /* 0x000fc600078e000f */
[----:B------:R0:W-:Y:S01]  /*1120*/  @P1 STL.64 [R1+0x58], R58 ;  /* 0x0000583a01001387 */ /* 0x0001e20000100a00 */
[----:B------:R-:W-:Y:S01]  /*1130*/  ISETP.GE.U32.AND P1, PT, R27, 0x100, PT ;  /* 0x000001001b00780c */ /* 0x000fe20003f26070 */
[----:B------:R-:W-:Y:S02]  /*1140*/  IMAD.MOV.U32 R30, RZ, RZ, R14 ;  /* 0x000000ffff1e7224 */ /* 0x000fe400078e000e */
[----:B------:R-:W1:Y:S01]  /*1150*/  @P3 LDC.64 R14, c[0x0][0x3d0] ;  /* 0x0000f400ff0e3b82 */ /* 0x000e620000000a00 */
[----:B--2---:R-:W-:Y:S01]  /*1160*/  IMAD.MOV.U32 R34, RZ, RZ, R28 ;  /* 0x000000ffff227224 */ /* 0x004fe200078e001c */
[----:B----4-:R0:W-:Y:S08]  /*1170*/  @P5 STL.64 [R1+0x30], R48 ;  /* 0x0000303001005387 */ /* 0x0101f00000100a00 */
[----:B------:R-:W2:Y:S01]  /*1180*/  @P1 LDC.64 R6, c[0x0][0x3d0] ;  /* 0x0000f400ff061b82 */ /* 0x000ea20000000a00 */
[----:B------:R0:W-:Y:S01]  /*1190*/  @P5 STL.64 [R1+0x38], R50 ;  /* 0x0000383201005387 */ /* 0x0001e20000100a00 */
[----:B------:R-:W-:-:S06]  /*11a0*/  IMAD.MOV.U32 R28, RZ, RZ, R16 ;  /* 0x000000ffff1c7224 */ /* 0x000fcc00078e0010 */
[----:B------:R-:W3:Y:S01]  /*11b0*/  @P2 LDC.64 R16, c[0x0][0x3d0] ;  /* 0x0000f400ff102b82 */ /* 0x000ee20000000a00 */
[----:B------:R-:W-:Y:S01]  /*11c0*/  MOV R35, R23 ;  /* 0x0000001700237202 */ /* 0x000fe20000000f00 */
[----:B------:R-:W4:Y:S04]  /*11d0*/  @P0 LDG.E.128 R28, desc[UR6][R12.64] ;  /* 0x000000060c1c0981 */ /* 0x000f28000c1e1d00 */
[----:B------:R0:W-:Y:S04]  /*11e0*/  @P5 STL.64 [R1+0x40], R52 ;  /* 0x0000403401005387 */ /* 0x0001e80000100a00 */
[----:B------:R0:W-:Y:S01]  /*11f0*/  @P5 STL.64 [R1+0x48], R54 ;  /* 0x0000483601005387 */ /* 0x0001e20000100a00 */
[----:B------:R-:W-:Y:S01]  /*1200*/  ISETP.GE.U32.AND P5, PT, R27, 0x120, PT ;  /* 0x000001201b00780c */ /* 0x000fe20003fa6070 */
[----:B-1----:R-:W-:-:S02]  /*1210*/  @P3 IMAD.WIDE.U32 R14, R2, 0x20, R14 ;  /* 0x00000020020e3825 */ /* 0x002fc400078e000e */
[----:B------:R-:W4:Y:S04]  /*1220*/  @P6 LDG.E.128 R32, desc[UR6][R4.64+0x10] ;  /* 0x0000100604206981 */ /* 0x000f28000c1e1d00 */
[----:B------:R0:W-:Y:S06]  /*1230*/  @P4 STL.64 [R1+0x10], R40 ;  /* 0x0000102801004387 */ /* 0x0001ec0000100a00 */
[----:B------:R-:W1:Y:S01]  /*1240*/  @P5 LDC.64 R22, c[0x0][0x3d0] ;  /* 0x0000f400ff165b82 */ /* 0x000e620000000a00 */
[----:B------:R0:W-:Y:S01]  /*1250*/  @P4 STL.64 [R1+0x18], R42 ;  /* 0x0000182a01004387 */ /* 0x0001e20000100a00 */
[----:B------:R-:W-:-:S03]  /*1260*/  @P3 IADD3 R2, PT, PT, R2, 0x20, RZ ;  /* 0x0000002002023810 */ /* 0x000fc60007ffe0ff */
[----:B------:R0:W5:Y:S04]  /*1270*/  @P3 LDG.E.128 R244, desc[UR6][R14.64] ;  /* 0x000000060ef43981 */ /* 0x000168000c1e1d00 */
[----:B------:R0:W5:Y:S04]  /*1280*/  @P3 LDG.E.128 R240, desc[UR6][R14.64+0x10] ;  /* 0x000010060ef03981 */ /* 0x000168000c1e1d00 */
[----:B------:R0:W-:Y:S04]  /*1290*/  @P4 STL.64 [R1+0x20], R44 ;  /* 0x0000202c01004387 */ /* 0x0001e80000100a00 */
[----:B------:R0:W-:Y:S01]  /*12a0*/  @P4 STL.64 [R1+0x28], R46 ;  /* 0x0000282e01004387 */ /* 0x0001e20000100a00 */
[----:B------:R-:W-:Y:S01]  /*12b0*/  ISETP.GE.U32.AND P4, PT, R27, 0x140, PT ;  /* 0x000001401b00780c */ /* 0x000fe20003f86070 */
[----:B---3--:R-:W-:-:S12]  /*12c0*/  @P2 IMAD.WIDE.U32 R16, R2, 0x20, R16 ;  /* 0x0000002002102825 */ /* 0x008fd800078e0010 */
[----:B------:R-:W3:Y:S01]  /*12d0*/  @P4 LDC.64 R8, c[0x0][0x3d0] ;  /* 0x0000f400ff084b82 */ /* 0x000ee20000000a00 */
[----:B------:R-:W-:Y:S01]  /*12e0*/  @P2 VIADD R2, R2, 0x20 ;  /* 0x0000002002022836 */ /* 0x000fe20000000000 */
[----:B------:R0:W5:Y:S03]  /*12f0*/  @P2 LDG.E.128 R236, desc[UR6][R16.64] ;  /* 0x0000000610ec2981 */ /* 0x000166000c1e1d00 */
[C---:B--2---:R-:W-:Y:S01]  /*1300*/  @P1 IMAD.WIDE.U32 R6, R2.reuse, 0x20, R6 ;  /* 0x0000002002061825 */ /* 0x044fe200078e0006 */
[----:B------:R0:W5:Y:S03]  /*1310*/  @P2 LDG.E.128 R232, desc[UR6][R16.64+0x10] ;  /* 0x0000100610e82981 */ /* 0x000166000c1e1d00 */
[----:B------:R-:W-:Y:S01]  /*1320*/  @P1 VIADD R2, R2, 0x20 ;  /* 0x0000002002021836 */ /* 0x000fe20000000000 */
[----:B------:R0:W5:Y:S03]  /*1330*/  @P1 LDG.E.128 R228, desc[UR6][R6.64] ;  /* 0x0000000606e41981 */ /* 0x000166000c1e1d00 */
[C---:B-1----:R-:W-:Y:S01]  /*1340*/  @P5 IMAD.WIDE.U32 R22, R2.reuse, 0x20, R22 ;  /* 0x0000002002165825 */ /* 0x042fe200078e0016 */
[----:B------:R0:W5:Y:S03]  /*1350*/  @P1 LDG.E.128 R224, desc[UR6][R6.64+0x10] ;  /* 0x0000100606e01981 */ /* 0x000166000c1e1d00 */
[----:B------:R-:W-:Y:S01]  /*1360*/  @P5 VIADD R2, R2, 0x20 ;  /* 0x0000002002025836 */ /* 0x000fe20000000000 */
[----:B------:R0:W5:Y:S04]  /*1370*/  @P5 LDG.E.128 R220, desc[UR6][R22.64] ;  /* 0x0000000616dc5981 */ /* 0x000168000c1e1d00 */
[----:B------:R0:W5:Y:S01]  /*1380*/  @P5 LDG.E.128 R216, desc[UR6][R22.64+0x10] ;  /* 0x0000100616d85981 */ /* 0x000162000c1e1d00 */
[----:B---3--:R-:W-:-:S05]  /*1390*/  @P4 IMAD.WIDE.U32 R2, R2, 0x20, R8 ;  /* 0x0000002002024825 */ /* 0x008fca00078e0008 */
[----:B------:R0:W5:Y:S04]  /*13a0*/  @P4 LDG.E.128 R76, desc[UR6][R2.64] ;  /* 0x00000006024c4981 */ /* 0x000168000c1e1d00 */
[----:B------:R0:W5:Y:S04]  /*13b0*/  @P4 LDG.E.128 R72, desc[UR6][R2.64+0x10] ;  /* 0x0000100602484981 */ /* 0x000168000c1e1d00 */
[----:B------:R0:W-:Y:S04]  /*13c0*/  @P6 STL.64 [R1+0x80], R36 ;  /* 0x0000802401006387 */ /* 0x0001e80000100a00 */
[----:B------:R0:W-:Y:S01]  /*13d0*/  @P6 STL.64 [R1+0x88], R38 ;  /* 0x0000882601006387 */ /* 0x0001e20000100a00 */
[----:B------:R-:W-:-:S02]  /*13e0*/  LOP3.LUT R24, R24, 0xffffbfff, RZ, 0xc0, !PT ;  /* 0xffffbfff18187812 */ /* 0x000fc400078ec0ff */
[----:B------:R-:W-:Y:S02]  /*13f0*/  CS2R R210, SRZ ;  /* 0x0000000000d27805 */ /* 0x000fe4000001ff00 */
[----:B------:R-:W-:Y:S02]  /*1400*/  CS2R R208, SRZ ;  /* 0x0000000000d07805 */ /* 0x000fe4000001ff00 */
[----:B------:R-:W-:Y:S02]  /*1410*/  CS2R R206, SRZ ;  /* 0x0000000000ce7805 */ /* 0x000fe4000001ff00 */
[----:B------:R-:W-:Y:S02]  /*1420*/  @P6 LOP3.LUT R24, R24, 0x4000, RZ, 0xfc, !PT ;  /* 0x0000400018186812 */ /* 0x000fe400078efcff */
        /* <DEDUP_REMOVED lines=33> */
[----:B------:R-:W-:Y:S02]  /*1640*/  @P4 CS2R R66, SRZ ;  /* 0x0000000000424805 */ /* 0x000fe4000001ff00 */
[----:B------:R-:W-:Y:S02]  /*1650*/  @P4 CS2R R64, SRZ ;  /* 0x0000000000404805 */ /* 0x000fe4000001ff00 */
[----:B------:R-:W-:Y:S02]  /*1660*/  @P4 CS2R R70, SRZ ;  /* 0x0000000000464805 */ /* 0x000fe4000001ff00 */
[----:B------:R-:W-:Y:S01]  /*1670*/  @P4 CS2R R68, SRZ ;  /* 0x0000000000444805 */ /* 0x000fe2000001ff00 */
[----:B----4-:R0:W-:Y:S04]  /*1680*/  @P6 STL.64 [R1+0x70], R32 ;  /* 0x0000702001006387 */ /* 0x0101e80000100a00 */
[----:B------:R0:W-:Y:S04]  /*1690*/  @P6 STL.64 [R1+0x78], R34 ;  /* 0x0000782201006387 */ /* 0x0001e80000100a00 */
[----:B------:R0:W-:Y:S04]  /*16a0*/  @P0 STL.64 [R1], R28 ;  /* 0x0000001c01000387 */ /* 0x0001e80000100a00 */
[----:B------:R0:W-:Y:S02]  /*16b0*/  @P0 STL.64 [R1+0x8], R30 ;  /* 0x0000081e01000387 */ /* 0x0001e40000100a00 */
.L_x_13626:
[----:B------:R-:W-:Y:S05]  /*16c0*/  BSYNC.RECONVERGENT B0 ;  /* 0x0000000000007941 */ /* 0x000fea0003800200 */
.L_x_13624:
[----:B------:R-:W1:Y:S02]  /*16d0*/  LDCU UR8, c[0x0][0x384] ;  /* 0x00007080ff0877ac */ /* 0x000e640008000800 */
[----:B-1----:R-:W-:-:S13]  /*16e0*/  ISETP.GE.AND P0, PT, R26, UR8, PT ;  /* 0x000000081a007c0c */ /* 0x002fda000bf06270 */
[----:B------:R-:W-:Y:S05]  /*16f0*/  @P0 EXIT ;  /* 0x000000000000094d */ /* 0x000fea0003800000 */
[----:B0-2---:R-:W-:-:S04]  /*1700*/  IMAD.HI.U32 R3, R19, -0x326172a9, RZ ;  /* 0xcd9e8d5713037827 */ /* 0x005fc800078e00ff */
[----:B------:R-:W-:Y:S01]  /*1710*/  HFMA2 R17, -RZ, RZ, 0, 0 ;  /* 0x00000000ff117431 */ /* 0x000fe200000001ff */
[----:B------:R-:W-:Y:S01]  /*1720*/  LOP3.LUT R21, R0, 0x3, RZ, 0xc0, !PT ;  /* 0x0000000300157812 */ /* 0x000fe200078ec0ff */
[----:B------:R-:W0:Y:S01]  /*1730*/  LDCU.64 UR8, c[0x0][0x398] ;  /* 0x00007300ff0877ac */ /* 0x000e220008000a00 */
[----:B------:R-:W-:Y:S01]  /*1740*/  IMAD.HI.U32 R2, R25, -0x2daee0ad, RZ ;  /* 0xd2511f5319027827 */ /* 0x000fe200078e00ff */
[----:B------:R-:W-:-:S03]  /*1750*/  LOP3.LUT R3, R20, UR4, R3, 0x96, !PT ;  /* 0x0000000414037c12 */ /* 0x000fc6000f8e9603 */
[----:B---3--:R-:W-:Y:S01]  /*1760*/  IMAD R5, R19, -0x326172a9, RZ ;  /* 0xcd9e8d5713057824 */ /* 0x008fe200078e02ff */
[----:B------:R-:W-:Y:S01]  /*1770*/  LOP3.LUT R2, R2, UR5, RZ, 0x3c, !PT ;  /* 0x0000000502027c12 */ /* 0x000fe2000f8e3cff */
[----:B------:R-:W-:Y:S02]  /*1780*/  IMAD R7, R25, -0x2daee0ad, RZ ;  /* 0xd2511f5319077824 */ /* 0x000fe400078e02ff */
[----:B------:R-:W-:-:S04]  /*1790*/  IMAD.HI.U32 R6, R3, -0x2daee0ad, RZ ;  /* 0xd2511f5303067827 */ /* 0x000fc800078e00ff */
[C---:B------:R-:W-:Y:S01]  /*17a0*/  IMAD.HI.U32 R4, R2.reuse, -0x326172a9, RZ ;  /* 0xcd9e8d5702047827 */ /* 0x040fe200078e00ff */
[----:B------:R-:W-:Y:S01]  /*17b0*/  LOP3.LUT R6, R7, UR12, R6, 0x96, !PT ;  /* 0x0000000c07067c12 */ /* 0x000fe2000f8e9606 */
[----:B------:R-:W1:Y:S02]  /*17c0*/  LDCU UR12, c[0x0][0x388] ;  /* 0x00007100ff0c77ac */ /* 0x000e640008000800 */
[----:B------:R-:W-:Y:S01]  /*17d0*/  IMAD R8, R3, -0x2daee0ad, RZ ;  /* 0xd2511f5303087824 */ /* 0x000fe200078e02ff */
[----:B------:R-:W-:Y:S01]  /*17e0*/  LOP3.LUT R4, R5, UR10, R4, 0x96, !PT ;  /* 0x0000000a05047c12 */ /* 0x000fe2000f8e9604 */
[----:B------:R-:W-:Y:S01]  /*17f0*/  IMAD R5, R2, -0x326172a9, RZ ;  /* 0xcd9e8d5702057824 */ /* 0x000fe200078e02ff */
[----:B------:R-:W2:Y:S01]  /*1800*/  LDCU.64 UR10, c[0x0][0x3a0] ;  /* 0x00007400ff0a77ac */ /* 0x000ea20008000a00 */
[----:B------:R-:W-:-:S04]  /*1810*/  IMAD.HI.U32 R2, R6, -0x326172a9, RZ ;  /* 0xcd9e8d5706027827 */ /* 0x000fc800078e00ff */
[----:B------:R-:W-:Y:S01]  /*1820*/  IMAD.HI.U32 R3, R4, -0x2daee0ad, RZ ;  /* 0xd2511f5304037827 */ /* 0x000fe200078e00ff */
[----:B------:R-:W-:Y:S01]  /*1830*/  LOP3.LUT R2, R5, UR13, R2, 0x96, !PT ;  /* 0x0000000d05027c12 */ /* 0x000fe2000f8e9602 */
[----:B------:R-:W3:Y:S02]  /*1840*/  LDCU.U8 UR13, c[0x0][0x410] ;  /* 0x00008200ff0d77ac */ /* 0x000ee40008000000 */
[----:B------:R-:W-:Y:S01]  /*1850*/  IMAD R5, R6, -0x326172a9, RZ ;  /* 0xcd9e8d5706057824 */ /* 0x000fe200078e02ff */
[----:B------:R-:W-:Y:S01]  /*1860*/  LOP3.LUT R3, R8, UR14, R3, 0x96, !PT ;  /* 0x0000000e08037c12 */ /* 0x000fe2000f8e9603 */
[----:B------:R-:W-:Y:S01]  /*1870*/  IMAD R7, R4, -0x2daee0ad, RZ ;  /* 0xd2511f5304077824 */ /* 0x000fe200078e02ff */
[----:B------:R-:W4:Y:S01]  /*1880*/  LDCU UR14, c[0x0][0x448] ;  /* 0x00008900ff0e77ac */ /* 0x000f220008000800 */
[----:B------:R-:W-:-:S04]  /*1890*/  IMAD.HI.U32 R6, R2, -0x2daee0ad, RZ ;  /* 0xd2511f5302067827 */ /* 0x000fc800078e00ff */
[----:B------:R-:W-:Y:S01]  /*18a0*/  IMAD.HI.U32 R4, R3, -0x326172a9, RZ ;  /* 0xcd9e8d5703047827 */ /* 0x000fe200078e00ff */
[----:B------:R-:W-:-:S03]  /*18b0*/  LOP3.LUT R6, R7, UR16, R6, 0x96, !PT ;  /* 0x0000001007067c12 */ /* 0x000fc6000f8e9606 */
        /* <DEDUP_REMOVED lines=38> */
[----:B01234-:R-:W-:-:S07]  /*1b20*/  IMAD R18, R4, -0x326172a9, RZ ;  /* 0xcd9e8d5704127824 */ /* 0x01ffce00078e02ff */
.L_x_14897:
        /* <DEDUP_REMOVED lines=40> */
.L_x_13632:
        /* <DEDUP_REMOVED lines=12> */
.L_x_13634:
[----:B------:R-:W-:Y:S05]  /*1e70*/  BSYNC.RECONVERGENT B2 ;  /* 0x0000000000027941 */ /* 0x000fea0003800200 */
.L_x_13633:
        /* <DEDUP_REMOVED lines=62> */
.L_x_13631:
[----:B------:R-:W-:Y:S05]  /*2260*/  BSYNC.RECONVERGENT B1 ;  /* 0x0000000000017941 */ /* 0x000fea0003800200 */
.L_x_13630:
[----:B------:R-:W0:Y:S01]  /*2270*/  LDC R153, c[0x0][0x404] ;  /* 0x00010100ff997b82 */ /* 0x000e220000000800 */
[----:B------:R-:W-:Y:S01]  /*2280*/  I2FP.F32.U32 R15, R15 ;  /* 0x0000000f000f7245 */ /* 0x000fe20000201000 */
[----:B------:R-:W-:Y:S01]  /*2290*/  IMAD.MOV.U32 R154, RZ, RZ, 0x2f800000 ;  /* 0x2f800000ff9a7424 */ /* 0x000fe200078e00ff */
[----:B------:R-:W-:Y:S01]  /*22a0*/  ISETP.NE.AND P3, PT, R46, 0x1, PT ;  /* 0x000000012e00780c */ /* 0x000fe20003f65270 */
[----:B------:R-:W-:Y:S01]  /*22b0*/  BSSY.RECONVERGENT B1, `(.L_x_13635) ;  /* 0x0000064000017945 */ /* 0x000fe20003800200 */
[----:B-----5:R-:W-:Y:S01]  /*22c0*/  @P1 SHF.L.U32 R21, R56, 0x10, RZ ;  /* 0x0000001038151819 */ /* 0x020fe200000006ff */
[----:B------:R-:W-:Y:S01]  /*22d0*/  FFMA.FTZ R15, R15, R154, 1.1641532182693481445e-10 ;  /* 0x2f0000000f0f7423 */ /* 0x000fe2000001009a */
[----:B------:R-:W-:Y:S01]  /*22e0*/  LOP3.LUT R24, R24, 0xffffffef, RZ, 0xc0, !PT ;  /* 0xffffffef18187812 */ /* 0x000fe200078ec0ff */
[----:B------:R-:W1:Y:S01]  /*22f0*/  LDC R132, c[0x0][0x408] ;  /* 0x00010200ff847b82 */ /* 0x000e620000000800 */
[----:B------:R-:W-:Y:S02]  /*2300*/  IMAD.MOV.U32 R110, RZ, RZ, 0x2 ;  /* 0x00000002ff6e7424 */ /* 0x000fe400078e00ff */
[----:B------:R-:W-:Y:S01]  /*2310*/  IMAD.MOV.U32 R45, RZ, RZ, R18 ;  /* 0x000000ffff2d7224 */ /* 0x000fe200078e0012 */
        /* <DEDUP_REMOVED lines=18> */
.L_x_13637:
        /* <DEDUP_REMOVED lines=12> */
.L_x_13639:
[----:B------:R-:W-:Y:S05]  /*2500*/  BSYNC.RECONVERGENT B2 ;  /* 0x0000000000027941 */ /* 0x000fea0003800200 */
.L_x_13638:
        /* <DEDUP_REMOVED lines=62> */
.L_x_13636:
[----:B------:R-:W-:Y:S05]  /*28f0*/  BSYNC.RECONVERGENT B1 ;  /* 0x0000000000017941 */ /* 0x000fea0003800200 */
.L_x_13635:
        /* <DEDUP_REMOVED lines=9> */
[----:B------:R-:W-:-:S02]  /*2990*/  FSETP.GTU.FTZ.AND P2, PT, R45, R153, PT ;  /* 0x000000992d00720b */ /* 0x000fc40003f5c000 */
[----:B------:R-:W-:Y:S02]  /*29a0*/  @P1 IMAD.U32 R21, R21, 0x10000, RZ ;  /* 0x0001000015151824 */ /* 0x000fe400078e00ff */
        /* <DEDUP_REMOVED lines=15> */
.L_x_13642:
        /* <DEDUP_REMOVED lines=12> */
.L_x_13644:
[----:B------:R-:W-:Y:S05]  /*2b60*/  BSYNC.RECONVERGENT B2 ;  /* 0x0000000000027941 */ /* 0x000fea0003800200 */
.L_x_13643:
        /* <DEDUP_REMOVED lines=58> */
[----:B------:R-:W-:-:S04]  /*2f10*/  IMAD.WIDE.U32 R110, R18, -0x326172a9, RZ ;  /* 0xcd9e8d57126e7825 */ /* 0x000fc800078e00ff */
[----:B------:R-:W-:Y:S01]  /*2f20*/  IMAD.MOV.U32 R18, RZ, RZ, R110 ;  /* 0x000000ffff127224 */ /* 0x000fe200078e006e */
[----:B------:R-:W-:Y:S01]  /*2f30*/  LOP3.LUT R22, R22, UR15, R111, 0x96, !PT ;  /* 0x0000000f16167c12 */ /* 0x000fe2000f8e966f */
[----:B------:R-:W-:-:S07]  /*2f40*/  HFMA2 R111, -RZ, RZ, 0, 0 ;  /* 0x00000000ff6f7431 */ /* 0x000fce00000001ff */
.L_x_13641:
[----:B------:R-:W-:Y:S05]  /*2f50*/  BSYNC.RECONVERGENT B1 ;  /* 0x0000000000017941 */ /* 0x000fea0003800200 */
.L_x_13640:
[----:B------:R-:W-:Y:S01]  /*2f60*/  I2FP.F32.U32 R21, R21 ;  /* 0x0000001500157245 */ /* 0x000fe20000201000 */
[----:B------:R-:W-:Y:S01]  /*2f70*/  BSSY.RECONVERGENT B1, `(.L_x_13645) ;  /* 0x0000064000017945 */ /* 0x000fe20003800200 */
[----:B------:R-:W-:Y:S01]  /*2f80*/  ISETP.NE.AND P2, PT, R111, 0x1, PT ;  /* 0x000000016f00780c */ /* 0x000fe20003f45270 */
[----:B------:R-:W-:Y:S01]  /*2f90*/  IMAD.MOV.U32 R110, RZ, RZ, 0x2 ;  /* 0x00000002ff6e7424 */ /* 0x000fe200078e00ff */
[----:B------:R-:W-:Y:S01]  /*2fa0*/  LOP3.LUT R24, R24, 0xfffffffb, RZ, 0xc0, !PT ;  /* 0xfffffffb18187812 */ /* 0x000fe200078ec0ff */
        /* <DEDUP_REMOVED lines=8> */
[----:B------:R-:W-:Y:S02]  /*3030*/  PRMT R21, R93, 0x7632, R21 ;  /* 0x000076325d157816 */ /* 0x000fe40000000015 */
[----:B------:R-:W-:Y:S02]  /*3040*/  MOV R93, R18 ;  /* 0x00000012005d7202 */ /* 0x000fe40000000f00 */
        /* <DEDUP_REMOVED lines=11> */
.L_x_13647:
        /* <DEDUP_REMOVED lines=12> */
.L_x_13649:
[----:B------:R-:W-:Y:S05]  /*31c0*/  BSYNC.RECONVERGENT B2 ;  /* 0x0000000000027941 */ /* 0x000fea0003800200 */
.L_x_13648:
        /* <DEDUP_REMOVED lines=62> */
.L_x_13646:
[----:B------:R-:W-:Y:S05]  /*35b0*/  BSYNC.RECONVERGENT B1 ;  /* 0x0000000000017941 */ /* 0x000fea0003800200 */
.L_x_13645:
        /* <DEDUP_REMOVED lines=26> */
.L_x_13652:
        /* <DEDUP_REMOVED lines=12> */
.L_x_13654:
[----:B------:R-:W-:Y:S05]  /*3820*/  BSYNC.RECONVERGENT B2 ;  /* 0x0000000000027941 */ /* 0x000fea0003800200 */
.L_x_13653:
        /* <DEDUP_REMOVED lines=62> */
.L_x_13651:
[----:B------:R-:W-:Y:S05]  /*3c10*/  BSYNC.RECONVERGENT B1 ;  /* 0x0000000000017941 */ /* 0x000fea0003800200 */
.L_x_13650:
        /* <DEDUP_REMOVED lines=24> */
.L_x_13657:
        /* <DEDUP_REMOVED lines=12> */
.L_x_13659:
[----:B------:R-:W-:Y:S05]  /*3e60*/  BSYNC.RECONVERGENT B2 ;  /* 0x0000000000027941 */ /* 0x000fea0003800200 */
.L_x_13658:
        /* <DEDUP_REMOVED lines=62> */
.L_x_13656:
[----:B------:R-:W-:Y:S05]  /*4250*/  BSYNC.RECONVERGENT B1 ;  /* 0x0000000000017941 */ /* 0x000fea0003800200 */
.L_x_13655:
[----:B------:R-:W-:Y:S01]  /*4260*/  I2FP.F32.U32 R94, R94 ;  /* 0x0000005e005e7245 */ /* 0x000fe20000201000 */
[----:B------:R-:W-:Y:S01]  /*4270*/  IMAD.U32 R21, R21, 0x10000, RZ ;  /* 0x0001000015157824 */ /* 0x000fe200078e00ff */
[----:B------:R-:W-:Y:S01]  /*4280*/  ISETP.NE.AND P4, PT, R130, 0x1, PT ;  /* 0x000000018200780c */ /* 0x000fe20003f85270 */
[----:B------:R-:W-:Y:S02]  /*4290*/  BSSY.RECONVERGENT B1, `(.L_x_13660) ;  /* 0x0000060000017945 */ /* 0x000fe40003800200 */
[----:B------:R-:W-:-:S05]  /*42a0*/  FFMA.FTZ R94, R94, R154, 1.1641532182693481445e-10 ;  /* 0x2f0000005e5e7423 */ /* 0x000fca000001009a */
[----:B------:R-:W-:Y:S01]  /*42b0*/  FSETP.GTU.FTZ.AND P3, PT, R94, R153, PT ;  /* 0x000000995e00720b */ /* 0x000fe20003f7c000 */
[----:B------:R-:W-:Y:S01]  /*42c0*/  FMUL.FTZ R94, R21, R132 ;  /* 0x00000084155e7220 */ /* 0x000fe20000410000 */
[----:B------:R-:W-:-:S04]  /*42d0*/  @P1 PRMT R21, R58, 0x7632, R21 ;  /* 0x000076323a151816 */ /* 0x000fc80000000015 */
[----:B------:R-:W-:Y:S01]  /*42e0*/  FSEL R131, R94, RZ, !P3 ;  /* 0x000000ff5e837208 */ /* 0x000fe20005800000 */
[----:B------:R-:W-:Y:S02]  /*42f0*/  @P1 IMAD.U32 R21, R21, 0x10000, RZ ;  /* 0x0001000015151824 */ /* 0x000fe400078e00ff */
[----:B------:R-:W-:Y:S01]  /*4300*/  HFMA2 R94, -RZ, RZ, 0, 1.1920928955078125e-07 ;  /* 0x00000002ff5e7431 */ /* 0x000fe200000001ff */
        /* <DEDUP_REMOVED lines=13> */
.L_x_13662:
        /* <DEDUP_REMOVED lines=12> */
.L_x_13664:
[----:B------:R-:W-:Y:S05]  /*44a0*/  BSYNC.RECONVERGENT B2 ;  /* 0x0000000000027941 */ /* 0x000fea0003800200 */
.L_x_13663:
        /* <DEDUP_REMOVED lines=61> */
[----:B------:R-:W-:-:S07]  /*4880*/  LOP3.LUT R22, R22, UR15, R149, 0x96, !PT ;  /* 0x0000000f16167c12 */ /* 0x000fce000f8e9695 */
.L_x_13661:
[----:B------:R-:W-:Y:S05]  /*4890*/  BSYNC.RECONVERGENT B1 ;  /* 0x0000000000017941 */ /* 0x000fea0003800200 */
.L_x_13660:
        /* <DEDUP_REMOVED lines=24> */
.L_x_13667:
        /* <DEDUP_REMOVED lines=12> */
.L_x_13669:
[----:B------:R-:W-:Y:S05]  /*4ae0*/  BSYNC.RECONVERGENT B2 ;  /* 0x0000000000027941 */ /* 0x000fea0003800200 */
.L_x_13668:
        /* <DEDUP_REMOVED lines=54> */
[----:B------:R-:W-:Y:S01]  /*4e50*/  IMAD.MOV.U32 R21, RZ, RZ, RZ ;  /* 0x000000ffff157224 */ /* 0x000fe200078e00ff */
[----:B------:R-:W-:Y:S01]  /*4e60*/  LOP3.LUT R23, R148, UR15, R95, 0x96, !PT ;  /* 0x0000000f94177c12 */ /* 0x000fe2000f8e965f */
[----:B------:R-:W-:Y:S01]  /*4e70*/  UIADD3 UR15, UPT, UPT, UR4, -0x700cb87f, URZ ;  /* 0x8ff34781040f7890 */ /* 0x000fe2000fffe0ff */
[----:B------:R-:W-:Y:S01]  /*4e80*/  MOV R148, R141 ;  /* 0x0000008d00947202 */ /* 0x000fe20000000f00 */
[----:B------:R-:W-:Y:S02]  /*4e90*/  IMAD.MOV.U32 R141, RZ, RZ, R94 ;  /* 0x000000ffff8d7224 */ /* 0x000fe400078e005e */
[----:B------:R-:W-:-:S04]  /*4ea0*/  IMAD.WIDE.U32 R94, R18, -0x326172a9, RZ ;  /* 0xcd9e8d57125e7825 */ /* 0x000fc800078e00ff */
[----:B------:R-:W-:Y:S01]  /*4eb0*/  IMAD.MOV.U32 R18, RZ, RZ, R94 ;  /* 0x000000ffff127224 */ /* 0x000fe200078e005e */
[----:B------:R-:W-:-:S07]  /*4ec0*/  LOP3.LUT R22, R22, UR15, R95, 0x96, !PT ;  /* 0x0000000f16167c12 */ /* 0x000fce000f8e965f */
.L_x_13666:
[----:B------:R-:W-:Y:S05]  /*4ed0*/  BSYNC.RECONVERGENT B1 ;  /* 0x0000000000017941 */ /* 0x000fea0003800200 */
.L_x_13665:
        /* <DEDUP_REMOVED lines=14> */
[----:B------:R-:W-:Y:S01]  /*4fc0*/  PRMT R95, R150, 0x5410, R95 ;  /* 0x00005410965f7816 */ /* 0x000fe2000000005f */
[----:B------:R-:W-:Y:S06]  /*4fd0*/  BRA `(.L_x_13670) ;  /* 0x0000006400307947 */ /* 0x000fec0003800000 */
.L_x_13629:
        /* <DEDUP_REMOVED lines=16> */
.L_x_13673:
        /* <DEDUP_REMOVED lines=12> */
.L_x_13675:
[----:B------:R-:W-:Y:S05]  /*51a0*/  BSYNC.RECONVERGENT B2 ;  /* 0x0000000000027941 */ /* 0x000fea0003800200 */
.L_x_13674:
        /* <DEDUP_REMOVED lines=62> */
.L_x_13672:
[----:B------:R-:W-:Y:S05]  /*5590*/  BSYNC.RECONVERGENT B1 ;  /* 0x0000000000017941 */ /* 0x000fea0003800200 */
.L_x_13671:
        /* <DEDUP_REMOVED lines=9> */
[----:B------:R-:W-:Y:S02]  /*5630*/  IMAD.MOV.U32 R11, RZ, RZ, R18 ;  /* 0x000000ffff0b7224 */ /* 0x000fe400078e0012 */
[----:B0-----:R-:W-:Y:S01]  /*5640*/  FSETP.GTU.FTZ.AND P2, PT, R8, R7, PT ;  /* 0x000000070800720b */ /* 0x001fe20003f5c000 */
[----:B------:R-:W-:-:S03]  /*5650*/  IMAD.U32 R8, R92, 0x10000, RZ ;  /* 0x000100005c087824 */ /* 0x000fc600078e00ff */
[----:B------:R-:W-:Y:S01]  /*5660*/  PLOP3.LUT P4, PT, P2, PT, PT, 0x8, 0x80 ;  /* 0x000000000080781c */ /* 0x000fe2000178e170 */
[----:B-1----:R-:W-:-:S05]  /*5670*/  FMUL.FTZ R8, R8, R132 ;  /* 0x0000008408087220 */ /* 0x002fca0000410000 */
        /* <DEDUP_REMOVED lines=12> */
.L_x_13678:
        /* <DEDUP_REMOVED lines=12> */
.L_x_13680:
[----:B------:R-:W-:Y:S05]  /*5800*/  BSYNC.RECONVERGENT B2 ;  /* 0x0000000000027941 */ /* 0x000fea0003800200 */
.L_x_13679:
        /* <DEDUP_REMOVED lines=62> */
.L_x_13677:
[----:B------:R-:W-:Y:S05]  /*5bf0*/  BSYNC.RECONVERGENT B1 ;  /* 0x0000000000017941 */ /* 0x000fea0003800200 */
.L_x_13676:
        /* <DEDUP_REMOVED lines=13> */
[----:B------:R-:W-:-:S04]  /*5cd0*/  SEL R9, RZ, 0x1, P2 ;  /* 0x00000001ff097807 */ /* 0x000fc80001000000 */
[----:B------:R-:W-:Y:S02]  /*5ce0*/  PRMT R14, R9, 0x7610, R14 ;  /* 0x00007610090e7816 */ /* 0x000fe4000000000e */
[----:B------:R-:W-:Y:S02]  /*5cf0*/  F2FP.BF16.F32.PACK_AB R92, RZ, R15 ;  /* 0x0000000fff5c723e */ /* 0x000fe400000010ff */
[----:B------:R-:W-:Y:S01]  /*5d00*/  MOV R9, 0x2 ;  /* 0x0000000200097802 */ /* 0x000fe20000000f00 */
        /* <DEDUP_REMOVED lines=9> */
.L_x_13683:
        /* <DEDUP_REMOVED lines=12> */
.L_x_13685:
[----:B------:R-:W-:Y:S05]  /*5e60*/  BSYNC.RECONVERGENT B2 ;  /* 0x0000000000027941 */ /* 0x000fea0003800200 */
.L_x_13684:
        /* <DEDUP_REMOVED lines=62> */
.L_x_13682:
[----:B------:R-:W-:Y:S05]  /*6250*/  BSYNC.RECONVERGENT B1 ;  /* 0x0000000000017941 */ /* 0x000fea0003800200 */
.L_x_13681:
[----:B------:R-:W-:Y:S01]  /*6260*/  I2FP.F32.U32 R8, R11 ;  /* 0x0000000b00087245 */ /* 0x000fe20000201000 */
[----:B------:R-:W-:Y:S01]  /*6270*/  BSSY.RECONVERGENT B1, `(.L_x_13686) ;  /* 0x0000060000017945 */ /* 0x000fe20003800200 */
[----:B------:R-:W-:Y:S01]  /*6280*/  ISETP.NE.AND P3, PT, R9, 0x1, PT ;  /* 0x000000010900780c */ /* 0x000fe20003f65270 */
[----:B------:R-:W-:Y:S01]  /*6290*/  IMAD.MOV.U32 R11, RZ, RZ, R18 ;  /* 0x000000ffff0b7224 */ /* 0x000fe200078e0012 */
[----:B------:R-:W-:Y:S01]  /*62a0*/  LOP3.LUT R24, R24, 0xfffffff7, RZ, 0xc0, !PT ;  /* 0xfffffff718187812 */ /* 0x000fe200078ec0ff */
[----:B------:R-:W-:-:S05]  /*62b0*/  FFMA.FTZ R8, R8, R153, 1.1641532182693481445e-10 ;  /* 0x2f00000008087423 */ /* 0x000fca0000010099 */
        /* <DEDUP_REMOVED lines=16> */
.L_x_13688:
        /* <DEDUP_REMOVED lines=12> */
.L_x_13690:
[----:B------:R-:W-:Y:S05]  /*6480*/  BSYNC.RECONVERGENT B2 ;  /* 0x0000000000027941 */ /* 0x000fea0003800200 */
.L_x_13689:
        /* <DEDUP_REMOVED lines=62> */
.L_x_13687:
[----:B------:R-:W-:Y:S05]  /*6870*/  BSYNC.RECONVERGENT B1 ;  /* 0x0000000000017941 */ /* 0x000fea0003800200 */
.L_x_13686:
[----:B------:R-:W-:Y:S01]  /*6880*/  I2FP.F32.U32 R9, R11 ;  /* 0x0000000b00097245 */ /* 0x000fe20000201000 */
[----:B------:R-:W-:Y:S01]  /*6890*/  BSSY.RECONVERGENT B1, `(.L_x_13691) ;  /* 0x0000066000017945 */ /* 0x000fe20003800200 */
[----:B------:R-:W-:Y:S01]  /*68a0*/  @P1 PRMT R10, R56, 0x7632, R10 ;  /* 0x00007632380a1816 */ /* 0x000fe2000000000a */
[----:B------:R-:W-:Y:S01]  /*68b0*/  IMAD.MOV.U32 R11, RZ, RZ, R18 ;  /* 0x000000ffff0b7224 */ /* 0x000fe200078e0012 */
[----:B------:R-:W-:Y:S01]  /*68c0*/  ISETP.NE.AND P3, PT, R8, 0x1, PT ;  /* 0x000000010800780c */ /* 0x000fe20003f65270 */
[----:B------:R-:W-:Y:S01]  /*68d0*/  FFMA.FTZ R9, R9, R153, 1.1641532182693481445e-10 ;  /* 0x2f00000009097423 */ /* 0x000fe20000010099 */
[----:B------:R-:W-:-:S04]  /*68e0*/  @P1 SHF.L.U32 R10, R10, 0x10, RZ ;  /* 0x000000100a0a1819 */ /* 0x000fc800000006ff */
[----:B------:R-:W-:Y:S02]  /*68f0*/  FSETP.GTU.FTZ.AND P2, PT, R9, R7, PT ;  /* 0x000000070900720b */ /* 0x000fe40003f5c000 */
[----:B------:R-:W-:-:S05]  /*6900*/  PRMT R9, R60, 0x7632, R9 ;  /* 0x000076323c097816 */ /* 0x000fca0000000009 */
[----:B------:R-:W-:-:S04]  /*6910*/  IMAD.U32 R9, R9, 0x10000, RZ ;  /* 0x0001000009097824 */ /* 0x000fc800078e00ff */
[----:B------:R-:W-:-:S05]  /*6920*/  FMUL.FTZ R9, R9, R132 ;  /* 0x0000008409097220 */ /* 0x000fca0000410000 */
[----:B------:R-:W-:-:S05]  /*6930*/  FSEL R9, R9, RZ, !P2 ;  /* 0x000000ff09097208 */ /* 0x000fca0005000000 */
[----:B------:R-:W-:-:S04]  /*6940*/  FADD.FTZ R9, R21, R9 ;  /* 0x0000000915097221 */ /* 0x000fc80000010000 */
[----:B------:R-:W-:Y:S01]  /*6950*/  @P1 FADD.FTZ R46, R9, R10 ;  /* 0x0000000a092e1221 */ /* 0x000fe20000010000 */
[----:B------:R-:W-:Y:S01]  /*6960*/  @!P1 IMAD.MOV.U32 R46, RZ, RZ, R9 ;  /* 0x000000ffff2e9224 */ /* 0x000fe200078e0009 */
[----:B------:R-:W-:-:S04]  /*6970*/  SEL R9, RZ, 0x1, P2 ;  /* 0x00000001ff097807 */ /* 0x000fc80001000000 */
        /* <DEDUP_REMOVED lines=12> */
.L_x_13693:
        /* <DEDUP_REMOVED lines=12> */
.L_x_13695:
[----:B------:R-:W-:Y:S05]  /*6b00*/  BSYNC.RECONVERGENT B2 ;  /* 0x0000000000027941 */ /* 0x000fea0003800200 */
.L_x_13694:
        /* <DEDUP_REMOVED lines=62> */
.L_x_13692:
[----:B------:R-:W-:Y:S05]  /*6ef0*/  BSYNC.RECONVERGENT B1 ;  /* 0x0000000000017941 */ /* 0x000fea0003800200 */
.L_x_13691:
        /* <DEDUP_REMOVED lines=10> */
[----:B------:R-:W-:Y:S01]  /*6fa0*/  FSEL R12, R8, RZ, !P3 ;  /* 0x000000ff080c7208 */ /* 0x000fe20005800000 */
[----:B------:R-:W-:Y:S01]  /*6fb0*/  HFMA2 R8, -RZ, RZ, 0, 1.1920928955078125e-07 ;  /* 0x00000002ff087431 */ /* 0x000fe200000001ff */
        /* <DEDUP_REMOVED lines=11> */
.L_x_13698:
        /* <DEDUP_REMOVED lines=12> */
.L_x_13700:
[----:B------:R-:W-:Y:S05]  /*7130*/  BSYNC.RECONVERGENT B2 ;  /* 0x0000000000027941 */ /* 0x000fea0003800200 */
.L_x_13699:
        /* <DEDUP_REMOVED lines=62> */
.L_x_13697:
[----:B------:R-:W-:Y:S05]  /*7520*/  BSYNC.RECONVERGENT B1 ;  /* 0x0000000000017941 */ /* 0x000fea0003800200 */
.L_x_13696:
        /* <DEDUP_REMOVED lines=15> */
[----:B------:R-:W-:Y:S02]  /*7620*/  F2FP.BF16.F32.PACK_AB R93, RZ, R45 ;  /* 0x0000002dff5d723e */ /* 0x000fe400000010ff */
[----:B------:R-:W-:-:S07]  /*7630*/  MOV R9, 0x2 ;  /* 0x0000000200097802 */ /* 0x000fce0000000f00 */
        /* <DEDUP_REMOVED lines=9> */
.L_x_13703:
        /* <DEDUP_REMOVED lines=12> */
.L_x_13705:
[----:B------:R-:W-:Y:S05]  /*7790*/  BSYNC.RECONVERGENT B2 ;  /* 0x0000000000027941 */ /* 0x000fea0003800200 */
.L_x_13704:
        /* <DEDUP_REMOVED lines=62> */
.L_x_13702:
[----:B------:R-:W-:Y:S05]  /*7b80*/  BSYNC.RECONVERGENT B1 ;  /* 0x0000000000017941 */ /* 0x000fea0003800200 */
.L_x_13701:
[----:B------:R-:W-:Y:S01]  /*7b90*/  I2FP.F32.U32 R8, R11 ;  /* 0x0000000b00087245 */ /* 0x000fe20000201000 */
[----:B------:R-:W-:Y:S01]  /*7ba0*/  BSSY.RECONVERGENT B1, `(.L_x_13706) ;  /* 0x0000060000017945 */ /* 0x000fe20003800200 */
[----:B------:R-:W-:Y:S01]  /*7bb0*/  LOP3.LUT R24, R24, 0xfffffffd, RZ, 0xc0, !PT ;  /* 0xfffffffd18187812 */ /* 0x000fe200078ec0ff */
[----:B------:R-:W-:Y:S02]  /*7bc0*/  IMAD.MOV.U32 R11, RZ, RZ, R18 ;  /* 0x000000ffff0b7224 */ /* 0x000fe400078e0012 */
[----:B------:R-:W-:-:S05]  /*7bd0*/  FFMA.FTZ R8, R8, R153, 1.1641532182693481445e-10 ;  /* 0x2f00000008087423 */ /* 0x000fca0000010099 */
[----:B------:R-:W-:Y:S01]  /*7be0*/  FSETP.GTU.FTZ.AND P2, PT, R8, R7, PT ;  /* 0x000000070800720b */ /* 0x000fe20003f5c000 */
[----:B------:R-:W-:-:S04]  /*7bf0*/  IMAD.U32 R8, R21, 0x10000, RZ ;  /* 0x0001000015087824 */ /* 0x000fc800078e00ff */
        /* <DEDUP_REMOVED lines=15> */
.L_x_13708:
        /* <DEDUP_REMOVED lines=12> */
.L_x_13710:
[----:B------:R-:W-:Y:S05]  /*7db0*/  BSYNC.RECONVERGENT B2 ;  /* 0x0000000000027941 */ /* 0x000fea0003800200 */
.L_x_13709:
        /* <DEDUP_REMOVED lines=62> */
.L_x_13707:
[----:B------:R-:W-:Y:S05]  /*81a0*/  BSYNC.RECONVERGENT B1 ;  /* 0x0000000000017941 */ /* 0x000fea0003800200 */
.L_x_13706:
[----:B------:R-:W-:Y:S01]  /*81b0*/  I2FP.F32.U32 R9, R11 ;  /* 0x0000000b00097245 */ /* 0x000fe20000201000 */
[----:B------:R-:W-:Y:S01]  /*81c0*/  BSSY.RECONVERGENT B1, `(.L_x_13711) ;  /* 0x0000065000017945 */ /* 0x000fe20003800200 */
[----:B------:R-:W-:-:S03]  /*81d0*/  @P1 PRMT R10, R57, 0x7632, R10 ;  /* 0x00007632390a1816 */ /* 0x000fc6000000000a */
[----:B------:R-:W-:Y:S01]  /*81e0*/  FFMA.FTZ R9, R9, R153, 1.1641532182693481445e-10 ;  /* 0x2f00000009097423 */ /* 0x000fe20000010099 */
[----:B------:R-:W-:-:S04]  /*81f0*/  @P1 SHF.L.U32 R10, R10, 0x10, RZ ;  /* 0x000000100a0a1819 */ /* 0x000fc800000006ff */
[----:B------:R-:W-:Y:S02]  /*8200*/  FSETP.GTU.FTZ.AND P2, PT, R9, R7, PT ;  /* 0x000000070900720b */ /* 0x000fe40003f5c000 */
[----:B------:R-:W-:Y:S02]  /*8210*/  PRMT R9, R61, 0x7632, R9 ;  /* 0x000076323d097816 */ /* 0x000fe40000000009 */
[----:B------:R-:W-:-:S03]  /*8220*/  SEL R11, RZ, 0x1, P2 ;  /* 0x00000001ff0b7807 */ /* 0x000fc60001000000 */
[----:B------:R-:W-:-:S04]  /*8230*/  IMAD.U32 R9, R9, 0x10000, RZ ;  /* 0x0001000009097824 */ /* 0x000fc800078e00ff */
[----:B------:R-:W-:-:S05]  /*8240*/  FMUL.FTZ R9, R9, R132 ;  /* 0x0000008409097220 */ /* 0x000fca0000410000 */
[----:B------:R-:W-:Y:S02]  /*8250*/  FSEL R9, R9, RZ, !P2 ;  /* 0x000000ff09097208 */ /* 0x000fe40005000000 */
[----:B------:R-:W-:-:S03]  /*8260*/  ISETP.NE.AND P2, PT, R8, 0x1, PT ;  /* 0x000000010800780c */ /* 0x000fc60003f45270 */
[----:B------:R-:W-:-:S04]  /*8270*/  FADD.FTZ R9, R21, R9 ;  /* 0x0000000915097221 */ /* 0x000fc80000010000 */
[----:B------:R-:W-:Y:S01]  /*8280*/  @P1 FADD.FTZ R111, R9, R10 ;  /* 0x0000000a096f1221 */ /* 0x000fe20000010000 */
[----:B------:R-:W-:Y:S02]  /*8290*/  @!P1 IMAD.MOV.U32 R111, RZ, RZ, R9 ;  /* 0x000000ffff6f9224 */ /* 0x000fe400078e0009 */
[----:B------:R-:W-:Y:S02]  /*82a0*/  IMAD.MOV.U32 R9, RZ, RZ, 0x2 ;  /* 0x00000002ff097424 */ /* 0x000fe400078e00ff */
[----:B------:R-:W-:Y:S01]  /*82b0*/  IMAD.MOV.U32 R10, RZ, RZ, R18 ;  /* 0x000000ffff0a7224 */ /* 0x000fe200078e0012 */
        /* <DEDUP_REMOVED lines=10> */
.L_x_13713:
        /* <DEDUP_REMOVED lines=12> */
.L_x_13715:
[----:B------:R-:W-:Y:S05]  /*8420*/  BSYNC.RECONVERGENT B2 ;  /* 0x0000000000027941 */ /* 0x000fea0003800200 */
.L_x_13714:
        /* <DEDUP_REMOVED lines=62> */
.L_x_13712:
[----:B------:R-:W-:Y:S05]  /*8810*/  BSYNC.RECONVERGENT B1 ;  /* 0x0000000000017941 */ /* 0x000fea0003800200 */
.L_x_13711:
        /* <DEDUP_REMOVED lines=21> */
.L_x_13718:
        /* <DEDUP_REMOVED lines=12> */
.L_x_13720:
[----:B------:R-:W-:Y:S05]  /*8a30*/  BSYNC.RECONVERGENT B2 ;  /* 0x0000000000027941 */ /* 0x000fea0003800200 */
.L_x_13719:
        /* <DEDUP_REMOVED lines=62> */
.L_x_13717:
[----:B------:R-:W-:Y:S05]  /*8e20*/  BSYNC.RECONVERGENT B1 ;  /* 0x0000000000017941 */ /* 0x000fea0003800200 */
.L_x_13716:
[----:B------:R-:W-:Y:S01]  /*8e30*/  I2FP.F32.U32 R9, R94 ;  /* 0x0000005e00097245 */ /* 0x000fe20000201000 */
[----:B------:R-:W-:Y:S01]  /*8e40*/  BSSY.RECONVERGENT B1, `(.L_x_13721) ;  /* 0x0000063000017945 */ /* 0x000fe20003800200 */
[----:B------:R-:W-:-:S03]  /*8e50*/  IMAD.MOV.U32 R130, RZ, RZ, R18 ;  /* 0x000000ffff827224 */ /* 0x000fc600078e0012 */
        /* <DEDUP_REMOVED lines=11> */
[----:B------:R-:W-:Y:S02]  /*8f10*/  F2FP.BF16.F32.PACK_AB R94, RZ, R110 ;  /* 0x0000006eff5e723e */ /* 0x000fe400000010ff */
[----:B------:R-:W-:-:S09]  /*8f20*/  MOV R9, 0x2 ;  /* 0x0000000200097802 */ /* 0x000fd20000000f00 */
        /* <DEDUP_REMOVED lines=9> */
.L_x_13723:
        /* <DEDUP_REMOVED lines=12> */
.L_x_13725:
[----:B------:R-:W-:Y:S05]  /*9080*/  BSYNC.RECONVERGENT B2 ;  /* 0x0000000000027941 */ /* 0x000fea0003800200 */
.L_x_13724:
        /* <DEDUP_REMOVED lines=60> */
[----:B------:R-:W-:Y:S01]  /*9450*/  LOP3.LUT R22, R22, UR15, R9, 0x96, !PT ;  /* 0x0000000f16167c12 */ /* 0x000fe2000f8e9609 */
[----:B------:R-:W-:-:S07]  /*9460*/  HFMA2 R9, -RZ, RZ, 0, 0 ;  /* 0x00000000ff097431 */ /* 0x000fce00000001ff */
.L_x_13722:
[----:B------:R-:W-:Y:S05]  /*9470*/  BSYNC.RECONVERGENT B1 ;  /* 0x0000000000017941 */ /* 0x000fea0003800200 */
.L_x_13721:
        /* <DEDUP_REMOVED lines=20> */
.L_x_13728:
        /* <DEDUP_REMOVED lines=12> */
.L_x_13730:
[----:B------:R-:W-:Y:S05]  /*9680*/  BSYNC.RECONVERGENT B2 ;  /* 0x0000000000027941 */ /* 0x000fea0003800200 */
.L_x_13729:
        /* <DEDUP_REMOVED lines=62> */
.L_x_13727:
[----:B------:R-:W-:Y:S05]  /*9a70*/  BSYNC.RECONVERGENT B1 ;  /* 0x0000000000017941 */ /* 0x000fea0003800200 */
.L_x_13726:
        /* <DEDUP_REMOVED lines=9> */
[----:B------:R-:W-:Y:S01]  /*9b10*/  FADD.FTZ R9, R21, R9 ;  /* 0x0000000915097221 */ /* 0x000fe20000010000 */
        /* <DEDUP_REMOVED lines=17> */
.L_x_13733:
        /* <DEDUP_REMOVED lines=12> */
.L_x_13735:
[----:B------:R-:W-:Y:S05]  /*9cf0*/  BSYNC.RECONVERGENT B2 ;  /* 0x0000000000027941 */ /* 0x000fea0003800200 */
.L_x_13734:
        /* <DEDUP_REMOVED lines=62> */
.L_x_13732:
[----:B------:R-:W-:Y:S05]  /*a0e0*/  BSYNC.RECONVERGENT B1 ;  /* 0x0000000000017941 */ /* 0x000fea0003800200 */
.L_x_13731:
        /* <DEDUP_REMOVED lines=21> */
.L_x_13738:
        /* <DEDUP_REMOVED lines=12> */
.L_x_13740:
[----:B------:R-:W-:Y:S05]  /*a300*/  BSYNC.RECONVERGENT B2 ;  /* 0x0000000000027941 */ /* 0x000fea0003800200 */
.L_x_13739:
        /* <DEDUP_REMOVED lines=62> */
.L_x_13737:
[----:B------:R-:W-:Y:S05]  /*a6f0*/  BSYNC.RECONVERGENT B1 ;  /* 0x0000000000017941 */ /* 0x000fea0003800200 */
.L_x_13736:
[----:B------:R-:W-:Y:S01]  /*a700*/  I2FP.F32.U32 R95, R95 ;  /* 0x0000005f005f7245 */ /* 0x000fe20000201000 */
        /* <DEDUP_REMOVED lines=24> */
.L_x_13743:
        /* <DEDUP_REMOVED lines=12> */
.L_x_13745:
[----:B------:R-:W-:Y:S05]  /*a950*/  BSYNC.RECONVERGENT B2 ;  /* 0x0000000000027941 */ /* 0x000fea0003800200 */
.L_x_13744:
        /* <DEDUP_REMOVED lines=62> */
.L_x_13742:
[----:B------:R-:W-:Y:S05]  /*ad40*/  BSYNC.RECONVERGENT B1 ;  /* 0x0000000000017941 */ /* 0x000fea0003800200 */
.L_x_13741:
        /* <DEDUP_REMOVED lines=20> */
.L_x_13748:
        /* <DEDUP_REMOVED lines=15> */
.L_x_13750:
[----:B------:R-:W-:Y:S05]  /*af80*/  BSYNC.RECONVERGENT B2 ;  /* 0x0000000000027941 */ /* 0x000fea0003800200 */
.L_x_13749:
        /* <DEDUP_REMOVED lines=56> */
[----:B------:R-:W-:Y:S01]  /*b310*/  IMAD.MOV.U32 R150, RZ, RZ, R141 ;  /* 0x000000ffff967224 */ /* 0x000fe200078e008d */
[----:B------:R-:W-:Y:S01]  /*b320*/  MOV R141, R148 ;  /* 0x00000094008d7202 */ /* 0x000fe20000000f00 */
[----:B------:R-:W-:Y:S01]  /*b330*/  UIADD3 UR15, UPT, UPT, UR4, -0x700cb87f, URZ ;  /* 0x8ff34781040f7890 */ /* 0x000fe2000fffe0ff */
[----:B------:R-:W-:-:S04]  /*b340*/  IMAD.WIDE.U32 R148, R18, -0x326172a9, RZ ;  /* 0xcd9e8d5712947825 */ /* 0x000fc800078e00ff */
[----:B------:R-:W-:Y:S01]  /*b350*/  IMAD.MOV.U32 R18, RZ, RZ, R148 ;  /* 0x000000ffff127224 */ /* 0x000fe200078e0094 */
[----:B------:R-:W-:-:S07]  /*b360*/  LOP3.LUT R22, R22, UR15, R149, 0x96, !PT ;  /* 0x0000000f16167c12 */ /* 0x000fce000f8e9695 */
.L_x_13747:
[----:B------:R-:W-:Y:S05]  /*b370*/  BSYNC.RECONVERGENT B1 ;  /* 0x0000000000017941 */ /* 0x000fea0003800200 */
.L_x_13746:
        /* <DEDUP_REMOVED lines=17> */
[----:B------:R-:W-:-:S07]  /*b490*/  PRMT R95, R95, 0x5410, R148 ;  /* 0x000054105f5f7816 */ /* 0x000fce0000000094 */
.L_x_13670:
        /* <DEDUP_REMOVED lines=43> */
.L_x_13751:
[----:B------:R-:W-:Y:S01]  /*b750*/  IMAD.MOV.U32 R143, RZ, RZ, R141 ;  /* 0x000000ffff8f7224 */ /* 0x000fe200078e008d */
[----:B------:R-:W-:-:S07]  /*b760*/  IADD3 R141, PT, PT, R16, 0x20, RZ ;  /* 0x00000020108d7810 */ /* 0x000fce0007ffe0ff */
.L_x_13628:
[----:B------:R-:W-:Y:S05]  /*b770*/  BSYNC.RECONVERGENT B0 ;  /* 0x0000000000007941 */ /* 0x000fea0003800200 */
.L_x_13627:
        /* <DEDUP_REMOVED lines=35> */
.L_x_13757:
        /* <DEDUP_REMOVED lines=12> */
.L_x_13759:
[----:B------:R-:W-:Y:S05]  /*ba70*/  BSYNC.RECONVERGENT B2 ;  /* 0x0000000000027941 */ /* 0x000fea0003800200 */
.L_x_13758:
        /* <DEDUP_REMOVED lines=60> */
[----:B------:R-:W-:Y:S02]  /*be40*/  HFMA2 R8, -RZ, RZ, 0, 0 ;  /* 0x00000000ff087431 */ /* 0x000fe400000001ff */
[----:B------:R-:W-:-:S07]  /*be50*/  IMAD.MOV.U32 R6, RZ, RZ, R143 ;  /* 0x000000ffff067224 */ /* 0x000fce00078e008f */
.L_x_13756:
[----:B------:R-:W-:Y:S05]  /*be60*/  BSYNC.RECONVERGENT B1 ;  /* 0x0000000000017941 */ /* 0x000fea0003800200 */
.L_x_13755:
        /* <DEDUP_REMOVED lines=9> */
[----:B------:R-:W-:Y:S01]  /*bf00*/  IMAD.MOV.U32 R9, RZ, RZ, 0x2 ;  /* 0x00000002ff097424 */ /* 0x000fe200078e00ff */
[----:B------:R-:W-:-:S02]  /*bf10*/  MOV R11, R18 ;  /* 0x00000012000b7202 */ /* 0x000fc40000000f00 */
        /* <DEDUP_REMOVED lines=15> */
.L_x_13762:
        /* <DEDUP_REMOVED lines=12> */
.L_x_13764:
[----:B------:R-:W-:Y:S05]  /*c0d0*/  BSYNC.RECONVERGENT B2 ;  /* 0x0000000000027941 */ /* 0x000fea0003800200 */
.L_x_13763:
        /* <DEDUP_REMOVED lines=62> */
.L_x_13761:
[----:B------:R-:W-:Y:S05]  /*c4c0*/  BSYNC.RECONVERGENT B1 ;  /* 0x0000000000017941 */ /* 0x000fea0003800200 */
.L_x_13760:
[----:B------:R-:W-:Y:S01]  /*c4d0*/  I2FP.F32.U32 R8, R11 ;  /* 0x0000000b00087245 */ /* 0x000fe20000201000 */
[----:B------:R-:W-:Y:S01]  /*c4e0*/  BSSY.RECONVERGENT B1, `(.L_x_13765) ;  /* 0x0000064000017945 */ /* 0x000fe20003800200 */
[----:B------:R-:W-:Y:S02]  /*c4f0*/  ISETP.NE.AND P3, PT, R9, 0x1, PT ;  /* 0x000000010900780c */ /* 0x000fe40003f65270 */
[----:B------:R-:W-:Y:S01]  /*c500*/  MOV R11, R18 ;  /* 0x00000012000b7202 */ /* 0x000fe20000000f00 */
        /* <DEDUP_REMOVED lines=22> */
.L_x_13767:
        /* <DEDUP_REMOVED lines=12> */
.L_x_13769:
[----:B------:R-:W-:Y:S05]  /*c730*/  BSYNC.RECONVERGENT B2 ;  /* 0x0000000000027941 */ /* 0x000fea0003800200 */
.L_x_13768:
        /* <DEDUP_REMOVED lines=62> */
.L_x_13766:
[----:B------:R-:W-:Y:S05]  /*cb20*/  BSYNC.RECONVERGENT B1 ;  /* 0x0000000000017941 */ /* 0x000fea0003800200 */
.L_x_13765:
[----:B------:R-:W-:Y:S01]  /*cb30*/  I2FP.F32.U32 R9, R11 ;  /* 0x0000000b00097245 */ /* 0x000fe20000201000 */
[----:B------:R-:W-:Y:S01]  /*cb40*/  BSSY.RECONVERGENT B1, `(.L_x_13770) ;  /* 0x0000060000017945 */ /* 0x000fe20003800200 */
[----:B------:R-:W-:Y:S01]  /*cb50*/  ISETP.NE.AND P2, PT, R8, 0x1, PT ;  /* 0x000000010800780c */ /* 0x000fe20003f45270 */
[----:B------:R-:W-:Y:S01]  /*cb60*/  IMAD.MOV.U32 R11, RZ, RZ, R18 ;  /* 0x000000ffff0b7224 */ /* 0x000fe200078e0012 */
[----:B------:R-:W-:Y:S01]  /*cb70*/  LOP3.LUT R24, R24, 0xfffffff7, RZ, 0xc0, !PT ;  /* 0xfffffff718187812 */ /* 0x000fe200078ec0ff */
[----:B------:R-:W-:-:S05]  /*cb80*/  FFMA.FTZ R9, R9, R154, 1.1641532182693481445e-10 ;  /* 0x2f00000009097423 */ /* 0x000fca000001009a */
[----:B------:R-:W-:Y:S02]  /*cb90*/  FSETP.GTU.FTZ.AND P3, PT, R9, R133, PT ;  /* 0x000000850900720b */ /* 0x000fe40003f7c000 */
[----:B------:R-:W-:-:S05]  /*cba0*/  SHF.L.U32 R9, R21, 0x10, RZ ;  /* 0x0000001015097819 */ /* 0x000fca00000006ff */
        /* <DEDUP_REMOVED lines=14> */
.L_x_13772:
        /* <DEDUP_REMOVED lines=12> */
.L_x_13774:
[----:B------:R-:W-:Y:S05]  /*cd50*/  BSYNC.RECONVERGENT B2 ;  /* 0x0000000000027941 */ /* 0x000fea0003800200 */
.L_x_13773:
        /* <DEDUP_REMOVED lines=62> */
.L_x_13771:
[----:B------:R-:W-:Y:S05]  /*d140*/  BSYNC.RECONVERGENT B1 ;  /* 0x0000000000017941 */ /* 0x000fea0003800200 */
.L_x_13770:
[----:B------:R-:W-:Y:S01]  /*d150*/  I2FP.F32.U32 R8, R11 ;  /* 0x0000000b00087245 */ /* 0x000fe20000201000 */
[----:B------:R-:W-:Y:S01]  /*d160*/  BSSY.RECONVERGENT B1, `(.L_x_13775) ;  /* 0x0000066000017945 */ /* 0x000fe20003800200 */
[----:B------:R-:W-:Y:S01]  /*d170*/  @P1 PRMT R10, R56, 0x7632, R10 ;  /* 0x00007632380a1816 */ /* 0x000fe2000000000a */
[----:B------:R-:W-:Y:S02]  /*d180*/  IMAD.MOV.U32 R11, RZ, RZ, R18 ;  /* 0x000000ffff0b7224 */ /* 0x000fe400078e0012 */
[----:B------:R-:W-:Y:S02]  /*d190*/  FFMA.FTZ R8, R8, R154, 1.1641532182693481445e-10 ;  /* 0x2f00000008087423 */ /* 0x000fe4000001009a */
[----:B------:R-:W-:-:S03]  /*d1a0*/  @P1 IMAD.U32 R10, R10, 0x10000, RZ ;  /* 0x000100000a0a1824 */ /* 0x000fc600078e00ff */
[----:B------:R-:W-:Y:S02]  /*d1b0*/  FSETP.GTU.FTZ.AND P2, PT, R8, R133, PT ;  /* 0x000000850800720b */ /* 0x000fe40003f5c000 */
        /* <DEDUP_REMOVED lines=21> */
.L_x_13777:
        /* <DEDUP_REMOVED lines=12> */
.L_x_13779:
[----:B------:R-:W-:Y:S05]  /*d3d0*/  BSYNC.RECONVERGENT B2 ;  /* 0x0000000000027941 */ /* 0x000fea0003800200 */
.L_x_13778:
        /* <DEDUP_REMOVED lines=62> */
.L_x_13776:
[----:B------:R-:W-:Y:S05]  /*d7c0*/  BSYNC.RECONVERGENT B1 ;  /* 0x0000000000017941 */ /* 0x000fea0003800200 */
.L_x_13775:
[----:B------:R-:W-:Y:S01]  /*d7d0*/  I2FP.F32.U32 R9, R11 ;  /* 0x0000000b00097245 */ /* 0x000fe20000201000 */
[----:B------:R-:W-:Y:S01]  /*d7e0*/  BSSY.RECONVERGENT B1, `(.L_x_13780) ;  /* 0x0000061000017945 */ /* 0x000fe20003800200 */
[----:B------:R-:W-:Y:S02]  /*d7f0*/  LOP3.LUT R24, R24, 0xfffffffb, RZ, 0xc0, !PT ;  /* 0xfffffffb18187812 */ /* 0x000fe400078ec0ff */
        /* <DEDUP_REMOVED lines=20> */
.L_x_13782:
        /* <DEDUP_REMOVED lines=12> */
.L_x_13784:
[----:B------:R-:W-:Y:S05]  /*da00*/  BSYNC.RECONVERGENT B2 ;  /* 0x0000000000027941 */ /* 0x000fea0003800200 */
.L_x_13783:
        /* <DEDUP_REMOVED lines=62> */
.L_x_13781:
[----:B------:R-:W-:Y:S05]  /*ddf0*/  BSYNC.RECONVERGENT B1 ;  /* 0x0000000000017941 */ /* 0x000fea0003800200 */
.L_x_13780:
        /* <DEDUP_REMOVED lines=26> */
.L_x_13787:
        /* <DEDUP_REMOVED lines=12> */
.L_x_13789:
[----:B------:R-:W-:Y:S05]  /*e060*/  BSYNC.RECONVERGENT B2 ;  /* 0x0000000000027941 */ /* 0x000fea0003800200 */
.L_x_13788:
        /* <DEDUP_REMOVED lines=62> */
.L_x_13786:
[----:B------:R-:W-:Y:S05]  /*e450*/  BSYNC.RECONVERGENT B1 ;  /* 0x0000000000017941 */ /* 0x000fea0003800200 */
.L_x_13785:
[----:B------:R-:W-:Y:S01]  /*e460*/  I2FP.F32.U32 R9, R11 ;  /* 0x0000000b00097245 */ /* 0x000fe20000201000 */
[----:B------:R-:W-:Y:S01]  /*e470*/  BSSY.RECONVERGENT B1, `(.L_x_13790) ;  /* 0x0000060000017945 */ /* 0x000fe20003800200 */
[----:B------:R-:W-:Y:S01]  /*e480*/  LOP3.LUT R24, R24, 0xfffffffd, RZ, 0xc0, !PT ;  /* 0xfffffffd18187812 */ /* 0x000fe200078ec0ff */
[----:B------:R-:W-:Y:S02]  /*e490*/  IMAD.MOV.U32 R11, RZ, RZ, R18 ;  /* 0x000000ffff0b7224 */ /* 0x000fe400078e0012 */
[----:B------:R-:W-:-:S05]  /*e4a0*/  FFMA.FTZ R9, R9, R154, 1.1641532182693481445e-10 ;  /* 0x2f00000009097423 */ /* 0x000fca000001009a */
[----:B------:R-:W-:Y:S02]  /*e4b0*/  FSETP.GTU.FTZ.AND P2, PT, R9, R133, PT ;  /* 0x000000850900720b */ /* 0x000fe40003f5c000 */
[----:B------:R-:W-:-:S05]  /*e4c0*/  SHF.L.U32 R9, R21, 0x10, RZ ;  /* 0x0000001015097819 */ /* 0x000fca00000006ff */
        /* <DEDUP_REMOVED lines=15> */
.L_x_13792:
        /* <DEDUP_REMOVED lines=12> */
.L_x_13794:
[----:B------:R-:W-:Y:S05]  /*e680*/  BSYNC.RECONVERGENT B2 ;  /* 0x0000000000027941 */ /* 0x000fea0003800200 */
.L_x_13793:
        /* <DEDUP_REMOVED lines=62> */
.L_x_13791:
[----:B------:R-:W-:Y:S05]  /*ea70*/  BSYNC.RECONVERGENT B1 ;  /* 0x0000000000017941 */ /* 0x000fea0003800200 */
.L_x_13790:
[----:B------:R-:W-:Y:S01]  /*ea80*/  I2FP.F32.U32 R8, R11 ;  /* 0x0000000b00087245 */ /* 0x000fe20000201000 */
[----:B------:R-:W-:Y:S01]  /*ea90*/  BSSY.RECONVERGENT B1, `(.L_x_13795) ;  /* 0x0000065000017945 */ /* 0x000fe20003800200 */
[----:B------:R-:W-:-:S03]  /*eaa0*/  @P1 PRMT R10, R57, 0x7632, R10 ;  /* 0x00007632390a1816 */ /* 0x000fc6000000000a */
[----:B------:R-:W-:Y:S02]  /*eab0*/  FFMA.FTZ R8, R8, R154, 1.1641532182693481445e-10 ;  /* 0x2f00000008087423 */ /* 0x000fe4000001009a */
[----:B------:R-:W-:-:S03]  /*eac0*/  @P1 IMAD.U32 R10, R10, 0x10000, RZ ;  /* 0x000100000a0a1824 */ /* 0x000fc600078e00ff */
[----:B------:R-:W-:Y:S02]  /*ead0*/  FSETP.GTU.FTZ.AND P2, PT, R8, R133, PT ;  /* 0x000000850800720b */ /* 0x000fe40003f5c000 */
[----:B------:R-:W-:Y:S02]  /*eae0*/  PRMT R8, R61, 0x7632, R8 ;  /* 0x000076323d087816 */ /* 0x000fe40000000008 */
[----:B------:R-:W-:-:S03]  /*eaf0*/  SEL R11, RZ, 0x1, P2 ;  /* 0x00000001ff0b7807 */ /* 0x000fc60001000000 */
[----:B------:R-:W-:-:S04]  /*eb00*/  IMAD.U32 R8, R8, 0x10000, RZ ;  /* 0x0001000008087824 */ /* 0x000fc800078e00ff */
[----:B------:R-:W-:-:S05]  /*eb10*/  FMUL.FTZ R8, R8, R7 ;  /* 0x0000000708087220 */ /* 0x000fca0000410000 */
[----:B------:R-:W-:Y:S02]  /*eb20*/  FSEL R8, R8, RZ, !P2 ;  /* 0x000000ff08087208 */ /* 0x000fe40005000000 */
[----:B------:R-:W-:-:S03]  /*eb30*/  ISETP.NE.AND P2, PT, R9, 0x1, PT ;  /* 0x000000010900780c */ /* 0x000fc60003f45270 */
[----:B------:R-:W-:Y:S01]  /*eb40*/  FADD.FTZ R8, R21, R8 ;  /* 0x0000000815087221 */ /* 0x000fe20000010000 */
[----:B------:R-:W-:-:S03]  /*eb50*/  IMAD.MOV.U32 R21, RZ, RZ, R18 ;  /* 0x000000ffff157224 */ /* 0x000fc600078e0012 */
        /* <DEDUP_REMOVED lines=13> */
.L_x_13797:
        /* <DEDUP_REMOVED lines=12> */
.L_x_13799:
[----:B------:R-:W-:Y:S05]  /*ecf0*/  BSYNC.RECONVERGENT B2 ;  /* 0x0000000000027941 */ /* 0x000fea0003800200 */
.L_x_13798:
        /* <DEDUP_REMOVED lines=62> */
.L_x_13796:
[----:B------:R-:W-:Y:S05]  /*f0e0*/  BSYNC.RECONVERGENT B1 ;  /* 0x0000000000017941 */ /* 0x000fea0003800200 */
.L_x_13795:
        /* <DEDUP_REMOVED lines=21> */
.L_x_13802:
        /* <DEDUP_REMOVED lines=12> */
.L_x_13804:
[----:B------:R-:W-:Y:S05]  /*f300*/  BSYNC.RECONVERGENT B2 ;  /* 0x0000000000027941 */ /* 0x000fea0003800200 */
.L_x_13803:
        /* <DEDUP_REMOVED lines=62> */
.L_x_13801:
[----:B------:R-:W-:Y:S05]  /*f6f0*/  BSYNC.RECONVERGENT B1 ;  /* 0x0000000000017941 */ /* 0x000fea0003800200 */
.L_x_13800:
[----:B------:R-:W-:Y:S01]  /*f700*/  I2FP.F32.U32 R8, R94 ;  /* 0x0000005e00087245 */ /* 0x000fe20000201000 */
[----:B------:R-:W-:Y:S01]  /*f710*/  BSSY.RECONVERGENT B1, `(.L_x_13805) ;  /* 0x0000063000017945 */ /* 0x000fe20003800200 */
[----:B------:R-:W-:-:S03]  /*f720*/  MOV R128, R18 ;  /* 0x0000001200807202 */ /* 0x000fc60000000f00 */
        /* <DEDUP_REMOVED lines=22> */
.L_x_13807:
        /* <DEDUP_REMOVED lines=12> */
.L_x_13809:
[----:B------:R-:W-:Y:S05]  /*f950*/  BSYNC.RECONVERGENT B2 ;  /* 0x0000000000027941 */ /* 0x000fea0003800200 */
.L_x_13808:
        /* <DEDUP_REMOVED lines=62> */
.L_x_13806:
[----:B------:R-:W-:Y:S05]  /*fd40*/  BSYNC.RECONVERGENT B1 ;  /* 0x0000000000017941 */ /* 0x000fea0003800200 */
.L_x_13805:
        /* <DEDUP_REMOVED lines=20> */
.L_x_13812:
        /* <DEDUP_REMOVED lines=12> */
.L_x_13814:
[----:B------:R-:W-:Y:S05]  /*ff50*/  BSYNC.RECONVERGENT B2 ;  /* 0x0000000000027941 */ /* 0x000fea0003800200 */
.L_x_13813:
        /* <DEDUP_REMOVED lines=62> */
.L_x_13811:
[----:B------:R-:W-:Y:S05]  /*10340*/  BSYNC.RECONVERGENT B1 ;  /* 0x0000000000017941 */ /* 0x000fea0003800200 */
.L_x_13810:
[----:B------:R-:W-:Y:S01]  /*10350*/  I2FP.F32.U32 R8, R128 ;  /* 0x0000008000087245 */ /* 0x000fe20000201000 */
[----:B------:R-:W-:Y:S01]  /*10360*/  BSSY.RECONVERGENT B1, `(.L_x_13815) ;  /* 0x0000065000017945 */ /* 0x000fe20003800200 */
[----:B------:R-:W-:Y:S01]  /*10370*/  @P1 PRMT R9, R58, 0x7632, R9 ;  /* 0x000076323a091816 */ /* 0x000fe20000000009 */
[----:B------:R-:W-:Y:S02]  /*10380*/  IMAD.MOV.U32 R128, RZ, RZ, 0x2 ;  /* 0x00000002ff807424 */ /* 0x000fe400078e00ff */
        /* <DEDUP_REMOVED lines=9> */
[----:B------:R-:W-:Y:S02]  /*10420*/  SEL R9, RZ, 0x1, P4 ;  /* 0x00000001ff097807 */ /* 0x000fe40002000000 */
[----:B------:R-:W-:Y:S02]  /*10430*/  ISETP.NE.AND P4, PT, R150, 0x1, PT ;  /* 0x000000019600780c */ /* 0x000fe40003f85270 */
        /* <DEDUP_REMOVED lines=12> */
.L_x_13817:
        /* <DEDUP_REMOVED lines=12> */
.L_x_13819:
[----:B------:R-:W-:Y:S05]  /*105c0*/  BSYNC.RECONVERGENT B2 ;  /* 0x0000000000027941 */ /* 0x000fea0003800200 */
.L_x_13818:
        /* <DEDUP_REMOVED lines=60> */
[----:B------:R-:W-:Y:S02]  /*10990*/  LOP3.LUT R22, R22, UR15, R151, 0x96, !PT ;  /* 0x0000000f16167c12 */ /* 0x000fe4000f8e9697 */
[----:B------:R-:W-:-:S07]  /*109a0*/  MOV R18, R150 ;  /* 0x0000009600127202 */ /* 0x000fce0000000f00 */
.L_x_13816:
[----:B------:R-:W-:Y:S05]  /*109b0*/  BSYNC.RECONVERGENT B1 ;  /* 0x0000000000017941 */ /* 0x000fea0003800200 */
.L_x_13815:
        /* <DEDUP_REMOVED lines=21> */
.L_x_13822:
        /* <DEDUP_REMOVED lines=12> */
.L_x_13824:
[----:B------:R-:W-:Y:S05]  /*10bd0*/  BSYNC.RECONVERGENT B2 ;  /* 0x0000000000027941 */ /* 0x000fea0003800200 */
.L_x_13823:
        /* <DEDUP_REMOVED lines=62> */
.L_x_13821:
[----:B------:R-:W-:Y:S05]  /*10fc0*/  BSYNC.RECONVERGENT B1 ;  /* 0x0000000000017941 */ /* 0x000fea0003800200 */
.L_x_13820:
[----:B------:R-:W-:Y:S01]  /*10fd0*/  I2FP.F32.U32 R95, R95 ;  /* 0x0000005f005f7245 */ /* 0x000fe20000201000 */
[----:B------:R-:W-:Y:S01]  /*10fe0*/  BSSY.RECONVERGENT B1, `(.L_x_13825) ;  /* 0x0000063000017945 */ /* 0x000fe20003800200 */
[----:B------:R-:W-:Y:S01]  /*10ff0*/  IMAD.MOV.U32 R150, RZ, RZ, 0x2 ;  /* 0x00000002ff967424 */ /* 0x000fe200078e00ff */
[----:B------:R-:W-:Y:S02]  /*11000*/  MOV R152, R18 ;  /* 0x0000001200987202 */ /* 0x000fe40000000f00 */
        /* <DEDUP_REMOVED lines=21> */
.L_x_13827:
        /* <DEDUP_REMOVED lines=12> */
.L_x_13829:
[----:B------:R-:W-:Y:S05]  /*11220*/  BSYNC.RECONVERGENT B2 ;  /* 0x0000000000027941 */ /* 0x000fea0003800200 */
.L_x_13828:
        /* <DEDUP_REMOVED lines=62> */
.L_x_13826:
[----:B------:R-:W-:Y:S05]  /*11610*/  BSYNC.RECONVERGENT B1 ;  /* 0x0000000000017941 */ /* 0x000fea0003800200 */
.L_x_13825:
        /* <DEDUP_REMOVED lines=20> */
.L_x_13832:
        /* <DEDUP_REMOVED lines=15> */
.L_x_13834:
[----:B------:R-:W-:Y:S05]  /*11850*/  BSYNC.RECONVERGENT B2 ;  /* 0x0000000000027941 */ /* 0x000fea0003800200 */
.L_x_13833:
        /* <DEDUP_REMOVED lines=57> */
[----:B------:R-:W-:Y:S01]  /*11bf0*/  UIADD3 UR15, UPT, UPT, UR4, -0x700cb87f, URZ ;  /* 0x8ff34781040f7890 */ /* 0x000fe2000fffe0ff */
[----:B------:R-:W-:Y:S02]  /*11c00*/  IMAD.MOV.U32 R142, RZ, RZ, R150 ;  /* 0x000000ffff8e7224 */ /* 0x000fe400078e0096 */
[----:B------:R-:W-:-:S05]  /*11c10*/  IMAD.WIDE.U32 R150, R18, -0x326172a9, RZ ;  /* 0xcd9e8d5712967825 */ /* 0x000fca00078e00ff */
[----:B------:R-:W-:Y:S02]  /*11c20*/  LOP3.LUT R22, R22, UR15, R151, 0x96, !PT ;  /* 0x0000000f16167c12 */ /* 0x000fe4000f8e9697 */
[----:B------:R-:W-:-:S07]  /*11c30*/  MOV R18, R150 ;  /* 0x0000009600127202 */ /* 0x000fce0000000f00 */
.L_x_13831:
[----:B------:R-:W-:Y:S05]  /*11c40*/  BSYNC.RECONVERGENT B1 ;  /* 0x0000000000017941 */ /* 0x000fea0003800200 */
.L_x_13830:
        /* <DEDUP_REMOVED lines=19> */
.L_x_13754:
        /* <DEDUP_REMOVED lines=16> */
.L_x_13838:
        /* <DEDUP_REMOVED lines=12> */
.L_x_13840:
[----:B------:R-:W-:Y:S05]  /*11f40*/  BSYNC.RECONVERGENT B2 ;  /* 0x0000000000027941 */ /* 0x000fea0003800200 */
.L_x_13839:
        /* <DEDUP_REMOVED lines=62> */
.L_x_13837:
[----:B------:R-:W-:Y:S05]  /*12330*/  BSYNC.RECONVERGENT B1 ;  /* 0x0000000000017941 */ /* 0x000fea0003800200 */
.L_x_13836:
        /* <DEDUP_REMOVED lines=29> */
.L_x_13843:
        /* <DEDUP_REMOVED lines=12> */
.L_x_13845:
[----:B------:R-:W-:Y:S05]  /*125d0*/  BSYNC.RECONVERGENT B2 ;  /* 0x0000000000027941 */ /* 0x000fea0003800200 */
.L_x_13844:
        /* <DEDUP_REMOVED lines=62> */
.L_x_13842:
[----:B------:R-:W-:Y:S05]  /*129c0*/  BSYNC.RECONVERGENT B1 ;  /* 0x0000000000017941 */ /* 0x000fea0003800200 */
.L_x_13841:
        /* <DEDUP_REMOVED lines=26> */
.L_x_13848:
        /* <DEDUP_REMOVED lines=12> */
.L_x_13850:
[----:B------:R-:W-:Y:S05]  /*12c30*/  BSYNC.RECONVERGENT B2 ;  /* 0x0000000000027941 */ /* 0x000fea0003800200 */
.L_x_13849:
        /* <DEDUP_REMOVED lines=60> */
[----:B------:R-:W-:Y:S01]  /*13000*/  LOP3.LUT R22, R22, UR15, R109, 0x96, !PT ;  /* 0x0000000f16167c12 */ /* 0x000fe2000f8e966d */
[----:B------:R-:W-:-:S07]  /*13010*/  IMAD.MOV.U32 R109, RZ, RZ, RZ ;  /* 0x000000ffff6d7224 */ /* 0x000fce00078e00ff */
.L_x_13847:
[----:B------:R-:W-:Y:S05]  /*13020*/  BSYNC.RECONVERGENT B1 ;  /* 0x0000000000017941 */ /* 0x000fea0003800200 */
.L_x_13846:
        /* <DEDUP_REMOVED lines=26> */
.L_x_13853:
        /* <DEDUP_REMOVED lines=12> */
.L_x_13855:
[----:B------:R-:W-:Y:S05]  /*13290*/  BSYNC.RECONVERGENT B2 ;  /* 0x0000000000027941 */ /* 0x000fea0003800200 */
.L_x_13854:
        /* <DEDUP_REMOVED lines=62> */
.L_x_13852:
[----:B------:R-:W-:Y:S05]  /*13680*/  BSYNC.RECONVERGENT B1 ;  /* 0x0000000000017941 */ /* 0x000fea0003800200 */
.L_x_13851:
        /* <DEDUP_REMOVED lines=26> */
.L_x_13858:
        /* <DEDUP_REMOVED lines=12> */
.L_x_13860:
[----:B------:R-:W-:Y:S05]  /*138f0*/  BSYNC.RECONVERGENT B2 ;  /* 0x0000000000027941 */ /* 0x000fea0003800200 */
.L_x_13859:
        /* <DEDUP_REMOVED lines=62> */
.L_x_13857:
[----:B------:R-:W-:Y:S05]  /*13ce0*/  BSYNC.RECONVERGENT B1 ;  /* 0x0000000000017941 */ /* 0x000fea0003800200 */
.L_x_13856:
        /* <DEDUP_REMOVED lines=24> */
.L_x_13863:
        /* <DEDUP_REMOVED lines=12> */
.L_x_13865:
[----:B------:R-:W-:Y:S05]  /*13f30*/  BSYNC.RECONVERGENT B2 ;  /* 0x0000000000027941 */ /* 0x000fea0003800200 */
.L_x_13864:
        /* <DEDUP_REMOVED lines=62> */
.L_x_13862:
[----:B------:R-:W-:Y:S05]  /*14320*/  BSYNC.RECONVERGENT B1 ;  /* 0x0000000000017941 */ /* 0x000fea0003800200 */
.L_x_13861:
        /* <DEDUP_REMOVED lines=24> */
.L_x_13868:
        /* <DEDUP_REMOVED lines=12> */
.L_x_13870:
[----:B------:R-:W-:Y:S05]  /*14570*/  BSYNC.RECONVERGENT B2 ;  /* 0x0000000000027941 */ /* 0x000fea0003800200 */
.L_x_13869:
        /* <DEDUP_REMOVED lines=62> */
.L_x_13867:
[----:B------:R-:W-:Y:S05]  /*14960*/  BSYNC.RECONVERGENT B1 ;  /* 0x0000000000017941 */ /* 0x000fea0003800200 */
.L_x_13866:
        /* <DEDUP_REMOVED lines=24> */
.L_x_13873:
        /* <DEDUP_REMOVED lines=12> */
.L_x_13875:
[----:B------:R-:W-:Y:S05]  /*14bb0*/  BSYNC.RECONVERGENT B2 ;  /* 0x0000000000027941 */ /* 0x000fea0003800200 */
.L_x_13874:
        /* <DEDUP_REMOVED lines=62> */
.L_x_13872:
[----:B------:R-:W-:Y:S05]  /*14fa0*/  BSYNC.RECONVERGENT B1 ;  /* 0x0000000000017941 */ /* 0x000fea0003800200 */
.L_x_13871:
[----:B------:R-:W-:Y:S02]  /*14fb0*/  I2FP.F32.U32 R150, R152 ;  /* 0x0000009800967245 */ /* 0x000fe40000201000 */
[----:B------:R-:W-:Y:S02]  /*14fc0*/  PRMT R94, R94, 0x5410, R155 ;  /* 0x000054105e5e7816 */ /* 0x000fe4000000009b */
[----:B------:R-:W-:Y:S01]  /*14fd0*/  PRMT R93, R93, 0x5410, R148 ;  /* 0x000054105d5d7816 */ /* 0x000fe20000000094 */
[----:B------:R-:W-:Y:S01]  /*14fe0*/  FFMA.FTZ R150, R150, R154, 1.1641532182693481445e-10 ;  /* 0x2f00000096967423 */ /* 0x000fe2000001009a */
[----:B------:R-:W-:-:S04]  /*14ff0*/  PRMT R92, R143, 0x5410, R92 ;  /* 0x000054108f5c7816 */ /* 0x000fc8000000005c */
[----:B------:R-:W-:Y:S01]  /*15000*/  FSETP.GTU.FTZ.AND P5, PT, R150, R149, PT ;  /* 0x000000959600720b */ /* 0x000fe20003fbc000 */
[----:B------:R-:W-:-:S04]  /*15010*/  IMAD.U32 R149, R212, 0x10000, RZ ;  /* 0x00010000d4957824 */ /* 0x000fc800078e00ff */
        /* <DEDUP_REMOVED lines=8> */
.L_x_13835:
        /* <DEDUP_REMOVED lines=43> */
.L_x_13876:
[----:B------:R-:W-:Y:S02]  /*15350*/  IMAD.MOV.U32 R143, RZ, RZ, R142 ;  /* 0x000000ffff8f7224 */ /* 0x000fe400078e008e */
[----:B------:R-:W-:-:S07]  /*15360*/  VIADD R141, R141, 0x20 ;  /* 0x000000208d8d7836 */ /* 0x000fce0000000000 */
.L_x_13753:
[----:B------:R-:W-:Y:S05]  /*15370*/  BSYNC.RECONVERGENT B0 ;  /* 0x0000000000007941 */ /* 0x000fea0003800200 */
.L_x_13752:
        /* <DEDUP_REMOVED lines=35> */
.L_x_13882:
        /* <DEDUP_REMOVED lines=12> */
.L_x_13884:
[----:B------:R-:W-:Y:S05]  /*15670*/  BSYNC.RECONVERGENT B2 ;  /* 0x0000000000027941 */ /* 0x000fea0003800200 */
.L_x_13883:
        /* <DEDUP_REMOVED lines=62> */
.L_x_13881:
[----:B------:R-:W-:Y:S05]  /*15a60*/  BSYNC.RECONVERGENT B1 ;  /* 0x0000000000017941 */ /* 0x000fea0003800200 */
.L_x_13880:
        /* <DEDUP_REMOVED lines=12> */
[----:B------:R-:W-:-:S04]  /*15b30*/  IMAD.U32 R5, R92, 0x10000, RZ ;  /* 0x000100005c057824 */ /* 0x000fc800078e00ff */
        /* <DEDUP_REMOVED lines=13> */
.L_x_13887:
        /* <DEDUP_REMOVED lines=12> */
.L_x_13889:
[----:B------:R-:W-:Y:S05]  /*15cd0*/  BSYNC.RECONVERGENT B2 ;  /* 0x0000000000027941 */ /* 0x000fea0003800200 */
.L_x_13888:
        /* <DEDUP_REMOVED lines=62> */
.L_x_13886:
[----:B------:R-:W-:Y:S05]  /*160c0*/  BSYNC.RECONVERGENT B1 ;  /* 0x0000000000017941 */ /* 0x000fea0003800200 */
.L_x_13885:
        /* <DEDUP_REMOVED lines=26> */
.L_x_13892:
        /* <DEDUP_REMOVED lines=12> */
.L_x_13894:
[----:B------:R-:W-:Y:S05]  /*16330*/  BSYNC.RECONVERGENT B2 ;  /* 0x0000000000027941 */ /* 0x000fea0003800200 */
.L_x_13893:
        /* <DEDUP_REMOVED lines=62> */
.L_x_13891:
[----:B------:R-:W-:Y:S05]  /*16720*/  BSYNC.RECONVERGENT B1 ;  /* 0x0000000000017941 */ /* 0x000fea0003800200 */
.L_x_13890:
        /* <DEDUP_REMOVED lines=22> */
.L_x_13897:
        /* <DEDUP_REMOVED lines=12> */
.L_x_13899:
[----:B------:R-:W-:Y:S05]  /*16950*/  BSYNC.RECONVERGENT B2 ;  /* 0x0000000000027941 */ /* 0x000fea0003800200 */
.L_x_13898:
        /* <DEDUP_REMOVED lines=62> */
.L_x_13896:
[----:B------:R-:W-:Y:S05]  /*16d40*/  BSYNC.RECONVERGENT B1 ;  /* 0x0000000000017941 */ /* 0x000fea0003800200 */
.L_x_13895:
        /* <DEDUP_REMOVED lines=28> */
.L_x_13902:
        /* <DEDUP_REMOVED lines=12> */
.L_x_13904:
[----:B------:R-:W-:Y:S05]  /*16fd0*/  BSYNC.RECONVERGENT B2 ;  /* 0x0000000000027941 */ /* 0x000fea0003800200 */
.L_x_13903:
        /* <DEDUP_REMOVED lines=62> */
.L_x_13901:
[----:B------:R-:W-:Y:S05]  /*173c0*/  BSYNC.RECONVERGENT B1 ;  /* 0x0000000000017941 */ /* 0x000fea0003800200 */
.L_x_13900:
[----:B------:R-:W-:Y:S01]  /*173d0*/  I2FP.F32.U32 R9, R11 ;  /* 0x0000000b00097245 */ /* 0x000fe20000201000 */
[----:B------:R-:W-:Y:S01]  /*173e0*/  BSSY.RECONVERGENT B1, `(.L_x_13905) ;  /* 0x0000061000017945 */ /* 0x000fe20003800200 */
[----:B------:R-:W-:Y:S01]  /*173f0*/  LOP3.LUT R24, R24, 0xfffffffb, RZ, 0xc0, !PT ;  /* 0xfffffffb18187812 */ /* 0x000fe200078ec0ff */
[----:B------:R-:W-:Y:S01]  /*17400*/  IMAD.MOV.U32 R11, RZ, RZ, R18 ;  /* 0x000000ffff0b7224 */ /* 0x000fe200078e0012 */
[----:B------:R-:W-:Y:S01]  /*17410*/  PRMT R21, R93, 0x7632, R21 ;  /* 0x000076325d157816 */ /* 0x000fe20000000015 */
        /* <DEDUP_REMOVED lines=18> */
.L_x_13907:
        /* <DEDUP_REMOVED lines=12> */
.L_x_13909:
[----:B------:R-:W-:Y:S05]  /*17600*/  BSYNC.RECONVERGENT B2 ;  /* 0x0000000000027941 */ /* 0x000fea0003800200 */
.L_x_13908:
        /* <DEDUP_REMOVED lines=62> */
.L_x_13906:
[----:B------:R-:W-:Y:S05]  /*179f0*/  BSYNC.RECONVERGENT B1 ;  /* 0x0000000000017941 */ /* 0x000fea0003800200 */
.L_x_13905:
        /* <DEDUP_REMOVED lines=26> */
.L_x_13912:
        /* <DEDUP_REMOVED lines=12> */
.L_x_13914:
[----:B------:R-:W-:Y:S05]  /*17c60*/  BSYNC.RECONVERGENT B2 ;  /* 0x0000000000027941 */ /* 0x000fea0003800200 */
.L_x_13913:
        /* <DEDUP_REMOVED lines=62> */
.L_x_13911:
[----:B------:R-:W-:Y:S05]  /*18050*/  BSYNC.RECONVERGENT B1 ;  /* 0x0000000000017941 */ /* 0x000fea0003800200 */
.L_x_13910:
        /* <DEDUP_REMOVED lines=22> */
.L_x_13917:
        /* <DEDUP_REMOVED lines=12> */
.L_x_13919:
[----:B------:R-:W-:Y:S05]  /*18280*/  BSYNC.RECONVERGENT B2 ;  /* 0x0000000000027941 */ /* 0x000fea0003800200 */
.L_x_13918:
        /* <DEDUP_REMOVED lines=62> */
.L_x_13916:
[----:B------:R-:W-:Y:S05]  /*18670*/  BSYNC.RECONVERGENT B1 ;  /* 0x0000000000017941 */ /* 0x000fea0003800200 */
.L_x_13915:
        /* <DEDUP_REMOVED lines=27> */
.L_x_13922:
        /* <DEDUP_REMOVED lines=12> */
.L_x_13924:
[----:B------:R-:W-:Y:S05]  /*188f0*/  BSYNC.RECONVERGENT B2 ;  /* 0x0000000000027941 */ /* 0x000fea0003800200 */
.L_x_13923:
        /* <DEDUP_REMOVED lines=62> */
.L_x_13921:
[----:B------:R-:W-:Y:S05]  /*18ce0*/  BSYNC.RECONVERGENT B1 ;  /* 0x0000000000017941 */ /* 0x000fea0003800200 */
.L_x_13920:
        /* <DEDUP_REMOVED lines=21> */
.L_x_13927:
        /* <DEDUP_REMOVED lines=12> */
.L_x_13929:
[----:B------:R-:W-:Y:S05]  /*18f00*/  BSYNC.RECONVERGENT B2 ;  /* 0x0000000000027941 */ /* 0x000fea0003800200 */
.L_x_13928:
        /* <DEDUP_REMOVED lines=62> */
.L_x_13926:
[----:B------:R-:W-:Y:S05]  /*192f0*/  BSYNC.RECONVERGENT B1 ;  /* 0x0000000000017941 */ /* 0x000fea0003800200 */
.L_x_13925:
        /* <DEDUP_REMOVED lines=25> */
.L_x_13932:
        /* <DEDUP_REMOVED lines=12> */
.L_x_13934:
[----:B------:R-:W-:Y:S05]  /*19550*/  BSYNC.RECONVERGENT B2 ;  /* 0x0000000000027941 */ /* 0x000fea0003800200 */
.L_x_13933:
        /* <DEDUP_REMOVED lines=62> */
.L_x_13931:
[----:B------:R-:W-:Y:S05]  /*19940*/  BSYNC.RECONVERGENT B1 ;  /* 0x0000000000017941 */ /* 0x000fea0003800200 */
.L_x_13930:
        /* <DEDUP_REMOVED lines=20> */
.L_x_13937:
        /* <DEDUP_REMOVED lines=12> */
.L_x_13939:
[----:B------:R-:W-:Y:S05]  /*19b50*/  BSYNC.RECONVERGENT B2 ;  /* 0x0000000000027941 */ /* 0x000fea0003800200 */
.L_x_13938:
        /* <DEDUP_REMOVED lines=62> */
.L_x_13936:
[----:B------:R-:W-:Y:S05]  /*19f40*/  BSYNC.RECONVERGENT B1 ;  /* 0x0000000000017941 */ /* 0x000fea0003800200 */
.L_x_13935:
[----:B------:R-:W-:Y:S01]  /*19f50*/  I2FP.F32.U32 R8, R126 ;  /* 0x0000007e00087245 */ /* 0x000fe20000201000 */
[----:B------:R-:W-:Y:S01]  /*19f60*/  BSSY.RECONVERGENT B1, `(.L_x_13940) ;  /* 0x0000065000017945 */ /* 0x000fe20003800200 */
[----:B------:R-:W-:Y:S02]  /*19f70*/  @P1 PRMT R9, R58, 0x7632, R9 ;  /* 0x000076323a091816 */ /* 0x000fe40000000009 */
[----:B------:R-:W-:Y:S01]  /*19f80*/  MOV R126, 0x2 ;  /* 0x00000002007e7802 */ /* 0x000fe20000000f00 */
        /* <DEDUP_REMOVED lines=9> */
[----:B------:R-:W-:Y:S01]  /*1a020*/  SEL R9, RZ, 0x1, P4 ;  /* 0x00000001ff097807 */ /* 0x000fe20002000000 */
[----:B------:R-:W-:Y:S01]  /*1a030*/  @!P1 IMAD.MOV.U32 R127, RZ, RZ, R8 ;  /* 0x000000ffff7f9224 */ /* 0x000fe200078e0008 */
[----:B------:R-:W-:Y:S01]  /*1a040*/  ISETP.NE.AND P4, PT, R150, 0x1, PT ;  /* 0x000000019600780c */ /* 0x000fe20003f85270 */
[----:B------:R-:W-:-:S03]  /*1a050*/  IMAD.MOV.U32 R8, RZ, RZ, R18 ;  /* 0x000000ffff087224 */ /* 0x000fc600078e0012 */
[----:B------:R-:W-:-:S09]  /*1a060*/  F2FP.BF16.F32.PACK_AB R149, RZ, R127 ;  /* 0x0000007fff95723e */ /* 0x000fd200000010ff */
        /* <DEDUP_REMOVED lines=9> */
.L_x_13942:
        /* <DEDUP_REMOVED lines=12> */
.L_x_13944:
[----:B------:R-:W-:Y:S05]  /*1a1c0*/  BSYNC.RECONVERGENT B2 ;  /* 0x0000000000027941 */ /* 0x000fea0003800200 */
.L_x_13943:
        /* <DEDUP_REMOVED lines=62> */
.L_x_13941:
[----:B------:R-:W-:Y:S05]  /*1a5b0*/  BSYNC.RECONVERGENT B1 ;  /* 0x0000000000017941 */ /* 0x000fea0003800200 */
.L_x_13940:
        /* <DEDUP_REMOVED lines=21> */
.L_x_13947:
        /* <DEDUP_REMOVED lines=12> */
.L_x_13949:
[----:B------:R-:W-:Y:S05]  /*1a7d0*/  BSYNC.RECONVERGENT B2 ;  /* 0x0000000000027941 */ /* 0x000fea0003800200 */
.L_x_13948:
        /* <DEDUP_REMOVED lines=62> */
.L_x_13946:
[----:B------:R-:W-:Y:S05]  /*1abc0*/  BSYNC.RECONVERGENT B1 ;  /* 0x0000000000017941 */ /* 0x000fea0003800200 */
.L_x_13945:
[----:B------:R-:W-:Y:S01]  /*1abd0*/  I2FP.F32.U32 R95, R95 ;  /* 0x0000005f005f7245 */ /* 0x000fe20000201000 */
[----:B------:R-:W-:Y:S01]  /*1abe0*/  BSSY.RECONVERGENT B1, `(.L_x_13950) ;  /* 0x0000063000017945 */ /* 0x000fe20003800200 */
[----:B------:R-:W-:Y:S02]  /*1abf0*/  IMAD.MOV.U32 R150, RZ, RZ, 0x2 ;  /* 0x00000002ff967424 */ /* 0x000fe400078e00ff */
[----:B------:R-:W-:Y:S02]  /*1ac00*/  IMAD.MOV.U32 R152, RZ, RZ, R18 ;  /* 0x000000ffff987224 */ /* 0x000fe400078e0012 */
        /* <DEDUP_REMOVED lines=21> */
.L_x_13952:
        /* <DEDUP_REMOVED lines=12> */
.L_x_13954:
[----:B------:R-:W-:Y:S05]  /*1ae20*/  BSYNC.RECONVERGENT B2 ;  /* 0x0000000000027941 */ /* 0x000fea0003800200 */
.L_x_13953:
        /* <DEDUP_REMOVED lines=62> */
.L_x_13951:
[----:B------:R-:W-:Y:S05]  /*1b210*/  BSYNC.RECONVERGENT B1 ;  /* 0x0000000000017941 */ /* 0x000fea0003800200 */
.L_x_13950:
        /* <DEDUP_REMOVED lines=20> */
.L_x_13957:
        /* <DEDUP_REMOVED lines=15> */
.L_x_13959:
[----:B------:R-:W-:Y:S05]  /*1b450*/  BSYNC.RECONVERGENT B2 ;  /* 0x0000000000027941 */ /* 0x000fea0003800200 */
.L_x_13958:
        /* <DEDUP_REMOVED lines=54> */
[----:B------:R-:W-:Y:S01]  /*1b7c0*/  HFMA2 R21, -RZ, RZ, 0, 0 ;  /* 0x00000000ff157431 */ /* 0x000fe200000001ff */
[----:B------:R-:W-:Y:S01]  /*1b7d0*/  LOP3.LUT R23, R152, UR15, R151, 0x96, !PT ;  /* 0x0000000f98177c12 */ /* 0x000fe2000f8e9697 */
[----:B------:R-:W-:Y:S01]  /*1b7e0*/  IMAD.MOV.U32 R152, RZ, RZ, R142 ;  /* 0x000000ffff987224 */ /* 0x000fe200078e008e */
[----:B------:R-:W-:Y:S01]  /*1b7f0*/  UIADD3 UR15, UPT, UPT, UR4, -0x700cb87f, URZ ;  /* 0x8ff34781040f7890 */ /* 0x000fe2000fffe0ff */
[----:B------:R-:W-:Y:S02]  /*1b800*/  IMAD.MOV.U32 R142, RZ, RZ, R150 ;  /* 0x000000ffff8e7224 */ /* 0x000fe400078e0096 */
[----:B------:R-:W-:-:S04]  /*1b810*/  IMAD.WIDE.U32 R150, R18, -0x326172a9, RZ ;  /* 0xcd9e8d5712967825 */ /* 0x000fc800078e00ff */
[----:B------:R-:W-:Y:S01]  /*1b820*/  IMAD.MOV.U32 R18, RZ, RZ, R150 ;  /* 0x000000ffff127224 */ /* 0x000fe200078e0096 */
[----:B------:R-:W-:-:S07]  /*1b830*/  LOP3.LUT R22, R22, UR15, R151, 0x96, !PT ;  /* 0x0000000f16167c12 */ /* 0x000fce000f8e9697 */
.L_x_13956:
[----:B------:R-:W-:Y:S05]  /*1b840*/  BSYNC.RECONVERGENT B1 ;  /* 0x0000000000017941 */ /* 0x000fea0003800200 */
.L_x_13955:
        /* <DEDUP_REMOVED lines=19> */
.L_x_13879:
        /* <DEDUP_REMOVED lines=16> */
.L_x_13963:
        /* <DEDUP_REMOVED lines=12> */
.L_x_13965:
[----:B------:R-:W-:Y:S05]  /*1bb40*/  BSYNC.RECONVERGENT B2 ;  /* 0x0000000000027941 */ /* 0x000fea0003800200 */
.L_x_13964:
        /* <DEDUP_REMOVED lines=62> */
.L_x_13962:
[----:B------:R-:W-:Y:S05]  /*1bf30*/  BSYNC.RECONVERGENT B1 ;  /* 0x0000000000017941 */ /* 0x000fea0003800200 */
.L_x_13961:
        /* <DEDUP_REMOVED lines=9> */
[----:B------:R-:W-:Y:S01]  /*1bfd0*/  IMAD.MOV.U32 R106, RZ, RZ, 0x2 ;  /* 0x00000002ff6a7424 */ /* 0x000fe200078e00ff */
[----:B------:R-:W-:-:S02]  /*1bfe0*/  MOV R41, R18 ;  /* 0x0000001200297202 */ /* 0x000fc40000000f00 */
        /* <DEDUP_REMOVED lines=18> */
.L_x_13968:
        /* <DEDUP_REMOVED lines=12> */
.L_x_13970:
[----:B------:R-:W-:Y:S05]  /*1c1d0*/  BSYNC.RECONVERGENT B2 ;  /* 0x0000000000027941 */ /* 0x000fea0003800200 */
.L_x_13969:
        /* <DEDUP_REMOVED lines=62> */
.L_x_13967:
[----:B------:R-:W-:Y:S05]  /*1c5c0*/  BSYNC.RECONVERGENT B1 ;  /* 0x0000000000017941 */ /* 0x000fea0003800200 */
.L_x_13966:
        /* <DEDUP_REMOVED lines=26> */
.L_x_13973:
        /* <DEDUP_REMOVED lines=12> */
.L_x_13975:
[----:B------:R-:W-:Y:S05]  /*1c830*/  BSYNC.RECONVERGENT B2 ;  /* 0x0000000000027941 */ /* 0x000fea0003800200 */
.L_x_13974:
        /* <DEDUP_REMOVED lines=62> */
.L_x_13972:
[----:B------:R-:W-:Y:S05]  /*1cc20*/  BSYNC.RECONVERGENT B1 ;  /* 0x0000000000017941 */ /* 0x000fea0003800200 */
.L_x_13971:
        /* <DEDUP_REMOVED lines=26> */
.L_x_13978:
        /* <DEDUP_REMOVED lines=12> */
.L_x_13980:
[----:B------:R-:W-:Y:S05]  /*1ce90*/  BSYNC.RECONVERGENT B2 ;  /* 0x0000000000027941 */ /* 0x000fea0003800200 */
.L_x_13979:
        /* <DEDUP_REMOVED lines=62> */
.L_x_13977:
[----:B------:R-:W-:Y:S05]  /*1d280*/  BSYNC.RECONVERGENT B1 ;  /* 0x0000000000017941 */ /* 0x000fea0003800200 */
.L_x_13976:
        /* <DEDUP_REMOVED lines=26> */
.L_x_13983:
        /* <DEDUP_REMOVED lines=12> */
.L_x_13985:
[----:B------:R-:W-:Y:S05]  /*1d4f0*/  BSYNC.RECONVERGENT B2 ;  /* 0x0000000000027941 */ /* 0x000fea0003800200 */
.L_x_13984:
        /* <DEDUP_REMOVED lines=62> */
.L_x_13982:
[----:B------:R-:W-:Y:S05]  /*1d8e0*/  BSYNC.RECONVERGENT B1 ;  /* 0x0000000000017941 */ /* 0x000fea0003800200 */
.L_x_13981:
        /* <DEDUP_REMOVED lines=24> */
.L_x_13988:
        /* <DEDUP_REMOVED lines=12> */
.L_x_13990:
[----:B------:R-:W-:Y:S05]  /*1db30*/  BSYNC.RECONVERGENT B2 ;  /* 0x0000000000027941 */ /* 0x000fea0003800200 */
.L_x_13989:
        /* <DEDUP_REMOVED lines=62> */
.L_x_13987:
[----:B------:R-:W-:Y:S05]  /*1df20*/  BSYNC.RECONVERGENT B1 ;  /* 0x0000000000017941 */ /* 0x000fea0003800200 */
.L_x_13986:
        /* <DEDUP_REMOVED lines=24> */
.L_x_13993:
        /* <DEDUP_REMOVED lines=12> */
.L_x_13995:
[----:B------:R-:W-:Y:S05]  /*1e170*/  BSYNC.RECONVERGENT B2 ;  /* 0x0000000000027941 */ /* 0x000fea0003800200 */
.L_x_13994:
        /* <DEDUP_REMOVED lines=62> */
.L_x_13992:
[----:B------:R-:W-:Y:S05]  /*1e560*/  BSYNC.RECONVERGENT B1 ;  /* 0x0000000000017941 */ /* 0x000fea0003800200 */
.L_x_13991:
        /* <DEDUP_REMOVED lines=24> */
.L_x_13998:
        /* <DEDUP_REMOVED lines=12> */
.L_x_14000:
[----:B------:R-:W-:Y:S05]  /*1e7b0*/  BSYNC.RECONVERGENT B2 ;  /* 0x0000000000027941 */ /* 0x000fea0003800200 */
.L_x_13999:
        /* <DEDUP_REMOVED lines=62> */
.L_x_13997:
[----:B------:R-:W-:Y:S05]  /*1eba0*/  BSYNC.RECONVERGENT B1 ;  /* 0x0000000000017941 */ /* 0x000fea0003800200 */
.L_x_13996:
        /* <DEDUP_REMOVED lines=15> */
.L_x_13960:
        /* <DEDUP_REMOVED lines=43> */
.L_x_14001:
[----:B------:R-:W-:Y:S02]  /*1ef50*/  IMAD.MOV.U32 R143, RZ, RZ, R142 ;  /* 0x000000ffff8f7224 */ /* 0x000fe400078e008e */
[----:B------:R-:W-:-:S07]  /*1ef60*/  VIADD R141, R141, 0x20 ;  /* 0x000000208d8d7836 */ /* 0x000fce0000000000 */
.L_x_13878:
[----:B------:R-:W-:Y:S05]  /*1ef70*/  BSYNC.RECONVERGENT B0 ;  /* 0x0000000000007941 */ /* 0x000fea0003800200 */
.L_x_13877:
        /* <DEDUP_REMOVED lines=35> */
.L_x_14007:
        /* <DEDUP_REMOVED lines=12> */
.L_x_14009:
[----:B------:R-:W-:Y:S05]  /*1f270*/  BSYNC.RECONVERGENT B2 ;  /* 0x0000000000027941 */ /* 0x000fea0003800200 */
.L_x_14008:
        /* <DEDUP_REMOVED lines=62> */
.L_x_14006:
[----:B------:R-:W-:Y:S05]  /*1f660*/  BSYNC.RECONVERGENT B1 ;  /* 0x0000000000017941 */ /* 0x000fea0003800200 */
.L_x_14005:
[----:B------:R-:W0:Y:S01]  /*1f670*/  LDC R135, c[0x0][0x404] ;  /* 0x00010100ff877b82 */ /* 0x000e220000000800 */
[----:B------:R-:W-:Y:S01]  /*1f680*/  I2FP.F32.U32 R4, R4 ;  /* 0x0000000400047245 */ /* 0x000fe20000201000 */
[----:B------:R-:W-:Y:S01]  /*1f690*/  IMAD.MOV.U32 R154, RZ, RZ, 0x2f800000 ;  /* 0x2f800000ff9a7424 */ /* 0x000fe200078e00ff */
[----:B------:R-:W-:Y:S01]  /*1f6a0*/  LOP3.LUT R24, R24, 0xffffffef, RZ, 0xc0, !PT ;  /* 0xffffffef18187812 */ /* 0x000fe200078ec0ff */
[----:B------:R-:W-:Y:S01]  /*1f6b0*/  BSSY.RECONVERGENT B1, `(.L_x_14010) ;  /* 0x0000061000017945 */ /* 0x000fe20003800200 */
[----:B-----5:R-:W-:Y:S01]  /*1f6c0*/  PRMT R21, R92, 0x7632, R21 ;  /* 0x000076325c157816 */ /* 0x020fe20000000015 */
[----:B------:R-:W-:Y:S01]  /*1f6d0*/  FFMA.FTZ R4, R4, R154, 1.1641532182693481445e-10 ;  /* 0x2f00000004047423 */ /* 0x000fe2000001009a */
[----:B------:R-:W-:Y:S01]  /*1f6e0*/  IMAD.MOV.U32 R9, RZ, RZ, 0x2 ;  /* 0x00000002ff097424 */ /* 0x000fe200078e00ff */
[----:B------:R-:W1:Y:S01]  /*1f6f0*/  LDC R7, c[0x0][0x408] ;  /* 0x00010200ff077b82 */ /* 0x000e620000000800 */
[----:B------:R-:W-:Y:S02]  /*1f700*/  IMAD.MOV.U32 R11, RZ, RZ, R18 ;  /* 0x000000ffff0b7224 */ /* 0x000fe400078e0012 */
[----:B0-----:R-:W-:-:S02]  /*1f710*/  FSETP.GTU.FTZ.AND P2, PT, R4, R135, PT ;  /* 0x000000870400720b */ /* 0x001fc40003f5c000 */
[----:B------:R-:W-:-:S05]  /*1f720*/  SHF.L.U32 R4, R92, 0x10, RZ ;  /* 0x000000105c047819 */ /* 0x000fca00000006ff */
        /* <DEDUP_REMOVED lines=14> */
.L_x_14012:
        /* <DEDUP_REMOVED lines=12> */
.L_x_14014:
[----:B------:R-:W-:Y:S05]  /*1f8d0*/  BSYNC.RECONVERGENT B2 ;  /* 0x0000000000027941 */ /* 0x000fea0003800200 */
.L_x_14013:
        /* <DEDUP_REMOVED lines=62> */
.L_x_14011:
[----:B------:R-:W-:Y:S05]  /*1fcc0*/  BSYNC.RECONVERGENT B1 ;  /* 0x0000000000017941 */ /* 0x000fea0003800200 */
.L_x_14010:
        /* <DEDUP_REMOVED lines=26> */
.L_x_14017:
        /* <DEDUP_REMOVED lines=12> */
.L_x_14019:
[----:B------:R-:W-:Y:S05]  /*1ff30*/  BSYNC.RECONVERGENT B2 ;  /* 0x0000000000027941 */ /* 0x000fea0003800200 */
.L_x_14018:
        /* <DEDUP_REMOVED lines=62> */
.L_x_14016:
[----:B------:R-:W-:Y:S05]  /*20320*/  BSYNC.RECONVERGENT B1 ;  /* 0x0000000000017941 */ /* 0x000fea0003800200 */
.L_x_14015:
[----:B------:R-:W-:Y:S01]  /*20330*/  I2FP.F32.U32 R9, R11 ;  /* 0x0000000b00097245 */ /* 0x000fe20000201000 */
[----:B------:R-:W-:Y:S01]  /*20340*/  BSSY.RECONVERGENT B1, `(.L_x_14020) ;  /* 0x0000060000017945 */ /* 0x000fe20003800200 */
[----:B------:R-:W-:Y:S02]  /*20350*/  LOP3.LUT R24, R24, 0xfffffff7, RZ, 0xc0, !PT ;  /* 0xfffffff718187812 */ /* 0x000fe400078ec0ff */
[----:B------:R-:W-:Y:S01]  /*20360*/  MOV R11, R18 ;  /* 0x00000012000b7202 */ /* 0x000fe20000000f00 */
        /* <DEDUP_REMOVED lines=18> */
.L_x_14022:
        /* <DEDUP_REMOVED lines=12> */
.L_x_14024:
[----:B------:R-:W-:Y:S05]  /*20550*/  BSYNC.RECONVERGENT B2 ;  /* 0x0000000000027941 */ /* 0x000fea0003800200 */
.L_x_14023:
        /* <DEDUP_REMOVED lines=62> */
.L_x_14021:
[----:B------:R-:W-:Y:S05]  /*20940*/  BSYNC.RECONVERGENT B1 ;  /* 0x0000000000017941 */ /* 0x000fea0003800200 */
.L_x_14020:
[----:B------:R-:W-:Y:S01]  /*20950*/  I2FP.F32.U32 R8, R11 ;  /* 0x0000000b00087245 */ /* 0x000fe20000201000 */
[----:B------:R-:W-:Y:S01]  /*20960*/  BSSY.RECONVERGENT B1, `(.L_x_14025) ;  /* 0x0000066000017945 */ /* 0x000fe20003800200 */
[----:B------:R-:W-:Y:S02]  /*20970*/  @P1 PRMT R10, R56, 0x7632, R10 ;  /* 0x00007632380a1816 */ /* 0x000fe4000000000a */
[----:B------:R-:W-:Y:S01]  /*20980*/  MOV R11, R18 ;  /* 0x00000012000b7202 */ /* 0x000fe20000000f00 */
[----:B------:R-:W-:Y:S02]  /*20990*/  FFMA.FTZ R8, R8, R154, 1.1641532182693481445e-10 ;  /* 0x2f00000008087423 */ /* 0x000fe4000001009a */
[----:B------:R-:W-:-:S03]  /*209a0*/  @P1 IMAD.U32 R10, R10, 0x10000, RZ ;  /* 0x000100000a0a1824 */ /* 0x000fc600078e00ff */
[----:B------:R-:W-:Y:S02]  /*209b0*/  FSETP.GTU.FTZ.AND P2, PT, R8, R135, PT ;  /* 0x000000870800720b */ /* 0x000fe40003f5c000 */
[----:B------:R-:W-:-:S04]  /*209c0*/  PRMT R8, R60, 0x7632, R8 ;  /* 0x000076323c087816 */ /* 0x000fc80000000008 */
[----:B------:R-:W-:-:S05]  /*209d0*/  SHF.L.U32 R8, R8, 0x10, RZ ;  /* 0x0000001008087819 */ /* 0x000fca00000006ff */
[----:B------:R-:W-:-:S05]  /*209e0*/  FMUL.FTZ R8, R8, R7 ;  /* 0x0000000708087220 */ /* 0x000fca0000410000 */
[----:B------:R-:W-:-:S05]  /*209f0*/  FSEL R8, R8, RZ, !P2 ;  /* 0x000000ff08087208 */ /* 0x000fca0005000000 */
[----:B------:R-:W-:-:S04]  /*20a00*/  FADD.FTZ R8, R21, R8 ;  /* 0x0000000815087221 */ /* 0x000fc80000010000 */
[----:B------:R-:W-:Y:S01]  /*20a10*/  @P1 FADD.FTZ R40, R8, R10 ;  /* 0x0000000a08281221 */ /* 0x000fe20000010000 */
        /* <DEDUP_REMOVED lines=15> */
.L_x_14027:
        /* <DEDUP_REMOVED lines=12> */
.L_x_14029:
[----:B------:R-:W-:Y:S05]  /*20bd0*/  BSYNC.RECONVERGENT B2 ;  /* 0x0000000000027941 */ /* 0x000fea0003800200 */
.L_x_14028:
        /* <DEDUP_REMOVED lines=62> */
.L_x_14026:
[----:B------:R-:W-:Y:S05]  /*20fc0*/  BSYNC.RECONVERGENT B1 ;  /* 0x0000000000017941 */ /* 0x000fea0003800200 */
.L_x_14025:
[----:B------:R-:W-:Y:S01]  /*20fd0*/  I2FP.F32.U32 R9, R11 ;  /* 0x0000000b00097245 */ /* 0x000fe20000201000 */
[----:B------:R-:W-:Y:S01]  /*20fe0*/  BSSY.RECONVERGENT B1, `(.L_x_14030) ;  /* 0x0000061000017945 */ /* 0x000fe20003800200 */
[----:B------:R-:W-:Y:S01]  /*20ff0*/  LOP3.LUT R24, R24, 0xfffffffb, RZ, 0xc0, !PT ;  /* 0xfffffffb18187812 */ /* 0x000fe200078ec0ff */
        /* <DEDUP_REMOVED lines=20> */
.L_x_14032:
        /* <DEDUP_REMOVED lines=12> */
.L_x_14034:
[----:B------:R-:W-:Y:S05]  /*21200*/  BSYNC.RECONVERGENT B2 ;  /* 0x0000000000027941 */ /* 0x000fea0003800200 */
.L_x_14033:
        /* <DEDUP_REMOVED lines=62> */
.L_x_14031:
[----:B------:R-:W-:Y:S05]  /*215f0*/  BSYNC.RECONVERGENT B1 ;  /* 0x0000000000017941 */ /* 0x000fea0003800200 */
.L_x_14030:
        /* <DEDUP_REMOVED lines=26> */
.L_x_14037:
        /* <DEDUP_REMOVED lines=12> */
.L_x_14039:
[----:B------:R-:W-:Y:S05]  /*21860*/  BSYNC.RECONVERGENT B2 ;  /* 0x0000000000027941 */ /* 0x000fea0003800200 */
.L_x_14038:
        /* <DEDUP_REMOVED lines=62> */
.L_x_14036:
[----:B------:R-:W-:Y:S05]  /*21c50*/  BSYNC.RECONVERGENT B1 ;  /* 0x0000000000017941 */ /* 0x000fea0003800200 */
.L_x_14035:
        /* <DEDUP_REMOVED lines=22> */
.L_x_14042:
        /* <DEDUP_REMOVED lines=12> */
.L_x_14044:
[----:B------:R-:W-:Y:S05]  /*21e80*/  BSYNC.RECONVERGENT B2 ;  /* 0x0000000000027941 */ /* 0x000fea0003800200 */
.L_x_14043:
        /* <DEDUP_REMOVED lines=62> */
.L_x_14041:
[----:B------:R-:W-:Y:S05]  /*22270*/  BSYNC.RECONVERGENT B1 ;  /* 0x0000000000017941 */ /* 0x000fea0003800200 */
.L_x_14040:
[----:B------:R-:W-:Y:S01]  /*22280*/  I2FP.F32.U32 R8, R11 ;  /* 0x0000000b00087245 */ /* 0x000fe20000201000 */
[----:B------:R-:W-:Y:S01]  /*22290*/  BSSY.RECONVERGENT B1, `(.L_x_14045) ;  /* 0x0000065000017945 */ /* 0x000fe20003800200 */
[----:B------:R-:W-:-:S03]  /*222a0*/  @P1 PRMT R10, R57, 0x7632, R10 ;  /* 0x00007632390a1816 */ /* 0x000fc6000000000a */
[----:B------:R-:W-:Y:S02]  /*222b0*/  FFMA.FTZ R8, R8, R154, 1.1641532182693481445e-10 ;  /* 0x2f00000008087423 */ /* 0x000fe4000001009a */
[----:B------:R-:W-:-:S03]  /*222c0*/  @P1 IMAD.U32 R10, R10, 0x10000, RZ ;  /* 0x000100000a0a1824 */ /* 0x000fc600078e00ff */
[----:B------:R-:W-:Y:S02]  /*222d0*/  FSETP.GTU.FTZ.AND P2, PT, R8, R135, PT ;  /* 0x000000870800720b */ /* 0x000fe40003f5c000 */
[----:B------:R-:W-:Y:S02]  /*222e0*/  PRMT R8, R61, 0x7632, R8 ;  /* 0x000076323d087816 */ /* 0x000fe40000000008 */
[----:B------:R-:W-:Y:S02]  /*222f0*/  SEL R11, RZ, 0x1, P2 ;  /* 0x00000001ff0b7807 */ /* 0x000fe40001000000 */
[----:B------:R-:W-:-:S05]  /*22300*/  SHF.L.U32 R8, R8, 0x10, RZ ;  /* 0x0000001008087819 */ /* 0x000fca00000006ff */
[----:B------:R-:W-:-:S05]  /*22310*/  FMUL.FTZ R8, R8, R7 ;  /* 0x0000000708087220 */ /* 0x000fca0000410000 */
[----:B------:R-:W-:Y:S02]  /*22320*/  FSEL R8, R8, RZ, !P2 ;  /* 0x000000ff08087208 */ /* 0x000fe40005000000 */
[----:B------:R-:W-:-:S03]  /*22330*/  ISETP.NE.AND P2, PT, R9, 0x1, PT ;  /* 0x000000010900780c */ /* 0x000fc60003f45270 */
[----:B------:R-:W-:Y:S01]  /*22340*/  FADD.FTZ R8, R21, R8 ;  /* 0x0000000815087221 */ /* 0x000fe20000010000 */
[----:B------:R-:W-:-:S03]  /*22350*/  MOV R21, R18 ;  /* 0x0000001200157202 */ /* 0x000fc60000000f00 */
        /* <DEDUP_REMOVED lines=13> */
.L_x_14047:
        /* <DEDUP_REMOVED lines=12> */
.L_x_14049:
[----:B------:R-:W-:Y:S05]  /*224f0*/  BSYNC.RECONVERGENT B2 ;  /* 0x0000000000027941 */ /* 0x000fea0003800200 */
.L_x_14048:
        /* <DEDUP_REMOVED lines=62> */
.L_x_14046:
[----:B------:R-:W-:Y:S05]  /*228e0*/  BSYNC.RECONVERGENT B1 ;  /* 0x0000000000017941 */ /* 0x000fea0003800200 */
.L_x_14045:
        /* <DEDUP_REMOVED lines=21> */
.L_x_14052:
        /* <DEDUP_REMOVED lines=12> */
.L_x_14054:
[----:B------:R-:W-:Y:S05]  /*22b00*/  BSYNC.RECONVERGENT B2 ;  /* 0x0000000000027941 */ /* 0x000fea0003800200 */
.L_x_14053:
        /* <DEDUP_REMOVED lines=62> */
.L_x_14051:
[----:B------:R-:W-:Y:S05]  /*22ef0*/  BSYNC.RECONVERGENT B1 ;  /* 0x0000000000017941 */ /* 0x000fea0003800200 */
.L_x_14050:
        /* <DEDUP_REMOVED lines=25> */
.L_x_14057:
        /* <DEDUP_REMOVED lines=12> */
.L_x_14059:
[----:B------:R-:W-:Y:S05]  /*23150*/  BSYNC.RECONVERGENT B2 ;  /* 0x0000000000027941 */ /* 0x000fea0003800200 */
.L_x_14058:
        /* <DEDUP_REMOVED lines=62> */
.L_x_14056:
[----:B------:R-:W-:Y:S05]  /*23540*/  BSYNC.RECONVERGENT B1 ;  /* 0x0000000000017941 */ /* 0x000fea0003800200 */
.L_x_14055:
        /* <DEDUP_REMOVED lines=20> */
.L_x_14062:
        /* <DEDUP_REMOVED lines=12> */
.L_x_14064:
[----:B------:R-:W-:Y:S05]  /*23750*/  BSYNC.RECONVERGENT B2 ;  /* 0x0000000000027941 */ /* 0x000fea0003800200 */
.L_x_14063:
        /* <DEDUP_REMOVED lines=62> */
.L_x_14061:
[----:B------:R-:W-:Y:S05]  /*23b40*/  BSYNC.RECONVERGENT B1 ;  /* 0x0000000000017941 */ /* 0x000fea0003800200 */
.L_x_14060:
[----:B------:R-:W-:Y:S01]  /*23b50*/  I2FP.F32.U32 R8, R124 ;  /* 0x0000007c00087245 */ /* 0x000fe20000201000 */
[----:B------:R-:W-:Y:S01]  /*23b60*/  BSSY.RECONVERGENT B1, `(.L_x_14065) ;  /* 0x0000065000017945 */ /* 0x000fe20003800200 */
[----:B------:R-:W-:Y:S01]  /*23b70*/  @P1 PRMT R9, R58, 0x7632, R9 ;  /* 0x000076323a091816 */ /* 0x000fe20000000009 */
[----:B------:R-:W-:Y:S02]  /*23b80*/  IMAD.MOV.U32 R124, RZ, RZ, 0x2 ;  /* 0x00000002ff7c7424 */ /* 0x000fe400078e00ff */
        /* <DEDUP_REMOVED lines=9> */
[----:B------:R-:W-:Y:S01]  /*23c20*/  SEL R9, RZ, 0x1, P4 ;  /* 0x00000001ff097807 */ /* 0x000fe20002000000 */
[----:B------:R-:W-:Y:S01]  /*23c30*/  @!P1 IMAD.MOV.U32 R125, RZ, RZ, R8 ;  /* 0x000000ffff7d9224 */ /* 0x000fe200078e0008 */
[----:B------:R-:W-:Y:S02]  /*23c40*/  ISETP.NE.AND P4, PT, R150, 0x1, PT ;  /* 0x000000019600780c */ /* 0x000fe40003f85270 */
[----:B------:R-:W-:Y:S02]  /*23c50*/  MOV R8, R18 ;  /* 0x0000001200087202 */ /* 0x000fe40000000f00 */
        /* <DEDUP_REMOVED lines=10> */
.L_x_14067:
        /* <DEDUP_REMOVED lines=12> */
.L_x_14069:
[----:B------:R-:W-:Y:S05]  /*23dc0*/  BSYNC.RECONVERGENT B2 ;  /* 0x0000000000027941 */ /* 0x000fea0003800200 */
.L_x_14068:
        /* <DEDUP_REMOVED lines=62> */
.L_x_14066:
[----:B------:R-:W-:Y:S05]  /*241b0*/  BSYNC.RECONVERGENT B1 ;  /* 0x0000000000017941 */ /* 0x000fea0003800200 */
.L_x_14065:
        /* <DEDUP_REMOVED lines=21> */
.L_x_14072:
        /* <DEDUP_REMOVED lines=12> */
.L_x_14074:
[----:B------:R-:W-:Y:S05]  /*243d0*/  BSYNC.RECONVERGENT B2 ;  /* 0x0000000000027941 */ /* 0x000fea0003800200 */
.L_x_14073:
        /* <DEDUP_REMOVED lines=62> */
.L_x_14071:
[----:B------:R-:W-:Y:S05]  /*247c0*/  BSYNC.RECONVERGENT B1 ;  /* 0x0000000000017941 */ /* 0x000fea0003800200 */
.L_x_14070:
        /* <DEDUP_REMOVED lines=25> */
.L_x_14077:
        /* <DEDUP_REMOVED lines=12> */
.L_x_14079:
[----:B------:R-:W-:Y:S05]  /*24a20*/  BSYNC.RECONVERGENT B2 ;  /* 0x0000000000027941 */ /* 0x000fea0003800200 */
.L_x_14078:
        /* <DEDUP_REMOVED lines=62> */
.L_x_14076:
[----:B------:R-:W-:Y:S05]  /*24e10*/  BSYNC.RECONVERGENT B1 ;  /* 0x0000000000017941 */ /* 0x000fea0003800200 */
.L_x_14075:
        /* <DEDUP_REMOVED lines=20> */
.L_x_14082:
        /* <DEDUP_REMOVED lines=15> */
.L_x_14084:
[----:B------:R-:W-:Y:S05]  /*25050*/  BSYNC.RECONVERGENT B2 ;  /* 0x0000000000027941 */ /* 0x000fea0003800200 */
.L_x_14083:
        /* <DEDUP_REMOVED lines=62> */
.L_x_14081:
[----:B------:R-:W-:Y:S05]  /*25440*/  BSYNC.RECONVERGENT B1 ;  /* 0x0000000000017941 */ /* 0x000fea0003800200 */
.L_x_14080:
        /* <DEDUP_REMOVED lines=19> */
.L_x_14004:
        /* <DEDUP_REMOVED lines=16> */
.L_x_14088:
        /* <DEDUP_REMOVED lines=12> */
.L_x_14090:
[----:B------:R-:W-:Y:S05]  /*25740*/  BSYNC.RECONVERGENT B2 ;  /* 0x0000000000027941 */ /* 0x000fea0003800200 */
.L_x_14089:
        /* <DEDUP_REMOVED lines=62> */
.L_x_14087:
[----:B------:R-:W-:Y:S05]  /*25b30*/  BSYNC.RECONVERGENT B1 ;  /* 0x0000000000017941 */ /* 0x000fea0003800200 */
.L_x_14086:
[----:B------:R-:W0:Y:S01]  /*25b40*/  LDC R149, c[0x0][0x404] ;  /* 0x00010100ff957b82 */ /* 0x000e220000000800 */
[----:B------:R-:W-:Y:S01]  /*25b50*/  I2FP.F32.U32 R4, R4 ;  /* 0x0000000400047245 */ /* 0x000fe20000201000 */
[----:B------:R-:W-:Y:S01]  /*25b60*/  IMAD.MOV.U32 R154, RZ, RZ, 0x2f800000 ;  /* 0x2f800000ff9a7424 */ /* 0x000fe200078e00ff */
[----:B------:R-:W-:Y:S01]  /*25b70*/  LOP3.LUT R24, R24, 0xffffffef, RZ, 0xc0, !PT ;  /* 0xffffffef18187812 */ /* 0x000fe200078ec0ff */
[----:B-----5:R-:W-:Y:S01]  /*25b80*/  @P1 IMAD.U32 R21, R56, 0x10000, RZ ;  /* 0x0001000038151824 */ /* 0x020fe200078e00ff */
[----:B------:R-:W-:Y:S01]  /*25b90*/  BSSY.RECONVERGENT B1, `(.L_x_14091) ;  /* 0x0000063000017945 */ /* 0x000fe20003800200 */
        /* <DEDUP_REMOVED lines=23> */
.L_x_14093:
        /* <DEDUP_REMOVED lines=12> */
.L_x_14095:
[----:B------:R-:W-:Y:S05]  /*25dd0*/  BSYNC.RECONVERGENT B2 ;  /* 0x0000000000027941 */ /* 0x000fea0003800200 */
.L_x_14094:
        /* <DEDUP_REMOVED lines=62> */
.L_x_14092:
[----:B------:R-:W-:Y:S05]  /*261c0*/  BSYNC.RECONVERGENT B1 ;  /* 0x0000000000017941 */ /* 0x000fea0003800200 */
.L_x_14091:
        /* <DEDUP_REMOVED lines=26> */
.L_x_14098:
        /* <DEDUP_REMOVED lines=12> */
.L_x_14100:
[----:B------:R-:W-:Y:S05]  /*26430*/  BSYNC.RECONVERGENT B2 ;  /* 0x0000000000027941 */ /* 0x000fea0003800200 */
.L_x_14099:
        /* <DEDUP_REMOVED lines=62> */
.L_x_14097:
[----:B------:R-:W-:Y:S05]  /*26820*/  BSYNC.RECONVERGENT B1 ;  /* 0x0000000000017941 */ /* 0x000fea0003800200 */
.L_x_14096:
        /* <DEDUP_REMOVED lines=26> */
.L_x_14103:
        /* <DEDUP_REMOVED lines=12> */
.L_x_14105:
[----:B------:R-:W-:Y:S05]  /*26a90*/  BSYNC.RECONVERGENT B2 ;  /* 0x0000000000027941 */ /* 0x000fea0003800200 */
.L_x_14104:
        /* <DEDUP_REMOVED lines=62> */
.L_x_14102:
[----:B------:R-:W-:Y:S05]  /*26e80*/  BSYNC.RECONVERGENT B1 ;  /* 0x0000000000017941 */ /* 0x000fea0003800200 */
.L_x_14101:
        /* <DEDUP_REMOVED lines=26> */
.L_x_14108:
        /* <DEDUP_REMOVED lines=12> */
.L_x_14110:
[----:B------:R-:W-:Y:S05]  /*270f0*/  BSYNC.RECONVERGENT B2 ;  /* 0x0000000000027941 */ /* 0x000fea0003800200 */
.L_x_14109:
        /* <DEDUP_REMOVED lines=62> */
.L_x_14107:
[----:B------:R-:W-:Y:S05]  /*274e0*/  BSYNC.RECONVERGENT B1 ;  /* 0x0000000000017941 */ /* 0x000fea0003800200 */
.L_x_14106:
        /* <DEDUP_REMOVED lines=24> */
.L_x_14113:
        /* <DEDUP_REMOVED lines=12> */
.L_x_14115:
[----:B------:R-:W-:Y:S05]  /*27730*/  BSYNC.RECONVERGENT B2 ;  /* 0x0000000000027941 */ /* 0x000fea0003800200 */
.L_x_14114:
        /* <DEDUP_REMOVED lines=62> */
.L_x_14112:
[----:B------:R-:W-:Y:S05]  /*27b20*/  BSYNC.RECONVERGENT B1 ;  /* 0x0000000000017941 */ /* 0x000fea0003800200 */
.L_x_14111:
        /* <DEDUP_REMOVED lines=24> */
.L_x_14118:
        /* <DEDUP_REMOVED lines=12> */
.L_x_14120:
[----:B------:R-:W-:Y:S05]  /*27d70*/  BSYNC.RECONVERGENT B2 ;  /* 0x0000000000027941 */ /* 0x000fea0003800200 */
.L_x_14119:
        /* <DEDUP_REMOVED lines=62> */
.L_x_14117:
[----:B------:R-:W-:Y:S05]  /*28160*/  BSYNC.RECONVERGENT B1 ;  /* 0x0000000000017941 */ /* 0x000fea0003800200 */
.L_x_14116:
        /* <DEDUP_REMOVED lines=24> */
.L_x_14123:
        /* <DEDUP_REMOVED lines=12> */
.L_x_14125:
[----:B------:R-:W-:Y:S05]  /*283b0*/  BSYNC.RECONVERGENT B2 ;  /* 0x0000000000027941 */ /* 0x000fea0003800200 */
.L_x_14124:
        /* <DEDUP_REMOVED lines=62> */
.L_x_14122:
[----:B------:R-:W-:Y:S05]  /*287a0*/  BSYNC.RECONVERGENT B1 ;  /* 0x0000000000017941 */ /* 0x000fea0003800200 */
.L_x_14121:
        /* <DEDUP_REMOVED lines=15> */
.L_x_14085:
        /* <DEDUP_REMOVED lines=43> */
.L_x_14126:
[----:B------:R-:W-:Y:S01]  /*28b50*/  MOV R143, R142 ;  /* 0x0000008e008f7202 */ /* 0x000fe20000000f00 */
[----:B------:R-:W-:-:S07]  /*28b60*/  VIADD R141, R141, 0x20 ;  /* 0x000000208d8d7836 */ /* 0x000fce0000000000 */
.L_x_14003:
[----:B------:R-:W-:Y:S05]  /*28b70*/  BSYNC.RECONVERGENT B0 ;  /* 0x0000000000007941 */ /* 0x000fea0003800200 */
.L_x_14002:
        /* <DEDUP_REMOVED lines=35> */
.L_x_14132:
        /* <DEDUP_REMOVED lines=12> */
.L_x_14134:
[----:B------:R-:W-:Y:S05]  /*28e70*/  BSYNC.RECONVERGENT B2 ;  /* 0x0000000000027941 */ /* 0x000fea0003800200 */
.L_x_14133:
        /* <DEDUP_REMOVED lines=62> */
.L_x_14131:
[----:B------:R-:W-:Y:S05]  /*29260*/  BSYNC.RECONVERGENT B1 ;  /* 0x0000000000017941 */ /* 0x000fea0003800200 */
.L_x_14130:
        /* <DEDUP_REMOVED lines=9> */
[----:B------:R-:W-:Y:S02]  /*29300*/  IMAD.MOV.U32 R11, RZ, RZ, R18 ;  /* 0x000000ffff0b7224 */ /* 0x000fe400078e0012 */
        /* <DEDUP_REMOVED lines=16> */
.L_x_14137:
        /* <DEDUP_REMOVED lines=12> */
.L_x_14139:
[----:B------:R-:W-:Y:S05]  /*294d0*/  BSYNC.RECONVERGENT B2 ;  /* 0x0000000000027941 */ /* 0x000fea0003800200 */
.L_x_14138:
        /* <DEDUP_REMOVED lines=62> */
.L_x_14136:
[----:B------:R-:W-:Y:S05]  /*298c0*/  BSYNC.RECONVERGENT B1 ;  /* 0x0000000000017941 */ /* 0x000fea0003800200 */
.L_x_14135:
        /* <DEDUP_REMOVED lines=26> */
.L_x_14142:
        /* <DEDUP_REMOVED lines=12> */
.L_x_14144:
[----:B------:R-:W-:Y:S05]  /*29b30*/  BSYNC.RECONVERGENT B2 ;  /* 0x0000000000027941 */ /* 0x000fea0003800200 */
.L_x_14143:
        /* <DEDUP_REMOVED lines=62> */
.L_x_14141:
[----:B------:R-:W-:Y:S05]  /*29f20*/  BSYNC.RECONVERGENT B1 ;  /* 0x0000000000017941 */ /* 0x000fea0003800200 */
.L_x_14140:
        /* <DEDUP_REMOVED lines=22> */
.L_x_14147:
        /* <DEDUP_REMOVED lines=12> */
.L_x_14149:
[----:B------:R-:W-:Y:S05]  /*2a150*/  BSYNC.RECONVERGENT B2 ;  /* 0x0000000000027941 */ /* 0x000fea0003800200 */
.L_x_14148:
        /* <DEDUP_REMOVED lines=62> */
.L_x_14146:
[----:B------:R-:W-:Y:S05]  /*2a540*/  BSYNC.RECONVERGENT B1 ;  /* 0x0000000000017941 */ /* 0x000fea0003800200 */
.L_x_14145:
[----:B------:R-:W-:Y:S01]  /*2a550*/  I2FP.F32.U32 R8, R11 ;  /* 0x0000000b00087245 */ /* 0x000fe20000201000 */
[----:B------:R-:W-:Y:S01]  /*2a560*/  BSSY.RECONVERGENT B1, `(.L_x_14150) ;  /* 0x0000066000017945 */ /* 0x000fe20003800200 */
[----:B------:R-:W-:Y:S01]  /*2a570*/  @P1 PRMT R10, R56, 0x7632, R10 ;  /* 0x00007632380a1816 */ /* 0x000fe2000000000a */
[----:B------:R-:W-:Y:S02]  /*2a580*/  IMAD.MOV.U32 R11, RZ, RZ, R18 ;  /* 0x000000ffff0b7224 */ /* 0x000fe400078e0012 */
        /* <DEDUP_REMOVED lines=24> */
.L_x_14152:
        /* <DEDUP_REMOVED lines=12> */
.L_x_14154:
[----:B------:R-:W-:Y:S05]  /*2a7d0*/  BSYNC.RECONVERGENT B2 ;  /* 0x0000000000027941 */ /* 0x000fea0003800200 */
.L_x_14153:
        /* <DEDUP_REMOVED lines=62> */
.L_x_14151:
[----:B------:R-:W-:Y:S05]  /*2abc0*/  BSYNC.RECONVERGENT B1 ;  /* 0x0000000000017941 */ /* 0x000fea0003800200 */
.L_x_14150:
        /* <DEDUP_REMOVED lines=23> */
.L_x_14157:
        /* <DEDUP_REMOVED lines=12> */
.L_x_14159:
[----:B------:R-:W-:Y:S05]  /*2ae00*/  BSYNC.RECONVERGENT B2 ;  /* 0x0000000000027941 */ /* 0x000fea0003800200 */
.L_x_14158:
        /* <DEDUP_REMOVED lines=62> */
.L_x_14156:
[----:B------:R-:W-:Y:S05]  /*2b1f0*/  BSYNC.RECONVERGENT B1 ;  /* 0x0000000000017941 */ /* 0x000fea0003800200 */
.L_x_14155:
        /* <DEDUP_REMOVED lines=26> */
.L_x_14162:
        /* <DEDUP_REMOVED lines=12> */
.L_x_14164:
[----:B------:R-:W-:Y:S05]  /*2b460*/  BSYNC.RECONVERGENT B2 ;  /* 0x0000000000027941 */ /* 0x000fea0003800200 */
.L_x_14163:
        /* <DEDUP_REMOVED lines=62> */
.L_x_14161:
[----:B------:R-:W-:Y:S05]  /*2b850*/  BSYNC.RECONVERGENT B1 ;  /* 0x0000000000017941 */ /* 0x000fea0003800200 */
.L_x_14160:
        /* <DEDUP_REMOVED lines=22> */
.L_x_14167:
        /* <DEDUP_REMOVED lines=12> */
.L_x_14169:
[----:B------:R-:W-:Y:S05]  /*2ba80*/  BSYNC.RECONVERGENT B2 ;  /* 0x0000000000027941 */ /* 0x000fea0003800200 */
.L_x_14168:
        /* <DEDUP_REMOVED lines=62> */
.L_x_14166:
[----:B------:R-:W-:Y:S05]  /*2be70*/  BSYNC.RECONVERGENT B1 ;  /* 0x0000000000017941 */ /* 0x000fea0003800200 */
.L_x_14165:
        /* <DEDUP_REMOVED lines=27> */
.L_x_14172:
        /* <DEDUP_REMOVED lines=12> */
.L_x_14174:
[----:B------:R-:W-:Y:S05]  /*2c0f0*/  BSYNC.RECONVERGENT B2 ;  /* 0x0000000000027941 */ /* 0x000fea0003800200 */
.L_x_14173:
        /* <DEDUP_REMOVED lines=62> */
.L_x_14171:
[----:B------:R-:W-:Y:S05]  /*2c4e0*/  BSYNC.RECONVERGENT B1 ;  /* 0x0000000000017941 */ /* 0x000fea0003800200 */
.L_x_14170:
        /* <DEDUP_REMOVED lines=21> */
.L_x_14177:
        /* <DEDUP_REMOVED lines=12> */
.L_x_14179:
[----:B------:R-:W-:Y:S05]  /*2c700*/  BSYNC.RECONVERGENT B2 ;  /* 0x0000000000027941 */ /* 0x000fea0003800200 */
.L_x_14178:
        /* <DEDUP_REMOVED lines=62> */
.L_x_14176:
[----:B------:R-:W-:Y:S05]  /*2caf0*/  BSYNC.RECONVERGENT B1 ;  /* 0x0000000000017941 */ /* 0x000fea0003800200 */
.L_x_14175:
        /* <DEDUP_REMOVED lines=25> */
.L_x_14182:
        /* <DEDUP_REMOVED lines=12> */
.L_x_14184:
[----:B------:R-:W-:Y:S05]  /*2cd50*/  BSYNC.RECONVERGENT B2 ;  /* 0x0000000000027941 */ /* 0x000fea0003800200 */
.L_x_14183:
        /* <DEDUP_REMOVED lines=62> */
.L_x_14181:
[----:B------:R-:W-:Y:S05]  /*2d140*/  BSYNC.RECONVERGENT B1 ;  /* 0x0000000000017941 */ /* 0x000fea0003800200 */
.L_x_14180:
        /* <DEDUP_REMOVED lines=20> */
.L_x_14187:
        /* <DEDUP_REMOVED lines=12> */
.L_x_14189:
[----:B------:R-:W-:Y:S05]  /*2d350*/  BSYNC.RECONVERGENT B2 ;  /* 0x0000000000027941 */ /* 0x000fea0003800200 */
.L_x_14188:
        /* <DEDUP_REMOVED lines=62> */
.L_x_14186:
[----:B------:R-:W-:Y:S05]  /*2d740*/  BSYNC.RECONVERGENT B1 ;  /* 0x0000000000017941 */ /* 0x000fea0003800200 */
.L_x_14185:
[----:B------:R-:W-:Y:S01]  /*2d750*/  I2FP.F32.U32 R8, R122 ;  /* 0x0000007a00087245 */ /* 0x000fe20000201000 */
[----:B------:R-:W-:Y:S01]  /*2d760*/  BSSY.RECONVERGENT B1, `(.L_x_14190) ;  /* 0x0000065000017945 */ /* 0x000fe20003800200 */
[----:B------:R-:W-:Y:S01]  /*2d770*/  @P1 PRMT R9, R58, 0x7632, R9 ;  /* 0x000076323a091816 */ /* 0x000fe20000000009 */
[----:B------:R-:W-:Y:S02]  /*2d780*/  IMAD.MOV.U32 R122, RZ, RZ, 0x2 ;  /* 0x00000002ff7a7424 */ /* 0x000fe400078e00ff */
        /* <DEDUP_REMOVED lines=23> */
.L_x_14192:
        /* <DEDUP_REMOVED lines=12> */
.L_x_14194:
[----:B------:R-:W-:Y:S05]  /*2d9c0*/  BSYNC.RECONVERGENT B2 ;  /* 0x0000000000027941 */ /* 0x000fea0003800200 */
.L_x_14193:
        /* <DEDUP_REMOVED lines=62> */
.L_x_14191:
[----:B------:R-:W-:Y:S05]  /*2ddb0*/  BSYNC.RECONVERGENT B1 ;  /* 0x0000000000017941 */ /* 0x000fea0003800200 */
.L_x_14190:
        /* <DEDUP_REMOVED lines=21> */
.L_x_14197:
        /* <DEDUP_REMOVED lines=12> */
.L_x_14199:
[----:B------:R-:W-:Y:S05]  /*2dfd0*/  BSYNC.RECONVERGENT B2 ;  /* 0x0000000000027941 */ /* 0x000fea0003800200 */
.L_x_14198:
        /* <DEDUP_REMOVED lines=62> */
.L_x_14196:
[----:B------:R-:W-:Y:S05]  /*2e3c0*/  BSYNC.RECONVERGENT B1 ;  /* 0x0000000000017941 */ /* 0x000fea0003800200 */
.L_x_14195:
        /* <DEDUP_REMOVED lines=25> */
.L_x_14202:
        /* <DEDUP_REMOVED lines=12> */
.L_x_14204:
[----:B------:R-:W-:Y:S05]  /*2e620*/  BSYNC.RECONVERGENT B2 ;  /* 0x0000000000027941 */ /* 0x000fea0003800200 */
.L_x_14203:
        /* <DEDUP_REMOVED lines=62> */
.L_x_14201:
[----:B------:R-:W-:Y:S05]  /*2ea10*/  BSYNC.RECONVERGENT B1 ;  /* 0x0000000000017941 */ /* 0x000fea0003800200 */
.L_x_14200:
        /* <DEDUP_REMOVED lines=20> */
.L_x_14207:
        /* <DEDUP_REMOVED lines=15> */
.L_x_14209:
[----:B------:R-:W-:Y:S05]  /*2ec50*/  BSYNC.RECONVERGENT B2 ;  /* 0x0000000000027941 */ /* 0x000fea0003800200 */
.L_x_14208:
        /* <DEDUP_REMOVED lines=62> */
.L_x_14206:
[----:B------:R-:W-:Y:S05]  /*2f040*/  BSYNC.RECONVERGENT B1 ;  /* 0x0000000000017941 */ /* 0x000fea0003800200 */
.L_x_14205:
        /* <DEDUP_REMOVED lines=19> */
.L_x_14129:
        /* <DEDUP_REMOVED lines=16> */
.L_x_14213:
        /* <DEDUP_REMOVED lines=12> */
.L_x_14215:
[----:B------:R-:W-:Y:S05]  /*2f340*/  BSYNC.RECONVERGENT B2 ;  /* 0x0000000000027941 */ /* 0x000fea0003800200 */
.L_x_14214:
        /* <DEDUP_REMOVED lines=62> */
.L_x_14212:
[----:B------:R-:W-:Y:S05]  /*2f730*/  BSYNC.RECONVERGENT B1 ;  /* 0x0000000000017941 */ /* 0x000fea0003800200 */
.L_x_14211:
        /* <DEDUP_REMOVED lines=10> */
[----:B0-----:R-:W-:Y:S01]  /*2f7e0*/  FSETP.GTU.FTZ.AND P2, PT, R3, R149, PT ;  /* 0x000000950300720b */ /* 0x001fe20003f5c000 */
[----:B-1----:R-:W-:Y:S01]  /*2f7f0*/  FMUL.FTZ R3, R21, R136 ;  /* 0x0000008815037220 */ /* 0x002fe20000410000 */
[----:B------:R-:W-:-:S04]  /*2f800*/  @P1 SHF.L.U32 R21, R56, 0x10, RZ ;  /* 0x0000001038151819 */ /* 0x000fc800000006ff */
        /* <DEDUP_REMOVED lines=16> */
.L_x_14218:
        /* <DEDUP_REMOVED lines=12> */
.L_x_14220:
[----:B------:R-:W-:Y:S05]  /*2f9d0*/  BSYNC.RECONVERGENT B2 ;  /* 0x0000000000027941 */ /* 0x000fea0003800200 */
.L_x_14219:
        /* <DEDUP_REMOVED lines=62> */
.L_x_14217:
[----:B------:R-:W-:Y:S05]  /*2fdc0*/  BSYNC.RECONVERGENT B1 ;  /* 0x0000000000017941 */ /* 0x000fea0003800200 */
.L_x_14216:
        /* <DEDUP_REMOVED lines=26> */
.L_x_14223:
        /* <DEDUP_REMOVED lines=12> */
.L_x_14225:
[----:B------:R-:W-:Y:S05]  /*30030*/  BSYNC.RECONVERGENT B2 ;  /* 0x0000000000027941 */ /* 0x000fea0003800200 */
.L_x_14224:
        /* <DEDUP_REMOVED lines=62> */
.L_x_14222:
[----:B------:R-:W-:Y:S05]  /*30420*/  BSYNC.RECONVERGENT B1 ;  /* 0x0000000000017941 */ /* 0x000fea0003800200 */
.L_x_14221:
        /* <DEDUP_REMOVED lines=26> */
.L_x_14228:
        /* <DEDUP_REMOVED lines=12> */
.L_x_14230:
[----:B------:R-:W-:Y:S05]  /*30690*/  BSYNC.RECONVERGENT B2 ;  /* 0x0000000000027941 */ /* 0x000fea0003800200 */
.L_x_14229:
        /* <DEDUP_REMOVED lines=62> */
.L_x_14227:
[----:B------:R-:W-:Y:S05]  /*30a80*/  BSYNC.RECONVERGENT B1 ;  /* 0x0000000000017941 */ /* 0x000fea0003800200 */
.L_x_14226:
        /* <DEDUP_REMOVED lines=26> */
.L_x_14233:
        /* <DEDUP_REMOVED lines=12> */
.L_x_14235:
[----:B------:R-:W-:Y:S05]  /*30cf0*/  BSYNC.RECONVERGENT B2 ;  /* 0x0000000000027941 */ /* 0x000fea0003800200 */
.L_x_14234:
        /* <DEDUP_REMOVED lines=62> */
.L_x_14232:
[----:B------:R-:W-:Y:S05]  /*310e0*/  BSYNC.RECONVERGENT B1 ;  /* 0x0000000000017941 */ /* 0x000fea0003800200 */
.L_x_14231:
        /* <DEDUP_REMOVED lines=24> */
.L_x_14238:
        /* <DEDUP_REMOVED lines=12> */
.L_x_14240:
[----:B------:R-:W-:Y:S05]  /*31330*/  BSYNC.RECONVERGENT B2 ;  /* 0x0000000000027941 */ /* 0x000fea0003800200 */
.L_x_14239:
        /* <DEDUP_REMOVED lines=62> */
.L_x_14237:
[----:B------:R-:W-:Y:S05]  /*31720*/  BSYNC.RECONVERGENT B1 ;  /* 0x0000000000017941 */ /* 0x000fea0003800200 */
.L_x_14236:
        /* <DEDUP_REMOVED lines=24> */
.L_x_14243:
        /* <DEDUP_REMOVED lines=12> */
.L_x_14245:
[----:B------:R-:W-:Y:S05]  /*31970*/  BSYNC.RECONVERGENT B2 ;  /* 0x0000000000027941 */ /* 0x000fea0003800200 */
.L_x_14244:
        /* <DEDUP_REMOVED lines=59> */
[----:B------:R-:W-:Y:S02]  /*31d30*/  IMAD.MOV.U32 R18, RZ, RZ, R150 ;  /* 0x000000ffff127224 */ /* 0x000fe400078e0096 */
[----:B------:R-:W-:Y:S01]  /*31d40*/  HFMA2 R150, -RZ, RZ, 0, 0 ;  /* 0x00000000ff967431 */ /* 0x000fe200000001ff */
[----:B------:R-:W-:-:S07]  /*31d50*/  LOP3.LUT R22, R22, UR15, R151, 0x96, !PT ;  /* 0x0000000f16167c12 */ /* 0x000fce000f8e9697 */
.L_x_14242:
[----:B------:R-:W-:Y:S05]  /*31d60*/  BSYNC.RECONVERGENT B1 ;  /* 0x0000000000017941 */ /* 0x000fea0003800200 */
.L_x_14241:
        /* <DEDUP_REMOVED lines=24> */
.L_x_14248:
        /* <DEDUP_REMOVED lines=12> */
.L_x_14250:
[----:B------:R-:W-:Y:S05]  /*31fb0*/  BSYNC.RECONVERGENT B2 ;  /* 0x0000000000027941 */ /* 0x000fea0003800200 */
.L_x_14249:
        /* <DEDUP_REMOVED lines=62> */
.L_x_14247:
[----:B------:R-:W-:Y:S05]  /*323a0*/  BSYNC.RECONVERGENT B1 ;  /* 0x0000000000017941 */ /* 0x000fea0003800200 */
.L_x_14246:
[----:B------:R-:W-:Y:S02]  /*323b0*/  I2FP.F32.U32 R150, R152 ;  /* 0x0000009800967245 */ /* 0x000fe40000201000 */
[----:B------:R-:W-:Y:S02]  /*323c0*/  PRMT R94, R94, 0x5410, R155 ;  /* 0x000054105e5e7816 */ /* 0x000fe4000000009b */
[----:B------:R-:W-:Y:S01]  /*323d0*/  PRMT R93, R93, 0x5410, R148 ;  /* 0x000054105d5d7816 */ /* 0x000fe20000000094 */
[----:B------:R-:W-:Y:S01]  /*323e0*/  FFMA.FTZ R150, R150, R154, 1.1641532182693481445e-10 ;  /* 0x2f00000096967423 */ /* 0x000fe2000001009a */
[----:B------:R-:W-:-:S04]  /*323f0*/  PRMT R92, R92, 0x5410, R143 ;  /* 0x000054105c5c7816 */ /* 0x000fc8000000008f */
[----:B------:R-:W-:Y:S02]  /*32400*/  FSETP.GTU.FTZ.AND P5, PT, R150, R149, PT ;  /* 0x000000959600720b */ /* 0x000fe40003fbc000 */
[----:B------:R-:W-:-:S05]  /*32410*/  SHF.L.U32 R149, R212, 0x10, RZ ;  /* 0x00000010d4957819 */ /* 0x000fca00000006ff */
        /* <DEDUP_REMOVED lines=8> */
.L_x_14210:
        /* <DEDUP_REMOVED lines=43> */
.L_x_14251:
[----:B------:R-:W-:Y:S01]  /*32750*/  IMAD.MOV.U32 R143, RZ, RZ, R142 ;  /* 0x000000ffff8f7224 */ /* 0x000fe200078e008e */
[----:B------:R-:W-:-:S07]  /*32760*/  IADD3 R141, PT, PT, R141, 0x20, RZ ;  /* 0x000000208d8d7810 */ /* 0x000fce0007ffe0ff */
.L_x_14128:
[----:B------:R-:W-:Y:S05]  /*32770*/  BSYNC.RECONVERGENT B0 ;  /* 0x0000000000007941 */ /* 0x000fea0003800200 */
.L_x_14127:
        /* <DEDUP_REMOVED lines=35> */
.L_x_14257:
        /* <DEDUP_REMOVED lines=12> */
.L_x_14259:
[----:B------:R-:W-:Y:S05]  /*32a70*/  BSYNC.RECONVERGENT B2 ;  /* 0x0000000000027941 */ /* 0x000fea0003800200 */
.L_x_14258:
        /* <DEDUP_REMOVED lines=62> */
.L_x_14256:
[----:B------:R-:W-:Y:S05]  /*32e60*/  BSYNC.RECONVERGENT B1 ;  /* 0x0000000000017941 */ /* 0x000fea0003800200 */
.L_x_14255:
[----:B------:R-:W0:Y:S01]  /*32e70*/  LDC R137, c[0x0][0x404] ;  /* 0x00010100ff897b82 */ /* 0x000e220000000800 */
[----:B------:R-:W-:Y:S01]  /*32e80*/  I2FP.F32.U32 R2, R2 ;  /* 0x0000000200027245 */ /* 0x000fe20000201000 */
[----:B------:R-:W-:Y:S01]  /*32e90*/  IMAD.MOV.U32 R154, RZ, RZ, 0x2f800000 ;  /* 0x2f800000ff9a7424 */ /* 0x000fe200078e00ff */
[----:B------:R-:W-:Y:S01]  /*32ea0*/  LOP3.LUT R24, R24, 0xffffffef, RZ, 0xc0, !PT ;  /* 0xffffffef18187812 */ /* 0x000fe200078ec0ff */
[----:B-----5:R-:W-:Y:S01]  /*32eb0*/  IMAD.U32 R9, R92, 0x10000, RZ ;  /* 0x000100005c097824 */ /* 0x020fe200078e00ff */
        /* <DEDUP_REMOVED lines=21> */
.L_x_14262:
        /* <DEDUP_REMOVED lines=12> */
.L_x_14264:
[----:B------:R-:W-:Y:S05]  /*330d0*/  BSYNC.RECONVERGENT B2 ;  /* 0x0000000000027941 */ /* 0x000fea0003800200 */
.L_x_14263:
        /* <DEDUP_REMOVED lines=62> */
.L_x_14261:
[----:B------:R-:W-:Y:S05]  /*334c0*/  BSYNC.RECONVERGENT B1 ;  /* 0x0000000000017941 */ /* 0x000fea0003800200 */
.L_x_14260:
        /* <DEDUP_REMOVED lines=26> */
.L_x_14267:
        /* <DEDUP_REMOVED lines=12> */
.L_x_14269:
[----:B------:R-:W-:Y:S05]  /*33730*/  BSYNC.RECONVERGENT B2 ;  /* 0x0000000000027941 */ /* 0x000fea0003800200 */
.L_x_14268:
        /* <DEDUP_REMOVED lines=62> */
.L_x_14266:
[----:B------:R-:W-:Y:S05]  /*33b20*/  BSYNC.RECONVERGENT B1 ;  /* 0x0000000000017941 */ /* 0x000fea0003800200 */
.L_x_14265:
        /* <DEDUP_REMOVED lines=22> */
.L_x_14272:
        /* <DEDUP_REMOVED lines=12> */
.L_x_14274:
[----:B------:R-:W-:Y:S05]  /*33d50*/  BSYNC.RECONVERGENT B2 ;  /* 0x0000000000027941 */ /* 0x000fea0003800200 */
.L_x_14273:
        /* <DEDUP_REMOVED lines=62> */
.L_x_14271:
[----:B------:R-:W-:Y:S05]  /*34140*/  BSYNC.RECONVERGENT B1 ;  /* 0x0000000000017941 */ /* 0x000fea0003800200 */
.L_x_14270:
        /* <DEDUP_REMOVED lines=28> */
.L_x_14277:
        /* <DEDUP_REMOVED lines=12> */
.L_x_14279:
[----:B------:R-:W-:Y:S05]  /*343d0*/  BSYNC.RECONVERGENT B2 ;  /* 0x0000000000027941 */ /* 0x000fea0003800200 */
.L_x_14278:
        /* <DEDUP_REMOVED lines=62> */
.L_x_14276:
[----:B------:R-:W-:Y:S05]  /*347c0*/  BSYNC.RECONVERGENT B1 ;  /* 0x0000000000017941 */ /* 0x000fea0003800200 */
.L_x_14275:
        /* <DEDUP_REMOVED lines=23> */
.L_x_14282:
        /* <DEDUP_REMOVED lines=12> */
.L_x_14284:
[----:B------:R-:W-:Y:S05]  /*34a00*/  BSYNC.RECONVERGENT B2 ;  /* 0x0000000000027941 */ /* 0x000fea0003800200 */
.L_x_14283:
        /* <DEDUP_REMOVED lines=62> */
.L_x_14281:
[----:B------:R-:W-:Y:S05]  /*34df0*/  BSYNC.RECONVERGENT B1 ;  /* 0x0000000000017941 */ /* 0x000fea0003800200 */
.L_x_14280:
        /* <DEDUP_REMOVED lines=26> */
.L_x_14287:
        /* <DEDUP_REMOVED lines=12> */
.L_x_14289:
[----:B------:R-:W-:Y:S05]  /*35060*/  BSYNC.RECONVERGENT B2 ;  /* 0x0000000000027941 */ /* 0x000fea0003800200 */
.L_x_14288:
        /* <DEDUP_REMOVED lines=62> */
.L_x_14286:
[----:B------:R-:W-:Y:S05]  /*35450*/  BSYNC.RECONVERGENT B1 ;  /* 0x0000000000017941 */ /* 0x000fea0003800200 */
.L_x_14285:
        /* <DEDUP_REMOVED lines=22> */
.L_x_14292:
        /* <DEDUP_REMOVED lines=12> */
.L_x_14294:
[----:B------:R-:W-:Y:S05]  /*35680*/  BSYNC.RECONVERGENT B2 ;  /* 0x0000000000027941 */ /* 0x000fea0003800200 */
.L_x_14293:
        /* <DEDUP_REMOVED lines=62> */
.L_x_14291:
[----:B------:R-:W-:Y:S05]  /*35a70*/  BSYNC.RECONVERGENT B1 ;  /* 0x0000000000017941 */ /* 0x000fea0003800200 */
.L_x_14290:
        /* <DEDUP_REMOVED lines=27> */
.L_x_14297:
        /* <DEDUP_REMOVED lines=12> */
.L_x_14299:
[----:B------:R-:W-:Y:S05]  /*35cf0*/  BSYNC.RECONVERGENT B2 ;  /* 0x0000000000027941 */ /* 0x000fea0003800200 */
.L_x_14298:
        /* <DEDUP_REMOVED lines=62> */
.L_x_14296:
[----:B------:R-:W-:Y:S05]  /*360e0*/  BSYNC.RECONVERGENT B1 ;  /* 0x0000000000017941 */ /* 0x000fea0003800200 */
.L_x_14295:
        /* <DEDUP_REMOVED lines=21> */
.L_x_14302:
        /* <DEDUP_REMOVED lines=12> */
.L_x_14304:
[----:B------:R-:W-:Y:S05]  /*36300*/  BSYNC.RECONVERGENT B2 ;  /* 0x0000000000027941 */ /* 0x000fea0003800200 */
.L_x_14303:
        /* <DEDUP_REMOVED lines=62> */
.L_x_14301:
[----:B------:R-:W-:Y:S05]  /*366f0*/  BSYNC.RECONVERGENT B1 ;  /* 0x0000000000017941 */ /* 0x000fea0003800200 */
.L_x_14300:
        /* <DEDUP_REMOVED lines=25> */
.L_x_14307:
        /* <DEDUP_REMOVED lines=12> */
.L_x_14309:
[----:B------:R-:W-:Y:S05]  /*36950*/  BSYNC.RECONVERGENT B2 ;  /* 0x0000000000027941 */ /* 0x000fea0003800200 */
.L_x_14308:
        /* <DEDUP_REMOVED lines=62> */
.L_x_14306:
[----:B------:R-:W-:Y:S05]  /*36d40*/  BSYNC.RECONVERGENT B1 ;  /* 0x0000000000017941 */ /* 0x000fea0003800200 */
.L_x_14305:
        /* <DEDUP_REMOVED lines=20> */
.L_x_14312:
        /* <DEDUP_REMOVED lines=12> */
.L_x_14314:
[----:B------:R-:W-:Y:S05]  /*36f50*/  BSYNC.RECONVERGENT B2 ;  /* 0x0000000000027941 */ /* 0x000fea0003800200 */
.L_x_14313:
        /* <DEDUP_REMOVED lines=62> */
.L_x_14311:
[----:B------:R-:W-:Y:S05]  /*37340*/  BSYNC.RECONVERGENT B1 ;  /* 0x0000000000017941 */ /* 0x000fea0003800200 */
.L_x_14310:
        /* <DEDUP_REMOVED lines=27> */
.L_x_14317:
        /* <DEDUP_REMOVED lines=12> */
.L_x_14319:
[----:B------:R-:W-:Y:S05]  /*375c0*/  BSYNC.RECONVERGENT B2 ;  /* 0x0000000000027941 */ /* 0x000fea0003800200 */
.L_x_14318:
        /* <DEDUP_REMOVED lines=62> */
.L_x_14316:
[----:B------:R-:W-:Y:S05]  /*379b0*/  BSYNC.RECONVERGENT B1 ;  /* 0x0000000000017941 */ /* 0x000fea0003800200 */
.L_x_14315:
        /* <DEDUP_REMOVED lines=21> */
.L_x_14322:
        /* <DEDUP_REMOVED lines=12> */
.L_x_14324:
[----:B------:R-:W-:Y:S05]  /*37bd0*/  BSYNC.RECONVERGENT B2 ;  /* 0x0000000000027941 */ /* 0x000fea0003800200 */
.L_x_14323:
        /* <DEDUP_REMOVED lines=62> */
.L_x_14321:
[----:B------:R-:W-:Y:S05]  /*37fc0*/  BSYNC.RECONVERGENT B1 ;  /* 0x0000000000017941 */ /* 0x000fea0003800200 */
.L_x_14320:
        /* <DEDUP_REMOVED lines=25> */
.L_x_14327:
        /* <DEDUP_REMOVED lines=12> */
.L_x_14329:
[----:B------:R-:W-:Y:S05]  /*38220*/  BSYNC.RECONVERGENT B2 ;  /* 0x0000000000027941 */ /* 0x000fea0003800200 */
.L_x_14328:
        /* <DEDUP_REMOVED lines=62> */
.L_x_14326:
[----:B------:R-:W-:Y:S05]  /*38610*/  BSYNC.RECONVERGENT B1 ;  /* 0x0000000000017941 */ /* 0x000fea0003800200 */
.L_x_14325:
        /* <DEDUP_REMOVED lines=20> */
.L_x_14332:
        /* <DEDUP_REMOVED lines=15> */
.L_x_14334:
[----:B------:R-:W-:Y:S05]  /*38850*/  BSYNC.RECONVERGENT B2 ;  /* 0x0000000000027941 */ /* 0x000fea0003800200 */
.L_x_14333:
        /* <DEDUP_REMOVED lines=62> */
.L_x_14331:
[----:B------:R-:W-:Y:S05]  /*38c40*/  BSYNC.RECONVERGENT B1 ;  /* 0x0000000000017941 */ /* 0x000fea0003800200 */
.L_x_14330:
        /* <DEDUP_REMOVED lines=19> */
.L_x_14254:
        /* <DEDUP_REMOVED lines=16> */
.L_x_14338:
        /* <DEDUP_REMOVED lines=12> */
.L_x_14340:
[----:B------:R-:W-:Y:S05]  /*38f40*/  BSYNC.RECONVERGENT B2 ;  /* 0x0000000000027941 */ /* 0x000fea0003800200 */
.L_x_14339:
        /* <DEDUP_REMOVED lines=62> */
.L_x_14337:
[----:B------:R-:W-:Y:S05]  /*39330*/  BSYNC.RECONVERGENT B1 ;  /* 0x0000000000017941 */ /* 0x000fea0003800200 */
.L_x_14336:
        /* <DEDUP_REMOVED lines=10> */
[----:B0-----:R-:W-:Y:S01]  /*393e0*/  FSETP.GTU.FTZ.AND P2, PT, R2, R149, PT ;  /* 0x000000950200720b */ /* 0x001fe20003f5c000 */
[----:B-1----:R-:W-:Y:S01]  /*393f0*/  FMUL.FTZ R2, R21, R137 ;  /* 0x0000008915027220 */ /* 0x002fe20000410000 */
[----:B------:R-:W-:-:S04]  /*39400*/  @P1 IMAD.U32 R21, R56, 0x10000, RZ ;  /* 0x0001000038151824 */ /* 0x000fc800078e00ff */
        /* <DEDUP_REMOVED lines=16> */
.L_x_14343:
        /* <DEDUP_REMOVED lines=12> */
.L_x_14345:
[----:B------:R-:W-:Y:S05]  /*395d0*/  BSYNC.RECONVERGENT B2 ;  /* 0x0000000000027941 */ /* 0x000fea0003800200 */
.L_x_14344:
        /* <DEDUP_REMOVED lines=62> */
.L_x_14342:
[----:B------:R-:W-:Y:S05]  /*399c0*/  BSYNC.RECONVERGENT B1 ;  /* 0x0000000000017941 */ /* 0x000fea0003800200 */
.L_x_14341:
        /* <DEDUP_REMOVED lines=26> */
.L_x_14348:
        /* <DEDUP_REMOVED lines=12> */
.L_x_14350:
[----:B------:R-:W-:Y:S05]  /*39c30*/  BSYNC.RECONVERGENT B2 ;  /* 0x0000000000027941 */ /* 0x000fea0003800200 */
.L_x_14349:
        /* <DEDUP_REMOVED lines=62> */
.L_x_14347:
[----:B------:R-:W-:Y:S05]  /*3a020*/  BSYNC.RECONVERGENT B1 ;  /* 0x0000000000017941 */ /* 0x000fea0003800200 */
.L_x_14346:
        /* <DEDUP_REMOVED lines=26> */
.L_x_14353:
        /* <DEDUP_REMOVED lines=12> */
.L_x_14355:
[----:B------:R-:W-:Y:S05]  /*3a290*/  BSYNC.RECONVERGENT B2 ;  /* 0x0000000000027941 */ /* 0x000fea0003800200 */
.L_x_14354:
        /* <DEDUP_REMOVED lines=62> */
.L_x_14352:
[----:B------:R-:W-:Y:S05]  /*3a680*/  BSYNC.RECONVERGENT B1 ;  /* 0x0000000000017941 */ /* 0x000fea0003800200 */
.L_x_14351:
        /* <DEDUP_REMOVED lines=26> */
.L_x_14358:
        /* <DEDUP_REMOVED lines=12> */
.L_x_14360:
[----:B------:R-:W-:Y:S05]  /*3a8f0*/  BSYNC.RECONVERGENT B2 ;  /* 0x0000000000027941 */ /* 0x000fea0003800200 */
.L_x_14359:
        /* <DEDUP_REMOVED lines=62> */
.L_x_14357:
[----:B------:R-:W-:Y:S05]  /*3ace0*/  BSYNC.RECONVERGENT B1 ;  /* 0x0000000000017941 */ /* 0x000fea0003800200 */
.L_x_14356:
        /* <DEDUP_REMOVED lines=24> */
.L_x_14363:
        /* <DEDUP_REMOVED lines=12> */
.L_x_14365:
[----:B------:R-:W-:Y:S05]  /*3af30*/  BSYNC.RECONVERGENT B2 ;  /* 0x0000000000027941 */ /* 0x000fea0003800200 */
.L_x_14364:
        /* <DEDUP_REMOVED lines=62> */
.L_x_14362:
[----:B------:R-:W-:Y:S05]  /*3b320*/  BSYNC.RECONVERGENT B1 ;  /* 0x0000000000017941 */ /* 0x000fea0003800200 */
.L_x_14361:
        /* <DEDUP_REMOVED lines=24> */
.L_x_14368:
        /* <DEDUP_REMOVED lines=12> */
.L_x_14370:
[----:B------:R-:W-:Y:S05]  /*3b570*/  BSYNC.RECONVERGENT B2 ;  /* 0x0000000000027941 */ /* 0x000fea0003800200 */
.L_x_14369:
        /* <DEDUP_REMOVED lines=62> */
.L_x_14367:
[----:B------:R-:W-:Y:S05]  /*3b960*/  BSYNC.RECONVERGENT B1 ;  /* 0x0000000000017941 */ /* 0x000fea0003800200 */
.L_x_14366:
        /* <DEDUP_REMOVED lines=24> */
.L_x_14373:
        /* <DEDUP_REMOVED lines=12> */
.L_x_14375:
[----:B------:R-:W-:Y:S05]  /*3bbb0*/  BSYNC.RECONVERGENT B2 ;  /* 0x0000000000027941 */ /* 0x000fea0003800200 */
.L_x_14374:
        /* <DEDUP_REMOVED lines=62> */
.L_x_14372:
[----:B------:R-:W-:Y:S05]  /*3bfa0*/  BSYNC.RECONVERGENT B1 ;  /* 0x0000000000017941 */ /* 0x000fea0003800200 */
.L_x_14371:
        /* <DEDUP_REMOVED lines=15> */
.L_x_14335:
        /* <DEDUP_REMOVED lines=43> */
.L_x_14376:
[----:B------:R-:W-:Y:S01]  /*3c350*/  MOV R143, R142 ;  /* 0x0000008e008f7202 */ /* 0x000fe20000000f00 */
[----:B------:R-:W-:-:S07]  /*3c360*/  VIADD R141, R141, 0x20 ;  /* 0x000000208d8d7836 */ /* 0x000fce0000000000 */
.L_x_14253:
[----:B------:R-:W-:Y:S05]  /*3c370*/  BSYNC.RECONVERGENT B0 ;  /* 0x0000000000007941 */ /* 0x000fea0003800200 */
.L_x_14252:
        /* <DEDUP_REMOVED lines=35> */
.L_x_14382:
        /* <DEDUP_REMOVED lines=12> */
.L_x_14384:
[----:B------:R-:W-:Y:S05]  /*3c670*/  BSYNC.RECONVERGENT B2 ;  /* 0x0000000000027941 */ /* 0x000fea0003800200 */
.L_x_14383:
        /* <DEDUP_REMOVED lines=62> */
.L_x_14381:
[----:B------:R-:W-:Y:S05]  /*3ca60*/  BSYNC.RECONVERGENT B1 ;  /* 0x0000000000017941 */ /* 0x000fea0003800200 */
.L_x_14380:
        /* <DEDUP_REMOVED lines=26> */
.L_x_14387:
        /* <DEDUP_REMOVED lines=12> */
.L_x_14389:
[----:B------:R-:W-:Y:S05]  /*3ccd0*/  BSYNC.RECONVERGENT B2 ;  /* 0x0000000000027941 */ /* 0x000fea0003800200 */
.L_x_14388:
        /* <DEDUP_REMOVED lines=62> */
.L_x_14386:
[----:B------:R-:W-:Y:S05]  /*3d0c0*/  BSYNC.RECONVERGENT B1 ;  /* 0x0000000000017941 */ /* 0x000fea0003800200 */
.L_x_14385:
[----:B------:R-:W-:Y:S01]  /*3d0d0*/  I2FP.F32.U32 R8, R11 ;  /* 0x0000000b00087245 */ /* 0x000fe20000201000 */
[----:B------:R-:W-:Y:S01]  /*3d0e0*/  BSSY.RECONVERGENT B1, `(.L_x_14390) ;  /* 0x0000064000017945 */ /* 0x000fe20003800200 */
[----:B------:R-:W-:-:S03]  /*3d0f0*/  MOV R11, R18 ;  /* 0x00000012000b7202 */ /* 0x000fc60000000f00 */
        /* <DEDUP_REMOVED lines=23> */
.L_x_14392:
        /* <DEDUP_REMOVED lines=12> */
.L_x_14394:
[----:B------:R-:W-:Y:S05]  /*3d330*/  BSYNC.RECONVERGENT B2 ;  /* 0x0000000000027941 */ /* 0x000fea0003800200 */
.L_x_14393:
        /* <DEDUP_REMOVED lines=62> */
.L_x_14391:
[----:B------:R-:W-:Y:S05]  /*3d720*/  BSYNC.RECONVERGENT B1 ;  /* 0x0000000000017941 */ /* 0x000fea0003800200 */
.L_x_14390:
        /* <DEDUP_REMOVED lines=22> */
.L_x_14397:
        /* <DEDUP_REMOVED lines=12> */
.L_x_14399:
[----:B------:R-:W-:Y:S05]  /*3d950*/  BSYNC.RECONVERGENT B2 ;  /* 0x0000000000027941 */ /* 0x000fea0003800200 */
.L_x_14398:
        /* <DEDUP_REMOVED lines=62> */
.L_x_14396:
[----:B------:R-:W-:Y:S05]  /*3dd40*/  BSYNC.RECONVERGENT B1 ;  /* 0x0000000000017941 */ /* 0x000fea0003800200 */
.L_x_14395:
        /* <DEDUP_REMOVED lines=28> */
.L_x_14402:
        /* <DEDUP_REMOVED lines=12> */
.L_x_14404:
[----:B------:R-:W-:Y:S05]  /*3dfd0*/  BSYNC.RECONVERGENT B2 ;  /* 0x0000000000027941 */ /* 0x000fea0003800200 */
.L_x_14403:
        /* <DEDUP_REMOVED lines=62> */
.L_x_14401:
[----:B------:R-:W-:Y:S05]  /*3e3c0*/  BSYNC.RECONVERGENT B1 ;  /* 0x0000000000017941 */ /* 0x000fea0003800200 */
.L_x_14400:
        /* <DEDUP_REMOVED lines=23> */
.L_x_14407:
        /* <DEDUP_REMOVED lines=12> */
.L_x_14409:
[----:B------:R-:W-:Y:S05]  /*3e600*/  BSYNC.RECONVERGENT B2 ;  /* 0x0000000000027941 */ /* 0x000fea0003800200 */
.L_x_14408:
        /* <DEDUP_REMOVED lines=62> */
.L_x_14406:
[----:B------:R-:W-:Y:S05]  /*3e9f0*/  BSYNC.RECONVERGENT B1 ;  /* 0x0000000000017941 */ /* 0x000fea0003800200 */
.L_x_14405:
        /* <DEDUP_REMOVED lines=26> */
.L_x_14412:
        /* <DEDUP_REMOVED lines=12> */
.L_x_14414:
[----:B------:R-:W-:Y:S05]  /*3ec60*/  BSYNC.RECONVERGENT B2 ;  /* 0x0000000000027941 */ /* 0x000fea0003800200 */
.L_x_14413:
        /* <DEDUP_REMOVED lines=62> */
.L_x_14411:
[----:B------:R-:W-:Y:S05]  /*3f050*/  BSYNC.RECONVERGENT B1 ;  /* 0x0000000000017941 */ /* 0x000fea0003800200 */
.L_x_14410:
        /* <DEDUP_REMOVED lines=22> */
.L_x_14417:
        /* <DEDUP_REMOVED lines=12> */
.L_x_14419:
[----:B------:R-:W-:Y:S05]  /*3f280*/  BSYNC.RECONVERGENT B2 ;  /* 0x0000000000027941 */ /* 0x000fea0003800200 */
.L_x_14418:
        /* <DEDUP_REMOVED lines=62> */
.L_x_14416:
[----:B------:R-:W-:Y:S05]  /*3f670*/  BSYNC.RECONVERGENT B1 ;  /* 0x0000000000017941 */ /* 0x000fea0003800200 */
.L_x_14415:
        /* <DEDUP_REMOVED lines=27> */
.L_x_14422:
        /* <DEDUP_REMOVED lines=12> */
.L_x_14424:
[----:B------:R-:W-:Y:S05]  /*3f8f0*/  BSYNC.RECONVERGENT B2 ;  /* 0x0000000000027941 */ /* 0x000fea0003800200 */
.L_x_14423:
        /* <DEDUP_REMOVED lines=62> */
.L_x_14421:
[----:B------:R-:W-:Y:S05]  /*3fce0*/  BSYNC.RECONVERGENT B1 ;  /* 0x0000000000017941 */ /* 0x000fea0003800200 */
.L_x_14420:
        /* <DEDUP_REMOVED lines=21> */
.L_x_14427:
        /* <DEDUP_REMOVED lines=12> */
.L_x_14429:
[----:B------:R-:W-:Y:S05]  /*3ff00*/  BSYNC.RECONVERGENT B2 ;  /* 0x0000000000027941 */ /* 0x000fea0003800200 */
.L_x_14428:
        /* <DEDUP_REMOVED lines=62> */
.L_x_14426:
[----:B------:R-:W-:Y:S05]  /*402f0*/  BSYNC.RECONVERGENT B1 ;  /* 0x0000000000017941 */ /* 0x000fea0003800200 */
.L_x_14425:
        /* <DEDUP_REMOVED lines=25> */
.L_x_14432:
        /* <DEDUP_REMOVED lines=12> */
.L_x_14434:
[----:B------:R-:W-:Y:S05]  /*40550*/  BSYNC.RECONVERGENT B2 ;  /* 0x0000000000027941 */ /* 0x000fea0003800200 */
.L_x_14433:
        /* <DEDUP_REMOVED lines=62> */
.L_x_14431:
[----:B------:R-:W-:Y:S05]  /*40940*/  BSYNC.RECONVERGENT B1 ;  /* 0x0000000000017941 */ /* 0x000fea0003800200 */
.L_x_14430:
        /* <DEDUP_REMOVED lines=20> */
.L_x_14437:
        /* <DEDUP_REMOVED lines=12> */
.L_x_14439:
[----:B------:R-:W-:Y:S05]  /*40b50*/  BSYNC.RECONVERGENT B2 ;  /* 0x0000000000027941 */ /* 0x000fea0003800200 */
.L_x_14438:
        /* <DEDUP_REMOVED lines=62> */
.L_x_14436:
[----:B------:R-:W-:Y:S05]  /*40f40*/  BSYNC.RECONVERGENT B1 ;  /* 0x0000000000017941 */ /* 0x000fea0003800200 */
.L_x_14435:
[----:B------:R-:W-:Y:S01]  /*40f50*/  I2FP.F32.U32 R8, R118 ;  /* 0x0000007600087245 */ /* 0x000fe20000201000 */
[----:B------:R-:W-:Y:S01]  /*40f60*/  BSSY.RECONVERGENT B1, `(.L_x_14440) ;  /* 0x0000065000017945 */ /* 0x000fe20003800200 */
[----:B------:R-:W-:Y:S01]  /*40f70*/  @P1 PRMT R9, R58, 0x7632, R9 ;  /* 0x000076323a091816 */ /* 0x000fe20000000009 */
[----:B------:R-:W-:Y:S02]  /*40f80*/  HFMA2 R118, -RZ, RZ, 0, 1.1920928955078125e-07 ;  /* 0x00000002ff767431 */ /* 0x000fe400000001ff */
        /* <DEDUP_REMOVED lines=23> */
.L_x_14442:
        /* <DEDUP_REMOVED lines=12> */
.L_x_14444:
[----:B------:R-:W-:Y:S05]  /*411c0*/  BSYNC.RECONVERGENT B2 ;  /* 0x0000000000027941 */ /* 0x000fea0003800200 */
.L_x_14443:
        /* <DEDUP_REMOVED lines=62> */
.L_x_14441:
[----:B------:R-:W-:Y:S05]  /*415b0*/  BSYNC.RECONVERGENT B1 ;  /* 0x0000000000017941 */ /* 0x000fea0003800200 */
.L_x_14440:
        /* <DEDUP_REMOVED lines=21> */
.L_x_14447:
        /* <DEDUP_REMOVED lines=12> */
.L_x_14449:
[----:B------:R-:W-:Y:S05]  /*417d0*/  BSYNC.RECONVERGENT B2 ;  /* 0x0000000000027941 */ /* 0x000fea0003800200 */
.L_x_14448:
        /* <DEDUP_REMOVED lines=62> */
.L_x_14446:
[----:B------:R-:W-:Y:S05]  /*41bc0*/  BSYNC.RECONVERGENT B1 ;  /* 0x0000000000017941 */ /* 0x000fea0003800200 */
.L_x_14445:
        /* <DEDUP_REMOVED lines=25> */
.L_x_14452:
        /* <DEDUP_REMOVED lines=12> */
.L_x_14454:
[----:B------:R-:W-:Y:S05]  /*41e20*/  BSYNC.RECONVERGENT B2 ;  /* 0x0000000000027941 */ /* 0x000fea0003800200 */
.L_x_14453:
        /* <DEDUP_REMOVED lines=62> */
.L_x_14451:
[----:B------:R-:W-:Y:S05]  /*42210*/  BSYNC.RECONVERGENT B1 ;  /* 0x0000000000017941 */ /* 0x000fea0003800200 */
.L_x_14450:
        /* <DEDUP_REMOVED lines=20> */
.L_x_14457:
        /* <DEDUP_REMOVED lines=15> */
.L_x_14459:
[----:B------:R-:W-:Y:S05]  /*42450*/  BSYNC.RECONVERGENT B2 ;  /* 0x0000000000027941 */ /* 0x000fea0003800200 */
.L_x_14458:
        /* <DEDUP_REMOVED lines=56> */
[----:B------:R-:W-:Y:S01]  /*427e0*/  UIADD3 UR15, UPT, UPT, UR4, -0x700cb87f, URZ ;  /* 0x8ff34781040f7890 */ /* 0x000fe2000fffe0ff */
[----:B------:R-:W-:Y:S01]  /*427f0*/  MOV R152, R142 ;  /* 0x0000008e00987202 */ /* 0x000fe20000000f00 */
[----:B------:R-:W-:Y:S02]  /*42800*/  IMAD.MOV.U32 R142, RZ, RZ, R150 ;  /* 0x000000ffff8e7224 */ /* 0x000fe400078e0096 */
[----:B------:R-:W-:-:S04]  /*42810*/  IMAD.WIDE.U32 R150, R18, -0x326172a9, RZ ;  /* 0xcd9e8d5712967825 */ /* 0x000fc800078e00ff */
[----:B------:R-:W-:Y:S01]  /*42820*/  IMAD.MOV.U32 R18, RZ, RZ, R150 ;  /* 0x000000ffff127224 */ /* 0x000fe200078e0096 */
[----:B------:R-:W-:-:S07]  /*42830*/  LOP3.LUT R22, R22, UR15, R151, 0x96, !PT ;  /* 0x0000000f16167c12 */ /* 0x000fce000f8e9697 */
.L_x_14456:
[----:B------:R-:W-:Y:S05]  /*42840*/  BSYNC.RECONVERGENT B1 ;  /* 0x0000000000017941 */ /* 0x000fea0003800200 */
.L_x_14455:
        /* <DEDUP_REMOVED lines=19> */
.L_x_14379:
        /* <DEDUP_REMOVED lines=16> */
.L_x_14463:
        /* <DEDUP_REMOVED lines=12> */
.L_x_14465:
[----:B------:R-:W-:Y:S05]  /*42b40*/  BSYNC.RECONVERGENT B2 ;  /* 0x0000000000027941 */ /* 0x000fea0003800200 */
.L_x_14464:
        /* <DEDUP_REMOVED lines=62> */
.L_x_14462:
[----:B------:R-:W-:Y:S05]  /*42f30*/  BSYNC.RECONVERGENT B1 ;  /* 0x0000000000017941 */ /* 0x000fea0003800200 */
.L_x_14461:
        /* <DEDUP_REMOVED lines=9> */
[----:B------:R-:W-:-:S03]  /*42fd0*/  IMAD.MOV.U32 R33, RZ, RZ, R18 ;  /* 0x000000ffff217224 */ /* 0x000fc600078e0012 */
        /* <DEDUP_REMOVED lines=19> */
.L_x_14468:
        /* <DEDUP_REMOVED lines=12> */
.L_x_14470:
[----:B------:R-:W-:Y:S05]  /*431d0*/  BSYNC.RECONVERGENT B2 ;  /* 0x0000000000027941 */ /* 0x000fea0003800200 */
.L_x_14469:
        /* <DEDUP_REMOVED lines=62> */
.L_x_14467:
[----:B------:R-:W-:Y:S05]  /*435c0*/  BSYNC.RECONVERGENT B1 ;  /* 0x0000000000017941 */ /* 0x000fea0003800200 */
.L_x_14466:
        /* <DEDUP_REMOVED lines=26> */
.L_x_14473:
        /* <DEDUP_REMOVED lines=12> */
.L_x_14475:
[----:B------:R-:W-:Y:S05]  /*43830*/  BSYNC.RECONVERGENT B2 ;  /* 0x0000000000027941 */ /* 0x000fea0003800200 */
.L_x_14474:
        /* <DEDUP_REMOVED lines=62> */
.L_x_14472:
[----:B------:R-:W-:Y:S05]  /*43c20*/  BSYNC.RECONVERGENT B1 ;  /* 0x0000000000017941 */ /* 0x000fea0003800200 */
.L_x_14471:
        /* <DEDUP_REMOVED lines=26> */
.L_x_14478:
        /* <DEDUP_REMOVED lines=12> */
.L_x_14480:
[----:B------:R-:W-:Y:S05]  /*43e90*/  BSYNC.RECONVERGENT B2 ;  /* 0x0000000000027941 */ /* 0x000fea0003800200 */
.L_x_14479:
        /* <DEDUP_REMOVED lines=62> */
.L_x_14477:
[----:B------:R-:W-:Y:S05]  /*44280*/  BSYNC.RECONVERGENT B1 ;  /* 0x0000000000017941 */ /* 0x000fea0003800200 */
.L_x_14476:
        /* <DEDUP_REMOVED lines=26> */
.L_x_14483:
        /* <DEDUP_REMOVED lines=12> */
.L_x_14485:
[----:B------:R-:W-:Y:S05]  /*444f0*/  BSYNC.RECONVERGENT B2 ;  /* 0x0000000000027941 */ /* 0x000fea0003800200 */
.L_x_14484:
        /* <DEDUP_REMOVED lines=62> */
.L_x_14482:
[----:B------:R-:W-:Y:S05]  /*448e0*/  BSYNC.RECONVERGENT B1 ;  /* 0x0000000000017941 */ /* 0x000fea0003800200 */
.L_x_14481:
        /* <DEDUP_REMOVED lines=24> */
.L_x_14488:
        /* <DEDUP_REMOVED lines=12> */
.L_x_14490:
[----:B------:R-:W-:Y:S05]  /*44b30*/  BSYNC.RECONVERGENT B2 ;  /* 0x0000000000027941 */ /* 0x000fea0003800200 */
.L_x_14489:
        /* <DEDUP_REMOVED lines=62> */
.L_x_14487:
[----:B------:R-:W-:Y:S05]  /*44f20*/  BSYNC.RECONVERGENT B1 ;  /* 0x0000000000017941 */ /* 0x000fea0003800200 */
.L_x_14486:
        /* <DEDUP_REMOVED lines=24> */
.L_x_14493:
        /* <DEDUP_REMOVED lines=12> */
.L_x_14495:
[----:B------:R-:W-:Y:S05]  /*45170*/  BSYNC.RECONVERGENT B2 ;  /* 0x0000000000027941 */ /* 0x000fea0003800200 */
.L_x_14494:
        /* <DEDUP_REMOVED lines=62> */
.L_x_14492:
[----:B------:R-:W-:Y:S05]  /*45560*/  BSYNC.RECONVERGENT B1 ;  /* 0x0000000000017941 */ /* 0x000fea0003800200 */
.L_x_14491:
        /* <DEDUP_REMOVED lines=24> */
.L_x_14498:
        /* <DEDUP_REMOVED lines=12> */
.L_x_14500:
[----:B------:R-:W-:Y:S05]  /*457b0*/  BSYNC.RECONVERGENT B2 ;  /* 0x0000000000027941 */ /* 0x000fea0003800200 */
.L_x_14499:
        /* <DEDUP_REMOVED lines=62> */
.L_x_14497:
[----:B------:R-:W-:Y:S05]  /*45ba0*/  BSYNC.RECONVERGENT B1 ;  /* 0x0000000000017941 */ /* 0x000fea0003800200 */
.L_x_14496:
        /* <DEDUP_REMOVED lines=15> */
.L_x_14460:
        /* <DEDUP_REMOVED lines=43> */
.L_x_14501:
[----:B------:R-:W-:Y:S01]  /*45f50*/  IMAD.MOV.U32 R143, RZ, RZ, R142 ;  /* 0x000000ffff8f7224 */ /* 0x000fe200078e008e */
[----:B------:R-:W-:-:S07]  /*45f60*/  IADD3 R141, PT, PT, R141, 0x20, RZ ;  /* 0x000000208d8d7810 */ /* 0x000fce0007ffe0ff */
.L_x_14378:
[----:B------:R-:W-:Y:S05]  /*45f70*/  BSYNC.RECONVERGENT B0 ;  /* 0x0000000000007941 */ /* 0x000fea0003800200 */
.L_x_14377:
        /* <DEDUP_REMOVED lines=35> */
.L_x_14507:
        /* <DEDUP_REMOVED lines=12> */
.L_x_14509:
[----:B------:R-:W-:Y:S05]  /*46270*/  BSYNC.RECONVERGENT B2 ;  /* 0x0000000000027941 */ /* 0x000fea0003800200 */
.L_x_14508:
        /* <DEDUP_REMOVED lines=62> */
.L_x_14506:
[----:B------:R-:W-:Y:S05]  /*46660*/  BSYNC.RECONVERGENT B1 ;  /* 0x0000000000017941 */ /* 0x000fea0003800200 */
.L_x_14505:
        /* <DEDUP_REMOVED lines=26> */
.L_x_14512:
        /* <DEDUP_REMOVED lines=12> */
.L_x_14514:
[----:B------:R-:W-:Y:S05]  /*468d0*/  BSYNC.RECONVERGENT B2 ;  /* 0x0000000000027941 */ /* 0x000fea0003800200 */
.L_x_14513:
        /* <DEDUP_REMOVED lines=62> */
.L_x_14511:
[----:B------:R-:W-:Y:S05]  /*46cc0*/  BSYNC.RECONVERGENT B1 ;  /* 0x0000000000017941 */ /* 0x000fea0003800200 */
.L_x_14510:
        /* <DEDUP_REMOVED lines=26> */
.L_x_14517:
        /* <DEDUP_REMOVED lines=12> */
.L_x_14519:
[----:B------:R-:W-:Y:S05]  /*46f30*/  BSYNC.RECONVERGENT B2 ;  /* 0x0000000000027941 */ /* 0x000fea0003800200 */
.L_x_14518:
        /* <DEDUP_REMOVED lines=62> */
.L_x_14516:
[----:B------:R-:W-:Y:S05]  /*47320*/  BSYNC.RECONVERGENT B1 ;  /* 0x0000000000017941 */ /* 0x000fea0003800200 */
.L_x_14515:
        /* <DEDUP_REMOVED lines=22> */
.L_x_14522:
        /* <DEDUP_REMOVED lines=12> */
.L_x_14524:
[----:B------:R-:W-:Y:S05]  /*47550*/  BSYNC.RECONVERGENT B2 ;  /* 0x0000000000027941 */ /* 0x000fea0003800200 */
.L_x_14523:
        /* <DEDUP_REMOVED lines=62> */
.L_x_14521:
[----:B------:R-:W-:Y:S05]  /*47940*/  BSYNC.RECONVERGENT B1 ;  /* 0x0000000000017941 */ /* 0x000fea0003800200 */
.L_x_14520:
[----:B------:R-:W-:Y:S01]  /*47950*/  I2FP.F32.U32 R8, R11 ;  /* 0x0000000b00087245 */ /* 0x000fe20000201000 */
[----:B------:R-:W-:Y:S01]  /*47960*/  BSSY.RECONVERGENT B1, `(.L_x_14525) ;  /* 0x0000066000017945 */ /* 0x000fe20003800200 */
[----:B------:R-:W-:Y:S01]  /*47970*/  @P1 PRMT R10, R56, 0x7632, R10 ;  /* 0x00007632380a1816 */ /* 0x000fe2000000000a */
[----:B------:R-:W-:Y:S02]  /*47980*/  IMAD.MOV.U32 R11, RZ, RZ, R18 ;  /* 0x000000ffff0b7224 */ /* 0x000fe400078e0012 */
        /* <DEDUP_REMOVED lines=24> */
.L_x_14527:
        /* <DEDUP_REMOVED lines=12> */
.L_x_14529:
[----:B------:R-:W-:Y:S05]  /*47bd0*/  BSYNC.RECONVERGENT B2 ;  /* 0x0000000000027941 */ /* 0x000fea0003800200 */
.L_x_14528:
        /* <DEDUP_REMOVED lines=62> */
.L_x_14526:
[----:B------:R-:W-:Y:S05]  /*47fc0*/  BSYNC.RECONVERGENT B1 ;  /* 0x0000000000017941 */ /* 0x000fea0003800200 */
.L_x_14525:
        /* <DEDUP_REMOVED lines=23> */
.L_x_14532:
        /* <DEDUP_REMOVED lines=12> */
.L_x_14534:
[----:B------:R-:W-:Y:S05]  /*48200*/  BSYNC.RECONVERGENT B2 ;  /* 0x0000000000027941 */ /* 0x000fea0003800200 */
.L_x_14533:
        /* <DEDUP_REMOVED lines=62> */
.L_x_14531:
[----:B------:R-:W-:Y:S05]  /*485f0*/  BSYNC.RECONVERGENT B1 ;  /* 0x0000000000017941 */ /* 0x000fea0003800200 */
.L_x_14530:
        /* <DEDUP_REMOVED lines=26> */
.L_x_14537:
        /* <DEDUP_REMOVED lines=12> */
.L_x_14539:
[----:B------:R-:W-:Y:S05]  /*48860*/  BSYNC.RECONVERGENT B2 ;  /* 0x0000000000027941 */ /* 0x000fea0003800200 */
.L_x_14538:
        /* <DEDUP_REMOVED lines=62> */
.L_x_14536:
[----:B------:R-:W-:Y:S05]  /*48c50*/  BSYNC.RECONVERGENT B1 ;  /* 0x0000000000017941 */ /* 0x000fea0003800200 */
.L_x_14535:
        /* <DEDUP_REMOVED lines=22> */
.L_x_14542:
        /* <DEDUP_REMOVED lines=12> */
.L_x_14544:
[----:B------:R-:W-:Y:S05]  /*48e80*/  BSYNC.RECONVERGENT B2 ;  /* 0x0000000000027941 */ /* 0x000fea0003800200 */
.L_x_14543:
        /* <DEDUP_REMOVED lines=62> */
.L_x_14541:
[----:B------:R-:W-:Y:S05]  /*49270*/  BSYNC.RECONVERGENT B1 ;  /* 0x0000000000017941 */ /* 0x000fea0003800200 */
.L_x_14540:
        /* <DEDUP_REMOVED lines=27> */
.L_x_14547:
        /* <DEDUP_REMOVED lines=12> */
.L_x_14549:
[----:B------:R-:W-:Y:S05]  /*494f0*/  BSYNC.RECONVERGENT B2 ;  /* 0x0000000000027941 */ /* 0x000fea0003800200 */
.L_x_14548:
        /* <DEDUP_REMOVED lines=62> */
.L_x_14546:
[----:B------:R-:W-:Y:S05]  /*498e0*/  BSYNC.RECONVERGENT B1 ;  /* 0x0000000000017941 */ /* 0x000fea0003800200 */
.L_x_14545:
        /* <DEDUP_REMOVED lines=21> */
.L_x_14552:
        /* <DEDUP_REMOVED lines=12> */
.L_x_14554:
[----:B------:R-:W-:Y:S05]  /*49b00*/  BSYNC.RECONVERGENT B2 ;  /* 0x0000000000027941 */ /* 0x000fea0003800200 */
.L_x_14553:
        /* <DEDUP_REMOVED lines=62> */
.L_x_14551:
[----:B------:R-:W-:Y:S05]  /*49ef0*/  BSYNC.RECONVERGENT B1 ;  /* 0x0000000000017941 */ /* 0x000fea0003800200 */
.L_x_14550:
[----:B------:R-:W-:Y:S01]  /*49f00*/  I2FP.F32.U32 R8, R94 ;  /* 0x0000005e00087245 */ /* 0x000fe20000201000 */
[----:B------:R-:W-:Y:S01]  /*49f10*/  BSSY.RECONVERGENT B1, `(.L_x_14555) ;  /* 0x0000063000017945 */ /* 0x000fe20003800200 */
[----:B------:R-:W-:-:S03]  /*49f20*/  IMAD.MOV.U32 R116, RZ, RZ, R18 ;  /* 0x000000ffff747224 */ /* 0x000fc600078e0012 */
        /* <DEDUP_REMOVED lines=22> */
.L_x_14557:
        /* <DEDUP_REMOVED lines=12> */
.L_x_14559:
[----:B------:R-:W-:Y:S05]  /*4a150*/  BSYNC.RECONVERGENT B2 ;  /* 0x0000000000027941 */ /* 0x000fea0003800200 */
.L_x_14558:
        /* <DEDUP_REMOVED lines=62> */
.L_x_14556:
[----:B------:R-:W-:Y:S05]  /*4a540*/  BSYNC.RECONVERGENT B1 ;  /* 0x0000000000017941 */ /* 0x000fea0003800200 */
.L_x_14555:
        /* <DEDUP_REMOVED lines=20> */
.L_x_14562:
        /* <DEDUP_REMOVED lines=12> */
.L_x_14564:
[----:B------:R-:W-:Y:S05]  /*4a750*/  BSYNC.RECONVERGENT B2 ;  /* 0x0000000000027941 */ /* 0x000fea0003800200 */
.L_x_14563:
        /* <DEDUP_REMOVED lines=62> */
.L_x_14561:
[----:B------:R-:W-:Y:S05]  /*4ab40*/  BSYNC.RECONVERGENT B1 ;  /* 0x0000000000017941 */ /* 0x000fea0003800200 */
.L_x_14560:
        /* <DEDUP_REMOVED lines=27> */
.L_x_14567:
        /* <DEDUP_REMOVED lines=12> */
.L_x_14569:
[----:B------:R-:W-:Y:S05]  /*4adc0*/  BSYNC.RECONVERGENT B2 ;  /* 0x0000000000027941 */ /* 0x000fea0003800200 */
.L_x_14568:
        /* <DEDUP_REMOVED lines=62> */
.L_x_14566:
[----:B------:R-:W-:Y:S05]  /*4b1b0*/  BSYNC.RECONVERGENT B1 ;  /* 0x0000000000017941 */ /* 0x000fea0003800200 */
.L_x_14565:
        /* <DEDUP_REMOVED lines=21> */
.L_x_14572:
        /* <DEDUP_REMOVED lines=12> */
.L_x_14574:
[----:B------:R-:W-:Y:S05]  /*4b3d0*/  BSYNC.RECONVERGENT B2 ;  /* 0x0000000000027941 */ /* 0x000fea0003800200 */
.L_x_14573:
        /* <DEDUP_REMOVED lines=62> */
.L_x_14571:
[----:B------:R-:W-:Y:S05]  /*4b7c0*/  BSYNC.RECONVERGENT B1 ;  /* 0x0000000000017941 */ /* 0x000fea0003800200 */
.L_x_14570:
        /* <DEDUP_REMOVED lines=25> */
.L_x_14577:
        /* <DEDUP_REMOVED lines=12> */
.L_x_14579:
[----:B------:R-:W-:Y:S05]  /*4ba20*/  BSYNC.RECONVERGENT B2 ;  /* 0x0000000000027941 */ /* 0x000fea0003800200 */
.L_x_14578:
        /* <DEDUP_REMOVED lines=62> */
.L_x_14576:
[----:B------:R-:W-:Y:S05]  /*4be10*/  BSYNC.RECONVERGENT B1 ;  /* 0x0000000000017941 */ /* 0x000fea0003800200 */
.L_x_14575:
        /* <DEDUP_REMOVED lines=20> */
.L_x_14582:
        /* <DEDUP_REMOVED lines=15> */
.L_x_14584:
[----:B------:R-:W-:Y:S05]  /*4c050*/  BSYNC.RECONVERGENT B2 ;  /* 0x0000000000027941 */ /* 0x000fea0003800200 */
.L_x_14583:
        /* <DEDUP_REMOVED lines=62> */
.L_x_14581:
[----:B------:R-:W-:Y:S05]  /*4c440*/  BSYNC.RECONVERGENT B1 ;  /* 0x0000000000017941 */ /* 0x000fea0003800200 */
.L_x_14580:
        /* <DEDUP_REMOVED lines=19> */
.L_x_14504:
        /* <DEDUP_REMOVED lines=16> */
.L_x_14588:
        /* <DEDUP_REMOVED lines=12> */
.L_x_14590:
[----:B------:R-:W-:Y:S05]  /*4c740*/  BSYNC.RECONVERGENT B2 ;  /* 0x0000000000027941 */ /* 0x000fea0003800200 */
.L_x_14589:
        /* <DEDUP_REMOVED lines=62> */
.L_x_14587:
[----:B------:R-:W-:Y:S05]  /*4cb30*/  BSYNC.RECONVERGENT B1 ;  /* 0x0000000000017941 */ /* 0x000fea0003800200 */
.L_x_14586:
        /* <DEDUP_REMOVED lines=9> */
[----:B------:R-:W-:Y:S02]  /*4cbd0*/  MOV R31, R18 ;  /* 0x00000012001f7202 */ /* 0x000fe40000000f00 */
[----:B0-----:R-:W-:Y:S01]  /*4cbe0*/  FSETP.GTU.FTZ.AND P2, PT, R21, R149, PT ;  /* 0x000000951500720b */ /* 0x001fe20003f5c000 */
[----:B-1----:R-:W-:-:S05]  /*4cbf0*/  FMUL.FTZ R21, R28, R139 ;  /* 0x0000008b1c157220 */ /* 0x002fca0000410000 */
        /* <DEDUP_REMOVED lines=17> */
.L_x_14593:
        /* <DEDUP_REMOVED lines=12> */
.L_x_14595:
[----:B------:R-:W-:Y:S05]  /*4cdd0*/  BSYNC.RECONVERGENT B2 ;  /* 0x0000000000027941 */ /* 0x000fea0003800200 */
.L_x_14594:
        /* <DEDUP_REMOVED lines=62> */
.L_x_14592:
[----:B------:R-:W-:Y:S05]  /*4d1c0*/  BSYNC.RECONVERGENT B1 ;  /* 0x0000000000017941 */ /* 0x000fea0003800200 */
.L_x_14591:
        /* <DEDUP_REMOVED lines=26> */
.L_x_14598:
        /* <DEDUP_REMOVED lines=12> */
.L_x_14600:
[----:B------:R-:W-:Y:S05]  /*4d430*/  BSYNC.RECONVERGENT B2 ;  /* 0x0000000000027941 */ /* 0x000fea0003800200 */
.L_x_14599:
        /* <DEDUP_REMOVED lines=62> */
.L_x_14597:
[----:B------:R-:W-:Y:S05]  /*4d820*/  BSYNC.RECONVERGENT B1 ;  /* 0x0000000000017941 */ /* 0x000fea0003800200 */
.L_x_14596:
        /* <DEDUP_REMOVED lines=26> */
.L_x_14603:
        /* <DEDUP_REMOVED lines=12> */
.L_x_14605:
[----:B------:R-:W-:Y:S05]  /*4da90*/  BSYNC.RECONVERGENT B2 ;  /* 0x0000000000027941 */ /* 0x000fea0003800200 */
.L_x_14604:
        /* <DEDUP_REMOVED lines=62> */
.L_x_14602:
[----:B------:R-:W-:Y:S05]  /*4de80*/  BSYNC.RECONVERGENT B1 ;  /* 0x0000000000017941 */ /* 0x000fea0003800200 */
.L_x_14601:
        /* <DEDUP_REMOVED lines=26> */
.L_x_14608:
        /* <DEDUP_REMOVED lines=12> */
.L_x_14610:
[----:B------:R-:W-:Y:S05]  /*4e0f0*/  BSYNC.RECONVERGENT B2 ;  /* 0x0000000000027941 */ /* 0x000fea0003800200 */
.L_x_14609:
        /* <DEDUP_REMOVED lines=61> */
[----:B------:R-:W-:-:S07]  /*4e4d0*/  HFMA2 R117, -RZ, RZ, 0, 0 ;  /* 0x00000000ff757431 */ /* 0x000fce00000001ff */
.L_x_14607:
[----:B------:R-:W-:Y:S05]  /*4e4e0*/  BSYNC.RECONVERGENT B1 ;  /* 0x0000000000017941 */ /* 0x000fea0003800200 */
.L_x_14606:
        /* <DEDUP_REMOVED lines=24> */
.L_x_14613:
        /* <DEDUP_REMOVED lines=12> */
.L_x_14615:
[----:B------:R-:W-:Y:S05]  /*4e730*/  BSYNC.RECONVERGENT B2 ;  /* 0x0000000000027941 */ /* 0x000fea0003800200 */
.L_x_14614:
        /* <DEDUP_REMOVED lines=62> */
.L_x_14612:
[----:B------:R-:W-:Y:S05]  /*4eb20*/  BSYNC.RECONVERGENT B1 ;  /* 0x0000000000017941 */ /* 0x000fea0003800200 */
.L_x_14611:
        /* <DEDUP_REMOVED lines=24> */
.L_x_14618:
        /* <DEDUP_REMOVED lines=12> */
.L_x_14620:
[----:B------:R-:W-:Y:S05]  /*4ed70*/  BSYNC.RECONVERGENT B2 ;  /* 0x0000000000027941 */ /* 0x000fea0003800200 */
.L_x_14619:
        /* <DEDUP_REMOVED lines=62> */
.L_x_14617:
[----:B------:R-:W-:Y:S05]  /*4f160*/  BSYNC.RECONVERGENT B1 ;  /* 0x0000000000017941 */ /* 0x000fea0003800200 */
.L_x_14616:
        /* <DEDUP_REMOVED lines=24> */
.L_x_14623:
        /* <DEDUP_REMOVED lines=12> */
.L_x_14625:
[----:B------:R-:W-:Y:S05]  /*4f3b0*/  BSYNC.RECONVERGENT B2 ;  /* 0x0000000000027941 */ /* 0x000fea0003800200 */
.L_x_14624:
        /* <DEDUP_REMOVED lines=62> */
.L_x_14622:
[----:B------:R-:W-:Y:S05]  /*4f7a0*/  BSYNC.RECONVERGENT B1 ;  /* 0x0000000000017941 */ /* 0x000fea0003800200 */
.L_x_14621:
        /* <DEDUP_REMOVED lines=15> */
.L_x_14585:
        /* <DEDUP_REMOVED lines=43> */
.L_x_14626:
[----:B------:R-:W-:Y:S02]  /*4fb50*/  IMAD.MOV.U32 R143, RZ, RZ, R142 ;  /* 0x000000ffff8f7224 */ /* 0x000fe400078e008e */
[----:B------:R-:W-:-:S07]  /*4fb60*/  VIADD R141, R141, 0x20 ;  /* 0x000000208d8d7836 */ /* 0x000fce0000000000 */
.L_x_14503:
[----:B------:R-:W-:Y:S05]  /*4fb70*/  BSYNC.RECONVERGENT B0 ;  /* 0x0000000000007941 */ /* 0x000fea0003800200 */
.L_x_14502:
        /* <DEDUP_REMOVED lines=35> */
.L_x_14632:
        /* <DEDUP_REMOVED lines=12> */
.L_x_14634:
[----:B------:R-:W-:Y:S05]  /*4fe70*/  BSYNC.RECONVERGENT B2 ;  /* 0x0000000000027941 */ /* 0x000fea0003800200 */
.L_x_14633:
        /* <DEDUP_REMOVED lines=62> */
.L_x_14631:
[----:B------:R-:W-:Y:S05]  /*50260*/  BSYNC.RECONVERGENT B1 ;  /* 0x0000000000017941 */ /* 0x000fea0003800200 */
.L_x_14630:
        /* <DEDUP_REMOVED lines=9> */
[----:B------:R-:W-:Y:S02]  /*50300*/  IMAD.MOV.U32 R11, RZ, RZ, R18 ;  /* 0x000000ffff0b7224 */ /* 0x000fe400078e0012 */
[----:B--2---:R-:W-:Y:S01]  /*50310*/  FMUL.FTZ R10, R10, R7 ;  /* 0x000000070a0a7220 */ /* 0x004fe20000410000 */
[----:B---3--:R-:W-:Y:S01]  /*50320*/  FSETP.GTU.FTZ.AND P2, PT, R9, R153, PT ;  /* 0x000000990900720b */ /* 0x008fe20003f5c000 */
        /* <DEDUP_REMOVED lines=14> */
.L_x_14637:
        /* <DEDUP_REMOVED lines=12> */
.L_x_14639:
[----:B------:R-:W-:Y:S05]  /*504d0*/  BSYNC.RECONVERGENT B2 ;  /* 0x0000000000027941 */ /* 0x000fea0003800200 */
.L_x_14638:
        /* <DEDUP_REMOVED lines=62> */
.L_x_14636:
[----:B------:R-:W-:Y:S05]  /*508c0*/  BSYNC.RECONVERGENT B1 ;  /* 0x0000000000017941 */ /* 0x000fea0003800200 */
.L_x_14635:
        /* <DEDUP_REMOVED lines=16> */
[----:B01----:R-:W-:-:S09]  /*509d0*/  F2FP.BF16.F32.PACK_AB R92, RZ, R29 ;  /* 0x0000001dff5c723e */ /* 0x003fd200000010ff */
        /* <DEDUP_REMOVED lines=9> */
.L_x_14642:
        /* <DEDUP_REMOVED lines=12> */
.L_x_14644:
[----:B------:R-:W-:Y:S05]  /*50b30*/  BSYNC.RECONVERGENT B2 ;  /* 0x0000000000027941 */ /* 0x000fea0003800200 */
.L_x_14643:
        /* <DEDUP_REMOVED lines=62> */
.L_x_14641:
[----:B------:R-:W-:Y:S05]  /*50f20*/  BSYNC.RECONVERGENT B1 ;  /* 0x0000000000017941 */ /* 0x000fea0003800200 */
.L_x_14640:
        /* <DEDUP_REMOVED lines=22> */
.L_x_14647:
        /* <DEDUP_REMOVED lines=12> */
.L_x_14649:
[----:B------:R-:W-:Y:S05]  /*51150*/  BSYNC.RECONVERGENT B2 ;  /* 0x0000000000027941 */ /* 0x000fea0003800200 */
.L_x_14648:
        /* <DEDUP_REMOVED lines=62> */
.L_x_14646:
[----:B------:R-:W-:Y:S05]  /*51540*/  BSYNC.RECONVERGENT B1 ;  /* 0x0000000000017941 */ /* 0x000fea0003800200 */
.L_x_14645:
[----:B------:R-:W-:Y:S01]  /*51550*/  I2FP.F32.U32 R8, R11 ;  /* 0x0000000b00087245 */ /* 0x000fe20000201000 */
[----:B------:R-:W-:Y:S01]  /*51560*/  BSSY.RECONVERGENT B1, `(.L_x_14650) ;  /* 0x0000066000017945 */ /* 0x000fe20003800200 */
[----:B------:R-:W-:Y:S02]  /*51570*/  @P1 PRMT R10, R56, 0x7632, R10 ;  /* 0x00007632380a1816 */ /* 0x000fe4000000000a */
[----:B------:R-:W-:Y:S01]  /*51580*/  MOV R11, R18 ;  /* 0x00000012000b7202 */ /* 0x000fe20000000f00 */
        /* <DEDUP_REMOVED lines=24> */
.L_x_14652:
        /* <DEDUP_REMOVED lines=12> */
.L_x_14654:
[----:B------:R-:W-:Y:S05]  /*517d0*/  BSYNC.RECONVERGENT B2 ;  /* 0x0000000000027941 */ /* 0x000fea0003800200 */
.L_x_14653:
        /* <DEDUP_REMOVED lines=62> */
.L_x_14651:
[----:B------:R-:W-:Y:S05]  /*51bc0*/  BSYNC.RECONVERGENT B1 ;  /* 0x0000000000017941 */ /* 0x000fea0003800200 */
.L_x_14650:
        /* <DEDUP_REMOVED lines=23> */
.L_x_14657:
        /* <DEDUP_REMOVED lines=12> */
.L_x_14659:
[----:B------:R-:W-:Y:S05]  /*51e00*/  BSYNC.RECONVERGENT B2 ;  /* 0x0000000000027941 */ /* 0x000fea0003800200 */
.L_x_14658:
        /* <DEDUP_REMOVED lines=62> */
.L_x_14656:
[----:B------:R-:W-:Y:S05]  /*521f0*/  BSYNC.RECONVERGENT B1 ;  /* 0x0000000000017941 */ /* 0x000fea0003800200 */
.L_x_14655:
        /* <DEDUP_REMOVED lines=26> */
.L_x_14662:
        /* <DEDUP_REMOVED lines=12> */
.L_x_14664:
[----:B------:R-:W-:Y:S05]  /*52460*/  BSYNC.RECONVERGENT B2 ;  /* 0x0000000000027941 */ /* 0x000fea0003800200 */
.L_x_14663:
        /* <DEDUP_REMOVED lines=62> */
.L_x_14661:
[----:B------:R-:W-:Y:S05]  /*52850*/  BSYNC.RECONVERGENT B1 ;  /* 0x0000000000017941 */ /* 0x000fea0003800200 */
.L_x_14660:
        /* <DEDUP_REMOVED lines=22> */
.L_x_14667:
        /* <DEDUP_REMOVED lines=12> */
.L_x_14669:
[----:B------:R-:W-:Y:S05]  /*52a80*/  BSYNC.RECONVERGENT B2 ;  /* 0x0000000000027941 */ /* 0x000fea0003800200 */
.L_x_14668:
        /* <DEDUP_REMOVED lines=62> */
.L_x_14666:
[----:B------:R-:W-:Y:S05]  /*52e70*/  BSYNC.RECONVERGENT B1 ;  /* 0x0000000000017941 */ /* 0x000fea0003800200 */
.L_x_14665:
        /* <DEDUP_REMOVED lines=13> */
[----:B------:R-:W-:-:S03]  /*52f50*/  IMAD.MOV.U32 R21, RZ, RZ, R18 ;  /* 0x000000ffff157224 */ /* 0x000fc600078e0012 */
        /* <DEDUP_REMOVED lines=13> */
.L_x_14672:
        /* <DEDUP_REMOVED lines=12> */
.L_x_14674:
[----:B------:R-:W-:Y:S05]  /*530f0*/  BSYNC.RECONVERGENT B2 ;  /* 0x0000000000027941 */ /* 0x000fea0003800200 */
.L_x_14673:
        /* <DEDUP_REMOVED lines=62> */
.L_x_14671:
[----:B------:R-:W-:Y:S05]  /*534e0*/  BSYNC.RECONVERGENT B1 ;  /* 0x0000000000017941 */ /* 0x000fea0003800200 */
.L_x_14670:
        /* <DEDUP_REMOVED lines=21> */
.L_x_14677:
        /* <DEDUP_REMOVED lines=12> */
.L_x_14679:
[----:B------:R-:W-:Y:S05]  /*53700*/  BSYNC.RECONVERGENT B2 ;  /* 0x0000000000027941 */ /* 0x000fea0003800200 */
.L_x_14678:
        /* <DEDUP_REMOVED lines=62> */
.L_x_14676:
[----:B------:R-:W-:Y:S05]  /*53af0*/  BSYNC.RECONVERGENT B1 ;  /* 0x0000000000017941 */ /* 0x000fea0003800200 */
.L_x_14675:
        /* <DEDUP_REMOVED lines=25> */
.L_x_14682:
        /* <DEDUP_REMOVED lines=12> */
.L_x_14684:
[----:B------:R-:W-:Y:S05]  /*53d50*/  BSYNC.RECONVERGENT B2 ;  /* 0x0000000000027941 */ /* 0x000fea0003800200 */
.L_x_14683:
        /* <DEDUP_REMOVED lines=62> */
.L_x_14681:
[----:B------:R-:W-:Y:S05]  /*54140*/  BSYNC.RECONVERGENT B1 ;  /* 0x0000000000017941 */ /* 0x000fea0003800200 */
.L_x_14680:
        /* <DEDUP_REMOVED lines=20> */
.L_x_14687:
        /* <DEDUP_REMOVED lines=12> */
.L_x_14689:
[----:B------:R-:W-:Y:S05]  /*54350*/  BSYNC.RECONVERGENT B2 ;  /* 0x0000000000027941 */ /* 0x000fea0003800200 */
.L_x_14688:
        /* <DEDUP_REMOVED lines=62> */
.L_x_14686:
[----:B------:R-:W-:Y:S05]  /*54740*/  BSYNC.RECONVERGENT B1 ;  /* 0x0000000000017941 */ /* 0x000fea0003800200 */
.L_x_14685:
        /* <DEDUP_REMOVED lines=27> */
.L_x_14692:
        /* <DEDUP_REMOVED lines=12> */
.L_x_14694:
[----:B------:R-:W-:Y:S05]  /*549c0*/  BSYNC.RECONVERGENT B2 ;  /* 0x0000000000027941 */ /* 0x000fea0003800200 */
.L_x_14693:
        /* <DEDUP_REMOVED lines=62> */
.L_x_14691:
[----:B------:R-:W-:Y:S05]  /*54db0*/  BSYNC.RECONVERGENT B1 ;  /* 0x0000000000017941 */ /* 0x000fea0003800200 */
.L_x_14690:
        /* <DEDUP_REMOVED lines=21> */
.L_x_14697:
        /* <DEDUP_REMOVED lines=12> */
.L_x_14699:
[----:B------:R-:W-:Y:S05]  /*54fd0*/  BSYNC.RECONVERGENT B2 ;  /* 0x0000000000027941 */ /* 0x000fea0003800200 */
.L_x_14698:
        /* <DEDUP_REMOVED lines=62> */
.L_x_14696:
[----:B------:R-:W-:Y:S05]  /*553c0*/  BSYNC.RECONVERGENT B1 ;  /* 0x0000000000017941 */ /* 0x000fea0003800200 */
.L_x_14695:
[----:B------:R-:W-:Y:S01]  /*553d0*/  I2FP.F32.U32 R53, R53 ;  /* 0x0000003500357245 */ /* 0x000fe20000201000 */
        /* <DEDUP_REMOVED lines=24> */
.L_x_14702:
        /* <DEDUP_REMOVED lines=12> */
.L_x_14704:
[----:B------:R-:W-:Y:S05]  /*55620*/  BSYNC.RECONVERGENT B2 ;  /* 0x0000000000027941 */ /* 0x000fea0003800200 */
.L_x_14703:
        /* <DEDUP_REMOVED lines=62> */
.L_x_14701:
[----:B------:R-:W-:Y:S05]  /*55a10*/  BSYNC.RECONVERGENT B1 ;  /* 0x0000000000017941 */ /* 0x000fea0003800200 */
.L_x_14700:
        /* <DEDUP_REMOVED lines=20> */
.L_x_14707:
        /* <DEDUP_REMOVED lines=15> */
.L_x_14709:
[----:B------:R-:W-:Y:S05]  /*55c50*/  BSYNC.RECONVERGENT B2 ;  /* 0x0000000000027941 */ /* 0x000fea0003800200 */
.L_x_14708:
        /* <DEDUP_REMOVED lines=62> */
.L_x_14706:
[----:B------:R-:W-:Y:S05]  /*56040*/  BSYNC.RECONVERGENT B1 ;  /* 0x0000000000017941 */ /* 0x000fea0003800200 */
.L_x_14705:
        /* <DEDUP_REMOVED lines=15> */
[----:B------:R-:W-:-:S04]  /*56140*/  SEL R7, RZ, 0x1, P6 ;  /* 0x00000001ff077807 */ /* 0x000fc80003000000 */
[----:B------:R-:W-:-:S04]  /*56150*/  F2FP.BF16.F32.PACK_AB R148, RZ, R55 ;  /* 0x00000037ff94723e */ /* 0x000fc800000010ff */
[----:B------:R-:W-:Y:S01]  /*56160*/  PRMT R95, R155, 0x5410, R148 ;  /* 0x000054109b5f7816 */ /* 0x000fe20000000094 */
[----:B------:R-:W-:Y:S06]  /*56170*/  BRA `(.L_x_14710) ;  /* 0x0000003000c87947 */ /* 0x000fec0003800000 */
.L_x_14629:
        /* <DEDUP_REMOVED lines=16> */
.L_x_14713:
        /* <DEDUP_REMOVED lines=12> */
.L_x_14715:
[----:B------:R-:W-:Y:S05]  /*56340*/  BSYNC.RECONVERGENT B2 ;  /* 0x0000000000027941 */ /* 0x000fea0003800200 */
.L_x_14714:
[----:B01----:R-:W-:Y:S01]  /*56350*/  IMAD.WIDE.U32 R94, R25, -0x2daee0ad, RZ ;  /* 0xd2511f53195e7825 */ /* 0x003fe200078e00ff */
        /* <DEDUP_REMOVED lines=61> */
.L_x_14712:
[----:B------:R-:W-:Y:S05]  /*56730*/  BSYNC.RECONVERGENT B1 ;  /* 0x0000000000017941 */ /* 0x000fea0003800200 */
.L_x_14711:
[----:B------:R-:W2:Y:S01]  /*56740*/  LDC R153, c[0x0][0x404] ;  /* 0x00010100ff997b82 */ /* 0x000ea20000000800 */
[----:B------:R-:W-:Y:S01]  /*56750*/  I2FP.F32.U32 R21, R29 ;  /* 0x0000001d00157245 */ /* 0x000fe20000201000 */
[----:B------:R-:W-:Y:S01]  /*56760*/  IMAD.MOV.U32 R154, RZ, RZ, 0x2f800000 ;  /* 0x2f800000ff9a7424 */ /* 0x000fe200078e00ff */
[----:B------:R-:W-:Y:S01]  /*56770*/  LOP3.LUT R24, R24, 0xffffffef, RZ, 0xc0, !PT ;  /* 0xffffffef18187812 */ /* 0x000fe200078ec0ff */
[----:B-----5:R-:W-:Y:S01]  /*56780*/  IMAD.U32 R29, R52, 0x10000, RZ ;  /* 0x00010000341d7824 */ /* 0x020fe200078e00ff */
[----:B------:R-:W-:Y:S01]  /*56790*/  BSSY.RECONVERGENT B1, `(.L_x_14716) ;  /* 0x0000063000017945 */ /* 0x000fe20003800200 */
[----:B------:R-:W-:Y:S01]  /*567a0*/  FFMA.FTZ R21, R21, R154, 1.1641532182693481445e-10 ;  /* 0x2f00000015157423 */ /* 0x000fe2000001009a */
[----:B------:R-:W-:Y:S01]  /*567b0*/  IMAD.MOV.U32 R48, RZ, RZ, 0x2 ;  /* 0x00000002ff307424 */ /* 0x000fe200078e00ff */
[----:B------:R-:W3:Y:S01]  /*567c0*/  LDC R152, c[0x0][0x408] ;  /* 0x00010200ff987b82 */ /* 0x000ee20000000800 */
[----:B------:R-:W-:Y:S02]  /*567d0*/  IMAD.MOV.U32 R47, RZ, RZ, R18 ;  /* 0x000000ffff2f7224 */ /* 0x000fe400078e0012 */
[----:B--2---:R-:W-:Y:S01]  /*567e0*/  FSETP.GTU.FTZ.AND P2, PT, R21, R153, PT ;  /* 0x000000991500720b */ /* 0x004fe20003f5c000 */
[----:B---3--:R-:W-:-:S05]  /*567f0*/  FMUL.FTZ R21, R29, R152 ;  /* 0x000000981d157220 */ /* 0x008fca0000410000 */
[----:B------:R-:W-:Y:S02]  /*56800*/  FSEL R29, R21, RZ, !P2 ;  /* 0x000000ff151d7208 */ /* 0x000fe40005000000 */
[----:B------:R-:W-:Y:S02]  /*56810*/  PLOP3.LUT P2, PT, P2, PT, PT, 0x8, 0x80 ;  /* 0x000000000080781c */ /* 0x000fe4000174e170 */
[----:B------:R-:W-:-:S05]  /*56820*/  @P1 SHF.L.U32 R21, R56, 0x10, RZ ;  /* 0x0000001038151819 */ /* 0x000fca00000006ff */
[----:B------:R-:W-:Y:S01]  /*56830*/  @P1 FADD.FTZ R29, R21, R29 ;  /* 0x0000001d151d1221 */ /* 0x000fe20000010000 */
[----:B------:R-:W-:-:S04]  /*56840*/  PRMT R21, R52, 0x7632, R21 ;  /* 0x0000763234157816 */ /* 0x000fc80000000015 */
[----:B01----:R-:W-:Y:S02]  /*56850*/  F2FP.BF16.F32.PACK_AB R92, RZ, R29 ;  /* 0x0000001dff5c723e */ /* 0x003fe400000010ff */
        /* <DEDUP_REMOVED lines=11> */
.L_x_14718:
        /* <DEDUP_REMOVED lines=12> */
.L_x_14720:
[----:B------:R-:W-:Y:S05]  /*569d0*/  BSYNC.RECONVERGENT B2 ;  /* 0x0000000000027941 */ /* 0x000fea0003800200 */
.L_x_14719:
        /* <DEDUP_REMOVED lines=62> */
.L_x_14717:
[----:B------:R-:W-:Y:S05]  /*56dc0*/  BSYNC.RECONVERGENT B1 ;  /* 0x0000000000017941 */ /* 0x000fea0003800200 */
.L_x_14716:
        /* <DEDUP_REMOVED lines=26> */
.L_x_14723:
        /* <DEDUP_REMOVED lines=12> */
.L_x_14725:
[----:B------:R-:W-:Y:S05]  /*57030*/  BSYNC.RECONVERGENT B2 ;  /* 0x0000000000027941 */ /* 0x000fea0003800200 */
.L_x_14724:
        /* <DEDUP_REMOVED lines=62> */
.L_x_14722:
[----:B------:R-:W-:Y:S05]  /*57420*/  BSYNC.RECONVERGENT B1 ;  /* 0x0000000000017941 */ /* 0x000fea0003800200 */
.L_x_14721:
        /* <DEDUP_REMOVED lines=12> */
[----:B------:R-:W-:Y:S01]  /*574f0*/  PRMT R21, R53, 0x7632, R21 ;  /* 0x0000763235157816 */ /* 0x000fe20000000015 */
[----:B------:R-:W-:-:S03]  /*57500*/  HFMA2 R53, -RZ, RZ, 0, 1.1920928955078125e-07 ;  /* 0x00000002ff357431 */ /* 0x000fc600000001ff */
        /* <DEDUP_REMOVED lines=12> */
.L_x_14728:
        /* <DEDUP_REMOVED lines=12> */
.L_x_14730:
[----:B------:R-:W-:Y:S05]  /*57690*/  BSYNC.RECONVERGENT B2 ;  /* 0x0000000000027941 */ /* 0x000fea0003800200 */
.L_x_14729:
        /* <DEDUP_REMOVED lines=62> */
.L_x_14727:
[----:B------:R-:W-:Y:S05]  /*57a80*/  BSYNC.RECONVERGENT B1 ;  /* 0x0000000000017941 */ /* 0x000fea0003800200 */
.L_x_14726:
        /* <DEDUP_REMOVED lines=26> */
.L_x_14733:
        /* <DEDUP_REMOVED lines=12> */
.L_x_14735:
[----:B------:R-:W-:Y:S05]  /*57cf0*/  BSYNC.RECONVERGENT B2 ;  /* 0x0000000000027941 */ /* 0x000fea0003800200 */
.L_x_14734:
        /* <DEDUP_REMOVED lines=62> */
.L_x_14732:
[----:B------:R-:W-:Y:S05]  /*580e0*/  BSYNC.RECONVERGENT B1 ;  /* 0x0000000000017941 */ /* 0x000fea0003800200 */
.L_x_14731:
        /* <DEDUP_REMOVED lines=24> */
.L_x_14738:
        /* <DEDUP_REMOVED lines=12> */
.L_x_14740:
[----:B------:R-:W-:Y:S05]  /*58330*/  BSYNC.RECONVERGENT B2 ;  /* 0x0000000000027941 */ /* 0x000fea0003800200 */
.L_x_14739:
        /* <DEDUP_REMOVED lines=62> */
.L_x_14737:
[----:B------:R-:W-:Y:S05]  /*58720*/  BSYNC.RECONVERGENT B1 ;  /* 0x0000000000017941 */ /* 0x000fea0003800200 */
.L_x_14736:
        /* <DEDUP_REMOVED lines=24> */
.L_x_14743:
        /* <DEDUP_REMOVED lines=12> */
.L_x_14745:
[----:B------:R-:W-:Y:S05]  /*58970*/  BSYNC.RECONVERGENT B2 ;  /* 0x0000000000027941 */ /* 0x000fea0003800200 */
.L_x_14744:
        /* <DEDUP_REMOVED lines=62> */
.L_x_14742:
[----:B------:R-:W-:Y:S05]  /*58d60*/  BSYNC.RECONVERGENT B1 ;  /* 0x0000000000017941 */ /* 0x000fea0003800200 */
.L_x_14741:
        /* <DEDUP_REMOVED lines=24> */
.L_x_14748:
        /* <DEDUP_REMOVED lines=12> */
.L_x_14750:
[----:B------:R-:W-:Y:S05]  /*58fb0*/  BSYNC.RECONVERGENT B2 ;  /* 0x0000000000027941 */ /* 0x000fea0003800200 */
.L_x_14749:
        /* <DEDUP_REMOVED lines=62> */
.L_x_14747:
[----:B------:R-:W-:Y:S05]  /*593a0*/  BSYNC.RECONVERGENT B1 ;  /* 0x0000000000017941 */ /* 0x000fea0003800200 */
.L_x_14746:
        /* <DEDUP_REMOVED lines=15> */
.L_x_14710:
        /* <DEDUP_REMOVED lines=43> */
.L_x_14751:
[----:B------:R-:W-:Y:S01]  /*59750*/  MOV R143, R142 ;  /* 0x0000008e008f7202 */ /* 0x000fe20000000f00 */
[----:B------:R-:W-:-:S07]  /*59760*/  VIADD R141, R141, 0x20 ;  /* 0x000000208d8d7836 */ /* 0x000fce0000000000 */
.L_x_14628:
[----:B------:R-:W-:Y:S05]  /*59770*/  BSYNC.RECONVERGENT B0 ;  /* 0x0000000000007941 */ /* 0x000fea0003800200 */
.L_x_14627:
        /* <DEDUP_REMOVED lines=35> */
.L_x_14757:
        /* <DEDUP_REMOVED lines=12> */
.L_x_14759:
[----:B------:R-:W-:Y:S05]  /*59a70*/  BSYNC.RECONVERGENT B2 ;  /* 0x0000000000027941 */ /* 0x000fea0003800200 */
.L_x_14758:
        /* <DEDUP_REMOVED lines=62> */
.L_x_14756:
[----:B------:R-:W-:Y:S05]  /*59e60*/  BSYNC.RECONVERGENT B1 ;  /* 0x0000000000017941 */ /* 0x000fea0003800200 */
.L_x_14755:
        /* <DEDUP_REMOVED lines=10> */
[----:B0-----:R-:W-:Y:S01]  /*59f10*/  FMUL.FTZ R10, R10, R140 ;  /* 0x0000008c0a0a7220 */ /* 0x001fe20000410000 */
[----:B-1----:R-:W-:Y:S01]  /*59f20*/  FSETP.GTU.FTZ.AND P2, PT, R9, R153, PT ;  /* 0x000000990900720b */ /* 0x002fe20003f5c000 */
        /* <DEDUP_REMOVED lines=14> */
.L_x_14762:
        /* <DEDUP_REMOVED lines=12> */
.L_x_14764:
[----:B------:R-:W-:Y:S05]  /*5a0d0*/  BSYNC.RECONVERGENT B2 ;  /* 0x0000000000027941 */ /* 0x000fea0003800200 */
.L_x_14763:
        /* <DEDUP_REMOVED lines=62> */
.L_x_14761:
[----:B------:R-:W-:Y:S05]  /*5a4c0*/  BSYNC.RECONVERGENT B1 ;  /* 0x0000000000017941 */ /* 0x000fea0003800200 */
.L_x_14760:
        /* <DEDUP_REMOVED lines=26> */
.L_x_14767:
        /* <DEDUP_REMOVED lines=12> */
.L_x_14769:
[----:B------:R-:W-:Y:S05]  /*5a730*/  BSYNC.RECONVERGENT B2 ;  /* 0x0000000000027941 */ /* 0x000fea0003800200 */
.L_x_14768:
        /* <DEDUP_REMOVED lines=62> */
.L_x_14766:
[----:B------:R-:W-:Y:S05]  /*5ab20*/  BSYNC.RECONVERGENT B1 ;  /* 0x0000000000017941 */ /* 0x000fea0003800200 */
.L_x_14765:
        /* <DEDUP_REMOVED lines=22> */
.L_x_14772:
        /* <DEDUP_REMOVED lines=12> */
.L_x_14774:
[----:B------:R-:W-:Y:S05]  /*5ad50*/  BSYNC.RECONVERGENT B2 ;  /* 0x0000000000027941 */ /* 0x000fea0003800200 */
.L_x_14773:
        /* <DEDUP_REMOVED lines=62> */
.L_x_14771:
[----:B------:R-:W-:Y:S05]  /*5b140*/  BSYNC.RECONVERGENT B1 ;  /* 0x0000000000017941 */ /* 0x000fea0003800200 */
.L_x_14770:
        /* <DEDUP_REMOVED lines=28> */
.L_x_14777:
        /* <DEDUP_REMOVED lines=12> */
.L_x_14779:
[----:B------:R-:W-:Y:S05]  /*5b3d0*/  BSYNC.RECONVERGENT B2 ;  /* 0x0000000000027941 */ /* 0x000fea0003800200 */
.L_x_14778:
        /* <DEDUP_REMOVED lines=62> */
.L_x_14776:
[----:B------:R-:W-:Y:S05]  /*5b7c0*/  BSYNC.RECONVERGENT B1 ;  /* 0x0000000000017941 */ /* 0x000fea0003800200 */
.L_x_14775:
        /* <DEDUP_REMOVED lines=23> */
.L_x_14782:
        /* <DEDUP_REMOVED lines=12> */
.L_x_14784:
[----:B------:R-:W-:Y:S05]  /*5ba00*/  BSYNC.RECONVERGENT B2 ;  /* 0x0000000000027941 */ /* 0x000fea0003800200 */
.L_x_14783:
        /* <DEDUP_REMOVED lines=62> */
.L_x_14781:
[----:B------:R-:W-:Y:S05]  /*5bdf0*/  BSYNC.RECONVERGENT B1 ;  /* 0x0000000000017941 */ /* 0x000fea0003800200 */
.L_x_14780:
        /* <DEDUP_REMOVED lines=26> */
.L_x_14787:
        /* <DEDUP_REMOVED lines=12> */
.L_x_14789:
[----:B------:R-:W-:Y:S05]  /*5c060*/  BSYNC.RECONVERGENT B2 ;  /* 0x0000000000027941 */ /* 0x000fea0003800200 */
.L_x_14788:
        /* <DEDUP_REMOVED lines=62> */
.L_x_14786:
[----:B------:R-:W-:Y:S05]  /*5c450*/  BSYNC.RECONVERGENT B1 ;  /* 0x0000000000017941 */ /* 0x000fea0003800200 */
.L_x_14785:
        /* <DEDUP_REMOVED lines=22> */
.L_x_14792:
        /* <DEDUP_REMOVED lines=12> */
.L_x_14794:
[----:B------:R-:W-:Y:S05]  /*5c680*/  BSYNC.RECONVERGENT B2 ;  /* 0x0000000000027941 */ /* 0x000fea0003800200 */
.L_x_14793:
        /* <DEDUP_REMOVED lines=62> */
.L_x_14791:
[----:B------:R-:W-:Y:S05]  /*5ca70*/  BSYNC.RECONVERGENT B1 ;  /* 0x0000000000017941 */ /* 0x000fea0003800200 */
.L_x_14790:
        /* <DEDUP_REMOVED lines=27> */
.L_x_14797:
        /* <DEDUP_REMOVED lines=12> */
.L_x_14799:
[----:B------:R-:W-:Y:S05]  /*5ccf0*/  BSYNC.RECONVERGENT B2 ;  /* 0x0000000000027941 */ /* 0x000fea0003800200 */
.L_x_14798:
        /* <DEDUP_REMOVED lines=62> */
.L_x_14796:
[----:B------:R-:W-:Y:S05]  /*5d0e0*/  BSYNC.RECONVERGENT B1 ;  /* 0x0000000000017941 */ /* 0x000fea0003800200 */
.L_x_14795:
        /* <DEDUP_REMOVED lines=21> */
.L_x_14802:
        /* <DEDUP_REMOVED lines=12> */
.L_x_14804:
[----:B------:R-:W-:Y:S05]  /*5d300*/  BSYNC.RECONVERGENT B2 ;  /* 0x0000000000027941 */ /* 0x000fea0003800200 */
.L_x_14803:
        /* <DEDUP_REMOVED lines=62> */
.L_x_14801:
[----:B------:R-:W-:Y:S05]  /*5d6f0*/  BSYNC.RECONVERGENT B1 ;  /* 0x0000000000017941 */ /* 0x000fea0003800200 */
.L_x_14800:
        /* <DEDUP_REMOVED lines=25> */
.L_x_14807:
        /* <DEDUP_REMOVED lines=12> */
.L_x_14809:
[----:B------:R-:W-:Y:S05]  /*5d950*/  BSYNC.RECONVERGENT B2 ;  /* 0x0000000000027941 */ /* 0x000fea0003800200 */
.L_x_14808:
        /* <DEDUP_REMOVED lines=62> */
.L_x_14806:
[----:B------:R-:W-:Y:S05]  /*5dd40*/  BSYNC.RECONVERGENT B1 ;  /* 0x0000000000017941 */ /* 0x000fea0003800200 */
.L_x_14805:
        /* <DEDUP_REMOVED lines=20> */
.L_x_14812:
        /* <DEDUP_REMOVED lines=12> */
.L_x_14814:
[----:B------:R-:W-:Y:S05]  /*5df50*/  BSYNC.RECONVERGENT B2 ;  /* 0x0000000000027941 */ /* 0x000fea0003800200 */
.L_x_14813:
        /* <DEDUP_REMOVED lines=62> */
.L_x_14811:
[----:B------:R-:W-:Y:S05]  /*5e340*/  BSYNC.RECONVERGENT B1 ;  /* 0x0000000000017941 */ /* 0x000fea0003800200 */
.L_x_14810:
        /* <DEDUP_REMOVED lines=27> */
.L_x_14817:
        /* <DEDUP_REMOVED lines=12> */
.L_x_14819:
[----:B------:R-:W-:Y:S05]  /*5e5c0*/  BSYNC.RECONVERGENT B2 ;  /* 0x0000000000027941 */ /* 0x000fea0003800200 */
.L_x_14818:
        /* <DEDUP_REMOVED lines=62> */
.L_x_14816:
[----:B------:R-:W-:Y:S05]  /*5e9b0*/  BSYNC.RECONVERGENT B1 ;  /* 0x0000000000017941 */ /* 0x000fea0003800200 */
.L_x_14815:
        /* <DEDUP_REMOVED lines=21> */
.L_x_14822:
        /* <DEDUP_REMOVED lines=12> */
.L_x_14824:
[----:B------:R-:W-:Y:S05]  /*5ebd0*/  BSYNC.RECONVERGENT B2 ;  /* 0x0000000000027941 */ /* 0x000fea0003800200 */
.L_x_14823:
        /* <DEDUP_REMOVED lines=62> */
.L_x_14821:
[----:B------:R-:W-:Y:S05]  /*5efc0*/  BSYNC.RECONVERGENT B1 ;  /* 0x0000000000017941 */ /* 0x000fea0003800200 */
.L_x_14820:
        /* <DEDUP_REMOVED lines=25> */
.L_x_14827:
        /* <DEDUP_REMOVED lines=12> */
.L_x_14829:
[----:B------:R-:W-:Y:S05]  /*5f220*/  BSYNC.RECONVERGENT B2 ;  /* 0x0000000000027941 */ /* 0x000fea0003800200 */
.L_x_14828:
        /* <DEDUP_REMOVED lines=62> */
.L_x_14826:
[----:B------:R-:W-:Y:S05]  /*5f610*/  BSYNC.RECONVERGENT B1 ;  /* 0x0000000000017941 */ /* 0x000fea0003800200 */
.L_x_14825:
        /* <DEDUP_REMOVED lines=20> */
.L_x_14832:
        /* <DEDUP_REMOVED lines=15> */
.L_x_14834:
[----:B------:R-:W-:Y:S05]  /*5f850*/  BSYNC.RECONVERGENT B2 ;  /* 0x0000000000027941 */ /* 0x000fea0003800200 */
.L_x_14833:
        /* <DEDUP_REMOVED lines=62> */
.L_x_14831:
[----:B------:R-:W-:Y:S05]  /*5fc40*/  BSYNC.RECONVERGENT B1 ;  /* 0x0000000000017941 */ /* 0x000fea0003800200 */
.L_x_14830:
[----:B------:R-:W-:Y:S02]  /*5fc50*/  I2FP.F32.U32 R148, R150 ;  /* 0x0000009600947245 */ /* 0x000fe40000201000 */
[----:B------:R-:W-:Y:S01]  /*5fc60*/  PRMT R93, R93, 0x5410, R143 ;  /* 0x000054105d5d7816 */ /* 0x000fe2000000008f */
[----:B------:R-:W-:Y:S01]  /*5fc70*/  IMAD.MOV.U32 R143, RZ, RZ, R7 ;  /* 0x000000ffff8f7224 */ /* 0x000fe200078e0007 */
        /* <DEDUP_REMOVED lines=10> */
[--C-:B------:R-:W-:Y:S01]  /*5fd20*/  FADD.FTZ R148, R155, R140.reuse ;  /* 0x0000008c9b947221 */ /* 0x100fe20000010000 */
[----:B------:R-:W-:-:S05]  /*5fd30*/  @P1 PRMT R140, R59, 0x7632, R140 ;  /* 0x000076323b8c1816 */ /* 0x000fca000000008c */
[----:B------:R-:W-:-:S04]  /*5fd40*/  @P1 IMAD.U32 R140, R140, 0x10000, RZ ;  /* 0x000100008c8c1824 */ /* 0x000fc800078e00ff */
[----:B------:R-:W-:Y:S01]  /*5fd50*/  @P1 FADD.FTZ R140, R148, R140 ;  /* 0x0000008c948c1221 */ /* 0x000fe20000010000 */
[----:B------:R-:W-:-:S04]  /*5fd60*/  @!P1 MOV R140, R148 ;  /* 0x00000094008c9202 */ /* 0x000fc80000000f00 */
[----:B------:R-:W-:-:S04]  /*5fd70*/  F2FP.BF16.F32.PACK_AB R148, RZ, R140 ;  /* 0x0000008cff94723e */ /* 0x000fc800000010ff */
[----:B------:R-:W-:Y:S01]  /*5fd80*/  PRMT R95, R95, 0x5410, R148 ;  /* 0x000054105f5f7816 */ /* 0x000fe20000000094 */
[----:B------:R-:W-:Y:S06]  /*5fd90*/  BRA `(.L_x_14835) ;  /* 0x0000003000cc7947 */ /* 0x000fec0003800000 */
.L_x_14754:
        /* <DEDUP_REMOVED lines=16> */
.L_x_14838:
        /* <DEDUP_REMOVED lines=12> */
.L_x_14840:
[----:B------:R-:W-:Y:S05]  /*5ff60*/  BSYNC.RECONVERGENT B2 ;  /* 0x0000000000027941 */ /* 0x000fea0003800200 */
.L_x_14839:
        /* <DEDUP_REMOVED lines=62> */
.L_x_14837:
[----:B------:R-:W-:Y:S05]  /*60350*/  BSYNC.RECONVERGENT B1 ;  /* 0x0000000000017941 */ /* 0x000fea0003800200 */
.L_x_14836:
        /* <DEDUP_REMOVED lines=11> */
[----:B-1----:R-:W-:-:S05]  /*60410*/  FMUL.FTZ R21, R30, R140 ;  /* 0x0000008c1e157220 */ /* 0x002fca0000410000 */
        /* <DEDUP_REMOVED lines=17> */
.L_x_14843:
        /* <DEDUP_REMOVED lines=12> */
.L_x_14845:
[----:B------:R-:W-:Y:S05]  /*605f0*/  BSYNC.RECONVERGENT B2 ;  /* 0x0000000000027941 */ /* 0x000fea0003800200 */
.L_x_14844:
        /* <DEDUP_REMOVED lines=62> */
.L_x_14842:
[----:B------:R-:W-:Y:S05]  /*609e0*/  BSYNC.RECONVERGENT B1 ;  /* 0x0000000000017941 */ /* 0x000fea0003800200 */
.L_x_14841:
        /* <DEDUP_REMOVED lines=26> */
.L_x_14848:
        /* <DEDUP_REMOVED lines=12> */
.L_x_14850:
[----:B------:R-:W-:Y:S05]  /*60c50*/  BSYNC.RECONVERGENT B2 ;  /* 0x0000000000027941 */ /* 0x000fea0003800200 */
.L_x_14849:
        /* <DEDUP_REMOVED lines=62> */
.L_x_14847:
[----:B------:R-:W-:Y:S05]  /*61040*/  BSYNC.RECONVERGENT B1 ;  /* 0x0000000000017941 */ /* 0x000fea0003800200 */
.L_x_14846:
        /* <DEDUP_REMOVED lines=26> */
.L_x_14853:
        /* <DEDUP_REMOVED lines=12> */
.L_x_14855:
[----:B------:R-:W-:Y:S05]  /*612b0*/  BSYNC.RECONVERGENT B2 ;  /* 0x0000000000027941 */ /* 0x000fea0003800200 */
.L_x_14854:
        /* <DEDUP_REMOVED lines=62> */
.L_x_14852:
[----:B------:R-:W-:Y:S05]  /*616a0*/  BSYNC.RECONVERGENT B1 ;  /* 0x0000000000017941 */ /* 0x000fea0003800200 */
.L_x_14851:
        /* <DEDUP_REMOVED lines=26> */
.L_x_14858:
        /* <DEDUP_REMOVED lines=12> */
.L_x_14860:
[----:B------:R-:W-:Y:S05]  /*61910*/  BSYNC.RECONVERGENT B2 ;  /* 0x0000000000027941 */ /* 0x000fea0003800200 */
.L_x_14859:
        /* <DEDUP_REMOVED lines=62> */
.L_x_14857:
[----:B------:R-:W-:Y:S05]  /*61d00*/  BSYNC.RECONVERGENT B1 ;  /* 0x0000000000017941 */ /* 0x000fea0003800200 */
.L_x_14856:
        /* <DEDUP_REMOVED lines=24> */
.L_x_14863:
        /* <DEDUP_REMOVED lines=12> */
.L_x_14865:
[----:B------:R-:W-:Y:S05]  /*61f50*/  BSYNC.RECONVERGENT B2 ;  /* 0x0000000000027941 */ /* 0x000fea0003800200 */
.L_x_14864:
        /* <DEDUP_REMOVED lines=62> */
.L_x_14862:
[----:B------:R-:W-:Y:S05]  /*62340*/  BSYNC.RECONVERGENT B1 ;  /* 0x0000000000017941 */ /* 0x000fea0003800200 */
.L_x_14861:
        /* <DEDUP_REMOVED lines=24> */
.L_x_14868:
        /* <DEDUP_REMOVED lines=12> */
.L_x_14870:
[----:B------:R-:W-:Y:S05]  /*62590*/  BSYNC.RECONVERGENT B2 ;  /* 0x0000000000027941 */ /* 0x000fea0003800200 */
.L_x_14869:
        /* <DEDUP_REMOVED lines=62> */
.L_x_14867:
[----:B------:R-:W-:Y:S05]  /*62980*/  BSYNC.RECONVERGENT B1 ;  /* 0x0000000000017941 */ /* 0x000fea0003800200 */
.L_x_14866:
        /* <DEDUP_REMOVED lines=24> */
.L_x_14873:
        /* <DEDUP_REMOVED lines=12> */
.L_x_14875:
[----:B------:R-:W-:Y:S05]  /*62bd0*/  BSYNC.RECONVERGENT B2 ;  /* 0x0000000000027941 */ /* 0x000fea0003800200 */
.L_x_14874:
        /* <DEDUP_REMOVED lines=62> */
.L_x_14872:
[----:B------:R-:W-:Y:S05]  /*62fc0*/  BSYNC.RECONVERGENT B1 ;  /* 0x0000000000017941 */ /* 0x000fea0003800200 */
.L_x_14871:
        /* <DEDUP_REMOVED lines=12> */
[----:B------:R-:W-:Y:S01]  /*63090*/  @P1 FADD.FTZ R140, R143, R140 ;  /* 0x0000008c8f8c1221 */ /* 0x000fe20000010000 */
[----:B------:R-:W-:-:S04]  /*630a0*/  IMAD.MOV.U32 R143, RZ, RZ, R148 ;  /* 0x000000ffff8f7224 */ /* 0x000fc800078e0094 */
[----:B------:R-:W-:-:S04]  /*630b0*/  F2FP.BF16.F32.PACK_AB R150, RZ, R140 ;  /* 0x0000008cff96723e */ /* 0x000fc800000010ff */
[----:B------:R-:W-:-:S07]  /*630c0*/  PRMT R95, R95, 0x5410, R150 ;  /* 0x000054105f5f7816 */ /* 0x000fce0000000096 */
.L_x_14835:
        /* <DEDUP_REMOVED lines=23> */
[----:B--2---:R-:W-:Y:S02]  /*63240*/  SHF.L.U32 R92, R8, 0x10, RZ ;  /* 0x00000010085c7819 */ /* 0x004fe400000006ff */
        /* <DEDUP_REMOVED lines=19> */
.L_x_14753:
[----:B------:R-:W-:Y:S05]  /*63380*/  BSYNC.RECONVERGENT B0 ;  /* 0x0000000000007941 */ /* 0x000fea0003800200 */
.L_x_14752:
        /* <DEDUP_REMOVED lines=291> */
.L_x_14909:
        /* <DEDUP_REMOVED lines=25> */
[--C-:B0-----:R-:W-:Y:S01]  /*64750*/  FADD.FTZ R93, R15, -R142.reuse ;  /* 0x8000008e0f5d7221 */ /* 0x101fe20000010000 */
[--C-:B------:R-:W-:Y:S01]  /*64760*/  FADD.FTZ R92, R46, -R142.reuse ;  /* 0x8000008e2e5c7221 */ /* 0x100fe20000010000 */
[--C-:B------:R-:W-:Y:S01]  /*64770*/  FADD.FTZ R94, R45, -R142.reuse ;  /* 0x8000008e2d5e7221 */ /* 0x100fe20000010000 */
[--C-:B------:R-:W-:Y:S01]  /*64780*/  FADD.FTZ R95, R110, -R142.reuse ;  /* 0x8000008e6e5f7221 */ /* 0x100fe20000010000 */
[C---:B------:R-:W-:Y:S01]  /*64790*/  FMUL.FTZ R93, R141.reuse, R93 ;  /* 0x0000005d8d5d7220 */ /* 0x040fe20000410000 */
[C---:B------:R-:W-:Y:S01]  /*647a0*/  FMUL.FTZ R92, R141.reuse, R92 ;  /* 0x0000005c8d5c7220 */ /* 0x040fe20000410000 */
[C---:B------:R-:W-:Y:S01]  /*647b0*/  FMUL.FTZ R94, R141.reuse, R94 ;  /* 0x0000005e8d5e7220 */ /* 0x040fe20000410000 */
[----:B------:R-:W-:Y:S01]  /*647c0*/  FMUL.FTZ R95, R141, R95 ;  /* 0x0000005f8d5f7220 */ /* 0x000fe20000410000 */
[----:B------:R-:W-:-:S04]  /*647d0*/  FADD.FTZ R148, R132, -R142 ;  /* 0x8000008e84947221 */ /* 0x000fc80000010000 */
[----:B------:R-:W-:Y:S01]  /*647e0*/  FMUL.FTZ R148, R141, R148 ;  /* 0x000000948d947220 */ /* 0x000fe20000410000 */
[----:B--2--5:R-:W-:Y:S01]  /*647f0*/  FFMA.FTZ R93, R93, R212, R84 ;  /* 0x000000d45d5d7223 */ /* 0x024fe20000010054 */
[----:B---3--:R-:W-:Y:S01]  /*64800*/  FFMA.FTZ R92, R92, R155, R85 ;  /* 0x0000009b5c5c7223 */ /* 0x008fe20000010055 */
[----:B----4-:R-:W-:-:S04]  /*64810*/  FFMA.FTZ R94, R94, R154, R86 ;  /* 0x0000009a5e5e7223 */ /* 0x010fc80000010056 */
[----:B------:R-:W-:Y:S01]  /*64820*/  F2FP.BF16.F32.PACK_AB R92, R92, R93 ;  /* 0x0000005d5c5c723e */ /* 0x000fe200000010ff */
[----:B------:R-:W-:-:S04]  /*64830*/  FADD.FTZ R93, R111, -R142 ;  /* 0x8000008e6f5d7221 */ /* 0x000fc80000010000 */
[----:B------:R-:W-:Y:S01]  /*64840*/  FMUL.FTZ R93, R141, R93 ;  /* 0x0000005d8d5d7220 */ /* 0x000fe20000410000 */
[----:B------:R-:W-:-:S03]  /*64850*/  FFMA.FTZ R95, R95, R152, R80 ;  /* 0x000000985f5f7223 */ /* 0x000fc60000010050 */
[----:B------:R-:W-:-:S05]  /*64860*/  FFMA.FTZ R93, R93, R153, R87 ;  /* 0x000000995d5d7223 */ /* 0x000fca0000010057 */
[----:B------:R-:W-:Y:S01]  /*64870*/  F2FP.BF16.F32.PACK_AB R93, R93, R94 ;  /* 0x0000005e5d5d723e */ /* 0x000fe200000010ff */
[----:B------:R-:W-:-:S04]  /*64880*/  FADD.FTZ R94, R131, -R142 ;  /* 0x8000008e835e7221 */ /* 0x000fc80000010000 */
[----:B------:R-:W-:Y:S01]  /*64890*/  FMUL.FTZ R94, R141, R94 ;  /* 0x0000005e8d5e7220 */ /* 0x000fe20000410000 */
[----:B------:R-:W-:-:S03]  /*648a0*/  FFMA.FTZ R148, R148, R149, R83 ;  /* 0x0000009594947223 */ /* 0x000fc60000010053 */
        /* <DEDUP_REMOVED lines=10> */
.L_x_14878:
[----:B------:R-:W-:Y:S05]  /*64950*/  BSYNC.RECONVERGENT B0 ;  /* 0x0000000000007941 */ /* 0x000fea0003800200 */
.L_x_14877:
[----:B------:R-:W-:Y:S01]  /*64960*/  LOP3.LUT P0, RZ, R24, 0x2000, RZ, 0xc0, !PT ;  /* 0x0000200018ff7812 */ /* 0x000fe2000780c0ff */
[----:B------:R-:W-:-:S12]  /*64970*/  BSSY.RECONVERGENT B0, `(.L_x_14879) ;  /* 0x000002a000007945 */ /* 0x000fd80003800200 */
[----:B------:R-:W-:Y:S05]  /*64980*/  @!P0 BRA `(.L_x_14880) ;  /* 0x0000000000a08947 */ /* 0x000fea0003800000 */
[----:B------:R-:W2:Y:S04]  /*64990*/  LDL R153, [R1+0x60] ;  /* 0x0000600001997983 */ /* 0x000ea80000100800 */
[----:B-1----:R-:W3:Y:S04]  /*649a0*/  LDL R94, [R1+0x64] ;  /* 0x00006400015e7983 */ /* 0x002ee80000100800 */
[----:B------:R-:W4:Y:S04]  /*649b0*/  LDL R152, [R1+0x68] ;  /* 0x0000680001987983 */ /* 0x000f280000100800 */
[----:B------:R-:W4:Y:S04]  /*649c0*/  LDL R95, [R1+0x6c] ;  /* 0x00006c00015f7983 */ /* 0x000f280000100800 */
[----:B------:R-:W4:Y:S04]  /*649d0*/  LDL R151, [R1+0x50] ;  /* 0x0000500001977983 */ /* 0x000f280000100800 */
[----:B------:R-:W4:Y:S04]  /*649e0*/  LDL R148, [R1+0x54] ;  /* 0x0000540001947983 */ /* 0x000f280000100800 */
[----:B------:R-:W4:Y:S04]  /*649f0*/  LDL R150, [R1+0x58] ;  /* 0x0000580001967983 */ /* 0x000f280000100800 */
[----:B------:R-:W4:Y:S01]  /*64a00*/  LDL R149, [R1+0x5c] ;  /* 0x00005c0001957983 */ /* 0x000f220000100800 */
[--C-:B0-----:R-:W-:Y:S01]  /*64a10*/  FADD.FTZ R93, R6, -R142.reuse ;  /* 0x8000008e065d7221 */ /* 0x101fe20000010000 */
[----:B------:R-:W-:-:S03]  /*64a20*/  FADD.FTZ R92, R44, -R142 ;  /* 0x8000008e2c5c7221 */ /* 0x000fc60000010000 */
[C---:B------:R-:W-:Y:S01]  /*64a30*/  FMUL.FTZ R93, R141.reuse, R93 ;  /* 0x0000005d8d5d7220 */ /* 0x040fe20000410000 */
[----:B------:R-:W-:-:S03]  /*64a40*/  FMUL.FTZ R92, R141, R92 ;  /* 0x0000005c8d5c7220 */ /* 0x000fc60000410000 */
[----:B--2--5:R-:W-:Y:S01]  /*64a50*/  FFMA.FTZ R93, R93, R153, R88 ;  /* 0x000000995d5d7223 */ /* 0x024fe20000010058 */
[----:B---3--:R-:W-:Y:S01]  /*64a60*/  FFMA.FTZ R92, R92, R94, R89 ;  /* 0x0000005e5c5c7223 */ /* 0x008fe20000010059 */
        /* <DEDUP_REMOVED lines=14> */
[----:B------:R-:W-:-:S04]  /*64b50*/  FADD.FTZ R148, R133, -R142 ;  /* 0x8000008e85947221 */ /* 0x000fc80000010000 */
        /* <DEDUP_REMOVED lines=8> */
[----:B0-----:R-:W-:-:S04]  /*64be0*/  IMAD.WIDE.U32 R148, R16, 0x10, R148 ;  /* 0x0000001010947825 */ /* 0x001fc800078e0094 */
[----:B------:R-:W-:Y:S01]  /*64bf0*/  VIADD R16, R16, 0x20 ;  /* 0x0000002010107836 */ /* 0x000fe20000000000 */
[----:B------:R2:W-:Y:S06]  /*64c00*/  STG.E.128 desc[UR6][R148.64], R92 ;  /* 0x0000005c94007986 */ /* 0x0005ec000c101d06 */
.L_x_14880:
[----:B------:R-:W-:Y:S05]  /*64c10*/  BSYNC.RECONVERGENT B0 ;  /* 0x0000000000007941 */ /* 0x000fea0003800200 */
.L_x_14879:
[----:B------:R-:W-:Y:S01]  /*64c20*/  LOP3.LUT P0, RZ, R24, 0x1000, RZ, 0xc0, !PT ;  /* 0x0000100018ff7812 */ /* 0x000fe2000780c0ff */
[----:B------:R-:W-:-:S12]  /*64c30*/  BSSY.RECONVERGENT B0, `(.L_x_14881) ;  /* 0x000002a000007945 */ /* 0x000fd80003800200 */
[----:B------:R-:W-:Y:S05]  /*64c40*/  @!P0 BRA `(.L_x_14882) ;  /* 0x0000000000a08947 */ /* 0x000fea0003800000 */
[----:B------:R-:W3:Y:S04]  /*64c50*/  LDL R153, [R1+0x40] ;  /* 0x0000400001997983 */ /* 0x000ee80000100800 */
[----:B-12---:R-:W2:Y:S04]  /*64c60*/  LDL R94, [R1+0x44] ;  /* 0x00004400015e7983 */ /* 0x006ea80000100800 */
        /* <DEDUP_REMOVED lines=10> */
[----:B---3-5:R-:W-:Y:S01]  /*64d10*/  FFMA.FTZ R93, R93, R153, R156 ;  /* 0x000000995d5d7223 */ /* 0x028fe2000001009c */
        /* <DEDUP_REMOVED lines=27> */
.L_x_14882:
[----:B------:R-:W-:Y:S05]  /*64ed0*/  BSYNC.RECONVERGENT B0 ;  /* 0x0000000000007941 */ /* 0x000fea0003800200 */
.L_x_14881:
[----:B------:R-:W-:Y:S01]  /*64ee0*/  LOP3.LUT P0, RZ, R24, 0x800, RZ, 0xc0, !PT ;  /* 0x0000080018ff7812 */ /* 0x000fe2000780c0ff */
[----:B------:R-:W-:-:S12]  /*64ef0*/  BSSY.RECONVERGENT B0, `(.L_x_14883) ;  /* 0x000002a000007945 */ /* 0x000fd80003800200 */
[----:B------:R-:W-:Y:S05]  /*64f00*/  @!P0 BRA `(.L_x_14884) ;  /* 0x0000000000a08947 */ /* 0x000fea0003800000 */
[----:B------:R-:W4:Y:S04]  /*64f10*/  LDL R153, [R1+0x20] ;  /* 0x0000200001997983 */ /* 0x000f280000100800 */
[----:B-123--:R-:W2:Y:S04]  /*64f20*/  LDL R94, [R1+0x24] ;  /* 0x00002400015e7983 */ /* 0x00eea80000100800 */
[----:B------:R-:W3:Y:S04]  /*64f30*/  LDL R152, [R1+0x28] ;  /* 0x0000280001987983 */ /* 0x000ee80000100800 */
[----:B------:R-:W3:Y:S04]  /*64f40*/  LDL R95, [R1+0x2c] ;  /* 0x00002c00015f7983 */ /* 0x000ee80000100800 */
[----:B------:R-:W3:Y:S04]  /*64f50*/  LDL R151, [R1+0x10] ;  /* 0x0000100001977983 */ /* 0x000ee80000100800 */
[----:B------:R-:W3:Y:S04]  /*64f60*/  LDL R148, [R1+0x14] ;  /* 0x0000140001947983 */ /* 0x000ee80000100800 */
[----:B------:R-:W3:Y:S04]  /*64f70*/  LDL R150, [R1+0x18] ;  /* 0x0000180001967983 */ /* 0x000ee80000100800 */
[----:B------:R-:W3:Y:S01]  /*64f80*/  LDL R149, [R1+0x1c] ;  /* 0x00001c0001957983 */ /* 0x000ee20000100800 */
[--C-:B0-----:R-:W-:Y:S01]  /*64f90*/  FADD.FTZ R93, R4, -R142.reuse ;  /* 0x8000008e045d7221 */ /* 0x101fe20000010000 */
[----:B------:R-:W-:-:S03]  /*64fa0*/  FADD.FTZ R92, R40, -R142 ;  /* 0x8000008e285c7221 */ /* 0x000fc60000010000 */
[C---:B------:R-:W-:Y:S01]  /*64fb0*/  FMUL.FTZ R93, R141.reuse, R93 ;  /* 0x0000005d8d5d7220 */ /* 0x040fe20000410000 */
[----:B------:R-:W-:-:S03]  /*64fc0*/  FMUL.FTZ R92, R141, R92 ;  /* 0x0000005c8d5c7220 */ /* 0x000fc60000410000 */
[----:B----45:R-:W-:Y:S01]  /*64fd0*/  FFMA.FTZ R93, R93, R153, R164 ;  /* 0x000000995d5d7223 */ /* 0x030fe200000100a4 */
[----:B--2---:R-:W-:Y:S01]  /*64fe0*/  FFMA.FTZ R92, R92, R94, R165 ;  /* 0x0000005e5c5c7223 */ /* 0x004fe200000100a5 */
[----:B------:R-:W-:-:S04]  /*64ff0*/  FADD.FTZ R94, R39, -R142 ;  /* 0x8000008e275e7221 */ /* 0x000fc80000010000 */
[----:B------:R-:W-:Y:S01]  /*65000*/  F2FP.BF16.F32.PACK_AB R92, R92, R93 ;  /* 0x0000005d5c5c723e */ /* 0x000fe200000010ff */
[----:B------:R-:W-:Y:S01]  /*65010*/  FADD.FTZ R93, R105, -R142 ;  /* 0x8000008e695d7221 */ /* 0x000fe20000010000 */
[----:B------:R-:W-:-:S03]  /*65020*/  FMUL.FTZ R94, R141, R94 ;  /* 0x0000005e8d5e7220 */ /* 0x000fc60000410000 */
[----:B------:R-:W-:Y:S01]  /*65030*/  FMUL.FTZ R93, R141, R93 ;  /* 0x0000005d8d5d7220 */ /* 0x000fe20000410000 */
[----:B---3--:R-:W-:-:S03]  /*65040*/  FFMA.FTZ R94, R94, R152, R166 ;  /* 0x000000985e5e7223 */ /* 0x008fc600000100a6 */
        /* <DEDUP_REMOVED lines=20> */
.L_x_14884:
[----:B------:R-:W-:Y:S05]  /*65190*/  BSYNC.RECONVERGENT B0 ;  /* 0x0000000000007941 */ /* 0x000fea0003800200 */
.L_x_14883:
[----:B------:R-:W-:Y:S01]  /*651a0*/  LOP3.LUT P0, RZ, R24, 0x400, RZ, 0xc0, !PT ;  /* 0x0000040018ff7812 */ /* 0x000fe2000780c0ff */
[----:B------:R-:W-:-:S12]  /*651b0*/  BSSY.RECONVERGENT B0, `(.L_x_14885) ;  /* 0x0000026000007945 */ /* 0x000fd80003800200 */
[----:B------:R-:W-:Y:S05]  /*651c0*/  @!P0 BRA `(.L_x_14886) ;  /* 0x0000000000908947 */ /* 0x000fea0003800000 */
[----:B-1234-:R-:W2:Y:S04]  /*651d0*/  LDL R149, [R1] ;  /* 0x0000000001957983 */ /* 0x01eea80000100800 */
[----:B------:R-:W3:Y:S04]  /*651e0*/  LDL R94, [R1+0x4] ;  /* 0x00000400015e7983 */ /* 0x000ee80000100800 */
        /* <DEDUP_REMOVED lines=20> */
[C---:B------:R-:W-:Y:S01]  /*65330*/  FMUL.FTZ R95, R141.reuse, R95 ;  /* 0x0000005f8d5f7220 */ /* 0x040fe20000410000 */
[----:B------:R-:W-:Y:S02]  /*65340*/  FFMA.FTZ R148, R148, R251, R179 ;  /* 0x000000fb94947223 */ /* 0x000fe400000100b3 */
        /* <DEDUP_REMOVED lines=12> */
.L_x_14886:
[----:B------:R-:W-:Y:S05]  /*65410*/  BSYNC.RECONVERGENT B0 ;  /* 0x0000000000007941 */ /* 0x000fea0003800200 */
.L_x_14885:
[----:B------:R-:W-:Y:S01]  /*65420*/  LOP3.LUT P0, RZ, R24, 0x200, RZ, 0xc0, !PT ;  /* 0x0000020018ff7812 */ /* 0x000fe2000780c0ff */
        /* <DEDUP_REMOVED lines=34> */
.L_x_14888:
[----:B------:R-:W-:Y:S05]  /*65650*/  BSYNC.RECONVERGENT B0 ;  /* 0x0000000000007941 */ /* 0x000fea0003800200 */
.L_x_14887:
        /* <DEDUP_REMOVED lines=35> */
.L_x_14890:
[----:B------:R-:W-:Y:S05]  /*65890*/  BSYNC.RECONVERGENT B0 ;  /* 0x0000000000007941 */ /* 0x000fea0003800200 */
.L_x_14889:
        /* <DEDUP_REMOVED lines=35> */
.L_x_14892:
[----:B------:R-:W-:Y:S05]  /*65ad0*/  BSYNC.RECONVERGENT B0 ;  /* 0x0000000000007941 */ /* 0x000fea0003800200 */
.L_x_14891:
        /* <DEDUP_REMOVED lines=35> */
.L_x_14894:
[----:B------:R-:W-:Y:S05]  /*65d10*/  BSYNC.RECONVERGENT B0 ;  /* 0x0000000000007941 */ /* 0x000fea0003800200 */
.L_x_14893:
        /* <DEDUP_REMOVED lines=14> */
[----:B------:R-:W0:Y:S01]  /*65e00*/  LDC.64 R148, c[0x0][0x428] ;  /* 0x00010a00ff947b82 */ /* 0x000e220000000a00 */
[----:B------:R-:W-:-:S02]  /*65e10*/  FFMA.FTZ R95, R95, R72, R64 ;  /* 0x000000485f5f7223 */ /* 0x000fc40000010040 */
[----:B------:R-:W-:Y:S01]  /*65e20*/  F2FP.BF16.F32.PACK_AB R92, R92, R93 ;  /* 0x0000005d5c5c723e */ /* 0x000fe200000010ff */
[----:B------:R-:W-:-:S04]  /*65e30*/  FADD.FTZ R93, R112, -R142 ;  /* 0x8000008e705d7221 */ /* 0x000fc80000010000 */
[----:B------:R-:W-:-:S04]  /*65e40*/  FMUL.FTZ R93, R141, R93 ;  /* 0x0000005d8d5d7220 */ /* 0x000fc80000410000 */
[----:B------:R-:W-:-:S05]  /*65e50*/  FFMA.FTZ R93, R93, R79, R71 ;  /* 0x0000004f5d5d7223 */ /* 0x000fca0000010047 */
[----:B------:R-:W-:Y:S01]  /*65e60*/  F2FP.BF16.F32.PACK_AB R93, R93, R94 ;  /* 0x0000005e5d5d723e */ /* 0x000fe200000010ff */
[----:B------:R-:W-:-:S04]  /*65e70*/  FADD.FTZ R94, R115, -R142 ;  /* 0x8000008e735e7221 */ /* 0x000fc80000010000 */
[----:B------:R-:W-:Y:S01]  /*65e80*/  FMUL.FTZ R94, R141, R94 ;  /* 0x0000005e8d5e7220 */ /* 0x000fe20000410000 */
[----:B0-----:R-:W-:-:S04]  /*65e90*/  IMAD.WIDE.U32 R148, R16, 0x10, R148 ;  /* 0x0000001010947825 */ /* 0x001fc800078e0094 */
[----:B------:R-:W-:-:S05]  /*65ea0*/  FFMA.FTZ R94, R94, R73, R65 ;  /* 0x000000495e5e7223 */ /* 0x000fca0000010041 */
[----:B------:R-:W-:Y:S01]  /*65eb0*/  F2FP.BF16.F32.PACK_AB R94, R94, R95 ;  /* 0x0000005f5e5e723e */ /* 0x000fe200000010ff */
[--C-:B------:R-:W-:Y:S01]  /*65ec0*/  FADD.FTZ R95, R140, -R142.reuse ;  /* 0x8000008e8c5f7221 */ /* 0x100fe20000010000 */
[----:B------:R-:W-:-:S03]  /*65ed0*/  FADD.FTZ R142, R114, -R142 ;  /* 0x8000008e728e7221 */ /* 0x000fc60000010000 */
[C---:B------:R-:W-:Y:S01]  /*65ee0*/  FMUL.FTZ R95, R141.reuse, R95 ;  /* 0x0000005f8d5f7220 */ /* 0x040fe20000410000 */
[----:B------:R-:W-:-:S03]  /*65ef0*/  FMUL.FTZ R142, R141, R142 ;  /* 0x0000008e8d8e7220 */ /* 0x000fc60000410000 */
[----:B------:R-:W-:Y:S01]  /*65f00*/  FFMA.FTZ R95, R95, R75, R67 ;  /* 0x0000004b5f5f7223 */ /* 0x000fe20000010043 */
[----:B------:R-:W-:-:S05]  /*65f10*/  FFMA.FTZ R142, R142, R74, R66 ;  /* 0x0000004a8e8e7223 */ /* 0x000fca0000010042 */
[----:B------:R-:W-:-:S05]  /*65f20*/  F2FP.BF16.F32.PACK_AB R95, R95, R142 ;  /* 0x0000008e5f5f723e */ /* 0x000fca00000010ff */
[----:B------:R0:W-:Y:S02]  /*65f30*/  STG.E.128 desc[UR6][R148.64], R92 ;  /* 0x0000005c94007986 */ /* 0x0001e4000c101d06 */
.L_x_14896:
[----:B------:R-:W-:Y:S05]  /*65f40*/  BSYNC.RECONVERGENT B0 ;  /* 0x0000000000007941 */ /* 0x000fea0003800200 */
.L_x_14895:
[----:B01234-:R-:W0:Y:S02]  /*65f50*/  LDC.64 R92, c[0x0][0x380] ;  /* 0x0000e000ff5c7b82 */ /* 0x01fe240000000a00 */
[----:B0-----:R-:W-:-:S05]  /*65f60*/  IMAD R26, R92, 0x4, R26 ;  /* 0x000000045c1a7824 */ /* 0x001fca00078e021a */
[----:B------:R-:W-:-:S13]  /*65f70*/  ISETP.GE.AND P0, PT, R26, R93, PT ;  /* 0x0000005d1a00720c */ /* 0x000fda0003f06270 */
[----:B------:R-:W-:Y:S05]  /*65f80*/  @!P0 BRA `(.L_x_14897) ;  /* 0xfffff9b800e88947 */ /* 0x000fea000383ffff */
[----:B------:R-:W-:Y:S05]  /*65f90*/  EXIT ;  /* 0x000000000000794d */ /* 0x000fea0003800000 */
.L_x_14876:
[----:B------:R-:W-:Y:S01]  /*65fa0*/  HFMA2 R94, -RZ, RZ, 0, 5.9604644775390625e-08 ;  /* 0x00000001ff5e7431 */ /* 0x000fe200000001ff */
[----:B------:R-:W-:Y:S01]  /*65fb0*/  BSSY B0, `(.L_x_14898) ;  /* 0x0000007000007945 */ /* 0x000fe20003800000 */
[----:B------:R-:W-:Y:S02]  /*65fc0*/  IMAD.MOV.U32 R149, RZ, RZ, R95 ;  /* 0x000000ffff957224 */ /* 0x000fe400078e005f */
[----:B------:R-:W-:Y:S02]  /*65fd0*/  IMAD.MOV.U32 R93, RZ, RZ, 0x1f ;  /* 0x0000001fff5d7424 */ /* 0x000fe400078e00ff */
[----:B------:R-:W-:-:S07]  /*65fe0*/  IMAD.MOV.U32 R92, RZ, RZ, -0x1 ;  /* 0xffffffffff5c7424 */ /* 0x000fce00078e00ff */
[----:B-----5:R-:W-:Y:S05]  /*65ff0*/  WARPSYNC.COLLECTIVE R92, `(.L_x_14899) ;  /* 0x000000005c087348 */ /* 0x020fea0003c00000 */
[----:B------:R0:W1:Y:S02]  /*66000*/  SHFL.BFLY P6, R92, R149, R94, R93 ;  /* 0x0c00005e955c7389 */ /* 0x00006400000c005d */
[----:B01---5:R-:W-:Y:S05]  /*66010*/  ENDCOLLECTIVE ;  /* 0x000000000000791b */ /* 0x023fea0003800000 */
.L_x_14899:
[----:B------:R-:W-:Y:S05]  /*66020*/  BSYNC B0 ;  /* 0x0000000000007941 */ /* 0x000fea0003800000 */
.L_x_14898:
        /* <DEDUP_REMOVED lines=9> */
.L_x_14900:
[----:B------:R-:W-:Y:S02]  /*660c0*/  IMAD.MOV.U32 R94, RZ, RZ, 0x4 ;  /* 0x00000004ff5e7424 */ /* 0x000fe400078e00ff */
[----:B------:R-:W-:Y:S01]  /*660d0*/  FADD.FTZ R95, R95, R92 ;  /* 0x0000005c5f5f7221 */ /* 0x000fe20000010000 */
[----:B------:R-:W-:-:S03]  /*660e0*/  MOV R92, 0xffffffff ;  /* 0xffffffff005c7802 */ /* 0x000fc60000000f00 */
[----:B------:R-:W-:-:S07]  /*660f0*/  IMAD.MOV.U32 R149, RZ, RZ, R95 ;  /* 0x000000ffff957224 */ /* 0x000fce00078e005f */
[----:B------:R-:W-:Y:S05]  /*66100*/  WARPSYNC.COLLECTIVE R92, `(.L_x_14901) ;  /* 0x000000005c087348 */ /* 0x000fea0003c00000 */
[----:B------:R0:W1:Y:S02]  /*66110*/  SHFL.BFLY P6, R92, R149, R94, R93 ;  /* 0x0c00005e955c7389 */ /* 0x00006400000c005d */
[----:B01----:R-:W-:Y:S05]  /*66120*/  ENDCOLLECTIVE ;  /* 0x000000000000791b */ /* 0x003fea0003800000 */
.L_x_14901:
[----:B------:R-:W-:Y:S02]  /*66130*/  IMAD.MOV.U32 R94, RZ, RZ, 0x8 ;  /* 0x00000008ff5e7424 */ /* 0x000fe400078e00ff */
[----:B------:R-:W-:Y:S01]  /*66140*/  FADD.FTZ R95, R95, R92 ;  /* 0x0000005c5f5f7221 */ /* 0x000fe20000010000 */
[----:B------:R-:W-:-:S03]  /*66150*/  MOV R92, 0xffffffff ;  /* 0xffffffff005c7802 */ /* 0x000fc60000000f00 */
[----:B------:R-:W-:-:S07]  /*66160*/  IMAD.MOV.U32 R149, RZ, RZ, R95 ;  /* 0x000000ffff957224 */ /* 0x000fce00078e005f */
[----:B------:R-:W-:Y:S05]  /*66170*/  WARPSYNC.COLLECTIVE R92, `(.L_x_14902) ;  /* 0x000000005c087348 */ /* 0x000fea0003c00000 */
[----:B------:R0:W1:Y:S02]  /*66180*/  SHFL.BFLY P6, R92, R149, R94, R93 ;  /* 0x0c00005e955c7389 */ /* 0x00006400000c005d */
[----:B01----:R-:W-:Y:S05]  /*66190*/  ENDCOLLECTIVE ;  /* 0x000000000000791b */ /* 0x003fea0003800000 */
.L_x_14902:
[----:B------:R-:W-:Y:S02]  /*661a0*/  IMAD.MOV.U32 R94, RZ, RZ, 0x10 ;  /* 0x00000010ff5e7424 */ /* 0x000fe400078e00ff */
[----:B------:R-:W-:Y:S01]  /*661b0*/  FADD.FTZ R95, R95, R92 ;  /* 0x0000005c5f5f7221 */ /* 0x000fe20000010000 */
[----:B------:R-:W-:-:S03]  /*661c0*/  MOV R92, 0xffffffff ;  /* 0xffffffff005c7802 */ /* 0x000fc60000000f00 */
[----:B------:R-:W-:-:S07]  /*661d0*/  IMAD.MOV.U32 R149, RZ, RZ, R95 ;  /* 0x000000ffff957224 */ /* 0x000fce00078e005f */
[----:B------:R-:W-:Y:S05]  /*661e0*/  WARPSYNC.COLLECTIVE R92, `(.L_x_14903) ;  /* 0x000000005c087348 */ /* 0x000fea0003c00000 */
[----:B------:R0:W1:Y:S02]  /*661f0*/  SHFL.BFLY P6, R92, R149, R94, R93 ;  /* 0x0c00005e955c7389 */ /* 0x00006400000c005d */
[----:B01----:R-:W-:Y:S05]  /*66200*/  ENDCOLLECTIVE ;  /* 0x000000000000791b */ /* 0x003fea0003800000 */
.L_x_14903:
[----:B------:R-:W-:Y:S02]  /*66210*/  IMAD.MOV.U32 R94, RZ, RZ, 0x1 ;  /* 0x00000001ff5e7424 */ /* 0x000fe400078e00ff */
        /* <DEDUP_REMOVED lines=173> */
.L_x_14904:
[----:B------:R-:W-:Y:S01]  /*66cf0*/  MOV R94, 0x2 ;  /* 0x00000002005e7802 */ /* 0x000fe20000000f00 */
[----:B------:R-:W-:Y:S01]  /*66d00*/  FADD.FTZ R141, R141, R92 ;  /* 0x0000005c8d8d7221 */ /* 0x000fe20000010000 */
[----:B------:R-:W-:-:S03]  /*66d10*/  IMAD.MOV.U32 R92, RZ, RZ, -0x1 ;  /* 0xffffffffff5c7424 */ /* 0x000fc600078e00ff */
[----:B------:R-:W-:-:S07]  /*66d20*/  IMAD.MOV.U32 R149, RZ, RZ, R141 ;  /* 0x000000ffff957224 */ /* 0x000fce00078e008d */
[----:B------:R-:W-:Y:S05]  /*66d30*/  WARPSYNC.COLLECTIVE R92, `(.L_x_14905) ;  /* 0x000000005c087348 */ /* 0x000fea0003c00000 */
[----:B------:R0:W1:Y:S02]  /*66d40*/  SHFL.BFLY P6, R92, R149, R94, R93 ;  /* 0x0c00005e955c7389 */ /* 0x00006400000c005d */
[----:B01----:R-:W-:Y:S05]  /*66d50*/  ENDCOLLECTIVE ;  /* 0x000000000000791b */ /* 0x003fea0003800000 */
.L_x_14905:
[----:B------:R-:W-:Y:S02]  /*66d60*/  HFMA2 R94, -RZ, RZ, 0, 2.384185791015625e-07 ;  /* 0x00000004ff5e7431 */ /* 0x000fe400000001ff */
[----:B------:R-:W-:Y:S01]  /*66d70*/  FADD.FTZ R141, R141, R92 ;  /* 0x0000005c8d8d7221 */ /* 0x000fe20000010000 */
[----:B------:R-:W-:-:S03]  /*66d80*/  IMAD.MOV.U32 R92, RZ, RZ, -0x1 ;  /* 0xffffffffff5c7424 */ /* 0x000fc600078e00ff */
[----:B------:R-:W-:-:S07]  /*66d90*/  IMAD.MOV.U32 R149, RZ, RZ, R141 ;  /* 0x000000ffff957224 */ /* 0x000fce00078e008d */
[----:B------:R-:W-:Y:S05]  /*66da0*/  WARPSYNC.COLLECTIVE R92, `(.L_x_14906) ;  /* 0x000000005c087348 */ /* 0x000fea0003c00000 */
[----:B------:R0:W1:Y:S02]  /*66db0*/  SHFL.BFLY P6, R92, R149, R94, R93 ;  /* 0x0c00005e955c7389 */ /* 0x00006400000c005d */
[----:B01----:R-:W-:Y:S05]  /*66dc0*/  ENDCOLLECTIVE ;  /* 0x000000000000791b */ /* 0x003fea0003800000 */
.L_x_14906:
[----:B------:R-:W-:Y:S01]  /*66dd0*/  MOV R94, 0x8 ;  /* 0x00000008005e7802 */ /* 0x000fe20000000f00 */
[----:B------:R-:W-:Y:S01]  /*66de0*/  FADD.FTZ R141, R141, R92 ;  /* 0x0000005c8d8d7221 */ /* 0x000fe20000010000 */
[----:B------:R-:W-:-:S03]  /*66df0*/  IMAD.MOV.U32 R92, RZ, RZ, -0x1 ;  /* 0xffffffffff5c7424 */ /* 0x000fc600078e00ff */
[----:B------:R-:W-:-:S07]  /*66e00*/  IMAD.MOV.U32 R149, RZ, RZ, R141 ;  /* 0x000000ffff957224 */ /* 0x000fce00078e008d */
[----:B------:R-:W-:Y:S05]  /*66e10*/  WARPSYNC.COLLECTIVE R92, `(.L_x_14907) ;  /* 0x000000005c087348 */ /* 0x000fea0003c00000 */
[----:B------:R0:W1:Y:S02]  /*66e20*/  SHFL.BFLY P6, R92, R149, R94, R93 ;  /* 0x0c00005e955c7389 */ /* 0x00006400000c005d */
[----:B01----:R-:W-:Y:S05]  /*66e30*/  ENDCOLLECTIVE ;  /* 0x000000000000791b */ /* 0x003fea0003800000 */
.L_x_14907:
[----:B------:R-:W-:Y:S02]  /*66e40*/  HFMA2 R94, -RZ, RZ, 0, 9.5367431640625e-07 ;  /* 0x00000010ff5e7431 */ /* 0x000fe400000001ff */
[----:B------:R-:W-:Y:S01]  /*66e50*/  FADD.FTZ R141, R141, R92 ;  /* 0x0000005c8d8d7221 */ /* 0x000fe20000010000 */
[----:B------:R-:W-:-:S03]  /*66e60*/  IMAD.MOV.U32 R92, RZ, RZ, -0x1 ;  /* 0xffffffffff5c7424 */ /* 0x000fc600078e00ff */
[----:B------:R-:W-:-:S07]  /*66e70*/  IMAD.MOV.U32 R149, RZ, RZ, R141 ;  /* 0x000000ffff957224 */ /* 0x000fce00078e008d */
[----:B------:R-:W-:Y:S05]  /*66e80*/  WARPSYNC.COLLECTIVE R92, `(.L_x_14908) ;  /* 0x000000005c087348 */ /* 0x000fea0003c00000 */
[----:B------:R0:W1:Y:S02]  /*66e90*/  SHFL.BFLY P6, R92, R149, R94, R93 ;  /* 0x0c00005e955c7389 */ /* 0x00006400000c005d */
[----:B01----:R-:W-:Y:S05]  /*66ea0*/  ENDCOLLECTIVE ;  /* 0x000000000000791b */ /* 0x003fea0003800000 */
.L_x_14908:
[----:B------:R-:W-:Y:S05]  /*66eb0*/  BRA `(.L_x_14909) ;  /* 0xffffffd400c07947 */ /* 0x000fea000383ffff */
.L_x_14910:
        /* <DEDUP_REMOVED lines=12> */
.L_x_54450:


//--------------------- .text._ZN10layer_norm31ln_parallel_residual_fwd_kernelINS_13Kernel_traitsIf13__nv_bfloat16S2_S2_fjLj2560ELj1ELj4ELj1ELj16ENS_18Kernel_traits_baseILj2560EfS2_S2_S2_fjLj128EEEEELb1ELb1ELb1EEEvNS_9FwdParamsE --------------------------
	.section	.text._ZN10layer_norm31ln_parallel_residual_fwd_kernelINS_13Kernel_traitsIf13__nv_bfloat16S2_S2_fjLj2560ELj1ELj4ELj1ELj16ENS_18Kernel_traits_baseILj2560EfS2_S2_S2_fjLj128EEEEELb1ELb1ELb1EEEvNS_9FwdParamsE,"ax",@progbits
	.align	128
        .global         _ZN10layer_norm31ln_parallel_residual_fwd_kernelINS_13Kernel_traitsIf13__nv_bfloat16S2_S2_fjLj2560ELj1ELj4ELj1ELj16ENS_18Kernel_traits_baseILj2560EfS2_S2_S2_fjLj128EEEEELb1ELb1ELb1EEEvNS_9FwdParamsE
        .type           _ZN10layer_norm31ln_parallel_residual_fwd_kernelINS_13Kernel_traitsIf13__nv_bfloat16S2_S2_fjLj2560ELj1ELj4ELj1ELj16ENS_18Kernel_traits_baseILj2560EfS2_S2_S2_fjLj128EEEEELb1ELb1ELb1EEEvNS_9FwdParamsE,@function
        .size           _ZN10layer_norm31ln_parallel_residual_fwd_kernelINS_13Kernel_traitsIf13__nv_bfloat16S2_S2_fjLj2560ELj1ELj4ELj1ELj16ENS_18Kernel_traits_baseILj2560EfS2_S2_S2_fjLj128EEEEELb1ELb1ELb1EEEvNS_9FwdParamsE,(.L_x_54451 - _ZN10layer_norm31ln_parallel_residual_fwd_kernelINS_13Kernel_traitsIf13__nv_bfloat16S2_S2_fjLj2560ELj1ELj4ELj1ELj16ENS_18Kernel_traits_baseILj2560EfS2_S2_S2_fjLj128EEEEELb1ELb1ELb1EEEvNS_9FwdParamsE)
        .other          _ZN10layer_norm31ln_parallel_residual_fwd_kernelINS_13Kernel_traitsIf13__nv_bfloat16S2_S2_fjLj2560ELj1ELj4ELj1ELj16ENS_18Kernel_traits_baseILj2560EfS2_S2_S2_fjLj128EEEEELb1ELb1ELb1EEEvNS_9FwdParamsE,@"STO_CUDA_ENTRY STV_DEFAULT"
_ZN10layer_norm31ln_parallel_residual_fwd_kernelINS_13Kernel_traitsIf13__nv_bfloat16S2_S2_fjLj2560ELj1ELj4ELj1ELj16ENS_18Kernel_traits_baseILj2560EfS2_S2_S2_fjLj128EEEEELb1ELb1ELb1EEEvNS_9FwdParamsE:
.text._ZN10layer_norm31ln_parallel_residual_fwd_kernelINS_13Kernel_traitsIf13__nv_bfloat16S2_S2_fjLj2560ELj1ELj4ELj1ELj16ENS_18Kernel_traits_baseILj2560EfS2_S2_S2_fjLj128EEEEELb1ELb1ELb1EEEvNS_9FwdParamsE:
[----:B------:R-:W0:Y:S01]  /*0000*/  LDC R1, c[0x0][0x37c] ;  /* 0x0000df00ff017b82 */ /* 0x000e220000000800 */
[----:B------:R-:W1:Y:S07]  /*0010*/  LDCU.U8 UR4, c[0x0][0x464] ;  /* 0x00008c80ff0477ac */ /* 0x000e6e0008000000 */
[----:B------:R-:W2:Y:S01]  /*0020*/  LDC R68, c[0x0][0x458] ;  /* 0x00011600ff447b82 */ /* 0x000ea20000000800 */
[----:B0-----:R-:W-:Y:S01]  /*0030*/  VIADD R1, R1, 0xffffff10 ;  /* 0xffffff1001017836 */ /* 0x001fe20000000000 */
[----:B------:R-:W0:Y:S01]  /*0040*/  LDCU.64 UR6, c[0x0][0x450] ;  /* 0x00008a00ff0677ac */ /* 0x000e220008000a00 */
[----:B------:R-:W3:Y:S05]  /*0050*/  LDCU.64 UR8, c[0x0][0x358] ;  /* 0x00006b00ff0877ac */ /* 0x000eea0008000a00 */
[----:B------:R-:W4:Y:S01]  /*0060*/  LDC R69, c[0x0][0x45c] ;  /* 0x00011700ff457b82 */ /* 0x000f220000000800 */
[----:B------:R-:W5:Y:S01]  /*0070*/  LDCU.64 UR10, c[0x0][0x438] ;  /* 0x00008700ff0a77ac */ /* 0x000f620008000a00 */
        /* <DEDUP_REMOVED lines=8> */
[----:B-----5:R-:W-:Y:S02]  /*0100*/  UISETP.NE.U32.AND UP0, UPT, UR10, URZ, UPT ;  /* 0x000000ff0a00728c */ /* 0x020fe4000bf05070 */
[----:B------:R-:W1:Y:S01]  /*0110*/  S2UR UR5, SR_CTAID.X ;  /* 0x00000000000579c3 */ /* 0x000e620000002500 */
[----:B------:R-:W3:Y:S01]  /*0120*/  S2R R149, SR_TID.X ;  /* 0x0000000000957919 */ /* 0x000ee20000002100 */
[----:B------:R-:W-:-:S06]  /*0130*/  UISETP.NE.AND.EX UP0, UPT, UR11, URZ, UPT, UP0 ;  /* 0x000000ff0b00728c */ /* 0x000fcc000bf05300 */
[----:B------:R-:W4:Y:S01]  /*0140*/  LDC R6, c[0x0][0x360] ;  /* 0x0000d800ff067b82 */ /* 0x000f220000000800 */
[----:B-1----:R-:W-:Y:S01]  /*0150*/  USHF.L.U32 UR4, UR5, 0x2, URZ ;  /* 0x0000000205047899 */ /* 0x002fe200080006ff */
[--C-:B---3--:R-:W-:Y:S01]  /*0160*/  SHF.R.U32.HI R146, RZ, 0x5, R149.reuse ;  /* 0x00000005ff927819 */ /* 0x108fe20000011695 */
[----:B----4-:R-:W-:Y:S01]  /*0170*/  IMAD R6, R6, UR5, R149 ;  /* 0x0000000506067c24 */ /* 0x010fe2000f8e0295 */
[----:B------:R-:W-:-:S03]  /*0180*/  LOP3.LUT R149, R149, 0x1f, RZ, 0xc0, !PT ;  /* 0x0000001f95957812 */ /* 0x000fc600078ec0ff */
[----:B------:R-:W-:Y:S02]  /*0190*/  LOP3.LUT R146, R146, UR4, RZ, 0xfc, !PT ;  /* 0x0000000492927c12 */ /* 0x000fe4000f8efcff */
[----:B--2---:R-:W-:Y:S02]  /*01a0*/  @P0 R2UR UR6, R2 ;  /* 0x00000000020602ca */ /* 0x004fe400000e0000 */
[----:B------:R-:W-:Y:S02]  /*01b0*/  @P0 R2UR UR7, R3 ;  /* 0x00000000030702ca */ /* 0x000fe400000e0000 */
[----:B0-----:R-:W-:-:S05]  /*01c0*/  @P0 IADD3 R68, P1, PT, R4, R7, RZ ;  /* 0x0000000704440210 */ /* 0x001fca0007f3e0ff */
[----:B------:R-:W-:-:S04]  /*01d0*/  @P0 IMAD.X R69, RZ, RZ, R5, P1 ;  /* 0x000000ffff450224 */ /* 0x000fc800008e0605 */
[----:B------:R-:W-:Y:S02]  /*01e0*/  UIADD3 UR10, UPT, UPT, UR6, -0x61c88647, URZ ;  /* 0x9e3779b9060a7890 */ /* 0x000fe4000fffe0ff */
[----:B------:R-:W-:Y:S01]  /*01f0*/  UIADD3 UR11, UPT, UPT, UR7, -0x4498517b, URZ ;  /* 0xbb67ae85070b7890 */ /* 0x000fe2000fffe0ff */
[--C-:B------:R-:W-:Y:S01]  /*0200*/  SHF.R.U64 R0, R68, 0x2, R69.reuse ;  /* 0x0000000244007819 */ /* 0x100fe20000001245 */
[----:B------:R-:W-:Y:S01]  /*0210*/  UIADD3 UR12, UPT, UPT, UR6, 0x3c6ef372, URZ ;  /* 0x3c6ef372060c7890 */ /* 0x000fe2000fffe0ff */
[----:B------:R-:W-:Y:S01]  /*0220*/  SHF.R.U32.HI R69, RZ, 0x2, R69 ;  /* 0x00000002ff457819 */ /* 0x000fe20000011645 */
[----:B------:R-:W-:Y:S02]  /*0230*/  UIADD3 UR13, UPT, UPT, UR7, 0x76cf5d0a, URZ ;  /* 0x76cf5d0a070d7890 */ /* 0x000fe4000fffe0ff */
[----:B------:R-:W-:Y:S02]  /*0240*/  UIADD3 UR14, UPT, UPT, UR6, -0x255992d5, URZ ;  /* 0xdaa66d2b060e7890 */ /* 0x000fe4000fffe0ff */
[----:B------:R-:W-:-:S02]  /*0250*/  UIADD3 UR15, UPT, UPT, UR7, 0x32370b8f, URZ ;  /* 0x32370b8f070f7890 */ /* 0x000fc4000fffe0ff */
[----:B------:R-:W-:Y:S02]  /*0260*/  UIADD3 UR16, UPT, UPT, UR6, 0x78dde6e4, URZ ;  /* 0x78dde6e406107890 */ /* 0x000fe4000fffe0ff */
[----:B------:R-:W-:Y:S02]  /*0270*/  UIADD3 UR17, UPT, UPT, UR7, -0x126145ec, URZ ;  /* 0xed9eba1407117890 */ /* 0x000fe4000fffe0ff */
[----:B------:R-:W-:Y:S02]  /*0280*/  UIADD3 UR18, UPT, UPT, UR6, 0x1715609d, URZ ;  /* 0x1715609d06127890 */ /* 0x000fe4000fffe0ff */
[----:B------:R-:W-:Y:S02]  /*0290*/  UIADD3 UR19, UPT, UPT, UR7, -0x56f99767, URZ ;  /* 0xa906689907137890 */ /* 0x000fe4000fffe0ff */
[----:B------:R-:W-:Y:S02]  /*02a0*/  UIADD3 UR20, UPT, UPT, UR6, -0x4ab325aa, URZ ;  /* 0xb54cda5606147890 */ /* 0x000fe4000fffe0ff */
[----:B------:R-:W-:-:S02]  /*02b0*/  UIADD3 UR21, UPT, UPT, UR7, 0x646e171e, URZ ;  /* 0x646e171e07157890 */ /* 0x000fc4000fffe0ff */
[----:B------:R-:W-:Y:S02]  /*02c0*/  UIADD3 UR22, UPT, UPT, UR6, 0x5384540f, URZ ;  /* 0x5384540f06167890 */ /* 0x000fe4000fffe0ff */
[----:B------:R-:W-:Y:S02]  /*02d0*/  UIADD3 UR23, UPT, UPT, UR7, 0x1fd5c5a3, URZ ;  /* 0x1fd5c5a307177890 */ /* 0x000fe4000fffe0ff */
        /* <DEDUP_REMOVED lines=80> */
.L_x_14911:
[----:B------:R-:W0:Y:S02]  /*07e0*/  LDC.64 R2, c[0x0][0x3d0] ;  /* 0x0000f400ff027b82 */ /* 0x000e240000000a00 */
[----:B0-----:R-:W-:-:S05]  /*07f0*/  IMAD.WIDE.U32 R2, R149, 0x20, R2 ;  /* 0x0000002095027825 */ /* 0x001fca00078e0002 */
[----:B------:R-:W2:Y:S04]  /*0800*/  LDG.E.128 R64, desc[UR8][R2.64] ;  /* 0x0000000802407981 */ /* 0x000ea8000c1e1d00 */
        /* <DEDUP_REMOVED lines=88> */
[----:B------:R0:W-:Y:S02]  /*0d90*/  STL.64 [R1+0x8], R10 ;  /* 0x0000080a01007387 */ /* 0x0001e40000100a00 */
.L_x_14912:
[----:B------:R-:W2:Y:S02]  /*0da0*/  LDCU UR4, c[0x0][0x384] ;  /* 0x00007080ff0477ac */ /* 0x000ea40008000800 */
[----:B--2---:R-:W-:-:S13]  /*0db0*/  ISETP.GE.AND P0, PT, R146, UR4, PT ;  /* 0x0000000492007c0c */ /* 0x004fda000bf06270 */
[----:B------:R-:W-:Y:S05]  /*0dc0*/  @P0 EXIT ;  /* 0x000000000000094d */ /* 0x000fea0003800000 */
[----:B01----:R-:W-:Y:S01]  /*0dd0*/  IMAD.HI.U32 R2, R6, -0x326172a9, RZ ;  /* 0xcd9e8d5706027827 */ /* 0x003fe200078e00ff */
[----:B------:R-:W0:Y:S01]  /*0de0*/  LDCU.64 UR4, c[0x0][0x398] ;  /* 0x00007300ff0477ac */ /* 0x000e220008000a00 */
[----:B------:R-:W-:Y:S02]  /*0df0*/  LOP3.LUT R68, R68, 0x3, RZ, 0xc0, !PT ;  /* 0x0000000344447812 */ /* 0x000fe400078ec0ff */
[----:B------:R-:W-:Y:S01]  /*0e00*/  IMAD.HI.U32 R3, R0, -0x2daee0ad, RZ ;  /* 0xd2511f5300037827 */ /* 0x000fe200078e00ff */
[----:B------:R-:W-:-:S03]  /*0e10*/  LOP3.LUT R2, R69, UR6, R2, 0x96, !PT ;  /* 0x0000000645027c12 */ /* 0x000fc6000f8e9602 */
[----:B------:R-:W-:Y:S01]  /*0e20*/  IMAD R5, R6, -0x326172a9, RZ ;  /* 0xcd9e8d5706057824 */ /* 0x000fe200078e02ff */
[----:B------:R-:W-:Y:S01]  /*0e30*/  LOP3.LUT R3, R3, UR7, RZ, 0x3c, !PT ;  /* 0x0000000703037c12 */ /* 0x000fe2000f8e3cff */
[----:B------:R-:W-:Y:S02]  /*0e40*/  IMAD R8, R0, -0x2daee0ad, RZ ;  /* 0xd2511f5300087824 */ /* 0x000fe400078e02ff */
[----:B------:R-:W-:-:S04]  /*0e50*/  IMAD.HI.U32 R7, R2, -0x2daee0ad, RZ ;  /* 0xd2511f5302077827 */ /* 0x000fc800078e00ff */
[----:B------:R-:W-:Y:S01]  /*0e60*/  IMAD.HI.U32 R4, R3, -0x326172a9, RZ ;  /* 0xcd9e8d5703047827 */ /* 0x000fe200078e00ff */
[----:B------:R-:W-:Y:S01]  /*0e70*/  LOP3.LUT R7, R8, UR11, R7, 0x96, !PT ;  /* 0x0000000b08077c12 */ /* 0x000fe2000f8e9607 */
[----:B0-----:R-:W-:Y:S02]  /*0e80*/  UISETP.NE.U32.AND UP0, UPT, UR4, URZ, UPT ;  /* 0x000000ff0400728c */ /* 0x001fe4000bf05070 */
[----:B------:R-:W-:Y:S01]  /*0e90*/  IMAD R8, R2, -0x2daee0ad, RZ ;  /* 0xd2511f5302087824 */ /* 0x000fe200078e02ff */
[----:B------:R-:W-:Y:S01]  /*0ea0*/  LOP3.LUT R4, R5, UR10, R4, 0x96, !PT ;  /* 0x0000000a05047c12 */ /* 0x000fe2000f8e9604 */
[----:B------:R-:W-:Y:S01]  /*0eb0*/  IMAD R3, R3, -0x326172a9, RZ ;  /* 0xcd9e8d5703037824 */ /* 0x000fe200078e02ff */
[----:B------:R-:W-:Y:S01]  /*0ec0*/  UISETP.NE.AND.EX UP0, UPT, UR5, URZ, UPT, UP0 ;  /* 0x000000ff0500728c */ /* 0x000fe2000bf05300 */
[----:B------:R-:W-:Y:S01]  /*0ed0*/  IMAD.HI.U32 R2, R7, -0x326172a9, RZ ;  /* 0xcd9e8d5707027827 */ /* 0x000fe200078e00ff */
[----:B------:R-:W0:Y:S03]  /*0ee0*/  LDCU UR4, c[0x0][0x388] ;  /* 0x00007100ff0477ac */ /* 0x000e260008000800 */
[----:B------:R-:W-:Y:S01]  /*0ef0*/  IMAD.HI.U32 R5, R4, -0x2daee0ad, RZ ;  /* 0xd2511f5304057827 */ /* 0x000fe200078e00ff */
[----:B------:R-:W-:Y:S01]  /*0f00*/  LOP3.LUT R2, R3, UR12, R2, 0x96, !PT ;  /* 0x0000000c03027c12 */ /* 0x000fe2000f8e9602 */
[----:B------:R-:W1:Y:S01]  /*0f10*/  LDCU.U8 UR12, c[0x0][0x410] ;  /* 0x00008200ff0c77ac */ /* 0x000e620008000000 */
[----:B------:R-:W-:-:S02]  /*0f20*/  PLOP3.LUT P0, PT, PT, PT, UP0, 0x80, 0x8 ;  /* 0x000000000008781c */ /* 0x000fc40003f0f008 */
[----:B------:R-:W-:Y:S01]  /*0f30*/  LOP3.LUT R5, R8, UR13, R5, 0x96, !PT ;  /* 0x0000000d08057c12 */ /* 0x000fe2000f8e9605 */
[----:B------:R-:W-:Y:S01]  /*0f40*/  IMAD R8, R7, -0x326172a9, RZ ;  /* 0xcd9e8d5707087824 */ /* 0x000fe200078e02ff */
[----:B------:R-:W2:Y:S01]  /*0f50*/  LDCU UR13, c[0x0][0x404] ;  /* 0x00008080ff0d77ac */ /* 0x000ea20008000800 */
[----:B------:R-:W-:Y:S02]  /*0f60*/  IMAD R7, R4, -0x2daee0ad, RZ ;  /* 0xd2511f5304077824 */ /* 0x000fe400078e02ff */
[----:B------:R-:W-:Y:S01]  /*0f70*/  IMAD.HI.U32 R4, R2, -0x2daee0ad, RZ ;  /* 0xd2511f5302047827 */ /* 0x000fe200078e00ff */
[----:B------:R-:W3:Y:S03]  /*0f80*/  LDCU UR5, c[0x0][0x448] ;  /* 0x00008900ff0577ac */ /* 0x000ee60008000800 */
        /* <DEDUP_REMOVED lines=37> */
[----:B------:R-:W-:Y:S01]  /*11e0*/  MOV R3, R6 ;  /* 0x0000000600037202 */ /* 0x000fe20000000f00 */
[----:B------:R-:W-:-:S04]  /*11f0*/  IMAD.HI.U32 R133, R7, -0x2daee0ad, RZ ;  /* 0xd2511f5307857827 */ /* 0x000fc800078e00ff */
[----:B------:R-:W-:Y:S01]  /*1200*/  IMAD.HI.U32 R131, R9, -0x326172a9, RZ ;  /* 0xcd9e8d5709837827 */ /* 0x000fe200078e00ff */
[----:B------:R-:W-:-:S03]  /*1210*/  LOP3.LUT R133, R2, UR27, R133, 0x96, !PT ;  /* 0x0000001b02857c12 */ /* 0x000fc6000f8e9685 */
[----:B------:R-:W-:Y:S01]  /*1220*/  IMAD.MOV.U32 R2, RZ, RZ, R69 ;  /* 0x000000ffff027224 */ /* 0x000fe200078e0045 */
[----:B------:R-:W-:Y:S01]  /*1230*/  LOP3.LUT R131, R4, UR26, R131, 0x96, !PT ;  /* 0x0000001a04837c12 */ /* 0x000fe2000f8e9683 */
[----:B------:R-:W-:Y:S02]  /*1240*/  IMAD.MOV.U32 R4, RZ, RZ, RZ ;  /* 0x000000ffff047224 */ /* 0x000fe400078e00ff */
[----:B------:R-:W-:Y:S02]  /*1250*/  IMAD R127, R7, -0x2daee0ad, RZ ;  /* 0xd2511f53077f7824 */ /* 0x000fe400078e02ff */
[----:B01234-:R-:W-:-:S07]  /*1260*/  IMAD R130, R9, -0x326172a9, RZ ;  /* 0xcd9e8d5709827824 */ /* 0x01ffce00078e02ff */
.L_x_16144:
[----:B------:R-:W-:Y:S01]  /*1270*/  ISETP.NE.U32.AND P1, PT, RZ, UR10, PT ;  /* 0x0000000aff007c0c */ /* 0x000fe2000bf25070 */
[----:B------:R-:W0:Y:S01]  /*1280*/  LDC.64 R140, c[0x0][0x390] ;  /* 0x0000e400ff8c7b82 */ /* 0x000e220000000a00 */
[----:B------:R-:W-:Y:S02]  /*1290*/  IMAD R13, R146, UR4, RZ ;  /* 0x00000004920d7c24 */ /* 0x000fe4000f8e02ff */
[----:B------:R-:W-:-:S03]  /*12a0*/  ISETP.NE.AND.EX P1, PT, RZ, UR11, PT, P1 ;  /* 0x0000000bff007c0c */ /* 0x000fc6000bf25310 */
[----:B-1----:R-:W-:Y:S02]  /*12b0*/  SHF.R.S32.HI R20, RZ, 0x1f, R13 ;  /* 0x0000001fff147819 */ /* 0x002fe4000001140d */
[----:B------:R-:W1:Y:S02]  /*12c0*/  @P0 LDC.64 R14, c[0x0][0x398] ;  /* 0x0000e600ff0e0b82 */ /* 0x000e640000000a00 */
[----:B------:R-:W-:-:S04]  /*12d0*/  LEA.HI R20, R20, R13, RZ, 0x3 ;  /* 0x0000000d14147211 */ /* 0x000fc800078f18ff */
[----:B------:R-:W-:Y:S02]  /*12e0*/  LEA.HI.SX32 R30, R20, R149, 0x1d ;  /* 0x00000095141e7211 */ /* 0x000fe400078feaff */
[----:B------:R-:W2:Y:S03]  /*12f0*/  @P1 LDC.64 R18, c[0x0][0x3a0] ;  /* 0x0000e800ff121b82 */ /* 0x000ea60000000a00 */
[----:B0-----:R-:W-:-:S05]  /*1300*/  IMAD.WIDE.U32 R20, R30, 0x10, R140 ;  /* 0x000000101e147825 */ /* 0x001fca00078e008c */
[----:B------:R-:W0:Y:S01]  /*1310*/  LDC.64 R24, c[0x0][0x398] ;  /* 0x0000e600ff187b82 */ /* 0x000e220000000a00 */
[----:B-----5:R-:W5:Y:S01]  /*1320*/  LDG.E.128 R20, desc[UR8][R20.64] ;  /* 0x0000000814147981 */ /* 0x020f62000c1e1d00 */
[----:B--2---:R-:W-:-:S05]  /*1330*/  @P1 IMAD.WIDE.U32 R18, R30, 0x10, R18 ;  /* 0x000000101e121825 */ /* 0x004fca00078e0012 */
[----:B------:R-:W2:Y:S01]  /*1340*/  @P1 LDG.E.128 R64, desc[UR8][R18.64] ;  /* 0x0000000812401981 */ /* 0x000ea2000c1e1d00 */
[----:B-1----:R-:W-:-:S05]  /*1350*/  @P0 IMAD.WIDE.U32 R14, R30, 0x10, R14 ;  /* 0x000000101e0e0825 */ /* 0x002fca00078e000e */
[----:B------:R1:W5:Y:S01]  /*1360*/  @P0 LDG.E.128 R60, desc[UR8][R14.64] ;  /* 0x000000080e3c0981 */ /* 0x000362000c1e1d00 */
[----:B0-----:R-:W-:-:S04]  /*1370*/  ISETP.NE.U32.AND P0, PT, R24, RZ, PT ;  /* 0x000000ff1800720c */ /* 0x001fc80003f05070 */
        /* <DEDUP_REMOVED lines=23> */
[----:B------:R-:W-:Y:S01]  /*14f0*/  IADD3 R48, PT, PT, R48, -0x24c28bd8, RZ ;  /* 0xdb3d742830307810 */ /* 0x000fe20007ffe0ff */
[----:B------:R-:W-:Y:S01]  /*1500*/  VIADD R43, R43, 0xa9066899 ;  /* 0xa90668992b2b7836 */ /* 0x000fe20000000000 */
[----:B------:R-:W-:Y:S01]  /*1510*/  IADD3 R52, PT, PT, R52, 0x1fd5c5a3, RZ ;  /* 0x1fd5c5a334347810 */ /* 0x000fe20007ffe0ff */
[----:B------:R-:W-:Y:S01]  /*1520*/  VIADD R45, R45, 0x5384540f ;  /* 0x5384540f2d2d7836 */ /* 0x000fe20000000000 */
[----:B------:R-:W-:Y:S01]  /*1530*/  IADD3 R56, PT, PT, R56, 0x32370b8f, RZ ;  /* 0x32370b8f38387810 */ /* 0x000fe20007ffe0ff */
        /* <DEDUP_REMOVED lines=10> */
[----:B--2---:R-:W-:Y:S02]  /*15e0*/  PRMT R27, R66, 0x7632, R27 ;  /* 0x00007632421b7816 */ /* 0x004fe4000000001b */
[----:B------:R-:W-:Y:S02]  /*15f0*/  PRMT R26, R65, 0x7632, R26 ;  /* 0x00007632411a7816 */ /* 0x000fe4000000001a */
[----:B------:R-:W-:Y:S01]  /*1600*/  PRMT R17, R64, 0x7632, R17 ;  /* 0x0000763240117816 */ /* 0x000fe20000000011 */
[----:B-1----:R-:W-:Y:S06]  /*1610*/  @P0 BRA `(.L_x_14913) ;  /* 0x0000002800640947 */ /* 0x002fec0003800000 */
        /* <DEDUP_REMOVED lines=16> */
.L_x_14916:
        /* <DEDUP_REMOVED lines=13> */
.L_x_14918:
[----:B------:R-:W-:Y:S05]  /*17f0*/  BSYNC.RECONVERGENT B1 ;  /* 0x0000000000017941 */ /* 0x000fea0003800200 */
.L_x_14917:
        /* <DEDUP_REMOVED lines=42> */
.L_x_14915:
[----:B------:R-:W-:Y:S05]  /*1aa0*/  BSYNC.RECONVERGENT B0 ;  /* 0x0000000000007941 */ /* 0x000fea0003800200 */
.L_x_14914:
[----:B------:R-:W-:Y:S01]  /*1ab0*/  I2FP.F32.U32 R13, R13 ;  /* 0x0000000d000d7245 */ /* 0x000fe20000201000 */
[----:B-----5:R-:W-:Y:S01]  /*1ac0*/  IMAD.U32 R18, R20, 0x10000, RZ ;  /* 0x0001000014127824 */ /* 0x020fe200078e00ff */
[----:B------:R-:W-:Y:S01]  /*1ad0*/  MOV R72, UR13 ;  /* 0x0000000d00487c02 */ /* 0x000fe20008000f00 */
[----:B------:R-:W-:Y:S01]  /*1ae0*/  IMAD.U32 R59, RZ, RZ, UR14 ;  /* 0x0000000eff3b7e24 */ /* 0x000fe2000f8e00ff */
[----:B------:R-:W-:Y:S01]  /*1af0*/  ISETP.NE.AND P2, PT, R29, 0x1, PT ;  /* 0x000000011d00780c */ /* 0x000fe20003f45270 */
[----:B------:R-:W-:Y:S01]  /*1b00*/  FFMA.FTZ R13, R13, R142, 1.1641532182693481445e-10 ;  /* 0x2f0000000d0d7423 */ /* 0x000fe2000001008e */
[----:B------:R-:W-:Y:S02]  /*1b10*/  @P1 IMAD.U32 R28, R64, 0x10000, RZ ;  /* 0x00010000401c1824 */ /* 0x000fe400078e00ff */
[----:B------:R-:W-:Y:S01]  /*1b20*/  FMUL.FTZ R18, R18, R59 ;  /* 0x0000003b12127220 */ /* 0x000fe20000410000 */
[----:B------:R-:W-:Y:S01]  /*1b30*/  BSSY.RECONVERGENT B0, `(.L_x_14919) ;  /* 0x000004c000007945 */ /* 0x000fe20003800200 */
[----:B------:R-:W-:Y:S01]  /*1b40*/  PRMT R15, R20, 0x7632, R15 ;  /* 0x00007632140f7816 */ /* 0x000fe2000000000f */
[----:B------:R-:W-:Y:S01]  /*1b50*/  IMAD.MOV.U32 R19, RZ, RZ, R130 ;  /* 0x000000ffff137224 */ /* 0x000fe200078e0082 */
[----:B------:R-:W-:-:S04]  /*1b60*/  FSETP.GTU.FTZ.AND P0, PT, R13, R72, PT ;  /* 0x000000480d00720b */ /* 0x000fc80003f1c000 */
[----:B------:R-:W-:Y:S02]  /*1b70*/  FSEL R33, R18, RZ, !P0 ;  /* 0x000000ff12217208 */ /* 0x000fe40004000000 */
[----:B------:R-:W-:-:S03]  /*1b80*/  PLOP3.LUT P0, PT, P0, PT, PT, 0x8, 0x80 ;  /* 0x000000000080781c */ /* 0x000fc6000070e170 */
[----:B------:R-:W-:Y:S01]  /*1b90*/  @P1 FADD.FTZ R33, R33, R28 ;  /* 0x0000001c21211221 */ /* 0x000fe20000010000 */
[----:B------:R-:W-:Y:S01]  /*1ba0*/  P2R R13, PR, RZ, 0x1 ;  /* 0x00000001ff0d7803 */ /* 0x000fe20000000000 */
        /* <DEDUP_REMOVED lines=11> */
.L_x_14921:
        /* <DEDUP_REMOVED lines=13> */
.L_x_14923:
[----:B------:R-:W-:Y:S05]  /*1d30*/  BSYNC.RECONVERGENT B1 ;  /* 0x0000000000017941 */ /* 0x000fea0003800200 */
.L_x_14922:
        /* <DEDUP_REMOVED lines=43> */
.L_x_14920:
[----:B------:R-:W-:Y:S05]  /*1ff0*/  BSYNC.RECONVERGENT B0 ;  /* 0x0000000000007941 */ /* 0x000fea0003800200 */
.L_x_14919:
        /* <DEDUP_REMOVED lines=24> */
.L_x_14926:
        /* <DEDUP_REMOVED lines=13> */
.L_x_14928:
[----:B------:R-:W-:Y:S05]  /*2250*/  BSYNC.RECONVERGENT B1 ;  /* 0x0000000000017941 */ /* 0x000fea0003800200 */
.L_x_14927:
[----:B------:R-:W-:Y:S01]  /*2260*/  IMAD.WIDE.U32 R68, R3, -0x326172a9, RZ ;  /* 0xcd9e8d5703447825 */ /* 0x000fe200078e00ff */
[----:B------:R-:W-:-:S03]  /*2270*/  LOP3.LUT R28, R4, UR7, R37, 0x96, !PT ;  /* 0x00000007041c7c12 */ /* 0x000fc6000f8e9625 */
[----:B------:R-:W-:Y:S01]  /*2280*/  IMAD.MOV.U32 R17, RZ, RZ, R14 ;  /* 0x000000ffff117224 */ /* 0x000fe200078e000e */
[----:B------:R-:W-:Y:S01]  /*2290*/  LOP3.LUT R38, R2, UR6, R69, 0x96, !PT ;  /* 0x0000000602267c12 */ /* 0x000fe2000f8e9645 */
        /* <DEDUP_REMOVED lines=39> */
.L_x_14925:
[----:B------:R-:W-:Y:S05]  /*2510*/  BSYNC.RECONVERGENT B0 ;  /* 0x0000000000007941 */ /* 0x000fea0003800200 */
.L_x_14924:
[----:B------:R-:W-:Y:S01]  /*2520*/  I2FP.F32.U32 R17, R17 ;  /* 0x0000001100117245 */ /* 0x000fe20000201000 */
[----:B------:R-:W-:Y:S01]  /*2530*/  IMAD.U32 R20, R21, 0x10000, RZ ;  /* 0x0001000015147824 */ /* 0x000fe200078e00ff */
[----:B------:R-:W-:Y:S01]  /*2540*/  ISETP.NE.AND P2, PT, R31, 0x1, PT ;  /* 0x000000011f00780c */ /* 0x000fe20003f45270 */
[----:B------:R-:W-:Y:S01]  /*2550*/  @P1 IMAD.U32 R28, R65, 0x10000, RZ ;  /* 0x00010000411c1824 */ /* 0x000fe200078e00ff */
[----:B------:R-:W-:Y:S01]  /*2560*/  BSSY.RECONVERGENT B0, `(.L_x_14929) ;  /* 0x000004e000007945 */ /* 0x000fe20003800200 */
[----:B------:R-:W-:Y:S01]  /*2570*/  FFMA.FTZ R17, R17, R142, 1.1641532182693481445e-10 ;  /* 0x2f00000011117423 */ /* 0x000fe2000001008e */
[----:B------:R-:W-:Y:S01]  /*2580*/  FMUL.FTZ R20, R20, R59 ;  /* 0x0000003b14147220 */ /* 0x000fe20000410000 */
[----:B------:R-:W-:Y:S01]  /*2590*/  HFMA2 R32, -RZ, RZ, 0, 1.1920928955078125e-07 ;  /* 0x00000002ff207431 */ /* 0x000fe200000001ff */
        /* <DEDUP_REMOVED lines=17> */
.L_x_14931:
        /* <DEDUP_REMOVED lines=13> */
.L_x_14933:
[----:B------:R-:W-:Y:S05]  /*2780*/  BSYNC.RECONVERGENT B1 ;  /* 0x0000000000017941 */ /* 0x000fea0003800200 */
.L_x_14932:
        /* <DEDUP_REMOVED lines=42> */
[----:B------:R-:W-:-:S07]  /*2a30*/  IMAD.MOV.U32 R14, RZ, RZ, R28 ;  /* 0x000000ffff0e7224 */ /* 0x000fce00078e001c */
.L_x_14930:
[----:B------:R-:W-:Y:S05]  /*2a40*/  BSYNC.RECONVERGENT B0 ;  /* 0x0000000000007941 */ /* 0x000fea0003800200 */
.L_x_14929:
[----:B------:R-:W-:Y:S01]  /*2a50*/  I2FP.F32.U32 R29, R29 ;  /* 0x0000001d001d7245 */ /* 0x000fe20000201000 */
[----:B------:R-:W-:Y:S01]  /*2a60*/  IMAD.U32 R28, R21, 0x10000, RZ ;  /* 0x00010000151c7824 */ /* 0x000fe200078e00ff */
[----:B------:R-:W-:Y:S01]  /*2a70*/  ISETP.NE.AND P0, PT, R32, 0x1, PT ;  /* 0x000000012000780c */ /* 0x000fe20003f05270 */
[----:B------:R-:W-:Y:S01]  /*2a80*/  @P1 IMAD.U32 R21, R26, 0x10000, RZ ;  /* 0x000100001a151824 */ /* 0x000fe200078e00ff */
        /* <DEDUP_REMOVED lines=19> */
.L_x_14936:
        /* <DEDUP_REMOVED lines=13> */
.L_x_14938:
[----:B------:R-:W-:Y:S05]  /*2c90*/  BSYNC.RECONVERGENT B1 ;  /* 0x0000000000017941 */ /* 0x000fea0003800200 */
.L_x_14937:
        /* <DEDUP_REMOVED lines=43> */
.L_x_14935:
[----:B------:R-:W-:Y:S05]  /*2f50*/  BSYNC.RECONVERGENT B0 ;  /* 0x0000000000007941 */ /* 0x000fea0003800200 */
.L_x_14934:
[----:B------:R-:W-:Y:S01]  /*2f60*/  I2FP.F32.U32 R29, R26 ;  /* 0x0000001a001d7245 */ /* 0x000fe20000201000 */
[----:B------:R-:W-:Y:S01]  /*2f70*/  @P1 IMAD.U32 R28, R66, 0x10000, RZ ;  /* 0x00010000421c1824 */ /* 0x000fe200078e00ff */
[C---:B------:R-:W-:Y:S01]  /*2f80*/  SHF.L.U32 R26, R22.reuse, 0x10, RZ ;  /* 0x00000010161a7819 */ /* 0x040fe200000006ff */
[----:B------:R-:W-:Y:S01]  /*2f90*/  BSSY.RECONVERGENT B0, `(.L_x_14939) ;  /* 0x000004e000007945 */ /* 0x000fe20003800200 */
[----:B------:R-:W-:Y:S01]  /*2fa0*/  ISETP.NE.AND P0, PT, R31, 0x1, PT ;  /* 0x000000011f00780c */ /* 0x000fe20003f05270 */
[----:B------:R-:W-:Y:S01]  /*2fb0*/  FFMA.FTZ R29, R29, R142, 1.1641532182693481445e-10 ;  /* 0x2f0000001d1d7423 */ /* 0x000fe2000001008e */
[----:B------:R-:W-:Y:S01]  /*2fc0*/  PRMT R22, R22, 0x7632, R22 ;  /* 0x0000763216167816 */ /* 0x000fe20000000016 */
[----:B------:R-:W-:-:S03]  /*2fd0*/  FMUL.FTZ R26, R26, R59 ;  /* 0x0000003b1a1a7220 */ /* 0x000fc60000410000 */
[----:B------:R-:W-:Y:S01]  /*2fe0*/  FSETP.GTU.FTZ.AND P3, PT, R29, R72, PT ;  /* 0x000000481d00720b */ /* 0x000fe20003f7c000 */
[----:B------:R-:W-:-:S03]  /*2ff0*/  IMAD.MOV.U32 R29, RZ, RZ, R130 ;  /* 0x000000ffff1d7224 */ /* 0x000fc600078e0082 */
        /* <DEDUP_REMOVED lines=14> */
.L_x_14941:
        /* <DEDUP_REMOVED lines=13> */
.L_x_14943:
[----:B------:R-:W-:Y:S05]  /*31b0*/  BSYNC.RECONVERGENT B1 ;  /* 0x0000000000017941 */ /* 0x000fea0003800200 */
.L_x_14942:
        /* <DEDUP_REMOVED lines=43> */
.L_x_14940:
[----:B------:R-:W-:Y:S05]  /*3470*/  BSYNC.RECONVERGENT B0 ;  /* 0x0000000000007941 */ /* 0x000fea0003800200 */
.L_x_14939:
        /* <DEDUP_REMOVED lines=23> */
.L_x_14946:
        /* <DEDUP_REMOVED lines=13> */
.L_x_14948:
[----:B------:R-:W-:Y:S05]  /*36c0*/  BSYNC.RECONVERGENT B1 ;  /* 0x0000000000017941 */ /* 0x000fea0003800200 */
.L_x_14947:
        /* <DEDUP_REMOVED lines=43> */
.L_x_14945:
[----:B------:R-:W-:Y:S05]  /*3980*/  BSYNC.RECONVERGENT B0 ;  /* 0x0000000000007941 */ /* 0x000fea0003800200 */
.L_x_14944:
[----:B------:R-:W-:Y:S01]  /*3990*/  I2FP.F32.U32 R27, R27 ;  /* 0x0000001b001b7245 */ /* 0x000fe20000201000 */
[----:B------:R-:W-:Y:S01]  /*39a0*/  IMAD.U32 R28, R23, 0x10000, RZ ;  /* 0x00010000171c7824 */ /* 0x000fe200078e00ff */
[----:B------:R-:W-:Y:S01]  /*39b0*/  ISETP.NE.AND P5, PT, R40, 0x1, PT ;  /* 0x000000012800780c */ /* 0x000fe20003fa5270 */
[----:B------:R-:W-:Y:S01]  /*39c0*/  @P1 IMAD.U32 R32, R67, 0x10000, RZ ;  /* 0x0001000043201824 */ /* 0x000fe200078e00ff */
[----:B------:R-:W-:Y:S01]  /*39d0*/  BSSY.RECONVERGENT B0, `(.L_x_14949) ;  /* 0x000004d000007945 */ /* 0x000fe20003800200 */
[----:B------:R-:W-:Y:S01]  /*39e0*/  FFMA.FTZ R27, R27, R142, 1.1641532182693481445e-10 ;  /* 0x2f0000001b1b7423 */ /* 0x000fe2000001008e */
[----:B------:R-:W-:Y:S01]  /*39f0*/  FMUL.FTZ R28, R28, R59 ;  /* 0x0000003b1c1c7220 */ /* 0x000fe20000410000 */
[----:B------:R-:W-:Y:S02]  /*3a00*/  HFMA2 R31, -RZ, RZ, 0, 1.1920928955078125e-07 ;  /* 0x00000002ff1f7431 */ /* 0x000fe400000001ff */
[----:B------:R-:W-:Y:S01]  /*3a10*/  IMAD.MOV.U32 R29, RZ, RZ, R130 ;  /* 0x000000ffff1d7224 */ /* 0x000fe200078e0082 */
[----:B------:R-:W-:-:S02]  /*3a20*/  FSETP.GTU.FTZ.AND P4, PT, R27, R72, PT ;  /* 0x000000481b00720b */ /* 0x000fc40003f9c000 */
[----:B------:R-:W-:Y:S02]  /*3a30*/  PRMT R27, R23, 0x7632, R27 ;  /* 0x00007632171b7816 */ /* 0x000fe4000000001b */
        /* <DEDUP_REMOVED lines=13> */
.L_x_14951:
        /* <DEDUP_REMOVED lines=13> */
.L_x_14953:
[----:B------:R-:W-:Y:S05]  /*3be0*/  BSYNC.RECONVERGENT B1 ;  /* 0x0000000000017941 */ /* 0x000fea0003800200 */
.L_x_14952:
        /* <DEDUP_REMOVED lines=43> */
.L_x_14950:
[----:B------:R-:W-:Y:S05]  /*3ea0*/  BSYNC.RECONVERGENT B0 ;  /* 0x0000000000007941 */ /* 0x000fea0003800200 */
.L_x_14949:
        /* <DEDUP_REMOVED lines=16> */
.L_x_14913:
        /* <DEDUP_REMOVED lines=16> */
.L_x_14957:
        /* <DEDUP_REMOVED lines=13> */
.L_x_14959:
[----:B------:R-:W-:Y:S05]  /*4180*/  BSYNC.RECONVERGENT B1 ;  /* 0x0000000000017941 */ /* 0x000fea0003800200 */
.L_x_14958:
        /* <DEDUP_REMOVED lines=40> */
[----:B------:R-:W-:-:S07]  /*4410*/  LOP3.LUT R133, R44, R6, R15, 0x96, !PT ;  /* 0x000000062c857212 */ /* 0x000fce00078e960f */
.L_x_14956:
[----:B------:R-:W-:Y:S05]  /*4420*/  BSYNC.RECONVERGENT B0 ;  /* 0x0000000000007941 */ /* 0x000fea0003800200 */
.L_x_14955:
[----:B------:R-:W-:Y:S01]  /*4430*/  I2FP.F32.U32 R5, R5 ;  /* 0x0000000500057245 */ /* 0x000fe20000201000 */
[----:B------:R-:W-:Y:S01]  /*4440*/  IMAD.U32 R72, RZ, RZ, UR13 ;  /* 0x0000000dff487e24 */ /* 0x000fe2000f8e00ff */
[----:B------:R-:W-:Y:S01]  /*4450*/  ISETP.NE.AND P2, PT, R8, 0x1, PT ;  /* 0x000000010800780c */ /* 0x000fe20003f45270 */
[C---:B-----5:R-:W-:Y:S01]  /*4460*/  IMAD.U32 R6, R20.reuse, 0x10000, RZ ;  /* 0x0001000014067824 */ /* 0x060fe200078e00ff */
[----:B------:R-:W-:Y:S01]  /*4470*/  BSSY.RECONVERGENT B0, `(.L_x_14960) ;  /* 0x000004c000007945 */ /* 0x000fe20003800200 */
[----:B------:R-:W-:Y:S01]  /*4480*/  FFMA.FTZ R5, R5, R142, 1.1641532182693481445e-10 ;  /* 0x2f00000005057423 */ /* 0x000fe2000001008e */
[----:B------:R-:W-:Y:S02]  /*4490*/  IMAD.U32 R59, RZ, RZ, UR14 ;  /* 0x0000000eff3b7e24 */ /* 0x000fe4000f8e00ff */
[----:B------:R-:W-:Y:S01]  /*44a0*/  HFMA2 R9, -RZ, RZ, 0, 1.1920928955078125e-07 ;  /* 0x00000002ff097431 */ /* 0x000fe200000001ff */
[----:B------:R-:W-:Y:S01]  /*44b0*/  PRMT R12, R20, 0x7632, R12 ;  /* 0x00007632140c7816 */ /* 0x000fe2000000000c */
[----:B------:R-:W-:Y:S01]  /*44c0*/  IMAD.MOV.U32 R7, RZ, RZ, R130 ;  /* 0x000000ffff077224 */ /* 0x000fe200078e0082 */
        /* <DEDUP_REMOVED lines=14> */
.L_x_14962:
        /* <DEDUP_REMOVED lines=13> */
.L_x_14964:
[----:B------:R-:W-:Y:S05]  /*4680*/  BSYNC.RECONVERGENT B1 ;  /* 0x0000000000017941 */ /* 0x000fea0003800200 */
.L_x_14963:
        /* <DEDUP_REMOVED lines=42> */
.L_x_14961:
[----:B------:R-:W-:Y:S05]  /*4930*/  BSYNC.RECONVERGENT B0 ;  /* 0x0000000000007941 */ /* 0x000fea0003800200 */
.L_x_14960:
[----:B------:R-:W-:Y:S01]  /*4940*/  I2FP.F32.U32 R7, R7 ;  /* 0x0000000700077245 */ /* 0x000fe20000201000 */
[----:B------:R-:W-:Y:S01]  /*4950*/  @P1 IMAD.U32 R8, R64, 0x10000, RZ ;  /* 0x0001000040081824 */ /* 0x000fe200078e00ff */
[----:B------:R-:W-:Y:S01]  /*4960*/  SHF.L.U32 R6, R60, 0x10, RZ ;  /* 0x000000103c067819 */ /* 0x000fe200000006ff */
[----:B------:R-:W-:Y:S01]  /*4970*/  BSSY.RECONVERGENT B0, `(.L_x_14965) ;  /* 0x000004f000007945 */ /* 0x000fe20003800200 */
[----:B------:R-:W-:Y:S01]  /*4980*/  ISETP.NE.AND P2, PT, R9, 0x1, PT ;  /* 0x000000010900780c */ /* 0x000fe20003f45270 */
[----:B------:R-:W-:Y:S02]  /*4990*/  FFMA.FTZ R7, R7, R142, 1.1641532182693481445e-10 ;  /* 0x2f00000007077423 */ /* 0x000fe4000001008e */
[----:B------:R-:W-:-:S03]  /*49a0*/  FMUL.FTZ R6, R6, R59 ;  /* 0x0000003b06067220 */ /* 0x000fc60000410000 */
        /* <DEDUP_REMOVED lines=18> */
.L_x_14967:
        /* <DEDUP_REMOVED lines=13> */
.L_x_14969:
[----:B------:R-:W-:Y:S05]  /*4ba0*/  BSYNC.RECONVERGENT B1 ;  /* 0x0000000000017941 */ /* 0x000fea0003800200 */
.L_x_14968:
        /* <DEDUP_REMOVED lines=42> */
[----:B------:R-:W-:-:S07]  /*4e50*/  IMAD.MOV.U32 R6, RZ, RZ, RZ ;  /* 0x000000ffff067224 */ /* 0x000fce00078e00ff */
.L_x_14966:
[----:B------:R-:W-:Y:S05]  /*4e60*/  BSYNC.RECONVERGENT B0 ;  /* 0x0000000000007941 */ /* 0x000fea0003800200 */
.L_x_14965:
        /* <DEDUP_REMOVED lines=21> */
.L_x_14972:
        /* <DEDUP_REMOVED lines=13> */
.L_x_14974:
[----:B------:R-:W-:Y:S05]  /*5090*/  BSYNC.RECONVERGENT B1 ;  /* 0x0000000000017941 */ /* 0x000fea0003800200 */
.L_x_14973:
        /* <DEDUP_REMOVED lines=43> */
.L_x_14971:
[----:B------:R-:W-:Y:S05]  /*5350*/  BSYNC.RECONVERGENT B0 ;  /* 0x0000000000007941 */ /* 0x000fea0003800200 */
.L_x_14970:
[----:B------:R-:W-:Y:S01]  /*5360*/  I2FP.F32.U32 R7, R7 ;  /* 0x0000000700077245 */ /* 0x000fe20000201000 */
[----:B------:R-:W-:Y:S01]  /*5370*/  @P1 IMAD.U32 R17, R17, 0x10000, RZ ;  /* 0x0001000011111824 */ /* 0x000fe200078e00ff */
[----:B------:R-:W-:Y:S01]  /*5380*/  PRMT R6, R60, 0x7632, R6 ;  /* 0x000076323c067816 */ /* 0x000fe20000000006 */
[----:B------:R-:W-:Y:S01]  /*5390*/  BSSY.RECONVERGENT B0, `(.L_x_14975) ;  /* 0x0000050000007945 */ /* 0x000fe20003800200 */
[----:B------:R-:W-:Y:S01]  /*53a0*/  ISETP.NE.AND P2, PT, R8, 0x1, PT ;  /* 0x000000010800780c */ /* 0x000fe20003f45270 */
[----:B------:R-:W-:Y:S01]  /*53b0*/  FFMA.FTZ R7, R7, R142, 1.1641532182693481445e-10 ;  /* 0x2f00000007077423 */ /* 0x000fe2000001008e */
[----:B------:R-:W-:Y:S02]  /*53c0*/  IMAD.MOV.U32 R10, RZ, RZ, 0x2 ;  /* 0x00000002ff0a7424 */ /* 0x000fe400078e00ff */
[----:B------:R-:W-:Y:S02]  /*53d0*/  IMAD.U32 R6, R6, 0x10000, RZ ;  /* 0x0001000006067824 */ /* 0x000fe400078e00ff */
[----:B------:R-:W-:-:S02]  /*53e0*/  FSETP.GTU.FTZ.AND P0, PT, R7, R72, PT ;  /* 0x000000480700720b */ /* 0x000fc40003f1c000 */
[----:B------:R-:W-:-:S05]  /*53f0*/  FMUL.FTZ R6, R6, R59 ;  /* 0x0000003b06067220 */ /* 0x000fca0000410000 */
        /* <DEDUP_REMOVED lines=16> */
.L_x_14977:
        /* <DEDUP_REMOVED lines=13> */
.L_x_14979:
[----:B------:R-:W-:Y:S05]  /*55d0*/  BSYNC.RECONVERGENT B1 ;  /* 0x0000000000017941 */ /* 0x000fea0003800200 */
.L_x_14978:
        /* <DEDUP_REMOVED lines=43> */
.L_x_14976:
[----:B------:R-:W-:Y:S05]  /*5890*/  BSYNC.RECONVERGENT B0 ;  /* 0x0000000000007941 */ /* 0x000fea0003800200 */
.L_x_14975:
[----:B------:R-:W-:Y:S01]  /*58a0*/  I2FP.F32.U32 R7, R7 ;  /* 0x0000000700077245 */ /* 0x000fe20000201000 */
[C---:B------:R-:W-:Y:S01]  /*58b0*/  IMAD.U32 R8, R21.reuse, 0x10000, RZ ;  /* 0x0001000015087824 */ /* 0x040fe200078e00ff */
[----:B------:R-:W-:Y:S01]  /*58c0*/  ISETP.NE.AND P2, PT, R10, 0x1, PT ;  /* 0x000000010a00780c */ /* 0x000fe20003f45270 */
[----:B------:R-:W-:Y:S01]  /*58d0*/  BSSY.RECONVERGENT B0, `(.L_x_14980) ;  /* 0x000004c000007945 */ /* 0x000fe20003800200 */
[----:B------:R-:W-:Y:S01]  /*58e0*/  PRMT R12, R21, 0x7632, R12 ;  /* 0x00007632150c7816 */ /* 0x000fe2000000000c */
[----:B------:R-:W-:Y:S01]  /*58f0*/  FFMA.FTZ R7, R7, R142, 1.1641532182693481445e-10 ;  /* 0x2f00000007077423 */ /* 0x000fe2000001008e */
[----:B------:R-:W-:Y:S01]  /*5900*/  IMAD.MOV.U32 R11, RZ, RZ, 0x2 ;  /* 0x00000002ff0b7424 */ /* 0x000fe200078e00ff */
[----:B------:R-:W-:-:S03]  /*5910*/  MOV R9, R130 ;  /* 0x0000008200097202 */ /* 0x000fc60000000f00 */
        /* <DEDUP_REMOVED lines=14> */
.L_x_14982:
        /* <DEDUP_REMOVED lines=13> */
.L_x_14984:
[----:B------:R-:W-:Y:S05]  /*5ad0*/  BSYNC.RECONVERGENT B1 ;  /* 0x0000000000017941 */ /* 0x000fea0003800200 */
.L_x_14983:
        /* <DEDUP_REMOVED lines=43> */
.L_x_14981:
[----:B------:R-:W-:Y:S05]  /*5d90*/  BSYNC.RECONVERGENT B0 ;  /* 0x0000000000007941 */ /* 0x000fea0003800200 */
.L_x_14980:
        /* <DEDUP_REMOVED lines=25> */
.L_x_14987:
        /* <DEDUP_REMOVED lines=13> */
.L_x_14989:
[----:B------:R-:W-:Y:S05]  /*6000*/  BSYNC.RECONVERGENT B1 ;  /* 0x0000000000017941 */ /* 0x000fea0003800200 */
.L_x_14988:
        /* <DEDUP_REMOVED lines=43> */
.L_x_14986:
[----:B------:R-:W-:Y:S05]  /*62c0*/  BSYNC.RECONVERGENT B0 ;  /* 0x0000000000007941 */ /* 0x000fea0003800200 */
.L_x_14985:
[----:B------:R-:W-:Y:S01]  /*62d0*/  ISETP.NE.AND P3, PT, R8, 0x1, PT ;  /* 0x000000010800780c */ /* 0x000fe20003f65270 */
[----:B------:R-:W-:Y:S01]  /*62e0*/  BSSY.RECONVERGENT B0, `(.L_x_14990) ;  /* 0x000004c000007945 */ /* 0x000fe20003800200 */
[----:B------:R-:W-:Y:S01]  /*62f0*/  I2FP.F32.U32 R9, R9 ;  /* 0x0000000900097245 */ /* 0x000fe20000201000 */
[----:B------:R-:W-:Y:S01]  /*6300*/  IMAD.MOV.U32 R10, RZ, RZ, 0x2 ;  /* 0x00000002ff0a7424 */ /* 0x000fe200078e00ff */
[----:B------:R-:W-:-:S03]  /*6310*/  SHF.L.U32 R12, R12, 0x10, RZ ;  /* 0x000000100c0c7819 */ /* 0x000fc600000006ff */
[----:B------:R-:W-:Y:S02]  /*6320*/  FFMA.FTZ R9, R9, R142, 1.1641532182693481445e-10 ;  /* 0x2f00000009097423 */ /* 0x000fe4000001008e */
[----:B------:R-:W-:-:S03]  /*6330*/  FMUL.FTZ R12, R12, R59 ;  /* 0x0000003b0c0c7220 */ /* 0x000fc60000410000 */
        /* <DEDUP_REMOVED lines=13> */
.L_x_14992:
        /* <DEDUP_REMOVED lines=13> */
.L_x_14994:
[----:B------:R-:W-:Y:S05]  /*64e0*/  BSYNC.RECONVERGENT B1 ;  /* 0x0000000000017941 */ /* 0x000fea0003800200 */
.L_x_14993:
        /* <DEDUP_REMOVED lines=43> */
.L_x_14991:
[----:B------:R-:W-:Y:S05]  /*67a0*/  BSYNC.RECONVERGENT B0 ;  /* 0x0000000000007941 */ /* 0x000fea0003800200 */
.L_x_14990:
        /* <DEDUP_REMOVED lines=26> */
.L_x_14997:
        /* <DEDUP_REMOVED lines=13> */
.L_x_14999:
[----:B------:R-:W-:Y:S05]  /*6a20*/  BSYNC.RECONVERGENT B1 ;  /* 0x0000000000017941 */ /* 0x000fea0003800200 */
.L_x_14998:
        /* <DEDUP_REMOVED lines=43> */
.L_x_14996:
[----:B------:R-:W-:Y:S05]  /*6ce0*/  BSYNC.RECONVERGENT B0 ;  /* 0x0000000000007941 */ /* 0x000fea0003800200 */
.L_x_14995:
        /* <DEDUP_REMOVED lines=21> */
.L_x_15002:
        /* <DEDUP_REMOVED lines=13> */
.L_x_15004:
[----:B------:R-:W-:Y:S05]  /*6f10*/  BSYNC.RECONVERGENT B1 ;  /* 0x0000000000017941 */ /* 0x000fea0003800200 */
.L_x_15003:
        /* <DEDUP_REMOVED lines=43> */
.L_x_15001:
[----:B------:R-:W-:Y:S05]  /*71d0*/  BSYNC.RECONVERGENT B0 ;  /* 0x0000000000007941 */ /* 0x000fea0003800200 */
.L_x_15000:
[----:B------:R-:W-:Y:S01]  /*71e0*/  I2FP.F32.U32 R11, R11 ;  /* 0x0000000b000b7245 */ /* 0x000fe20000201000 */
[----:B------:R-:W-:Y:S01]  /*71f0*/  @P1 IMAD.U32 R37, R66, 0x10000, RZ ;  /* 0x0001000042251824 */ /* 0x000fe200078e00ff */
[----:B------:R-:W-:Y:S01]  /*7200*/  SHF.L.U32 R10, R62, 0x10, RZ ;  /* 0x000000103e0a7819 */ /* 0x000fe200000006ff */
[----:B------:R-:W-:Y:S02]  /*7210*/  BSSY.RECONVERGENT B0, `(.L_x_15005) ;  /* 0x000004f000007945 */ /* 0x000fe40003800200 */
[----:B------:R-:W-:Y:S02]  /*7220*/  FFMA.FTZ R11, R11, R142, 1.1641532182693481445e-10 ;  /* 0x2f0000000b0b7423 */ /* 0x000fe4000001008e */
[----:B------:R-:W-:-:S03]  /*7230*/  FMUL.FTZ R10, R10, R59 ;  /* 0x0000003b0a0a7220 */ /* 0x000fc60000410000 */
[----:B------:R-:W-:Y:S02]  /*7240*/  FSETP.GTU.FTZ.AND P0, PT, R11, R72, PT ;  /* 0x000000480b00720b */ /* 0x000fe40003f1c000 */
[----:B------:R-:W-:Y:S02]  /*7250*/  MOV R11, R130 ;  /* 0x00000082000b7202 */ /* 0x000fe40000000f00 */
[----:B------:R-:W-:-:S05]  /*7260*/  FSEL R10, R10, RZ, !P0 ;  /* 0x000000ff0a0a7208 */ /* 0x000fca0004000000 */
[----:B------:R-:W-:Y:S01]  /*7270*/  FADD.FTZ R10, R9, R10 ;  /* 0x0000000a090a7221 */ /* 0x000fe20000010000 */
[----:B------:R-:W-:Y:S02]  /*7280*/  SEL R9, RZ, 0x1, P0 ;  /* 0x00000001ff097807 */ /* 0x000fe40000000000 */
[----:B------:R-:W-:Y:S01]  /*7290*/  ISETP.NE.AND P0, PT, R28, 0x1, PT ;  /* 0x000000011c00780c */ /* 0x000fe20003f05270 */
[--C-:B------:R-:W-:Y:S01]  /*72a0*/  @P1 FADD.FTZ R37, R37, R10.reuse ;  /* 0x0000000a25251221 */ /* 0x100fe20000010000 */
[----:B------:R-:W-:Y:S02]  /*72b0*/  @!P1 IMAD.MOV.U32 R37, RZ, RZ, R10 ;  /* 0x000000ffff259224 */ /* 0x000fe400078e000a */
[----:B------:R-:W-:-:S03]  /*72c0*/  IMAD.MOV.U32 R10, RZ, RZ, 0x2 ;  /* 0x00000002ff0a7424 */ /* 0x000fc600078e00ff */
        /* <DEDUP_REMOVED lines=10> */
.L_x_15007:
        /* <DEDUP_REMOVED lines=13> */
.L_x_15009:
[----:B------:R-:W-:Y:S05]  /*7440*/  BSYNC.RECONVERGENT B1 ;  /* 0x0000000000017941 */ /* 0x000fea0003800200 */
.L_x_15008:
        /* <DEDUP_REMOVED lines=43> */
.L_x_15006:
[----:B------:R-:W-:Y:S05]  /*7700*/  BSYNC.RECONVERGENT B0 ;  /* 0x0000000000007941 */ /* 0x000fea0003800200 */
.L_x_15005:
        /* <DEDUP_REMOVED lines=20> */
.L_x_15012:
        /* <DEDUP_REMOVED lines=13> */
.L_x_15014:
[----:B------:R-:W-:Y:S05]  /*7920*/  BSYNC.RECONVERGENT B1 ;  /* 0x0000000000017941 */ /* 0x000fea0003800200 */
.L_x_15013:
        /* <DEDUP_REMOVED lines=43> */
.L_x_15011:
[----:B------:R-:W-:Y:S05]  /*7be0*/  BSYNC.RECONVERGENT B0 ;  /* 0x0000000000007941 */ /* 0x000fea0003800200 */
.L_x_15010:
[----:B------:R-:W-:Y:S01]  /*7bf0*/  I2FP.F32.U32 R11, R11 ;  /* 0x0000000b000b7245 */ /* 0x000fe20000201000 */
[----:B------:R-:W-:Y:S01]  /*7c00*/  @P1 IMAD.U32 R27, R27, 0x10000, RZ ;  /* 0x000100001b1b1824 */ /* 0x000fe200078e00ff */
[----:B------:R-:W-:Y:S01]  /*7c10*/  PRMT R10, R62, 0x7632, R10 ;  /* 0x000076323e0a7816 */ /* 0x000fe2000000000a */
[----:B------:R-:W-:Y:S02]  /*7c20*/  BSSY.RECONVERGENT B0, `(.L_x_15015) ;  /* 0x0000050000007945 */ /* 0x000fe40003800200 */
        /* <DEDUP_REMOVED lines=8> */
[----:B------:R-:W-:-:S03]  /*7cb0*/  IMAD.MOV.U32 R11, RZ, RZ, R130 ;  /* 0x000000ffff0b7224 */ /* 0x000fc600078e0082 */
[----:B------:R-:W-:Y:S01]  /*7cc0*/  @P1 FADD.FTZ R38, R27, R12 ;  /* 0x0000000c1b261221 */ /* 0x000fe20000010000 */
[----:B------:R-:W-:Y:S01]  /*7cd0*/  @!P1 MOV R38, R12 ;  /* 0x0000000c00269202 */ /* 0x000fe20000000f00 */
[----:B------:R-:W-:-:S03]  /*7ce0*/  IMAD.MOV.U32 R27, RZ, RZ, 0x2 ;  /* 0x00000002ff1b7424 */ /* 0x000fc600078e00ff */
[----:B------:R-:W-:-:S03]  /*7cf0*/  F2FP.BF16.F32.PACK_AB R26, RZ, R38 ;  /* 0x00000026ff1a723e */ /* 0x000fc600000010ff */
        /* <DEDUP_REMOVED lines=9> */
.L_x_15017:
        /* <DEDUP_REMOVED lines=13> */
.L_x_15019:
[----:B------:R-:W-:Y:S05]  /*7e60*/  BSYNC.RECONVERGENT B1 ;  /* 0x0000000000017941 */ /* 0x000fea0003800200 */
.L_x_15018:
        /* <DEDUP_REMOVED lines=43> */
.L_x_15016:
[----:B------:R-:W-:Y:S05]  /*8120*/  BSYNC.RECONVERGENT B0 ;  /* 0x0000000000007941 */ /* 0x000fea0003800200 */
.L_x_15015:
        /* <DEDUP_REMOVED lines=21> */
.L_x_15022:
        /* <DEDUP_REMOVED lines=13> */
.L_x_15024:
[----:B------:R-:W-:Y:S05]  /*8350*/  BSYNC.RECONVERGENT B1 ;  /* 0x0000000000017941 */ /* 0x000fea0003800200 */
.L_x_15023:
        /* <DEDUP_REMOVED lines=43> */
.L_x_15021:
[----:B------:R-:W-:Y:S05]  /*8610*/  BSYNC.RECONVERGENT B0 ;  /* 0x0000000000007941 */ /* 0x000fea0003800200 */
.L_x_15020:
[----:B------:R-:W-:Y:S01]  /*8620*/  I2FP.F32.U32 R23, R23 ;  /* 0x0000001700177245 */ /* 0x000fe20000201000 */
[----:B------:R-:W-:Y:S01]  /*8630*/  @P1 IMAD.U32 R32, R67, 0x10000, RZ ;  /* 0x0001000043201824 */ /* 0x000fe200078e00ff */
[----:B------:R-:W-:Y:S01]  /*8640*/  SHF.L.U32 R28, R63, 0x10, RZ ;  /* 0x000000103f1c7819 */ /* 0x000fe200000006ff */
[----:B------:R-:W-:Y:S01]  /*8650*/  BSSY.RECONVERGENT B0, `(.L_x_15025) ;  /* 0x0000050000007945 */ /* 0x000fe20003800200 */
[----:B------:R-:W-:Y:S01]  /*8660*/  MOV R29, R130 ;  /* 0x00000082001d7202 */ /* 0x000fe20000000f00 */
[----:B------:R-:W-:Y:S02]  /*8670*/  FFMA.FTZ R23, R23, R142, 1.1641532182693481445e-10 ;  /* 0x2f00000017177423 */ /* 0x000fe4000001008e */
[----:B------:R-:W-:-:S03]  /*8680*/  FMUL.FTZ R28, R28, R59 ;  /* 0x0000003b1c1c7220 */ /* 0x000fc60000410000 */
        /* <DEDUP_REMOVED lines=19> */
.L_x_15027:
        /* <DEDUP_REMOVED lines=13> */
.L_x_15029:
[----:B------:R-:W-:Y:S05]  /*8890*/  BSYNC.RECONVERGENT B1 ;  /* 0x0000000000017941 */ /* 0x000fea0003800200 */
.L_x_15028:
        /* <DEDUP_REMOVED lines=43> */
.L_x_15026:
[----:B------:R-:W-:Y:S05]  /*8b50*/  BSYNC.RECONVERGENT B0 ;  /* 0x0000000000007941 */ /* 0x000fea0003800200 */
.L_x_15025:
        /* <DEDUP_REMOVED lines=20> */
.L_x_15032:
        /* <DEDUP_REMOVED lines=15> */
.L_x_15034:
[----:B------:R-:W-:Y:S05]  /*8d90*/  BSYNC.RECONVERGENT B1 ;  /* 0x0000000000017941 */ /* 0x000fea0003800200 */
.L_x_15033:
        /* <DEDUP_REMOVED lines=43> */
.L_x_15031:
[----:B------:R-:W-:Y:S05]  /*9050*/  BSYNC.RECONVERGENT B0 ;  /* 0x0000000000007941 */ /* 0x000fea0003800200 */
.L_x_15030:
        /* <DEDUP_REMOVED lines=8> */
[----:B------:R-:W-:-:S03]  /*90e0*/  FMUL.FTZ R28, R28, R59 ;  /* 0x0000003b1c1c7220 */ /* 0x000fc60000410000 */
[----:B------:R-:W-:Y:S02]  /*90f0*/  SEL R27, RZ, 0x1, P6 ;  /* 0x00000001ff1b7807 */ /* 0x000fe40003000000 */
[----:B------:R-:W-:Y:S02]  /*9100*/  FSEL R69, R28, RZ, !P6 ;  /* 0x000000ff1c457208 */ /* 0x000fe40007000000 */
[----:B------:R-:W-:-:S03]  /*9110*/  @P1 PRMT R28, R67, 0x7632, R28 ;  /* 0x00007632431c1816 */ /* 0x000fc6000000001c */
[----:B------:R-:W-:Y:S02]  /*9120*/  FADD.FTZ R12, R12, R69 ;  /* 0x000000450c0c7221 */ /* 0x000fe40000010000 */
[----:B------:R-:W-:-:S04]  /*9130*/  @P1 IMAD.U32 R29, R28, 0x10000, RZ ;  /* 0x000100001c1d1824 */ /* 0x000fc800078e00ff */
[----:B------:R-:W-:Y:S01]  /*9140*/  @P1 FADD.FTZ R40, R12, R29 ;  /* 0x0000001d0c281221 */ /* 0x000fe20000010000 */
[----:B------:R-:W-:Y:S02]  /*9150*/  @!P1 MOV R40, R12 ;  /* 0x0000000c00289202 */ /* 0x000fe40000000f00 */
[----:B------:R-:W-:Y:S02]  /*9160*/  PRMT R12, R27, 0x7610, R12 ;  /* 0x000076101b0c7816 */ /* 0x000fe4000000000c */
[----:B------:R-:W-:-:S04]  /*9170*/  F2FP.BF16.F32.PACK_AB R27, RZ, R40 ;  /* 0x00000028ff1b723e */ /* 0x000fc800000010ff */
[----:B------:R-:W-:-:S07]  /*9180*/  PRMT R23, R23, 0x5410, R27 ;  /* 0x0000541017177816 */ /* 0x000fce000000001b */
.L_x_14954:
[----:B------:R-:W0:Y:S01]  /*9190*/  LDC.64 R150, c[0x0][0x3a8] ;  /* 0x0000ea00ff967b82 */ /* 0x000e220000000a00 */
[----:B------:R-:W-:Y:S02]  /*91a0*/  SEL R26, RZ, 0x100, !P0 ;  /* 0x00000100ff1a7807 */ /* 0x000fe40004000000 */
[----:B------:R-:W-:Y:S02]  /*91b0*/  ISETP.NE.U32.AND P0, PT, R24, RZ, PT ;  /* 0x000000ff1800720c */ /* 0x000fe40003f05070 */
[----:B------:R-:W-:Y:S02]  /*91c0*/  SEL R28, RZ, 0x1000000, !P5 ;  /* 0x01000000ff1c7807 */ /* 0x000fe40006800000 */
[----:B------:R-:W-:Y:S01]  /*91d0*/  ISETP.NE.AND.EX P0, PT, R25, RZ, PT, P0 ;  /* 0x000000ff1900720c */ /* 0x000fe20003f05300 */
[----:B------:R-:W1:Y:S01]  /*91e0*/  LDC.64 R144, c[0x0][0x3b0] ;  /* 0x0000ec00ff907b82 */ /* 0x000e620000000a00 */
[----:B------:R-:W-:Y:S02]  /*91f0*/  SEL R27, RZ, 0x10000, !P4 ;  /* 0x00010000ff1b7807 */ /* 0x000fe40006000000 */
[----:B------:R-:W-:-:S02]  /*9200*/  ISETP.NE.AND P5, PT, R15, RZ, PT ;  /* 0x000000ff0f00720c */ /* 0x000fc40003fa5270 */
[----:B------:R-:W-:Y:S02]  /*9210*/  ISETP.NE.AND P4, PT, R17, RZ, PT ;  /* 0x000000ff1100720c */ /* 0x000fe40003f85270 */
[----:B------:R-:W-:Y:S02]  /*9220*/  ISETP.NE.AND P6, PT, R13, RZ, PT ;  /* 0x000000ff0d00720c */ /* 0x000fe40003fc5270 */
[----:B------:R-:W-:Y:S02]  /*9230*/  SEL R15, RZ, 0x1000000, !P2 ;  /* 0x01000000ff0f7807 */ /* 0x000fe40005000000 */
[----:B------:R-:W-:Y:S02]  /*9240*/  SEL R24, RZ, 0x10000, !P4 ;  /* 0x00010000ff187807 */ /* 0x000fe40006000000 */
[----:B------:R-:W-:Y:S02]  /*9250*/  SEL R13, RZ, 0x100, !P5 ;  /* 0x00000100ff0d7807 */ /* 0x000fe40006800000 */
[----:B------:R-:W-:Y:S01]  /*9260*/  LOP3.LUT R26, R26, R28, R27, 0xfe, !PT ;  /* 0x0000001c1a1a7212 */ /* 0x000fe200078efe1b */
[----:B0-----:R-:W-:Y:S01]  /*9270*/  IMAD.WIDE.U32 R18, R30, 0x10, R150 ;  /* 0x000000101e127825 */ /* 0x001fe200078e0096 */
[----:B------:R-:W-:-:S02]  /*9280*/  LOP3.LUT R13, R13, R15, R24, 0xfe, !PT ;  /* 0x0000000f0d0d7212 */ /* 0x000fc400078efe18 */
[----:B------:R-:W-:Y:S02]  /*9290*/  SEL R24, RZ, 0x1, !P6 ;  /* 0x00000001ff187807 */ /* 0x000fe40007000000 */
[----:B------:R0:W-:Y:S01]  /*92a0*/  STG.E.128 desc[UR8][R18.64], R20 ;  /* 0x0000001412007986 */ /* 0x0001e2000c101d08 */
[----:B------:R-:W-:Y:S01]  /*92b0*/  SEL R15, RZ, 0x1, !P3 ;  /* 0x00000001ff0f7807 */ /* 0x000fe20005800000 */
[----:B0-----:R-:W0:Y:S01]  /*92c0*/  @P1 LDC.64 R20, c[0x0][0x3a0] ;  /* 0x0000e800ff141b82 */ /* 0x001e220000000a00 */
[----:B------:R-:W-:Y:S01]  /*92d0*/  LOP3.LUT R18, R13, R24, RZ, 0xfc, !PT ;  /* 0x000000180d127212 */ /* 0x000fe200078efcff */
[----:B-1----:R-:W-:Y:S01]  /*92e0*/  IMAD.WIDE.U32 R24, R30, 0x8, R144 ;  /* 0x000000081e187825 */ /* 0x002fe200078e0090 */
[----:B------:R-:W-:-:S03]  /*92f0*/  LOP3.LUT R19, R26, R15, RZ, 0xfc, !PT ;  /* 0x0000000f1a137212 */ /* 0x000fc600078efcff */
[----:B------:R-:W-:Y:S02]  /*9300*/  VIADD R13, R30, 0x20 ;  /* 0x000000201e0d7836 */ /* 0x000fe40000000000 */
        /* <DEDUP_REMOVED lines=11> */
[----:B------:R-:W-:Y:S01]  /*93c0*/  LOP3.LUT R26, R7, 0xff, RZ, 0xc0, !PT ;  /* 0x000000ff071a7812 */ /* 0x000fe200078ec0ff */
[----:B------:R-:W-:Y:S01]  /*93d0*/  IMAD.WIDE.U32 R24, R24, 0x1000000, RZ ;  /* 0x0100000018187825 */ /* 0x000fe200078e00ff */
[----:B------:R-:W-:-:S02]  /*93e0*/  PRMT R32, R32, 0x4210, R15 ;  /* 0x0000421020207816 */ /* 0x000fc4000000000f */
[----:B------:R-:W-:Y:S01]  /*93f0*/  PRMT R15, R10, 0x7104, RZ ;  /* 0x000071040a0f7816 */ /* 0x000fe200000000ff */
[----:B------:R-:W-:Y:S01]  /*9400*/  IMAD.WIDE.U32 R26, R26, 0x10000, RZ ;  /* 0x000100001a1a7825 */ /* 0x000fe200078e00ff */
[----:B------:R-:W-:Y:S02]  /*9410*/  LOP3.LUT R28, R6, 0xff, RZ, 0xc0, !PT ;  /* 0x000000ff061c7812 */ /* 0x000fe400078ec0ff */
[----:B------:R-:W-:-:S03]  /*9420*/  LOP3.LUT R32, R32, 0xff00, R15, 0xf8, !PT ;  /* 0x0000ff0020207812 */ /* 0x000fc600078ef80f */
[----:B------:R-:W-:Y:S01]  /*9430*/  IMAD.WIDE.U32 R28, R28, 0x100, RZ ;  /* 0x000001001c1c7825 */ /* 0x000fe200078e00ff */
[----:B------:R-:W-:-:S04]  /*9440*/  LOP3.LUT R15, R32, 0xff, R9, 0xf8, !PT ;  /* 0x000000ff200f7812 */ /* 0x000fc800078ef809 */
[----:B------:R-:W-:Y:S02]  /*9450*/  LOP3.LUT R25, R27, R15, R25, 0xfe, !PT ;  /* 0x0000000f1b197212 */ /* 0x000fe400078efe19 */
[----:B------:R-:W-:Y:S01]  /*9460*/  LOP3.LUT R24, R28, R24, R26, 0xfe, !PT ;  /* 0x000000181c187212 */ /* 0x000fe200078efe1a */
[----:B0-----:R-:W-:Y:S01]  /*9470*/  IMAD.WIDE.U32 R26, R30, 0x8, R68 ;  /* 0x000000081e1a7825 */ /* 0x001fe200078e0044 */
[----:B------:R-:W-:Y:S02]  /*9480*/  LOP3.LUT R25, R25, R29, RZ, 0xfc, !PT ;  /* 0x0000001d19197212 */ /* 0x000fe400078efcff */
[----:B------:R-:W-:-:S05]  /*9490*/  LOP3.LUT R24, R24, 0xff, R5, 0xf8, !PT ;  /* 0x000000ff18187812 */ /* 0x000fca00078ef805 */
[----:B------:R0:W-:Y:S02]  /*94a0*/  STG.E.64 desc[UR8][R26.64], R24 ;  /* 0x000000181a007986 */ /* 0x0001e4000c101b08 */
.L_x_15035:
[----:B------:R1:W5:Y:S04]  /*94b0*/  @P0 LDG.E.128 R60, desc[UR8][R22.64] ;  /* 0x00000008163c0981 */ /* 0x000368000c1e1d00 */
[----:B------:R1:W5:Y:S04]  /*94c0*/  @P1 LDG.E.128 R64, desc[UR8][R20.64] ;  /* 0x0000000814401981 */ /* 0x000368000c1e1d00 */
        /* <DEDUP_REMOVED lines=18> */
.L_x_15039:
        /* <DEDUP_REMOVED lines=13> */
.L_x_15041:
[----:B------:R-:W-:Y:S05]  /*96c0*/  BSYNC.RECONVERGENT B1 ;  /* 0x0000000000017941 */ /* 0x000fea0003800200 */
.L_x_15040:
        /* <DEDUP_REMOVED lines=43> */
.L_x_15038:
[----:B------:R-:W-:Y:S05]  /*9980*/  BSYNC.RECONVERGENT B0 ;  /* 0x0000000000007941 */ /* 0x000fea0003800200 */
.L_x_15037:
[----:B------:R-:W-:Y:S01]  /*9990*/  I2FP.F32.U32 R5, R5 ;  /* 0x0000000500057245 */ /* 0x000fe20000201000 */
[----:B-----5:R-:W-:Y:S01]  /*99a0*/  IMAD.U32 R6, R20, 0x10000, RZ ;  /* 0x0001000014067824 */ /* 0x020fe200078e00ff */
[----:B------:R-:W-:Y:S01]  /*99b0*/  ISETP.NE.AND P3, PT, R8, 0x1, PT ;  /* 0x000000010800780c */ /* 0x000fe20003f65270 */
[----:B------:R-:W-:Y:S01]  /*99c0*/  BSSY.RECONVERGENT B0, `(.L_x_15042) ;  /* 0x000004c000007945 */ /* 0x000fe20003800200 */
[----:B------:R-:W-:Y:S02]  /*99d0*/  HFMA2 R9, -RZ, RZ, 0, 1.1920928955078125e-07 ;  /* 0x00000002ff097431 */ /* 0x000fe400000001ff */
[----:B------:R-:W-:Y:S01]  /*99e0*/  FFMA.FTZ R5, R5, R142, 1.1641532182693481445e-10 ;  /* 0x2f00000005057423 */ /* 0x000fe2000001008e */
[----:B------:R-:W-:Y:S01]  /*99f0*/  PRMT R12, R20, 0x7632, R12 ;  /* 0x00007632140c7816 */ /* 0x000fe2000000000c */
        /* <DEDUP_REMOVED lines=15> */
.L_x_15044:
        /* <DEDUP_REMOVED lines=13> */
.L_x_15046:
[----:B------:R-:W-:Y:S05]  /*9bc0*/  BSYNC.RECONVERGENT B1 ;  /* 0x0000000000017941 */ /* 0x000fea0003800200 */
.L_x_15045:
        /* <DEDUP_REMOVED lines=43> */
.L_x_15043:
[----:B------:R-:W-:Y:S05]  /*9e80*/  BSYNC.RECONVERGENT B0 ;  /* 0x0000000000007941 */ /* 0x000fea0003800200 */
.L_x_15042:
[----:B------:R-:W-:Y:S01]  /*9e90*/  I2FP.F32.U32 R7, R7 ;  /* 0x0000000700077245 */ /* 0x000fe20000201000 */
[----:B------:R-:W-:Y:S01]  /*9ea0*/  IMAD.U32 R6, R60, 0x10000, RZ ;  /* 0x000100003c067824 */ /* 0x000fe200078e00ff */
[----:B------:R-:W-:Y:S01]  /*9eb0*/  ISETP.NE.AND P3, PT, R9, 0x1, PT ;  /* 0x000000010900780c */ /* 0x000fe20003f65270 */
[----:B0-----:R-:W-:Y:S01]  /*9ec0*/  @P1 IMAD.U32 R24, R64, 0x10000, RZ ;  /* 0x0001000040181824 */ /* 0x001fe200078e00ff */
[----:B------:R-:W-:Y:S01]  /*9ed0*/  BSSY.RECONVERGENT B0, `(.L_x_15047) ;  /* 0x000004e000007945 */ /* 0x000fe20003800200 */
[----:B------:R-:W-:Y:S01]  /*9ee0*/  FFMA.FTZ R7, R7, R142, 1.1641532182693481445e-10 ;  /* 0x2f00000007077423 */ /* 0x000fe2000001008e */
[----:B------:R-:W-:-:S04]  /*9ef0*/  FMUL.FTZ R6, R6, R59 ;  /* 0x0000003b06067220 */ /* 0x000fc80000410000 */
[----:B------:R-:W-:Y:S01]  /*9f00*/  FSETP.GTU.FTZ.AND P2, PT, R7, R72, PT ;  /* 0x000000480700720b */ /* 0x000fe20003f5c000 */
[----:B------:R-:W-:-:S03]  /*9f10*/  IMAD.MOV.U32 R7, RZ, RZ, R130 ;  /* 0x000000ffff077224 */ /* 0x000fc600078e0082 */
[----:B------:R-:W-:-:S05]  /*9f20*/  FSEL R6, R6, RZ, !P2 ;  /* 0x000000ff06067208 */ /* 0x000fca0005000000 */
[----:B------:R-:W-:Y:S01]  /*9f30*/  FADD.FTZ R5, R5, R6 ;  /* 0x0000000605057221 */ /* 0x000fe20000010000 */
[----:B------:R-:W-:-:S03]  /*9f40*/  MOV R6, 0x2 ;  /* 0x0000000200067802 */ /* 0x000fc60000000f00 */
[--C-:B------:R-:W-:Y:S01]  /*9f50*/  @P1 FADD.FTZ R24, R24, R5.reuse ;  /* 0x0000000518181221 */ /* 0x100fe20000010000 */
[----:B------:R-:W-:Y:S01]  /*9f60*/  @!P1 IMAD.MOV.U32 R24, RZ, RZ, R5 ;  /* 0x000000ffff189224 */ /* 0x000fe200078e0005 */
[----:B------:R-:W-:-:S04]  /*9f70*/  SEL R5, RZ, 0x1, P2 ;  /* 0x00000001ff057807 */ /* 0x000fc80001000000 */
        /* <DEDUP_REMOVED lines=10> */
.L_x_15049:
        /* <DEDUP_REMOVED lines=13> */
.L_x_15051:
[----:B------:R-:W-:Y:S05]  /*a0f0*/  BSYNC.RECONVERGENT B1 ;  /* 0x0000000000017941 */ /* 0x000fea0003800200 */
.L_x_15050:
        /* <DEDUP_REMOVED lines=41> */
[----:B------:R-:W-:Y:S02]  /*a390*/  IMAD.MOV.U32 R15, RZ, RZ, R6 ;  /* 0x000000ffff0f7224 */ /* 0x000fe400078e0006 */
[----:B------:R-:W-:-:S07]  /*a3a0*/  HFMA2 R6, -RZ, RZ, 0, 0 ;  /* 0x00000000ff067431 */ /* 0x000fce00000001ff */
.L_x_15048:
[----:B------:R-:W-:Y:S05]  /*a3b0*/  BSYNC.RECONVERGENT B0 ;  /* 0x0000000000007941 */ /* 0x000fea0003800200 */
.L_x_15047:
        /* <DEDUP_REMOVED lines=21> */
.L_x_15054:
        /* <DEDUP_REMOVED lines=13> */
.L_x_15056:
[----:B------:R-:W-:Y:S05]  /*a5e0*/  BSYNC.RECONVERGENT B1 ;  /* 0x0000000000017941 */ /* 0x000fea0003800200 */
.L_x_15055:
        /* <DEDUP_REMOVED lines=43> */
.L_x_15053:
[----:B------:R-:W-:Y:S05]  /*a8a0*/  BSYNC.RECONVERGENT B0 ;  /* 0x0000000000007941 */ /* 0x000fea0003800200 */
.L_x_15052:
        /* <DEDUP_REMOVED lines=11> */
[----:B------:R-:W-:Y:S02]  /*a960*/  @P1 SHF.L.U32 R7, R7, 0x10, RZ ;  /* 0x0000001007071819 */ /* 0x000fe400000006ff */
[----:B------:R-:W-:Y:S01]  /*a970*/  SEL R6, RZ, 0x1, P2 ;  /* 0x00000001ff067807 */ /* 0x000fe20001000000 */
        /* <DEDUP_REMOVED lines=14> */
.L_x_15059:
        /* <DEDUP_REMOVED lines=13> */
.L_x_15061:
[----:B------:R-:W-:Y:S05]  /*ab30*/  BSYNC.RECONVERGENT B1 ;  /* 0x0000000000017941 */ /* 0x000fea0003800200 */
.L_x_15060:
        /* <DEDUP_REMOVED lines=43> */
.L_x_15058:
[----:B------:R-:W-:Y:S05]  /*adf0*/  BSYNC.RECONVERGENT B0 ;  /* 0x0000000000007941 */ /* 0x000fea0003800200 */
.L_x_15057:
[----:B------:R-:W-:Y:S01]  /*ae00*/  I2FP.F32.U32 R7, R7 ;  /* 0x0000000700077245 */ /* 0x000fe20000201000 */
[----:B------:R-:W-:Y:S01]  /*ae10*/  IMAD.U32 R8, R21, 0x10000, RZ ;  /* 0x0001000015087824 */ /* 0x000fe200078e00ff */
        /* <DEDUP_REMOVED lines=20> */
.L_x_15064:
        /* <DEDUP_REMOVED lines=13> */
.L_x_15066:
[----:B------:R-:W-:Y:S05]  /*b030*/  BSYNC.RECONVERGENT B1 ;  /* 0x0000000000017941 */ /* 0x000fea0003800200 */
.L_x_15065:
        /* <DEDUP_REMOVED lines=43> */
.L_x_15063:
[----:B------:R-:W-:Y:S05]  /*b2f0*/  BSYNC.RECONVERGENT B0 ;  /* 0x0000000000007941 */ /* 0x000fea0003800200 */
.L_x_15062:
[----:B------:R-:W-:Y:S01]  /*b300*/  I2FP.F32.U32 R9, R9 ;  /* 0x0000000900097245 */ /* 0x000fe20000201000 */
[----:B------:R-:W-:Y:S01]  /*b310*/  IMAD.U32 R8, R61, 0x10000, RZ ;  /* 0x000100003d087824 */ /* 0x000fe200078e00ff */
[----:B------:R-:W-:Y:S01]  /*b320*/  ISETP.NE.AND P3, PT, R11, 0x1, PT ;  /* 0x000000010b00780c */ /* 0x000fe20003f65270 */
[----:B------:R-:W-:Y:S01]  /*b330*/  @P1 IMAD.U32 R26, R65, 0x10000, RZ ;  /* 0x00010000411a1824 */ /* 0x000fe200078e00ff */
        /* <DEDUP_REMOVED lines=21> */
.L_x_15069:
        /* <DEDUP_REMOVED lines=13> */
.L_x_15071:
[----:B------:R-:W-:Y:S05]  /*b560*/  BSYNC.RECONVERGENT B1 ;  /* 0x0000000000017941 */ /* 0x000fea0003800200 */
.L_x_15070:
        /* <DEDUP_REMOVED lines=43> */
.L_x_15068:
[----:B------:R-:W-:Y:S05]  /*b820*/  BSYNC.RECONVERGENT B0 ;  /* 0x0000000000007941 */ /* 0x000fea0003800200 */
.L_x_15067:
        /* <DEDUP_REMOVED lines=21> */
.L_x_15074:
        /* <DEDUP_REMOVED lines=13> */
.L_x_15076:
[----:B------:R-:W-:Y:S05]  /*ba50*/  BSYNC.RECONVERGENT B1 ;  /* 0x0000000000017941 */ /* 0x000fea0003800200 */
.L_x_15075:
        /* <DEDUP_REMOVED lines=43> */
.L_x_15073:
[----:B------:R-:W-:Y:S05]  /*bd10*/  BSYNC.RECONVERGENT B0 ;  /* 0x0000000000007941 */ /* 0x000fea0003800200 */
.L_x_15072:
        /* <DEDUP_REMOVED lines=10> */
[----:B------:R-:W-:Y:S01]  /*bdc0*/  @P1 SHF.L.U32 R8, R9, 0x10, RZ ;  /* 0x0000001009081819 */ /* 0x000fe200000006ff */
[----:B------:R-:W-:Y:S02]  /*bdd0*/  IMAD.MOV.U32 R9, RZ, RZ, R130 ;  /* 0x000000ffff097224 */ /* 0x000fe400078e0082 */
[----:B------:R-:W-:-:S04]  /*bde0*/  FADD.FTZ R21, R21, R10 ;  /* 0x0000000a15157221 */ /* 0x000fc80000010000 */
[----:B------:R-:W-:Y:S01]  /*bdf0*/  @P1 FADD.FTZ R27, R21, R8 ;  /* 0x00000008151b1221 */ /* 0x000fe20000010000 */
[----:B------:R-:W-:Y:S01]  /*be00*/  SEL R8, RZ, 0x1, P2 ;  /* 0x00000001ff087807 */ /* 0x000fe20001000000 */
[----:B------:R-:W-:Y:S01]  /*be10*/  @!P1 IMAD.MOV.U32 R27, RZ, RZ, R21 ;  /* 0x000000ffff1b9224 */ /* 0x000fe200078e0015 */
[----:B------:R-:W-:-:S04]  /*be20*/  ISETP.NE.AND P2, PT, R11, 0x1, PT ;  /* 0x000000010b00780c */ /* 0x000fc80003f45270 */
        /* <DEDUP_REMOVED lines=10> */
.L_x_15079:
        /* <DEDUP_REMOVED lines=13> */
.L_x_15081:
[----:B------:R-:W-:Y:S05]  /*bfa0*/  BSYNC.RECONVERGENT B1 ;  /* 0x0000000000017941 */ /* 0x000fea0003800200 */
.L_x_15080:
        /* <DEDUP_REMOVED lines=43> */
.L_x_15078:
[----:B------:R-:W-:Y:S05]  /*c260*/  BSYNC.RECONVERGENT B0 ;  /* 0x0000000000007941 */ /* 0x000fea0003800200 */
.L_x_15077:
        /* <DEDUP_REMOVED lines=21> */
.L_x_15084:
        /* <DEDUP_REMOVED lines=13> */
.L_x_15086:
[----:B------:R-:W-:Y:S05]  /*c490*/  BSYNC.RECONVERGENT B1 ;  /* 0x0000000000017941 */ /* 0x000fea0003800200 */
.L_x_15085:
        /* <DEDUP_REMOVED lines=43> */
.L_x_15083:
[----:B------:R-:W-:Y:S05]  /*c750*/  BSYNC.RECONVERGENT B0 ;  /* 0x0000000000007941 */ /* 0x000fea0003800200 */
.L_x_15082:
[----:B------:R-:W-:Y:S01]  /*c760*/  I2FP.F32.U32 R11, R11 ;  /* 0x0000000b000b7245 */ /* 0x000fe20000201000 */
[----:B------:R-:W-:Y:S01]  /*c770*/  IMAD.U32 R10, R62, 0x10000, RZ ;  /* 0x000100003e0a7824 */ /* 0x000fe200078e00ff */
[----:B------:R-:W-:Y:S01]  /*c780*/  BSSY.RECONVERGENT B0, `(.L_x_15087) ;  /* 0x0000051000007945 */ /* 0x000fe20003800200 */
[----:B------:R-:W-:Y:S01]  /*c790*/  @P1 IMAD.U32 R28, R66, 0x10000, RZ ;  /* 0x00010000421c1824 */ /* 0x000fe200078e00ff */
        /* <DEDUP_REMOVED lines=22> */
.L_x_15089:
        /* <DEDUP_REMOVED lines=13> */
.L_x_15091:
[----:B------:R-:W-:Y:S05]  /*c9d0*/  BSYNC.RECONVERGENT B1 ;  /* 0x0000000000017941 */ /* 0x000fea0003800200 */
.L_x_15090:
        /* <DEDUP_REMOVED lines=43> */
.L_x_15088:
[----:B------:R-:W-:Y:S05]  /*cc90*/  BSYNC.RECONVERGENT B0 ;  /* 0x0000000000007941 */ /* 0x000fea0003800200 */
.L_x_15087:
        /* <DEDUP_REMOVED lines=20> */
.L_x_15094:
        /* <DEDUP_REMOVED lines=13> */
.L_x_15096:
[----:B------:R-:W-:Y:S05]  /*ceb0*/  BSYNC.RECONVERGENT B1 ;  /* 0x0000000000017941 */ /* 0x000fea0003800200 */
.L_x_15095:
        /* <DEDUP_REMOVED lines=43> */
.L_x_15093:
[----:B------:R-:W-:Y:S05]  /*d170*/  BSYNC.RECONVERGENT B0 ;  /* 0x0000000000007941 */ /* 0x000fea0003800200 */
.L_x_15092:
[----:B------:R-:W-:Y:S01]  /*d180*/  I2FP.F32.U32 R11, R31 ;  /* 0x0000001f000b7245 */ /* 0x000fe20000201000 */
[----:B------:R-:W-:Y:S01]  /*d190*/  BSSY.RECONVERGENT B0, `(.L_x_15097) ;  /* 0x0000053000007945 */ /* 0x000fe20003800200 */
[----:B------:R-:W-:Y:S02]  /*d1a0*/  PRMT R10, R62, 0x7632, R10 ;  /* 0x000076323e0a7816 */ /* 0x000fe4000000000a */
[----:B------:R-:W-:Y:S01]  /*d1b0*/  @P1 PRMT R31, R66, 0x7632, R31 ;  /* 0x00007632421f1816 */ /* 0x000fe2000000001f */
        /* <DEDUP_REMOVED lines=8> */
[----:B------:R-:W-:Y:S01]  /*d240*/  @P1 SHF.L.U32 R70, R31, 0x10, RZ ;  /* 0x000000101f461819 */ /* 0x000fe200000006ff */
[----:B------:R-:W-:-:S04]  /*d250*/  IMAD.MOV.U32 R31, RZ, RZ, 0x2 ;  /* 0x00000002ff1f7424 */ /* 0x000fc800078e00ff */
        /* <DEDUP_REMOVED lines=13> */
.L_x_15099:
        /* <DEDUP_REMOVED lines=13> */
.L_x_15101:
[----:B------:R-:W-:Y:S05]  /*d400*/  BSYNC.RECONVERGENT B1 ;  /* 0x0000000000017941 */ /* 0x000fea0003800200 */
.L_x_15100:
        /* <DEDUP_REMOVED lines=43> */
.L_x_15098:
[----:B------:R-:W-:Y:S05]  /*d6c0*/  BSYNC.RECONVERGENT B0 ;  /* 0x0000000000007941 */ /* 0x000fea0003800200 */
.L_x_15097:
        /* <DEDUP_REMOVED lines=21> */
.L_x_15104:
        /* <DEDUP_REMOVED lines=13> */
.L_x_15106:
[----:B------:R-:W-:Y:S05]  /*d8f0*/  BSYNC.RECONVERGENT B1 ;  /* 0x0000000000017941 */ /* 0x000fea0003800200 */
.L_x_15105:
        /* <DEDUP_REMOVED lines=42> */
[----:B------:R-:W-:-:S07]  /*dba0*/  IMAD.MOV.U32 R15, RZ, RZ, R70 ;  /* 0x000000ffff0f7224 */ /* 0x000fce00078e0046 */
.L_x_15103:
[----:B------:R-:W-:Y:S05]  /*dbb0*/  BSYNC.RECONVERGENT B0 ;  /* 0x0000000000007941 */ /* 0x000fea0003800200 */
.L_x_15102:
        /* <DEDUP_REMOVED lines=26> */
.L_x_15109:
        /* <DEDUP_REMOVED lines=13> */
.L_x_15111:
[----:B------:R-:W-:Y:S05]  /*de30*/  BSYNC.RECONVERGENT B1 ;  /* 0x0000000000017941 */ /* 0x000fea0003800200 */
.L_x_15110:
        /* <DEDUP_REMOVED lines=40> */
[----:B------:R-:W-:Y:S02]  /*e0c0*/  IMAD.MOV.U32 R71, RZ, RZ, R15 ;  /* 0x000000ffff477224 */ /* 0x000fe400078e000f */
[----:B------:R-:W-:Y:S02]  /*e0d0*/  IMAD.MOV.U32 R15, RZ, RZ, R70 ;  /* 0x000000ffff0f7224 */ /* 0x000fe400078e0046 */
[----:B------:R-:W-:-:S07]  /*e0e0*/  HFMA2 R70, -RZ, RZ, 0, 0 ;  /* 0x00000000ff467431 */ /* 0x000fce00000001ff */
.L_x_15108:
[----:B------:R-:W-:Y:S05]  /*e0f0*/  BSYNC.RECONVERGENT B0 ;  /* 0x0000000000007941 */ /* 0x000fea0003800200 */
.L_x_15107:
        /* <DEDUP_REMOVED lines=20> */
.L_x_15114:
        /* <DEDUP_REMOVED lines=15> */
.L_x_15116:
[----:B------:R-:W-:Y:S05]  /*e330*/  BSYNC.RECONVERGENT B1 ;  /* 0x0000000000017941 */ /* 0x000fea0003800200 */
.L_x_15115:
        /* <DEDUP_REMOVED lines=43> */
.L_x_15113:
[----:B------:R-:W-:Y:S05]  /*e5f0*/  BSYNC.RECONVERGENT B0 ;  /* 0x0000000000007941 */ /* 0x000fea0003800200 */
.L_x_15112:
        /* <DEDUP_REMOVED lines=20> */
.L_x_15036:
        /* <DEDUP_REMOVED lines=11> */
[--C-:B------:R-:W-:Y:S02]  /*e7f0*/  @!P2 IMAD.MOV.U32 R15, RZ, RZ, R14.reuse ;  /* 0x000000ffff0fa224 */ /* 0x100fe400078e000e */
[----:B------:R-:W-:Y:S02]  /*e800*/  @!P2 IMAD.MOV.U32 R17, RZ, RZ, R133 ;  /* 0x000000ffff11a224 */ /* 0x000fe400078e0085 */
[----:B------:R-:W-:Y:S02]  /*e810*/  @P2 IMAD.MOV.U32 R15, RZ, RZ, R14 ;  /* 0x000000ffff0f2224 */ /* 0x000fe400078e000e */
[----:B------:R-:W-:Y:S01]  /*e820*/  @P2 IMAD.MOV.U32 R17, RZ, RZ, R131 ;  /* 0x000000ffff112224 */ /* 0x000fe200078e0083 */
[----:B------:R-:W-:Y:S06]  /*e830*/  BRA `(.L_x_15119) ;  /* 0x0000000000e47947 */ /* 0x000fec0003800000 */
.L_x_15120:
        /* <DEDUP_REMOVED lines=13> */
.L_x_15122:
[----:B------:R-:W-:Y:S05]  /*e910*/  BSYNC.RECONVERGENT B1 ;  /* 0x0000000000017941 */ /* 0x000fea0003800200 */
.L_x_15121:
        /* <DEDUP_REMOVED lines=43> */
.L_x_15119:
[----:B------:R-:W-:Y:S05]  /*ebd0*/  BSYNC.RECONVERGENT B0 ;  /* 0x0000000000007941 */ /* 0x000fea0003800200 */
.L_x_15118:
[----:B------:R-:W-:Y:S01]  /*ebe0*/  I2FP.F32.U32 R17, R17 ;  /* 0x0000001100117245 */ /* 0x000fe20000201000 */
[----:B-----5:R-:W-:Y:S01]  /*ebf0*/  IMAD.U32 R14, R20, 0x10000, RZ ;  /* 0x00010000140e7824 */ /* 0x020fe200078e00ff */
[----:B------:R-:W-:Y:S01]  /*ec00*/  ISETP.NE.AND P3, PT, R18, 0x1, PT ;  /* 0x000000011200780c */ /* 0x000fe20003f65270 */
[----:B------:R-:W-:Y:S01]  /*ec10*/  BSSY.RECONVERGENT B0, `(.L_x_15123) ;  /* 0x000004f000007945 */ /* 0x000fe20003800200 */
[----:B0-----:R-:W-:Y:S02]  /*ec20*/  HFMA2 R26, -RZ, RZ, 0, 1.1920928955078125e-07 ;  /* 0x00000002ff1a7431 */ /* 0x001fe400000001ff */
        /* <DEDUP_REMOVED lines=8> */
[----:B------:R-:W-:Y:S02]  /*ecb0*/  PRMT R17, R20, 0x7632, R17 ;  /* 0x0000763214117816 */ /* 0x000fe40000000011 */
[----:B------:R-:W-:Y:S02]  /*ecc0*/  P2R R14, PR, RZ, 0x4 ;  /* 0x00000004ff0e7803 */ /* 0x000fe40000000000 */
        /* <DEDUP_REMOVED lines=10> */
.L_x_15125:
        /* <DEDUP_REMOVED lines=13> */
.L_x_15127:
[----:B------:R-:W-:Y:S05]  /*ee40*/  BSYNC.RECONVERGENT B1 ;  /* 0x0000000000017941 */ /* 0x000fea0003800200 */
.L_x_15126:
        /* <DEDUP_REMOVED lines=43> */
.L_x_15124:
[----:B------:R-:W-:Y:S05]  /*f100*/  BSYNC.RECONVERGENT B0 ;  /* 0x0000000000007941 */ /* 0x000fea0003800200 */
.L_x_15123:
        /* <DEDUP_REMOVED lines=25> */
.L_x_15130:
        /* <DEDUP_REMOVED lines=13> */
.L_x_15132:
[----:B------:R-:W-:Y:S05]  /*f370*/  BSYNC.RECONVERGENT B1 ;  /* 0x0000000000017941 */ /* 0x000fea0003800200 */
.L_x_15131:
        /* <DEDUP_REMOVED lines=43> */
.L_x_15129:
[----:B------:R-:W-:Y:S05]  /*f630*/  BSYNC.RECONVERGENT B0 ;  /* 0x0000000000007941 */ /* 0x000fea0003800200 */
.L_x_15128:
        /* <DEDUP_REMOVED lines=25> */
.L_x_15135:
        /* <DEDUP_REMOVED lines=13> */
.L_x_15137:
[----:B------:R-:W-:Y:S05]  /*f8a0*/  BSYNC.RECONVERGENT B1 ;  /* 0x0000000000017941 */ /* 0x000fea0003800200 */
.L_x_15136:
        /* <DEDUP_REMOVED lines=43> */
.L_x_15134:
[----:B------:R-:W-:Y:S05]  /*fb60*/  BSYNC.RECONVERGENT B0 ;  /* 0x0000000000007941 */ /* 0x000fea0003800200 */
.L_x_15133:
        /* <DEDUP_REMOVED lines=25> */
.L_x_15140:
        /* <DEDUP_REMOVED lines=13> */
.L_x_15142:
[----:B------:R-:W-:Y:S05]  /*fdd0*/  BSYNC.RECONVERGENT B1 ;  /* 0x0000000000017941 */ /* 0x000fea0003800200 */
.L_x_15141:
        /* <DEDUP_REMOVED lines=43> */
.L_x_15139:
[----:B------:R-:W-:Y:S05]  /*10090*/  BSYNC.RECONVERGENT B0 ;  /* 0x0000000000007941 */ /* 0x000fea0003800200 */
.L_x_15138:
        /* <DEDUP_REMOVED lines=24> */
.L_x_15145:
        /* <DEDUP_REMOVED lines=13> */
.L_x_15147:
[----:B------:R-:W-:Y:S05]  /*102f0*/  BSYNC.RECONVERGENT B1 ;  /* 0x0000000000017941 */ /* 0x000fea0003800200 */
.L_x_15146:
        /* <DEDUP_REMOVED lines=41> */
[----:B------:R-:W-:Y:S02]  /*10590*/  HFMA2 R71, -RZ, RZ, 0, 0 ;  /* 0x00000000ff477431 */ /* 0x000fe400000001ff */
[----:B------:R-:W-:-:S07]  /*105a0*/  IMAD.MOV.U32 R15, RZ, RZ, R70 ;  /* 0x000000ffff0f7224 */ /* 0x000fce00078e0046 */
.L_x_15144:
[----:B------:R-:W-:Y:S05]  /*105b0*/  BSYNC.RECONVERGENT B0 ;  /* 0x0000000000007941 */ /* 0x000fea0003800200 */
.L_x_15143:
        /* <DEDUP_REMOVED lines=24> */
.L_x_15150:
        /* <DEDUP_REMOVED lines=13> */
.L_x_15152:
[----:B------:R-:W-:Y:S05]  /*10810*/  BSYNC.RECONVERGENT B1 ;  /* 0x0000000000017941 */ /* 0x000fea0003800200 */
.L_x_15151:
        /* <DEDUP_REMOVED lines=42> */
[----:B------:R-:W-:-:S07]  /*10ac0*/  IMAD.MOV.U32 R74, RZ, RZ, RZ ;  /* 0x000000ffff4a7224 */ /* 0x000fce00078e00ff */
.L_x_15149:
[----:B------:R-:W-:Y:S05]  /*10ad0*/  BSYNC.RECONVERGENT B0 ;  /* 0x0000000000007941 */ /* 0x000fea0003800200 */
.L_x_15148:
        /* <DEDUP_REMOVED lines=24> */
.L_x_15155:
        /* <DEDUP_REMOVED lines=13> */
.L_x_15157:
[----:B------:R-:W-:Y:S05]  /*10d30*/  BSYNC.RECONVERGENT B1 ;  /* 0x0000000000017941 */ /* 0x000fea0003800200 */
.L_x_15156:
        /* <DEDUP_REMOVED lines=43> */
.L_x_15154:
[----:B------:R-:W-:Y:S05]  /*10ff0*/  BSYNC.RECONVERGENT B0 ;  /* 0x0000000000007941 */ /* 0x000fea0003800200 */
.L_x_15153:
        /* <DEDUP_REMOVED lines=15> */
.L_x_15117:
[----:B------:R-:W-:Y:S02]  /*110f0*/  ISETP.NE.AND P6, PT, R14, RZ, PT ;  /* 0x000000ff0e00720c */ /* 0x000fe40003fc5270 */
[----:B------:R-:W-:Y:S02]  /*11100*/  SEL R14, RZ, 0x1000000, !P5 ;  /* 0x01000000ff0e7807 */ /* 0x000fe40006800000 */
[----:B------:R-:W-:Y:S02]  /*11110*/  ISETP.NE.AND P5, PT, R17, RZ, PT ;  /* 0x000000ff1100720c */ /* 0x000fe40003fa5270 */
[----:B------:R-:W-:Y:S02]  /*11120*/  SEL R17, RZ, 0x10000, !P4 ;  /* 0x00010000ff117807 */ /* 0x000fe40006000000 */
[----:B------:R-:W-:Y:S02]  /*11130*/  SEL R70, RZ, 0x100, !P3 ;  /* 0x00000100ff467807 */ /* 0x000fe40005800000 */
[----:B------:R-:W-:-:S02]  /*11140*/  ISETP.NE.AND P4, PT, R19, RZ, PT ;  /* 0x000000ff1300720c */ /* 0x000fc40003f85270 */
[----:B------:R-:W-:Y:S01]  /*11150*/  ISETP.NE.AND P3, PT, R18, RZ, PT ;  /* 0x000000ff1200720c */ /* 0x000fe20003f65270 */
[----:B------:R-:W-:Y:S01]  /*11160*/  IMAD.WIDE.U32 R18, R13, 0x10, R150 ;  /* 0x000000100d127825 */ /* 0x000fe200078e0096 */
[----:B------:R-:W-:Y:S02]  /*11170*/  LOP3.LUT R70, R70, R14, R17, 0xfe, !PT ;  /* 0x0000000e46467212 */ /* 0x000fe400078efe11 */
[----:B------:R-:W-:Y:S02]  /*11180*/  SEL R68, RZ, 0x1000000, !P3 ;  /* 0x01000000ff447807 */ /* 0x000fe40005800000 */
[----:B------:R-:W-:Y:S01]  /*11190*/  SEL R17, RZ, 0x10000, !P4 ;  /* 0x00010000ff117807 */ /* 0x000fe20006000000 */
[----:B------:R0:W-:Y:S01]  /*111a0*/  STG.E.128 desc[UR8][R18.64], R20 ;  /* 0x0000001412007986 */ /* 0x0001e2000c101d08 */
[----:B------:R-:W-:-:S04]  /*111b0*/  SEL R14, RZ, 0x100, !P5 ;  /* 0x00000100ff0e7807 */ /* 0x000fc80006800000 */
[----:B------:R-:W-:Y:S02]  /*111c0*/  LOP3.LUT R14, R14, R68, R17, 0xfe, !PT ;  /* 0x000000440e0e7212 */ /* 0x000fe400078efe11 */
[----:B------:R-:W-:-:S04]  /*111d0*/  SEL R17, RZ, 0x1, !P2 ;  /* 0x00000001ff117807 */ /* 0x000fc80005000000 */
[----:B0-----:R-:W-:Y:S01]  /*111e0*/  LOP3.LUT R19, R70, R17, RZ, 0xfc, !PT ;  /* 0x0000001146137212 */ /* 0x001fe200078efcff */
[----:B------:R-:W-:Y:S01]  /*111f0*/  IMAD.WIDE.U32 R20, R13, 0x8, R144 ;  /* 0x000000080d147825 */ /* 0x000fe200078e0090 */
[----:B------:R-:W-:-:S04]  /*11200*/  SEL R17, RZ, 0x1, !P6 ;  /* 0x00000001ff117807 */ /* 0x000fc80007000000 */
[----:B------:R-:W-:Y:S01]  /*11210*/  LOP3.LUT R18, R14, R17, RZ, 0xfc, !PT ;  /* 0x000000110e127212 */ /* 0x000fe200078efcff */
[----:B------:R-:W-:-:S04]  /*11220*/  VIADD R14, R30, 0x40 ;  /* 0x000000401e0e7836 */ /* 0x000fc80000000000 */
        /* <DEDUP_REMOVED lines=12> */
[----:B------:R-:W-:-:S02]  /*112f0*/  LOP3.LUT R70, R6, 0xff, RZ, 0xc0, !PT ;  /* 0x000000ff06467812 */ /* 0x000fc400078ec0ff */
[----:B------:R-:W-:Y:S02]  /*11300*/  PRMT R17, R22, 0x4210, R17 ;  /* 0x0000421016117816 */ /* 0x000fe40000000011 */
[----:B------:R-:W-:Y:S01]  /*11310*/  PRMT R22, R10, 0x7104, RZ ;  /* 0x000071040a167816 */ /* 0x000fe200000000ff */
[----:B------:R-:W-:-:S03]  /*11320*/  IMAD.WIDE.U32 R70, R70, 0x100, RZ ;  /* 0x0000010046467825 */ /* 0x000fc600078e00ff */
[----:B------:R-:W-:-:S04]  /*11330*/  LOP3.LUT R22, R17, 0xff00, R22, 0xf8, !PT ;  /* 0x0000ff0011167812 */ /* 0x000fc800078ef816 */
[----:B------:R-:W-:Y:S01]  /*11340*/  LOP3.LUT R17, R22, 0xff, R9, 0xf8, !PT ;  /* 0x000000ff16117812 */ /* 0x000fe200078ef809 */
[----:B------:R-:W-:-:S05]  /*11350*/  IMAD.WIDE.U32 R22, R23, 0x1000000, RZ ;  /* 0x0100000017167825 */ /* 0x000fca00078e00ff */
[----:B------:R-:W-:Y:S02]  /*11360*/  LOP3.LUT R17, R69, R17, R23, 0xfe, !PT ;  /* 0x0000001145117212 */ /* 0x000fe400078efe17 */
[----:B------:R-:W-:Y:S01]  /*11370*/  LOP3.LUT R22, R70, R22, R68, 0xfe, !PT ;  /* 0x0000001646167212 */ /* 0x000fe200078efe44 */
[----:B0-----:R-:W-:Y:S01]  /*11380*/  IMAD.WIDE.U32 R68, R13, 0x8, R74 ;  /* 0x000000080d447825 */ /* 0x001fe200078e004a */
[----:B------:R-:W-:Y:S02]  /*11390*/  LOP3.LUT R23, R17, R71, RZ, 0xfc, !PT ;  /* 0x0000004711177212 */ /* 0x000fe400078efcff */
[----:B------:R-:W-:-:S05]  /*113a0*/  LOP3.LUT R22, R22, 0xff, R5, 0xf8, !PT ;  /* 0x000000ff16167812 */ /* 0x000fca00078ef805 */
[----:B------:R0:W-:Y:S02]  /*113b0*/  STG.E.64 desc[UR8][R68.64], R22 ;  /* 0x0000001644007986 */ /* 0x0001e4000c101b08 */
.L_x_15158:
[C---:B-1----:R-:W-:Y:S01]  /*113c0*/  @P1 IMAD.WIDE.U32 R18, R14.reuse, 0x10, R18 ;  /* 0x000000100e121825 */ /* 0x042fe200078e0012 */
[----:B------:R-:W5:Y:S04]  /*113d0*/  @P0 LDG.E.128 R60, desc[UR8][R20.64] ;  /* 0x00000008143c0981 */ /* 0x000f68000c1e1d00 */
[----:B------:R1:W5:Y:S02]  /*113e0*/  @P1 LDG.E.128 R64, desc[UR8][R18.64] ;  /* 0x0000000812401981 */ /* 0x000364000c1e1d00 */
[----:B-1----:R-:W-:-:S05]  /*113f0*/  IMAD.WIDE.U32 R18, R14, 0x10, R140 ;  /* 0x000000100e127825 */ /* 0x002fca00078e008c */
        /* <DEDUP_REMOVED lines=18> */
.L_x_15162:
        /* <DEDUP_REMOVED lines=13> */
.L_x_15164:
[----:B------:R-:W-:Y:S05]  /*115f0*/  BSYNC.RECONVERGENT B1 ;  /* 0x0000000000017941 */ /* 0x000fea0003800200 */
.L_x_15163:
        /* <DEDUP_REMOVED lines=43> */
.L_x_15161:
[----:B------:R-:W-:Y:S05]  /*118b0*/  BSYNC.RECONVERGENT B0 ;  /* 0x0000000000007941 */ /* 0x000fea0003800200 */
.L_x_15160:
[----:B------:R-:W-:Y:S01]  /*118c0*/  I2FP.F32.U32 R5, R5 ;  /* 0x0000000500057245 */ /* 0x000fe20000201000 */
[----:B-----5:R-:W-:Y:S01]  /*118d0*/  IMAD.U32 R6, R20, 0x10000, RZ ;  /* 0x0001000014067824 */ /* 0x020fe200078e00ff */
        /* <DEDUP_REMOVED lines=21> */
.L_x_15167:
        /* <DEDUP_REMOVED lines=13> */
.L_x_15169:
[----:B------:R-:W-:Y:S05]  /*11b00*/  BSYNC.RECONVERGENT B1 ;  /* 0x0000000000017941 */ /* 0x000fea0003800200 */
.L_x_15168:
        /* <DEDUP_REMOVED lines=43> */
.L_x_15166:
[----:B------:R-:W-:Y:S05]  /*11dc0*/  BSYNC.RECONVERGENT B0 ;  /* 0x0000000000007941 */ /* 0x000fea0003800200 */
.L_x_15165:
        /* <DEDUP_REMOVED lines=25> */
.L_x_15172:
        /* <DEDUP_REMOVED lines=13> */
.L_x_15174:
[----:B------:R-:W-:Y:S05]  /*12030*/  BSYNC.RECONVERGENT B1 ;  /* 0x0000000000017941 */ /* 0x000fea0003800200 */
.L_x_15173:
        /* <DEDUP_REMOVED lines=43> */
.L_x_15171:
[----:B------:R-:W-:Y:S05]  /*122f0*/  BSYNC.RECONVERGENT B0 ;  /* 0x0000000000007941 */ /* 0x000fea0003800200 */
.L_x_15170:
        /* <DEDUP_REMOVED lines=22> */
.L_x_15177:
        /* <DEDUP_REMOVED lines=13> */
.L_x_15179:
[----:B------:R-:W-:Y:S05]  /*12530*/  BSYNC.RECONVERGENT B1 ;  /* 0x0000000000017941 */ /* 0x000fea0003800200 */
.L_x_15178:
        /* <DEDUP_REMOVED lines=43> */
.L_x_15176:
[----:B------:R-:W-:Y:S05]  /*127f0*/  BSYNC.RECONVERGENT B0 ;  /* 0x0000000000007941 */ /* 0x000fea0003800200 */
.L_x_15175:
        /* <DEDUP_REMOVED lines=9> */
[----:B------:R-:W-:Y:S02]  /*12890*/  FSEL R7, R6, RZ, !P2 ;  /* 0x000000ff06077208 */ /* 0x000fe40005000000 */
[----:B------:R-:W-:-:S03]  /*128a0*/  @P1 PRMT R6, R64, 0x7632, R6 ;  /* 0x0000763240061816 */ /* 0x000fc60000000006 */
[----:B------:R-:W-:Y:S01]  /*128b0*/  FADD.FTZ R12, R12, R7 ;  /* 0x000000070c0c7221 */ /* 0x000fe20000010000 */
[----:B------:R-:W-:Y:S01]  /*128c0*/  @P1 SHF.L.U32 R17, R6, 0x10, RZ ;  /* 0x0000001006111819 */ /* 0x000fe200000006ff */
[----:B------:R-:W-:Y:S01]  /*128d0*/  IMAD.MOV.U32 R7, RZ, RZ, R130 ;  /* 0x000000ffff077224 */ /* 0x000fe200078e0082 */
[----:B------:R-:W-:-:S03]  /*128e0*/  SEL R6, RZ, 0x1, P2 ;  /* 0x00000001ff067807 */ /* 0x000fc60001000000 */
[----:B------:R-:W-:Y:S01]  /*128f0*/  @P1 FADD.FTZ R17, R12, R17 ;  /* 0x000000110c111221 */ /* 0x000fe20000010000 */
        /* <DEDUP_REMOVED lines=11> */
.L_x_15182:
        /* <DEDUP_REMOVED lines=13> */
.L_x_15184:
[----:B------:R-:W-:Y:S05]  /*12a80*/  BSYNC.RECONVERGENT B1 ;  /* 0x0000000000017941 */ /* 0x000fea0003800200 */
.L_x_15183:
[----:B------:R-:W-:Y:S01]  /*12a90*/  LOP3.LUT R8, R4, UR7, R11, 0x96, !PT ;  /* 0x0000000704087c12 */ /* 0x000fe2000f8e960b */
[----:B0-----:R-:W-:-:S04]  /*12aa0*/  IMAD.WIDE.U32 R18, R3, -0x326172a9, RZ ;  /* 0xcd9e8d5703127825 */ /* 0x001fc800078e00ff */
        /* <DEDUP_REMOVED lines=41> */
.L_x_15181:
[----:B------:R-:W-:Y:S05]  /*12d40*/  BSYNC.RECONVERGENT B0 ;  /* 0x0000000000007941 */ /* 0x000fea0003800200 */
.L_x_15180:
[----:B------:R-:W-:Y:S01]  /*12d50*/  I2FP.F32.U32 R7, R7 ;  /* 0x0000000700077245 */ /* 0x000fe20000201000 */
[----:B------:R-:W-:Y:S01]  /*12d60*/  IMAD.U32 R8, R21, 0x10000, RZ ;  /* 0x0001000015087824 */ /* 0x000fe200078e00ff */
[----:B------:R-:W-:Y:S01]  /*12d70*/  ISETP.NE.AND P3, PT, R10, 0x1, PT ;  /* 0x000000010a00780c */ /* 0x000fe20003f65270 */
[----:B------:R-:W-:Y:S01]  /*12d80*/  BSSY.RECONVERGENT B0, `(.L_x_15185) ;  /* 0x000004d000007945 */ /* 0x000fe20003800200 */
[----:B------:R-:W-:Y:S01]  /*12d90*/  LOP3.LUT R16, R16, 0xfffffffb, RZ, 0xc0, !PT ;  /* 0xfffffffb10107812 */ /* 0x000fe200078ec0ff */
[----:B------:R-:W-:Y:S01]  /*12da0*/  FFMA.FTZ R7, R7, R142, 1.1641532182693481445e-10 ;  /* 0x2f00000007077423 */ /* 0x000fe2000001008e */
[----:B------:R-:W-:Y:S01]  /*12db0*/  HFMA2 R11, -RZ, RZ, 0, 1.1920928955078125e-07 ;  /* 0x00000002ff0b7431 */ /* 0x000fe200000001ff */
[----:B0-----:R-:W-:Y:S01]  /*12dc0*/  PRMT R19, R21, 0x7632, R19 ;  /* 0x0000763215137816 */ /* 0x001fe20000000013 */
        /* <DEDUP_REMOVED lines=15> */
.L_x_15187:
        /* <DEDUP_REMOVED lines=13> */
.L_x_15189:
[----:B------:R-:W-:Y:S05]  /*12f90*/  BSYNC.RECONVERGENT B1 ;  /* 0x0000000000017941 */ /* 0x000fea0003800200 */
.L_x_15188:
        /* <DEDUP_REMOVED lines=41> */
[----:B------:R-:W-:Y:S02]  /*13230*/  IMAD.MOV.U32 R9, RZ, RZ, R74 ;  /* 0x000000ffff097224 */ /* 0x000fe400078e004a */
[----:B------:R-:W-:-:S07]  /*13240*/  IMAD.MOV.U32 R74, RZ, RZ, R8 ;  /* 0x000000ffff4a7224 */ /* 0x000fce00078e0008 */
.L_x_15186:
[----:B------:R-:W-:Y:S05]  /*13250*/  BSYNC.RECONVERGENT B0 ;  /* 0x0000000000007941 */ /* 0x000fea0003800200 */
.L_x_15185:
        /* <DEDUP_REMOVED lines=8> */
[----:B------:R-:W-:Y:S01]  /*132e0*/  FSETP.GTU.FTZ.AND P2, PT, R9, R72, PT ;  /* 0x000000480900720b */ /* 0x000fe20003f5c000 */
[----:B------:R-:W-:-:S03]  /*132f0*/  IMAD.MOV.U32 R9, RZ, RZ, R130 ;  /* 0x000000ffff097224 */ /* 0x000fc600078e0082 */
        /* <DEDUP_REMOVED lines=15> */
.L_x_15192:
        /* <DEDUP_REMOVED lines=13> */
.L_x_15194:
[----:B------:R-:W-:Y:S05]  /*134c0*/  BSYNC.RECONVERGENT B1 ;  /* 0x0000000000017941 */ /* 0x000fea0003800200 */
.L_x_15193:
        /* <DEDUP_REMOVED lines=43> */
.L_x_15191:
[----:B------:R-:W-:Y:S05]  /*13780*/  BSYNC.RECONVERGENT B0 ;  /* 0x0000000000007941 */ /* 0x000fea0003800200 */
.L_x_15190:
        /* <DEDUP_REMOVED lines=22> */
.L_x_15197:
        /* <DEDUP_REMOVED lines=13> */
.L_x_15199:
[----:B------:R-:W-:Y:S05]  /*139c0*/  BSYNC.RECONVERGENT B1 ;  /* 0x0000000000017941 */ /* 0x000fea0003800200 */
.L_x_15198:
        /* <DEDUP_REMOVED lines=43> */
.L_x_15196:
[----:B------:R-:W-:Y:S05]  /*13c80*/  BSYNC.RECONVERGENT B0 ;  /* 0x0000000000007941 */ /* 0x000fea0003800200 */
.L_x_15195:
        /* <DEDUP_REMOVED lines=27> */
.L_x_15202:
        /* <DEDUP_REMOVED lines=13> */
.L_x_15204:
[----:B------:R-:W-:Y:S05]  /*13f10*/  BSYNC.RECONVERGENT B1 ;  /* 0x0000000000017941 */ /* 0x000fea0003800200 */
.L_x_15203:
        /* <DEDUP_REMOVED lines=43> */
.L_x_15201:
[----:B------:R-:W-:Y:S05]  /*141d0*/  BSYNC.RECONVERGENT B0 ;  /* 0x0000000000007941 */ /* 0x000fea0003800200 */
.L_x_15200:
        /* <DEDUP_REMOVED lines=21> */
.L_x_15207:
        /* <DEDUP_REMOVED lines=13> */
.L_x_15209:
[----:B------:R-:W-:Y:S05]  /*14400*/  BSYNC.RECONVERGENT B1 ;  /* 0x0000000000017941 */ /* 0x000fea0003800200 */
.L_x_15208:
        /* <DEDUP_REMOVED lines=43> */
.L_x_15206:
[----:B------:R-:W-:Y:S05]  /*146c0*/  BSYNC.RECONVERGENT B0 ;  /* 0x0000000000007941 */ /* 0x000fea0003800200 */
.L_x_15205:
[----:B------:R-:W-:Y:S01]  /*146d0*/  I2FP.F32.U32 R11, R11 ;  /* 0x0000000b000b7245 */ /* 0x000fe20000201000 */
[----:B------:R-:W-:Y:S01]  /*146e0*/  IMAD.U32 R10, R62, 0x10000, RZ ;  /* 0x000100003e0a7824 */ /* 0x000fe200078e00ff */
        /* <DEDUP_REMOVED lines=24> */
.L_x_15212:
        /* <DEDUP_REMOVED lines=13> */
.L_x_15214:
[----:B------:R-:W-:Y:S05]  /*14940*/  BSYNC.RECONVERGENT B1 ;  /* 0x0000000000017941 */ /* 0x000fea0003800200 */
.L_x_15213:
        /* <DEDUP_REMOVED lines=43> */
.L_x_15211:
[----:B------:R-:W-:Y:S05]  /*14c00*/  BSYNC.RECONVERGENT B0 ;  /* 0x0000000000007941 */ /* 0x000fea0003800200 */
.L_x_15210:
[----:B------:R-:W-:Y:S01]  /*14c10*/  I2FP.F32.U32 R11, R11 ;  /* 0x0000000b000b7245 */ /* 0x000fe20000201000 */
[----:B------:R-:W-:Y:S01]  /*14c20*/  IMAD.U32 R22, R22, 0x10000, RZ ;  /* 0x0001000016167824 */ /* 0x000fe200078e00ff */
[----:B------:R-:W-:Y:S01]  /*14c30*/  ISETP.NE.AND P4, PT, R10, 0x1, PT ;  /* 0x000000010a00780c */ /* 0x000fe20003f85270 */
[----:B------:R-:W-:Y:S02]  /*14c40*/  BSSY.RECONVERGENT B0, `(.L_x_15215) ;  /* 0x000004a000007945 */ /* 0x000fe40003800200 */
[----:B------:R-:W-:Y:S01]  /*14c50*/  FFMA.FTZ R11, R11, R142, 1.1641532182693481445e-10 ;  /* 0x2f0000000b0b7423 */ /* 0x000fe2000001008e */
[----:B------:R-:W-:Y:S01]  /*14c60*/  FMUL.FTZ R21, R22, R59 ;  /* 0x0000003b16157220 */ /* 0x000fe20000410000 */
[----:B------:R-:W-:-:S03]  /*14c70*/  IMAD.MOV.U32 R22, RZ, RZ, 0x2 ;  /* 0x00000002ff167424 */ /* 0x000fc600078e00ff */
        /* <DEDUP_REMOVED lines=13> */
.L_x_15217:
        /* <DEDUP_REMOVED lines=13> */
.L_x_15219:
[----:B------:R-:W-:Y:S05]  /*14e20*/  BSYNC.RECONVERGENT B1 ;  /* 0x0000000000017941 */ /* 0x000fea0003800200 */
.L_x_15218:
        /* <DEDUP_REMOVED lines=43> */
.L_x_15216:
[----:B------:R-:W-:Y:S05]  /*150e0*/  BSYNC.RECONVERGENT B0 ;  /* 0x0000000000007941 */ /* 0x000fea0003800200 */
.L_x_15215:
        /* <DEDUP_REMOVED lines=27> */
.L_x_15222:
        /* <DEDUP_REMOVED lines=13> */
.L_x_15224:
[----:B------:R-:W-:Y:S05]  /*15370*/  BSYNC.RECONVERGENT B1 ;  /* 0x0000000000017941 */ /* 0x000fea0003800200 */
.L_x_15223:
        /* <DEDUP_REMOVED lines=43> */
.L_x_15221:
[----:B------:R-:W-:Y:S05]  /*15630*/  BSYNC.RECONVERGENT B0 ;  /* 0x0000000000007941 */ /* 0x000fea0003800200 */
.L_x_15220:
        /* <DEDUP_REMOVED lines=21> */
.L_x_15227:
        /* <DEDUP_REMOVED lines=13> */
.L_x_15229:
[----:B------:R-:W-:Y:S05]  /*15860*/  BSYNC.RECONVERGENT B1 ;  /* 0x0000000000017941 */ /* 0x000fea0003800200 */
.L_x_15228:
        /* <DEDUP_REMOVED lines=40> */
[----:B------:R-:W-:Y:S02]  /*15af0*/  HFMA2 R76, -RZ, RZ, 0, 0 ;  /* 0x00000000ff4c7431 */ /* 0x000fe400000001ff */
[----:B------:R-:W-:Y:S02]  /*15b00*/  IMAD.MOV.U32 R23, RZ, RZ, R74 ;  /* 0x000000ffff177224 */ /* 0x000fe400078e004a */
[----:B------:R-:W-:-:S07]  /*15b10*/  IMAD.MOV.U32 R74, RZ, RZ, R22 ;  /* 0x000000ffff4a7224 */ /* 0x000fce00078e0016 */
.L_x_15226:
[----:B------:R-:W-:Y:S05]  /*15b20*/  BSYNC.RECONVERGENT B0 ;  /* 0x0000000000007941 */ /* 0x000fea0003800200 */
.L_x_15225:
        /* <DEDUP_REMOVED lines=26> */
.L_x_15232:
        /* <DEDUP_REMOVED lines=13> */
.L_x_15234:
[----:B------:R-:W-:Y:S05]  /*15da0*/  BSYNC.RECONVERGENT B1 ;  /* 0x0000000000017941 */ /* 0x000fea0003800200 */
.L_x_15233:
        /* <DEDUP_REMOVED lines=43> */
.L_x_15231:
[----:B------:R-:W-:Y:S05]  /*16060*/  BSYNC.RECONVERGENT B0 ;  /* 0x0000000000007941 */ /* 0x000fea0003800200 */
.L_x_15230:
        /* <DEDUP_REMOVED lines=20> */
.L_x_15237:
        /* <DEDUP_REMOVED lines=15> */
.L_x_15239:
[----:B------:R-:W-:Y:S05]  /*162a0*/  BSYNC.RECONVERGENT B1 ;  /* 0x0000000000017941 */ /* 0x000fea0003800200 */
.L_x_15238:
        /* <DEDUP_REMOVED lines=43> */
.L_x_15236:
[----:B------:R-:W-:Y:S05]  /*16560*/  BSYNC.RECONVERGENT B0 ;  /* 0x0000000000007941 */ /* 0x000fea0003800200 */
.L_x_15235:
        /* <DEDUP_REMOVED lines=11> */
[----:B------:R-:W-:-:S03]  /*16620*/  PRMT R12, R77, 0x7610, R12 ;  /* 0x000076104d0c7816 */ /* 0x000fc6000000000c */
        /* <DEDUP_REMOVED lines=8> */
.L_x_15159:
        /* <DEDUP_REMOVED lines=16> */
.L_x_15243:
        /* <DEDUP_REMOVED lines=13> */
.L_x_15245:
[----:B------:R-:W-:Y:S05]  /*16880*/  BSYNC.RECONVERGENT B1 ;  /* 0x0000000000017941 */ /* 0x000fea0003800200 */
.L_x_15244:
[----:B0-----:R-:W-:Y:S01]  /*16890*/  LOP3.LUT R18, R4, UR7, R69, 0x96, !PT ;  /* 0x0000000704127c12 */ /* 0x001fe2000f8e9645 */
        /* <DEDUP_REMOVED lines=42> */
.L_x_15242:
[----:B------:R-:W-:Y:S05]  /*16b40*/  BSYNC.RECONVERGENT B0 ;  /* 0x0000000000007941 */ /* 0x000fea0003800200 */
.L_x_15241:
[----:B------:R-:W-:Y:S01]  /*16b50*/  I2FP.F32.U32 R15, R17 ;  /* 0x00000011000f7245 */ /* 0x000fe20000201000 */
[----:B0----5:R-:W-:Y:S01]  /*16b60*/  IMAD.U32 R18, R20, 0x10000, RZ ;  /* 0x0001000014127824 */ /* 0x021fe200078e00ff */
[----:B------:R-:W-:Y:S01]  /*16b70*/  ISETP.NE.AND P3, PT, R69, 0x1, PT ;  /* 0x000000014500780c */ /* 0x000fe20003f65270 */
[----:B------:R-:W-:Y:S01]  /*16b80*/  BSSY.RECONVERGENT B0, `(.L_x_15246) ;  /* 0x0000050000007945 */ /* 0x000fe20003800200 */
[----:B------:R-:W-:Y:S01]  /*16b90*/  LOP3.LUT R16, R16, 0xffffffef, RZ, 0xc0, !PT ;  /* 0xffffffef10107812 */ /* 0x000fe200078ec0ff */
[----:B------:R-:W-:Y:S01]  /*16ba0*/  FFMA.FTZ R15, R15, R142, 1.1641532182693481445e-10 ;  /* 0x2f0000000f0f7423 */ /* 0x000fe2000001008e */
[----:B------:R-:W-:Y:S01]  /*16bb0*/  FMUL.FTZ R18, R18, R59 ;  /* 0x0000003b12127220 */ /* 0x000fe20000410000 */
[----:B------:R-:W-:Y:S01]  /*16bc0*/  HFMA2 R70, -RZ, RZ, 0, 1.1920928955078125e-07 ;  /* 0x00000002ff467431 */ /* 0x000fe200000001ff */
[----:B------:R-:W-:Y:S01]  /*16bd0*/  PRMT R17, R20, 0x7632, R17 ;  /* 0x0000763214117816 */ /* 0x000fe20000000011 */
[----:B------:R-:W-:Y:S01]  /*16be0*/  IMAD.MOV.U32 R19, RZ, RZ, R130 ;  /* 0x000000ffff137224 */ /* 0x000fe200078e0082 */
[----:B------:R-:W-:-:S04]  /*16bf0*/  FSETP.GTU.FTZ.AND P2, PT, R15, R72, PT ;  /* 0x000000480f00720b */ /* 0x000fc80003f5c000 */
        /* <DEDUP_REMOVED lines=15> */
.L_x_15248:
        /* <DEDUP_REMOVED lines=13> */
.L_x_15250:
[----:B------:R-:W-:Y:S05]  /*16dc0*/  BSYNC.RECONVERGENT B1 ;  /* 0x0000000000017941 */ /* 0x000fea0003800200 */
.L_x_15249:
        /* <DEDUP_REMOVED lines=43> */
.L_x_15247:
[----:B------:R-:W-:Y:S05]  /*17080*/  BSYNC.RECONVERGENT B0 ;  /* 0x0000000000007941 */ /* 0x000fea0003800200 */
.L_x_15246:
[----:B------:R-:W-:Y:S01]  /*17090*/  I2FP.F32.U32 R19, R19 ;  /* 0x0000001300137245 */ /* 0x000fe20000201000 */
[----:B------:R-:W-:Y:S01]  /*170a0*/  IMAD.U32 R18, R17, 0x10000, RZ ;  /* 0x0001000011127824 */ /* 0x000fe200078e00ff */
[----:B------:R-:W-:Y:S01]  /*170b0*/  @P1 PRMT R17, R64, 0x7632, R17 ;  /* 0x0000763240111816 */ /* 0x000fe20000000011 */
[----:B------:R-:W-:Y:S01]  /*170c0*/  BSSY.RECONVERGENT B0, `(.L_x_15251) ;  /* 0x0000050000007945 */ /* 0x000fe20003800200 */
[----:B------:R-:W-:Y:S01]  /*170d0*/  ISETP.NE.AND P3, PT, R70, 0x1, PT ;  /* 0x000000014600780c */ /* 0x000fe20003f65270 */
[----:B------:R-:W-:Y:S01]  /*170e0*/  FFMA.FTZ R19, R19, R142, 1.1641532182693481445e-10 ;  /* 0x2f00000013137423 */ /* 0x000fe2000001008e */
[----:B------:R-:W-:Y:S01]  /*170f0*/  FMUL.FTZ R18, R18, R59 ;  /* 0x0000003b12127220 */ /* 0x000fe20000410000 */
[----:B------:R-:W-:Y:S01]  /*17100*/  @P1 IMAD.U32 R20, R17, 0x10000, RZ ;  /* 0x0001000011141824 */ /* 0x000fe200078e00ff */
[----:B------:R-:W-:Y:S02]  /*17110*/  LOP3.LUT R16, R16, 0xfffffff7, RZ, 0xc0, !PT ;  /* 0xfffffff710107812 */ /* 0x000fe400078ec0ff */
[----:B------:R-:W-:-:S02]  /*17120*/  FSETP.GTU.FTZ.AND P2, PT, R19, R72, PT ;  /* 0x000000481300720b */ /* 0x000fc40003f5c000 */
[----:B------:R-:W-:Y:S02]  /*17130*/  MOV R19, R130 ;  /* 0x0000008200137202 */ /* 0x000fe40000000f00 */
        /* <DEDUP_REMOVED lines=15> */
.L_x_15253:
        /* <DEDUP_REMOVED lines=13> */
.L_x_15255:
[----:B------:R-:W-:Y:S05]  /*17300*/  BSYNC.RECONVERGENT B1 ;  /* 0x0000000000017941 */ /* 0x000fea0003800200 */
.L_x_15254:
        /* <DEDUP_REMOVED lines=39> */
[----:B------:R-:W-:Y:S01]  /*17580*/  IMAD.MOV.U32 R20, RZ, RZ, RZ ;  /* 0x000000ffff147224 */ /* 0x000fe200078e00ff */
[----:B------:R-:W-:Y:S01]  /*17590*/  LOP3.LUT R133, R44, R76, R19, 0x96, !PT ;  /* 0x0000004c2c857212 */ /* 0x000fe200078e9613 */
[----:B------:R-:W-:Y:S02]  /*175a0*/  IMAD.MOV.U32 R19, RZ, RZ, R74 ;  /* 0x000000ffff137224 */ /* 0x000fe400078e004a */
[----:B------:R-:W-:-:S07]  /*175b0*/  IMAD.MOV.U32 R74, RZ, RZ, R18 ;  /* 0x000000ffff4a7224 */ /* 0x000fce00078e0012 */
.L_x_15252:
[----:B------:R-:W-:Y:S05]  /*175c0*/  BSYNC.RECONVERGENT B0 ;  /* 0x0000000000007941 */ /* 0x000fea0003800200 */
.L_x_15251:
        /* <DEDUP_REMOVED lines=8> */
[----:B------:R-:W-:Y:S01]  /*17650*/  FSETP.GTU.FTZ.AND P2, PT, R19, R72, PT ;  /* 0x000000481300720b */ /* 0x000fe20003f5c000 */
[----:B------:R-:W-:-:S03]  /*17660*/  @P1 IMAD.U32 R19, R65, 0x10000, RZ ;  /* 0x0001000041131824 */ /* 0x000fc600078e00ff */
[----:B------:R-:W-:Y:S02]  /*17670*/  FSEL R18, R18, RZ, !P2 ;  /* 0x000000ff12127208 */ /* 0x000fe40005000000 */
[----:B------:R-:W-:-:S03]  /*17680*/  PLOP3.LUT P2, PT, P2, PT, PT, 0x8, 0x80 ;  /* 0x000000000080781c */ /* 0x000fc6000174e170 */
[----:B------:R-:W-:Y:S01]  /*17690*/  @P1 FADD.FTZ R18, R19, R18 ;  /* 0x0000001213121221 */ /* 0x000fe20000010000 */
[----:B------:R-:W-:Y:S01]  /*176a0*/  PRMT R19, R21, 0x7632, R19 ;  /* 0x0000763215137816 */ /* 0x000fe20000000013 */
[----:B------:R-:W-:-:S03]  /*176b0*/  IMAD.MOV.U32 R21, RZ, RZ, R130 ;  /* 0x000000ffff157224 */ /* 0x000fc600078e0082 */
        /* <DEDUP_REMOVED lines=11> */
.L_x_15258:
        /* <DEDUP_REMOVED lines=13> */
.L_x_15260:
[----:B------:R-:W-:Y:S05]  /*17840*/  BSYNC.RECONVERGENT B1 ;  /* 0x0000000000017941 */ /* 0x000fea0003800200 */
.L_x_15259:
        /* <DEDUP_REMOVED lines=43> */
.L_x_15257:
[----:B------:R-:W-:Y:S05]  /*17b00*/  BSYNC.RECONVERGENT B0 ;  /* 0x0000000000007941 */ /* 0x000fea0003800200 */
.L_x_15256:
        /* <DEDUP_REMOVED lines=8> */
[----:B------:R-:W-:Y:S01]  /*17b90*/  IMAD.MOV.U32 R76, RZ, RZ, 0x2 ;  /* 0x00000002ff4c7424 */ /* 0x000fe200078e00ff */
[----:B------:R-:W-:Y:S02]  /*17ba0*/  LOP3.LUT R16, R16, 0xfffffffd, RZ, 0xc0, !PT ;  /* 0xfffffffd10107812 */ /* 0x000fe400078ec0ff */
[----:B------:R-:W-:Y:S01]  /*17bb0*/  FSETP.GTU.FTZ.AND P3, PT, R21, R72, PT ;  /* 0x000000481500720b */ /* 0x000fe20003f7c000 */
[----:B------:R-:W-:-:S03]  /*17bc0*/  IMAD.MOV.U32 R21, RZ, RZ, R130 ;  /* 0x000000ffff157224 */ /* 0x000fc600078e0082 */
        /* <DEDUP_REMOVED lines=14> */
.L_x_15263:
        /* <DEDUP_REMOVED lines=13> */
.L_x_15265:
[----:B------:R-:W-:Y:S05]  /*17d80*/  BSYNC.RECONVERGENT B1 ;  /* 0x0000000000017941 */ /* 0x000fea0003800200 */
.L_x_15264:
        /* <DEDUP_REMOVED lines=43> */
.L_x_15262:
[----:B------:R-:W-:Y:S05]  /*18040*/  BSYNC.RECONVERGENT B0 ;  /* 0x0000000000007941 */ /* 0x000fea0003800200 */
.L_x_15261:
        /* <DEDUP_REMOVED lines=24> */
.L_x_15268:
        /* <DEDUP_REMOVED lines=13> */
.L_x_15270:
[----:B------:R-:W-:Y:S05]  /*182a0*/  BSYNC.RECONVERGENT B1 ;  /* 0x0000000000017941 */ /* 0x000fea0003800200 */
.L_x_15269:
        /* <DEDUP_REMOVED lines=43> */
.L_x_15267:
[----:B------:R-:W-:Y:S05]  /*18560*/  BSYNC.RECONVERGENT B0 ;  /* 0x0000000000007941 */ /* 0x000fea0003800200 */
.L_x_15266:
[----:B------:R-:W-:Y:S01]  /*18570*/  I2FP.F32.U32 R21, R21 ;  /* 0x0000001500157245 */ /* 0x000fe20000201000 */
[----:B------:R-:W-:Y:S01]  /*18580*/  IMAD.U32 R22, R22, 0x10000, RZ ;  /* 0x0001000016167824 */ /* 0x000fe200078e00ff */
[----:B------:R-:W-:Y:S01]  /*18590*/  ISETP.NE.AND P4, PT, R77, 0x1, PT ;  /* 0x000000014d00780c */ /* 0x000fe20003f85270 */
[----:B------:R-:W-:Y:S01]  /*185a0*/  BSSY.RECONVERGENT B0, `(.L_x_15271) ;  /* 0x000004e000007945 */ /* 0x000fe20003800200 */
[----:B------:R-:W-:Y:S01]  /*185b0*/  @P1 PRMT R75, R66, 0x7632, R75 ;  /* 0x00007632424b1816 */ /* 0x000fe2000000004b */
[----:B------:R-:W-:Y:S01]  /*185c0*/  FFMA.FTZ R21, R21, R142, 1.1641532182693481445e-10 ;  /* 0x2f00000015157423 */ /* 0x000fe2000001008e */
[----:B------:R-:W-:-:S03]  /*185d0*/  FMUL.FTZ R22, R22, R59 ;  /* 0x0000003b16167220 */ /* 0x000fc60000410000 */
[----:B------:R-:W-:Y:S01]  /*185e0*/  @P1 IMAD.U32 R76, R75, 0x10000, RZ ;  /* 0x000100004b4c1824 */ /* 0x000fe200078e00ff */
[----:B------:R-:W-:-:S04]  /*185f0*/  FSETP.GTU.FTZ.AND P3, PT, R21, R72, PT ;  /* 0x000000481500720b */ /* 0x000fc80003f7c000 */
        /* <DEDUP_REMOVED lines=15> */
.L_x_15273:
        /* <DEDUP_REMOVED lines=13> */
.L_x_15275:
[----:B------:R-:W-:Y:S05]  /*187c0*/  BSYNC.RECONVERGENT B1 ;  /* 0x0000000000017941 */ /* 0x000fea0003800200 */
.L_x_15274:
        /* <DEDUP_REMOVED lines=43> */
.L_x_15272:
[----:B------:R-:W-:Y:S05]  /*18a80*/  BSYNC.RECONVERGENT B0 ;  /* 0x0000000000007941 */ /* 0x000fea0003800200 */
.L_x_15271:
        /* <DEDUP_REMOVED lines=24> */
.L_x_15278:
        /* <DEDUP_REMOVED lines=13> */
.L_x_15280:
[----:B------:R-:W-:Y:S05]  /*18ce0*/  BSYNC.RECONVERGENT B1 ;  /* 0x0000000000017941 */ /* 0x000fea0003800200 */
.L_x_15279:
        /* <DEDUP_REMOVED lines=43> */
.L_x_15277:
[----:B------:R-:W-:Y:S05]  /*18fa0*/  BSYNC.RECONVERGENT B0 ;  /* 0x0000000000007941 */ /* 0x000fea0003800200 */
.L_x_15276:
[----:B------:R-:W-:Y:S01]  /*18fb0*/  I2FP.F32.U32 R77, R77 ;  /* 0x0000004d004d7245 */ /* 0x000fe20000201000 */
[----:B------:R-:W-:Y:S01]  /*18fc0*/  IMAD.U32 R76, R23, 0x10000, RZ ;  /* 0x00010000174c7824 */ /* 0x000fe200078e00ff */
[----:B------:R-:W-:Y:S02]  /*18fd0*/  PRMT R68, R68, 0x5410, R71 ;  /* 0x0000541044447816 */ /* 0x000fe40000000047 */
[----:B------:R-:W-:Y:S01]  /*18fe0*/  PRMT R70, R70, 0x5410, R75 ;  /* 0x0000541046467816 */ /* 0x000fe2000000004b */
[----:B------:R-:W-:Y:S01]  /*18ff0*/  FFMA.FTZ R23, R77, R142, 1.1641532182693481445e-10 ;  /* 0x2f0000004d177423 */ /* 0x000fe2000001008e */
[----:B------:R-:W-:Y:S01]  /*19000*/  FMUL.FTZ R76, R76, R59 ;  /* 0x0000003b4c4c7220 */ /* 0x000fe20000410000 */
[----:B------:R-:W-:Y:S02]  /*19010*/  @P1 PRMT R77, R67, 0x7632, R77 ;  /* 0x00007632434d1816 */ /* 0x000fe4000000004d */
[----:B------:R-:W-:Y:S02]  /*19020*/  PRMT R69, R69, 0x5410, R73 ;  /* 0x0000541045457816 */ /* 0x000fe40000000049 */
[----:B------:R-:W-:-:S02]  /*19030*/  FSETP.GTU.FTZ.AND P5, PT, R23, R72, PT ;  /* 0x000000481700720b */ /* 0x000fc40003fbc000 */
[----:B------:R-:W-:Y:S02]  /*19040*/  @P1 SHF.L.U32 R80, R77, 0x10, RZ ;  /* 0x000000104d501819 */ /* 0x000fe400000006ff */
[----:B------:R-:W-:Y:S02]  /*19050*/  FSEL R23, R76, RZ, !P5 ;  /* 0x000000ff4c177208 */ /* 0x000fe40006800000 */
[----:B------:R-:W-:-:S03]  /*19060*/  PLOP3.LUT P5, PT, P5, PT, PT, 0x8, 0x80 ;  /* 0x000000000080781c */ /* 0x000fc60002fae170 */
[----:B------:R-:W-:-:S05]  /*19070*/  @P1 FADD.FTZ R23, R23, R80 ;  /* 0x0000005017171221 */ /* 0x000fca0000010000 */
[----:B------:R-:W-:-:S04]  /*19080*/  F2FP.BF16.F32.PACK_AB R76, RZ, R23 ;  /* 0x00000017ff4c723e */ /* 0x000fc800000010ff */
[----:B------:R-:W-:-:S07]  /*19090*/  PRMT R71, R82, 0x5410, R76 ;  /* 0x0000541052477816 */ /* 0x000fce000000004c */
.L_x_15240:
        /* <DEDUP_REMOVED lines=15> */
[----:B0-----:R-:W-:Y:S01]  /*19190*/  IMAD.WIDE.U32 R70, R14, 0x8, R144 ;  /* 0x000000080e467825 */ /* 0x001fe200078e0090 */
[----:B------:R-:W-:Y:S02]  /*191a0*/  SEL R80, RZ, 0x1, !P6 ;  /* 0x00000001ff507807 */ /* 0x000fe40007000000 */
[----:B------:R-:W-:Y:S02]  /*191b0*/  LOP3.LUT R69, R82, R75, RZ, 0xfc, !PT ;  /* 0x0000004b52457212 */ /* 0x000fe400078efcff */
        /* <DEDUP_REMOVED lines=23> */
.L_x_15281:
        /* <DEDUP_REMOVED lines=26> */
.L_x_15285:
        /* <DEDUP_REMOVED lines=13> */
.L_x_15287:
[----:B------:R-:W-:Y:S05]  /*195a0*/  BSYNC.RECONVERGENT B1 ;  /* 0x0000000000017941 */ /* 0x000fea0003800200 */
.L_x_15286:
        /* <DEDUP_REMOVED lines=43> */
.L_x_15284:
[----:B------:R-:W-:Y:S05]  /*19860*/  BSYNC.RECONVERGENT B0 ;  /* 0x0000000000007941 */ /* 0x000fea0003800200 */
.L_x_15283:
        /* <DEDUP_REMOVED lines=23> */
.L_x_15290:
        /* <DEDUP_REMOVED lines=13> */
.L_x_15292:
[----:B------:R-:W-:Y:S05]  /*19ab0*/  BSYNC.RECONVERGENT B1 ;  /* 0x0000000000017941 */ /* 0x000fea0003800200 */
.L_x_15291:
        /* <DEDUP_REMOVED lines=43> */
.L_x_15289:
[----:B------:R-:W-:Y:S05]  /*19d70*/  BSYNC.RECONVERGENT B0 ;  /* 0x0000000000007941 */ /* 0x000fea0003800200 */
.L_x_15288:
        /* <DEDUP_REMOVED lines=25> */
.L_x_15295:
        /* <DEDUP_REMOVED lines=13> */
.L_x_15297:
[----:B------:R-:W-:Y:S05]  /*19fe0*/  BSYNC.RECONVERGENT B1 ;  /* 0x0000000000017941 */ /* 0x000fea0003800200 */
.L_x_15296:
        /* <DEDUP_REMOVED lines=43> */
.L_x_15294:
[----:B------:R-:W-:Y:S05]  /*1a2a0*/  BSYNC.RECONVERGENT B0 ;  /* 0x0000000000007941 */ /* 0x000fea0003800200 */
.L_x_15293:
        /* <DEDUP_REMOVED lines=22> */
.L_x_15300:
        /* <DEDUP_REMOVED lines=13> */
.L_x_15302:
[----:B------:R-:W-:Y:S05]  /*1a4e0*/  BSYNC.RECONVERGENT B1 ;  /* 0x0000000000017941 */ /* 0x000fea0003800200 */
.L_x_15301:
        /* <DEDUP_REMOVED lines=43> */
.L_x_15299:
[----:B------:R-:W-:Y:S05]  /*1a7a0*/  BSYNC.RECONVERGENT B0 ;  /* 0x0000000000007941 */ /* 0x000fea0003800200 */
.L_x_15298:
        /* <DEDUP_REMOVED lines=27> */
.L_x_15305:
        /* <DEDUP_REMOVED lines=13> */
.L_x_15307:
[----:B------:R-:W-:Y:S05]  /*1aa30*/  BSYNC.RECONVERGENT B1 ;  /* 0x0000000000017941 */ /* 0x000fea0003800200 */
.L_x_15306:
        /* <DEDUP_REMOVED lines=43> */
.L_x_15304:
[----:B------:R-:W-:Y:S05]  /*1acf0*/  BSYNC.RECONVERGENT B0 ;  /* 0x0000000000007941 */ /* 0x000fea0003800200 */
.L_x_15303:
[----:B------:R-:W-:Y:S01]  /*1ad00*/  I2FP.F32.U32 R7, R7 ;  /* 0x0000000700077245 */ /* 0x000fe20000201000 */
[----:B------:R-:W-:Y:S01]  /*1ad10*/  IMAD.U32 R8, R69, 0x10000, RZ ;  /* 0x0001000045087824 */ /* 0x000fe200078e00ff */
[----:B------:R-:W-:Y:S01]  /*1ad20*/  ISETP.NE.AND P3, PT, R9, 0x1, PT ;  /* 0x000000010900780c */ /* 0x000fe20003f65270 */
[----:B------:R-:W-:Y:S01]  /*1ad30*/  BSSY.RECONVERGENT B0, `(.L_x_15308) ;  /* 0x000004d000007945 */ /* 0x000fe20003800200 */
[----:B------:R-:W-:Y:S01]  /*1ad40*/  LOP3.LUT R16, R16, 0xfffffffb, RZ, 0xc0, !PT ;  /* 0xfffffffb10107812 */ /* 0x000fe200078ec0ff */
[----:B------:R-:W-:Y:S01]  /*1ad50*/  FFMA.FTZ R7, R7, R142, 1.1641532182693481445e-10 ;  /* 0x2f00000007077423 */ /* 0x000fe2000001008e */
[----:B------:R-:W-:Y:S01]  /*1ad60*/  PRMT R69, R69, 0x7632, R69 ;  /* 0x0000763245457816 */ /* 0x000fe20000000045 */
[----:B------:R-:W-:-:S03]  /*1ad70*/  IMAD.MOV.U32 R10, RZ, RZ, R130 ;  /* 0x000000ffff0a7224 */ /* 0x000fc600078e0082 */
[----:B------:R-:W-:Y:S01]  /*1ad80*/  FSETP.GTU.FTZ.AND P2, PT, R7, R72, PT ;  /* 0x000000480700720b */ /* 0x000fe20003f5c000 */
[----:B------:R-:W-:Y:S01]  /*1ad90*/  FMUL.FTZ R7, R8, R59 ;  /* 0x0000003b08077220 */ /* 0x000fe20000410000 */
[----:B------:R-:W-:Y:S02]  /*1ada0*/  HFMA2 R8, -RZ, RZ, 0, 1.1920928955078125e-07 ;  /* 0x00000002ff087431 */ /* 0x000fe400000001ff */
        /* <DEDUP_REMOVED lines=12> */
.L_x_15310:
        /* <DEDUP_REMOVED lines=13> */
.L_x_15312:
[----:B------:R-:W-:Y:S05]  /*1af40*/  BSYNC.RECONVERGENT B1 ;  /* 0x0000000000017941 */ /* 0x000fea0003800200 */
.L_x_15311:
        /* <DEDUP_REMOVED lines=43> */
.L_x_15309:
[----:B------:R-:W-:Y:S05]  /*1b200*/  BSYNC.RECONVERGENT B0 ;  /* 0x0000000000007941 */ /* 0x000fea0003800200 */
.L_x_15308:
        /* <DEDUP_REMOVED lines=25> */
.L_x_15315:
        /* <DEDUP_REMOVED lines=13> */
.L_x_15317:
[----:B------:R-:W-:Y:S05]  /*1b470*/  BSYNC.RECONVERGENT B1 ;  /* 0x0000000000017941 */ /* 0x000fea0003800200 */
.L_x_15316:
        /* <DEDUP_REMOVED lines=43> */
.L_x_15314:
[----:B------:R-:W-:Y:S05]  /*1b730*/  BSYNC.RECONVERGENT B0 ;  /* 0x0000000000007941 */ /* 0x000fea0003800200 */
.L_x_15313:
        /* <DEDUP_REMOVED lines=22> */
.L_x_15320:
        /* <DEDUP_REMOVED lines=13> */
.L_x_15322:
[----:B------:R-:W-:Y:S05]  /*1b970*/  BSYNC.RECONVERGENT B1 ;  /* 0x0000000000017941 */ /* 0x000fea0003800200 */
.L_x_15321:
        /* <DEDUP_REMOVED lines=43> */
.L_x_15319:
[----:B------:R-:W-:Y:S05]  /*1bc30*/  BSYNC.RECONVERGENT B0 ;  /* 0x0000000000007941 */ /* 0x000fea0003800200 */
.L_x_15318:
        /* <DEDUP_REMOVED lines=8> */
[----:B------:R-:W-:-:S04]  /*1bcc0*/  IMAD.MOV.U32 R9, RZ, RZ, R130 ;  /* 0x000000ffff097224 */ /* 0x000fc800078e0082 */
[----:B------:R-:W-:-:S05]  /*1bcd0*/  FSEL R8, R8, RZ, !P2 ;  /* 0x000000ff08087208 */ /* 0x000fca0005000000 */
[--C-:B------:R-:W-:Y:S01]  /*1bce0*/  FADD.FTZ R69, R69, R8.reuse ;  /* 0x0000000845457221 */ /* 0x100fe20000010000 */
[----:B------:R-:W-:-:S04]  /*1bcf0*/  @P1 PRMT R8, R65, 0x7632, R8 ;  /* 0x0000763241081816 */ /* 0x000fc80000000008 */
[----:B------:R-:W-:-:S05]  /*1bd00*/  @P1 SHF.L.U32 R8, R8, 0x10, RZ ;  /* 0x0000001008081819 */ /* 0x000fca00000006ff */
        /* <DEDUP_REMOVED lines=14> */
.L_x_15325:
        /* <DEDUP_REMOVED lines=13> */
.L_x_15327:
[----:B------:R-:W-:Y:S05]  /*1bec0*/  BSYNC.RECONVERGENT B1 ;  /* 0x0000000000017941 */ /* 0x000fea0003800200 */
.L_x_15326:
        /* <DEDUP_REMOVED lines=43> */
.L_x_15324:
[----:B------:R-:W-:Y:S05]  /*1c180*/  BSYNC.RECONVERGENT B0 ;  /* 0x0000000000007941 */ /* 0x000fea0003800200 */
.L_x_15323:
        /* <DEDUP_REMOVED lines=21> */
.L_x_15330:
        /* <DEDUP_REMOVED lines=13> */
.L_x_15332:
[----:B------:R-:W-:Y:S05]  /*1c3b0*/  BSYNC.RECONVERGENT B1 ;  /* 0x0000000000017941 */ /* 0x000fea0003800200 */
.L_x_15331:
        /* <DEDUP_REMOVED lines=43> */
.L_x_15329:
[----:B------:R-:W-:Y:S05]  /*1c670*/  BSYNC.RECONVERGENT B0 ;  /* 0x0000000000007941 */ /* 0x000fea0003800200 */
.L_x_15328:
[----:B------:R-:W-:Y:S01]  /*1c680*/  I2FP.F32.U32 R81, R70 ;  /* 0x0000004600517245 */ /* 0x000fe20000201000 */
[----:B------:R-:W-:Y:S01]  /*1c690*/  IMAD.U32 R10, R62, 0x10000, RZ ;  /* 0x000100003e0a7824 */ /* 0x000fe200078e00ff */
[----:B------:R-:W-:Y:S01]  /*1c6a0*/  BSSY.RECONVERGENT B0, `(.L_x_15333) ;  /* 0x0000051000007945 */ /* 0x000fe20003800200 */
[----:B------:R-:W-:Y:S02]  /*1c6b0*/  @P1 IMAD.U32 R78, R66, 0x10000, RZ ;  /* 0x00010000424e1824 */ /* 0x000fe400078e00ff */
        /* <DEDUP_REMOVED lines=10> */
[----:B------:R-:W-:Y:S02]  /*1c760*/  PRMT R9, R10, 0x7610, R9 ;  /* 0x000076100a097816 */ /* 0x000fe40000000009 */
[----:B------:R-:W-:Y:S02]  /*1c770*/  MOV R10, 0x2 ;  /* 0x00000002000a7802 */ /* 0x000fe40000000f00 */
        /* <DEDUP_REMOVED lines=10> */
.L_x_15335:
        /* <DEDUP_REMOVED lines=13> */
.L_x_15337:
[----:B------:R-:W-:Y:S05]  /*1c8f0*/  BSYNC.RECONVERGENT B1 ;  /* 0x0000000000017941 */ /* 0x000fea0003800200 */
.L_x_15336:
        /* <DEDUP_REMOVED lines=40> */
[----:B------:R-:W-:Y:S02]  /*1cb80*/  IMAD.MOV.U32 R130, RZ, RZ, R10 ;  /* 0x000000ffff827224 */ /* 0x000fe400078e000a */
[----:B------:R-:W-:Y:S01]  /*1cb90*/  HFMA2 R10, -RZ, RZ, 0, 0 ;  /* 0x00000000ff0a7431 */ /* 0x000fe200000001ff */
[----:B------:R-:W-:-:S07]  /*1cba0*/  LOP3.LUT R131, R54, R80, R11, 0x96, !PT ;  /* 0x0000005036837212 */ /* 0x000fce00078e960b */
.L_x_15334:
[----:B------:R-:W-:Y:S05]  /*1cbb0*/  BSYNC.RECONVERGENT B0 ;  /* 0x0000000000007941 */ /* 0x000fea0003800200 */
.L_x_15333:
        /* <DEDUP_REMOVED lines=20> */
.L_x_15340:
        /* <DEDUP_REMOVED lines=13> */
.L_x_15342:
[----:B------:R-:W-:Y:S05]  /*1cdd0*/  BSYNC.RECONVERGENT B1 ;  /* 0x0000000000017941 */ /* 0x000fea0003800200 */
.L_x_15341:
        /* <DEDUP_REMOVED lines=43> */
.L_x_15339:
[----:B------:R-:W-:Y:S05]  /*1d090*/  BSYNC.RECONVERGENT B0 ;  /* 0x0000000000007941 */ /* 0x000fea0003800200 */
.L_x_15338:
[----:B------:R-:W-:Y:S01]  /*1d0a0*/  I2FP.F32.U32 R10, R81 ;  /* 0x00000051000a7245 */ /* 0x000fe20000201000 */
[----:B------:R-:W-:Y:S01]  /*1d0b0*/  BSSY.RECONVERGENT B0, `(.L_x_15343) ;  /* 0x0000053000007945 */ /* 0x000fe20003800200 */
[----:B------:R-:W-:-:S03]  /*1d0c0*/  IMAD.MOV.U32 R85, RZ, RZ, R130 ;  /* 0x000000ffff557224 */ /* 0x000fc600078e0082 */
        /* <DEDUP_REMOVED lines=10> */
[----:B------:R-:W-:Y:S01]  /*1d170*/  SEL R10, RZ, 0x1, P4 ;  /* 0x00000001ff0a7807 */ /* 0x000fe20002000000 */
[----:B------:R-:W-:Y:S01]  /*1d180*/  @!P1 IMAD.MOV.U32 R79, RZ, RZ, R80 ;  /* 0x000000ffff4f9224 */ /* 0x000fe200078e0050 */
[----:B------:R-:W-:Y:S01]  /*1d190*/  ISETP.NE.AND P4, PT, R11, 0x1, PT ;  /* 0x000000010b00780c */ /* 0x000fe20003f85270 */
[----:B------:R-:W-:-:S03]  /*1d1a0*/  IMAD.MOV.U32 R80, RZ, RZ, 0x2 ;  /* 0x00000002ff507424 */ /* 0x000fc600078e00ff */
        /* <DEDUP_REMOVED lines=10> */
.L_x_15345:
        /* <DEDUP_REMOVED lines=13> */
.L_x_15347:
[----:B------:R-:W-:Y:S05]  /*1d320*/  BSYNC.RECONVERGENT B1 ;  /* 0x0000000000017941 */ /* 0x000fea0003800200 */
.L_x_15346:
        /* <DEDUP_REMOVED lines=43> */
.L_x_15344:
[----:B------:R-:W-:Y:S05]  /*1d5e0*/  BSYNC.RECONVERGENT B0 ;  /* 0x0000000000007941 */ /* 0x000fea0003800200 */
.L_x_15343:
        /* <DEDUP_REMOVED lines=21> */
.L_x_15350:
        /* <DEDUP_REMOVED lines=13> */
.L_x_15352:
[----:B------:R-:W-:Y:S05]  /*1d810*/  BSYNC.RECONVERGENT B1 ;  /* 0x0000000000017941 */ /* 0x000fea0003800200 */
.L_x_15351:
        /* <DEDUP_REMOVED lines=43> */
.L_x_15349:
[----:B------:R-:W-:Y:S05]  /*1dad0*/  BSYNC.RECONVERGENT B0 ;  /* 0x0000000000007941 */ /* 0x000fea0003800200 */
.L_x_15348:
        /* <DEDUP_REMOVED lines=25> */
.L_x_15355:
        /* <DEDUP_REMOVED lines=13> */
.L_x_15357:
[----:B------:R-:W-:Y:S05]  /*1dd40*/  BSYNC.RECONVERGENT B1 ;  /* 0x0000000000017941 */ /* 0x000fea0003800200 */
.L_x_15356:
        /* <DEDUP_REMOVED lines=43> */
.L_x_15354:
[----:B------:R-:W-:Y:S05]  /*1e000*/  BSYNC.RECONVERGENT B0 ;  /* 0x0000000000007941 */ /* 0x000fea0003800200 */
.L_x_15353:
        /* <DEDUP_REMOVED lines=20> */
.L_x_15360:
        /* <DEDUP_REMOVED lines=16> */
.L_x_15362:
[----:B------:R-:W-:Y:S05]  /*1e250*/  BSYNC.RECONVERGENT B1 ;  /* 0x0000000000017941 */ /* 0x000fea0003800200 */
.L_x_15361:
        /* <DEDUP_REMOVED lines=43> */
.L_x_15359:
[----:B------:R-:W-:Y:S05]  /*1e510*/  BSYNC.RECONVERGENT B0 ;  /* 0x0000000000007941 */ /* 0x000fea0003800200 */
.L_x_15358:
        /* <DEDUP_REMOVED lines=20> */
.L_x_15282:
        /* <DEDUP_REMOVED lines=16> */
.L_x_15366:
        /* <DEDUP_REMOVED lines=13> */
.L_x_15368:
[----:B------:R-:W-:Y:S05]  /*1e830*/  BSYNC.RECONVERGENT B1 ;  /* 0x0000000000017941 */ /* 0x000fea0003800200 */
.L_x_15367:
        /* <DEDUP_REMOVED lines=42> */
[----:B------:R-:W-:-:S07]  /*1eae0*/  LOP3.LUT R131, R54, R80, R79, 0x96, !PT ;  /* 0x0000005036837212 */ /* 0x000fce00078e964f */
.L_x_15365:
[----:B------:R-:W-:Y:S05]  /*1eaf0*/  BSYNC.RECONVERGENT B0 ;  /* 0x0000000000007941 */ /* 0x000fea0003800200 */
.L_x_15364:
[----:B------:R-:W-:Y:S01]  /*1eb00*/  I2FP.F32.U32 R77, R76 ;  /* 0x0000004c004d7245 */ /* 0x000fe20000201000 */
[----:B-----5:R-:W-:Y:S01]  /*1eb10*/  IMAD.U32 R74, R68, 0x10000, RZ ;  /* 0x00010000444a7824 */ /* 0x020fe200078e00ff */
        /* <DEDUP_REMOVED lines=24> */
.L_x_15371:
        /* <DEDUP_REMOVED lines=13> */
.L_x_15373:
[----:B------:R-:W-:Y:S05]  /*1ed70*/  BSYNC.RECONVERGENT B1 ;  /* 0x0000000000017941 */ /* 0x000fea0003800200 */
.L_x_15372:
        /* <DEDUP_REMOVED lines=43> */
.L_x_15370:
[----:B------:R-:W-:Y:S05]  /*1f030*/  BSYNC.RECONVERGENT B0 ;  /* 0x0000000000007941 */ /* 0x000fea0003800200 */
.L_x_15369:
        /* <DEDUP_REMOVED lines=9> */
[----:B------:R-:W-:-:S02]  /*1f0d0*/  FSETP.GTU.FTZ.AND P2, PT, R75, R72, PT ;  /* 0x000000484b00720b */ /* 0x000fc40003f5c000 */
[----:B------:R-:W-:-:S05]  /*1f0e0*/  @P1 PRMT R75, R64, 0x7632, R75 ;  /* 0x00007632404b1816 */ /* 0x000fca000000004b */
        /* <DEDUP_REMOVED lines=15> */
.L_x_15376:
        /* <DEDUP_REMOVED lines=13> */
.L_x_15378:
[----:B------:R-:W-:Y:S05]  /*1f2b0*/  BSYNC.RECONVERGENT B1 ;  /* 0x0000000000017941 */ /* 0x000fea0003800200 */
.L_x_15377:
        /* <DEDUP_REMOVED lines=42> */
[----:B------:R-:W-:-:S07]  /*1f560*/  IMAD.MOV.U32 R77, RZ, RZ, RZ ;  /* 0x000000ffff4d7224 */ /* 0x000fce00078e00ff */
.L_x_15375:
[----:B------:R-:W-:Y:S05]  /*1f570*/  BSYNC.RECONVERGENT B0 ;  /* 0x0000000000007941 */ /* 0x000fea0003800200 */
.L_x_15374:
        /* <DEDUP_REMOVED lines=26> */
.L_x_15381:
        /* <DEDUP_REMOVED lines=13> */
.L_x_15383:
[----:B------:R-:W-:Y:S05]  /*1f7f0*/  BSYNC.RECONVERGENT B1 ;  /* 0x0000000000017941 */ /* 0x000fea0003800200 */
.L_x_15382:
        /* <DEDUP_REMOVED lines=43> */
.L_x_15380:
[----:B------:R-:W-:Y:S05]  /*1fab0*/  BSYNC.RECONVERGENT B0 ;  /* 0x0000000000007941 */ /* 0x000fea0003800200 */
.L_x_15379:
[----:B------:R-:W-:Y:S01]  /*1fac0*/  I2FP.F32.U32 R77, R81 ;  /* 0x00000051004d7245 */ /* 0x000fe20000201000 */
[----:B------:R-:W-:Y:S01]  /*1fad0*/  IMAD.U32 R80, R69, 0x10000, RZ ;  /* 0x0001000045507824 */ /* 0x000fe200078e00ff */
[----:B------:R-:W-:Y:S01]  /*1fae0*/  ISETP.NE.AND P2, PT, R78, 0x1, PT ;  /* 0x000000014e00780c */ /* 0x000fe20003f45270 */
[----:B------:R-:W-:Y:S01]  /*1faf0*/  BSSY.RECONVERGENT B0, `(.L_x_15384) ;  /* 0x0000050000007945 */ /* 0x000fe20003800200 */
[----:B------:R-:W-:Y:S01]  /*1fb00*/  @P1 PRMT R69, R65, 0x7632, R69 ;  /* 0x0000763241451816 */ /* 0x000fe20000000045 */
[----:B------:R-:W-:Y:S01]  /*1fb10*/  FFMA.FTZ R77, R77, R142, 1.1641532182693481445e-10 ;  /* 0x2f0000004d4d7423 */ /* 0x000fe2000001008e */
[----:B------:R-:W-:Y:S01]  /*1fb20*/  LOP3.LUT R16, R16, 0xfffffffd, RZ, 0xc0, !PT ;  /* 0xfffffffd10107812 */ /* 0x000fe200078ec0ff */
[----:B------:R-:W-:Y:S01]  /*1fb30*/  IMAD.MOV.U32 R86, RZ, RZ, 0x2 ;  /* 0x00000002ff567424 */ /* 0x000fe200078e00ff */
[----:B------:R-:W-:Y:S01]  /*1fb40*/  @P1 SHF.L.U32 R69, R69, 0x10, RZ ;  /* 0x0000001045451819 */ /* 0x000fe200000006ff */
[----:B------:R-:W-:Y:S01]  /*1fb50*/  IMAD.MOV.U32 R81, RZ, RZ, R130 ;  /* 0x000000ffff517224 */ /* 0x000fe200078e0082 */
[----:B------:R-:W-:Y:S01]  /*1fb60*/  FSETP.GTU.FTZ.AND P3, PT, R77, R72, PT ;  /* 0x000000484d00720b */ /* 0x000fe20003f7c000 */
        /* <DEDUP_REMOVED lines=15> */
.L_x_15386:
        /* <DEDUP_REMOVED lines=13> */
.L_x_15388:
[----:B------:R-:W-:Y:S05]  /*1fd30*/  BSYNC.RECONVERGENT B1 ;  /* 0x0000000000017941 */ /* 0x000fea0003800200 */
.L_x_15387:
        /* <DEDUP_REMOVED lines=43> */
.L_x_15385:
[----:B------:R-:W-:Y:S05]  /*1fff0*/  BSYNC.RECONVERGENT B0 ;  /* 0x0000000000007941 */ /* 0x000fea0003800200 */
.L_x_15384:
        /* <DEDUP_REMOVED lines=24> */
.L_x_15391:
        /* <DEDUP_REMOVED lines=13> */
.L_x_15393:
[----:B------:R-:W-:Y:S05]  /*20250*/  BSYNC.RECONVERGENT B1 ;  /* 0x0000000000017941 */ /* 0x000fea0003800200 */
.L_x_15392:
        /* <DEDUP_REMOVED lines=43> */
.L_x_15390:
[----:B------:R-:W-:Y:S05]  /*20510*/  BSYNC.RECONVERGENT B0 ;  /* 0x0000000000007941 */ /* 0x000fea0003800200 */
.L_x_15389:
        /* <DEDUP_REMOVED lines=8> */
[----:B------:R-:W-:Y:S02]  /*205a0*/  FSETP.GTU.FTZ.AND P3, PT, R81, R72, PT ;  /* 0x000000485100720b */ /* 0x000fe40003f7c000 */
[----:B------:R-:W-:Y:S02]  /*205b0*/  @P1 PRMT R81, R66, 0x7632, R81 ;  /* 0x0000763242511816 */ /* 0x000fe40000000051 */
[----:B------:R-:W-:Y:S02]  /*205c0*/  FSEL R79, R79, RZ, !P3 ;  /* 0x000000ff4f4f7208 */ /* 0x000fe40005800000 */
        /* <DEDUP_REMOVED lines=13> */
.L_x_15396:
        /* <DEDUP_REMOVED lines=13> */
.L_x_15398:
[----:B------:R-:W-:Y:S05]  /*20770*/  BSYNC.RECONVERGENT B1 ;  /* 0x0000000000017941 */ /* 0x000fea0003800200 */
.L_x_15397:
        /* <DEDUP_REMOVED lines=43> */
.L_x_15395:
[----:B------:R-:W-:Y:S05]  /*20a30*/  BSYNC.RECONVERGENT B0 ;  /* 0x0000000000007941 */ /* 0x000fea0003800200 */
.L_x_15394:
[----:B------:R-:W-:Y:S01]  /*20a40*/  I2FP.F32.U32 R80, R87 ;  /* 0x0000005700507245 */ /* 0x000fe20000201000 */
[----:B------:R-:W-:Y:S01]  /*20a50*/  @P1 IMAD.U32 R81, R67, 0x10000, RZ ;  /* 0x0001000043511824 */ /* 0x000fe200078e00ff */
[----:B------:R-:W-:Y:S01]  /*20a60*/  ISETP.NE.AND P5, PT, R88, 0x1, PT ;  /* 0x000000015800780c */ /* 0x000fe20003fa5270 */
[----:B------:R-:W-:Y:S01]  /*20a70*/  BSSY.RECONVERGENT B0, `(.L_x_15399) ;  /* 0x000004e000007945 */ /* 0x000fe20003800200 */
[----:B------:R-:W-:Y:S02]  /*20a80*/  IMAD.MOV.U32 R86, RZ, RZ, 0x2 ;  /* 0x00000002ff567424 */ /* 0x000fe400078e00ff */
[----:B------:R-:W-:Y:S01]  /*20a90*/  FFMA.FTZ R80, R80, R142, 1.1641532182693481445e-10 ;  /* 0x2f00000050507423 */ /* 0x000fe2000001008e */
[----:B------:R-:W-:-:S04]  /*20aa0*/  IMAD.MOV.U32 R89, RZ, RZ, R130 ;  /* 0x000000ffff597224 */ /* 0x000fc800078e0082 */
        /* <DEDUP_REMOVED lines=17> */
.L_x_15401:
        /* <DEDUP_REMOVED lines=13> */
.L_x_15403:
[----:B------:R-:W-:Y:S05]  /*20c90*/  BSYNC.RECONVERGENT B1 ;  /* 0x0000000000017941 */ /* 0x000fea0003800200 */
.L_x_15402:
        /* <DEDUP_REMOVED lines=43> */
.L_x_15400:
[----:B------:R-:W-:Y:S05]  /*20f50*/  BSYNC.RECONVERGENT B0 ;  /* 0x0000000000007941 */ /* 0x000fea0003800200 */
.L_x_15399:
        /* <DEDUP_REMOVED lines=15> */
.L_x_15363:
        /* <DEDUP_REMOVED lines=41> */
.L_x_15404:
        /* <DEDUP_REMOVED lines=26> */
.L_x_15408:
        /* <DEDUP_REMOVED lines=13> */
.L_x_15410:
[----:B------:R-:W-:Y:S05]  /*21550*/  BSYNC.RECONVERGENT B1 ;  /* 0x0000000000017941 */ /* 0x000fea0003800200 */
.L_x_15409:
        /* <DEDUP_REMOVED lines=43> */
.L_x_15407:
[----:B------:R-:W-:Y:S05]  /*21810*/  BSYNC.RECONVERGENT B0 ;  /* 0x0000000000007941 */ /* 0x000fea0003800200 */
.L_x_15406:
        /* <DEDUP_REMOVED lines=23> */
.L_x_15413:
        /* <DEDUP_REMOVED lines=13> */
.L_x_15415:
[----:B------:R-:W-:Y:S05]  /*21a60*/  BSYNC.RECONVERGENT B1 ;  /* 0x0000000000017941 */ /* 0x000fea0003800200 */
.L_x_15414:
        /* <DEDUP_REMOVED lines=40> */
[----:B------:R-:W-:Y:S01]  /*21cf0*/  IMAD.MOV.U32 R130, RZ, RZ, R6 ;  /* 0x000000ffff827224 */ /* 0x000fe200078e0006 */
[----:B------:R-:W-:Y:S01]  /*21d00*/  LOP3.LUT R131, R54, R8, R7, 0x96, !PT ;  /* 0x0000000836837212 */ /* 0x000fe200078e9607 */
[----:B------:R-:W-:-:S07]  /*21d10*/  HFMA2 R7, -RZ, RZ, 0, 0 ;  /* 0x00000000ff077431 */ /* 0x000fce00000001ff */
.L_x_15412:
[----:B------:R-:W-:Y:S05]  /*21d20*/  BSYNC.RECONVERGENT B0 ;  /* 0x0000000000007941 */ /* 0x000fea0003800200 */
.L_x_15411:
        /* <DEDUP_REMOVED lines=25> */
.L_x_15418:
        /* <DEDUP_REMOVED lines=13> */
.L_x_15420:
[----:B------:R-:W-:Y:S05]  /*21f90*/  BSYNC.RECONVERGENT B1 ;  /* 0x0000000000017941 */ /* 0x000fea0003800200 */
.L_x_15419:
        /* <DEDUP_REMOVED lines=43> */
.L_x_15417:
[----:B------:R-:W-:Y:S05]  /*22250*/  BSYNC.RECONVERGENT B0 ;  /* 0x0000000000007941 */ /* 0x000fea0003800200 */
.L_x_15416:
        /* <DEDUP_REMOVED lines=22> */
.L_x_15423:
        /* <DEDUP_REMOVED lines=13> */
.L_x_15425:
[----:B------:R-:W-:Y:S05]  /*22490*/  BSYNC.RECONVERGENT B1 ;  /* 0x0000000000017941 */ /* 0x000fea0003800200 */
.L_x_15424:
        /* <DEDUP_REMOVED lines=43> */
.L_x_15422:
[----:B------:R-:W-:Y:S05]  /*22750*/  BSYNC.RECONVERGENT B0 ;  /* 0x0000000000007941 */ /* 0x000fea0003800200 */
.L_x_15421:
        /* <DEDUP_REMOVED lines=12> */
[----:B------:R-:W-:Y:S02]  /*22820*/  @P1 SHF.L.U32 R7, R6, 0x10, RZ ;  /* 0x0000001006071819 */ /* 0x000fe400000006ff */
[----:B------:R-:W-:-:S03]  /*22830*/  SEL R6, RZ, 0x1, P2 ;  /* 0x00000001ff067807 */ /* 0x000fc60001000000 */
        /* <DEDUP_REMOVED lines=13> */
.L_x_15428:
        /* <DEDUP_REMOVED lines=13> */
.L_x_15430:
[----:B------:R-:W-:Y:S05]  /*229e0*/  BSYNC.RECONVERGENT B1 ;  /* 0x0000000000017941 */ /* 0x000fea0003800200 */
.L_x_15429:
        /* <DEDUP_REMOVED lines=43> */
.L_x_15427:
[----:B------:R-:W-:Y:S05]  /*22ca0*/  BSYNC.RECONVERGENT B0 ;  /* 0x0000000000007941 */ /* 0x000fea0003800200 */
.L_x_15426:
        /* <DEDUP_REMOVED lines=23> */
.L_x_15433:
        /* <DEDUP_REMOVED lines=13> */
.L_x_15435:
[----:B------:R-:W-:Y:S05]  /*22ef0*/  BSYNC.RECONVERGENT B1 ;  /* 0x0000000000017941 */ /* 0x000fea0003800200 */
.L_x_15434:
        /* <DEDUP_REMOVED lines=43> */
.L_x_15432:
[----:B------:R-:W-:Y:S05]  /*231b0*/  BSYNC.RECONVERGENT B0 ;  /* 0x0000000000007941 */ /* 0x000fea0003800200 */
.L_x_15431:
        /* <DEDUP_REMOVED lines=25> */
.L_x_15438:
        /* <DEDUP_REMOVED lines=13> */
.L_x_15440:
[----:B------:R-:W-:Y:S05]  /*23420*/  BSYNC.RECONVERGENT B1 ;  /* 0x0000000000017941 */ /* 0x000fea0003800200 */
.L_x_15439:
        /* <DEDUP_REMOVED lines=43> */
.L_x_15437:
[----:B------:R-:W-:Y:S05]  /*236e0*/  BSYNC.RECONVERGENT B0 ;  /* 0x0000000000007941 */ /* 0x000fea0003800200 */
.L_x_15436:
        /* <DEDUP_REMOVED lines=22> */
.L_x_15443:
        /* <DEDUP_REMOVED lines=13> */
.L_x_15445:
[----:B------:R-:W-:Y:S05]  /*23920*/  BSYNC.RECONVERGENT B1 ;  /* 0x0000000000017941 */ /* 0x000fea0003800200 */
.L_x_15444:
        /* <DEDUP_REMOVED lines=43> */
.L_x_15442:
[----:B------:R-:W-:Y:S05]  /*23be0*/  BSYNC.RECONVERGENT B0 ;  /* 0x0000000000007941 */ /* 0x000fea0003800200 */
.L_x_15441:
        /* <DEDUP_REMOVED lines=27> */
.L_x_15448:
        /* <DEDUP_REMOVED lines=13> */
.L_x_15450:
[----:B------:R-:W-:Y:S05]  /*23e70*/  BSYNC.RECONVERGENT B1 ;  /* 0x0000000000017941 */ /* 0x000fea0003800200 */
.L_x_15449:
        /* <DEDUP_REMOVED lines=43> */
.L_x_15447:
[----:B------:R-:W-:Y:S05]  /*24130*/  BSYNC.RECONVERGENT B0 ;  /* 0x0000000000007941 */ /* 0x000fea0003800200 */
.L_x_15446:
        /* <DEDUP_REMOVED lines=21> */
.L_x_15453:
        /* <DEDUP_REMOVED lines=13> */
.L_x_15455:
[----:B------:R-:W-:Y:S05]  /*24360*/  BSYNC.RECONVERGENT B1 ;  /* 0x0000000000017941 */ /* 0x000fea0003800200 */
.L_x_15454:
        /* <DEDUP_REMOVED lines=40> */
[----:B------:R-:W-:Y:S01]  /*245f0*/  LOP3.LUT R131, R54, R88, R11, 0x96, !PT ;  /* 0x0000005836837212 */ /* 0x000fe200078e960b */
[----:B------:R-:W-:Y:S01]  /*24600*/  IMAD.MOV.U32 R11, RZ, RZ, RZ ;  /* 0x000000ffff0b7224 */ /* 0x000fe200078e00ff */
[----:B------:R-:W-:-:S07]  /*24610*/  MOV R130, R10 ;  /* 0x0000000a00827202 */ /* 0x000fce0000000f00 */
.L_x_15452:
[----:B------:R-:W-:Y:S05]  /*24620*/  BSYNC.RECONVERGENT B0 ;  /* 0x0000000000007941 */ /* 0x000fea0003800200 */
.L_x_15451:
        /* <DEDUP_REMOVED lines=25> */
.L_x_15458:
        /* <DEDUP_REMOVED lines=13> */
.L_x_15460:
[----:B------:R-:W-:Y:S05]  /*24890*/  BSYNC.RECONVERGENT B1 ;  /* 0x0000000000017941 */ /* 0x000fea0003800200 */
.L_x_15459:
        /* <DEDUP_REMOVED lines=43> */
.L_x_15457:
[----:B------:R-:W-:Y:S05]  /*24b50*/  BSYNC.RECONVERGENT B0 ;  /* 0x0000000000007941 */ /* 0x000fea0003800200 */
.L_x_15456:
        /* <DEDUP_REMOVED lines=20> */
.L_x_15463:
        /* <DEDUP_REMOVED lines=13> */
.L_x_15465:
[----:B------:R-:W-:Y:S05]  /*24d70*/  BSYNC.RECONVERGENT B1 ;  /* 0x0000000000017941 */ /* 0x000fea0003800200 */
.L_x_15464:
        /* <DEDUP_REMOVED lines=43> */
.L_x_15462:
[----:B------:R-:W-:Y:S05]  /*25030*/  BSYNC.RECONVERGENT B0 ;  /* 0x0000000000007941 */ /* 0x000fea0003800200 */
.L_x_15461:
        /* <DEDUP_REMOVED lines=27> */
.L_x_15468:
        /* <DEDUP_REMOVED lines=13> */
.L_x_15470:
[----:B------:R-:W-:Y:S05]  /*252c0*/  BSYNC.RECONVERGENT B1 ;  /* 0x0000000000017941 */ /* 0x000fea0003800200 */
.L_x_15469:
        /* <DEDUP_REMOVED lines=37> */
[----:B------:R-:W-:Y:S02]  /*25520*/  LOP3.LUT R133, R44, R98, R95, 0x96, !PT ;  /* 0x000000622c857212 */ /* 0x000fe400078e965f */
[----:B------:R-:W-:Y:S01]  /*25530*/  MOV R91, R94 ;  /* 0x0000005e005b7202 */ /* 0x000fe20000000f00 */
[----:B------:R-:W-:-:S04]  /*25540*/  IMAD.WIDE.U32 R94, R89, -0x326172a9, RZ ;  /* 0xcd9e8d57595e7825 */ /* 0x000fc800078e00ff */
[----:B------:R-:W-:Y:S01]  /*25550*/  IMAD.MOV.U32 R130, RZ, RZ, R94 ;  /* 0x000000ffff827224 */ /* 0x000fe200078e005e */
[----:B------:R-:W-:Y:S01]  /*25560*/  LOP3.LUT R131, R54, R96, R95, 0x96, !PT ;  /* 0x0000006036837212 */ /* 0x000fe200078e965f */
[----:B------:R-:W-:-:S07]  /*25570*/  IMAD.MOV.U32 R89, RZ, RZ, RZ ;  /* 0x000000ffff597224 */ /* 0x000fce00078e00ff */
.L_x_15467:
[----:B------:R-:W-:Y:S05]  /*25580*/  BSYNC.RECONVERGENT B0 ;  /* 0x0000000000007941 */ /* 0x000fea0003800200 */
.L_x_15466:
        /* <DEDUP_REMOVED lines=21> */
.L_x_15473:
        /* <DEDUP_REMOVED lines=13> */
.L_x_15475:
[----:B------:R-:W-:Y:S05]  /*257b0*/  BSYNC.RECONVERGENT B1 ;  /* 0x0000000000017941 */ /* 0x000fea0003800200 */
.L_x_15474:
        /* <DEDUP_REMOVED lines=43> */
.L_x_15472:
[----:B------:R-:W-:Y:S05]  /*25a70*/  BSYNC.RECONVERGENT B0 ;  /* 0x0000000000007941 */ /* 0x000fea0003800200 */
.L_x_15471:
        /* <DEDUP_REMOVED lines=25> */
.L_x_15478:
        /* <DEDUP_REMOVED lines=13> */
.L_x_15480:
[----:B------:R-:W-:Y:S05]  /*25ce0*/  BSYNC.RECONVERGENT B1 ;  /* 0x0000000000017941 */ /* 0x000fea0003800200 */
.L_x_15479:
        /* <DEDUP_REMOVED lines=43> */
.L_x_15477:
[----:B------:R-:W-:Y:S05]  /*25fa0*/  BSYNC.RECONVERGENT B0 ;  /* 0x0000000000007941 */ /* 0x000fea0003800200 */
.L_x_15476:
        /* <DEDUP_REMOVED lines=20> */
.L_x_15483:
        /* <DEDUP_REMOVED lines=16> */
.L_x_15485:
[----:B------:R-:W-:Y:S05]  /*261f0*/  BSYNC.RECONVERGENT B1 ;  /* 0x0000000000017941 */ /* 0x000fea0003800200 */
.L_x_15484:
        /* <DEDUP_REMOVED lines=43> */
.L_x_15482:
[----:B------:R-:W-:Y:S05]  /*264b0*/  BSYNC.RECONVERGENT B0 ;  /* 0x0000000000007941 */ /* 0x000fea0003800200 */
.L_x_15481:
        /* <DEDUP_REMOVED lines=20> */
.L_x_15405:
        /* <DEDUP_REMOVED lines=16> */
.L_x_15489:
        /* <DEDUP_REMOVED lines=13> */
.L_x_15491:
[----:B------:R-:W-:Y:S05]  /*267d0*/  BSYNC.RECONVERGENT B1 ;  /* 0x0000000000017941 */ /* 0x000fea0003800200 */
.L_x_15490:
        /* <DEDUP_REMOVED lines=43> */
.L_x_15488:
[----:B------:R-:W-:Y:S05]  /*26a90*/  BSYNC.RECONVERGENT B0 ;  /* 0x0000000000007941 */ /* 0x000fea0003800200 */
.L_x_15487:
        /* <DEDUP_REMOVED lines=26> */
.L_x_15494:
        /* <DEDUP_REMOVED lines=13> */
.L_x_15496:
[----:B------:R-:W-:Y:S05]  /*26d10*/  BSYNC.RECONVERGENT B1 ;  /* 0x0000000000017941 */ /* 0x000fea0003800200 */
.L_x_15495:
        /* <DEDUP_REMOVED lines=43> */
.L_x_15493:
[----:B------:R-:W-:Y:S05]  /*26fd0*/  BSYNC.RECONVERGENT B0 ;  /* 0x0000000000007941 */ /* 0x000fea0003800200 */
.L_x_15492:
        /* <DEDUP_REMOVED lines=26> */
.L_x_15499:
        /* <DEDUP_REMOVED lines=13> */
.L_x_15501:
[----:B------:R-:W-:Y:S05]  /*27250*/  BSYNC.RECONVERGENT B1 ;  /* 0x0000000000017941 */ /* 0x000fea0003800200 */
.L_x_15500:
        /* <DEDUP_REMOVED lines=43> */
.L_x_15498:
[----:B------:R-:W-:Y:S05]  /*27510*/  BSYNC.RECONVERGENT B0 ;  /* 0x0000000000007941 */ /* 0x000fea0003800200 */
.L_x_15497:
        /* <DEDUP_REMOVED lines=26> */
.L_x_15504:
        /* <DEDUP_REMOVED lines=13> */
.L_x_15506:
[----:B------:R-:W-:Y:S05]  /*27790*/  BSYNC.RECONVERGENT B1 ;  /* 0x0000000000017941 */ /* 0x000fea0003800200 */
.L_x_15505:
        /* <DEDUP_REMOVED lines=43> */
.L_x_15503:
[----:B------:R-:W-:Y:S05]  /*27a50*/  BSYNC.RECONVERGENT B0 ;  /* 0x0000000000007941 */ /* 0x000fea0003800200 */
.L_x_15502:
        /* <DEDUP_REMOVED lines=26> */
.L_x_15509:
        /* <DEDUP_REMOVED lines=13> */
.L_x_15511:
[----:B------:R-:W-:Y:S05]  /*27cd0*/  BSYNC.RECONVERGENT B1 ;  /* 0x0000000000017941 */ /* 0x000fea0003800200 */
.L_x_15510:
        /* <DEDUP_REMOVED lines=38> */
[----:B------:R-:W-:Y:S02]  /*27f40*/  IMAD.MOV.U32 R91, RZ, RZ, R88 ;  /* 0x000000ffff5b7224 */ /* 0x000fe400078e0058 */
[----:B------:R-:W-:-:S03]  /*27f50*/  IMAD.WIDE.U32 R88, R90, -0x326172a9, RZ ;  /* 0xcd9e8d575a587825 */ /* 0x000fc600078e00ff */
[----:B------:R-:W-:Y:S01]  /*27f60*/  MOV R130, R88 ;  /* 0x0000005800827202 */ /* 0x000fe20000000f00 */
[----:B------:R-:W-:Y:S01]  /*27f70*/  IMAD.MOV.U32 R88, RZ, RZ, RZ ;  /* 0x000000ffff587224 */ /* 0x000fe200078e00ff */
[----:B------:R-:W-:-:S07]  /*27f80*/  LOP3.LUT R131, R54, R94, R89, 0x96, !PT ;  /* 0x0000005e36837212 */ /* 0x000fce00078e9659 */
.L_x_15508:
[----:B------:R-:W-:Y:S05]  /*27f90*/  BSYNC.RECONVERGENT B0 ;  /* 0x0000000000007941 */ /* 0x000fea0003800200 */
.L_x_15507:
        /* <DEDUP_REMOVED lines=24> */
.L_x_15514:
        /* <DEDUP_REMOVED lines=13> */
.L_x_15516:
[----:B------:R-:W-:Y:S05]  /*281f0*/  BSYNC.RECONVERGENT B1 ;  /* 0x0000000000017941 */ /* 0x000fea0003800200 */
.L_x_15515:
        /* <DEDUP_REMOVED lines=43> */
.L_x_15513:
[----:B------:R-:W-:Y:S05]  /*284b0*/  BSYNC.RECONVERGENT B0 ;  /* 0x0000000000007941 */ /* 0x000fea0003800200 */
.L_x_15512:
        /* <DEDUP_REMOVED lines=24> */
.L_x_15519:
        /* <DEDUP_REMOVED lines=13> */
.L_x_15521:
[----:B------:R-:W-:Y:S05]  /*28710*/  BSYNC.RECONVERGENT B1 ;  /* 0x0000000000017941 */ /* 0x000fea0003800200 */
.L_x_15520:
        /* <DEDUP_REMOVED lines=35> */
[----:B------:R-:W-:Y:S01]  /*28950*/  IMAD.WIDE.U32 R94, R70, -0x2daee0ad, RZ ;  /* 0xd2511f53465e7825 */ /* 0x000fe200078e00ff */
[----:B------:R-:W-:-:S03]  /*28960*/  MOV R70, R91 ;  /* 0x0000005b00467202 */ /* 0x000fc60000000f00 */
[----:B------:R-:W-:Y:S01]  /*28970*/  IMAD.MOV.U32 R91, RZ, RZ, R94 ;  /* 0x000000ffff5b7224 */ /* 0x000fe200078e005e */
[----:B------:R-:W-:Y:S01]  /*28980*/  LOP3.LUT R133, R44, R98, R95, 0x96, !PT ;  /* 0x000000622c857212 */ /* 0x000fe200078e965f */
[----:B------:R-:W-:-:S04]  /*28990*/  IMAD.WIDE.U32 R94, R89, -0x326172a9, RZ ;  /* 0xcd9e8d57595e7825 */ /* 0x000fc800078e00ff */
[----:B------:R-:W-:Y:S01]  /*289a0*/  IMAD.MOV.U32 R130, RZ, RZ, R94 ;  /* 0x000000ffff827224 */ /* 0x000fe200078e005e */
[----:B------:R-:W-:Y:S01]  /*289b0*/  LOP3.LUT R131, R54, R96, R95, 0x96, !PT ;  /* 0x0000006036837212 */ /* 0x000fe200078e965f */
[----:B------:R-:W-:-:S07]  /*289c0*/  HFMA2 R96, -RZ, RZ, 0, 0 ;  /* 0x00000000ff607431 */ /* 0x000fce00000001ff */
.L_x_15518:
[----:B------:R-:W-:Y:S05]  /*289d0*/  BSYNC.RECONVERGENT B0 ;  /* 0x0000000000007941 */ /* 0x000fea0003800200 */
.L_x_15517:
        /* <DEDUP_REMOVED lines=24> */
.L_x_15524:
        /* <DEDUP_REMOVED lines=13> */
.L_x_15526:
[----:B------:R-:W-:Y:S05]  /*28c30*/  BSYNC.RECONVERGENT B1 ;  /* 0x0000000000017941 */ /* 0x000fea0003800200 */
.L_x_15525:
        /* <DEDUP_REMOVED lines=43> */
.L_x_15523:
[----:B------:R-:W-:Y:S05]  /*28ef0*/  BSYNC.RECONVERGENT B0 ;  /* 0x0000000000007941 */ /* 0x000fea0003800200 */
.L_x_15522:
        /* <DEDUP_REMOVED lines=15> */
.L_x_15486:
        /* <DEDUP_REMOVED lines=41> */
.L_x_15527:
        /* <DEDUP_REMOVED lines=26> */
.L_x_15531:
        /* <DEDUP_REMOVED lines=13> */
.L_x_15533:
[----:B------:R-:W-:Y:S05]  /*294f0*/  BSYNC.RECONVERGENT B1 ;  /* 0x0000000000017941 */ /* 0x000fea0003800200 */
.L_x_15532:
        /* <DEDUP_REMOVED lines=43> */
.L_x_15530:
[----:B------:R-:W-:Y:S05]  /*297b0*/  BSYNC.RECONVERGENT B0 ;  /* 0x0000000000007941 */ /* 0x000fea0003800200 */
.L_x_15529:
        /* <DEDUP_REMOVED lines=23> */
.L_x_15536:
        /* <DEDUP_REMOVED lines=13> */
.L_x_15538:
[----:B------:R-:W-:Y:S05]  /*29a00*/  BSYNC.RECONVERGENT B1 ;  /* 0x0000000000017941 */ /* 0x000fea0003800200 */
.L_x_15537:
        /* <DEDUP_REMOVED lines=43> */
.L_x_15535:
[----:B------:R-:W-:Y:S05]  /*29cc0*/  BSYNC.RECONVERGENT B0 ;  /* 0x0000000000007941 */ /* 0x000fea0003800200 */
.L_x_15534:
        /* <DEDUP_REMOVED lines=25> */
.L_x_15541:
        /* <DEDUP_REMOVED lines=13> */
.L_x_15543:
[----:B------:R-:W-:Y:S05]  /*29f30*/  BSYNC.RECONVERGENT B1 ;  /* 0x0000000000017941 */ /* 0x000fea0003800200 */
.L_x_15542:
        /* <DEDUP_REMOVED lines=43> */
.L_x_15540:
[----:B------:R-:W-:Y:S05]  /*2a1f0*/  BSYNC.RECONVERGENT B0 ;  /* 0x0000000000007941 */ /* 0x000fea0003800200 */
.L_x_15539:
[----:B------:R-:W-:Y:S01]  /*2a200*/  I2FP.F32.U32 R7, R9 ;  /* 0x0000000900077245 */ /* 0x000fe20000201000 */
[----:B------:R-:W-:Y:S01]  /*2a210*/  BSSY.RECONVERGENT B0, `(.L_x_15544) ;  /* 0x000004e000007945 */ /* 0x000fe20003800200 */
[----:B------:R-:W-:Y:S02]  /*2a220*/  ISETP.NE.AND P3, PT, R6, 0x1, PT ;  /* 0x000000010600780c */ /* 0x000fe40003f65270 */
[----:B------:R-:W-:Y:S01]  /*2a230*/  LOP3.LUT R16, R16, 0xfffffff7, RZ, 0xc0, !PT ;  /* 0xfffffff710107812 */ /* 0x000fe200078ec0ff */
[----:B------:R-:W-:Y:S01]  /*2a240*/  FFMA.FTZ R7, R7, R142, 1.1641532182693481445e-10 ;  /* 0x2f00000007077423 */ /* 0x000fe2000001008e */
[----:B------:R-:W-:-:S04]  /*2a250*/  MOV R9, R130 ;  /* 0x0000008200097202 */ /* 0x000fc80000000f00 */
        /* <DEDUP_REMOVED lines=16> */
.L_x_15546:
        /* <DEDUP_REMOVED lines=13> */
.L_x_15548:
[----:B------:R-:W-:Y:S05]  /*2a430*/  BSYNC.RECONVERGENT B1 ;  /* 0x0000000000017941 */ /* 0x000fea0003800200 */
.L_x_15547:
        /* <DEDUP_REMOVED lines=43> */
.L_x_15545:
[----:B------:R-:W-:Y:S05]  /*2a6f0*/  BSYNC.RECONVERGENT B0 ;  /* 0x0000000000007941 */ /* 0x000fea0003800200 */
.L_x_15544:
[----:B------:R-:W-:Y:S01]  /*2a700*/  I2FP.F32.U32 R6, R9 ;  /* 0x0000000900067245 */ /* 0x000fe20000201000 */
[----:B------:R-:W-:Y:S01]  /*2a710*/  BSSY.RECONVERGENT B0, `(.L_x_15549) ;  /* 0x0000053000007945 */ /* 0x000fe20003800200 */
[----:B------:R-:W-:Y:S01]  /*2a720*/  ISETP.NE.AND P3, PT, R7, 0x1, PT ;  /* 0x000000010700780c */ /* 0x000fe20003f65270 */
[----:B------:R-:W-:Y:S01]  /*2a730*/  IMAD.MOV.U32 R11, RZ, RZ, R130 ;  /* 0x000000ffff0b7224 */ /* 0x000fe200078e0082 */
[----:B------:R-:W-:Y:S01]  /*2a740*/  @P1 PRMT R8, R64, 0x7632, R8 ;  /* 0x0000763240081816 */ /* 0x000fe20000000008 */
[----:B------:R-:W-:-:S04]  /*2a750*/  FFMA.FTZ R6, R6, R142, 1.1641532182693481445e-10 ;  /* 0x2f00000006067423 */ /* 0x000fc8000001008e */
[----:B------:R-:W-:Y:S01]  /*2a760*/  @P1 IMAD.U32 R8, R8, 0x10000, RZ ;  /* 0x0001000008081824 */ /* 0x000fe200078e00ff */
        /* <DEDUP_REMOVED lines=20> */
.L_x_15551:
        /* <DEDUP_REMOVED lines=13> */
.L_x_15553:
[----:B------:R-:W-:Y:S05]  /*2a980*/  BSYNC.RECONVERGENT B1 ;  /* 0x0000000000017941 */ /* 0x000fea0003800200 */
.L_x_15552:
        /* <DEDUP_REMOVED lines=43> */
.L_x_15550:
[----:B------:R-:W-:Y:S05]  /*2ac40*/  BSYNC.RECONVERGENT B0 ;  /* 0x0000000000007941 */ /* 0x000fea0003800200 */
.L_x_15549:
        /* <DEDUP_REMOVED lines=23> */
.L_x_15556:
        /* <DEDUP_REMOVED lines=13> */
.L_x_15558:
[----:B------:R-:W-:Y:S05]  /*2ae90*/  BSYNC.RECONVERGENT B1 ;  /* 0x0000000000017941 */ /* 0x000fea0003800200 */
.L_x_15557:
        /* <DEDUP_REMOVED lines=43> */
.L_x_15555:
[----:B------:R-:W-:Y:S05]  /*2b150*/  BSYNC.RECONVERGENT B0 ;  /* 0x0000000000007941 */ /* 0x000fea0003800200 */
.L_x_15554:
        /* <DEDUP_REMOVED lines=25> */
.L_x_15561:
        /* <DEDUP_REMOVED lines=13> */
.L_x_15563:
[----:B------:R-:W-:Y:S05]  /*2b3c0*/  BSYNC.RECONVERGENT B1 ;  /* 0x0000000000017941 */ /* 0x000fea0003800200 */
.L_x_15562:
        /* <DEDUP_REMOVED lines=43> */
.L_x_15560:
[----:B------:R-:W-:Y:S05]  /*2b680*/  BSYNC.RECONVERGENT B0 ;  /* 0x0000000000007941 */ /* 0x000fea0003800200 */
.L_x_15559:
        /* <DEDUP_REMOVED lines=22> */
.L_x_15566:
        /* <DEDUP_REMOVED lines=13> */
.L_x_15568:
[----:B------:R-:W-:Y:S05]  /*2b8c0*/  BSYNC.RECONVERGENT B1 ;  /* 0x0000000000017941 */ /* 0x000fea0003800200 */
.L_x_15567:
        /* <DEDUP_REMOVED lines=43> */
.L_x_15565:
[----:B------:R-:W-:Y:S05]  /*2bb80*/  BSYNC.RECONVERGENT B0 ;  /* 0x0000000000007941 */ /* 0x000fea0003800200 */
.L_x_15564:
        /* <DEDUP_REMOVED lines=27> */
.L_x_15571:
        /* <DEDUP_REMOVED lines=13> */
.L_x_15573:
[----:B------:R-:W-:Y:S05]  /*2be10*/  BSYNC.RECONVERGENT B1 ;  /* 0x0000000000017941 */ /* 0x000fea0003800200 */
.L_x_15572:
        /* <DEDUP_REMOVED lines=43> */
.L_x_15570:
[----:B------:R-:W-:Y:S05]  /*2c0d0*/  BSYNC.RECONVERGENT B0 ;  /* 0x0000000000007941 */ /* 0x000fea0003800200 */
.L_x_15569:
        /* <DEDUP_REMOVED lines=21> */
.L_x_15576:
        /* <DEDUP_REMOVED lines=13> */
.L_x_15578:
[----:B------:R-:W-:Y:S05]  /*2c300*/  BSYNC.RECONVERGENT B1 ;  /* 0x0000000000017941 */ /* 0x000fea0003800200 */
.L_x_15577:
        /* <DEDUP_REMOVED lines=43> */
.L_x_15575:
[----:B------:R-:W-:Y:S05]  /*2c5c0*/  BSYNC.RECONVERGENT B0 ;  /* 0x0000000000007941 */ /* 0x000fea0003800200 */
.L_x_15574:
        /* <DEDUP_REMOVED lines=25> */
.L_x_15581:
        /* <DEDUP_REMOVED lines=13> */
.L_x_15583:
[----:B------:R-:W-:Y:S05]  /*2c830*/  BSYNC.RECONVERGENT B1 ;  /* 0x0000000000017941 */ /* 0x000fea0003800200 */
.L_x_15582:
        /* <DEDUP_REMOVED lines=43> */
.L_x_15580:
[----:B------:R-:W-:Y:S05]  /*2caf0*/  BSYNC.RECONVERGENT B0 ;  /* 0x0000000000007941 */ /* 0x000fea0003800200 */
.L_x_15579:
        /* <DEDUP_REMOVED lines=20> */
.L_x_15586:
        /* <DEDUP_REMOVED lines=13> */
.L_x_15588:
[----:B------:R-:W-:Y:S05]  /*2cd10*/  BSYNC.RECONVERGENT B1 ;  /* 0x0000000000017941 */ /* 0x000fea0003800200 */
.L_x_15587:
        /* <DEDUP_REMOVED lines=43> */
.L_x_15585:
[----:B------:R-:W-:Y:S05]  /*2cfd0*/  BSYNC.RECONVERGENT B0 ;  /* 0x0000000000007941 */ /* 0x000fea0003800200 */
.L_x_15584:
        /* <DEDUP_REMOVED lines=10> */
[----:B------:R-:W-:Y:S01]  /*2d080*/  FADD.FTZ R10, R97, R10 ;  /* 0x0000000a610a7221 */ /* 0x000fe20000010000 */
        /* <DEDUP_REMOVED lines=16> */
.L_x_15591:
        /* <DEDUP_REMOVED lines=13> */
.L_x_15593:
[----:B------:R-:W-:Y:S05]  /*2d260*/  BSYNC.RECONVERGENT B1 ;  /* 0x0000000000017941 */ /* 0x000fea0003800200 */
.L_x_15592:
        /* <DEDUP_REMOVED lines=43> */
.L_x_15590:
[----:B------:R-:W-:Y:S05]  /*2d520*/  BSYNC.RECONVERGENT B0 ;  /* 0x0000000000007941 */ /* 0x000fea0003800200 */
.L_x_15589:
        /* <DEDUP_REMOVED lines=21> */
.L_x_15596:
        /* <DEDUP_REMOVED lines=13> */
.L_x_15598:
[----:B------:R-:W-:Y:S05]  /*2d750*/  BSYNC.RECONVERGENT B1 ;  /* 0x0000000000017941 */ /* 0x000fea0003800200 */
.L_x_15597:
        /* <DEDUP_REMOVED lines=39> */
[----:B------:R-:W-:-:S05]  /*2d9d0*/  IMAD.WIDE.U32 R98, R107, -0x326172a9, RZ ;  /* 0xcd9e8d576b627825 */ /* 0x000fca00078e00ff */
[----:B------:R-:W-:Y:S01]  /*2d9e0*/  LOP3.LUT R131, R54, R104, R99, 0x96, !PT ;  /* 0x0000006836837212 */ /* 0x000fe200078e9663 */
[----:B------:R-:W-:Y:S01]  /*2d9f0*/  IMAD.MOV.U32 R99, RZ, RZ, RZ ;  /* 0x000000ffff637224 */ /* 0x000fe200078e00ff */
[----:B------:R-:W-:-:S07]  /*2da00*/  MOV R130, R98 ;  /* 0x0000006200827202 */ /* 0x000fce0000000f00 */
.L_x_15595:
[----:B------:R-:W-:Y:S05]  /*2da10*/  BSYNC.RECONVERGENT B0 ;  /* 0x0000000000007941 */ /* 0x000fea0003800200 */
.L_x_15594:
        /* <DEDUP_REMOVED lines=25> */
.L_x_15601:
        /* <DEDUP_REMOVED lines=13> */
.L_x_15603:
[----:B------:R-:W-:Y:S05]  /*2dc80*/  BSYNC.RECONVERGENT B1 ;  /* 0x0000000000017941 */ /* 0x000fea0003800200 */
.L_x_15602:
        /* <DEDUP_REMOVED lines=43> */
.L_x_15600:
[----:B------:R-:W-:Y:S05]  /*2df40*/  BSYNC.RECONVERGENT B0 ;  /* 0x0000000000007941 */ /* 0x000fea0003800200 */
.L_x_15599:
[----:B------:R-:W-:Y:S01]  /*2df50*/  I2FP.F32.U32 R99, R107 ;  /* 0x0000006b00637245 */ /* 0x000fe20000201000 */
[----:B------:R-:W-:Y:S01]  /*2df60*/  BSSY.RECONVERGENT B0, `(.L_x_15604) ;  /* 0x000004f000007945 */ /* 0x000fe20003800200 */
[----:B------:R-:W-:Y:S01]  /*2df70*/  ISETP.NE.AND P6, PT, R105, 0x1, PT ;  /* 0x000000016900780c */ /* 0x000fe20003fc5270 */
[----:B------:R-:W-:Y:S02]  /*2df80*/  IMAD.MOV.U32 R104, RZ, RZ, 0x2 ;  /* 0x00000002ff687424 */ /* 0x000fe400078e00ff */
        /* <DEDUP_REMOVED lines=16> */
.L_x_15606:
        /* <DEDUP_REMOVED lines=16> */
.L_x_15608:
[----:B------:R-:W-:Y:S05]  /*2e190*/  BSYNC.RECONVERGENT B1 ;  /* 0x0000000000017941 */ /* 0x000fea0003800200 */
.L_x_15607:
        /* <DEDUP_REMOVED lines=40> */
[----:B------:R-:W-:Y:S02]  /*2e420*/  IMAD.MOV.U32 R130, RZ, RZ, R104 ;  /* 0x000000ffff827224 */ /* 0x000fe400078e0068 */
[----:B------:R-:W-:Y:S01]  /*2e430*/  HFMA2 R104, -RZ, RZ, 0, 0 ;  /* 0x00000000ff687431 */ /* 0x000fe200000001ff */
[----:B------:R-:W-:-:S07]  /*2e440*/  LOP3.LUT R131, R54, R106, R105, 0x96, !PT ;  /* 0x0000006a36837212 */ /* 0x000fce00078e9669 */
.L_x_15605:
[----:B------:R-:W-:Y:S05]  /*2e450*/  BSYNC.RECONVERGENT B0 ;  /* 0x0000000000007941 */ /* 0x000fea0003800200 */
.L_x_15604:
        /* <DEDUP_REMOVED lines=20> */
.L_x_15528:
        /* <DEDUP_REMOVED lines=16> */
.L_x_15612:
        /* <DEDUP_REMOVED lines=13> */
.L_x_15614:
[----:B------:R-:W-:Y:S05]  /*2e770*/  BSYNC.RECONVERGENT B1 ;  /* 0x0000000000017941 */ /* 0x000fea0003800200 */
.L_x_15613:
        /* <DEDUP_REMOVED lines=43> */
.L_x_15611:
[----:B------:R-:W-:Y:S05]  /*2ea30*/  BSYNC.RECONVERGENT B0 ;  /* 0x0000000000007941 */ /* 0x000fea0003800200 */
.L_x_15610:
        /* <DEDUP_REMOVED lines=26> */
.L_x_15617:
        /* <DEDUP_REMOVED lines=13> */
.L_x_15619:
[----:B------:R-:W-:Y:S05]  /*2ecb0*/  BSYNC.RECONVERGENT B1 ;  /* 0x0000000000017941 */ /* 0x000fea0003800200 */
.L_x_15618:
        /* <DEDUP_REMOVED lines=43> */
.L_x_15616:
[----:B------:R-:W-:Y:S05]  /*2ef70*/  BSYNC.RECONVERGENT B0 ;  /* 0x0000000000007941 */ /* 0x000fea0003800200 */
.L_x_15615:
        /* <DEDUP_REMOVED lines=26> */
.L_x_15622:
        /* <DEDUP_REMOVED lines=13> */
.L_x_15624:
[----:B------:R-:W-:Y:S05]  /*2f1f0*/  BSYNC.RECONVERGENT B1 ;  /* 0x0000000000017941 */ /* 0x000fea0003800200 */
.L_x_15623:
        /* <DEDUP_REMOVED lines=39> */
[----:B------:R-:W-:-:S04]  /*2f470*/  IMAD.WIDE.U32 R96, R95, -0x326172a9, RZ ;  /* 0xcd9e8d575f607825 */ /* 0x000fc800078e00ff */
[----:B------:R-:W-:Y:S01]  /*2f480*/  IMAD.MOV.U32 R95, RZ, RZ, RZ ;  /* 0x000000ffff5f7224 */ /* 0x000fe200078e00ff */
[----:B------:R-:W-:Y:S02]  /*2f490*/  LOP3.LUT R131, R54, R98, R97, 0x96, !PT ;  /* 0x0000006236837212 */ /* 0x000fe400078e9661 */
[----:B------:R-:W-:-:S07]  /*2f4a0*/  MOV R130, R96 ;  /* 0x0000006000827202 */ /* 0x000fce0000000f00 */
.L_x_15621:
[----:B------:R-:W-:Y:S05]  /*2f4b0*/  BSYNC.RECONVERGENT B0 ;  /* 0x0000000000007941 */ /* 0x000fea0003800200 */
.L_x_15620:
[----:B------:R-:W-:Y:S01]  /*2f4c0*/  I2FP.F32.U32 R93, R93 ;  /* 0x0000005d005d7245 */ /* 0x000fe20000201000 */
[----:B------:R-:W-:Y:S01]  /*2f4d0*/  BSSY.RECONVERGENT B0, `(.L_x_15625) ;  /* 0x0000052000007945 */ /* 0x000fe20003800200 */
[----:B------:R-:W-:Y:S01]  /*2f4e0*/  ISETP.NE.AND P3, PT, R95, 0x1, PT ;  /* 0x000000015f00780c */ /* 0x000fe20003f65270 */
[----:B------:R-:W-:Y:S01]  /*2f4f0*/  IMAD.MOV.U32 R99, RZ, RZ, R130 ;  /* 0x000000ffff637224 */ /* 0x000fe200078e0082 */
        /* <DEDUP_REMOVED lines=22> */
.L_x_15627:
        /* <DEDUP_REMOVED lines=13> */
.L_x_15629:
[----:B------:R-:W-:Y:S05]  /*2f730*/  BSYNC.RECONVERGENT B1 ;  /* 0x0000000000017941 */ /* 0x000fea0003800200 */
.L_x_15628:
        /* <DEDUP_REMOVED lines=43> */
.L_x_15626:
[----:B------:R-:W-:Y:S05]  /*2f9f0*/  BSYNC.RECONVERGENT B0 ;  /* 0x0000000000007941 */ /* 0x000fea0003800200 */
.L_x_15625:
        /* <DEDUP_REMOVED lines=26> */
.L_x_15632:
        /* <DEDUP_REMOVED lines=13> */
.L_x_15634:
[----:B------:R-:W-:Y:S05]  /*2fc70*/  BSYNC.RECONVERGENT B1 ;  /* 0x0000000000017941 */ /* 0x000fea0003800200 */
.L_x_15633:
        /* <DEDUP_REMOVED lines=43> */
.L_x_15631:
[----:B------:R-:W-:Y:S05]  /*2ff30*/  BSYNC.RECONVERGENT B0 ;  /* 0x0000000000007941 */ /* 0x000fea0003800200 */
.L_x_15630:
        /* <DEDUP_REMOVED lines=24> */
.L_x_15637:
        /* <DEDUP_REMOVED lines=13> */
.L_x_15639:
[----:B------:R-:W-:Y:S05]  /*30190*/  BSYNC.RECONVERGENT B1 ;  /* 0x0000000000017941 */ /* 0x000fea0003800200 */
.L_x_15638:
        /* <DEDUP_REMOVED lines=43> */
.L_x_15636:
[----:B------:R-:W-:Y:S05]  /*30450*/  BSYNC.RECONVERGENT B0 ;  /* 0x0000000000007941 */ /* 0x000fea0003800200 */
.L_x_15635:
        /* <DEDUP_REMOVED lines=24> */
.L_x_15642:
        /* <DEDUP_REMOVED lines=13> */
.L_x_15644:
[----:B------:R-:W-:Y:S05]  /*306b0*/  BSYNC.RECONVERGENT B1 ;  /* 0x0000000000017941 */ /* 0x000fea0003800200 */
.L_x_15643:
        /* <DEDUP_REMOVED lines=43> */
.L_x_15641:
[----:B------:R-:W-:Y:S05]  /*30970*/  BSYNC.RECONVERGENT B0 ;  /* 0x0000000000007941 */ /* 0x000fea0003800200 */
.L_x_15640:
        /* <DEDUP_REMOVED lines=24> */
.L_x_15647:
        /* <DEDUP_REMOVED lines=13> */
.L_x_15649:
[----:B------:R-:W-:Y:S05]  /*30bd0*/  BSYNC.RECONVERGENT B1 ;  /* 0x0000000000017941 */ /* 0x000fea0003800200 */
.L_x_15648:
        /* <DEDUP_REMOVED lines=43> */
.L_x_15646:
[----:B------:R-:W-:Y:S05]  /*30e90*/  BSYNC.RECONVERGENT B0 ;  /* 0x0000000000007941 */ /* 0x000fea0003800200 */
.L_x_15645:
        /* <DEDUP_REMOVED lines=15> */
.L_x_15609:
        /* <DEDUP_REMOVED lines=41> */
.L_x_15650:
        /* <DEDUP_REMOVED lines=26> */
.L_x_15654:
        /* <DEDUP_REMOVED lines=13> */
.L_x_15656:
[----:B------:R-:W-:Y:S05]  /*31490*/  BSYNC.RECONVERGENT B1 ;  /* 0x0000000000017941 */ /* 0x000fea0003800200 */
.L_x_15655:
        /* <DEDUP_REMOVED lines=43> */
.L_x_15653:
[----:B------:R-:W-:Y:S05]  /*31750*/  BSYNC.RECONVERGENT B0 ;  /* 0x0000000000007941 */ /* 0x000fea0003800200 */
.L_x_15652:
        /* <DEDUP_REMOVED lines=23> */
.L_x_15659:
        /* <DEDUP_REMOVED lines=13> */
.L_x_15661:
[----:B------:R-:W-:Y:S05]  /*319a0*/  BSYNC.RECONVERGENT B1 ;  /* 0x0000000000017941 */ /* 0x000fea0003800200 */
.L_x_15660:
        /* <DEDUP_REMOVED lines=43> */
.L_x_15658:
[----:B------:R-:W-:Y:S05]  /*31c60*/  BSYNC.RECONVERGENT B0 ;  /* 0x0000000000007941 */ /* 0x000fea0003800200 */
.L_x_15657:
        /* <DEDUP_REMOVED lines=25> */
.L_x_15664:
        /* <DEDUP_REMOVED lines=13> */
.L_x_15666:
[----:B------:R-:W-:Y:S05]  /*31ed0*/  BSYNC.RECONVERGENT B1 ;  /* 0x0000000000017941 */ /* 0x000fea0003800200 */
.L_x_15665:
        /* <DEDUP_REMOVED lines=43> */
.L_x_15663:
[----:B------:R-:W-:Y:S05]  /*32190*/  BSYNC.RECONVERGENT B0 ;  /* 0x0000000000007941 */ /* 0x000fea0003800200 */
.L_x_15662:
        /* <DEDUP_REMOVED lines=22> */
.L_x_15669:
        /* <DEDUP_REMOVED lines=13> */
.L_x_15671:
[----:B------:R-:W-:Y:S05]  /*323d0*/  BSYNC.RECONVERGENT B1 ;  /* 0x0000000000017941 */ /* 0x000fea0003800200 */
.L_x_15670:
        /* <DEDUP_REMOVED lines=43> */
.L_x_15668:
[----:B------:R-:W-:Y:S05]  /*32690*/  BSYNC.RECONVERGENT B0 ;  /* 0x0000000000007941 */ /* 0x000fea0003800200 */
.L_x_15667:
[----:B------:R-:W-:Y:S01]  /*326a0*/  I2FP.F32.U32 R6, R9 ;  /* 0x0000000900067245 */ /* 0x000fe20000201000 */
[----:B------:R-:W-:Y:S01]  /*326b0*/  BSSY.RECONVERGENT B0, `(.L_x_15672) ;  /* 0x0000053000007945 */ /* 0x000fe20003800200 */
[----:B------:R-:W-:Y:S01]  /*326c0*/  @P1 PRMT R7, R64, 0x7632, R7 ;  /* 0x0000763240071816 */ /* 0x000fe20000000007 */
[----:B------:R-:W-:Y:S01]  /*326d0*/  HFMA2 R8, -RZ, RZ, 0, 1.1920928955078125e-07 ;  /* 0x00000002ff087431 */ /* 0x000fe200000001ff */
[----:B------:R-:W-:Y:S01]  /*326e0*/  ISETP.NE.AND P3, PT, R10, 0x1, PT ;  /* 0x000000010a00780c */ /* 0x000fe20003f65270 */
        /* <DEDUP_REMOVED lines=22> */
.L_x_15674:
        /* <DEDUP_REMOVED lines=13> */
.L_x_15676:
[----:B------:R-:W-:Y:S05]  /*32920*/  BSYNC.RECONVERGENT B1 ;  /* 0x0000000000017941 */ /* 0x000fea0003800200 */
.L_x_15675:
        /* <DEDUP_REMOVED lines=43> */
.L_x_15673:
[----:B------:R-:W-:Y:S05]  /*32be0*/  BSYNC.RECONVERGENT B0 ;  /* 0x0000000000007941 */ /* 0x000fea0003800200 */
.L_x_15672:
        /* <DEDUP_REMOVED lines=23> */
.L_x_15679:
        /* <DEDUP_REMOVED lines=13> */
.L_x_15681:
[----:B------:R-:W-:Y:S05]  /*32e30*/  BSYNC.RECONVERGENT B1 ;  /* 0x0000000000017941 */ /* 0x000fea0003800200 */
.L_x_15680:
        /* <DEDUP_REMOVED lines=43> */
.L_x_15678:
[----:B------:R-:W-:Y:S05]  /*330f0*/  BSYNC.RECONVERGENT B0 ;  /* 0x0000000000007941 */ /* 0x000fea0003800200 */
.L_x_15677:
        /* <DEDUP_REMOVED lines=25> */
.L_x_15684:
        /* <DEDUP_REMOVED lines=13> */
.L_x_15686:
[----:B------:R-:W-:Y:S05]  /*33360*/  BSYNC.RECONVERGENT B1 ;  /* 0x0000000000017941 */ /* 0x000fea0003800200 */
.L_x_15685:
        /* <DEDUP_REMOVED lines=43> */
.L_x_15683:
[----:B------:R-:W-:Y:S05]  /*33620*/  BSYNC.RECONVERGENT B0 ;  /* 0x0000000000007941 */ /* 0x000fea0003800200 */
.L_x_15682:
[----:B------:R-:W-:Y:S01]  /*33630*/  I2FP.F32.U32 R9, R11 ;  /* 0x0000000b00097245 */ /* 0x000fe20000201000 */
[----:B------:R-:W-:Y:S01]  /*33640*/  BSSY.RECONVERGENT B0, `(.L_x_15687) ;  /* 0x000004e000007945 */ /* 0x000fe20003800200 */
[----:B------:R-:W-:Y:S02]  /*33650*/  ISETP.NE.AND P2, PT, R8, 0x1, PT ;  /* 0x000000010800780c */ /* 0x000fe40003f45270 */
[----:B------:R-:W-:Y:S01]  /*33660*/  LOP3.LUT R16, R16, 0xfffffffd, RZ, 0xc0, !PT ;  /* 0xfffffffd10107812 */ /* 0x000fe200078ec0ff */
        /* <DEDUP_REMOVED lines=18> */
.L_x_15689:
        /* <DEDUP_REMOVED lines=13> */
.L_x_15691:
[----:B------:R-:W-:Y:S05]  /*33860*/  BSYNC.RECONVERGENT B1 ;  /* 0x0000000000017941 */ /* 0x000fea0003800200 */
.L_x_15690:
        /* <DEDUP_REMOVED lines=43> */
.L_x_15688:
[----:B------:R-:W-:Y:S05]  /*33b20*/  BSYNC.RECONVERGENT B0 ;  /* 0x0000000000007941 */ /* 0x000fea0003800200 */
.L_x_15687:
        /* <DEDUP_REMOVED lines=27> */
.L_x_15694:
        /* <DEDUP_REMOVED lines=13> */
.L_x_15696:
[----:B------:R-:W-:Y:S05]  /*33db0*/  BSYNC.RECONVERGENT B1 ;  /* 0x0000000000017941 */ /* 0x000fea0003800200 */
.L_x_15695:
        /* <DEDUP_REMOVED lines=43> */
.L_x_15693:
[----:B------:R-:W-:Y:S05]  /*34070*/  BSYNC.RECONVERGENT B0 ;  /* 0x0000000000007941 */ /* 0x000fea0003800200 */
.L_x_15692:
        /* <DEDUP_REMOVED lines=21> */
.L_x_15699:
        /* <DEDUP_REMOVED lines=13> */
.L_x_15701:
[----:B------:R-:W-:Y:S05]  /*342a0*/  BSYNC.RECONVERGENT B1 ;  /* 0x0000000000017941 */ /* 0x000fea0003800200 */
.L_x_15700:
        /* <DEDUP_REMOVED lines=43> */
.L_x_15698:
[----:B------:R-:W-:Y:S05]  /*34560*/  BSYNC.RECONVERGENT B0 ;  /* 0x0000000000007941 */ /* 0x000fea0003800200 */
.L_x_15697:
        /* <DEDUP_REMOVED lines=25> */
.L_x_15704:
        /* <DEDUP_REMOVED lines=13> */
.L_x_15706:
[----:B------:R-:W-:Y:S05]  /*347d0*/  BSYNC.RECONVERGENT B1 ;  /* 0x0000000000017941 */ /* 0x000fea0003800200 */
.L_x_15705:
        /* <DEDUP_REMOVED lines=43> */
.L_x_15703:
[----:B------:R-:W-:Y:S05]  /*34a90*/  BSYNC.RECONVERGENT B0 ;  /* 0x0000000000007941 */ /* 0x000fea0003800200 */
.L_x_15702:
        /* <DEDUP_REMOVED lines=20> */
.L_x_15709:
        /* <DEDUP_REMOVED lines=13> */
.L_x_15711:
[----:B------:R-:W-:Y:S05]  /*34cb0*/  BSYNC.RECONVERGENT B1 ;  /* 0x0000000000017941 */ /* 0x000fea0003800200 */
.L_x_15710:
        /* <DEDUP_REMOVED lines=43> */
.L_x_15708:
[----:B------:R-:W-:Y:S05]  /*34f70*/  BSYNC.RECONVERGENT B0 ;  /* 0x0000000000007941 */ /* 0x000fea0003800200 */
.L_x_15707:
        /* <DEDUP_REMOVED lines=27> */
.L_x_15714:
        /* <DEDUP_REMOVED lines=13> */
.L_x_15716:
[----:B------:R-:W-:Y:S05]  /*35200*/  BSYNC.RECONVERGENT B1 ;  /* 0x0000000000017941 */ /* 0x000fea0003800200 */
.L_x_15715:
        /* <DEDUP_REMOVED lines=40> */
[----:B------:R-:W-:Y:S02]  /*35490*/  HFMA2 R107, -RZ, RZ, 0, 0 ;  /* 0x00000000ff6b7431 */ /* 0x000fe400000001ff */
[----:B------:R-:W-:Y:S01]  /*354a0*/  IMAD.MOV.U32 R130, RZ, RZ, R110 ;  /* 0x000000ffff827224 */ /* 0x000fe200078e006e */
[----:B------:R-:W-:-:S07]  /*354b0*/  LOP3.LUT R131, R54, R112, R111, 0x96, !PT ;  /* 0x0000007036837212 */ /* 0x000fce00078e966f */
.L_x_15713:
[----:B------:R-:W-:Y:S05]  /*354c0*/  BSYNC.RECONVERGENT B0 ;  /* 0x0000000000007941 */ /* 0x000fea0003800200 */
.L_x_15712:
        /* <DEDUP_REMOVED lines=21> */
.L_x_15719:
        /* <DEDUP_REMOVED lines=13> */
.L_x_15721:
[----:B------:R-:W-:Y:S05]  /*356f0*/  BSYNC.RECONVERGENT B1 ;  /* 0x0000000000017941 */ /* 0x000fea0003800200 */
.L_x_15720:
        /* <DEDUP_REMOVED lines=43> */
.L_x_15718:
[----:B------:R-:W-:Y:S05]  /*359b0*/  BSYNC.RECONVERGENT B0 ;  /* 0x0000000000007941 */ /* 0x000fea0003800200 */
.L_x_15717:
        /* <DEDUP_REMOVED lines=25> */
.L_x_15724:
        /* <DEDUP_REMOVED lines=13> */
.L_x_15726:
[----:B------:R-:W-:Y:S05]  /*35c20*/  BSYNC.RECONVERGENT B1 ;  /* 0x0000000000017941 */ /* 0x000fea0003800200 */
.L_x_15725:
        /* <DEDUP_REMOVED lines=43> */
.L_x_15723:
[----:B------:R-:W-:Y:S05]  /*35ee0*/  BSYNC.RECONVERGENT B0 ;  /* 0x0000000000007941 */ /* 0x000fea0003800200 */
.L_x_15722:
        /* <DEDUP_REMOVED lines=20> */
.L_x_15729:
        /* <DEDUP_REMOVED lines=16> */
.L_x_15731:
[----:B------:R-:W-:Y:S05]  /*36130*/  BSYNC.RECONVERGENT B1 ;  /* 0x0000000000017941 */ /* 0x000fea0003800200 */
.L_x_15730:
        /* <DEDUP_REMOVED lines=43> */
.L_x_15728:
[----:B------:R-:W-:Y:S05]  /*363f0*/  BSYNC.RECONVERGENT B0 ;  /* 0x0000000000007941 */ /* 0x000fea0003800200 */
.L_x_15727:
        /* <DEDUP_REMOVED lines=20> */
.L_x_15651:
        /* <DEDUP_REMOVED lines=16> */
.L_x_15735:
        /* <DEDUP_REMOVED lines=13> */
.L_x_15737:
[----:B------:R-:W-:Y:S05]  /*36710*/  BSYNC.RECONVERGENT B1 ;  /* 0x0000000000017941 */ /* 0x000fea0003800200 */
.L_x_15736:
        /* <DEDUP_REMOVED lines=43> */
.L_x_15734:
[----:B------:R-:W-:Y:S05]  /*369d0*/  BSYNC.RECONVERGENT B0 ;  /* 0x0000000000007941 */ /* 0x000fea0003800200 */
.L_x_15733:
        /* <DEDUP_REMOVED lines=26> */
.L_x_15740:
        /* <DEDUP_REMOVED lines=13> */
.L_x_15742:
[----:B------:R-:W-:Y:S05]  /*36c50*/  BSYNC.RECONVERGENT B1 ;  /* 0x0000000000017941 */ /* 0x000fea0003800200 */
.L_x_15741:
        /* <DEDUP_REMOVED lines=43> */
.L_x_15739:
[----:B------:R-:W-:Y:S05]  /*36f10*/  BSYNC.RECONVERGENT B0 ;  /* 0x0000000000007941 */ /* 0x000fea0003800200 */
.L_x_15738:
        /* <DEDUP_REMOVED lines=26> */
.L_x_15745:
        /* <DEDUP_REMOVED lines=13> */
.L_x_15747:
[----:B------:R-:W-:Y:S05]  /*37190*/  BSYNC.RECONVERGENT B1 ;  /* 0x0000000000017941 */ /* 0x000fea0003800200 */
.L_x_15746:
        /* <DEDUP_REMOVED lines=43> */
.L_x_15744:
[----:B------:R-:W-:Y:S05]  /*37450*/  BSYNC.RECONVERGENT B0 ;  /* 0x0000000000007941 */ /* 0x000fea0003800200 */
.L_x_15743:
        /* <DEDUP_REMOVED lines=26> */
.L_x_15750:
        /* <DEDUP_REMOVED lines=13> */
.L_x_15752:
[----:B------:R-:W-:Y:S05]  /*376d0*/  BSYNC.RECONVERGENT B1 ;  /* 0x0000000000017941 */ /* 0x000fea0003800200 */
.L_x_15751:
        /* <DEDUP_REMOVED lines=43> */
.L_x_15749:
[----:B------:R-:W-:Y:S05]  /*37990*/  BSYNC.RECONVERGENT B0 ;  /* 0x0000000000007941 */ /* 0x000fea0003800200 */
.L_x_15748:
        /* <DEDUP_REMOVED lines=26> */
.L_x_15755:
        /* <DEDUP_REMOVED lines=13> */
.L_x_15757:
[----:B------:R-:W-:Y:S05]  /*37c10*/  BSYNC.RECONVERGENT B1 ;  /* 0x0000000000017941 */ /* 0x000fea0003800200 */
.L_x_15756:
        /* <DEDUP_REMOVED lines=43> */
.L_x_15754:
[----:B------:R-:W-:Y:S05]  /*37ed0*/  BSYNC.RECONVERGENT B0 ;  /* 0x0000000000007941 */ /* 0x000fea0003800200 */
.L_x_15753:
        /* <DEDUP_REMOVED lines=24> */
.L_x_15760:
        /* <DEDUP_REMOVED lines=13> */
.L_x_15762:
[----:B------:R-:W-:Y:S05]  /*38130*/  BSYNC.RECONVERGENT B1 ;  /* 0x0000000000017941 */ /* 0x000fea0003800200 */
.L_x_15761:
        /* <DEDUP_REMOVED lines=43> */
.L_x_15759:
[----:B------:R-:W-:Y:S05]  /*383f0*/  BSYNC.RECONVERGENT B0 ;  /* 0x0000000000007941 */ /* 0x000fea0003800200 */
.L_x_15758:
        /* <DEDUP_REMOVED lines=24> */
.L_x_15765:
        /* <DEDUP_REMOVED lines=13> */
.L_x_15767:
[----:B------:R-:W-:Y:S05]  /*38650*/  BSYNC.RECONVERGENT B1 ;  /* 0x0000000000017941 */ /* 0x000fea0003800200 */
.L_x_15766:
        /* <DEDUP_REMOVED lines=43> */
.L_x_15764:
[----:B------:R-:W-:Y:S05]  /*38910*/  BSYNC.RECONVERGENT B0 ;  /* 0x0000000000007941 */ /* 0x000fea0003800200 */
.L_x_15763:
        /* <DEDUP_REMOVED lines=24> */
.L_x_15770:
        /* <DEDUP_REMOVED lines=13> */
.L_x_15772:
[----:B------:R-:W-:Y:S05]  /*38b70*/  BSYNC.RECONVERGENT B1 ;  /* 0x0000000000017941 */ /* 0x000fea0003800200 */
.L_x_15771:
        /* <DEDUP_REMOVED lines=43> */
.L_x_15769:
[----:B------:R-:W-:Y:S05]  /*38e30*/  BSYNC.RECONVERGENT B0 ;  /* 0x0000000000007941 */ /* 0x000fea0003800200 */
.L_x_15768:
        /* <DEDUP_REMOVED lines=15> */
.L_x_15732:
        /* <DEDUP_REMOVED lines=41> */
.L_x_15773:
        /* <DEDUP_REMOVED lines=26> */
.L_x_15777:
        /* <DEDUP_REMOVED lines=13> */
.L_x_15779:
[----:B------:R-:W-:Y:S05]  /*39430*/  BSYNC.RECONVERGENT B1 ;  /* 0x0000000000017941 */ /* 0x000fea0003800200 */
.L_x_15778:
        /* <DEDUP_REMOVED lines=43> */
.L_x_15776:
[----:B------:R-:W-:Y:S05]  /*396f0*/  BSYNC.RECONVERGENT B0 ;  /* 0x0000000000007941 */ /* 0x000fea0003800200 */
.L_x_15775:
        /* <DEDUP_REMOVED lines=23> */
.L_x_15782:
        /* <DEDUP_REMOVED lines=13> */
.L_x_15784:
[----:B------:R-:W-:Y:S05]  /*39940*/  BSYNC.RECONVERGENT B1 ;  /* 0x0000000000017941 */ /* 0x000fea0003800200 */
.L_x_15783:
        /* <DEDUP_REMOVED lines=43> */
.L_x_15781:
[----:B------:R-:W-:Y:S05]  /*39c00*/  BSYNC.RECONVERGENT B0 ;  /* 0x0000000000007941 */ /* 0x000fea0003800200 */
.L_x_15780:
        /* <DEDUP_REMOVED lines=25> */
.L_x_15787:
        /* <DEDUP_REMOVED lines=13> */
.L_x_15789:
[----:B------:R-:W-:Y:S05]  /*39e70*/  BSYNC.RECONVERGENT B1 ;  /* 0x0000000000017941 */ /* 0x000fea0003800200 */
.L_x_15788:
        /* <DEDUP_REMOVED lines=43> */
.L_x_15786:
[----:B------:R-:W-:Y:S05]  /*3a130*/  BSYNC.RECONVERGENT B0 ;  /* 0x0000000000007941 */ /* 0x000fea0003800200 */
.L_x_15785:
        /* <DEDUP_REMOVED lines=22> */
.L_x_15792:
        /* <DEDUP_REMOVED lines=13> */
.L_x_15794:
[----:B------:R-:W-:Y:S05]  /*3a370*/  BSYNC.RECONVERGENT B1 ;  /* 0x0000000000017941 */ /* 0x000fea0003800200 */
.L_x_15793:
        /* <DEDUP_REMOVED lines=43> */
.L_x_15791:
[----:B------:R-:W-:Y:S05]  /*3a630*/  BSYNC.RECONVERGENT B0 ;  /* 0x0000000000007941 */ /* 0x000fea0003800200 */
.L_x_15790:
[----:B------:R-:W-:Y:S01]  /*3a640*/  I2FP.F32.U32 R6, R9 ;  /* 0x0000000900067245 */ /* 0x000fe20000201000 */
[----:B------:R-:W-:Y:S01]  /*3a650*/  BSSY.RECONVERGENT B0, `(.L_x_15795) ;  /* 0x0000053000007945 */ /* 0x000fe20003800200 */
[----:B------:R-:W-:Y:S02]  /*3a660*/  @P1 PRMT R8, R64, 0x7632, R8 ;  /* 0x0000763240081816 */ /* 0x000fe40000000008 */
[----:B------:R-:W-:Y:S01]  /*3a670*/  ISETP.NE.AND P3, PT, R7, 0x1, PT ;  /* 0x000000010700780c */ /* 0x000fe20003f65270 */
[----:B------:R-:W-:Y:S01]  /*3a680*/  FFMA.FTZ R6, R6, R142, 1.1641532182693481445e-10 ;  /* 0x2f00000006067423 */ /* 0x000fe2000001008e */
[----:B------:R-:W-:Y:S02]  /*3a690*/  @P1 SHF.L.U32 R8, R8, 0x10, RZ ;  /* 0x0000001008081819 */ /* 0x000fe400000006ff */
[----:B------:R-:W-:Y:S02]  /*3a6a0*/  MOV R11, R130 ;  /* 0x00000082000b7202 */ /* 0x000fe40000000f00 */
[----:B------:R-:W-:-:S02]  /*3a6b0*/  FSETP.GTU.FTZ.AND P2, PT, R6, R72, PT ;  /* 0x000000480600720b */ /* 0x000fc40003f5c000 */
[----:B------:R-:W-:-:S05]  /*3a6c0*/  PRMT R6, R60, 0x7632, R6 ;  /* 0x000076323c067816 */ /* 0x000fca0000000006 */
[----:B------:R-:W-:-:S04]  /*3a6d0*/  IMAD.U32 R6, R6, 0x10000, RZ ;  /* 0x0001000006067824 */ /* 0x000fc800078e00ff */
[----:B------:R-:W-:-:S05]  /*3a6e0*/  FMUL.FTZ R6, R6, R59 ;  /* 0x0000003b06067220 */ /* 0x000fca0000410000 */
[----:B------:R-:W-:-:S05]  /*3a6f0*/  FSEL R6, R6, RZ, !P2 ;  /* 0x000000ff06067208 */ /* 0x000fca0005000000 */
[----:B------:R-:W-:-:S04]  /*3a700*/  FADD.FTZ R6, R12, R6 ;  /* 0x000000060c067221 */ /* 0x000fc80000010000 */
        /* <DEDUP_REMOVED lines=14> */
.L_x_15797:
        /* <DEDUP_REMOVED lines=13> */
.L_x_15799:
[----:B------:R-:W-:Y:S05]  /*3a8c0*/  BSYNC.RECONVERGENT B1 ;  /* 0x0000000000017941 */ /* 0x000fea0003800200 */
.L_x_15798:
        /* <DEDUP_REMOVED lines=43> */
.L_x_15796:
[----:B------:R-:W-:Y:S05]  /*3ab80*/  BSYNC.RECONVERGENT B0 ;  /* 0x0000000000007941 */ /* 0x000fea0003800200 */
.L_x_15795:
        /* <DEDUP_REMOVED lines=23> */
.L_x_15802:
        /* <DEDUP_REMOVED lines=13> */
.L_x_15804:
[----:B------:R-:W-:Y:S05]  /*3add0*/  BSYNC.RECONVERGENT B1 ;  /* 0x0000000000017941 */ /* 0x000fea0003800200 */
.L_x_15803:
        /* <DEDUP_REMOVED lines=43> */
.L_x_15801:
[----:B------:R-:W-:Y:S05]  /*3b090*/  BSYNC.RECONVERGENT B0 ;  /* 0x0000000000007941 */ /* 0x000fea0003800200 */
.L_x_15800:
        /* <DEDUP_REMOVED lines=25> */
.L_x_15807:
        /* <DEDUP_REMOVED lines=13> */
.L_x_15809:
[----:B------:R-:W-:Y:S05]  /*3b300*/  BSYNC.RECONVERGENT B1 ;  /* 0x0000000000017941 */ /* 0x000fea0003800200 */
.L_x_15808:
        /* <DEDUP_REMOVED lines=43> */
.L_x_15806:
[----:B------:R-:W-:Y:S05]  /*3b5c0*/  BSYNC.RECONVERGENT B0 ;  /* 0x0000000000007941 */ /* 0x000fea0003800200 */
.L_x_15805:
        /* <DEDUP_REMOVED lines=22> */
.L_x_15812:
        /* <DEDUP_REMOVED lines=13> */
.L_x_15814:
[----:B------:R-:W-:Y:S05]  /*3b800*/  BSYNC.RECONVERGENT B1 ;  /* 0x0000000000017941 */ /* 0x000fea0003800200 */
.L_x_15813:
        /* <DEDUP_REMOVED lines=43> */
.L_x_15811:
[----:B------:R-:W-:Y:S05]  /*3bac0*/  BSYNC.RECONVERGENT B0 ;  /* 0x0000000000007941 */ /* 0x000fea0003800200 */
.L_x_15810:
        /* <DEDUP_REMOVED lines=27> */
.L_x_15817:
        /* <DEDUP_REMOVED lines=13> */
.L_x_15819:
[----:B------:R-:W-:Y:S05]  /*3bd50*/  BSYNC.RECONVERGENT B1 ;  /* 0x0000000000017941 */ /* 0x000fea0003800200 */
.L_x_15818:
        /* <DEDUP_REMOVED lines=43> */
.L_x_15816:
[----:B------:R-:W-:Y:S05]  /*3c010*/  BSYNC.RECONVERGENT B0 ;  /* 0x0000000000007941 */ /* 0x000fea0003800200 */
.L_x_15815:
        /* <DEDUP_REMOVED lines=21> */
.L_x_15822:
        /* <DEDUP_REMOVED lines=13> */
.L_x_15824:
[----:B------:R-:W-:Y:S05]  /*3c240*/  BSYNC.RECONVERGENT B1 ;  /* 0x0000000000017941 */ /* 0x000fea0003800200 */
.L_x_15823:
        /* <DEDUP_REMOVED lines=43> */
.L_x_15821:
[----:B------:R-:W-:Y:S05]  /*3c500*/  BSYNC.RECONVERGENT B0 ;  /* 0x0000000000007941 */ /* 0x000fea0003800200 */
.L_x_15820:
        /* <DEDUP_REMOVED lines=25> */
.L_x_15827:
        /* <DEDUP_REMOVED lines=13> */
.L_x_15829:
[----:B------:R-:W-:Y:S05]  /*3c770*/  BSYNC.RECONVERGENT B1 ;  /* 0x0000000000017941 */ /* 0x000fea0003800200 */
.L_x_15828:
        /* <DEDUP_REMOVED lines=43> */
.L_x_15826:
[----:B------:R-:W-:Y:S05]  /*3ca30*/  BSYNC.RECONVERGENT B0 ;  /* 0x0000000000007941 */ /* 0x000fea0003800200 */
.L_x_15825:
        /* <DEDUP_REMOVED lines=20> */
.L_x_15832:
        /* <DEDUP_REMOVED lines=13> */
.L_x_15834:
[----:B------:R-:W-:Y:S05]  /*3cc50*/  BSYNC.RECONVERGENT B1 ;  /* 0x0000000000017941 */ /* 0x000fea0003800200 */
.L_x_15833:
        /* <DEDUP_REMOVED lines=43> */
.L_x_15831:
[----:B------:R-:W-:Y:S05]  /*3cf10*/  BSYNC.RECONVERGENT B0 ;  /* 0x0000000000007941 */ /* 0x000fea0003800200 */
.L_x_15830:
        /* <DEDUP_REMOVED lines=27> */
.L_x_15837:
        /* <DEDUP_REMOVED lines=13> */
.L_x_15839:
[----:B------:R-:W-:Y:S05]  /*3d1a0*/  BSYNC.RECONVERGENT B1 ;  /* 0x0000000000017941 */ /* 0x000fea0003800200 */
.L_x_15838:
        /* <DEDUP_REMOVED lines=42> */
[----:B------:R-:W-:-:S07]  /*3d450*/  LOP3.LUT R131, R54, R124, R123, 0x96, !PT ;  /* 0x0000007c36837212 */ /* 0x000fce00078e967b */
.L_x_15836:
[----:B------:R-:W-:Y:S05]  /*3d460*/  BSYNC.RECONVERGENT B0 ;  /* 0x0000000000007941 */ /* 0x000fea0003800200 */
.L_x_15835:
        /* <DEDUP_REMOVED lines=21> */
.L_x_15842:
        /* <DEDUP_REMOVED lines=13> */
.L_x_15844:
[----:B------:R-:W-:Y:S05]  /*3d690*/  BSYNC.RECONVERGENT B1 ;  /* 0x0000000000017941 */ /* 0x000fea0003800200 */
.L_x_15843:
        /* <DEDUP_REMOVED lines=43> */
.L_x_15841:
[----:B------:R-:W-:Y:S05]  /*3d950*/  BSYNC.RECONVERGENT B0 ;  /* 0x0000000000007941 */ /* 0x000fea0003800200 */
.L_x_15840:
        /* <DEDUP_REMOVED lines=25> */
.L_x_15847:
        /* <DEDUP_REMOVED lines=13> */
.L_x_15849:
[----:B------:R-:W-:Y:S05]  /*3dbc0*/  BSYNC.RECONVERGENT B1 ;  /* 0x0000000000017941 */ /* 0x000fea0003800200 */
.L_x_15848:
        /* <DEDUP_REMOVED lines=43> */
.L_x_15846:
[----:B------:R-:W-:Y:S05]  /*3de80*/  BSYNC.RECONVERGENT B0 ;  /* 0x0000000000007941 */ /* 0x000fea0003800200 */
.L_x_15845:
        /* <DEDUP_REMOVED lines=20> */
.L_x_15852:
        /* <DEDUP_REMOVED lines=16> */
.L_x_15854:
[----:B------:R-:W-:Y:S05]  /*3e0d0*/  BSYNC.RECONVERGENT B1 ;  /* 0x0000000000017941 */ /* 0x000fea0003800200 */
.L_x_15853:
        /* <DEDUP_REMOVED lines=43> */
.L_x_15851:
[----:B------:R-:W-:Y:S05]  /*3e390*/  BSYNC.RECONVERGENT B0 ;  /* 0x0000000000007941 */ /* 0x000fea0003800200 */
.L_x_15850:
        /* <DEDUP_REMOVED lines=20> */
.L_x_15774:
        /* <DEDUP_REMOVED lines=16> */
.L_x_15858:
        /* <DEDUP_REMOVED lines=13> */
.L_x_15860:
[----:B------:R-:W-:Y:S05]  /*3e6b0*/  BSYNC.RECONVERGENT B1 ;  /* 0x0000000000017941 */ /* 0x000fea0003800200 */
.L_x_15859:
        /* <DEDUP_REMOVED lines=35> */
[----:B------:R-:W-:-:S04]  /*3e8f0*/  HFMA2 R113, -RZ, RZ, 0, 0 ;  /* 0x00000000ff717431 */ /* 0x000fc800000001ff */
[----:B------:R-:W-:-:S05]  /*3e900*/  IMAD.WIDE.U32 R110, R110, -0x2daee0ad, RZ ;  /* 0xd2511f536e6e7825 */ /* 0x000fca00078e00ff */
[----:B------:R-:W-:Y:S02]  /*3e910*/  LOP3.LUT R133, R44, R116, R111, 0x96, !PT ;  /* 0x000000742c857212 */ /* 0x000fe400078e966f */
[----:B------:R-:W-:Y:S01]  /*3e920*/  MOV R119, R110 ;  /* 0x0000006e00777202 */ /* 0x000fe20000000f00 */
[----:B------:R-:W-:-:S04]  /*3e930*/  IMAD.WIDE.U32 R110, R115, -0x326172a9, RZ ;  /* 0xcd9e8d57736e7825 */ /* 0x000fc800078e00ff */
[----:B------:R-:W-:Y:S01]  /*3e940*/  IMAD.MOV.U32 R130, RZ, RZ, R110 ;  /* 0x000000ffff827224 */ /* 0x000fe200078e006e */
[----:B------:R-:W-:Y:S01]  /*3e950*/  LOP3.LUT R131, R54, R112, R111, 0x96, !PT ;  /* 0x0000007036837212 */ /* 0x000fe200078e966f */
[----:B------:R-:W-:-:S07]  /*3e960*/  IMAD.MOV.U32 R110, RZ, RZ, R114 ;  /* 0x000000ffff6e7224 */ /* 0x000fce00078e0072 */
.L_x_15857:
[----:B------:R-:W-:Y:S05]  /*3e970*/  BSYNC.RECONVERGENT B0 ;  /* 0x0000000000007941 */ /* 0x000fea0003800200 */
.L_x_15856:
[----:B------:R-:W-:Y:S01]  /*3e980*/  I2FP.F32.U32 R110, R110 ;  /* 0x0000006e006e7245 */ /* 0x000fe20000201000 */
[----:B-----5:R-:W-:Y:S01]  /*3e990*/  @P1 IMAD.U32 R111, R64, 0x10000, RZ ;  /* 0x00010000406f1824 */ /* 0x020fe200078e00ff */
[----:B------:R-:W-:Y:S01]  /*3e9a0*/  ISETP.NE.AND P3, PT, R113, 0x1, PT ;  /* 0x000000017100780c */ /* 0x000fe20003f65270 */
[----:B------:R-:W-:Y:S01]  /*3e9b0*/  BSSY.RECONVERGENT B0, `(.L_x_15861) ;  /* 0x0000050000007945 */ /* 0x000fe20003800200 */
[----:B------:R-:W-:Y:S01]  /*3e9c0*/  LOP3.LUT R16, R16, 0xffffffef, RZ, 0xc0, !PT ;  /* 0xffffffef10107812 */ /* 0x000fe200078ec0ff */
[----:B------:R-:W-:Y:S01]  /*3e9d0*/  FFMA.FTZ R110, R110, R142, 1.1641532182693481445e-10 ;  /* 0x2f0000006e6e7423 */ /* 0x000fe2000001008e */
[----:B------:R-:W-:-:S04]  /*3e9e0*/  HFMA2 R112, -RZ, RZ, 0, 1.1920928955078125e-07 ;  /* 0x00000002ff707431 */ /* 0x000fc800000001ff */
        /* <DEDUP_REMOVED lines=19> */
.L_x_15863:
        /* <DEDUP_REMOVED lines=13> */
.L_x_15865:
[----:B------:R-:W-:Y:S05]  /*3ebf0*/  BSYNC.RECONVERGENT B1 ;  /* 0x0000000000017941 */ /* 0x000fea0003800200 */
.L_x_15864:
        /* <DEDUP_REMOVED lines=43> */
.L_x_15862:
[----:B------:R-:W-:Y:S05]  /*3eeb0*/  BSYNC.RECONVERGENT B0 ;  /* 0x0000000000007941 */ /* 0x000fea0003800200 */
.L_x_15861:
        /* <DEDUP_REMOVED lines=26> */
.L_x_15868:
        /* <DEDUP_REMOVED lines=13> */
.L_x_15870:
[----:B------:R-:W-:Y:S05]  /*3f130*/  BSYNC.RECONVERGENT B1 ;  /* 0x0000000000017941 */ /* 0x000fea0003800200 */
.L_x_15869:
        /* <DEDUP_REMOVED lines=43> */
.L_x_15867:
[----:B------:R-:W-:Y:S05]  /*3f3f0*/  BSYNC.RECONVERGENT B0 ;  /* 0x0000000000007941 */ /* 0x000fea0003800200 */
.L_x_15866:
[----:B------:R-:W-:Y:S01]  /*3f400*/  I2FP.F32.U32 R112, R115 ;  /* 0x0000007300707245 */ /* 0x000fe20000201000 */
[----:B------:R-:W-:Y:S01]  /*3f410*/  @P1 IMAD.U32 R114, R65, 0x10000, RZ ;  /* 0x0001000041721824 */ /* 0x000fe200078e00ff */
        /* <DEDUP_REMOVED lines=24> */
.L_x_15873:
        /* <DEDUP_REMOVED lines=13> */
.L_x_15875:
[----:B------:R-:W-:Y:S05]  /*3f670*/  BSYNC.RECONVERGENT B1 ;  /* 0x0000000000017941 */ /* 0x000fea0003800200 */
.L_x_15874:
        /* <DEDUP_REMOVED lines=43> */
.L_x_15872:
[----:B------:R-:W-:Y:S05]  /*3f930*/  BSYNC.RECONVERGENT B0 ;  /* 0x0000000000007941 */ /* 0x000fea0003800200 */
.L_x_15871:
        /* <DEDUP_REMOVED lines=26> */
.L_x_15878:
        /* <DEDUP_REMOVED lines=13> */
.L_x_15880:
[----:B------:R-:W-:Y:S05]  /*3fbb0*/  BSYNC.RECONVERGENT B1 ;  /* 0x0000000000017941 */ /* 0x000fea0003800200 */
.L_x_15879:
        /* <DEDUP_REMOVED lines=43> */
.L_x_15877:
[----:B------:R-:W-:Y:S05]  /*3fe70*/  BSYNC.RECONVERGENT B0 ;  /* 0x0000000000007941 */ /* 0x000fea0003800200 */
.L_x_15876:
        /* <DEDUP_REMOVED lines=24> */
.L_x_15883:
        /* <DEDUP_REMOVED lines=13> */
.L_x_15885:
[----:B------:R-:W-:Y:S05]  /*400d0*/  BSYNC.RECONVERGENT B1 ;  /* 0x0000000000017941 */ /* 0x000fea0003800200 */
.L_x_15884:
        /* <DEDUP_REMOVED lines=43> */
.L_x_15882:
[----:B------:R-:W-:Y:S05]  /*40390*/  BSYNC.RECONVERGENT B0 ;  /* 0x0000000000007941 */ /* 0x000fea0003800200 */
.L_x_15881:
        /* <DEDUP_REMOVED lines=24> */
.L_x_15888:
        /* <DEDUP_REMOVED lines=13> */
.L_x_15890:
[----:B------:R-:W-:Y:S05]  /*405f0*/  BSYNC.RECONVERGENT B1 ;  /* 0x0000000000017941 */ /* 0x000fea0003800200 */
.L_x_15889:
        /* <DEDUP_REMOVED lines=43> */
.L_x_15887:
[----:B------:R-:W-:Y:S05]  /*408b0*/  BSYNC.RECONVERGENT B0 ;  /* 0x0000000000007941 */ /* 0x000fea0003800200 */
.L_x_15886:
        /* <DEDUP_REMOVED lines=24> */
.L_x_15893:
        /* <DEDUP_REMOVED lines=13> */
.L_x_15895:
[----:B------:R-:W-:Y:S05]  /*40b10*/  BSYNC.RECONVERGENT B1 ;  /* 0x0000000000017941 */ /* 0x000fea0003800200 */
.L_x_15894:
        /* <DEDUP_REMOVED lines=43> */
.L_x_15892:
[----:B------:R-:W-:Y:S05]  /*40dd0*/  BSYNC.RECONVERGENT B0 ;  /* 0x0000000000007941 */ /* 0x000fea0003800200 */
.L_x_15891:
        /* <DEDUP_REMOVED lines=15> */
.L_x_15855:
        /* <DEDUP_REMOVED lines=41> */
.L_x_15896:
        /* <DEDUP_REMOVED lines=26> */
.L_x_15900:
        /* <DEDUP_REMOVED lines=13> */
.L_x_15902:
[----:B------:R-:W-:Y:S05]  /*413d0*/  BSYNC.RECONVERGENT B1 ;  /* 0x0000000000017941 */ /* 0x000fea0003800200 */
.L_x_15901:
        /* <DEDUP_REMOVED lines=43> */
.L_x_15899:
[----:B------:R-:W-:Y:S05]  /*41690*/  BSYNC.RECONVERGENT B0 ;  /* 0x0000000000007941 */ /* 0x000fea0003800200 */
.L_x_15898:
        /* <DEDUP_REMOVED lines=23> */
.L_x_15905:
        /* <DEDUP_REMOVED lines=13> */
.L_x_15907:
[----:B------:R-:W-:Y:S05]  /*418e0*/  BSYNC.RECONVERGENT B1 ;  /* 0x0000000000017941 */ /* 0x000fea0003800200 */
.L_x_15906:
        /* <DEDUP_REMOVED lines=43> */
.L_x_15904:
[----:B------:R-:W-:Y:S05]  /*41ba0*/  BSYNC.RECONVERGENT B0 ;  /* 0x0000000000007941 */ /* 0x000fea0003800200 */
.L_x_15903:
        /* <DEDUP_REMOVED lines=25> */
.L_x_15910:
        /* <DEDUP_REMOVED lines=13> */
.L_x_15912:
[----:B------:R-:W-:Y:S05]  /*41e10*/  BSYNC.RECONVERGENT B1 ;  /* 0x0000000000017941 */ /* 0x000fea0003800200 */
.L_x_15911:
        /* <DEDUP_REMOVED lines=43> */
.L_x_15909:
[----:B------:R-:W-:Y:S05]  /*420d0*/  BSYNC.RECONVERGENT B0 ;  /* 0x0000000000007941 */ /* 0x000fea0003800200 */
.L_x_15908:
        /* <DEDUP_REMOVED lines=22> */
.L_x_15915:
        /* <DEDUP_REMOVED lines=13> */
.L_x_15917:
[----:B------:R-:W-:Y:S05]  /*42310*/  BSYNC.RECONVERGENT B1 ;  /* 0x0000000000017941 */ /* 0x000fea0003800200 */
.L_x_15916:
        /* <DEDUP_REMOVED lines=43> */
.L_x_15914:
[----:B------:R-:W-:Y:S05]  /*425d0*/  BSYNC.RECONVERGENT B0 ;  /* 0x0000000000007941 */ /* 0x000fea0003800200 */
.L_x_15913:
[----:B------:R-:W-:Y:S01]  /*425e0*/  I2FP.F32.U32 R6, R9 ;  /* 0x0000000900067245 */ /* 0x000fe20000201000 */
[----:B------:R-:W-:Y:S01]  /*425f0*/  BSSY.RECONVERGENT B0, `(.L_x_15918) ;  /* 0x0000053000007945 */ /* 0x000fe20003800200 */
[----:B------:R-:W-:Y:S01]  /*42600*/  ISETP.NE.AND P3, PT, R10, 0x1, PT ;  /* 0x000000010a00780c */ /* 0x000fe20003f65270 */
[----:B------:R-:W-:Y:S01]  /*42610*/  IMAD.MOV.U32 R8, RZ, RZ, 0x2 ;  /* 0x00000002ff087424 */ /* 0x000fe200078e00ff */
        /* <DEDUP_REMOVED lines=23> */
.L_x_15920:
        /* <DEDUP_REMOVED lines=13> */
.L_x_15922:
[----:B------:R-:W-:Y:S05]  /*42860*/  BSYNC.RECONVERGENT B1 ;  /* 0x0000000000017941 */ /* 0x000fea0003800200 */
.L_x_15921:
        /* <DEDUP_REMOVED lines=43> */
.L_x_15919:
[----:B------:R-:W-:Y:S05]  /*42b20*/  BSYNC.RECONVERGENT B0 ;  /* 0x0000000000007941 */ /* 0x000fea0003800200 */
.L_x_15918:
        /* <DEDUP_REMOVED lines=23> */
.L_x_15925:
        /* <DEDUP_REMOVED lines=13> */
.L_x_15927:
[----:B------:R-:W-:Y:S05]  /*42d70*/  BSYNC.RECONVERGENT B1 ;  /* 0x0000000000017941 */ /* 0x000fea0003800200 */
.L_x_15926:
        /* <DEDUP_REMOVED lines=43> */
.L_x_15924:
[----:B------:R-:W-:Y:S05]  /*43030*/  BSYNC.RECONVERGENT B0 ;  /* 0x0000000000007941 */ /* 0x000fea0003800200 */
.L_x_15923:
        /* <DEDUP_REMOVED lines=25> */
.L_x_15930:
        /* <DEDUP_REMOVED lines=13> */
.L_x_15932:
[----:B------:R-:W-:Y:S05]  /*432a0*/  BSYNC.RECONVERGENT B1 ;  /* 0x0000000000017941 */ /* 0x000fea0003800200 */
.L_x_15931:
        /* <DEDUP_REMOVED lines=43> */
.L_x_15929:
[----:B------:R-:W-:Y:S05]  /*43560*/  BSYNC.RECONVERGENT B0 ;  /* 0x0000000000007941 */ /* 0x000fea0003800200 */
.L_x_15928:
[----:B------:R-:W-:Y:S01]  /*43570*/  I2FP.F32.U32 R9, R11 ;  /* 0x0000000b00097245 */ /* 0x000fe20000201000 */
[----:B------:R-:W-:Y:S01]  /*43580*/  BSSY.RECONVERGENT B0, `(.L_x_15933) ;  /* 0x000004e000007945 */ /* 0x000fe20003800200 */
[----:B------:R-:W-:Y:S01]  /*43590*/  ISETP.NE.AND P2, PT, R8, 0x1, PT ;  /* 0x000000010800780c */ /* 0x000fe20003f45270 */
[----:B------:R-:W-:Y:S01]  /*435a0*/  IMAD.MOV.U32 R11, RZ, RZ, R130 ;  /* 0x000000ffff0b7224 */ /* 0x000fe200078e0082 */
[----:B------:R-:W-:Y:S01]  /*435b0*/  LOP3.LUT R16, R16, 0xfffffffd, RZ, 0xc0, !PT ;  /* 0xfffffffd10107812 */ /* 0x000fe200078ec0ff */
[----:B------:R-:W-:-:S05]  /*435c0*/  FFMA.FTZ R9, R9, R142, 1.1641532182693481445e-10 ;  /* 0x2f00000009097423 */ /* 0x000fca000001008e */
        /* <DEDUP_REMOVED lines=16> */
.L_x_15935:
        /* <DEDUP_REMOVED lines=13> */
.L_x_15937:
[----:B------:R-:W-:Y:S05]  /*437a0*/  BSYNC.RECONVERGENT B1 ;  /* 0x0000000000017941 */ /* 0x000fea0003800200 */
.L_x_15936:
        /* <DEDUP_REMOVED lines=43> */
.L_x_15934:
[----:B------:R-:W-:Y:S05]  /*43a60*/  BSYNC.RECONVERGENT B0 ;  /* 0x0000000000007941 */ /* 0x000fea0003800200 */
.L_x_15933:
        /* <DEDUP_REMOVED lines=27> */
.L_x_15940:
        /* <DEDUP_REMOVED lines=13> */
.L_x_15942:
[----:B------:R-:W-:Y:S05]  /*43cf0*/  BSYNC.RECONVERGENT B1 ;  /* 0x0000000000017941 */ /* 0x000fea0003800200 */
.L_x_15941:
        /* <DEDUP_REMOVED lines=43> */
.L_x_15939:
[----:B------:R-:W-:Y:S05]  /*43fb0*/  BSYNC.RECONVERGENT B0 ;  /* 0x0000000000007941 */ /* 0x000fea0003800200 */
.L_x_15938:
        /* <DEDUP_REMOVED lines=21> */
.L_x_15945:
        /* <DEDUP_REMOVED lines=13> */
.L_x_15947:
[----:B------:R-:W-:Y:S05]  /*441e0*/  BSYNC.RECONVERGENT B1 ;  /* 0x0000000000017941 */ /* 0x000fea0003800200 */
.L_x_15946:
        /* <DEDUP_REMOVED lines=43> */
.L_x_15944:
[----:B------:R-:W-:Y:S05]  /*444a0*/  BSYNC.RECONVERGENT B0 ;  /* 0x0000000000007941 */ /* 0x000fea0003800200 */
.L_x_15943:
        /* <DEDUP_REMOVED lines=25> */
.L_x_15950:
        /* <DEDUP_REMOVED lines=13> */
.L_x_15952:
[----:B------:R-:W-:Y:S05]  /*44710*/  BSYNC.RECONVERGENT B1 ;  /* 0x0000000000017941 */ /* 0x000fea0003800200 */
.L_x_15951:
        /* <DEDUP_REMOVED lines=43> */
.L_x_15949:
[----:B------:R-:W-:Y:S05]  /*449d0*/  BSYNC.RECONVERGENT B0 ;  /* 0x0000000000007941 */ /* 0x000fea0003800200 */
.L_x_15948:
        /* <DEDUP_REMOVED lines=20> */
.L_x_15955:
        /* <DEDUP_REMOVED lines=13> */
.L_x_15957:
[----:B------:R-:W-:Y:S05]  /*44bf0*/  BSYNC.RECONVERGENT B1 ;  /* 0x0000000000017941 */ /* 0x000fea0003800200 */
.L_x_15956:
        /* <DEDUP_REMOVED lines=42> */
[----:B------:R-:W-:-:S07]  /*44ea0*/  LOP3.LUT R131, R54, R124, R11, 0x96, !PT ;  /* 0x0000007c36837212 */ /* 0x000fce00078e960b */
.L_x_15954:
[----:B------:R-:W-:Y:S05]  /*44eb0*/  BSYNC.RECONVERGENT B0 ;  /* 0x0000000000007941 */ /* 0x000fea0003800200 */
.L_x_15953:
        /* <DEDUP_REMOVED lines=27> */
.L_x_15960:
        /* <DEDUP_REMOVED lines=13> */
.L_x_15962:
[----:B------:R-:W-:Y:S05]  /*45140*/  BSYNC.RECONVERGENT B1 ;  /* 0x0000000000017941 */ /* 0x000fea0003800200 */
.L_x_15961:
        /* <DEDUP_REMOVED lines=40> */
[----:B------:R-:W-:Y:S01]  /*453d0*/  HFMA2 R125, -RZ, RZ, 0, 0 ;  /* 0x00000000ff7d7431 */ /* 0x000fe200000001ff */
[----:B------:R-:W-:-:S07]  /*453e0*/  LOP3.LUT R131, R54, R132, R131, 0x96, !PT ;  /* 0x0000008436837212 */ /* 0x000fce00078e9683 */
.L_x_15959:
[----:B------:R-:W-:Y:S05]  /*453f0*/  BSYNC.RECONVERGENT B0 ;  /* 0x0000000000007941 */ /* 0x000fea0003800200 */
.L_x_15958:
        /* <DEDUP_REMOVED lines=21> */
.L_x_15965:
        /* <DEDUP_REMOVED lines=13> */
.L_x_15967:
[----:B------:R-:W-:Y:S05]  /*45620*/  BSYNC.RECONVERGENT B1 ;  /* 0x0000000000017941 */ /* 0x000fea0003800200 */
.L_x_15966:
        /* <DEDUP_REMOVED lines=39> */
[----:B------:R-:W-:-:S05]  /*458a0*/  IMAD.WIDE.U32 R130, R125, -0x326172a9, RZ ;  /* 0xcd9e8d577d827825 */ /* 0x000fca00078e00ff */
[----:B------:R-:W-:Y:S01]  /*458b0*/  LOP3.LUT R131, R54, R132, R131, 0x96, !PT ;  /* 0x0000008436837212 */ /* 0x000fe200078e9683 */
[----:B------:R-:W-:-:S07]  /*458c0*/  IMAD.MOV.U32 R132, RZ, RZ, RZ ;  /* 0x000000ffff847224 */ /* 0x000fce00078e00ff */
.L_x_15964:
[----:B------:R-:W-:Y:S05]  /*458d0*/  BSYNC.RECONVERGENT B0 ;  /* 0x0000000000007941 */ /* 0x000fea0003800200 */
.L_x_15963:
        /* <DEDUP_REMOVED lines=25> */
.L_x_15970:
        /* <DEDUP_REMOVED lines=13> */
.L_x_15972:
[----:B------:R-:W-:Y:S05]  /*45b40*/  BSYNC.RECONVERGENT B1 ;  /* 0x0000000000017941 */ /* 0x000fea0003800200 */
.L_x_15971:
        /* <DEDUP_REMOVED lines=39> */
[----:B------:R-:W-:-:S04]  /*45dc0*/  IMAD.WIDE.U32 R130, R135, -0x326172a9, RZ ;  /* 0xcd9e8d5787827825 */ /* 0x000fc800078e00ff */
[----:B------:R-:W-:Y:S01]  /*45dd0*/  HFMA2 R135, -RZ, RZ, 0, 0 ;  /* 0x00000000ff877431 */ /* 0x000fe200000001ff */
[----:B------:R-:W-:-:S07]  /*45de0*/  LOP3.LUT R131, R54, R132, R131, 0x96, !PT ;  /* 0x0000008436837212 */ /* 0x000fce00078e9683 */
.L_x_15969:
[----:B------:R-:W-:Y:S05]  /*45df0*/  BSYNC.RECONVERGENT B0 ;  /* 0x0000000000007941 */ /* 0x000fea0003800200 */
.L_x_15968:
        /* <DEDUP_REMOVED lines=20> */
.L_x_15975:
        /* <DEDUP_REMOVED lines=16> */
.L_x_15977:
[----:B------:R-:W-:Y:S05]  /*46040*/  BSYNC.RECONVERGENT B1 ;  /* 0x0000000000017941 */ /* 0x000fea0003800200 */
.L_x_15976:
        /* <DEDUP_REMOVED lines=39> */
[----:B------:R-:W-:-:S05]  /*462c0*/  IMAD.WIDE.U32 R130, R135, -0x326172a9, RZ ;  /* 0xcd9e8d5787827825 */ /* 0x000fca00078e00ff */
[----:B------:R-:W-:Y:S01]  /*462d0*/  LOP3.LUT R131, R54, R132, R131, 0x96, !PT ;  /* 0x0000008436837212 */ /* 0x000fe200078e9683 */
[----:B------:R-:W-:-:S07]  /*462e0*/  IMAD.MOV.U32 R132, RZ, RZ, RZ ;  /* 0x000000ffff847224 */ /* 0x000fce00078e00ff */
.L_x_15974:
[----:B------:R-:W-:Y:S05]  /*462f0*/  BSYNC.RECONVERGENT B0 ;  /* 0x0000000000007941 */ /* 0x000fea0003800200 */
.L_x_15973:
        /* <DEDUP_REMOVED lines=20> */
.L_x_15897:
        /* <DEDUP_REMOVED lines=16> */
.L_x_15981:
        /* <DEDUP_REMOVED lines=13> */
.L_x_15983:
[----:B------:R-:W-:Y:S05]  /*46610*/  BSYNC.RECONVERGENT B1 ;  /* 0x0000000000017941 */ /* 0x000fea0003800200 */
.L_x_15982:
        /* <DEDUP_REMOVED lines=43> */
.L_x_15980:
[----:B------:R-:W-:Y:S05]  /*468d0*/  BSYNC.RECONVERGENT B0 ;  /* 0x0000000000007941 */ /* 0x000fea0003800200 */
.L_x_15979:
        /* <DEDUP_REMOVED lines=26> */
.L_x_15986:
        /* <DEDUP_REMOVED lines=13> */
.L_x_15988:
[----:B------:R-:W-:Y:S05]  /*46b50*/  BSYNC.RECONVERGENT B1 ;  /* 0x0000000000017941 */ /* 0x000fea0003800200 */
.L_x_15987:
        /* <DEDUP_REMOVED lines=43> */
.L_x_15985:
[----:B------:R-:W-:Y:S05]  /*46e10*/  BSYNC.RECONVERGENT B0 ;  /* 0x0000000000007941 */ /* 0x000fea0003800200 */
.L_x_15984:
        /* <DEDUP_REMOVED lines=26> */
.L_x_15991:
        /* <DEDUP_REMOVED lines=13> */
.L_x_15993:
[----:B------:R-:W-:Y:S05]  /*47090*/  BSYNC.RECONVERGENT B1 ;  /* 0x0000000000017941 */ /* 0x000fea0003800200 */
.L_x_15992:
        /* <DEDUP_REMOVED lines=43> */
.L_x_15990:
[----:B------:R-:W-:Y:S05]  /*47350*/  BSYNC.RECONVERGENT B0 ;  /* 0x0000000000007941 */ /* 0x000fea0003800200 */
.L_x_15989:
        /* <DEDUP_REMOVED lines=26> */
.L_x_15996:
        /* <DEDUP_REMOVED lines=13> */
.L_x_15998:
[----:B------:R-:W-:Y:S05]  /*475d0*/  BSYNC.RECONVERGENT B1 ;  /* 0x0000000000017941 */ /* 0x000fea0003800200 */
.L_x_15997:
        /* <DEDUP_REMOVED lines=43> */
.L_x_15995:
[----:B------:R-:W-:Y:S05]  /*47890*/  BSYNC.RECONVERGENT B0 ;  /* 0x0000000000007941 */ /* 0x000fea0003800200 */
.L_x_15994:
        /* <DEDUP_REMOVED lines=26> */
.L_x_16001:
        /* <DEDUP_REMOVED lines=13> */
.L_x_16003:
[----:B------:R-:W-:Y:S05]  /*47b10*/  BSYNC.RECONVERGENT B1 ;  /* 0x0000000000017941 */ /* 0x000fea0003800200 */
.L_x_16002:
        /* <DEDUP_REMOVED lines=39> */
[----:B------:R-:W-:-:S05]  /*47d90*/  IMAD.WIDE.U32 R124, R126, -0x326172a9, RZ ;  /* 0xcd9e8d577e7c7825 */ /* 0x000fca00078e00ff */
[----:B------:R-:W-:Y:S01]  /*47da0*/  LOP3.LUT R131, R54, R130, R125, 0x96, !PT ;  /* 0x0000008236837212 */ /* 0x000fe200078e967d */
[----:B------:R-:W-:Y:S02]  /*47db0*/  IMAD.MOV.U32 R130, RZ, RZ, R124 ;  /* 0x000000ffff827224 */ /* 0x000fe400078e007c */
[----:B------:R-:W-:-:S07]  /*47dc0*/  IMAD.MOV.U32 R124, RZ, RZ, RZ ;  /* 0x000000ffff7c7224 */ /* 0x000fce00078e00ff */
.L_x_16000:
[----:B------:R-:W-:Y:S05]  /*47dd0*/  BSYNC.RECONVERGENT B0 ;  /* 0x0000000000007941 */ /* 0x000fea0003800200 */
.L_x_15999:
        /* <DEDUP_REMOVED lines=24> */
.L_x_16006:
        /* <DEDUP_REMOVED lines=13> */
.L_x_16008:
[----:B------:R-:W-:Y:S05]  /*48030*/  BSYNC.RECONVERGENT B1 ;  /* 0x0000000000017941 */ /* 0x000fea0003800200 */
.L_x_16007:
        /* <DEDUP_REMOVED lines=41> */
[----:B------:R-:W-:Y:S02]  /*482d0*/  HFMA2 R125, -RZ, RZ, 0, 0 ;  /* 0x00000000ff7d7431 */ /* 0x000fe400000001ff */
[----:B------:R-:W-:-:S07]  /*482e0*/  IMAD.MOV.U32 R130, RZ, RZ, R124 ;  /* 0x000000ffff827224 */ /* 0x000fce00078e007c */
.L_x_16005:
[----:B------:R-:W-:Y:S05]  /*482f0*/  BSYNC.RECONVERGENT B0 ;  /* 0x0000000000007941 */ /* 0x000fea0003800200 */
.L_x_16004:
        /* <DEDUP_REMOVED lines=24> */
.L_x_16011:
        /* <DEDUP_REMOVED lines=13> */
.L_x_16013:
[----:B------:R-:W-:Y:S05]  /*48550*/  BSYNC.RECONVERGENT B1 ;  /* 0x0000000000017941 */ /* 0x000fea0003800200 */
.L_x_16012:
        /* <DEDUP_REMOVED lines=41> */
[----:B------:R-:W-:-:S07]  /*487f0*/  LOP3.LUT R131, R54, R132, R131, 0x96, !PT ;  /* 0x0000008436837212 */ /* 0x000fce00078e9683 */
.L_x_16010:
[----:B------:R-:W-:Y:S05]  /*48800*/  BSYNC.RECONVERGENT B0 ;  /* 0x0000000000007941 */ /* 0x000fea0003800200 */
.L_x_16009:
        /* <DEDUP_REMOVED lines=24> */
.L_x_16016:
        /* <DEDUP_REMOVED lines=13> */
.L_x_16018:
[----:B------:R-:W-:Y:S05]  /*48a60*/  BSYNC.RECONVERGENT B1 ;  /* 0x0000000000017941 */ /* 0x000fea0003800200 */
.L_x_16017:
        /* <DEDUP_REMOVED lines=43> */
.L_x_16015:
[----:B------:R-:W-:Y:S05]  /*48d20*/  BSYNC.RECONVERGENT B0 ;  /* 0x0000000000007941 */ /* 0x000fea0003800200 */
.L_x_16014:
        /* <DEDUP_REMOVED lines=15> */
.L_x_15978:
        /* <DEDUP_REMOVED lines=41> */
.L_x_16019:
        /* <DEDUP_REMOVED lines=26> */
.L_x_16023:
        /* <DEDUP_REMOVED lines=13> */
.L_x_16025:
[----:B------:R-:W-:Y:S05]  /*49320*/  BSYNC.RECONVERGENT B1 ;  /* 0x0000000000017941 */ /* 0x000fea0003800200 */
.L_x_16024:
        /* <DEDUP_REMOVED lines=43> */
.L_x_16022:
[----:B------:R-:W-:Y:S05]  /*495e0*/  BSYNC.RECONVERGENT B0 ;  /* 0x0000000000007941 */ /* 0x000fea0003800200 */
.L_x_16021:
        /* <DEDUP_REMOVED lines=23> */
.L_x_16028:
        /* <DEDUP_REMOVED lines=13> */
.L_x_16030:
[----:B------:R-:W-:Y:S05]  /*49830*/  BSYNC.RECONVERGENT B1 ;  /* 0x0000000000017941 */ /* 0x000fea0003800200 */
.L_x_16029:
        /* <DEDUP_REMOVED lines=43> */
.L_x_16027:
[----:B------:R-:W-:Y:S05]  /*49af0*/  BSYNC.RECONVERGENT B0 ;  /* 0x0000000000007941 */ /* 0x000fea0003800200 */
.L_x_16026:
        /* <DEDUP_REMOVED lines=25> */
.L_x_16033:
        /* <DEDUP_REMOVED lines=13> */
.L_x_16035:
[----:B------:R-:W-:Y:S05]  /*49d60*/  BSYNC.RECONVERGENT B1 ;  /* 0x0000000000017941 */ /* 0x000fea0003800200 */
.L_x_16034:
        /* <DEDUP_REMOVED lines=43> */
.L_x_16032:
[----:B------:R-:W-:Y:S05]  /*4a020*/  BSYNC.RECONVERGENT B0 ;  /* 0x0000000000007941 */ /* 0x000fea0003800200 */
.L_x_16031:
        /* <DEDUP_REMOVED lines=22> */
.L_x_16038:
        /* <DEDUP_REMOVED lines=13> */
.L_x_16040:
[----:B------:R-:W-:Y:S05]  /*4a260*/  BSYNC.RECONVERGENT B1 ;  /* 0x0000000000017941 */ /* 0x000fea0003800200 */
.L_x_16039:
        /* <DEDUP_REMOVED lines=43> */
.L_x_16037:
[----:B------:R-:W-:Y:S05]  /*4a520*/  BSYNC.RECONVERGENT B0 ;  /* 0x0000000000007941 */ /* 0x000fea0003800200 */
.L_x_16036:
        /* <DEDUP_REMOVED lines=27> */
.L_x_16043:
        /* <DEDUP_REMOVED lines=13> */
.L_x_16045:
[----:B------:R-:W-:Y:S05]  /*4a7b0*/  BSYNC.RECONVERGENT B1 ;  /* 0x0000000000017941 */ /* 0x000fea0003800200 */
.L_x_16044:
        /* <DEDUP_REMOVED lines=43> */
.L_x_16042:
[----:B------:R-:W-:Y:S05]  /*4aa70*/  BSYNC.RECONVERGENT B0 ;  /* 0x0000000000007941 */ /* 0x000fea0003800200 */
.L_x_16041:
        /* <DEDUP_REMOVED lines=23> */
.L_x_16048:
        /* <DEDUP_REMOVED lines=13> */
.L_x_16050:
[----:B------:R-:W-:Y:S05]  /*4acc0*/  BSYNC.RECONVERGENT B1 ;  /* 0x0000000000017941 */ /* 0x000fea0003800200 */
.L_x_16049:
        /* <DEDUP_REMOVED lines=43> */
.L_x_16047:
[----:B------:R-:W-:Y:S05]  /*4af80*/  BSYNC.RECONVERGENT B0 ;  /* 0x0000000000007941 */ /* 0x000fea0003800200 */
.L_x_16046:
        /* <DEDUP_REMOVED lines=25> */
.L_x_16053:
        /* <DEDUP_REMOVED lines=13> */
.L_x_16055:
[----:B------:R-:W-:Y:S05]  /*4b1f0*/  BSYNC.RECONVERGENT B1 ;  /* 0x0000000000017941 */ /* 0x000fea0003800200 */
.L_x_16054:
        /* <DEDUP_REMOVED lines=43> */
.L_x_16052:
[----:B------:R-:W-:Y:S05]  /*4b4b0*/  BSYNC.RECONVERGENT B0 ;  /* 0x0000000000007941 */ /* 0x000fea0003800200 */
.L_x_16051:
        /* <DEDUP_REMOVED lines=22> */
.L_x_16058:
        /* <DEDUP_REMOVED lines=13> */
.L_x_16060:
[----:B------:R-:W-:Y:S05]  /*4b6f0*/  BSYNC.RECONVERGENT B1 ;  /* 0x0000000000017941 */ /* 0x000fea0003800200 */
.L_x_16059:
        /* <DEDUP_REMOVED lines=43> */
.L_x_16057:
[----:B------:R-:W-:Y:S05]  /*4b9b0*/  BSYNC.RECONVERGENT B0 ;  /* 0x0000000000007941 */ /* 0x000fea0003800200 */
.L_x_16056:
        /* <DEDUP_REMOVED lines=27> */
.L_x_16063:
        /* <DEDUP_REMOVED lines=13> */
.L_x_16065:
[----:B------:R-:W-:Y:S05]  /*4bc40*/  BSYNC.RECONVERGENT B1 ;  /* 0x0000000000017941 */ /* 0x000fea0003800200 */
.L_x_16064:
        /* <DEDUP_REMOVED lines=43> */
.L_x_16062:
[----:B------:R-:W-:Y:S05]  /*4bf00*/  BSYNC.RECONVERGENT B0 ;  /* 0x0000000000007941 */ /* 0x000fea0003800200 */
.L_x_16061:
        /* <DEDUP_REMOVED lines=21> */
.L_x_16068:
        /* <DEDUP_REMOVED lines=13> */
.L_x_16070:
[----:B------:R-:W-:Y:S05]  /*4c130*/  BSYNC.RECONVERGENT B1 ;  /* 0x0000000000017941 */ /* 0x000fea0003800200 */
.L_x_16069:
        /* <DEDUP_REMOVED lines=43> */
.L_x_16067:
[----:B------:R-:W-:Y:S05]  /*4c3f0*/  BSYNC.RECONVERGENT B0 ;  /* 0x0000000000007941 */ /* 0x000fea0003800200 */
.L_x_16066:
        /* <DEDUP_REMOVED lines=25> */
.L_x_16073:
        /* <DEDUP_REMOVED lines=13> */
.L_x_16075:
[----:B------:R-:W-:Y:S05]  /*4c660*/  BSYNC.RECONVERGENT B1 ;  /* 0x0000000000017941 */ /* 0x000fea0003800200 */
.L_x_16074:
        /* <DEDUP_REMOVED lines=43> */
.L_x_16072:
[----:B------:R-:W-:Y:S05]  /*4c920*/  BSYNC.RECONVERGENT B0 ;  /* 0x0000000000007941 */ /* 0x000fea0003800200 */
.L_x_16071:
        /* <DEDUP_REMOVED lines=20> */
.L_x_16078:
        /* <DEDUP_REMOVED lines=13> */
.L_x_16080:
[----:B------:R-:W-:Y:S05]  /*4cb40*/  BSYNC.RECONVERGENT B1 ;  /* 0x0000000000017941 */ /* 0x000fea0003800200 */
.L_x_16079:
        /* <DEDUP_REMOVED lines=43> */
.L_x_16077:
[----:B------:R-:W-:Y:S05]  /*4ce00*/  BSYNC.RECONVERGENT B0 ;  /* 0x0000000000007941 */ /* 0x000fea0003800200 */
.L_x_16076:
        /* <DEDUP_REMOVED lines=27> */
.L_x_16083:
        /* <DEDUP_REMOVED lines=13> */
.L_x_16085:
[----:B------:R-:W-:Y:S05]  /*4d090*/  BSYNC.RECONVERGENT B1 ;  /* 0x0000000000017941 */ /* 0x000fea0003800200 */
.L_x_16084:
        /* <DEDUP_REMOVED lines=43> */
.L_x_16082:
[----:B------:R-:W-:Y:S05]  /*4d350*/  BSYNC.RECONVERGENT B0 ;  /* 0x0000000000007941 */ /* 0x000fea0003800200 */
.L_x_16081:
        /* <DEDUP_REMOVED lines=21> */
.L_x_16088:
        /* <DEDUP_REMOVED lines=13> */
.L_x_16090:
[----:B------:R-:W-:Y:S05]  /*4d580*/  BSYNC.RECONVERGENT B1 ;  /* 0x0000000000017941 */ /* 0x000fea0003800200 */
.L_x_16089:
        /* <DEDUP_REMOVED lines=39> */
[----:B------:R-:W-:Y:S01]  /*4d800*/  LOP3.LUT R131, R54, R130, R69, 0x96, !PT ;  /* 0x0000008236837212 */ /* 0x000fe200078e9645 */
[----:B------:R-:W-:Y:S01]  /*4d810*/  IMAD.MOV.U32 R127, RZ, RZ, R70 ;  /* 0x000000ffff7f7224 */ /* 0x000fe200078e0046 */
[----:B------:R-:W-:Y:S01]  /*4d820*/  MOV R130, R68 ;  /* 0x0000004400827202 */ /* 0x000fe20000000f00 */
[----:B------:R-:W-:-:S07]  /*4d830*/  IMAD.MOV.U32 R68, RZ, RZ, RZ ;  /* 0x000000ffff447224 */ /* 0x000fce00078e00ff */
.L_x_16087:
[----:B------:R-:W-:Y:S05]  /*4d840*/  BSYNC.RECONVERGENT B0 ;  /* 0x0000000000007941 */ /* 0x000fea0003800200 */
.L_x_16086:
        /* <DEDUP_REMOVED lines=25> */
.L_x_16093:
        /* <DEDUP_REMOVED lines=13> */
.L_x_16095:
[----:B------:R-:W-:Y:S05]  /*4dab0*/  BSYNC.RECONVERGENT B1 ;  /* 0x0000000000017941 */ /* 0x000fea0003800200 */
.L_x_16094:
        /* <DEDUP_REMOVED lines=41> */
[----:B------:R-:W-:Y:S02]  /*4dd50*/  HFMA2 R69, -RZ, RZ, 0, 0 ;  /* 0x00000000ff457431 */ /* 0x000fe400000001ff */
[----:B------:R-:W-:-:S07]  /*4dd60*/  IMAD.MOV.U32 R130, RZ, RZ, R68 ;  /* 0x000000ffff827224 */ /* 0x000fce00078e0044 */
.L_x_16092:
[----:B------:R-:W-:Y:S05]  /*4dd70*/  BSYNC.RECONVERGENT B0 ;  /* 0x0000000000007941 */ /* 0x000fea0003800200 */
.L_x_16091:
        /* <DEDUP_REMOVED lines=20> */
.L_x_16098:
        /* <DEDUP_REMOVED lines=16> */
.L_x_16100:
[----:B------:R-:W-:Y:S05]  /*4dfc0*/  BSYNC.RECONVERGENT B1 ;  /* 0x0000000000017941 */ /* 0x000fea0003800200 */
.L_x_16099:
        /* <DEDUP_REMOVED lines=39> */
[----:B------:R-:W-:Y:S01]  /*4e240*/  IMAD.WIDE.U32 R46, R41, -0x2daee0ad, RZ ;  /* 0xd2511f53292e7825 */ /* 0x000fe200078e00ff */
[----:B------:R-:W-:-:S03]  /*4e250*/  MOV R130, R42 ;  /* 0x0000002a00827202 */ /* 0x000fc60000000f00 */
[----:B------:R-:W-:Y:S01]  /*4e260*/  IMAD.MOV.U32 R127, RZ, RZ, R46 ;  /* 0x000000ffff7f7224 */ /* 0x000fe200078e002e */
[----:B------:R-:W-:-:S07]  /*4e270*/  LOP3.LUT R133, R44, R50, R47, 0x96, !PT ;  /* 0x000000322c857212 */ /* 0x000fce00078e962f */
.L_x_16097:
[----:B------:R-:W-:Y:S05]  /*4e280*/  BSYNC.RECONVERGENT B0 ;  /* 0x0000000000007941 */ /* 0x000fea0003800200 */
.L_x_16096:
        /* <DEDUP_REMOVED lines=20> */
.L_x_16020:
        /* <DEDUP_REMOVED lines=16> */
.L_x_16104:
        /* <DEDUP_REMOVED lines=13> */
.L_x_16106:
[----:B------:R-:W-:Y:S05]  /*4e5a0*/  BSYNC.RECONVERGENT B1 ;  /* 0x0000000000017941 */ /* 0x000fea0003800200 */
.L_x_16105:
        /* <DEDUP_REMOVED lines=40> */
[----:B------:R-:W-:-:S04]  /*4e830*/  MOV R134, R129 ;  /* 0x0000008100867202 */ /* 0x000fc80000000f00 */
[----:B------:R-:W-:-:S07]  /*4e840*/  LOP3.LUT R131, R54, R132, R131, 0x96, !PT ;  /* 0x0000008436837212 */ /* 0x000fce00078e9683 */
.L_x_16103:
[----:B------:R-:W-:Y:S05]  /*4e850*/  BSYNC.RECONVERGENT B0 ;  /* 0x0000000000007941 */ /* 0x000fea0003800200 */
.L_x_16102:
        /* <DEDUP_REMOVED lines=26> */
.L_x_16109:
        /* <DEDUP_REMOVED lines=13> */
.L_x_16111:
[----:B------:R-:W-:Y:S05]  /*4ead0*/  BSYNC.RECONVERGENT B1 ;  /* 0x0000000000017941 */ /* 0x000fea0003800200 */
.L_x_16110:
        /* <DEDUP_REMOVED lines=39> */
[----:B------:R-:W-:-:S04]  /*4ed50*/  IMAD.WIDE.U32 R130, R135, -0x326172a9, RZ ;  /* 0xcd9e8d5787827825 */ /* 0x000fc800078e00ff */
[----:B------:R-:W-:Y:S01]  /*4ed60*/  IMAD.MOV.U32 R135, RZ, RZ, RZ ;  /* 0x000000ffff877224 */ /* 0x000fe200078e00ff */
[----:B------:R-:W-:-:S07]  /*4ed70*/  LOP3.LUT R131, R54, R132, R131, 0x96, !PT ;  /* 0x0000008436837212 */ /* 0x000fce00078e9683 */
.L_x_16108:
[----:B------:R-:W-:Y:S05]  /*4ed80*/  BSYNC.RECONVERGENT B0 ;  /* 0x0000000000007941 */ /* 0x000fea0003800200 */
.L_x_16107:
[----:B------:R-:W-:Y:S01]  /*4ed90*/  I2FP.F32.U32 R132, R134 ;  /* 0x0000008600847245 */ /* 0x000fe20000201000 */
[----:B------:R-:W-:Y:S01]  /*4eda0*/  IMAD.U32 R68, R68, 0x10000, RZ ;  /* 0x0001000044447824 */ /* 0x000fe200078e00ff */
[----:B------:R-:W-:Y:S01]  /*4edb0*/  ISETP.NE.AND P3, PT, R135, 0x1, PT ;  /* 0x000000018700780c */ /* 0x000fe20003f65270 */
[----:B------:R-:W-:Y:S01]  /*4edc0*/  BSSY.RECONVERGENT B0, `(.L_x_16112) ;  /* 0x000004f000007945 */ /* 0x000fe20003800200 */
[----:B------:R-:W-:Y:S01]  /*4edd0*/  LOP3.LUT R16, R16, 0xfffffff7, RZ, 0xc0, !PT ;  /* 0xfffffff710107812 */ /* 0x000fe200078ec0ff */
[----:B------:R-:W-:-:S05]  /*4ede0*/  FFMA.FTZ R132, R132, R142, 1.1641532182693481445e-10 ;  /* 0x2f00000084847423 */ /* 0x000fca000001008e */
[----:B------:R-:W-:Y:S01]  /*4edf0*/  FSETP.GTU.FTZ.AND P2, PT, R132, R72, PT ;  /* 0x000000488400720b */ /* 0x000fe20003f5c000 */
[----:B------:R-:W-:Y:S01]  /*4ee00*/  FMUL.FTZ R132, R68, R59 ;  /* 0x0000003b44847220 */ /* 0x000fe20000410000 */
[----:B------:R-:W-:-:S04]  /*4ee10*/  @P1 PRMT R68, R64, 0x7632, R68 ;  /* 0x0000763240441816 */ /* 0x000fc80000000044 */
[----:B------:R-:W-:Y:S01]  /*4ee20*/  FSEL R136, R132, RZ, !P2 ;  /* 0x000000ff84887208 */ /* 0x000fe20005000000 */
[----:B------:R-:W-:Y:S01]  /*4ee30*/  IMAD.MOV.U32 R132, RZ, RZ, 0x2 ;  /* 0x00000002ff847424 */ /* 0x000fe200078e00ff */
        /* <DEDUP_REMOVED lines=15> */
.L_x_16114:
        /* <DEDUP_REMOVED lines=13> */
.L_x_16116:
[----:B------:R-:W-:Y:S05]  /*4f000*/  BSYNC.RECONVERGENT B1 ;  /* 0x0000000000017941 */ /* 0x000fea0003800200 */
.L_x_16115:
        /* <DEDUP_REMOVED lines=40> */
[----:B------:R-:W-:Y:S01]  /*4f290*/  IMAD.MOV.U32 R132, RZ, RZ, RZ ;  /* 0x000000ffff847224 */ /* 0x000fe200078e00ff */
[----:B------:R-:W-:-:S07]  /*4f2a0*/  LOP3.LUT R131, R54, R134, R131, 0x96, !PT ;  /* 0x0000008636837212 */ /* 0x000fce00078e9683 */
.L_x_16113:
[----:B------:R-:W-:Y:S05]  /*4f2b0*/  BSYNC.RECONVERGENT B0 ;  /* 0x0000000000007941 */ /* 0x000fea0003800200 */
.L_x_16112:
        /* <DEDUP_REMOVED lines=26> */
.L_x_16119:
        /* <DEDUP_REMOVED lines=13> */
.L_x_16121:
[----:B------:R-:W-:Y:S05]  /*4f530*/  BSYNC.RECONVERGENT B1 ;  /* 0x0000000000017941 */ /* 0x000fea0003800200 */
.L_x_16120:
        /* <DEDUP_REMOVED lines=42> */
[----:B------:R-:W-:-:S07]  /*4f7e0*/  IMAD.MOV.U32 R68, RZ, RZ, RZ ;  /* 0x000000ffff447224 */ /* 0x000fce00078e00ff */
.L_x_16118:
[----:B------:R-:W-:Y:S05]  /*4f7f0*/  BSYNC.RECONVERGENT B0 ;  /* 0x0000000000007941 */ /* 0x000fea0003800200 */
.L_x_16117:
[----:B------:R-:W-:Y:S01]  /*4f800*/  I2FP.F32.U32 R69, R137 ;  /* 0x0000008900457245 */ /* 0x000fe20000201000 */
[----:B------:R-:W-:Y:S01]  /*4f810*/  BSSY.RECONVERGENT B0, `(.L_x_16122) ;  /* 0x0000052000007945 */ /* 0x000fe20003800200 */
[----:B------:R-:W-:Y:S02]  /*4f820*/  ISETP.NE.AND P2, PT, R68, 0x1, PT ;  /* 0x000000014400780c */ /* 0x000fe40003f45270 */
[----:B------:R-:W-:Y:S01]  /*4f830*/  LOP3.LUT R16, R16, 0xfffffffd, RZ, 0xc0, !PT ;  /* 0xfffffffd10107812 */ /* 0x000fe200078ec0ff */
[----:B------:R-:W-:Y:S01]  /*4f840*/  FFMA.FTZ R69, R69, R142, 1.1641532182693481445e-10 ;  /* 0x2f00000045457423 */ /* 0x000fe2000001008e */
[----:B------:R-:W-:-:S04]  /*4f850*/  MOV R137, R130 ;  /* 0x0000008200897202 */ /* 0x000fc80000000f00 */
        /* <DEDUP_REMOVED lines=20> */
.L_x_16124:
        /* <DEDUP_REMOVED lines=13> */
.L_x_16126:
[----:B------:R-:W-:Y:S05]  /*4fa70*/  BSYNC.RECONVERGENT B1 ;  /* 0x0000000000017941 */ /* 0x000fea0003800200 */
.L_x_16125:
        /* <DEDUP_REMOVED lines=43> */
.L_x_16123:
[----:B------:R-:W-:Y:S05]  /*4fd30*/  BSYNC.RECONVERGENT B0 ;  /* 0x0000000000007941 */ /* 0x000fea0003800200 */
.L_x_16122:
        /* <DEDUP_REMOVED lines=24> */
.L_x_16129:
        /* <DEDUP_REMOVED lines=13> */
.L_x_16131:
[----:B------:R-:W-:Y:S05]  /*4ff90*/  BSYNC.RECONVERGENT B1 ;  /* 0x0000000000017941 */ /* 0x000fea0003800200 */
.L_x_16130:
        /* <DEDUP_REMOVED lines=30> */
[----:B------:R-:W-:Y:S01]  /*50180*/  LOP3.LUT R69, R45, R138, R69, 0x96, !PT ;  /* 0x0000008a2d457212 */ /* 0x000fe200078e9645 */
[----:B------:R-:W-:-:S04]  /*50190*/  IMAD.MOV.U32 R138, RZ, RZ, R127 ;  /* 0x000000ffff8a7224 */ /* 0x000fc800078e007f */
        /* <DEDUP_REMOVED lines=11> */
.L_x_16128:
[----:B------:R-:W-:Y:S05]  /*50250*/  BSYNC.RECONVERGENT B0 ;  /* 0x0000000000007941 */ /* 0x000fea0003800200 */
.L_x_16127:
        /* <DEDUP_REMOVED lines=24> */
.L_x_16134:
        /* <DEDUP_REMOVED lines=13> */
.L_x_16136:
[----:B------:R-:W-:Y:S05]  /*504b0*/  BSYNC.RECONVERGENT B1 ;  /* 0x0000000000017941 */ /* 0x000fea0003800200 */
.L_x_16135:
        /* <DEDUP_REMOVED lines=43> */
.L_x_16133:
[----:B------:R-:W-:Y:S05]  /*50770*/  BSYNC.RECONVERGENT B0 ;  /* 0x0000000000007941 */ /* 0x000fea0003800200 */
.L_x_16132:
        /* <DEDUP_REMOVED lines=24> */
.L_x_16139:
        /* <DEDUP_REMOVED lines=13> */
.L_x_16141:
[----:B------:R-:W-:Y:S05]  /*509d0*/  BSYNC.RECONVERGENT B1 ;  /* 0x0000000000017941 */ /* 0x000fea0003800200 */
.L_x_16140:
        /* <DEDUP_REMOVED lines=43> */
.L_x_16138:
[----:B------:R-:W-:Y:S05]  /*50c90*/  BSYNC.RECONVERGENT B0 ;  /* 0x0000000000007941 */ /* 0x000fea0003800200 */
.L_x_16137:
        /* <DEDUP_REMOVED lines=15> */
.L_x_16101:
        /* <DEDUP_REMOVED lines=42> */
.L_x_16142:
        /* <DEDUP_REMOVED lines=265> */
.L_x_16156:
[----:B------:R-:W2:Y:S04]  /*520c0*/  LDL R49, [R1+0xec] ;  /* 0x0000ec0001317983 */ /* 0x000ea80000100800 */
[----:B------:R-:W3:Y:S04]  /*520d0*/  LDL R51, [R1+0xd0] ;  /* 0x0000d00001337983 */ /* 0x000ee80000100800 */
[----:B------:R-:W4:Y:S04]  /*520e0*/  LDL R50, [R1+0xd4] ;  /* 0x0000d40001327983 */ /* 0x000f280000100800 */
[----:B------:R-:W5:Y:S04]  /*520f0*/  LDL R46, [R1+0xe4] ;  /* 0x0000e400012e7983 */ /* 0x000f680000100800 */
[----:B------:R-:W5:Y:S04]  /*52100*/  LDL R54, [R1+0xe8] ;  /* 0x0000e80001367983 */ /* 0x000f680000100800 */
[----:B------:R-:W5:Y:S01]  /*52110*/  LDL R55, [R1+0xe0] ;  /* 0x0000e00001377983 */ /* 0x000f620000100800 */
[----:B------:R-:W-:Y:S01]  /*52120*/  FMUL.FTZ R42, R45, R45 ;  /* 0x0000002d2d2a7220 */ /* 0x000fe20000410000 */
[----:B------:R-:W-:Y:S01]  /*52130*/  ISETP.NE.AND P2, PT, RZ, UR12, PT ;  /* 0x0000000cff007c0c */ /* 0x000fe2000bf45270 */
[----:B-1----:R-:W-:Y:S01]  /*52140*/  FADD.FTZ R41, R44, R41 ;  /* 0x000000292c297221 */ /* 0x002fe20000010000 */
[----:B------:R-:W5:Y:S02]  /*52150*/  LDL R57, [R1+0xd8] ;  /* 0x0000d80001397983 */ /* 0x000f640000100800 */
[----:B------:R-:W-:Y:S01]  /*52160*/  FSEL R42, R42, RZ, P2 ;  /* 0x000000ff2a2a7208 */ /* 0x000fe20001000000 */
[----:B------:R-:W-:Y:S01]  /*52170*/  FFMA.FTZ R41, R41, R47, UR5 ;  /* 0x0000000529297e23 */ /* 0x000fe2000801002f */
[----:B------:R-:W5:Y:S03]  /*52180*/  LDL R56, [R1+0xdc] ;  /* 0x0000dc0001387983 */ /* 0x000f660000100800 */
[----:B------:R-:W-:Y:S01]  /*52190*/  FADD.FTZ R42, R41, R42 ;  /* 0x0000002a292a7221 */ /* 0x000fe20000010000 */
[----:B------:R-:W-:Y:S01]  /*521a0*/  FSEL R43, R45, RZ, !P2 ;  /* 0x000000ff2d2b7208 */ /* 0x000fe20005000000 */
[----:B------:R-:W5:Y:S04]  /*521b0*/  LDL R53, [R1+0xb8] ;  /* 0x0000b80001357983 */ /* 0x000f680000100800 */
[----:B------:R-:W1:Y:S01]  /*521c0*/  MUFU.RSQ R42, R42 ;  /* 0x0000002a002a7308 */ /* 0x000e620000001400 */
[C---:B------:R-:W-:Y:S01]  /*521d0*/  FADD.FTZ R36, -R43.reuse, R36 ;  /* 0x000000242b247221 */ /* 0x040fe20000010100 */
[C---:B------:R-:W-:Y:S01]  /*521e0*/  FADD.FTZ R37, -R43.reuse, R37 ;  /* 0x000000252b257221 */ /* 0x040fe20000010100 */
[C---:B------:R-:W-:Y:S01]  /*521f0*/  FADD.FTZ R34, -R43.reuse, R34 ;  /* 0x000000222b227221 */ /* 0x040fe20000010100 */
[C---:B------:R-:W-:Y:S01]  /*52200*/  FADD.FTZ R38, -R43.reuse, R38 ;  /* 0x000000262b267221 */ /* 0x040fe20000010100 */
[----:B------:R-:W5:Y:S04]  /*52210*/  LDL R52, [R1+0xbc] ;  /* 0x0000bc0001347983 */ /* 0x000f680000100800 */
[----:B------:R-:W5:Y:S04]  /*52220*/  LDL R47, [R1+0xb4] ;  /* 0x0000b400012f7983 */ /* 0x000f680000100800 */
[----:B0-----:R-:W5:Y:S04]  /*52230*/  LDL R44, [R1+0xc4] ;  /* 0x0000c400012c7983 */ /* 0x001f680000100800 */
[----:B------:R-:W5:Y:S01]  /*52240*/  LDL R151, [R1+0x8c] ;  /* 0x00008c0001977983 */ /* 0x000f620000100800 */
[C---:B-1----:R-:W-:Y:S01]  /*52250*/  FMUL.FTZ R36, R42.reuse, R36 ;  /* 0x000000242a247220 */ /* 0x042fe20000410000 */
[C---:B------:R-:W-:Y:S01]  /*52260*/  FMUL.FTZ R37, R42.reuse, R37 ;  /* 0x000000252a257220 */ /* 0x040fe20000410000 */
[C---:B------:R-:W-:Y:S01]  /*52270*/  FMUL.FTZ R34, R42.reuse, R34 ;  /* 0x000000222a227220 */ /* 0x040fe20000410000 */
[C---:B------:R-:W-:Y:S01]  /*52280*/  FMUL.FTZ R38, R42.reuse, R38 ;  /* 0x000000262a267220 */ /* 0x040fe20000410000 */
[C---:B------:R-:W-:Y:S01]  /*52290*/  FADD.FTZ R35, -R43.reuse, R35 ;  /* 0x000000232b237221 */ /* 0x040fe20000010100 */
[----:B------:R-:W-:Y:S01]  /*522a0*/  FADD.FTZ R33, -R43, R33 ;  /* 0x000000212b217221 */ /* 0x000fe20000010100 */
[----:B------:R-:W5:Y:S02]  /*522b0*/  LDL R150, [R1+0x80] ;  /* 0x0000800001967983 */ /* 0x000f640000100800 */
[C---:B------:R-:W-:Y:S01]  /*522c0*/  FMUL.FTZ R35, R42.reuse, R35 ;  /* 0x000000232a237220 */ /* 0x040fe20000410000 */
[----:B------:R-:W-:Y:S01]  /*522d0*/  FMUL.FTZ R33, R42, R33 ;  /* 0x000000212a217220 */ /* 0x000fe20000410000 */
[----:B------:R-:W5:Y:S04]  /*522e0*/  LDL R143, [R1+0x58] ;  /* 0x00005800018f7983 */ /* 0x000f680000100800 */
        /* <DEDUP_REMOVED lines=8> */
[----:B------:R-:W5:Y:S01]  /*52370*/  LDL R132, [R1+0x64] ;  /* 0x0000640001847983 */ /* 0x000f620000100800 */
[----:B--2---:R-:W-:-:S03]  /*52380*/  FFMA.FTZ R36, R36, R49, R155 ;  /* 0x0000003124247223 */ /* 0x004fc6000001009b */
[----:B------:R-:W2:Y:S01]  /*52390*/  LDL R49, [R1+0xb0] ;  /* 0x0000b00001317983 */ /* 0x000ea20000100800 */
[----:B---3--:R-:W-:-:S03]  /*523a0*/  FFMA.FTZ R37, R37, R51, R156 ;  /* 0x0000003325257223 */ /* 0x008fc6000001009c */
[----:B------:R-:W3:Y:S01]  /*523b0*/  LDL R51, [R1+0xc0] ;  /* 0x0000c00001337983 */ /* 0x000ee20000100800 */
[----:B----4-:R-:W-:-:S03]  /*523c0*/  FFMA.FTZ R38, R38, R50, R157 ;  /* 0x0000003226267223 */ /* 0x010fc6000001009d */
[----:B------:R-:W4:Y:S01]  /*523d0*/  LDL R50, [R1+0xc8] ;  /* 0x0000c80001327983 */ /* 0x000f220000100800 */
[----:B-----5:R-:W-:-:S03]  /*523e0*/  FFMA.FTZ R34, R34, R46, R153 ;  /* 0x0000002e22227223 */ /* 0x020fc60000010099 */
[----:B------:R-:W5:Y:S01]  /*523f0*/  LDL R46, [R1+0xcc] ;  /* 0x0000cc00012e7983 */ /* 0x000f620000100800 */
[----:B------:R-:W-:Y:S01]  /*52400*/  FFMA.FTZ R35, R35, R54, R154 ;  /* 0x0000003623237223 */ /* 0x000fe2000001009a */
[----:B------:R-:W-:Y:S01]  /*52410*/  F2FP.BF16.F32.PACK_AB R38, R38, R37 ;  /* 0x000000252626723e */ /* 0x000fe200000010ff */
[----:B------:R-:W-:-:S03]  /*52420*/  FFMA.FTZ R33, R33, R55, R152 ;  /* 0x0000003721217223 */ /* 0x000fc60000010098 */
[----:B------:R-:W-:Y:S02]  /*52430*/  F2FP.BF16.F32.PACK_AB R37, R36, R35 ;  /* 0x000000232425723e */ /* 0x000fe400000010ff */
[----:B------:R-:W-:Y:S02]  /*52440*/  F2FP.BF16.F32.PACK_AB R36, R34, R33 ;  /* 0x000000212224723e */ /* 0x000fe400000010ff */
[----:B------:R-:W0:Y:S02]  /*52450*/  @!P1 LDC.64 R34, c[0x0][0x3c0] ;  /* 0x0000f000ff229b82 */ /* 0x000e240000000a00 */
[----:B0-----:R-:W-:-:S05]  /*52460*/  @!P1 IMAD.WIDE R34, R146, 0x4, R34 ;  /* 0x0000000492229825 */ /* 0x001fca00078e0222 */
[----:B------:R0:W-:Y:S02]  /*52470*/  @!P1 STG.E desc[UR8][R34.64], R45 ;  /* 0x0000002d22009986 */ /* 0x0001e4000c101908 */
[----:B0-----:R-:W0:Y:S01]  /*52480*/  @!P1 LDC.64 R34, c[0x0][0x3c8] ;  /* 0x0000f200ff229b82 */ /* 0x001e220000000a00 */
[C---:B------:R-:W-:Y:S01]  /*52490*/  FADD.FTZ R39, -R43.reuse, R39 ;  /* 0x000000272b277221 */ /* 0x040fe20000010100 */
[----:B------:R-:W-:Y:S01]  /*524a0*/  FADD.FTZ R40, -R43, R40 ;  /* 0x000000282b287221 */ /* 0x000fe20000010100 */
[----:B0-----:R-:W-:-:S05]  /*524b0*/  @!P1 IMAD.WIDE R34, R146, 0x4, R34 ;  /* 0x0000000492229825 */ /* 0x001fca00078e0222 */
[----:B------:R0:W-:Y:S02]  /*524c0*/  @!P1 STG.E desc[UR8][R34.64], R42 ;  /* 0x0000002a22009986 */ /* 0x0001e4000c101908 */
[----:B0-----:R-:W0:Y:S01]  /*524d0*/  LDC.64 R34, c[0x0][0x428] ;  /* 0x00010a00ff227b82 */ /* 0x001e220000000a00 */
[C---:B------:R-:W-:Y:S01]  /*524e0*/  FMUL.FTZ R39, R42.reuse, R39 ;  /* 0x000000272a277220 */ /* 0x040fe20000410000 */
[----:B------:R-:W-:-:S03]  /*524f0*/  FMUL.FTZ R40, R42, R40 ;  /* 0x000000282a287220 */ /* 0x000fc60000410000 */
[----:B------:R-:W-:Y:S01]  /*52500*/  FFMA.FTZ R39, R39, R57, R158 ;  /* 0x0000003927277223 */ /* 0x000fe2000001009e */
[----:B------:R-:W-:Y:S01]  /*52510*/  FFMA.FTZ R40, R40, R56, R159 ;  /* 0x0000003828287223 */ /* 0x000fe2000001009f */
[C---:B------:R-:W-:Y:S01]  /*52520*/  FADD.FTZ R31, -R43.reuse, R31 ;  /* 0x0000001f2b1f7221 */ /* 0x040fe20000010100 */
[----:B------:R-:W-:-:S03]  /*52530*/  FADD.FTZ R28, -R43, R28 ;  /* 0x0000001c2b1c7221 */ /* 0x000fc60000010100 */
[----:B------:R-:W-:Y:S01]  /*52540*/  F2FP.BF16.F32.PACK_AB R39, R40, R39 ;  /* 0x000000272827723e */ /* 0x000fe200000010ff */
[C---:B------:R-:W-:Y:S01]  /*52550*/  FADD.FTZ R29, -R43.reuse, R29 ;  /* 0x0000001d2b1d7221 */ /* 0x040fe20000010100 */
[C---:B------:R-:W-:Y:S01]  /*52560*/  FADD.FTZ R24, -R43.reuse, R24 ;  /* 0x000000182b187221 */ /* 0x040fe20000010100 */
[C---:B------:R-:W-:Y:S01]  /*52570*/  FADD.FTZ R25, -R43.reuse, R25 ;  /* 0x000000192b197221 */ /* 0x040fe20000010100 */
[C---:B------:R-:W-:Y:S01]  /*52580*/  FADD.FTZ R26, -R43.reuse, R26 ;  /* 0x0000001a2b1a7221 */ /* 0x040fe20000010100 */
[----:B------:R-:W-:Y:S01]  /*52590*/  FADD.FTZ R27, -R43, R27 ;  /* 0x0000001b2b1b7221 */ /* 0x000fe20000010100 */
[C---:B------:R-:W-:Y:S01]  /*525a0*/  FMUL.FTZ R31, R42.reuse, R31 ;  /* 0x0000001f2a1f7220 */ /* 0x040fe20000410000 */
[----:B------:R-:W-:Y:S01]  /*525b0*/  FMUL.FTZ R28, R42, R28 ;  /* 0x0000001c2a1c7220 */ /* 0x000fe20000410000 */
[----:B0-----:R-:W-:-:S04]  /*525c0*/  IMAD.WIDE.U32 R40, R30, 0x10, R34 ;  /* 0x000000101e287825 */ /* 0x001fc800078e0022 */
[----:B------:R-:W-:Y:S01]  /*525d0*/  FADD.FTZ R30, -R43, R32 ;  /* 0x000000202b1e7221 */ /* 0x000fe20000010100 */
[C---:B------:R-:W-:Y:S01]  /*525e0*/  FMUL.FTZ R29, R42.reuse, R29 ;  /* 0x0000001d2a1d7220 */ /* 0x040fe20000410000 */
[C---:B------:R-:W-:Y:S02]  /*525f0*/  FMUL.FTZ R24, R42.reuse, R24 ;  /* 0x000000182a187220 */ /* 0x040fe40000410000 */
[C---:B------:R-:W-:Y:S01]  /*52600*/  FMUL.FTZ R30, R42.reuse, R30 ;  /* 0x0000001e2a1e7220 */ /* 0x040fe20000410000 */
[C---:B------:R-:W-:Y:S01]  /*52610*/  FMUL.FTZ R25, R42.reuse, R25 ;  /* 0x000000192a197220 */ /* 0x040fe20000410000 */
[C---:B------:R-:W-:Y:S01]  /*52620*/  FMUL.FTZ R26, R42.reuse, R26 ;  /* 0x0000001a2a1a7220 */ /* 0x040fe20000410000 */
[----:B------:R-:W-:Y:S01]  /*52630*/  FMUL.FTZ R27, R42, R27 ;  /* 0x0000001b2a1b7220 */ /* 0x000fe20000410000 */
[----:B------:R-:W-:Y:S01]  /*52640*/  FFMA.FTZ R31, R31, R53, R166 ;  /* 0x000000351f1f7223 */ /* 0x000fe200000100a6 */
[----:B------:R-:W-:Y:S01]  /*52650*/  FFMA.FTZ R30, R30, R52, R167 ;  /* 0x000000341e1e7223 */ /* 0x000fe200000100a7 */
[----:B------:R-:W-:Y:S01]  /*52660*/  FFMA.FTZ R29, R29, R47, R165 ;  /* 0x0000002f1d1d7223 */ /* 0x000fe200000100a5 */
[----:B------:R-:W-:-:S03]  /*52670*/  FFMA.FTZ R25, R25, R44, R161 ;  /* 0x0000002c19197223 */ /* 0x000fc600000100a1 */
[----:B------:R-:W-:Y:S01]  /*52680*/  F2FP.BF16.F32.PACK_AB R31, R30, R31 ;  /* 0x0000001f1e1f723e */ /* 0x000fe200000010ff */
[----:B------:R-:W-:Y:S01]  /*52690*/  STG.E.128 desc[UR8][R40.64], R36 ;  /* 0x0000002428007986 */ /* 0x000fe2000c101d08 */
[----:B------:R-:W-:-:S03]  /*526a0*/  FADD.FTZ R72, -R43, R113 ;  /* 0x000000712b487221 */ /* 0x000fc60000010100 */
[----:B------:R-:W5:Y:S01]  /*526b0*/  LDL R113, [R1+0x94] ;  /* 0x0000940001717983 */ /* 0x000f620000100800 */
[C---:B------:R-:W-:Y:S01]  /*526c0*/  FADD.FTZ R55, -R43.reuse, R104 ;  /* 0x000000682b377221 */ /* 0x040fe20000010100 */
[C---:B------:R-:W-:Y:S01]  /*526d0*/  FADD.FTZ R56, -R43.reuse, R105 ;  /* 0x000000692b387221 */ /* 0x040fe20000010100 */
[C---:B------:R-:W-:Y:S01]  /*526e0*/  FADD.FTZ R69, -R43.reuse, R110 ;  /* 0x0000006e2b457221 */ /* 0x040fe20000010100 */
[----:B------:R-:W5:Y:S01]  /*526f0*/  LDL R104, [R1+0x7c] ;  /* 0x00007c0001687983 */ /* 0x000f620000100800 */
[C---:B------:R-:W-:Y:S01]  /*52700*/  FADD.FTZ R58, -R43.reuse, R107 ;  /* 0x0000006b2b3a7221 */ /* 0x040fe20000010100 */
[C---:B------:R-:W-:Y:S02]  /*52710*/  FADD.FTZ R59, -R43.reuse, R108 ;  /* 0x0000006c2b3b7221 */ /* 0x040fe40000010100 */
[----:B------:R-:W5:Y:S04]  /*52720*/  LDL R105, [R1+0x78] ;  /* 0x0000780001697983 */ /* 0x000f680000100800 */
[----:B------:R-:W5:Y:S04]  /*52730*/  LDL R110, [R1+0xa8] ;  /* 0x0000a800016e7983 */ /* 0x000f680000100800 */
[----:B------:R-:W5:Y:S04]  /*52740*/  LDL R107, [R1+0x88] ;  /* 0x00008800016b7983 */ /* 0x000f680000100800 */
[----:B------:R-:W5:Y:S01]  /*52750*/  LDL R108, [R1+0xac] ;  /* 0x0000ac00016c7983 */ /* 0x000f620000100800 */
[----:B------:R-:W-:-:S03]  /*52760*/  FADD.FTZ R57, -R43, R106 ;  /* 0x0000006a2b397221 */ /* 0x000fc60000010100 */
[----:B------:R-:W5:Y:S01]  /*52770*/  LDL R106, [R1+0x70] ;  /* 0x00007000016a7983 */ /* 0x000f620000100800 */
[C---:B------:R-:W-:Y:S01]  /*52780*/  FADD.FTZ R70, -R43.reuse, R111 ;  /* 0x0000006f2b467221 */ /* 0x040fe20000010100 */
[----:B------:R-:W-:Y:S02]  /*52790*/  FADD.FTZ R71, -R43, R112 ;  /* 0x000000702b477221 */ /* 0x000fe40000010100 */
[----:B------:R-:W5:Y:S04]  /*527a0*/  LDL R111, [R1+0xa4] ;  /* 0x0000a400016f7983 */ /* 0x000f680000100800 */
[----:B------:R-:W5:Y:S01]  /*527b0*/  LDL R112, [R1+0xa0] ;  /* 0x0000a00001707983 */ /* 0x000f620000100800 */
[----:B--2---:R-:W-:Y:S01]  /*527c0*/  FFMA.FTZ R28, R28, R49, R164 ;  /* 0x000000311c1c7223 */ /* 0x004fe200000100a4 */
[----:B---3--:R-:W-:-:S04]  /*527d0*/  FFMA.FTZ R24, R24, R51, R160 ;  /* 0x0000003318187223 */ /* 0x008fc800000100a0 */
[----:B------:R-:W-:Y:S01]  /*527e0*/  F2FP.BF16.F32.PACK_AB R30, R29, R28 ;  /* 0x0000001c1d1e723e */ /* 0x000fe200000010ff */
[----:B----4-:R-:W-:Y:S01]  /*527f0*/  FFMA.FTZ R26, R26, R50, R162 ;  /* 0x000000321a1a7223 */ /* 0x010fe200000100a2 */
[----:B-----5:R-:W-:Y:S01]  /*52800*/  FFMA.FTZ R27, R27, R46, R163 ;  /* 0x0000002e1b1b7223 */ /* 0x020fe200000100a3 */
[----:B------:R-:W-:Y:S01]  /*52810*/  F2FP.BF16.F32.PACK_AB R28, R25, R24 ;  /* 0x00000018191c723e */ /* 0x000fe200000010ff */
[----:B------:R-:W-:-:S03]  /*52820*/  IMAD.WIDE.U32 R24, R13, 0x10, R34 ;  /* 0x000000100d187825 */ /* 0x000fc600078e0022 */
[----:B------:R-:W-:Y:S01]  /*52830*/  F2FP.BF16.F32.PACK_AB R29, R27, R26 ;  /* 0x0000001a1b1d723e */ /* 0x000fe200000010ff */
[C---:B------:R-:W-:Y:S01]  /*52840*/  FADD.FTZ R13, -R43.reuse, R17 ;  /* 0x000000112b0d7221 */ /* 0x040fe20000010100 */
[C---:B------:R-:W-:Y:S01]  /*52850*/  FADD.FTZ R17, -R43.reuse, R20 ;  /* 0x000000142b117221 */ /* 0x040fe20000010100 */
[C---:B------:R-:W-:Y:S02]  /*52860*/  FADD.FTZ R20, -R43.reuse, R74 ;  /* 0x0000004a2b147221 */ /* 0x040fe40000010100 */
[----:B------:R0:W-:Y:S01]  /*52870*/  STG.E.128 desc[UR8][R24.64], R28 ;  /* 0x0000001c18007986 */ /* 0x0001e2000c101d08 */
[----:B------:R-:W-:-:S03]  /*52880*/  FADD.FTZ R74, -R43, R114 ;  /* 0x000000722b4a7221 */ /* 0x000fc60000010100 */
[----:B------:R-:W2:Y:S01]  /*52890*/  LDL R114, [R1+0x9c] ;  /* 0x00009c0001727983 */ /* 0x000ea20000100800 */
[C---:B0-----:R-:W-:Y:S01]  /*528a0*/  FADD.FTZ R24, -R43.reuse, R75 ;  /* 0x0000004b2b187221 */ /* 0x041fe20000010100 */
[C---:B------:R-:W-:Y:S01]  /*528b0*/  FADD.FTZ R25, -R43.reuse, R76 ;  /* 0x0000004c2b197221 */ /* 0x040fe20000010100 */
[C---:B------:R-:W-:Y:S01]  /*528c0*/  FADD.FTZ R75, -R43.reuse, R116 ;  /* 0x000000742b4b7221 */ /* 0x040fe20000010100 */
[C---:B------:R-:W-:Y:S01]  /*528d0*/  FADD.FTZ R76, -R43.reuse, R115 ;  /* 0x000000732b4c7221 */ /* 0x040fe20000010100 */
[----:B------:R-:W3:Y:S04]  /*528e0*/  LDL R116, [R1+0x98] ;  /* 0x0000980001747983 */ /* 0x000ee80000100800 */
[----:B------:R-:W4:Y:S01]  /*528f0*/  LDL R115, [R1+0x90] ;  /* 0x0000900001737983 */ /* 0x000f220000100800 */
        /* <DEDUP_REMOVED lines=112> */
[----:B------:R-:W5:Y:S04]  /*53000*/  LDL R89, [R1+0xc] ;  /* 0x00000c0001597983 */ /* 0x000f680000100800 */
[----:B------:R-:W5:Y:S04]  /*53010*/  LDL R113, [R1+0x30] ;  /* 0x0000300001717983 */ /* 0x000f680000100800 */
[----:B------:R-:W5:Y:S04]  /*53020*/  LDL R94, [R1+0x4] ;  /* 0x00000400015e7983 */ /* 0x000f680000100800 */
[----:B------:R-:W5:Y:S01]  /*53030*/  LDL R105, [R1+0x20] ;  /* 0x0000200001697983 */ /* 0x000f620000100800 */
[----:B------:R-:W-:-:S03]  /*53040*/  FFMA.FTZ R13, R13, R111, R169 ;  /* 0x0000006f0d0d7223 */ /* 0x000fc600000100a9 */
[----:B------:R-:W5:Y:S01]  /*53050*/  LDL R111, [R1+0x3c] ;  /* 0x00003c00016f7983 */ /* 0x000f620000100800 */
[----:B------:R-:W-:-:S03]  /*53060*/  FFMA.FTZ R15, R15, R112, R168 ;  /* 0x000000700f0f7223 */ /* 0x000fc600000100a8 */
        /* <DEDUP_REMOVED lines=8> */
[----:B------:R-:W-:Y:S01]  /*530f0*/  F2FP.BF16.F32.PACK_AB R27, R23, R22 ;  /* 0x00000016171b723e */ /* 0x000fe200000010ff */
[----:B------:R-:W-:Y:S01]  /*53100*/  FMUL.FTZ R17, R42, R93 ;  /* 0x0000005d2a117220 */ /* 0x000fe20000410000 */
[----:B------:R-:W-:Y:S01]  /*53110*/  F2FP.BF16.F32.PACK_AB R26, R37, R26 ;  /* 0x0000001a251a723e */ /* 0x000fe200000010ff */
[----:B------:R-:W-:Y:S01]  /*53120*/  FFMA.FTZ R22, R18, R110, R170 ;  /* 0x0000006e12167223 */ /* 0x000fe200000100aa */
[----:B------:R-:W-:Y:S01]  /*53130*/  FFMA.FTZ R37, R97, R104, R183 ;  /* 0x0000006861257223 */ /* 0x000fe200000100b7 */
[----:B------:R-:W-:Y:S01]  /*53140*/  FFMA.FTZ R18, R25, R107, R178 ;  /* 0x0000006b19127223 */ /* 0x000fe200000100b2 */
[----:B------:R-:W-:Y:S01]  /*53150*/  FFMA.FTZ R42, R24, R151, R179 ;  /* 0x00000097182a7223 */ /* 0x000fe200000100b3 */
[----:B------:R-:W-:Y:S01]  /*53160*/  FFMA.FTZ R23, R19, R108, R171 ;  /* 0x0000006c13177223 */ /* 0x000fe200000100ab */
[----:B------:R-:W2:Y:S01]  /*53170*/  LDL R93, [R1+0x8] ;  /* 0x00000800015d7983 */ /* 0x000ea20000100800 */
[----:B------:R-:W-:-:S02]  /*53180*/  F2FP.BF16.F32.PACK_AB R39, R37, R39 ;  /* 0x000000272527723e */ /* 0x000fc400000010ff */
[----:B------:R-:W-:Y:S01]  /*53190*/  F2FP.BF16.F32.PACK_AB R37, R42, R18 ;  /* 0x000000122a25723e */ /* 0x000fe200000010ff */
[----:B------:R-:W-:Y:S01]  /*531a0*/  FFMA.FTZ R18, R20, R150, R176 ;  /* 0x0000009614127223 */ /* 0x000fe200000100b0 */
[----:B------:R-:W-:Y:S01]  /*531b0*/  F2FP.BF16.F32.PACK_AB R25, R23, R22 ;  /* 0x000000161719723e */ /* 0x000fe200000010ff */
[----:B------:R-:W-:Y:S01]  /*531c0*/  FFMA.FTZ R23, R98, R143, R190 ;  /* 0x0000008f62177223 */ /* 0x000fe200000100be */
[----:B------:R-:W-:Y:S01]  /*531d0*/  FFMA.FTZ R20, R100, R142, R191 ;  /* 0x0000008e64147223 */ /* 0x000fe200000100bf */
[----:B------:R-:W2:Y:S01]  /*531e0*/  LDL R98, [R1+0x2c] ;  /* 0x00002c0001627983 */ /* 0x000ea20000100800 */
[----:B------:R-:W-:-:S03]  /*531f0*/  FFMA.FTZ R19, R95, R106, R180 ;  /* 0x0000006a5f137223 */ /* 0x000fc600000100b4 */
[----:B------:R-:W2:Y:S04]  /*53200*/  LDL R100, [R1+0x28] ;  /* 0x0000280001647983 */ /* 0x000ea80000100800 */
[----:B------:R-:W2:Y:S04]  /*53210*/  LDL R107, [R1+0x18] ;  /* 0x00001800016b7983 */ /* 0x000ea80000100800 */
[----:B------:R-:W2:Y:S04]  /*53220*/  LDL R106, [R1+0x1c] ;  /* 0x00001c00016a7983 */ /* 0x000ea80000100800 */
[----:B------:R-:W2:Y:S04]  /*53230*/  LDL R110, [R1+0x34] ;  /* 0x00003400016e7983 */ /* 0x000ea80000100800 */
[----:B------:R-:W2:Y:S04]  /*53240*/  LDL R108, [R1+0x4c] ;  /* 0x00004c00016c7983 */ /* 0x000ea80000100800 */
[----:B------:R-:W2:Y:S04]  /*53250*/  LDL R95, [R1] ;  /* 0x00000000015f7983 */ /* 0x000ea80000100800 */
[----:B------:R-:W2:Y:S04]  /*53260*/  LDL R104, [R1+0x24] ;  /* 0x0000240001687983 */ /* 0x000ea80000100800 */
[----:B------:R-:W2:Y:S01]  /*53270*/  LDL R97, [R1+0x10] ;  /* 0x0000100001617983 */ /* 0x000ea20000100800 */
[----:B------:R-:W-:Y:S01]  /*53280*/  FFMA.FTZ R28, R28, R252, R181 ;  /* 0x000000fc1c1c7223 */ /* 0x000fe200000100b5 */
[----:B------:R-:W-:Y:S01]  /*53290*/  F2FP.BF16.F32.PACK_AB R24, R13, R15 ;  /* 0x0000000f0d18723e */ /* 0x000fe200000010ff */
[----:B------:R-:W-:-:S03]  /*532a0*/  FFMA.FTZ R22, R33, R144, R188 ;  /* 0x0000009021167223 */ /* 0x000fc600000100bc */
[----:B------:R-:W-:Y:S01]  /*532b0*/  F2FP.BF16.F32.PACK_AB R38, R28, R19 ;  /* 0x000000131c26723e */ /* 0x000fe200000010ff */
[----:B------:R-:W-:Y:S01]  /*532c0*/  FFMA.FTZ R19, R21, R148, R177 ;  /* 0x0000009415137223 */ /* 0x000fe200000100b1 */
[----:B------:R-:W-:Y:S01]  /*532d0*/  FFMA.FTZ R21, R36, R141, R189 ;  /* 0x0000008d24157223 */ /* 0x000fe200000100bd */
[----:B------:R-:W-:Y:S01]  /*532e0*/  FFMA.FTZ R13, R31, R147, R184 ;  /* 0x000000931f0d7223 */ /* 0x000fe200000100b8 */
[----:B------:R-:W-:Y:S01]  /*532f0*/  FFMA.FTZ R15, R30, R145, R186 ;  /* 0x000000911e0f7223 */ /* 0x000fe200000100ba */
[----:B------:R-:W-:Y:S01]  /*53300*/  FFMA.FTZ R28, R32, R139, R187 ;  /* 0x0000008b201c7223 */ /* 0x000fe200000100bb */
[----:B------:R-:W-:Y:S01]  /*53310*/  FFMA.FTZ R29, R29, R132, R185 ;  /* 0x000000841d1d7223 */ /* 0x000fe200000100b9 */
[----:B------:R-:W-:Y:S02]  /*53320*/  F2FP.BF16.F32.PACK_AB R23, R20, R23 ;  /* 0x000000171417723e */ /* 0x000fe400000010ff */
[----:B------:R-:W-:Y:S02]  /*53330*/  F2FP.BF16.F32.PACK_AB R22, R21, R22 ;  /* 0x000000161516723e */ /* 0x000fe400000010ff */
[----:B------:R-:W-:-:S02]  /*53340*/  F2FP.BF16.F32.PACK_AB R21, R28, R15 ;  /* 0x0000000f1c15723e */ /* 0x000fc400000010ff */
[----:B------:R-:W-:Y:S01]  /*53350*/  F2FP.BF16.F32.PACK_AB R20, R29, R13 ;  /* 0x0000000d1d14723e */ /* 0x000fe200000010ff */
[----:B------:R-:W-:Y:S01]  /*53360*/  IMAD.WIDE.U32 R28, R14, 0x10, R34 ;  /* 0x000000100e1c7825 */ /* 0x000fe200078e0022 */
[----:B------:R-:W-:-:S03]  /*53370*/  F2FP.BF16.F32.PACK_AB R36, R19, R18 ;  /* 0x000000121324723e */ /* 0x000fc600000010ff */
[--C-:B------:R-:W-:Y:S01]  /*53380*/  IMAD.WIDE.U32 R30, R73, 0x10, R34.reuse ;  /* 0x00000010491e7825 */ /* 0x100fe200078e0022 */
[----:B------:R-:W-:Y:S03]  /*53390*/  STG.E.128 desc[UR8][R28.64], R24 ;  /* 0x000000181c007986 */ /* 0x000fe6000c101d08 */
[----:B------:R-:W-:Y:S01]  /*533a0*/  IMAD.WIDE.U32 R84, R82, 0x10, R34 ;  /* 0x0000001052547825 */ /* 0x000fe200078e0022 */
[----:B------:R0:W-:Y:S04]  /*533b0*/  STG.E.128 desc[UR8][R30.64], R36 ;  /* 0x000000241e007986 */ /* 0x0001e8000c101d08 */
[----:B------:R1:W-:Y:S01]  /*533c0*/  STG.E.128 desc[UR8][R84.64], R20 ;  /* 0x0000001454007986 */ /* 0x0003e2000c101d08 */
[----:B0-----:R-:W-:Y:S01]  /*533d0*/  FFMA.FTZ R38, R83, R240, R220 ;  /* 0x000000f053267223 */ /* 0x001fe200000100dc */
[----:B------:R-:W-:Y:S01]  /*533e0*/  FFMA.FTZ R39, R102, R242, R222 ;  /* 0x000000f266277223 */ /* 0x000fe200000100de */
[----:B------:R-:W-:Y:S01]  /*533f0*/  FFMA.FTZ R31, R76, R250, R214 ;  /* 0x000000fa4c1f7223 */ /* 0x000fe200000100d6 */
[----:B------:R-:W-:-:S05]  /*53400*/  FFMA.FTZ R36, R99, R251, R215 ;  /* 0x000000fb63247223 */ /* 0x000fca00000100d7 */
[----:B------:R-:W-:Y:S01]  /*53410*/  F2FP.BF16.F32.PACK_AB R31, R36, R31 ;  /* 0x0000001f241f723e */ /* 0x000fe200000010ff */
[----:B------:R-:W-:Y:S01]  /*53420*/  FFMA.FTZ R30, R74, R248, R212 ;  /* 0x000000f84a1e7223 */ /* 0x000fe200000100d4 */
[----:B------:R-:W-:Y:S01]  /*53430*/  FFMA.FTZ R75, R75, R249, R213 ;  /* 0x000000f94b4b7223 */ /* 0x000fe200000100d5 */
[----:B------:R-:W-:Y:S01]  /*53440*/  FFMA.FTZ R37, R77, R246, R218 ;  /* 0x000000f64d257223 */ /* 0x000fe200000100da */
[----:B------:R-:W-:Y:S01]  /*53450*/  FFMA.FTZ R78, R78, R247, R219 ;  /* 0x000000f74e4e7223 */ /* 0x000fe200000100db */
[----:B------:R-:W-:Y:S01]  /*53460*/  FFMA.FTZ R79, R79, R245, R217 ;  /* 0x000000f54f4f7223 */ /* 0x000fe200000100d9 */
[----:B-----5:R-:W-:Y:S01]  /*53470*/  FFMA.FTZ R36, R69, R89, R211 ;  /* 0x0000005945247223 */ /* 0x020fe200000100d3 */
        /* <DEDUP_REMOVED lines=8> */
[----:B------:R-:W-:-:S03]  /*53500*/  IMAD.WIDE.U32 R14, R92, 0x10, R34 ;  /* 0x000000105c0e7825 */ /* 0x000fc600078e0022 */
[----:B-1----:R-:W-:Y:S02]  /*53510*/  F2FP.BF16.F32.PACK_AB R23, R51, R50 ;  /* 0x000000323317723e */ /* 0x002fe400000010ff */
[----:B------:R-:W-:Y:S01]  /*53520*/  F2FP.BF16.F32.PACK_AB R30, R75, R30 ;  /* 0x0000001e4b1e723e */ /* 0x000fe200000010ff */
[----:B------:R-:W-:Y:S01]  /*53530*/  IMAD.WIDE.U32 R18, R101, 0x10, R34 ;  /* 0x0000001065127825 */ /* 0x000fe200078e0022 */
[----:B------:R-:W-:-:S03]  /*53540*/  F2FP.BF16.F32.PACK_AB R37, R78, R37 ;  /* 0x000000254e25723e */ /* 0x000fc600000010ff */
[----:B------:R-:W-:-:S04]  /*53550*/  IMAD.WIDE.U32 R32, R109, 0x10, R34 ;  /* 0x000000106d207825 */ /* 0x000fc800078e0022 */
[----:B------:R-:W-:-:S04]  /*53560*/  IMAD.WIDE.U32 R42, R118, 0x10, R34 ;  /* 0x00000010762a7825 */ /* 0x000fc800078e0022 */
[----:B------:R-:W-:-:S04]  /*53570*/  IMAD.WIDE.U32 R34, R128, 0x10, R34 ;  /* 0x0000001080227825 */ /* 0x000fc800078e0022 */
[----:B---3--:R-:W-:Y:S01]  /*53580*/  FFMA.FTZ R41, R41, R116, R192 ;  /* 0x0000007429297223 */ /* 0x008fe200000100c0 */
[----:B----4-:R-:W-:-:S05]  /*53590*/  FFMA.FTZ R40, R40, R115, R193 ;  /* 0x0000007328287223 */ /* 0x010fca00000100c1 */
[----:B------:R-:W-:Y:S01]  /*535a0*/  F2FP.BF16.F32.PACK_AB R20, R40, R41 ;  /* 0x000000292814723e */ /* 0x000fe200000010ff */
[----:B------:R-:W-:Y:S01]  /*535b0*/  FFMA.FTZ R40, R103, R243, R223 ;  /* 0x000000f367287223 */ /* 0x000fe200000100df */
[----:B------:R-:W-:-:S04]  /*535c0*/  FFMA.FTZ R41, R80, R241, R221 ;  /* 0x000000f150297223 */ /* 0x000fc800000100dd */
[----:B------:R-:W-:Y:S02]  /*535d0*/  F2FP.BF16.F32.PACK_AB R39, R40, R39 ;  /* 0x000000272827723e */ /* 0x000fe400000010ff */
[----:B------:R-:W-:Y:S02]  /*535e0*/  F2FP.BF16.F32.PACK_AB R38, R41, R38 ;  /* 0x000000262926723e */ /* 0x000fe400000010ff */
[----:B------:R-:W0:Y:S01]  /*535f0*/  LDC.64 R40, c[0x0][0x380] ;  /* 0x0000e000ff287b82 */ /* 0x000e220000000a00 */
[----:B--2---:R-:W-:Y:S01]  /*53600*/  FFMA.FTZ R28, R55, R98, R203 ;  /* 0x00000062371c7223 */ /* 0x004fe200000100cb */
[----:B------:R-:W-:Y:S01]  /*53610*/  FFMA.FTZ R25, R54, R100, R202 ;  /* 0x0000006436197223 */ /* 0x000fe200000100ca */
[----:B------:R-:W-:Y:S01]  /*53620*/  FFMA.FTZ R29, R71, R93, R210 ;  /* 0x0000005d471d7223 */ /* 0x000fe200000100d2 */
[----:B------:R-:W-:-:S03]  /*53630*/  FFMA.FTZ R27, R58, R107, R206 ;  /* 0x0000006b3a1b7223 */ /* 0x000fc600000100ce */
[----:B------:R-:W-:Y:S01]  /*53640*/  F2FP.BF16.F32.PACK_AB R25, R28, R25 ;  /* 0x000000191c19723e */ /* 0x000fe200000010ff */
        /* <DEDUP_REMOVED lines=8> */
[----:B------:R-:W-:Y:S01]  /*536d0*/  FFMA.FTZ R36, R72, R244, R216 ;  /* 0x000000f448247223 */ /* 0x000fe200000100d8 */
[----:B------:R-:W-:Y:S01]  /*536e0*/  FFMA.FTZ R53, R53, R104, R201 ;  /* 0x0000006835357223 */ /* 0x000fe200000100c9 */
        /* <DEDUP_REMOVED lines=9> */
[----:B------:R-:W-:-:S02]  /*53780*/  F2FP.BF16.F32.PACK_AB R26, R57, R26 ;  /* 0x0000001a391a723e */ /* 0x000fc400000010ff */
[----:B------:R-:W-:Y:S02]  /*53790*/  F2FP.BF16.F32.PACK_AB R24, R53, R24 ;  /* 0x000000183518723e */ /* 0x000fe400000010ff */
[----:B------:R-:W-:Y:S01]  /*537a0*/  F2FP.BF16.F32.PACK_AB R36, R79, R36 ;  /* 0x000000244f24723e */ /* 0x000fe200000010ff */
[----:B------:R1:W-:Y:S01]  /*537b0*/  STG.E.128 desc[UR8][R14.64], R20 ;  /* 0x000000140e007986 */ /* 0x0003e2000c101d08 */
[----:B------:R-:W-:Y:S02]  /*537c0*/  F2FP.BF16.F32.PACK_AB R47, R88, R47 ;  /* 0x0000002f582f723e */ /* 0x000fe400000010ff */
        /* <DEDUP_REMOVED lines=11> */
.L_x_16143:
        /* <DEDUP_REMOVED lines=8> */
.L_x_16146:
[----:B------:R-:W-:Y:S05]  /*53900*/  BSYNC B0 ;  /* 0x0000000000007941 */ /* 0x000fea0003800000 */
.L_x_16145:
        /* <DEDUP_REMOVED lines=9> */
.L_x_16147:
[----:B------:R-:W-:Y:S02]  /*539a0*/  IMAD.MOV.U32 R43, RZ, RZ, 0x4 ;  /* 0x00000004ff2b7424 */ /* 0x000fe400078e00ff */
[----:B------:R-:W-:Y:S01]  /*539b0*/  FADD.FTZ R44, R44, R41 ;  /* 0x000000292c2c7221 */ /* 0x000fe20000010000 */
[----:B------:R-:W-:-:S03]  /*539c0*/  MOV R41, 0xffffffff ;  /* 0xffffffff00297802 */ /* 0x000fc60000000f00 */
[----:B------:R-:W-:-:S07]  /*539d0*/  IMAD.MOV.U32 R46, RZ, RZ, R44 ;  /* 0x000000ffff2e7224 */ /* 0x000fce00078e002c */
[----:B------:R-:W-:Y:S05]  /*539e0*/  WARPSYNC.COLLECTIVE R41, `(.L_x_16148) ;  /* 0x0000000029087348 */ /* 0x000fea0003c00000 */
[----:B------:R0:W1:Y:S02]  /*539f0*/  SHFL.BFLY P2, R41, R46, R43, R42 ;  /* 0x0c00002b2e297389 */ /* 0x000064000004002a */
[----:B01----:R-:W-:Y:S05]  /*53a00*/  ENDCOLLECTIVE ;  /* 0x000000000000791b */ /* 0x003fea0003800000 */
.L_x_16148:
[----:B------:R-:W-:Y:S02]  /*53a10*/  IMAD.MOV.U32 R43, RZ, RZ, 0x8 ;  /* 0x00000008ff2b7424 */ /* 0x000fe400078e00ff */
[----:B------:R-:W-:Y:S01]  /*53a20*/  FADD.FTZ R44, R44, R41 ;  /* 0x000000292c2c7221 */ /* 0x000fe20000010000 */
[----:B------:R-:W-:-:S03]  /*53a30*/  MOV R41, 0xffffffff ;  /* 0xffffffff00297802 */ /* 0x000fc60000000f00 */
[----:B------:R-:W-:-:S07]  /*53a40*/  IMAD.MOV.U32 R46, RZ, RZ, R44 ;  /* 0x000000ffff2e7224 */ /* 0x000fce00078e002c */
[----:B------:R-:W-:Y:S05]  /*53a50*/  WARPSYNC.COLLECTIVE R41, `(.L_x_16149) ;  /* 0x0000000029087348 */ /* 0x000fea0003c00000 */
[----:B------:R0:W1:Y:S02]  /*53a60*/  SHFL.BFLY P2, R41, R46, R43, R42 ;  /* 0x0c00002b2e297389 */ /* 0x000064000004002a */
[----:B01----:R-:W-:Y:S05]  /*53a70*/  ENDCOLLECTIVE ;  /* 0x000000000000791b */ /* 0x003fea0003800000 */
.L_x_16149:
[----:B------:R-:W-:Y:S02]  /*53a80*/  IMAD.MOV.U32 R43, RZ, RZ, 0x10 ;  /* 0x00000010ff2b7424 */ /* 0x000fe400078e00ff */
[----:B------:R-:W-:Y:S01]  /*53a90*/  FADD.FTZ R44, R44, R41 ;  /* 0x000000292c2c7221 */ /* 0x000fe20000010000 */
[----:B------:R-:W-:-:S03]  /*53aa0*/  MOV R41, 0xffffffff ;  /* 0xffffffff00297802 */ /* 0x000fc60000000f00 */
[----:B------:R-:W-:-:S07]  /*53ab0*/  IMAD.MOV.U32 R46, RZ, RZ, R44 ;  /* 0x000000ffff2e7224 */ /* 0x000fce00078e002c */
[----:B------:R-:W-:Y:S05]  /*53ac0*/  WARPSYNC.COLLECTIVE R41, `(.L_x_16150) ;  /* 0x0000000029087348 */ /* 0x000fea0003c00000 */
[----:B------:R0:W1:Y:S02]  /*53ad0*/  SHFL.BFLY P2, R41, R46, R43, R42 ;  /* 0x0c00002b2e297389 */ /* 0x000064000004002a */
[----:B01----:R-:W-:Y:S05]  /*53ae0*/  ENDCOLLECTIVE ;  /* 0x000000000000791b */ /* 0x003fea0003800000 */
.L_x_16150:
[----:B------:R-:W-:Y:S02]  /*53af0*/  IMAD.MOV.U32 R43, RZ, RZ, 0x1 ;  /* 0x00000001ff2b7424 */ /* 0x000fe400078e00ff */
        /* <DEDUP_REMOVED lines=162> */
[----:B------:R-:W-:Y:S02]  /*54520*/  IMAD.MOV.U32 R41, RZ, RZ, -0x1 ;  /* 0xffffffffff297424 */ /* 0x000fe400078e00ff */
[----:B------:R-:W-:Y:S02]  /*54530*/  HFMA2 R42, -RZ, RZ, 0, 1.847743988037109375e-06 ;  /* 0x0000001fff2a7431 */ /* 0x000fe400000001ff */
[----:B------:R-:W-:-:S07]  /*54540*/  IMAD.MOV.U32 R46, RZ, RZ, R44 ;  /* 0x000000ffff2e7224 */ /* 0x000fce00078e002c */
[----:B------:R-:W-:Y:S05]  /*54550*/  WARPSYNC.COLLECTIVE R41, `(.L_x_16151) ;  /* 0x0000000029087348 */ /* 0x000fea0003c00000 */
[----:B------:R0:W1:Y:S02]  /*54560*/  SHFL.BFLY P2, R41, R46, R43, R42 ;  /* 0x0c00002b2e297389 */ /* 0x000064000004002a */
[----:B01----:R-:W-:Y:S05]  /*54570*/  ENDCOLLECTIVE ;  /* 0x000000000000791b */ /* 0x003fea0003800000 */
.L_x_16151:
[----:B------:R-:W-:Y:S01]  /*54580*/  MOV R43, 0x2 ;  /* 0x00000002002b7802 */ /* 0x000fe20000000f00 */
[----:B------:R-:W-:Y:S01]  /*54590*/  FADD.FTZ R44, R44, R41 ;  /* 0x000000292c2c7221 */ /* 0x000fe20000010000 */
[----:B------:R-:W-:-:S03]  /*545a0*/  IMAD.MOV.U32 R41, RZ, RZ, -0x1 ;  /* 0xffffffffff297424 */ /* 0x000fc600078e00ff */
[----:B------:R-:W-:-:S07]  /*545b0*/  IMAD.MOV.U32 R46, RZ, RZ, R44 ;  /* 0x000000ffff2e7224 */ /* 0x000fce00078e002c */
[----:B------:R-:W-:Y:S05]  /*545c0*/  WARPSYNC.COLLECTIVE R41, `(.L_x_16152) ;  /* 0x0000000029087348 */ /* 0x000fea0003c00000 */
[----:B------:R0:W1:Y:S02]  /*545d0*/  SHFL.BFLY P2, R41, R46, R43, R42 ;  /* 0x0c00002b2e297389 */ /* 0x000064000004002a */
[----:B01----:R-:W-:Y:S05]  /*545e0*/  ENDCOLLECTIVE ;  /* 0x000000000000791b */ /* 0x003fea0003800000 */
.L_x_16152:
[----:B------:R-:W-:Y:S02]  /*545f0*/  HFMA2 R43, -RZ, RZ, 0, 2.384185791015625e-07 ;  /* 0x00000004ff2b7431 */ /* 0x000fe400000001ff */
[----:B------:R-:W-:Y:S01]  /*54600*/  FADD.FTZ R44, R44, R41 ;  /* 0x000000292c2c7221 */ /* 0x000fe20000010000 */
[----:B------:R-:W-:-:S03]  /*54610*/  IMAD.MOV.U32 R41, RZ, RZ, -0x1 ;  /* 0xffffffffff297424 */ /* 0x000fc600078e00ff */
[----:B------:R-:W-:-:S07]  /*54620*/  IMAD.MOV.U32 R46, RZ, RZ, R44 ;  /* 0x000000ffff2e7224 */ /* 0x000fce00078e002c */
[----:B------:R-:W-:Y:S05]  /*54630*/  WARPSYNC.COLLECTIVE R41, `(.L_x_16153) ;  /* 0x0000000029087348 */ /* 0x000fea0003c00000 */
[----:B------:R0:W1:Y:S02]  /*54640*/  SHFL.BFLY P2, R41, R46, R43, R42 ;  /* 0x0c00002b2e297389 */ /* 0x000064000004002a */
[----:B01----:R-:W-:Y:S05]  /*54650*/  ENDCOLLECTIVE ;  /* 0x000000000000791b */ /* 0x003fea0003800000 */
.L_x_16153:
[----:B------:R-:W-:Y:S01]  /*54660*/  MOV R43, 0x8 ;  /* 0x00000008002b7802 */ /* 0x000fe20000000f00 */
[----:B------:R-:W-:Y:S01]  /*54670*/  FADD.FTZ R44, R44, R41 ;  /* 0x000000292c2c7221 */ /* 0x000fe20000010000 */
[----:B------:R-:W-:-:S03]  /*54680*/  IMAD.MOV.U32 R41, RZ, RZ, -0x1 ;  /* 0xffffffffff297424 */ /* 0x000fc600078e00ff */
[----:B------:R-:W-:-:S07]  /*54690*/  IMAD.MOV.U32 R46, RZ, RZ, R44 ;  /* 0x000000ffff2e7224 */ /* 0x000fce00078e002c */
[----:B------:R-:W-:Y:S05]  /*546a0*/  WARPSYNC.COLLECTIVE R41, `(.L_x_16154) ;  /* 0x0000000029087348 */ /* 0x000fea0003c00000 */
[----:B------:R0:W1:Y:S02]  /*546b0*/  SHFL.BFLY P2, R41, R46, R43, R42 ;  /* 0x0c00002b2e297389 */ /* 0x000064000004002a */
[----:B01----:R-:W-:Y:S05]  /*546c0*/  ENDCOLLECTIVE ;  /* 0x000000000000791b */ /* 0x003fea0003800000 */
.L_x_16154:
[----:B------:R-:W-:Y:S02]  /*546d0*/  HFMA2 R43, -RZ, RZ, 0, 9.5367431640625e-07 ;  /* 0x00000010ff2b7431 */ /* 0x000fe400000001ff */
[----:B------:R-:W-:Y:S01]  /*546e0*/  FADD.FTZ R44, R44, R41 ;  /* 0x000000292c2c7221 */ /* 0x000fe20000010000 */
[----:B------:R-:W-:-:S03]  /*546f0*/  IMAD.MOV.U32 R41, RZ, RZ, -0x1 ;  /* 0xffffffffff297424 */ /* 0x000fc600078e00ff */
[----:B------:R-:W-:-:S07]  /*54700*/  IMAD.MOV.U32 R46, RZ, RZ, R44 ;  /* 0x000000ffff2e7224 */ /* 0x000fce00078e002c */
[----:B------:R-:W-:Y:S05]  /*54710*/  WARPSYNC.COLLECTIVE R41, `(.L_x_16155) ;  /* 0x0000000029087348 */ /* 0x000fea0003c00000 */
[----:B------:R0:W1:Y:S02]  /*54720*/  SHFL.BFLY P2, R41, R46, R43, R42 ;  /* 0x0c00002b2e297389 */ /* 0x000064000004002a */
[----:B01----:R-:W-:Y:S05]  /*54730*/  ENDCOLLECTIVE ;  /* 0x000000000000791b */ /* 0x003fea0003800000 */
.L_x_16155:
[----:B------:R-:W-:Y:S05]  /*54740*/  BRA `(.L_x_16156) ;  /* 0xffffffd8005c7947 */ /* 0x000fea000383ffff */
.L_x_16157:
        /* <DEDUP_REMOVED lines=11> */
.L_x_54451:


//--------------------- .text._ZN10layer_norm31ln_parallel_residual_fwd_kernelINS_13Kernel_traitsI13__nv_bfloat16S2_fS2_fjLj2560ELj1ELj4ELj1ELj16ENS_18Kernel_traits_baseILj2560ES2_S2_fS2_fjLj128EEEEELb0ELb0ELb0EEEvNS_9FwdParamsE --------------------------
	.section	.text._ZN10layer_norm31ln_parallel_residual_fwd_kernelINS_13Kernel_traitsI13__nv_bfloat16S2_fS2_fjLj2560ELj1ELj4ELj1ELj16ENS_18Kernel_traits_baseILj2560ES2_S2_fS2_fjLj128EEEEELb0ELb0ELb0EEEvNS_9FwdParamsE,"ax",@progbits
	.align	128
        .global         _ZN10layer_norm31ln_parallel_residual_fwd_kernelINS_13Kernel_traitsI13__nv_bfloat16S2_fS2_fjLj2560ELj1ELj4ELj1ELj16ENS_18Kernel_traits_baseILj2560ES2_S2_fS2_fjLj128EEEEELb0ELb0ELb0EEEvNS_9FwdParamsE
        .type           _ZN10layer_norm31ln_parallel_residual_fwd_kernelINS_13Kernel_traitsI13__nv_bfloat16S2_fS2_fjLj2560ELj1ELj4ELj1ELj16ENS_18Kernel_traits_baseILj2560ES2_S2_fS2_fjLj128EEEEELb0ELb0ELb0EEEvNS_9FwdParamsE,@function
        .size           _ZN10layer_norm31ln_parallel_residual_fwd_kernelINS_13Kernel_traitsI13__nv_bfloat16S2_fS2_fjLj2560ELj1ELj4ELj1ELj16ENS_18Kernel_traits_baseILj2560ES2_S2_fS2_fjLj128EEEEELb0ELb0ELb0EEEvNS_9FwdParamsE,(.L_x_54452 - _ZN10layer_norm31ln_parallel_residual_fwd_kernelINS_13Kernel_traitsI13__nv_bfloat16S2_fS2_fjLj2560ELj1ELj4ELj1ELj16ENS_18Kernel_traits_baseILj2560ES2_S2_fS2_fjLj128EEEEELb0ELb0ELb0EEEvNS_9FwdParamsE)
        .other          _ZN10layer_norm31ln_parallel_residual_fwd_kernelINS_13Kernel_traitsI13__nv_bfloat16S2_fS2_fjLj2560ELj1ELj4ELj1ELj16ENS_18Kernel_traits_baseILj2560ES2_S2_fS2_fjLj128EEEEELb0ELb0ELb0EEEvNS_9FwdParamsE,@"STO_CUDA_ENTRY STV_DEFAULT"
_ZN10layer_norm31ln_parallel_residual_fwd_kernelINS_13Kernel_traitsI13__nv_bfloat16S2_fS2_fjLj2560ELj1ELj4ELj1ELj16ENS_18Kernel_traits_baseILj2560ES2_S2_fS2_fjLj128EEEEELb0ELb0ELb0EEEvNS_9FwdParamsE:
.text._ZN10layer_norm31ln_parallel_residual_fwd_kernelINS_13Kernel_traitsI13__nv_bfloat16S2_fS2_fjLj2560ELj1ELj4ELj1ELj16ENS_18Kernel_traits_baseILj2560ES2_S2_fS2_fjLj128EEEEELb0ELb0ELb0EEEvNS_9FwdParamsE:
        /* <DEDUP_REMOVED lines=28> */
[----:B------:R-:W4:Y:S04]  /*01c0*/  LDL.64 R98, [R1+0x28] ;  /* 0x0000280001627983 */ /* 0x000f280000100a00 */
[----:B------:R-:W4:Y:S04]  /*01d0*/  LDL.64 R104, [R1+0x10] ;  /* 0x0000100001687983 */ /* 0x000f280000100a00 */
[----:B------:R-:W4:Y:S01]  /*01e0*/  LDL.64 R106, [R1+0x18] ;  /* 0x00001800016a7983 */ /* 0x000f220000100a00 */
[C---:B------:R-:W-:Y:S01]  /*01f0*/  ISETP.GE.U32.AND P5, PT, R0.reuse, 0x20, PT ;  /* 0x000000200000780c */ /* 0x040fe20003fa6070 */
[----:B------:R-:W1:Y:S01]  /*0200*/  LDC.64 R56, c[0x0][0x3d8] ;  /* 0x0000f600ff387b82 */ /* 0x000e620000000a00 */
[C---:B------:R-:W-:Y:S01]  /*0210*/  ISETP.GE.U32.AND P1, PT, R0.reuse, 0x40, PT ;  /* 0x000000400000780c */ /* 0x040fe20003f26070 */
[----:B------:R-:W4:Y:S01]  /*0220*/  LDL.64 R100, [R1+0x40] ;  /* 0x0000400001647983 */ /* 0x000f220000100a00 */
[----:B------:R-:W-:-:S02]  /*0230*/  ISETP.GE.U32.AND P6, PT, R0, 0x60, PT ;  /* 0x000000600000780c */ /* 0x000fc40003fc6070 */
[----:B------:R-:W-:Y:S01]  /*0240*/  ISETP.GE.U32.AND P4, PT, R0, 0x80, PT ;  /* 0x000000800000780c */ /* 0x000fe20003f86070 */
[----:B------:R-:W4:Y:S02]  /*0250*/  LDL.64 R102, [R1+0x48] ;  /* 0x0000480001667983 */ /* 0x000f240000100a00 */
[----:B------:R-:W1:Y:S04]  /*0260*/  LDC.64 R60, c[0x0][0x3d0] ;  /* 0x0000f400ff3c7b82 */ /* 0x000e680000000a00 */
[----:B0-----:R-:W-:-:S04]  /*0270*/  @P5 IMAD.WIDE.U32 R4, R3, 0x10, R4 ;  /* 0x0000001003045825 */ /* 0x001fc800078e0004 */
[C---:B-1----:R-:W-:Y:S01]  /*0280*/  @P5 IMAD.WIDE.U32 R6, R3.reuse, 0x10, R6 ;  /* 0x0000001003065825 */ /* 0x042fe200078e0006 */
[----:B------:R-:W-:Y:S01]  /*0290*/  @P5 LOP3.LUT R3, R3, 0x20, RZ, 0xfc, !PT ;  /* 0x0000002003035812 */ /* 0x000fe200078efcff */
[----:B------:R-:W0:Y:S04]  /*02a0*/  LDC.64 R64, c[0x0][0x3d8] ;  /* 0x0000f600ff407b82 */ /* 0x000e280000000a00 */
[----:B------:R-:W-:-:S04]  /*02b0*/  @P1 IMAD.WIDE.U32 R52, R3, 0x10, R52 ;  /* 0x0000001003341825 */ /* 0x000fc800078e0034 */
[C---:B------:R-:W-:Y:S01]  /*02c0*/  @P1 IMAD.WIDE.U32 R56, R3.reuse, 0x10, R56 ;  /* 0x0000001003381825 */ /* 0x040fe200078e0038 */
[----:B------:R-:W-:Y:S01]  /*02d0*/  @P1 IADD3 R3, PT, PT, R3, 0x20, RZ ;  /* 0x0000002003031810 */ /* 0x000fe20007ffe0ff */
[----:B------:R-:W1:Y:S04]  /*02e0*/  LDC.64 R68, c[0x0][0x3d0] ;  /* 0x0000f400ff447b82 */ /* 0x000e680000000a00 */
[----:B------:R-:W-:-:S04]  /*02f0*/  @P6 IMAD.WIDE.U32 R60, R3, 0x10, R60 ;  /* 0x00000010033c6825 */ /* 0x000fc800078e003c */
        /* <DEDUP_REMOVED lines=8> */
[C---:B0-----:R-:W-:Y:S01]  /*0380*/  @P6 IMAD.WIDE.U32 R64, R3.reuse, 0x10, R64 ;  /* 0x0000001003406825 */ /* 0x041fe200078e0040 */
[C---:B------:R-:W-:Y:S01]  /*0390*/  ISETP.GE.U32.AND P3, PT, R0.reuse, 0xc0, PT ;  /* 0x000000c00000780c */ /* 0x040fe20003f66070 */
[----:B--2---:R-:W0:Y:S01]  /*03a0*/  LDC.64 R4, c[0x0][0x3d0] ;  /* 0x0000f400ff047b82 */ /* 0x004e220000000a00 */
[----:B------:R-:W2:Y:S01]  /*03b0*/  @P6 LDG.E.128 R104, desc[UR6][R60.64] ;  /* 0x000000063c686981 */ /* 0x000ea2000c1e1d00 */
[----:B------:R-:W-:Y:S01]  /*03c0*/  @P6 VIADD R3, R3, 0x20 ;  /* 0x0000002003036836 */ /* 0x000fe20000000000 */
[----:B------:R-:W-:-:S05]  /*03d0*/  ISETP.GE.U32.AND P2, PT, R0, 0xe0, PT ;  /* 0x000000e00000780c */ /* 0x000fca0003f46070 */
[----:B---3--:R-:W3:Y:S01]  /*03e0*/  LDC.64 R52, c[0x0][0x3d0] ;  /* 0x0000f400ff347b82 */ /* 0x008ee20000000a00 */
[C---:B-1----:R-:W-:Y:S01]  /*03f0*/  @P4 IMAD.WIDE.U32 R68, R3.reuse, 0x10, R68 ;  /* 0x0000001003444825 */ /* 0x042fe200078e0044 */
[----:B------:R-:W-:Y:S01]  /*0400*/  @P1 MOV R83, RZ ;  /* 0x000000ff00531202 */ /* 0x000fe20000000f00 */
[----:B------:R1:W5:Y:S02]  /*0410*/  @P6 LDG.E.128 R244, desc[UR6][R64.64] ;  /* 0x0000000640f46981 */ /* 0x000364000c1e1d00 */
[C---:B------:R-:W-:Y:S01]  /*0420*/  @P4 IMAD.WIDE.U32 R72, R3.reuse, 0x10, R72 ;  /* 0x0000001003484825 */ /* 0x040fe200078e0048 */
[----:B------:R-:W-:Y:S01]  /*0430*/  @P4 IADD3 R3, PT, PT, R3, 0x20, RZ ;  /* 0x0000002003034810 */ /* 0x000fe20007ffe0ff */
[----:B------:R-:W3:Y:S04]  /*0440*/  @P5 LDG.E.128 R100, desc[UR6][R6.64] ;  /* 0x0000000606645981 */ /* 0x000ee8000c1e1d00 */
[C---:B------:R-:W-:Y:S01]  /*0450*/  @P0 IMAD.WIDE.U32 R76, R3.reuse, 0x10, R76 ;  /* 0x00000010034c0825 */ /* 0x040fe200078e004c */
[----:B------:R-:W-:Y:S01]  /*0460*/  @P6 MOV R79, RZ ;  /* 0x000000ff004f6202 */ /* 0x000fe20000000f00 */
[----:B------:R1:W5:Y:S02]  /*0470*/  @P4 LDG.E.128 R240, desc[UR6][R68.64] ;  /* 0x0000000644f04981 */ /* 0x000364000c1e1d00 */
[C---:B------:R-:W-:Y:S01]  /*0480*/  @P0 IMAD.WIDE.U32 R80, R3.reuse, 0x10, R80 ;  /* 0x0000001003500825 */ /* 0x040fe200078e0050 */
[----:B------:R-:W-:Y:S01]  /*0490*/  @P0 IADD3 R3, PT, PT, R3, 0x20, RZ ;  /* 0x0000002003030810 */ /* 0x000fe20007ffe0ff */
[----:B------:R1:W5:Y:S04]  /*04a0*/  @P4 LDG.E.128 R8, desc[UR6][R72.64] ;  /* 0x0000000648084981 */ /* 0x000368000c1e1d00 */
[----:B------:R-:W-:-:S04]  /*04b0*/  @P3 IMAD.WIDE.U32 R84, R3, 0x10, R84 ;  /* 0x0000001003543825 */ /* 0x000fc800078e0054 */
[----:B------:R-:W-:Y:S01]  /*04c0*/  HFMA2 R54, -RZ, RZ, 0, 0 ;  /* 0x00000000ff367431 */ /* 0x000fe200000001ff */
[----:B------:R1:W5:Y:S04]  /*04d0*/  @P0 LDG.E.128 R12, desc[UR6][R76.64] ;  /* 0x000000064c0c0981 */ /* 0x000368000c1e1d00 */
[----:B------:R1:W-:Y:S04]  /*04e0*/  @P5 STL.64 [R1+0x50], R88 ;  /* 0x0000505801005387 */ /* 0x0003e80000100a00 */
[----:B------:R0:W-:Y:S04]  /*04f0*/  @P5 STL.64 [R1+0x58], R90 ;  /* 0x0000585a01005387 */ /* 0x0001e80000100a00 */
[----:B------:R4:W-:Y:S01]  /*0500*/  @P1 STL.64 [R1+0x30], R92 ;  /* 0x0000305c01001387 */ /* 0x0009e20000100a00 */
[----:B-1----:R-:W1:Y:S03]  /*0510*/  LDC.64 R88, c[0x0][0x3d8] ;  /* 0x0000f600ff587b82 */ /* 0x002e660000000a00 */
[----:B------:R2:W-:Y:S01]  /*0520*/  @P1 STL.64 [R1+0x38], R94 ;  /* 0x0000385e01001387 */ /* 0x0005e20000100a00 */
[----:B------:R-:W-:-:S02]  /*0530*/  @P4 IMAD.MOV.U32 R75, RZ, RZ, RZ ;  /* 0x000000ffff4b4224 */ /* 0x000fc400078e00ff */
[----:B------:R-:W-:Y:S02]  /*0540*/  HFMA2 R62, -RZ, RZ, 0, 0 ;  /* 0x00000000ff3e7431 */ /* 0x000fe400000001ff */
[----:B------:R-:W-:Y:S01]  /*0550*/  HFMA2 R74, -RZ, RZ, 0, 0 ;  /* 0x00000000ff4a7431 */ /* 0x000fe200000001ff */
[----:B------:R3:W5:Y:S01]  /*0560*/  @P0 LDG.E.128 R16, desc[UR6][R80.64] ;  /* 0x0000000650100981 */ /* 0x000762000c1e1d00 */
[----:B0-----:R-:W0:Y:S01]  /*0570*/  LDC.64 R90, c[0x0][0x3d0] ;  /* 0x0000f400ff5a7b82 */ /* 0x001e220000000a00 */
[----:B------:R-:W-:Y:S02]  /*0580*/  HFMA2 R86, -RZ, RZ, 0, 0 ;  /* 0x00000000ff567431 */ /* 0x000fe400000001ff */
[----:B------:R3:W5:Y:S05]  /*0590*/  @P3 LDG.E.128 R20, desc[UR6][R84.64] ;  /* 0x0000000654143981 */ /* 0x00076a000c1e1d00 */
[----:B----4-:R-:W4:Y:S08]  /*05a0*/  LDC.64 R92, c[0x0][0x3d8] ;  /* 0x0000f600ff5c7b82 */ /* 0x010f300000000a00 */
[----:B--2---:R-:W2:Y:S01]  /*05b0*/  LDC.64 R94, c[0x0][0x3d8] ;  /* 0x0000f600ff5e7b82 */ /* 0x004ea20000000a00 */
[----:B------:R3:W-:Y:S01]  /*05c0*/  @P1 STL.64 [R1+0x20], R96 ;  /* 0x0000206001001387 */ /* 0x0007e20000100a00 */
[----:B-1----:R-:W-:-:S03]  /*05d0*/  @P3 IMAD.WIDE.U32 R88, R3, 0x10, R88 ;  /* 0x0000001003583825 */ /* 0x002fc600078e0058 */
[----:B------:R1:W-:Y:S01]  /*05e0*/  @P1 STL.64 [R1+0x28], R98 ;  /* 0x0000286201001387 */ /* 0x0003e20000100a00 */
[C---:B------:R-:W-:Y:S01]  /*05f0*/  ISETP.GE.U32.AND P1, PT, R0.reuse, 0x100, PT ;  /* 0x000001000000780c */ /* 0x040fe20003f26070 */
[----:B------:R-:W-:Y:S02]  /*0600*/  @P3 VIADD R3, R3, 0x20 ;  /* 0x0000002003033836 */ /* 0x000fe40000000000 */
[----:B------:R-:W-:Y:S02]  /*0610*/  @P6 STL.64 [R1+0x10], R104 ;  /* 0x0000106801006387 */ /* 0x000fe40000100a00 */
[C---:B0-----:R-:W-:Y:S02]  /*0620*/  @P2 IMAD.WIDE.U32 R90, R3.reuse, 0x10, R90 ;  /* 0x00000010035a2825 */ /* 0x041fe400078e005a */
[----:B------:R-:W-:Y:S01]  /*0630*/  @P6 STL.64 [R1+0x18], R106 ;  /* 0x0000186a01006387 */ /* 0x000fe20000100a00 */
[----:B------:R-:W-:Y:S01]  /*0640*/  ISETP.GE.U32.AND P6, PT, R0, 0x120, PT ;  /* 0x000001200000780c */ /* 0x000fe20003fc6070 */
[----:B---3--:R-:W0:Y:S01]  /*0650*/  LDC.64 R96, c[0x0][0x3d8] ;  /* 0x0000f600ff607b82 */ /* 0x008e220000000a00 */
[C---:B----4-:R-:W-:Y:S01]  /*0660*/  @P2 IMAD.WIDE.U32 R92, R3.reuse, 0x10, R92 ;  /* 0x00000010035c2825 */ /* 0x050fe200078e005c */
[----:B------:R-:W-:-:S02]  /*0670*/  @P2 IADD3 R3, PT, PT, R3, 0x20, RZ ;  /* 0x0000002003032810 */ /* 0x000fc40007ffe0ff */
[----:B------:R-:W-:Y:S01]  /*0680*/  ISETP.GE.U32.AND P4, PT, R0, 0x140, PT ;  /* 0x000001400000780c */ /* 0x000fe20003f86070 */
[----:B------:R3:W-:Y:S02]  /*0690*/  @P5 STL.64 [R1+0x40], R100 ;  /* 0x0000406401005387 */ /* 0x0007e40000100a00 */
[C---:B------:R-:W-:Y:S01]  /*06a0*/  @P1 IMAD.WIDE.U32 R4, R3.reuse, 0x10, R4 ;  /* 0x0000001003041825 */ /* 0x040fe200078e0004 */
[----:B------:R-:W-:Y:S01]  /*06b0*/  MOV R58, RZ ;  /* 0x000000ff003a7202 */ /* 0x000fe20000000f00 */
[----:B------:R-:W5:Y:S02]  /*06c0*/  @P3 LDG.E.128 R24, desc[UR6][R88.64] ;  /* 0x0000000658183981 */ /* 0x000f64000c1e1d00 */
[C---:B--2---:R-:W-:Y:S01]  /*06d0*/  @P1 IMAD.WIDE.U32 R94, R3.reuse, 0x10, R94 ;  /* 0x00000010035e1825 */ /* 0x044fe200078e005e */
[----:B------:R-:W-:Y:S01]  /*06e0*/  @P1 IADD3 R3, PT, PT, R3, 0x20, RZ ;  /* 0x0000002003031810 */ /* 0x000fe20007ffe0ff */
[----:B------:R-:W5:Y:S04]  /*06f0*/  @P1 LDG.E.128 R36, desc[UR6][R4.64] ;  /* 0x0000000604241981 */ /* 0x000f68000c1e1d00 */
[C---:B------:R-:W-:Y:S01]  /*0700*/  @P6 IMAD.WIDE.U32 R6, R3.reuse, 0x10, R52 ;  /* 0x0000001003066825 */ /* 0x040fe200078e0034 */
[----:B------:R2:W5:Y:S04]  /*0710*/  @P2 LDG.E.128 R28, desc[UR6][R90.64] ;  /* 0x000000065a1c2981 */ /* 0x000568000c1e1d00 */
[----:B------:R-:W5:Y:S01]  /*0720*/  @P6 LDG.E.128 R44, desc[UR6][R6.64] ;  /* 0x00000006062c6981 */ /* 0x000f62000c1e1d00 */
[----:B0-----:R-:W-:Y:S01]  /*0730*/  @P6 IMAD.WIDE.U32 R96, R3, 0x10, R96 ;  /* 0x0000001003606825 */ /* 0x001fe200078e0060 */
[----:B------:R-:W-:-:S02]  /*0740*/  CS2R R52, SRZ ;  /* 0x0000000000347805 */ /* 0x000fc4000001ff00 */
[----:B------:R-:W5:Y:S01]  /*0750*/  @P2 LDG.E.128 R32, desc[UR6][R92.64] ;  /* 0x000000065c202981 */ /* 0x000f62000c1e1d00 */
[----:B------:R-:W-:Y:S02]  /*0760*/  CS2R R56, SRZ ;  /* 0x0000000000387805 */ /* 0x000fe4000001ff00 */
[----:B------:R-:W-:Y:S01]  /*0770*/  CS2R R60, SRZ ;  /* 0x00000000003c7805 */ /* 0x000fe2000001ff00 */
[----:B------:R-:W-:Y:S01]  /*0780*/  IMAD.MOV.U32 R66, RZ, RZ, RZ ;  /* 0x000000ffff427224 */ /* 0x000fe200078e00ff */
[----:B------:R0:W5:Y:S01]  /*0790*/  @P1 LDG.E.128 R40, desc[UR6][R94.64] ;  /* 0x000000065e281981 */ /* 0x000162000c1e1d00 */
[----:B------:R-:W-:Y:S02]  /*07a0*/  CS2R R64, SRZ ;  /* 0x0000000000407805 */ /* 0x000fe4000001ff00 */
[----:B------:R-:W-:Y:S02]  /*07b0*/  MOV R70, RZ ;  /* 0x000000ff00467202 */ /* 0x000fe40000000f00 */
[----:B------:R-:W-:Y:S01]  /*07c0*/  CS2R R68, SRZ ;  /* 0x0000000000447805 */ /* 0x000fe2000001ff00 */
[----:B------:R4:W5:Y:S01]  /*07d0*/  @P6 LDG.E.128 R48, desc[UR6][R96.64] ;  /* 0x0000000660306981 */ /* 0x000962000c1e1d00 */
[----:B------:R-:W-:-:S02]  /*07e0*/  CS2R R72, SRZ ;  /* 0x0000000000487805 */ /* 0x000fc4000001ff00 */
[----:B------:R-:W-:Y:S02]  /*07f0*/  MOV R78, RZ ;  /* 0x000000ff004e7202 */ /* 0x000fe40000000f00 */
[----:B------:R-:W-:Y:S01]  /*0800*/  CS2R R76, SRZ ;  /* 0x00000000004c7805 */ /* 0x000fe2000001ff00 */
[----:B------:R3:W-:Y:S01]  /*0810*/  @P5 STL.64 [R1+0x48], R102 ;  /* 0x0000486601005387 */ /* 0x0007e20000100a00 */
[----:B------:R-:W-:Y:S01]  /*0820*/  IMAD.MOV.U32 R82, RZ, RZ, RZ ;  /* 0x000000ffff527224 */ /* 0x000fe200078e00ff */
[----:B------:R-:W-:Y:S02]  /*0830*/  CS2R R80, SRZ ;  /* 0x0000000000507805 */ /* 0x000fe4000001ff00 */
[----:B------:R-:W-:Y:S02]  /*0840*/  CS2R R84, SRZ ;  /* 0x0000000000547805 */ /* 0x000fe4000001ff00 */
[----:B--2---:R-:W-:Y:S02]  /*0850*/  CS2R R90, SRZ ;  /* 0x00000000005a7805 */ /* 0x004fe4000001ff00 */
[----:B------:R-:W-:-:S02]  /*0860*/  CS2R R88, SRZ ;  /* 0x0000000000587805 */ /* 0x000fc4000001ff00 */
[----:B0-----:R-:W-:Y:S02]  /*0870*/  CS2R R94, SRZ ;  /* 0x00000000005e7805 */ /* 0x001fe4000001ff00 */
[----:B------:R-:W-:Y:S02]  /*0880*/  CS2R R92, SRZ ;  /* 0x00000000005c7805 */ /* 0x000fe4000001ff00 */
[----:B-1----:R-:W-:Y:S02]  /*0890*/  CS2R R98, SRZ ;  /* 0x0000000000627805 */ /* 0x002fe4000001ff00 */
[----:B----4-:R-:W-:Y:S02]  /*08a0*/  CS2R R96, SRZ ;  /* 0x0000000000607805 */ /* 0x010fe4000001ff00 */
[----:B---3--:R-:W-:Y:S02]  /*08b0*/  CS2R R100, SRZ ;  /* 0x0000000000647805 */ /* 0x008fe4000001ff00 */
        /* <DEDUP_REMOVED lines=11> */
[----:B------:R-:W-:Y:S01]  /*0970*/  @P5 MOV R87, RZ ;  /* 0x000000ff00575202 */ /* 0x000fe20000000f00 */
[----:B------:R-:W-:Y:S01]  /*0980*/  @P3 IMAD.MOV.U32 R67, RZ, RZ, RZ ;  /* 0x000000ffff433224 */ /* 0x000fe200078e00ff */
[----:B------:R-:W-:Y:S01]  /*0990*/  @P0 MOV R71, RZ ;  /* 0x000000ff00470202 */ /* 0x000fe20000000f00 */
[----:B------:R-:W-:Y:S01]  /*09a0*/  @P6 VIADD R3, R3, 0x20 ;  /* 0x0000002003036836 */ /* 0x000fe20000000000 */
[----:B------:R-:W-:-:S02]  /*09b0*/  @P2 MOV R63, RZ ;  /* 0x000000ff003f2202 */ /* 0x000fc40000000f00 */
[----:B------:R-:W-:Y:S02]  /*09c0*/  @P1 MOV R59, RZ ;  /* 0x000000ff003b1202 */ /* 0x000fe40000000f00 */
[----:B------:R-:W-:Y:S01]  /*09d0*/  @P6 MOV R55, RZ ;  /* 0x000000ff00376202 */ /* 0x000fe20000000f00 */
[----:B------:R-:W-:Y:S06]  /*09e0*/  @!P4 BRA `(.L_x_16161) ;  /* 0x000000240054c947 */ /* 0x000fec0003800000 */
        /* <DEDUP_REMOVED lines=13> */
[----:B------:R-:W-:Y:S01]  /*0ac0*/  CS2R R60, SRZ ;  /* 0x00000000003c7805 */ /* 0x000fe2000001ff00 */
[----:B------:R-:W-:Y:S01]  /*0ad0*/  IMAD.MOV.U32 R66, RZ, RZ, RZ ;  /* 0x000000ffff427224 */ /* 0x000fe200078e00ff */
[----:B------:R-:W-:Y:S02]  /*0ae0*/  CS2R R64, SRZ ;  /* 0x0000000000407805 */ /* 0x000fe4000001ff00 */
[----:B------:R-:W-:Y:S02]  /*0af0*/  MOV R70, RZ ;  /* 0x000000ff00467202 */ /* 0x000fe40000000f00 */
[----:B------:R-:W-:Y:S02]  /*0b00*/  CS2R R68, SRZ ;  /* 0x0000000000447805 */ /* 0x000fe4000001ff00 */
[----:B------:R-:W-:-:S02]  /*0b10*/  MOV R74, RZ ;  /* 0x000000ff004a7202 */ /* 0x000fc40000000f00 */
[----:B------:R-:W-:Y:S02]  /*0b20*/  CS2R R72, SRZ ;  /* 0x0000000000487805 */ /* 0x000fe4000001ff00 */
[----:B------:R-:W-:Y:S02]  /*0b30*/  MOV R78, RZ ;  /* 0x000000ff004e7202 */ /* 0x000fe40000000f00 */
        /* <DEDUP_REMOVED lines=26> */
.L_x_16160:
        /* <DEDUP_REMOVED lines=17> */
[----:B------:R-:W0:Y:S01]  /*0df0*/  LDC.64 R6, c[0x0][0x3d0] ;  /* 0x0000f400ff067b82 */ /* 0x000e220000000a00 */
[C---:B------:R-:W-:Y:S01]  /*0e00*/  ISETP.GE.U32.AND P1, PT, R0.reuse, 0x40, PT ;  /* 0x000000400000780c */ /* 0x040fe20003f26070 */
[----:B------:R-:W3:Y:S04]  /*0e10*/  LDL R152, [R1+0x40] ;  /* 0x0000400001987983 */ /* 0x000ee80000100800 */
[----:B------:R-:W3:Y:S02]  /*0e20*/  LDL R153, [R1+0x44] ;  /* 0x0000440001997983 */ /* 0x000ee40000100800 */
[----:B------:R-:W1:Y:S02]  /*0e30*/  LDC.64 R52, c[0x0][0x3d8] ;  /* 0x0000f600ff347b82 */ /* 0x000e640000000a00 */
[----:B------:R-:W3:Y:S04]  /*0e40*/  LDL R154, [R1+0x48] ;  /* 0x00004800019a7983 */ /* 0x000ee80000100800 */
[----:B------:R-:W3:Y:S02]  /*0e50*/  LDL R155, [R1+0x4c] ;  /* 0x00004c00019b7983 */ /* 0x000ee40000100800 */
[----:B------:R-:W1:Y:S08]  /*0e60*/  @P5 LDC.64 R4, c[0x0][0x440] ;  /* 0x00011000ff045b82 */ /* 0x000e700000000a00 */
[----:B------:R-:W1:Y:S08]  /*0e70*/  LDC.64 R60, c[0x0][0x3d8] ;  /* 0x0000f600ff3c7b82 */ /* 0x000e700000000a00 */
[----:B------:R-:W1:Y:S08]  /*0e80*/  LDC.64 R56, c[0x0][0x3d0] ;  /* 0x0000f400ff387b82 */ /* 0x000e700000000a00 */
[----:B------:R-:W1:Y:S08]  /*0e90*/  @P1 LDC.64 R64, c[0x0][0x440] ;  /* 0x00011000ff401b82 */ /* 0x000e700000000a00 */
[----:B------:R-:W1:Y:S01]  /*0ea0*/  LDC.64 R68, c[0x0][0x3d0] ;  /* 0x0000f400ff447b82 */ /* 0x000e620000000a00 */
[----:B0-----:R-:W-:Y:S01]  /*0eb0*/  @P5 IMAD.WIDE.U32 R6, R3, 0x10, R6 ;  /* 0x0000001003065825 */ /* 0x001fe200078e0006 */
[----:B------:R-:W-:-:S03]  /*0ec0*/  ISETP.GE.U32.AND P6, PT, R0, 0x60, PT ;  /* 0x000000600000780c */ /* 0x000fc60003fc6070 */
[C---:B-1----:R-:W-:Y:S01]  /*0ed0*/  @P5 IMAD.WIDE.U32 R52, R3.reuse, 0x10, R52 ;  /* 0x0000001003345825 */ /* 0x042fe200078e0034 */
[C---:B------:R-:W-:Y:S02]  /*0ee0*/  ISETP.GE.U32.AND P4, PT, R0.reuse, 0x80, PT ;  /* 0x000000800000780c */ /* 0x040fe40003f86070 */
[----:B------:R-:W0:Y:S01]  /*0ef0*/  LDC.64 R72, c[0x0][0x3d8] ;  /* 0x0000f600ff487b82 */ /* 0x000e220000000a00 */
[C---:B------:R-:W-:Y:S01]  /*0f00*/  @P5 IMAD.WIDE.U32 R4, R3.reuse, 0x10, R4 ;  /* 0x0000001003045825 */ /* 0x040fe200078e0004 */
[----:B------:R-:W-:Y:S02]  /*0f10*/  @P5 LOP3.LUT R3, R3, 0x20, RZ, 0xfc, !PT ;  /* 0x0000002003035812 */ /* 0x000fe400078efcff */
[C---:B------:R-:W-:Y:S02]  /*0f20*/  ISETP.GE.U32.AND P0, PT, R0.reuse, 0xa0, PT ;  /* 0x000000a00000780c */ /* 0x040fe40003f06070 */
[C---:B------:R-:W-:Y:S01]  /*0f30*/  ISETP.GE.U32.AND P3, PT, R0.reuse, 0xc0, PT ;  /* 0x000000c00000780c */ /* 0x040fe20003f66070 */
[C---:B------:R-:W-:Y:S01]  /*0f40*/  @P1 IMAD.WIDE.U32 R60, R3.reuse, 0x10, R60 ;  /* 0x00000010033c1825 */ /* 0x040fe200078e003c */
[----:B------:R-:W1:Y:S01]  /*0f50*/  @P6 LDC.64 R76, c[0x0][0x440] ;  /* 0x00011000ff4c6b82 */ /* 0x000e620000000a00 */
[----:B------:R-:W-:Y:S01]  /*0f60*/  ISETP.GE.U32.AND P2, PT, R0, 0xe0, PT ;  /* 0x000000e00000780c */ /* 0x000fe20003f46070 */
[----:B------:R-:W5:Y:S01]  /*0f70*/  @P5 LD.E.128 R120, desc[UR6][R4.64] ;  /* 0x0000000604785980 */ /* 0x000f62000c101d00 */
[----:B------:R-:W-:-:S04]  /*0f80*/  @P1 IMAD.WIDE.U32 R56, R3, 0x10, R56 ;  /* 0x0000001003381825 */ /* 0x000fc800078e0038 */
[C---:B------:R-:W-:Y:S01]  /*0f90*/  @P1 IMAD.WIDE.U32 R64, R3.reuse, 0x10, R64 ;  /* 0x0000001003401825 */ /* 0x040fe200078e0040 */
[----:B------:R-:W-:Y:S01]  /*0fa0*/  @P1 IADD3 R3, PT, PT, R3, 0x20, RZ ;  /* 0x0000002003031810 */ /* 0x000fe20007ffe0ff */
[----:B------:R-:W1:Y:S01]  /*0fb0*/  LDC.64 R80, c[0x0][0x3d8] ;  /* 0x0000f600ff507b82 */ /* 0x000e620000000a00 */
[----:B------:R-:W-:Y:S02]  /*0fc0*/  @P1 MOV R83, RZ ;  /* 0x000000ff00531202 */ /* 0x000fe40000000f00 */
[----:B------:R-:W5:Y:S01]  /*0fd0*/  @P1 LD.E.128 R116, desc[UR6][R64.64] ;  /* 0x0000000640741980 */ /* 0x000f62000c101d00 */
[----:B------:R-:W-:-:S04]  /*0fe0*/  @P6 IMAD.WIDE.U32 R68, R3, 0x10, R68 ;  /* 0x0000001003446825 */ /* 0x000fc800078e0044 */
[----:B------:R-:W1:Y:S08]  /*0ff0*/  @P4 LDC.64 R84, c[0x0][0x440] ;  /* 0x00011000ff544b82 */ /* 0x000e700000000a00 */
[----:B------:R-:W1:Y:S08]  /*1000*/  LDC.64 R126, c[0x0][0x3d0] ;  /* 0x0000f400ff7e7b82 */ /* 0x000e700000000a00 */
[----:B------:R-:W1:Y:S08]  /*1010*/  LDC.64 R128, c[0x0][0x3d0] ;  /* 0x0000f400ff807b82 */ /* 0x000e700000000a00 */
[----:B------:R-:W1:Y:S08]  /*1020*/  LDC.64 R130, c[0x0][0x3d8] ;  /* 0x0000f600ff827b82 */ /* 0x000e700000000a00 */
[----:B------:R-:W1:Y:S08]  /*1030*/  LDC.64 R134, c[0x0][0x3d0] ;  /* 0x0000f400ff867b82 */ /* 0x000e700000000a00 */
[----:B------:R-:W1:Y:S01]  /*1040*/  LDC.64 R136, c[0x0][0x3d8] ;  /* 0x0000f600ff887b82 */ /* 0x000e620000000a00 */
[----:B----4-:R4:W4:Y:S07]  /*1050*/  @P5 LDG.E.128 R156, desc[UR6][R6.64] ;  /* 0x00000006069c5981 */ /* 0x01092e000c1e1d00 */
[----:B------:R-:W1:Y:S01]  /*1060*/  @P3 LDC.64 R124, c[0x0][0x440] ;  /* 0x00011000ff7c3b82 */ /* 0x000e620000000a00 */
[----:B--2---:R-:W2:Y:S04]  /*1070*/  @P1 LDG.E.128 R144, desc[UR6][R60.64] ;  /* 0x000000063c901981 */ /* 0x004ea8000c1e1d00 */
[----:B---3--:R3:W2:Y:S01]  /*1080*/  @P1 LDG.E.128 R148, desc[UR6][R56.64] ;  /* 0x0000000638941981 */ /* 0x0086a2000c1e1d00 */
[----:B0-----:R-:W-:-:S02]  /*1090*/  @P6 IMAD.WIDE.U32 R72, R3, 0x10, R72 ;  /* 0x0000001003486825 */ /* 0x001fc400078e0048 */
[----:B----4-:R-:W0:Y:S02]  /*10a0*/  LDC.64 R6, c[0x0][0x3d0] ;  /* 0x0000f400ff067b82 */ /* 0x010e240000000a00 */
[C---:B-1----:R-:W-:Y:S01]  /*10b0*/  @P6 IMAD.WIDE.U32 R76, R3.reuse, 0x10, R76 ;  /* 0x00000010034c6825 */ /* 0x042fe200078e004c */
[----:B------:R-:W5:Y:S04]  /*10c0*/  @P6 LDG.E.128 R244, desc[UR6][R72.64] ;  /* 0x0000000648f46981 */ /* 0x000f68000c1e1d00 */
[----:B------:R-:W4:Y:S01]  /*10d0*/  @P6 LDG.E.128 R140, desc[UR6][R68.64] ;  /* 0x00000006448c6981 */ /* 0x000f22000c1e1d00 */
[----:B---3--:R-:W1:Y:S08]  /*10e0*/  LDC.64 R56, c[0x0][0x3d8] ;  /* 0x0000f600ff387b82 */ /* 0x008e700000000a00 */
[----:B------:R-:W3:Y:S01]  /*10f0*/  @P0 LDC.64 R60, c[0x0][0x440] ;  /* 0x00011000ff3c0b82 */ /* 0x000ee20000000a00 */
[----:B------:R-:W5:Y:S04]  /*1100*/  @P6 LD.E.128 R112, desc[UR6][R76.64] ;  /* 0x000000064c706980 */ /* 0x000f68000c101d00 */
[----:B------:R0:W4:Y:S03]  /*1110*/  @P5 LDG.E.128 R152, desc[UR6][R52.64] ;  /* 0x0000000634985981 */ /* 0x000126000c1e1d00 */
[----:B------:R-:W4:Y:S08]  /*1120*/  LDC.64 R64, c[0x0][0x3d0] ;  /* 0x0000f400ff407b82 */ /* 0x000f300000000a00 */
[----:B0-----:R-:W0:Y:S01]  /*1130*/  LDC.64 R52, c[0x0][0x3d0] ;  /* 0x0000f400ff347b82 */ /* 0x001e220000000a00 */
[----:B------:R-:W-:Y:S01]  /*1140*/  @P6 VIADD R3, R3, 0x20 ;  /* 0x0000002003036836 */ /* 0x000fe20000000000 */
[----:B------:R-:W-:-:S06]  /*1150*/  @P6 MOV R79, RZ ;  /* 0x000000ff004f6202 */ /* 0x000fcc0000000f00 */
[----:B------:R-:W4:Y:S01]  /*1160*/  LDC.64 R68, c[0x0][0x3d8] ;  /* 0x0000f600ff447b82 */ /* 0x000f220000000a00 */
[----:B------:R-:W-:-:S07]  /*1170*/  @P4 IMAD.WIDE.U32 R6, R3, 0x10, R6 ;  /* 0x0000001003064825 */ /* 0x000fce00078e0006 */
[----:B------:R-:W4:Y:S01]  /*1180*/  LDC.64 R72, c[0x0][0x3d8] ;  /* 0x0000f600ff487b82 */ /* 0x000f220000000a00 */
[C---:B------:R-:W-:Y:S01]  /*1190*/  @P4 IMAD.WIDE.U32 R80, R3.reuse, 0x10, R80 ;  /* 0x0000001003504825 */ /* 0x040fe200078e0050 */
[----:B------:R-:W5:Y:S06]  /*11a0*/  @P4 LDG.E.128 R240, desc[UR6][R6.64] ;  /* 0x0000000606f04981 */ /* 0x000f6c000c1e1d00 */
[----:B------:R-:W4:Y:S01]  /*11b0*/  @P2 LDC.64 R76, c[0x0][0x440] ;  /* 0x00011000ff4c2b82 */ /* 0x000f220000000a00 */
[C---:B------:R-:W-:Y:S01]  /*11c0*/  @P4 IMAD.WIDE.U32 R84, R3.reuse, 0x10, R84 ;  /* 0x0000001003544825 */ /* 0x040fe200078e0054 */
[----:B------:R-:W-:Y:S01]  /*11d0*/  @P4 IADD3 R3, PT, PT, R3, 0x20, RZ ;  /* 0x0000002003034810 */ /* 0x000fe20007ffe0ff */
[----:B------:R4:W5:Y:S04]  /*11e0*/  @P4 LDG.E.128 R8, desc[UR6][R80.64] ;  /* 0x0000000650084981 */ /* 0x000968000c1e1d00 */
[C---:B0-----:R-:W-:Y:S01]  /*11f0*/  @P0 IMAD.WIDE.U32 R52, R3.reuse, 0x10, R52 ;  /* 0x0000001003340825 */ /* 0x041fe200078e0034 */
[----:B------:R-:W5:Y:S03]  /*1200*/  @P4 LD.E.128 R108, desc[UR6][R84.64] ;  /* 0x00000006546c4980 */ /* 0x000f66000c101d00 */
[----:B-1----:R-:W-:Y:S01]  /*1210*/  @P0 IMAD.WIDE.U32 R56, R3, 0x10, R56 ;  /* 0x0000001003380825 */ /* 0x002fe200078e0038 */
[----:B------:R-:W-:-:S03]  /*1220*/  @P4 MOV R75, RZ ;  /* 0x000000ff004b4202 */ /* 0x000fc60000000f00 */
[----:B------:R-:W-:Y:S02]  /*1230*/  HFMA2 R58, -RZ, RZ, 0, 0 ;  /* 0x00000000ff3a7431 */ /* 0x000fe400000001ff */
[C---:B---3--:R-:W-:Y:S01]  /*1240*/  @P0 IMAD.WIDE.U32 R60, R3.reuse, 0x10, R60 ;  /* 0x00000010033c0825 */ /* 0x048fe200078e003c */
[----:B------:R-:W-:-:S03]  /*1250*/  @P0 IADD3 R3, PT, PT, R3, 0x20, RZ ;  /* 0x0000002003030810 */ /* 0x000fc60007ffe0ff */
[----:B------:R-:W-:Y:S01]  /*1260*/  HFMA2 R66, -RZ, RZ, 0, 0 ;  /* 0x00000000ff427431 */ /* 0x000fe200000001ff */
[----:B--2---:R0:W-:Y:S04]  /*1270*/  @P1 STL.64 [R1+0x20], R144 ;  /* 0x0000209001001387 */ /* 0x0041e80000100a00 */
[----:B------:R0:W-:Y:S04]  /*1280*/  @P1 STL.64 [R1+0x28], R146 ;  /* 0x0000289201001387 */ /* 0x0001e80000100a00 */
[----:B------:R0:W-:Y:S04]  /*1290*/  @P1 STL.64 [R1+0x30], R148 ;  /* 0x0000309401001387 */ /* 0x0001e80000100a00 */
[----:B------:R0:W-:Y:S01]  /*12a0*/  @P1 STL.64 [R1+0x38], R150 ;  /* 0x0000389601001387 */ /* 0x0001e20000100a00 */
[----:B------:R-:W-:-:S03]  /*12b0*/  ISETP.GE.U32.AND P1, PT, R0, 0x100, PT ;  /* 0x000001000000780c */ /* 0x000fc60003f26070 */
[----:B------:R0:W-:Y:S04]  /*12c0*/  @P5 STL.64 [R1+0x50], R156 ;  /* 0x0000509c01005387 */ /* 0x0001e80000100a00 */
[----:B------:R0:W-:Y:S04]  /*12d0*/  @P5 STL.64 [R1+0x58], R158 ;  /* 0x0000589e01005387 */ /* 0x0001e80000100a00 */
[----:B----4-:R0:W-:Y:S02]  /*12e0*/  @P6 STL.64 [R1+0x10], R140 ;  /* 0x0000108c01006387 */ /* 0x0101e40000100a00 */
[----:B------:R-:W1:Y:S02]  /*12f0*/  @P1 LDC.64 R132, c[0x0][0x440] ;  /* 0x00011000ff841b82 */ /* 0x000e640000000a00 */
[----:B------:R0:W-:Y:S01]  /*1300*/  @P6 STL.64 [R1+0x18], R142 ;  /* 0x0000188e01006387 */ /* 0x0001e20000100a00 */
[C---:B------:R-:W-:Y:S01]  /*1310*/  ISETP.GE.U32.AND P6, PT, R0.reuse, 0x120, PT ;  /* 0x000001200000780c */ /* 0x040fe20003fc6070 */
[----:B------:R-:W-:Y:S01]  /*1320*/  @P3 IMAD.WIDE.U32 R64, R3, 0x10, R64 ;  /* 0x0000001003403825 */ /* 0x000fe200078e0040 */
[----:B------:R-:W-:-:S03]  /*1330*/  ISETP.GE.U32.AND P4, PT, R0, 0x140, PT ;  /* 0x000001400000780c */ /* 0x000fc60003f86070 */
[----:B------:R-:W-:Y:S01]  /*1340*/  HFMA2 R78, -RZ, RZ, 0, 0 ;  /* 0x00000000ff4e7431 */ /* 0x000fe200000001ff */
[----:B------:R2:W5:Y:S01]  /*1350*/  @P0 LDG.E.128 R12, desc[UR6][R52.64] ;  /* 0x00000006340c0981 */ /* 0x000562000c1e1d00 */
[C---:B------:R-:W-:Y:S01]  /*1360*/  @P3 IMAD.WIDE.U32 R68, R3.reuse, 0x10, R68 ;  /* 0x0000001003443825 */ /* 0x040fe200078e0044 */
[----:B------:R-:W-:Y:S02]  /*1370*/  MOV R62, RZ ;  /* 0x000000ff003e7202 */ /* 0x000fe40000000f00 */
[----:B------:R-:W-:Y:S01]  /*1380*/  CS2R R80, SRZ ;  /* 0x0000000000507805 */ /* 0x000fe2000001ff00 */
[----:B------:R3:W5:Y:S01]  /*1390*/  @P0 LDG.E.128 R16, desc[UR6][R56.64] ;  /* 0x0000000638100981 */ /* 0x000762000c1e1d00 */
[----:B------:R-:W-:-:S03]  /*13a0*/  @P3 IMAD.WIDE.U32 R124, R3, 0x10, R124 ;  /* 0x00000010037c3825 */ /* 0x000fc600078e007c */
[----:B------:R0:W-:Y:S01]  /*13b0*/  @P5 STL.64 [R1+0x40], R152 ;  /* 0x0000409801005387 */ /* 0x0001e20000100a00 */
[----:B------:R-:W4:Y:S01]  /*13c0*/  @P6 LDC.64 R4, c[0x0][0x440] ;  /* 0x00011000ff046b82 */ /* 0x000f220000000a00 */
[----:B------:R-:W-:Y:S02]  /*13d0*/  @P3 VIADD R3, R3, 0x20 ;  /* 0x0000002003033836 */ /* 0x000fe40000000000 */
[----:B------:R-:W5:Y:S02]  /*13e0*/  @P3 LD.E.128 R100, desc[UR6][R124.64] ;  /* 0x000000067c643980 */ /* 0x000f64000c101d00 */
[C---:B------:R-:W-:Y:S01]  /*13f0*/  @P2 IMAD.WIDE.U32 R126, R3.reuse, 0x10, R126 ;  /* 0x00000010037e2825 */ /* 0x040fe200078e007e */
[----:B--2---:R-:W-:Y:S01]  /*1400*/  CS2R R52, SRZ ;  /* 0x0000000000347805 */ /* 0x004fe2000001ff00 */
[----:B------:R2:W5:Y:S02]  /*1410*/  @P0 LD.E.128 R104, desc[UR6][R60.64] ;  /* 0x000000063c680980 */ /* 0x000564000c101d00 */
[----:B------:R-:W-:-:S02]  /*1420*/  @P2 IMAD.WIDE.U32 R72, R3, 0x10, R72 ;  /* 0x0000001003482825 */ /* 0x000fc400078e0048 */
[----:B------:R-:W5:Y:S02]  /*1430*/  @P2 LDG.E.128 R28, desc[UR6][R126.64] ;  /* 0x000000067e1c2981 */ /* 0x000f64000c1e1d00 */
[C---:B------:R-:W-:Y:S01]  /*1440*/  @P2 IMAD.WIDE.U32 R76, R3.reuse, 0x10, R76 ;  /* 0x00000010034c2825 */ /* 0x040fe200078e004c */
[----:B------:R-:W-:Y:S01]  /*1450*/  @P2 IADD3 R3, PT, PT, R3, 0x20, RZ ;  /* 0x0000002003032810 */ /* 0x000fe20007ffe0ff */
[----:B------:R0:W-:Y:S04]  /*1460*/  @P5 STL.64 [R1+0x48], R154 ;  /* 0x0000489a01005387 */ /* 0x0001e80000100a00 */
[C---:B------:R-:W-:Y:S01]  /*1470*/  @P1 IMAD.WIDE.U32 R128, R3.reuse, 0x10, R128 ;  /* 0x0000001003801825 */ /* 0x040fe200078e0080 */
[----:B------:R0:W5:Y:S03]  /*1480*/  @P3 LDG.E.128 R20, desc[UR6][R64.64] ;  /* 0x0000000640143981 */ /* 0x000166000c1e1d00 */
[C---:B------:R-:W-:Y:S01]  /*1490*/  @P1 IMAD.WIDE.U32 R130, R3.reuse, 0x10, R130 ;  /* 0x0000001003821825 */ /* 0x040fe200078e0082 */
[----:B------:R-:W5:Y:S03]  /*14a0*/  @P1 LDG.E.128 R36, desc[UR6][R128.64] ;  /* 0x0000000680241981 */ /* 0x000f66000c1e1d00 */
[C---:B-1----:R-:W-:Y:S01]  /*14b0*/  @P1 IMAD.WIDE.U32 R132, R3.reuse, 0x10, R132 ;  /* 0x0000001003841825 */ /* 0x042fe200078e0084 */
[----:B------:R-:W-:Y:S01]  /*14c0*/  @P1 IADD3 R3, PT, PT, R3, 0x20, RZ ;  /* 0x0000002003031810 */ /* 0x000fe20007ffe0ff */
[----:B------:R-:W5:Y:S04]  /*14d0*/  @P1 LDG.E.128 R40, desc[UR6][R130.64] ;  /* 0x0000000682281981 */ /* 0x000f68000c1e1d00 */
[C---:B------:R-:W-:Y:S01]  /*14e0*/  @P6 IMAD.WIDE.U32 R134, R3.reuse, 0x10, R134 ;  /* 0x0000001003866825 */ /* 0x040fe200078e0086 */
[----:B------:R-:W5:Y:S03]  /*14f0*/  @P1 LD.E.128 R92, desc[UR6][R132.64] ;  /* 0x00000006845c1980 */ /* 0x000f66000c101d00 */
[C---:B------:R-:W-:Y:S01]  /*1500*/  @P6 IMAD.WIDE.U32 R136, R3.reuse, 0x10, R136 ;  /* 0x0000001003886825 */ /* 0x040fe200078e0088 */
[----:B------:R-:W5:Y:S03]  /*1510*/  @P6 LDG.E.128 R44, desc[UR6][R134.64] ;  /* 0x00000006862c6981 */ /* 0x000f66000c1e1d00 */
[----:B----4-:R-:W-:Y:S01]  /*1520*/  @P6 IMAD.WIDE.U32 R4, R3, 0x10, R4 ;  /* 0x0000001003046825 */ /* 0x010fe200078e0004 */
[----:B------:R-:W5:Y:S04]  /*1530*/  @P6 LDG.E.128 R48, desc[UR6][R136.64] ;  /* 0x0000000688306981 */ /* 0x000f68000c1e1d00 */
[----:B------:R-:W5:Y:S01]  /*1540*/  @P6 LD.E.128 R88, desc[UR6][R4.64] ;  /* 0x0000000604586980 */ /* 0x000f62000c101d00 */
[----:B------:R-:W-:Y:S01]  /*1550*/  IMAD.MOV.U32 R54, RZ, RZ, RZ ;  /* 0x000000ffff367224 */ /* 0x000fe200078e00ff */
[----:B---3--:R-:W-:-:S02]  /*1560*/  CS2R R56, SRZ ;  /* 0x0000000000387805 */ /* 0x008fc4000001ff00 */
[----:B--2---:R-:W-:Y:S01]  /*1570*/  CS2R R60, SRZ ;  /* 0x00000000003c7805 */ /* 0x004fe2000001ff00 */
[----:B------:R1:W5:Y:S01]  /*1580*/  @P3 LDG.E.128 R24, desc[UR6][R68.64] ;  /* 0x0000000644183981 */ /* 0x000362000c1e1d00 */
[----:B0-----:R-:W-:Y:S01]  /*1590*/  CS2R R64, SRZ ;  /* 0x0000000000407805 */ /* 0x001fe2000001ff00 */
[----:B------:R-:W-:Y:S01]  /*15a0*/  IMAD.MOV.U32 R70, RZ, RZ, RZ ;  /* 0x000000ffff467224 */ /* 0x000fe200078e00ff */
[----:B------:R-:W-:Y:S01]  /*15b0*/  MOV R74, RZ ;  /* 0x000000ff004a7202 */ /* 0x000fe20000000f00 */
[----:B------:R0:W5:Y:S01]  /*15c0*/  @P2 LDG.E.128 R32, desc[UR6][R72.64] ;  /* 0x0000000648202981 */ /* 0x000162000c1e1d00 */
[----:B------:R-:W-:Y:S01]  /*15d0*/  MOV R82, RZ ;  /* 0x000000ff00527202 */ /* 0x000fe20000000f00 */
[----:B------:R-:W-:Y:S01]  /*15e0*/  IMAD.MOV.U32 R86, RZ, RZ, RZ ;  /* 0x000000ffff567224 */ /* 0x000fe200078e00ff */
[----:B------:R-:W-:Y:S01]  /*15f0*/  CS2R R84, SRZ ;  /* 0x0000000000547805 */ /* 0x000fe2000001ff00 */
[----:B------:R2:W5:Y:S01]  /*1600*/  @P2 LD.E.128 R96, desc[UR6][R76.64] ;  /* 0x000000064c602980 */ /* 0x000562000c101d00 */
[----:B------:R-:W-:-:S02]  /*1610*/  @P5 MOV R87, RZ ;  /* 0x000000ff00575202 */ /* 0x000fc40000000f00 */
[----:B-1----:R-:W-:Y:S02]  /*1620*/  CS2R R68, SRZ ;  /* 0x0000000000447805 */ /* 0x002fe4000001ff00 */
[----:B------:R-:W-:Y:S01]  /*1630*/  @P0 MOV R71, RZ ;  /* 0x000000ff00470202 */ /* 0x000fe20000000f00 */
[----:B------:R-:W-:Y:S01]  /*1640*/  @P2 IMAD.MOV.U32 R63, RZ, RZ, RZ ;  /* 0x000000ffff3f2224 */ /* 0x000fe200078e00ff */
[----:B------:R-:W-:Y:S02]  /*1650*/  @P3 MOV R67, RZ ;  /* 0x000000ff00433202 */ /* 0x000fe40000000f00 */
[----:B0-----:R-:W-:Y:S02]  /*1660*/  CS2R R72, SRZ ;  /* 0x0000000000487805 */ /* 0x001fe4000001ff00 */
[----:B------:R-:W-:Y:S02]  /*1670*/  @P1 MOV R59, RZ ;  /* 0x000000ff003b1202 */ /* 0x000fe40000000f00 */
[----:B------:R-:W-:-:S02]  /*1680*/  @P6 MOV R55, RZ ;  /* 0x000000ff00376202 */ /* 0x000fc40000000f00 */
[----:B--2---:R-:W-:Y:S02]  /*1690*/  CS2R R76, SRZ ;  /* 0x00000000004c7805 */ /* 0x004fe4000001ff00 */
[----:B------:R-:W-:Y:S01]  /*16a0*/  @P6 IADD3 R3, PT, PT, R3, 0x20, RZ ;  /* 0x0000002003036810 */ /* 0x000fe20007ffe0ff */
[----:B------:R-:W-:Y:S06]  /*16b0*/  @!P4 BRA `(.L_x_16161) ;  /* 0x000000180020c947 */ /* 0x000fec0003800000 */
        /* <DEDUP_REMOVED lines=23> */
[----:B------:R-:W-:Y:S02]  /*1830*/  MOV R78, RZ ;  /* 0x000000ff004e7202 */ /* 0x000fe40000000f00 */
[----:B------:R-:W-:Y:S02]  /*1840*/  CS2R R76, SRZ ;  /* 0x00000000004c7805 */ /* 0x000fe4000001ff00 */
[----:B------:R-:W-:Y:S02]  /*1850*/  MOV R82, RZ ;  /* 0x000000ff00527202 */ /* 0x000fe40000000f00 */
[----:B------:R-:W-:Y:S01]  /*1860*/  CS2R R80, SRZ ;  /* 0x0000000000507805 */ /* 0x000fe2000001ff00 */
[----:B------:R-:W-:Y:S01]  /*1870*/  IMAD.MOV.U32 R86, RZ, RZ, RZ ;  /* 0x000000ffff567224 */ /* 0x000fe200078e00ff */
[----:B------:R-:W-:Y:S01]  /*1880*/  CS2R R84, SRZ ;  /* 0x0000000000547805 */ /* 0x000fe2000001ff00 */
[----:B------:R-:W-:Y:S06]  /*1890*/  BRA `(.L_x_16161) ;  /* 0x0000001400a87947 */ /* 0x000fec0003800000 */
.L_x_16159:
        /* <DEDUP_REMOVED lines=40> */
[----:B------:R0:W5:Y:S04]  /*1b20*/  @P5 LD.E.128 R84, desc[UR6][R4.64] ;  /* 0x0000000604545980 */ /* 0x000168000c101d00 */
[C---:B------:R-:W-:Y:S01]  /*1b30*/  @P2 IMAD.WIDE.U32 R132, R3.reuse, 0x10, R132 ;  /* 0x0000001003842825 */ /* 0x040fe200078e0084 */
[C---:B------:R-:W-:Y:S01]  /*1b40*/  ISETP.GE.U32.AND P3, PT, R0.reuse, 0x60, PT ;  /* 0x000000600000780c */ /* 0x040fe20003f66070 */
[----:B------:R-:W4:Y:S01]  /*1b50*/  LDC.64 R140, c[0x0][0x3d8] ;  /* 0x0000f600ff8c7b82 */ /* 0x000f220000000a00 */
[C---:B------:R-:W-:Y:S01]  /*1b60*/  ISETP.GE.U32.AND P0, PT, R0.reuse, 0x80, PT ;  /* 0x000000800000780c */ /* 0x040fe20003f06070 */
[C---:B------:R-:W-:Y:S01]  /*1b70*/  @P2 IMAD.WIDE.U32 R128, R3.reuse, 0x10, R128 ;  /* 0x0000001003802825 */ /* 0x040fe200078e0080 */
[----:B------:R-:W-:Y:S01]  /*1b80*/  ISETP.GE.U32.AND P1, PT, R0, 0xa0, PT ;  /* 0x000000a00000780c */ /* 0x000fe20003f26070 */
[----:B------:R1:W5:Y:S02]  /*1b90*/  @P5 LD.E.128 R120, desc[UR6][R126.64] ;  /* 0x000000067e785980 */ /* 0x000364000c101d00 */
[----:B0-----:R-:W-:-:S02]  /*1ba0*/  @P2 IMAD.WIDE.U32 R130, R3, 0x10, R130 ;  /* 0x0000001003822825 */ /* 0x001fc400078e0082 */
[----:B------:R-:W0:Y:S02]  /*1bb0*/  LDC.64 R4, c[0x0][0x3d0] ;  /* 0x0000f400ff047b82 */ /* 0x000e240000000a00 */
[C---:B-1----:R-:W-:Y:S01]  /*1bc0*/  @P2 IMAD.WIDE.U32 R134, R3.reuse, 0x10, R134 ;  /* 0x0000001003862825 */ /* 0x042fe200078e0086 */
[----:B------:R-:W-:Y:S01]  /*1bd0*/  @P2 IADD3 R3, PT, PT, R3, 0x20, RZ ;  /* 0x0000002003032810 */ /* 0x000fe20007ffe0ff */
[----:B------:R-:W5:Y:S04]  /*1be0*/  @P2 LD.E.128 R80, desc[UR6][R130.64] ;  /* 0x0000000682502980 */ /* 0x000f68000c101d00 */
[----:B------:R-:W-:Y:S01]  /*1bf0*/  @P3 IMAD.WIDE.U32 R136, R3, 0x10, R136 ;  /* 0x0000001003883825 */ /* 0x000fe200078e0088 */
[----:B------:R-:W1:Y:S01]  /*1c00*/  @P3 LDC.64 R138, c[0x0][0x438] ;  /* 0x00010e00ff8a3b82 */ /* 0x000e620000000a00 */
[----:B------:R-:W5:Y:S07]  /*1c10*/  @P2 LD.E.128 R116, desc[UR6][R134.64] ;  /* 0x0000000686742980 */ /* 0x000f6e000c101d00 */
[----:B------:R-:W0:Y:S01]  /*1c20*/  @P3 LDC.64 R142, c[0x0][0x440] ;  /* 0x00011000ff8e3b82 */ /* 0x000e220000000a00 */
[----:B------:R-:W-:-:S02]  /*1c30*/  ISETP.GE.U32.AND P4, PT, R0, 0xe0, PT ;  /* 0x000000e00000780c */ /* 0x000fc40003f86070 */
        /* <DEDUP_REMOVED lines=8> */
[----:B------:R0:W3:Y:S01]  /*1cc0*/  @P3 LDG.E.128 R152, desc[UR6][R136.64] ;  /* 0x0000000688983981 */ /* 0x0000e2000c1e1d00 */
[C---:B-1----:R-:W-:Y:S01]  /*1cd0*/  @P3 IMAD.WIDE.U32 R138, R3.reuse, 0x10, R138 ;  /* 0x00000010038a3825 */ /* 0x042fe200078e008a */
[----:B0-----:R-:W0:Y:S03]  /*1ce0*/  LDC.64 R128, c[0x0][0x3d0] ;  /* 0x0000f400ff807b82 */ /* 0x001e260000000a00 */
[C---:B------:R-:W-:Y:S01]  /*1cf0*/  @P3 IMAD.WIDE.U32 R140, R3.reuse, 0x10, R140 ;  /* 0x00000010038c3825 */ /* 0x040fe200078e008c */
[----:B------:R-:W5:Y:S03]  /*1d00*/  @P3 LD.E.128 R76, desc[UR6][R138.64] ;  /* 0x000000068a4c3980 */ /* 0x000f66000c101d00 */
[C---:B------:R-:W-:Y:S01]  /*1d10*/  @P3 IMAD.WIDE.U32 R142, R3.reuse, 0x10, R142 ;  /* 0x00000010038e3825 */ /* 0x040fe200078e008e */
[----:B------:R-:W1:Y:S01]  /*1d20*/  LDC.64 R132, c[0x0][0x3d8] ;  /* 0x0000f600ff847b82 */ /* 0x000e620000000a00 */
[----:B------:R-:W-:Y:S01]  /*1d30*/  @P3 IADD3 R3, PT, PT, R3, 0x20, RZ ;  /* 0x0000002003033810 */ /* 0x000fe20007ffe0ff */
[----:B------:R0:W5:Y:S04]  /*1d40*/  @P3 LDG.E.128 R244, desc[UR6][R140.64] ;  /* 0x000000068cf43981 */ /* 0x000168000c1e1d00 */
[----:B------:R0:W5:Y:S02]  /*1d50*/  @P3 LD.E.128 R112, desc[UR6][R142.64] ;  /* 0x000000068e703980 */ /* 0x000164000c101d00 */
[----:B------:R-:W1:Y:S08]  /*1d60*/  LDC.64 R136, c[0x0][0x3d0] ;  /* 0x0000f400ff887b82 */ /* 0x000e700000000a00 */
[----:B0-----:R-:W0:Y:S08]  /*1d70*/  LDC.64 R140, c[0x0][0x3d8] ;  /* 0x0000f600ff8c7b82 */ /* 0x001e300000000a00 */
[----:B------:R-:W0:Y:S08]  /*1d80*/  @P4 LDC.64 R138, c[0x0][0x438] ;  /* 0x00010e00ff8a4b82 */ /* 0x000e300000000a00 */
[----:B------:R-:W0:Y:S01]  /*1d90*/  @P4 LDC.64 R142, c[0x0][0x440] ;  /* 0x00011000ff8e4b82 */ /* 0x000e220000000a00 */
[----:B------:R1:W-:Y:S04]  /*1da0*/  @P5 STL.64 [R1+0x40], R144 ;  /* 0x0000409001005387 */ /* 0x0003e80000100a00 */
[----:B------:R0:W-:Y:S03]  /*1db0*/  @P5 STL.64 [R1+0x48], R146 ;  /* 0x0000489201005387 */ /* 0x0001e60000100a00 */
[----:B-1----:R-:W1:Y:S01]  /*1dc0*/  LDC.64 R144, c[0x0][0x3d0] ;  /* 0x0000f400ff907b82 */ /* 0x002e620000000a00 */
[----:B--2---:R2:W-:Y:S04]  /*1dd0*/  @P5 STL.64 [R1+0x50], R148 ;  /* 0x0000509401005387 */ /* 0x0045e80000100a00 */
[----:B------:R4:W-:Y:S03]  /*1de0*/  @P5 STL.64 [R1+0x58], R150 ;  /* 0x0000589601005387 */ /* 0x0009e60000100a00 */
[----:B0-----:R-:W0:Y:S08]  /*1df0*/  @P0 LDC.64 R146, c[0x0][0x438] ;  /* 0x00010e00ff920b82 */ /* 0x001e300000000a00 */
[----:B--2---:R-:W2:Y:S01]  /*1e00*/  LDC.64 R148, c[0x0][0x3d8] ;  /* 0x0000f600ff947b82 */ /* 0x004ea20000000a00 */
[----:B----4-:R-:W-:Y:S07]  /*1e10*/  @P2 STL.64 [R1+0x20], R156 ;  /* 0x0000209c01002387 */ /* 0x010fee0000100a00 */
[----:B------:R-:W4:Y:S01]  /*1e20*/  @P0 LDC.64 R150, c[0x0][0x440] ;  /* 0x00011000ff960b82 */ /* 0x000f220000000a00 */
[----:B------:R-:W-:Y:S04]  /*1e30*/  @P2 STL.64 [R1+0x28], R158 ;  /* 0x0000289e01002387 */ /* 0x000fe80000100a00 */
[----:B---3--:R-:W-:Y:S04]  /*1e40*/  @P2 STL.64 [R1+0x30], R160 ;  /* 0x000030a001002387 */ /* 0x008fe80000100a00 */
[----:B------:R-:W-:Y:S01]  /*1e50*/  @P2 STL.64 [R1+0x38], R162 ;  /* 0x000038a201002387 */ /* 0x000fe20000100a00 */
[----:B------:R-:W-:Y:S01]  /*1e60*/  ISETP.GE.U32.AND P2, PT, R0, 0xc0, PT ;  /* 0x000000c00000780c */ /* 0x000fe20003f46070 */
[----:B-1----:R-:W-:-:S04]  /*1e70*/  @P0 IMAD.WIDE.U32 R144, R3, 0x10, R144 ;  /* 0x0000001003900825 */ /* 0x002fc800078e0090 */
[C---:B0-----:R-:W-:Y:S01]  /*1e80*/  @P0 IMAD.WIDE.U32 R146, R3.reuse, 0x10, R146 ;  /* 0x0000001003920825 */ /* 0x041fe200078e0092 */
[----:B------:R0:W5:Y:S03]  /*1e90*/  @P0 LDG.E.128 R240, desc[UR6][R144.64] ;  /* 0x0000000690f00981 */ /* 0x000166000c1e1d00 */
[C---:B--2---:R-:W-:Y:S01]  /*1ea0*/  @P0 IMAD.WIDE.U32 R148, R3.reuse, 0x10, R148 ;  /* 0x0000001003940825 */ /* 0x044fe200078e0094 */
[----:B------:R1:W5:Y:S03]  /*1eb0*/  @P0 LD.E.128 R72, desc[UR6][R146.64] ;  /* 0x0000000692480980 */ /* 0x000366000c101d00 */
[----:B------:R-:W2:Y:S01]  /*1ec0*/  @P2 LDC.64 R130, c[0x0][0x438] ;  /* 0x00010e00ff822b82 */ /* 0x000ea20000000a00 */
[----:B------:R3:W-:Y:S01]  /*1ed0*/  @P3 STL.64 [R1+0x10], R152 ;  /* 0x0000109801003387 */ /* 0x0007e20000100a00 */
[----:B----4-:R-:W-:-:S06]  /*1ee0*/  @P0 IMAD.WIDE.U32 R150, R3, 0x10, R150 ;  /* 0x0000001003960825 */ /* 0x010fcc00078e0096 */
[----:B------:R-:W4:Y:S01]  /*1ef0*/  @P2 LDC.64 R134, c[0x0][0x440] ;  /* 0x00011000ff862b82 */ /* 0x000f220000000a00 */
[----:B------:R1:W-:Y:S01]  /*1f00*/  @P3 STL.64 [R1+0x18], R154 ;  /* 0x0000189a01003387 */ /* 0x0003e20000100a00 */
[----:B------:R-:W-:Y:S02]  /*1f10*/  ISETP.GE.U32.AND P3, PT, R0, 0x120, PT ;  /* 0x000001200000780c */ /* 0x000fe40003f66070 */
[----:B------:R-:W-:Y:S01]  /*1f20*/  @P0 IADD3 R3, PT, PT, R3, 0x20, RZ ;  /* 0x0000002003030810 */ /* 0x000fe20007ffe0ff */
[----:B------:R3:W5:Y:S03]  /*1f30*/  @P0 LDG.E.128 R8, desc[UR6][R148.64] ;  /* 0x0000000694080981 */ /* 0x000766000c1e1d00 */
[----:B0-----:R-:W0:Y:S01]  /*1f40*/  LDC.64 R144, c[0x0][0x3d0] ;  /* 0x0000f400ff907b82 */ /* 0x001e220000000a00 */
[----:B------:R3:W5:Y:S01]  /*1f50*/  @P0 LD.E.128 R108, desc[UR6][R150.64] ;  /* 0x00000006966c0980 */ /* 0x000762000c101d00 */
[----:B------:R-:W-:-:S04]  /*1f60*/  @P1 IMAD.WIDE.U32 R4, R3, 0x10, R4 ;  /* 0x0000001003041825 */ /* 0x000fc800078e0004 */
[C---:B------:R-:W-:Y:S01]  /*1f70*/  @P1 IMAD.WIDE.U32 R6, R3.reuse, 0x10, R6 ;  /* 0x0000001003061825 */ /* 0x040fe200078e0006 */
[----:B------:R2:W5:Y:S01]  /*1f80*/  @P1 LDG.E.128 R12, desc[UR6][R4.64] ;  /* 0x00000006040c1981 */ /* 0x000562000c1e1d00 */
[----:B-1----:R-:W1:Y:S02]  /*1f90*/  @P6 LDC.64 R146, c[0x0][0x438] ;  /* 0x00010e00ff926b82 */ /* 0x002e640000000a00 */
[C---:B------:R-:W-:Y:S01]  /*1fa0*/  @P1 IMAD.WIDE.U32 R124, R3.reuse, 0x10, R124 ;  /* 0x00000010037c1825 */ /* 0x040fe200078e007c */
[----:B------:R2:W5:Y:S04]  /*1fb0*/  @P1 LD.E.128 R68, desc[UR6][R6.64] ;  /* 0x0000000606441980 */ /* 0x000568000c101d00 */
[----:B------:R4:W5:Y:S01]  /*1fc0*/  @P1 LDG.E.128 R16, desc[UR6][R124.64] ;  /* 0x000000067c101981 */ /* 0x000962000c1e1d00 */
[----:B---3--:R-:W3:Y:S01]  /*1fd0*/  LDC.64 R148, c[0x0][0x3d8] ;  /* 0x0000f600ff947b82 */ /* 0x008ee20000000a00 */
[----:B------:R-:W-:-:S07]  /*1fe0*/  @P1 IMAD.WIDE.U32 R126, R3, 0x10, R126 ;  /* 0x00000010037e1825 */ /* 0x000fce00078e007e */
[----:B------:R-:W3:Y:S01]  /*1ff0*/  @P6 LDC.64 R150, c[0x0][0x440] ;  /* 0x00011000ff966b82 */ /* 0x000ee20000000a00 */
[----:B------:R-:W-:Y:S01]  /*2000*/  @P1 VIADD R3, R3, 0x20 ;  /* 0x0000002003031836 */ /* 0x000fe20000000000 */
[----:B------:R0:W5:Y:S06]  /*2010*/  @P1 LD.E.128 R104, desc[UR6][R126.64] ;  /* 0x000000067e681980 */ /* 0x00016c000c101d00 */
[----:B------:R-:W3:Y:S01]  /*2020*/  LDC.64 R152, c[0x0][0x3d0] ;  /* 0x0000f400ff987b82 */ /* 0x000ee20000000a00 */
[----:B------:R-:W-:-:S07]  /*2030*/  @P2 IMAD.WIDE.U32 R128, R3, 0x10, R128 ;  /* 0x0000001003802825 */ /* 0x000fce00078e0080 */
[----:B--2---:R-:W2:Y:S01]  /*2040*/  @P3 LDC.64 R4, c[0x0][0x438] ;  /* 0x00010e00ff043b82 */ /* 0x004ea20000000a00 */
[C---:B------:R-:W-:Y:S01]  /*2050*/  @P2 IMAD.WIDE.U32 R130, R3.reuse, 0x10, R130 ;  /* 0x0000001003822825 */ /* 0x040fe200078e0082 */
[----:B------:R0:W5:Y:S06]  /*2060*/  @P2 LDG.E.128 R20, desc[UR6][R128.64] ;  /* 0x0000000680142981 */ /* 0x00016c000c1e1d00 */
[----:B------:R-:W2:Y:S01]  /*2070*/  LDC.64 R6, c[0x0][0x3d8] ;  /* 0x0000f600ff067b82 */ /* 0x000ea20000000a00 */
[C---:B------:R-:W-:Y:S01]  /*2080*/  @P2 IMAD.WIDE.U32 R132, R3.reuse, 0x10, R132 ;  /* 0x0000001003842825 */ /* 0x040fe200078e0084 */
[----:B------:R0:W5:Y:S06]  /*2090*/  @P2 LD.E.128 R64, desc[UR6][R130.64] ;  /* 0x0000000682402980 */ /* 0x00016c000c101d00 */
[----:B----4-:R-:W4:Y:S01]  /*20a0*/  @P3 LDC.64 R124, c[0x0][0x440] ;  /* 0x00011000ff7c3b82 */ /* 0x010f220000000a00 */
        /* <DEDUP_REMOVED lines=14> */
[C---:B-1----:R-:W-:Y:S01]  /*2190*/  @P6 IMAD.WIDE.U32 R146, R3.reuse, 0x10, R146 ;  /* 0x0000001003926825 */ /* 0x042fe200078e0092 */
[----:B------:R0:W5:Y:S03]  /*21a0*/  @P6 LDG.E.128 R36, desc[UR6][R144.64] ;  /* 0x0000000690246981 */ /* 0x000166000c1e1d00 */
[C---:B---3--:R-:W-:Y:S01]  /*21b0*/  @P6 IMAD.WIDE.U32 R148, R3.reuse, 0x10, R148 ;  /* 0x0000001003946825 */ /* 0x048fe200078e0094 */
[----:B------:R0:W5:Y:S03]  /*21c0*/  @P6 LD.E.128 R56, desc[UR6][R146.64] ;  /* 0x0000000692386980 */ /* 0x000166000c101d00 */
[C---:B------:R-:W-:Y:S01]  /*21d0*/  @P6 IMAD.WIDE.U32 R150, R3.reuse, 0x10, R150 ;  /* 0x0000001003966825 */ /* 0x040fe200078e0096 */
[----:B------:R-:W-:Y:S01]  /*21e0*/  @P6 IADD3 R3, PT, PT, R3, 0x20, RZ ;  /* 0x0000002003036810 */ /* 0x000fe20007ffe0ff */
[----:B------:R0:W5:Y:S04]  /*21f0*/  @P6 LDG.E.128 R40, desc[UR6][R148.64] ;  /* 0x0000000694286981 */ /* 0x000168000c1e1d00 */
[C---:B------:R-:W-:Y:S01]  /*2200*/  @P3 IMAD.WIDE.U32 R152, R3.reuse, 0x10, R152 ;  /* 0x0000001003983825 */ /* 0x040fe200078e0098 */
[----:B------:R0:W5:Y:S03]  /*2210*/  @P6 LD.E.128 R92, desc[UR6][R150.64] ;  /* 0x00000006965c6980 */ /* 0x000166000c101d00 */
[C---:B--2---:R-:W-:Y:S01]  /*2220*/  @P3 IMAD.WIDE.U32 R4, R3.reuse, 0x10, R4 ;  /* 0x0000001003043825 */ /* 0x044fe200078e0004 */
[----:B------:R0:W5:Y:S03]  /*2230*/  @P3 LDG.E.128 R44, desc[UR6][R152.64] ;  /* 0x00000006982c3981 */ /* 0x000166000c1e1d00 */
[C---:B------:R-:W-:Y:S01]  /*2240*/  @P3 IMAD.WIDE.U32 R6, R3.reuse, 0x10, R6 ;  /* 0x0000001003063825 */ /* 0x040fe200078e0006 */
[----:B------:R0:W5:Y:S03]  /*2250*/  @P3 LD.E.128 R52, desc[UR6][R4.64] ;  /* 0x0000000604343980 */ /* 0x000166000c101d00 */
[C---:B----4-:R-:W-:Y:S01]  /*2260*/  @P3 IMAD.WIDE.U32 R124, R3.reuse, 0x10, R124 ;  /* 0x00000010037c3825 */ /* 0x050fe200078e007c */
        /* <DEDUP_REMOVED lines=18> */
.L_x_16162:
        /* <DEDUP_REMOVED lines=18> */
[C---:B------:R-:W-:Y:S01]  /*24b0*/  ISETP.GE.U32.AND P1, PT, R0.reuse, 0x40, PT ;  /* 0x000000400000780c */ /* 0x040fe20003f26070 */
[----:B------:R-:W4:Y:S04]  /*24c0*/  LDL R140, [R1+0x40] ;  /* 0x00004000018c7983 */ /* 0x000f280000100800 */
[----:B------:R-:W4:Y:S02]  /*24d0*/  LDL R141, [R1+0x44] ;  /* 0x00004400018d7983 */ /* 0x000f240000100800 */
[----:B------:R-:W1:Y:S02]  /*24e0*/  LDC.64 R88, c[0x0][0x3d8] ;  /* 0x0000f600ff587b82 */ /* 0x000e640000000a00 */
[----:B------:R-:W4:Y:S04]  /*24f0*/  LDL R142, [R1+0x48] ;  /* 0x00004800018e7983 */ /* 0x000f280000100800 */
[----:B------:R-:W4:Y:S02]  /*2500*/  LDL R143, [R1+0x4c] ;  /* 0x00004c00018f7983 */ /* 0x000f240000100800 */
        /* <DEDUP_REMOVED lines=13> */
[----:B------:R-:W-:Y:S01]  /*25e0*/  ISETP.GE.U32.AND P3, PT, R0, 0xc0, PT ;  /* 0x000000c00000780c */ /* 0x000fe20003f66070 */
[C---:B------:R-:W-:Y:S01]  /*25f0*/  @P1 IMAD.WIDE.U32 R100, R3.reuse, 0x10, R100 ;  /* 0x0000001003641825 */ /* 0x040fe200078e0064 */
[----:B------:R-:W1:Y:S01]  /*2600*/  @P6 LDC.64 R108, c[0x0][0x438] ;  /* 0x00010e00ff6c6b82 */ /* 0x000e620000000a00 */
[----:B------:R0:W5:Y:S02]  /*2610*/  @P5 LD.E.128 R84, desc[UR6][R6.64] ;  /* 0x0000000606545980 */ /* 0x000164000c101d00 */
[----:B------:R-:W-:-:S04]  /*2620*/  @P1 IMAD.WIDE.U32 R92, R3, 0x10, R92 ;  /* 0x00000010035c1825 */ /* 0x000fc800078e005c */
[C---:B------:R-:W-:Y:S01]  /*2630*/  @P1 IMAD.WIDE.U32 R96, R3.reuse, 0x10, R96 ;  /* 0x0000001003601825 */ /* 0x040fe200078e0060 */
[----:B------:R-:W-:Y:S01]  /*2640*/  @P1 IADD3 R3, PT, PT, R3, 0x20, RZ ;  /* 0x0000002003031810 */ /* 0x000fe20007ffe0ff */
[----:B------:R-:W1:Y:S01]  /*2650*/  @P4 LDC.64 R116, c[0x0][0x438] ;  /* 0x00010e00ff744b82 */ /* 0x000e620000000a00 */
[----:B------:R-:W-:Y:S02]  /*2660*/  ISETP.GE.U32.AND P2, PT, R0, 0xe0, PT ;  /* 0x000000e00000780c */ /* 0x000fe40003f46070 */
[----:B------:R2:W5:Y:S01]  /*2670*/  @P1 LD.E.128 R80, desc[UR6][R96.64] ;  /* 0x0000000660501980 */ /* 0x000562000c101d00 */
[----:B------:R-:W-:-:S04]  /*2680*/  @P6 IMAD.WIDE.U32 R104, R3, 0x10, R104 ;  /* 0x0000001003686825 */ /* 0x000fc800078e0068 */
[----:B------:R-:W1:Y:S01]  /*2690*/  LDC.64 R120, c[0x0][0x3d8] ;  /* 0x0000f600ff787b82 */ /* 0x000e620000000a00 */
[----:B------:R-:W-:-:S07]  /*26a0*/  @P1 MOV R119, RZ ;  /* 0x000000ff00771202 */ /* 0x000fce0000000f00 */
[----:B0-----:R-:W0:Y:S08]  /*26b0*/  LDC.64 R6, c[0x0][0x3d0] ;  /* 0x0000f400ff067b82 */ /* 0x001e300000000a00 */
[----:B------:R-:W0:Y:S08]  /*26c0*/  LDC.64 R124, c[0x0][0x3d8] ;  /* 0x0000f600ff7c7b82 */ /* 0x000e300000000a00 */
[----:B------:R-:W0:Y:S08]  /*26d0*/  LDC.64 R126, c[0x0][0x3d0] ;  /* 0x0000f400ff7e7b82 */ /* 0x000e300000000a00 */
[----:B------:R-:W0:Y:S08]  /*26e0*/  LDC.64 R128, c[0x0][0x3d8] ;  /* 0x0000f600ff807b82 */ /* 0x000e300000000a00 */
[----:B------:R-:W0:Y:S08]  /*26f0*/  LDC.64 R132, c[0x0][0x3d8] ;  /* 0x0000f600ff847b82 */ /* 0x000e300000000a00 */
[----:B------:R-:W0:Y:S08]  /*2700*/  LDC.64 R134, c[0x0][0x3d0] ;  /* 0x0000f400ff867b82 */ /* 0x000e300000000a00 */
[----:B------:R-:W0:Y:S01]  /*2710*/  LDC.64 R136, c[0x0][0x3d8] ;  /* 0x0000f600ff887b82 */ /* 0x000e220000000a00 */
[----:B--2---:R-:W2:Y:S07]  /*2720*/  @P1 LDG.E.128 R148, desc[UR6][R100.64] ;  /* 0x0000000664941981 */ /* 0x004eae000c1e1d00 */
[----:B------:R-:W0:Y:S01]  /*2730*/  LDC.64 R96, c[0x0][0x3d8] ;  /* 0x0000f600ff607b82 */ /* 0x000e220000000a00 */
[----:B---3--:R3:W2:Y:S04]  /*2740*/  @P1 LDG.E.128 R152, desc[UR6][R92.64] ;  /* 0x000000065c981981 */ /* 0x0086a8000c1e1d00 */
[----:B----4-:R4:W2:Y:S03]  /*2750*/  @P5 LDG.E.128 R156, desc[UR6][R4.64] ;  /* 0x00000006049c5981 */ /* 0x0108a6000c1e1d00 */
[----:B---3--:R-:W3:Y:S01]  /*2760*/  @P0 LDC.64 R92, c[0x0][0x438] ;  /* 0x00010e00ff5c0b82 */ /* 0x008ee20000000a00 */
[----:B-1----:R-:W-:-:S04]  /*2770*/  @P6 IMAD.WIDE.U32 R108, R3, 0x10, R108 ;  /* 0x00000010036c6825 */ /* 0x002fc800078e006c */
[C---:B------:R-:W-:Y:S01]  /*2780*/  @P6 IMAD.WIDE.U32 R112, R3.reuse, 0x10, R112 ;  /* 0x0000001003706825 */ /* 0x040fe200078e0070 */
[----:B------:R1:W5:Y:S02]  /*2790*/  @P6 LD.E.128 R76, desc[UR6][R108.64] ;  /* 0x000000066c4c6980 */ /* 0x000364000c101d00 */
[----:B------:R-:W3:Y:S02]  /*27a0*/  LDC.64 R100, c[0x0][0x3d0] ;  /* 0x0000f400ff647b82 */ /* 0x000ee40000000a00 */
[----:B------:R0:W2:Y:S06]  /*27b0*/  @P6 LDG.E.128 R144, desc[UR6][R104.64] ;  /* 0x0000000668906981 */ /* 0x0000ac000c1e1d00 */
[----:B----4-:R-:W4:Y:S01]  /*27c0*/  LDC.64 R4, c[0x0][0x3d0] ;  /* 0x0000f400ff047b82 */ /* 0x010f220000000a00 */
[----:B------:R-:W-:Y:S01]  /*27d0*/  @P6 IADD3 R3, PT, PT, R3, 0x20, RZ ;  /* 0x0000002003036810 */ /* 0x000fe20007ffe0ff */
[----:B------:R-:W-:Y:S01]  /*27e0*/  @P6 IMAD.MOV.U32 R115, RZ, RZ, RZ ;  /* 0x000000ffff736224 */ /* 0x000fe200078e00ff */
[----:B------:R0:W5:Y:S05]  /*27f0*/  @P6 LDG.E.128 R244, desc[UR6][R112.64] ;  /* 0x0000000670f46981 */ /* 0x00016a000c1e1d00 */
[----:B-1----:R-:W1:Y:S01]  /*2800*/  @P2 LDC.64 R108, c[0x0][0x438] ;  /* 0x00010e00ff6c2b82 */ /* 0x002e620000000a00 */
[----:B------:R-:W2:Y:S07]  /*2810*/  @P5 LDG.E.128 R140, desc[UR6][R88.64] ;  /* 0x00000006588c5981 */ /* 0x000eae000c1e1d00 */
[----:B0-----:R-:W0:Y:S01]  /*2820*/  @P3 LDC.64 R104, c[0x0][0x438] ;  /* 0x00010e00ff683b82 */ /* 0x001e220000000a00 */
[----:B------:R-:W-:-:S04]  /*2830*/  @P4 IMAD.WIDE.U32 R116, R3, 0x10, R116 ;  /* 0x0000001003744825 */ /* 0x000fc800078e0074 */
[C---:B------:R-:W-:Y:S01]  /*2840*/  @P4 IMAD.WIDE.U32 R120, R3.reuse, 0x10, R120 ;  /* 0x0000001003784825 */ /* 0x040fe200078e0078 */
[----:B------:R-:W5:Y:S02]  /*2850*/  @P4 LD.E.128 R72, desc[UR6][R116.64] ;  /* 0x0000000674484980 */ /* 0x000f64000c101d00 */
[----:B------:R-:W1:Y:S01]  /*2860*/  LDC.64 R112, c[0x0][0x3d0] ;  /* 0x0000f400ff707b82 */ /* 0x000e620000000a00 */
[C---:B----4-:R-:W-:Y:S01]  /*2870*/  @P4 IMAD.WIDE.U32 R4, R3.reuse, 0x10, R4 ;  /* 0x0000001003044825 */ /* 0x050fe200078e0004 */
[----:B------:R-:W-:Y:S01]  /*2880*/  @P4 IADD3 R3, PT, PT, R3, 0x20, RZ ;  /* 0x0000002003034810 */ /* 0x000fe20007ffe0ff */
[----:B------:R-:W5:Y:S04]  /*2890*/  @P4 LDG.E.128 R8, desc[UR6][R120.64] ;  /* 0x0000000678084981 */ /* 0x000f68000c1e1d00 */
[C---:B------:R-:W-:Y:S01]  /*28a0*/  @P0 IMAD.WIDE.U32 R6, R3.reuse, 0x10, R6 ;  /* 0x0000001003060825 */ /* 0x040fe200078e0006 */
[----:B------:R-:W5:Y:S03]  /*28b0*/  @P4 LDG.E.128 R240, desc[UR6][R4.64] ;  /* 0x0000000604f04981 */ /* 0x000f66000c1e1d00 */
[C---:B---3--:R-:W-:Y:S01]  /*28c0*/  @P0 IMAD.WIDE.U32 R92, R3.reuse, 0x10, R92 ;  /* 0x00000010035c0825 */ /* 0x048fe200078e005c */
[----:B------:R-:W5:Y:S03]  /*28d0*/  @P0 LDG.E.128 R12, desc[UR6][R6.64] ;  /* 0x00000006060c0981 */ /* 0x000f66000c1e1d00 */
[C---:B------:R-:W-:Y:S01]  /*28e0*/  @P0 IMAD.WIDE.U32 R96, R3.reuse, 0x10, R96 ;  /* 0x0000001003600825 */ /* 0x040fe200078e0060 */
[----:B------:R-:W-:-:S03]  /*28f0*/  @P0 IADD3 R3, PT, PT, R3, 0x20, RZ ;  /* 0x0000002003030810 */ /* 0x000fc60007ffe0ff */
[----:B------:R-:W-:Y:S01]  /*2900*/  HFMA2 R90, -RZ, RZ, 0, 0 ;  /* 0x00000000ff5a7431 */ /* 0x000fe200000001ff */
[----:B------:R-:W-:Y:S01]  /*2910*/  @P4 MOV R111, RZ ;  /* 0x000000ff006f4202 */ /* 0x000fe20000000f00 */
[----:B------:R-:W-:Y:S01]  /*2920*/  HFMA2 R102, -RZ, RZ, 0, 0 ;  /* 0x00000000ff667431 */ /* 0x000fe200000001ff */
[----:B------:R3:W5:Y:S01]  /*2930*/  @P0 LD.E.128 R68, desc[UR6][R92.64] ;  /* 0x000000065c440980 */ /* 0x000762000c101d00 */
[----:B------:R-:W-:-:S03]  /*2940*/  @P3 IMAD.WIDE.U32 R100, R3, 0x10, R100 ;  /* 0x0000001003643825 */ /* 0x000fc600078e0064 */
[----:B--2---:R2:W-:Y:S04]  /*2950*/  @P1 STL.64 [R1+0x20], R148 ;  /* 0x0000209401001387 */ /* 0x0045e80000100a00 */
[----:B------:R2:W-:Y:S01]  /*2960*/  @P1 STL.64 [R1+0x28], R150 ;  /* 0x0000289601001387 */ /* 0x0005e20000100a00 */
[----:B0-----:R-:W-:-:S04]  /*2970*/  @P3 IMAD.WIDE.U32 R104, R3, 0x10, R104 ;  /* 0x0000001003683825 */ /* 0x001fc800078e0068 */
[----:B------:R-:W-:Y:S02]  /*2980*/  HFMA2 R114, -RZ, RZ, 0, 0 ;  /* 0x00000000ff727431 */ /* 0x000fe400000001ff */
[----:B------:R-:W-:Y:S02]  /*2990*/  HFMA2 R122, -RZ, RZ, 0, 0 ;  /* 0x00000000ff7a7431 */ /* 0x000fe400000001ff */
[----:B------:R-:W-:Y:S01]  /*29a0*/  @P3 IMAD.WIDE.U32 R124, R3, 0x10, R124 ;  /* 0x00000010037c3825 */ /* 0x000fe200078e007c */
[----:B------:R-:W-:Y:S01]  /*29b0*/  ISETP.GE.U32.AND P4, PT, R0, 0x140, PT ;  /* 0x000001400000780c */ /* 0x000fe20003f86070 */
[----:B------:R0:W5:Y:S01]  /*29c0*/  @P0 LDG.E.128 R16, desc[UR6][R96.64] ;  /* 0x0000000660100981 */ /* 0x000162000c1e1d00 */
[----:B---3--:R-:W-:Y:S01]  /*29d0*/  CS2R R92, SRZ ;  /* 0x00000000005c7805 */ /* 0x008fe2000001ff00 */
[----:B------:R-:W-:Y:S01]  /*29e0*/  IMAD.MOV.U32 R94, RZ, RZ, RZ ;  /* 0x000000ffff5e7224 */ /* 0x000fe200078e00ff */
[----:B------:R-:W-:Y:S01]  /*29f0*/  MOV R98, RZ ;  /* 0x000000ff00627202 */ /* 0x000fe20000000f00 */
[----:B------:R-:W5:Y:S04]  /*2a00*/  @P3 LDG.E.128 R24, desc[UR6][R124.64] ;  /* 0x000000067c183981 */ /* 0x000f68000c1e1d00 */
[----:B------:R2:W-:Y:S01]  /*2a10*/  @P1 STL.64 [R1+0x30], R152 ;  /* 0x0000309801001387 */ /* 0x0005e20000100a00 */
[----:B------:R-:W-:Y:S01]  /*2a20*/  MOV R106, RZ ;  /* 0x000000ff006a7202 */ /* 0x000fe20000000f00 */
[----:B------:R-:W-:Y:S01]  /*2a30*/  IMAD.MOV.U32 R110, RZ, RZ, RZ ;  /* 0x000000ffff6e7224 */ /* 0x000fe200078e00ff */
[----:B------:R-:W-:Y:S01]  /*2a40*/  MOV R118, RZ ;  /* 0x000000ff00767202 */ /* 0x000fe20000000f00 */
[----:B------:R3:W5:Y:S01]  /*2a50*/  @P3 LDG.E.128 R20, desc[UR6][R100.64] ;  /* 0x0000000664143981 */ /* 0x000762000c1e1d00 */
[----:B------:R-:W-:-:S02]  /*2a60*/  CS2R R116, SRZ ;  /* 0x0000000000747805 */ /* 0x000fc4000001ff00 */
[----:B------:R-:W-:Y:S01]  /*2a70*/  CS2R R120, SRZ ;  /* 0x0000000000787805 */ /* 0x000fe2000001ff00 */
[----:B------:R-:W-:Y:S01]  /*2a80*/  @P5 IMAD.MOV.U32 R123, RZ, RZ, RZ ;  /* 0x000000ffff7b5224 */ /* 0x000fe200078e00ff */
[----:B------:R4:W5:Y:S04]  /*2a90*/  @P3 LD.E.128 R64, desc[UR6][R104.64] ;  /* 0x0000000668403980 */ /* 0x000968000c101d00 */
[----:B------:R2:W-:Y:S04]  /*2aa0*/  @P5 STL.64 [R1+0x50], R156 ;  /* 0x0000509c01005387 */ /* 0x0005e80000100a00 */
[----:B------:R2:W-:Y:S04]  /*2ab0*/  @P5 STL.64 [R1+0x58], R158 ;  /* 0x0000589e01005387 */ /* 0x0005e80000100a00 */
[----:B------:R2:W-:Y:S01]  /*2ac0*/  @P1 STL.64 [R1+0x38], R154 ;  /* 0x0000389a01001387 */ /* 0x0005e20000100a00 */
[----:B------:R-:W-:-:S03]  /*2ad0*/  ISETP.GE.U32.AND P1, PT, R0, 0x100, PT ;  /* 0x000001000000780c */ /* 0x000fc60003f26070 */
[----:B------:R2:W-:Y:S04]  /*2ae0*/  @P6 STL.64 [R1+0x10], R144 ;  /* 0x0000109001006387 */ /* 0x0005e80000100a00 */
[----:B------:R2:W-:Y:S01]  /*2af0*/  @P6 STL.64 [R1+0x18], R146 ;  /* 0x0000189201006387 */ /* 0x0005e20000100a00 */
[----:B------:R-:W-:-:S05]  /*2b00*/  ISETP.GE.U32.AND P6, PT, R0, 0x120, PT ;  /* 0x000001200000780c */ /* 0x000fca0003fc6070 */
[----:B------:R-:W0:Y:S01]  /*2b10*/  @P1 LDC.64 R130, c[0x0][0x438] ;  /* 0x00010e00ff821b82 */ /* 0x000e220000000a00 */
[----:B------:R-:W-:-:S07]  /*2b20*/  @P3 IADD3 R3, PT, PT, R3, 0x20, RZ ;  /* 0x0000002003033810 */ /* 0x000fce0007ffe0ff */
[----:B------:R-:W3:Y:S01]  /*2b30*/  @P6 LDC.64 R88, c[0x0][0x438] ;  /* 0x00010e00ff586b82 */ /* 0x000ee20000000a00 */
[----:B------:R-:W-:-:S04]  /*2b40*/  @P2 IMAD.WIDE.U32 R126, R3, 0x10, R126 ;  /* 0x00000010037e2825 */ /* 0x000fc800078e007e */
[C---:B-1----:R-:W-:Y:S01]  /*2b50*/  @P2 IMAD.WIDE.U32 R108, R3.reuse, 0x10, R108 ;  /* 0x00000010036c2825 */ /* 0x042fe200078e006c */
[----:B------:R-:W5:Y:S03]  /*2b60*/  @P2 LDG.E.128 R28, desc[UR6][R126.64] ;  /* 0x000000067e1c2981 */ /* 0x000f66000c1e1d00 */
[C---:B------:R-:W-:Y:S01]  /*2b70*/  @P2 IMAD.WIDE.U32 R128, R3.reuse, 0x10, R128 ;  /* 0x0000001003802825 */ /* 0x040fe200078e0080 */
[----:B------:R2:W-:Y:S03]  /*2b80*/  @P5 STL.64 [R1+0x40], R140 ;  /* 0x0000408c01005387 */ /* 0x0005e60000100a00 */
[----:B------:R-:W-:Y:S01]  /*2b90*/  @P2 VIADD R3, R3, 0x20 ;  /* 0x0000002003032836 */ /* 0x000fe20000000000 */
[----:B------:R-:W5:Y:S03]  /*2ba0*/  @P2 LDG.E.128 R32, desc[UR6][R128.64] ;  /* 0x0000000680202981 */ /* 0x000f66000c1e1d00 */
[C---:B------:R-:W-:Y:S01]  /*2bb0*/  @P1 IMAD.WIDE.U32 R112, R3.reuse, 0x10, R112 ;  /* 0x0000001003701825 */ /* 0x040fe200078e0070 */
[----:B------:R1:W5:Y:S03]  /*2bc0*/  @P2 LD.E.128 R60, desc[UR6][R108.64] ;  /* 0x000000066c3c2980 */ /* 0x000366000c101d00 */
[C---:B0-----:R-:W-:Y:S01]  /*2bd0*/  @P1 IMAD.WIDE.U32 R130, R3.reuse, 0x10, R130 ;  /* 0x0000001003821825 */ /* 0x041fe200078e0082 */
[----:B------:R2:W-:Y:S03]  /*2be0*/  @P5 STL.64 [R1+0x48], R142 ;  /* 0x0000488e01005387 */ /* 0x0005e60000100a00 */
[C---:B------:R-:W-:Y:S01]  /*2bf0*/  @P1 IMAD.WIDE.U32 R132, R3.reuse, 0x10, R132 ;  /* 0x0000001003841825 */ /* 0x040fe200078e0084 */
[----:B------:R-:W-:Y:S01]  /*2c00*/  @P1 IADD3 R3, PT, PT, R3, 0x20, RZ ;  /* 0x0000002003031810 */ /* 0x000fe20007ffe0ff */
[----:B------:R-:W5:Y:S04]  /*2c10*/  @P1 LD.E.128 R56, desc[UR6][R130.64] ;  /* 0x0000000682381980 */ /* 0x000f68000c101d00 */
[C---:B------:R-:W-:Y:S01]  /*2c20*/  @P6 IMAD.WIDE.U32 R134, R3.reuse, 0x10, R134 ;  /* 0x0000001003866825 */ /* 0x040fe200078e0086 */
[----:B------:R-:W5:Y:S03]  /*2c30*/  @P1 LDG.E.128 R40, desc[UR6][R132.64] ;  /* 0x0000000684281981 */ /* 0x000f66000c1e1d00 */
[C---:B---3--:R-:W-:Y:S01]  /*2c40*/  @P6 IMAD.WIDE.U32 R4, R3.reuse, 0x10, R88 ;  /* 0x0000001003046825 */ /* 0x048fe200078e0058 */
[----:B------:R-:W5:Y:S03]  /*2c50*/  @P6 LDG.E.128 R44, desc[UR6][R134.64] ;  /* 0x00000006862c6981 */ /* 0x000f66000c1e1d00 */
[----:B------:R-:W-:Y:S01]  /*2c60*/  @P6 IMAD.WIDE.U32 R136, R3, 0x10, R136 ;  /* 0x0000001003886825 */ /* 0x000fe200078e0088 */
[----:B------:R-:W5:Y:S04]  /*2c70*/  @P6 LD.E.128 R52, desc[UR6][R4.64] ;  /* 0x0000000604346980 */ /* 0x000f68000c101d00 */
[----:B------:R-:W5:Y:S01]  /*2c80*/  @P6 LDG.E.128 R48, desc[UR6][R136.64] ;  /* 0x0000000688306981 */ /* 0x000f62000c1e1d00 */
[----:B------:R-:W-:-:S02]  /*2c90*/  CS2R R88, SRZ ;  /* 0x0000000000587805 */ /* 0x000fc4000001ff00 */
[----:B------:R-:W-:Y:S02]  /*2ca0*/  CS2R R96, SRZ ;  /* 0x0000000000607805 */ /* 0x000fe4000001ff00 */
[----:B------:R-:W-:Y:S01]  /*2cb0*/  CS2R R100, SRZ ;  /* 0x0000000000647805 */ /* 0x000fe2000001ff00 */
[----:B------:R0:W5:Y:S01]  /*2cc0*/  @P1 LDG.E.128 R36, desc[UR6][R112.64] ;  /* 0x0000000670241981 */ /* 0x000162000c1e1d00 */
[----:B----4-:R-:W-:Y:S02]  /*2cd0*/  CS2R R104, SRZ ;  /* 0x0000000000687805 */ /* 0x010fe4000001ff00 */
[----:B-1----:R-:W-:Y:S02]  /*2ce0*/  CS2R R108, SRZ ;  /* 0x00000000006c7805 */ /* 0x002fe4000001ff00 */
[----:B------:R-:W-:Y:S01]  /*2cf0*/  @P0 MOV R107, RZ ;  /* 0x000000ff006b0202 */ /* 0x000fe20000000f00 */
[----:B------:R-:W-:Y:S01]  /*2d00*/  @P1 IMAD.MOV.U32 R95, RZ, RZ, RZ ;  /* 0x000000ffff5f1224 */ /* 0x000fe200078e00ff */
[----:B------:R-:W-:-:S02]  /*2d10*/  @P3 MOV R103, RZ ;  /* 0x000000ff00673202 */ /* 0x000fc40000000f00 */
[----:B------:R-:W-:Y:S02]  /*2d20*/  @P2 MOV R99, RZ ;  /* 0x000000ff00632202 */ /* 0x000fe40000000f00 */
[----:B------:R-:W-:Y:S02]  /*2d30*/  @P6 MOV R91, RZ ;  /* 0x000000ff005b6202 */ /* 0x000fe40000000f00 */
[----:B0-----:R-:W-:Y:S02]  /*2d40*/  CS2R R112, SRZ ;  /* 0x0000000000707805 */ /* 0x001fe4000001ff00 */
        /* <DEDUP_REMOVED lines=28> */
[----:B------:R-:W-:Y:S02]  /*2f10*/  CS2R R116, SRZ ;  /* 0x0000000000747805 */ /* 0x000fe4000001ff00 */
[----:B------:R-:W-:Y:S02]  /*2f20*/  MOV R122, RZ ;  /* 0x000000ff007a7202 */ /* 0x000fe40000000f00 */
[----:B------:R-:W-:-:S07]  /*2f30*/  CS2R R120, SRZ ;  /* 0x0000000000787805 */ /* 0x000fce000001ff00 */
.L_x_16161:
[----:B------:R-:W-:Y:S05]  /*2f40*/  BSYNC.RECONVERGENT B0 ;  /* 0x0000000000007941 */ /* 0x000fea0003800200 */
.L_x_16158:
        /* <DEDUP_REMOVED lines=27> */
[----:B------:R-:W-:Y:S04]  /*3100*/  STL [R1+0x3d0], R192 ;  /* 0x0003d0c001007387 */ /* 0x000fe80000100800 */
[----:B------:R-:W3:Y:S04]  /*3110*/  LDL R194, [R1+0x18] ;  /* 0x0000180001c27983 */ /* 0x000ee80000100800 */
[----:B------:R-:W3:Y:S04]  /*3120*/  LDL R169, [R1+0x24] ;  /* 0x0000240001a97983 */ /* 0x000ee80000100800 */
[----:B------:R-:W-:Y:S04]  /*3130*/  STL [R1+0x3cc], R113 ;  /* 0x0003cc7101007387 */ /* 0x000fe80000100800 */
[----:B------:R-:W3:Y:S04]  /*3140*/  LDL R166, [R1+0x34] ;  /* 0x0000340001a67983 */ /* 0x000ee80000100800 */
[----:B------:R-:W-:Y:S04]  /*3150*/  STL [R1+0x3c8], R191 ;  /* 0x0003c8bf01007387 */ /* 0x000fe80000100800 */
[----:B------:R-:W3:Y:S04]  /*3160*/  LDL R163, [R1+0x20] ;  /* 0x0000200001a37983 */ /* 0x000ee80000100800 */
[----:B------:R-:W-:Y:S04]  /*3170*/  STL [R1+0x3c4], R245 ;  /* 0x0003c4f501007387 */ /* 0x000fe80000100800 */
        /* <DEDUP_REMOVED lines=13> */
[----:B0-----:R-:W-:-:S03]  /*3250*/  PRMT R197, R139, 0x7632, R197 ;  /* 0x000076328bc57816 */ /* 0x001fc600000000c5 */
        /* <DEDUP_REMOVED lines=53> */
[----:B--2---:R-:W-:-:S03]  /*35b0*/  PRMT R114, R127, 0x7632, R114 ;  /* 0x000076327f727816 */ /* 0x004fc60000000072 */
[----:B------:R-:W-:Y:S04]  /*35c0*/  STL [R1+0x2ec], R120 ;  /* 0x0002ec7801007387 */ /* 0x000fe80000100800 */
[----:B------:R-:W-:Y:S01]  /*35d0*/  STL [R1+0x2e8], R5 ;  /* 0x0002e80501007387 */ /* 0x000fe20000100800 */
[----:B----4-:R-:W-:-:S03]  /*35e0*/  PRMT R196, R135, 0x7632, R196 ;  /* 0x0000763287c47816 */ /* 0x010fc600000000c4 */
[----:B------:R-:W-:Y:S04]  /*35f0*/  STL [R1+0x2e4], R4 ;  /* 0x0002e40401007387 */ /* 0x000fe80000100800 */
[----:B------:R-:W-:Y:S01]  /*3600*/  STL [R1+0x2e0], R84 ;  /* 0x0002e05401007387 */ /* 0x000fe20000100800 */
[----:B-1----:R-:W-:-:S03]  /*3610*/  PRMT R246, R131, 0x7632, R246 ;  /* 0x0000763283f67816 */ /* 0x002fc600000000f6 */
[----:B------:R-:W-:Y:S04]  /*3620*/  STL [R1+0x2dc], R2 ;  /* 0x0002dc0201007387 */ /* 0x000fe80000100800 */
[----:B------:R-:W-:Y:S01]  /*3630*/  STL [R1+0x2d8], R0 ;  /* 0x0002d80001007387 */ /* 0x000fe20000100800 */
[----:B---3--:R-:W-:-:S03]  /*3640*/  PRMT R195, R138, 0x7632, R195 ;  /* 0x000076328ac37816 */ /* 0x008fc600000000c3 */
[----:B------:R0:W-:Y:S01]  /*3650*/  STL.S16 [R1+0x2d4], R197 ;  /* 0x0002d4c501007387 */ /* 0x0001e20000100600 */
[----:B------:R-:W-:Y:S02]  /*3660*/  PRMT R78, R126, 0x7632, R78 ;  /* 0x000076327e4e7816 */ /* 0x000fe4000000004e */
[----:B------:R-:W-:Y:S01]  /*3670*/  PRMT R193, R134, 0x7632, R193 ;  /* 0x0000763286c17816 */ /* 0x000fe200000000c1 */
[----:B0-----:R-:W2:Y:S04]  /*3680*/  LDL.LU R197, [R1+0x3ec] ;  /* 0x0003ec0001c57983 */ /* 0x001ea80000300800 */
[----:B------:R0:W-:Y:S01]  /*3690*/  STL.S16 [R1+0x2d0], R114 ;  /* 0x0002d07201007387 */ /* 0x0001e20000100600 */
[----:B------:R-:W-:-:S03]  /*36a0*/  PRMT R192, R130, 0x7632, R192 ;  /* 0x0000763282c07816 */ /* 0x000fc600000000c0 */
[----:B0-----:R-:W2:Y:S04]  /*36b0*/  LDL.LU R114, [R1+0x3e8] ;  /* 0x0003e80001727983 */ /* 0x001ea80000300800 */
        /* <DEDUP_REMOVED lines=257> */
[----:B--2---:R-:W-:Y:S01]  /*46d0*/  PRMT R197, R114, 0x7632, R197 ;  /* 0x0000763272c57816 */ /* 0x004fe200000000c5 */
[----:B------:R0:W-:Y:S01]  /*46e0*/  STL.S16 [R1+0x174], R226 ;  /* 0x000174e201007387 */ /* 0x0001e20000100600 */
[----:B---3--:R-:W-:-:S02]  /*46f0*/  PRMT R196, R246, 0x7632, R196 ;  /* 0x00007632f6c47816 */ /* 0x008fc400000000c4 */
[----:B----4-:R-:W-:Y:S01]  /*4700*/  PRMT R195, R78, 0x7632, R195 ;  /* 0x000076324ec37816 */ /* 0x010fe200000000c3 */
        /* <DEDUP_REMOVED lines=112> */
.L_x_16244:
        /* <DEDUP_REMOVED lines=8> */
[----:B--234-:R-:W-:Y:S06]  /*4e90*/  @!P5 BRA `(.L_x_16164) ;  /* 0x00000008001cd947 */ /* 0x01cfec0003800000 */
        /* <DEDUP_REMOVED lines=10> */
[----:B------:R-:W5:Y:S04]  /*4f40*/  @P1 LDG.E.128 R144, desc[UR6][R152.64] ;  /* 0x0000000698901981 */ /* 0x000f68000c1e1d00 */
        /* <DEDUP_REMOVED lines=9> */
[----:B-----5:R-:W-:Y:S02]  /*4fe0*/  PRMT R232, R159, 0x7632, R232 ;  /* 0x000076329fe87816 */ /* 0x020fe400000000e8 */
[----:B------:R-:W-:Y:S02]  /*4ff0*/  PRMT R2, R156, 0x7632, R2 ;  /* 0x000076329c027816 */ /* 0x000fe40000000002 */
[----:B------:R-:W-:Y:S02]  /*5000*/  PRMT R4, R157, 0x7632, R4 ;  /* 0x000076329d047816 */ /* 0x000fe40000000004 */
[----:B------:R-:W-:Y:S02]  /*5010*/  PRMT R7, R158, 0x7632, R7 ;  /* 0x000076329e077816 */ /* 0x000fe40000000007 */
[----:B------:R-:W-:Y:S02]  /*5020*/  SHF.L.U32 R152, R156, 0x10, RZ ;  /* 0x000000109c987819 */ /* 0x000fe400000006ff */
[----:B------:R-:W-:Y:S01]  /*5030*/  SHF.L.U32 R156, R158, 0x10, RZ ;  /* 0x000000109e9c7819 */ /* 0x000fe200000006ff */
[----:B------:R-:W-:Y:S01]  /*5040*/  IMAD.U32 R158, R159, 0x10000, RZ ;  /* 0x000100009f9e7824 */ /* 0x000fe200078e00ff */
[----:B------:R-:W-:Y:S01]  /*5050*/  SHF.L.U32 R154, R157, 0x10, RZ ;  /* 0x000000109d9a7819 */ /* 0x000fe200000006ff */
[----:B------:R-:W-:Y:S01]  /*5060*/  IMAD.U32 R159, R232, 0x10000, RZ ;  /* 0x00010000e89f7824 */ /* 0x000fe200078e00ff */
[----:B------:R-:W-:-:S02]  /*5070*/  SHF.L.U32 R153, R2, 0x10, RZ ;  /* 0x0000001002997819 */ /* 0x000fc400000006ff */
[----:B------:R-:W-:Y:S02]  /*5080*/  SHF.L.U32 R155, R4, 0x10, RZ ;  /* 0x00000010049b7819 */ /* 0x000fe400000006ff */
[----:B------:R-:W-:Y:S01]  /*5090*/  SHF.L.U32 R157, R7, 0x10, RZ ;  /* 0x00000010079d7819 */ /* 0x000fe200000006ff */
[----:B------:R-:W-:Y:S06]  /*50a0*/  BRA `(.L_x_16167) ;  /* 0x0000000400847947 */ /* 0x000fec0003800000 */
.L_x_16166:
[C---:B-----5:R-:W-:Y:S02]  /*50b0*/  PRMT R2, R156.reuse, 0x7632, R2 ;  /* 0x000076329c027816 */ /* 0x060fe40000000002 */
[----:B------:R-:W-:Y:S02]  /*50c0*/  SHF.L.U32 R152, R156, 0x10, RZ ;  /* 0x000000109c987819 */ /* 0x000fe400000006ff */
[----:B------:R-:W-:Y:S02]  /*50d0*/  PRMT R7, R157, 0x7632, R7 ;  /* 0x000076329d077816 */ /* 0x000fe40000000007 */
[----:B------:R-:W-:Y:S01]  /*50e0*/  PRMT R4, R158, 0x7632, R4 ;  /* 0x000076329e047816 */ /* 0x000fe20000000004 */
[----:B------:R-:W-:Y:S01]  /*50f0*/  FADD.FTZ R152, R144, R152 ;  /* 0x0000009890987221 */ /* 0x000fe20000010000 */
[C---:B------:R-:W-:Y:S02]  /*5100*/  PRMT R156, R159.reuse, 0x7632, R156 ;  /* 0x000076329f9c7816 */ /* 0x040fe4000000009c */
[----:B------:R-:W-:Y:S01]  /*5110*/  SHF.L.U32 R155, R158, 0x10, RZ ;  /* 0x000000109e9b7819 */ /* 0x000fe200000006ff */
[----:B------:R-:W-:Y:S01]  /*5120*/  IMAD.U32 R158, R159, 0x10000, RZ ;  /* 0x000100009f9e7824 */ /* 0x000fe200078e00ff */
        /* <DEDUP_REMOVED lines=11> */
[----:B------:R-:W-:Y:S01]  /*51e0*/  FADD.FTZ R159, R151, R2 ;  /* 0x00000002979f7221 */ /* 0x000fe20000010000 */
[----:B------:R-:W-:Y:S06]  /*51f0*/  BRA `(.L_x_16167) ;  /* 0x0000000400307947 */ /* 0x000fec0003800000 */
.L_x_16165:
        /* <DEDUP_REMOVED lines=21> */
[--C-:B------:R-:W-:Y:S01]  /*5350*/  FADD.FTZ R156, R2, R4.reuse ;  /* 0x00000004029c7221 */ /* 0x100fe20000010000 */
[----:B------:R-:W-:Y:S02]  /*5360*/  PRMT R4, R158, 0x7632, R4 ;  /* 0x000076329e047816 */ /* 0x000fe40000000004 */
[----:B------:R-:W-:Y:S02]  /*5370*/  PRMT R2, R142, 0x7632, R2 ;  /* 0x000076328e027816 */ /* 0x000fe40000000002 */
[----:B------:R-:W-:-:S03]  /*5380*/  SHF.L.U32 R4, R4, 0x10, RZ ;  /* 0x0000001004047819 */ /* 0x000fc600000006ff */
        /* <DEDUP_REMOVED lines=10> */
[----:B------:R-:W-:Y:S06]  /*5430*/  BRA `(.L_x_16167) ;  /* 0x0000000000a07947 */ /* 0x000fec0003800000 */
.L_x_16168:
[----:B-----5:R-:W-:Y:S01]  /*5440*/  PRMT R2, R156, 0x7632, R2 ;  /* 0x000076329c027816 */ /* 0x020fe20000000002 */
[----:B------:R-:W-:Y:S01]  /*5450*/  IMAD.U32 R154, R141, 0x10000, RZ ;  /* 0x000100008d9a7824 */ /* 0x000fe200078e00ff */
[----:B------:R-:W-:Y:S02]  /*5460*/  PRMT R152, R140, 0x7632, R152 ;  /* 0x000076328c987816 */ /* 0x000fe40000000098 */
[----:B------:R-:W-:Y:S02]  /*5470*/  SHF.L.U32 R4, R2, 0x10, RZ ;  /* 0x0000001002047819 */ /* 0x000fe400000006ff */
[----:B------:R-:W-:Y:S02]  /*5480*/  PRMT R2, R157, 0x7632, R2 ;  /* 0x000076329d027816 */ /* 0x000fe40000000002 */
        /* <DEDUP_REMOVED lines=9> */
[----:B------:R-:W-:Y:S02]  /*5520*/  PRMT R155, R158, 0x7632, R155 ;  /* 0x000076329e9b7816 */ /* 0x000fe4000000009b */
[----:B------:R-:W-:Y:S01]  /*5530*/  SHF.L.U32 R156, R143, 0x10, RZ ;  /* 0x000000108f9c7819 */ /* 0x000fe200000006ff */
[----:B------:R-:W-:Y:S01]  /*5540*/  FADD.FTZ R152, R7, R152 ;  /* 0x0000009807987221 */ /* 0x000fe20000010000 */
[----:B------:R-:W-:-:S02]  /*5550*/  SHF.L.U32 R7, R157, 0x10, RZ ;  /* 0x000000109d077819 */ /* 0x000fc400000006ff */
[----:B------:R-:W-:Y:S01]  /*5560*/  SHF.L.U32 R155, R155, 0x10, RZ ;  /* 0x000000109b9b7819 */ /* 0x000fe200000006ff */
[----:B------:R-:W-:Y:S02]  /*5570*/  FADD.FTZ R152, R144, R152 ;  /* 0x0000009890987221 */ /* 0x000fe40000010000 */
[----:B------:R-:W-:Y:S01]  /*5580*/  FADD.FTZ R154, R7, R154 ;  /* 0x0000009a079a7221 */ /* 0x000fe20000010000 */
[----:B------:R-:W-:-:S03]  /*5590*/  SHF.L.U32 R7, R158, 0x10, RZ ;  /* 0x000000109e077819 */ /* 0x000fc600000006ff */
[----:B------:R-:W-:Y:S02]  /*55a0*/  FADD.FTZ R154, R146, R154 ;  /* 0x0000009a929a7221 */ /* 0x000fe40000010000 */
[----:B------:R-:W-:Y:S01]  /*55b0*/  FADD.FTZ R153, R7, R153 ;  /* 0x0000009907997221 */ /* 0x000fe20000010000 */
[----:B------:R-:W-:-:S05]  /*55c0*/  PRMT R7, R142, 0x7632, R7 ;  /* 0x000076328e077816 */ /* 0x000fca0000000007 */
[----:B------:R-:W-:-:S04]  /*55d0*/  IMAD.U32 R7, R7, 0x10000, RZ ;  /* 0x0001000007077824 */ /* 0x000fc800078e00ff */
[----:B------:R-:W-:Y:S01]  /*55e0*/  FADD.FTZ R7, R155, R7 ;  /* 0x000000079b077221 */ /* 0x000fe20000010000 */
[C---:B------:R-:W-:Y:S02]  /*55f0*/  SHF.L.U32 R155, R159.reuse, 0x10, RZ ;  /* 0x000000109f9b7819 */ /* 0x040fe400000006ff */
[----:B------:R-:W-:Y:S01]  /*5600*/  PRMT R159, R159, 0x7632, R159 ;  /* 0x000076329f9f7816 */ /* 0x000fe2000000009f */
[----:B------:R-:W-:Y:S02]  /*5610*/  FADD.FTZ R157, R149, R7 ;  /* 0x00000007959d7221 */ /* 0x000fe40000010000 */
[--C-:B------:R-:W-:Y:S01]  /*5620*/  FADD.FTZ R155, R155, R156.reuse ;  /* 0x0000009c9b9b7221 */ /* 0x100fe20000010000 */
[----:B------:R-:W-:Y:S02]  /*5630*/  PRMT R156, R143, 0x7632, R156 ;  /* 0x000076328f9c7816 */ /* 0x000fe4000000009c */
[----:B------:R-:W-:Y:S01]  /*5640*/  SHF.L.U32 R159, R159, 0x10, RZ ;  /* 0x000000109f9f7819 */ /* 0x000fe200000006ff */
[----:B------:R-:W-:Y:S01]  /*5650*/  FADD.FTZ R158, R150, R155 ;  /* 0x0000009b969e7221 */ /* 0x000fe20000010000 */
[----:B------:R-:W-:Y:S01]  /*5660*/  FADD.FTZ R155, R147, R2 ;  /* 0x00000002939b7221 */ /* 0x000fe20000010000 */
[----:B------:R-:W-:-:S04]  /*5670*/  IMAD.U32 R156, R156, 0x10000, RZ ;  /* 0x000100009c9c7824 */ /* 0x000fc800078e00ff */
[----:B------:R-:W-:Y:S01]  /*5680*/  FADD.FTZ R159, R159, R156 ;  /* 0x0000009c9f9f7221 */ /* 0x000fe20000010000 */
[----:B------:R-:W-:Y:S01]  /*5690*/  FADD.FTZ R156, R148, R153 ;  /* 0x00000099949c7221 */ /* 0x000fe20000010000 */
[----:B------:R-:W-:Y:S02]  /*56a0*/  FADD.FTZ R153, R145, R4 ;  /* 0x0000000491997221 */ /* 0x000fe40000010000 */
[----:B------:R-:W-:-:S07]  /*56b0*/  FADD.FTZ R159, R151, R159 ;  /* 0x0000009f979f7221 */ /* 0x000fce0000010000 */
.L_x_16167:
[----:B------:R-:W0:Y:S01]  /*56c0*/  LDC.64 R232, c[0x0][0x3a8] ;  /* 0x0000ea00ffe87b82 */ /* 0x000e220000000a00 */
[C---:B------:R-:W-:Y:S01]  /*56d0*/  IADD3 R2, PT, PT, R5.reuse, 0x20, RZ ;  /* 0x0000002005027810 */ /* 0x040fe20007ffe0ff */
[----:B0-----:R-:W-:-:S05]  /*56e0*/  IMAD.WIDE.U32 R232, R5, 0x20, R232 ;  /* 0x0000002005e87825 */ /* 0x001fca00078e00e8 */
[----:B------:R0:W-:Y:S04]  /*56f0*/  STG.E.128 desc[UR6][R232.64], R152 ;  /* 0x00000098e8007986 */ /* 0x0001e8000c101d06 */
[----:B------:R0:W-:Y:S02]  /*5700*/  STG.E.128 desc[UR6][R232.64+0x10], R156 ;  /* 0x0000109ce8007986 */ /* 0x0001e4000c101d06 */
.L_x_16164:
[----:B------:R-:W-:Y:S05]  /*5710*/  BSYNC.RECONVERGENT B0 ;  /* 0x0000000000007941 */ /* 0x000fea0003800200 */
.L_x_16163:
        /* <DEDUP_REMOVED lines=15> */
[----:B------:R-:W5:Y:S04]  /*5810*/  @P1 LDG.E.128 R144, desc[UR6][R160.64] ;  /* 0x00000006a0901981 */ /* 0x000f68000c1e1d00 */
[----:B------:R1:W5:Y:S02]  /*5820*/  @P1 LDG.E.128 R148, desc[UR6][R160.64+0x10] ;  /* 0x00001006a0941981 */ /* 0x000364000c1e1d00 */
[----:B-1----:R-:W-:-:S05]  /*5830*/  IMAD.WIDE.U32 R160, R2, 0x10, R162 ;  /* 0x0000001002a07825 */ /* 0x002fca00078e00a2 */
[----:B------:R1:W5:Y:S01]  /*5840*/  LDG.E.128 R164, desc[UR6][R160.64] ;  /* 0x00000006a0a47981 */ /* 0x000362000c1e1d00 */
[----:B------:R-:W-:Y:S05]  /*5850*/  @!P0 BRA `(.L_x_16171) ;  /* 0x00000004002c8947 */ /* 0x000fea0003800000 */
[----:B------:R-:W-:Y:S05]  /*5860*/  @!P1 BRA `(.L_x_16172) ;  /* 0x0000000000a49947 */ /* 0x000fea0003800000 */
[----:B-----5:R-:W-:Y:S01]  /*5870*/  PRMT R7, R164, 0x7632, R7 ;  /* 0x00007632a4077816 */ /* 0x020fe20000000007 */
[C---:B------:R-:W-:Y:S01]  /*5880*/  IMAD.U32 R162, R165.reuse, 0x10000, RZ ;  /* 0x00010000a5a27824 */ /* 0x040fe200078e00ff */
[----:B-1----:R-:W-:Y:S02]  /*5890*/  PRMT R161, R140, 0x7632, R161 ;  /* 0x000076328ca17816 */ /* 0x002fe400000000a1 */
        /* <DEDUP_REMOVED lines=14> */
[----:B------:R-:W-:Y:S01]  /*5980*/  SHF.L.U32 R161, R141, 0x10, RZ ;  /* 0x000000108da17819 */ /* 0x000fe200000006ff */
[----:B------:R-:W-:-:S02]  /*5990*/  IMAD.U32 R165, R165, 0x10000, RZ ;  /* 0x00010000a5a57824 */ /* 0x000fc400078e00ff */
[----:B------:R-:W-:Y:S02]  /*59a0*/  FADD.FTZ R160, R144, R160 ;  /* 0x000000a090a07221 */ /* 0x000fe40000010000 */
[----:B------:R-:W-:Y:S01]  /*59b0*/  FADD.FTZ R162, R161, R162 ;  /* 0x000000a2a1a27221 */ /* 0x000fe20000010000 */
[----:B------:R-:W-:-:S03]  /*59c0*/  SHF.L.U32 R161, R166, 0x10, RZ ;  /* 0x00000010a6a17819 */ /* 0x000fc600000006ff */
[----:B------:R-:W-:Y:S02]  /*59d0*/  FADD.FTZ R162, R146, R162 ;  /* 0x000000a292a27221 */ /* 0x000fe40000010000 */
[----:B------:R-:W-:Y:S01]  /*59e0*/  FADD.FTZ R161, R163, R161 ;  /* 0x000000a1a3a17221 */ /* 0x000fe20000010000 */
[----:B------:R-:W-:-:S04]  /*59f0*/  PRMT R163, R142, 0x7632, R163 ;  /* 0x000076328ea37816 */ /* 0x000fc800000000a3 */
[----:B------:R-:W-:-:S05]  /*5a00*/  SHF.L.U32 R163, R163, 0x10, RZ ;  /* 0x00000010a3a37819 */ /* 0x000fca00000006ff */
[----:B------:R-:W-:Y:S01]  /*5a10*/  FADD.FTZ R165, R165, R163 ;  /* 0x000000a3a5a57221 */ /* 0x000fe20000010000 */
[C---:B------:R-:W-:Y:S02]  /*5a20*/  SHF.L.U32 R163, R167.reuse, 0x10, RZ ;  /* 0x00000010a7a37819 */ /* 0x040fe400000006ff */
[----:B------:R-:W-:Y:S01]  /*5a30*/  PRMT R167, R167, 0x7632, R167 ;  /* 0x00007632a7a77816 */ /* 0x000fe200000000a7 */
[----:B------:R-:W-:Y:S02]  /*5a40*/  FADD.FTZ R165, R149, R165 ;  /* 0x000000a595a57221 */ /* 0x000fe40000010000 */
[----:B------:R-:W-:Y:S01]  /*5a50*/  FADD.FTZ R163, R164, R163 ;  /* 0x000000a3a4a37221 */ /* 0x000fe20000010000 */
[----:B------:R-:W-:Y:S01]  /*5a60*/  PRMT R164, R143, 0x7632, R164 ;  /* 0x000076328fa47816 */ /* 0x000fe200000000a4 */
[----:B------:R-:W-:Y:S02]  /*5a70*/  IMAD.U32 R167, R167, 0x10000, RZ ;  /* 0x00010000a7a77824 */ /* 0x000fe400078e00ff */
[----:B------:R-:W-:Y:S01]  /*5a80*/  FADD.FTZ R166, R150, R163 ;  /* 0x000000a396a67221 */ /* 0x000fe20000010000 */
[----:B------:R-:W-:Y:S01]  /*5a90*/  SHF.L.U32 R164, R164, 0x10, RZ ;  /* 0x00000010a4a47819 */ /* 0x000fe200000006ff */
[----:B------:R-:W-:-:S04]  /*5aa0*/  FADD.FTZ R163, R147, R4 ;  /* 0x0000000493a37221 */ /* 0x000fc80000010000 */
[----:B------:R-:W-:Y:S01]  /*5ab0*/  FADD.FTZ R167, R167, R164 ;  /* 0x000000a4a7a77221 */ /* 0x000fe20000010000 */
[----:B------:R-:W-:Y:S01]  /*5ac0*/  FADD.FTZ R164, R148, R161 ;  /* 0x000000a194a47221 */ /* 0x000fe20000010000 */
[----:B------:R-:W-:Y:S02]  /*5ad0*/  FADD.FTZ R161, R145, R7 ;  /* 0x0000000791a17221 */ /* 0x000fe40000010000 */
[----:B------:R-:W-:Y:S01]  /*5ae0*/  FADD.FTZ R167, R151, R167 ;  /* 0x000000a797a77221 */ /* 0x000fe20000010000 */
[----:B------:R-:W-:Y:S06]  /*5af0*/  BRA `(.L_x_16173) ;  /* 0x00000004000c7947 */ /* 0x000fec0003800000 */
.L_x_16172:
[----:B-----5:R-:W-:Y:S02]  /*5b00*/  PRMT R4, R164, 0x7632, R4 ;  /* 0x00007632a4047816 */ /* 0x020fe40000000004 */
[----:B------:R-:W-:Y:S02]  /*5b10*/  PRMT R7, R141, 0x7632, R7 ;  /* 0x000076328d077816 */ /* 0x000fe40000000007 */
[----:B-1----:R-:W-:Y:S02]  /*5b20*/  SHF.L.U32 R161, R4, 0x10, RZ ;  /* 0x0000001004a17819 */ /* 0x002fe400000006ff */
[----:B------:R-:W-:Y:S02]  /*5b30*/  PRMT R4, R165, 0x7632, R4 ;  /* 0x00007632a5047816 */ /* 0x000fe40000000004 */
[----:B------:R-:W-:Y:S02]  /*5b40*/  SHF.L.U32 R7, R7, 0x10, RZ ;  /* 0x0000001007077819 */ /* 0x000fe400000006ff */
[----:B------:R-:W-:Y:S01]  /*5b50*/  PRMT R160, R140, 0x7632, R160 ;  /* 0x000076328ca07816 */ /* 0x000fe200000000a0 */
[----:B------:R-:W-:-:S03]  /*5b60*/  IMAD.U32 R4, R4, 0x10000, RZ ;  /* 0x0001000004047824 */ /* 0x000fc600078e00ff */
[----:B------:R-:W-:Y:S01]  /*5b70*/  SHF.L.U32 R160, R160, 0x10, RZ ;  /* 0x00000010a0a07819 */ /* 0x000fe200000006ff */
[----:B------:R-:W-:Y:S01]  /*5b80*/  FADD.FTZ R163, R4, R7 ;  /* 0x0000000704a37221 */ /* 0x000fe20000010000 */
[----:B------:R-:W-:Y:S02]  /*5b90*/  SHF.L.U32 R4, R164, 0x10, RZ ;  /* 0x00000010a4047819 */ /* 0x000fe400000006ff */
[----:B------:R-:W-:Y:S01]  /*5ba0*/  SHF.L.U32 R7, R140, 0x10, RZ ;  /* 0x000000108c077819 */ /* 0x000fe200000006ff */
[----:B------:R-:W-:-:S04]  /*5bb0*/  FADD.FTZ R161, R161, R160 ;  /* 0x000000a0a1a17221 */ /* 0x000fc80000010000 */
        /* <DEDUP_REMOVED lines=8> */
[----:B------:R-:W-:-:S03]  /*5c40*/  PRMT R4, R142, 0x7632, R4 ;  /* 0x000076328e047816 */ /* 0x000fc60000000004 */
[----:B------:R-:W-:Y:S01]  /*5c50*/  IMAD.U32 R7, R7, 0x10000, RZ ;  /* 0x0001000007077824 */ /* 0x000fe200078e00ff */
[----:B------:R-:W-:-:S05]  /*5c60*/  SHF.L.U32 R4, R4, 0x10, RZ ;  /* 0x0000001004047819 */ /* 0x000fca00000006ff */
        /* <DEDUP_REMOVED lines=9> */
[----:B------:R-:W-:Y:S06]  /*5d00*/  BRA `(.L_x_16173) ;  /* 0x0000000000887947 */ /* 0x000fec0003800000 */
.L_x_16171:
[----:B------:R-:W-:Y:S05]  /*5d10*/  @!P1 BRA `(.L_x_16174) ;  /* 0x0000000000549947 */ /* 0x000fea0003800000 */
[----:B-----5:R-:W-:Y:S02]  /*5d20*/  PRMT R4, R164, 0x7632, R4 ;  /* 0x00007632a4047816 */ /* 0x020fe40000000004 */
[C---:B------:R-:W-:Y:S02]  /*5d30*/  PRMT R7, R165.reuse, 0x7632, R7 ;  /* 0x00007632a5077816 */ /* 0x040fe40000000007 */
[----:B------:R-:W-:Y:S02]  /*5d40*/  SHF.L.U32 R162, R165, 0x10, RZ ;  /* 0x00000010a5a27819 */ /* 0x000fe400000006ff */
[----:B------:R-:W-:Y:S02]  /*5d50*/  PRMT R165, R166, 0x7632, R165 ;  /* 0x00007632a6a57816 */ /* 0x000fe400000000a5 */
[----:B0-----:R-:W-:Y:S01]  /*5d60*/  PRMT R232, R167, 0x7632, R232 ;  /* 0x00007632a7e87816 */ /* 0x001fe200000000e8 */
[----:B------:R-:W-:Y:S01]  /*5d70*/  FADD.FTZ R162, R146, R162 ;  /* 0x000000a292a27221 */ /* 0x000fe20000010000 */
[----:B-1----:R-:W-:Y:S01]  /*5d80*/  SHF.L.U32 R160, R164, 0x10, RZ ;  /* 0x00000010a4a07819 */ /* 0x002fe200000006ff */
[----:B------:R-:W-:Y:S01]  /*5d90*/  IMAD.U32 R164, R166, 0x10000, RZ ;  /* 0x00010000a6a47824 */ /* 0x000fe200078e00ff */
        /* <DEDUP_REMOVED lines=13> */
.L_x_16174:
[C---:B-----5:R-:W-:Y:S02]  /*5e70*/  PRMT R7, R165.reuse, 0x7632, R7 ;  /* 0x00007632a5077816 */ /* 0x060fe40000000007 */
[----:B------:R-:W-:Y:S02]  /*5e80*/  SHF.L.U32 R162, R165, 0x10, RZ ;  /* 0x00000010a5a27819 */ /* 0x000fe400000006ff */
[----:B------:R-:W-:Y:S02]  /*5e90*/  PRMT R165, R166, 0x7632, R165 ;  /* 0x00007632a6a57816 */ /* 0x000fe400000000a5 */
[C---:B------:R-:W-:Y:S02]  /*5ea0*/  PRMT R4, R164.reuse, 0x7632, R4 ;  /* 0x00007632a4047816 */ /* 0x040fe40000000004 */
[----:B0-----:R-:W-:Y:S01]  /*5eb0*/  PRMT R232, R167, 0x7632, R232 ;  /* 0x00007632a7e87816 */ /* 0x001fe200000000e8 */
[----:B------:R-:W-:Y:S01]  /*5ec0*/  IMAD.U32 R165, R165, 0x10000, RZ ;  /* 0x00010000a5a57824 */ /* 0x000fe200078e00ff */
[----:B-1----:R-:W-:Y:S01]  /*5ed0*/  SHF.L.U32 R160, R164, 0x10, RZ ;  /* 0x00000010a4a07819 */ /* 0x002fe200000006ff */
[----:B------:R-:W-:Y:S01]  /*5ee0*/  IMAD.U32 R164, R166, 0x10000, RZ ;  /* 0x00010000a6a47824 */ /* 0x000fe200078e00ff */
[----:B------:R-:W-:-:S02]  /*5ef0*/  SHF.L.U32 R166, R167, 0x10, RZ ;  /* 0x00000010a7a67819 */ /* 0x000fc400000006ff */
[----:B------:R-:W-:Y:S02]  /*5f00*/  SHF.L.U32 R161, R4, 0x10, RZ ;  /* 0x0000001004a17819 */ /* 0x000fe400000006ff */
[----:B------:R-:W-:Y:S02]  /*5f10*/  SHF.L.U32 R163, R7, 0x10, RZ ;  /* 0x0000001007a37819 */ /* 0x000fe400000006ff */
[----:B------:R-:W-:-:S07]  /*5f20*/  SHF.L.U32 R167, R232, 0x10, RZ ;  /* 0x00000010e8a77819 */ /* 0x000fce00000006ff */
.L_x_16173:
[----:B0-----:R-:W0:Y:S02]  /*5f30*/  LDC.64 R232, c[0x0][0x3a8] ;  /* 0x0000ea00ffe87b82 */ /* 0x001e240000000a00 */
[C---:B0-----:R-:W-:Y:S01]  /*5f40*/  IMAD.WIDE.U32 R232, R2.reuse, 0x20, R232 ;  /* 0x0000002002e87825 */ /* 0x041fe200078e00e8 */
[----:B------:R-:W-:-:S04]  /*5f50*/  IADD3 R2, PT, PT, R2, 0x20, RZ ;  /* 0x0000002002027810 */ /* 0x000fc80007ffe0ff */
[----:B------:R1:W-:Y:S04]  /*5f60*/  STG.E.128 desc[UR6][R232.64], R160 ;  /* 0x000000a0e8007986 */ /* 0x0003e8000c101d06 */
[----:B------:R1:W-:Y:S02]  /*5f70*/  STG.E.128 desc[UR6][R232.64+0x10], R164 ;  /* 0x000010a4e8007986 */ /* 0x0003e4000c101d06 */
.L_x_16170:
[----:B------:R-:W-:Y:S05]  /*5f80*/  BSYNC.RECONVERGENT B0 ;  /* 0x0000000000007941 */ /* 0x000fea0003800200 */
.L_x_16169:
        /* <DEDUP_REMOVED lines=15> */
[----:B------:R-:W5:Y:S04]  /*6080*/  @P1 LDG.E.128 R144, desc[UR6][R168.64] ;  /* 0x00000006a8901981 */ /* 0x000f68000c1e1d00 */
[----:B------:R2:W5:Y:S02]  /*6090*/  @P1 LDG.E.128 R148, desc[UR6][R168.64+0x10] ;  /* 0x00001006a8941981 */ /* 0x000564000c1e1d00 */
[----:B--2---:R-:W-:-:S05]  /*60a0*/  IMAD.WIDE.U32 R168, R2, 0x10, R170 ;  /* 0x0000001002a87825 */ /* 0x004fca00078e00aa */
[----:B------:R2:W5:Y:S01]  /*60b0*/  LDG.E.128 R172, desc[UR6][R168.64] ;  /* 0x00000006a8ac7981 */ /* 0x000562000c1e1d00 */
[----:B------:R-:W-:Y:S05]  /*60c0*/  @!P0 BRA `(.L_x_16177) ;  /* 0x00000004002c8947 */ /* 0x000fea0003800000 */
[----:B------:R-:W-:Y:S05]  /*60d0*/  @!P1 BRA `(.L_x_16178) ;  /* 0x0000000000a49947 */ /* 0x000fea0003800000 */
[----:B-----5:R-:W-:Y:S01]  /*60e0*/  PRMT R4, R173, 0x7632, R4 ;  /* 0x00007632ad047816 */ /* 0x020fe20000000004 */
[----:B------:R-:W-:Y:S01]  /*60f0*/  IMAD.U32 R171, R142, 0x10000, RZ ;  /* 0x000100008eab7824 */ /* 0x000fe200078e00ff */
[----:B--2---:R-:W-:Y:S02]  /*6100*/  PRMT R168, R141, 0x7632, R168 ;  /* 0x000076328da87816 */ /* 0x004fe400000000a8 */
        /* <DEDUP_REMOVED lines=10> */
[----:B------:R-:W-:Y:S01]  /*61b0*/  IMAD.U32 R169, R140, 0x10000, RZ ;  /* 0x000100008ca97824 */ /* 0x000fe200078e00ff */
[----:B------:R-:W-:Y:S01]  /*61c0*/  PRMT R173, R174, 0x7632, R173 ;  /* 0x00007632aead7816 */ /* 0x000fe200000000ad */
[----:B------:R-:W-:Y:S02]  /*61d0*/  IMAD.U32 R172, R143, 0x10000, RZ ;  /* 0x000100008fac7824 */ /* 0x000fe400078e00ff */
[----:B------:R-:W-:Y:S01]  /*61e0*/  FADD.FTZ R168, R169, R168 ;  /* 0x000000a8a9a87221 */ /* 0x000fe20000010000 */
[----:B------:R-:W-:Y:S02]  /*61f0*/  SHF.L.U32 R169, R141, 0x10, RZ ;  /* 0x000000108da97819 */ /* 0x000fe400000006ff */
[----:B------:R-:W-:Y:S01]  /*6200*/  SHF.L.U32 R173, R173, 0x10, RZ ;  /* 0x00000010adad7819 */ /* 0x000fe200000006ff */
[----:B------:R-:W-:-:S02]  /*6210*/  FADD.FTZ R168, R144, R168 ;  /* 0x000000a890a87221 */ /* 0x000fc40000010000 */
        /* <DEDUP_REMOVED lines=11> */
[----:B------:R-:W-:Y:S02]  /*62d0*/  PRMT R172, R143, 0x7632, R172 ;  /* 0x000076328fac7816 */ /* 0x000fe400000000ac */
[----:B------:R-:W-:Y:S01]  /*62e0*/  SHF.L.U32 R175, R175, 0x10, RZ ;  /* 0x00000010afaf7819 */ /* 0x000fe200000006ff */
        /* <DEDUP_REMOVED lines=8> */
.L_x_16178:
[----:B-----5:R-:W-:Y:S02]  /*6370*/  PRMT R4, R172, 0x7632, R4 ;  /* 0x00007632ac047816 */ /* 0x020fe40000000004 */
[----:B------:R-:W-:Y:S02]  /*6380*/  PRMT R7, R141, 0x7632, R7 ;  /* 0x000076328d077816 */ /* 0x000fe40000000007 */
[----:B--2---:R-:W-:Y:S02]  /*6390*/  SHF.L.U32 R169, R4, 0x10, RZ ;  /* 0x0000001004a97819 */ /* 0x004fe400000006ff */
[----:B------:R-:W-:Y:S02]  /*63a0*/  PRMT R4, R173, 0x7632, R4 ;  /* 0x00007632ad047816 */ /* 0x000fe40000000004 */
[----:B------:R-:W-:Y:S02]  /*63b0*/  SHF.L.U32 R7, R7, 0x10, RZ ;  /* 0x0000001007077819 */ /* 0x000fe400000006ff */
[----:B------:R-:W-:-:S02]  /*63c0*/  SHF.L.U32 R4, R4, 0x10, RZ ;  /* 0x0000001004047819 */ /* 0x000fc400000006ff */
[----:B------:R-:W-:-:S03]  /*63d0*/  PRMT R168, R140, 0x7632, R168 ;  /* 0x000076328ca87816 */ /* 0x000fc600000000a8 */
[----:B------:R-:W-:Y:S01]  /*63e0*/  FADD.FTZ R171, R4, R7 ;  /* 0x0000000704ab7221 */ /* 0x000fe20000010000 */
[----:B------:R-:W-:Y:S01]  /*63f0*/  SHF.L.U32 R4, R172, 0x10, RZ ;  /* 0x00000010ac047819 */ /* 0x000fe200000006ff */
[----:B------:R-:W-:Y:S02]  /*6400*/  IMAD.U32 R168, R168, 0x10000, RZ ;  /* 0x00010000a8a87824 */ /* 0x000fe400078e00ff */
[----:B------:R-:W-:Y:S02]  /*6410*/  IMAD.U32 R7, R140, 0x10000, RZ ;  /* 0x000100008c077824 */ /* 0x000fe400078e00ff */
[----:B------:R-:W-:Y:S02]  /*6420*/  FADD.FTZ R169, R169, R168 ;  /* 0x000000a8a9a97221 */ /* 0x000fe40000010000 */
[----:B------:R-:W-:Y:S01]  /*6430*/  FADD.FTZ R168, R7, R4 ;  /* 0x0000000407a87221 */ /* 0x000fe20000010000 */
[----:B------:R-:W-:Y:S02]  /*6440*/  SHF.L.U32 R4, R173, 0x10, RZ ;  /* 0x00000010ad047819 */ /* 0x000fe400000006ff */
[----:B------:R-:W-:-:S05]  /*6450*/  SHF.L.U32 R7, R141, 0x10, RZ ;  /* 0x000000108d077819 */ /* 0x000fca00000006ff */
[----:B------:R-:W-:Y:S01]  /*6460*/  FADD.FTZ R170, R7, R4 ;  /* 0x0000000407aa7221 */ /* 0x000fe20000010000 */
[----:B------:R-:W-:Y:S01]  /*6470*/  SHF.L.U32 R4, R174, 0x10, RZ ;  /* 0x00000010ae047819 */ /* 0x000fe200000006ff */
[----:B------:R-:W-:-:S04]  /*6480*/  IMAD.U32 R7, R142, 0x10000, RZ ;  /* 0x000100008e077824 */ /* 0x000fc800078e00ff */
[--C-:B------:R-:W-:Y:S01]  /*6490*/  FADD.FTZ R172, R7, R4.reuse ;  /* 0x0000000407ac7221 */ /* 0x100fe20000010000 */
[----:B------:R-:W-:Y:S02]  /*64a0*/  PRMT R7, R174, 0x7632, R7 ;  /* 0x00007632ae077816 */ /* 0x000fe40000000007 */
[----:B------:R-:W-:Y:S02]  /*64b0*/  PRMT R4, R142, 0x7632, R4 ;  /* 0x000076328e047816 */ /* 0x000fe40000000004 */
        /* <DEDUP_REMOVED lines=11> */
[----:B------:R-:W-:Y:S06]  /*6570*/  BRA `(.L_x_16179) ;  /* 0x0000000000887947 */ /* 0x000fec0003800000 */
.L_x_16177:
[----:B------:R-:W-:Y:S05]  /*6580*/  @!P1 BRA `(.L_x_16180) ;  /* 0x0000000000549947 */ /* 0x000fea0003800000 */
[C---:B-----5:R-:W-:Y:S01]  /*6590*/  PRMT R7, R173.reuse, 0x7632, R7 ;  /* 0x00007632ad077816 */ /* 0x060fe20000000007 */
[----:B------:R-:W-:Y:S01]  /*65a0*/  IMAD.U32 R170, R173, 0x10000, RZ ;  /* 0x00010000adaa7824 */ /* 0x000fe200078e00ff */
[----:B------:R-:W-:Y:S02]  /*65b0*/  PRMT R4, R172, 0x7632, R4 ;  /* 0x00007632ac047816 */ /* 0x000fe40000000004 */
[----:B------:R-:W-:Y:S01]  /*65c0*/  PRMT R173, R174, 0x7632, R173 ;  /* 0x00007632aead7816 */ /* 0x000fe200000000ad */
[----:B------:R-:W-:Y:S01]  /*65d0*/  IMAD.U32 R171, R7, 0x10000, RZ ;  /* 0x0001000007ab7824 */ /* 0x000fe200078e00ff */
[----:B01----:R-:W-:Y:S01]  /*65e0*/  PRMT R232, R175, 0x7632, R232 ;  /* 0x00007632afe87816 */ /* 0x003fe200000000e8 */
[----:B------:R-:W-:Y:S01]  /*65f0*/  FADD.FTZ R170, R146, R170 ;  /* 0x000000aa92aa7221 */ /* 0x000fe20000010000 */
[----:B--2---:R-:W-:Y:S01]  /*6600*/  SHF.L.U32 R168, R172, 0x10, RZ ;  /* 0x00000010aca87819 */ /* 0x004fe200000006ff */
        /* <DEDUP_REMOVED lines=9> */
[----:B------:R-:W-:Y:S02]  /*66a0*/  FADD.FTZ R174, R150, R174 ;  /* 0x000000ae96ae7221 */ /* 0x000fe40000010000 */
[----:B------:R-:W-:Y:S02]  /*66b0*/  FADD.FTZ R173, R149, R7 ;  /* 0x0000000795ad7221 */ /* 0x000fe40000010000 */
[----:B------:R-:W-:Y:S01]  /*66c0*/  FADD.FTZ R175, R151, R4 ;  /* 0x0000000497af7221 */ /* 0x000fe20000010000 */
[----:B------:R-:W-:Y:S06]  /*66d0*/  BRA `(.L_x_16179) ;  /* 0x0000000000307947 */ /* 0x000fec0003800000 */
.L_x_16180:
[C---:B-----5:R-:W-:Y:S01]  /*66e0*/  PRMT R7, R173.reuse, 0x7632, R7 ;  /* 0x00007632ad077816 */ /* 0x060fe20000000007 */
[----:B------:R-:W-:Y:S01]  /*66f0*/  IMAD.U32 R170, R173, 0x10000, RZ ;  /* 0x00010000adaa7824 */ /* 0x000fe200078e00ff */
[----:B------:R-:W-:Y:S02]  /*6700*/  PRMT R4, R172, 0x7632, R4 ;  /* 0x00007632ac047816 */ /* 0x000fe40000000004 */
[----:B------:R-:W-:Y:S01]  /*6710*/  PRMT R173, R174, 0x7632, R173 ;  /* 0x00007632aead7816 */ /* 0x000fe200000000ad */
[----:B------:R-:W-:Y:S01]  /*6720*/  IMAD.U32 R171, R7, 0x10000, RZ ;  /* 0x0001000007ab7824 */ /* 0x000fe200078e00ff */
[----:B01----:R-:W-:Y:S02]  /*6730*/  PRMT R232, R175, 0x7632, R232 ;  /* 0x00007632afe87816 */ /* 0x003fe400000000e8 */
[----:B--2---:R-:W-:Y:S02]  /*6740*/  SHF.L.U32 R168, R172, 0x10, RZ ;  /* 0x00000010aca87819 */ /* 0x004fe400000006ff */
[----:B------:R-:W-:-:S02]  /*6750*/  SHF.L.U32 R172, R174, 0x10, RZ ;  /* 0x00000010aeac7819 */ /* 0x000fc400000006ff */
[----:B------:R-:W-:Y:S02]  /*6760*/  SHF.L.U32 R174, R175, 0x10, RZ ;  /* 0x00000010afae7819 */ /* 0x000fe400000006ff */
[----:B------:R-:W-:Y:S02]  /*6770*/  SHF.L.U32 R169, R4, 0x10, RZ ;  /* 0x0000001004a97819 */ /* 0x000fe400000006ff */
[----:B------:R-:W-:Y:S02]  /*6780*/  SHF.L.U32 R173, R173, 0x10, RZ ;  /* 0x00000010adad7819 */ /* 0x000fe400000006ff */
[----:B------:R-:W-:-:S07]  /*6790*/  SHF.L.U32 R175, R232, 0x10, RZ ;  /* 0x00000010e8af7819 */ /* 0x000fce00000006ff */
.L_x_16179:
[----:B01----:R-:W0:Y:S02]  /*67a0*/  LDC.64 R232, c[0x0][0x3a8] ;  /* 0x0000ea00ffe87b82 */ /* 0x003e240000000a00 */
[C---:B0-----:R-:W-:Y:S01]  /*67b0*/  IMAD.WIDE.U32 R232, R2.reuse, 0x20, R232 ;  /* 0x0000002002e87825 */ /* 0x041fe200078e00e8 */
[----:B------:R-:W-:-:S04]  /*67c0*/  IADD3 R2, PT, PT, R2, 0x20, RZ ;  /* 0x0000002002027810 */ /* 0x000fc80007ffe0ff */
[----:B------:R2:W-:Y:S04]  /*67d0*/  STG.E.128 desc[UR6][R232.64], R168 ;  /* 0x000000a8e8007986 */ /* 0x0005e8000c101d06 */
[----:B------:R2:W-:Y:S02]  /*67e0*/  STG.E.128 desc[UR6][R232.64+0x10], R172 ;  /* 0x000010ace8007986 */ /* 0x0005e4000c101d06 */
.L_x_16176:
[----:B------:R-:W-:Y:S05]  /*67f0*/  BSYNC.RECONVERGENT B0 ;  /* 0x0000000000007941 */ /* 0x000fea0003800200 */
.L_x_16175:
        /* <DEDUP_REMOVED lines=15> */
[----:B------:R-:W5:Y:S04]  /*68f0*/  @P1 LDG.E.128 R144, desc[UR6][R176.64] ;  /* 0x00000006b0901981 */ /* 0x000f68000c1e1d00 */
[----:B------:R3:W5:Y:S02]  /*6900*/  @P1 LDG.E.128 R148, desc[UR6][R176.64+0x10] ;  /* 0x00001006b0941981 */ /* 0x000764000c1e1d00 */
[----:B---3--:R-:W-:-:S05]  /*6910*/  IMAD.WIDE.U32 R176, R2, 0x10, R178 ;  /* 0x0000001002b07825 */ /* 0x008fca00078e00b2 */
[----:B------:R3:W5:Y:S01]  /*6920*/  LDG.E.128 R180, desc[UR6][R176.64] ;  /* 0x00000006b0b47981 */ /* 0x000762000c1e1d00 */
[----:B------:R-:W-:Y:S05]  /*6930*/  @!P0 BRA `(.L_x_16183) ;  /* 0x00000004002c8947 */ /* 0x000fea0003800000 */
[----:B------:R-:W-:Y:S05]  /*6940*/  @!P1 BRA `(.L_x_16184) ;  /* 0x0000000000a49947 */ /* 0x000fea0003800000 */
[----:B-----5:R-:W-:Y:S02]  /*6950*/  PRMT R7, R180, 0x7632, R7 ;  /* 0x00007632b4077816 */ /* 0x020fe40000000007 */
[----:B---3--:R-:W-:Y:S02]  /*6960*/  PRMT R177, R140, 0x7632, R177 ;  /* 0x000076328cb17816 */ /* 0x008fe400000000b1 */
[----:B------:R-:W-:Y:S01]  /*6970*/  PRMT R4, R181, 0x7632, R4 ;  /* 0x00007632b5047816 */ /* 0x000fe20000000004 */
[----:B------:R-:W-:Y:S01]  /*6980*/  IMAD.U32 R7, R7, 0x10000, RZ ;  /* 0x0001000007077824 */ /* 0x000fe200078e00ff */
[----:B------:R-:W-:Y:S02]  /*6990*/  PRMT R176, R141, 0x7632, R176 ;  /* 0x000076328db07816 */ /* 0x000fe400000000b0 */
[----:B------:R-:W-:Y:S02]  /*69a0*/  SHF.L.U32 R177, R177, 0x10, RZ ;  /* 0x00000010b1b17819 */ /* 0x000fe400000006ff */
[----:B------:R-:W-:-:S02]  /*69b0*/  SHF.L.U32 R4, R4, 0x10, RZ ;  /* 0x0000001004047819 */ /* 0x000fc400000006ff */
[----:B------:R-:W-:Y:S01]  /*69c0*/  SHF.L.U32 R176, R176, 0x10, RZ ;  /* 0x00000010b0b07819 */ /* 0x000fe200000006ff */
[----:B------:R-:W-:Y:S01]  /*69d0*/  FADD.FTZ R7, R7, R177 ;  /* 0x000000b107077221 */ /* 0x000fe20000010000 */
[----:B------:R-:W-:Y:S02]  /*69e0*/  SHF.L.U32 R177, R140, 0x10, RZ ;  /* 0x000000108cb17819 */ /* 0x000fe400000006ff */
[----:B------:R-:W-:Y:S01]  /*69f0*/  SHF.L.U32 R178, R181, 0x10, RZ ;  /* 0x00000010b5b27819 */ /* 0x000fe200000006ff */
[----:B------:R-:W-:Y:S01]  /*6a00*/  FADD.FTZ R4, R4, R176 ;  /* 0x000000b004047221 */ /* 0x000fe20000010000 */
[----:B------:R-:W-:Y:S01]  /*6a10*/  IMAD.U32 R176, R180, 0x10000, RZ ;  /* 0x00010000b4b07824 */ /* 0x000fe200078e00ff */
[----:B------:R-:W-:Y:S02]  /*6a20*/  SHF.L.U32 R179, R142, 0x10, RZ ;  /* 0x000000108eb37819 */ /* 0x000fe400000006ff */
[----:B------:R-:W-:Y:S01]  /*6a30*/  PRMT R181, R182, 0x7632, R181 ;  /* 0x00007632b6b57816 */ /* 0x000fe200000000b5 */
[----:B------:R-:W-:Y:S01]  /*6a40*/  FADD.FTZ R176, R177, R176 ;  /* 0x000000b0b1b07221 */ /* 0x000fe20000010000 */
[----:B------:R-:W-:-:S02]  /*6a50*/  SHF.L.U32 R177, R141, 0x10, RZ ;  /* 0x000000108db17819 */ /* 0x000fc400000006ff */
[----:B------:R-:W-:Y:S01]  /*6a60*/  SHF.L.U32 R181, R181, 0x10, RZ ;  /* 0x00000010b5b57819 */ /* 0x000fe200000006ff */
[----:B------:R-:W-:Y:S01]  /*6a70*/  FADD.FTZ R176, R144, R176 ;  /* 0x000000b090b07221 */ /* 0x000fe20000010000 */
[----:B------:R-:W-:Y:S01]  /*6a80*/  SHF.L.U32 R180, R143, 0x10, RZ ;  /* 0x000000108fb47819 */ /* 0x000fe200000006ff */
[----:B------:R-:W-:Y:S01]  /*6a90*/  FADD.FTZ R178, R177, R178 ;  /* 0x000000b2b1b27221 */ /* 0x000fe20000010000 */
[----:B------:R-:W-:-:S03]  /*6aa0*/  IMAD.U32 R177, R182, 0x10000, RZ ;  /* 0x00010000b6b17824 */ /* 0x000fc600078e00ff */
[----:B------:R-:W-:Y:S01]  /*6ab0*/  FADD.FTZ R178, R146, R178 ;  /* 0x000000b292b27221 */ /* 0x000fe20000010000 */
[----:B------:R-:W-:Y:S01]  /*6ac0*/  FADD.FTZ R177, R179, R177 ;  /* 0x000000b1b3b17221 */ /* 0x000fe20000010000 */
[----:B------:R-:W-:-:S04]  /*6ad0*/  PRMT R179, R142, 0x7632, R179 ;  /* 0x000076328eb37816 */ /* 0x000fc800000000b3 */
[----:B------:R-:W-:-:S05]  /*6ae0*/  SHF.L.U32 R179, R179, 0x10, RZ ;  /* 0x00000010b3b37819 */ /* 0x000fca00000006ff */
[----:B------:R-:W-:Y:S01]  /*6af0*/  FADD.FTZ R181, R181, R179 ;  /* 0x000000b3b5b57221 */ /* 0x000fe20000010000 */
[C---:B------:R-:W-:Y:S01]  /*6b00*/  IMAD.U32 R179, R183.reuse, 0x10000, RZ ;  /* 0x00010000b7b37824 */ /* 0x040fe200078e00ff */
[----:B------:R-:W-:Y:S02]  /*6b10*/  PRMT R183, R183, 0x7632, R183 ;  /* 0x00007632b7b77816 */ /* 0x000fe400000000b7 */
[----:B------:R-:W-:Y:S01]  /*6b20*/  FADD.FTZ R181, R149, R181 ;  /* 0x000000b595b57221 */ /* 0x000fe20000010000 */
        /* <DEDUP_REMOVED lines=11> */
.L_x_16184:
[----:B-----5:R-:W-:Y:S02]  /*6be0*/  PRMT R4, R180, 0x7632, R4 ;  /* 0x00007632b4047816 */ /* 0x020fe40000000004 */
[----:B------:R-:W-:Y:S02]  /*6bf0*/  PRMT R7, R141, 0x7632, R7 ;  /* 0x000076328d077816 */ /* 0x000fe40000000007 */
[----:B---3--:R-:W-:Y:S01]  /*6c00*/  PRMT R176, R140, 0x7632, R176 ;  /* 0x000076328cb07816 */ /* 0x008fe200000000b0 */
[----:B------:R-:W-:Y:S01]  /*6c10*/  IMAD.U32 R177, R4, 0x10000, RZ ;  /* 0x0001000004b17824 */ /* 0x000fe200078e00ff */
[----:B------:R-:W-:Y:S02]  /*6c20*/  PRMT R4, R181, 0x7632, R4 ;  /* 0x00007632b5047816 */ /* 0x000fe40000000004 */
[----:B------:R-:W-:Y:S02]  /*6c30*/  SHF.L.U32 R7, R7, 0x10, RZ ;  /* 0x0000001007077819 */ /* 0x000fe400000006ff */
[----:B------:R-:W-:-:S02]  /*6c40*/  SHF.L.U32 R4, R4, 0x10, RZ ;  /* 0x0000001004047819 */ /* 0x000fc400000006ff */
[----:B------:R-:W-:-:S03]  /*6c50*/  SHF.L.U32 R176, R176, 0x10, RZ ;  /* 0x00000010b0b07819 */ /* 0x000fc600000006ff */
[----:B------:R-:W-:Y:S01]  /*6c60*/  FADD.FTZ R179, R4, R7 ;  /* 0x0000000704b37221 */ /* 0x000fe20000010000 */
[----:B------:R-:W-:Y:S01]  /*6c70*/  SHF.L.U32 R7, R140, 0x10, RZ ;  /* 0x000000108c077819 */ /* 0x000fe200000006ff */
        /* <DEDUP_REMOVED lines=23> */
.L_x_16183:
[----:B------:R-:W-:Y:S05]  /*6df0*/  @!P1 BRA `(.L_x_16186) ;  /* 0x0000000000549947 */ /* 0x000fea0003800000 */
[C---:B-----5:R-:W-:Y:S01]  /*6e00*/  PRMT R4, R180.reuse, 0x7632, R4 ;  /* 0x00007632b4047816 */ /* 0x060fe20000000004 */
[----:B---3--:R-:W-:Y:S01]  /*6e10*/  IMAD.U32 R176, R180, 0x10000, RZ ;  /* 0x00010000b4b07824 */ /* 0x008fe200078e00ff */
[C---:B------:R-:W-:Y:S02]  /*6e20*/  PRMT R7, R181.reuse, 0x7632, R7 ;  /* 0x00007632b5077816 */ /* 0x040fe40000000007 */
[----:B------:R-:W-:Y:S01]  /*6e30*/  SHF.L.U32 R178, R181, 0x10, RZ ;  /* 0x00000010b5b27819 */ /* 0x000fe200000006ff */
[----:B------:R-:W-:Y:S01]  /*6e40*/  IMAD.U32 R177, R4, 0x10000, RZ ;  /* 0x0001000004b17824 */ /* 0x000fe200078e00ff */
[----:B------:R-:W-:Y:S01]  /*6e50*/  PRMT R181, R182, 0x7632, R181 ;  /* 0x00007632b6b57816 */ /* 0x000fe200000000b5 */
[----:B------:R-:W-:Y:S01]  /*6e60*/  FADD.FTZ R176, R144, R176 ;  /* 0x000000b090b07221 */ /* 0x000fe20000010000 */
[----:B012---:R-:W-:Y:S01]  /*6e70*/  PRMT R232, R183, 0x7632, R232 ;  /* 0x00007632b7e87816 */ /* 0x007fe200000000e8 */
        /* <DEDUP_REMOVED lines=13> */
.L_x_16186:
[C---:B-----5:R-:W-:Y:S01]  /*6f50*/  PRMT R4, R180.reuse, 0x7632, R4 ;  /* 0x00007632b4047816 */ /* 0x060fe20000000004 */
[----:B---3--:R-:W-:Y:S01]  /*6f60*/  IMAD.U32 R176, R180, 0x10000, RZ ;  /* 0x00010000b4b07824 */ /* 0x008fe200078e00ff */
[C---:B------:R-:W-:Y:S02]  /*6f70*/  PRMT R7, R181.reuse, 0x7632, R7 ;  /* 0x00007632b5077816 */ /* 0x040fe40000000007 */
[----:B------:R-:W-:Y:S01]  /*6f80*/  SHF.L.U32 R178, R181, 0x10, RZ ;  /* 0x00000010b5b27819 */ /* 0x000fe200000006ff */
[----:B------:R-:W-:Y:S01]  /*6f90*/  IMAD.U32 R177, R4, 0x10000, RZ ;  /* 0x0001000004b17824 */ /* 0x000fe200078e00ff */
[C---:B------:R-:W-:Y:S02]  /*6fa0*/  PRMT R181, R182.reuse, 0x7632, R181 ;  /* 0x00007632b6b57816 */ /* 0x040fe400000000b5 */
[----:B012---:R-:W-:Y:S02]  /*6fb0*/  PRMT R232, R183, 0x7632, R232 ;  /* 0x00007632b7e87816 */ /* 0x007fe400000000e8 */
[----:B------:R-:W-:-:S02]  /*6fc0*/  SHF.L.U32 R180, R182, 0x10, RZ ;  /* 0x00000010b6b47819 */ /* 0x000fc400000006ff */
[----:B------:R-:W-:Y:S02]  /*6fd0*/  SHF.L.U32 R182, R183, 0x10, RZ ;  /* 0x00000010b7b67819 */ /* 0x000fe400000006ff */
[----:B------:R-:W-:Y:S02]  /*6fe0*/  SHF.L.U32 R179, R7, 0x10, RZ ;  /* 0x0000001007b37819 */ /* 0x000fe400000006ff */
[----:B------:R-:W-:Y:S02]  /*6ff0*/  SHF.L.U32 R181, R181, 0x10, RZ ;  /* 0x00000010b5b57819 */ /* 0x000fe400000006ff */
[----:B------:R-:W-:-:S07]  /*7000*/  SHF.L.U32 R183, R232, 0x10, RZ ;  /* 0x00000010e8b77819 */ /* 0x000fce00000006ff */
.L_x_16185:
[----:B012---:R-:W0:Y:S02]  /*7010*/  LDC.64 R232, c[0x0][0x3a8] ;  /* 0x0000ea00ffe87b82 */ /* 0x007e240000000a00 */
[----:B0-----:R-:W-:-:S04]  /*7020*/  IMAD.WIDE.U32 R232, R2, 0x20, R232 ;  /* 0x0000002002e87825 */ /* 0x001fc800078e00e8 */
[----:B------:R-:W-:Y:S01]  /*7030*/  VIADD R2, R2, 0x20 ;  /* 0x0000002002027836 */ /* 0x000fe20000000000 */
[----:B------:R3:W-:Y:S04]  /*7040*/  STG.E.128 desc[UR6][R232.64], R176 ;  /* 0x000000b0e8007986 */ /* 0x0007e8000c101d06 */
[----:B------:R3:W-:Y:S02]  /*7050*/  STG.E.128 desc[UR6][R232.64+0x10], R180 ;  /* 0x000010b4e8007986 */ /* 0x0007e4000c101d06 */
.L_x_16182:
[----:B------:R-:W-:Y:S05]  /*7060*/  BSYNC.RECONVERGENT B0 ;  /* 0x0000000000007941 */ /* 0x000fea0003800200 */
.L_x_16181:
        /* <DEDUP_REMOVED lines=15> */
[----:B------:R-:W5:Y:S04]  /*7160*/  @P1 LDG.E.128 R144, desc[UR6][R184.64] ;  /* 0x00000006b8901981 */ /* 0x000f68000c1e1d00 */
[----:B------:R4:W5:Y:S02]  /*7170*/  @P1 LDG.E.128 R148, desc[UR6][R184.64+0x10] ;  /* 0x00001006b8941981 */ /* 0x000964000c1e1d00 */
[----:B----4-:R-:W-:-:S05]  /*7180*/  IMAD.WIDE.U32 R184, R2, 0x10, R186 ;  /* 0x0000001002b87825 */ /* 0x010fca00078e00ba */
[----:B------:R0:W5:Y:S01]  /*7190*/  LDG.E.128 R188, desc[UR6][R184.64] ;  /* 0x00000006b8bc7981 */ /* 0x000162000c1e1d00 */
[----:B------:R-:W-:Y:S05]  /*71a0*/  @!P0 BRA `(.L_x_16189) ;  /* 0x00000004002c8947 */ /* 0x000fea0003800000 */
[----:B------:R-:W-:Y:S05]  /*71b0*/  @!P1 BRA `(.L_x_16190) ;  /* 0x0000000000a49947 */ /* 0x000fea0003800000 */
[----:B-----5:R-:W-:Y:S02]  /*71c0*/  PRMT R7, R188, 0x7632, R7 ;  /* 0x00007632bc077816 */ /* 0x020fe40000000007 */
[----:B0-----:R-:W-:Y:S02]  /*71d0*/  PRMT R185, R140, 0x7632, R185 ;  /* 0x000076328cb97816 */ /* 0x001fe400000000b9 */
        /* <DEDUP_REMOVED lines=11> */
[----:B------:R-:W-:Y:S02]  /*7290*/  SHF.L.U32 R187, R142, 0x10, RZ ;  /* 0x000000108ebb7819 */ /* 0x000fe400000006ff */
[----:B------:R-:W-:Y:S01]  /*72a0*/  PRMT R189, R190, 0x7632, R189 ;  /* 0x00007632bebd7816 */ /* 0x000fe200000000bd */
[----:B------:R-:W-:Y:S01]  /*72b0*/  FADD.FTZ R184, R185, R184 ;  /* 0x000000b8b9b87221 */ /* 0x000fe20000010000 */
[----:B------:R-:W-:Y:S01]  /*72c0*/  IMAD.U32 R185, R141, 0x10000, RZ ;  /* 0x000100008db97824 */ /* 0x000fe200078e00ff */
[----:B------:R-:W-:-:S02]  /*72d0*/  SHF.L.U32 R188, R143, 0x10, RZ ;  /* 0x000000108fbc7819 */ /* 0x000fc400000006ff */
[----:B------:R-:W-:Y:S01]  /*72e0*/  SHF.L.U32 R189, R189, 0x10, RZ ;  /* 0x00000010bdbd7819 */ /* 0x000fe200000006ff */
[----:B------:R-:W-:Y:S01]  /*72f0*/  FADD.FTZ R186, R185, R186 ;  /* 0x000000bab9ba7221 */ /* 0x000fe20000010000 */
[----:B------:R-:W-:Y:S01]  /*7300*/  SHF.L.U32 R185, R190, 0x10, RZ ;  /* 0x00000010beb97819 */ /* 0x000fe200000006ff */
[----:B------:R-:W-:Y:S02]  /*7310*/  FADD.FTZ R184, R144, R184 ;  /* 0x000000b890b87221 */ /* 0x000fe40000010000 */
        /* <DEDUP_REMOVED lines=17> */
[----:B------:R-:W-:Y:S01]  /*7430*/  FADD.FTZ R191, R151, R191 ;  /* 0x000000bf97bf7221 */ /* 0x000fe20000010000 */
[----:B------:R-:W-:Y:S06]  /*7440*/  BRA `(.L_x_16191) ;  /* 0x00000004000c7947 */ /* 0x000fec0003800000 */
.L_x_16190:
[----:B-----5:R-:W-:Y:S02]  /*7450*/  PRMT R4, R188, 0x7632, R4 ;  /* 0x00007632bc047816 */ /* 0x020fe40000000004 */
[----:B------:R-:W-:Y:S02]  /*7460*/  PRMT R7, R141, 0x7632, R7 ;  /* 0x000076328d077816 */ /* 0x000fe40000000007 */
[----:B0-----:R-:W-:Y:S02]  /*7470*/  SHF.L.U32 R185, R4, 0x10, RZ ;  /* 0x0000001004b97819 */ /* 0x001fe400000006ff */
        /* <DEDUP_REMOVED lines=30> */
.L_x_16189:
[----:B------:R-:W-:Y:S05]  /*7660*/  @!P1 BRA `(.L_x_16192) ;  /* 0x0000000000549947 */ /* 0x000fea0003800000 */
[C---:B-----5:R-:W-:Y:S02]  /*7670*/  PRMT R7, R189.reuse, 0x7632, R7 ;  /* 0x00007632bd077816 */ /* 0x060fe40000000007 */
[----:B------:R-:W-:Y:S02]  /*7680*/  SHF.L.U32 R186, R189, 0x10, RZ ;  /* 0x00000010bdba7819 */ /* 0x000fe400000006ff */
[----:B------:R-:W-:Y:S02]  /*7690*/  PRMT R4, R188, 0x7632, R4 ;  /* 0x00007632bc047816 */ /* 0x000fe40000000004 */
[----:B------:R-:W-:Y:S01]  /*76a0*/  PRMT R189, R190, 0x7632, R189 ;  /* 0x00007632bebd7816 */ /* 0x000fe200000000bd */
[----:B------:R-:W-:Y:S01]  /*76b0*/  FADD.FTZ R186, R146, R186 ;  /* 0x000000ba92ba7221 */ /* 0x000fe20000010000 */
[----:B-123--:R-:W-:Y:S02]  /*76c0*/  PRMT R232, R191, 0x7632, R232 ;  /* 0x00007632bfe87816 */ /* 0x00efe400000000e8 */
[----:B0-----:R-:W-:-:S02]  /*76d0*/  SHF.L.U32 R184, R188, 0x10, RZ ;  /* 0x00000010bcb87819 */ /* 0x001fc400000006ff */
[----:B------:R-:W-:Y:S02]  /*76e0*/  SHF.L.U32 R187, R7, 0x10, RZ ;  /* 0x0000001007bb7819 */ /* 0x000fe400000006ff */
[----:B------:R-:W-:Y:S01]  /*76f0*/  SHF.L.U32 R188, R190, 0x10, RZ ;  /* 0x00000010bebc7819 */ /* 0x000fe200000006ff */
[----:B------:R-:W-:Y:S01]  /*7700*/  IMAD.U32 R190, R191, 0x10000, RZ ;  /* 0x00010000bfbe7824 */ /* 0x000fe200078e00ff */
        /* <DEDUP_REMOVED lines=9> */
[----:B------:R-:W-:Y:S01]  /*77a0*/  FADD.FTZ R191, R151, R4 ;  /* 0x0000000497bf7221 */ /* 0x000fe20000010000 */
[----:B------:R-:W-:Y:S06]  /*77b0*/  BRA `(.L_x_16191) ;  /* 0x0000000000307947 */ /* 0x000fec0003800000 */
.L_x_16192:
[C---:B-----5:R-:W-:Y:S02]  /*77c0*/  PRMT R7, R189.reuse, 0x7632, R7 ;  /* 0x00007632bd077816 */ /* 0x060fe40000000007 */
[----:B------:R-:W-:Y:S02]  /*77d0*/  SHF.L.U32 R186, R189, 0x10, RZ ;  /* 0x00000010bdba7819 */ /* 0x000fe400000006ff */
[----:B-123--:R-:W-:Y:S02]  /*77e0*/  PRMT R232, R191, 0x7632, R232 ;  /* 0x00007632bfe87816 */ /* 0x00efe400000000e8 */
[----:B------:R-:W-:Y:S02]  /*77f0*/  PRMT R4, R188, 0x7632, R4 ;  /* 0x00007632bc047816 */ /* 0x000fe40000000004 */
[----:B------:R-:W-:Y:S02]  /*7800*/  PRMT R189, R190, 0x7632, R189 ;  /* 0x00007632bebd7816 */ /* 0x000fe400000000bd */
[----:B0-----:R-:W-:-:S02]  /*7810*/  SHF.L.U32 R184, R188, 0x10, RZ ;  /* 0x00000010bcb87819 */ /* 0x001fc400000006ff */
[----:B------:R-:W-:Y:S01]  /*7820*/  SHF.L.U32 R188, R190, 0x10, RZ ;  /* 0x00000010bebc7819 */ /* 0x000fe200000006ff */
[----:B------:R-:W-:Y:S01]  /*7830*/  IMAD.U32 R190, R191, 0x10000, RZ ;  /* 0x00010000bfbe7824 */ /* 0x000fe200078e00ff */
[----:B------:R-:W-:Y:S01]  /*7840*/  SHF.L.U32 R185, R4, 0x10, RZ ;  /* 0x0000001004b97819 */ /* 0x000fe200000006ff */
[----:B------:R-:W-:Y:S01]  /*7850*/  IMAD.U32 R191, R232, 0x10000, RZ ;  /* 0x00010000e8bf7824 */ /* 0x000fe200078e00ff */
[----:B------:R-:W-:Y:S02]  /*7860*/  SHF.L.U32 R187, R7, 0x10, RZ ;  /* 0x0000001007bb7819 */ /* 0x000fe400000006ff */
[----:B------:R-:W-:-:S07]  /*7870*/  SHF.L.U32 R189, R189, 0x10, RZ ;  /* 0x00000010bdbd7819 */ /* 0x000fce00000006ff */
.L_x_16191:
[----:B-123--:R-:W0:Y:S02]  /*7880*/  LDC.64 R232, c[0x0][0x3a8] ;  /* 0x0000ea00ffe87b82 */ /* 0x00ee240000000a00 */
[C---:B0-----:R-:W-:Y:S01]  /*7890*/  IMAD.WIDE.U32 R232, R2.reuse, 0x20, R232 ;  /* 0x0000002002e87825 */ /* 0x041fe200078e00e8 */
[----:B------:R-:W-:-:S04]  /*78a0*/  IADD3 R2, PT, PT, R2, 0x20, RZ ;  /* 0x0000002002027810 */ /* 0x000fc80007ffe0ff */
[----:B------:R4:W-:Y:S04]  /*78b0*/  STG.E.128 desc[UR6][R232.64], R184 ;  /* 0x000000b8e8007986 */ /* 0x0009e8000c101d06 */
[----:B------:R4:W-:Y:S02]  /*78c0*/  STG.E.128 desc[UR6][R232.64+0x10], R188 ;  /* 0x000010bce8007986 */ /* 0x0009e4000c101d06 */
.L_x_16188:
[----:B------:R-:W-:Y:S05]  /*78d0*/  BSYNC.RECONVERGENT B0 ;  /* 0x0000000000007941 */ /* 0x000fea0003800200 */
.L_x_16187:
        /* <DEDUP_REMOVED lines=19> */
[----:B------:R-:W-:Y:S05]  /*7a10*/  @!P0 BRA `(.L_x_16195) ;  /* 0x00000004002c8947 */ /* 0x000fea0003800000 */
[----:B------:R-:W-:Y:S05]  /*7a20*/  @!P1 BRA `(.L_x_16196) ;  /* 0x0000000000a49947 */ /* 0x000fea0003800000 */
[----:B-----5:R-:W-:Y:S01]  /*7a30*/  PRMT R7, R196, 0x7632, R7 ;  /* 0x00007632c4077816 */ /* 0x020fe20000000007 */
[C---:B------:R-:W-:Y:S01]  /*7a40*/  IMAD.U32 R194, R197.reuse, 0x10000, RZ ;  /* 0x00010000c5c27824 */ /* 0x040fe200078e00ff */
[----:B0-----:R-:W-:Y:S02]  /*7a50*/  PRMT R193, R140, 0x7632, R193 ;  /* 0x000076328cc17816 */ /* 0x001fe400000000c1 */
        /* <DEDUP_REMOVED lines=38> */
.L_x_16196:
[----:B-----5:R-:W-:Y:S02]  /*7cc0*/  PRMT R4, R196, 0x7632, R4 ;  /* 0x00007632c4047816 */ /* 0x020fe40000000004 */
[----:B------:R-:W-:Y:S02]  /*7cd0*/  PRMT R7, R141, 0x7632, R7 ;  /* 0x000076328d077816 */ /* 0x000fe40000000007 */
[----:B0-----:R-:W-:Y:S02]  /*7ce0*/  SHF.L.U32 R193, R4, 0x10, RZ ;  /* 0x0000001004c17819 */ /* 0x001fe400000006ff */
        /* <DEDUP_REMOVED lines=30> */
.L_x_16195:
[----:B------:R-:W-:Y:S05]  /*7ed0*/  @!P1 BRA `(.L_x_16198) ;  /* 0x0000000000549947 */ /* 0x000fea0003800000 */
[----:B-----5:R-:W-:Y:S02]  /*7ee0*/  PRMT R4, R196, 0x7632, R4 ;  /* 0x00007632c4047816 */ /* 0x020fe40000000004 */
[C---:B------:R-:W-:Y:S02]  /*7ef0*/  PRMT R7, R197.reuse, 0x7632, R7 ;  /* 0x00007632c5077816 */ /* 0x040fe40000000007 */
[----:B------:R-:W-:Y:S02]  /*7f00*/  SHF.L.U32 R194, R197, 0x10, RZ ;  /* 0x00000010c5c27819 */ /* 0x000fe400000006ff */
[----:B------:R-:W-:Y:S02]  /*7f10*/  PRMT R197, R198, 0x7632, R197 ;  /* 0x00007632c6c57816 */ /* 0x000fe400000000c5 */
[----:B--234-:R-:W-:Y:S01]  /*7f20*/  PRMT R232, R199, 0x7632, R232 ;  /* 0x00007632c7e87816 */ /* 0x01cfe200000000e8 */
[----:B------:R-:W-:Y:S01]  /*7f30*/  FADD.FTZ R194, R146, R194 ;  /* 0x000000c292c27221 */ /* 0x000fe20000010000 */
[----:B0-----:R-:W-:Y:S01]  /*7f40*/  SHF.L.U32 R192, R196, 0x10, RZ ;  /* 0x00000010c4c07819 */ /* 0x001fe200000006ff */
        /* <DEDUP_REMOVED lines=14> */
.L_x_16198:
[C---:B-----5:R-:W-:Y:S02]  /*8030*/  PRMT R7, R197.reuse, 0x7632, R7 ;  /* 0x00007632c5077816 */ /* 0x060fe40000000007 */
[----:B------:R-:W-:Y:S02]  /*8040*/  SHF.L.U32 R194, R197, 0x10, RZ ;  /* 0x00000010c5c27819 */ /* 0x000fe400000006ff */
[----:B------:R-:W-:Y:S02]  /*8050*/  PRMT R197, R198, 0x7632, R197 ;  /* 0x00007632c6c57816 */ /* 0x000fe400000000c5 */
[C---:B------:R-:W-:Y:S02]  /*8060*/  PRMT R4, R196.reuse, 0x7632, R4 ;  /* 0x00007632c4047816 */ /* 0x040fe40000000004 */
[----:B--234-:R-:W-:Y:S01]  /*8070*/  PRMT R232, R199, 0x7632, R232 ;  /* 0x00007632c7e87816 */ /* 0x01cfe200000000e8 */
[----:B------:R-:W-:Y:S01]  /*8080*/  IMAD.U32 R197, R197, 0x10000, RZ ;  /* 0x00010000c5c57824 */ /* 0x000fe200078e00ff */
[----:B0-----:R-:W-:Y:S01]  /*8090*/  SHF.L.U32 R192, R196, 0x10, RZ ;  /* 0x00000010c4c07819 */ /* 0x001fe200000006ff */
[----:B------:R-:W-:Y:S01]  /*80a0*/  IMAD.U32 R196, R198, 0x10000, RZ ;  /* 0x00010000c6c47824 */ /* 0x000fe200078e00ff */
[----:B------:R-:W-:-:S02]  /*80b0*/  SHF.L.U32 R198, R199, 0x10, RZ ;  /* 0x00000010c7c67819 */ /* 0x000fc400000006ff */
[----:B------:R-:W-:Y:S02]  /*80c0*/  SHF.L.U32 R193, R4, 0x10, RZ ;  /* 0x0000001004c17819 */ /* 0x000fe400000006ff */
[----:B------:R-:W-:Y:S02]  /*80d0*/  SHF.L.U32 R195, R7, 0x10, RZ ;  /* 0x0000001007c37819 */ /* 0x000fe400000006ff */
[----:B------:R-:W-:-:S07]  /*80e0*/  SHF.L.U32 R199, R232, 0x10, RZ ;  /* 0x00000010e8c77819 */ /* 0x000fce00000006ff */
.L_x_16197:
[----:B--234-:R-:W0:Y:S02]  /*80f0*/  LDC.64 R232, c[0x0][0x3a8] ;  /* 0x0000ea00ffe87b82 */ /* 0x01ce240000000a00 */
[C---:B0-----:R-:W-:Y:S01]  /*8100*/  IMAD.WIDE.U32 R232, R2.reuse, 0x20, R232 ;  /* 0x0000002002e87825 */ /* 0x041fe200078e00e8 */
[----:B------:R-:W-:-:S04]  /*8110*/  IADD3 R2, PT, PT, R2, 0x20, RZ ;  /* 0x0000002002027810 */ /* 0x000fc80007ffe0ff */
[----:B------:R0:W-:Y:S04]  /*8120*/  STG.E.128 desc[UR6][R232.64], R192 ;  /* 0x000000c0e8007986 */ /* 0x0001e8000c101d06 */
[----:B------:R0:W-:Y:S02]  /*8130*/  STG.E.128 desc[UR6][R232.64+0x10], R196 ;  /* 0x000010c4e8007986 */ /* 0x0001e4000c101d06 */
.L_x_16194:
[----:B------:R-:W-:Y:S05]  /*8140*/  BSYNC.RECONVERGENT B0 ;  /* 0x0000000000007941 */ /* 0x000fea0003800200 */
.L_x_16193:
        /* <DEDUP_REMOVED lines=22> */
[----:B------:R-:W-:Y:S01]  /*82b0*/  IMAD.U32 R203, R142, 0x10000, RZ ;  /* 0x000100008ecb7824 */ /* 0x000fe200078e00ff */
        /* <DEDUP_REMOVED lines=39> */
.L_x_16202:
[----:B-----5:R-:W-:Y:S02]  /*8530*/  PRMT R4, R204, 0x7632, R4 ;  /* 0x00007632cc047816 */ /* 0x020fe40000000004 */
[----:B------:R-:W-:Y:S02]  /*8540*/  PRMT R7, R141, 0x7632, R7 ;  /* 0x000076328d077816 */ /* 0x000fe40000000007 */
[----:B0-----:R-:W-:Y:S02]  /*8550*/  SHF.L.U32 R201, R4, 0x10, RZ ;  /* 0x0000001004c97819 */ /* 0x001fe400000006ff */
        /* <DEDUP_REMOVED lines=30> */
.L_x_16201:
[----:B------:R-:W-:Y:S05]  /*8740*/  @!P0 BRA `(.L_x_16204) ;  /* 0x0000000000548947 */ /* 0x000fea0003800000 */
[C---:B-----5:R-:W-:Y:S01]  /*8750*/  PRMT R7, R205.reuse, 0x7632, R7 ;  /* 0x00007632cd077816 */ /* 0x060fe20000000007 */
[----:B------:R-:W-:Y:S01]  /*8760*/  IMAD.U32 R202, R205, 0x10000, RZ ;  /* 0x00010000cdca7824 */ /* 0x000fe200078e00ff */
[----:B------:R-:W-:Y:S02]  /*8770*/  PRMT R4, R204, 0x7632, R4 ;  /* 0x00007632cc047816 */ /* 0x000fe40000000004 */
[----:B------:R-:W-:Y:S01]  /*8780*/  PRMT R205, R206, 0x7632, R205 ;  /* 0x00007632cecd7816 */ /* 0x000fe200000000cd */
[----:B------:R-:W-:Y:S01]  /*8790*/  IMAD.U32 R203, R7, 0x10000, RZ ;  /* 0x0001000007cb7824 */ /* 0x000fe200078e00ff */
[----:B--234-:R-:W-:Y:S01]  /*87a0*/  PRMT R232, R207, 0x7632, R232 ;  /* 0x00007632cfe87816 */ /* 0x01cfe200000000e8 */
[----:B------:R-:W-:Y:S01]  /*87b0*/  FADD.FTZ R202, R146, R202 ;  /* 0x000000ca92ca7221 */ /* 0x000fe20000010000 */
[----:B0-----:R-:W-:Y:S01]  /*87c0*/  SHF.L.U32 R200, R204, 0x10, RZ ;  /* 0x00000010ccc87819 */ /* 0x001fe200000006ff */
        /* <DEDUP_REMOVED lines=13> */
.L_x_16204:
[C---:B-----5:R-:W-:Y:S01]  /*88a0*/  PRMT R7, R205.reuse, 0x7632, R7 ;  /* 0x00007632cd077816 */ /* 0x060fe20000000007 */
[----:B------:R-:W-:Y:S01]  /*88b0*/  IMAD.U32 R202, R205, 0x10000, RZ ;  /* 0x00010000cdca7824 */ /* 0x000fe200078e00ff */
[----:B------:R-:W-:Y:S02]  /*88c0*/  PRMT R4, R204, 0x7632, R4 ;  /* 0x00007632cc047816 */ /* 0x000fe40000000004 */
[----:B------:R-:W-:Y:S01]  /*88d0*/  PRMT R205, R206, 0x7632, R205 ;  /* 0x00007632cecd7816 */ /* 0x000fe200000000cd */
[----:B------:R-:W-:Y:S01]  /*88e0*/  IMAD.U32 R203, R7, 0x10000, RZ ;  /* 0x0001000007cb7824 */ /* 0x000fe200078e00ff */
[----:B--234-:R-:W-:Y:S02]  /*88f0*/  PRMT R232, R207, 0x7632, R232 ;  /* 0x00007632cfe87816 */ /* 0x01cfe400000000e8 */
[----:B0-----:R-:W-:Y:S02]  /*8900*/  SHF.L.U32 R200, R204, 0x10, RZ ;  /* 0x00000010ccc87819 */ /* 0x001fe400000006ff */
[----:B------:R-:W-:-:S02]  /*8910*/  SHF.L.U32 R204, R206, 0x10, RZ ;  /* 0x00000010cecc7819 */ /* 0x000fc400000006ff */
[----:B------:R-:W-:Y:S02]  /*8920*/  SHF.L.U32 R206, R207, 0x10, RZ ;  /* 0x00000010cfce7819 */ /* 0x000fe400000006ff */
[----:B------:R-:W-:Y:S02]  /*8930*/  SHF.L.U32 R201, R4, 0x10, RZ ;  /* 0x0000001004c97819 */ /* 0x000fe400000006ff */
[----:B------:R-:W-:Y:S02]  /*8940*/  SHF.L.U32 R205, R205, 0x10, RZ ;  /* 0x00000010cdcd7819 */ /* 0x000fe400000006ff */
[----:B------:R-:W-:-:S07]  /*8950*/  SHF.L.U32 R207, R232, 0x10, RZ ;  /* 0x00000010e8cf7819 */ /* 0x000fce00000006ff */
.L_x_16203:
[----:B--234-:R-:W0:Y:S02]  /*8960*/  LDC.64 R232, c[0x0][0x3a8] ;  /* 0x0000ea00ffe87b82 */ /* 0x01ce240000000a00 */
[C---:B0-----:R-:W-:Y:S01]  /*8970*/  IMAD.WIDE.U32 R232, R2.reuse, 0x20, R232 ;  /* 0x0000002002e87825 */ /* 0x041fe200078e00e8 */
[----:B------:R-:W-:-:S04]  /*8980*/  IADD3 R2, PT, PT, R2, 0x20, RZ ;  /* 0x0000002002027810 */ /* 0x000fc80007ffe0ff */
[----:B------:R0:W-:Y:S04]  /*8990*/  STG.E.128 desc[UR6][R232.64], R200 ;  /* 0x000000c8e8007986 */ /* 0x0001e8000c101d06 */
[----:B------:R0:W-:Y:S02]  /*89a0*/  STG.E.128 desc[UR6][R232.64+0x10], R204 ;  /* 0x000010cce8007986 */ /* 0x0001e4000c101d06 */
.L_x_16200:
[----:B------:R-:W-:Y:S05]  /*89b0*/  BSYNC.RECONVERGENT B0 ;  /* 0x0000000000007941 */ /* 0x000fea0003800200 */
.L_x_16199:
        /* <DEDUP_REMOVED lines=21> */
[----:B-----5:R-:W-:Y:S02]  /*8b10*/  PRMT R7, R212, 0x7632, R7 ;  /* 0x00007632d4077816 */ /* 0x020fe40000000007 */
[----:B0-----:R-:W-:Y:S02]  /*8b20*/  PRMT R209, R140, 0x7632, R209 ;  /* 0x000076328cd17816 */ /* 0x001fe400000000d1 */
        /* <DEDUP_REMOVED lines=39> */
.L_x_16208:
[----:B-----5:R-:W-:Y:S02]  /*8da0*/  PRMT R4, R212, 0x7632, R4 ;  /* 0x00007632d4047816 */ /* 0x020fe40000000004 */
[----:B------:R-:W-:Y:S02]  /*8db0*/  PRMT R7, R141, 0x7632, R7 ;  /* 0x000076328d077816 */ /* 0x000fe40000000007 */
[----:B0-----:R-:W-:Y:S01]  /*8dc0*/  PRMT R208, R140, 0x7632, R208 ;  /* 0x000076328cd07816 */ /* 0x001fe200000000d0 */
        /* <DEDUP_REMOVED lines=30> */
.L_x_16207:
[----:B------:R-:W-:Y:S05]  /*8fb0*/  @!P1 BRA `(.L_x_16210) ;  /* 0x0000000000549947 */ /* 0x000fea0003800000 */
[C---:B-----5:R-:W-:Y:S01]  /*8fc0*/  PRMT R4, R212.reuse, 0x7632, R4 ;  /* 0x00007632d4047816 */ /* 0x060fe20000000004 */
[----:B0-----:R-:W-:Y:S01]  /*8fd0*/  IMAD.U32 R208, R212, 0x10000, RZ ;  /* 0x00010000d4d07824 */ /* 0x001fe200078e00ff */
[C---:B------:R-:W-:Y:S02]  /*8fe0*/  PRMT R7, R213.reuse, 0x7632, R7 ;  /* 0x00007632d5077816 */ /* 0x040fe40000000007 */
[----:B------:R-:W-:Y:S01]  /*8ff0*/  SHF.L.U32 R210, R213, 0x10, RZ ;  /* 0x00000010d5d27819 */ /* 0x000fe200000006ff */
[----:B------:R-:W-:Y:S01]  /*9000*/  IMAD.U32 R209, R4, 0x10000, RZ ;  /* 0x0001000004d17824 */ /* 0x000fe200078e00ff */
[----:B------:R-:W-:Y:S01]  /*9010*/  PRMT R213, R214, 0x7632, R213 ;  /* 0x00007632d6d57816 */ /* 0x000fe200000000d5 */
[----:B------:R-:W-:Y:S01]  /*9020*/  FADD.FTZ R208, R144, R208 ;  /* 0x000000d090d07221 */ /* 0x000fe20000010000 */
[----:B--234-:R-:W-:Y:S01]  /*9030*/  PRMT R232, R215, 0x7632, R232 ;  /* 0x00007632d7e87816 */ /* 0x01cfe200000000e8 */
        /* <DEDUP_REMOVED lines=13> */
.L_x_16210:
[C---:B-----5:R-:W-:Y:S01]  /*9110*/  PRMT R4, R212.reuse, 0x7632, R4 ;  /* 0x00007632d4047816 */ /* 0x060fe20000000004 */
[----:B0-----:R-:W-:Y:S01]  /*9120*/  IMAD.U32 R208, R212, 0x10000, RZ ;  /* 0x00010000d4d07824 */ /* 0x001fe200078e00ff */
[C---:B------:R-:W-:Y:S02]  /*9130*/  PRMT R7, R213.reuse, 0x7632, R7 ;  /* 0x00007632d5077816 */ /* 0x040fe40000000007 */
[----:B------:R-:W-:Y:S01]  /*9140*/  SHF.L.U32 R210, R213, 0x10, RZ ;  /* 0x00000010d5d27819 */ /* 0x000fe200000006ff */
[----:B------:R-:W-:Y:S01]  /*9150*/  IMAD.U32 R209, R4, 0x10000, RZ ;  /* 0x0001000004d17824 */ /* 0x000fe200078e00ff */
[C---:B------:R-:W-:Y:S02]  /*9160*/  PRMT R213, R214.reuse, 0x7632, R213 ;  /* 0x00007632d6d57816 */ /* 0x040fe400000000d5 */
[----:B--234-:R-:W-:Y:S02]  /*9170*/  PRMT R232, R215, 0x7632, R232 ;  /* 0x00007632d7e87816 */ /* 0x01cfe400000000e8 */
[----:B------:R-:W-:-:S02]  /*9180*/  SHF.L.U32 R212, R214, 0x10, RZ ;  /* 0x00000010d6d47819 */ /* 0x000fc400000006ff */
[----:B------:R-:W-:Y:S02]  /*9190*/  SHF.L.U32 R214, R215, 0x10, RZ ;  /* 0x00000010d7d67819 */ /* 0x000fe400000006ff */
[----:B------:R-:W-:Y:S02]  /*91a0*/  SHF.L.U32 R211, R7, 0x10, RZ ;  /* 0x0000001007d37819 */ /* 0x000fe400000006ff */
[----:B------:R-:W-:Y:S02]  /*91b0*/  SHF.L.U32 R213, R213, 0x10, RZ ;  /* 0x00000010d5d57819 */ /* 0x000fe400000006ff */
[----:B------:R-:W-:-:S07]  /*91c0*/  SHF.L.U32 R215, R232, 0x10, RZ ;  /* 0x00000010e8d77819 */ /* 0x000fce00000006ff */
.L_x_16209:
[----:B--234-:R-:W0:Y:S02]  /*91d0*/  LDC.64 R232, c[0x0][0x3a8] ;  /* 0x0000ea00ffe87b82 */ /* 0x01ce240000000a00 */
[----:B0-----:R-:W-:-:S04]  /*91e0*/  IMAD.WIDE.U32 R232, R2, 0x20, R232 ;  /* 0x0000002002e87825 */ /* 0x001fc800078e00e8 */
[----:B------:R-:W-:Y:S01]  /*91f0*/  VIADD R2, R2, 0x20 ;  /* 0x0000002002027836 */ /* 0x000fe20000000000 */
[----:B------:R0:W-:Y:S04]  /*9200*/  STG.E.128 desc[UR6][R232.64], R208 ;  /* 0x000000d0e8007986 */ /* 0x0001e8000c101d06 */
[----:B------:R0:W-:Y:S02]  /*9210*/  STG.E.128 desc[UR6][R232.64+0x10], R212 ;  /* 0x000010d4e8007986 */ /* 0x0001e4000c101d06 */
.L_x_16206:
[----:B------:R-:W-:Y:S05]  /*9220*/  BSYNC.RECONVERGENT B0 ;  /* 0x0000000000007941 */ /* 0x000fea0003800200 */
.L_x_16205:
        /* <DEDUP_REMOVED lines=62> */
.L_x_16214:
        /* <DEDUP_REMOVED lines=33> */
.L_x_16213:
[----:B------:R-:W-:Y:S05]  /*9820*/  @!P1 BRA `(.L_x_16216) ;  /* 0x0000000000549947 */ /* 0x000fea0003800000 */
[C---:B-----5:R-:W-:Y:S02]  /*9830*/  PRMT R7, R221.reuse, 0x7632, R7 ;  /* 0x00007632dd077816 */ /* 0x060fe40000000007 */
[----:B------:R-:W-:Y:S02]  /*9840*/  SHF.L.U32 R218, R221, 0x10, RZ ;  /* 0x00000010ddda7819 */ /* 0x000fe400000006ff */
[----:B------:R-:W-:Y:S02]  /*9850*/  PRMT R4, R220, 0x7632, R4 ;  /* 0x00007632dc047816 */ /* 0x000fe40000000004 */
[----:B------:R-:W-:Y:S01]  /*9860*/  PRMT R221, R222, 0x7632, R221 ;  /* 0x00007632dedd7816 */ /* 0x000fe200000000dd */
[----:B------:R-:W-:Y:S01]  /*9870*/  FADD.FTZ R218, R146, R218 ;  /* 0x000000da92da7221 */ /* 0x000fe20000010000 */
[----:B--234-:R-:W-:Y:S02]  /*9880*/  PRMT R232, R223, 0x7632, R232 ;  /* 0x00007632dfe87816 */ /* 0x01cfe400000000e8 */
        /* <DEDUP_REMOVED lines=15> */
.L_x_16216:
[C---:B-----5:R-:W-:Y:S02]  /*9980*/  PRMT R7, R221.reuse, 0x7632, R7 ;  /* 0x00007632dd077816 */ /* 0x060fe40000000007 */
[----:B------:R-:W-:Y:S02]  /*9990*/  SHF.L.U32 R218, R221, 0x10, RZ ;  /* 0x00000010ddda7819 */ /* 0x000fe400000006ff */
[----:B--234-:R-:W-:Y:S02]  /*99a0*/  PRMT R232, R223, 0x7632, R232 ;  /* 0x00007632dfe87816 */ /* 0x01cfe400000000e8 */
        /* <DEDUP_REMOVED lines=9> */
.L_x_16215:
[----:B--234-:R-:W0:Y:S02]  /*9a40*/  LDC.64 R232, c[0x0][0x3a8] ;  /* 0x0000ea00ffe87b82 */ /* 0x01ce240000000a00 */
[C---:B0-----:R-:W-:Y:S01]  /*9a50*/  IMAD.WIDE.U32 R232, R2.reuse, 0x20, R232 ;  /* 0x0000002002e87825 */ /* 0x041fe200078e00e8 */
[----:B------:R-:W-:-:S04]  /*9a60*/  IADD3 R2, PT, PT, R2, 0x20, RZ ;  /* 0x0000002002027810 */ /* 0x000fc80007ffe0ff */
[----:B------:R0:W-:Y:S04]  /*9a70*/  STG.E.128 desc[UR6][R232.64], R216 ;  /* 0x000000d8e8007986 */ /* 0x0001e8000c101d06 */
[----:B------:R0:W-:Y:S02]  /*9a80*/  STG.E.128 desc[UR6][R232.64+0x10], R220 ;  /* 0x000010dce8007986 */ /* 0x0001e4000c101d06 */
.L_x_16212:
[----:B------:R-:W-:Y:S05]  /*9a90*/  BSYNC.RECONVERGENT B0 ;  /* 0x0000000000007941 */ /* 0x000fea0003800200 */
.L_x_16211:
        /* <DEDUP_REMOVED lines=62> */
.L_x_16220:
        /* <DEDUP_REMOVED lines=33> */
.L_x_16219:
        /* <DEDUP_REMOVED lines=22> */
.L_x_16222:
        /* <DEDUP_REMOVED lines=12> */
.L_x_16221:
[----:B--234-:R-:W0:Y:S02]  /*a2b0*/  LDC.64 R232, c[0x0][0x3a8] ;  /* 0x0000ea00ffe87b82 */ /* 0x01ce240000000a00 */
[----:B0-----:R-:W-:-:S05]  /*a2c0*/  IMAD.WIDE.U32 R232, R2, 0x20, R232 ;  /* 0x0000002002e87825 */ /* 0x001fca00078e00e8 */
[----:B------:R0:W-:Y:S04]  /*a2d0*/  STG.E.128 desc[UR6][R232.64], R224 ;  /* 0x000000e0e8007986 */ /* 0x0001e8000c101d06 */
[----:B------:R0:W-:Y:S02]  /*a2e0*/  STG.E.128 desc[UR6][R232.64+0x10], R228 ;  /* 0x000010e4e8007986 */ /* 0x0001e4000c101d06 */
.L_x_16218:
[----:B------:R-:W-:Y:S05]  /*a2f0*/  BSYNC.RECONVERGENT B0 ;  /* 0x0000000000007941 */ /* 0x000fea0003800200 */
.L_x_16217:
[----:B------:R-:W-:Y:S01]  /*a300*/  FADD.FTZ R2, RZ, R152 ;  /* 0x00000098ff027221 */ /* 0x000fe20000010000 */
[C---:B------:R-:W-:Y:S01]  /*a310*/  ISETP.GE.U32.AND P5, PT, R0.reuse, 0x20, PT ;  /* 0x000000200000780c */ /* 0x040fe20003fa6070 */
[----:B------:R-:W5:Y:S01]  /*a320*/  S2R R236, SR_TID.X ;  /* 0x0000000000ec7919 */ /* 0x000f620000002100 */
        /* <DEDUP_REMOVED lines=99> */
[----:B-----5:R-:W-:-:S13]  /*a960*/  LOP3.LUT P6, RZ, R236, 0x1f, RZ, 0xc0, !PT ;  /* 0x0000001fecff7812 */ /* 0x020fda00078cc0ff */
[----:B------:R-:W-:Y:S01]  /*a970*/  @P6 LOP3.LUT R3, R3, 0x200, RZ, 0xfc, !PT ;  /* 0x0000020003036812 */ /* 0x000fe200078efcff */
[----:B------:R-:W-:Y:S06]  /*a980*/  BRA.DIV UR13, `(.L_x_16223) ;  /* 0x0000004e0d987947 */ /* 0x000fec000b800000 */
[----:B------:R-:W5:Y:S01]  /*a990*/  SHFL.BFLY PT, R2, R7, 0x1, 0x1f ;  /* 0x0c201f0007027f89 */ /* 0x000f6200000e0000 */
[----:B------:R-:W0:Y:S01]  /*a9a0*/  LDC R234, c[0x0][0x400] ;  /* 0x00010000ffea7b82 */ /* 0x000e220000000800 */
[----:B------:R-:W-:Y:S01]  /*a9b0*/  ISETP.GT.U32.AND P6, PT, R0, 0xdf, PT ;  /* 0x000000df0000780c */ /* 0x000fe20003fc4070 */
[----:B-----5:R-:W-:-:S05]  /*a9c0*/  FADD.FTZ R7, R7, R2 ;  /* 0x0000000207077221 */ /* 0x020fca0000010000 */
[----:B------:R-:W5:Y:S02]  /*a9d0*/  SHFL.BFLY PT, R2, R7, 0x2, 0x1f ;  /* 0x0c401f0007027f89 */ /* 0x000f6400000e0000 */
[----:B-----5:R-:W-:-:S05]  /*a9e0*/  FADD.FTZ R7, R7, R2 ;  /* 0x0000000207077221 */ /* 0x020fca0000010000 */
[----:B------:R-:W5:Y:S02]  /*a9f0*/  SHFL.BFLY PT, R2, R7, 0x4, 0x1f ;  /* 0x0c801f0007027f89 */ /* 0x000f6400000e0000 */
[----:B-----5:R-:W-:-:S05]  /*aa00*/  FADD.FTZ R7, R7, R2 ;  /* 0x0000000207077221 */ /* 0x020fca0000010000 */
[----:B------:R-:W5:Y:S02]  /*aa10*/  SHFL.BFLY PT, R2, R7, 0x8, 0x1f ;  /* 0x0d001f0007027f89 */ /* 0x000f6400000e0000 */
[----:B-----5:R-:W-:-:S05]  /*aa20*/  FADD.FTZ R7, R7, R2 ;  /* 0x0000000207077221 */ /* 0x020fca0000010000 */
[----:B------:R-:W5:Y:S02]  /*aa30*/  SHFL.BFLY PT, R2, R7, 0x10, 0x1f ;  /* 0x0e001f0007027f89 */ /* 0x000f6400000e0000 */
[----:B-----5:R-:W-:-:S04]  /*aa40*/  FADD.FTZ R2, R7, R2 ;  /* 0x0000000207027221 */ /* 0x020fc80000010000 */
        /* <DEDUP_REMOVED lines=18> */
[----:B-1234-:R-:W-:Y:S01]  /*ab70*/  FSEL R233, R2, RZ, P5 ;  /* 0x000000ff02e97208 */ /* 0x01efe20002800000 */
        /* <DEDUP_REMOVED lines=155> */
.L_x_16256:
[----:B------:R-:W-:Y:S01]  /*b530*/  LOP3.LUT P1, RZ, R236, 0x1f, RZ, 0xc0, !PT ;  /* 0x0000001fecff7812 */ /* 0x000fe2000782c0ff */
[----:B-1----:R-:W-:Y:S01]  /*b540*/  FADD.FTZ R2, R233, R2 ;  /* 0x00000002e9027221 */ /* 0x002fe20000010000 */
[----:B------:R-:W-:Y:S01]  /*b550*/  FMUL.FTZ R4, R7, R7 ;  /* 0x0000000707047220 */ /* 0x000fe20000410000 */
[----:B------:R-:W-:Y:S01]  /*b560*/  ISETP.NE.AND P0, PT, RZ, UR10, PT ;  /* 0x0000000aff007c0c */ /* 0x000fe2000bf05270 */
[----:B------:R-:W-:Y:S01]  /*b570*/  BSSY.RECONVERGENT B0, `(.L_x_16224) ;  /* 0x0000078000007945 */ /* 0x000fe20003800200 */
[----:B------:R-:W-:Y:S02]  /*b580*/  FFMA.FTZ R2, R2, R234, UR11 ;  /* 0x0000000b02027e23 */ /* 0x000fe400080100ea */
[----:B------:R-:W-:-:S05]  /*b590*/  FSEL R4, R4, RZ, P0 ;  /* 0x000000ff04047208 */ /* 0x000fca0000000000 */
[----:B------:R-:W-:Y:S01]  /*b5a0*/  FADD.FTZ R2, R2, R4 ;  /* 0x0000000402027221 */ /* 0x000fe20000010000 */
[----:B0-----:R-:W0:Y:S03]  /*b5b0*/  @!P1 LDC.64 R232, c[0x0][0x3c0] ;  /* 0x0000f000ffe89b82 */ /* 0x001e260000000a00 */
[----:B------:R1:W2:Y:S02]  /*b5c0*/  MUFU.RSQ R4, R2 ;  /* 0x0000000200047308 */ /* 0x0002a40000001400 */
[----:B-1----:R-:W-:Y:S01]  /*b5d0*/  FSEL R2, R7, RZ, !P0 ;  /* 0x000000ff07027208 */ /* 0x002fe20004000000 */
[----:B0-----:R-:W-:-:S05]  /*b5e0*/  @!P1 IMAD.WIDE R232, R6, 0x4, R232 ;  /* 0x0000000406e89825 */ /* 0x001fca00078e02e8 */
[----:B------:R0:W-:Y:S02]  /*b5f0*/  @!P1 STG.E desc[UR6][R232.64], R7 ;  /* 0x00000007e8009986 */ /* 0x0001e4000c101906 */
[----:B0-----:R-:W0:Y:S02]  /*b600*/  @!P1 LDC.64 R232, c[0x0][0x3c8] ;  /* 0x0000f200ffe89b82 */ /* 0x001e240000000a00 */
[----:B0-----:R-:W-:-:S05]  /*b610*/  @!P1 IMAD.WIDE R232, R6, 0x4, R232 ;  /* 0x0000000406e89825 */ /* 0x001fca00078e02e8 */
        /* <DEDUP_REMOVED lines=8> */
[----:B------:R-:W-:Y:S04]  /*b6a0*/  STL [R1+0x2dc], R3 ;  /* 0x0002dc0301007387 */ /* 0x000fe80000100800 */
[----:B------:R1:W-:Y:S01]  /*b6b0*/  STL [R1+0x2d8], R0 ;  /* 0x0002d80001007387 */ /* 0x0003e20000100800 */
[----:B------:R-:W-:Y:S01]  /*b6c0*/  FADD.FTZ R7, R158, -R2 ;  /* 0x800000029e077221 */ /* 0x000fe20000010000 */
[----:B0-----:R-:W-:-:S02]  /*b6d0*/  SHF.L.U32 R233, R123, 0x10, RZ ;  /* 0x000000107be97819 */ /* 0x001fc400000006ff */
[----:B------:R-:W4:Y:S04]  /*b6e0*/  LDL R252, [R1+0x78] ;  /* 0x0000780001fc7983 */ /* 0x000f280000100800 */
[----:B------:R-:W4:Y:S04]  /*b6f0*/  LDL R236, [R1+0x7c] ;  /* 0x00007c0001ec7983 */ /* 0x000f280000100800 */
[----:B-1----:R-:W4:Y:S01]  /*b700*/  LDL R0, [R1+0x48] ;  /* 0x0000480001007983 */ /* 0x002f220000100800 */
[----:B------:R-:W-:-:S03]  /*b710*/  FMUL.FTZ R7, R4, R7 ;  /* 0x0000000704077220 */ /* 0x000fc60000410000 */
[----:B------:R-:W4:Y:S01]  /*b720*/  LDL R3, [R1+0x84] ;  /* 0x0000840001037983 */ /* 0x000f220000100800 */
[----:B--2---:R-:W-:-:S03]  /*b730*/  IMAD.U32 R232, R237, 0x10000, RZ ;  /* 0x00010000ede87824 */ /* 0x004fc600078e00ff */
[----:B------:R-:W2:Y:S01]  /*b740*/  LDL R237, [R1+0x58] ;  /* 0x0000580001ed7983 */ /* 0x000ea20000100800 */
[----:B---3--:R-:W-:Y:S02]  /*b750*/  SHF.L.U32 R234, R235, 0x10, RZ ;  /* 0x00000010ebea7819 */ /* 0x008fe400000006ff */
[----:B------:R-:W-:Y:S01]  /*b760*/  SHF.L.U32 R235, R87, 0x10, RZ ;  /* 0x0000001057eb7819 */ /* 0x000fe200000006ff */
[C---:B------:R-:W-:Y:S01]  /*b770*/  FFMA.FTZ R250, R7.reuse, R232, R233 ;  /* 0x000000e807fa7223 */ /* 0x040fe200000100e9 */
[----:B----4-:R-:W-:Y:S02]  /*b780*/  SHF.L.U32 R233, R238, 0x10, RZ ;  /* 0x00000010eee97819 */ /* 0x010fe400000006ff */
[----:B------:R-:W3:Y:S01]  /*b790*/  LDL R238, [R1+0x80] ;  /* 0x0000800001ee7983 */ /* 0x000ee20000100800 */
[----:B------:R-:W-:Y:S01]  /*b7a0*/  FFMA.FTZ R248, R7, R234, R235 ;  /* 0x000000ea07f87223 */ /* 0x000fe200000100eb */
[----:B------:R-:W-:Y:S01]  /*b7b0*/  FADD.FTZ R7, R159, -R2 ;  /* 0x800000029f077221 */ /* 0x000fe20000010000 */
[----:B------:R-:W-:-:S03]  /*b7c0*/  IMAD.U32 R232, R239, 0x10000, RZ ;  /* 0x00010000efe87824 */ /* 0x000fc600078e00ff */
[----:B------:R-:W-:-:S04]  /*b7d0*/  FMUL.FTZ R7, R4, R7 ;  /* 0x0000000704077220 */ /* 0x000fc80000410000 */
[----:B------:R-:W-:Y:S01]  /*b7e0*/  FFMA.FTZ R239, R7, R232, R233 ;  /* 0x000000e807ef7223 */ /* 0x000fe200000100e9 */
[----:B------:R-:W-:Y:S02]  /*b7f0*/  SHF.L.U32 R235, R251, 0x10, RZ ;  /* 0x00000010fbeb7819 */ /* 0x000fe400000006ff */
[----:B------:R-:W4:Y:S01]  /*b800*/  LDL R251, [R1+0x54] ;  /* 0x0000540001fb7983 */ /* 0x000f220000100800 */
[----:B------:R-:W-:-:S03]  /*b810*/  IMAD.U32 R232, R0, 0x10000, RZ ;  /* 0x0001000000e87824 */ /* 0x000fc600078e00ff */
[----:B------:R-:W4:Y:S01]  /*b820*/  LDL R0, [R1+0x44] ;  /* 0x0000440001007983 */ /* 0x000f220000100800 */
[----:B------:R-:W-:-:S05]  /*b830*/  SHF.L.U32 R234, R249, 0x10, RZ ;  /* 0x00000010f9ea7819 */ /* 0x000fca00000006ff */
[----:B------:R-:W-:Y:S01]  /*b840*/  FFMA.FTZ R235, R7, R235, R234 ;  /* 0x000000eb07eb7223 */ /* 0x000fe200000100ea */
[----:B------:R-:W-:Y:S01]  /*b850*/  FADD.FTZ R7, R156, -R2 ;  /* 0x800000029c077221 */ /* 0x000fe20000010000 */
[----:B------:R-:W-:-:S03]  /*b860*/  SHF.L.U32 R233, R122, 0x10, RZ ;  /* 0x000000107ae97819 */ /* 0x000fc600000006ff */
[----:B------:R-:W-:-:S04]  /*b870*/  FMUL.FTZ R7, R4, R7 ;  /* 0x0000000704077220 */ /* 0x000fc80000410000 */
[----:B------:R-:W-:Y:S01]  /*b880*/  FFMA.FTZ R249, R7, R232, R233 ;  /* 0x000000e807f97223 */ /* 0x000fe200000100e9 */
[----:B------:R-:W-:Y:S02]  /*b890*/  SHF.L.U32 R236, R236, 0x10, RZ ;  /* 0x00000010ecec7819 */ /* 0x000fe400000006ff */
[----:B------:R-:W-:Y:S02]  /*b8a0*/  SHF.L.U32 R233, R3, 0x10, RZ ;  /* 0x0000001003e97819 */ /* 0x000fe400000006ff */
[----:B------:R-:W4:Y:S01]  /*b8b0*/  LDL R3, [R1+0x74] ;  /* 0x0000740001037983 */ /* 0x000f220000100800 */
[----:B--2---:R-:W-:Y:S02]  /*b8c0*/  SHF.L.U32 R234, R237, 0x10, RZ ;  /* 0x00000010edea7819 */ /* 0x004fe400000006ff */
[----:B------:R-:W-:-:S05]  /*b8d0*/  SHF.L.U32 R237, R86, 0x10, RZ ;  /* 0x0000001056ed7819 */ /* 0x000fca00000006ff */
[----:B------:R-:W-:Y:S01]  /*b8e0*/  FFMA.FTZ R237, R7, R234, R237 ;  /* 0x000000ea07ed7223 */ /* 0x000fe200000100ed */
[----:B------:R-:W-:Y:S01]  /*b8f0*/  FADD.FTZ R7, R157, -R2 ;  /* 0x800000029d077221 */ /* 0x000fe20000010000 */
[----:B------:R-:W-:Y:S01]  /*b900*/  SHF.L.U32 R234, R252, 0x10, RZ ;  /* 0x00000010fcea7819 */ /* 0x000fe200000006ff */
[----:B---3--:R-:W-:Y:S01]  /*b910*/  IMAD.U32 R232, R238, 0x10000, RZ ;  /* 0x00010000eee87824 */ /* 0x008fe200078e00ff */
[----:B------:R-:W2:Y:S01]  /*b920*/  LDL R252, [R1+0x40] ;  /* 0x0000400001fc7983 */ /* 0x000ea20000100800 */
[----:B------:R-:W-:-:S04]  /*b930*/  FMUL.FTZ R7, R4, R7 ;  /* 0x0000000704077220 */ /* 0x000fc80000410000 */
[C---:B------:R-:W-:Y:S01]  /*b940*/  FFMA.FTZ R234, R7.reuse, R234, R236 ;  /* 0x000000ea07ea7223 */ /* 0x040fe200000100ec */
[----:B------:R-:W-:Y:S01]  /*b950*/  FFMA.FTZ R238, R7, R232, R233 ;  /* 0x000000e807ee7223 */ /* 0x000fe200000100e9 */
[----:B------:R-:W-:Y:S01]  /*b960*/  FADD.FTZ R7, R154, -R2 ;  /* 0x800000029a077221 */ /* 0x000fe20000010000 */
[----:B------:R-:W-:-:S03]  /*b970*/  SHF.L.U32 R233, R121, 0x10, RZ ;  /* 0x0000001079e97819 */ /* 0x000fc600000006ff */
[----:B------:R-:W-:Y:S01]  /*b980*/  FMUL.FTZ R7, R4, R7 ;  /* 0x0000000704077220 */ /* 0x000fe20000410000 */
[----:B----4-:R-:W-:Y:S02]  /*b990*/  SHF.L.U32 R236, R251, 0x10, RZ ;  /* 0x00000010fbec7819 */ /* 0x010fe400000006ff */
[----:B------:R-:W-:Y:S01]  /*b9a0*/  SHF.L.U32 R251, R85, 0x10, RZ ;  /* 0x0000001055fb7819 */ /* 0x000fe200000006ff */
[----:B------:R-:W-:-:S04]  /*b9b0*/  IMAD.U32 R232, R0, 0x10000, RZ ;  /* 0x0001000000e87824 */ /* 0x000fc800078e00ff */
[C---:B------:R-:W-:Y:S02]  /*b9c0*/  FFMA.FTZ R0, R7.reuse, R232, R233 ;  /* 0x000000e807007223 */ /* 0x040fe400000100e9 */
[----:B------:R-:W3:Y:S04]  /*b9d0*/  LDL R233, [R1+0x68] ;  /* 0x0000680001e97983 */ /* 0x000ee80000100800 */
[----:B------:R-:W4:Y:S01]  /*b9e0*/  LDL R232, [R1+0x6c] ;  /* 0x00006c0001e87983 */ /* 0x000f220000100800 */
[----:B------:R-:W-:-:S03]  /*b9f0*/  FFMA.FTZ R236, R7, R236, R251 ;  /* 0x000000ec07ec7223 */ /* 0x000fc600000100fb */
[----:B------:R-:W2:Y:S01]  /*ba00*/  LDL R251, [R1+0x70] ;  /* 0x0000700001fb7983 */ /* 0x000ea20000100800 */
[----:B------:R-:W-:-:S04]  /*ba10*/  FADD.FTZ R7, R155, -R2 ;  /* 0x800000029b077221 */ /* 0x000fc80000010000 */
[----:B------:R-:W-:Y:S01]  /*ba20*/  FMUL.FTZ R7, R4, R7 ;  /* 0x0000000704077220 */ /* 0x000fe20000410000 */
[----:B---3--:R-:W-:Y:S02]  /*ba30*/  SHF.L.U32 R233, R233, 0x10, RZ ;  /* 0x00000010e9e97819 */ /* 0x008fe400000006ff */
[----:B----4-:R-:W-:-:S05]  /*ba40*/  SHF.L.U32 R232, R232, 0x10, RZ ;  /* 0x00000010e8e87819 */ /* 0x010fca00000006ff */
[----:B------:R-:W-:Y:S01]  /*ba50*/  FFMA.FTZ R233, R7, R233, R232 ;  /* 0x000000e907e97223 */ /* 0x000fe200000100e8 */
[----:B--2---:R-:W-:Y:S01]  /*ba60*/  IMAD.U32 R232, R251, 0x10000, RZ ;  /* 0x00010000fbe87824 */ /* 0x004fe200078e00ff */
[----:B------:R-:W-:-:S05]  /*ba70*/  SHF.L.U32 R251, R3, 0x10, RZ ;  /* 0x0000001003fb7819 */ /* 0x000fca00000006ff */
[----:B------:R-:W-:Y:S02]  /*ba80*/  FFMA.FTZ R3, R7, R232, R251 ;  /* 0x000000e807037223 */ /* 0x000fe400000100fb */
[----:B------:R-:W2:Y:S01]  /*ba90*/  LDL R251, [R1+0x50] ;  /* 0x0000500001fb7983 */ /* 0x000ea20000100800 */
[----:B------:R-:W-:-:S04]  /*baa0*/  FADD.FTZ R7, R152, -R2 ;  /* 0x8000000298077221 */ /* 0x000fc80000010000 */
[----:B------:R-:W-:Y:S01]  /*bab0*/  FMUL.FTZ R7, R4, R7 ;  /* 0x0000000704077220 */ /* 0x000fe20000410000 */
[----:B------:R-:W-:Y:S02]  /*bac0*/  F2FP.BF16.F32.PACK_AB R235, R235, R248 ;  /* 0x000000f8ebeb723e */ /* 0x000fe400000010ff */
[----:B------:R-:W-:Y:S01]  /*bad0*/  F2FP.BF16.F32.PACK_AB R233, R233, R236 ;  /* 0x000000ece9e9723e */ /* 0x000fe200000010ff */
[----:B------:R-:W3:Y:S04]  /*bae0*/  LDL R248, [R1+0xc] ;  /* 0x00000c0001f87983 */ /* 0x000ee80000100800 */
[----:B------:R-:W4:Y:S01]  /*baf0*/  LDL R236, [R1+0x8] ;  /* 0x0000080001ec7983 */ /* 0x000f220000100800 */
[----:B--2---:R-:W-:Y:S02]  /*bb00*/  SHF.L.U32 R232, R251, 0x10, RZ ;  /* 0x00000010fbe87819 */ /* 0x004fe400000006ff */
[----:B------:R-:W-:-:S05]  /*bb10*/  SHF.L.U32 R251, R84, 0x10, RZ ;  /* 0x0000001054fb7819 */ /* 0x000fca00000006ff */
[----:B------:R-:W-:Y:S01]  /*bb20*/  FFMA.FTZ R232, R7, R232, R251 ;  /* 0x000000e807e87223 */ /* 0x000fe200000100fb */
[----:B------:R-:W-:Y:S01]  /*bb30*/  IMAD.U32 R251, R252, 0x10000, RZ ;  /* 0x00010000fcfb7824 */ /* 0x000fe200078e00ff */
[----:B------:R-:W-:-:S05]  /*bb40*/  SHF.L.U32 R252, R120, 0x10, RZ ;  /* 0x0000001078fc7819 */ /* 0x000fca00000006ff */
[----:B------:R-:W-:Y:S02]  /*bb50*/  FFMA.FTZ R7, R7, R251, R252 ;  /* 0x000000fb07077223 */ /* 0x000fe400000100fc */
[----:B------:R-:W2:Y:S04]  /*bb60*/  LDL R251, [R1+0x60] ;  /* 0x0000600001fb7983 */ /* 0x000ea80000100800 */
[----:B------:R-:W2:Y:S01]  /*bb70*/  LDL R252, [R1+0x64] ;  /* 0x0000640001fc7983 */ /* 0x000ea20000100800 */
[----:B------:R-:W-:Y:S01]  /*bb80*/  F2FP.BF16.F32.PACK_AB R234, R234, R237 ;  /* 0x000000edeaea723e */ /* 0x000fe200000010ff */
[----:B------:R-:W-:Y:S01]  /*bb90*/  FADD.FTZ R237, R153, -R2 ;  /* 0x8000000299ed7221 */ /* 0x000fe20000010000 */
[----:B----4-:R-:W-:Y:S02]  /*bba0*/  SHF.L.U32 R236, R236, 0x10, RZ ;  /* 0x00000010ecec7819 */ /* 0x010fe400000006ff */
[----:B---3--:R-:W-:Y:S01]  /*bbb0*/  SHF.L.U32 R248, R248, 0x10, RZ ;  /* 0x00000010f8f87819 */ /* 0x008fe200000006ff */
[----:B------:R-:W-:-:S04]  /*bbc0*/  FMUL.FTZ R237, R4, R237 ;  /* 0x000000ed04ed7220 */ /* 0x000fc80000410000 */
[----:B------:R-:W-:-:S05]  /*bbd0*/  FFMA.FTZ R236, R237, R236, R248 ;  /* 0x000000ecedec7223 */ /* 0x000fca00000100f8 */
[----:B------:R-:W-:Y:S01]  /*bbe0*/  F2FP.BF16.F32.PACK_AB R232, R236, R232 ;  /* 0x000000e8ece8723e */ /* 0x000fe200000010ff */
[----:B--2---:R-:W-:Y:S01]  /*bbf0*/  IMAD.U32 R248, R251, 0x10000, RZ ;  /* 0x00010000fbf87824 */ /* 0x004fe200078e00ff */
[----:B------:R-:W-:-:S05]  /*bc00*/  SHF.L.U32 R251, R252, 0x10, RZ ;  /* 0x00000010fcfb7819 */ /* 0x000fca00000006ff */
[----:B------:R-:W-:Y:S02]  /*bc10*/  FFMA.FTZ R248, R237, R248, R251 ;  /* 0x000000f8edf87223 */ /* 0x000fe400000100fb */
[----:B------:R-:W0:Y:S02]  /*bc20*/  LDC.64 R236, c[0x0][0x428] ;  /* 0x00010a00ffec7b82 */ /* 0x000e240000000a00 */
[----:B0-----:R-:W-:-:S05]  /*bc30*/  IMAD.WIDE.U32 R236, R5, 0x10, R236 ;  /* 0x0000001005ec7825 */ /* 0x001fca00078e00ec */
[----:B------:R0:W-:Y:S02]  /*bc40*/  STG.E.128 desc[UR6][R236.64], R232 ;  /* 0x000000e8ec007986 */ /* 0x0001e4000c101d06 */
[----:B0-----:R-:W-:Y:S01]  /*bc50*/  F2FP.BF16.F32.PACK_AB R237, R3, R0 ;  /* 0x0000000003ed723e */ /* 0x001fe200000010ff */
[----:B------:R-:W0:Y:S01]  /*bc60*/  LDC.64 R232, c[0x0][0x430] ;  /* 0x00010c00ffe87b82 */ /* 0x000e220000000a00 */
[----:B------:R1:W5:Y:S04]  /*bc70*/  LDL.LU R3, [R1+0x2dc] ;  /* 0x0002dc0001037983 */ /* 0x0003680000300800 */
[----:B------:R1:W5:Y:S01]  /*bc80*/  LDL.LU R0, [R1+0x2d8] ;  /* 0x0002d80001007983 */ /* 0x0003620000300800 */
[----:B------:R-:W-:Y:S02]  /*bc90*/  F2FP.BF16.F32.PACK_AB R239, R239, R250 ;  /* 0x000000faefef723e */ /* 0x000fe400000010ff */
[----:B------:R-:W-:-:S02]  /*bca0*/  F2FP.BF16.F32.PACK_AB R238, R238, R249 ;  /* 0x000000f9eeee723e */ /* 0x000fc400000010ff */
[----:B------:R-:W-:Y:S01]  /*bcb0*/  F2FP.BF16.F32.PACK_AB R236, R248, R7 ;  /* 0x00000007f8ec723e */ /* 0x000fe200000010ff */
[----:B0-----:R-:W-:-:S05]  /*bcc0*/  IMAD.WIDE.U32 R232, R5, 0x10, R232 ;  /* 0x0000001005e87825 */ /* 0x001fca00078e00e8 */
[----:B------:R1:W-:Y:S01]  /*bcd0*/  STG.E.128 desc[UR6][R232.64], R236 ;  /* 0x000000ece8007986 */ /* 0x0003e2000c101d06 */
[----:B------:R-:W-:-:S07]  /*bce0*/  IADD3 R5, PT, PT, R5, 0x20, RZ ;  /* 0x0000002005057810 */ /* 0x000fce0007ffe0ff */
.L_x_16225:
[----:B------:R-:W-:Y:S05]  /*bcf0*/  BSYNC.RECONVERGENT B0 ;  /* 0x0000000000007941 */ /* 0x000fea0003800200 */
.L_x_16224:
[----:B-----5:R-:W-:Y:S01]  /*bd00*/  ISETP.GE.U32.AND P0, PT, R0, 0x40, PT ;  /* 0x000000400000780c */ /* 0x020fe20003f06070 */
[----:B------:R-:W-:-:S12]  /*bd10*/  BSSY.RECONVERGENT B0, `(.L_x_16226) ;  /* 0x000006d000007945 */ /* 0x000fd80003800200 */
[----:B------:R-:W-:Y:S05]  /*bd20*/  @!P0 BRA `(.L_x_16227) ;  /* 0x0000000400ac8947 */ /* 0x000fea0003800000 */
[----:B01----:R-:W2:Y:S04]  /*bd30*/  LDL R233, [R1+0x3c] ;  /* 0x00003c0001e97983 */ /* 0x003ea80000100800 */
[----:B------:R-:W3:Y:S04]  /*bd40*/  LDL R232, [R1+0x2c] ;  /* 0x00002c0001e87983 */ /* 0x000ee80000100800 */
[----:B------:R-:W4:Y:S04]  /*bd50*/  LDL R238, [R1+0xd0] ;  /* 0x0000d00001ee7983 */ /* 0x000f280000100800 */
[----:B------:R-:W4:Y:S04]  /*bd60*/  LDL R236, [R1+0xd4] ;  /* 0x0000d40001ec7983 */ /* 0x000f280000100800 */
[----:B------:R-:W4:Y:S04]  /*bd70*/  LDL R249, [R1+0xc8] ;  /* 0x0000c80001f97983 */ /* 0x000f280000100800 */
[----:B------:R-:W4:Y:S04]  /*bd80*/  LDL R239, [R1+0xcc] ;  /* 0x0000cc0001ef7983 */ /* 0x000f280000100800 */
[----:B------:R-:W-:Y:S04]  /*bd90*/  STL [R1+0x2dc], R3 ;  /* 0x0002dc0301007387 */ /* 0x000fe80000100800 */
[----:B------:R0:W-:Y:S01]  /*bda0*/  STL [R1+0x2d8], R0 ;  /* 0x0002d80001007387 */ /* 0x0001e20000100800 */
[----:B------:R-:W-:-:S03]  /*bdb0*/  FADD.FTZ R7, R166, -R2 ;  /* 0x80000002a6077221 */ /* 0x000fc60000010000 */
[----:B------:R-:W4:Y:S01]  /*bdc0*/  LDL R237, [R1+0x38] ;  /* 0x0000380001ed7983 */ /* 0x000f220000100800 */
[----:B------:R-:W-:-:S03]  /*bdd0*/  IMAD.U32 R235, R83, 0x10000, RZ ;  /* 0x0001000053eb7824 */ /* 0x000fc600078e00ff */
[----:B------:R-:W4:Y:S04]  /*bde0*/  LDL R252, [R1+0xb8] ;  /* 0x0000b80001fc7983 */ /* 0x000f280000100800 */
[----:B0-----:R-:W4:Y:S01]  /*bdf0*/  LDL R0, [R1+0x28] ;  /* 0x0000280001007983 */ /* 0x001f220000100800 */
[----:B------:R-:W-:-:S03]  /*be00*/  FMUL.FTZ R7, R4, R7 ;  /* 0x0000000704077220 */ /* 0x000fc60000410000 */
[----:B------:R-:W4:Y:S04]  /*be10*/  LDL R3, [R1+0xc4] ;  /* 0x0000c40001037983 */ /* 0x000f280000100800 */
[----:B------:R-:W4:Y:S01]  /*be20*/  LDL R251, [R1+0x34] ;  /* 0x0000340001fb7983 */ /* 0x000f220000100800 */
[----:B--2---:R-:W-:Y:S02]  /*be30*/  SHF.L.U32 R234, R233, 0x10, RZ ;  /* 0x00000010e9ea7819 */ /* 0x004fe400000006ff */
[----:B------:R-:W-:Y:S02]  /*be40*/  SHF.L.U32 R233, R119, 0x10, RZ ;  /* 0x0000001077e97819 */ /* 0x000fe400000006ff */
[----:B---3--:R-:W-:Y:S01]  /*be50*/  SHF.L.U32 R232, R232, 0x10, RZ ;  /* 0x00000010e8e87819 */ /* 0x008fe200000006ff */
[----:B------:R-:W-:-:S04]  /*be60*/  FFMA.FTZ R248, R7, R234, R235 ;  /* 0x000000ea07f87223 */ /* 0x000fc800000100eb */
[----:B------:R-:W-:Y:S01]  /*be70*/  FFMA.FTZ R250, R7, R232, R233 ;  /* 0x000000e807fa7223 */ /* 0x000fe200000100e9 */
[----:B------:R-:W-:Y:S01]  /*be80*/  FADD.FTZ R7, R167, -R2 ;  /* 0x80000002a7077221 */ /* 0x000fe20000010000 */
[----:B----4-:R-:W-:Y:S02]  /*be90*/  SHF.L.U32 R232, R238, 0x10, RZ ;  /* 0x00000010eee87819 */ /* 0x010fe400000006ff */
[----:B------:R-:W-:Y:S01]  /*bea0*/  SHF.L.U32 R233, R236, 0x10, RZ ;  /* 0x00000010ece97819 */ /* 0x000fe200000006ff */
[----:B------:R-:W2:Y:S01]  /*beb0*/  LDL R238, [R1+0xc0] ;  /* 0x0000c00001ee7983 */ /* 0x000ea20000100800 */
[----:B------:R-:W-:-:S03]  /*bec0*/  FMUL.FTZ R7, R4, R7 ;  /* 0x0000000704077220 */ /* 0x000fc60000410000 */
[----:B------:R-:W3:Y:S01]  /*bed0*/  LDL R236, [R1+0xbc] ;  /* 0x0000bc0001ec7983 */ /* 0x000ee20000100800 */
[----:B------:R-:W-:Y:S02]  /*bee0*/  IMAD.U32 R234, R239, 0x10000, RZ ;  /* 0x00010000efea7824 */ /* 0x000fe400078e00ff */
[----:B------:R-:W-:Y:S01]  /*bef0*/  FFMA.FTZ R239, R7, R232, R233 ;  /* 0x000000e807ef7223 */ /* 0x000fe200000100e9 */
[----:B------:R-:W-:Y:S02]  /*bf00*/  SHF.L.U32 R232, R0, 0x10, RZ ;  /* 0x0000001000e87819 */ /* 0x000fe400000006ff */
[----:B------:R-:W4:Y:S01]  /*bf10*/  LDL R0, [R1+0x24] ;  /* 0x0000240001007983 */ /* 0x000f220000100800 */
[----:B------:R-:W-:-:S05]  /*bf20*/  SHF.L.U32 R235, R249, 0x10, RZ ;  /* 0x00000010f9eb7819 */ /* 0x000fca00000006ff */
[----:B------:R-:W-:Y:S01]  /*bf30*/  FFMA.FTZ R235, R7, R235, R234 ;  /* 0x000000eb07eb7223 */ /* 0x000fe200000100ea */
[----:B------:R-:W-:Y:S01]  /*bf40*/  FADD.FTZ R7, R164, -R2 ;  /* 0x80000002a4077221 */ /* 0x000fe20000010000 */
[----:B------:R-:W-:Y:S01]  /*bf50*/  SHF.L.U32 R234, R237, 0x10, RZ ;  /* 0x00000010edea7819 */ /* 0x000fe200000006ff */
[----:B------:R-:W-:Y:S01]  /*bf60*/  IMAD.U32 R237, R82, 0x10000, RZ ;  /* 0x0001000052ed7824 */ /* 0x000fe200078e00ff */
[----:B------:R-:W-:Y:S01]  /*bf70*/  SHF.L.U32 R233, R118, 0x10, RZ ;  /* 0x0000001076e97819 */ /* 0x000fe200000006ff */
[----:B------:R-:W-:-:S04]  /*bf80*/  FMUL.FTZ R7, R4, R7 ;  /* 0x0000000704077220 */ /* 0x000fc80000410000 */
[C---:B------:R-:W-:Y:S01]  /*bf90*/  FFMA.FTZ R237, R7.reuse, R234, R237 ;  /* 0x000000ea07ed7223 */ /* 0x040fe200000100ed */
[----:B------:R-:W-:Y:S01]  /*bfa0*/  FFMA.FTZ R249, R7, R232, R233 ;  /* 0x000000e807f97223 */ /* 0x000fe200000100e9 */
[----:B------:R-:W-:Y:S01]  /*bfb0*/  FADD.FTZ R7, R165, -R2 ;  /* 0x80000002a5077221 */ /* 0x000fe20000010000 */
[----:B------:R-:W-:Y:S02]  /*bfc0*/  SHF.L.U32 R234, R252, 0x10, RZ ;  /* 0x00000010fcea7819 */ /* 0x000fe400000006ff */
[----:B------:R-:W-:Y:S01]  /*bfd0*/  SHF.L.U32 R233, R3, 0x10, RZ ;  /* 0x0000001003e97819 */ /* 0x000fe200000006ff */
[----:B------:R-:W-:Y:S01]  /*bfe0*/  FMUL.FTZ R7, R4, R7 ;  /* 0x0000000704077220 */ /* 0x000fe20000410000 */
[----:B------:R-:W4:Y:S04]  /*bff0*/  LDL R3, [R1+0xb4] ;  /* 0x0000b40001037983 */ /* 0x000f280000100800 */
[----:B------:R-:W4:Y:S01]  /*c000*/  LDL R252, [R1+0x20] ;  /* 0x0000200001fc7983 */ /* 0x000f220000100800 */
[----:B--2---:R-:W-:Y:S01]  /*c010*/  SHF.L.U32 R232, R238, 0x10, RZ ;  /* 0x00000010eee87819 */ /* 0x004fe200000006ff */
[----:B---3--:R-:W-:-:S04]  /*c020*/  IMAD.U32 R236, R236, 0x10000, RZ ;  /* 0x00010000ecec7824 */ /* 0x008fc800078e00ff */
[C---:B------:R-:W-:Y:S01]  /*c030*/  FFMA.FTZ R238, R7.reuse, R232, R233 ;  /* 0x000000e807ee7223 */ /* 0x040fe200000100e9 */
[----:B------:R-:W-:Y:S01]  /*c040*/  FFMA.FTZ R234, R7, R234, R236 ;  /* 0x000000ea07ea7223 */ /* 0x000fe200000100ec */
[----:B------:R-:W-:Y:S01]  /*c050*/  FADD.FTZ R7, R162, -R2 ;  /* 0x80000002a2077221 */ /* 0x000fe20000010000 */
[----:B------:R-:W-:-:S03]  /*c060*/  SHF.L.U32 R233, R117, 0x10, RZ ;  /* 0x0000001075e97819 */ /* 0x000fc600000006ff */
[----:B------:R-:W-:Y:S01]  /*c070*/  FMUL.FTZ R7, R4, R7 ;  /* 0x0000000704077220 */ /* 0x000fe20000410000 */
[----:B------:R-:W-:Y:S01]  /*c080*/  SHF.L.U32 R236, R251, 0x10, RZ ;  /* 0x00000010fbec7819 */ /* 0x000fe200000006ff */
[----:B------:R-:W-:Y:S01]  /*c090*/  IMAD.U32 R251, R81, 0x10000, RZ ;  /* 0x0001000051fb7824 */ /* 0x000fe200078e00ff */
[----:B----4-:R-:W-:-:S05]  /*c0a0*/  SHF.L.U32 R232, R0, 0x10, RZ ;  /* 0x0000001000e87819 */ /* 0x010fca00000006ff */
[C---:B------:R-:W-:Y:S02]  /*c0b0*/  FFMA.FTZ R0, R7.reuse, R232, R233 ;  /* 0x000000e807007223 */ /* 0x040fe400000100e9 */
[----:B------:R-:W2:Y:S04]  /*c0c0*/  LDL R233, [R1+0xa8] ;  /* 0x0000a80001e97983 */ /* 0x000ea80000100800 */
[----:B------:R-:W3:Y:S01]  /*c0d0*/  LDL R232, [R1+0xac] ;  /* 0x0000ac0001e87983 */ /* 0x000ee20000100800 */
[----:B------:R-:W-:-:S03]  /*c0e0*/  FFMA.FTZ R236, R7, R236, R251 ;  /* 0x000000ec07ec7223 */ /* 0x000fc600000100fb */
[----:B------:R-:W4:Y:S01]  /*c0f0*/  LDL R251, [R1+0xb0] ;  /* 0x0000b00001fb7983 */ /* 0x000f220000100800 */
[----:B------:R-:W-:-:S04]  /*c100*/  FADD.FTZ R7, R163, -R2 ;  /* 0x80000002a3077221 */ /* 0x000fc80000010000 */
[----:B------:R-:W-:Y:S01]  /*c110*/  FMUL.FTZ R7, R4, R7 ;  /* 0x0000000704077220 */ /* 0x000fe20000410000 */
[----:B--2---:R-:W-:Y:S01]  /*c120*/  SHF.L.U32 R233, R233, 0x10, RZ ;  /* 0x00000010e9e97819 */ /* 0x004fe200000006ff */
[----:B---3--:R-:W-:-:S04]  /*c130*/  IMAD.U32 R232, R232, 0x10000, RZ ;  /* 0x00010000e8e87824 */ /* 0x008fc800078e00ff */
[----:B------:R-:W-:Y:S01]  /*c140*/  FFMA.FTZ R233, R7, R233, R232 ;  /* 0x000000e907e97223 */ /* 0x000fe200000100e8 */
[----:B----4-:R-:W-:Y:S02]  /*c150*/  SHF.L.U32 R232, R251, 0x10, RZ ;  /* 0x00000010fbe87819 */ /* 0x010fe400000006ff */
        /* <DEDUP_REMOVED lines=9> */
[----:B--2---:R-:W-:Y:S01]  /*c1f0*/  SHF.L.U32 R232, R251, 0x10, RZ ;  /* 0x00000010fbe87819 */ /* 0x004fe200000006ff */
[----:B------:R-:W-:-:S04]  /*c200*/  IMAD.U32 R251, R80, 0x10000, RZ ;  /* 0x0001000050fb7824 */ /* 0x000fc800078e00ff */
[----:B------:R-:W-:Y:S01]  /*c210*/  FFMA.FTZ R232, R7, R232, R251 ;  /* 0x000000e807e87223 */ /* 0x000fe200000100fb */
[----:B------:R-:W-:Y:S02]  /*c220*/  SHF.L.U32 R251, R252, 0x10, RZ ;  /* 0x00000010fcfb7819 */ /* 0x000fe400000006ff */
[----:B------:R-:W-:-:S05]  /*c230*/  SHF.L.U32 R252, R116, 0x10, RZ ;  /* 0x0000001074fc7819 */ /* 0x000fca00000006ff */
[----:B------:R-:W-:Y:S02]  /*c240*/  FFMA.FTZ R7, R7, R251, R252 ;  /* 0x000000fb07077223 */ /* 0x000fe400000100fc */
[----:B------:R-:W2:Y:S04]  /*c250*/  LDL R251, [R1+0xa0] ;  /* 0x0000a00001fb7983 */ /* 0x000ea80000100800 */
[----:B------:R-:W2:Y:S01]  /*c260*/  LDL R252, [R1+0xa4] ;  /* 0x0000a40001fc7983 */ /* 0x000ea20000100800 */
[----:B------:R-:W-:Y:S01]  /*c270*/  F2FP.BF16.F32.PACK_AB R234, R234, R237 ;  /* 0x000000edeaea723e */ /* 0x000fe200000010ff */
[----:B------:R-:W-:Y:S01]  /*c280*/  FADD.FTZ R237, R161, -R2 ;  /* 0x80000002a1ed7221 */ /* 0x000fe20000010000 */
[----:B---3--:R-:W-:Y:S01]  /*c290*/  SHF.L.U32 R236, R236, 0x10, RZ ;  /* 0x00000010ecec7819 */ /* 0x008fe200000006ff */
[----:B----4-:R-:W-:-:S02]  /*c2a0*/  IMAD.U32 R248, R248, 0x10000, RZ ;  /* 0x00010000f8f87824 */ /* 0x010fc400078e00ff */
[----:B------:R-:W-:-:S04]  /*c2b0*/  FMUL.FTZ R237, R4, R237 ;  /* 0x000000ed04ed7220 */ /* 0x000fc80000410000 */
[----:B------:R-:W-:-:S05]  /*c2c0*/  FFMA.FTZ R236, R237, R236, R248 ;  /* 0x000000ecedec7223 */ /* 0x000fca00000100f8 */
[----:B------:R-:W-:Y:S02]  /*c2d0*/  F2FP.BF16.F32.PACK_AB R232, R236, R232 ;  /* 0x000000e8ece8723e */ /* 0x000fe400000010ff */
[----:B--2---:R-:W-:Y:S02]  /*c2e0*/  SHF.L.U32 R248, R251, 0x10, RZ ;  /* 0x00000010fbf87819 */ /* 0x004fe400000006ff */
        /* <DEDUP_REMOVED lines=15> */
.L_x_16227:
[----:B------:R-:W-:Y:S05]  /*c3e0*/  BSYNC.RECONVERGENT B0 ;  /* 0x0000000000007941 */ /* 0x000fea0003800200 */
.L_x_16226:
[----:B-----5:R-:W-:Y:S01]  /*c3f0*/  ISETP.GE.U32.AND P0, PT, R0, 0x60, PT ;  /* 0x000000600000780c */ /* 0x020fe20003f06070 */
[----:B------:R-:W-:-:S12]  /*c400*/  BSSY.RECONVERGENT B0, `(.L_x_16228) ;  /* 0x0000069000007945 */ /* 0x000fd80003800200 */
[----:B------:R-:W-:Y:S05]  /*c410*/  @!P0 BRA `(.L_x_16229) ;  /* 0x00000004009c8947 */ /* 0x000fea0003800000 */
[----:B012---:R-:W2:Y:S04]  /*c420*/  LDL R232, [R1+0x1c] ;  /* 0x00001c0001e87983 */ /* 0x007ea80000100800 */
[----:B------:R-:W3:Y:S04]  /*c430*/  LDL R238, [R1+0x10c] ;  /* 0x00010c0001ee7983 */ /* 0x000ee80000100800 */
[----:B------:R-:W4:Y:S04]  /*c440*/  LDL R236, [R1+0x114] ;  /* 0x0001140001ec7983 */ /* 0x000f280000100800 */
[----:B------:R-:W4:Y:S04]  /*c450*/  LDL R239, [R1+0x108] ;  /* 0x0001080001ef7983 */ /* 0x000f280000100800 */
[----:B------:R-:W4:Y:S04]  /*c460*/  LDL R237, [R1+0x110] ;  /* 0x0001100001ed7983 */ /* 0x000f280000100800 */
[----:B------:R0:W-:Y:S04]  /*c470*/  STL [R1+0x2dc], R3 ;  /* 0x0002dc0301007387 */ /* 0x0001e80000100800 */
[----:B------:R1:W-:Y:S01]  /*c480*/  STL [R1+0x2d8], R0 ;  /* 0x0002d80001007387 */ /* 0x0003e20000100800 */
[----:B------:R-:W-:Y:S01]  /*c490*/  FADD.FTZ R7, R174, -R2 ;  /* 0x80000002ae077221 */ /* 0x000fe20000010000 */
[----:B------:R-:W-:-:S02]  /*c4a0*/  SHF.L.U32 R235, R79, 0x10, RZ ;  /* 0x000000104feb7819 */ /* 0x000fc400000006ff */
[----:B------:R-:W-:Y:S01]  /*c4b0*/  SHF.L.U32 R233, R115, 0x10, RZ ;  /* 0x0000001073e97819 */ /* 0x000fe200000006ff */
[----:B------:R-:W4:Y:S04]  /*c4c0*/  LDL R251, [R1+0xf8] ;  /* 0x0000f80001fb7983 */ /* 0x000f280000100800 */
[----:B0-----:R-:W4:Y:S04]  /*c4d0*/  LDL R3, [R1+0x104] ;  /* 0x0001040001037983 */ /* 0x001f280000100800 */
[----:B-1----:R-:W4:Y:S01]  /*c4e0*/  LDL R0, [R1+0x18] ;  /* 0x0000180001007983 */ /* 0x002f220000100800 */
[----:B------:R-:W-:-:S03]  /*c4f0*/  FMUL.FTZ R7, R4, R7 ;  /* 0x0000000704077220 */ /* 0x000fc60000410000 */
[----:B------:R-:W4:Y:S01]  /*c500*/  LDL R252, [R1+0x10] ;  /* 0x0000100001fc7983 */ /* 0x000f220000100800 */
[----:B--2---:R-:W-:Y:S01]  /*c510*/  IMAD.U32 R234, R232, 0x10000, RZ ;  /* 0x00010000e8ea7824 */ /* 0x004fe200078e00ff */
[----:B------:R-:W-:-:S03]  /*c520*/  SHF.L.U32 R232, R247, 0x10, RZ ;  /* 0x00000010f7e87819 */ /* 0x000fc600000006ff */
[C---:B------:R-:W-:Y:S01]  /*c530*/  FFMA.FTZ R248, R7.reuse, R234, R235 ;  /* 0x000000ea07f87223 */ /* 0x040fe200000100eb */
[----:B---3--:R-:W-:Y:S01]  /*c540*/  SHF.L.U32 R234, R238, 0x10, RZ ;  /* 0x00000010eeea7819 */ /* 0x008fe200000006ff */
[----:B------:R-:W-:Y:S01]  /*c550*/  FFMA.FTZ R250, R7, R232, R233 ;  /* 0x000000e807fa7223 */ /* 0x000fe200000100e9 */
[----:B------:R-:W2:Y:S01]  /*c560*/  LDL R238, [R1+0x100] ;  /* 0x0001000001ee7983 */ /* 0x000ea20000100800 */
[----:B----4-:R-:W-:-:S03]  /*c570*/  SHF.L.U32 R233, R236, 0x10, RZ ;  /* 0x00000010ece97819 */ /* 0x010fc600000006ff */
[----:B------:R-:W3:Y:S01]  /*c580*/  LDL R236, [R1+0xfc] ;  /* 0x0000fc0001ec7983 */ /* 0x000ee20000100800 */
[----:B------:R-:W-:Y:S01]  /*c590*/  FADD.FTZ R7, R175, -R2 ;  /* 0x80000002af077221 */ /* 0x000fe20000010000 */
[----:B------:R-:W-:-:S03]  /*c5a0*/  IMAD.U32 R235, R239, 0x10000, RZ ;  /* 0x00010000efeb7824 */ /* 0x000fc600078e00ff */
[----:B------:R-:W-:-:S04]  /*c5b0*/  FMUL.FTZ R7, R4, R7 ;  /* 0x0000000704077220 */ /* 0x000fc80000410000 */
[----:B------:R-:W-:Y:S01]  /*c5c0*/  FFMA.FTZ R235, R7, R235, R234 ;  /* 0x000000eb07eb7223 */ /* 0x000fe200000100ea */
[----:B------:R-:W-:Y:S02]  /*c5d0*/  IMAD.U32 R234, R0, 0x10000, RZ ;  /* 0x0001000000ea7824 */ /* 0x000fe400078e00ff */
[----:B------:R-:W4:Y:S01]  /*c5e0*/  LDL R0, [R1+0x14] ;  /* 0x0000140001007983 */ /* 0x000f220000100800 */
[----:B------:R-:W-:-:S05]  /*c5f0*/  SHF.L.U32 R232, R237, 0x10, RZ ;  /* 0x00000010ede87819 */ /* 0x000fca00000006ff */
[----:B------:R-:W-:Y:S01]  /*c600*/  FFMA.FTZ R239, R7, R232, R233 ;  /* 0x000000e807ef7223 */ /* 0x000fe200000100e9 */
[----:B------:R-:W-:Y:S01]  /*c610*/  FADD.FTZ R7, R172, -R2 ;  /* 0x80000002ac077221 */ /* 0x000fe20000010000 */
[----:B------:R-:W-:Y:S02]  /*c620*/  SHF.L.U32 R237, R78, 0x10, RZ ;  /* 0x000000104eed7819 */ /* 0x000fe400000006ff */
        /* <DEDUP_REMOVED lines=9> */
[----:B------:R-:W-:Y:S01]  /*c6c0*/  SHF.L.U32 R251, R77, 0x10, RZ ;  /* 0x000000104dfb7819 */ /* 0x000fe200000006ff */
[----:B------:R-:W4:Y:S01]  /*c6d0*/  LDL R3, [R1+0xf4] ;  /* 0x0000f40001037983 */ /* 0x000f220000100800 */
[----:B--2---:R-:W-:-:S02]  /*c6e0*/  SHF.L.U32 R232, R238, 0x10, RZ ;  /* 0x00000010eee87819 */ /* 0x004fc400000006ff */
[----:B---3--:R-:W-:-:S03]  /*c6f0*/  SHF.L.U32 R236, R236, 0x10, RZ ;  /* 0x00000010ecec7819 */ /* 0x008fc600000006ff */
[C---:B------:R-:W-:Y:S02]  /*c700*/  FFMA.FTZ R238, R7.reuse, R232, R233 ;  /* 0x000000e807ee7223 */ /* 0x040fe400000100e9 */
[----:B------:R-:W-:Y:S01]  /*c710*/  FFMA.FTZ R234, R7, R234, R236 ;  /* 0x000000ea07ea7223 */ /* 0x000fe200000100ec */
[----:B------:R-:W-:Y:S01]  /*c720*/  FADD.FTZ R7, R170, -R2 ;  /* 0x80000002aa077221 */ /* 0x000fe20000010000 */
[----:B------:R-:W-:Y:S02]  /*c730*/  SHF.L.U32 R232, R245, 0x10, RZ ;  /* 0x00000010f5e87819 */ /* 0x000fe400000006ff */
[----:B------:R-:W-:Y:S01]  /*c740*/  SHF.L.U32 R233, R113, 0x10, RZ ;  /* 0x0000001071e97819 */ /* 0x000fe200000006ff */
[----:B------:R-:W-:Y:S01]  /*c750*/  FMUL.FTZ R7, R4, R7 ;  /* 0x0000000704077220 */ /* 0x000fe20000410000 */
[----:B----4-:R-:W-:-:S03]  /*c760*/  IMAD.U32 R236, R0, 0x10000, RZ ;  /* 0x0001000000ec7824 */ /* 0x010fc600078e00ff */
[C---:B------:R-:W-:Y:S02]  /*c770*/  FFMA.FTZ R0, R7.reuse, R232, R233 ;  /* 0x000000e807007223 */ /* 0x040fe400000100e9 */
[----:B------:R-:W2:Y:S04]  /*c780*/  LDL R232, [R1+0xec] ;  /* 0x0000ec0001e87983 */ /* 0x000ea80000100800 */
[----:B------:R-:W3:Y:S01]  /*c790*/  LDL R233, [R1+0xe8] ;  /* 0x0000e80001e97983 */ /* 0x000ee20000100800 */
[----:B------:R-:W-:-:S03]  /*c7a0*/  FFMA.FTZ R236, R7, R236, R251 ;  /* 0x000000ec07ec7223 */ /* 0x000fc600000100fb */
[----:B------:R-:W4:Y:S01]  /*c7b0*/  LDL R251, [R1+0xf0] ;  /* 0x0000f00001fb7983 */ /* 0x000f220000100800 */
[----:B------:R-:W-:-:S04]  /*c7c0*/  FADD.FTZ R7, R171, -R2 ;  /* 0x80000002ab077221 */ /* 0x000fc80000010000 */
[----:B------:R-:W-:Y:S01]  /*c7d0*/  FMUL.FTZ R7, R4, R7 ;  /* 0x0000000704077220 */ /* 0x000fe20000410000 */
[----:B------:R-:W-:Y:S02]  /*c7e0*/  F2FP.BF16.F32.PACK_AB R235, R235, R248 ;  /* 0x000000f8ebeb723e */ /* 0x000fe400000010ff */
[----:B------:R-:W4:Y:S01]  /*c7f0*/  LDL R248, [R1+0xdc] ;  /* 0x0000dc0001f87983 */ /* 0x000f220000100800 */
[----:B--2---:R-:W-:Y:S01]  /*c800*/  SHF.L.U32 R232, R232, 0x10, RZ ;  /* 0x00000010e8e87819 */ /* 0x004fe200000006ff */
[----:B---3--:R-:W-:-:S04]  /*c810*/  IMAD.U32 R233, R233, 0x10000, RZ ;  /* 0x00010000e9e97824 */ /* 0x008fc800078e00ff */
[----:B------:R-:W-:Y:S01]  /*c820*/  FFMA.FTZ R233, R7, R233, R232 ;  /* 0x000000e907e97223 */ /* 0x000fe200000100e8 */
[----:B----4-:R-:W-:Y:S02]  /*c830*/  SHF.L.U32 R232, R251, 0x10, RZ ;  /* 0x00000010fbe87819 */ /* 0x010fe400000006ff */
[----:B------:R-:W-:-:S05]  /*c840*/  SHF.L.U32 R251, R3, 0x10, RZ ;  /* 0x0000001003fb7819 */ /* 0x000fca00000006ff */
[----:B------:R-:W-:Y:S01]  /*c850*/  FFMA.FTZ R3, R7, R232, R251 ;  /* 0x000000e807037223 */ /* 0x000fe200000100fb */
[----:B------:R-:W-:Y:S01]  /*c860*/  FADD.FTZ R7, R168, -R2 ;  /* 0x80000002a8077221 */ /* 0x000fe20000010000 */
[----:B------:R-:W-:Y:S01]  /*c870*/  SHF.L.U32 R251, R76, 0x10, RZ ;  /* 0x000000104cfb7819 */ /* 0x000fe200000006ff */
[----:B------:R-:W-:Y:S02]  /*c880*/  IMAD.U32 R232, R252, 0x10000, RZ ;  /* 0x00010000fce87824 */ /* 0x000fe400078e00ff */
[----:B------:R-:W-:Y:S01]  /*c890*/  FMUL.FTZ R7, R4, R7 ;  /* 0x0000000704077220 */ /* 0x000fe20000410000 */
[----:B------:R-:W-:Y:S02]  /*c8a0*/  SHF.L.U32 R252, R112, 0x10, RZ ;  /* 0x0000001070fc7819 */ /* 0x000fe400000006ff */
[----:B------:R-:W-:Y:S01]  /*c8b0*/  F2FP.BF16.F32.PACK_AB R233, R233, R236 ;  /* 0x000000ece9e9723e */ /* 0x000fe200000010ff */
[C---:B------:R-:W-:Y:S01]  /*c8c0*/  FFMA.FTZ R232, R7.reuse, R232, R251 ;  /* 0x000000e807e87223 */ /* 0x040fe200000100fb */
[----:B------:R-:W-:Y:S01]  /*c8d0*/  SHF.L.U32 R251, R244, 0x10, RZ ;  /* 0x00000010f4fb7819 */ /* 0x000fe200000006ff */
[----:B------:R-:W2:Y:S04]  /*c8e0*/  LDL R236, [R1+0xd8] ;  /* 0x0000d80001ec7983 */ /* 0x000ea80000100800 */
[----:B------:R-:W-:-:S02]  /*c8f0*/  FFMA.FTZ R7, R7, R251, R252 ;  /* 0x000000fb07077223 */ /* 0x000fc400000100fc */
[----:B------:R-:W3:Y:S04]  /*c900*/  LDL R251, [R1+0xe0] ;  /* 0x0000e00001fb7983 */ /* 0x000ee80000100800 */
[----:B------:R-:W4:Y:S01]  /*c910*/  LDL R252, [R1+0xe4] ;  /* 0x0000e40001fc7983 */ /* 0x000f220000100800 */
[----:B------:R-:W-:Y:S01]  /*c920*/  F2FP.BF16.F32.PACK_AB R234, R234, R237 ;  /* 0x000000edeaea723e */ /* 0x000fe200000010ff */
[----:B------:R-:W-:Y:S01]  /*c930*/  FADD.FTZ R237, R169, -R2 ;  /* 0x80000002a9ed7221 */ /* 0x000fe20000010000 */
[----:B------:R-:W-:-:S03]  /*c940*/  SHF.L.U32 R248, R248, 0x10, RZ ;  /* 0x00000010f8f87819 */ /* 0x000fc600000006ff */
[----:B------:R-:W-:Y:S01]  /*c950*/  FMUL.FTZ R237, R4, R237 ;  /* 0x000000ed04ed7220 */ /* 0x000fe20000410000 */
[----:B--2---:R-:W-:-:S04]  /*c960*/  IMAD.U32 R236, R236, 0x10000, RZ ;  /* 0x00010000ecec7824 */ /* 0x004fc800078e00ff */
[----:B------:R-:W-:Y:S01]  /*c970*/  FFMA.FTZ R236, R237, R236, R248 ;  /* 0x000000ecedec7223 */ /* 0x000fe200000100f8 */
[----:B---3--:R-:W-:Y:S02]  /*c980*/  SHF.L.U32 R248, R251, 0x10, RZ ;  /* 0x00000010fbf87819 */ /* 0x008fe400000006ff */
[----:B----4-:R-:W-:Y:S02]  /*c990*/  SHF.L.U32 R251, R252, 0x10, RZ ;  /* 0x00000010fcfb7819 */ /* 0x010fe400000006ff */
[----:B------:R-:W-:-:S03]  /*c9a0*/  F2FP.BF16.F32.PACK_AB R232, R236, R232 ;  /* 0x000000e8ece8723e */ /* 0x000fc600000010ff */
        /* <DEDUP_REMOVED lines=13> */
[----:B------:R-:W-:-:S07]  /*ca80*/  VIADD R5, R5, 0x20 ;  /* 0x0000002005057836 */ /* 0x000fce0000000000 */
.L_x_16229:
[----:B------:R-:W-:Y:S05]  /*ca90*/  BSYNC.RECONVERGENT B0 ;  /* 0x0000000000007941 */ /* 0x000fea0003800200 */
.L_x_16228:
[----:B-----5:R-:W-:Y:S01]  /*caa0*/  ISETP.GE.U32.AND P0, PT, R0, 0x80, PT ;  /* 0x000000800000780c */ /* 0x020fe20003f06070 */
[----:B------:R-:W-:-:S12]  /*cab0*/  BSSY.RECONVERGENT B0, `(.L_x_16230) ;  /* 0x0000065000007945 */ /* 0x000fd80003800200 */
[----:B------:R-:W-:Y:S05]  /*cac0*/  @!P0 BRA `(.L_x_16231) ;  /* 0x00000004008c8947 */ /* 0x000fea0003800000 */
[----:B-123--:R-:W2:Y:S04]  /*cad0*/  LDL R238, [R1+0x148] ;  /* 0x0001480001ee7983 */ /* 0x00eea80000100800 */
[----:B------:R-:W3:Y:S04]  /*cae0*/  LDL R236, [R1+0x14c] ;  /* 0x00014c0001ec7983 */ /* 0x000ee80000100800 */
[----:B------:R-:W4:Y:S04]  /*caf0*/  LDL R239, [R1+0x150] ;  /* 0x0001500001ef7983 */ /* 0x000f280000100800 */
[----:B------:R-:W4:Y:S01]  /*cb00*/  LDL R237, [R1+0x154] ;  /* 0x0001540001ed7983 */ /* 0x000f220000100800 */
[----:B------:R-:W-:Y:S01]  /*cb10*/  FADD.FTZ R7, R182, -R2 ;  /* 0x80000002b6077221 */ /* 0x000fe20000010000 */
[----:B------:R-:W-:Y:S01]  /*cb20*/  SHF.L.U32 R234, R243, 0x10, RZ ;  /* 0x00000010f3ea7819 */ /* 0x000fe200000006ff */
[----:B0-----:R-:W-:Y:S01]  /*cb30*/  IMAD.U32 R233, R111, 0x10000, RZ ;  /* 0x000100006fe97824 */ /* 0x001fe200078e00ff */
[----:B------:R-:W-:Y:S01]  /*cb40*/  SHF.L.U32 R235, R75, 0x10, RZ ;  /* 0x000000104beb7819 */ /* 0x000fe200000006ff */
[----:B------:R-:W-:Y:S01]  /*cb50*/  FMUL.FTZ R7, R4, R7 ;  /* 0x0000000704077220 */ /* 0x000fe20000410000 */
[----:B------:R0:W-:Y:S01]  /*cb60*/  STL [R1+0x2dc], R3 ;  /* 0x0002dc0301007387 */ /* 0x0001e20000100800 */
[----:B------:R-:W-:-:S02]  /*cb70*/  SHF.L.U32 R232, R11, 0x10, RZ ;  /* 0x000000100be87819 */ /* 0x000fc400000006ff */
[C---:B------:R-:W-:Y:S01]  /*cb80*/  FFMA.FTZ R248, R7.reuse, R234, R235 ;  /* 0x000000ea07f87223 */ /* 0x040fe200000100eb */
[----:B------:R1:W-:Y:S02]  /*cb90*/  STL [R1+0x2d8], R0 ;  /* 0x0002d80001007387 */ /* 0x0003e40000100800 */
[----:B------:R-:W-:Y:S01]  /*cba0*/  FFMA.FTZ R250, R7, R232, R233 ;  /* 0x000000e807fa7223 */ /* 0x000fe200000100e9 */
[----:B------:R-:W-:Y:S01]  /*cbb0*/  FADD.FTZ R7, R183, -R2 ;  /* 0x80000002b7077221 */ /* 0x000fe20000010000 */
[----:B------:R-:W-:Y:S01]  /*cbc0*/  SHF.L.U32 R251, R73, 0x10, RZ ;  /* 0x0000001049fb7819 */ /* 0x000fe200000006ff */
[----:B------:R-:W4:Y:S02]  /*cbd0*/  LDL R252, [R1+0x130] ;  /* 0x0001300001fc7983 */ /* 0x000f240000100800 */
[----:B------:R-:W-:Y:S02]  /*cbe0*/  FMUL.FTZ R7, R4, R7 ;  /* 0x0000000704077220 */ /* 0x000fe40000410000 */
[----:B0-----:R-:W4:Y:S04]  /*cbf0*/  LDL R3, [R1+0x140] ;  /* 0x0001400001037983 */ /* 0x001f280000100800 */
[----:B-1----:R-:W4:Y:S01]  /*cc00*/  LDL R0, [R1+0x144] ;  /* 0x0001440001007983 */ /* 0x002f220000100800 */
[----:B--2---:R-:W-:-:S03]  /*cc10*/  SHF.L.U32 R235, R238, 0x10, RZ ;  /* 0x00000010eeeb7819 */ /* 0x004fc600000006ff */
[----:B------:R-:W2:Y:S01]  /*cc20*/  LDL R238, [R1+0x138] ;  /* 0x0001380001ee7983 */ /* 0x000ea20000100800 */
[----:B---3--:R-:W-:-:S03]  /*cc30*/  SHF.L.U32 R234, R236, 0x10, RZ ;  /* 0x00000010ecea7819 */ /* 0x008fc600000006ff */
[----:B------:R-:W3:Y:S01]  /*cc40*/  LDL R236, [R1+0x13c] ;  /* 0x00013c0001ec7983 */ /* 0x000ee20000100800 */
[----:B----4-:R-:W-:Y:S01]  /*cc50*/  SHF.L.U32 R232, R239, 0x10, RZ ;  /* 0x00000010efe87819 */ /* 0x010fe200000006ff */
[----:B------:R-:W-:Y:S02]  /*cc60*/  IMAD.U32 R233, R237, 0x10000, RZ ;  /* 0x00010000ede97824 */ /* 0x000fe400078e00ff */
[C---:B------:R-:W-:Y:S02]  /*cc70*/  FFMA.FTZ R235, R7.reuse, R235, R234 ;  /* 0x000000eb07eb7223 */ /* 0x040fe400000100ea */
        /* <DEDUP_REMOVED lines=10> */
[----:B------:R-:W-:-:S03]  /*cd20*/  SHF.L.U32 R232, R3, 0x10, RZ ;  /* 0x0000001003e87819 */ /* 0x000fc600000006ff */
[----:B------:R-:W-:Y:S01]  /*cd30*/  FMUL.FTZ R7, R4, R7 ;  /* 0x0000000704077220 */ /* 0x000fe20000410000 */
[----:B------:R-:W4:Y:S01]  /*cd40*/  LDL R3, [R1+0x134] ;  /* 0x0001340001037983 */ /* 0x000f220000100800 */
[----:B------:R-:W-:Y:S01]  /*cd50*/  IMAD.U32 R233, R0, 0x10000, RZ ;  /* 0x0001000000e97824 */ /* 0x000fe200078e00ff */
[----:B--2---:R-:W-:Y:S02]  /*cd60*/  SHF.L.U32 R234, R238, 0x10, RZ ;  /* 0x00000010eeea7819 */ /* 0x004fe400000006ff */
[----:B---3--:R-:W-:Y:S01]  /*cd70*/  SHF.L.U32 R236, R236, 0x10, RZ ;  /* 0x00000010ecec7819 */ /* 0x008fe200000006ff */
[----:B------:R-:W-:-:S04]  /*cd80*/  FFMA.FTZ R238, R7, R232, R233 ;  /* 0x000000e807ee7223 */ /* 0x000fc800000100e9 */
        /* <DEDUP_REMOVED lines=8> */
[----:B------:R-:W2:Y:S04]  /*ce10*/  LDL R251, [R1+0x12c] ;  /* 0x00012c0001fb7983 */ /* 0x000ea80000100800 */
[----:B------:R-:W3:Y:S01]  /*ce20*/  LDL R233, [R1+0x128] ;  /* 0x0001280001e97983 */ /* 0x000ee20000100800 */
[----:B------:R-:W-:-:S04]  /*ce30*/  FADD.FTZ R7, R179, -R2 ;  /* 0x80000002b3077221 */ /* 0x000fc80000010000 */
[----:B------:R-:W-:Y:S01]  /*ce40*/  FMUL.FTZ R7, R4, R7 ;  /* 0x0000000704077220 */ /* 0x000fe20000410000 */
[----:B------:R-:W-:Y:S02]  /*ce50*/  F2FP.BF16.F32.PACK_AB R235, R235, R248 ;  /* 0x000000f8ebeb723e */ /* 0x000fe400000010ff */
[----:B------:R-:W4:Y:S01]  /*ce60*/  LDL R248, [R1+0x11c] ;  /* 0x00011c0001f87983 */ /* 0x000f220000100800 */
[----:B--2---:R-:W-:Y:S02]  /*ce70*/  SHF.L.U32 R232, R251, 0x10, RZ ;  /* 0x00000010fbe87819 */ /* 0x004fe400000006ff */
[----:B---3--:R-:W-:Y:S01]  /*ce80*/  SHF.L.U32 R233, R233, 0x10, RZ ;  /* 0x00000010e9e97819 */ /* 0x008fe200000006ff */
[----:B----4-:R-:W-:-:S04]  /*ce90*/  IMAD.U32 R251, R3, 0x10000, RZ ;  /* 0x0001000003fb7824 */ /* 0x010fc800078e00ff */
[----:B------:R-:W-:Y:S01]  /*cea0*/  FFMA.FTZ R233, R7, R233, R232 ;  /* 0x000000e907e97223 */ /* 0x000fe200000100e8 */
[----:B------:R-:W-:-:S05]  /*ceb0*/  SHF.L.U32 R232, R252, 0x10, RZ ;  /* 0x00000010fce87819 */ /* 0x000fca00000006ff */
[----:B------:R-:W-:Y:S01]  /*cec0*/  FFMA.FTZ R3, R7, R232, R251 ;  /* 0x000000e807037223 */ /* 0x000fe200000100fb */
[----:B------:R-:W-:Y:S01]  /*ced0*/  FADD.FTZ R7, R176, -R2 ;  /* 0x80000002b0077221 */ /* 0x000fe20000010000 */
[----:B------:R-:W-:Y:S02]  /*cee0*/  SHF.L.U32 R232, R240, 0x10, RZ ;  /* 0x00000010f0e87819 */ /* 0x000fe400000006ff */
[----:B------:R-:W-:Y:S01]  /*cef0*/  SHF.L.U32 R251, R72, 0x10, RZ ;  /* 0x0000001048fb7819 */ /* 0x000fe200000006ff */
[----:B------:R-:W-:Y:S01]  /*cf00*/  FMUL.FTZ R7, R4, R7 ;  /* 0x0000000704077220 */ /* 0x000fe20000410000 */
[----:B------:R-:W-:Y:S01]  /*cf10*/  F2FP.BF16.F32.PACK_AB R233, R233, R236 ;  /* 0x000000ece9e9723e */ /* 0x000fe200000010ff */
[----:B------:R-:W-:Y:S01]  /*cf20*/  IMAD.U32 R252, R108, 0x10000, RZ ;  /* 0x000100006cfc7824 */ /* 0x000fe200078e00ff */
[----:B------:R-:W2:Y:S01]  /*cf30*/  LDL R236, [R1+0x118] ;  /* 0x0001180001ec7983 */ /* 0x000ea20000100800 */
[----:B------:R-:W-:Y:S01]  /*cf40*/  FFMA.FTZ R232, R7, R232, R251 ;  /* 0x000000e807e87223 */ /* 0x000fe200000100fb */
[----:B------:R-:W-:-:S05]  /*cf50*/  SHF.L.U32 R251, R8, 0x10, RZ ;  /* 0x0000001008fb7819 */ /* 0x000fca00000006ff */
[----:B------:R-:W-:Y:S02]  /*cf60*/  FFMA.FTZ R7, R7, R251, R252 ;  /* 0x000000fb07077223 */ /* 0x000fe400000100fc */
[----:B------:R-:W3:Y:S04]  /*cf70*/  LDL R251, [R1+0x120] ;  /* 0x0001200001fb7983 */ /* 0x000ee80000100800 */
[----:B------:R-:W4:Y:S01]  /*cf80*/  LDL R252, [R1+0x124] ;  /* 0x0001240001fc7983 */ /* 0x000f220000100800 */
[----:B------:R-:W-:Y:S01]  /*cf90*/  F2FP.BF16.F32.PACK_AB R234, R234, R237 ;  /* 0x000000edeaea723e */ /* 0x000fe200000010ff */
[----:B------:R-:W-:Y:S01]  /*cfa0*/  FADD.FTZ R237, R177, -R2 ;  /* 0x80000002b1ed7221 */ /* 0x000fe20000010000 */
[----:B------:R-:W-:-:S03]  /*cfb0*/  SHF.L.U32 R248, R248, 0x10, RZ ;  /* 0x00000010f8f87819 */ /* 0x000fc600000006ff */
[----:B------:R-:W-:Y:S01]  /*cfc0*/  FMUL.FTZ R237, R4, R237 ;  /* 0x000000ed04ed7220 */ /* 0x000fe20000410000 */
[----:B--2---:R-:W-:-:S05]  /*cfd0*/  SHF.L.U32 R236, R236, 0x10, RZ ;  /* 0x00000010ecec7819 */ /* 0x004fca00000006ff */
[----:B------:R-:W-:Y:S01]  /*cfe0*/  FFMA.FTZ R236, R237, R236, R248 ;  /* 0x000000ecedec7223 */ /* 0x000fe200000100f8 */
[----:B---3--:R-:W-:Y:S01]  /*cff0*/  SHF.L.U32 R248, R251, 0x10, RZ ;  /* 0x00000010fbf87819 */ /* 0x008fe200000006ff */
[----:B----4-:R-:W-:-:S03]  /*d000*/  IMAD.U32 R251, R252, 0x10000, RZ ;  /* 0x00010000fcfb7824 */ /* 0x010fc600078e00ff */
[----:B------:R-:W-:Y:S01]  /*d010*/  F2FP.BF16.F32.PACK_AB R232, R236, R232 ;  /* 0x000000e8ece8723e */ /* 0x000fe200000010ff */
        /* <DEDUP_REMOVED lines=14> */
.L_x_16231:
[----:B------:R-:W-:Y:S05]  /*d100*/  BSYNC.RECONVERGENT B0 ;  /* 0x0000000000007941 */ /* 0x000fea0003800200 */
.L_x_16230:
[----:B-----5:R-:W-:Y:S01]  /*d110*/  ISETP.GE.U32.AND P0, PT, R0, 0xa0, PT ;  /* 0x000000a00000780c */ /* 0x020fe20003f06070 */
[----:B------:R-:W-:-:S12]  /*d120*/  BSSY.RECONVERGENT B0, `(.L_x_16232) ;  /* 0x0000065000007945 */ /* 0x000fd80003800200 */
[----:B------:R-:W-:Y:S05]  /*d130*/  @!P0 BRA `(.L_x_16233) ;  /* 0x00000004008c8947 */ /* 0x000fea0003800000 */
[----:B-1234-:R-:W2:Y:S04]  /*d140*/  LDL R238, [R1+0x188] ;  /* 0x0001880001ee7983 */ /* 0x01eea80000100800 */
[----:B------:R-:W3:Y:S04]  /*d150*/  LDL R236, [R1+0x18c] ;  /* 0x00018c0001ec7983 */ /* 0x000ee80000100800 */
[----:B------:R-:W4:Y:S04]  /*d160*/  LDL R237, [R1+0x194] ;  /* 0x0001940001ed7983 */ /* 0x000f280000100800 */
[----:B------:R-:W4:Y:S01]  /*d170*/  LDL R239, [R1+0x190] ;  /* 0x0001900001ef7983 */ /* 0x000f220000100800 */
[----:B------:R-:W-:Y:S01]  /*d180*/  FADD.FTZ R7, R190, -R2 ;  /* 0x80000002be077221 */ /* 0x000fe20000010000 */
[----:B------:R-:W-:-:S02]  /*d190*/  SHF.L.U32 R234, R15, 0x10, RZ ;  /* 0x000000100fea7819 */ /* 0x000fc400000006ff */
[----:B------:R-:W-:Y:S01]  /*d1a0*/  SHF.L.U32 R235, R71, 0x10, RZ ;  /* 0x0000001047eb7819 */ /* 0x000fe200000006ff */
[----:B------:R-:W-:Y:S01]  /*d1b0*/  FMUL.FTZ R7, R4, R7 ;  /* 0x0000000704077220 */ /* 0x000fe20000410000 */
[----:B------:R1:W-:Y:S03]  /*d1c0*/  STL [R1+0x2dc], R3 ;  /* 0x0002dc0301007387 */ /* 0x0003e60000100800 */
[----:B------:R-:W-:Y:S01]  /*d1d0*/  FFMA.FTZ R248, R7, R234, R235 ;  /* 0x000000ea07f87223 */ /* 0x000fe200000100eb */
[----:B------:R1:W-:Y:S01]  /*d1e0*/  STL [R1+0x2d8], R0 ;  /* 0x0002d80001007387 */ /* 0x0003e20000100800 */
[----:B0-----:R-:W-:Y:S01]  /*d1f0*/  SHF.L.U32 R233, R107, 0x10, RZ ;  /* 0x000000106be97819 */ /* 0x001fe200000006ff */
[----:B------:R-:W-:Y:S01]  /*d200*/  IMAD.U32 R232, R19, 0x10000, RZ ;  /* 0x0001000013e87824 */ /* 0x000fe200078e00ff */
[----:B------:R-:W-:Y:S01]  /*d210*/  SHF.L.U32 R251, R69, 0x10, RZ ;  /* 0x0000001045fb7819 */ /* 0x000fe200000006ff */
[----:B------:R-:W4:Y:S04]  /*d220*/  LDL R252, [R1+0x170] ;  /* 0x0001700001fc7983 */ /* 0x000f280000100800 */
[----:B-1----:R-:W4:Y:S04]  /*d230*/  LDL R3, [R1+0x180] ;  /* 0x0001800001037983 */ /* 0x002f280000100800 */
[----:B------:R-:W4:Y:S01]  /*d240*/  LDL R0, [R1+0x184] ;  /* 0x0001840001007983 */ /* 0x000f220000100800 */
[----:B--2---:R-:W-:-:S03]  /*d250*/  SHF.L.U32 R235, R238, 0x10, RZ ;  /* 0x00000010eeeb7819 */ /* 0x004fc600000006ff */
[----:B------:R-:W2:Y:S01]  /*d260*/  LDL R238, [R1+0x178] ;  /* 0x0001780001ee7983 */ /* 0x000ea20000100800 */
[----:B---3--:R-:W-:-:S03]  /*d270*/  SHF.L.U32 R234, R236, 0x10, RZ ;  /* 0x00000010ecea7819 */ /* 0x008fc600000006ff */
[----:B------:R-:W3:Y:S01]  /*d280*/  LDL R236, [R1+0x17c] ;  /* 0x00017c0001ec7983 */ /* 0x000ee20000100800 */
[----:B------:R-:W-:Y:S01]  /*d290*/  FFMA.FTZ R250, R7, R232, R233 ;  /* 0x000000e807fa7223 */ /* 0x000fe200000100e9 */
[----:B------:R-:W-:Y:S01]  /*d2a0*/  FADD.FTZ R7, R191, -R2 ;  /* 0x80000002bf077221 */ /* 0x000fe20000010000 */
[----:B----4-:R-:W-:-:S03]  /*d2b0*/  SHF.L.U32 R233, R237, 0x10, RZ ;  /* 0x00000010ede97819 */ /* 0x010fc600000006ff */
        /* <DEDUP_REMOVED lines=13> */
[----:B------:R-:W-:Y:S02]  /*d390*/  IMAD.U32 R232, R3, 0x10000, RZ ;  /* 0x0001000003e87824 */ /* 0x000fe400078e00ff */
[----:B------:R-:W4:Y:S01]  /*d3a0*/  LDL R3, [R1+0x174] ;  /* 0x0001740001037983 */ /* 0x000f220000100800 */
[----:B------:R-:W-:Y:S01]  /*d3b0*/  FMUL.FTZ R7, R4, R7 ;  /* 0x0000000704077220 */ /* 0x000fe20000410000 */
[----:B------:R-:W-:Y:S02]  /*d3c0*/  SHF.L.U32 R233, R0, 0x10, RZ ;  /* 0x0000001000e97819 */ /* 0x000fe400000006ff */
[----:B--2---:R-:W-:-:S02]  /*d3d0*/  SHF.L.U32 R234, R238, 0x10, RZ ;  /* 0x00000010eeea7819 */ /* 0x004fc400000006ff */
        /* <DEDUP_REMOVED lines=17> */
[----:B---3--:R-:W-:Y:S02]  /*d4f0*/  SHF.L.U32 R233, R233, 0x10, RZ ;  /* 0x00000010e9e97819 */ /* 0x008fe400000006ff */
[----:B----4-:R-:W-:-:S03]  /*d500*/  SHF.L.U32 R251, R3, 0x10, RZ ;  /* 0x0000001003fb7819 */ /* 0x010fc600000006ff */
[----:B------:R-:W-:Y:S01]  /*d510*/  FFMA.FTZ R233, R7, R233, R232 ;  /* 0x000000e907e97223 */ /* 0x000fe200000100e8 */
[----:B------:R-:W-:-:S04]  /*d520*/  IMAD.U32 R232, R252, 0x10000, RZ ;  /* 0x00010000fce87824 */ /* 0x000fc800078e00ff */
[----:B------:R-:W-:Y:S01]  /*d530*/  FFMA.FTZ R3, R7, R232, R251 ;  /* 0x000000e807037223 */ /* 0x000fe200000100fb */
[----:B------:R-:W-:Y:S01]  /*d540*/  FADD.FTZ R7, R184, -R2 ;  /* 0x80000002b8077221 */ /* 0x000fe20000010000 */
[----:B------:R-:W-:Y:S02]  /*d550*/  SHF.L.U32 R232, R12, 0x10, RZ ;  /* 0x000000100ce87819 */ /* 0x000fe400000006ff */
[----:B------:R-:W-:Y:S01]  /*d560*/  SHF.L.U32 R251, R68, 0x10, RZ ;  /* 0x0000001044fb7819 */ /* 0x000fe200000006ff */
[----:B------:R-:W-:Y:S01]  /*d570*/  FMUL.FTZ R7, R4, R7 ;  /* 0x0000000704077220 */ /* 0x000fe20000410000 */
[----:B------:R-:W-:Y:S02]  /*d580*/  F2FP.BF16.F32.PACK_AB R233, R233, R236 ;  /* 0x000000ece9e9723e */ /* 0x000fe400000010ff */
[----:B------:R-:W-:Y:S01]  /*d590*/  SHF.L.U32 R252, R104, 0x10, RZ ;  /* 0x0000001068fc7819 */ /* 0x000fe200000006ff */
[C---:B------:R-:W-:Y:S01]  /*d5a0*/  FFMA.FTZ R232, R7.reuse, R232, R251 ;  /* 0x000000e807e87223 */ /* 0x040fe200000100fb */
[----:B------:R-:W-:Y:S01]  /*d5b0*/  IMAD.U32 R251, R16, 0x10000, RZ ;  /* 0x0001000010fb7824 */ /* 0x000fe200078e00ff */
[----:B------:R-:W2:Y:S03]  /*d5c0*/  LDL R236, [R1+0x158] ;  /* 0x0001580001ec7983 */ /* 0x000ea60000100800 */
[----:B------:R-:W-:-:S02]  /*d5d0*/  FFMA.FTZ R7, R7, R251, R252 ;  /* 0x000000fb07077223 */ /* 0x000fc400000100fc */
        /* <DEDUP_REMOVED lines=8> */
[----:B---3--:R-:W-:Y:S01]  /*d660*/  IMAD.U32 R248, R251, 0x10000, RZ ;  /* 0x00010000fbf87824 */ /* 0x008fe200078e00ff */
[----:B----4-:R-:W-:-:S03]  /*d670*/  SHF.L.U32 R251, R252, 0x10, RZ ;  /* 0x00000010fcfb7819 */ /* 0x010fc600000006ff */
[----:B------:R-:W-:Y:S02]  /*d680*/  F2FP.BF16.F32.PACK_AB R232, R236, R232 ;  /* 0x000000e8ece8723e */ /* 0x000fe400000010ff */
        /* <DEDUP_REMOVED lines=14> */
.L_x_16233:
[----:B------:R-:W-:Y:S05]  /*d770*/  BSYNC.RECONVERGENT B0 ;  /* 0x0000000000007941 */ /* 0x000fea0003800200 */
.L_x_16232:
        /* <DEDUP_REMOVED lines=8> */
[----:B------:R-:W-:Y:S01]  /*d800*/  SHF.L.U32 R234, R23, 0x10, RZ ;  /* 0x0000001017ea7819 */ /* 0x000fe200000006ff */
[----:B------:R-:W-:Y:S01]  /*d810*/  IMAD.U32 R235, R67, 0x10000, RZ ;  /* 0x0001000043eb7824 */ /* 0x000fe200078e00ff */
[----:B------:R1:W-:Y:S01]  /*d820*/  STL [R1+0x2dc], R3 ;  /* 0x0002dc0301007387 */ /* 0x0003e20000100800 */
[----:B------:R-:W-:Y:S01]  /*d830*/  FMUL.FTZ R7, R4, R7 ;  /* 0x0000000704077220 */ /* 0x000fe20000410000 */
[----:B0-----:R-:W-:-:S02]  /*d840*/  SHF.L.U32 R232, R27, 0x10, RZ ;  /* 0x000000101be87819 */ /* 0x001fc400000006ff */
[----:B------:R0:W-:Y:S01]  /*d850*/  STL [R1+0x2d8], R0 ;  /* 0x0002d80001007387 */ /* 0x0001e20000100800 */
[----:B------:R-:W-:Y:S01]  /*d860*/  FFMA.FTZ R248, R7, R234, R235 ;  /* 0x000000ea07f87223 */ /* 0x000fe200000100eb */
[----:B------:R-:W-:Y:S01]  /*d870*/  SHF.L.U32 R233, R103, 0x10, RZ ;  /* 0x0000001067e97819 */ /* 0x000fe200000006ff */
[----:B------:R-:W-:Y:S01]  /*d880*/  IMAD.U32 R251, R65, 0x10000, RZ ;  /* 0x0001000041fb7824 */ /* 0x000fe200078e00ff */
[----:B------:R-:W4:Y:S03]  /*d890*/  LDL R252, [R1+0x1b0] ;  /* 0x0001b00001fc7983 */ /* 0x000f260000100800 */
[----:B------:R-:W-:Y:S01]  /*d8a0*/  FFMA.FTZ R250, R7, R232, R233 ;  /* 0x000000e807fa7223 */ /* 0x000fe200000100e9 */
[----:B-1----:R-:W4:Y:S01]  /*d8b0*/  LDL R3, [R1+0x1c0] ;  /* 0x0001c00001037983 */ /* 0x002f220000100800 */
[----:B------:R-:W-:-:S03]  /*d8c0*/  FADD.FTZ R7, R199, -R2 ;  /* 0x80000002c7077221 */ /* 0x000fc60000010000 */
[----:B0-----:R-:W4:Y:S01]  /*d8d0*/  LDL R0, [R1+0x1c4] ;  /* 0x0001c40001007983 */ /* 0x001f220000100800 */
[----:B------:R-:W-:Y:S01]  /*d8e0*/  FMUL.FTZ R7, R4, R7 ;  /* 0x0000000704077220 */ /* 0x000fe20000410000 */
[----:B--2---:R-:W-:Y:S02]  /*d8f0*/  SHF.L.U32 R235, R238, 0x10, RZ ;  /* 0x00000010eeeb7819 */ /* 0x004fe400000006ff */
[----:B------:R-:W2:Y:S01]  /*d900*/  LDL R238, [R1+0x1b8] ;  /* 0x0001b80001ee7983 */ /* 0x000ea20000100800 */
[----:B---3--:R-:W-:-:S03]  /*d910*/  IMAD.U32 R234, R236, 0x10000, RZ ;  /* 0x00010000ecea7824 */ /* 0x008fc600078e00ff */
[----:B------:R-:W3:Y:S01]  /*d920*/  LDL R236, [R1+0x1bc] ;  /* 0x0001bc0001ec7983 */ /* 0x000ee20000100800 */
[----:B----4-:R-:W-:Y:S02]  /*d930*/  SHF.L.U32 R232, R239, 0x10, RZ ;  /* 0x00000010efe87819 */ /* 0x010fe400000006ff */
[----:B------:R-:W-:Y:S01]  /*d940*/  SHF.L.U32 R233, R237, 0x10, RZ ;  /* 0x00000010ede97819 */ /* 0x000fe200000006ff */
[----:B------:R-:W-:-:S04]  /*d950*/  FFMA.FTZ R235, R7, R235, R234 ;  /* 0x000000eb07eb7223 */ /* 0x000fc800000100ea */
        /* <DEDUP_REMOVED lines=10> */
[----:B------:R-:W-:Y:S02]  /*da00*/  SHF.L.U32 R232, R3, 0x10, RZ ;  /* 0x0000001003e87819 */ /* 0x000fe400000006ff */
[----:B------:R-:W-:Y:S01]  /*da10*/  SHF.L.U32 R233, R0, 0x10, RZ ;  /* 0x0000001000e97819 */ /* 0x000fe200000006ff */
[----:B------:R-:W-:Y:S01]  /*da20*/  FMUL.FTZ R7, R4, R7 ;  /* 0x0000000704077220 */ /* 0x000fe20000410000 */
[----:B------:R-:W4:Y:S01]  /*da30*/  LDL R3, [R1+0x1b4] ;  /* 0x0001b40001037983 */ /* 0x000f220000100800 */
[----:B--2---:R-:W-:Y:S01]  /*da40*/  SHF.L.U32 R234, R238, 0x10, RZ ;  /* 0x00000010eeea7819 */ /* 0x004fe200000006ff */
[----:B---3--:R-:W-:-:S02]  /*da50*/  IMAD.U32 R236, R236, 0x10000, RZ ;  /* 0x00010000ecec7824 */ /* 0x008fc400078e00ff */
[C---:B------:R-:W-:Y:S02]  /*da60*/  FFMA.FTZ R238, R7.reuse, R232, R233 ;  /* 0x000000e807ee7223 */ /* 0x040fe400000100e9 */
        /* <DEDUP_REMOVED lines=8> */
[----:B------:R-:W2:Y:S04]  /*daf0*/  LDL R233, [R1+0x1a8] ;  /* 0x0001a80001e97983 */ /* 0x000ea80000100800 */
[----:B------:R-:W3:Y:S01]  /*db00*/  LDL R251, [R1+0x1ac] ;  /* 0x0001ac0001fb7983 */ /* 0x000ee20000100800 */
[----:B------:R-:W-:-:S04]  /*db10*/  FADD.FTZ R7, R195, -R2 ;  /* 0x80000002c3077221 */ /* 0x000fc80000010000 */
[----:B------:R-:W-:Y:S01]  /*db20*/  FMUL.FTZ R7, R4, R7 ;  /* 0x0000000704077220 */ /* 0x000fe20000410000 */
[----:B------:R-:W-:Y:S02]  /*db30*/  F2FP.BF16.F32.PACK_AB R235, R235, R248 ;  /* 0x000000f8ebeb723e */ /* 0x000fe400000010ff */
[----:B------:R-:W4:Y:S01]  /*db40*/  LDL R248, [R1+0x19c] ;  /* 0x00019c0001f87983 */ /* 0x000f220000100800 */
[----:B--2---:R-:W-:Y:S01]  /*db50*/  SHF.L.U32 R233, R233, 0x10, RZ ;  /* 0x00000010e9e97819 */ /* 0x004fe200000006ff */
[----:B---3--:R-:W-:Y:S01]  /*db60*/  IMAD.U32 R232, R251, 0x10000, RZ ;  /* 0x00010000fbe87824 */ /* 0x008fe200078e00ff */
[----:B----4-:R-:W-:-:S03]  /*db70*/  SHF.L.U32 R251, R3, 0x10, RZ ;  /* 0x0000001003fb7819 */ /* 0x010fc600000006ff */
[----:B------:R-:W-:Y:S01]  /*db80*/  FFMA.FTZ R233, R7, R233, R232 ;  /* 0x000000e907e97223 */ /* 0x000fe200000100e8 */
[----:B------:R-:W-:-:S05]  /*db90*/  SHF.L.U32 R232, R252, 0x10, RZ ;  /* 0x00000010fce87819 */ /* 0x000fca00000006ff */
[----:B------:R-:W-:Y:S01]  /*dba0*/  FFMA.FTZ R3, R7, R232, R251 ;  /* 0x000000e807037223 */ /* 0x000fe200000100fb */
[----:B------:R-:W-:Y:S01]  /*dbb0*/  FADD.FTZ R7, R192, -R2 ;  /* 0x80000002c0077221 */ /* 0x000fe20000010000 */
[----:B------:R-:W-:Y:S01]  /*dbc0*/  SHF.L.U32 R232, R20, 0x10, RZ ;  /* 0x0000001014e87819 */ /* 0x000fe200000006ff */
[----:B------:R-:W-:Y:S02]  /*dbd0*/  IMAD.U32 R251, R64, 0x10000, RZ ;  /* 0x0001000040fb7824 */ /* 0x000fe400078e00ff */
[----:B------:R-:W-:Y:S01]  /*dbe0*/  FMUL.FTZ R7, R4, R7 ;  /* 0x0000000704077220 */ /* 0x000fe20000410000 */
[----:B------:R-:W-:Y:S02]  /*dbf0*/  F2FP.BF16.F32.PACK_AB R233, R233, R236 ;  /* 0x000000ece9e9723e */ /* 0x000fe400000010ff */
[----:B------:R-:W-:Y:S01]  /*dc00*/  SHF.L.U32 R252, R100, 0x10, RZ ;  /* 0x0000001064fc7819 */ /* 0x000fe200000006ff */
        /* <DEDUP_REMOVED lines=8> */
[----:B------:R-:W-:-:S03]  /*dc90*/  IMAD.U32 R248, R248, 0x10000, RZ ;  /* 0x00010000f8f87824 */ /* 0x000fc600078e00ff */
[----:B------:R-:W-:Y:S01]  /*dca0*/  FMUL.FTZ R237, R4, R237 ;  /* 0x000000ed04ed7220 */ /* 0x000fe20000410000 */
[----:B--2---:R-:W-:-:S05]  /*dcb0*/  SHF.L.U32 R236, R236, 0x10, RZ ;  /* 0x00000010ecec7819 */ /* 0x004fca00000006ff */
        /* <DEDUP_REMOVED lines=18> */
.L_x_16235:
[----:B------:R-:W-:Y:S05]  /*dde0*/  BSYNC.RECONVERGENT B0 ;  /* 0x0000000000007941 */ /* 0x000fea0003800200 */
.L_x_16234:
        /* <DEDUP_REMOVED lines=9> */
[----:B------:R-:W-:-:S02]  /*de80*/  IMAD.U32 R234, R31, 0x10000, RZ ;  /* 0x000100001fea7824 */ /* 0x000fc400078e00ff */
[----:B------:R-:W-:Y:S01]  /*de90*/  FMUL.FTZ R7, R4, R7 ;  /* 0x0000000704077220 */ /* 0x000fe20000410000 */
[----:B------:R1:W-:Y:S03]  /*dea0*/  STL [R1+0x2dc], R3 ;  /* 0x0002dc0301007387 */ /* 0x0003e60000100800 */
[----:B------:R-:W-:Y:S01]  /*deb0*/  FFMA.FTZ R248, R7, R234, R235 ;  /* 0x000000ea07f87223 */ /* 0x000fe200000100eb */
[----:B------:R1:W-:Y:S01]  /*dec0*/  STL [R1+0x2d8], R0 ;  /* 0x0002d80001007387 */ /* 0x0003e20000100800 */
[----:B0-----:R-:W-:Y:S02]  /*ded0*/  SHF.L.U32 R232, R35, 0x10, RZ ;  /* 0x0000001023e87819 */ /* 0x001fe400000006ff */
[----:B------:R-:W-:Y:S01]  /*dee0*/  SHF.L.U32 R233, R99, 0x10, RZ ;  /* 0x0000001063e97819 */ /* 0x000fe200000006ff */
[----:B------:R-:W4:Y:S04]  /*def0*/  LDL R252, [R1+0x1f0] ;  /* 0x0001f00001fc7983 */ /* 0x000f280000100800 */
[----:B-1----:R-:W4:Y:S04]  /*df00*/  LDL R3, [R1+0x200] ;  /* 0x0002000001037983 */ /* 0x002f280000100800 */
[----:B------:R-:W4:Y:S01]  /*df10*/  LDL R0, [R1+0x204] ;  /* 0x0002040001007983 */ /* 0x000f220000100800 */
[----:B--2---:R-:W-:-:S03]  /*df20*/  SHF.L.U32 R234, R236, 0x10, RZ ;  /* 0x00000010ecea7819 */ /* 0x004fc600000006ff */
[----:B------:R-:W2:Y:S01]  /*df30*/  LDL R236, [R1+0x1fc] ;  /* 0x0001fc0001ec7983 */ /* 0x000ea20000100800 */
[----:B---3--:R-:W-:-:S03]  /*df40*/  IMAD.U32 R235, R238, 0x10000, RZ ;  /* 0x00010000eeeb7824 */ /* 0x008fc600078e00ff */
[----:B------:R-:W3:Y:S01]  /*df50*/  LDL R238, [R1+0x1f8] ;  /* 0x0001f80001ee7983 */ /* 0x000ee20000100800 */
[----:B------:R-:W-:Y:S01]  /*df60*/  FFMA.FTZ R250, R7, R232, R233 ;  /* 0x000000e807fa7223 */ /* 0x000fe200000100e9 */
[----:B------:R-:W-:Y:S01]  /*df70*/  FADD.FTZ R7, R207, -R2 ;  /* 0x80000002cf077221 */ /* 0x000fe20000010000 */
[----:B----4-:R-:W-:Y:S02]  /*df80*/  SHF.L.U32 R232, R239, 0x10, RZ ;  /* 0x00000010efe87819 */ /* 0x010fe400000006ff */
[----:B------:R-:W-:Y:S01]  /*df90*/  SHF.L.U32 R233, R237, 0x10, RZ ;  /* 0x00000010ede97819 */ /* 0x000fe200000006ff */
        /* <DEDUP_REMOVED lines=15> */
[----:B------:R-:W-:Y:S01]  /*e090*/  SHF.L.U32 R233, R0, 0x10, RZ ;  /* 0x0000001000e97819 */ /* 0x000fe200000006ff */
[----:B------:R-:W4:Y:S01]  /*e0a0*/  LDL R3, [R1+0x1f4] ;  /* 0x0001f40001037983 */ /* 0x000f220000100800 */
[----:B--2---:R-:W-:Y:S01]  /*e0b0*/  SHF.L.U32 R236, R236, 0x10, RZ ;  /* 0x00000010ecec7819 */ /* 0x004fe200000006ff */
[----:B---3--:R-:W-:-:S02]  /*e0c0*/  IMAD.U32 R234, R238, 0x10000, RZ ;  /* 0x00010000eeea7824 */ /* 0x008fc400078e00ff */
[C---:B------:R-:W-:Y:S02]  /*e0d0*/  FFMA.FTZ R238, R7.reuse, R232, R233 ;  /* 0x000000e807ee7223 */ /* 0x040fe400000100e9 */
[----:B------:R-:W-:Y:S01]  /*e0e0*/  FFMA.FTZ R234, R7, R234, R236 ;  /* 0x000000ea07ea7223 */ /* 0x000fe200000100ec */
[----:B------:R-:W-:Y:S01]  /*e0f0*/  FADD.FTZ R7, R202, -R2 ;  /* 0x80000002ca077221 */ /* 0x000fe20000010000 */
[----:B------:R-:W-:Y:S01]  /*e100*/  IMAD.U32 R236, R29, 0x10000, RZ ;  /* 0x000100001dec7824 */ /* 0x000fe200078e00ff */
[----:B------:R-:W-:Y:S02]  /*e110*/  SHF.L.U32 R232, R33, 0x10, RZ ;  /* 0x0000001021e87819 */ /* 0x000fe400000006ff */
[----:B------:R-:W-:Y:S01]  /*e120*/  FMUL.FTZ R7, R4, R7 ;  /* 0x0000000704077220 */ /* 0x000fe20000410000 */
[----:B------:R-:W-:-:S03]  /*e130*/  SHF.L.U32 R233, R97, 0x10, RZ ;  /* 0x0000001061e97819 */ /* 0x000fc600000006ff */
[C---:B------:R-:W-:Y:S02]  /*e140*/  FFMA.FTZ R236, R7.reuse, R236, R251 ;  /* 0x000000ec07ec7223 */ /* 0x040fe400000100fb */
[----:B------:R-:W2:Y:S01]  /*e150*/  LDL R251, [R1+0x1ec] ;  /* 0x0001ec0001fb7983 */ /* 0x000ea20000100800 */
[----:B------:R-:W-:-:S03]  /*e160*/  FFMA.FTZ R0, R7, R232, R233 ;  /* 0x000000e807007223 */ /* 0x000fc600000100e9 */
        /* <DEDUP_REMOVED lines=46> */
.L_x_16237:
[----:B------:R-:W-:Y:S05]  /*e450*/  BSYNC.RECONVERGENT B0 ;  /* 0x0000000000007941 */ /* 0x000fea0003800200 */
.L_x_16236:
        /* <DEDUP_REMOVED lines=15> */
[----:B------:R-:W-:Y:S02]  /*e550*/  IMAD.U32 R232, R43, 0x10000, RZ ;  /* 0x000100002be87824 */ /* 0x000fe400078e00ff */
[----:B------:R-:W-:Y:S01]  /*e560*/  IMAD.U32 R251, R57, 0x10000, RZ ;  /* 0x0001000039fb7824 */ /* 0x000fe200078e00ff */
        /* <DEDUP_REMOVED lines=15> */
[----:B------:R-:W-:Y:S02]  /*e660*/  SHF.L.U32 R234, R38, 0x10, RZ ;  /* 0x0000001026ea7819 */ /* 0x000fe400000006ff */
[----:B------:R-:W-:Y:S01]  /*e670*/  SHF.L.U32 R237, R58, 0x10, RZ ;  /* 0x000000103aed7819 */ /* 0x000fe200000006ff */
[----:B------:R-:W-:Y:S01]  /*e680*/  FMUL.FTZ R7, R4, R7 ;  /* 0x0000000704077220 */ /* 0x000fe20000410000 */
[----:B------:R-:W-:Y:S02]  /*e690*/  SHF.L.U32 R232, R42, 0x10, RZ ;  /* 0x000000102ae87819 */ /* 0x000fe400000006ff */
[----:B------:R-:W-:Y:S01]  /*e6a0*/  SHF.L.U32 R233, R94, 0x10, RZ ;  /* 0x000000105ee97819 */ /* 0x000fe200000006ff */
[----:B------:R-:W-:-:S04]  /*e6b0*/  FFMA.FTZ R237, R7, R234, R237 ;  /* 0x000000ea07ed7223 */ /* 0x000fc800000100ed */
[----:B------:R-:W-:Y:S01]  /*e6c0*/  FFMA.FTZ R249, R7, R232, R233 ;  /* 0x000000e807f97223 */ /* 0x000fe200000100e9 */
[----:B------:R-:W-:Y:S01]  /*e6d0*/  FADD.FTZ R7, R213, -R2 ;  /* 0x80000002d5077221 */ /* 0x000fe20000010000 */
[----:B------:R-:W-:Y:S02]  /*e6e0*/  SHF.L.U32 R232, R3, 0x10, RZ ;  /* 0x0000001003e87819 */ /* 0x000fe400000006ff */
[----:B------:R-:W4:Y:S01]  /*e6f0*/  LDL R3, [R1+0x234] ;  /* 0x0002340001037983 */ /* 0x000f220000100800 */
[----:B------:R-:W-:Y:S01]  /*e700*/  SHF.L.U32 R233, R0, 0x10, RZ ;  /* 0x0000001000e97819 */ /* 0x000fe200000006ff */
[----:B------:R-:W-:Y:S01]  /*e710*/  FMUL.FTZ R7, R4, R7 ;  /* 0x0000000704077220 */ /* 0x000fe20000410000 */
[----:B--2---:R-:W-:Y:S01]  /*e720*/  SHF.L.U32 R236, R236, 0x10, RZ ;  /* 0x00000010ecec7819 */ /* 0x004fe200000006ff */
[----:B---3--:R-:W-:Y:S02]  /*e730*/  IMAD.U32 R234, R238, 0x10000, RZ ;  /* 0x00010000eeea7824 */ /* 0x008fe400078e00ff */
[----:B------:R-:W-:-:S02]  /*e740*/  FFMA.FTZ R238, R7, R232, R233 ;  /* 0x000000e807ee7223 */ /* 0x000fc400000100e9 */
        /* <DEDUP_REMOVED lines=55> */
.L_x_16239:
[----:B------:R-:W-:Y:S05]  /*eac0*/  BSYNC.RECONVERGENT B0 ;  /* 0x0000000000007941 */ /* 0x000fea0003800200 */
.L_x_16238:
        /* <DEDUP_REMOVED lines=10> */
[C---:B------:R-:W-:Y:S01]  /*eb70*/  FMUL.FTZ R7, R4.reuse, R7 ;  /* 0x0000000704077220 */ /* 0x040fe20000410000 */
[----:B------:R1:W-:Y:S01]  /*eb80*/  STL [R1+0x2dc], R3 ;  /* 0x0002dc0301007387 */ /* 0x0003e20000100800 */
[----:B0-----:R-:W-:Y:S02]  /*eb90*/  SHF.L.U32 R232, R51, 0x10, RZ ;  /* 0x0000001033e87819 */ /* 0x001fe400000006ff */
[----:B------:R-:W-:Y:S01]  /*eba0*/  FFMA.FTZ R248, R7, R234, R235 ;  /* 0x000000ea07f87223 */ /* 0x000fe200000100eb */
[----:B------:R0:W-:Y:S01]  /*ebb0*/  STL [R1+0x2d8], R0 ;  /* 0x0002d80001007387 */ /* 0x0001e20000100800 */
[----:B------:R-:W-:Y:S02]  /*ebc0*/  SHF.L.U32 R233, R91, 0x10, RZ ;  /* 0x000000105be97819 */ /* 0x000fe400000006ff */
[----:B------:R-:W-:Y:S01]  /*ebd0*/  SHF.L.U32 R251, R53, 0x10, RZ ;  /* 0x0000001035fb7819 */ /* 0x000fe200000006ff */
[----:B------:R-:W4:Y:S02]  /*ebe0*/  LDL R252, [R1+0x270] ;  /* 0x0002700001fc7983 */ /* 0x000f240000100800 */
[----:B------:R-:W-:Y:S01]  /*ebf0*/  FFMA.FTZ R250, R7, R232, R233 ;  /* 0x000000e807fa7223 */ /* 0x000fe200000100e9 */
[----:B------:R-:W-:Y:S01]  /*ec00*/  FADD.FTZ R7, R223, -R2 ;  /* 0x80000002df077221 */ /* 0x000fe20000010000 */
[----:B-1----:R-:W4:Y:S03]  /*ec10*/  LDL R3, [R1+0x280] ;  /* 0x0002800001037983 */ /* 0x002f260000100800 */
[----:B------:R-:W-:Y:S01]  /*ec20*/  FMUL.FTZ R7, R4, R7 ;  /* 0x0000000704077220 */ /* 0x000fe20000410000 */
[----:B0-----:R-:W4:Y:S01]  /*ec30*/  LDL R0, [R1+0x284] ;  /* 0x0002840001007983 */ /* 0x001f220000100800 */
[----:B--2---:R-:W-:-:S03]  /*ec40*/  IMAD.U32 R235, R238, 0x10000, RZ ;  /* 0x00010000eeeb7824 */ /* 0x004fc600078e00ff */
[----:B------:R-:W2:Y:S01]  /*ec50*/  LDL R238, [R1+0x278] ;  /* 0x0002780001ee7983 */ /* 0x000ea20000100800 */
[----:B---3--:R-:W-:-:S03]  /*ec60*/  SHF.L.U32 R234, R236, 0x10, RZ ;  /* 0x00000010ecea7819 */ /* 0x008fc600000006ff */
        /* <DEDUP_REMOVED lines=76> */
.L_x_16241:
[----:B------:R-:W-:Y:S05]  /*f130*/  BSYNC.RECONVERGENT B0 ;  /* 0x0000000000007941 */ /* 0x000fea0003800200 */
.L_x_16240:
        /* <DEDUP_REMOVED lines=8> */
[----:B0-----:R-:W-:-:S02]  /*f1c0*/  SHF.L.U32 R233, R124, 0x10, RZ ;  /* 0x000000107ce97819 */ /* 0x001fc400000006ff */
[----:B------:R-:W-:Y:S01]  /*f1d0*/  SHF.L.U32 R234, R136, 0x10, RZ ;  /* 0x0000001088ea7819 */ /* 0x000fe200000006ff */
[----:B------:R-:W-:Y:S01]  /*f1e0*/  FMUL.FTZ R7, R4, R7 ;  /* 0x0000000704077220 */ /* 0x000fe20000410000 */
[----:B------:R0:W-:Y:S01]  /*f1f0*/  STL [R1+0x2d8], R0 ;  /* 0x0002d80001007387 */ /* 0x0001e20000100800 */
[----:B------:R-:W-:Y:S01]  /*f200*/  SHF.L.U32 R232, R128, 0x10, RZ ;  /* 0x0000001080e87819 */ /* 0x000fe200000006ff */
[----:B------:R-:W-:-:S04]  /*f210*/  IMAD.U32 R235, R132, 0x10000, RZ ;  /* 0x0001000084eb7824 */ /* 0x000fc800078e00ff */
[C---:B------:R-:W-:Y:S01]  /*f220*/  FFMA.FTZ R232, R7.reuse, R232, R235 ;  /* 0x000000e807e87223 */ /* 0x040fe200000100eb */
[----:B0-----:R-:W-:-:S05]  /*f230*/  FFMA.FTZ R0, R7, R233, R234 ;  /* 0x000000e907007223 */ /* 0x001fca00000100ea */
[----:B------:R0:W-:Y:S04]  /*f240*/  STL [R1+0x4], R0 ;  /* 0x0000040001007387 */ /* 0x0001e80000100800 */
[----:B------:R-:W4:Y:S04]  /*f250*/  LDL R249, [R1+0x2a8] ;  /* 0x0002a80001f97983 */ /* 0x000f280000100800 */
[----:B------:R-:W4:Y:S01]  /*f260*/  LDL R248, [R1+0x2b0] ;  /* 0x0002b00001f87983 */ /* 0x000f220000100800 */
[----:B--2---:R-:W-:Y:S01]  /*f270*/  SHF.L.U32 R235, R236, 0x10, RZ ;  /* 0x00000010eceb7819 */ /* 0x004fe200000006ff */
[----:B------:R-:W-:-:S02]  /*f280*/  FADD.FTZ R7, R225, -R2 ;  /* 0x80000002e1077221 */ /* 0x000fc40000010000 */
[----:B------:R-:W2:Y:S01]  /*f290*/  LDL R236, [R1+0x2ac] ;  /* 0x0002ac0001ec7983 */ /* 0x000ea20000100800 */
[----:B---3--:R-:W-:-:S03]  /*f2a0*/  SHF.L.U32 R234, R237, 0x10, RZ ;  /* 0x00000010edea7819 */ /* 0x008fc600000006ff */
[----:B------:R-:W3:Y:S01]  /*f2b0*/  LDL R237, [R1+0x2b4] ;  /* 0x0002b40001ed7983 */ /* 0x000ee20000100800 */
[----:B------:R-:W-:Y:S01]  /*f2c0*/  FMUL.FTZ R7, R4, R7 ;  /* 0x0000000704077220 */ /* 0x000fe20000410000 */
[----:B----4-:R-:W-:Y:S01]  /*f2d0*/  SHF.L.U32 R238, R238, 0x10, RZ ;  /* 0x00000010eeee7819 */ /* 0x010fe200000006ff */
[----:B------:R-:W-:Y:S01]  /*f2e0*/  IMAD.U32 R250, R130, 0x10000, RZ ;  /* 0x0001000082fa7824 */ /* 0x000fe200078e00ff */
[----:B------:R-:W4:Y:S01]  /*f2f0*/  LDL R252, [R1+0x2c0] ;  /* 0x0002c00001fc7983 */ /* 0x000f220000100800 */
[----:B------:R-:W-:Y:S02]  /*f300*/  IMAD.U32 R233, R239, 0x10000, RZ ;  /* 0x00010000efe97824 */ /* 0x000fe400078e00ff */
[C---:B------:R-:W-:Y:S01]  /*f310*/  FFMA.FTZ R238, R7.reuse, R235, R238 ;  /* 0x000000eb07ee7223 */ /* 0x040fe200000100ee */
[----:B------:R-:W4:Y:S01]  /*f320*/  LDL R251, [R1+0x2bc] ;  /* 0x0002bc0001fb7983 */ /* 0x000f220000100800 */
[----:B0-----:R-:W-:Y:S01]  /*f330*/  FFMA.FTZ R0, R7, R233, R234 ;  /* 0x000000e907007223 */ /* 0x001fe200000100ea */
[----:B------:R-:W-:Y:S01]  /*f340*/  FADD.FTZ R7, R226, -R2 ;  /* 0x80000002e2077221 */ /* 0x000fe20000010000 */
[----:B------:R-:W-:-:S02]  /*f350*/  SHF.L.U32 R235, R129, 0x10, RZ ;  /* 0x0000001081eb7819 */ /* 0x000fc400000006ff */
[----:B------:R-:W-:Y:S01]  /*f360*/  SHF.L.U32 R239, R133, 0x10, RZ ;  /* 0x0000001085ef7819 */ /* 0x000fe200000006ff */
[----:B------:R-:W-:Y:S01]  /*f370*/  FMUL.FTZ R7, R4, R7 ;  /* 0x0000000704077220 */ /* 0x000fe20000410000 */
[----:B------:R-:W-:Y:S01]  /*f380*/  SHF.L.U32 R233, R125, 0x10, RZ ;  /* 0x000000107de97819 */ /* 0x000fe200000006ff */
[----:B------:R-:W-:Y:S02]  /*f390*/  IMAD.U32 R234, R137, 0x10000, RZ ;  /* 0x0001000089ea7824 */ /* 0x000fe400078e00ff */
[C---:B------:R-:W-:Y:S02]  /*f3a0*/  FFMA.FTZ R239, R7.reuse, R235, R239 ;  /* 0x000000eb07ef7223 */ /* 0x040fe400000100ef */
[----:B------:R-:W-:Y:S01]  /*f3b0*/  FFMA.FTZ R7, R7, R233, R234 ;  /* 0x000000e907077223 */ /* 0x000fe200000100ea */
[----:B------:R-:W-:-:S04]  /*f3c0*/  FADD.FTZ R234, R227, -R2 ;  /* 0x80000002e3ea7221 */ /* 0x000fc80000010000 */
[----:B------:R-:W-:Y:S01]  /*f3d0*/  FMUL.FTZ R234, R4, R234 ;  /* 0x000000ea04ea7220 */ /* 0x000fe20000410000 */
[----:B------:R-:W-:Y:S02]  /*f3e0*/  SHF.L.U32 R233, R249, 0x10, RZ ;  /* 0x00000010f9e97819 */ /* 0x000fe400000006ff */
[----:B------:R-:W4:Y:S01]  /*f3f0*/  LDL R249, [R1+0x2c4] ;  /* 0x0002c40001f97983 */ /* 0x000f220000100800 */
[----:B------:R-:W-:Y:S02]  /*f400*/  SHF.L.U32 R235, R248, 0x10, RZ ;  /* 0x00000010f8eb7819 */ /* 0x000fe400000006ff */
[----:B------:R-:W-:Y:S02]  /*f410*/  SHF.L.U32 R248, R134, 0x10, RZ ;  /* 0x0000001086f87819 */ /* 0x000fe400000006ff */
[----:B--2---:R-:W-:Y:S02]  /*f420*/  SHF.L.U32 R236, R236, 0x10, RZ ;  /* 0x00000010ecec7819 */ /* 0x004fe400000006ff */
[----:B---3--:R-:W-:-:S03]  /*f430*/  SHF.L.U32 R237, R237, 0x10, RZ ;  /* 0x00000010eded7819 */ /* 0x008fc600000006ff */
[C---:B------:R-:W-:Y:S02]  /*f440*/  FFMA.FTZ R233, R234.reuse, R233, R236 ;  /* 0x000000e9eae97223 */ /* 0x040fe400000100ec */
[----:B------:R-:W-:Y:S01]  /*f450*/  FFMA.FTZ R237, R234, R235, R237 ;  /* 0x000000ebeaed7223 */ /* 0x000fe200000100ed */
[----:B------:R-:W-:-:S04]  /*f460*/  FADD.FTZ R234, R228, -R2 ;  /* 0x80000002e4ea7221 */ /* 0x000fc80000010000 */
[----:B------:R-:W-:-:S04]  /*f470*/  FMUL.FTZ R234, R4, R234 ;  /* 0x000000ea04ea7220 */ /* 0x000fc80000410000 */
[----:B------:R-:W-:Y:S02]  /*f480*/  FFMA.FTZ R250, R234, R250, R248 ;  /* 0x000000faeafa7223 */ /* 0x000fe400000100f8 */
[----:B------:R-:W2:Y:S01]  /*f490*/  LDL R248, [R1+0x2b8] ;  /* 0x0002b80001f87983 */ /* 0x000ea20000100800 */
[----:B------:R-:W-:Y:S02]  /*f4a0*/  SHF.L.U32 R235, R126, 0x10, RZ ;  /* 0x000000107eeb7819 */ /* 0x000fe400000006ff */
[----:B------:R-:W-:-:S05]  /*f4b0*/  SHF.L.U32 R236, R138, 0x10, RZ ;  /* 0x000000108aec7819 */ /* 0x000fca00000006ff */
[----:B------:R-:W-:Y:S01]  /*f4c0*/  FFMA.FTZ R236, R234, R235, R236 ;  /* 0x000000ebeaec7223 */ /* 0x000fe200000100ec */
[----:B------:R-:W-:Y:S01]  /*f4d0*/  FADD.FTZ R235, R229, -R2 ;  /* 0x80000002e5eb7221 */ /* 0x000fe20000010000 */
[----:B----4-:R-:W-:-:S03]  /*f4e0*/  IMAD.U32 R251, R251, 0x10000, RZ ;  /* 0x00010000fbfb7824 */ /* 0x010fc600078e00ff */
[----:B------:R-:W-:Y:S01]  /*f4f0*/  FMUL.FTZ R235, R4, R235 ;  /* 0x000000eb04eb7220 */ /* 0x000fe20000410000 */
[----:B------:R-:W-:Y:S02]  /*f500*/  SHF.L.U32 R249, R249, 0x10, RZ ;  /* 0x00000010f9f97819 */ /* 0x000fe400000006ff */
[----:B--2---:R-:W-:Y:S02]  /*f510*/  SHF.L.U32 R234, R248, 0x10, RZ ;  /* 0x00000010f8ea7819 */ /* 0x004fe400000006ff */
[----:B------:R-:W-:-:S03]  /*f520*/  SHF.L.U32 R248, R252, 0x10, RZ ;  /* 0x00000010fcf87819 */ /* 0x000fc600000006ff */
[C---:B------:R-:W-:Y:S02]  /*f530*/  FFMA.FTZ R234, R235.reuse, R234, R251 ;  /* 0x000000eaebea7223 */ /* 0x040fe400000100fb */
[----:B------:R-:W-:Y:S01]  /*f540*/  FFMA.FTZ R248, R235, R248, R249 ;  /* 0x000000f8ebf87223 */ /* 0x000fe200000100f9 */
[----:B------:R-:W-:Y:S01]  /*f550*/  FADD.FTZ R235, R230, -R2 ;  /* 0x80000002e6eb7221 */ /* 0x000fe20000010000 */
[----:B------:R-:W-:-:S03]  /*f560*/  SHF.L.U32 R251, R135, 0x10, RZ ;  /* 0x0000001087fb7819 */ /* 0x000fc600000006ff */
[----:B------:R-:W-:Y:S01]  /*f570*/  FMUL.FTZ R249, R4, R235 ;  /* 0x000000eb04f97220 */ /* 0x000fe20000410000 */
[----:B------:R-:W-:Y:S02]  /*f580*/  SHF.L.U32 R235, R131, 0x10, RZ ;  /* 0x0000001083eb7819 */ /* 0x000fe400000006ff */
[----:B------:R-:W-:-:S03]  /*f590*/  SHF.L.U32 R252, R139, 0x10, RZ ;  /* 0x000000108bfc7819 */ /* 0x000fc600000006ff */
[----:B------:R-:W-:Y:S01]  /*f5a0*/  FFMA.FTZ R235, R249, R235, R251 ;  /* 0x000000ebf9eb7223 */ /* 0x000fe200000100fb */
[----:B------:R-:W-:Y:S02]  /*f5b0*/  IMAD.U32 R251, R127, 0x10000, RZ ;  /* 0x000100007ffb7824 */ /* 0x000fe400078e00ff */
[----:B------:R-:W-:Y:S02]  /*f5c0*/  FADD.FTZ R2, R231, -R2 ;  /* 0x80000002e7027221 */ /* 0x000fe40000010000 */
[----:B------:R-:W-:Y:S02]  /*f5d0*/  FFMA.FTZ R249, R249, R251, R252 ;  /* 0x000000fbf9f97223 */ /* 0x000fe400000100fc */
[----:B------:R-:W-:Y:S01]  /*f5e0*/  FMUL.FTZ R2, R4, R2 ;  /* 0x0000000204027220 */ /* 0x000fe20000410000 */
[----:B------:R-:W2:Y:S04]  /*f5f0*/  LDL R251, [R1+0x2cc] ;  /* 0x0002cc0001fb7983 */ /* 0x000ea80000100800 */
[----:B------:R-:W3:Y:S04]  /*f600*/  LDL.LU R252, [R1+0x4] ;  /* 0x0000040001fc7983 */ /* 0x000ee80000300800 */
[----:B------:R-:W4:Y:S01]  /*f610*/  LDL R4, [R1+0x2c8] ;  /* 0x0002c80001047983 */ /* 0x000f220000100800 */
[----:B------:R-:W-:-:S02]  /*f620*/  F2FP.BF16.F32.PACK_AB R233, R233, R239 ;  /* 0x000000efe9e9723e */ /* 0x000fc400000010ff */
[----:B------:R-:W-:Y:S02]  /*f630*/  F2FP.BF16.F32.PACK_AB R232, R238, R232 ;  /* 0x000000e8eee8723e */ /* 0x000fe400000010ff */
[----:B------:R-:W0:Y:S01]  /*f640*/  LDC.64 R238, c[0x0][0x428] ;  /* 0x00010a00ffee7b82 */ /* 0x000e220000000a00 */
[----:B------:R-:W-:Y:S01]  /*f650*/  F2FP.BF16.F32.PACK_AB R234, R234, R250 ;  /* 0x000000faeaea723e */ /* 0x000fe200000010ff */
[----:B0-----:R-:W-:Y:S01]  /*f660*/  IMAD.WIDE.U32 R238, R5, 0x10, R238 ;  /* 0x0000001005ee7825 */ /* 0x001fe200078e00ee */
[----:B--2---:R-:W-:Y:S02]  /*f670*/  SHF.L.U32 R251, R251, 0x10, RZ ;  /* 0x00000010fbfb7819 */ /* 0x004fe400000006ff */
[----:B----4-:R-:W-:-:S05]  /*f680*/  SHF.L.U32 R4, R4, 0x10, RZ ;  /* 0x0000001004047819 */ /* 0x010fca00000006ff */
[----:B------:R-:W-:Y:S02]  /*f690*/  FFMA.FTZ R4, R2, R4, R251 ;  /* 0x0000000402047223 */ /* 0x000fe400000100fb */
[----:B------:R-:W2:Y:S03]  /*f6a0*/  LDL R251, [R1+0x2d4] ;  /* 0x0002d40001fb7983 */ /* 0x000ea60000100800 */
[----:B------:R-:W-:Y:S02]  /*f6b0*/  F2FP.BF16.F32.PACK_AB R235, R4, R235 ;  /* 0x000000eb04eb723e */ /* 0x000fe400000010ff */
[----:B------:R-:W4:Y:S04]  /*f6c0*/  LDL R4, [R1+0x2d0] ;  /* 0x0002d00001047983 */ /* 0x000f280000100800 */
[----:B------:R0:W-:Y:S02]  /*f6d0*/  STG.E.128 desc[UR6][R238.64], R232 ;  /* 0x000000e8ee007986 */ /* 0x0001e4000c101d06 */
[----:B0-----:R-:W-:Y:S01]  /*f6e0*/  F2FP.BF16.F32.PACK_AB R238, R248, R236 ;  /* 0x000000ecf8ee723e */ /* 0x001fe200000010ff */
[----:B------:R-:W0:Y:S01]  /*f6f0*/  LDC.64 R234, c[0x0][0x430] ;  /* 0x00010c00ffea7b82 */ /* 0x000e220000000a00 */
[----:B---3--:R-:W-:-:S02]  /*f700*/  F2FP.BF16.F32.PACK_AB R236, R0, R252 ;  /* 0x000000fc00ec723e */ /* 0x008fc400000010ff */
[----:B------:R1:W5:Y:S01]  /*f710*/  LDL.LU R0, [R1+0x2d8] ;  /* 0x0002d80001007983 */ /* 0x0003620000300800 */
[----:B------:R-:W-:Y:S01]  /*f720*/  F2FP.BF16.F32.PACK_AB R237, R237, R7 ;  /* 0x00000007eded723e */ /* 0x000fe200000010ff */
[----:B--2---:R-:W-:Y:S01]  /*f730*/  IMAD.U32 R232, R251, 0x10000, RZ ;  /* 0x00010000fbe87824 */ /* 0x004fe200078e00ff */
[----:B----4-:R-:W-:-:S05]  /*f740*/  SHF.L.U32 R4, R4, 0x10, RZ ;  /* 0x0000001004047819 */ /* 0x010fca00000006ff */
[----:B------:R-:W-:Y:S01]  /*f750*/  FFMA.FTZ R2, R2, R4, R232 ;  /* 0x0000000402027223 */ /* 0x000fe200000100e8 */
[----:B0-----:R-:W-:-:S04]  /*f760*/  IMAD.WIDE.U32 R4, R5, 0x10, R234 ;  /* 0x0000001005047825 */ /* 0x001fc800078e00ea */
[----:B------:R-:W-:-:S05]  /*f770*/  F2FP.BF16.F32.PACK_AB R239, R2, R249 ;  /* 0x000000f902ef723e */ /* 0x000fca00000010ff */
[----:B------:R1:W-:Y:S02]  /*f780*/  STG.E.128 desc[UR6][R4.64], R236 ;  /* 0x000000ec04007986 */ /* 0x0003e4000c101d06 */
.L_x_16243:
[----:B------:R-:W-:Y:S05]  /*f790*/  BSYNC.RECONVERGENT B0 ;  /* 0x0000000000007941 */ /* 0x000fea0003800200 */
.L_x_16242:
[----:B01----:R-:W0:Y:S02]  /*f7a0*/  LDC.64 R4, c[0x0][0x380] ;  /* 0x0000e000ff047b82 */ /* 0x003e240000000a00 */
[----:B0-----:R-:W-:-:S04]  /*f7b0*/  LEA R6, R4, R6, 0x2 ;  /* 0x0000000604067211 */ /* 0x001fc800078e10ff */
[----:B------:R-:W-:-:S13]  /*f7c0*/  ISETP.GE.AND P0, PT, R6, R5, PT ;  /* 0x000000050600720c */ /* 0x000fda0003f06270 */
[----:B------:R-:W-:Y:S05]  /*f7d0*/  @!P0 BRA `(.L_x_16244) ;  /* 0xffffff54008c8947 */ /* 0x000fea000383ffff */
[----:B------:R-:W-:Y:S05]  /*f7e0*/  EXIT ;  /* 0x000000000000794d */ /* 0x000fea0003800000 */
.L_x_16223:
[----:B01234-:R-:W-:Y:S01]  /*f7f0*/  HFMA2 R232, -RZ, RZ, 0, 5.9604644775390625e-08 ;  /* 0x00000001ffe87431 */ /* 0x01ffe200000001ff */
[----:B------:R-:W-:Y:S01]  /*f800*/  BSSY B0, `(.L_x_16245) ;  /* 0x0000007000007945 */ /* 0x000fe20003800000 */
[----:B------:R-:W-:Y:S01]  /*f810*/  MOV R235, R7 ;  /* 0x0000000700eb7202 */ /* 0x000fe20000000f00 */
[----:B------:R-:W-:Y:S01]  /*f820*/  IMAD.MOV.U32 R2, RZ, RZ, -0x1 ;  /* 0xffffffffff027424 */ /* 0x000fe200078e00ff */
[----:B------:R-:W-:-:S07]  /*f830*/  MOV R4, 0x1f ;  /* 0x0000001f00047802 */ /* 0x000fce0000000f00 */
[----:B------:R-:W-:Y:S05]  /*f840*/  WARPSYNC.COLLECTIVE R2, `(.L_x_16246) ;  /* 0x0000000002087348 */ /* 0x000fea0003c00000 */
[----:B------:R0:W1:Y:S02]  /*f850*/  SHFL.BFLY P6, R2, R235, R232, R4 ;  /* 0x0c0000e8eb027389 */ /* 0x00006400000c0004 */
[----:B01----:R-:W-:Y:S05]  /*f860*/  ENDCOLLECTIVE ;  /* 0x000000000000791b */ /* 0x003fea0003800000 */
.L_x_16246:
[----:B------:R-:W-:Y:S05]  /*f870*/  BSYNC B0 ;  /* 0x0000000000007941 */ /* 0x000fea0003800000 */
.L_x_16245:
        /* <DEDUP_REMOVED lines=9> */
.L_x_16247:
[----:B------:R-:W-:Y:S02]  /*f910*/  HFMA2 R232, -RZ, RZ, 0, 2.384185791015625e-07 ;  /* 0x00000004ffe87431 */ /* 0x000fe400000001ff */
[----:B------:R-:W-:Y:S01]  /*f920*/  FADD.FTZ R7, R7, R2 ;  /* 0x0000000207077221 */ /* 0x000fe20000010000 */
[----:B------:R-:W-:-:S03]  /*f930*/  MOV R2, 0xffffffff ;  /* 0xffffffff00027802 */ /* 0x000fc60000000f00 */
[----:B------:R-:W-:-:S07]  /*f940*/  IMAD.MOV.U32 R235, RZ, RZ, R7 ;  /* 0x000000ffffeb7224 */ /* 0x000fce00078e0007 */
[----:B------:R-:W-:Y:S05]  /*f950*/  WARPSYNC.COLLECTIVE R2, `(.L_x_16248) ;  /* 0x0000000002087348 */ /* 0x000fea0003c00000 */
[----:B------:R0:W1:Y:S02]  /*f960*/  SHFL.BFLY P6, R2, R235, R232, R4 ;  /* 0x0c0000e8eb027389 */ /* 0x00006400000c0004 */
[----:B01----:R-:W-:Y:S05]  /*f970*/  ENDCOLLECTIVE ;  /* 0x000000000000791b */ /* 0x003fea0003800000 */
.L_x_16248:
[----:B------:R-:W-:Y:S02]  /*f980*/  HFMA2 R232, -RZ, RZ, 0, 4.76837158203125e-07 ;  /* 0x00000008ffe87431 */ /* 0x000fe400000001ff */
[----:B------:R-:W-:Y:S01]  /*f990*/  FADD.FTZ R7, R7, R2 ;  /* 0x0000000207077221 */ /* 0x000fe20000010000 */
[----:B------:R-:W-:-:S04]  /*f9a0*/  IMAD.MOV.U32 R2, RZ, RZ, -0x1 ;  /* 0xffffffffff027424 */ /* 0x000fc800078e00ff */
[----:B------:R-:W-:-:S07]  /*f9b0*/  MOV R235, R7 ;  /* 0x0000000700eb7202 */ /* 0x000fce0000000f00 */
[----:B------:R-:W-:Y:S05]  /*f9c0*/  WARPSYNC.COLLECTIVE R2, `(.L_x_16249) ;  /* 0x0000000002087348 */ /* 0x000fea0003c00000 */
[----:B------:R0:W1:Y:S02]  /*f9d0*/  SHFL.BFLY P6, R2, R235, R232, R4 ;  /* 0x0c0000e8eb027389 */ /* 0x00006400000c0004 */
[----:B01----:R-:W-:Y:S05]  /*f9e0*/  ENDCOLLECTIVE ;  /* 0x000000000000791b */ /* 0x003fea0003800000 */
.L_x_16249:
[----:B------:R-:W-:Y:S02]  /*f9f0*/  HFMA2 R232, -RZ, RZ, 0, 9.5367431640625e-07 ;  /* 0x00000010ffe87431 */ /* 0x000fe400000001ff */
[----:B------:R-:W-:Y:S01]  /*fa00*/  FADD.FTZ R7, R7, R2 ;  /* 0x0000000207077221 */ /* 0x000fe20000010000 */
[----:B------:R-:W-:-:S04]  /*fa10*/  MOV R2, 0xffffffff ;  /* 0xffffffff00027802 */ /* 0x000fc80000000f00 */
[----:B------:R-:W-:-:S07]  /*fa20*/  MOV R235, R7 ;  /* 0x0000000700eb7202 */ /* 0x000fce0000000f00 */
[----:B------:R-:W-:Y:S05]  /*fa30*/  WARPSYNC.COLLECTIVE R2, `(.L_x_16250) ;  /* 0x0000000002087348 */ /* 0x000fea0003c00000 */
[----:B------:R0:W1:Y:S02]  /*fa40*/  SHFL.BFLY P6, R2, R235, R232, R4 ;  /* 0x0c0000e8eb027389 */ /* 0x00006400000c0004 */
[----:B01----:R-:W-:Y:S05]  /*fa50*/  ENDCOLLECTIVE ;  /* 0x000000000000791b */ /* 0x003fea0003800000 */
.L_x_16250:
        /* <DEDUP_REMOVED lines=174> */
.L_x_16251:
[----:B------:R-:W-:Y:S02]  /*10540*/  HFMA2 R232, -RZ, RZ, 0, 1.1920928955078125e-07 ;  /* 0x00000002ffe87431 */ /* 0x000fe400000001ff */
[----:B------:R-:W-:Y:S01]  /*10550*/  FADD.FTZ R233, R233, R2 ;  /* 0x00000002e9e97221 */ /* 0x000fe20000010000 */
[----:B------:R-:W-:-:S04]  /*10560*/  IMAD.MOV.U32 R2, RZ, RZ, -0x1 ;  /* 0xffffffffff027424 */ /* 0x000fc800078e00ff */
[----:B------:R-:W-:-:S07]  /*10570*/  MOV R235, R233 ;  /* 0x000000e900eb7202 */ /* 0x000fce0000000f00 */
[----:B------:R-:W-:Y:S05]  /*10580*/  WARPSYNC.COLLECTIVE R2, `(.L_x_16252) ;  /* 0x0000000002087348 */ /* 0x000fea0003c00000 */
[----:B------:R0:W1:Y:S02]  /*10590*/  SHFL.BFLY P6, R2, R235, R232, R4 ;  /* 0x0c0000e8eb027389 */ /* 0x00006400000c0004 */
[----:B01----:R-:W-:Y:S05]  /*105a0*/  ENDCOLLECTIVE ;  /* 0x000000000000791b */ /* 0x003fea0003800000 */
.L_x_16252:
[----:B------:R-:W-:Y:S02]  /*105b0*/  HFMA2 R232, -RZ, RZ, 0, 2.384185791015625e-07 ;  /* 0x00000004ffe87431 */ /* 0x000fe400000001ff */
[----:B------:R-:W-:Y:S01]  /*105c0*/  FADD.FTZ R233, R233, R2 ;  /* 0x00000002e9e97221 */ /* 0x000fe20000010000 */
[----:B------:R-:W-:-:S04]  /*105d0*/  MOV R2, 0xffffffff ;  /* 0xffffffff00027802 */ /* 0x000fc80000000f00 */
[----:B------:R-:W-:-:S07]  /*105e0*/  MOV R235, R233 ;  /* 0x000000e900eb7202 */ /* 0x000fce0000000f00 */
[----:B------:R-:W-:Y:S05]  /*105f0*/  WARPSYNC.COLLECTIVE R2, `(.L_x_16253) ;  /* 0x0000000002087348 */ /* 0x000fea0003c00000 */
[----:B------:R0:W1:Y:S02]  /*10600*/  SHFL.BFLY P6, R2, R235, R232, R4 ;  /* 0x0c0000e8eb027389 */ /* 0x00006400000c0004 */
[----:B01----:R-:W-:Y:S05]  /*10610*/  ENDCOLLECTIVE ;  /* 0x000000000000791b */ /* 0x003fea0003800000 */
.L_x_16253:
[----:B------:R-:W-:Y:S02]  /*10620*/  IMAD.MOV.U32 R232, RZ, RZ, 0x8 ;  /* 0x00000008ffe87424 */ /* 0x000fe400078e00ff */
[----:B------:R-:W-:Y:S01]  /*10630*/  FADD.FTZ R233, R233, R2 ;  /* 0x00000002e9e97221 */ /* 0x000fe20000010000 */
[----:B------:R-:W-:-:S04]  /*10640*/  MOV R2, 0xffffffff ;  /* 0xffffffff00027802 */ /* 0x000fc80000000f00 */
[----:B------:R-:W-:-:S07]  /*10650*/  MOV R235, R233 ;  /* 0x000000e900eb7202 */ /* 0x000fce0000000f00 */
[----:B------:R-:W-:Y:S05]  /*10660*/  WARPSYNC.COLLECTIVE R2, `(.L_x_16254) ;  /* 0x0000000002087348 */ /* 0x000fea0003c00000 */
[----:B------:R0:W1:Y:S02]  /*10670*/  SHFL.BFLY P6, R2, R235, R232, R4 ;  /* 0x0c0000e8eb027389 */ /* 0x00006400000c0004 */
[----:B01----:R-:W-:Y:S05]  /*10680*/  ENDCOLLECTIVE ;  /* 0x000000000000791b */ /* 0x003fea0003800000 */
.L_x_16254:
[----:B------:R-:W-:Y:S02]  /*10690*/  HFMA2 R232, -RZ, RZ, 0, 9.5367431640625e-07 ;  /* 0x00000010ffe87431 */ /* 0x000fe400000001ff */
[----:B------:R-:W-:Y:S01]  /*106a0*/  FADD.FTZ R233, R233, R2 ;  /* 0x00000002e9e97221 */ /* 0x000fe20000010000 */
[----:B------:R-:W-:-:S04]  /*106b0*/  MOV R2, 0xffffffff ;  /* 0xffffffff00027802 */ /* 0x000fc80000000f00 */
[----:B------:R-:W-:-:S07]  /*106c0*/  MOV R235, R233 ;  /* 0x000000e900eb7202 */ /* 0x000fce0000000f00 */
[----:B------:R-:W-:Y:S05]  /*106d0*/  WARPSYNC.COLLECTIVE R2, `(.L_x_16255) ;  /* 0x0000000002087348 */ /* 0x000fea0003c00000 */
[----:B------:R0:W1:Y:S02]  /*106e0*/  SHFL.BFLY P6, R2, R235, R232, R4 ;  /* 0x0c0000e8eb027389 */ /* 0x00006400000c0004 */
[----:B01----:R-:W-:Y:S05]  /*106f0*/  ENDCOLLECTIVE ;  /* 0x000000000000791b */ /* 0x003fea0003800000 */
.L_x_16255:
[----:B------:R-:W-:Y:S05]  /*10700*/  BRA `(.L_x_16256) ;  /* 0xffffffac00887947 */ /* 0x000fea000383ffff */
.L_x_16257:
        /* <DEDUP_REMOVED lines=15> */
.L_x_54452:


//--------------------- .text._ZN10layer_norm31ln_parallel_residual_fwd_kernelINS_13Kernel_traitsI13__nv_bfloat16S2_fS2_fjLj2560ELj1ELj4ELj1ELj16ENS_18Kernel_traits_baseILj2560ES2_S2_fS2_fjLj128EEEEELb0ELb0ELb1EEEvNS_9FwdParamsE --------------------------
	.section	.text._ZN10layer_norm31ln_parallel_residual_fwd_kernelINS_13Kernel_traitsI13__nv_bfloat16S2_fS2_fjLj2560ELj1ELj4ELj1ELj16ENS_18Kernel_traits_baseILj2560ES2_S2_fS2_fjLj128EEEEELb0ELb0ELb1EEEvNS_9FwdParamsE,"ax",@progbits
	.align	128
        .global         _ZN10layer_norm31ln_parallel_residual_fwd_kernelINS_13Kernel_traitsI13__nv_bfloat16S2_fS2_fjLj2560ELj1ELj4ELj1ELj16ENS_18Kernel_traits_baseILj2560ES2_S2_fS2_fjLj128EEEEELb0ELb0ELb1EEEvNS_9FwdParamsE
        .type           _ZN10layer_norm31ln_parallel_residual_fwd_kernelINS_13Kernel_traitsI13__nv_bfloat16S2_fS2_fjLj2560ELj1ELj4ELj1ELj16ENS_18Kernel_traits_baseILj2560ES2_S2_fS2_fjLj128EEEEELb0ELb0ELb1EEEvNS_9FwdParamsE,@function
        .size           _ZN10layer_norm31ln_parallel_residual_fwd_kernelINS_13Kernel_traitsI13__nv_bfloat16S2_fS2_fjLj2560ELj1ELj4ELj1ELj16ENS_18Kernel_traits_baseILj2560ES2_S2_fS2_fjLj128EEEEELb0ELb0ELb1EEEvNS_9FwdParamsE,(.L_x_54453 - _ZN10layer_norm31ln_parallel_residual_fwd_kernelINS_13Kernel_traitsI13__nv_bfloat16S2_fS2_fjLj2560ELj1ELj4ELj1ELj16ENS_18Kernel_traits_baseILj2560ES2_S2_fS2_fjLj128EEEEELb0ELb0ELb1EEEvNS_9FwdParamsE)
        .other          _ZN10layer_norm31ln_parallel_residual_fwd_kernelINS_13Kernel_traitsI13__nv_bfloat16S2_fS2_fjLj2560ELj1ELj4ELj1ELj16ENS_18Kernel_traits_baseILj2560ES2_S2_fS2_fjLj128EEEEELb0ELb0ELb1EEEvNS_9FwdParamsE,@"STO_CUDA_ENTRY STV_DEFAULT"
_ZN10layer_norm31ln_parallel_residual_fwd_kernelINS_13Kernel_traitsI13__nv_bfloat16S2_fS2_fjLj2560ELj1ELj4ELj1ELj16ENS_18Kernel_traits_baseILj2560ES2_S2_fS2_fjLj128EEEEELb0ELb0ELb1EEEvNS_9FwdParamsE:
.text._ZN10layer_norm31ln_parallel_residual_fwd_kernelINS_13Kernel_traitsI13__nv_bfloat16S2_fS2_fjLj2560ELj1ELj4ELj1ELj16ENS_18Kernel_traits_baseILj2560ES2_S2_fS2_fjLj128EEEEELb0ELb0ELb1EEEvNS_9FwdParamsE:
[----:B------:R-:W0:Y:S01]  /*0000*/  LDC R1, c[0x0][0x37c] ;  /* 0x0000df00ff017b82 */ /* 0x000e220000000800 */
[----:B------:R-:W1:Y:S01]  /*0010*/  LDCU.64 UR4, c[0x0][0x438] ;  /* 0x00008700ff0477ac */ /* 0x000e620008000a00 */
[----:B------:R-:W2:Y:S01]  /*0020*/  S2R R0, SR_TID.X ;  /* 0x0000000000007919 */ /* 0x000ea20000002100 */
[----:B0-----:R-:W-:Y:S01]  /*0030*/  IADD3 R1, PT, PT, R1, -0x3d8, RZ ;  /* 0xfffffc2801017810 */ /* 0x001fe20007ffe0ff */
[----:B------:R-:W0:Y:S01]  /*0040*/  LDCU.64 UR6, c[0x0][0x358] ;  /* 0x00006b00ff0677ac */ /* 0x000e220008000a00 */
[----:B-1----:R-:W-:-:S04]  /*0050*/  UISETP.NE.U32.AND UP0, UPT, UR4, URZ, UPT ;  /* 0x000000ff0400728c */ /* 0x002fc8000bf05070 */
[----:B------:R-:W-:Y:S01]  /*0060*/  UISETP.NE.AND.EX UP0, UPT, UR5, URZ, UPT, UP0 ;  /* 0x000000ff0500728c */ /* 0x000fe2000bf05300 */
[----:B--2---:R-:W-:-:S08]  /*0070*/  LOP3.LUT R10, R0, 0x1f, RZ, 0xc0, !PT ;  /* 0x0000001f000a7812 */ /* 0x004fd000078ec0ff */
[----:B------:R-:W-:Y:S05]  /*0080*/  BRA.U UP0, `(.L_x_16258) ;  /* 0x0000000900387547 */ /* 0x000fea000b800000 */
[----:B------:R-:W1:Y:S02]  /*0090*/  LDCU.64 UR4, c[0x0][0x440] ;  /* 0x00008800ff0477ac */ /* 0x000e640008000a00 */
[----:B-1----:R-:W-:-:S04]  /*00a0*/  UISETP.NE.U32.AND UP0, UPT, UR4, URZ, UPT ;  /* 0x000000ff0400728c */ /* 0x002fc8000bf05070 */
[----:B------:R-:W-:-:S09]  /*00b0*/  UISETP.NE.AND.EX UP0, UPT, UR5, URZ, UPT, UP0 ;  /* 0x000000ff0500728c */ /* 0x000fd2000bf05300 */
[----:B------:R-:W-:Y:S05]  /*00c0*/  BRA.U UP0, `(.L_x_16259) ;  /* 0x0000000500247547 */ /* 0x000fea000b800000 */
[----:B------:R-:W1:Y:S08]  /*00d0*/  LDC.64 R2, c[0x0][0x3d0] ;  /* 0x0000f400ff027b82 */ /* 0x000e700000000a00 */
[----:B------:R-:W2:Y:S01]  /*00e0*/  LDC.64 R4, c[0x0][0x3d8] ;  /* 0x0000f600ff047b82 */ /* 0x000ea20000000a00 */
[----:B-1----:R-:W-:-:S05]  /*00f0*/  IMAD.WIDE.U32 R2, R10, 0x10, R2 ;  /* 0x000000100a027825 */ /* 0x002fca00078e0002 */
[----:B0-----:R-:W3:Y:S01]  /*0100*/  LDG.E.128 R20, desc[UR6][R2.64] ;  /* 0x0000000602147981 */ /* 0x001ee2000c1e1d00 */
[----:B--2---:R-:W-:-:S03]  /*0110*/  IMAD.WIDE.U32 R4, R10, 0x10, R4 ;  /* 0x000000100a047825 */ /* 0x004fc600078e0004 */
[----:B------:R-:W2:Y:S04]  /*0120*/  LDG.E.128 R16, desc[UR6][R2.64+0x200] ;  /* 0x0002000602107981 */ /* 0x000ea8000c1e1d00 */
        /* <DEDUP_REMOVED lines=60> */
[----:B--2---:R0:W-:Y:S04]  /*04f0*/  STL.64 [R1+0x18], R16 ;  /* 0x0000181001007387 */ /* 0x0041e80000100a00 */
[----:B------:R0:W-:Y:S04]  /*0500*/  STL.64 [R1+0x20], R18 ;  /* 0x0000201201007387 */ /* 0x0001e80000100a00 */
[----:B----4-:R0:W-:Y:S04]  /*0510*/  STL.64 [R1+0x28], R12 ;  /* 0x0000280c01007387 */ /* 0x0101e80000100a00 */
[----:B------:R0:W-:Y:S04]  /*0520*/  STL.64 [R1+0x30], R14 ;  /* 0x0000300e01007387 */ /* 0x0001e80000100a00 */
[----:B------:R0:W-:Y:S04]  /*0530*/  STL.64 [R1+0x8], R8 ;  /* 0x0000080801007387 */ /* 0x0001e80000100a00 */
[----:B------:R0:W-:Y:S01]  /*0540*/  STL.64 [R1+0x10], R10 ;  /* 0x0000100a01007387 */ /* 0x0001e20000100a00 */
[----:B------:R-:W-:Y:S05]  /*0550*/  BRA `(.L_x_16260) ;  /* 0x0000000800f87947 */ /* 0x000fea0003800000 */
.L_x_16259:
[----:B------:R-:W1:Y:S08]  /*0560*/  LDC.64 R4, c[0x0][0x3d0] ;  /* 0x0000f400ff047b82 */ /* 0x000e700000000a00 */
[----:B------:R-:W2:Y:S08]  /*0570*/  LDC.64 R6, c[0x0][0x3d8] ;  /* 0x0000f600ff067b82 */ /* 0x000eb00000000a00 */
[----:B------:R-:W3:Y:S01]  /*0580*/  LDC.64 R2, c[0x0][0x440] ;  /* 0x00011000ff027b82 */ /* 0x000ee20000000a00 */
[----:B-1----:R-:W-:-:S05]  /*0590*/  IMAD.WIDE.U32 R4, R10, 0x10, R4 ;  /* 0x000000100a047825 */ /* 0x002fca00078e0004 */
[----:B0-----:R-:W4:Y:S01]  /*05a0*/  LDG.E.128 R20, desc[UR6][R4.64] ;  /* 0x0000000604147981 */ /* 0x001f22000c1e1d00 */
[----:B--2---:R-:W-:-:S03]  /*05b0*/  IMAD.WIDE.U32 R6, R10, 0x10, R6 ;  /* 0x000000100a067825 */ /* 0x004fc600078e0006 */
[----:B------:R-:W2:Y:S04]  /*05c0*/  LDG.E.128 R16, desc[UR6][R4.64+0x200] ;  /* 0x0002000604107981 */ /* 0x000ea8000c1e1d00 */
[----:B------:R-:W2:Y:S01]  /*05d0*/  LDG.E.128 R12, desc[UR6][R6.64] ;  /* 0x00000006060c7981 */ /* 0x000ea2000c1e1d00 */
[----:B---3--:R-:W-:-:S03]  /*05e0*/  IMAD.WIDE.U32 R2, R10, 0x10, R2 ;  /* 0x000000100a027825 */ /* 0x008fc600078e0002 */
[----:B------:R1:W5:Y:S04]  /*05f0*/  LDG.E.128 R232, desc[UR6][R4.64+0x400] ;  /* 0x0004000604e87981 */ /* 0x000368000c1e1d00 */
        /* <DEDUP_REMOVED lines=46> */
[----:B----4-:R1:W-:Y:S04]  /*08e0*/  STL.64 [R1+0x38], R20 ;  /* 0x0000381401007387 */ /* 0x0103e80000100a00 */
[----:B------:R1:W-:Y:S04]  /*08f0*/  STL.64 [R1+0x40], R22 ;  /* 0x0000401601007387 */ /* 0x0003e80000100a00 */
[----:B--2---:R1:W-:Y:S04]  /*0900*/  STL.64 [R1+0x18], R16 ;  /* 0x0000181001007387 */ /* 0x0043e80000100a00 */
[----:B------:R1:W-:Y:S04]  /*0910*/  STL.64 [R1+0x20], R18 ;  /* 0x0000201201007387 */ /* 0x0003e80000100a00 */
[----:B------:R1:W-:Y:S04]  /*0920*/  STL.64 [R1+0x28], R12 ;  /* 0x0000280c01007387 */ /* 0x0003e80000100a00 */
[----:B------:R1:W-:Y:S04]  /*0930*/  STL.64 [R1+0x30], R14 ;  /* 0x0000300e01007387 */ /* 0x0003e80000100a00 */
[----:B---3--:R1:W-:Y:S04]  /*0940*/  STL.64 [R1+0x8], R8 ;  /* 0x0000080801007387 */ /* 0x0083e80000100a00 */
[----:B------:R1:W-:Y:S01]  /*0950*/  STL.64 [R1+0x10], R10 ;  /* 0x0000100a01007387 */ /* 0x0003e20000100a00 */
[----:B------:R-:W-:Y:S05]  /*0960*/  BRA `(.L_x_16260) ;  /* 0x0000000400f47947 */ /* 0x000fea0003800000 */
.L_x_16258:
[----:B------:R-:W1:Y:S02]  /*0970*/  LDCU.64 UR4, c[0x0][0x440] ;  /* 0x00008800ff0477ac */ /* 0x000e640008000a00 */
[----:B-1----:R-:W-:-:S04]  /*0980*/  UISETP.NE.U32.AND UP0, UPT, UR4, URZ, UPT ;  /* 0x000000ff0400728c */ /* 0x002fc8000bf05070 */
[----:B------:R-:W-:-:S09]  /*0990*/  UISETP.NE.AND.EX UP0, UPT, UR5, URZ, UPT, UP0 ;  /* 0x000000ff0500728c */ /* 0x000fd2000bf05300 */
[----:B------:R-:W-:Y:S05]  /*09a0*/  BRA.U !UP0, `(.L_x_16261) ;  /* 0x0000000108e47547 */ /* 0x000fea000b800000 */
[----:B------:R-:W1:Y:S08]  /*09b0*/  LDC.64 R4, c[0x0][0x3d0] ;  /* 0x0000f400ff047b82 */ /* 0x000e700000000a00 */
[----:B------:R-:W2:Y:S08]  /*09c0*/  LDC.64 R6, c[0x0][0x3d8] ;  /* 0x0000f600ff067b82 */ /* 0x000eb00000000a00 */
[----:B------:R-:W3:Y:S01]  /*09d0*/  LDC.64 R2, c[0x0][0x438] ;  /* 0x00010e00ff027b82 */ /* 0x000ee20000000a00 */
[----:B-1----:R-:W-:-:S07]  /*09e0*/  IMAD.WIDE.U32 R4, R10, 0x10, R4 ;  /* 0x000000100a047825 */ /* 0x002fce00078e0004 */
[----:B------:R-:W1:Y:S01]  /*09f0*/  LDC.64 R8, c[0x0][0x440] ;  /* 0x00011000ff087b82 */ /* 0x000e620000000a00 */
[----:B0-----:R-:W4:Y:S01]  /*0a00*/  LDG.E.128 R24, desc[UR6][R4.64] ;  /* 0x0000000604187981 */ /* 0x001f22000c1e1d00 */
[----:B--2---:R-:W-:-:S03]  /*0a10*/  IMAD.WIDE.U32 R6, R10, 0x10, R6 ;  /* 0x000000100a067825 */ /* 0x004fc600078e0006 */
[----:B------:R-:W2:Y:S04]  /*0a20*/  LDG.E.128 R20, desc[UR6][R4.64+0x200] ;  /* 0x0002000604147981 */ /* 0x000ea8000c1e1d00 */
[----:B------:R-:W2:Y:S01]  /*0a30*/  LDG.E.128 R12, desc[UR6][R6.64+0x200] ;  /* 0x00020006060c7981 */ /* 0x000ea2000c1e1d00 */
[----:B---3--:R-:W-:-:S03]  /*0a40*/  IMAD.WIDE.U32 R2, R10, 0x10, R2 ;  /* 0x000000100a027825 */ /* 0x008fc600078e0002 */
[----:B------:R-:W3:Y:S04]  /*0a50*/  LDG.E.128 R16, desc[UR6][R6.64] ;  /* 0x0000000606107981 */ /* 0x000ee8000c1e1d00 */
        /* <DEDUP_REMOVED lines=46> */
.L_x_16261:
        /* <DEDUP_REMOVED lines=63> */
[----:B------:R0:W-:Y:S02]  /*1130*/  STL.64 [R1+0x10], R10 ;  /* 0x0000100a01007387 */ /* 0x0001e40000100a00 */
.L_x_16260:
[----:B------:R-:W2:Y:S01]  /*1140*/  S2UR UR4, SR_CTAID.X ;  /* 0x00000000000479c3 */ /* 0x000ea20000002500 */
[----:B------:R-:W3:Y:S01]  /*1150*/  LDCU UR5, c[0x0][0x384] ;  /* 0x00007080ff0577ac */ /* 0x000ee20008000800 */
[----:B------:R-:W-:Y:S01]  /*1160*/  SHF.R.U32.HI R0, RZ, 0x5, R0 ;  /* 0x00000005ff007819 */ /* 0x000fe20000011600 */
[----:B--2---:R-:W-:-:S06]  /*1170*/  USHF.L.U32 UR4, UR4, 0x2, URZ ;  /* 0x0000000204047899 */ /* 0x004fcc00080006ff */
[----:B------:R-:W-:-:S04]  /*1180*/  LOP3.LUT R252, R0, UR4, RZ, 0xfc, !PT ;  /* 0x0000000400fc7c12 */ /* 0x000fc8000f8efcff */
[----:B---3--:R-:W-:-:S13]  /*1190*/  ISETP.GE.AND P0, PT, R252, UR5, PT ;  /* 0x00000005fc007c0c */ /* 0x008fda000bf06270 */
[----:B------:R-:W-:Y:S05]  /*11a0*/  @P0 EXIT ;  /* 0x000000000000094d */ /* 0x000fea0003800000 */
[----:B-----5:R2:W-:Y:S01]  /*11b0*/  STL [R1+0x3d4], R202 ;  /* 0x0003d4ca01007387 */ /* 0x0205e20000100800 */
[----:B------:R-:W-:Y:S01]  /*11c0*/  PRMT R251, R190, 0x7632, R251 ;  /* 0x00007632befb7816 */ /* 0x000fe200000000fb */
[----:B------:R-:W3:Y:S02]  /*11d0*/  LDCU.64 UR4, c[0x0][0x398] ;  /* 0x00007300ff0477ac */ /* 0x000ee40008000a00 */
[----:B------:R4:W-:Y:S01]  /*11e0*/  STL [R1+0x3d0], R58 ;  /* 0x0003d03a01007387 */ /* 0x0009e20000100800 */
[----:B------:R-:W-:Y:S01]  /*11f0*/  PRMT R250, R154, 0x7632, R250 ;  /* 0x000076329afa7816 */ /* 0x000fe200000000fa */
[----:B------:R-:W0:Y:S02]  /*1200*/  LDCU UR8, c[0x0][0x388] ;  /* 0x00007100ff0877ac */ /* 0x000e240008000800 */
[----:B------:R4:W-:Y:S01]  /*1210*/  STL [R1+0x3cc], R142 ;  /* 0x0003cc8e01007387 */ /* 0x0009e20000100800 */
[----:B------:R-:W-:Y:S01]  /*1220*/  PRMT R249, R222, 0x7632, R249 ;  /* 0x00007632def97816 */ /* 0x000fe200000000f9 */
[----:B------:R-:W0:Y:S02]  /*1230*/  LDCU.U8 UR9, c[0x0][0x410] ;  /* 0x00008200ff0977ac */ /* 0x000e240008000000 */
[----:B------:R4:W-:Y:S01]  /*1240*/  STL [R1+0x3c8], R57 ;  /* 0x0003c83901007387 */ /* 0x0009e20000100800 */
[----:B------:R-:W-:Y:S01]  /*1250*/  PRMT R248, R113, 0x7632, R248 ;  /* 0x0000763271f87816 */ /* 0x000fe200000000f8 */
[----:B------:R-:W2:Y:S02]  /*1260*/  LDCU UR10, c[0x0][0x448] ;  /* 0x00008900ff0a77ac */ /* 0x000ea40008000800 */
[----:B------:R4:W-:Y:S01]  /*1270*/  STL [R1+0x3c4], R234 ;  /* 0x0003c4ea01007387 */ /* 0x0009e20000100800 */
[----:B------:R-:W-:Y:S01]  /*1280*/  PRMT R247, R189, 0x7632, R247 ;  /* 0x00007632bdf77816 */ /* 0x000fe200000000f7 */
[----:B------:R-:W2:Y:S02]  /*1290*/  LDCU.64 UR12, c[0x0][0x398] ;  /* 0x00007300ff0c77ac */ /* 0x000ea40008000a00 */
[----:B------:R4:W-:Y:S04]  /*12a0*/  STL [R1+0x3c0], R56 ;  /* 0x0003c03801007387 */ /* 0x0009e80000100800 */
[----:B------:R4:W-:Y:S04]  /*12b0*/  STL [R1+0x3bc], R101 ;  /* 0x0003bc6501007387 */ /* 0x0009e80000100800 */
[----:B01----:R-:W4:Y:S04]  /*12c0*/  LDL R17, [R1+0x30] ;  /* 0x0000300001117983 */ /* 0x003f280000100800 */
[----:B------:R-:W-:Y:S04]  /*12d0*/  STL [R1+0x3b8], R55 ;  /* 0x0003b83701007387 */ /* 0x000fe80000100800 */
[----:B------:R-:W4:Y:S04]  /*12e0*/  LDL R14, [R1+0x40] ;  /* 0x00004000010e7983 */ /* 0x000f280000100800 */
[----:B------:R-:W-:Y:S04]  /*12f0*/  STL [R1+0x3b4], R201 ;  /* 0x0003b4c901007387 */ /* 0x000fe80000100800 */
[----:B------:R-:W4:Y:S04]  /*1300*/  LDL R11, [R1+0x2c] ;  /* 0x00002c00010b7983 */ /* 0x000f280000100800 */
[----:B------:R-:W4:Y:S04]  /*1310*/  LDL R47, [R1+0x14] ;  /* 0x00001400012f7983 */ /* 0x000f280000100800 */
[----:B------:R-:W4:Y:S04]  /*1320*/  LDL R8, [R1+0x3c] ;  /* 0x00003c0001087983 */ /* 0x000f280000100800 */
[----:B------:R-:W-:Y:S04]  /*1330*/  STL [R1+0x3b0], R54 ;  /* 0x0003b03601007387 */ /* 0x000fe80000100800 */
[----:B------:R-:W4:Y:S04]  /*1340*/  LDL R5, [R1+0x28] ;  /* 0x0000280001057983 */ /* 0x000f280000100800 */
[----:B------:R-:W4:Y:S04]  /*1350*/  LDL R44, [R1+0x24] ;  /* 0x00002400012c7983 */ /* 0x000f280000100800 */
[----:B------:R-:W4:Y:S04]  /*1360*/  LDL R2, [R1+0x38] ;  /* 0x0000380001027983 */ /* 0x000f280000100800 */
[----:B------:R-:W4:Y:S04]  /*1370*/  LDL R20, [R1+0x44] ;  /* 0x0000440001147983 */ /* 0x000f280000100800 */
[----:B------:R-:W4:Y:S04]  /*1380*/  LDL R23, [R1+0x34] ;  /* 0x0000340001177983 */ /* 0x000f280000100800 */
[----:B------:R-:W4:Y:S04]  /*1390*/  LDL R29, [R1+0x8] ;  /* 0x00000800011d7983 */ /* 0x000f280000100800 */
[----:B------:R-:W4:Y:S04]  /*13a0*/  LDL R26, [R1+0x18] ;  /* 0x00001800011a7983 */ /* 0x000f280000100800 */
[----:B------:R-:W-:Y:S04]  /*13b0*/  STL [R1+0x3ac], R141 ;  /* 0x0003ac8d01007387 */ /* 0x000fe80000100800 */
[----:B------:R-:W4:Y:S04]  /*13c0*/  LDL R41, [R1+0x10] ;  /* 0x0000100001297983 */ /* 0x000f280000100800 */
[----:B------:R-:W-:Y:S04]  /*13d0*/  STL [R1+0x3a8], R53 ;  /* 0x0003a83501007387 */ /* 0x000fe80000100800 */
[----:B------:R-:W-:Y:S04]  /*13e0*/  STL [R1+0x3a4], R233 ;  /* 0x0003a4e901007387 */ /* 0x000fe80000100800 */
[----:B------:R-:W4:Y:S04]  /*13f0*/  LDL R38, [R1+0x20] ;  /* 0x0000200001267983 */ /* 0x000f280000100800 */
[----:B------:R-:W4:Y:S04]  /*1400*/  LDL R32, [R1+0x1c] ;  /* 0x00001c0001207983 */ /* 0x000f280000100800 */
[----:B------:R-:W4:Y:S01]  /*1410*/  LDL R35, [R1+0xc] ;  /* 0x00000c0001237983 */ /* 0x000f220000100800 */
[----:B--2---:R-:W-:Y:S01]  /*1420*/  PRMT R202, R131, 0x7632, R202 ;  /* 0x0000763283ca7816 */ /* 0x004fe200000000ca */
[----:B---3--:R-:W-:-:S02]  /*1430*/  UISETP.NE.U32.AND UP0, UPT, UR4, URZ, UPT ;  /* 0x000000ff0400728c */ /* 0x008fc4000bf05070 */
[----:B------:R-:W-:Y:S01]  /*1440*/  STL [R1+0x3a0], R52 ;  /* 0x0003a03401007387 */ /* 0x000fe20000100800 */
[----:B----4-:R-:W-:Y:S01]  /*1450*/  PRMT R58, R175, 0x7632, R58 ;  /* 0x00007632af3a7816 */ /* 0x010fe2000000003a */
[----:B------:R-:W-:Y:S02]  /*1460*/  UISETP.NE.AND.EX UP0, UPT, UR5, URZ, UPT, UP0 ;  /* 0x000000ff0500728c */ /* 0x000fe4000bf05300 */
[----:B------:R-:W-:Y:S01]  /*1470*/  STL [R1+0x39c], R100 ;  /* 0x00039c6401007387 */ /* 0x000fe20000100800 */
[----:B------:R-:W-:Y:S01]  /*1480*/  PRMT R142, R171, 0x7632, R142 ;  /* 0x00007632ab8e7816 */ /* 0x000fe2000000008e */
[----:B------:R-:W0:Y:S02]  /*1490*/  LDCU.64 UR4, c[0x0][0x3a0] ;  /* 0x00007400ff0477ac */ /* 0x000e240008000a00 */
        /* <DEDUP_REMOVED lines=53> */
[----:B------:R-:W-:Y:S04]  /*17f0*/  STL [R1+0x2c8], R132 ;  /* 0x0002c88401007387 */ /* 0x000fe80000100800 */
[----:B------:R-:W-:Y:S01]  /*1800*/  STL [R1+0x2c4], R0 ;  /* 0x0002c40001007387 */ /* 0x000fe20000100800 */
[----:B------:R-:W-:-:S03]  /*1810*/  PRMT R234, R130, 0x7632, R234 ;  /* 0x0000763282ea7816 */ /* 0x000fc600000000ea */
[----:B------:R1:W-:Y:S01]  /*1820*/  STL.S16 [R1+0x2c0], R202 ;  /* 0x0002c0ca01007387 */ /* 0x0003e20000100600 */
[----:B------:R-:W-:Y:S02]  /*1830*/  PRMT R56, R174, 0x7632, R56 ;  /* 0x00007632ae387816 */ /* 0x000fe40000000038 */
[----:B------:R-:W-:Y:S01]  /*1840*/  PRMT R101, R170, 0x7632, R101 ;  /* 0x00007632aa657816 */ /* 0x000fe20000000065 */
[----:B-1----:R-:W2:Y:S04]  /*1850*/  LDL.LU R202, [R1+0x3d4] ;  /* 0x0003d40001ca7983 */ /* 0x002ea80000300800 */
[----:B------:R1:W-:Y:S01]  /*1860*/  STL.S16 [R1+0x2bc], R58 ;  /* 0x0002bc3a01007387 */ /* 0x0003e20000100600 */
[----:B------:R-:W-:-:S03]  /*1870*/  PRMT R55, R206, 0x7632, R55 ;  /* 0x00007632ce377816 */ /* 0x000fc60000000037 */
[----:B-1----:R-:W3:Y:S04]  /*1880*/  LDL.LU R58, [R1+0x3d0] ;  /* 0x0003d000013a7983 */ /* 0x002ee80000300800 */
[----:B------:R1:W-:Y:S01]  /*1890*/  STL.S16 [R1+0x2b8], R142 ;  /* 0x0002b88e01007387 */ /* 0x0003e20000100600 */
[----:B------:R-:W-:-:S03]  /*18a0*/  PRMT R201, R129, 0x7632, R201 ;  /* 0x0000763281c97816 */ /* 0x000fc600000000c9 */
[----:B-1----:R-:W3:Y:S04]  /*18b0*/  LDL.LU R142, [R1+0x3cc] ;  /* 0x0003cc00018e7983 */ /* 0x002ee80000300800 */
[----:B------:R1:W-:Y:S01]  /*18c0*/  STL.S16 [R1+0x2b4], R57 ;  /* 0x0002b43901007387 */ /* 0x0003e20000100600 */
[----:B------:R-:W-:-:S03]  /*18d0*/  PRMT R54, R173, 0x7632, R54 ;  /* 0x00007632ad367816 */ /* 0x000fc60000000036 */
[----:B-1----:R-:W4:Y:S04]  /*18e0*/  LDL.LU R57, [R1+0x3c8] ;  /* 0x0003c80001397983 */ /* 0x002f280000300800 */
        /* <DEDUP_REMOVED lines=177> */
[----:B------:R1:W-:Y:S04]  /*2400*/  STL.S16 [R1+0x1c4], R6 ;  /* 0x0001c40601007387 */ /* 0x0003e80000100600 */
        /* <DEDUP_REMOVED lines=10> */
[----:B-1----:R-:W4:Y:S01]  /*24b0*/  LDL.LU R0, [R1+0x2c4] ;  /* 0x0002c40001007983 */ /* 0x002f220000300800 */
        /* <DEDUP_REMOVED lines=64> */
[----:B--2---:R-:W-:Y:S01]  /*28c0*/  PRMT R59, R202, 0x7632, R59 ;  /* 0x00007632ca3b7816 */ /* 0x004fe2000000003b */
[----:B------:R1:W-:Y:S01]  /*28d0*/  STL.S16 [R1+0x158], R86 ;  /* 0x0001585601007387 */ /* 0x0003e20000100600 */
[----:B---3--:R-:W-:Y:S02]  /*28e0*/  PRMT R58, R142, 0x7632, R58 ;  /* 0x000076328e3a7816 */ /* 0x008fe4000000003a */
[----:B----4-:R-:W-:Y:S01]  /*28f0*/  PRMT R57, R234, 0x7632, R57 ;  /* 0x00007632ea397816 */ /* 0x010fe20000000039 */
        /* <DEDUP_REMOVED lines=49> */
[----:B------:R-:W-:-:S03]  /*2c10*/  PLOP3.LUT P1, PT, PT, PT, UP0, 0x80, 0x8 ;  /* 0x000000000008781c */ /* 0x000fc60003f2f008 */
        /* <DEDUP_REMOVED lines=58> */
[----:B------:R1:W-:Y:S04]  /*2fc0*/  STL.S16 [R1], R0 ;  /* 0x0000000001007387 */ /* 0x0003e80000100600 */
[----:B0-----:R1:W-:Y:S02]  /*2fd0*/  STL.S16 [R1+0x48], R3 ;  /* 0x0000480301007387 */ /* 0x0013e40000100600 */
.L_x_16303:
[----:B01----:R-:W0:Y:S01]  /*2fe0*/  S2R R7, SR_TID.X ;  /* 0x0000000000077919 */ /* 0x003e220000002100 */
[----:B------:R-:W-:Y:S01]  /*2ff0*/  ISETP.NE.U32.AND P0, PT, RZ, UR4, PT ;  /* 0x00000004ff007c0c */ /* 0x000fe2000bf05070 */
[----:B------:R-:W1:Y:S01]  /*3000*/  @P1 LDC.64 R4, c[0x0][0x398] ;  /* 0x0000e600ff041b82 */ /* 0x000e620000000a00 */
[----:B------:R-:W-:Y:S02]  /*3010*/  IMAD R0, R252, UR8, RZ ;  /* 0x00000008fc007c24 */ /* 0x000fe4000f8e02ff */
[----:B------:R-:W-:-:S03]  /*3020*/  ISETP.NE.AND.EX P0, PT, RZ, UR5, PT, P0 ;  /* 0x00000005ff007c0c */ /* 0x000fc6000bf05300 */
[----:B------:R-:W-:Y:S02]  /*3030*/  SHF.R.S32.HI R6, RZ, 0x1f, R0 ;  /* 0x0000001fff067819 */ /* 0x000fe40000011400 */
[----:B------:R-:W2:Y:S02]  /*3040*/  LDC.64 R236, c[0x0][0x390] ;  /* 0x0000e400ffec7b82 */ /* 0x000ea40000000a00 */
[----:B------:R-:W-:-:S06]  /*3050*/  LEA.HI R0, R6, R0, RZ, 0x3 ;  /* 0x0000000006007211 */ /* 0x000fcc00078f18ff */
[----:B------:R-:W3:Y:S01]  /*3060*/  @P0 LDC.64 R2, c[0x0][0x3a0] ;  /* 0x0000e800ff020b82 */ /* 0x000ee20000000a00 */
[----:B0-----:R-:W-:-:S04]  /*3070*/  LOP3.LUT R7, R7, 0x1f, RZ, 0xc0, !PT ;  /* 0x0000001f07077812 */ /* 0x001fc800078ec0ff */
[----:B------:R-:W-:-:S05]  /*3080*/  LEA.HI.SX32 R0, R0, R7, 0x1d ;  /* 0x0000000700007211 */ /* 0x000fca00078feaff */
[----:B-1----:R-:W-:-:S05]  /*3090*/  @P1 IMAD.WIDE.U32 R4, R0, 0x10, R4 ;  /* 0x0000001000041825 */ /* 0x002fca00078e0004 */
[----:B-----5:R2:W5:Y:S01]  /*30a0*/  @P1 LDG.E.128 R88, desc[UR6][R4.64] ;  /* 0x0000000604581981 */ /* 0x020562000c1e1d00 */
[----:B---3--:R-:W-:-:S05]  /*30b0*/  @P0 IMAD.WIDE.U32 R2, R0, 0x20, R2 ;  /* 0x0000002000020825 */ /* 0x008fca00078e0002 */
[----:B------:R0:W5:Y:S01]  /*30c0*/  @P0 LDG.E.128 R84, desc[UR6][R2.64] ;  /* 0x0000000602540981 */ /* 0x000162000c1e1d00 */
[----:B--2---:R-:W-:-:S03]  /*30d0*/  IMAD.WIDE.U32 R4, R0, 0x10, R236 ;  /* 0x0000001000047825 */ /* 0x004fc600078e00ec */
[----:B------:R0:W5:Y:S04]  /*30e0*/  @P0 LDG.E.128 R80, desc[UR6][R2.64+0x10] ;  /* 0x0000100602500981 */ /* 0x000168000c1e1d00 */
[----:B------:R-:W5:Y:S01]  /*30f0*/  LDG.E.128 R4, desc[UR6][R4.64] ;  /* 0x0000000604047981 */ /* 0x000f62000c1e1d00 */
        /* <DEDUP_REMOVED lines=19> */
.L_x_16263:
[----:B-----5:R-:W-:Y:S02]  /*3230*/  PRMT R77, R4, 0x7632, R77 ;  /* 0x00007632044d7816 */ /* 0x020fe4000000004d */
[----:B------:R-:W-:Y:S02]  /*3240*/  PRMT R79, R5, 0x7632, R79 ;  /* 0x00007632054f7816 */ /* 0x000fe4000000004f */
[C---:B------:R-:W-:Y:S01]  /*3250*/  PRMT R73, R6.reuse, 0x7632, R73 ;  /* 0x0000763206497816 */ /* 0x040fe20000000049 */
[----:B------:R-:W-:Y:S01]  /*3260*/  IMAD.U32 R6, R6, 0x10000, RZ ;  /* 0x0001000006067824 */ /* 0x000fe200078e00ff */
[----:B------:R-:W-:Y:S02]  /*3270*/  PRMT R75, R7, 0x7632, R75 ;  /* 0x00007632074b7816 */ /* 0x000fe4000000004b */
        /* <DEDUP_REMOVED lines=13> */
[----:B------:R-:W-:-:S02]  /*3350*/  FADD.FTZ R73, R81, R73 ;  /* 0x0000004951497221 */ /* 0x000fc40000010000 */
[----:B------:R-:W-:Y:S01]  /*3360*/  FADD.FTZ R75, R83, R75 ;  /* 0x0000004b534b7221 */ /* 0x000fe20000010000 */
[----:B------:R-:W-:Y:S06]  /*3370*/  BRA `(.L_x_16264) ;  /* 0x0000000400307947 */ /* 0x000fec0003800000 */
.L_x_16262:
[----:B------:R-:W-:-:S04]  /*3380*/  UISETP.NE.U32.AND UP0, UPT, UR4, URZ, UPT ;  /* 0x000000ff0400728c */ /* 0x000fc8000bf05070 */
[----:B------:R-:W-:-:S09]  /*3390*/  UISETP.NE.AND.EX UP0, UPT, UR5, URZ, UPT, UP0 ;  /* 0x000000ff0500728c */ /* 0x000fd2000bf05300 */
[----:B------:R-:W-:Y:S05]  /*33a0*/  BRA.U UP0, `(.L_x_16265) ;  /* 0x0000000100847547 */ /* 0x000fea000b800000 */
[----:B-----5:R-:W-:Y:S01]  /*33b0*/  PRMT R77, R4, 0x7632, R77 ;  /* 0x00007632044d7816 */ /* 0x020fe2000000004d */
[----:B------:R-:W-:Y:S01]  /*33c0*/  IMAD.U32 R74, R7, 0x10000, RZ ;  /* 0x00010000074a7824 */ /* 0x000fe200078e00ff */
[----:B------:R-:W-:Y:S02]  /*33d0*/  PRMT R2, R88, 0x7632, R2 ;  /* 0x0000763258027816 */ /* 0x000fe40000000002 */
[----:B------:R-:W-:Y:S01]  /*33e0*/  SHF.L.U32 R78, R5, 0x10, RZ ;  /* 0x00000010054e7819 */ /* 0x000fe200000006ff */
[----:B------:R-:W-:Y:S01]  /*33f0*/  IMAD.U32 R77, R77, 0x10000, RZ ;  /* 0x000100004d4d7824 */ /* 0x000fe200078e00ff */
[----:B------:R-:W-:Y:S02]  /*3400*/  SHF.L.U32 R2, R2, 0x10, RZ ;  /* 0x0000001002027819 */ /* 0x000fe400000006ff */
[----:B------:R-:W-:Y:S02]  /*3410*/  PRMT R79, R5, 0x7632, R79 ;  /* 0x00007632054f7816 */ /* 0x000fe4000000004f */
[C---:B------:R-:W-:Y:S01]  /*3420*/  SHF.L.U32 R72, R6.reuse, 0x10, RZ ;  /* 0x0000001006487819 */ /* 0x040fe200000006ff */
[----:B------:R-:W-:Y:S01]  /*3430*/  FADD.FTZ R77, R77, R2 ;  /* 0x000000024d4d7221 */ /* 0x000fe20000010000 */
[----:B------:R-:W-:Y:S01]  /*3440*/  SHF.L.U32 R2, R89, 0x10, RZ ;  /* 0x0000001059027819 */ /* 0x000fe200000006ff */
[----:B------:R-:W-:Y:S01]  /*3450*/  IMAD.U32 R79, R79, 0x10000, RZ ;  /* 0x000100004f4f7824 */ /* 0x000fe200078e00ff */
[----:B------:R-:W-:-:S02]  /*3460*/  PRMT R73, R6, 0x7632, R73 ;  /* 0x0000763206497816 */ /* 0x000fc40000000049 */
[----:B------:R-:W-:Y:S01]  /*3470*/  PRMT R75, R7, 0x7632, R75 ;  /* 0x00007632074b7816 */ /* 0x000fe2000000004b */
[--C-:B------:R-:W-:Y:S01]  /*3480*/  FADD.FTZ R78, R78, R2.reuse ;  /* 0x000000024e4e7221 */ /* 0x100fe20000010000 */
        /* <DEDUP_REMOVED lines=8> */
[----:B------:R-:W-:Y:S02]  /*3510*/  FADD.FTZ R76, R4, R76 ;  /* 0x0000004c044c7221 */ /* 0x000fe40000010000 */
[--C-:B------:R-:W-:Y:S01]  /*3520*/  FADD.FTZ R72, R72, R2.reuse ;  /* 0x0000000248487221 */ /* 0x100fe20000010000 */
[----:B------:R-:W-:-:S04]  /*3530*/  PRMT R2, R90, 0x7632, R2 ;  /* 0x000076325a027816 */ /* 0x000fc80000000002 */
[----:B------:R-:W-:-:S05]  /*3540*/  SHF.L.U32 R2, R2, 0x10, RZ ;  /* 0x0000001002027819 */ /* 0x000fca00000006ff */
[----:B------:R-:W-:Y:S01]  /*3550*/  FADD.FTZ R73, R73, R2 ;  /* 0x0000000249497221 */ /* 0x000fe20000010000 */
[----:B------:R-:W-:-:S05]  /*3560*/  SHF.L.U32 R2, R91, 0x10, RZ ;  /* 0x000000105b027819 */ /* 0x000fca00000006ff */
[--C-:B------:R-:W-:Y:S01]  /*3570*/  FADD.FTZ R74, R74, R2.reuse ;  /* 0x000000024a4a7221 */ /* 0x100fe20000010000 */
[----:B------:R-:W-:-:S04]  /*3580*/  PRMT R2, R91, 0x7632, R2 ;  /* 0x000076325b027816 */ /* 0x000fc80000000002 */
[----:B------:R-:W-:-:S05]  /*3590*/  SHF.L.U32 R2, R2, 0x10, RZ ;  /* 0x0000001002027819 */ /* 0x000fca00000006ff */
[----:B------:R-:W-:Y:S01]  /*35a0*/  FADD.FTZ R75, R75, R2 ;  /* 0x000000024b4b7221 */ /* 0x000fe20000010000 */
[----:B------:R-:W-:Y:S06]  /*35b0*/  BRA `(.L_x_16264) ;  /* 0x0000000000a07947 */ /* 0x000fec0003800000 */
.L_x_16265:
[C---:B-----5:R-:W-:Y:S01]  /*35c0*/  PRMT R77, R4.reuse, 0x7632, R77 ;  /* 0x00007632044d7816 */ /* 0x060fe2000000004d */
[----:B------:R-:W-:Y:S01]  /*35d0*/  IMAD.U32 R76, R4, 0x10000, RZ ;  /* 0x00010000044c7824 */ /* 0x000fe200078e00ff */
[----:B------:R-:W-:Y:S01]  /*35e0*/  PRMT R2, R88, 0x7632, R2 ;  /* 0x0000763258027816 */ /* 0x000fe20000000002 */
[----:B------:R-:W-:Y:S01]  /*35f0*/  IMAD.U32 R72, R6, 0x10000, RZ ;  /* 0x0001000006487824 */ /* 0x000fe200078e00ff */
[----:B------:R-:W-:Y:S02]  /*3600*/  SHF.L.U32 R77, R77, 0x10, RZ ;  /* 0x000000104d4d7819 */ /* 0x000fe400000006ff */
[----:B------:R-:W-:Y:S02]  /*3610*/  SHF.L.U32 R2, R2, 0x10, RZ ;  /* 0x0000001002027819 */ /* 0x000fe400000006ff */
[C---:B------:R-:W-:Y:S02]  /*3620*/  SHF.L.U32 R78, R5.reuse, 0x10, RZ ;  /* 0x00000010054e7819 */ /* 0x040fe400000006ff */
[----:B------:R-:W-:Y:S01]  /*3630*/  PRMT R79, R5, 0x7632, R79 ;  /* 0x00007632054f7816 */ /* 0x000fe2000000004f */
[----:B------:R-:W-:Y:S01]  /*3640*/  FADD.FTZ R77, R77, R2 ;  /* 0x000000024d4d7221 */ /* 0x000fe20000010000 */
[----:B------:R-:W-:-:S02]  /*3650*/  SHF.L.U32 R2, R88, 0x10, RZ ;  /* 0x0000001058027819 */ /* 0x000fc400000006ff */
[----:B------:R-:W-:Y:S01]  /*3660*/  SHF.L.U32 R79, R79, 0x10, RZ ;  /* 0x000000104f4f7819 */ /* 0x000fe200000006ff */
[----:B------:R-:W-:Y:S01]  /*3670*/  FADD.FTZ R77, R85, R77 ;  /* 0x0000004d554d7221 */ /* 0x000fe20000010000 */
[----:B------:R-:W-:Y:S01]  /*3680*/  PRMT R73, R6, 0x7632, R73 ;  /* 0x0000763206497816 */ /* 0x000fe20000000049 */
[----:B------:R-:W-:Y:S01]  /*3690*/  FADD.FTZ R76, R76, R2 ;  /* 0x000000024c4c7221 */ /* 0x000fe20000010000 */
[----:B------:R-:W-:Y:S02]  /*36a0*/  SHF.L.U32 R2, R89, 0x10, RZ ;  /* 0x0000001059027819 */ /* 0x000fe400000006ff */
[----:B------:R-:W-:Y:S01]  /*36b0*/  SHF.L.U32 R73, R73, 0x10, RZ ;  /* 0x0000001049497819 */ /* 0x000fe200000006ff */
[----:B------:R-:W-:Y:S01]  /*36c0*/  FADD.FTZ R76, R84, R76 ;  /* 0x0000004c544c7221 */ /* 0x000fe20000010000 */
[----:B------:R-:W-:Y:S01]  /*36d0*/  SHF.L.U32 R74, R7, 0x10, RZ ;  /* 0x00000010074a7819 */ /* 0x000fe200000006ff */
[--C-:B------:R-:W-:Y:S01]  /*36e0*/  FADD.FTZ R78, R78, R2.reuse ;  /* 0x000000024e4e7221 */ /* 0x100fe20000010000 */
[----:B------:R-:W-:-:S02]  /*36f0*/  PRMT R2, R89, 0x7632, R2 ;  /* 0x0000763259027816 */ /* 0x000fc40000000002 */
[----:B------:R-:W-:Y:S01]  /*3700*/  PRMT R75, R7, 0x7632, R75 ;  /* 0x00007632074b7816 */ /* 0x000fe2000000004b */
[----:B------:R-:W-:Y:S01]  /*3710*/  FADD.FTZ R78, R86, R78 ;  /* 0x0000004e564e7221 */ /* 0x000fe20000010000 */
[----:B------:R-:W-:-:S03]  /*3720*/  SHF.L.U32 R2, R2, 0x10, RZ ;  /* 0x0000001002027819 */ /* 0x000fc600000006ff */
[----:B------:R-:W-:Y:S02]  /*3730*/  IMAD.U32 R75, R75, 0x10000, RZ ;  /* 0x000100004b4b7824 */ /* 0x000fe400078e00ff */
[----:B------:R-:W-:Y:S01]  /*3740*/  FADD.FTZ R79, R79, R2 ;  /* 0x000000024f4f7221 */ /* 0x000fe20000010000 */
[----:B------:R-:W-:-:S03]  /*3750*/  SHF.L.U32 R2, R90, 0x10, RZ ;  /* 0x000000105a027819 */ /* 0x000fc600000006ff */
[----:B------:R-:W-:Y:S02]  /*3760*/  FADD.FTZ R79, R87, R79 ;  /* 0x0000004f574f7221 */ /* 0x000fe40000010000 */
[--C-:B------:R-:W-:Y:S01]  /*3770*/  FADD.FTZ R72, R72, R2.reuse ;  /* 0x0000000248487221 */ /* 0x100fe20000010000 */
[----:B------:R-:W-:-:S03]  /*3780*/  PRMT R2, R90, 0x7632, R2 ;  /* 0x000076325a027816 */ /* 0x000fc60000000002 */
[----:B------:R-:W-:Y:S01]  /*3790*/  FADD.FTZ R72, R80, R72 ;  /* 0x0000004850487221 */ /* 0x000fe20000010000 */
[----:B------:R-:W-:-:S05]  /*37a0*/  SHF.L.U32 R2, R2, 0x10, RZ ;  /* 0x0000001002027819 */ /* 0x000fca00000006ff */
[----:B------:R-:W-:Y:S01]  /*37b0*/  FADD.FTZ R73, R73, R2 ;  /* 0x0000000249497221 */ /* 0x000fe20000010000 */
[----:B------:R-:W-:-:S03]  /*37c0*/  SHF.L.U32 R2, R91, 0x10, RZ ;  /* 0x000000105b027819 */ /* 0x000fc600000006ff */
[----:B------:R-:W-:Y:S02]  /*37d0*/  FADD.FTZ R73, R81, R73 ;  /* 0x0000004951497221 */ /* 0x000fe40000010000 */
[--C-:B------:R-:W-:Y:S01]  /*37e0*/  FADD.FTZ R74, R74, R2.reuse ;  /* 0x000000024a4a7221 */ /* 0x100fe20000010000 */
[----:B------:R-:W-:-:S03]  /*37f0*/  PRMT R2, R91, 0x7632, R2 ;  /* 0x000076325b027816 */ /* 0x000fc60000000002 */
[----:B------:R-:W-:Y:S01]  /*3800*/  FADD.FTZ R74, R82, R74 ;  /* 0x0000004a524a7221 */ /* 0x000fe20000010000 */
[----:B------:R-:W-:-:S05]  /*3810*/  SHF.L.U32 R2, R2, 0x10, RZ ;  /* 0x0000001002027819 */ /* 0x000fca00000006ff */
[----:B------:R-:W-:-:S04]  /*3820*/  FADD.FTZ R75, R75, R2 ;  /* 0x000000024b4b7221 */ /* 0x000fc80000010000 */
[----:B------:R-:W-:-:S07]  /*3830*/  FADD.FTZ R75, R83, R75 ;  /* 0x0000004b534b7221 */ /* 0x000fce0000010000 */
.L_x_16264:
[----:B------:R-:W-:Y:S01]  /*3840*/  UISETP.NE.U32.AND UP0, UPT, UR12, URZ, UPT ;  /* 0x000000ff0c00728c */ /* 0x000fe2000bf05070 */
[----:B------:R-:W0:Y:S01]  /*3850*/  LDC.64 R250, c[0x0][0x3a8] ;  /* 0x0000ea00fffa7b82 */ /* 0x000e220000000a00 */
[----:B------:R-:W-:Y:S02]  /*3860*/  IADD3 R244, PT, PT, R0, 0x20, RZ ;  /* 0x0000002000f47810 */ /* 0x000fe40007ffe0ff */
[----:B------:R-:W-:-:S05]  /*3870*/  UISETP.NE.AND.EX UP0, UPT, UR13, URZ, UPT, UP0 ;  /* 0x000000ff0d00728c */ /* 0x000fca000bf05300 */
[----:B------:R-:W1:Y:S01]  /*3880*/  @P0 LDC.64 R2, c[0x0][0x3a0] ;  /* 0x0000e800ff020b82 */ /* 0x000e620000000a00 */
[----:B------:R-:W-:-:S13]  /*3890*/  PLOP3.LUT P1, PT, PT, PT, UP0, 0x80, 0x8 ;  /* 0x000000000008781c */ /* 0x000fda0003f2f008 */
[----:B------:R-:W2:Y:S01]  /*38a0*/  @P1 LDC.64 R4, c[0x0][0x398] ;  /* 0x0000e600ff041b82 */ /* 0x000ea20000000a00 */
[----:B0-----:R-:W-:-:S05]  /*38b0*/  IMAD.WIDE.U32 R6, R0, 0x20, R250 ;  /* 0x0000002000067825 */ /* 0x001fca00078e00fa */
[----:B------:R-:W-:Y:S01]  /*38c0*/  STG.E.128 desc[UR6][R6.64], R76 ;  /* 0x0000004c06007986 */ /* 0x000fe2000c101d06 */
[----:B-1----:R-:W-:-:S03]  /*38d0*/  @P0 IMAD.WIDE.U32 R2, R244, 0x20, R2 ;  /* 0x00000020f4020825 */ /* 0x002fc600078e0002 */
[----:B------:R0:W-:Y:S04]  /*38e0*/  STG.E.128 desc[UR6][R6.64+0x10], R72 ;  /* 0x0000104806007986 */ /* 0x0001e8000c101d06 */
[----:B------:R-:W5:Y:S04]  /*38f0*/  @P0 LDG.E.128 R84, desc[UR6][R2.64] ;  /* 0x0000000602540981 */ /* 0x000f68000c1e1d00 */
[----:B------:R-:W5:Y:S01]  /*3900*/  @P0 LDG.E.128 R80, desc[UR6][R2.64+0x10] ;  /* 0x0000100602500981 */ /* 0x000f62000c1e1d00 */
[----:B--2---:R-:W-:-:S05]  /*3910*/  @P1 IMAD.WIDE.U32 R4, R244, 0x10, R4 ;  /* 0x00000010f4041825 */ /* 0x004fca00078e0004 */
[----:B------:R1:W5:Y:S02]  /*3920*/  @P1 LDG.E.128 R88, desc[UR6][R4.64] ;  /* 0x0000000604581981 */ /* 0x000364000c1e1d00 */
[----:B-1----:R-:W-:-:S06]  /*3930*/  IMAD.WIDE.U32 R4, R244, 0x10, R236 ;  /* 0x00000010f4047825 */ /* 0x002fcc00078e00ec */
[----:B0-----:R-:W5:Y:S01]  /*3940*/  LDG.E.128 R4, desc[UR6][R4.64] ;  /* 0x0000000604047981 */ /* 0x001f62000c1e1d00 */
[----:B------:R-:W-:Y:S05]  /*3950*/  @!P1 BRA `(.L_x_16266) ;  /* 0x00000004002c9947 */ /* 0x000fea0003800000 */
[----:B------:R-:W-:Y:S05]  /*3960*/  @!P0 BRA `(.L_x_16267) ;  /* 0x0000000000a48947 */ /* 0x000fea0003800000 */
[----:B-----5:R-:W-:Y:S02]  /*3970*/  PRMT R69, R4, 0x7632, R69 ;  /* 0x0000763204457816 */ /* 0x020fe40000000045 */
[----:B------:R-:W-:Y:S02]  /*3980*/  PRMT R2, R88, 0x7632, R2 ;  /* 0x0000763258027816 */ /* 0x000fe40000000002 */
[----:B------:R-:W-:Y:S02]  /*3990*/  SHF.L.U32 R69, R69, 0x10, RZ ;  /* 0x0000001045457819 */ /* 0x000fe400000006ff */
[----:B------:R-:W-:Y:S02]  /*39a0*/  SHF.L.U32 R2, R2, 0x10, RZ ;  /* 0x0000001002027819 */ /* 0x000fe400000006ff */
[----:B------:R-:W-:Y:S02]  /*39b0*/  SHF.L.U32 R68, R4, 0x10, RZ ;  /* 0x0000001004447819 */ /* 0x000fe400000006ff */
[----:B------:R-:W-:Y:S01]  /*39c0*/  SHF.L.U32 R70, R5, 0x10, RZ ;  /* 0x0000001005467819 */ /* 0x000fe200000006ff */
[----:B------:R-:W-:Y:S01]  /*39d0*/  FADD.FTZ R69, R69, R2 ;  /* 0x0000000245457221 */ /* 0x000fe20000010000 */
[----:B------:R-:W-:Y:S01]  /*39e0*/  IMAD.U32 R2, R88, 0x10000, RZ ;  /* 0x0001000058027824 */ /* 0x000fe200078e00ff */
[----:B------:R-:W-:-:S02]  /*39f0*/  PRMT R71, R5, 0x7632, R71 ;  /* 0x0000763205477816 */ /* 0x000fc40000000047 */
[----:B------:R-:W-:Y:S01]  /*3a00*/  SHF.L.U32 R64, R6, 0x10, RZ ;  /* 0x0000001006407819 */ /* 0x000fe200000006ff */
[----:B------:R-:W-:Y:S01]  /*3a10*/  FADD.FTZ R68, R2, R68 ;  /* 0x0000004402447221 */ /* 0x000fe20000010000 */
[----:B------:R-:W-:Y:S01]  /*3a20*/  SHF.L.U32 R2, R89, 0x10, RZ ;  /* 0x0000001059027819 */ /* 0x000fe200000006ff */
[----:B------:R-:W-:Y:S01]  /*3a30*/  FADD.FTZ R69, R85, R69 ;  /* 0x0000004555457221 */ /* 0x000fe20000010000 */
[----:B------:R-:W-:Y:S01]  /*3a40*/  SHF.L.U32 R71, R71, 0x10, RZ ;  /* 0x0000001047477819 */ /* 0x000fe200000006ff */
[----:B------:R-:W-:Y:S01]  /*3a50*/  FADD.FTZ R68, R84, R68 ;  /* 0x0000004454447221 */ /* 0x000fe20000010000 */
[----:B------:R-:W-:Y:S01]  /*3a60*/  PRMT R65, R6, 0x7632, R65 ;  /* 0x0000763206417816 */ /* 0x000fe20000000041 */
[----:B------:R-:W-:Y:S01]  /*3a70*/  FADD.FTZ R70, R2, R70 ;  /* 0x0000004602467221 */ /* 0x000fe20000010000 */
[----:B------:R-:W-:Y:S02]  /*3a80*/  PRMT R2, R89, 0x7632, R2 ;  /* 0x0000763259027816 */ /* 0x000fe40000000002 */
[----:B------:R-:W-:Y:S01]  /*3a90*/  SHF.L.U32 R65, R65, 0x10, RZ ;  /* 0x0000001041417819 */ /* 0x000fe200000006ff */
[----:B------:R-:W-:Y:S01]  /*3aa0*/  FADD.FTZ R70, R86, R70 ;  /* 0x0000004656467221 */ /* 0x000fe20000010000 */
[----:B------:R-:W-:-:S02]  /*3ab0*/  SHF.L.U32 R2, R2, 0x10, RZ ;  /* 0x0000001002027819 */ /* 0x000fc400000006ff */
[C---:B------:R-:W-:Y:S02]  /*3ac0*/  SHF.L.U32 R66, R7.reuse, 0x10, RZ ;  /* 0x0000001007427819 */ /* 0x040fe400000006ff */
[----:B------:R-:W-:Y:S01]  /*3ad0*/  PRMT R67, R7, 0x7632, R67 ;  /* 0x0000763207437816 */ /* 0x000fe20000000043 */
[----:B------:R-:W-:Y:S01]  /*3ae0*/  FADD.FTZ R71, R71, R2 ;  /* 0x0000000247477221 */ /* 0x000fe20000010000 */
[----:B------:R-:W-:Y:S02]  /*3af0*/  IMAD.U32 R2, R90, 0x10000, RZ ;  /* 0x000100005a027824 */ /* 0x000fe400078e00ff */
[----:B------:R-:W-:Y:S01]  /*3b00*/  SHF.L.U32 R67, R67, 0x10, RZ ;  /* 0x0000001043437819 */ /* 0x000fe200000006ff */
[----:B------:R-:W-:Y:S01]  /*3b10*/  FADD.FTZ R71, R87, R71 ;  /* 0x0000004757477221 */ /* 0x000fe20000010000 */
[----:B------:R-:W-:Y:S01]  /*3b20*/  FADD.FTZ R64, R2, R64 ;  /* 0x0000004002407221 */ /* 0x000fe20000010000 */
[----:B------:R-:W-:-:S03]  /*3b30*/  PRMT R2, R90, 0x7632, R2 ;  /* 0x000076325a027816 */ /* 0x000fc60000000002 */
[----:B------:R-:W-:Y:S01]  /*3b40*/  FADD.FTZ R64, R80, R64 ;  /* 0x0000004050407221 */ /* 0x000fe20000010000 */
[----:B------:R-:W-:-:S05]  /*3b50*/  SHF.L.U32 R2, R2, 0x10, RZ ;  /* 0x0000001002027819 */ /* 0x000fca00000006ff */
[----:B------:R-:W-:Y:S01]  /*3b60*/  FADD.FTZ R65, R65, R2 ;  /* 0x0000000241417221 */ /* 0x000fe20000010000 */
[----:B------:R-:W-:-:S03]  /*3b70*/  SHF.L.U32 R2, R91, 0x10, RZ ;  /* 0x000000105b027819 */ /* 0x000fc600000006ff */
[----:B------:R-:W-:Y:S02]  /*3b80*/  FADD.FTZ R65, R81, R65 ;  /* 0x0000004151417221 */ /* 0x000fe40000010000 */
[----:B------:R-:W-:Y:S01]  /*3b90*/  FADD.FTZ R66, R2, R66 ;  /* 0x0000004202427221 */ /* 0x000fe20000010000 */
[----:B------:R-:W-:-:S03]  /*3ba0*/  PRMT R2, R91, 0x7632, R2 ;  /* 0x000076325b027816 */ /* 0x000fc60000000002 */
[----:B------:R-:W-:Y:S02]  /*3bb0*/  FADD.FTZ R66, R82, R66 ;  /* 0x0000004252427221 */ /* 0x000fe40000010000 */
[----:B------:R-:W-:-:S04]  /*3bc0*/  IMAD.U32 R2, R2, 0x10000, RZ ;  /* 0x0001000002027824 */ /* 0x000fc800078e00ff */
[----:B------:R-:W-:-:S04]  /*3bd0*/  FADD.FTZ R67, R67, R2 ;  /* 0x0000000243437221 */ /* 0x000fc80000010000 */
[----:B------:R-:W-:Y:S01]  /*3be0*/  FADD.FTZ R67, R83, R67 ;  /* 0x0000004353437221 */ /* 0x000fe20000010000 */
[----:B------:R-:W-:Y:S06]  /*3bf0*/  BRA `(.L_x_16268) ;  /* 0x00000004000c7947 */ /* 0x000fec0003800000 */
.L_x_16267:
[----:B-----5:R-:W-:Y:S02]  /*3c00*/  PRMT R69, R4, 0x7632, R69 ;  /* 0x0000763204457816 */ /* 0x020fe40000000045 */
[----:B------:R-:W-:Y:S02]  /*3c10*/  PRMT R2, R88, 0x7632, R2 ;  /* 0x0000763258027816 */ /* 0x000fe40000000002 */
[----:B------:R-:W-:Y:S02]  /*3c20*/  SHF.L.U32 R69, R69, 0x10, RZ ;  /* 0x0000001045457819 */ /* 0x000fe400000006ff */
[----:B------:R-:W-:Y:S02]  /*3c30*/  SHF.L.U32 R2, R2, 0x10, RZ ;  /* 0x0000001002027819 */ /* 0x000fe400000006ff */
[C---:B------:R-:W-:Y:S02]  /*3c40*/  SHF.L.U32 R70, R5.reuse, 0x10, RZ ;  /* 0x0000001005467819 */ /* 0x040fe400000006ff */
[----:B------:R-:W-:Y:S01]  /*3c50*/  PRMT R71, R5, 0x7632, R71 ;  /* 0x0000763205477816 */ /* 0x000fe20000000047 */
[----:B------:R-:W-:Y:S01]  /*3c60*/  FADD.FTZ R69, R69, R2 ;  /* 0x0000000245457221 */ /* 0x000fe20000010000 */
[----:B------:R-:W-:Y:S01]  /*3c70*/  IMAD.U32 R2, R89, 0x10000, RZ ;  /* 0x0001000059027824 */ /* 0x000fe200078e00ff */
[----:B------:R-:W-:-:S02]  /*3c80*/  SHF.L.U32 R64, R6, 0x10, RZ ;  /* 0x0000001006407819 */ /* 0x000fc400000006ff */
[----:B------:R-:W-:Y:S01]  /*3c90*/  SHF.L.U32 R71, R71, 0x10, RZ ;  /* 0x0000001047477819 */ /* 0x000fe200000006ff */
[----:B------:R-:W-:Y:S01]  /*3ca0*/  FADD.FTZ R70, R2, R70 ;  /* 0x0000004602467221 */ /* 0x000fe20000010000 */
[----:B------:R-:W-:Y:S02]  /*3cb0*/  PRMT R2, R89, 0x7632, R2 ;  /* 0x0000763259027816 */ /* 0x000fe40000000002 */
[----:B------:R-:W-:Y:S02]  /*3cc0*/  PRMT R65, R6, 0x7632, R65 ;  /* 0x0000763206417816 */ /* 0x000fe40000000041 */
[----:B------:R-:W-:Y:S02]  /*3cd0*/  SHF.L.U32 R2, R2, 0x10, RZ ;  /* 0x0000001002027819 */ /* 0x000fe400000006ff */
[----:B------:R-:W-:Y:S02]  /*3ce0*/  SHF.L.U32 R65, R65, 0x10, RZ ;  /* 0x0000001041417819 */ /* 0x000fe400000006ff */
[----:B------:R-:W-:Y:S01]  /*3cf0*/  SHF.L.U32 R66, R7, 0x10, RZ ;  /* 0x0000001007427819 */ /* 0x000fe200000006ff */
[----:B------:R-:W-:Y:S01]  /*3d00*/  FADD.FTZ R71, R71, R2 ;  /* 0x0000000247477221 */ /* 0x000fe20000010000 */
[----:B------:R-:W-:-:S02]  /*3d10*/  SHF.L.U32 R2, R90, 0x10, RZ ;  /* 0x000000105a027819 */ /* 0x000fc400000006ff */
[----:B------:R-:W-:Y:S02]  /*3d20*/  PRMT R67, R7, 0x7632, R67 ;  /* 0x0000763207437816 */ /* 0x000fe40000000043 */
[----:B------:R-:W-:Y:S01]  /*3d30*/  SHF.L.U32 R4, R4, 0x10, RZ ;  /* 0x0000001004047819 */ /* 0x000fe200000006ff */
[----:B------:R-:W-:Y:S01]  /*3d40*/  FADD.FTZ R64, R2, R64 ;  /* 0x0000004002407221 */ /* 0x000fe20000010000 */
[----:B------:R-:W-:Y:S02]  /*3d50*/  PRMT R2, R90, 0x7632, R2 ;  /* 0x000076325a027816 */ /* 0x000fe40000000002 */
[----:B------:R-:W-:Y:S02]  /*3d60*/  SHF.L.U32 R68, R88, 0x10, RZ ;  /* 0x0000001058447819 */ /* 0x000fe400000006ff */
[----:B------:R-:W-:Y:S01]  /*3d70*/  SHF.L.U32 R67, R67, 0x10, RZ ;  /* 0x0000001043437819 */ /* 0x000fe200000006ff */
[----:B------:R-:W-:Y:S02]  /*3d80*/  IMAD.U32 R2, R2, 0x10000, RZ ;  /* 0x0001000002027824 */ /* 0x000fe400078e00ff */
[----:B------:R-:W-:-:S02]  /*3d90*/  FADD.FTZ R68, R68, R4 ;  /* 0x0000000444447221 */ /* 0x000fc40000010000 */
[----:B------:R-:W-:Y:S01]  /*3da0*/  FADD.FTZ R65, R65, R2 ;  /* 0x0000000241417221 */ /* 0x000fe20000010000 */
[----:B------:R-:W-:-:S05]  /*3db0*/  SHF.L.U32 R2, R91, 0x10, RZ ;  /* 0x000000105b027819 */ /* 0x000fca00000006ff */
[----:B------:R-:W-:Y:S01]  /*3dc0*/  FADD.FTZ R66, R2, R66 ;  /* 0x0000004202427221 */ /* 0x000fe20000010000 */
[----:B------:R-:W-:-:S04]  /*3dd0*/  PRMT R2, R91, 0x7632, R2 ;  /* 0x000076325b027816 */ /* 0x000fc80000000002 */
[----:B------:R-:W-:-:S05]  /*3de0*/  SHF.L.U32 R2, R2, 0x10, RZ ;  /* 0x0000001002027819 */ /* 0x000fca00000006ff */
[----:B------:R-:W-:Y:S01]  /*3df0*/  FADD.FTZ R67, R67, R2 ;  /* 0x0000000243437221 */ /* 0x000fe20000010000 */
[----:B------:R-:W-:Y:S06]  /*3e00*/  BRA `(.L_x_16268) ;  /* 0x0000000000887947 */ /* 0x000fec0003800000 */
.L_x_16266:
[----:B------:R-:W-:Y:S05]  /*3e10*/  @!P0 BRA `(.L_x_16269) ;  /* 0x0000000000548947 */ /* 0x000fea0003800000 */
[----:B-----5:R-:W-:Y:S02]  /*3e20*/  PRMT R69, R4, 0x7632, R69 ;  /* 0x0000763204457816 */ /* 0x020fe40000000045 */
[C---:B------:R-:W-:Y:S01]  /*3e30*/  PRMT R71, R5.reuse, 0x7632, R71 ;  /* 0x0000763205477816 */ /* 0x040fe20000000047 */
[----:B------:R-:W-:Y:S01]  /*3e40*/  IMAD.U32 R5, R5, 0x10000, RZ ;  /* 0x0001000005057824 */ /* 0x000fe200078e00ff */
[----:B------:R-:W-:Y:S02]  /*3e50*/  PRMT R65, R6, 0x7632, R65 ;  /* 0x0000763206417816 */ /* 0x000fe40000000041 */
[----:B------:R-:W-:Y:S01]  /*3e60*/  PRMT R67, R7, 0x7632, R67 ;  /* 0x0000763207437816 */ /* 0x000fe20000000043 */
[----:B------:R-:W-:Y:S01]  /*3e70*/  FADD.FTZ R70, R86, R5 ;  /* 0x0000000556467221 */ /* 0x000fe20000010000 */
        /* <DEDUP_REMOVED lines=14> */
[----:B------:R-:W-:Y:S06]  /*3f60*/  BRA `(.L_x_16268) ;  /* 0x0000000000307947 */ /* 0x000fec0003800000 */
.L_x_16269:
        /* <DEDUP_REMOVED lines=12> */
.L_x_16268:
[----:B------:R-:W0:Y:S01]  /*4030*/  @P0 LDC.64 R4, c[0x0][0x3a0] ;  /* 0x0000e800ff040b82 */ /* 0x000e220000000a00 */
[----:B------:R-:W-:Y:S01]  /*4040*/  IADD3 R241, PT, PT, R0, 0x40, RZ ;  /* 0x0000004000f17810 */ /* 0x000fe20007ffe0ff */
[----:B------:R-:W-:-:S05]  /*4050*/  IMAD.WIDE.U32 R6, R244, 0x20, R250 ;  /* 0x00000020f4067825 */ /* 0x000fca00078e00fa */
[----:B------:R-:W-:Y:S01]  /*4060*/  STG.E.128 desc[UR6][R6.64], R68 ;  /* 0x0000004406007986 */ /* 0x000fe2000c101d06 */
[----:B------:R-:W1:Y:S03]  /*4070*/  @P1 LDC.64 R2, c[0x0][0x398] ;  /* 0x0000e600ff021b82 */ /* 0x000e660000000a00 */
[----:B------:R2:W-:Y:S01]  /*4080*/  STG.E.128 desc[UR6][R6.64+0x10], R64 ;  /* 0x0000104006007986 */ /* 0x0005e2000c101d06 */
[----:B0-----:R-:W-:-:S05]  /*4090*/  @P0 IMAD.WIDE.U32 R4, R241, 0x20, R4 ;  /* 0x00000020f1040825 */ /* 0x001fca00078e0004 */
[----:B------:R-:W5:Y:S01]  /*40a0*/  @P0 LDG.E.128 R84, desc[UR6][R4.64] ;  /* 0x0000000604540981 */ /* 0x000f62000c1e1d00 */
[----:B-1----:R-:W-:-:S03]  /*40b0*/  @P1 IMAD.WIDE.U32 R2, R241, 0x10, R2 ;  /* 0x00000010f1021825 */ /* 0x002fc600078e0002 */
[----:B------:R0:W5:Y:S04]  /*40c0*/  @P0 LDG.E.128 R80, desc[UR6][R4.64+0x10] ;  /* 0x0000100604500981 */ /* 0x000168000c1e1d00 */
[----:B------:R1:W5:Y:S01]  /*40d0*/  @P1 LDG.E.128 R88, desc[UR6][R2.64] ;  /* 0x0000000602581981 */ /* 0x000362000c1e1d00 */
[----:B0-----:R-:W-:-:S06]  /*40e0*/  IMAD.WIDE.U32 R4, R241, 0x10, R236 ;  /* 0x00000010f1047825 */ /* 0x001fcc00078e00ec */
[----:B--2---:R-:W5:Y:S01]  /*40f0*/  LDG.E.128 R4, desc[UR6][R4.64] ;  /* 0x0000000604047981 */ /* 0x004f62000c1e1d00 */
[----:B-1----:R-:W-:Y:S05]  /*4100*/  @!P1 BRA `(.L_x_16270) ;  /* 0x00000004002c9947 */ /* 0x002fea0003800000 */
[----:B------:R-:W-:Y:S05]  /*4110*/  @!P0 BRA `(.L_x_16271) ;  /* 0x0000000000a48947 */ /* 0x000fea0003800000 */
        /* <DEDUP_REMOVED lines=18> */
[----:B------:R-:W-:Y:S01]  /*4240*/  FADD.FTZ R62, R2, R62 ;  /* 0x0000003e023e7221 */ /* 0x000fe20000010000 */
        /* <DEDUP_REMOVED lines=17> */
[----:B------:R-:W-:Y:S01]  /*4360*/  FADD.FTZ R58, R82, R58 ;  /* 0x0000003a523a7221 */ /* 0x000fe20000010000 */
[----:B------:R-:W-:-:S05]  /*4370*/  SHF.L.U32 R2, R2, 0x10, RZ ;  /* 0x0000001002027819 */ /* 0x000fca00000006ff */
[----:B------:R-:W-:-:S04]  /*4380*/  FADD.FTZ R59, R59, R2 ;  /* 0x000000023b3b7221 */ /* 0x000fc80000010000 */
[----:B------:R-:W-:Y:S01]  /*4390*/  FADD.FTZ R59, R83, R59 ;  /* 0x0000003b533b7221 */ /* 0x000fe20000010000 */
[----:B------:R-:W-:Y:S06]  /*43a0*/  BRA `(.L_x_16272) ;  /* 0x00000004000c7947 */ /* 0x000fec0003800000 */
.L_x_16271:
[----:B-----5:R-:W-:Y:S01]  /*43b0*/  PRMT R61, R4, 0x7632, R61 ;  /* 0x00007632043d7816 */ /* 0x020fe2000000003d */
[----:B------:R-:W-:Y:S01]  /*43c0*/  IMAD.U32 R62, R5, 0x10000, RZ ;  /* 0x00010000053e7824 */ /* 0x000fe200078e00ff */
[----:B------:R-:W-:Y:S02]  /*43d0*/  PRMT R2, R88, 0x7632, R2 ;  /* 0x0000763258027816 */ /* 0x000fe40000000002 */
[----:B------:R-:W-:Y:S02]  /*43e0*/  SHF.L.U32 R61, R61, 0x10, RZ ;  /* 0x000000103d3d7819 */ /* 0x000fe400000006ff */
        /* <DEDUP_REMOVED lines=8> */
[----:B------:R-:W-:Y:S02]  /*4470*/  PRMT R2, R89, 0x7632, R2 ;  /* 0x0000763259027816 */ /* 0x000fe40000000002 */
[----:B------:R-:W-:Y:S01]  /*4480*/  SHF.L.U32 R58, R7, 0x10, RZ ;  /* 0x00000010073a7819 */ /* 0x000fe200000006ff */
[----:B------:R-:W-:Y:S01]  /*4490*/  IMAD.U32 R57, R57, 0x10000, RZ ;  /* 0x0001000039397824 */ /* 0x000fe200078e00ff */
        /* <DEDUP_REMOVED lines=9> */
[----:B------:R-:W-:-:S03]  /*4530*/  FADD.FTZ R60, R60, R4 ;  /* 0x000000043c3c7221 */ /* 0x000fc60000010000 */
[----:B------:R-:W-:-:S05]  /*4540*/  SHF.L.U32 R2, R2, 0x10, RZ ;  /* 0x0000001002027819 */ /* 0x000fca00000006ff */
[----:B------:R-:W-:Y:S01]  /*4550*/  FADD.FTZ R57, R57, R2 ;  /* 0x0000000239397221 */ /* 0x000fe20000010000 */
[----:B------:R-:W-:-:S05]  /*4560*/  SHF.L.U32 R2, R91, 0x10, RZ ;  /* 0x000000105b027819 */ /* 0x000fca00000006ff */
[----:B------:R-:W-:Y:S01]  /*4570*/  FADD.FTZ R58, R2, R58 ;  /* 0x0000003a023a7221 */ /* 0x000fe20000010000 */
[----:B------:R-:W-:-:S04]  /*4580*/  PRMT R2, R91, 0x7632, R2 ;  /* 0x000076325b027816 */ /* 0x000fc80000000002 */
[----:B------:R-:W-:-:S05]  /*4590*/  SHF.L.U32 R2, R2, 0x10, RZ ;  /* 0x0000001002027819 */ /* 0x000fca00000006ff */
[----:B------:R-:W-:Y:S01]  /*45a0*/  FADD.FTZ R59, R59, R2 ;  /* 0x000000023b3b7221 */ /* 0x000fe20000010000 */
[----:B------:R-:W-:Y:S06]  /*45b0*/  BRA `(.L_x_16272) ;  /* 0x0000000000887947 */ /* 0x000fec0003800000 */
.L_x_16270:
[----:B------:R-:W-:Y:S05]  /*45c0*/  @!P0 BRA `(.L_x_16273) ;  /* 0x0000000000548947 */ /* 0x000fea0003800000 */
[C---:B-----5:R-:W-:Y:S01]  /*45d0*/  PRMT R61, R4.reuse, 0x7632, R61 ;  /* 0x00007632043d7816 */ /* 0x060fe2000000003d */
[----:B------:R-:W-:Y:S01]  /*45e0*/  IMAD.U32 R4, R4, 0x10000, RZ ;  /* 0x0001000004047824 */ /* 0x000fe200078e00ff */
[----:B------:R-:W-:Y:S02]  /*45f0*/  PRMT R63, R5, 0x7632, R63 ;  /* 0x00007632053f7816 */ /* 0x000fe4000000003f */
        /* <DEDUP_REMOVED lines=15> */
[----:B------:R-:W-:Y:S02]  /*46f0*/  FADD.FTZ R63, R87, R63 ;  /* 0x0000003f573f7221 */ /* 0x000fe40000010000 */
[----:B------:R-:W-:Y:S01]  /*4700*/  FADD.FTZ R59, R83, R59 ;  /* 0x0000003b533b7221 */ /* 0x000fe20000010000 */
[----:B------:R-:W-:Y:S06]  /*4710*/  BRA `(.L_x_16272) ;  /* 0x0000000000307947 */ /* 0x000fec0003800000 */
.L_x_16273:
        /* <DEDUP_REMOVED lines=12> */
.L_x_16272:
[----:B------:R-:W0:Y:S01]  /*47e0*/  @P1 LDC.64 R4, c[0x0][0x398] ;  /* 0x0000e600ff041b82 */ /* 0x000e220000000a00 */
[----:B------:R-:W-:-:S05]  /*47f0*/  IMAD.WIDE.U32 R2, R241, 0x20, R250 ;  /* 0x00000020f1027825 */ /* 0x000fca00078e00fa */
[----:B------:R-:W-:Y:S02]  /*4800*/  STG.E.128 desc[UR6][R2.64], R60 ;  /* 0x0000003c02007986 */ /* 0x000fe4000c101d06 */
[----:B------:R-:W1:Y:S02]  /*4810*/  @P0 LDC.64 R6, c[0x0][0x3a0] ;  /* 0x0000e800ff060b82 */ /* 0x000e640000000a00 */
[----:B------:R2:W-:Y:S02]  /*4820*/  STG.E.128 desc[UR6][R2.64+0x10], R56 ;  /* 0x0000103802007986 */ /* 0x0005e4000c101d06 */
[----:B--2---:R-:W-:-:S05]  /*4830*/  IADD3 R2, PT, PT, R0, 0x60, RZ ;  /* 0x0000006000027810 */ /* 0x004fca0007ffe0ff */
[----:B0-----:R-:W-:-:S04]  /*4840*/  @P1 IMAD.WIDE.U32 R4, R2, 0x10, R4 ;  /* 0x0000001002041825 */ /* 0x001fc800078e0004 */
[C---:B-1----:R-:W-:Y:S01]  /*4850*/  @P0 IMAD.WIDE.U32 R6, R2.reuse, 0x20, R6 ;  /* 0x0000002002060825 */ /* 0x042fe200078e0006 */
[----:B------:R0:W5:Y:S04]  /*4860*/  @P1 LDG.E.128 R88, desc[UR6][R4.64] ;  /* 0x0000000604581981 */ /* 0x000168000c1e1d00 */
[----:B------:R1:W5:Y:S04]  /*4870*/  @P0 LDG.E.128 R84, desc[UR6][R6.64] ;  /* 0x0000000606540981 */ /* 0x000368000c1e1d00 */
[----:B------:R1:W5:Y:S01]  /*4880*/  @P0 LDG.E.128 R80, desc[UR6][R6.64+0x10] ;  /* 0x0000100606500981 */ /* 0x000362000c1e1d00 */
[----:B0-----:R-:W-:-:S06]  /*4890*/  IMAD.WIDE.U32 R4, R2, 0x10, R236 ;  /* 0x0000001002047825 */ /* 0x001fcc00078e00ec */
[----:B------:R-:W5:Y:S01]  /*48a0*/  LDG.E.128 R4, desc[UR6][R4.64] ;  /* 0x0000000604047981 */ /* 0x000f62000c1e1d00 */
[----:B-1----:R-:W-:Y:S05]  /*48b0*/  @!P1 BRA `(.L_x_16274) ;  /* 0x00000004002c9947 */ /* 0x002fea0003800000 */
[----:B------:R-:W-:Y:S05]  /*48c0*/  @!P0 BRA `(.L_x_16275) ;  /* 0x0000000000a48947 */ /* 0x000fea0003800000 */
[----:B-----5:R-:W-:Y:S02]  /*48d0*/  PRMT R53, R4, 0x7632, R53 ;  /* 0x0000763204357816 */ /* 0x020fe40000000035 */
[----:B------:R-:W-:Y:S02]  /*48e0*/  PRMT R3, R88, 0x7632, R3 ;  /* 0x0000763258037816 */ /* 0x000fe40000000003 */
[----:B------:R-:W-:Y:S02]  /*48f0*/  SHF.L.U32 R53, R53, 0x10, RZ ;  /* 0x0000001035357819 */ /* 0x000fe400000006ff */
[----:B------:R-:W-:Y:S01]  /*4900*/  SHF.L.U32 R52, R4, 0x10, RZ ;  /* 0x0000001004347819 */ /* 0x000fe200000006ff */
[----:B------:R-:W-:Y:S01]  /*4910*/  IMAD.U32 R3, R3, 0x10000, RZ ;  /* 0x0001000003037824 */ /* 0x000fe200078e00ff */
[C---:B------:R-:W-:Y:S02]  /*4920*/  SHF.L.U32 R54, R5.reuse, 0x10, RZ ;  /* 0x0000001005367819 */ /* 0x040fe400000006ff */
[----:B------:R-:W-:Y:S01]  /*4930*/  PRMT R55, R5, 0x7632, R55 ;  /* 0x0000763205377816 */ /* 0x000fe20000000037 */
[----:B------:R-:W-:Y:S01]  /*4940*/  FADD.FTZ R53, R53, R3 ;  /* 0x0000000335357221 */ /* 0x000fe20000010000 */
[----:B------:R-:W-:-:S02]  /*4950*/  SHF.L.U32 R3, R88, 0x10, RZ ;  /* 0x0000001058037819 */ /* 0x000fc400000006ff */
[----:B------:R-:W-:Y:S01]  /*4960*/  SHF.L.U32 R55, R55, 0x10, RZ ;  /* 0x0000001037377819 */ /* 0x000fe200000006ff */
[----:B------:R-:W-:Y:S01]  /*4970*/  FADD.FTZ R53, R85, R53 ;  /* 0x0000003555357221 */ /* 0x000fe20000010000 */
[C---:B------:R-:W-:Y:S01]  /*4980*/  SHF.L.U32 R48, R6.reuse, 0x10, RZ ;  /* 0x0000001006307819 */ /* 0x040fe200000006ff */
[----:B------:R-:W-:Y:S01]  /*4990*/  FADD.FTZ R52, R3, R52 ;  /* 0x0000003403347221 */ /* 0x000fe20000010000 */
[----:B------:R-:W-:Y:S02]  /*49a0*/  SHF.L.U32 R3, R89, 0x10, RZ ;  /* 0x0000001059037819 */ /* 0x000fe400000006ff */
[----:B------:R-:W-:Y:S01]  /*49b0*/  PRMT R49, R6, 0x7632, R49 ;  /* 0x0000763206317816 */ /* 0x000fe20000000031 */
[----:B------:R-:W-:Y:S01]  /*49c0*/  FADD.FTZ R52, R84, R52 ;  /* 0x0000003454347221 */ /* 0x000fe20000010000 */
[----:B------:R-:W-:Y:S01]  /*49d0*/  SHF.L.U32 R50, R7, 0x10, RZ ;  /* 0x0000001007327819 */ /* 0x000fe200000006ff */
[----:B------:R-:W-:Y:S01]  /*49e0*/  FADD.FTZ R54, R3, R54 ;  /* 0x0000003603367221 */ /* 0x000fe20000010000 */
[----:B------:R-:W-:-:S02]  /*49f0*/  PRMT R3, R89, 0x7632, R3 ;  /* 0x0000763259037816 */ /* 0x000fc40000000003 */
[----:B------:R-:W-:Y:S01]  /*4a00*/  SHF.L.U32 R49, R49, 0x10, RZ ;  /* 0x0000001031317819 */ /* 0x000fe200000006ff */
[----:B------:R-:W-:Y:S01]  /*4a10*/  FADD.FTZ R54, R86, R54 ;  /* 0x0000003656367221 */ /* 0x000fe20000010000 */
[----:B------:R-:W-:Y:S01]  /*4a20*/  PRMT R51, R7, 0x7632, R51 ;  /* 0x0000763207337816 */ /* 0x000fe20000000033 */
[----:B------:R-:W-:-:S03]  /*4a30*/  IMAD.U32 R3, R3, 0x10000, RZ ;  /* 0x0001000003037824 */ /* 0x000fc600078e00ff */
[----:B------:R-:W-:Y:S01]  /*4a40*/  SHF.L.U32 R51, R51, 0x10, RZ ;  /* 0x0000001033337819 */ /* 0x000fe200000006ff */
        /* <DEDUP_REMOVED lines=8> */
[----:B------:R-:W-:-:S03]  /*4ad0*/  IMAD.U32 R3, R91, 0x10000, RZ ;  /* 0x000100005b037824 */ /* 0x000fc600078e00ff */
[----:B------:R-:W-:Y:S01]  /*4ae0*/  FADD.FTZ R49, R81, R49 ;  /* 0x0000003151317221 */ /* 0x000fe20000010000 */
[----:B------:R-:W-:Y:S01]  /*4af0*/  FADD.FTZ R50, R3, R50 ;  /* 0x0000003203327221 */ /* 0x000fe20000010000 */
[----:B------:R-:W-:-:S03]  /*4b00*/  PRMT R3, R91, 0x7632, R3 ;  /* 0x000076325b037816 */ /* 0x000fc60000000003 */
[----:B------:R-:W-:Y:S01]  /*4b10*/  FADD.FTZ R50, R82, R50 ;  /* 0x0000003252327221 */ /* 0x000fe20000010000 */
[----:B------:R-:W-:-:S05]  /*4b20*/  SHF.L.U32 R3, R3, 0x10, RZ ;  /* 0x0000001003037819 */ /* 0x000fca00000006ff */
[----:B------:R-:W-:-:S04]  /*4b30*/  FADD.FTZ R51, R51, R3 ;  /* 0x0000000333337221 */ /* 0x000fc80000010000 */
[----:B------:R-:W-:Y:S01]  /*4b40*/  FADD.FTZ R51, R83, R51 ;  /* 0x0000003353337221 */ /* 0x000fe20000010000 */
[----:B------:R-:W-:Y:S06]  /*4b50*/  BRA `(.L_x_16276) ;  /* 0x00000004000c7947 */ /* 0x000fec0003800000 */
.L_x_16275:
[----:B-----5:R-:W-:Y:S01]  /*4b60*/  PRMT R53, R4, 0x7632, R53 ;  /* 0x0000763204357816 */ /* 0x020fe20000000035 */
[C---:B------:R-:W-:Y:S01]  /*4b70*/  IMAD.U32 R52, R88.reuse, 0x10000, RZ ;  /* 0x0001000058347824 */ /* 0x040fe200078e00ff */
[----:B------:R-:W-:Y:S02]  /*4b80*/  PRMT R3, R88, 0x7632, R3 ;  /* 0x0000763258037816 */ /* 0x000fe40000000003 */
[----:B------:R-:W-:Y:S02]  /*4b90*/  SHF.L.U32 R53, R53, 0x10, RZ ;  /* 0x0000001035357819 */ /* 0x000fe400000006ff */
[----:B------:R-:W-:Y:S02]  /*4ba0*/  SHF.L.U32 R3, R3, 0x10, RZ ;  /* 0x0000001003037819 */ /* 0x000fe400000006ff */
[C---:B------:R-:W-:Y:S02]  /*4bb0*/  SHF.L.U32 R54, R5.reuse, 0x10, RZ ;  /* 0x0000001005367819 */ /* 0x040fe400000006ff */
[----:B------:R-:W-:Y:S01]  /*4bc0*/  PRMT R55, R5, 0x7632, R55 ;  /* 0x0000763205377816 */ /* 0x000fe20000000037 */
[----:B------:R-:W-:Y:S01]  /*4bd0*/  FADD.FTZ R53, R53, R3 ;  /* 0x0000000335357221 */ /* 0x000fe20000010000 */
[----:B------:R-:W-:-:S02]  /*4be0*/  SHF.L.U32 R3, R89, 0x10, RZ ;  /* 0x0000001059037819 */ /* 0x000fc400000006ff */
[----:B------:R-:W-:Y:S02]  /*4bf0*/  SHF.L.U32 R55, R55, 0x10, RZ ;  /* 0x0000001037377819 */ /* 0x000fe400000006ff */
[C---:B------:R-:W-:Y:S01]  /*4c00*/  SHF.L.U32 R48, R6.reuse, 0x10, RZ ;  /* 0x0000001006307819 */ /* 0x040fe200000006ff */
[----:B------:R-:W-:Y:S01]  /*4c10*/  FADD.FTZ R54, R3, R54 ;  /* 0x0000003603367221 */ /* 0x000fe20000010000 */
[----:B------:R-:W-:Y:S02]  /*4c20*/  PRMT R3, R89, 0x7632, R3 ;  /* 0x0000763259037816 */ /* 0x000fe40000000003 */
[----:B------:R-:W-:Y:S02]  /*4c30*/  PRMT R49, R6, 0x7632, R49 ;  /* 0x0000763206317816 */ /* 0x000fe40000000031 */
[----:B------:R-:W-:Y:S02]  /*4c40*/  SHF.L.U32 R3, R3, 0x10, RZ ;  /* 0x0000001003037819 */ /* 0x000fe400000006ff */
[----:B------:R-:W-:-:S02]  /*4c50*/  SHF.L.U32 R49, R49, 0x10, RZ ;  /* 0x0000001031317819 */ /* 0x000fc400000006ff */
[----:B------:R-:W-:Y:S01]  /*4c60*/  SHF.L.U32 R50, R7, 0x10, RZ ;  /* 0x0000001007327819 */ /* 0x000fe200000006ff */
[----:B------:R-:W-:Y:S01]  /*4c70*/  FADD.FTZ R55, R55, R3 ;  /* 0x0000000337377221 */ /* 0x000fe20000010000 */
[----:B------:R-:W-:Y:S01]  /*4c80*/  IMAD.U32 R3, R90, 0x10000, RZ ;  /* 0x000100005a037824 */ /* 0x000fe200078e00ff */
[----:B------:R-:W-:Y:S02]  /*4c90*/  PRMT R51, R7, 0x7632, R51 ;  /* 0x0000763207337816 */ /* 0x000fe40000000033 */
[----:B------:R-:W-:Y:S01]  /*4ca0*/  SHF.L.U32 R4, R4, 0x10, RZ ;  /* 0x0000001004047819 */ /* 0x000fe200000006ff */
[----:B------:R-:W-:Y:S01]  /*4cb0*/  FADD.FTZ R48, R3, R48 ;  /* 0x0000003003307221 */ /* 0x000fe20000010000 */
[----:B------:R-:W-:Y:S02]  /*4cc0*/  PRMT R3, R90, 0x7632, R3 ;  /* 0x000076325a037816 */ /* 0x000fe40000000003 */
[----:B------:R-:W-:Y:S01]  /*4cd0*/  SHF.L.U32 R51, R51, 0x10, RZ ;  /* 0x0000001033337819 */ /* 0x000fe200000006ff */
[----:B------:R-:W-:Y:S01]  /*4ce0*/  FADD.FTZ R52, R52, R4 ;  /* 0x0000000434347221 */ /* 0x000fe20000010000 */
[----:B------:R-:W-:-:S05]  /*4cf0*/  SHF.L.U32 R3, R3, 0x10, RZ ;  /* 0x0000001003037819 */ /* 0x000fca00000006ff */
[----:B------:R-:W-:Y:S01]  /*4d00*/  FADD.FTZ R49, R49, R3 ;  /* 0x0000000331317221 */ /* 0x000fe20000010000 */
[----:B------:R-:W-:-:S05]  /*4d10*/  SHF.L.U32 R3, R91, 0x10, RZ ;  /* 0x000000105b037819 */ /* 0x000fca00000006ff */
[----:B------:R-:W-:Y:S01]  /*4d20*/  FADD.FTZ R50, R3, R50 ;  /* 0x0000003203327221 */ /* 0x000fe20000010000 */
[----:B------:R-:W-:-:S05]  /*4d30*/  PRMT R3, R91, 0x7632, R3 ;  /* 0x000076325b037816 */ /* 0x000fca0000000003 */
[----:B------:R-:W-:-:S04]  /*4d40*/  IMAD.U32 R3, R3, 0x10000, RZ ;  /* 0x0001000003037824 */ /* 0x000fc800078e00ff */
[----:B------:R-:W-:Y:S01]  /*4d50*/  FADD.FTZ R51, R51, R3 ;  /* 0x0000000333337221 */ /* 0x000fe20000010000 */
[----:B------:R-:W-:Y:S06]  /*4d60*/  BRA `(.L_x_16276) ;  /* 0x0000000000887947 */ /* 0x000fec0003800000 */
.L_x_16274:
[----:B------:R-:W-:Y:S05]  /*4d70*/  @!P0 BRA `(.L_x_16277) ;  /* 0x0000000000548947 */ /* 0x000fea0003800000 */
[----:B-----5:R-:W-:Y:S02]  /*4d80*/  PRMT R53, R4, 0x7632, R53 ;  /* 0x0000763204357816 */ /* 0x020fe40000000035 */
[----:B------:R-:W-:Y:S02]  /*4d90*/  PRMT R55, R5, 0x7632, R55 ;  /* 0x0000763205377816 */ /* 0x000fe40000000037 */
        /* <DEDUP_REMOVED lines=16> */
[----:B------:R-:W-:Y:S02]  /*4ea0*/  FADD.FTZ R49, R81, R49 ;  /* 0x0000003151317221 */ /* 0x000fe40000010000 */
[----:B------:R-:W-:Y:S01]  /*4eb0*/  FADD.FTZ R51, R83, R51 ;  /* 0x0000003353337221 */ /* 0x000fe20000010000 */
[----:B------:R-:W-:Y:S06]  /*4ec0*/  BRA `(.L_x_16276) ;  /* 0x0000000000307947 */ /* 0x000fec0003800000 */
.L_x_16277:
        /* <DEDUP_REMOVED lines=12> */
.L_x_16276:
[----:B------:R-:W0:Y:S01]  /*4f90*/  @P1 LDC.64 R4, c[0x0][0x398] ;  /* 0x0000e600ff041b82 */ /* 0x000e220000000a00 */
[----:B------:R-:W-:Y:S01]  /*4fa0*/  IADD3 R3, PT, PT, R0, 0x80, RZ ;  /* 0x0000008000037810 */ /* 0x000fe20007ffe0ff */
[----:B------:R-:W-:-:S05]  /*4fb0*/  IMAD.WIDE.U32 R8, R2, 0x20, R250 ;  /* 0x0000002002087825 */ /* 0x000fca00078e00fa */
[----:B------:R1:W-:Y:S01]  /*4fc0*/  STG.E.128 desc[UR6][R8.64], R52 ;  /* 0x0000003408007986 */ /* 0x0003e2000c101d06 */
[----:B------:R-:W2:Y:S03]  /*4fd0*/  @P0 LDC.64 R6, c[0x0][0x3a0] ;  /* 0x0000e800ff060b82 */ /* 0x000ea60000000a00 */
[----:B------:R1:W-:Y:S01]  /*4fe0*/  STG.E.128 desc[UR6][R8.64+0x10], R48 ;  /* 0x0000103008007986 */ /* 0x0003e2000c101d06 */
[----:B0-----:R-:W-:-:S05]  /*4ff0*/  @P1 IMAD.WIDE.U32 R4, R3, 0x10, R4 ;  /* 0x0000001003041825 */ /* 0x001fca00078e0004 */
[----:B------:R0:W5:Y:S01]  /*5000*/  @P1 LDG.E.128 R88, desc[UR6][R4.64] ;  /* 0x0000000604581981 */ /* 0x000162000c1e1d00 */
[----:B--2---:R-:W-:-:S05]  /*5010*/  @P0 IMAD.WIDE.U32 R6, R3, 0x20, R6 ;  /* 0x0000002003060825 */ /* 0x004fca00078e0006 */
[----:B------:R1:W5:Y:S01]  /*5020*/  @P0 LDG.E.128 R84, desc[UR6][R6.64] ;  /* 0x0000000606540981 */ /* 0x000362000c1e1d00 */
[----:B0-----:R-:W-:-:S03]  /*5030*/  IMAD.WIDE.U32 R4, R3, 0x10, R236 ;  /* 0x0000001003047825 */ /* 0x001fc600078e00ec */
[----:B------:R1:W5:Y:S04]  /*5040*/  @P0 LDG.E.128 R80, desc[UR6][R6.64+0x10] ;  /* 0x0000100606500981 */ /* 0x000368000c1e1d00 */
[----:B------:R-:W5:Y:S01]  /*5050*/  LDG.E.128 R4, desc[UR6][R4.64] ;  /* 0x0000000604047981 */ /* 0x000f62000c1e1d00 */
[----:B-1----:R-:W-:Y:S05]  /*5060*/  @!P1 BRA `(.L_x_16278) ;  /* 0x00000004002c9947 */ /* 0x002fea0003800000 */
[----:B------:R-:W-:Y:S05]  /*5070*/  @!P0 BRA `(.L_x_16279) ;  /* 0x0000000000a48947 */ /* 0x000fea0003800000 */
[C---:B-----5:R-:W-:Y:S01]  /*5080*/  PRMT R45, R4.reuse, 0x7632, R45 ;  /* 0x00007632042d7816 */ /* 0x060fe2000000002d */
[----:B------:R-:W-:Y:S01]  /*5090*/  IMAD.U32 R46, R5, 0x10000, RZ ;  /* 0x00010000052e7824 */ /* 0x000fe200078e00ff */
[----:B------:R-:W-:Y:S01]  /*50a0*/  SHF.L.U32 R44, R4, 0x10, RZ ;  /* 0x00000010042c7819 */ /* 0x000fe200000006ff */
[----:B------:R-:W-:Y:S01]  /*50b0*/  IMAD.U32 R42, R7, 0x10000, RZ ;  /* 0x00010000072a7824 */ /* 0x000fe200078e00ff */
        /* <DEDUP_REMOVED lines=11> */
[----:B------:R-:W-:Y:S01]  /*5170*/  PRMT R47, R5, 0x7632, R47 ;  /* 0x00007632052f7816 */ /* 0x000fe2000000002f */
[----:B------:R-:W-:Y:S01]  /*5180*/  FADD.FTZ R46, R86, R46 ;  /* 0x0000002e562e7221 */ /* 0x000fe20000010000 */
[----:B------:R-:W-:Y:S01]  /*5190*/  PRMT R8, R89, 0x7632, R8 ;  /* 0x0000763259087816 */ /* 0x000fe20000000008 */
[----:B------:R-:W-:Y:S01]  /*51a0*/  FADD.FTZ R40, R4, R40 ;  /* 0x0000002804287221 */ /* 0x000fe20000010000 */
        /* <DEDUP_REMOVED lines=15> */
[----:B------:R-:W-:Y:S01]  /*52a0*/  FADD.FTZ R45, R85, R45 ;  /* 0x0000002d552d7221 */ /* 0x000fe20000010000 */
[----:B------:R-:W-:Y:S01]  /*52b0*/  FADD.FTZ R42, R82, R42 ;  /* 0x0000002a522a7221 */ /* 0x000fe20000010000 */
[----:B------:R-:W-:Y:S01]  /*52c0*/  SHF.L.U32 R4, R4, 0x10, RZ ;  /* 0x0000001004047819 */ /* 0x000fe200000006ff */
[----:B------:R-:W-:-:S04]  /*52d0*/  FADD.FTZ R47, R87, R47 ;  /* 0x0000002f572f7221 */ /* 0x000fc80000010000 */
[----:B------:R-:W-:-:S04]  /*52e0*/  FADD.FTZ R43, R43, R4 ;  /* 0x000000042b2b7221 */ /* 0x000fc80000010000 */
[----:B------:R-:W-:Y:S01]  /*52f0*/  FADD.FTZ R43, R83, R43 ;  /* 0x0000002b532b7221 */ /* 0x000fe20000010000 */
[----:B------:R-:W-:Y:S06]  /*5300*/  BRA `(.L_x_16280) ;  /* 0x00000004000c7947 */ /* 0x000fec0003800000 */
.L_x_16279:
[----:B-----5:R-:W-:Y:S01]  /*5310*/  PRMT R45, R4, 0x7632, R45 ;  /* 0x00007632042d7816 */ /* 0x020fe2000000002d */
[----:B------:R-:W-:Y:S01]  /*5320*/  IMAD.U32 R40, R6, 0x10000, RZ ;  /* 0x0001000006287824 */ /* 0x000fe200078e00ff */
        /* <DEDUP_REMOVED lines=10> */
[----:B------:R-:W-:Y:S02]  /*53d0*/  PRMT R47, R5, 0x7632, R47 ;  /* 0x00007632052f7816 */ /* 0x000fe4000000002f */
[----:B------:R-:W-:Y:S02]  /*53e0*/  SHF.L.U32 R4, R4, 0x10, RZ ;  /* 0x0000001004047819 */ /* 0x000fe400000006ff */
        /* <DEDUP_REMOVED lines=15> */
[----:B------:R-:W-:-:S03]  /*54e0*/  SHF.L.U32 R4, R4, 0x10, RZ ;  /* 0x0000001004047819 */ /* 0x000fc600000006ff */
[----:B------:R-:W-:Y:S02]  /*54f0*/  FADD.FTZ R46, R46, R5 ;  /* 0x000000052e2e7221 */ /* 0x000fe40000010000 */
[----:B------:R-:W-:Y:S01]  /*5500*/  FADD.FTZ R43, R43, R4 ;  /* 0x000000042b2b7221 */ /* 0x000fe20000010000 */
[----:B------:R-:W-:Y:S06]  /*5510*/  BRA `(.L_x_16280) ;  /* 0x0000000000887947 */ /* 0x000fec0003800000 */
.L_x_16278:
[----:B------:R-:W-:Y:S05]  /*5520*/  @!P0 BRA `(.L_x_16281) ;  /* 0x0000000000548947 */ /* 0x000fea0003800000 */
[----:B-----5:R-:W-:Y:S02]  /*5530*/  PRMT R45, R4, 0x7632, R45 ;  /* 0x00007632042d7816 */ /* 0x020fe4000000002d */
[----:B------:R-:W-:Y:S02]  /*5540*/  PRMT R47, R5, 0x7632, R47 ;  /* 0x00007632052f7816 */ /* 0x000fe4000000002f */
[----:B------:R-:W-:Y:S01]  /*5550*/  PRMT R41, R6, 0x7632, R41 ;  /* 0x0000763206297816 */ /* 0x000fe20000000029 */
        /* <DEDUP_REMOVED lines=18> */
.L_x_16281:
        /* <DEDUP_REMOVED lines=12> */
.L_x_16280:
[----:B------:R-:W0:Y:S01]  /*5740*/  @P1 LDC.64 R4, c[0x0][0x398] ;  /* 0x0000e600ff041b82 */ /* 0x000e220000000a00 */
[----:B------:R-:W-:Y:S02]  /*5750*/  VIADD R240, R0, 0xa0 ;  /* 0x000000a000f07836 */ /* 0x000fe40000000000 */
[----:B------:R-:W-:-:S05]  /*5760*/  IMAD.WIDE.U32 R8, R3, 0x20, R250 ;  /* 0x0000002003087825 */ /* 0x000fca00078e00fa */
[----:B------:R-:W1:Y:S01]  /*5770*/  @P0 LDC.64 R6, c[0x0][0x3a0] ;  /* 0x0000e800ff060b82 */ /* 0x000e620000000a00 */
[----:B------:R2:W-:Y:S04]  /*5780*/  STG.E.128 desc[UR6][R8.64], R44 ;  /* 0x0000002c08007986 */ /* 0x0005e8000c101d06 */
[----:B------:R2:W-:Y:S01]  /*5790*/  STG.E.128 desc[UR6][R8.64+0x10], R40 ;  /* 0x0000102808007986 */ /* 0x0005e2000c101d06 */
[----:B0-----:R-:W-:-:S05]  /*57a0*/  @P1 IMAD.WIDE.U32 R4, R240, 0x10, R4 ;  /* 0x00000010f0041825 */ /* 0x001fca00078e0004 */
[----:B------:R0:W5:Y:S01]  /*57b0*/  @P1 LDG.E.128 R88, desc[UR6][R4.64] ;  /* 0x0000000604581981 */ /* 0x000162000c1e1d00 */
[----:B-1----:R-:W-:-:S05]  /*57c0*/  @P0 IMAD.WIDE.U32 R6, R240, 0x20, R6 ;  /* 0x00000020f0060825 */ /* 0x002fca00078e0006 */
[----:B------:R2:W5:Y:S01]  /*57d0*/  @P0 LDG.E.128 R84, desc[UR6][R6.64] ;  /* 0x0000000606540981 */ /* 0x000562000c1e1d00 */
[----:B0-----:R-:W-:-:S03]  /*57e0*/  IMAD.WIDE.U32 R4, R240, 0x10, R236 ;  /* 0x00000010f0047825 */ /* 0x001fc600078e00ec */
[----:B------:R2:W5:Y:S04]  /*57f0*/  @P0 LDG.E.128 R80, desc[UR6][R6.64+0x10] ;  /* 0x0000100606500981 */ /* 0x000568000c1e1d00 */
[----:B------:R-:W5:Y:S01]  /*5800*/  LDG.E.128 R4, desc[UR6][R4.64] ;  /* 0x0000000604047981 */ /* 0x000f62000c1e1d00 */
[----:B--2---:R-:W-:Y:S05]  /*5810*/  @!P1 BRA `(.L_x_16282) ;  /* 0x00000004002c9947 */ /* 0x004fea0003800000 */
[----:B------:R-:W-:Y:S05]  /*5820*/  @!P0 BRA `(.L_x_16283) ;  /* 0x0000000000a48947 */ /* 0x000fea0003800000 */
[C---:B-----5:R-:W-:Y:S02]  /*5830*/  PRMT R37, R4.reuse, 0x7632, R37 ;  /* 0x0000763204257816 */ /* 0x060fe40000000025 */
[----:B------:R-:W-:Y:S01]  /*5840*/  SHF.L.U32 R36, R4, 0x10, RZ ;  /* 0x0000001004247819 */ /* 0x000fe200000006ff */
[----:B------:R-:W-:Y:S01]  /*5850*/  IMAD.U32 R4, R88, 0x10000, RZ ;  /* 0x0001000058047824 */ /* 0x000fe200078e00ff */
        /* <DEDUP_REMOVED lines=8> */
[----:B------:R-:W-:-:S02]  /*58e0*/  SHF.L.U32 R4, R90, 0x10, RZ ;  /* 0x000000105a047819 */ /* 0x000fc400000006ff */
[----:B------:R-:W-:Y:S01]  /*58f0*/  SHF.L.U32 R33, R33, 0x10, RZ ;  /* 0x0000001021217819 */ /* 0x000fe200000006ff */
[----:B------:R-:W-:Y:S01]  /*5900*/  FADD.FTZ R38, R86, R38 ;  /* 0x0000002656267221 */ /* 0x000fe20000010000 */
[----:B------:R-:W-:Y:S01]  /*5910*/  PRMT R9, R88, 0x7632, R9 ;  /* 0x0000763258097816 */ /* 0x000fe20000000009 */
[----:B------:R-:W-:Y:S01]  /*5920*/  FADD.FTZ R32, R4, R32 ;  /* 0x0000002004207221 */ /* 0x000fe20000010000 */
[----:B------:R-:W-:Y:S02]  /*5930*/  PRMT R4, R90, 0x7632, R4 ;  /* 0x000076325a047816 */ /* 0x000fe40000000004 */
[----:B------:R-:W-:Y:S01]  /*5940*/  PRMT R39, R5, 0x7632, R39 ;  /* 0x0000763205277816 */ /* 0x000fe20000000027 */
[----:B------:R-:W-:Y:S01]  /*5950*/  FADD.FTZ R32, R80, R32 ;  /* 0x0000002050207221 */ /* 0x000fe20000010000 */
[----:B------:R-:W-:Y:S01]  /*5960*/  PRMT R8, R89, 0x7632, R8 ;  /* 0x0000763259087816 */ /* 0x000fe20000000008 */
[----:B------:R-:W-:Y:S01]  /*5970*/  IMAD.U32 R4, R4, 0x10000, RZ ;  /* 0x0001000004047824 */ /* 0x000fe200078e00ff */
[----:B------:R-:W-:-:S02]  /*5980*/  PRMT R35, R7, 0x7632, R35 ;  /* 0x0000763207237816 */ /* 0x000fc40000000023 */
[----:B------:R-:W-:Y:S01]  /*5990*/  SHF.L.U32 R37, R37, 0x10, RZ ;  /* 0x0000001025257819 */ /* 0x000fe200000006ff */
[----:B------:R-:W-:Y:S01]  /*59a0*/  FADD.FTZ R33, R33, R4 ;  /* 0x0000000421217221 */ /* 0x000fe20000010000 */
[----:B------:R-:W-:Y:S02]  /*59b0*/  SHF.L.U32 R4, R91, 0x10, RZ ;  /* 0x000000105b047819 */ /* 0x000fe400000006ff */
[----:B------:R-:W-:Y:S01]  /*59c0*/  SHF.L.U32 R9, R9, 0x10, RZ ;  /* 0x0000001009097819 */ /* 0x000fe200000006ff */
[----:B------:R-:W-:Y:S01]  /*59d0*/  FADD.FTZ R33, R81, R33 ;  /* 0x0000002151217221 */ /* 0x000fe20000010000 */
[----:B------:R-:W-:Y:S01]  /*59e0*/  SHF.L.U32 R39, R39, 0x10, RZ ;  /* 0x0000001027277819 */ /* 0x000fe200000006ff */
[----:B------:R-:W-:Y:S01]  /*59f0*/  FADD.FTZ R34, R4, R34 ;  /* 0x0000002204227221 */ /* 0x000fe20000010000 */
[----:B------:R-:W-:Y:S01]  /*5a00*/  PRMT R4, R91, 0x7632, R4 ;  /* 0x000076325b047816 */ /* 0x000fe20000000004 */
[----:B------:R-:W-:Y:S01]  /*5a10*/  FADD.FTZ R37, R37, R9 ;  /* 0x0000000925257221 */ /* 0x000fe20000010000 */
[----:B------:R-:W-:Y:S01]  /*5a20*/  SHF.L.U32 R8, R8, 0x10, RZ ;  /* 0x0000001008087819 */ /* 0x000fe200000006ff */
[----:B------:R-:W-:Y:S01]  /*5a30*/  FADD.FTZ R34, R82, R34 ;  /* 0x0000002252227221 */ /* 0x000fe20000010000 */
[----:B------:R-:W-:Y:S01]  /*5a40*/  SHF.L.U32 R35, R35, 0x10, RZ ;  /* 0x0000001023237819 */ /* 0x000fe200000006ff */
[----:B------:R-:W-:Y:S01]  /*5a50*/  FADD.FTZ R37, R85, R37 ;  /* 0x0000002555257221 */ /* 0x000fe20000010000 */
[----:B------:R-:W-:Y:S01]  /*5a60*/  SHF.L.U32 R4, R4, 0x10, RZ ;  /* 0x0000001004047819 */ /* 0x000fe200000006ff */
[----:B------:R-:W-:-:S04]  /*5a70*/  FADD.FTZ R39, R39, R8 ;  /* 0x0000000827277221 */ /* 0x000fc80000010000 */
[----:B------:R-:W-:Y:S01]  /*5a80*/  FADD.FTZ R35, R35, R4 ;  /* 0x0000000423237221 */ /* 0x000fe20000010000 */
[----:B------:R-:W-:-:S03]  /*5a90*/  FADD.FTZ R39, R87, R39 ;  /* 0x0000002757277221 */ /* 0x000fc60000010000 */
[----:B------:R-:W-:Y:S01]  /*5aa0*/  FADD.FTZ R35, R83, R35 ;  /* 0x0000002353237221 */ /* 0x000fe20000010000 */
[----:B------:R-:W-:Y:S06]  /*5ab0*/  BRA `(.L_x_16284) ;  /* 0x00000004000c7947 */ /* 0x000fec0003800000 */
.L_x_16283:
[C---:B-----5:R-:W-:Y:S01]  /*5ac0*/  PRMT R37, R4.reuse, 0x7632, R37 ;  /* 0x0000763204257816 */ /* 0x060fe20000000025 */
[----:B------:R-:W-:Y:S01]  /*5ad0*/  IMAD.U32 R38, R89, 0x10000, RZ ;  /* 0x0001000059267824 */ /* 0x000fe200078e00ff */
[----:B------:R-:W-:Y:S02]  /*5ae0*/  SHF.L.U32 R4, R4, 0x10, RZ ;  /* 0x0000001004047819 */ /* 0x000fe400000006ff */
[----:B------:R-:W-:Y:S02]  /*5af0*/  SHF.L.U32 R36, R88, 0x10, RZ ;  /* 0x0000001058247819 */ /* 0x000fe400000006ff */
[C---:B------:R-:W-:Y:S02]  /*5b00*/  SHF.L.U32 R32, R6.reuse, 0x10, RZ ;  /* 0x0000001006207819 */ /* 0x040fe400000006ff */
[----:B------:R-:W-:Y:S01]  /*5b10*/  PRMT R33, R6, 0x7632, R33 ;  /* 0x0000763206217816 */ /* 0x000fe20000000021 */
[----:B------:R-:W-:Y:S01]  /*5b20*/  FADD.FTZ R36, R36, R4 ;  /* 0x0000000424247221 */ /* 0x000fe20000010000 */
[----:B------:R-:W-:-:S02]  /*5b30*/  SHF.L.U32 R4, R90, 0x10, RZ ;  /* 0x000000105a047819 */ /* 0x000fc400000006ff */
[----:B------:R-:W-:Y:S02]  /*5b40*/  SHF.L.U32 R33, R33, 0x10, RZ ;  /* 0x0000001021217819 */ /* 0x000fe400000006ff */
[----:B------:R-:W-:Y:S01]  /*5b50*/  SHF.L.U32 R34, R7, 0x10, RZ ;  /* 0x0000001007227819 */ /* 0x000fe200000006ff */
        /* <DEDUP_REMOVED lines=8> */
[----:B------:R-:W-:Y:S01]  /*5be0*/  IMAD.U32 R4, R91, 0x10000, RZ ;  /* 0x000100005b047824 */ /* 0x000fe200078e00ff */
[----:B------:R-:W-:-:S02]  /*5bf0*/  PRMT R35, R7, 0x7632, R35 ;  /* 0x0000763207237816 */ /* 0x000fc40000000023 */
        /* <DEDUP_REMOVED lines=10> */
[----:B------:R-:W-:-:S04]  /*5ca0*/  FADD.FTZ R38, R38, R5 ;  /* 0x0000000526267221 */ /* 0x000fc80000010000 */
[----:B------:R-:W-:Y:S01]  /*5cb0*/  FADD.FTZ R35, R35, R4 ;  /* 0x0000000423237221 */ /* 0x000fe20000010000 */
[----:B------:R-:W-:Y:S06]  /*5cc0*/  BRA `(.L_x_16284) ;  /* 0x0000000000887947 */ /* 0x000fec0003800000 */
.L_x_16282:
[----:B------:R-:W-:Y:S05]  /*5cd0*/  @!P0 BRA `(.L_x_16285) ;  /* 0x0000000000548947 */ /* 0x000fea0003800000 */
[----:B-----5:R-:W-:Y:S02]  /*5ce0*/  PRMT R37, R4, 0x7632, R37 ;  /* 0x0000763204257816 */ /* 0x020fe40000000025 */
[----:B------:R-:W-:Y:S02]  /*5cf0*/  PRMT R39, R5, 0x7632, R39 ;  /* 0x0000763205277816 */ /* 0x000fe40000000027 */
[----:B------:R-:W-:Y:S02]  /*5d00*/  PRMT R33, R6, 0x7632, R33 ;  /* 0x0000763206217816 */ /* 0x000fe40000000021 */
[C---:B------:R-:W-:Y:S01]  /*5d10*/  PRMT R35, R7.reuse, 0x7632, R35 ;  /* 0x0000763207237816 */ /* 0x040fe20000000023 */
        /* <DEDUP_REMOVED lines=17> */
.L_x_16285:
        /* <DEDUP_REMOVED lines=12> */
.L_x_16284:
        /* <DEDUP_REMOVED lines=17> */
[----:B------:R-:W-:Y:S02]  /*6000*/  SHF.L.U32 R4, R88, 0x10, RZ ;  /* 0x0000001058047819 */ /* 0x000fe400000006ff */
        /* <DEDUP_REMOVED lines=38> */
.L_x_16287:
[C---:B-----5:R-:W-:Y:S01]  /*6270*/  PRMT R29, R4.reuse, 0x7632, R29 ;  /* 0x00007632041d7816 */ /* 0x060fe2000000001d */
[----:B------:R-:W-:Y:S01]  /*6280*/  IMAD.U32 R26, R7, 0x10000, RZ ;  /* 0x00010000071a7824 */ /* 0x000fe200078e00ff */
[----:B------:R-:W-:Y:S02]  /*6290*/  SHF.L.U32 R4, R4, 0x10, RZ ;  /* 0x0000001004047819 */ /* 0x000fe400000006ff */
[----:B------:R-:W-:Y:S01]  /*62a0*/  SHF.L.U32 R28, R88, 0x10, RZ ;  /* 0x00000010581c7819 */ /* 0x000fe200000006ff */
[----:B------:R-:W-:Y:S01]  /*62b0*/  IMAD.U32 R29, R29, 0x10000, RZ ;  /* 0x000100001d1d7824 */ /* 0x000fe200078e00ff */
[C---:B------:R-:W-:Y:S02]  /*62c0*/  SHF.L.U32 R24, R6.reuse, 0x10, RZ ;  /* 0x0000001006187819 */ /* 0x040fe400000006ff */
[----:B------:R-:W-:Y:S01]  /*62d0*/  PRMT R25, R6, 0x7632, R25 ;  /* 0x0000763206197816 */ /* 0x000fe20000000019 */
[----:B------:R-:W-:Y:S01]  /*62e0*/  FADD.FTZ R28, R28, R4 ;  /* 0x000000041c1c7221 */ /* 0x000fe20000010000 */
[----:B------:R-:W-:-:S02]  /*62f0*/  SHF.L.U32 R4, R90, 0x10, RZ ;  /* 0x000000105a047819 */ /* 0x000fc400000006ff */
[----:B------:R-:W-:Y:S02]  /*6300*/  SHF.L.U32 R25, R25, 0x10, RZ ;  /* 0x0000001019197819 */ /* 0x000fe400000006ff */
[----:B------:R-:W-:Y:S01]  /*6310*/  PRMT R9, R88, 0x7632, R9 ;  /* 0x0000763258097816 */ /* 0x000fe20000000009 */
[----:B------:R-:W-:Y:S01]  /*6320*/  FADD.FTZ R24, R4, R24 ;  /* 0x0000001804187221 */ /* 0x000fe20000010000 */
[----:B------:R-:W-:Y:S02]  /*6330*/  PRMT R4, R90, 0x7632, R4 ;  /* 0x000076325a047816 */ /* 0x000fe40000000004 */
[C---:B------:R-:W-:Y:S01]  /*6340*/  PRMT R31, R5.reuse, 0x7632, R31 ;  /* 0x00007632051f7816 */ /* 0x040fe2000000001f */
[----:B------:R-:W-:Y:S01]  /*6350*/  IMAD.U32 R5, R5, 0x10000, RZ ;  /* 0x0001000005057824 */ /* 0x000fe200078e00ff */
        /* <DEDUP_REMOVED lines=8> */
[----:B------:R-:W-:Y:S01]  /*63e0*/  PRMT R4, R91, 0x7632, R4 ;  /* 0x000076325b047816 */ /* 0x000fe20000000004 */
[----:B------:R-:W-:Y:S01]  /*63f0*/  FADD.FTZ R29, R29, R9 ;  /* 0x000000091d1d7221 */ /* 0x000fe20000010000 */
[----:B------:R-:W-:-:S02]  /*6400*/  SHF.L.U32 R8, R8, 0x10, RZ ;  /* 0x0000001008087819 */ /* 0x000fc400000006ff */
[----:B------:R-:W-:Y:S02]  /*6410*/  SHF.L.U32 R30, R89, 0x10, RZ ;  /* 0x00000010591e7819 */ /* 0x000fe400000006ff */
[----:B------:R-:W-:Y:S01]  /*6420*/  SHF.L.U32 R27, R27, 0x10, RZ ;  /* 0x000000101b1b7819 */ /* 0x000fe200000006ff */
[----:B------:R-:W-:Y:S01]  /*6430*/  FADD.FTZ R31, R31, R8 ;  /* 0x000000081f1f7221 */ /* 0x000fe20000010000 */
[----:B------:R-:W-:Y:S01]  /*6440*/  SHF.L.U32 R4, R4, 0x10, RZ ;  /* 0x0000001004047819 */ /* 0x000fe200000006ff */
[----:B------:R-:W-:-:S04]  /*6450*/  FADD.FTZ R30, R30, R5 ;  /* 0x000000051e1e7221 */ /* 0x000fc80000010000 */
[----:B------:R-:W-:Y:S01]  /*6460*/  FADD.FTZ R27, R27, R4 ;  /* 0x000000041b1b7221 */ /* 0x000fe20000010000 */
[----:B------:R-:W-:Y:S06]  /*6470*/  BRA `(.L_x_16288) ;  /* 0x0000000000887947 */ /* 0x000fec0003800000 */
.L_x_16286:
[----:B------:R-:W-:Y:S05]  /*6480*/  @!P0 BRA `(.L_x_16289) ;  /* 0x0000000000548947 */ /* 0x000fea0003800000 */
        /* <DEDUP_REMOVED lines=21> */
.L_x_16289:
        /* <DEDUP_REMOVED lines=12> */
.L_x_16288:
        /* <DEDUP_REMOVED lines=15> */
[C---:B-----5:R-:W-:Y:S02]  /*6790*/  PRMT R21, R4.reuse, 0x7632, R21 ;  /* 0x0000763204157816 */ /* 0x060fe40000000015 */
[----:B------:R-:W-:Y:S02]  /*67a0*/  SHF.L.U32 R20, R4, 0x10, RZ ;  /* 0x0000001004147819 */ /* 0x000fe400000006ff */
[----:B------:R-:W-:Y:S02]  /*67b0*/  SHF.L.U32 R4, R88, 0x10, RZ ;  /* 0x0000001058047819 */ /* 0x000fe400000006ff */
[----:B------:R-:W-:Y:S02]  /*67c0*/  SHF.L.U32 R22, R5, 0x10, RZ ;  /* 0x0000001005167819 */ /* 0x000fe400000006ff */
[----:B------:R-:W-:Y:S01]  /*67d0*/  SHF.L.U32 R16, R6, 0x10, RZ ;  /* 0x0000001006107819 */ /* 0x000fe200000006ff */
[----:B------:R-:W-:Y:S01]  /*67e0*/  FADD.FTZ R20, R4, R20 ;  /* 0x0000001404147221 */ /* 0x000fe20000010000 */
[----:B------:R-:W-:-:S02]  /*67f0*/  SHF.L.U32 R4, R89, 0x10, RZ ;  /* 0x0000001059047819 */ /* 0x000fc400000006ff */
[----:B------:R-:W-:Y:S01]  /*6800*/  PRMT R17, R6, 0x7632, R17 ;  /* 0x0000763206117816 */ /* 0x000fe20000000011 */
[----:B------:R-:W-:Y:S01]  /*6810*/  FADD.FTZ R20, R84, R20 ;  /* 0x0000001454147221 */ /* 0x000fe20000010000 */
[----:B------:R-:W-:Y:S01]  /*6820*/  SHF.L.U32 R18, R7, 0x10, RZ ;  /* 0x0000001007127819 */ /* 0x000fe200000006ff */
[----:B------:R-:W-:Y:S01]  /*6830*/  FADD.FTZ R22, R4, R22 ;  /* 0x0000001604167221 */ /* 0x000fe20000010000 */
[----:B------:R-:W-:Y:S01]  /*6840*/  IMAD.U32 R4, R90, 0x10000, RZ ;  /* 0x000100005a047824 */ /* 0x000fe200078e00ff */
[----:B------:R-:W-:Y:S02]  /*6850*/  SHF.L.U32 R17, R17, 0x10, RZ ;  /* 0x0000001011117819 */ /* 0x000fe400000006ff */
[----:B------:R-:W-:Y:S01]  /*6860*/  PRMT R9, R88, 0x7632, R9 ;  /* 0x0000763258097816 */ /* 0x000fe20000000009 */
[----:B------:R-:W-:Y:S01]  /*6870*/  FADD.FTZ R16, R4, R16 ;  /* 0x0000001004107221 */ /* 0x000fe20000010000 */
[----:B------:R-:W-:Y:S01]  /*6880*/  PRMT R4, R90, 0x7632, R4 ;  /* 0x000076325a047816 */ /* 0x000fe20000000004 */
[----:B------:R-:W-:Y:S01]  /*6890*/  FADD.FTZ R22, R86, R22 ;  /* 0x0000001656167221 */ /* 0x000fe20000010000 */
[----:B------:R-:W-:Y:S01]  /*68a0*/  PRMT R23, R5, 0x7632, R23 ;  /* 0x0000763205177816 */ /* 0x000fe20000000017 */
[----:B------:R-:W-:Y:S01]  /*68b0*/  FADD.FTZ R16, R80, R16 ;  /* 0x0000001050107221 */ /* 0x000fe20000010000 */
[----:B------:R-:W-:-:S02]  /*68c0*/  SHF.L.U32 R4, R4, 0x10, RZ ;  /* 0x0000001004047819 */ /* 0x000fc400000006ff */
[----:B------:R-:W-:Y:S02]  /*68d0*/  PRMT R8, R89, 0x7632, R8 ;  /* 0x0000763259087816 */ /* 0x000fe40000000008 */
[----:B------:R-:W-:Y:S01]  /*68e0*/  PRMT R19, R7, 0x7632, R19 ;  /* 0x0000763207137816 */ /* 0x000fe20000000013 */
[----:B------:R-:W-:Y:S01]  /*68f0*/  FADD.FTZ R17, R17, R4 ;  /* 0x0000000411117221 */ /* 0x000fe20000010000 */
[----:B------:R-:W-:Y:S01]  /*6900*/  SHF.L.U32 R4, R91, 0x10, RZ ;  /* 0x000000105b047819 */ /* 0x000fe200000006ff */
[----:B------:R-:W-:Y:S01]  /*6910*/  IMAD.U32 R8, R8, 0x10000, RZ ;  /* 0x0001000008087824 */ /* 0x000fe200078e00ff */
        /* <DEDUP_REMOVED lines=8> */
[----:B------:R-:W-:Y:S02]  /*69a0*/  IMAD.U32 R4, R4, 0x10000, RZ ;  /* 0x0001000004047824 */ /* 0x000fe400078e00ff */
[----:B------:R-:W-:Y:S01]  /*69b0*/  FADD.FTZ R18, R82, R18 ;  /* 0x0000001252127221 */ /* 0x000fe20000010000 */
[----:B------:R-:W-:Y:S01]  /*69c0*/  FADD.FTZ R23, R23, R8 ;  /* 0x0000000817177221 */ /* 0x000fe20000010000 */
[----:B------:R-:W-:Y:S01]  /*69d0*/  FADD.FTZ R21, R85, R21 ;  /* 0x0000001555157221 */ /* 0x000fe20000010000 */
[----:B------:R-:W-:Y:S02]  /*69e0*/  FADD.FTZ R19, R19, R4 ;  /* 0x0000000413137221 */ /* 0x000fe40000010000 */
[----:B------:R-:W-:-:S02]  /*69f0*/  FADD.FTZ R23, R87, R23 ;  /* 0x0000001757177221 */ /* 0x000fc40000010000 */
[----:B------:R-:W-:Y:S01]  /*6a00*/  FADD.FTZ R19, R83, R19 ;  /* 0x0000001353137221 */ /* 0x000fe20000010000 */
[----:B------:R-:W-:Y:S06]  /*6a10*/  BRA `(.L_x_16292) ;  /* 0x00000004000c7947 */ /* 0x000fec0003800000 */
.L_x_16291:
[----:B-----5:R-:W-:Y:S01]  /*6a20*/  PRMT R21, R4, 0x7632, R21 ;  /* 0x0000763204157816 */ /* 0x020fe20000000015 */
[----:B------:R-:W-:Y:S01]  /*6a30*/  IMAD.U32 R20, R88, 0x10000, RZ ;  /* 0x0001000058147824 */ /* 0x000fe200078e00ff */
[----:B------:R-:W-:Y:S02]  /*6a40*/  SHF.L.U32 R4, R4, 0x10, RZ ;  /* 0x0000001004047819 */ /* 0x000fe400000006ff */
[C---:B------:R-:W-:Y:S02]  /*6a50*/  SHF.L.U32 R16, R6.reuse, 0x10, RZ ;  /* 0x0000001006107819 */ /* 0x040fe400000006ff */
[----:B------:R-:W-:Y:S01]  /*6a60*/  PRMT R17, R6, 0x7632, R17 ;  /* 0x0000763206117816 */ /* 0x000fe20000000011 */
[----:B------:R-:W-:Y:S01]  /*6a70*/  FADD.FTZ R20, R20, R4 ;  /* 0x0000000414147221 */ /* 0x000fe20000010000 */
[----:B------:R-:W-:Y:S02]  /*6a80*/  SHF.L.U32 R4, R90, 0x10, RZ ;  /* 0x000000105a047819 */ /* 0x000fe400000006ff */
[----:B------:R-:W-:-:S02]  /*6a90*/  SHF.L.U32 R17, R17, 0x10, RZ ;  /* 0x0000001011117819 */ /* 0x000fc400000006ff */
[----:B------:R-:W-:Y:S01]  /*6aa0*/  SHF.L.U32 R18, R7, 0x10, RZ ;  /* 0x0000001007127819 */ /* 0x000fe200000006ff */
[----:B------:R-:W-:Y:S01]  /*6ab0*/  FADD.FTZ R16, R4, R16 ;  /* 0x0000001004107221 */ /* 0x000fe20000010000 */
[----:B------:R-:W-:Y:S02]  /*6ac0*/  PRMT R4, R90, 0x7632, R4 ;  /* 0x000076325a047816 */ /* 0x000fe40000000004 */
[----:B------:R-:W-:Y:S02]  /*6ad0*/  PRMT R9, R88, 0x7632, R9 ;  /* 0x0000763258097816 */ /* 0x000fe40000000009 */
[----:B------:R-:W-:Y:S01]  /*6ae0*/  PRMT R23, R5, 0x7632, R23 ;  /* 0x0000763205177816 */ /* 0x000fe20000000017 */
[----:B------:R-:W-:Y:S01]  /*6af0*/  IMAD.U32 R4, R4, 0x10000, RZ ;  /* 0x0001000004047824 */ /* 0x000fe200078e00ff */
[----:B------:R-:W-:Y:S02]  /*6b00*/  PRMT R8, R89, 0x7632, R8 ;  /* 0x0000763259087816 */ /* 0x000fe40000000008 */
[----:B------:R-:W-:Y:S01]  /*6b10*/  PRMT R19, R7, 0x7632, R19 ;  /* 0x0000763207137816 */ /* 0x000fe20000000013 */
[----:B------:R-:W-:Y:S01]  /*6b20*/  FADD.FTZ R17, R17, R4 ;  /* 0x0000000411117221 */ /* 0x000fe20000010000 */
[----:B------:R-:W-:-:S02]  /*6b30*/  SHF.L.U32 R4, R91, 0x10, RZ ;  /* 0x000000105b047819 */ /* 0x000fc400000006ff */
[----:B------:R-:W-:Y:S02]  /*6b40*/  SHF.L.U32 R21, R21, 0x10, RZ ;  /* 0x0000001015157819 */ /* 0x000fe400000006ff */
[----:B------:R-:W-:Y:S01]  /*6b50*/  SHF.L.U32 R9, R9, 0x10, RZ ;  /* 0x0000001009097819 */ /* 0x000fe200000006ff */
[----:B------:R-:W-:Y:S01]  /*6b60*/  FADD.FTZ R18, R4, R18 ;  /* 0x0000001204127221 */ /* 0x000fe20000010000 */
[----:B------:R-:W-:Y:S02]  /*6b70*/  PRMT R4, R91, 0x7632, R4 ;  /* 0x000076325b047816 */ /* 0x000fe40000000004 */
[----:B------:R-:W-:Y:S01]  /*6b80*/  SHF.L.U32 R23, R23, 0x10, RZ ;  /* 0x0000001017177819 */ /* 0x000fe200000006ff */
[----:B------:R-:W-:Y:S01]  /*6b90*/  FADD.FTZ R21, R21, R9 ;  /* 0x0000000915157221 */ /* 0x000fe20000010000 */
[----:B------:R-:W-:Y:S02]  /*6ba0*/  SHF.L.U32 R8, R8, 0x10, RZ ;  /* 0x0000001008087819 */ /* 0x000fe400000006ff */
[----:B------:R-:W-:-:S02]  /*6bb0*/  SHF.L.U32 R5, R5, 0x10, RZ ;  /* 0x0000001005057819 */ /* 0x000fc400000006ff */
[----:B------:R-:W-:Y:S01]  /*6bc0*/  SHF.L.U32 R22, R89, 0x10, RZ ;  /* 0x0000001059167819 */ /* 0x000fe200000006ff */
[----:B------:R-:W-:Y:S01]  /*6bd0*/  FADD.FTZ R23, R23, R8 ;  /* 0x0000000817177221 */ /* 0x000fe20000010000 */
[----:B------:R-:W-:Y:S02]  /*6be0*/  SHF.L.U32 R19, R19, 0x10, RZ ;  /* 0x0000001013137819 */ /* 0x000fe400000006ff */
[----:B------:R-:W-:Y:S01]  /*6bf0*/  SHF.L.U32 R4, R4, 0x10, RZ ;  /* 0x0000001004047819 */ /* 0x000fe200000006ff */
[----:B------:R-:W-:-:S04]  /*6c00*/  FADD.FTZ R22, R22, R5 ;  /* 0x0000000516167221 */ /* 0x000fc80000010000 */
[----:B------:R-:W-:Y:S01]  /*6c10*/  FADD.FTZ R19, R19, R4 ;  /* 0x0000000413137221 */ /* 0x000fe20000010000 */
[----:B------:R-:W-:Y:S06]  /*6c20*/  BRA `(.L_x_16292) ;  /* 0x0000000000887947 */ /* 0x000fec0003800000 */
.L_x_16290:
        /* <DEDUP_REMOVED lines=22> */
.L_x_16293:
        /* <DEDUP_REMOVED lines=12> */
.L_x_16292:
[----:B------:R-:W0:Y:S01]  /*6e50*/  @P0 LDC.64 R4, c[0x0][0x3a0] ;  /* 0x0000e800ff040b82 */ /* 0x000e220000000a00 */
[----:B------:R-:W-:Y:S01]  /*6e60*/  IADD3 R245, PT, PT, R0, 0x100, RZ ;  /* 0x0000010000f57810 */ /* 0x000fe20007ffe0ff */
[----:B------:R-:W-:-:S05]  /*6e70*/  IMAD.WIDE.U32 R8, R246, 0x20, R250 ;  /* 0x00000020f6087825 */ /* 0x000fca00078e00fa */
[----:B------:R1:W-:Y:S01]  /*6e80*/  STG.E.128 desc[UR6][R8.64], R20 ;  /* 0x0000001408007986 */ /* 0x0003e2000c101d06 */
[----:B------:R-:W2:Y:S03]  /*6e90*/  @P1 LDC.64 R6, c[0x0][0x398] ;  /* 0x0000e600ff061b82 */ /* 0x000ea60000000a00 */
[----:B------:R1:W-:Y:S01]  /*6ea0*/  STG.E.128 desc[UR6][R8.64+0x10], R16 ;  /* 0x0000101008007986 */ /* 0x0003e2000c101d06 */
[----:B0-----:R-:W-:-:S05]  /*6eb0*/  @P0 IMAD.WIDE.U32 R4, R245, 0x20, R4 ;  /* 0x00000020f5040825 */ /* 0x001fca00078e0004 */
[----:B------:R-:W5:Y:S01]  /*6ec0*/  @P0 LDG.E.128 R84, desc[UR6][R4.64] ;  /* 0x0000000604540981 */ /* 0x000f62000c1e1d00 */
[----:B--2---:R-:W-:-:S03]  /*6ed0*/  @P1 IMAD.WIDE.U32 R6, R245, 0x10, R6 ;  /* 0x00000010f5061825 */ /* 0x004fc600078e0006 */
        /* <DEDUP_REMOVED lines=9> */
[----:B------:R-:W-:Y:S02]  /*6f70*/  SHF.L.U32 R10, R10, 0x10, RZ ;  /* 0x000000100a0a7819 */ /* 0x000fe400000006ff */
[----:B------:R-:W-:Y:S02]  /*6f80*/  SHF.L.U32 R4, R4, 0x10, RZ ;  /* 0x0000001004047819 */ /* 0x000fe400000006ff */
[----:B------:R-:W-:Y:S01]  /*6f90*/  PRMT R9, R5, 0x7632, R9 ;  /* 0x0000763205097816 */ /* 0x000fe20000000009 */
[----:B------:R-:W-:Y:S01]  /*6fa0*/  FADD.FTZ R11, R11, R10 ;  /* 0x0000000a0b0b7221 */ /* 0x000fe20000010000 */
[----:B------:R-:W-:-:S02]  /*6fb0*/  SHF.L.U32 R10, R88, 0x10, RZ ;  /* 0x00000010580a7819 */ /* 0x000fc400000006ff */
[----:B------:R-:W-:Y:S01]  /*6fc0*/  SHF.L.U32 R5, R5, 0x10, RZ ;  /* 0x0000001005057819 */ /* 0x000fe200000006ff */
[----:B------:R-:W-:Y:S01]  /*6fd0*/  IMAD.U32 R9, R9, 0x10000, RZ ;  /* 0x0001000009097824 */ /* 0x000fe200078e00ff */
[C---:B------:R-:W-:Y:S01]  /*6fe0*/  PRMT R8, R89.reuse, 0x7632, R8 ;  /* 0x0000763259087816 */ /* 0x040fe20000000008 */
[----:B------:R-:W-:Y:S01]  /*6ff0*/  FADD.FTZ R10, R10, R4 ;  /* 0x000000040a0a7221 */ /* 0x000fe20000010000 */
[----:B------:R-:W-:Y:S01]  /*7000*/  SHF.L.U32 R4, R89, 0x10, RZ ;  /* 0x0000001059047819 */ /* 0x000fe200000006ff */
[----:B------:R-:W-:Y:S01]  /*7010*/  FADD.FTZ R13, R85, R11 ;  /* 0x0000000b550d7221 */ /* 0x000fe20000010000 */
[----:B------:R-:W-:Y:S01]  /*7020*/  SHF.L.U32 R8, R8, 0x10, RZ ;  /* 0x0000001008087819 */ /* 0x000fe200000006ff */
[----:B------:R-:W-:Y:S02]  /*7030*/  FADD.FTZ R12, R84, R10 ;  /* 0x0000000a540c7221 */ /* 0x000fe40000010000 */
[----:B------:R-:W-:Y:S01]  /*7040*/  FADD.FTZ R14, R4, R5 ;  /* 0x00000005040e7221 */ /* 0x000fe20000010000 */
[----:B------:R-:W-:Y:S01]  /*7050*/  SHF.L.U32 R5, R90, 0x10, RZ ;  /* 0x000000105a057819 */ /* 0x000fe200000006ff */
[----:B------:R-:W-:-:S02]  /*7060*/  IMAD.U32 R4, R6, 0x10000, RZ ;  /* 0x0001000006047824 */ /* 0x000fc400078e00ff */
[----:B------:R-:W-:Y:S01]  /*7070*/  FADD.FTZ R9, R9, R8 ;  /* 0x0000000809097221 */ /* 0x000fe20000010000 */
[----:B------:R-:W-:Y:S01]  /*7080*/  FADD.FTZ R14, R86, R14 ;  /* 0x0000000e560e7221 */ /* 0x000fe20000010000 */
[--C-:B------:R-:W-:Y:S01]  /*7090*/  FADD.FTZ R8, R5, R4.reuse ;  /* 0x0000000405087221 */ /* 0x100fe20000010000 */
[----:B------:R-:W-:Y:S01]  /*70a0*/  PRMT R5, R6, 0x7632, R5 ;  /* 0x0000763206057816 */ /* 0x000fe20000000005 */
[----:B------:R-:W-:Y:S01]  /*70b0*/  FADD.FTZ R15, R87, R9 ;  /* 0x00000009570f7221 */ /* 0x000fe20000010000 */
[----:B------:R-:W-:Y:S01]  /*70c0*/  PRMT R4, R90, 0x7632, R4 ;  /* 0x000076325a047816 */ /* 0x000fe20000000004 */
[----:B------:R-:W-:Y:S01]  /*70d0*/  FADD.FTZ R8, R80, R8 ;  /* 0x0000000850087221 */ /* 0x000fe20000010000 */
[----:B------:R-:W-:Y:S02]  /*70e0*/  SHF.L.U32 R5, R5, 0x10, RZ ;  /* 0x0000001005057819 */ /* 0x000fe400000006ff */
[----:B------:R-:W-:Y:S02]  /*70f0*/  SHF.L.U32 R4, R4, 0x10, RZ ;  /* 0x0000001004047819 */ /* 0x000fe400000006ff */
[----:B------:R-:W-:-:S02]  /*7100*/  SHF.L.U32 R6, R7, 0x10, RZ ;  /* 0x0000001007067819 */ /* 0x000fc400000006ff */
[----:B------:R-:W-:Y:S01]  /*7110*/  PRMT R7, R7, 0x7632, R7 ;  /* 0x0000763207077816 */ /* 0x000fe20000000007 */
[----:B------:R-:W-:Y:S01]  /*7120*/  FADD.FTZ R4, R5, R4 ;  /* 0x0000000405047221 */ /* 0x000fe20000010000 */
[----:B------:R-:W-:-:S03]  /*7130*/  SHF.L.U32 R5, R91, 0x10, RZ ;  /* 0x000000105b057819 */ /* 0x000fc600000006ff */
[----:B------:R-:W-:Y:S02]  /*7140*/  IMAD.U32 R7, R7, 0x10000, RZ ;  /* 0x0001000007077824 */ /* 0x000fe400078e00ff */
        /* <DEDUP_REMOVED lines=8> */
.L_x_16295:
[----:B-----5:R-:W-:Y:S02]  /*71d0*/  PRMT R8, R5, 0x7632, R8 ;  /* 0x0000763205087816 */ /* 0x020fe40000000008 */
[----:B------:R-:W-:Y:S02]  /*71e0*/  PRMT R9, R89, 0x7632, R9 ;  /* 0x0000763259097816 */ /* 0x000fe40000000009 */
[----:B------:R-:W-:Y:S02]  /*71f0*/  SHF.L.U32 R8, R8, 0x10, RZ ;  /* 0x0000001008087819 */ /* 0x000fe400000006ff */
[----:B------:R-:W-:Y:S02]  /*7200*/  SHF.L.U32 R9, R9, 0x10, RZ ;  /* 0x0000001009097819 */ /* 0x000fe400000006ff */
[C---:B------:R-:W-:Y:S01]  /*7210*/  PRMT R10, R4.reuse, 0x7632, R10 ;  /* 0x00007632040a7816 */ /* 0x040fe2000000000a */
[----:B------:R-:W-:Y:S01]  /*7220*/  IMAD.U32 R4, R4, 0x10000, RZ ;  /* 0x0001000004047824 */ /* 0x000fe200078e00ff */
        /* <DEDUP_REMOVED lines=9> */
[----:B------:R-:W-:Y:S01]  /*72c0*/  SHF.L.U32 R4, R6, 0x10, RZ ;  /* 0x0000001006047819 */ /* 0x000fe200000006ff */
[----:B------:R-:W-:Y:S01]  /*72d0*/  FADD.FTZ R13, R10, R11 ;  /* 0x0000000b0a0d7221 */ /* 0x000fe20000010000 */
        /* <DEDUP_REMOVED lines=11> */
[----:B------:R-:W-:Y:S02]  /*7390*/  PRMT R4, R91, 0x7632, R4 ;  /* 0x000076325b047816 */ /* 0x000fe40000000004 */
[----:B------:R-:W-:Y:S02]  /*73a0*/  SHF.L.U32 R5, R5, 0x10, RZ ;  /* 0x0000001005057819 */ /* 0x000fe400000006ff */
[----:B------:R-:W-:-:S05]  /*73b0*/  SHF.L.U32 R4, R4, 0x10, RZ ;  /* 0x0000001004047819 */ /* 0x000fca00000006ff */
[----:B------:R-:W-:Y:S01]  /*73c0*/  FADD.FTZ R11, R5, R4 ;  /* 0x00000004050b7221 */ /* 0x000fe20000010000 */
[----:B------:R-:W-:Y:S06]  /*73d0*/  BRA `(.L_x_16296) ;  /* 0x0000000000887947 */ /* 0x000fec0003800000 */
.L_x_16294:
[----:B------:R-:W-:Y:S05]  /*73e0*/  @!P0 BRA `(.L_x_16297) ;  /* 0x0000000000548947 */ /* 0x000fea0003800000 */
[C---:B-----5:R-:W-:Y:S01]  /*73f0*/  PRMT R12, R4.reuse, 0x7632, R12 ;  /* 0x00007632040c7816 */ /* 0x060fe2000000000c */
[----:B------:R-:W-:Y:S01]  /*7400*/  IMAD.U32 R10, R4, 0x10000, RZ ;  /* 0x00010000040a7824 */ /* 0x000fe200078e00ff */
[C---:B------:R-:W-:Y:S02]  /*7410*/  PRMT R4, R5.reuse, 0x7632, R4 ;  /* 0x0000763205047816 */ /* 0x040fe40000000004 */
[----:B------:R-:W-:Y:S02]  /*7420*/  SHF.L.U32 R8, R5, 0x10, RZ ;  /* 0x0000001005087819 */ /* 0x000fe400000006ff */
[----:B------:R-:W-:Y:S02]  /*7430*/  PRMT R5, R6, 0x7632, R5 ;  /* 0x0000763206057816 */ /* 0x000fe40000000005 */
        /* <DEDUP_REMOVED lines=15> */
[----:B------:R-:W-:Y:S06]  /*7530*/  BRA `(.L_x_16296) ;  /* 0x0000000000307947 */ /* 0x000fec0003800000 */
.L_x_16297:
[C---:B-----5:R-:W-:Y:S02]  /*7540*/  PRMT R9, R4.reuse, 0x7632, R9 ;  /* 0x0000763204097816 */ /* 0x060fe40000000009 */
[----:B------:R-:W-:Y:S02]  /*7550*/  SHF.L.U32 R12, R4, 0x10, RZ ;  /* 0x00000010040c7819 */ /* 0x000fe400000006ff */
[----:B------:R-:W-:Y:S01]  /*7560*/  PRMT R4, R5, 0x7632, R4 ;  /* 0x0000763205047816 */ /* 0x000fe20000000004 */
        /* <DEDUP_REMOVED lines=8> */
[----:B------:R-:W-:-:S07]  /*75f0*/  SHF.L.U32 R11, R6, 0x10, RZ ;  /* 0x00000010060b7819 */ /* 0x000fce00000006ff */
.L_x_16296:
[----:B------:R-:W0:Y:S01]  /*7600*/  @P1 LDC.64 R6, c[0x0][0x398] ;  /* 0x0000e600ff061b82 */ /* 0x000e220000000a00 */
[----:B------:R-:W-:Y:S01]  /*7610*/  IMAD.WIDE.U32 R4, R245, 0x20, R250 ;  /* 0x00000020f5047825 */ /* 0x000fe200078e00fa */
[----:B------:R-:W-:-:S04]  /*7620*/  IADD3 R247, PT, PT, R0, 0x120, RZ ;  /* 0x0000012000f77810 */ /* 0x000fc80007ffe0ff */
[----:B------:R-:W-:Y:S04]  /*7630*/  STG.E.128 desc[UR6][R4.64], R12 ;  /* 0x0000000c04007986 */ /* 0x000fe8000c101d06 */
[----:B------:R0:W-:Y:S02]  /*7640*/  STG.E.128 desc[UR6][R4.64+0x10], R8 ;  /* 0x0000100804007986 */ /* 0x0001e4000c101d06 */
[----:B0-----:R-:W-:-:S05]  /*7650*/  @P1 IMAD.WIDE.U32 R4, R247, 0x10, R6 ;  /* 0x00000010f7041825 */ /* 0x001fca00078e0006 */
[----:B------:R0:W5:Y:S02]  /*7660*/  @P1 LDG.E.128 R88, desc[UR6][R4.64] ;  /* 0x0000000604581981 */ /* 0x000164000c1e1d00 */
[----:B0-----:R-:W0:Y:S02]  /*7670*/  @P0 LDC.64 R4, c[0x0][0x3a0] ;  /* 0x0000e800ff040b82 */ /* 0x001e240000000a00 */
[----:B0-----:R-:W-:-:S05]  /*7680*/  @P0 IMAD.WIDE.U32 R4, R247, 0x20, R4 ;  /* 0x00000020f7040825 */ /* 0x001fca00078e0004 */
[----:B------:R-:W5:Y:S04]  /*7690*/  @P0 LDG.E.128 R84, desc[UR6][R4.64] ;  /* 0x0000000604540981 */ /* 0x000f68000c1e1d00 */
[----:B------:R0:W5:Y:S02]  /*76a0*/  @P0 LDG.E.128 R80, desc[UR6][R4.64+0x10] ;  /* 0x0000100604500981 */ /* 0x000164000c1e1d00 */
[----:B0-----:R-:W-:-:S05]  /*76b0*/  IMAD.WIDE.U32 R4, R247, 0x10, R236 ;  /* 0x00000010f7047825 */ /* 0x001fca00078e00ec */
[----:B------:R0:W5:Y:S01]  /*76c0*/  LDG.E.128 R236, desc[UR6][R4.64] ;  /* 0x0000000604ec7981 */ /* 0x000162000c1e1d00 */
[----:B------:R-:W-:Y:S05]  /*76d0*/  @!P1 BRA `(.L_x_16298) ;  /* 0x00000004002c9947 */ /* 0x000fea0003800000 */
[----:B------:R-:W-:Y:S05]  /*76e0*/  @!P0 BRA `(.L_x_16299) ;  /* 0x0000000000a48947 */ /* 0x000fea0003800000 */
        /* <DEDUP_REMOVED lines=10> */
[----:B------:R-:W-:-:S03]  /*7790*/  SHF.L.U32 R6, R88, 0x10, RZ ;  /* 0x0000001058067819 */ /* 0x000fc600000006ff */
[----:B------:R-:W-:Y:S01]  /*77a0*/  FADD.FTZ R7, R7, R4 ;  /* 0x0000000407077221 */ /* 0x000fe20000010000 */
[----:B------:R-:W-:Y:S01]  /*77b0*/  SHF.L.U32 R4, R236, 0x10, RZ ;  /* 0x00000010ec047819 */ /* 0x000fe200000006ff */
[----:B------:R-:W-:Y:S02]  /*77c0*/  IMAD.U32 R236, R89, 0x10000, RZ ;  /* 0x0001000059ec7824 */ /* 0x000fe400078e00ff */
[----:B------:R-:W-:Y:S01]  /*77d0*/  FADD.FTZ R5, R85, R5 ;  /* 0x0000000555057221 */ /* 0x000fe20000010000 */
[----:B------:R-:W-:Y:S01]  /*77e0*/  FADD.FTZ R7, R87, R7 ;  /* 0x0000000757077221 */ /* 0x000fe20000010000 */
[----:B------:R-:W-:Y:S01]  /*77f0*/  FADD.FTZ R4, R6, R4 ;  /* 0x0000000406047221 */ /* 0x000fe20000010000 */
[----:B------:R-:W-:Y:S02]  /*7800*/  SHF.L.U32 R6, R237, 0x10, RZ ;  /* 0x00000010ed067819 */ /* 0x000fe400000006ff */
[----:B------:R-:W-:Y:S01]  /*7810*/  SHF.L.U32 R237, R90, 0x10, RZ ;  /* 0x000000105aed7819 */ /* 0x000fe200000006ff */
[----:B------:R-:W-:-:S02]  /*7820*/  FADD.FTZ R4, R84, R4 ;  /* 0x0000000454047221 */ /* 0x000fc40000010000 */
        /* <DEDUP_REMOVED lines=8> */
[----:B------:R-:W-:-:S05]  /*78b0*/  SHF.L.U32 R237, R237, 0x10, RZ ;  /* 0x00000010eded7819 */ /* 0x000fca00000006ff */
[----:B------:R-:W-:Y:S01]  /*78c0*/  FADD.FTZ R237, R238, R237 ;  /* 0x000000edeeed7221 */ /* 0x000fe20000010000 */
[----:B------:R-:W-:-:S03]  /*78d0*/  SHF.L.U32 R238, R239, 0x10, RZ ;  /* 0x00000010efee7819 */ /* 0x000fc600000006ff */
[----:B------:R-:W-:Y:S02]  /*78e0*/  FADD.FTZ R237, R81, R237 ;  /* 0x000000ed51ed7221 */ /* 0x000fe40000010000 */
[----:B------:R-:W-:Y:S01]  /*78f0*/  FADD.FTZ R238, R242, R238 ;  /* 0x000000eef2ee7221 */ /* 0x000fe20000010000 */
[----:B------:R-:W-:Y:S02]  /*7900*/  PRMT R242, R239, 0x7632, R242 ;  /* 0x00007632eff27816 */ /* 0x000fe400000000f2 */
[----:B------:R-:W-:Y:S01]  /*7910*/  PRMT R239, R91, 0x7632, R239 ;  /* 0x000076325bef7816 */ /* 0x000fe200000000ef */
[----:B------:R-:W-:Y:S01]  /*7920*/  FADD.FTZ R238, R82, R238 ;  /* 0x000000ee52ee7221 */ /* 0x000fe20000010000 */
[----:B------:R-:W-:Y:S02]  /*7930*/  SHF.L.U32 R242, R242, 0x10, RZ ;  /* 0x00000010f2f27819 */ /* 0x000fe400000006ff */
[----:B------:R-:W-:-:S05]  /*7940*/  SHF.L.U32 R239, R239, 0x10, RZ ;  /* 0x00000010efef7819 */ /* 0x000fca00000006ff */
[----:B------:R-:W-:-:S04]  /*7950*/  FADD.FTZ R239, R242, R239 ;  /* 0x000000eff2ef7221 */ /* 0x000fc80000010000 */
[----:B------:R-:W-:Y:S01]  /*7960*/  FADD.FTZ R239, R83, R239 ;  /* 0x000000ef53ef7221 */ /* 0x000fe20000010000 */
[----:B------:R-:W-:Y:S06]  /*7970*/  BRA `(.L_x_16300) ;  /* 0x00000004000c7947 */ /* 0x000fec0003800000 */
.L_x_16299:
[----:B0----5:R-:W-:Y:S02]  /*7980*/  PRMT R5, R236, 0x7632, R5 ;  /* 0x00007632ec057816 */ /* 0x021fe40000000005 */
        /* <DEDUP_REMOVED lines=17> */
[C---:B------:R-:W-:Y:S02]  /*7aa0*/  SHF.L.U32 R236, R238.reuse, 0x10, RZ ;  /* 0x00000010eeec7819 */ /* 0x040fe400000006ff */
[----:B------:R-:W-:-:S03]  /*7ab0*/  PRMT R238, R238, 0x7632, R238 ;  /* 0x00007632eeee7816 */ /* 0x000fc600000000ee */
[----:B------:R-:W-:Y:S01]  /*7ac0*/  FADD.FTZ R236, R237, R236 ;  /* 0x000000ecedec7221 */ /* 0x000fe20000010000 */
[----:B------:R-:W-:Y:S02]  /*7ad0*/  PRMT R237, R90, 0x7632, R237 ;  /* 0x000076325aed7816 */ /* 0x000fe400000000ed */
[----:B------:R-:W-:Y:S02]  /*7ae0*/  SHF.L.U32 R238, R238, 0x10, RZ ;  /* 0x00000010eeee7819 */ /* 0x000fe400000006ff */
[----:B------:R-:W-:-:S05]  /*7af0*/  SHF.L.U32 R237, R237, 0x10, RZ ;  /* 0x00000010eded7819 */ /* 0x000fca00000006ff */
[----:B------:R-:W-:Y:S01]  /*7b00*/  FADD.FTZ R237, R238, R237 ;  /* 0x000000edeeed7221 */ /* 0x000fe20000010000 */
[----:B------:R-:W-:-:S05]  /*7b10*/  SHF.L.U32 R238, R239, 0x10, RZ ;  /* 0x00000010efee7819 */ /* 0x000fca00000006ff */
[----:B------:R-:W-:Y:S01]  /*7b20*/  FADD.FTZ R238, R242, R238 ;  /* 0x000000eef2ee7221 */ /* 0x000fe20000010000 */
[----:B------:R-:W-:Y:S02]  /*7b30*/  PRMT R242, R239, 0x7632, R242 ;  /* 0x00007632eff27816 */ /* 0x000fe400000000f2 */
[----:B------:R-:W-:Y:S02]  /*7b40*/  PRMT R239, R91, 0x7632, R239 ;  /* 0x000076325bef7816 */ /* 0x000fe400000000ef */
[----:B------:R-:W-:-:S03]  /*7b50*/  SHF.L.U32 R242, R242, 0x10, RZ ;  /* 0x00000010f2f27819 */ /* 0x000fc600000006ff */
[----:B------:R-:W-:-:S04]  /*7b60*/  IMAD.U32 R239, R239, 0x10000, RZ ;  /* 0x00010000efef7824 */ /* 0x000fc800078e00ff */
[----:B------:R-:W-:Y:S01]  /*7b70*/  FADD.FTZ R239, R242, R239 ;  /* 0x000000eff2ef7221 */ /* 0x000fe20000010000 */
[----:B------:R-:W-:Y:S06]  /*7b80*/  BRA `(.L_x_16300) ;  /* 0x0000000000887947 */ /* 0x000fec0003800000 */
.L_x_16298:
[----:B------:R-:W-:Y:S05]  /*7b90*/  @!P0 BRA `(.L_x_16301) ;  /* 0x0000000000548947 */ /* 0x000fea0003800000 */
[C---:B-----5:R-:W-:Y:S02]  /*7ba0*/  PRMT R7, R237.reuse, 0x7632, R7 ;  /* 0x00007632ed077816 */ /* 0x060fe40000000007 */
[----:B------:R-:W-:Y:S02]  /*7bb0*/  SHF.L.U32 R6, R237, 0x10, RZ ;  /* 0x00000010ed067819 */ /* 0x000fe400000006ff */
[----:B0-----:R-:W-:Y:S01]  /*7bc0*/  PRMT R5, R236, 0x7632, R5 ;  /* 0x00007632ec057816 */ /* 0x001fe20000000005 */
[----:B------:R-:W-:Y:S01]  /*7bd0*/  IMAD.U32 R7, R7, 0x10000, RZ ;  /* 0x0001000007077824 */ /* 0x000fe200078e00ff */
[----:B------:R-:W-:Y:S01]  /*7be0*/  PRMT R237, R238, 0x7632, R237 ;  /* 0x00007632eeed7816 */ /* 0x000fe200000000ed */
        /* <DEDUP_REMOVED lines=16> */
.L_x_16301:
[C---:B-----5:R-:W-:Y:S02]  /*7cf0*/  PRMT R7, R237.reuse, 0x7632, R7 ;  /* 0x00007632ed077816 */ /* 0x060fe40000000007 */
[----:B------:R-:W-:Y:S02]  /*7d00*/  SHF.L.U32 R6, R237, 0x10, RZ ;  /* 0x00000010ed067819 */ /* 0x000fe400000006ff */
[----:B0-----:R-:W-:Y:S02]  /*7d10*/  PRMT R5, R236, 0x7632, R5 ;  /* 0x00007632ec057816 */ /* 0x001fe40000000005 */
[----:B------:R-:W-:Y:S02]  /*7d20*/  PRMT R237, R238, 0x7632, R237 ;  /* 0x00007632eeed7816 */ /* 0x000fe400000000ed */
[----:B------:R-:W-:Y:S02]  /*7d30*/  PRMT R242, R239, 0x7632, R242 ;  /* 0x00007632eff27816 */ /* 0x000fe400000000f2 */
[----:B------:R-:W-:-:S02]  /*7d40*/  SHF.L.U32 R4, R236, 0x10, RZ ;  /* 0x00000010ec047819 */ /* 0x000fc400000006ff */
[----:B------:R-:W-:Y:S01]  /*7d50*/  SHF.L.U32 R236, R238, 0x10, RZ ;  /* 0x00000010eeec7819 */ /* 0x000fe200000006ff */
[----:B------:R-:W-:Y:S01]  /*7d60*/  IMAD.U32 R238, R239, 0x10000, RZ ;  /* 0x00010000efee7824 */ /* 0x000fe200078e00ff */
[----:B------:R-:W-:Y:S02]  /*7d70*/  SHF.L.U32 R5, R5, 0x10, RZ ;  /* 0x0000001005057819 */ /* 0x000fe400000006ff */
[----:B------:R-:W-:Y:S02]  /*7d80*/  SHF.L.U32 R7, R7, 0x10, RZ ;  /* 0x0000001007077819 */ /* 0x000fe400000006ff */
[----:B------:R-:W-:Y:S02]  /*7d90*/  SHF.L.U32 R237, R237, 0x10, RZ ;  /* 0x00000010eded7819 */ /* 0x000fe400000006ff */
[----:B------:R-:W-:-:S07]  /*7da0*/  SHF.L.U32 R239, R242, 0x10, RZ ;  /* 0x00000010f2ef7819 */ /* 0x000fce00000006ff */
.L_x_16300:
[----:B------:R-:W-:Y:S01]  /*7db0*/  IMAD.WIDE.U32 R242, R247, 0x20, R250 ;  /* 0x00000020f7f27825 */ /* 0x000fe200078e00fa */
[----:B------:R-:W0:Y:S01]  /*7dc0*/  S2R R249, SR_TID.X ;  /* 0x0000000000f97919 */ /* 0x000e220000002100 */
[----:B------:R-:W-:-:S03]  /*7dd0*/  UMOV UR11, 0xffffffff ;  /* 0xffffffff000b7882 */ /* 0x000fc60000000000 */
[----:B------:R-:W-:Y:S04]  /*7de0*/  STG.E.128 desc[UR6][R242.64], R4 ;  /* 0x00000004f2007986 */ /* 0x000fe8000c101d06 */
[----:B------:R1:W-:Y:S02]  /*7df0*/  STG.E.128 desc[UR6][R242.64+0x10], R236 ;  /* 0x000010ecf2007986 */ /* 0x0003e4000c101d06 */
[----:B-1----:R-:W-:-:S04]  /*7e00*/  FADD.FTZ R242, RZ, R76 ;  /* 0x0000004cfff27221 */ /* 0x002fc80000010000 */
        /* <DEDUP_REMOVED lines=262> */
.L_x_16315:
[----:B------:R-:W-:Y:S01]  /*8e70*/  STL [R1+0x2d8], R85 ;  /* 0x0002d85501007387 */ /* 0x000fe20000100800 */
[----:B------:R-:W2:Y:S01]  /*8e80*/  LDC R243, c[0x0][0x400] ;  /* 0x00010000fff37b82 */ /* 0x000ea20000000800 */
[----:B-1----:R-:W-:Y:S02]  /*8e90*/  FADD.FTZ R242, R251, R242 ;  /* 0x000000f2fbf27221 */ /* 0x002fe40000010000 */
[----:B------:R1:W-:Y:S04]  /*8ea0*/  STL [R1+0x2d4], R84 ;  /* 0x0002d45401007387 */ /* 0x0003e80000100800 */
[----:B------:R-:W-:Y:S01]  /*8eb0*/  STL [R1+0x2d0], R83 ;  /* 0x0002d05301007387 */ /* 0x000fe20000100800 */
[----:B------:R-:W-:Y:S01]  /*8ec0*/  ISETP.NE.AND P2, PT, RZ, UR9, PT ;  /* 0x00000009ff007c0c */ /* 0x000fe2000bf45270 */
[----:B0-----:R-:W0:Y:S02]  /*8ed0*/  @!P0 LDC.64 R250, c[0x0][0x3c0] ;  /* 0x0000f000fffa8b82 */ /* 0x001e240000000a00 */
[----:B------:R3:W-:Y:S04]  /*8ee0*/  STL [R1+0x2cc], R82 ;  /* 0x0002cc5201007387 */ /* 0x0007e80000100800 */
[----:B------:R-:W-:Y:S02]  /*8ef0*/  STL [R1+0x2c8], R81 ;  /* 0x0002c85101007387 */ /* 0x000fe40000100800 */
[----:B-1----:R-:W1:Y:S02]  /*8f00*/  @!P0 LDC.64 R84, c[0x0][0x3c8] ;  /* 0x0000f200ff548b82 */ /* 0x002e640000000a00 */
[----:B------:R4:W-:Y:S04]  /*8f10*/  STL [R1+0x2c4], R80 ;  /* 0x0002c45001007387 */ /* 0x0009e80000100800 */
[----:B---3--:R-:W3:Y:S01]  /*8f20*/  LDL R82, [R1+0x28] ;  /* 0x0000280001527983 */ /* 0x008ee20000100800 */
[----:B--2---:R-:W-:-:S03]  /*8f30*/  FFMA.FTZ R242, R242, R243, UR10 ;  /* 0x0000000af2f27e23 */ /* 0x004fc600080100f3 */
[----:B------:R-:W2:Y:S04]  /*8f40*/  LDL R83, [R1+0x4c] ;  /* 0x00004c0001537983 */ /* 0x000ea80000100800 */
[----:B----4-:R-:W4:Y:S01]  /*8f50*/  LDL R80, [R1+0x38] ;  /* 0x0000380001507983 */ /* 0x010f220000100800 */
[----:B------:R-:W-:Y:S01]  /*8f60*/  FMUL.FTZ R243, R249, R249 ;  /* 0x000000f9f9f37220 */ /* 0x000fe20000410000 */
[----:B0-----:R-:W-:Y:S02]  /*8f70*/  @!P0 IMAD.WIDE R250, R252, 0x4, R250 ;  /* 0x00000004fcfa8825 */ /* 0x001fe400078e02fa */
[----:B------:R-:W2:Y:S02]  /*8f80*/  LDL R81, [R1+0x50] ;  /* 0x0000500001517983 */ /* 0x000ea40000100800 */
[----:B------:R-:W-:-:S05]  /*8f90*/  FSEL R243, R243, RZ, P2 ;  /* 0x000000fff3f37208 */ /* 0x000fca0001000000 */
[----:B------:R-:W-:-:S06]  /*8fa0*/  FADD.FTZ R243, R242, R243 ;  /* 0x000000f3f2f37221 */ /* 0x000fcc0000010000 */
[----:B------:R-:W0:Y:S01]  /*8fb0*/  MUFU.RSQ R243, R243 ;  /* 0x000000f300f37308 */ /* 0x000e220000001400 */
[----:B------:R-:W-:Y:S01]  /*8fc0*/  FSEL R242, R249, RZ, !P2 ;  /* 0x000000fff9f27208 */ /* 0x000fe20005000000 */
[----:B------:R1:W-:Y:S04]  /*8fd0*/  @!P0 STG.E desc[UR6][R250.64], R249 ;  /* 0x000000f9fa008986 */ /* 0x0003e8000c101906 */
[----:B------:R-:W-:Y:S01]  /*8fe0*/  FADD.FTZ R76, -R242, R76 ;  /* 0x0000004cf24c7221 */ /* 0x000fe20000010100 */
[----:B-1----:R-:W-:-:S03]  /*8ff0*/  IMAD.U32 R249, R132, 0x10000, RZ ;  /* 0x0001000084f97824 */ /* 0x002fc600078e00ff */
[----:B0-----:R-:W-:Y:S01]  /*9000*/  FMUL.FTZ R76, R243, R76 ;  /* 0x0000004cf34c7220 */ /* 0x001fe20000410000 */
[----:B------:R-:W-:Y:S02]  /*9010*/  @!P0 IMAD.WIDE R250, R252, 0x4, R84 ;  /* 0x00000004fcfa8825 */ /* 0x000fe400078e0254 */
[----:B------:R-:W2:Y:S01]  /*9020*/  LDL R84, [R1+0x48] ;  /* 0x0000480001547983 */ /* 0x000ea20000100800 */
[----:B----4-:R-:W-:-:S05]  /*9030*/  SHF.L.U32 R80, R80, 0x10, RZ ;  /* 0x0000001050507819 */ /* 0x010fca00000006ff */
[----:B------:R-:W-:Y:S02]  /*9040*/  FFMA.FTZ R85, R76, R80, R249 ;  /* 0x000000504c557223 */ /* 0x000fe400000100f9 */
[----:B------:R-:W4:Y:S04]  /*9050*/  LDL R249, [R1] ;  /* 0x0000000001f97983 */ /* 0x000f280000100800 */
[----:B------:R3:W-:Y:S02]  /*9060*/  @!P0 STG.E desc[UR6][R250.64], R243 ;  /* 0x000000f3fa008986 */ /* 0x0007e4000c101906 */
[----:B---3--:R-:W-:Y:S02]  /*9070*/  SHF.L.U32 R250, R82, 0x10, RZ ;  /* 0x0000001052fa7819 */ /* 0x008fe400000006ff */
[----:B------:R-:W-:Y:S01]  /*9080*/  SHF.L.U32 R251, R92, 0x10, RZ ;  /* 0x000000105cfb7819 */ /* 0x000fe200000006ff */
[----:B------:R-:W3:Y:S04]  /*9090*/  LDL R82, [R1+0x2c] ;  /* 0x00002c0001527983 */ /* 0x000ee80000100800 */
[----:B------:R-:W-:Y:S01]  /*90a0*/  FFMA.FTZ R80, R76, R250, R251 ;  /* 0x000000fa4c507223 */ /* 0x000fe200000100fb */
[----:B------:R-:W-:-:S04]  /*90b0*/  FADD.FTZ R76, -R242, R77 ;  /* 0x0000004df24c7221 */ /* 0x000fc80000010100 */
[----:B------:R-:W-:Y:S01]  /*90c0*/  FMUL.FTZ R76, R243, R76 ;  /* 0x0000004cf34c7220 */ /* 0x000fe20000410000 */
[----:B--2---:R-:W-:Y:S02]  /*90d0*/  SHF.L.U32 R251, R84, 0x10, RZ ;  /* 0x0000001054fb7819 */ /* 0x004fe400000006ff */
[----:B----4-:R-:W-:Y:S01]  /*90e0*/  SHF.L.U32 R250, R249, 0x10, RZ ;  /* 0x00000010f9fa7819 */ /* 0x010fe200000006ff */
[----:B------:R-:W2:Y:S04]  /*90f0*/  LDL R84, [R1+0x30] ;  /* 0x0000300001547983 */ /* 0x000ea80000100800 */
[----:B------:R-:W-:Y:S02]  /*9100*/  FFMA.FTZ R250, R76, R250, R251 ;  /* 0x000000fa4cfa7223 */ /* 0x000fe400000100fb */
[----:B------:R-:W4:Y:S01]  /*9110*/  LDL R251, [R1+0x3c] ;  /* 0x00003c0001fb7983 */ /* 0x000f220000100800 */
[----:B------:R-:W-:Y:S01]  /*9120*/  SHF.L.U32 R77, R83, 0x10, RZ ;  /* 0x00000010534d7819 */ /* 0x000fe200000006ff */
[----:B------:R-:W-:-:S02]  /*9130*/  IMAD.U32 R249, R81, 0x10000, RZ ;  /* 0x0001000051f97824 */ /* 0x000fc400078e00ff */
[----:B------:R-:W2:Y:S02]  /*9140*/  LDL R83, [R1+0x60] ;  /* 0x0000600001537983 */ /* 0x000ea40000100800 */
[----:B------:R-:W-:Y:S01]  /*9150*/  FFMA.FTZ R81, R76, R77, R249 ;  /* 0x0000004d4c517223 */ /* 0x000fe200000100f9 */
[----:B------:R-:W-:Y:S01]  /*9160*/  FADD.FTZ R77, -R242, R78 ;  /* 0x0000004ef24d7221 */ /* 0x000fe20000010100 */
[----:B------:R-:W-:-:S03]  /*9170*/  SHF.L.U32 R249, R93, 0x10, RZ ;  /* 0x000000105df97819 */ /* 0x000fc600000006ff */
[----:B------:R-:W-:Y:S01]  /*9180*/  FMUL.FTZ R77, R243, R77 ;  /* 0x0000004df34d7220 */ /* 0x000fe20000410000 */
[----:B---3--:R-:W-:-:S05]  /*9190*/  SHF.L.U32 R78, R82, 0x10, RZ ;  /* 0x00000010524e7819 */ /* 0x008fca00000006ff */
[----:B------:R-:W-:Y:S01]  /*91a0*/  FFMA.FTZ R82, R77, R78, R249 ;  /* 0x0000004e4d527223 */ /* 0x000fe200000100f9 */
[----:B----4-:R-:W-:Y:S01]  /*91b0*/  SHF.L.U32 R76, R251, 0x10, RZ ;  /* 0x00000010fb4c7819 */ /* 0x010fe200000006ff */
[----:B------:R-:W-:Y:S01]  /*91c0*/  FADD.FTZ R78, -R242, R79 ;  /* 0x0000004ff24e7221 */ /* 0x000fe20000010100 */
[----:B------:R-:W-:Y:S01]  /*91d0*/  SHF.L.U32 R251, R133, 0x10, RZ ;  /* 0x0000001085fb7819 */ /* 0x000fe200000006ff */
[----:B------:R-:W3:Y:S04]  /*91e0*/  LDL R249, [R1+0x5c] ;  /* 0x00005c0001f97983 */ /* 0x000ee80000100800 */
[----:B------:R-:W-:Y:S02]  /*91f0*/  FFMA.FTZ R76, R77, R76, R251 ;  /* 0x0000004c4d4c7223 */ /* 0x000fe400000100fb */
[----:B------:R-:W4:Y:S04]  /*9200*/  LDL R251, [R1+0x58] ;  /* 0x0000580001fb7983 */ /* 0x000f280000100800 */
[----:B------:R-:W2:Y:S01]  /*9210*/  LDL R77, [R1+0x54] ;  /* 0x00005400014d7983 */ /* 0x000ea20000100800 */
[----:B------:R-:W-:Y:S01]  /*9220*/  FMUL.FTZ R78, R243, R78 ;  /* 0x0000004ef34e7220 */ /* 0x000fe20000410000 */
[----:B----4-:R-:W-:Y:S01]  /*9230*/  IMAD.U32 R251, R251, 0x10000, RZ ;  /* 0x00010000fbfb7824 */ /* 0x010fe200078e00ff */
[----:B--2---:R-:W-:-:S05]  /*9240*/  SHF.L.U32 R77, R77, 0x10, RZ ;  /* 0x000000104d4d7819 */ /* 0x004fca00000006ff */
[----:B------:R-:W-:Y:S02]  /*9250*/  FFMA.FTZ R77, R78, R77, R251 ;  /* 0x0000004d4e4d7223 */ /* 0x000fe400000100fb */
[----:B------:R-:W2:Y:S01]  /*9260*/  LDL R251, [R1+0x40] ;  /* 0x0000400001fb7983 */ /* 0x000ea20000100800 */
[----:B---3--:R-:W-:Y:S02]  /*9270*/  SHF.L.U32 R79, R249, 0x10, RZ ;  /* 0x00000010f94f7819 */ /* 0x008fe400000006ff */
[----:B------:R-:W-:Y:S01]  /*9280*/  SHF.L.U32 R249, R83, 0x10, RZ ;  /* 0x0000001053f97819 */ /* 0x000fe200000006ff */
[----:B------:R-:W-:-:S04]  /*9290*/  FADD.FTZ R72, -R242, R72 ;  /* 0x00000048f2487221 */ /* 0x000fc80000010100 */
[----:B------:R-:W-:Y:S01]  /*92a0*/  FFMA.FTZ R83, R78, R79, R249 ;  /* 0x0000004f4e537223 */ /* 0x000fe200000100f9 */
[----:B------:R-:W-:Y:S01]  /*92b0*/  FMUL.FTZ R78, R243, R72 ;  /* 0x00000048f34e7220 */ /* 0x000fe20000410000 */
[----:B------:R-:W-:Y:S01]  /*92c0*/  SHF.L.U32 R79, R84, 0x10, RZ ;  /* 0x00000010544f7819 */ /* 0x000fe200000006ff */
[----:B------:R-:W-:Y:S02]  /*92d0*/  IMAD.U32 R249, R94, 0x10000, RZ ;  /* 0x000100005ef97824 */ /* 0x000fe400078e00ff */
[----:B------:R-:W-:Y:S02]  /*92e0*/  FADD.FTZ R73, -R242, R73 ;  /* 0x00000049f2497221 */ /* 0x000fe40000010100 */
[----:B------:R-:W-:Y:S02]  /*92f0*/  FFMA.FTZ R84, R78, R79, R249 ;  /* 0x0000004f4e547223 */ /* 0x000fe400000100f9 */
[----:B------:R-:W3:Y:S04]  /*9300*/  LDL R79, [R1+0x6c] ;  /* 0x00006c00014f7983 */ /* 0x000ee80000100800 */
[----:B------:R-:W4:Y:S01]  /*9310*/  LDL R249, [R1+0x70] ;  /* 0x0000700001f97983 */ /* 0x000f220000100800 */
[----:B--2---:R-:W-:-:S02]  /*9320*/  SHF.L.U32 R72, R251, 0x10, RZ ;  /* 0x00000010fb487819 */ /* 0x004fc400000006ff */
[----:B------:R-:W-:-:S05]  /*9330*/  SHF.L.U32 R251, R134, 0x10, RZ ;  /* 0x0000001086fb7819 */ /* 0x000fca00000006ff */
[----:B------:R-:W-:Y:S01]  /*9340*/  FFMA.FTZ R72, R78, R72, R251 ;  /* 0x000000484e487223 */ /* 0x000fe200000100fb */
[----:B------:R-:W-:Y:S01]  /*9350*/  FMUL.FTZ R78, R243, R73 ;  /* 0x00000049f34e7220 */ /* 0x000fe20000410000 */
[----:B------:R-:W2:Y:S04]  /*9360*/  LDL R251, [R1+0x68] ;  /* 0x0000680001fb7983 */ /* 0x000ea80000100800 */
[----:B------:R-:W2:Y:S01]  /*9370*/  LDL R73, [R1+0x64] ;  /* 0x0000640001497983 */ /* 0x000ea20000100800 */
[----:B---3--:R-:W-:Y:S02]  /*9380*/  SHF.L.U32 R79, R79, 0x10, RZ ;  /* 0x000000104f4f7819 */ /* 0x008fe400000006ff */
[----:B----4-:R-:W-:Y:S02]  /*9390*/  SHF.L.U32 R249, R249, 0x10, RZ ;  /* 0x00000010f9f97819 */ /* 0x010fe400000006ff */
[----:B--2---:R-:W-:-:S02]  /*93a0*/  SHF.L.U32 R251, R251, 0x10, RZ ;  /* 0x00000010fbfb7819 */ /* 0x004fc400000006ff */
[----:B------:R-:W-:-:S05]  /*93b0*/  SHF.L.U32 R73, R73, 0x10, RZ ;  /* 0x0000001049497819 */ /* 0x000fca00000006ff */
[C---:B------:R-:W-:Y:S01]  /*93c0*/  FFMA.FTZ R73, R78.reuse, R73, R251 ;  /* 0x000000494e497223 */ /* 0x040fe200000100fb */
[----:B------:R-:W-:Y:S01]  /*93d0*/  FFMA.FTZ R78, R78, R79, R249 ;  /* 0x0000004f4e4e7223 */ /* 0x000fe200000100f9 */
[----:B------:R-:W2:Y:S04]  /*93e0*/  LDL R251, [R1+0x34] ;  /* 0x0000340001fb7983 */ /* 0x000ea80000100800 */
[----:B------:R-:W3:Y:S01]  /*93f0*/  LDL R249, [R1+0x44] ;  /* 0x0000440001f97983 */ /* 0x000ee20000100800 */
[----:B------:R-:W-:-:S04]  /*9400*/  FADD.FTZ R74, -R242, R74 ;  /* 0x0000004af24a7221 */ /* 0x000fc80000010100 */
[----:B------:R-:W-:Y:S01]  /*9410*/  FMUL.FTZ R79, R243, R74 ;  /* 0x0000004af34f7220 */ /* 0x000fe20000410000 */
[----:B------:R-:W-:Y:S01]  /*9420*/  FADD.FTZ R75, -R242, R75 ;  /* 0x0000004bf24b7221 */ /* 0x000fe20000010100 */
[----:B---3--:R-:W-:Y:S01]  /*9430*/  SHF.L.U32 R74, R249, 0x10, RZ ;  /* 0x00000010f94a7819 */ /* 0x008fe200000006ff */
[----:B------:R-:W-:-:S04]  /*9440*/  IMAD.U32 R249, R135, 0x10000, RZ ;  /* 0x0001000087f97824 */ /* 0x000fc800078e00ff */
[----:B------:R-:W-:Y:S01]  /*9450*/  FFMA.FTZ R74, R79, R74, R249 ;  /* 0x0000004a4f4a7223 */ /* 0x000fe200000100f9 */
[----:B--2---:R-:W-:Y:S02]  /*9460*/  SHF.L.U32 R249, R251, 0x10, RZ ;  /* 0x00000010fbf97819 */ /* 0x004fe400000006ff */
[----:B------:R-:W-:-:S05]  /*9470*/  SHF.L.U32 R251, R95, 0x10, RZ ;  /* 0x000000105ffb7819 */ /* 0x000fca00000006ff */
[----:B------:R-:W-:Y:S01]  /*9480*/  FFMA.FTZ R79, R79, R249, R251 ;  /* 0x000000f94f4f7223 */ /* 0x000fe200000100fb */
[----:B------:R-:W-:Y:S01]  /*9490*/  FMUL.FTZ R249, R243, R75 ;  /* 0x0000004bf3f97220 */ /* 0x000fe20000410000 */
[----:B------:R-:W2:Y:S04]  /*94a0*/  LDL R251, [R1+0x78] ;  /* 0x0000780001fb7983 */ /* 0x000ea80000100800 */
[----:B------:R-:W3:Y:S01]  /*94b0*/  LDL R75, [R1+0x74] ;  /* 0x00007400014b7983 */ /* 0x000ee20000100800 */
[----:B--2---:R-:W-:Y:S02]  /*94c0*/  SHF.L.U32 R251, R251, 0x10, RZ ;  /* 0x00000010fbfb7819 */ /* 0x004fe400000006ff */
[----:B---3--:R-:W-:-:S05]  /*94d0*/  SHF.L.U32 R75, R75, 0x10, RZ ;  /* 0x000000104b4b7819 */ /* 0x008fca00000006ff */
[----:B------:R-:W-:-:S05]  /*94e0*/  FFMA.FTZ R75, R249, R75, R251 ;  /* 0x0000004bf94b7223 */ /* 0x000fca00000100fb */
[----:B------:R-:W-:Y:S02]  /*94f0*/  F2FP.BF16.F32.PACK_AB R75, R75, R74 ;  /* 0x0000004a4b4b723e */ /* 0x000fe400000010ff */
[----:B------:R-:W-:Y:S02]  /*9500*/  F2FP.BF16.F32.PACK_AB R74, R73, R72 ;  /* 0x00000048494a723e */ /* 0x000fe400000010ff */
[----:B------:R-:W-:Y:S02]  /*9510*/  F2FP.BF16.F32.PACK_AB R73, R77, R76 ;  /* 0x0000004c4d49723e */ /* 0x000fe400000010ff */
[----:B------:R-:W0:Y:S01]  /*9520*/  LDC.64 R76, c[0x0][0x428] ;  /* 0x00010a00ff4c7b82 */ /* 0x000e220000000a00 */
[----:B------:R-:W-:Y:S02]  /*9530*/  F2FP.BF16.F32.PACK_AB R72, R250, R85 ;  /* 0x00000055fa48723e */ /* 0x000fe400000010ff */
[----:B------:R2:W5:Y:S05]  /*9540*/  LDL.LU R85, [R1+0x2d8] ;  /* 0x0002d80001557983 */ /* 0x00056a0000300800 */
[----:B------:R-:W1:Y:S01]  /*9550*/  LDC.64 R250, c[0x0][0x430] ;  /* 0x00010c00fffa7b82 */ /* 0x000e620000000a00 */
[----:B0-----:R-:W-:-:S05]  /*9560*/  IMAD.WIDE.U32 R76, R0, 0x10, R76 ;  /* 0x00000010004c7825 */ /* 0x001fca00078e004c */
[----:B------:R0:W-:Y:S04]  /*9570*/  STG.E.128 desc[UR6][R76.64], R72 ;  /* 0x000000484c007986 */ /* 0x0001e8000c101d06 */
[----:B0-----:R-:W3:Y:S04]  /*9580*/  LDL R76, [R1+0x7c] ;  /* 0x00007c00014c7983 */ /* 0x001ee80000100800 */
[----:B------:R-:W4:Y:S01]  /*9590*/  LDL R77, [R1+0x80] ;  /* 0x00008000014d7983 */ /* 0x000f220000100800 */
[----:B------:R-:W-:-:S03]  /*95a0*/  F2FP.BF16.F32.PACK_AB R78, R78, R84 ;  /* 0x000000544e4e723e */ /* 0x000fc600000010ff */
[----:B------:R-:W2:Y:S04]  /*95b0*/  LDL R74, [R1+0x18] ;  /* 0x00001800014a7983 */ /* 0x000ea80000100800 */
[----:B------:R0:W5:Y:S01]  /*95c0*/  LDL.LU R84, [R1+0x2d4] ;  /* 0x0002d40001547983 */ /* 0x0001620000300800 */
[----:B---3--:R-:W-:Y:S01]  /*95d0*/  SHF.L.U32 R72, R76, 0x10, RZ ;  /* 0x000000104c487819 */ /* 0x008fe200000006ff */
[----:B----4-:R-:W-:-:S04]  /*95e0*/  IMAD.U32 R73, R77, 0x10000, RZ ;  /* 0x000100004d497824 */ /* 0x010fc800078e00ff */
[----:B------:R-:W-:Y:S01]  /*95f0*/  FFMA.FTZ R72, R249, R72, R73 ;  /* 0x00000048f9487223 */ /* 0x000fe20000010049 */
[----:B------:R-:W-:Y:S02]  /*9600*/  F2FP.BF16.F32.PACK_AB R77, R83, R82 ;  /* 0x00000052534d723e */ /* 0x000fe400000010ff */
[----:B------:R-:W-:Y:S01]  /*9610*/  F2FP.BF16.F32.PACK_AB R76, R81, R80 ;  /* 0x00000050514c723e */ /* 0x000fe200000010ff */
[----:B------:R0:W5:Y:S01]  /*9620*/  LDL.LU R83, [R1+0x2d0] ;  /* 0x0002d00001537983 */ /* 0x0001620000300800 */
[----:B------:R-:W-:Y:S01]  /*9630*/  F2FP.BF16.F32.PACK_AB R79, R72, R79 ;  /* 0x0000004f484f723e */ /* 0x000fe200000010ff */
[----:B-1----:R-:W-:Y:S02]  /*9640*/  IMAD.WIDE.U32 R72, R0, 0x10, R250 ;  /* 0x0000001000487825 */ /* 0x002fe400078e00fa */
[----:B------:R0:W5:Y:S04]  /*9650*/  LDL.LU R82, [R1+0x2cc] ;  /* 0x0002cc0001527983 */ /* 0x0001680000300800 */
[----:B------:R0:W5:Y:S04]  /*9660*/  LDL.LU R81, [R1+0x2c8] ;  /* 0x0002c80001517983 */ /* 0x0001680000300800 */
[----:B------:R0:W5:Y:S04]  /*9670*/  LDL.LU R80, [R1+0x2c4] ;  /* 0x0002c40001507983 */ /* 0x0001680000300800 */
[----:B------:R1:W-:Y:S04]  /*9680*/  STG.E.128 desc[UR6][R72.64], R76 ;  /* 0x0000004c48007986 */ /* 0x0003e8000c101d06 */
[----:B------:R-:W3:Y:S04]  /*9690*/  LDL R249, [R1+0xa8] ;  /* 0x0000a80001f97983 */ /* 0x000ee80000100800 */
[----:B-1----:R-:W4:Y:S04]  /*96a0*/  LDL R73, [R1+0x1c] ;  /* 0x00001c0001497983 */ /* 0x002f280000100800 */
[----:B------:R-:W3:Y:S04]  /*96b0*/  LDL R78, [R1+0x20] ;  /* 0x00002000014e7983 */ /* 0x000ee80000100800 */
[----:B------:R-:W3:Y:S04]  /*96c0*/  LDL R79, [R1+0xa4] ;  /* 0x0000a400014f7983 */ /* 0x000ee80000100800 */
[----:B------:R-:W3:Y:S01]  /*96d0*/  LDL R77, [R1+0x24] ;  /* 0x00002400014d7983 */ /* 0x000ee20000100800 */
[C---:B------:R-:W-:Y:S01]  /*96e0*/  FADD.FTZ R0, -R242.reuse, R68 ;  /* 0x00000044f2007221 */ /* 0x040fe20000010100 */
[----:B------:R-:W-:Y:S01]  /*96f0*/  FADD.FTZ R68, -R242, R70 ;  /* 0x00000046f2447221 */ /* 0x000fe20000010100 */
[----:B------:R-:W-:-:S02]  /*9700*/  SHF.L.U32 R72, R137, 0x10, RZ ;  /* 0x0000001089487819 */ /* 0x000fc400000006ff */
[C---:B------:R-:W-:Y:S01]  /*9710*/  FMUL.FTZ R70, R243.reuse, R0 ;  /* 0x00000000f3467220 */ /* 0x040fe20000410000 */
[----:B------:R-:W-:Y:S01]  /*9720*/  FMUL.FTZ R0, R243, R68 ;  /* 0x00000044f3007220 */ /* 0x000fe20000410000 */
[----:B--2---:R-:W-:Y:S02]  /*9730*/  SHF.L.U32 R74, R74, 0x10, RZ ;  /* 0x000000104a4a7819 */ /* 0x004fe400000006ff */
[----:B------:R-:W-:Y:S01]  /*9740*/  SHF.L.U32 R75, R136, 0x10, RZ ;  /* 0x00000010884b7819 */ /* 0x000fe200000006ff */
[C---:B------:R-:W-:Y:S01]  /*9750*/  FADD.FTZ R65, -R242.reuse, R65 ;  /* 0x00000041f2417221 */ /* 0x040fe20000010100 */
[----:B------:R-:W-:Y:S02]  /*9760*/  SHF.L.U32 R76, R139, 0x10, RZ ;  /* 0x000000108b4c7819 */ /* 0x000fe400000006ff */
[----:B----4-:R-:W-:Y:S01]  /*9770*/  SHF.L.U32 R68, R73, 0x10, RZ ;  /* 0x0000001049447819 */ /* 0x010fe200000006ff */
[----:B------:R-:W-:Y:S01]  /*9780*/  FADD.FTZ R73, -R242, R64 ;  /* 0x00000040f2497221 */ /* 0x000fe20000010100 */
[----:B------:R-:W-:-:S03]  /*9790*/  FFMA.FTZ R64, R70, R74, R75 ;  /* 0x0000004a46407223 */ /* 0x000fc6000001004b */
[----:B------:R-:W-:Y:S01]  /*97a0*/  FFMA.FTZ R68, R0, R68, R72 ;  /* 0x0000004400447223 */ /* 0x000fe20000010048 */
[----:B------:R-:W-:Y:S01]  /*97b0*/  FMUL.FTZ R72, R243, R73 ;  /* 0x00000049f3487220 */ /* 0x000fe20000410000 */
[----:B---3--:R-:W-:Y:S01]  /*97c0*/  SHF.L.U32 R73, R78, 0x10, RZ ;  /* 0x000000104e497819 */ /* 0x008fe200000006ff */
[----:B------:R-:W-:Y:S02]  /*97d0*/  IMAD.U32 R74, R138, 0x10000, RZ ;  /* 0x000100008a4a7824 */ /* 0x000fe400078e00ff */
[----:B------:R-:W-:Y:S01]  /*97e0*/  FADD.FTZ R75, -R242, R66 ;  /* 0x00000042f24b7221 */ /* 0x000fe20000010100 */
[----:B------:R-:W-:Y:S01]  /*97f0*/  SHF.L.U32 R78, R249, 0x10, RZ ;  /* 0x00000010f94e7819 */ /* 0x000fe200000006ff */
[----:B------:R-:W-:Y:S01]  /*9800*/  FFMA.FTZ R66, R72, R73, R74 ;  /* 0x0000004948427223 */ /* 0x000fe2000001004a */
[C---:B------:R-:W-:Y:S01]  /*9810*/  FMUL.FTZ R74, R243.reuse, R65 ;  /* 0x00000041f34a7220 */ /* 0x040fe20000410000 */
[----:B------:R-:W-:Y:S01]  /*9820*/  FMUL.FTZ R73, R243, R75 ;  /* 0x0000004bf3497220 */ /* 0x000fe20000410000 */
[----:B------:R-:W-:Y:S01]  /*9830*/  SHF.L.U32 R65, R79, 0x10, RZ ;  /* 0x000000104f417819 */ /* 0x000fe200000006ff */
[C---:B------:R-:W-:Y:S01]  /*9840*/  FADD.FTZ R69, -R242.reuse, R69 ;  /* 0x00000045f2457221 */ /* 0x040fe20000010100 */
[----:B------:R-:W-:Y:S01]  /*9850*/  SHF.L.U32 R75, R77, 0x10, RZ ;  /* 0x000000104d4b7819 */ /* 0x000fe200000006ff */
[----:B------:R-:W-:Y:S01]  /*9860*/  FADD.FTZ R77, -R242, R67 ;  /* 0x00000043f24d7221 */ /* 0x000fe20000010100 */
[----:B------:R-:W2:Y:S01]  /*9870*/  LDL R79, [R1+0x88] ;  /* 0x00008800014f7983 */ /* 0x000ea20000100800 */
[----:B------:R-:W-:-:S02]  /*9880*/  FFMA.FTZ R65, R74, R65, R78 ;  /* 0x000000414a417223 */ /* 0x000fc4000001004e */
[----:B------:R-:W-:Y:S01]  /*9890*/  FFMA.FTZ R67, R73, R75, R76 ;  /* 0x0000004b49437223 */ /* 0x000fe2000001004c */
[----:B------:R-:W3:Y:S04]  /*98a0*/  LDL R78, [R1+0xb4] ;  /* 0x0000b400014e7983 */ /* 0x000ee80000100800 */
[----:B------:R-:W4:Y:S01]  /*98b0*/  LDL R76, [R1+0xb8] ;  /* 0x0000b800014c7983 */ /* 0x000f220000100800 */
[C---:B------:R-:W-:Y:S01]  /*98c0*/  FMUL.FTZ R75, R243.reuse, R77 ;  /* 0x0000004df34b7220 */ /* 0x040fe20000410000 */
[----:B------:R-:W-:Y:S01]  /*98d0*/  FADD.FTZ R77, -R242, R71 ;  /* 0x00000047f24d7221 */ /* 0x000fe20000010100 */
[----:B------:R-:W-:Y:S01]  /*98e0*/  FMUL.FTZ R71, R243, R69 ;  /* 0x00000045f3477220 */ /* 0x000fe20000410000 */
[----:B------:R-:W2:Y:S04]  /*98f0*/  LDL R249, [R1+0x98] ;  /* 0x0000980001f97983 */ /* 0x000ea80000100800 */
[----:B------:R-:W2:Y:S01]  /*9900*/  LDL R69, [R1+0x84] ;  /* 0x0000840001457983 */ /* 0x000ea20000100800 */
[----:B---3--:R-:W-:Y:S01]  /*9910*/  SHF.L.U32 R78, R78, 0x10, RZ ;  /* 0x000000104e4e7819 */ /* 0x008fe200000006ff */
[----:B----4-:R-:W-:-:S04]  /*9920*/  IMAD.U32 R76, R76, 0x10000, RZ ;  /* 0x000100004c4c7824 */ /* 0x010fc800078e00ff */
[----:B------:R-:W-:Y:S01]  /*9930*/  FFMA.FTZ R78, R75, R78, R76 ;  /* 0x0000004e4b4e7223 */ /* 0x000fe2000001004c */
[----:B------:R-:W-:Y:S02]  /*9940*/  FMUL.FTZ R76, R243, R77 ;  /* 0x0000004df34c7220 */ /* 0x000fe40000410000 */
[----:B------:R-:W3:Y:S01]  /*9950*/  LDL R77, [R1+0x94] ;  /* 0x00009400014d7983 */ /* 0x000ee20000100800 */
[----:B--2---:R-:W-:Y:S02]  /*9960*/  SHF.L.U32 R69, R69, 0x10, RZ ;  /* 0x0000001045457819 */ /* 0x004fe400000006ff */
[----:B------:R-:W-:Y:S02]  /*9970*/  SHF.L.U32 R79, R79, 0x10, RZ ;  /* 0x000000104f4f7819 */ /* 0x000fe400000006ff */
[----:B------:R-:W-:-:S03]  /*9980*/  F2FP.BF16.F32.PACK_AB R67, R78, R67 ;  /* 0x000000434e43723e */ /* 0x000fc600000010ff */
[----:B------:R-:W-:Y:S02]  /*9990*/  FFMA.FTZ R69, R71, R69, R79 ;  /* 0x0000004547457223 */ /* 0x000fe4000001004f */
[----:B------:R-:W1:Y:S01]  /*99a0*/  LDC.64 R78, c[0x0][0x428] ;  /* 0x00010a00ff4e7b82 */ /* 0x000e620000000a00 */
[----:B------:R-:W-:Y:S02]  /*99b0*/  SHF.L.U32 R249, R249, 0x10, RZ ;  /* 0x00000010f9f97819 */ /* 0x000fe400000006ff */
[----:B------:R-:W-:Y:S02]  /*99c0*/  F2FP.BF16.F32.PACK_AB R66, R65, R66 ;  /* 0x000000424142723e */ /* 0x000fe400000010ff */
[----:B------:R-:W-:Y:S02]  /*99d0*/  F2FP.BF16.F32.PACK_AB R64, R69, R64 ;  /* 0x000000404540723e */ /* 0x000fe400000010ff */
[----:B---3--:R-:W-:-:S05]  /*99e0*/  SHF.L.U32 R77, R77, 0x10, RZ ;  /* 0x000000104d4d7819 */ /* 0x008fca00000006ff */
[----:B------:R-:W-:Y:S02]  /*99f0*/  FFMA.FTZ R77, R76, R77, R249 ;  /* 0x0000004d4c4d7223 */ /* 0x000fe400000100f9 */
[----:B------:R-:W2:Y:S03]  /*9a00*/  LDL R249, [R1+0xbc] ;  /* 0x0000bc0001f97983 */ /* 0x000ea60000100800 */
[----:B------:R-:W-:Y:S01]  /*9a10*/  F2FP.BF16.F32.PACK_AB R65, R77, R68 ;  /* 0x000000444d41723e */ /* 0x000fe200000010ff */
[----:B-1----:R-:W-:Y:S01]  /*9a20*/  IMAD.WIDE.U32 R68, R244, 0x10, R78 ;  /* 0x00000010f4447825 */ /* 0x002fe200078e004e */
[----:B------:R-:W3:Y:S04]  /*9a30*/  LDL R77, [R1+0x90] ;  /* 0x00009000014d7983 */ /* 0x000ee80000100800 */
[----:B------:R1:W-:Y:S04]  /*9a40*/  STG.E.128 desc[UR6][R68.64], R64 ;  /* 0x0000004044007986 */ /* 0x0003e8000c101d06 */
[----:B------:R-:W4:Y:S04]  /*9a50*/  LDL R79, [R1+0xc0] ;  /* 0x0000c000014f7983 */ /* 0x000f280000100800 */
[----:B------:R-:W3:Y:S04]  /*9a60*/  LDL R78, [R1+0x8c] ;  /* 0x00008c00014e7983 */ /* 0x000ee80000100800 */
[----:B-1----:R-:W2:Y:S04]  /*9a70*/  LDL R65, [R1+0x8] ;  /* 0x0000080001417983 */ /* 0x002ea80000100800 */
[----:B------:R-:W4:Y:S04]  /*9a80*/  LDL R66, [R1+0xc] ;  /* 0x00000c0001427983 */ /* 0x000f280000100800 */
[----:B------:R-:W3:Y:S04]  /*9a90*/  LDL R67, [R1+0x10] ;  /* 0x0000100001437983 */ /* 0x000ee80000100800 */
[----:B------:R-:W3:Y:S04]  /*9aa0*/  LDL R68, [R1+0xb0] ;  /* 0x0000b00001447983 */ /* 0x000ee80000100800 */
[----:B------:R-:W3:Y:S01]  /*9ab0*/  LDL R69, [R1+0x14] ;  /* 0x0000140001457983 */ /* 0x000ee20000100800 */
[----:B--2---:R-:W-:Y:S01]  /*9ac0*/  SHF.L.U32 R64, R65, 0x10, RZ ;  /* 0x0000001041407819 */ /* 0x004fe200000006ff */
[----:B------:R-:W-:-:S04]  /*9ad0*/  IMAD.U32 R65, R96, 0x10000, RZ ;  /* 0x0001000060417824 */ /* 0x000fc800078e00ff */
[----:B------:R-:W-:Y:S01]  /*9ae0*/  FFMA.FTZ R64, R70, R64, R65 ;  /* 0x0000004046407223 */ /* 0x000fe20000010041 */
[----:B----4-:R-:W-:Y:S01]  /*9af0*/  SHF.L.U32 R65, R66, 0x10, RZ ;  /* 0x0000001042417819 */ /* 0x010fe200000006ff */
[----:B------:R-:W2:Y:S01]  /*9b00*/  LDL R70, [R1+0xac] ;  /* 0x0000ac0001467983 */ /* 0x000ea20000100800 */
[----:B------:R-:W-:-:S05]  /*9b10*/  SHF.L.U32 R66, R97, 0x10, RZ ;  /* 0x0000001061427819 */ /* 0x000fca00000006ff */
[----:B------:R-:W-:Y:S02]  /*9b20*/  FFMA.FTZ R0, R0, R65, R66 ;  /* 0x0000004100007223 */ /* 0x000fe40000010042 */
[----:B------:R-:W4:Y:S04]  /*9b30*/  LDL R65, [R1+0x9c] ;  /* 0x00009c0001417983 */ /* 0x000f280000100800 */
[----:B------:R-:W2:Y:S01]  /*9b40*/  LDL R66, [R1+0xa0] ;  /* 0x0000a00001427983 */ /* 0x000ea20000100800 */
[----:B---3--:R-:W-:Y:S02]  /*9b50*/  SHF.L.U32 R68, R68, 0x10, RZ ;  /* 0x0000001044447819 */ /* 0x008fe400000006ff */
[----:B----4-:R-:W-:Y:S02]  /*9b60*/  SHF.L.U32 R65, R65, 0x10, RZ ;  /* 0x0000001041417819 */ /* 0x010fe400000006ff */
[----:B--2---:R-:W-:-:S05]  /*9b70*/  SHF.L.U32 R66, R66, 0x10, RZ ;  /* 0x0000001042427819 */ /* 0x004fca00000006ff */
[----:B------:R-:W-:Y:S01]  /*9b80*/  FFMA.FTZ R65, R76, R65, R66 ;  /* 0x000000414c417223 */ /* 0x000fe20000010042 */
[----:B------:R-:W-:Y:S01]  /*9b90*/  SHF.L.U32 R66, R67, 0x10, RZ ;  /* 0x0000001043427819 */ /* 0x000fe200000006ff */
[----:B------:R-:W-:Y:S01]  /*9ba0*/  IMAD.U32 R67, R98, 0x10000, RZ ;  /* 0x0001000062437824 */ /* 0x000fe200078e00ff */
[----:B------:R-:W2:Y:S03]  /*9bb0*/  LDL R76, [R1+0xc4] ;  /* 0x0000c400014c7983 */ /* 0x000ea60000100800 */
[----:B------:R-:W-:Y:S01]  /*9bc0*/  FFMA.FTZ R66, R72, R66, R67 ;  /* 0x0000004248427223 */ /* 0x000fe20000010043 */
[----:B------:R-:W-:Y:S01]  /*9bd0*/  SHF.L.U32 R67, R70, 0x10, RZ ;  /* 0x0000001046437819 */ /* 0x000fe200000006ff */
[----:B------:R-:W-:Y:S02]  /*9be0*/  IMAD.U32 R70, R79, 0x10000, RZ ;  /* 0x000100004f467824 */ /* 0x000fe400078e00ff */
[----:B------:R-:W3:Y:S02]  /*9bf0*/  LDL R79, [R1+0xe8] ;  /* 0x0000e800014f7983 */ /* 0x000ee40000100800 */
[----:B------:R-:W-:Y:S01]  /*9c00*/  FFMA.FTZ R68, R74, R67, R68 ;  /* 0x000000434a447223 */ /* 0x000fe20000010044 */
[----:B------:R-:W-:Y:S01]  /*9c10*/  SHF.L.U32 R67, R69, 0x10, RZ ;  /* 0x0000001045437819 */ /* 0x000fe200000006ff */
[----:B------:R-:W4:Y:S01]  /*9c20*/  LDL R74, [R1+0xd8] ;  /* 0x0000d800014a7983 */ /* 0x000f220000100800 */
[----:B------:R-:W-:-:S05]  /*9c30*/  SHF.L.U32 R69, R99, 0x10, RZ ;  /* 0x0000001063457819 */ /* 0x000fca00000006ff */
[----:B------:R-:W-:Y:S01]  /*9c40*/  FFMA.FTZ R67, R73, R67, R69 ;  /* 0x0000004349437223 */ /* 0x000fe20000010045 */
[----:B------:R-:W-:Y:S01]  /*9c50*/  SHF.L.U32 R69, R249, 0x10, RZ ;  /* 0x00000010f9457819 */ /* 0x000fe200000006ff */
[----:B------:R-:W4:Y:S04]  /*9c60*/  LDL R73, [R1+0xc8] ;  /* 0x0000c80001497983 */ /* 0x000f280000100800 */
[----:B------:R-:W2:Y:S01]  /*9c70*/  LDL R249, [R1+0xe4] ;  /* 0x0000e40001f97983 */ /* 0x000ea20000100800 */
[----:B------:R-:W-:Y:S01]  /*9c80*/  FFMA.FTZ R69, R75, R69, R70 ;  /* 0x000000454b457223 */ /* 0x000fe20000010046 */
[----:B------:R-:W-:Y:S02]  /*9c90*/  SHF.L.U32 R70, R78, 0x10, RZ ;  /* 0x000000104e467819 */ /* 0x000fe400000006ff */
[----:B------:R-:W-:Y:S01]  /*9ca0*/  SHF.L.U32 R72, R77, 0x10, RZ ;  /* 0x000000104d487819 */ /* 0x000fe200000006ff */
[----:B------:R-:W4:Y:S04]  /*9cb0*/  LDL R78, [R1+0xf4] ;  /* 0x0000f400014e7983 */ /* 0x000f280000100800 */
[----:B------:R-:W4:Y:S04]  /*9cc0*/  LDL R77, [R1+0xf8] ;  /* 0x0000f800014d7983 */ /* 0x000f280000100800 */
[----:B------:R-:W4:Y:S01]  /*9cd0*/  LDL R75, [R1+0xd4] ;  /* 0x0000d400014b7983 */ /* 0x000f220000100800 */
[----:B------:R-:W-:Y:S01]  /*9ce0*/  FFMA.FTZ R71, R71, R70, R72 ;  /* 0x0000004647477223 */ /* 0x000fe20000010048 */
[----:B------:R-:W-:Y:S01]  /*9cf0*/  F2FP.BF16.F32.PACK_AB R67, R69, R67 ;  /* 0x000000434543723e */ /* 0x000fe200000010ff */
[----:B------:R-:W-:Y:S01]  /*9d00*/  FADD.FTZ R60, -R242, R60 ;  /* 0x0000003cf23c7221 */ /* 0x000fe20000010100 */
[----:B------:R-:W-:Y:S01]  /*9d10*/  F2FP.BF16.F32.PACK_AB R66, R68, R66 ;  /* 0x000000424442723e */ /* 0x000fe200000010ff */
[----:B------:R-:W-:Y:S01]  /*9d20*/  IMAD.WIDE.U32 R68, R244, 0x10, R250 ;  /* 0x00000010f4447825 */ /* 0x000fe200078e00fa */
[----:B------:R-:W-:-:S02]  /*9d30*/  F2FP.BF16.F32.PACK_AB R65, R65, R0 ;  /* 0x000000004141723e */ /* 0x000fc400000010ff */
[----:B------:R-:W-:Y:S01]  /*9d40*/  F2FP.BF16.F32.PACK_AB R64, R71, R64 ;  /* 0x000000404740723e */ /* 0x000fe200000010ff */
[C---:B------:R-:W-:Y:S01]  /*9d50*/  FADD.FTZ R0, -R242.reuse, R62 ;  /* 0x0000003ef2007221 */ /* 0x040fe20000010100 */
[----:B------:R-:W-:Y:S01]  /*9d60*/  FMUL.FTZ R62, R243, R60 ;  /* 0x0000003cf33e7220 */ /* 0x000fe20000410000 */
[----:B------:R-:W-:Y:S01]  /*9d70*/  SHF.L.U32 R60, R233, 0x10, RZ ;  /* 0x00000010e93c7819 */ /* 0x000fe200000006ff */
[----:B------:R-:W-:Y:S01]  /*9d80*/  FADD.FTZ R57, -R242, R57 ;  /* 0x00000039f2397221 */ /* 0x000fe20000010100 */
[----:B------:R1:W-:Y:S01]  /*9d90*/  STG.E.128 desc[UR6][R68.64], R64 ;  /* 0x0000004044007986 */ /* 0x0003e2000c101d06 */
[----:B------:R-:W-:-:S03]  /*9da0*/  FMUL.FTZ R0, R243, R0 ;  /* 0x00000000f3007220 */ /* 0x000fc60000410000 */
[----:B------:R-:W4:Y:S01]  /*9db0*/  LDL R244, [R1+0xdc] ;  /* 0x0000dc0001f47983 */ /* 0x000f220000100800 */
[----:B-1----:R-:W-:Y:S01]  /*9dc0*/  SHF.L.U32 R66, R232, 0x10, RZ ;  /* 0x00000010e8427819 */ /* 0x002fe200000006ff */
[----:B------:R-:W-:Y:S01]  /*9dd0*/  IMAD.U32 R64, R141, 0x10000, RZ ;  /* 0x000100008d407824 */ /* 0x000fe200078e00ff */
[----:B------:R-:W-:Y:S01]  /*9de0*/  SHF.L.U32 R67, R140, 0x10, RZ ;  /* 0x000000108c437819 */ /* 0x000fe200000006ff */
[----:B------:R-:W-:Y:S02]  /*9df0*/  FADD.FTZ R65, -R242, R56 ;  /* 0x00000038f2417221 */ /* 0x000fe40000010100 */
[----:B------:R-:W-:Y:S02]  /*9e00*/  FFMA.FTZ R60, R0, R60, R64 ;  /* 0x0000003c003c7223 */ /* 0x000fe40000010040 */
[----:B------:R-:W-:Y:S01]  /*9e10*/  FFMA.FTZ R56, R62, R66, R67 ;  /* 0x000000423e387223 */ /* 0x000fe20000010043 */
[----:B------:R-:W-:Y:S01]  /*9e20*/  FMUL.FTZ R64, R243, R65 ;  /* 0x00000041f3407220 */ /* 0x000fe20000410000 */
[----:B------:R-:W-:-:S02]  /*9e30*/  SHF.L.U32 R65, R234, 0x10, RZ ;  /* 0x00000010ea417819 */ /* 0x000fc400000006ff */
[----:B------:R-:W-:Y:S01]  /*9e40*/  SHF.L.U32 R66, R142, 0x10, RZ ;  /* 0x000000108e427819 */ /* 0x000fe200000006ff */
[----:B------:R-:W-:Y:S01]  /*9e50*/  FADD.FTZ R67, -R242, R58 ;  /* 0x0000003af2437221 */ /* 0x000fe20000010100 */
[----:B------:R-:W-:-:S03]  /*9e60*/  IMAD.U32 R68, R143, 0x10000, RZ ;  /* 0x000100008f447824 */ /* 0x000fc600078e00ff */
[----:B------:R-:W-:Y:S01]  /*9e70*/  FFMA.FTZ R58, R64, R65, R66 ;  /* 0x00000041403a7223 */ /* 0x000fe20000010042 */
[C---:B------:R-:W-:Y:S01]  /*9e80*/  FMUL.FTZ R66, R243.reuse, R57 ;  /* 0x00000039f3427220 */ /* 0x040fe20000410000 */
[----:B------:R-:W-:Y:S01]  /*9e90*/  FMUL.FTZ R65, R243, R67 ;  /* 0x00000043f3417220 */ /* 0x000fe20000410000 */
[----:B------:R-:W-:Y:S01]  /*9ea0*/  SHF.L.U32 R67, R235, 0x10, RZ ;  /* 0x00000010eb437819 */ /* 0x000fe200000006ff */
[----:B------:R-:W-:-:S04]  /*9eb0*/  FADD.FTZ R69, -R242, R59 ;  /* 0x0000003bf2457221 */ /* 0x000fc80000010100 */
[----:B------:R-:W-:Y:S01]  /*9ec0*/  FFMA.FTZ R59, R65, R67, R68 ;  /* 0x00000043413b7223 */ /* 0x000fe20000010044 */
[----:B------:R-:W-:Y:S01]  /*9ed0*/  FMUL.FTZ R67, R243, R69 ;  /* 0x00000045f3437220 */ /* 0x000fe20000410000 */
[C---:B------:R-:W-:Y:S01]  /*9ee0*/  FADD.FTZ R61, -R242.reuse, R61 ;  /* 0x0000003df23d7221 */ /* 0x040fe20000010100 */
[----:B------:R-:W-:-:S03]  /*9ef0*/  FADD.FTZ R69, -R242, R63 ;  /* 0x0000003ff2457221 */ /* 0x000fc60000010100 */
[----:B------:R-:W-:Y:S01]  /*9f00*/  FMUL.FTZ R63, R243, R61 ;  /* 0x0000003df33f7220 */ /* 0x000fe20000410000 */
[----:B---3--:R-:W-:Y:S02]  /*9f10*/  SHF.L.U32 R70, R79, 0x10, RZ ;  /* 0x000000104f467819 */ /* 0x008fe400000006ff */
[----:B------:R-:W3:Y:S01]  /*9f20*/  LDL R79, [R1+0xe0] ;  /* 0x0000e000014f7983 */ /* 0x000ee20000100800 */
[----:B--2---:R-:W-:-:S05]  /*9f30*/  SHF.L.U32 R57, R249, 0x10, RZ ;  /* 0x00000010f9397819 */ /* 0x004fca00000006ff */
[----:B------:R-:W-:Y:S01]  /*9f40*/  FFMA.FTZ R57, R66, R57, R70 ;  /* 0x0000003942397223 */ /* 0x000fe20000010046 */
[----:B----4-:R-:W-:Y:S02]  /*9f50*/  SHF.L.U32 R70, R78, 0x10, RZ ;  /* 0x000000104e467819 */ /* 0x010fe400000006ff */
[----:B------:R-:W2:Y:S01]  /*9f60*/  LDL R78, [R1+0xec] ;  /* 0x0000ec00014e7983 */ /* 0x000ea20000100800 */
[----:B------:R-:W-:-:S03]  /*9f70*/  SHF.L.U32 R68, R77, 0x10, RZ ;  /* 0x000000104d447819 */ /* 0x000fc600000006ff */
[----:B------:R-:W4:Y:S02]  /*9f80*/  LDL R77, [R1+0xf0] ;  /* 0x0000f000014d7983 */ /* 0x000f240000100800 */
[----:B------:R-:W-:Y:S01]  /*9f90*/  FFMA.FTZ R70, R67, R70, R68 ;  /* 0x0000004643467223 */ /* 0x000fe20000010044 */
[----:B------:R-:W-:Y:S01]  /*9fa0*/  FMUL.FTZ R68, R243, R69 ;  /* 0x00000045f3447220 */ /* 0x000fe20000410000 */
[----:B------:R-:W-:Y:S02]  /*9fb0*/  SHF.L.U32 R61, R76, 0x10, RZ ;  /* 0x000000104c3d7819 */ /* 0x000fe400000006ff */
[----:B------:R-:W-:Y:S01]  /*9fc0*/  SHF.L.U32 R69, R75, 0x10, RZ ;  /* 0x000000104b457819 */ /* 0x000fe200000006ff */
[----:B------:R-:W2:Y:S04]  /*9fd0*/  LDL R76, [R1+0xfc] ;  /* 0x0000fc00014c7983 */ /* 0x000ea80000100800 */
[----:B------:R-:W2:Y:S01]  /*9fe0*/  LDL R75, [R1+0x100] ;  /* 0x00010000014b7983 */ /* 0x000ea20000100800 */
[----:B------:R-:W-:Y:S01]  /*9ff0*/  IMAD.U32 R71, R73, 0x10000, RZ ;  /* 0x0001000049477824 */ /* 0x000fe200078e00ff */
[----:B------:R-:W-:-:S02]  /*a000*/  F2FP.BF16.F32.PACK_AB R59, R70, R59 ;  /* 0x0000003b463b723e */ /* 0x000fc400000010ff */
[----:B------:R-:W-:Y:S01]  /*a010*/  SHF.L.U32 R72, R74, 0x10, RZ ;  /* 0x000000104a487819 */ /* 0x000fe200000006ff */
[----:B------:R-:W-:Y:S01]  /*a020*/  FFMA.FTZ R61, R63, R61, R71 ;  /* 0x0000003d3f3d7223 */ /* 0x000fe20000010047 */
[----:B------:R-:W-:Y:S01]  /*a030*/  F2FP.BF16.F32.PACK_AB R58, R57, R58 ;  /* 0x0000003a393a723e */ /* 0x000fe200000010ff */
[----:B------:R-:W1:Y:S01]  /*a040*/  LDC.64 R70, c[0x0][0x428] ;  /* 0x00010a00ff467b82 */ /* 0x000e620000000a00 */
[----:B------:R-:W2:Y:S01]  /*a050*/  LDL R74, [R1+0xcc] ;  /* 0x0000cc00014a7983 */ /* 0x000ea20000100800 */
[----:B------:R-:W-:Y:S01]  /*a060*/  FFMA.FTZ R69, R68, R69, R72 ;  /* 0x0000004544457223 */ /* 0x000fe20000010048 */
[----:B------:R-:W-:Y:S02]  /*a070*/  F2FP.BF16.F32.PACK_AB R56, R61, R56 ;  /* 0x000000383d38723e */ /* 0x000fe400000010ff */
[----:B------:R-:W2:Y:S02]  /*a080*/  LDL R73, [R1+0xd0] ;  /* 0x0000d00001497983 */ /* 0x000ea40000100800 */
[----:B------:R-:W-:-:S02]  /*a090*/  F2FP.BF16.F32.PACK_AB R57, R69, R60 ;  /* 0x0000003c4539723e */ /* 0x000fc400000010ff */
[----:B------:R-:W2:Y:S04]  /*a0a0*/  LDL R69, [R1+0x104] ;  /* 0x0001040001457983 */ /* 0x000ea80000100800 */
[----:B------:R-:W2:Y:S01]  /*a0b0*/  LDL R72, [R1+0x124] ;  /* 0x0001240001487983 */ /* 0x000ea20000100800 */
[----:B-1----:R-:W-:-:S03]  /*a0c0*/  IMAD.WIDE.U32 R60, R241, 0x10, R70 ;  /* 0x00000010f13c7825 */ /* 0x002fc600078e0046 */
[----:B------:R-:W2:Y:S04]  /*a0d0*/  LDL R71, [R1+0x134] ;  /* 0x0001340001477983 */ /* 0x000ea80000100800 */
[----:B------:R1:W-:Y:S04]  /*a0e0*/  STG.E.128 desc[UR6][R60.64], R56 ;  /* 0x000000383c007986 */ /* 0x0003e8000c101d06 */
[----:B------:R-:W2:Y:S01]  /*a0f0*/  LDL R70, [R1+0x138] ;  /* 0x0001380001467983 */ /* 0x000ea20000100800 */
[----:B-1----:R-:W-:Y:S02]  /*a100*/  SHF.L.U32 R56, R200, 0x10, RZ ;  /* 0x00000010c8387819 */ /* 0x002fe400000006ff */
[----:B------:R-:W-:-:S02]  /*a110*/  SHF.L.U32 R57, R100, 0x10, RZ ;  /* 0x0000001064397819 */ /* 0x000fc400000006ff */
[----:B------:R-:W-:-:S03]  /*a120*/  SHF.L.U32 R58, R101, 0x10, RZ ;  /* 0x00000010653a7819 */ /* 0x000fc600000006ff */
[----:B------:R-:W-:Y:S01]  /*a130*/  FFMA.FTZ R56, R62, R56, R57 ;  /* 0x000000383e387223 */ /* 0x000fe20000010039 */
[----:B------:R-:W-:-:S05]  /*a140*/  SHF.L.U32 R57, R201, 0x10, RZ ;  /* 0x00000010c9397819 */ /* 0x000fca00000006ff */
[----:B------:R-:W-:Y:S01]  /*a150*/  FFMA.FTZ R57, R0, R57, R58 ;  /* 0x0000003900397223 */ /* 0x000fe2000001003a */
[----:B------:R-:W-:Y:S01]  /*a160*/  SHF.L.U32 R0, R244, 0x10, RZ ;  /* 0x00000010f4007819 */ /* 0x000fe200000006ff */
[----:B------:R-:W-:Y:S02]  /*a170*/  IMAD.U32 R60, R103, 0x10000, RZ ;  /* 0x00010000673c7824 */ /* 0x000fe400078e00ff */
[----:B---3--:R-:W-:-:S04]  /*a180*/  IMAD.U32 R58, R79, 0x10000, RZ ;  /* 0x000100004f3a7824 */ /* 0x008fc800078e00ff */
[----:B------:R-:W-:Y:S01]  /*a190*/  FFMA.FTZ R68, R68, R0, R58 ;  /* 0x0000000044447223 */ /* 0x000fe2000001003a */
[----:B------:R-:W-:Y:S02]  /*a1a0*/  SHF.L.U32 R0, R202, 0x10, RZ ;  /* 0x00000010ca007819 */ /* 0x000fe400000006ff */
[----:B------:R-:W-:-:S05]  /*a1b0*/  SHF.L.U32 R58, R102, 0x10, RZ ;  /* 0x00000010663a7819 */ /* 0x000fca00000006ff */
[----:B------:R-:W-:Y:S01]  /*a1c0*/  FFMA.FTZ R58, R64, R0, R58 ;  /* 0x00000000403a7223 */ /* 0x000fe2000001003a */
[----:B----4-:R-:W-:Y:S01]  /*a1d0*/  SHF.L.U32 R59, R77, 0x10, RZ ;  /* 0x000000104d3b7819 */ /* 0x010fe200000006ff */
[----:B------:R-:W3:Y:S01]  /*a1e0*/  LDL R64, [R1+0x118] ;  /* 0x0001180001407983 */ /* 0x000ee20000100800 */
[----:B--2---:R-:W-:Y:S02]  /*a1f0*/  SHF.L.U32 R0, R78, 0x10, RZ ;  /* 0x000000104e007819 */ /* 0x004fe400000006ff */
[----:B------:R-:W-:-:S03]  /*a200*/  SHF.L.U32 R61, R75, 0x10, RZ ;  /* 0x000000104b3d7819 */ /* 0x000fc600000006ff */
[----:B------:R-:W-:Y:S01]  /*a210*/  FFMA.FTZ R0, R66, R0, R59 ;  /* 0x0000000042007223 */ /* 0x000fe2000001003b */
[----:B------:R-:W-:Y:S01]  /*a220*/  SHF.L.U32 R59, R203, 0x10, RZ ;  /* 0x00000010cb3b7819 */ /* 0x000fe200000006ff */
[----:B------:R-:W2:Y:S04]  /*a230*/  LDL R66, [R1+0x114] ;  /* 0x0001140001427983 */ /* 0x000ea80000100800 */
[----:B------:R-:W-:Y:S01]  /*a240*/  FFMA.FTZ R59, R65, R59, R60 ;  /* 0x0000003b413b7223 */ /* 0x000fe2000001003c */
[----:B------:R-:W-:Y:S01]  /*a250*/  SHF.L.U32 R60, R76, 0x10, RZ ;  /* 0x000000104c3c7819 */ /* 0x000fe200000006ff */
[----:B------:R-:W4:Y:S04]  /*a260*/  LDL R65, [R1+0x108] ;  /* 0x0001080001417983 */ /* 0x000f280000100800 */
[----:B------:R-:W-:Y:S01]  /*a270*/  FFMA.FTZ R60, R67, R60, R61 ;  /* 0x0000003c433c7223 */ /* 0x000fe2000001003d */
[----:B------:R-:W-:Y:S01]  /*a280*/  SHF.L.U32 R62, R73, 0x10, RZ ;  /* 0x00000010493e7819 */ /* 0x000fe200000006ff */
[----:B------:R-:W3:Y:S01]  /*a290*/  LDL R67, [R1+0x128] ;  /* 0x0001280001437983 */ /* 0x000ee20000100800 */
[----:B------:R-:W-:-:S02]  /*a2a0*/  SHF.L.U32 R61, R74, 0x10, RZ ;  /* 0x000000104a3d7819 */ /* 0x000fc400000006ff */
[----:B------:R-:W-:Y:S01]  /*a2b0*/  F2FP.BF16.F32.PACK_AB R59, R60, R59 ;  /* 0x0000003b3c3b723e */ /* 0x000fe200000010ff */
[----:B------:R-:W2:Y:S02]  /*a2c0*/  LDL R74, [R1+0x10c] ;  /* 0x00010c00014a7983 */ /* 0x000ea40000100800 */
[----:B------:R-:W-:Y:S01]  /*a2d0*/  FFMA.FTZ R63, R63, R61, R62 ;  /* 0x0000003d3f3f7223 */ /* 0x000fe2000001003e */
[----:B------:R-:W-:Y:S01]  /*a2e0*/  F2FP.BF16.F32.PACK_AB R58, R0, R58 ;  /* 0x0000003a003a723e */ /* 0x000fe200000010ff */
[----:B------:R-:W-:Y:S01]  /*a2f0*/  IMAD.WIDE.U32 R60, R241, 0x10, R250 ;  /* 0x00000010f13c7825 */ /* 0x000fe200078e00fa */
[----:B------:R-:W-:-:S03]  /*a300*/  F2FP.BF16.F32.PACK_AB R57, R68, R57 ;  /* 0x000000394439723e */ /* 0x000fc600000010ff */
[----:B------:R-:W-:Y:S01]  /*a310*/  FADD.FTZ R55, -R242, R55 ;  /* 0x00000037f2377221 */ /* 0x000fe20000010100 */
[----:B------:R-:W-:Y:S01]  /*a320*/  F2FP.BF16.F32.PACK_AB R56, R63, R56 ;  /* 0x000000383f38723e */ /* 0x000fe200000010ff */
[----:B------:R-:W2:Y:S04]  /*a330*/  LDL R73, [R1+0x11c] ;  /* 0x00011c0001497983 */ /* 0x000ea80000100800 */
[----:B------:R1:W-:Y:S01]  /*a340*/  STG.E.128 desc[UR6][R60.64], R56 ;  /* 0x000000383c007986 */ /* 0x0003e2000c101d06 */
[----:B------:R-:W-:Y:S01]  /*a350*/  SHF.L.U32 R62, R146, 0x10, RZ ;  /* 0x00000010923e7819 */ /* 0x000fe200000006ff */
[C---:B------:R-:W-:Y:S02]  /*a360*/  FADD.FTZ R41, -R242.reuse, R41 ;  /* 0x00000029f2297221 */ /* 0x040fe40000010100 */
[----:B------:R-:W2:Y:S04]  /*a370*/  LDL R77, [R1+0x174] ;  /* 0x00017400014d7983 */ /* 0x000ea80000100800 */
[----:B------:R-:W2:Y:S04]  /*a380*/  LDL R75, [R1+0x17c] ;  /* 0x00017c00014b7983 */ /* 0x000ea80000100800 */
[----:B------:R-:W2:Y:S01]  /*a390*/  LDL R76, [R1+0x178] ;  /* 0x00017800014c7983 */ /* 0x000ea20000100800 */
[C---:B-1----:R-:W-:Y:S01]  /*a3a0*/  FADD.FTZ R59, -R242.reuse, R54 ;  /* 0x00000036f23b7221 */ /* 0x042fe20000010100 */
[----:B------:R-:W-:Y:S01]  /*a3b0*/  FADD.FTZ R54, -R242, R48 ;  /* 0x00000030f2367221 */ /* 0x000fe20000010100 */
[----:B------:R-:W-:-:S03]  /*a3c0*/  SHF.L.U32 R61, R230, 0x10, RZ ;  /* 0x00000010e63d7819 */ /* 0x000fc600000006ff */
[----:B------:R-:W-:-:S04]  /*a3d0*/  FMUL.FTZ R54, R243, R54 ;  /* 0x00000036f3367220 */ /* 0x000fc80000410000 */
[----:B------:R-:W-:Y:S01]  /*a3e0*/  FFMA.FTZ R61, R54, R61, R62 ;  /* 0x0000003d363d7223 */ /* 0x000fe2000001003e */
[----:B------:R-:W-:Y:S01]  /*a3f0*/  FADD.FTZ R0, -R242, R52 ;  /* 0x00000034f2007221 */ /* 0x000fe20000010100 */
[----:B------:R-:W-:Y:S01]  /*a400*/  SHF.L.U32 R56, R229, 0x10, RZ ;  /* 0x00000010e5387819 */ /* 0x000fe200000006ff */
[----:B------:R-:W-:Y:S01]  /*a410*/  FMUL.FTZ R59, R243, R59 ;  /* 0x0000003bf33b7220 */ /* 0x000fe20000410000 */
[----:B------:R-:W-:Y:S01]  /*a420*/  SHF.L.U32 R57, R145, 0x10, RZ ;  /* 0x0000001091397819 */ /* 0x000fe200000006ff */
[----:B---3--:R-:W-:Y:S02]  /*a430*/  IMAD.U32 R62, R67, 0x10000, RZ ;  /* 0x00010000433e7824 */ /* 0x008fe400078e00ff */
[----:B------:R-:W3:Y:S01]  /*a440*/  LDL R67, [R1+0x110] ;  /* 0x0001100001437983 */ /* 0x000ee20000100800 */
[----:B------:R-:W-:Y:S01]  /*a450*/  SHF.L.U32 R60, R228, 0x10, RZ ;  /* 0x00000010e43c7819 */ /* 0x000fe200000006ff */
[----:B------:R-:W-:Y:S02]  /*a460*/  IMAD.U32 R58, R144, 0x10000, RZ ;  /* 0x00010000903a7824 */ /* 0x000fe400078e00ff */
[----:B------:R-:W-:Y:S01]  /*a470*/  FMUL.FTZ R0, R243, R0 ;  /* 0x00000000f3007220 */ /* 0x000fe20000410000 */
[----:B------:R-:W-:Y:S01]  /*a480*/  FFMA.FTZ R52, R59, R56, R57 ;  /* 0x000000383b347223 */ /* 0x000fe20000010039 */
[----:B------:R-:W-:-:S02]  /*a490*/  FADD.FTZ R56, -R242, R50 ;  /* 0x00000032f2387221 */ /* 0x000fc40000010100 */
[----:B------:R-:W-:Y:S01]  /*a4a0*/  FFMA.FTZ R48, R0, R60, R58 ;  /* 0x0000003c00307223 */ /* 0x000fe2000001003a */
[C---:B------:R-:W-:Y:S01]  /*a4b0*/  FADD.FTZ R58, -R242.reuse, R49 ;  /* 0x00000031f23a7221 */ /* 0x040fe20000010100 */
[----:B------:R-:W-:Y:S01]  /*a4c0*/  SHF.L.U32 R49, R231, 0x10, RZ ;  /* 0x00000010e7317819 */ /* 0x000fe200000006ff */
[----:B------:R-:W-:Y:S01]  /*a4d0*/  FMUL.FTZ R56, R243, R56 ;  /* 0x00000038f3387220 */ /* 0x000fe20000410000 */
[----:B------:R-:W-:Y:S01]  /*a4e0*/  SHF.L.U32 R57, R147, 0x10, RZ ;  /* 0x0000001093397819 */ /* 0x000fe200000006ff */
[----:B------:R-:W-:-:S04]  /*a4f0*/  FADD.FTZ R60, -R242, R51 ;  /* 0x00000033f23c7221 */ /* 0x000fc80000010100 */
[----:B------:R-:W-:Y:S01]  /*a500*/  FFMA.FTZ R51, R56, R49, R57 ;  /* 0x0000003138337223 */ /* 0x000fe20000010039 */
[----:B------:R-:W-:Y:S01]  /*a510*/  FMUL.FTZ R57, R243, R60 ;  /* 0x0000003cf3397220 */ /* 0x000fe20000410000 */
[----:B------:R-:W-:Y:S01]  /*a520*/  FADD.FTZ R60, -R242, R53 ;  /* 0x00000035f23c7221 */ /* 0x000fe20000010100 */
[----:B------:R-:W-:Y:S02]  /*a530*/  SHF.L.U32 R53, R69, 0x10, RZ ;  /* 0x0000001045357819 */ /* 0x000fe400000006ff */
[----:B------:R-:W1:Y:S01]  /*a540*/  LDC.64 R68, c[0x0][0x428] ;  /* 0x00010a00ff447b82 */ /* 0x000e620000000a00 */
[----:B------:R-:W-:Y:S01]  /*a550*/  SHF.L.U32 R50, R72, 0x10, RZ ;  /* 0x0000001048327819 */ /* 0x000fe200000006ff */
[----:B------:R-:W-:Y:S01]  /*a560*/  FMUL.FTZ R58, R243, R58 ;  /* 0x0000003af33a7220 */ /* 0x000fe20000410000 */
[----:B------:R-:W-:Y:S01]  /*a570*/  SHF.L.U32 R49, R70, 0x10, RZ ;  /* 0x0000001046317819 */ /* 0x000fe200000006ff */
[----:B------:R-:W3:Y:S02]  /*a580*/  LDL R72, [R1+0x120] ;  /* 0x0001200001487983 */ /* 0x000ee40000100800 */
[----:B------:R-:W-:Y:S01]  /*a590*/  FFMA.FTZ R50, R58, R50, R62 ;  /* 0x000000323a327223 */ /* 0x000fe2000001003e */
[----:B------:R-:W-:Y:S01]  /*a5a0*/  SHF.L.U32 R62, R71, 0x10, RZ ;  /* 0x00000010473e7819 */ /* 0x000fe200000006ff */
[C---:B------:R-:W-:Y:S01]  /*a5b0*/  FMUL.FTZ R60, R243.reuse, R60 ;  /* 0x0000003cf33c7220 */ /* 0x040fe20000410000 */
[----:B------:R-:W-:Y:S01]  /*a5c0*/  SHF.L.U32 R64, R64, 0x10, RZ ;  /* 0x0000001040407819 */ /* 0x000fe200000006ff */
[----:B------:R-:W-:Y:S01]  /*a5d0*/  FMUL.FTZ R55, R243, R55 ;  /* 0x00000037f3377220 */ /* 0x000fe20000410000 */
[----:B----4-:R-:W-:Y:S01]  /*a5e0*/  SHF.L.U32 R63, R65, 0x10, RZ ;  /* 0x00000010413f7819 */ /* 0x010fe200000006ff */
[----:B------:R-:W-:Y:S01]  /*a5f0*/  FFMA.FTZ R62, R57, R62, R49 ;  /* 0x0000003e393e7223 */ /* 0x000fe20000010031 */
[----:B--2---:R-:W-:Y:S01]  /*a600*/  IMAD.U32 R49, R66, 0x10000, RZ ;  /* 0x0001000042317824 */ /* 0x004fe200078e00ff */
[----:B------:R-:W2:Y:S02]  /*a610*/  LDL R65, [R1+0x140] ;  /* 0x0001400001417983 */ /* 0x000ea40000100800 */
[----:B------:R-:W-:Y:S01]  /*a620*/  FFMA.FTZ R53, R60, R53, R63 ;  /* 0x000000353c357223 */ /* 0x000fe2000001003f */
[----:B------:R-:W-:Y:S01]  /*a630*/  FFMA.FTZ R49, R55, R49, R64 ;  /* 0x0000003137317223 */ /* 0x000fe20000010040 */
[----:B------:R-:W4:Y:S04]  /*a640*/  LDL R71, [R1+0x12c] ;  /* 0x00012c0001477983 */ /* 0x000f280000100800 */
[----:B------:R-:W4:Y:S01]  /*a650*/  LDL R70, [R1+0x130] ;  /* 0x0001300001467983 */ /* 0x000f220000100800 */
[----:B------:R-:W-:-:S02]  /*a660*/  F2FP.BF16.F32.PACK_AB R49, R49, R52 ;  /* 0x000000343131723e */ /* 0x000fc400000010ff */
[----:B------:R-:W-:Y:S01]  /*a670*/  F2FP.BF16.F32.PACK_AB R48, R53, R48 ;  /* 0x000000303530723e */ /* 0x000fe200000010ff */
[----:B------:R-:W4:Y:S01]  /*a680*/  LDL R66, [R1+0x13c] ;  /* 0x00013c0001427983 */ /* 0x000f220000100800 */
[----:B------:R-:W-:Y:S01]  /*a690*/  F2FP.BF16.F32.PACK_AB R51, R62, R51 ;  /* 0x000000333e33723e */ /* 0x000fe200000010ff */
[----:B-1----:R-:W-:Y:S01]  /*a6a0*/  IMAD.WIDE.U32 R52, R2, 0x10, R68 ;  /* 0x0000001002347825 */ /* 0x002fe200078e0044 */
[----:B------:R-:W-:Y:S01]  /*a6b0*/  F2FP.BF16.F32.PACK_AB R50, R50, R61 ;  /* 0x0000003d3232723e */ /* 0x000fe200000010ff */
[----:B------:R-:W4:Y:S04]  /*a6c0*/  LDL R64, [R1+0x148] ;  /* 0x0001480001407983 */ /* 0x000f280000100800 */
[----:B------:R3:W-:Y:S04]  /*a6d0*/  STG.E.128 desc[UR6][R52.64], R48 ;  /* 0x0000003034007986 */ /* 0x0007e8000c101d06 */
[----:B------:R-:W4:Y:S04]  /*a6e0*/  LDL R61, [R1+0x150] ;  /* 0x00015000013d7983 */ /* 0x000f280000100800 */
[----:B------:R-:W4:Y:S01]  /*a6f0*/  LDL R62, [R1+0x14c] ;  /* 0x00014c00013e7983 */ /* 0x000f220000100800 */
[----:B---3--:R-:W-:-:S03]  /*a700*/  IMAD.U32 R50, R67, 0x10000, RZ ;  /* 0x0001000043327824 */ /* 0x008fc600078e00ff */
[----:B------:R-:W3:Y:S01]  /*a710*/  LDL R67, [R1+0x144] ;  /* 0x0001440001437983 */ /* 0x000ee20000100800 */
[----:B------:R-:W-:Y:S02]  /*a720*/  SHF.L.U32 R48, R196, 0x10, RZ ;  /* 0x00000010c4307819 */ /* 0x000fe400000006ff */
[----:B------:R-:W-:Y:S02]  /*a730*/  SHF.L.U32 R51, R104, 0x10, RZ ;  /* 0x0000001068337819 */ /* 0x000fe400000006ff */
[----:B------:R-:W-:Y:S02]  /*a740*/  SHF.L.U32 R49, R74, 0x10, RZ ;  /* 0x000000104a317819 */ /* 0x000fe400000006ff */
[----:B------:R-:W-:Y:S01]  /*a750*/  SHF.L.U32 R52, R73, 0x10, RZ ;  /* 0x0000001049347819 */ /* 0x000fe200000006ff */
[----:B------:R-:W-:Y:S01]  /*a760*/  FFMA.FTZ R48, R0, R48, R51 ;  /* 0x0000003000307223 */ /* 0x000fe20000010033 */
[----:B------:R-:W-:Y:S01]  /*a770*/  SHF.L.U32 R63, R148, 0x10, RZ ;  /* 0x00000010943f7819 */ /* 0x000fe200000006ff */
[----:B------:R-:W-:Y:S01]  /*a780*/  FFMA.FTZ R0, R60, R49, R50 ;  /* 0x000000313c007223 */ /* 0x000fe20000010032 */
[----:B------:R-:W-:Y:S01]  /*a790*/  SHF.L.U32 R50, R198, 0x10, RZ ;  /* 0x00000010c6327819 */ /* 0x000fe200000006ff */
[----:B------:R-:W-:Y:S01]  /*a7a0*/  IMAD.U32 R51, R106, 0x10000, RZ ;  /* 0x000100006a337824 */ /* 0x000fe200078e00ff */
[----:B------:R-:W-:Y:S01]  /*a7b0*/  SHF.L.U32 R49, R197, 0x10, RZ ;  /* 0x00000010c5317819 */ /* 0x000fe200000006ff */
[----:B------:R-:W3:Y:S01]  /*a7c0*/  LDL R74, [R1+0x180] ;  /* 0x00018000014a7983 */ /* 0x000ee20000100800 */
[----:B------:R-:W-:Y:S01]  /*a7d0*/  SHF.L.U32 R60, R105, 0x10, RZ ;  /* 0x00000010693c7819 */ /* 0x000fe200000006ff */
[----:B------:R-:W-:Y:S01]  /*a7e0*/  FFMA.FTZ R54, R54, R50, R51 ;  /* 0x0000003236367223 */ /* 0x000fe20000010033 */
[----:B------:R-:W-:Y:S01]  /*a7f0*/  FMUL.FTZ R41, R243, R41 ;  /* 0x00000029f3297220 */ /* 0x000fe20000410000 */
[----:B------:R-:W3:Y:S01]  /*a800*/  LDL R73, [R1+0x184] ;  /* 0x0001840001497983 */ /* 0x000ee20000100800 */
[----:B------:R-:W-:Y:S01]  /*a810*/  SHF.L.U32 R53, R72, 0x10, RZ ;  /* 0x0000001048357819 */ /* 0x000fe200000006ff */
[----:B------:R-:W-:-:S02]  /*a820*/  FFMA.FTZ R49, R59, R49, R60 ;  /* 0x000000313b317223 */ /* 0x000fc4000001003c */
[----:B------:R-:W3:Y:S01]  /*a830*/  LDL R72, [R1+0x158] ;  /* 0x0001580001487983 */ /* 0x000ee20000100800 */
[----:B------:R-:W-:Y:S01]  /*a840*/  SHF.L.U32 R59, R107, 0x10, RZ ;  /* 0x000000106b3b7819 */ /* 0x000fe200000006ff */
[----:B------:R-:W-:Y:S01]  /*a850*/  FFMA.FTZ R52, R55, R52, R53 ;  /* 0x0000003437347223 */ /* 0x000fe20000010035 */
[----:B------:R-:W-:Y:S01]  /*a860*/  SHF.L.U32 R55, R199, 0x10, RZ ;  /* 0x00000010c7377819 */ /* 0x000fe200000006ff */
[----:B--2---:R-:W-:Y:S02]  /*a870*/  IMAD.U32 R51, R65, 0x10000, RZ ;  /* 0x0001000041337824 */ /* 0x004fe400078e00ff */
[----:B------:R-:W2:Y:S01]  /*a880*/  LDL R65, [R1+0x154] ;  /* 0x0001540001417983 */ /* 0x000ea20000100800 */
[----:B----4-:R-:W-:Y:S02]  /*a890*/  SHF.L.U32 R53, R71, 0x10, RZ ;  /* 0x0000001047357819 */ /* 0x010fe400000006ff */
[----:B------:R-:W-:Y:S01]  /*a8a0*/  SHF.L.U32 R60, R70, 0x10, RZ ;  /* 0x00000010463c7819 */ /* 0x000fe200000006ff */
[----:B------:R-:W4:Y:S01]  /*a8b0*/  LDL R71, [R1+0x15c] ;  /* 0x00015c0001477983 */ /* 0x000f220000100800 */
[----:B------:R-:W-:-:S03]  /*a8c0*/  SHF.L.U32 R50, R66, 0x10, RZ ;  /* 0x0000001042327819 */ /* 0x000fc600000006ff */
[----:B------:R-:W-:Y:S01]  /*a8d0*/  FFMA.FTZ R53, R58, R53, R60 ;  /* 0x000000353a357223 */ /* 0x000fe2000001003c */
[----:B------:R-:W4:Y:S01]  /*a8e0*/  LDL R66, [R1+0x160] ;  /* 0x0001600001427983 */ /* 0x000f220000100800 */
[----:B------:R-:W-:Y:S01]  /*a8f0*/  FFMA.FTZ R55, R56, R55, R59 ;  /* 0x0000003738377223 */ /* 0x000fe2000001003b */
[C---:B------:R-:W-:Y:S01]  /*a900*/  FADD.FTZ R58, -R242.reuse, R44 ;  /* 0x0000002cf23a7221 */ /* 0x040fe20000010100 */
[----:B------:R-:W-:Y:S01]  /*a910*/  FFMA.FTZ R56, R57, R50, R51 ;  /* 0x0000003239387223 */ /* 0x000fe20000010033 */
[----:B------:R-:W-:Y:S01]  /*a920*/  FADD.FTZ R51, -R242, R45 ;  /* 0x0000002df2337221 */ /* 0x000fe20000010100 */
[----:B------:R-:W-:Y:S01]  /*a930*/  SHF.L.U32 R57, R224, 0x10, RZ ;  /* 0x00000010e0397819 */ /* 0x000fe200000006ff */
[C---:B------:R-:W-:Y:S01]  /*a940*/  FMUL.FTZ R58, R243.reuse, R58 ;  /* 0x0000003af33a7220 */ /* 0x040fe20000410000 */
[----:B------:R-:W-:Y:S02]  /*a950*/  IMAD.U32 R45, R64, 0x10000, RZ ;  /* 0x00010000402d7824 */ /* 0x000fe400078e00ff */
[----:B------:R-:W-:Y:S01]  /*a960*/  FMUL.FTZ R51, R243, R51 ;  /* 0x00000033f3337220 */ /* 0x000fe20000410000 */
[----:B------:R-:W4:Y:S01]  /*a970*/  LDL R70, [R1+0x168] ;  /* 0x0001680001467983 */ /* 0x000f220000100800 */
[----:B------:R-:W-:Y:S01]  /*a980*/  FFMA.FTZ R63, R58, R57, R63 ;  /* 0x000000393a3f7223 */ /* 0x000fe2000001003f */
[----:B------:R-:W-:Y:S01]  /*a990*/  FADD.FTZ R57, -R242, R46 ;  /* 0x0000002ef2397221 */ /* 0x000fe20000010100 */
[----:B------:R-:W-:-:S02]  /*a9a0*/  SHF.L.U32 R46, R61, 0x10, RZ ;  /* 0x000000103d2e7819 */ /* 0x000fc400000006ff */
[----:B------:R-:W4:Y:S01]  /*a9b0*/  LDL R61, [R1+0x16c] ;  /* 0x00016c00013d7983 */ /* 0x000f220000100800 */
[----:B---3--:R-:W-:-:S03]  /*a9c0*/  SHF.L.U32 R59, R67, 0x10, RZ ;  /* 0x00000010433b7819 */ /* 0x008fc600000006ff */
[----:B------:R-:W3:Y:S02]  /*a9d0*/  LDL R67, [R1+0x164] ;  /* 0x0001640001437983 */ /* 0x000ee40000100800 */
[----:B------:R-:W-:Y:S01]  /*a9e0*/  FFMA.FTZ R59, R51, R59, R45 ;  /* 0x0000003b333b7223 */ /* 0x000fe2000001002d */
[----:B------:R-:W-:Y:S02]  /*a9f0*/  SHF.L.U32 R45, R62, 0x10, RZ ;  /* 0x000000103e2d7819 */ /* 0x000fe400000006ff */
[----:B------:R-:W3:Y:S01]  /*aa00*/  LDL R62, [R1+0x170] ;  /* 0x00017000013e7983 */ /* 0x000ee20000100800 */
[----:B------:R-:W-:Y:S02]  /*aa10*/  SHF.L.U32 R50, R192, 0x10, RZ ;  /* 0x00000010c0327819 */ /* 0x000fe400000006ff */
[----:B------:R-:W-:Y:S01]  /*aa20*/  SHF.L.U32 R44, R108, 0x10, RZ ;  /* 0x000000106c2c7819 */ /* 0x000fe200000006ff */
[----:B------:R-:W-:Y:S01]  /*aa30*/  FMUL.FTZ R57, R243, R57 ;  /* 0x00000039f3397220 */ /* 0x000fe20000410000 */
[----:B------:R-:W-:-:S03]  /*aa40*/  SHF.L.U32 R64, R225, 0x10, RZ ;  /* 0x00000010e1407819 */ /* 0x000fc600000006ff */
[----:B------:R-:W-:Y:S01]  /*aa50*/  FFMA.FTZ R50, R58, R50, R44 ;  /* 0x000000323a327223 */ /* 0x000fe2000001002c */
[----:B------:R-:W-:Y:S01]  /*aa60*/  SHF.L.U32 R44, R149, 0x10, RZ ;  /* 0x00000010952c7819 */ /* 0x000fe200000006ff */
[----:B------:R-:W-:Y:S01]  /*aa70*/  FADD.FTZ R58, -R242, R47 ;  /* 0x0000002ff23a7221 */ /* 0x000fe20000010100 */
[----:B------:R-:W-:Y:S01]  /*aa80*/  FFMA.FTZ R51, R51, R45, R46 ;  /* 0x0000002d33337223 */ /* 0x000fe2000001002e */
[----:B------:R-:W-:Y:S02]  /*aa90*/  SHF.L.U32 R45, R193, 0x10, RZ ;  /* 0x00000010c12d7819 */ /* 0x000fe400000006ff */
[----:B------:R-:W-:Y:S01]  /*aaa0*/  FFMA.FTZ R64, R57, R64, R44 ;  /* 0x0000004039407223 */ /* 0x000fe2000001002c */
[----:B------:R-:W-:Y:S02]  /*aab0*/  IMAD.U32 R46, R109, 0x10000, RZ ;  /* 0x000100006d2e7824 */ /* 0x000fe400078e00ff */
[----:B------:R-:W-:Y:S01]  /*aac0*/  FMUL.FTZ R58, R243, R58 ;  /* 0x0000003af33a7220 */ /* 0x000fe20000410000 */
[----:B------:R-:W-:Y:S01]  /*aad0*/  SHF.L.U32 R44, R72, 0x10, RZ ;  /* 0x00000010482c7819 */ /* 0x000fe200000006ff */
[----:B------:R-:W-:Y:S01]  /*aae0*/  FFMA.FTZ R57, R57, R45, R46 ;  /* 0x0000002d39397223 */ /* 0x000fe2000001002e */
[----:B--2---:R-:W-:Y:S01]  /*aaf0*/  SHF.L.U32 R65, R65, 0x10, RZ ;  /* 0x0000001041417819 */ /* 0x004fe200000006ff */
[----:B------:R-:W-:Y:S01]  /*ab00*/  FADD.FTZ R60, -R242, R40 ;  /* 0x00000028f23c7221 */ /* 0x000fe20000010100 */
[----:B------:R-:W-:Y:S01]  /*ab10*/  F2FP.BF16.F32.PACK_AB R47, R56, R55 ;  /* 0x00000037382f723e */ /* 0x000fe200000010ff */
[----:B------:R-:W2:Y:S02]  /*ab20*/  LDL R72, [R1+0x188] ;  /* 0x0001880001487983 */ /* 0x000ea40000100800 */
[----:B------:R-:W-:Y:S01]  /*ab30*/  FFMA.FTZ R65, R58, R65, R44 ;  /* 0x000000413a417223 */ /* 0x000fe2000001002c */
[----:B----4-:R-:W-:-:S02]  /*ab40*/  SHF.L.U32 R44, R71, 0x10, RZ ;  /* 0x00000010472c7819 */ /* 0x010fc400000006ff */
[----:B------:R-:W-:Y:S01]  /*ab50*/  SHF.L.U32 R45, R66, 0x10, RZ ;  /* 0x00000010422d7819 */ /* 0x000fe200000006ff */
[----:B------:R-:W-:Y:S01]  /*ab60*/  FMUL.FTZ R60, R243, R60 ;  /* 0x0000003cf33c7220 */ /* 0x000fe20000410000 */
[----:B------:R-:W-:Y:S01]  /*ab70*/  SHF.L.U32 R66, R226, 0x10, RZ ;  /* 0x00000010e2427819 */ /* 0x000fe200000006ff */
[----:B------:R-:W4:Y:S01]  /*ab80*/  LDL R71, [R1+0x18c] ;  /* 0x00018c0001477983 */ /* 0x000f220000100800 */
[----:B------:R-:W-:Y:S01]  /*ab90*/  SHF.L.U32 R40, R194, 0x10, RZ ;  /* 0x00000010c2287819 */ /* 0x000fe200000006ff */
[----:B------:R-:W-:Y:S01]  /*aba0*/  FFMA.FTZ R58, R58, R44, R45 ;  /* 0x0000002c3a3a7223 */ /* 0x000fe2000001002d */
[----:B------:R-:W-:Y:S01]  /*abb0*/  IMAD.U32 R45, R150, 0x10000, RZ ;  /* 0x00010000962d7824 */ /* 0x000fe200078e00ff */
[----:B------:R-:W-:Y:S01]  /*abc0*/  SHF.L.U32 R44, R110, 0x10, RZ ;  /* 0x000000106e2c7819 */ /* 0x000fe200000006ff */
[----:B------:R-:W2:Y:S02]  /*abd0*/  LDL R55, [R1+0x198] ;  /* 0x0001980001377983 */ /* 0x000ea40000100800 */
[----:B------:R-:W-:-:S02]  /*abe0*/  FFMA.FTZ R66, R60, R66, R45 ;  /* 0x000000423c427223 */ /* 0x000fc4000001002d */
[----:B------:R-:W-:Y:S01]  /*abf0*/  FFMA.FTZ R60, R60, R40, R44 ;  /* 0x000000283c3c7223 */ /* 0x000fe2000001002c */
[----:B------:R-:W-:Y:S02]  /*ac00*/  SHF.L.U32 R61, R61, 0x10, RZ ;  /* 0x000000103d3d7819 */ /* 0x000fe400000006ff */
[----:B------:R-:W-:Y:S02]  /*ac10*/  SHF.L.U32 R44, R70, 0x10, RZ ;  /* 0x00000010462c7819 */ /* 0x000fe400000006ff */
[----:B------:R-:W2:Y:S01]  /*ac20*/  LDL R70, [R1+0x190] ;  /* 0x0001900001467983 */ /* 0x000ea20000100800 */
[----:B------:R-:W-:Y:S02]  /*ac30*/  F2FP.BF16.F32.PACK_AB R46, R53, R54 ;  /* 0x00000036352e723e */ /* 0x000fe400000010ff */
[----:B------:R-:W-:Y:S01]  /*ac40*/  F2FP.BF16.F32.PACK_AB R45, R52, R49 ;  /* 0x00000031342d723e */ /* 0x000fe200000010ff */
[----:B------:R-:W2:Y:S01]  /*ac50*/  LDL R53, [R1+0x194] ;  /* 0x0001940001357983 */ /* 0x000ea20000100800 */
[----:B------:R-:W-:-:S03]  /*ac60*/  FADD.FTZ R43, -R242, R43 ;  /* 0x0000002bf22b7221 */ /* 0x000fc60000010100 */
[----:B------:R-:W2:Y:S01]  /*ac70*/  LDL R54, [R1+0x19c] ;  /* 0x00019c0001367983 */ /* 0x000ea20000100800 */
[----:B---3--:R-:W-:Y:S01]  /*ac80*/  SHF.L.U32 R67, R67, 0x10, RZ ;  /* 0x0000001043437819 */ /* 0x008fe200000006ff */
[----:B------:R-:W-:Y:S02]  /*ac90*/  IMAD.U32 R40, R62, 0x10000, RZ ;  /* 0x000100003e287824 */ /* 0x000fe400078e00ff */
[----:B------:R-:W-:Y:S01]  /*aca0*/  FADD.FTZ R62, -R242, R42 ;  /* 0x0000002af23e7221 */ /* 0x000fe20000010100 */
[----:B------:R-:W-:Y:S01]  /*acb0*/  SHF.L.U32 R42, R227, 0x10, RZ ;  /* 0x00000010e32a7819 */ /* 0x000fe200000006ff */
[----:B------:R-:W-:Y:S01]  /*acc0*/  FFMA.FTZ R61, R41, R61, R40 ;  /* 0x0000003d293d7223 */ /* 0x000fe20000010028 */
[----:B------:R-:W-:Y:S01]  /*acd0*/  SHF.L.U32 R40, R151, 0x10, RZ ;  /* 0x0000001097287819 */ /* 0x000fe200000006ff */
[----:B------:R-:W-:Y:S01]  /*ace0*/  FMUL.FTZ R62, R243, R62 ;  /* 0x0000003ef33e7220 */ /* 0x000fe20000410000 */
[----:B------:R-:W-:Y:S01]  /*acf0*/  FFMA.FTZ R67, R41, R67, R44 ;  /* 0x0000004329437223 */ /* 0x000fe2000001002c */
[----:B------:R-:W-:-:S02]  /*ad00*/  F2FP.BF16.F32.PACK_AB R44, R0, R48 ;  /* 0x00000030002c723e */ /* 0x000fc400000010ff */
[----:B------:R-:W-:Y:S01]  /*ad10*/  FFMA.FTZ R42, R62, R42, R40 ;  /* 0x0000002a3e2a7223 */ /* 0x000fe20000010028 */
[----:B------:R-:W-:-:S05]  /*ad20*/  IMAD.WIDE.U32 R40, R2, 0x10, R250 ;  /* 0x0000001002287825 */ /* 0x000fca00078e00fa */
[----:B------:R1:W-:Y:S04]  /*ad30*/  STG.E.128 desc[UR6][R40.64], R44 ;  /* 0x0000002c28007986 */ /* 0x0003e8000c101d06 */
[----:B-1----:R-:W3:Y:S01]  /*ad40*/  LDL R46, [R1+0x1a0] ;  /* 0x0001a000012e7983 */ /* 0x002ee20000100800 */
[----:B------:R-:W-:Y:S02]  /*ad50*/  SHF.L.U32 R0, R195, 0x10, RZ ;  /* 0x00000010c3007819 */ /* 0x000fe400000006ff */
[----:B------:R-:W-:Y:S01]  /*ad60*/  SHF.L.U32 R48, R111, 0x10, RZ ;  /* 0x000000106f307819 */ /* 0x000fe200000006ff */
[----:B------:R-:W-:Y:S01]  /*ad70*/  FMUL.FTZ R43, R243, R43 ;  /* 0x0000002bf32b7220 */ /* 0x000fe20000410000 */
[----:B------:R-:W-:Y:S01]  /*ad80*/  SHF.L.U32 R45, R77, 0x10, RZ ;  /* 0x000000104d2d7819 */ /* 0x000fe200000006ff */
[----:B------:R-:W-:Y:S01]  /*ad90*/  IMAD.U32 R44, R76, 0x10000, RZ ;  /* 0x000100004c2c7824 */ /* 0x000fe200078e00ff */
[----:B------:R-:W-:Y:S01]  /*ada0*/  SHF.L.U32 R47, R75, 0x10, RZ ;  /* 0x000000104b2f7819 */ /* 0x000fe200000006ff */
[----:B------:R-:W-:Y:S01]  /*adb0*/  FFMA.FTZ R62, R62, R0, R48 ;  /* 0x000000003e3e7223 */ /* 0x000fe20000010030 */
[----:B------:R-:W-:Y:S01]  /*adc0*/  SHF.L.U32 R0, R74, 0x10, RZ ;  /* 0x000000104a007819 */ /* 0x000fe200000006ff */
[----:B------:R-:W-:Y:S01]  /*add0*/  FADD.FTZ R40, -R242, R36 ;  /* 0x00000024f2287221 */ /* 0x000fe20000010100 */
[----:B------:R-:W-:Y:S01]  /*ade0*/  SHF.L.U32 R48, R220, 0x10, RZ ;  /* 0x00000010dc307819 */ /* 0x000fe200000006ff */
[C---:B------:R-:W-:Y:S01]  /*adf0*/  FFMA.FTZ R36, R43.reuse, R45, R44 ;  /* 0x0000002d2b247223 */ /* 0x040fe2000001002c */
[----:B------:R-:W-:Y:S01]  /*ae00*/  SHF.L.U32 R2, R152, 0x10, RZ ;  /* 0x0000001098027819 */ /* 0x000fe200000006ff */
[----:B------:R-:W-:Y:S01]  /*ae10*/  FFMA.FTZ R47, R43, R47, R0 ;  /* 0x0000002f2b2f7223 */ /* 0x000fe20000010000 */
[----:B------:R-:W-:Y:S01]  /*ae20*/  SHF.L.U32 R241, R188, 0x10, RZ ;  /* 0x00000010bcf17819 */ /* 0x000fe200000006ff */
[----:B------:R-:W-:Y:S01]  /*ae30*/  FMUL.FTZ R40, R243, R40 ;  /* 0x00000028f3287220 */ /* 0x000fe20000410000 */
[----:B------:R-:W-:Y:S01]  /*ae40*/  IMAD.U32 R41, R112, 0x10000, RZ ;  /* 0x0001000070297824 */ /* 0x000fe200078e00ff */
[----:B------:R-:W3:Y:S01]  /*ae50*/  LDL R43, [R1+0x1a8] ;  /* 0x0001a800012b7983 */ /* 0x000ee20000100800 */
[C---:B------:R-:W-:Y:S01]  /*ae60*/  FADD.FTZ R37, -R242.reuse, R37 ;  /* 0x00000025f2257221 */ /* 0x040fe20000010100 */
[----:B------:R-:W-:-:S02]  /*ae70*/  FADD.FTZ R78, -R242, R38 ;  /* 0x00000026f24e7221 */ /* 0x000fc40000010100 */
[----:B------:R-:W3:Y:S01]  /*ae80*/  LDL R44, [R1+0x1a4] ;  /* 0x0001a400012c7983 */ /* 0x000ee20000100800 */
[C---:B------:R-:W-:Y:S01]  /*ae90*/  FFMA.FTZ R48, R40.reuse, R48, R2 ;  /* 0x0000003028307223 */ /* 0x040fe20000010002 */
[----:B------:R-:W-:Y:S01]  /*aea0*/  FFMA.FTZ R241, R40, R241, R41 ;  /* 0x000000f128f17223 */ /* 0x000fe20000010029 */
[----:B----4-:R-:W-:Y:S01]  /*aeb0*/  SHF.L.U32 R2, R71, 0x10, RZ ;  /* 0x0000001047027819 */ /* 0x010fe200000006ff */
[----:B------:R-:W-:Y:S01]  /*aec0*/  FMUL.FTZ R38, R243, R37 ;  /* 0x00000025f3267220 */ /* 0x000fe20000410000 */
[----:B--2---:R-:W-:Y:S01]  /*aed0*/  SHF.L.U32 R79, R70, 0x10, RZ ;  /* 0x00000010464f7819 */ /* 0x004fe200000006ff */
[----:B------:R-:W2:Y:S01]  /*aee0*/  LDL R41, [R1+0x1ac] ;  /* 0x0001ac0001297983 */ /* 0x000ea20000100800 */
[----:B------:R-:W-:Y:S01]  /*aef0*/  SHF.L.U32 R52, R221, 0x10, RZ ;  /* 0x00000010dd347819 */ /* 0x000fe200000006ff */
[----:B------:R-:W-:Y:S02]  /*af00*/  IMAD.U32 R37, R153, 0x10000, RZ ;  /* 0x0001000099257824 */ /* 0x000fe400078e00ff */
[----:B------:R-:W-:Y:S01]  /*af10*/  FMUL.FTZ R78, R243, R78 ;  /* 0x0000004ef34e7220 */ /* 0x000fe20000410000 */
[----:B------:R-:W4:Y:S01]  /*af20*/  LDL R40, [R1+0x1b0] ;  /* 0x0001b00001287983 */ /* 0x000f220000100800 */
[----:B------:R-:W-:Y:S01]  /*af30*/  FFMA.FTZ R79, R38, R2, R79 ;  /* 0x00000002264f7223 */ /* 0x000fe2000001004f */
[----:B------:R-:W-:Y:S01]  /*af40*/  SHF.L.U32 R2, R189, 0x10, RZ ;  /* 0x00000010bd027819 */ /* 0x000fe200000006ff */
[----:B------:R-:W-:Y:S01]  /*af50*/  FFMA.FTZ R52, R78, R52, R37 ;  /* 0x000000344e347223 */ /* 0x000fe20000010025 */
[----:B------:R-:W-:Y:S01]  /*af60*/  SHF.L.U32 R37, R113, 0x10, RZ ;  /* 0x0000001071257819 */ /* 0x000fe200000006ff */
[----:B------:R-:W-:Y:S01]  /*af70*/  FADD.FTZ R39, -R242, R39 ;  /* 0x00000027f2277221 */ /* 0x000fe20000010100 */
[----:B------:R-:W-:Y:S01]  /*af80*/  SHF.L.U32 R0, R73, 0x10, RZ ;  /* 0x0000001049007819 */ /* 0x000fe200000006ff */
[----:B------:R-:W4:Y:S02]  /*af90*/  LDL R71, [R1+0x1bc] ;  /* 0x0001bc0001477983 */ /* 0x000f240000100800 */
[----:B------:R-:W-:Y:S01]  /*afa0*/  FFMA.FTZ R78, R78, R2, R37 ;  /* 0x000000024e4e7223 */ /* 0x000fe20000010025 */
[----:B------:R-:W-:Y:S01]  /*afb0*/  SHF.L.U32 R49, R72, 0x10, RZ ;  /* 0x0000001048317819 */ /* 0x000fe200000006ff */
[----:B------:R-:W-:Y:S01]  /*afc0*/  FMUL.FTZ R39, R243, R39 ;  /* 0x00000027f3277220 */ /* 0x000fe20000410000 */
[----:B------:R-:W-:Y:S01]  /*afd0*/  SHF.L.U32 R53, R53, 0x10, RZ ;  /* 0x0000001035357819 */ /* 0x000fe200000006ff */
[----:B------:R-:W-:Y:S01]  /*afe0*/  FADD.FTZ R2, -R242, R32 ;  /* 0x00000020f2027221 */ /* 0x000fe20000010100 */
[----:B------:R-:W4:Y:S04]  /*aff0*/  LDL R73, [R1+0x1b4] ;  /* 0x0001b40001497983 */ /* 0x000f280000100800 */
[----:B------:R-:W4:Y:S04]  /*b000*/  LDL R45, [R1+0x1c8] ;  /* 0x0001c800012d7983 */ /* 0x000f280000100800 */
[----:B------:R-:W4:Y:S01]  /*b010*/  LDL R70, [R1+0x1c4] ;  /* 0x0001c40001467983 */ /* 0x000f220000100800 */
[----:B---3--:R-:W-:-:S03]  /*b020*/  IMAD.U32 R37, R46, 0x10000, RZ ;  /* 0x000100002e257824 */ /* 0x008fc600078e00ff */
[----:B------:R-:W3:Y:S04]  /*b030*/  LDL R72, [R1+0x1b8] ;  /* 0x0001b80001487983 */ /* 0x000ee80000100800 */
[----:B------:R-:W3:Y:S01]  /*b040*/  LDL R46, [R1+0x1c0] ;  /* 0x0001c000012e7983 */ /* 0x000ee20000100800 */
[----:B------:R-:W-:Y:S01]  /*b050*/  FFMA.FTZ R49, R38, R0, R49 ;  /* 0x0000000026317223 */ /* 0x000fe20000010031 */
[----:B------:R-:W-:-:S05]  /*b060*/  SHF.L.U32 R0, R55, 0x10, RZ ;  /* 0x0000001037007819 */ /* 0x000fca00000006ff */
[----:B------:R-:W-:Y:S01]  /*b070*/  FFMA.FTZ R53, R39, R53, R0 ;  /* 0x0000003527357223 */ /* 0x000fe20000010000 */
[----:B------:R-:W-:Y:S01]  /*b080*/  SHF.L.U32 R0, R54, 0x10, RZ ;  /* 0x0000001036007819 */ /* 0x000fe200000006ff */
[----:B------:R-:W-:Y:S01]  /*b090*/  FMUL.FTZ R2, R243, R2 ;  /* 0x00000002f3027220 */ /* 0x000fe20000410000 */
[----:B------:R-:W-:Y:S02]  /*b0a0*/  SHF.L.U32 R54, R222, 0x10, RZ ;  /* 0x00000010de367819 */ /* 0x000fe400000006ff */
[----:B------:R-:W-:Y:S01]  /*b0b0*/  SHF.L.U32 R32, R154, 0x10, RZ ;  /* 0x000000109a207819 */ /* 0x000fe200000006ff */
[----:B------:R-:W-:Y:S01]  /*b0c0*/  FFMA.FTZ R0, R39, R0, R37 ;  /* 0x0000000027007223 */ /* 0x000fe20000010025 */
[----:B------:R-:W-:Y:S02]  /*b0d0*/  SHF.L.U32 R37, R190, 0x10, RZ ;  /* 0x00000010be257819 */ /* 0x000fe400000006ff */
[----:B------:R-:W-:Y:S01]  /*b0e0*/  SHF.L.U32 R38, R114, 0x10, RZ ;  /* 0x0000001072267819 */ /* 0x000fe200000006ff */
[----:B------:R-:W-:Y:S01]  /*b0f0*/  FFMA.FTZ R54, R2, R54, R32 ;  /* 0x0000003602367223 */ /* 0x000fe20000010020 */
[----:B------:R-:W-:-:S03]  /*b100*/  SHF.L.U32 R55, R44, 0x10, RZ ;  /* 0x000000102c377819 */ /* 0x000fc600000006ff */
[----:B------:R-:W-:Y:S01]  /*b110*/  FFMA.FTZ R2, R2, R37, R38 ;  /* 0x0000002502027223 */ /* 0x000fe20000010026 */
[----:B------:R-:W-:Y:S02]  /*b120*/  IMAD.U32 R38, R43, 0x10000, RZ ;  /* 0x000100002b267824 */ /* 0x000fe400078e00ff */
[----:B------:R-:W-:Y:S01]  /*b130*/  FADD.FTZ R32, -R242, R33 ;  /* 0x00000021f2207221 */ /* 0x000fe20000010100 */
[----:B------:R-:W3:Y:S04]  /*b140*/  LDL R43, [R1+0x1d0] ;  /* 0x0001d000012b7983 */ /* 0x000ee80000100800 */
[----:B------:R-:W3:Y:S01]  /*b150*/  LDL R44, [R1+0x1cc] ;  /* 0x0001cc00012c7983 */ /* 0x000ee20000100800 */
[----:B------:R-:W-:Y:S01]  /*b160*/  FMUL.FTZ R32, R243, R32 ;  /* 0x00000020f3207220 */ /* 0x000fe20000410000 */
[----:B--2---:R-:W-:-:S02]  /*b170*/  SHF.L.U32 R33, R41, 0x10, RZ ;  /* 0x0000001029217819 */ /* 0x004fc400000006ff */
[----:B----4-:R-:W-:Y:S01]  /*b180*/  SHF.L.U32 R37, R40, 0x10, RZ ;  /* 0x0000001028257819 */ /* 0x010fe200000006ff */
[----:B------:R-:W-:Y:S01]  /*b190*/  FFMA.FTZ R55, R32, R55, R38 ;  /* 0x0000003720377223 */ /* 0x000fe20000010026 */
[----:B------:R-:W-:Y:S01]  /*b1a0*/  F2FP.BF16.F32.PACK_AB R39, R36, R42 ;  /* 0x0000002a2427723e */ /* 0x000fe200000010ff */
[----:B------:R-:W-:Y:S01]  /*b1b0*/  IMAD.WIDE.U32 R40, R3, 0x10, R68 ;  /* 0x0000001003287825 */ /* 0x000fe200078e0044 */
[----:B------:R-:W-:-:S03]  /*b1c0*/  F2FP.BF16.F32.PACK_AB R38, R67, R66 ;  /* 0x000000424326723e */ /* 0x000fc600000010ff */
[----:B------:R-:W-:Y:S01]  /*b1d0*/  FFMA.FTZ R32, R32, R33, R37 ;  /* 0x0000002120207223 */ /* 0x000fe20000010025 */
[----:B------:R-:W-:Y:S01]  /*b1e0*/  F2FP.BF16.F32.PACK_AB R37, R65, R64 ;  /* 0x000000404125723e */ /* 0x000fe200000010ff */
[----:B------:R-:W-:Y:S01]  /*b1f0*/  FADD.FTZ R34, -R242, R34 ;  /* 0x00000022f2227221 */ /* 0x000fe20000010100 */
[----:B------:R-:W-:Y:S01]  /*b200*/  F2FP.BF16.F32.PACK_AB R36, R59, R63 ;  /* 0x0000003f3b24723e */ /* 0x000fe200000010ff */
[----:B------:R-:W2:Y:S04]  /*b210*/  LDL R65, [R1+0x1d4] ;  /* 0x0001d40001417983 */ /* 0x000ea80000100800 */
[----:B------:R3:W-:Y:S04]  /*b220*/  STG.E.128 desc[UR6][R40.64], R36 ;  /* 0x0000002428007986 */ /* 0x0007e8000c101d06 */
[----:B------:R-:W4:Y:S04]  /*b230*/  LDL R64, [R1+0x1d8] ;  /* 0x0001d80001407983 */ /* 0x000f280000100800 */
[----:B------:R-:W4:Y:S01]  /*b240*/  LDL R63, [R1+0x1dc] ;  /* 0x0001dc00013f7983 */ /* 0x000f220000100800 */
[----:B------:R-:W-:Y:S01]  /*b250*/  SHF.L.U32 R56, R223, 0x10, RZ ;  /* 0x00000010df387819 */ /* 0x000fe200000006ff */
[----:B------:R-:W-:-:S02]  /*b260*/  IMAD.U32 R42, R115, 0x10000, RZ ;  /* 0x00010000732a7824 */ /* 0x000fc400078e00ff */
[C---:B------:R-:W-:Y:S01]  /*b270*/  FADD.FTZ R35, -R242.reuse, R35 ;  /* 0x00000023f2237221 */ /* 0x040fe20000010100 */
[----:B------:R-:W4:Y:S01]  /*b280*/  LDL R66, [R1+0x1e8] ;  /* 0x0001e80001427983 */ /* 0x000f220000100800 */
[C---:B------:R-:W-:Y:S01]  /*b290*/  FADD.FTZ R29, -R242.reuse, R29 ;  /* 0x0000001df21d7221 */ /* 0x040fe20000010100 */
[C---:B------:R-:W-:Y:S01]  /*b2a0*/  FADD.FTZ R31, -R242.reuse, R31 ;  /* 0x0000001ff21f7221 */ /* 0x040fe20000010100 */
[C---:B------:R-:W-:Y:S01]  /*b2b0*/  FADD.FTZ R24, -R242.reuse, R24 ;  /* 0x00000018f2187221 */ /* 0x040fe20000010100 */
[----:B------:R-:W-:Y:S01]  /*b2c0*/  FADD.FTZ R26, -R242, R26 ;  /* 0x0000001af21a7221 */ /* 0x000fe20000010100 */
[----:B------:R-:W4:Y:S01]  /*b2d0*/  LDL R67, [R1+0x210] ;  /* 0x0002100001437983 */ /* 0x000f220000100800 */
[----:B---3--:R-:W-:-:S03]  /*b2e0*/  SHF.L.U32 R37, R46, 0x10, RZ ;  /* 0x000000102e257819 */ /* 0x008fc600000006ff */
[----:B------:R-:W3:Y:S01]  /*b2f0*/  LDL R46, [R1+0x1e0] ;  /* 0x0001e000012e7983 */ /* 0x000ee20000100800 */
[----:B------:R-:W-:Y:S01]  /*b300*/  FMUL.FTZ R33, R243, R34 ;  /* 0x00000022f3217220 */ /* 0x000fe20000410000 */
[----:B------:R-:W-:Y:S01]  /*b310*/  SHF.L.U32 R34, R155, 0x10, RZ ;  /* 0x000000109b227819 */ /* 0x000fe200000006ff */
[----:B------:R-:W-:-:S04]  /*b320*/  FADD.FTZ R39, -R242, R28 ;  /* 0x0000001cf2277221 */ /* 0x000fc80000010100 */
[----:B------:R-:W-:Y:S01]  /*b330*/  FFMA.FTZ R56, R33, R56, R34 ;  /* 0x0000003821387223 */ /* 0x000fe20000010022 */
[----:B------:R-:W-:Y:S01]  /*b340*/  SHF.L.U32 R34, R191, 0x10, RZ ;  /* 0x00000010bf227819 */ /* 0x000fe200000006ff */
[----:B------:R-:W-:Y:S01]  /*b350*/  IMAD.U32 R38, R156, 0x10000, RZ ;  /* 0x000100009c267824 */ /* 0x000fe200078e00ff */
[----:B------:R-:W-:Y:S01]  /*b360*/  SHF.L.U32 R41, R73, 0x10, RZ ;  /* 0x0000001049297819 */ /* 0x000fe200000006ff */
[----:B------:R-:W-:Y:S01]  /*b370*/  FMUL.FTZ R35, R243, R35 ;  /* 0x00000023f3237220 */ /* 0x000fe20000410000 */
[----:B------:R-:W-:Y:S01]  /*b380*/  SHF.L.U32 R59, R72, 0x10, RZ ;  /* 0x00000010483b7819 */ /* 0x000fe200000006ff */
[----:B------:R-:W-:Y:S01]  /*b390*/  FFMA.FTZ R33, R33, R34, R42 ;  /* 0x0000002221217223 */ /* 0x000fe2000001002a */
[----:B------:R-:W-:Y:S01]  /*b3a0*/  SHF.L.U32 R34, R216, 0x10, RZ ;  /* 0x00000010d8227819 */ /* 0x000fe200000006ff */
[----:B------:R-:W-:Y:S01]  /*b3b0*/  FMUL.FTZ R39, R243, R39 ;  /* 0x00000027f3277220 */ /* 0x000fe20000410000 */
[----:B------:R-:W-:Y:S02]  /*b3c0*/  SHF.L.U32 R36, R71, 0x10, RZ ;  /* 0x0000001047247819 */ /* 0x000fe400000006ff */
[----:B------:R-:W-:-:S02]  /*b3d0*/  SHF.L.U32 R28, R184, 0x10, RZ ;  /* 0x00000010b81c7819 */ /* 0x000fc400000006ff */
[----:B------:R-:W-:Y:S01]  /*b3e0*/  SHF.L.U32 R40, R116, 0x10, RZ ;  /* 0x0000001074287819 */ /* 0x000fe200000006ff */
[----:B------:R-:W-:Y:S01]  /*b3f0*/  FFMA.FTZ R59, R35, R41, R59 ;  /* 0x00000029233b7223 */ /* 0x000fe2000001003b */
[----:B------:R-:W-:Y:S01]  /*b400*/  FFMA.FTZ R34, R39, R34, R38 ;  /* 0x0000002227227223 */ /* 0x000fe20000010026 */
[----:B------:R-:W-:Y:S01]  /*b410*/  FFMA.FTZ R35, R35, R36, R37 ;  /* 0x0000002423237223 */ /* 0x000fe20000010025 */
[----:B------:R-:W-:Y:S02]  /*b420*/  IMAD.U32 R38, R43, 0x10000, RZ ;  /* 0x000100002b267824 */ /* 0x000fe400078e00ff */
[----:B------:R-:W-:Y:S01]  /*b430*/  FFMA.FTZ R28, R39, R28, R40 ;  /* 0x0000001c271c7223 */ /* 0x000fe20000010028 */
[----:B------:R-:W-:Y:S01]  /*b440*/  SHF.L.U32 R36, R45, 0x10, RZ ;  /* 0x000000102d247819 */ /* 0x000fe200000006ff */
[----:B------:R-:W3:Y:S01]  /*b450*/  LDL R43, [R1+0x1e4] ;  /* 0x0001e400012b7983 */ /* 0x000ee20000100800 */
[----:B------:R-:W-:Y:S01]  /*b460*/  SHF.L.U32 R40, R44, 0x10, RZ ;  /* 0x000000102c287819 */ /* 0x000fe200000006ff */
[----:B------:R-:W-:-:S02]  /*b470*/  FADD.FTZ R37, -R242, R30 ;  /* 0x0000001ef2257221 */ /* 0x000fc40000010100 */
[----:B------:R-:W3:Y:S01]  /*b480*/  LDL R45, [R1+0x1ec] ;  /* 0x0001ec00012d7983 */ /* 0x000ee20000100800 */
[----:B------:R-:W-:-:S03]  /*b490*/  SHF.L.U32 R39, R70, 0x10, RZ ;  /* 0x0000001046277819 */ /* 0x000fc600000006ff */
[----:B------:R-:W3:Y:S01]  /*b4a0*/  LDL R44, [R1+0x1f0] ;  /* 0x0001f000012c7983 */ /* 0x000ee20000100800 */
[----:B------:R-:W-:Y:S01]  /*b4b0*/  FMUL.FTZ R30, R243, R29 ;  /* 0x0000001df31e7220 */ /* 0x000fe20000410000 */
[----:B------:R-:W-:Y:S01]  /*b4c0*/  SHF.L.U32 R41, R217, 0x10, RZ ;  /* 0x00000010d9297819 */ /* 0x000fe200000006ff */
[----:B------:R-:W-:Y:S01]  /*b4d0*/  FMUL.FTZ R37, R243, R37 ;  /* 0x00000025f3257220 */ /* 0x000fe20000410000 */
[----:B------:R-:W-:Y:S01]  /*b4e0*/  SHF.L.U32 R42, R157, 0x10, RZ ;  /* 0x000000109d2a7819 */ /* 0x000fe200000006ff */
[C---:B------:R-:W-:Y:S01]  /*b4f0*/  FFMA.FTZ R29, R30.reuse, R39, R36 ;  /* 0x000000271e1d7223 */ /* 0x040fe20000010024 */
[----:B------:R-:W-:Y:S01]  /*b500*/  FFMA.FTZ R30, R30, R40, R38 ;  /* 0x000000281e1e7223 */ /* 0x000fe20000010026 */
[----:B--2---:R-:W-:Y:S01]  /*b510*/  SHF.L.U32 R38, R65, 0x10, RZ ;  /* 0x0000001041267819 */ /* 0x004fe200000006ff */
[----:B------:R-:W2:Y:S01]  /*b520*/  LDL R72, [R1+0x204] ;  /* 0x0002040001487983 */ /* 0x000ea20000100800 */
[----:B------:R-:W-:Y:S01]  /*b530*/  FFMA.FTZ R36, R37, R41, R42 ;  /* 0x0000002925247223 */ /* 0x000fe2000001002a */
[----:B------:R-:W-:-:S02]  /*b540*/  SHF.L.U32 R41, R185, 0x10, RZ ;  /* 0x00000010b9297819 */ /* 0x000fc400000006ff */
[----:B------:R-:W-:Y:S01]  /*b550*/  SHF.L.U32 R42, R117, 0x10, RZ ;  /* 0x00000010752a7819 */ /* 0x000fe200000006ff */
[----:B------:R-:W2:Y:S01]  /*b560*/  LDL R65, [R1+0x1f8] ;  /* 0x0001f80001417983 */ /* 0x000ea20000100800 */
[----:B------:R-:W-:Y:S01]  /*b570*/  FMUL.FTZ R39, R243, R31 ;  /* 0x0000001ff3277220 */ /* 0x000fe20000410000 */
[----:B----4-:R-:W-:Y:S02]  /*b580*/  IMAD.U32 R40, R64, 0x10000, RZ ;  /* 0x0001000040287824 */ /* 0x010fe400078e00ff */
[----:B------:R-:W-:Y:S01]  /*b590*/  FFMA.FTZ R31, R37, R41, R42 ;  /* 0x00000029251f7223 */ /* 0x000fe2000001002a */
[----:B------:R-:W-:Y:S01]  /*b5a0*/  SHF.L.U32 R37, R63, 0x10, RZ ;  /* 0x000000103f257819 */ /* 0x000fe200000006ff */
[----:B------:R-:W4:Y:S04]  /*b5b0*/  LDL R64, [R1+0x1fc] ;  /* 0x0001fc0001407983 */ /* 0x000f280000100800 */
[----:B------:R-:W4:Y:S04]  /*b5c0*/  LDL R63, [R1+0x200] ;  /* 0x00020000013f7983 */ /* 0x000f280000100800 */
[----:B------:R-:W4:Y:S01]  /*b5d0*/  LDL R71, [R1+0x208] ;  /* 0x0002080001477983 */ /* 0x000f220000100800 */
[----:B------:R-:W-:-:S03]  /*b5e0*/  FMUL.FTZ R26, R243, R26 ;  /* 0x0000001af31a7220 */ /* 0x000fc60000410000 */
[----:B------:R-:W4:Y:S01]  /*b5f0*/  LDL R70, [R1+0x20c] ;  /* 0x00020c0001467983 */ /* 0x000f220000100800 */
[----:B---3--:R-:W-:-:S03]  /*b600*/  SHF.L.U32 R42, R46, 0x10, RZ ;  /* 0x000000102e2a7819 */ /* 0x008fc600000006ff */
[----:B------:R-:W3:Y:S01]  /*b610*/  LDL R46, [R1+0x1f4] ;  /* 0x0001f400012e7983 */ /* 0x000ee20000100800 */
[----:B------:R-:W-:Y:S01]  /*b620*/  FFMA.FTZ R38, R39, R38, R40 ;  /* 0x0000002627267223 */ /* 0x000fe20000010028 */
[----:B------:R-:W-:Y:S01]  /*b630*/  FMUL.FTZ R40, R243, R24 ;  /* 0x00000018f3287220 */ /* 0x000fe20000410000 */
[----:B------:R-:W-:Y:S02]  /*b640*/  SHF.L.U32 R24, R218, 0x10, RZ ;  /* 0x00000010da187819 */ /* 0x000fe400000006ff */
[----:B------:R-:W-:Y:S01]  /*b650*/  SHF.L.U32 R41, R158, 0x10, RZ ;  /* 0x000000109e297819 */ /* 0x000fe200000006ff */
[----:B------:R-:W-:Y:S01]  /*b660*/  FFMA.FTZ R37, R39, R37, R42 ;  /* 0x0000002527257223 */ /* 0x000fe2000001002a */
[----:B------:R-:W-:-:S03]  /*b670*/  IMAD.U32 R42, R118, 0x10000, RZ ;  /* 0x00010000762a7824 */ /* 0x000fc600078e00ff */
[----:B------:R-:W-:Y:S01]  /*b680*/  FFMA.FTZ R39, R40, R24, R41 ;  /* 0x0000001828277223 */ /* 0x000fe20000010029 */
[----:B------:R-:W-:Y:S01]  /*b690*/  SHF.L.U32 R24, R186, 0x10, RZ ;  /* 0x00000010ba187819 */ /* 0x000fe200000006ff */
[----:B------:R-:W-:-:S04]  /*b6a0*/  FADD.FTZ R41, -R242, R25 ;  /* 0x00000019f2297221 */ /* 0x000fc80000010100 */
[----:B------:R-:W-:Y:S01]  /*b6b0*/  FFMA.FTZ R40, R40, R24, R42 ;  /* 0x0000001828287223 */ /* 0x000fe2000001002a */
[----:B------:R-:W-:Y:S01]  /*b6c0*/  SHF.L.U32 R42, R66, 0x10, RZ ;  /* 0x00000010422a7819 */ /* 0x000fe200000006ff */
[----:B------:R-:W-:Y:S01]  /*b6d0*/  FMUL.FTZ R41, R243, R41 ;  /* 0x00000029f3297220 */ /* 0x000fe20000410000 */
[----:B------:R-:W3:Y:S01]  /*b6e0*/  LDL R66, [R1+0x214] ;  /* 0x0002140001427983 */ /* 0x000ee20000100800 */
[----:B------:R-:W-:Y:S02]  /*b6f0*/  SHF.L.U32 R43, R43, 0x10, RZ ;  /* 0x000000102b2b7819 */ /* 0x000fe400000006ff */
[----:B------:R-:W-:Y:S02]  /*b700*/  SHF.L.U32 R24, R45, 0x10, RZ ;  /* 0x000000102d187819 */ /* 0x000fe400000006ff */
[----:B------:R-:W-:Y:S01]  /*b710*/  SHF.L.U32 R25, R44, 0x10, RZ ;  /* 0x000000102c197819 */ /* 0x000fe200000006ff */
[----:B------:R-:W-:Y:S01]  /*b720*/  FFMA.FTZ R43, R41, R43, R42 ;  /* 0x0000002b292b7223 */ /* 0x000fe2000001002a */
[----:B------:R-:W-:-:S02]  /*b730*/  SHF.L.U32 R44, R219, 0x10, RZ ;  /* 0x00000010db2c7819 */ /* 0x000fc400000006ff */
[----:B------:R-:W-:Y:S01]  /*b740*/  SHF.L.U32 R42, R187, 0x10, RZ ;  /* 0x00000010bb2a7819 */ /* 0x000fe200000006ff */
[----:B------:R-:W-:Y:S01]  /*b750*/  FFMA.FTZ R41, R41, R24, R25 ;  /* 0x0000001829297223 */ /* 0x000fe20000010019 */
[----:B------:R-:W-:Y:S01]  /*b760*/  SHF.L.U32 R24, R119, 0x10, RZ ;  /* 0x0000001077187819 */ /* 0x000fe200000006ff */
[----:B------:R-:W-:Y:S02]  /*b770*/  IMAD.U32 R25, R159, 0x10000, RZ ;  /* 0x000100009f197824 */ /* 0x000fe400078e00ff */
[----:B------:R-:W-:Y:S02]  /*b780*/  FADD.FTZ R45, -R242, R27 ;  /* 0x0000001bf22d7221 */ /* 0x000fe40000010100 */
[C---:B------:R-:W-:Y:S01]  /*b790*/  FFMA.FTZ R44, R26.reuse, R44, R25 ;  /* 0x0000002c1a2c7223 */ /* 0x040fe20000010019 */
[----:B------:R-:W-:Y:S01]  /*b7a0*/  FFMA.FTZ R42, R26, R42, R24 ;  /* 0x0000002a1a2a7223 */ /* 0x000fe20000010018 */
[----:B--2---:R-:W-:Y:S02]  /*b7b0*/  SHF.L.U32 R26, R65, 0x10, RZ ;  /* 0x00000010411a7819 */ /* 0x004fe400000006ff */
[----:B------:R-:W2:Y:S01]  /*b7c0*/  LDL R65, [R1+0x218] ;  /* 0x0002180001417983 */ /* 0x000ea20000100800 */
[----:B------:R-:W-:Y:S01]  /*b7d0*/  FMUL.FTZ R45, R243, R45 ;  /* 0x0000002df32d7220 */ /* 0x000fe20000410000 */
[----:B----4-:R-:W-:-:S02]  /*b7e0*/  SHF.L.U32 R24, R64, 0x10, RZ ;  /* 0x0000001040187819 */ /* 0x010fc400000006ff */
[----:B------:R-:W4:Y:S01]  /*b7f0*/  LDL R64, [R1+0x21c] ;  /* 0x00021c0001407983 */ /* 0x000f220000100800 */
[----:B------:R-:W-:-:S03]  /*b800*/  IMAD.U32 R25, R63, 0x10000, RZ ;  /* 0x000100003f197824 */ /* 0x000fc600078e00ff */
[----:B------:R-:W4:Y:S01]  /*b810*/  LDL R63, [R1+0x220] ;  /* 0x00022000013f7983 */ /* 0x000f220000100800 */
[----:B------:R-:W-:Y:S02]  /*b820*/  F2FP.BF16.F32.PACK_AB R27, R47, R62 ;  /* 0x0000003e2f1b723e */ /* 0x000fe400000010ff */
[----:B---3--:R-:W-:Y:S01]  /*b830*/  SHF.L.U32 R46, R46, 0x10, RZ ;  /* 0x000000102e2e7819 */ /* 0x008fe200000006ff */
[C---:B------:R-:W-:Y:S01]  /*b840*/  FADD.FTZ R77, -R242.reuse, R20 ;  /* 0x00000014f24d7221 */ /* 0x040fe20000010100 */
[----:B------:R-:W-:Y:S01]  /*b850*/  FADD.FTZ R22, -R242, R22 ;  /* 0x00000016f2167221 */ /* 0x000fe20000010100 */
[----:B------:R-:W-:Y:S01]  /*b860*/  SHF.L.U32 R76, R70, 0x10, RZ ;  /* 0x00000010464c7819 */ /* 0x000fe200000006ff */
[----:B------:R-:W-:Y:S01]  /*b870*/  FADD.FTZ R23, -R242, R23 ;  /* 0x00000017f2177221 */ /* 0x000fe20000010100 */
[C---:B------:R-:W-:Y:S01]  /*b880*/  FFMA.FTZ R46, R45.reuse, R46, R26 ;  /* 0x0000002e2d2e7223 */ /* 0x040fe2000001001a */
[----:B------:R-:W-:Y:S01]  /*b890*/  FFMA.FTZ R45, R45, R24, R25 ;  /* 0x000000182d2d7223 */ /* 0x000fe20000010019 */
[----:B------:R-:W-:Y:S01]  /*b8a0*/  F2FP.BF16.F32.PACK_AB R24, R51, R50 ;  /* 0x000000323318723e */ /* 0x000fe200000010ff */
[----:B------:R-:W-:Y:S01]  /*b8b0*/  IMAD.WIDE.U32 R50, R3, 0x10, R250 ;  /* 0x0000001003327825 */ /* 0x000fe200078e00fa */
[----:B------:R-:W-:Y:S01]  /*b8c0*/  F2FP.BF16.F32.PACK_AB R26, R61, R60 ;  /* 0x0000003c3d1a723e */ /* 0x000fe200000010ff */
[----:B------:R-:W3:Y:S01]  /*b8d0*/  LDL R62, [R1+0x244] ;  /* 0x00024400013e7983 */ /* 0x000ee20000100800 */
[----:B------:R-:W-:Y:S01]  /*b8e0*/  F2FP.BF16.F32.PACK_AB R25, R58, R57 ;  /* 0x000000393a19723e */ /* 0x000fe200000010ff */
[----:B------:R-:W-:Y:S01]  /*b8f0*/  FMUL.FTZ R77, R243, R77 ;  /* 0x0000004df34d7220 */ /* 0x000fe20000410000 */
[----:B------:R-:W-:Y:S01]  /*b900*/  SHF.L.U32 R20, R212, 0x10, RZ ;  /* 0x00000010d4147819 */ /* 0x000fe200000006ff */
[----:B------:R-:W3:Y:S04]  /*b910*/  LDL R61, [R1+0x224] ;  /* 0x00022400013d7983 */ /* 0x000ee80000100800 */
[----:B------:R1:W-:Y:S01]  /*b920*/  STG.E.128 desc[UR6][R50.64], R24 ;  /* 0x0000001832007986 */ /* 0x0003e2000c101d06 */
[----:B------:R-:W-:-:S03]  /*b930*/  SHF.L.U32 R47, R160, 0x10, RZ ;  /* 0x00000010a02f7819 */ /* 0x000fc600000006ff */
[----:B------:R-:W3:Y:S04]  /*b940*/  LDL R60, [R1+0x228] ;  /* 0x00022800013c7983 */ /* 0x000ee80000100800 */
[----:B------:R-:W3:Y:S01]  /*b950*/  LDL R58, [R1+0x22c] ;  /* 0x00022c00013a7983 */ /* 0x000ee20000100800 */
[----:B------:R-:W-:Y:S01]  /*b960*/  FMUL.FTZ R23, R243, R23 ;  /* 0x00000017f3177220 */ /* 0x000fe20000410000 */
[----:B------:R-:W-:Y:S02]  /*b970*/  IMAD.U32 R75, R121, 0x10000, RZ ;  /* 0x00010000794b7824 */ /* 0x000fe400078e00ff */
[----:B------:R-:W3:Y:S04]  /*b980*/  LDL R57, [R1+0x234] ;  /* 0x0002340001397983 */ /* 0x000ee80000100800 */
[----:B-1----:R-:W3:Y:S01]  /*b990*/  LDL R51, [R1+0x230] ;  /* 0x0002300001337983 */ /* 0x002ee20000100800 */
[----:B------:R-:W-:Y:S01]  /*b9a0*/  FADD.FTZ R24, -R242, R21 ;  /* 0x00000015f2187221 */ /* 0x000fe20000010100 */
[----:B------:R-:W-:Y:S01]  /*b9b0*/  FFMA.FTZ R3, R77, R20, R47 ;  /* 0x000000144d037223 */ /* 0x000fe2000001002f */
[----:B------:R-:W-:Y:S01]  /*b9c0*/  SHF.L.U32 R25, R180, 0x10, RZ ;  /* 0x00000010b4197819 */ /* 0x000fe200000006ff */
[----:B------:R-:W-:Y:S01]  /*b9d0*/  IMAD.U32 R27, R71, 0x10000, RZ ;  /* 0x00010000471b7824 */ /* 0x000fe200078e00ff */
[----:B------:R-:W-:Y:S01]  /*b9e0*/  SHF.L.U32 R26, R120, 0x10, RZ ;  /* 0x00000010781a7819 */ /* 0x000fe200000006ff */
[----:B------:R-:W-:Y:S01]  /*b9f0*/  FMUL.FTZ R24, R243, R24 ;  /* 0x00000018f3187220 */ /* 0x000fe20000410000 */
[----:B------:R-:W-:Y:S01]  /*ba00*/  SHF.L.U32 R20, R72, 0x10, RZ ;  /* 0x0000001048147819 */ /* 0x000fe200000006ff */
[----:B------:R-:W3:Y:S01]  /*ba10*/  LDL R50, [R1+0x238] ;  /* 0x0002380001327983 */ /* 0x000ee20000100800 */
[----:B------:R-:W-:Y:S01]  /*ba20*/  SHF.L.U32 R21, R67, 0x10, RZ ;  /* 0x0000001043157819 */ /* 0x000fe200000006ff */
[----:B------:R-:W-:Y:S01]  /*ba30*/  FFMA.FTZ R77, R77, R25, R26 ;  /* 0x000000194d4d7223 */ /* 0x000fe2000001001a */
[----:B------:R-:W-:Y:S01]  /*ba40*/  SHF.L.U32 R26, R213, 0x10, RZ ;  /* 0x00000010d51a7819 */ /* 0x000fe200000006ff */
[C---:B------:R-:W-:Y:S01]  /*ba50*/  FFMA.FTZ R20, R24.reuse, R20, R27 ;  /* 0x0000001418147223 */ /* 0x040fe2000001001b */
[----:B------:R-:W-:Y:S01]  /*ba60*/  SHF.L.U32 R27, R161, 0x10, RZ ;  /* 0x00000010a11b7819 */ /* 0x000fe200000006ff */
[----:B------:R-:W-:Y:S01]  /*ba70*/  FMUL.FTZ R47, R243, R22 ;  /* 0x00000016f32f7220 */ /* 0x000fe20000410000 */
[----:B------:R-:W-:Y:S01]  /*ba80*/  FFMA.FTZ R76, R24, R76, R21 ;  /* 0x0000004c184c7223 */ /* 0x000fe20000010015 */
[----:B------:R-:W-:-:S02]  /*ba90*/  SHF.L.U32 R21, R66, 0x10, RZ ;  /* 0x0000001042157819 */ /* 0x000fc400000006ff */
[----:B--2---:R-:W-:Y:S01]  /*baa0*/  SHF.L.U32 R25, R65, 0x10, RZ ;  /* 0x0000001041197819 */ /* 0x004fe200000006ff */
[----:B------:R-:W-:Y:S02]  /*bab0*/  FFMA.FTZ R22, R47, R26, R27 ;  /* 0x0000001a2f167223 */ /* 0x000fe4000001001b */
[----:B------:R-:W2:Y:S04]  /*bac0*/  LDL R27, [R1+0x23c] ;  /* 0x00023c00011b7983 */ /* 0x000ea80000100800 */
[----:B------:R-:W2:Y:S01]  /*bad0*/  LDL R26, [R1+0x240] ;  /* 0x00024000011a7983 */ /* 0x000ea20000100800 */
[----:B------:R-:W-:Y:S01]  /*bae0*/  SHF.L.U32 R24, R181, 0x10, RZ ;  /* 0x00000010b5187819 */ /* 0x000fe200000006ff */
[----:B------:R-:W-:Y:S01]  /*baf0*/  FFMA.FTZ R21, R23, R21, R25 ;  /* 0x0000001517157223 */ /* 0x000fe20000010019 */
[----:B----4-:R-:W-:-:S02]  /*bb00*/  SHF.L.U32 R73, R64, 0x10, RZ ;  /* 0x0000001040497819 */ /* 0x010fc400000006ff */
[----:B------:R-:W-:Y:S01]  /*bb10*/  SHF.L.U32 R25, R63, 0x10, RZ ;  /* 0x000000103f197819 */ /* 0x000fe200000006ff */
[----:B------:R-:W-:Y:S01]  /*bb20*/  FADD.FTZ R72, -R242, R16 ;  /* 0x00000010f2487221 */ /* 0x000fe20000010100 */
[----:B------:R-:W-:Y:S01]  /*bb30*/  FFMA.FTZ R75, R47, R24, R75 ;  /* 0x000000182f4b7223 */ /* 0x000fe2000001004b */
[----:B------:R-:W-:Y:S01]  /*bb40*/  SHF.L.U32 R24, R214, 0x10, RZ ;  /* 0x00000010d6187819 */ /* 0x000fe200000006ff */
[----:B------:R-:W-:Y:S01]  /*bb50*/  FADD.FTZ R71, -R242, R17 ;  /* 0x00000011f2477221 */ /* 0x000fe20000010100 */
[----:B------:R-:W-:Y:S01]  /*bb60*/  FFMA.FTZ R73, R23, R73, R25 ;  /* 0x0000004917497223 */ /* 0x000fe20000010019 */
[----:B------:R-:W-:Y:S02]  /*bb70*/  IMAD.U32 R16, R162, 0x10000, RZ ;  /* 0x00010000a2107824 */ /* 0x000fe400078e00ff */
[----:B------:R-:W-:Y:S01]  /*bb80*/  FMUL.FTZ R72, R243, R72 ;  /* 0x00000048f3487220 */ /* 0x000fe20000410000 */
[----:B------:R-:W-:Y:S01]  /*bb90*/  SHF.L.U32 R17, R182, 0x10, RZ ;  /* 0x00000010b6117819 */ /* 0x000fe200000006ff */
[----:B------:R-:W-:Y:S01]  /*bba0*/  FADD.FTZ R67, -R242, R18 ;  /* 0x00000012f2437221 */ /* 0x000fe20000010100 */
[----:B------:R-:W-:Y:S01]  /*bbb0*/  SHF.L.U32 R25, R122, 0x10, RZ ;  /* 0x000000107a197819 */ /* 0x000fe200000006ff */
[----:B------:R-:W-:Y:S01]  /*bbc0*/  FFMA.FTZ R24, R72, R24, R16 ;  /* 0x0000001848187223 */ /* 0x000fe20000010010 */
[C---:B------:R-:W-:Y:S01]  /*bbd0*/  FADD.FTZ R19, -R242.reuse, R19 ;  /* 0x00000013f2137221 */ /* 0x040fe20000010100 */
[----:B------:R-:W-:Y:S01]  /*bbe0*/  FADD.FTZ R70, -R242, R12 ;  /* 0x0000000cf2467221 */ /* 0x000fe20000010100 */
[----:B------:R-:W-:Y:S01]  /*bbf0*/  SHF.L.U32 R74, R208, 0x10, RZ ;  /* 0x00000010d04a7819 */ /* 0x000fe200000006ff */
[----:B------:R-:W-:Y:S01]  /*bc00*/  FFMA.FTZ R72, R72, R17, R25 ;  /* 0x0000001148487223 */ /* 0x000fe20000010019 */
[C---:B------:R-:W-:Y:S01]  /*bc10*/  FADD.FTZ R14, -R242.reuse, R14 ;  /* 0x0000000ef20e7221 */ /* 0x040fe20000010100 */
[----:B------:R-:W-:Y:S01]  /*bc20*/  SHF.L.U32 R65, R125, 0x10, RZ ;  /* 0x000000107d417819 */ /* 0x000fe200000006ff */
[C---:B------:R-:W-:Y:S01]  /*bc30*/  FADD.FTZ R15, -R242.reuse, R15 ;  /* 0x0000000ff20f7221 */ /* 0x040fe20000010100 */
[C---:B------:R-:W-:Y:S01]  /*bc40*/  FADD.FTZ R8, -R242.reuse, R8 ;  /* 0x00000008f2087221 */ /* 0x040fe20000010100 */
[----:B------:R-:W-:Y:S01]  /*bc50*/  FADD.FTZ R11, -R242, R11 ;  /* 0x0000000bf20b7221 */ /* 0x000fe20000010100 */
[----:B------:R-:W4:Y:S01]  /*bc60*/  LDL R63, [R1+0x2b4] ;  /* 0x0002b400013f7983 */ /* 0x000f220000100800 */
[----:B---3--:R-:W-:-:S03]  /*bc70*/  IMAD.U32 R17, R51, 0x10000, RZ ;  /* 0x0001000033117824 */ /* 0x008fc600078e00ff */
[----:B------:R-:W3:Y:S01]  /*bc80*/  LDL R51, [R1+0x250] ;  /* 0x0002500001337983 */ /* 0x000ee20000100800 */
[----:B------:R-:W-:Y:S01]  /*bc90*/  SHF.L.U32 R23, R61, 0x10, RZ ;  /* 0x000000103d177819 */ /* 0x000fe200000006ff */
[C---:B------:R-:W-:Y:S01]  /*bca0*/  FMUL.FTZ R71, R243.reuse, R71 ;  /* 0x00000047f3477220 */ /* 0x040fe20000410000 */
[----:B------:R-:W-:Y:S01]  /*bcb0*/  SHF.L.U32 R16, R60, 0x10, RZ ;  /* 0x000000103c107819 */ /* 0x000fe200000006ff */
[----:B------:R-:W-:Y:S01]  /*bcc0*/  FMUL.FTZ R67, R243, R67 ;  /* 0x00000043f3437220 */ /* 0x000fe20000410000 */
[----:B------:R-:W-:Y:S01]  /*bcd0*/  SHF.L.U32 R47, R215, 0x10, RZ ;  /* 0x00000010d72f7819 */ /* 0x000fe200000006ff */
[----:B------:R-:W4:Y:S02]  /*bce0*/  LDL R61, [R1+0x248] ;  /* 0x00024800013d7983 */ /* 0x000f240000100800 */
[----:B------:R-:W-:Y:S01]  /*bcf0*/  FFMA.FTZ R23, R71, R23, R16 ;  /* 0x0000001747177223 */ /* 0x000fe20000010010 */
[----:B------:R-:W-:Y:S01]  /*bd00*/  SHF.L.U32 R16, R58, 0x10, RZ ;  /* 0x000000103a107819 */ /* 0x000fe200000006ff */
[----:B------:R-:W4:Y:S01]  /*bd10*/  LDL R60, [R1+0x24c] ;  /* 0x00024c00013c7983 */ /* 0x000f220000100800 */
[----:B------:R-:W-:-:S03]  /*bd20*/  SHF.L.U32 R18, R163, 0x10, RZ ;  /* 0x00000010a3127819 */ /* 0x000fc600000006ff */
[----:B------:R-:W-:Y:S01]  /*bd30*/  FFMA.FTZ R71, R71, R16, R17 ;  /* 0x0000001047477223 */ /* 0x000fe20000010011 */
[----:B------:R-:W-:Y:S01]  /*bd40*/  SHF.L.U32 R16, R183, 0x10, RZ ;  /* 0x00000010b7107819 */ /* 0x000fe200000006ff */
[----:B------:R-:W-:Y:S01]  /*bd50*/  FMUL.FTZ R19, R243, R19 ;  /* 0x00000013f3137220 */ /* 0x000fe20000410000 */
[----:B------:R-:W-:Y:S01]  /*bd60*/  SHF.L.U32 R17, R123, 0x10, RZ ;  /* 0x000000107b117819 */ /* 0x000fe200000006ff */
[----:B------:R-:W-:Y:S01]  /*bd70*/  FFMA.FTZ R47, R67, R47, R18 ;  /* 0x0000002f432f7223 */ /* 0x000fe20000010012 */
[----:B--2---:R-:W-:Y:S01]  /*bd80*/  SHF.L.U32 R66, R27, 0x10, RZ ;  /* 0x000000101b427819 */ /* 0x004fe200000006ff */
[----:B------:R-:W2:Y:S02]  /*bd90*/  LDL R58, [R1+0x254] ;  /* 0x00025400013a7983 */ /* 0x000ea40000100800 */
[----:B------:R-:W-:Y:S01]  /*bda0*/  FFMA.FTZ R67, R67, R16, R17 ;  /* 0x0000001043437223 */ /* 0x000fe20000010011 */
[----:B------:R-:W-:Y:S01]  /*bdb0*/  SHF.L.U32 R16, R26, 0x10, RZ ;  /* 0x000000101a107819 */ /* 0x000fe200000006ff */
[----:B------:R-:W-:Y:S01]  /*bdc0*/  IMAD.U32 R17, R50, 0x10000, RZ ;  /* 0x0001000032117824 */ /* 0x000fe200078e00ff */
[----:B------:R-:W-:Y:S01]  /*bdd0*/  SHF.L.U32 R25, R57, 0x10, RZ ;  /* 0x0000001039197819 */ /* 0x000fe200000006ff */
[----:B------:R-:W2:Y:S02]  /*bde0*/  LDL R50, [R1+0x25c] ;  /* 0x00025c0001327983 */ /* 0x000ea40000100800 */
[----:B------:R-:W-:Y:S01]  /*bdf0*/  FFMA.FTZ R66, R19, R66, R16 ;  /* 0x0000004213427223 */ /* 0x000fe20000010010 */
[----:B------:R-:W-:Y:S01]  /*be00*/  F2FP.BF16.F32.PACK_AB R16, R49, R48 ;  /* 0x000000303110723e */ /* 0x000fe200000010ff */
[----:B------:R-:W2:Y:S01]  /*be10*/  LDL R57, [R1+0x258] ;  /* 0x0002580001397983 */ /* 0x000ea20000100800 */
[----:B------:R-:W-:-:S03]  /*be20*/  FFMA.FTZ R25, R19, R25, R17 ;  /* 0x0000001913197223 */ /* 0x000fc60000010011 */
[----:B------:R-:W2:Y:S01]  /*be30*/  LDL R49, [R1+0x260] ;  /* 0x0002600001317983 */ /* 0x000ea20000100800 */
[----:B------:R-:W-:Y:S01]  /*be40*/  F2FP.BF16.F32.PACK_AB R19, R59, R56 ;  /* 0x000000383b13723e */ /* 0x000fe200000010ff */
[----:B------:R-:W-:Y:S01]  /*be50*/  IMAD.WIDE.U32 R26, R240, 0x10, R68 ;  /* 0x00000010f01a7825 */ /* 0x000fe200078e0044 */
[----:B------:R-:W-:Y:S01]  /*be60*/  F2FP.BF16.F32.PACK_AB R18, R55, R54 ;  /* 0x000000363712723e */ /* 0x000fe200000010ff */
[----:B------:R-:W2:Y:S01]  /*be70*/  LDL R48, [R1+0x270] ;  /* 0x0002700001307983 */ /* 0x000ea20000100800 */
[----:B------:R-:W-:-:S03]  /*be80*/  F2FP.BF16.F32.PACK_AB R17, R53, R52 ;  /* 0x000000343511723e */ /* 0x000fc600000010ff */
[----:B------:R-:W2:Y:S04]  /*be90*/  LDL R53, [R1+0x264] ;  /* 0x0002640001357983 */ /* 0x000ea80000100800 */
[----:B------:R1:W-:Y:S04]  /*bea0*/  STG.E.128 desc[UR6][R26.64], R16 ;  /* 0x000000101a007986 */ /* 0x0003e8000c101d06 */
[----:B------:R-:W2:Y:S01]  /*beb0*/  LDL R52, [R1+0x268] ;  /* 0x0002680001347983 */ /* 0x000ea20000100800 */
[----:B------:R-:W-:Y:S01]  /*bec0*/  SHF.L.U32 R12, R164, 0x10, RZ ;  /* 0x00000010a40c7819 */ /* 0x000fe200000006ff */
[C---:B------:R-:W-:Y:S01]  /*bed0*/  FMUL.FTZ R70, R243.reuse, R70 ;  /* 0x00000046f3467220 */ /* 0x040fe20000410000 */
[C---:B------:R-:W-:Y:S01]  /*bee0*/  FMUL.FTZ R15, R243.reuse, R15 ;  /* 0x0000000ff30f7220 */ /* 0x040fe20000410000 */
[C---:B------:R-:W-:Y:S01]  /*bef0*/  FMUL.FTZ R8, R243.reuse, R8 ;  /* 0x00000008f3087220 */ /* 0x040fe20000410000 */
[----:B------:R-:W2:Y:S04]  /*bf00*/  LDL R54, [R1+0x288] ;  /* 0x0002880001367983 */ /* 0x000ea80000100800 */
[----:B------:R-:W2:Y:S04]  /*bf10*/  LDL R55, [R1+0x294] ;  /* 0x0002940001377983 */ /* 0x000ea80000100800 */
[----:B------:R-:W2:Y:S01]  /*bf20*/  LDL R56, [R1+0x29c] ;  /* 0x00029c0001387983 */ /* 0x000ea20000100800 */
[----:B-1----:R-:W-:Y:S01]  /*bf30*/  FADD.FTZ R16, -R242, R13 ;  /* 0x0000000df2107221 */ /* 0x002fe20000010100 */
[----:B------:R-:W-:Y:S01]  /*bf40*/  SHF.L.U32 R17, R176, 0x10, RZ ;  /* 0x00000010b0117819 */ /* 0x000fe200000006ff */
[----:B------:R-:W-:Y:S01]  /*bf50*/  IMAD.U32 R18, R124, 0x10000, RZ ;  /* 0x000100007c127824 */ /* 0x000fe200078e00ff */
[----:B------:R-:W2:Y:S01]  /*bf60*/  LDL R27, [R1+0x274] ;  /* 0x00027400011b7983 */ /* 0x000ea20000100800 */
[----:B------:R-:W-:-:S03]  /*bf70*/  FMUL.FTZ R11, R243, R11 ;  /* 0x0000000bf30b7220 */ /* 0x000fc60000410000 */
[----:B------:R-:W2:Y:S01]  /*bf80*/  LDL R59, [R1+0x2a8] ;  /* 0x0002a800013b7983 */ /* 0x000ea20000100800 */
[----:B---3--:R-:W-:-:S03]  /*bf90*/  SHF.L.U32 R13, R51, 0x10, RZ ;  /* 0x00000010330d7819 */ /* 0x008fc600000006ff */
[----:B------:R-:W3:Y:S01]  /*bfa0*/  LDL R51, [R1+0x26c] ;  /* 0x00026c0001337983 */ /* 0x000ee20000100800 */
[----:B------:R-:W-:Y:S01]  /*bfb0*/  FFMA.FTZ R74, R70, R74, R12 ;  /* 0x0000004a464a7223 */ /* 0x000fe2000001000c */
[----:B------:R-:W-:Y:S01]  /*bfc0*/  SHF.L.U32 R12, R62, 0x10, RZ ;  /* 0x000000103e0c7819 */ /* 0x000fe200000006ff */
[----:B------:R-:W-:Y:S01]  /*bfd0*/  FMUL.FTZ R16, R243, R16 ;  /* 0x00000010f3107220 */ /* 0x000fe20000410000 */
[----:B----4-:R-:W-:Y:S02]  /*bfe0*/  SHF.L.U32 R19, R61, 0x10, RZ ;  /* 0x000000103d137819 */ /* 0x010fe400000006ff */
[----:B------:R-:W-:Y:S01]  /*bff0*/  SHF.L.U32 R69, R60, 0x10, RZ ;  /* 0x000000103c457819 */ /* 0x000fe200000006ff */
[----:B------:R-:W-:Y:S02]  /*c000*/  FFMA.FTZ R70, R70, R17, R18 ;  /* 0x0000001146467223 */ /* 0x000fe40000010012 */
[----:B------:R-:W-:Y:S01]  /*c010*/  FFMA.FTZ R12, R16, R12, R19 ;  /* 0x0000000c100c7223 */ /* 0x000fe20000010013 */
[----:B------:R-:W-:Y:S01]  /*c020*/  SHF.L.U32 R18, R209, 0x10, RZ ;  /* 0x00000010d1127819 */ /* 0x000fe200000006ff */
[----:B------:R-:W-:-:S02]  /*c030*/  IMAD.U32 R19, R165, 0x10000, RZ ;  /* 0x00010000a5137824 */ /* 0x000fc400078e00ff */
[----:B------:R-:W-:Y:S01]  /*c040*/  FFMA.FTZ R69, R16, R69, R13 ;  /* 0x0000004510457223 */ /* 0x000fe2000001000d */
[----:B------:R-:W-:Y:S01]  /*c050*/  SHF.L.U32 R16, R177, 0x10, RZ ;  /* 0x00000010b1107819 */ /* 0x000fe200000006ff */
[----:B------:R-:W-:Y:S01]  /*c060*/  FMUL.FTZ R26, R243, R14 ;  /* 0x0000000ef31a7220 */ /* 0x000fe20000410000 */
[----:B--2---:R-:W-:-:S03]  /*c070*/  SHF.L.U32 R64, R50, 0x10, RZ ;  /* 0x0000001032407819 */ /* 0x004fc600000006ff */
[----:B------:R-:W-:Y:S01]  /*c080*/  FFMA.FTZ R14, R26, R18, R19 ;  /* 0x000000121a0e7223 */ /* 0x000fe20000010013 */
[----:B------:R-:W2:Y:S01]  /*c090*/  LDL R50, [R1+0x278] ;  /* 0x0002780001327983 */ /* 0x000ea20000100800 */
[----:B------:R-:W-:Y:S01]  /*c0a0*/  SHF.L.U32 R13, R58, 0x10, RZ ;  /* 0x000000103a0d7819 */ /* 0x000fe200000006ff */
[----:B------:R-:W-:Y:S01]  /*c0b0*/  FFMA.FTZ R65, R26, R16, R65 ;  /* 0x000000101a417223 */ /* 0x000fe20000010041 */
[----:B------:R-:W-:Y:S01]  /*c0c0*/  SHF.L.U32 R17, R57, 0x10, RZ ;  /* 0x0000001039117819 */ /* 0x000fe200000006ff */
[----:B------:R-:W4:Y:S01]  /*c0d0*/  LDL R26, [R1+0x27c] ;  /* 0x00027c00011a7983 */ /* 0x000f220000100800 */
[----:B------:R-:W-:-:S03]  /*c0e0*/  IMAD.U32 R18, R49, 0x10000, RZ ;  /* 0x0001000031127824 */ /* 0x000fc600078e00ff */
[----:B------:R-:W4:Y:S01]  /*c0f0*/  LDL R49, [R1+0x280] ;  /* 0x0002800001317983 */ /* 0x000f220000100800 */
[C---:B------:R-:W-:Y:S01]  /*c100*/  FFMA.FTZ R13, R15.reuse, R13, R17 ;  /* 0x0000000d0f0d7223 */ /* 0x040fe20000010011 */
[----:B------:R-:W-:Y:S01]  /*c110*/  FFMA.FTZ R64, R15, R64, R18 ;  /* 0x000000400f407223 */ /* 0x000fe20000010012 */
[----:B------:R-:W-:Y:S01]  /*c120*/  SHF.L.U32 R17, R210, 0x10, RZ ;  /* 0x00000010d2117819 */ /* 0x000fe200000006ff */
[----:B------:R-:W4:Y:S01]  /*c130*/  LDL R57, [R1+0x298] ;  /* 0x0002980001397983 */ /* 0x000f220000100800 */
[----:B------:R-:W-:Y:S02]  /*c140*/  SHF.L.U32 R16, R166, 0x10, RZ ;  /* 0x00000010a6107819 */ /* 0x000fe400000006ff */
[----:B------:R-:W-:Y:S01]  /*c150*/  SHF.L.U32 R15, R178, 0x10, RZ ;  /* 0x00000010b20f7819 */ /* 0x000fe200000006ff */
[----:B------:R-:W-:Y:S01]  /*c160*/  FADD.FTZ R68, -R242, R4 ;  /* 0x00000004f2447221 */ /* 0x000fe20000010100 */
[----:B------:R-:W-:Y:S01]  /*c170*/  SHF.L.U32 R19, R126, 0x10, RZ ;  /* 0x000000107e137819 */ /* 0x000fe200000006ff */
[----:B------:R-:W-:Y:S01]  /*c180*/  FADD.FTZ R18, -R242, R9 ;  /* 0x00000009f2127221 */ /* 0x000fe20000010100 */
[C---:B------:R-:W-:Y:S01]  /*c190*/  FFMA.FTZ R17, R8.reuse, R17, R16 ;  /* 0x0000001108117223 */ /* 0x040fe20000010010 */
[----:B------:R-:W-:Y:S01]  /*c1a0*/  SHF.L.U32 R16, R53, 0x10, RZ ;  /* 0x0000001035107819 */ /* 0x000fe200000006ff */
[----:B------:R-:W4:Y:S01]  /*c1b0*/  LDL R58, [R1+0x2ac] ;  /* 0x0002ac00013a7983 */ /* 0x000f220000100800 */
[----:B------:R-:W-:Y:S01]  /*c1c0*/  FFMA.FTZ R15, R8, R15, R19 ;  /* 0x0000000f080f7223 */ /* 0x000fe20000010013 */
[----:B------:R-:W-:Y:S01]  /*c1d0*/  FMUL.FTZ R18, R243, R18 ;  /* 0x00000012f3127220 */ /* 0x000fe20000410000 */
[----:B------:R-:W-:Y:S01]  /*c1e0*/  IMAD.U32 R9, R52, 0x10000, RZ ;  /* 0x0001000034097824 */ /* 0x000fe200078e00ff */
[----:B------:R-:W4:Y:S01]  /*c1f0*/  LDL R53, [R1+0x28c] ;  /* 0x00028c0001357983 */ /* 0x000f220000100800 */
[----:B------:R-:W-:-:S03]  /*c200*/  FADD.FTZ R19, -R242, R10 ;  /* 0x0000000af2137221 */ /* 0x000fc60000010100 */
[----:B------:R-:W4:Y:S01]  /*c210*/  LDL R52, [R1+0x290] ;  /* 0x0002900001347983 */ /* 0x000f220000100800 */
[----:B------:R-:W-:Y:S01]  /*c220*/  FFMA.FTZ R16, R18, R16, R9 ;  /* 0x0000001012107223 */ /* 0x000fe20000010009 */
[----:B------:R-:W-:Y:S01]  /*c230*/  SHF.L.U32 R9, R48, 0x10, RZ ;  /* 0x0000001030097819 */ /* 0x000fe200000006ff */
[----:B------:R-:W-:Y:S01]  /*c240*/  FMUL.FTZ R19, R243, R19 ;  /* 0x00000013f3137220 */ /* 0x000fe20000410000 */
[----:B------:R-:W-:Y:S01]  /*c250*/  SHF.L.U32 R48, R211, 0x10, RZ ;  /* 0x00000010d3307819 */ /* 0x000fe200000006ff */
[----:B------:R-:W4:Y:S01]  /*c260*/  LDL R60, [R1+0x2a4] ;  /* 0x0002a400013c7983 */ /* 0x000f220000100800 */
[----:B------:R-:W-:-:S03]  /*c270*/  SHF.L.U32 R10, R167, 0x10, RZ ;  /* 0x00000010a70a7819 */ /* 0x000fc600000006ff */
[----:B------:R-:W4:Y:S02]  /*c280*/  LDL R62, [R1+0x2b8] ;  /* 0x0002b800013e7983 */ /* 0x000f240000100800 */
[----:B------:R-:W-:Y:S02]  /*c290*/  FFMA.FTZ R48, R19, R48, R10 ;  /* 0x0000003013307223 */ /* 0x000fe4000001000a */
[----:B------:R-:W4:Y:S01]  /*c2a0*/  LDL R10, [R1+0x2a0] ;  /* 0x0002a000010a7983 */ /* 0x000f220000100800 */
[----:B---3--:R-:W-:-:S03]  /*c2b0*/  SHF.L.U32 R8, R51, 0x10, RZ ;  /* 0x0000001033087819 */ /* 0x008fc600000006ff */
[----:B------:R-:W3:Y:S02]  /*c2c0*/  LDL R51, [R1+0x284] ;  /* 0x0002840001337983 */ /* 0x000ee40000100800 */
[----:B------:R-:W-:Y:S01]  /*c2d0*/  FFMA.FTZ R18, R18, R8, R9 ;  /* 0x0000000812127223 */ /* 0x000fe20000010009 */
[----:B------:R-:W-:Y:S01]  /*c2e0*/  SHF.L.U32 R8, R179, 0x10, RZ ;  /* 0x00000010b3087819 */ /* 0x000fe200000006ff */
[----:B------:R-:W-:Y:S01]  /*c2f0*/  IMAD.U32 R9, R127, 0x10000, RZ ;  /* 0x000100007f097824 */ /* 0x000fe200078e00ff */
[----:B------:R-:W-:-:S03]  /*c300*/  SHF.L.U32 R27, R27, 0x10, RZ ;  /* 0x000000101b1b7819 */ /* 0x000fc600000006ff */
[----:B------:R-:W-:Y:S01]  /*c310*/  FFMA.FTZ R19, R19, R8, R9 ;  /* 0x0000000813137223 */ /* 0x000fe20000010009 */
[----:B------:R-:W-:Y:S01]  /*c320*/  FMUL.FTZ R68, R243, R68 ;  /* 0x00000044f3447220 */ /* 0x000fe20000410000 */
[----:B------:R-:W-:Y:S02]  /*c330*/  SHF.L.U32 R4, R172, 0x10, RZ ;  /* 0x00000010ac047819 */ /* 0x000fe400000006ff */
[----:B--2---:R-:W-:Y:S02]  /*c340*/  SHF.L.U32 R9, R50, 0x10, RZ ;  /* 0x0000001032097819 */ /* 0x004fe400000006ff */
[----:B----4-:R-:W-:-:S03]  /*c350*/  SHF.L.U32 R26, R26, 0x10, RZ ;  /* 0x000000101a1a7819 */ /* 0x010fc600000006ff */
[----:B------:R-:W-:Y:S01]  /*c360*/  FFMA.FTZ R27, R11, R27, R9 ;  /* 0x0000001b0b1b7223 */ /* 0x000fe20000010009 */
[----:B------:R-:W-:Y:S01]  /*c370*/  SHF.L.U32 R8, R49, 0x10, RZ ;  /* 0x0000001031087819 */ /* 0x000fe200000006ff */
[----:B------:R-:W-:Y:S01]  /*c380*/  IMAD.U32 R9, R168, 0x10000, RZ ;  /* 0x00010000a8097824 */ /* 0x000fe200078e00ff */
[----:B------:R-:W-:-:S03]  /*c390*/  SHF.L.U32 R49, R204, 0x10, RZ ;  /* 0x00000010cc317819 */ /* 0x000fc600000006ff */
[----:B------:R-:W-:Y:S01]  /*c3a0*/  FFMA.FTZ R26, R11, R26, R8 ;  /* 0x0000001a0b1a7223 */ /* 0x000fe20000010008 */
[----:B------:R-:W-:Y:S01]  /*c3b0*/  SHF.L.U32 R8, R128, 0x10, RZ ;  /* 0x0000001080087819 */ /* 0x000fe200000006ff */
[----:B------:R-:W-:Y:S01]  /*c3c0*/  FFMA.FTZ R49, R68, R49, R9 ;  /* 0x0000003144317223 */ /* 0x000fe20000010009 */
[----:B------:R-:W-:Y:S01]  /*c3d0*/  FADD.FTZ R50, -R242, R5 ;  /* 0x00000005f2327221 */ /* 0x000fe20000010100 */
[----:B------:R-:W2:Y:S02]  /*c3e0*/  LDL R9, [R1+0x2b0] ;  /* 0x0002b00001097983 */ /* 0x000ea40000100800 */
[----:B------:R-:W-:Y:S01]  /*c3f0*/  FFMA.FTZ R68, R68, R4, R8 ;  /* 0x0000000444447223 */ /* 0x000fe20000010008 */
[----:B------:R-:W-:Y:S01]  /*c400*/  SHF.L.U32 R8, R54, 0x10, RZ ;  /* 0x0000001036087819 */ /* 0x000fe200000006ff */
[----:B------:R-:W-:Y:S01]  /*c410*/  FMUL.FTZ R50, R243, R50 ;  /* 0x00000032f3327220 */ /* 0x000fe20000410000 */
[----:B------:R-:W4:Y:S01]  /*c420*/  LDL R11, [R1+0x2bc] ;  /* 0x0002bc00010b7983 */ /* 0x000f220000100800 */
[----:B------:R-:W-:Y:S01]  /*c430*/  SHF.L.U32 R4, R53, 0x10, RZ ;  /* 0x0000001035047819 */ /* 0x000fe200000006ff */
[----:B------:R-:W-:-:S02]  /*c440*/  IMAD.U32 R5, R52, 0x10000, RZ ;  /* 0x0001000034057824 */ /* 0x000fc400078e00ff */
[----:B------:R-:W-:Y:S01]  /*c450*/  FADD.FTZ R52, -R242, R6 ;  /* 0x00000006f2347221 */ /* 0x000fe20000010100 */
[----:B------:R-:W-:Y:S02]  /*c460*/  SHF.L.U32 R53, R205, 0x10, RZ ;  /* 0x00000010cd357819 */ /* 0x000fe400000006ff */
[----:B------:R-:W-:Y:S01]  /*c470*/  SHF.L.U32 R6, R169, 0x10, RZ ;  /* 0x00000010a9067819 */ /* 0x000fe200000006ff */
[----:B------:R-:W-:-:S04]  /*c480*/  FMUL.FTZ R52, R243, R52 ;  /* 0x00000034f3347220 */ /* 0x000fc80000410000 */
[----:B------:R-:W-:Y:S01]  /*c490*/  FFMA.FTZ R53, R52, R53, R6 ;  /* 0x0000003534357223 */ /* 0x000fe20000010006 */
[----:B---3--:R-:W-:-:S05]  /*c4a0*/  SHF.L.U32 R51, R51, 0x10, RZ ;  /* 0x0000001033337819 */ /* 0x008fca00000006ff */
[C---:B------:R-:W-:Y:S01]  /*c4b0*/  FFMA.FTZ R51, R50.reuse, R51, R8 ;  /* 0x0000003332337223 */ /* 0x040fe20000010008 */
[----:B------:R-:W-:Y:S01]  /*c4c0*/  FFMA.FTZ R50, R50, R4, R5 ;  /* 0x0000000432327223 */ /* 0x000fe20000010005 */
[----:B------:R-:W-:Y:S02]  /*c4d0*/  SHF.L.U32 R4, R173, 0x10, RZ ;  /* 0x00000010ad047819 */ /* 0x000fe400000006ff */
[----:B------:R-:W-:-:S05]  /*c4e0*/  SHF.L.U32 R5, R129, 0x10, RZ ;  /* 0x0000001081057819 */ /* 0x000fca00000006ff */
[----:B------:R-:W-:Y:S01]  /*c4f0*/  FFMA.FTZ R52, R52, R4, R5 ;  /* 0x0000000434347223 */ /* 0x000fe20000010005 */
[----:B------:R-:W-:Y:S02]  /*c500*/  SHF.L.U32 R5, R10, 0x10, RZ ;  /* 0x000000100a057819 */ /* 0x000fe400000006ff */
[----:B------:R-:W3:Y:S01]  /*c510*/  LDL R10, [R1+0x2c0] ;  /* 0x0002c000010a7983 */ /* 0x000ee20000100800 */
[----:B------:R-:W-:Y:S01]  /*c520*/  FADD.FTZ R54, -R242, R7 ;  /* 0x00000007f2367221 */ /* 0x000fe20000010100 */
[----:B------:R-:W-:Y:S01]  /*c530*/  SHF.L.U32 R55, R55, 0x10, RZ ;  /* 0x0000001037377819 */ /* 0x000fe200000006ff */
[----:B------:R-:W-:Y:S01]  /*c540*/  IMAD.U32 R6, R57, 0x10000, RZ ;  /* 0x0001000039067824 */ /* 0x000fe200078e00ff */
[----:B------:R-:W-:Y:S01]  /*c550*/  SHF.L.U32 R4, R56, 0x10, RZ ;  /* 0x0000001038047819 */ /* 0x000fe200000006ff */
[----:B------:R-:W-:Y:S01]  /*c560*/  FMUL.FTZ R54, R243, R54 ;  /* 0x00000036f3367220 */ /* 0x000fe20000410000 */
[----:B------:R-:W-:Y:S01]  /*c570*/  FADD.FTZ R56, -R242, R236 ;  /* 0x000000ecf2387221 */ /* 0x000fe20000010100 */
[----:B------:R-:W-:-:S02]  /*c580*/  SHF.L.U32 R57, R206, 0x10, RZ ;  /* 0x00000010ce397819 */ /* 0x000fc400000006ff */
[C---:B------:R-:W-:Y:S01]  /*c590*/  FFMA.FTZ R55, R54.reuse, R55, R6 ;  /* 0x0000003736377223 */ /* 0x040fe20000010006 */
[----:B------:R-:W-:Y:S01]  /*c5a0*/  FFMA.FTZ R54, R54, R4, R5 ;  /* 0x0000000436367223 */ /* 0x000fe20000010005 */
[----:B------:R-:W-:Y:S01]  /*c5b0*/  SHF.L.U32 R6, R170, 0x10, RZ ;  /* 0x00000010aa067819 */ /* 0x000fe200000006ff */
[C---:B------:R-:W-:Y:S01]  /*c5c0*/  FMUL.FTZ R56, R243.reuse, R56 ;  /* 0x00000038f3387220 */ /* 0x040fe20000410000 */
[----:B------:R-:W-:Y:S01]  /*c5d0*/  SHF.L.U32 R4, R174, 0x10, RZ ;  /* 0x00000010ae047819 */ /* 0x000fe200000006ff */
[----:B------:R-:W-:Y:S02]  /*c5e0*/  IMAD.U32 R5, R130, 0x10000, RZ ;  /* 0x0001000082057824 */ /* 0x000fe400078e00ff */
[C---:B------:R-:W-:Y:S02]  /*c5f0*/  FFMA.FTZ R57, R56.reuse, R57, R6 ;  /* 0x0000003938397223 */ /* 0x040fe40000010006 */
[----:B------:R-:W-:Y:S01]  /*c600*/  FFMA.FTZ R56, R56, R4, R5 ;  /* 0x0000000438387223 */ /* 0x000fe20000010005 */
[----:B------:R-:W-:Y:S01]  /*c610*/  FADD.FTZ R4, -R242, R237 ;  /* 0x000000edf2047221 */ /* 0x000fe20000010100 */
[----:B------:R-:W-:Y:S01]  /*c620*/  SHF.L.U32 R5, R58, 0x10, RZ ;  /* 0x000000103a057819 */ /* 0x000fe200000006ff */
[----:B------:R-:W1:Y:S02]  /*c630*/  LDC.64 R236, c[0x0][0x428] ;  /* 0x00010a00ffec7b82 */ /* 0x000e640000000a00 */
[----:B------:R-:W-:Y:S01]  /*c640*/  FMUL.FTZ R4, R243, R4 ;  /* 0x00000004f3047220 */ /* 0x000fe20000410000 */
[----:B--2---:R-:W-:-:S02]  /*c650*/  SHF.L.U32 R6, R9, 0x10, RZ ;  /* 0x0000001009067819 */ /* 0x004fc400000006ff */
[----:B------:R-:W-:Y:S02]  /*c660*/  SHF.L.U32 R7, R60, 0x10, RZ ;  /* 0x000000103c077819 */ /* 0x000fe400000006ff */
[----:B------:R-:W-:Y:S01]  /*c670*/  SHF.L.U32 R8, R59, 0x10, RZ ;  /* 0x000000103b087819 */ /* 0x000fe200000006ff */
[----:B------:R-:W-:Y:S01]  /*c680*/  FFMA.FTZ R58, R4, R5, R6 ;  /* 0x00000005043a7223 */ /* 0x000fe20000010006 */
[----:B------:R-:W-:Y:S01]  /*c690*/  FADD.FTZ R5, -R242, R238 ;  /* 0x000000eef2057221 */ /* 0x000fe20000010100 */
[----:B------:R-:W-:Y:S02]  /*c6a0*/  SHF.L.U32 R9, R171, 0x10, RZ ;  /* 0x00000010ab097819 */ /* 0x000fe400000006ff */
[----:B------:R-:W-:Y:S01]  /*c6b0*/  FFMA.FTZ R59, R4, R7, R8 ;  /* 0x00000007043b7223 */ /* 0x000fe20000010008 */
[----:B------:R-:W-:Y:S01]  /*c6c0*/  SHF.L.U32 R8, R207, 0x10, RZ ;  /* 0x00000010cf087819 */ /* 0x000fe200000006ff */
[----:B------:R-:W-:Y:S01]  /*c6d0*/  FMUL.FTZ R5, R243, R5 ;  /* 0x00000005f3057220 */ /* 0x000fe20000410000 */
[----:B------:R-:W-:Y:S01]  /*c6e0*/  SHF.L.U32 R7, R131, 0x10, RZ ;  /* 0x0000001083077819 */ /* 0x000fe200000006ff */
[----:B------:R-:W-:-:S02]  /*c6f0*/  IMAD.U32 R6, R175, 0x10000, RZ ;  /* 0x00010000af067824 */ /* 0x000fc400078e00ff */
[----:B------:R-:W-:Y:S01]  /*c700*/  FADD.FTZ R4, -R242, R239 ;  /* 0x000000eff2047221 */ /* 0x000fe20000010100 */
[C---:B------:R-:W-:Y:S01]  /*c710*/  FFMA.FTZ R61, R5.reuse, R8, R9 ;  /* 0x00000008053d7223 */ /* 0x040fe20000010009 */
[----:B------:R-:W-:Y:S01]  /*c720*/  SHF.L.U32 R8, R62, 0x10, RZ ;  /* 0x000000103e087819 */ /* 0x000fe200000006ff */
[----:B------:R-:W-:Y:S01]  /*c730*/  FFMA.FTZ R60, R5, R6, R7 ;  /* 0x00000006053c7223 */ /* 0x000fe20000010007 */
[----:B------:R-:W-:Y:S01]  /*c740*/  SHF.L.U32 R7, R63, 0x10, RZ ;  /* 0x000000103f077819 */ /* 0x000fe200000006ff */
[----:B------:R-:W-:Y:S01]  /*c750*/  FMUL.FTZ R4, R243, R4 ;  /* 0x00000004f3047220 */ /* 0x000fe20000410000 */
[----:B----4-:R-:W-:Y:S02]  /*c760*/  SHF.L.U32 R5, R11, 0x10, RZ ;  /* 0x000000100b057819 */ /* 0x010fe400000006ff */
[----:B------:R-:W-:Y:S01]  /*c770*/  F2FP.BF16.F32.PACK_AB R9, R38, R36 ;  /* 0x000000242609723e */ /* 0x000fe200000010ff */
[----:B------:R-:W-:Y:S01]  /*c780*/  FFMA.FTZ R63, R4, R7, R8 ;  /* 0x00000007043f7223 */ /* 0x000fe20000010008 */
[----:B------:R-:W-:-:S02]  /*c790*/  F2FP.BF16.F32.PACK_AB R11, R46, R44 ;  /* 0x0000002c2e0b723e */ /* 0x000fc400000010ff */
[----:B------:R-:W-:Y:S02]  /*c7a0*/  F2FP.BF16.F32.PACK_AB R8, R29, R34 ;  /* 0x000000221d08723e */ /* 0x000fe400000010ff */
[----:B------:R-:W-:Y:S01]  /*c7b0*/  F2FP.BF16.F32.PACK_AB R36, R30, R28 ;  /* 0x0000001c1e24723e */ /* 0x000fe200000010ff */
[--C-:B------:R-:W-:Y:S01]  /*c7c0*/  IMAD.WIDE.U32 R28, R240, 0x10, R250.reuse ;  /* 0x00000010f01c7825 */ /* 0x100fe200078e00fa */
[----:B------:R-:W-:Y:S02]  /*c7d0*/  F2FP.BF16.F32.PACK_AB R7, R35, R33 ;  /* 0x000000212307723e */ /* 0x000fe400000010ff */
[----:B------:R-:W-:Y:S02]  /*c7e0*/  F2FP.BF16.F32.PACK_AB R46, R23, R24 ;  /* 0x00000018172e723e */ /* 0x000fe400000010ff */
[----:B------:R-:W-:Y:S01]  /*c7f0*/  F2FP.BF16.F32.PACK_AB R37, R37, R31 ;  /* 0x0000001f2525723e */ /* 0x000fe200000010ff */
[----:B------:R-:W-:Y:S01]  /*c800*/  IMAD.WIDE.U32 R30, R248, 0x10, R250 ;  /* 0x00000010f81e7825 */ /* 0x000fe200078e00fa */
[----:B------:R-:W-:-:S02]  /*c810*/  F2FP.BF16.F32.PACK_AB R38, R41, R40 ;  /* 0x000000282926723e */ /* 0x000fc400000010ff */
[----:B------:R-:W-:Y:S02]  /*c820*/  F2FP.BF16.F32.PACK_AB R44, R20, R3 ;  /* 0x00000003142c723e */ /* 0x000fe400000010ff */
[----:B------:R-:W-:Y:S01]  /*c830*/  F2FP.BF16.F32.PACK_AB R47, R25, R47 ;  /* 0x0000002f192f723e */ /* 0x000fe200000010ff */
[C---:B-1----:R-:W-:Y:S01]  /*c840*/  IMAD.WIDE.U32 R24, R245.reuse, 0x10, R236 ;  /* 0x00000010f5187825 */ /* 0x042fe200078e00ec */
[----:B------:R-:W-:Y:S02]  /*c850*/  F2FP.BF16.F32.PACK_AB R19, R26, R19 ;  /* 0x000000131a13723e */ /* 0x000fe400000010ff */
[----:B------:R-:W-:Y:S01]  /*c860*/  F2FP.BF16.F32.PACK_AB R18, R18, R15 ;  /* 0x0000000f1212723e */ /* 0x000fe200000010ff */
[--C-:B------:R-:W-:Y:S01]  /*c870*/  IMAD.WIDE.U32 R34, R245, 0x10, R250.reuse ;  /* 0x00000010f5227825 */ /* 0x100fe200078e00fa */
[----:B------:R-:W-:Y:S02]  /*c880*/  F2FP.BF16.F32.PACK_AB R58, R58, R56 ;  /* 0x000000383a3a723e */ /* 0x000fe400000010ff */
[----:B------:R-:W-:Y:S01]  /*c890*/  F2FP.BF16.F32.PACK_AB R56, R50, R68 ;  /* 0x000000443238723e */ /* 0x000fe200000010ff */
[----:B------:R-:W-:Y:S01]  /*c8a0*/  IMAD.WIDE.U32 R40, R247, 0x10, R250 ;  /* 0x00000010f7287825 */ /* 0x000fe200078e00fa */
[----:B---3--:R-:W-:-:S02]  /*c8b0*/  SHF.L.U32 R6, R10, 0x10, RZ ;  /* 0x000000100a067819 */ /* 0x008fc400000006ff */
[----:B------:R-:W-:Y:S02]  /*c8c0*/  F2FP.BF16.F32.PACK_AB R10, R43, R39 ;  /* 0x000000272b0a723e */ /* 0x000fe400000010ff */
[----:B------:R-:W-:Y:S01]  /*c8d0*/  F2FP.BF16.F32.PACK_AB R39, R45, R42 ;  /* 0x0000002a2d27723e */ /* 0x000fe200000010ff */
[----:B------:R-:W-:Y:S01]  /*c8e0*/  FFMA.FTZ R62, R4, R5, R6 ;  /* 0x00000005043e7223 */ /* 0x000fe20000010006 */
[----:B------:R-:W-:Y:S02]  /*c8f0*/  F2FP.BF16.F32.PACK_AB R6, R32, R2 ;  /* 0x000000022006723e */ /* 0x000fe400000010ff */
[----:B------:R-:W-:Y:S02]  /*c900*/  F2FP.BF16.F32.PACK_AB R5, R0, R78 ;  /* 0x0000004e0005723e */ /* 0x000fe400000010ff */
[----:B------:R-:W-:Y:S02]  /*c910*/  F2FP.BF16.F32.PACK_AB R4, R79, R241 ;  /* 0x000000f14f04723e */ /* 0x000fe400000010ff */
[----:B------:R-:W-:Y:S01]  /*c920*/  F2FP.BF16.F32.PACK_AB R45, R21, R22 ;  /* 0x00000016152d723e */ /* 0x000fe200000010ff */
[----:B------:R-:W-:-:S02]  /*c930*/  IMAD.WIDE.U32 R22, R248, 0x10, R236 ;  /* 0x00000010f8167825 */ /* 0x000fc400078e00ec */
[----:B------:R-:W-:Y:S04]  /*c940*/  STG.E.128 desc[UR6][R28.64], R4 ;  /* 0x000000041c007986 */ /* 0x000fe8000c101d06 */
[----:B------:R1:W-:Y:S01]  /*c950*/  STG.E.128 desc[UR6][R22.64], R8 ;  /* 0x0000000816007986 */ /* 0x0003e2000c101d06 */
[----:B------:R-:W-:-:S03]  /*c960*/  IMAD.WIDE.U32 R20, R246, 0x10, R236 ;  /* 0x00000010f6147825 */ /* 0x000fc600078e00ec */
[----:B------:R2:W-:Y:S01]  /*c970*/  STG.E.128 desc[UR6][R30.64], R36 ;  /* 0x000000241e007986 */ /* 0x0005e2000c101d06 */
[----:B-1----:R-:W1:Y:S03]  /*c980*/  LDC.64 R8, c[0x0][0x380] ;  /* 0x0000e000ff087b82 */ /* 0x002e660000000a00 */
[----:B------:R3:W-:Y:S01]  /*c990*/  STG.E.128 desc[UR6][R20.64], R44 ;  /* 0x0000002c14007986 */ /* 0x0007e2000c101d06 */
[----:B------:R-:W-:Y:S01]  /*c9a0*/  IMAD.WIDE.U32 R32, R246, 0x10, R250 ;  /* 0x00000010f6207825 */ /* 0x000fe200078e00fa */
[----:B------:R-:W-:Y:S02]  /*c9b0*/  F2FP.BF16.F32.PACK_AB R23, R66, R67 ;  /* 0x000000434217723e */ /* 0x000fe400000010ff */
[----:B------:R-:W-:Y:S02]  /*c9c0*/  F2FP.BF16.F32.PACK_AB R22, R71, R72 ;  /* 0x000000484716723e */ /* 0x000fe400000010ff */
[----:B--2---:R-:W-:-:S02]  /*c9d0*/  F2FP.BF16.F32.PACK_AB R31, R27, R48 ;  /* 0x000000301b1f723e */ /* 0x004fc400000010ff */
[----:B------:R-:W-:Y:S02]  /*c9e0*/  F2FP.BF16.F32.PACK_AB R30, R16, R17 ;  /* 0x00000011101e723e */ /* 0x000fe400000010ff */
[----:B------:R-:W-:Y:S02]  /*c9f0*/  F2FP.BF16.F32.PACK_AB R29, R13, R14 ;  /* 0x0000000e0d1d723e */ /* 0x000fe400000010ff */
[----:B------:R-:W-:Y:S01]  /*ca00*/  F2FP.BF16.F32.PACK_AB R28, R12, R74 ;  /* 0x0000004a0c1c723e */ /* 0x000fe200000010ff */
[----:B------:R-:W-:Y:S01]  /*ca10*/  IMAD.WIDE.U32 R2, R247, 0x10, R236 ;  /* 0x00000010f7027825 */ /* 0x000fe200078e00ec */
[----:B------:R-:W-:Y:S02]  /*ca20*/  F2FP.BF16.F32.PACK_AB R17, R64, R65 ;  /* 0x000000414011723e */ /* 0x000fe400000010ff */
[----:B------:R-:W-:Y:S02]  /*ca30*/  F2FP.BF16.F32.PACK_AB R16, R69, R70 ;  /* 0x000000464510723e */ /* 0x000fe400000010ff */
[----:B---3--:R-:W-:-:S02]  /*ca40*/  F2FP.BF16.F32.PACK_AB R21, R73, R75 ;  /* 0x0000004b4915723e */ /* 0x008fc400000010ff */
[----:B------:R-:W-:Y:S02]  /*ca50*/  F2FP.BF16.F32.PACK_AB R20, R76, R77 ;  /* 0x0000004d4c14723e */ /* 0x000fe400000010ff */
[----:B------:R-:W-:Y:S02]  /*ca60*/  F2FP.BF16.F32.PACK_AB R7, R63, R61 ;  /* 0x0000003d3f07723e */ /* 0x000fe400000010ff */
[----:B------:R-:W-:Y:S02]  /*ca70*/  F2FP.BF16.F32.PACK_AB R6, R59, R57 ;  /* 0x000000393b06723e */ /* 0x000fe400000010ff */
[----:B------:R-:W-:Y:S02]  /*ca80*/  F2FP.BF16.F32.PACK_AB R5, R55, R53 ;  /* 0x000000353705723e */ /* 0x000fe400000010ff */
[----:B------:R-:W-:Y:S01]  /*ca90*/  F2FP.BF16.F32.PACK_AB R4, R51, R49 ;  /* 0x000000313304723e */ /* 0x000fe200000010ff */
[----:B------:R0:W-:Y:S01]  /*caa0*/  STG.E.128 desc[UR6][R32.64], R20 ;  /* 0x0000001420007986 */ /* 0x0001e2000c101d06 */
[----:B------:R-:W-:-:S02]  /*cab0*/  F2FP.BF16.F32.PACK_AB R59, R62, R60 ;  /* 0x0000003c3e3b723e */ /* 0x000fc400000010ff */
        /* <DEDUP_REMOVED lines=9> */
.L_x_16302:
[----:B------:R-:W-:Y:S01]  /*cb50*/  HFMA2 R250, -RZ, RZ, 0, 5.9604644775390625e-08 ;  /* 0x00000001fffa7431 */ /* 0x000fe200000001ff */
[----:B------:R-:W-:Y:S01]  /*cb60*/  BSSY B0, `(.L_x_16304) ;  /* 0x0000007000007945 */ /* 0x000fe20003800000 */
[----:B------:R-:W-:Y:S01]  /*cb70*/  IMAD.MOV.U32 R251, RZ, RZ, R249 ;  /* 0x000000fffffb7224 */ /* 0x000fe200078e00f9 */
[----:B------:R-:W-:Y:S02]  /*cb80*/  MOV R243, 0x1f ;  /* 0x0000001f00f37802 */ /* 0x000fe40000000f00 */
[----:B------:R-:W-:-:S07]  /*cb90*/  MOV R242, 0xffffffff ;  /* 0xffffffff00f27802 */ /* 0x000fce0000000f00 */
[----:B------:R-:W-:Y:S05]  /*cba0*/  WARPSYNC.COLLECTIVE R242, `(.L_x_16305) ;  /* 0x00000000f2087348 */ /* 0x000fea0003c00000 */
[----:B------:R0:W1:Y:S02]  /*cbb0*/  SHFL.BFLY P2, R242, R251, R250, R243 ;  /* 0x0c0000fafbf27389 */ /* 0x00006400000400f3 */
[----:B01----:R-:W-:Y:S05]  /*cbc0*/  ENDCOLLECTIVE ;  /* 0x000000000000791b */ /* 0x003fea0003800000 */
.L_x_16305:
[----:B------:R-:W-:Y:S05]  /*cbd0*/  BSYNC B0 ;  /* 0x0000000000007941 */ /* 0x000fea0003800000 */
.L_x_16304:
[----:B------:R-:W-:Y:S01]  /*cbe0*/  FADD.FTZ R249, R249, R242 ;  /* 0x000000f2f9f97221 */ /* 0x000fe20000010000 */
[----:B------:R-:W-:Y:S02]  /*cbf0*/  IMAD.MOV.U32 R242, RZ, RZ, -0x1 ;  /* 0xfffffffffff27424 */ /* 0x000fe400078e00ff */
[----:B------:R-:W-:Y:S01]  /*cc00*/  HFMA2 R250, -RZ, RZ, 0, 1.1920928955078125e-07 ;  /* 0x00000002fffa7431 */ /* 0x000fe200000001ff */
[----:B------:R-:W-:Y:S02]  /*cc10*/  MOV R243, 0x1f ;  /* 0x0000001f00f37802 */ /* 0x000fe40000000f00 */
[----:B------:R-:W-:-:S07]  /*cc20*/  MOV R251, R249 ;  /* 0x000000f900fb7202 */ /* 0x000fce0000000f00 */
[----:B------:R-:W-:Y:S05]  /*cc30*/  WARPSYNC.COLLECTIVE R242, `(.L_x_16306) ;  /* 0x00000000f2087348 */ /* 0x000fea0003c00000 */
[----:B------:R0:W1:Y:S02]  /*cc40*/  SHFL.BFLY P2, R242, R251, R250, R243 ;  /* 0x0c0000fafbf27389 */ /* 0x00006400000400f3 */
[----:B01----:R-:W-:Y:S05]  /*cc50*/  ENDCOLLECTIVE ;  /* 0x000000000000791b */ /* 0x003fea0003800000 */
.L_x_16306:
[----:B------:R-:W-:Y:S02]  /*cc60*/  HFMA2 R250, -RZ, RZ, 0, 2.384185791015625e-07 ;  /* 0x00000004fffa7431 */ /* 0x000fe400000001ff */
[----:B------:R-:W-:Y:S01]  /*cc70*/  FADD.FTZ R249, R249, R242 ;  /* 0x000000f2f9f97221 */ /* 0x000fe20000010000 */
[----:B------:R-:W-:-:S04]  /*cc80*/  MOV R242, 0xffffffff ;  /* 0xffffffff00f27802 */ /* 0x000fc80000000f00 */
[----:B------:R-:W-:-:S07]  /*cc90*/  MOV R251, R249 ;  /* 0x000000f900fb7202 */ /* 0x000fce0000000f00 */
[----:B------:R-:W-:Y:S05]  /*cca0*/  WARPSYNC.COLLECTIVE R242, `(.L_x_16307) ;  /* 0x00000000f2087348 */ /* 0x000fea0003c00000 */
[----:B------:R0:W1:Y:S02]  /*ccb0*/  SHFL.BFLY P2, R242, R251, R250, R243 ;  /* 0x0c0000fafbf27389 */ /* 0x00006400000400f3 */
[----:B01----:R-:W-:Y:S05]  /*ccc0*/  ENDCOLLECTIVE ;  /* 0x000000000000791b */ /* 0x003fea0003800000 */
.L_x_16307:
[----:B------:R-:W-:Y:S02]  /*ccd0*/  HFMA2 R250, -RZ, RZ, 0, 4.76837158203125e-07 ;  /* 0x00000008fffa7431 */ /* 0x000fe400000001ff */
[----:B------:R-:W-:Y:S01]  /*cce0*/  FADD.FTZ R249, R249, R242 ;  /* 0x000000f2f9f97221 */ /* 0x000fe20000010000 */
[----:B------:R-:W-:-:S04]  /*ccf0*/  MOV R242, 0xffffffff ;  /* 0xffffffff00f27802 */ /* 0x000fc80000000f00 */
[----:B------:R-:W-:-:S07]  /*cd00*/  MOV R251, R249 ;  /* 0x000000f900fb7202 */ /* 0x000fce0000000f00 */
[----:B------:R-:W-:Y:S05]  /*cd10*/  WARPSYNC.COLLECTIVE R242, `(.L_x_16308) ;  /* 0x00000000f2087348 */ /* 0x000fea0003c00000 */
[----:B------:R0:W1:Y:S02]  /*cd20*/  SHFL.BFLY P2, R242, R251, R250, R243 ;  /* 0x0c0000fafbf27389 */ /* 0x00006400000400f3 */
[----:B01----:R-:W-:Y:S05]  /*cd30*/  ENDCOLLECTIVE ;  /* 0x000000000000791b */ /* 0x003fea0003800000 */
.L_x_16308:
[----:B------:R-:W-:Y:S02]  /*cd40*/  HFMA2 R250, -RZ, RZ, 0, 9.5367431640625e-07 ;  /* 0x00000010fffa7431 */ /* 0x000fe400000001ff */
[----:B------:R-:W-:Y:S01]  /*cd50*/  FADD.FTZ R249, R249, R242 ;  /* 0x000000f2f9f97221 */ /* 0x000fe20000010000 */
[----:B------:R-:W-:-:S03]  /*cd60*/  MOV R242, 0xffffffff ;  /* 0xffffffff00f27802 */ /* 0x000fc60000000f00 */
[----:B------:R-:W-:-:S07]  /*cd70*/  IMAD.MOV.U32 R251, RZ, RZ, R249 ;  /* 0x000000fffffb7224 */ /* 0x000fce00078e00f9 */
[----:B------:R-:W-:Y:S05]  /*cd80*/  WARPSYNC.COLLECTIVE R242, `(.L_x_16309) ;  /* 0x00000000f2087348 */ /* 0x000fea0003c00000 */
[----:B------:R0:W1:Y:S02]  /*cd90*/  SHFL.BFLY P2, R242, R251, R250, R243 ;  /* 0x0c0000fafbf27389 */ /* 0x00006400000400f3 */
[----:B01----:R-:W-:Y:S05]  /*cda0*/  ENDCOLLECTIVE ;  /* 0x000000000000791b */ /* 0x003fea0003800000 */
.L_x_16309:
[----:B------:R-:W0:Y:S01]  /*cdb0*/  LDC R243, c[0x0][0x400] ;  /* 0x00010000fff37b82 */ /* 0x000e220000000800 */
[----:B------:R-:W-:Y:S02]  /*cdc0*/  HFMA2 R250, -RZ, RZ, 0, 5.9604644775390625e-08 ;  /* 0x00000001fffa7431 */ /* 0x000fe400000001ff */
[----:B------:R-:W-:-:S04]  /*cdd0*/  FADD.FTZ R242, R249, R242 ;  /* 0x000000f2f9f27221 */ /* 0x000fc80000010000 */
[----:B0-----:R-:W-:-:S04]  /*cde0*/  FMUL.FTZ R249, R242, R243 ;  /* 0x000000f3f2f97220 */ /* 0x001fc80000410000 */
        /* <DEDUP_REMOVED lines=165> */
.L_x_16310:
[----:B------:R-:W-:Y:S02]  /*d840*/  HFMA2 R250, -RZ, RZ, 0, 1.1920928955078125e-07 ;  /* 0x00000002fffa7431 */ /* 0x000fe400000001ff */
[----:B------:R-:W-:Y:S01]  /*d850*/  FADD.FTZ R251, R251, R242 ;  /* 0x000000f2fbfb7221 */ /* 0x000fe20000010000 */
[----:B------:R-:W-:-:S07]  /*d860*/  IMAD.MOV.U32 R242, RZ, RZ, -0x1 ;  /* 0xfffffffffff27424 */ /* 0x000fce00078e00ff */
[----:B------:R-:W-:Y:S05]  /*d870*/  WARPSYNC.COLLECTIVE R242, `(.L_x_16311) ;  /* 0x00000000f2087348 */ /* 0x000fea0003c00000 */
[----:B------:R0:W1:Y:S02]  /*d880*/  SHFL.BFLY P2, R242, R251, R250, R243 ;  /* 0x0c0000fafbf27389 */ /* 0x00006400000400f3 */
[----:B01----:R-:W-:Y:S05]  /*d890*/  ENDCOLLECTIVE ;  /* 0x000000000000791b */ /* 0x003fea0003800000 */
.L_x_16311:
[----:B------:R-:W-:Y:S01]  /*d8a0*/  MOV R250, 0x4 ;  /* 0x0000000400fa7802 */ /* 0x000fe20000000f00 */
[----:B------:R-:W-:Y:S01]  /*d8b0*/  FADD.FTZ R251, R251, R242 ;  /* 0x000000f2fbfb7221 */ /* 0x000fe20000010000 */
[----:B------:R-:W-:-:S07]  /*d8c0*/  MOV R242, 0xffffffff ;  /* 0xffffffff00f27802 */ /* 0x000fce0000000f00 */
[----:B------:R-:W-:Y:S05]  /*d8d0*/  WARPSYNC.COLLECTIVE R242, `(.L_x_16312) ;  /* 0x00000000f2087348 */ /* 0x000fea0003c00000 */
[----:B------:R0:W1:Y:S02]  /*d8e0*/  SHFL.BFLY P2, R242, R251, R250, R243 ;  /* 0x0c0000fafbf27389 */ /* 0x00006400000400f3 */
[----:B01----:R-:W-:Y:S05]  /*d8f0*/  ENDCOLLECTIVE ;  /* 0x000000000000791b */ /* 0x003fea0003800000 */
.L_x_16312:
[----:B------:R-:W-:Y:S02]  /*d900*/  HFMA2 R250, -RZ, RZ, 0, 4.76837158203125e-07 ;  /* 0x00000008fffa7431 */ /* 0x000fe400000001ff */
[----:B------:R-:W-:Y:S01]  /*d910*/  FADD.FTZ R251, R251, R242 ;  /* 0x000000f2fbfb7221 */ /* 0x000fe20000010000 */
[----:B------:R-:W-:-:S07]  /*d920*/  MOV R242, 0xffffffff ;  /* 0xffffffff00f27802 */ /* 0x000fce0000000f00 */
[----:B------:R-:W-:Y:S05]  /*d930*/  WARPSYNC.COLLECTIVE R242, `(.L_x_16313) ;  /* 0x00000000f2087348 */ /* 0x000fea0003c00000 */
[----:B------:R0:W1:Y:S02]  /*d940*/  SHFL.BFLY P2, R242, R251, R250, R243 ;  /* 0x0c0000fafbf27389 */ /* 0x00006400000400f3 */
[----:B01----:R-:W-:Y:S05]  /*d950*/  ENDCOLLECTIVE ;  /* 0x000000000000791b */ /* 0x003fea0003800000 */
.L_x_16313:
[----:B------:R-:W-:Y:S02]  /*d960*/  HFMA2 R250, -RZ, RZ, 0, 9.5367431640625e-07 ;  /* 0x00000010fffa7431 */ /* 0x000fe400000001ff */
[----:B------:R-:W-:Y:S01]  /*d970*/  FADD.FTZ R251, R251, R242 ;  /* 0x000000f2fbfb7221 */ /* 0x000fe20000010000 */
[----:B------:R-:W-:-:S07]  /*d980*/  MOV R242, 0xffffffff ;  /* 0xffffffff00f27802 */ /* 0x000fce0000000f00 */
[----:B------:R-:W-:Y:S05]  /*d990*/  WARPSYNC.COLLECTIVE R242, `(.L_x_16314) ;  /* 0x00000000f2087348 */ /* 0x000fea0003c00000 */
[----:B------:R0:W1:Y:S02]  /*d9a0*/  SHFL.BFLY P2, R242, R251, R250, R243 ;  /* 0x0c0000fafbf27389 */ /* 0x00006400000400f3 */
[----:B01----:R-:W-:Y:S05]  /*d9b0*/  ENDCOLLECTIVE ;  /* 0x000000000000791b */ /* 0x003fea0003800000 */
.L_x_16314:
[----:B------:R-:W-:Y:S05]  /*d9c0*/  BRA `(.L_x_16315) ;  /* 0xffffffb400287947 */ /* 0x000fea000383ffff */
.L_x_16316:
        /* <DEDUP_REMOVED lines=11> */
.L_x_54453:


//--------------------- .text._ZN10layer_norm31ln_parallel_residual_fwd_kernelINS_13Kernel_traitsI13__nv_bfloat16S2_fS2_fjLj2560ELj1ELj4ELj1ELj16ENS_18Kernel_traits_baseILj2560ES2_S2_fS2_fjLj128EEEEELb0ELb1ELb0EEEvNS_9FwdParamsE --------------------------
	.section	.text._ZN10layer_norm31ln_parallel_residual_fwd_kernelINS_13Kernel_traitsI13__nv_bfloat16S2_fS2_fjLj2560ELj1ELj4ELj1ELj16ENS_18Kernel_traits_baseILj2560ES2_S2_fS2_fjLj128EEEEELb0ELb1ELb0EEEvNS_9FwdParamsE,"ax",@progbits
	.align	128
        .global         _ZN10layer_norm31ln_parallel_residual_fwd_kernelINS_13Kernel_traitsI13__nv_bfloat16S2_fS2_fjLj2560ELj1ELj4ELj1ELj16ENS_18Kernel_traits_baseILj2560ES2_S2_fS2_fjLj128EEEEELb0ELb1ELb0EEEvNS_9FwdParamsE
        .type           _ZN10layer_norm31ln_parallel_residual_fwd_kernelINS_13Kernel_traitsI13__nv_bfloat16S2_fS2_fjLj2560ELj1ELj4ELj1ELj16ENS_18Kernel_traits_baseILj2560ES2_S2_fS2_fjLj128EEEEELb0ELb1ELb0EEEvNS_9FwdParamsE,@function
        .size           _ZN10layer_norm31ln_parallel_residual_fwd_kernelINS_13Kernel_traitsI13__nv_bfloat16S2_fS2_fjLj2560ELj1ELj4ELj1ELj16ENS_18Kernel_traits_baseILj2560ES2_S2_fS2_fjLj128EEEEELb0ELb1ELb0EEEvNS_9FwdParamsE,(.L_x_54454 - _ZN10layer_norm31ln_parallel_residual_fwd_kernelINS_13Kernel_traitsI13__nv_bfloat16S2_fS2_fjLj2560ELj1ELj4ELj1ELj16ENS_18Kernel_traits_baseILj2560ES2_S2_fS2_fjLj128EEEEELb0ELb1ELb0EEEvNS_9FwdParamsE)
        .other          _ZN10layer_norm31ln_parallel_residual_fwd_kernelINS_13Kernel_traitsI13__nv_bfloat16S2_fS2_fjLj2560ELj1ELj4ELj1ELj16ENS_18Kernel_traits_baseILj2560ES2_S2_fS2_fjLj128EEEEELb0ELb1ELb0EEEvNS_9FwdParamsE,@"STO_CUDA_ENTRY STV_DEFAULT"
_ZN10layer_norm31ln_parallel_residual_fwd_kernelINS_13Kernel_traitsI13__nv_bfloat16S2_fS2_fjLj2560ELj1ELj4ELj1ELj16ENS_18Kernel_traits_baseILj2560ES2_S2_fS2_fjLj128EEEEELb0ELb1ELb0EEEvNS_9FwdParamsE:
.text._ZN10layer_norm31ln_parallel_residual_fwd_kernelINS_13Kernel_traitsI13__nv_bfloat16S2_fS2_fjLj2560ELj1ELj4ELj1ELj16ENS_18Kernel_traits_baseILj2560ES2_S2_fS2_fjLj128EEEEELb0ELb1ELb0EEEvNS_9FwdParamsE:
[----:B------:R-:W0:Y:S01]  /*0000*/  LDC R1, c[0x0][0x37c] ;  /* 0x0000df00ff017b82 */ /* 0x000e220000000800 */
[----:B------:R-:W1:Y:S01]  /*0010*/  S2R R2, SR_TID.X ;  /* 0x0000000000027919 */ /* 0x000e620000002100 */
[----:B------:R-:W2:Y:S06]  /*0020*/  LDCU.64 UR8, c[0x0][0x438] ;  /* 0x00008700ff0877ac */ /* 0x000eac0008000a00 */
[----:B------:R-:W3:Y:S01]  /*0030*/  LDC R3, c[0x0][0x388] ;  /* 0x0000e200ff037b82 */ /* 0x000ee20000000800 */
[----:B------:R-:W-:Y:S01]  /*0040*/  BSSY.RECONVERGENT B0, `(.L_x_16317) ;  /* 0x00000c2000007945 */ /* 0x000fe20003800200 */
[----:B0-----:R-:W-:Y:S01]  /*0050*/  IADD3 R1, PT, PT, R1, -0x40, RZ ;  /* 0xffffffc001017810 */ /* 0x001fe20007ffe0ff */
[----:B------:R-:W0:Y:S05]  /*0060*/  LDCU.64 UR6, c[0x0][0x358] ;  /* 0x00006b00ff0677ac */ /* 0x000e2a0008000a00 */
[----:B------:R-:W4:Y:S01]  /*0070*/  S2UR UR4, SR_CTAID.X ;  /* 0x00000000000479c3 */ /* 0x000f220000002500 */
[----:B--2---:R-:W-:-:S04]  /*0080*/  UISETP.NE.U32.AND UP0, UPT, UR8, URZ, UPT ;  /* 0x000000ff0800728c */ /* 0x004fc8000bf05070 */
[----:B------:R-:W-:Y:S01]  /*0090*/  UISETP.NE.AND.EX UP0, UPT, UR9, URZ, UPT, UP0 ;  /* 0x000000ff0900728c */ /* 0x000fe2000bf05300 */
[----:B---3--:R-:W-:-:S04]  /*00a0*/  SHF.R.S32.HI R0, RZ, 0x1f, R3 ;  /* 0x0000001fff007819 */ /* 0x008fc80000011403 */
        /* <DEDUP_REMOVED lines=41> */
[----:B------:R-:W-:Y:S02]  /*0340*/  @P6 IADD3 R105, PT, PT, R105, 0x20, RZ ;  /* 0x0000002069696810 */ /* 0x000fe40007ffe0ff */
        /* <DEDUP_REMOVED lines=21> */
[----:B------:R0:W5:Y:S03]  /*04a0*/  @P2 LDG.E.128 R60, desc[UR6][R96.64] ;  /* 0x00000006603c2981 */ /* 0x000166000c1e1d00 */
[----:B------:R-:W-:Y:S01]  /*04b0*/  @P2 VIADD R105, R105, 0x20 ;  /* 0x0000002069692836 */ /* 0x000fe20000000000 */
[----:B------:R0:W5:Y:S03]  /*04c0*/  @P2 LD.E.128 R64, desc[UR6][R98.64] ;  /* 0x0000000662402980 */ /* 0x000166000c101d00 */
[----:B--2---:R-:W-:-:S04]  /*04d0*/  @P1 IMAD.WIDE.U32 R6, R105, 0x10, R6 ;  /* 0x0000001069061825 */ /* 0x004fc800078e0006 */
        /* <DEDUP_REMOVED lines=23> */
.L_x_16318:
        /* <DEDUP_REMOVED lines=13> */
[----:B------:R-:W-:Y:S01]  /*0720*/  @P1 MOV R27, RZ ;  /* 0x000000ff001b1202 */ /* 0x000fe20000000f00 */
[----:B------:R-:W-:Y:S01]  /*0730*/  @P6 IMAD.MOV.U32 R35, RZ, RZ, RZ ;  /* 0x000000ffff236224 */ /* 0x000fe200078e00ff */
        /* <DEDUP_REMOVED lines=37> */
[----:B------:R-:W-:Y:S01]  /*0990*/  IMAD.MOV.U32 R90, RZ, RZ, RZ ;  /* 0x000000ffff5a7224 */ /* 0x000fe200078e00ff */
        /* <DEDUP_REMOVED lines=9> */
[----:B------:R-:W-:Y:S01]  /*0a30*/  CS2R R32, SRZ ;  /* 0x0000000000207805 */ /* 0x000fe2000001ff00 */
[----:B------:R-:W-:Y:S01]  /*0a40*/  IMAD.MOV.U32 R26, RZ, RZ, RZ ;  /* 0x000000ffff1a7224 */ /* 0x000fe200078e00ff */
[----:B------:R-:W-:Y:S02]  /*0a50*/  CS2R R24, SRZ ;  /* 0x0000000000187805 */ /* 0x000fe4000001ff00 */
[----:B------:R-:W-:Y:S02]  /*0a60*/  CS2R R40, SRZ ;  /* 0x0000000000287805 */ /* 0x000fe4000001ff00 */
[----:B------:R-:W-:Y:S01]  /*0a70*/  @P5 MOV R43, RZ ;  /* 0x000000ff002b5202 */ /* 0x000fe20000000f00 */
[----:B------:R-:W-:Y:S01]  /*0a80*/  @P6 IMAD.MOV.U32 R91, RZ, RZ, RZ ;  /* 0x000000ffff5b6224 */ /* 0x000fe200078e00ff */
[----:B------:R-:W-:-:S02]  /*0a90*/  @P0 MOV R59, RZ ;  /* 0x000000ff003b0202 */ /* 0x000fc40000000f00 */
[----:B------:R-:W-:Y:S02]  /*0aa0*/  @P3 MOV R67, RZ ;  /* 0x000000ff00433202 */ /* 0x000fe40000000f00 */
[----:B------:R-:W-:Y:S02]  /*0ab0*/  @P2 MOV R75, RZ ;  /* 0x000000ff004b2202 */ /* 0x000fe40000000f00 */
[----:B------:R-:W-:Y:S02]  /*0ac0*/  @P1 MOV R83, RZ ;  /* 0x000000ff00531202 */ /* 0x000fe40000000f00 */
        /* <DEDUP_REMOVED lines=25> */
.L_x_16319:
[----:B------:R-:W-:Y:S05]  /*0c60*/  BSYNC.RECONVERGENT B0 ;  /* 0x0000000000007941 */ /* 0x000fea0003800200 */
.L_x_16317:
[----:B------:R-:W0:Y:S02]  /*0c70*/  LDCU UR4, c[0x0][0x384] ;  /* 0x00007080ff0477ac */ /* 0x000e240008000800 */
[----:B0-----:R-:W-:-:S13]  /*0c80*/  ISETP.GE.AND P0, PT, R18, UR4, PT ;  /* 0x0000000412007c0c */ /* 0x001fda000bf06270 */
[----:B------:R-:W-:Y:S05]  /*0c90*/  @P0 EXIT ;  /* 0x000000000000094d */ /* 0x000fea0003800000 */
[----:B-----5:R-:W-:Y:S01]  /*0ca0*/  PRMT R113, R99, 0x7632, R113 ;  /* 0x0000763263717816 */ /* 0x020fe20000000071 */
[----:B------:R-:W0:Y:S01]  /*0cb0*/  LDCU UR12, c[0x0][0x388] ;  /* 0x00007100ff0c77ac */ /* 0x000e220008000800 */
[----:B------:R-:W-:Y:S02]  /*0cc0*/  PRMT R112, R95, 0x7632, R112 ;  /* 0x000076325f707816 */ /* 0x000fe40000000070 */
[----:B------:R-:W-:Y:S01]  /*0cd0*/  PRMT R111, R98, 0x7632, R111 ;  /* 0x00007632626f7816 */ /* 0x000fe2000000006f */
[----:B------:R1:W-:Y:S01]  /*0ce0*/  STL.S16 [R1+0x3c], R113 ;  /* 0x00003c7101007387 */ /* 0x0003e20000100600 */
[----:B------:R-:W-:Y:S01]  /*0cf0*/  PRMT R110, R94, 0x7632, R110 ;  /* 0x000076325e6e7816 */ /* 0x000fe2000000006e */
[----:B------:R-:W2:Y:S01]  /*0d00*/  LDCU.U8 UR10, c[0x0][0x410] ;  /* 0x00008200ff0a77ac */ /* 0x000ea20008000000 */
[----:B------:R-:W-:Y:S01]  /*0d10*/  PRMT R109, R97, 0x7632, R109 ;  /* 0x00007632616d7816 */ /* 0x000fe2000000006d */
[----:B------:R1:W-:Y:S01]  /*0d20*/  STL.S16 [R1+0x38], R112 ;  /* 0x0000387001007387 */ /* 0x0003e20000100600 */
[----:B------:R-:W-:Y:S01]  /*0d30*/  PRMT R108, R93, 0x7632, R108 ;  /* 0x000076325d6c7816 */ /* 0x000fe2000000006c */
[----:B------:R-:W3:Y:S01]  /*0d40*/  LDCU UR11, c[0x0][0x448] ;  /* 0x00008900ff0b77ac */ /* 0x000ee20008000800 */
[----:B------:R-:W-:Y:S01]  /*0d50*/  PRMT R107, R96, 0x7632, R107 ;  /* 0x00007632606b7816 */ /* 0x000fe2000000006b */
[----:B------:R1:W-:Y:S01]  /*0d60*/  STL.S16 [R1+0x34], R111 ;  /* 0x0000346f01007387 */ /* 0x0003e20000100600 */
[----:B------:R-:W-:Y:S01]  /*0d70*/  PRMT R106, R92, 0x7632, R106 ;  /* 0x000076325c6a7816 */ /* 0x000fe2000000006a */
[----:B------:R-:W4:Y:S01]  /*0d80*/  LDCU.64 UR4, c[0x0][0x398] ;  /* 0x00007300ff0477ac */ /* 0x000f220008000a00 */
[----:B------:R-:W-:Y:S01]  /*0d90*/  PRMT R105, R91, 0x7632, R105 ;  /* 0x000076325b697816 */ /* 0x000fe20000000069 */
[----:B------:R1:W-:Y:S01]  /*0da0*/  STL.S16 [R1+0x30], R110 ;  /* 0x0000306e01007387 */ /* 0x0003e20000100600 */
[----:B------:R-:W-:Y:S01]  /*0db0*/  PRMT R104, R87, 0x7632, R104 ;  /* 0x0000763257687816 */ /* 0x000fe20000000068 */
[----:B------:R-:W0:Y:S01]  /*0dc0*/  LDCU.64 UR8, c[0x0][0x3a0] ;  /* 0x00007400ff0877ac */ /* 0x000e220008000a00 */
        /* <DEDUP_REMOVED lines=34> */
[----:B------:R1:W-:Y:S01]  /*0ff0*/  STL.S16 [R1], R0 ;  /* 0x0000000001007387 */ /* 0x0003e20000100600 */
        /* <DEDUP_REMOVED lines=46> */
[----:B01234-:R-:W-:-:S07]  /*12e0*/  PRMT R3, R36, 0x7632, R3 ;  /* 0x0000763224037816 */ /* 0x01ffce0000000003 */
.L_x_16401:
        /* <DEDUP_REMOVED lines=21> */
[----:B------:R0:W5:Y:S04]  /*1440*/  @P1 LDG.E.128 R104, desc[UR6][R112.64] ;  /* 0x0000000670681981 */ /* 0x000168000c1e1d00 */
[----:B------:R0:W5:Y:S01]  /*1450*/  @P1 LDG.E.128 R108, desc[UR6][R112.64+0x10] ;  /* 0x00001006706c1981 */ /* 0x000162000c1e1d00 */
[----:B------:R-:W-:-:S04]  /*1460*/  UISETP.NE.U32.AND UP0, UPT, UR4, URZ, UPT ;  /* 0x000000ff0400728c */ /* 0x000fc8000bf05070 */
[----:B------:R-:W-:-:S09]  /*1470*/  UISETP.NE.AND.EX UP0, UPT, UR5, URZ, UPT, UP0 ;  /* 0x000000ff0500728c */ /* 0x000fd2000bf05300 */
[----:B0-----:R-:W-:Y:S05]  /*1480*/  BRA.U UP0, `(.L_x_16322) ;  /* 0x0000000100947547 */ /* 0x001fea000b800000 */
[----:B------:R-:W-:-:S04]  /*1490*/  UISETP.NE.U32.AND UP0, UPT, UR8, URZ, UPT ;  /* 0x000000ff0800728c */ /* 0x000fc8000bf05070 */
[----:B------:R-:W-:-:S09]  /*14a0*/  UISETP.NE.AND.EX UP0, UPT, UR9, URZ, UPT, UP0 ;  /* 0x000000ff0900728c */ /* 0x000fd2000bf05300 */
[----:B------:R-:W-:Y:S05]  /*14b0*/  BRA.U UP0, `(.L_x_16323) ;  /* 0x0000000100347547 */ /* 0x000fea000b800000 */
[C---:B-----5:R-:W-:Y:S02]  /*14c0*/  PRMT R115, R117.reuse, 0x7632, R115 ;  /* 0x0000763275737816 */ /* 0x060fe40000000073 */
[----:B------:R-:W-:Y:S02]  /*14d0*/  SHF.L.U32 R114, R117, 0x10, RZ ;  /* 0x0000001075727819 */ /* 0x000fe400000006ff */
[----:B------:R-:W-:Y:S02]  /*14e0*/  PRMT R113, R116, 0x7632, R113 ;  /* 0x0000763274717816 */ /* 0x000fe40000000071 */
[----:B------:R-:W-:Y:S02]  /*14f0*/  PRMT R117, R118, 0x7632, R117 ;  /* 0x0000763276757816 */ /* 0x000fe40000000075 */
[C---:B------:R-:W-:Y:S02]  /*1500*/  PRMT R192, R119.reuse, 0x7632, R192 ;  /* 0x0000763277c07816 */ /* 0x040fe400000000c0 */
        /* <DEDUP_REMOVED lines=8> */
.L_x_16323:
[C---:B-----5:R-:W-:Y:S01]  /*1590*/  PRMT R115, R117.reuse, 0x7632, R115 ;  /* 0x0000763275737816 */ /* 0x060fe20000000073 */
[----:B------:R-:W-:Y:S01]  /*15a0*/  IMAD.U32 R114, R117, 0x10000, RZ ;  /* 0x0001000075727824 */ /* 0x000fe200078e00ff */
[----:B------:R-:W-:Y:S02]  /*15b0*/  PRMT R113, R116, 0x7632, R113 ;  /* 0x0000763274717816 */ /* 0x000fe40000000071 */
[----:B------:R-:W-:Y:S01]  /*15c0*/  PRMT R117, R118, 0x7632, R117 ;  /* 0x0000763276757816 */ /* 0x000fe20000000075 */
[----:B------:R-:W-:Y:S01]  /*15d0*/  FADD.FTZ R114, R106, R114 ;  /* 0x000000726a727221 */ /* 0x000fe20000010000 */
[----:B------:R-:W-:Y:S02]  /*15e0*/  PRMT R192, R119, 0x7632, R192 ;  /* 0x0000763277c07816 */ /* 0x000fe400000000c0 */
[----:B------:R-:W-:Y:S02]  /*15f0*/  SHF.L.U32 R112, R116, 0x10, RZ ;  /* 0x0000001074707819 */ /* 0x000fe400000006ff */
        /* <DEDUP_REMOVED lines=14> */
.L_x_16322:
[----:B------:R-:W-:-:S04]  /*16e0*/  UISETP.NE.U32.AND UP0, UPT, UR8, URZ, UPT ;  /* 0x000000ff0800728c */ /* 0x000fc8000bf05070 */
[----:B------:R-:W-:-:S09]  /*16f0*/  UISETP.NE.AND.EX UP0, UPT, UR9, URZ, UPT, UP0 ;  /* 0x000000ff0900728c */ /* 0x000fd2000bf05300 */
[----:B------:R-:W-:Y:S05]  /*1700*/  BRA.U UP0, `(.L_x_16325) ;  /* 0x0000000100847547 */ /* 0x000fea000b800000 */
[----:B-----5:R-:W-:Y:S01]  /*1710*/  SHF.L.U32 R113, R100, 0x10, RZ ;  /* 0x0000001064717819 */ /* 0x020fe200000006ff */
[C---:B------:R-:W-:Y:S01]  /*1720*/  IMAD.U32 R112, R116.reuse, 0x10000, RZ ;  /* 0x0001000074707824 */ /* 0x040fe200078e00ff */
[----:B------:R-:W-:Y:S02]  /*1730*/  PRMT R114, R116, 0x7632, R114 ;  /* 0x0000763274727816 */ /* 0x000fe40000000072 */
[----:B------:R-:W-:Y:S01]  /*1740*/  SHF.L.U32 R115, R101, 0x10, RZ ;  /* 0x0000001065737819 */ /* 0x000fe200000006ff */
[--C-:B------:R-:W-:Y:S01]  /*1750*/  FADD.FTZ R112, R112, R113.reuse ;  /* 0x0000007170707221 */ /* 0x100fe20000010000 */
[----:B------:R-:W-:Y:S02]  /*1760*/  PRMT R113, R100, 0x7632, R113 ;  /* 0x0000763264717816 */ /* 0x000fe40000000071 */
[----:B------:R-:W-:Y:S02]  /*1770*/  SHF.L.U32 R114, R114, 0x10, RZ ;  /* 0x0000001072727819 */ /* 0x000fe400000006ff */
[----:B------:R-:W-:-:S02]  /*1780*/  SHF.L.U32 R113, R113, 0x10, RZ ;  /* 0x0000001071717819 */ /* 0x000fc400000006ff */
[----:B------:R-:W-:Y:S02]  /*1790*/  PRMT R116, R117, 0x7632, R116 ;  /* 0x0000763275747816 */ /* 0x000fe40000000074 */
[----:B------:R-:W-:Y:S01]  /*17a0*/  SHF.L.U32 R192, R103, 0x10, RZ ;  /* 0x0000001067c07819 */ /* 0x000fe200000006ff */
[----:B------:R-:W-:Y:S01]  /*17b0*/  FADD.FTZ R113, R114, R113 ;  /* 0x0000007172717221 */ /* 0x000fe20000010000 */
[----:B------:R-:W-:Y:S02]  /*17c0*/  SHF.L.U32 R114, R117, 0x10, RZ ;  /* 0x0000001075727819 */ /* 0x000fe400000006ff */
[----:B------:R-:W-:Y:S02]  /*17d0*/  SHF.L.U32 R116, R116, 0x10, RZ ;  /* 0x0000001074747819 */ /* 0x000fe400000006ff */
[----:B------:R-:W-:Y:S01]  /*17e0*/  SHF.L.U32 R117, R102, 0x10, RZ ;  /* 0x0000001066757819 */ /* 0x000fe200000006ff */
[--C-:B------:R-:W-:Y:S01]  /*17f0*/  FADD.FTZ R114, R114, R115.reuse ;  /* 0x0000007372727221 */ /* 0x100fe20000010000 */
[----:B------:R-:W-:-:S05]  /*1800*/  PRMT R115, R101, 0x7632, R115 ;  /* 0x0000763265737816 */ /* 0x000fca0000000073 */
[----:B------:R-:W-:-:S04]  /*1810*/  IMAD.U32 R115, R115, 0x10000, RZ ;  /* 0x0001000073737824 */ /* 0x000fc800078e00ff */
[----:B------:R-:W-:Y:S01]  /*1820*/  FADD.FTZ R115, R116, R115 ;  /* 0x0000007374737221 */ /* 0x000fe20000010000 */
[C---:B------:R-:W-:Y:S02]  /*1830*/  SHF.L.U32 R116, R118.reuse, 0x10, RZ ;  /* 0x0000001076747819 */ /* 0x040fe400000006ff */
[----:B------:R-:W-:-:S03]  /*1840*/  PRMT R118, R118, 0x7632, R118 ;  /* 0x0000763276767816 */ /* 0x000fc60000000076 */
[--C-:B------:R-:W-:Y:S01]  /*1850*/  FADD.FTZ R116, R116, R117.reuse ;  /* 0x0000007574747221 */ /* 0x100fe20000010000 */
[----:B------:R-:W-:Y:S02]  /*1860*/  PRMT R117, R102, 0x7632, R117 ;  /* 0x0000763266757816 */ /* 0x000fe40000000075 */
[----:B------:R-:W-:Y:S02]  /*1870*/  SHF.L.U32 R118, R118, 0x10, RZ ;  /* 0x0000001076767819 */ /* 0x000fe400000006ff */
[----:B------:R-:W-:-:S05]  /*1880*/  SHF.L.U32 R117, R117, 0x10, RZ ;  /* 0x0000001075757819 */ /* 0x000fca00000006ff */
        /* <DEDUP_REMOVED lines=9> */
.L_x_16325:
[----:B-----5:R-:W-:Y:S01]  /*1920*/  SHF.L.U32 R112, R116, 0x10, RZ ;  /* 0x0000001074707819 */ /* 0x020fe200000006ff */
[----:B------:R-:W-:Y:S01]  /*1930*/  IMAD.U32 R115, R101, 0x10000, RZ ;  /* 0x0001000065737824 */ /* 0x000fe200078e00ff */
[----:B------:R-:W-:Y:S02]  /*1940*/  SHF.L.U32 R113, R100, 0x10, RZ ;  /* 0x0000001064717819 */ /* 0x000fe400000006ff */
[----:B------:R-:W-:Y:S02]  /*1950*/  PRMT R114, R116, 0x7632, R114 ;  /* 0x0000763274727816 */ /* 0x000fe40000000072 */
[----:B------:R-:W-:Y:S01]  /*1960*/  PRMT R116, R117, 0x7632, R116 ;  /* 0x0000763275747816 */ /* 0x000fe20000000074 */
[--C-:B------:R-:W-:Y:S01]  /*1970*/  FADD.FTZ R112, R112, R113.reuse ;  /* 0x0000007170707221 */ /* 0x100fe20000010000 */
        /* <DEDUP_REMOVED lines=9> */
[----:B------:R-:W-:Y:S02]  /*1a10*/  FADD.FTZ R113, R105, R113 ;  /* 0x0000007169717221 */ /* 0x000fe40000010000 */
[--C-:B------:R-:W-:Y:S01]  /*1a20*/  FADD.FTZ R114, R114, R115.reuse ;  /* 0x0000007372727221 */ /* 0x100fe20000010000 */
[----:B------:R-:W-:-:S03]  /*1a30*/  PRMT R115, R101, 0x7632, R115 ;  /* 0x0000763265737816 */ /* 0x000fc60000000073 */
[----:B------:R-:W-:Y:S01]  /*1a40*/  FADD.FTZ R114, R106, R114 ;  /* 0x000000726a727221 */ /* 0x000fe20000010000 */
[----:B------:R-:W-:-:S05]  /*1a50*/  SHF.L.U32 R115, R115, 0x10, RZ ;  /* 0x0000001073737819 */ /* 0x000fca00000006ff */
        /* <DEDUP_REMOVED lines=8> */
[----:B------:R-:W-:-:S05]  /*1ae0*/  SHF.L.U32 R117, R117, 0x10, RZ ;  /* 0x0000001075757819 */ /* 0x000fca00000006ff */
[----:B------:R-:W-:Y:S01]  /*1af0*/  FADD.FTZ R117, R118, R117 ;  /* 0x0000007576757221 */ /* 0x000fe20000010000 */
[----:B------:R-:W-:-:S03]  /*1b00*/  IMAD.U32 R118, R119, 0x10000, RZ ;  /* 0x0001000077767824 */ /* 0x000fc600078e00ff */
[----:B------:R-:W-:Y:S01]  /*1b10*/  FADD.FTZ R117, R109, R117 ;  /* 0x000000756d757221 */ /* 0x000fe20000010000 */
[--C-:B------:R-:W-:Y:S01]  /*1b20*/  FADD.FTZ R118, R118, R192.reuse ;  /* 0x000000c076767221 */ /* 0x100fe20000010000 */
[----:B------:R-:W-:Y:S02]  /*1b30*/  PRMT R192, R119, 0x7632, R192 ;  /* 0x0000763277c07816 */ /* 0x000fe400000000c0 */
[----:B------:R-:W-:Y:S01]  /*1b40*/  PRMT R119, R103, 0x7632, R119 ;  /* 0x0000763267777816 */ /* 0x000fe20000000077 */
[----:B------:R-:W-:Y:S01]  /*1b50*/  FADD.FTZ R118, R110, R118 ;  /* 0x000000766e767221 */ /* 0x000fe20000010000 */
[----:B------:R-:W-:Y:S02]  /*1b60*/  SHF.L.U32 R192, R192, 0x10, RZ ;  /* 0x00000010c0c07819 */ /* 0x000fe400000006ff */
[----:B------:R-:W-:-:S05]  /*1b70*/  SHF.L.U32 R119, R119, 0x10, RZ ;  /* 0x0000001077777819 */ /* 0x000fca00000006ff */
[----:B------:R-:W-:-:S04]  /*1b80*/  FADD.FTZ R119, R192, R119 ;  /* 0x00000077c0777221 */ /* 0x000fc80000010000 */
[----:B------:R-:W-:-:S07]  /*1b90*/  FADD.FTZ R119, R111, R119 ;  /* 0x000000776f777221 */ /* 0x000fce0000010000 */
.L_x_16324:
[----:B------:R-:W0:Y:S02]  /*1ba0*/  LDC.64 R192, c[0x0][0x3a8] ;  /* 0x0000ea00ffc07b82 */ /* 0x000e240000000a00 */
[----:B0-----:R-:W-:-:S05]  /*1bb0*/  IMAD.WIDE.U32 R192, R2, 0x20, R192 ;  /* 0x0000002002c07825 */ /* 0x001fca00078e00c0 */
[----:B------:R-:W-:Y:S04]  /*1bc0*/  STG.E.128 desc[UR6][R192.64], R112 ;  /* 0x00000070c0007986 */ /* 0x000fe8000c101d06 */
[----:B------:R0:W-:Y:S02]  /*1bd0*/  STG.E.128 desc[UR6][R192.64+0x10], R116 ;  /* 0x00001074c0007986 */ /* 0x0001e4000c101d06 */
[----:B0-----:R-:W-:-:S07]  /*1be0*/  IADD3 R192, PT, PT, R2, 0x20, RZ ;  /* 0x0000002002c07810 */ /* 0x001fce0007ffe0ff */
.L_x_16321:
[----:B------:R-:W-:Y:S05]  /*1bf0*/  BSYNC.RECONVERGENT B0 ;  /* 0x0000000000007941 */ /* 0x000fea0003800200 */
.L_x_16320:
        /* <DEDUP_REMOVED lines=19> */
[----:B------:R-:W-:Y:S05]  /*1d30*/  @!P0 BRA `(.L_x_16328) ;  /* 0x00000004002c8947 */ /* 0x000fea0003800000 */
[----:B------:R-:W-:Y:S05]  /*1d40*/  @!P1 BRA `(.L_x_16329) ;  /* 0x0000000000a49947 */ /* 0x000fea0003800000 */
[----:B0----5:R-:W-:Y:S02]  /*1d50*/  SHF.L.U32 R120, R124, 0x10, RZ ;  /* 0x000000107c787819 */ /* 0x021fe400000006ff */
[----:B------:R-:W-:Y:S02]  /*1d60*/  SHF.L.U32 R121, R100, 0x10, RZ ;  /* 0x0000001064797819 */ /* 0x000fe400000006ff */
[----:B------:R-:W-:Y:S02]  /*1d70*/  PRMT R122, R124, 0x7632, R122 ;  /* 0x000076327c7a7816 */ /* 0x000fe4000000007a */
[----:B------:R-:W-:Y:S01]  /*1d80*/  SHF.L.U32 R123, R101, 0x10, RZ ;  /* 0x00000010657b7819 */ /* 0x000fe200000006ff */
[----:B------:R-:W-:Y:S01]  /*1d90*/  FADD.FTZ R120, R121, R120 ;  /* 0x0000007879787221 */ /* 0x000fe20000010000 */
[----:B------:R-:W-:Y:S01]  /*1da0*/  PRMT R121, R100, 0x7632, R121 ;  /* 0x0000763264797816 */ /* 0x000fe20000000079 */
[----:B------:R-:W-:Y:S01]  /*1db0*/  IMAD.U32 R122, R122, 0x10000, RZ ;  /* 0x000100007a7a7824 */ /* 0x000fe200078e00ff */
[----:B------:R-:W-:Y:S01]  /*1dc0*/  PRMT R124, R125, 0x7632, R124 ;  /* 0x000076327d7c7816 */ /* 0x000fe2000000007c */
[----:B------:R-:W-:Y:S01]  /*1dd0*/  FADD.FTZ R120, R104, R120 ;  /* 0x0000007868787221 */ /* 0x000fe20000010000 */
[----:B------:R-:W-:-:S02]  /*1de0*/  SHF.L.U32 R121, R121, 0x10, RZ ;  /* 0x0000001079797819 */ /* 0x000fc400000006ff */
[----:B------:R-:W-:Y:S02]  /*1df0*/  SHF.L.U32 R124, R124, 0x10, RZ ;  /* 0x000000107c7c7819 */ /* 0x000fe400000006ff */
[----:B------:R-:W-:Y:S01]  /*1e00*/  SHF.L.U32 R193, R103, 0x10, RZ ;  /* 0x0000001067c17819 */ /* 0x000fe200000006ff */
[----:B------:R-:W-:Y:S01]  /*1e10*/  FADD.FTZ R121, R122, R121 ;  /* 0x000000797a797221 */ /* 0x000fe20000010000 */
[----:B------:R-:W-:Y:S01]  /*1e20*/  SHF.L.U32 R122, R125, 0x10, RZ ;  /* 0x000000107d7a7819 */ /* 0x000fe200000006ff */
[----:B------:R-:W-:Y:S02]  /*1e30*/  IMAD.U32 R125, R102, 0x10000, RZ ;  /* 0x00010000667d7824 */ /* 0x000fe400078e00ff */
[----:B------:R-:W-:Y:S02]  /*1e40*/  FADD.FTZ R121, R105, R121 ;  /* 0x0000007969797221 */ /* 0x000fe40000010000 */
[----:B------:R-:W-:Y:S01]  /*1e50*/  FADD.FTZ R122, R123, R122 ;  /* 0x0000007a7b7a7221 */ /* 0x000fe20000010000 */
[----:B------:R-:W-:-:S03]  /*1e60*/  PRMT R123, R101, 0x7632, R123 ;  /* 0x00007632657b7816 */ /* 0x000fc6000000007b */
[----:B------:R-:W-:Y:S01]  /*1e70*/  FADD.FTZ R122, R106, R122 ;  /* 0x0000007a6a7a7221 */ /* 0x000fe20000010000 */
        /* <DEDUP_REMOVED lines=22> */
.L_x_16329:
[----:B0----5:R-:W-:Y:S01]  /*1fe0*/  SHF.L.U32 R121, R100, 0x10, RZ ;  /* 0x0000001064797819 */ /* 0x021fe200000006ff */
[C---:B------:R-:W-:Y:S01]  /*1ff0*/  IMAD.U32 R120, R124.reuse, 0x10000, RZ ;  /* 0x000100007c787824 */ /* 0x040fe200078e00ff */
[----:B------:R-:W-:Y:S02]  /*2000*/  PRMT R122, R124, 0x7632, R122 ;  /* 0x000076327c7a7816 */ /* 0x000fe4000000007a */
[----:B------:R-:W-:Y:S01]  /*2010*/  SHF.L.U32 R123, R101, 0x10, RZ ;  /* 0x00000010657b7819 */ /* 0x000fe200000006ff */
[----:B------:R-:W-:Y:S01]  /*2020*/  FADD.FTZ R120, R121, R120 ;  /* 0x0000007879787221 */ /* 0x000fe20000010000 */
        /* <DEDUP_REMOVED lines=9> */
[----:B------:R-:W-:Y:S01]  /*20c0*/  FADD.FTZ R122, R123, R122 ;  /* 0x0000007a7b7a7221 */ /* 0x000fe20000010000 */
[----:B------:R-:W-:-:S05]  /*20d0*/  PRMT R123, R101, 0x7632, R123 ;  /* 0x00007632657b7816 */ /* 0x000fca000000007b */
        /* <DEDUP_REMOVED lines=12> */
[----:B------:R-:W-:-:S03]  /*21a0*/  PRMT R127, R103, 0x7632, R127 ;  /* 0x00007632677f7816 */ /* 0x000fc6000000007f */
[----:B------:R-:W-:Y:S01]  /*21b0*/  IMAD.U32 R193, R193, 0x10000, RZ ;  /* 0x00010000c1c17824 */ /* 0x000fe200078e00ff */
[----:B------:R-:W-:-:S05]  /*21c0*/  SHF.L.U32 R127, R127, 0x10, RZ ;  /* 0x000000107f7f7819 */ /* 0x000fca00000006ff */
[----:B------:R-:W-:Y:S01]  /*21d0*/  FADD.FTZ R127, R193, R127 ;  /* 0x0000007fc17f7221 */ /* 0x000fe20000010000 */
[----:B------:R-:W-:Y:S06]  /*21e0*/  BRA `(.L_x_16330) ;  /* 0x0000000000887947 */ /* 0x000fec0003800000 */
.L_x_16328:
        /* <DEDUP_REMOVED lines=22> */
.L_x_16331:
[----:B0----5:R-:W-:Y:S02]  /*2350*/  PRMT R121, R124, 0x7632, R121 ;  /* 0x000076327c797816 */ /* 0x021fe40000000079 */
[C---:B------:R-:W-:Y:S02]  /*2360*/  PRMT R123, R125.reuse, 0x7632, R123 ;  /* 0x000076327d7b7816 */ /* 0x040fe4000000007b */
[----:B------:R-:W-:Y:S01]  /*2370*/  SHF.L.U32 R122, R125, 0x10, RZ ;  /* 0x000000107d7a7819 */ /* 0x000fe200000006ff */
[----:B------:R-:W-:Y:S01]  /*2380*/  IMAD.U32 R121, R121, 0x10000, RZ ;  /* 0x0001000079797824 */ /* 0x000fe200078e00ff */
[----:B------:R-:W-:Y:S02]  /*2390*/  PRMT R125, R126, 0x7632, R125 ;  /* 0x000076327e7d7816 */ /* 0x000fe4000000007d */
[----:B------:R-:W-:Y:S02]  /*23a0*/  PRMT R193, R127, 0x7632, R193 ;  /* 0x000076327fc17816 */ /* 0x000fe400000000c1 */
[----:B------:R-:W-:-:S02]  /*23b0*/  SHF.L.U32 R120, R124, 0x10, RZ ;  /* 0x000000107c787819 */ /* 0x000fc400000006ff */
[----:B------:R-:W-:Y:S02]  /*23c0*/  SHF.L.U32 R124, R126, 0x10, RZ ;  /* 0x000000107e7c7819 */ /* 0x000fe400000006ff */
[----:B------:R-:W-:Y:S02]  /*23d0*/  SHF.L.U32 R126, R127, 0x10, RZ ;  /* 0x000000107f7e7819 */ /* 0x000fe400000006ff */
[----:B------:R-:W-:Y:S02]  /*23e0*/  SHF.L.U32 R123, R123, 0x10, RZ ;  /* 0x000000107b7b7819 */ /* 0x000fe400000006ff */
[----:B------:R-:W-:Y:S02]  /*23f0*/  SHF.L.U32 R125, R125, 0x10, RZ ;  /* 0x000000107d7d7819 */ /* 0x000fe400000006ff */
[----:B------:R-:W-:-:S07]  /*2400*/  SHF.L.U32 R127, R193, 0x10, RZ ;  /* 0x00000010c17f7819 */ /* 0x000fce00000006ff */
.L_x_16330:
[----:B------:R-:W0:Y:S02]  /*2410*/  LDC.64 R194, c[0x0][0x3a8] ;  /* 0x0000ea00ffc27b82 */ /* 0x000e240000000a00 */
[C---:B0-----:R-:W-:Y:S01]  /*2420*/  IMAD.WIDE.U32 R194, R192.reuse, 0x20, R194 ;  /* 0x00000020c0c27825 */ /* 0x041fe200078e00c2 */
[----:B------:R-:W-:-:S04]  /*2430*/  IADD3 R192, PT, PT, R192, 0x20, RZ ;  /* 0x00000020c0c07810 */ /* 0x000fc80007ffe0ff */
[----:B------:R0:W-:Y:S04]  /*2440*/  STG.E.128 desc[UR6][R194.64], R120 ;  /* 0x00000078c2007986 */ /* 0x0001e8000c101d06 */
[----:B------:R0:W-:Y:S02]  /*2450*/  STG.E.128 desc[UR6][R194.64+0x10], R124 ;  /* 0x0000107cc2007986 */ /* 0x0001e4000c101d06 */
.L_x_16327:
[----:B------:R-:W-:Y:S05]  /*2460*/  BSYNC.RECONVERGENT B0 ;  /* 0x0000000000007941 */ /* 0x000fea0003800200 */
.L_x_16326:
[----:B------:R-:W-:Y:S01]  /*2470*/  ISETP.GE.U32.AND P0, PT, R19, 0x60, PT ;  /* 0x000000601300780c */ /* 0x000fe20003f06070 */
        /* <DEDUP_REMOVED lines=12> */
[----:B--2---:R-:W2:Y:S01]  /*2540*/  @P1 LDC.64 R128, c[0x0][0x3a0] ;  /* 0x0000e800ff801b82 */ /* 0x004ea20000000a00 */
[----:B-1----:R-:W-:-:S06]  /*2550*/  IMAD.WIDE.U32 R132, R192, 0x10, R132 ;  /* 0x00000010c0847825 */ /* 0x002fcc00078e0084 */
[----:B------:R-:W5:Y:S01]  /*2560*/  LDG.E.128 R132, desc[UR6][R132.64] ;  /* 0x0000000684847981 */ /* 0x000f62000c1e1d00 */
[----:B--2---:R-:W-:-:S05]  /*2570*/  @P1 IMAD.WIDE.U32 R128, R192, 0x20, R128 ;  /* 0x00000020c0801825 */ /* 0x004fca00078e0080 */
[----:B------:R1:W5:Y:S04]  /*2580*/  @P1 LDG.E.128 R104, desc[UR6][R128.64] ;  /* 0x0000000680681981 */ /* 0x000368000c1e1d00 */
[----:B------:R1:W5:Y:S01]  /*2590*/  @P1 LDG.E.128 R108, desc[UR6][R128.64+0x10] ;  /* 0x00001006806c1981 */ /* 0x000362000c1e1d00 */
[----:B------:R-:W-:Y:S05]  /*25a0*/  @!P0 BRA `(.L_x_16334) ;  /* 0x00000004002c8947 */ /* 0x000fea0003800000 */
[----:B------:R-:W-:Y:S05]  /*25b0*/  @!P1 BRA `(.L_x_16335) ;  /* 0x0000000000a49947 */ /* 0x000fea0003800000 */
[----:B-1---5:R-:W-:Y:S02]  /*25c0*/  SHF.L.U32 R128, R132, 0x10, RZ ;  /* 0x0000001084807819 */ /* 0x022fe400000006ff */
        /* <DEDUP_REMOVED lines=40> */
.L_x_16335:
[----:B-1---5:R-:W-:Y:S01]  /*2850*/  SHF.L.U32 R129, R100, 0x10, RZ ;  /* 0x0000001064817819 */ /* 0x022fe200000006ff */
        /* <DEDUP_REMOVED lines=32> */
.L_x_16334:
[----:B------:R-:W-:Y:S05]  /*2a60*/  @!P1 BRA `(.L_x_16337) ;  /* 0x0000000000549947 */ /* 0x000fea0003800000 */
[C---:B-----5:R-:W-:Y:S02]  /*2a70*/  PRMT R131, R133.reuse, 0x7632, R131 ;  /* 0x0000763285837816 */ /* 0x060fe40000000083 */
[----:B------:R-:W-:Y:S02]  /*2a80*/  SHF.L.U32 R130, R133, 0x10, RZ ;  /* 0x0000001085827819 */ /* 0x000fe400000006ff */
[----:B-1----:R-:W-:Y:S01]  /*2a90*/  PRMT R129, R132, 0x7632, R129 ;  /* 0x0000763284817816 */ /* 0x002fe20000000081 */
        /* <DEDUP_REMOVED lines=18> */
.L_x_16337:
[----:B-1---5:R-:W-:Y:S02]  /*2bc0*/  PRMT R129, R132, 0x7632, R129 ;  /* 0x0000763284817816 */ /* 0x022fe40000000081 */
        /* <DEDUP_REMOVED lines=11> */
.L_x_16336:
[----:B0-----:R-:W0:Y:S02]  /*2c80*/  LDC.64 R194, c[0x0][0x3a8] ;  /* 0x0000ea00ffc27b82 */ /* 0x001e240000000a00 */
[C---:B0-----:R-:W-:Y:S01]  /*2c90*/  IMAD.WIDE.U32 R194, R192.reuse, 0x20, R194 ;  /* 0x00000020c0c27825 */ /* 0x041fe200078e00c2 */
[----:B------:R-:W-:-:S04]  /*2ca0*/  IADD3 R192, PT, PT, R192, 0x20, RZ ;  /* 0x00000020c0c07810 */ /* 0x000fc80007ffe0ff */
[----:B------:R1:W-:Y:S04]  /*2cb0*/  STG.E.128 desc[UR6][R194.64], R128 ;  /* 0x00000080c2007986 */ /* 0x0003e8000c101d06 */
[----:B------:R1:W-:Y:S02]  /*2cc0*/  STG.E.128 desc[UR6][R194.64+0x10], R132 ;  /* 0x00001084c2007986 */ /* 0x0003e4000c101d06 */
.L_x_16333:
[----:B------:R-:W-:Y:S05]  /*2cd0*/  BSYNC.RECONVERGENT B0 ;  /* 0x0000000000007941 */ /* 0x000fea0003800200 */
.L_x_16332:
        /* <DEDUP_REMOVED lines=13> */
[----:B---3--:R-:W3:Y:S01]  /*2db0*/  @P1 LDC.64 R136, c[0x0][0x3a0] ;  /* 0x0000e800ff881b82 */ /* 0x008ee20000000a00 */
[----:B--2---:R-:W-:-:S06]  /*2dc0*/  IMAD.WIDE.U32 R140, R192, 0x10, R140 ;  /* 0x00000010c08c7825 */ /* 0x004fcc00078e008c */
[----:B------:R-:W5:Y:S01]  /*2dd0*/  LDG.E.128 R140, desc[UR6][R140.64] ;  /* 0x000000068c8c7981 */ /* 0x000f62000c1e1d00 */
[----:B---3--:R-:W-:-:S05]  /*2de0*/  @P1 IMAD.WIDE.U32 R136, R192, 0x20, R136 ;  /* 0x00000020c0881825 */ /* 0x008fca00078e0088 */
[----:B------:R2:W5:Y:S04]  /*2df0*/  @P1 LDG.E.128 R104, desc[UR6][R136.64] ;  /* 0x0000000688681981 */ /* 0x000568000c1e1d00 */
[----:B------:R2:W5:Y:S01]  /*2e00*/  @P1 LDG.E.128 R108, desc[UR6][R136.64+0x10] ;  /* 0x00001006886c1981 */ /* 0x000562000c1e1d00 */
[----:B------:R-:W-:Y:S05]  /*2e10*/  @!P0 BRA `(.L_x_16340) ;  /* 0x00000004002c8947 */ /* 0x000fea0003800000 */
[----:B------:R-:W-:Y:S05]  /*2e20*/  @!P1 BRA `(.L_x_16341) ;  /* 0x0000000000a49947 */ /* 0x000fea0003800000 */
[----:B--2--5:R-:W-:Y:S02]  /*2e30*/  SHF.L.U32 R136, R140, 0x10, RZ ;  /* 0x000000108c887819 */ /* 0x024fe400000006ff */
        /* <DEDUP_REMOVED lines=40> */
.L_x_16341:
[----:B--2--5:R-:W-:Y:S01]  /*30c0*/  SHF.L.U32 R137, R100, 0x10, RZ ;  /* 0x0000001064897819 */ /* 0x024fe200000006ff */
        /* <DEDUP_REMOVED lines=32> */
.L_x_16340:
[----:B------:R-:W-:Y:S05]  /*32d0*/  @!P1 BRA `(.L_x_16343) ;  /* 0x0000000000549947 */ /* 0x000fea0003800000 */
[C---:B-----5:R-:W-:Y:S02]  /*32e0*/  PRMT R139, R141.reuse, 0x7632, R139 ;  /* 0x000076328d8b7816 */ /* 0x060fe4000000008b */
[----:B------:R-:W-:Y:S02]  /*32f0*/  SHF.L.U32 R138, R141, 0x10, RZ ;  /* 0x000000108d8a7819 */ /* 0x000fe400000006ff */
[----:B--2---:R-:W-:Y:S01]  /*3300*/  PRMT R137, R140, 0x7632, R137 ;  /* 0x000076328c897816 */ /* 0x004fe20000000089 */
        /* <DEDUP_REMOVED lines=18> */
.L_x_16343:
[----:B--2--5:R-:W-:Y:S02]  /*3430*/  PRMT R137, R140, 0x7632, R137 ;  /* 0x000076328c897816 */ /* 0x024fe40000000089 */
        /* <DEDUP_REMOVED lines=11> */
.L_x_16342:
[----:B01----:R-:W0:Y:S02]  /*34f0*/  LDC.64 R194, c[0x0][0x3a8] ;  /* 0x0000ea00ffc27b82 */ /* 0x003e240000000a00 */
[C---:B0-----:R-:W-:Y:S01]  /*3500*/  IMAD.WIDE.U32 R194, R192.reuse, 0x20, R194 ;  /* 0x00000020c0c27825 */ /* 0x041fe200078e00c2 */
[----:B------:R-:W-:-:S04]  /*3510*/  IADD3 R192, PT, PT, R192, 0x20, RZ ;  /* 0x00000020c0c07810 */ /* 0x000fc80007ffe0ff */
[----:B------:R2:W-:Y:S04]  /*3520*/  STG.E.128 desc[UR6][R194.64], R136 ;  /* 0x00000088c2007986 */ /* 0x0005e8000c101d06 */
[----:B------:R2:W-:Y:S02]  /*3530*/  STG.E.128 desc[UR6][R194.64+0x10], R140 ;  /* 0x0000108cc2007986 */ /* 0x0005e4000c101d06 */
.L_x_16339:
[----:B------:R-:W-:Y:S05]  /*3540*/  BSYNC.RECONVERGENT B0 ;  /* 0x0000000000007941 */ /* 0x000fea0003800200 */
.L_x_16338:
        /* <DEDUP_REMOVED lines=13> */
[----:B----4-:R-:W4:Y:S01]  /*3620*/  @P1 LDC.64 R144, c[0x0][0x3a0] ;  /* 0x0000e800ff901b82 */ /* 0x010f220000000a00 */
[----:B---3--:R-:W-:-:S06]  /*3630*/  IMAD.WIDE.U32 R148, R192, 0x10, R148 ;  /* 0x00000010c0947825 */ /* 0x008fcc00078e0094 */
[----:B------:R-:W5:Y:S01]  /*3640*/  LDG.E.128 R148, desc[UR6][R148.64] ;  /* 0x0000000694947981 */ /* 0x000f62000c1e1d00 */
[----:B----4-:R-:W-:-:S05]  /*3650*/  @P1 IMAD.WIDE.U32 R144, R192, 0x20, R144 ;  /* 0x00000020c0901825 */ /* 0x010fca00078e0090 */
[----:B------:R3:W5:Y:S04]  /*3660*/  @P1 LDG.E.128 R104, desc[UR6][R144.64] ;  /* 0x0000000690681981 */ /* 0x000768000c1e1d00 */
[----:B------:R3:W5:Y:S01]  /*3670*/  @P1 LDG.E.128 R108, desc[UR6][R144.64+0x10] ;  /* 0x00001006906c1981 */ /* 0x000762000c1e1d00 */
[----:B------:R-:W-:Y:S05]  /*3680*/  @!P0 BRA `(.L_x_16346) ;  /* 0x00000004002c8947 */ /* 0x000fea0003800000 */
[----:B------:R-:W-:Y:S05]  /*3690*/  @!P1 BRA `(.L_x_16347) ;  /* 0x0000000000a49947 */ /* 0x000fea0003800000 */
[----:B---3-5:R-:W-:Y:S02]  /*36a0*/  SHF.L.U32 R144, R148, 0x10, RZ ;  /* 0x0000001094907819 */ /* 0x028fe400000006ff */
        /* <DEDUP_REMOVED lines=40> */
.L_x_16347:
[----:B---3-5:R-:W-:Y:S01]  /*3930*/  SHF.L.U32 R145, R100, 0x10, RZ ;  /* 0x0000001064917819 */ /* 0x028fe200000006ff */
        /* <DEDUP_REMOVED lines=32> */
.L_x_16346:
[----:B------:R-:W-:Y:S05]  /*3b40*/  @!P1 BRA `(.L_x_16349) ;  /* 0x0000000000549947 */ /* 0x000fea0003800000 */
[C---:B-----5:R-:W-:Y:S02]  /*3b50*/  PRMT R147, R149.reuse, 0x7632, R147 ;  /* 0x0000763295937816 */ /* 0x060fe40000000093 */
[----:B------:R-:W-:Y:S02]  /*3b60*/  SHF.L.U32 R146, R149, 0x10, RZ ;  /* 0x0000001095927819 */ /* 0x000fe400000006ff */
[----:B---3--:R-:W-:Y:S01]  /*3b70*/  PRMT R145, R148, 0x7632, R145 ;  /* 0x0000763294917816 */ /* 0x008fe20000000091 */
        /* <DEDUP_REMOVED lines=18> */
.L_x_16349:
[----:B---3-5:R-:W-:Y:S02]  /*3ca0*/  PRMT R145, R148, 0x7632, R145 ;  /* 0x0000763294917816 */ /* 0x028fe40000000091 */
        /* <DEDUP_REMOVED lines=11> */
.L_x_16348:
[----:B012---:R-:W0:Y:S02]  /*3d60*/  LDC.64 R194, c[0x0][0x3a8] ;  /* 0x0000ea00ffc27b82 */ /* 0x007e240000000a00 */
[C---:B0-----:R-:W-:Y:S01]  /*3d70*/  IMAD.WIDE.U32 R194, R192.reuse, 0x20, R194 ;  /* 0x00000020c0c27825 */ /* 0x041fe200078e00c2 */
[----:B------:R-:W-:-:S04]  /*3d80*/  IADD3 R192, PT, PT, R192, 0x20, RZ ;  /* 0x00000020c0c07810 */ /* 0x000fc80007ffe0ff */
[----:B------:R3:W-:Y:S04]  /*3d90*/  STG.E.128 desc[UR6][R194.64], R144 ;  /* 0x00000090c2007986 */ /* 0x0007e8000c101d06 */
[----:B------:R3:W-:Y:S02]  /*3da0*/  STG.E.128 desc[UR6][R194.64+0x10], R148 ;  /* 0x00001094c2007986 */ /* 0x0007e4000c101d06 */
.L_x_16345:
[----:B------:R-:W-:Y:S05]  /*3db0*/  BSYNC.RECONVERGENT B0 ;  /* 0x0000000000007941 */ /* 0x000fea0003800200 */
.L_x_16344:
        /* <DEDUP_REMOVED lines=13> */
[----:B0-----:R-:W0:Y:S01]  /*3e90*/  @P1 LDC.64 R152, c[0x0][0x3a0] ;  /* 0x0000e800ff981b82 */ /* 0x001e220000000a00 */
[----:B----4-:R-:W-:-:S06]  /*3ea0*/  IMAD.WIDE.U32 R156, R192, 0x10, R156 ;  /* 0x00000010c09c7825 */ /* 0x010fcc00078e009c */
[----:B------:R-:W5:Y:S01]  /*3eb0*/  LDG.E.128 R156, desc[UR6][R156.64] ;  /* 0x000000069c9c7981 */ /* 0x000f62000c1e1d00 */
[----:B0-----:R-:W-:-:S05]  /*3ec0*/  @P1 IMAD.WIDE.U32 R152, R192, 0x20, R152 ;  /* 0x00000020c0981825 */ /* 0x001fca00078e0098 */
        /* <DEDUP_REMOVED lines=45> */
.L_x_16353:
        /* <DEDUP_REMOVED lines=33> */
.L_x_16352:
        /* <DEDUP_REMOVED lines=22> */
.L_x_16355:
        /* <DEDUP_REMOVED lines=12> */
.L_x_16354:
[----:B-123--:R-:W0:Y:S02]  /*45d0*/  LDC.64 R194, c[0x0][0x3a8] ;  /* 0x0000ea00ffc27b82 */ /* 0x00ee240000000a00 */
[C---:B0-----:R-:W-:Y:S01]  /*45e0*/  IMAD.WIDE.U32 R194, R192.reuse, 0x20, R194 ;  /* 0x00000020c0c27825 */ /* 0x041fe200078e00c2 */
[----:B------:R-:W-:-:S04]  /*45f0*/  IADD3 R192, PT, PT, R192, 0x20, RZ ;  /* 0x00000020c0c07810 */ /* 0x000fc80007ffe0ff */
[----:B------:R4:W-:Y:S04]  /*4600*/  STG.E.128 desc[UR6][R194.64], R152 ;  /* 0x00000098c2007986 */ /* 0x0009e8000c101d06 */
[----:B------:R4:W-:Y:S02]  /*4610*/  STG.E.128 desc[UR6][R194.64+0x10], R156 ;  /* 0x0000109cc2007986 */ /* 0x0009e4000c101d06 */
.L_x_16351:
[----:B------:R-:W-:Y:S05]  /*4620*/  BSYNC.RECONVERGENT B0 ;  /* 0x0000000000007941 */ /* 0x000fea0003800200 */
.L_x_16350:
        /* <DEDUP_REMOVED lines=62> */
.L_x_16359:
        /* <DEDUP_REMOVED lines=33> */
.L_x_16358:
        /* <DEDUP_REMOVED lines=22> */
.L_x_16361:
        /* <DEDUP_REMOVED lines=12> */
.L_x_16360:
[----:B--234-:R-:W0:Y:S02]  /*4e40*/  LDC.64 R194, c[0x0][0x3a8] ;  /* 0x0000ea00ffc27b82 */ /* 0x01ce240000000a00 */
[C---:B0-----:R-:W-:Y:S01]  /*4e50*/  IMAD.WIDE.U32 R194, R192.reuse, 0x20, R194 ;  /* 0x00000020c0c27825 */ /* 0x041fe200078e00c2 */
[----:B------:R-:W-:-:S04]  /*4e60*/  IADD3 R192, PT, PT, R192, 0x20, RZ ;  /* 0x00000020c0c07810 */ /* 0x000fc80007ffe0ff */
[----:B------:R0:W-:Y:S04]  /*4e70*/  STG.E.128 desc[UR6][R194.64], R160 ;  /* 0x000000a0c2007986 */ /* 0x0001e8000c101d06 */
[----:B------:R0:W-:Y:S02]  /*4e80*/  STG.E.128 desc[UR6][R194.64+0x10], R164 ;  /* 0x000010a4c2007986 */ /* 0x0001e4000c101d06 */
.L_x_16357:
[----:B------:R-:W-:Y:S05]  /*4e90*/  BSYNC.RECONVERGENT B0 ;  /* 0x0000000000007941 */ /* 0x000fea0003800200 */
.L_x_16356:
        /* <DEDUP_REMOVED lines=62> */
.L_x_16365:
        /* <DEDUP_REMOVED lines=33> */
.L_x_16364:
        /* <DEDUP_REMOVED lines=22> */
.L_x_16367:
[C---:B-----5:R-:W-:Y:S02]  /*55f0*/  PRMT R171, R173.reuse, 0x7632, R171 ;  /* 0x00007632adab7816 */ /* 0x060fe400000000ab */
[----:B------:R-:W-:Y:S02]  /*5600*/  SHF.L.U32 R170, R173, 0x10, RZ ;  /* 0x00000010adaa7819 */ /* 0x000fe400000006ff */
[----:B0-----:R-:W-:Y:S01]  /*5610*/  PRMT R169, R172, 0x7632, R169 ;  /* 0x00007632aca97816 */ /* 0x001fe200000000a9 */
        /* <DEDUP_REMOVED lines=9> */
.L_x_16366:
[----:B--234-:R-:W0:Y:S02]  /*56b0*/  LDC.64 R194, c[0x0][0x3a8] ;  /* 0x0000ea00ffc27b82 */ /* 0x01ce240000000a00 */
[C---:B0-----:R-:W-:Y:S01]  /*56c0*/  IMAD.WIDE.U32 R194, R192.reuse, 0x20, R194 ;  /* 0x00000020c0c27825 */ /* 0x041fe200078e00c2 */
[----:B------:R-:W-:-:S04]  /*56d0*/  IADD3 R192, PT, PT, R192, 0x20, RZ ;  /* 0x00000020c0c07810 */ /* 0x000fc80007ffe0ff */
[----:B------:R0:W-:Y:S04]  /*56e0*/  STG.E.128 desc[UR6][R194.64], R168 ;  /* 0x000000a8c2007986 */ /* 0x0001e8000c101d06 */
[----:B------:R0:W-:Y:S02]  /*56f0*/  STG.E.128 desc[UR6][R194.64+0x10], R172 ;  /* 0x000010acc2007986 */ /* 0x0001e4000c101d06 */
.L_x_16363:
[----:B------:R-:W-:Y:S05]  /*5700*/  BSYNC.RECONVERGENT B0 ;  /* 0x0000000000007941 */ /* 0x000fea0003800200 */
.L_x_16362:
        /* <DEDUP_REMOVED lines=26> */
[----:B------:R-:W-:Y:S02]  /*58b0*/  PRMT R177, R100, 0x7632, R177 ;  /* 0x0000763264b17816 */ /* 0x000fe400000000b1 */
[----:B------:R-:W-:Y:S01]  /*58c0*/  SHF.L.U32 R178, R178, 0x10, RZ ;  /* 0x00000010b2b27819 */ /* 0x000fe200000006ff */
[----:B------:R-:W-:Y:S01]  /*58d0*/  FADD.FTZ R176, R104, R176 ;  /* 0x000000b068b07221 */ /* 0x000fe20000010000 */
[----:B------:R-:W-:-:S02]  /*58e0*/  SHF.L.U32 R177, R177, 0x10, RZ ;  /* 0x00000010b1b17819 */ /* 0x000fc400000006ff */
[----:B------:R-:W-:Y:S02]  /*58f0*/  PRMT R180, R181, 0x7632, R180 ;  /* 0x00007632b5b47816 */ /* 0x000fe400000000b4 */
[----:B------:R-:W-:Y:S01]  /*5900*/  SHF.L.U32 R193, R103, 0x10, RZ ;  /* 0x0000001067c17819 */ /* 0x000fe200000006ff */
[----:B------:R-:W-:Y:S01]  /*5910*/  FADD.FTZ R177, R178, R177 ;  /* 0x000000b1b2b17221 */ /* 0x000fe20000010000 */
[----:B------:R-:W-:Y:S01]  /*5920*/  IMAD.U32 R178, R181, 0x10000, RZ ;  /* 0x00010000b5b27824 */ /* 0x000fe200078e00ff */
[----:B------:R-:W-:Y:S02]  /*5930*/  SHF.L.U32 R180, R180, 0x10, RZ ;  /* 0x00000010b4b47819 */ /* 0x000fe400000006ff */
[----:B------:R-:W-:Y:S01]  /*5940*/  SHF.L.U32 R181, R102, 0x10, RZ ;  /* 0x0000001066b57819 */ /* 0x000fe200000006ff */
[----:B------:R-:W-:Y:S01]  /*5950*/  FADD.FTZ R178, R179, R178 ;  /* 0x000000b2b3b27221 */ /* 0x000fe20000010000 */
[----:B------:R-:W-:Y:S01]  /*5960*/  PRMT R179, R101, 0x7632, R179 ;  /* 0x0000763265b37816 */ /* 0x000fe200000000b3 */
[----:B------:R-:W-:-:S02]  /*5970*/  FADD.FTZ R177, R105, R177 ;  /* 0x000000b169b17221 */ /* 0x000fc40000010000 */
        /* <DEDUP_REMOVED lines=12> */
[----:B------:R-:W-:-:S03]  /*5a40*/  IMAD.U32 R182, R183, 0x10000, RZ ;  /* 0x00010000b7b67824 */ /* 0x000fc600078e00ff */
[----:B------:R-:W-:Y:S01]  /*5a50*/  FADD.FTZ R181, R109, R181 ;  /* 0x000000b56db57221 */ /* 0x000fe20000010000 */
        /* <DEDUP_REMOVED lines=9> */
.L_x_16371:
[----:B0----5:R-:W-:Y:S02]  /*5af0*/  SHF.L.U32 R176, R180, 0x10, RZ ;  /* 0x00000010b4b07819 */ /* 0x021fe400000006ff */
[----:B------:R-:W-:Y:S02]  /*5b00*/  SHF.L.U32 R177, R100, 0x10, RZ ;  /* 0x0000001064b17819 */ /* 0x000fe400000006ff */
[----:B------:R-:W-:Y:S02]  /*5b10*/  PRMT R178, R180, 0x7632, R178 ;  /* 0x00007632b4b27816 */ /* 0x000fe400000000b2 */
[----:B------:R-:W-:Y:S01]  /*5b20*/  SHF.L.U32 R179, R101, 0x10, RZ ;  /* 0x0000001065b37819 */ /* 0x000fe200000006ff */
[----:B------:R-:W-:Y:S01]  /*5b30*/  FADD.FTZ R176, R177, R176 ;  /* 0x000000b0b1b07221 */ /* 0x000fe20000010000 */
[----:B------:R-:W-:Y:S02]  /*5b40*/  PRMT R177, R100, 0x7632, R177 ;  /* 0x0000763264b17816 */ /* 0x000fe400000000b1 */
[----:B------:R-:W-:-:S02]  /*5b50*/  SHF.L.U32 R178, R178, 0x10, RZ ;  /* 0x00000010b2b27819 */ /* 0x000fc400000006ff */
[----:B------:R-:W-:Y:S02]  /*5b60*/  SHF.L.U32 R177, R177, 0x10, RZ ;  /* 0x00000010b1b17819 */ /* 0x000fe400000006ff */
[----:B------:R-:W-:Y:S02]  /*5b70*/  PRMT R180, R181, 0x7632, R180 ;  /* 0x00007632b5b47816 */ /* 0x000fe400000000b4 */
[----:B------:R-:W-:Y:S01]  /*5b80*/  SHF.L.U32 R193, R103, 0x10, RZ ;  /* 0x0000001067c17819 */ /* 0x000fe200000006ff */
[----:B------:R-:W-:Y:S01]  /*5b90*/  FADD.FTZ R177, R178, R177 ;  /* 0x000000b1b2b17221 */ /* 0x000fe20000010000 */
[----:B------:R-:W-:Y:S01]  /*5ba0*/  IMAD.U32 R178, R181, 0x10000, RZ ;  /* 0x00010000b5b27824 */ /* 0x000fe200078e00ff */
[----:B------:R-:W-:Y:S02]  /*5bb0*/  SHF.L.U32 R180, R180, 0x10, RZ ;  /* 0x00000010b4b47819 */ /* 0x000fe400000006ff */
[----:B------:R-:W-:Y:S01]  /*5bc0*/  SHF.L.U32 R181, R102, 0x10, RZ ;  /* 0x0000001066b57819 */ /* 0x000fe200000006ff */
[----:B------:R-:W-:Y:S01]  /*5bd0*/  FADD.FTZ R178, R179, R178 ;  /* 0x000000b2b3b27221 */ /* 0x000fe20000010000 */
[----:B------:R-:W-:-:S04]  /*5be0*/  PRMT R179, R101, 0x7632, R179 ;  /* 0x0000763265b37816 */ /* 0x000fc800000000b3 */
[----:B------:R-:W-:-:S05]  /*5bf0*/  SHF.L.U32 R179, R179, 0x10, RZ ;  /* 0x00000010b3b37819 */ /* 0x000fca00000006ff */
        /* <DEDUP_REMOVED lines=8> */
[----:B------:R-:W-:-:S04]  /*5c80*/  IMAD.U32 R182, R183, 0x10000, RZ ;  /* 0x00010000b7b67824 */ /* 0x000fc800078e00ff */
[----:B------:R-:W-:Y:S01]  /*5c90*/  FADD.FTZ R182, R193, R182 ;  /* 0x000000b6c1b67221 */ /* 0x000fe20000010000 */
[----:B------:R-:W-:Y:S02]  /*5ca0*/  PRMT R193, R183, 0x7632, R193 ;  /* 0x00007632b7c17816 */ /* 0x000fe400000000c1 */
[----:B------:R-:W-:Y:S02]  /*5cb0*/  PRMT R183, R103, 0x7632, R183 ;  /* 0x0000763267b77816 */ /* 0x000fe400000000b7 */
[----:B------:R-:W-:Y:S02]  /*5cc0*/  SHF.L.U32 R193, R193, 0x10, RZ ;  /* 0x00000010c1c17819 */ /* 0x000fe400000006ff */
[----:B------:R-:W-:-:S05]  /*5cd0*/  SHF.L.U32 R183, R183, 0x10, RZ ;  /* 0x00000010b7b77819 */ /* 0x000fca00000006ff */
[----:B------:R-:W-:Y:S01]  /*5ce0*/  FADD.FTZ R183, R193, R183 ;  /* 0x000000b7c1b77221 */ /* 0x000fe20000010000 */
[----:B------:R-:W-:Y:S06]  /*5cf0*/  BRA `(.L_x_16372) ;  /* 0x0000000000887947 */ /* 0x000fec0003800000 */
.L_x_16370:
[----:B------:R-:W-:Y:S05]  /*5d00*/  @!P1 BRA `(.L_x_16373) ;  /* 0x0000000000549947 */ /* 0x000fea0003800000 */
[C---:B-----5:R-:W-:Y:S02]  /*5d10*/  PRMT R179, R181.reuse, 0x7632, R179 ;  /* 0x00007632b5b37816 */ /* 0x060fe400000000b3 */
[----:B------:R-:W-:Y:S02]  /*5d20*/  SHF.L.U32 R178, R181, 0x10, RZ ;  /* 0x00000010b5b27819 */ /* 0x000fe400000006ff */
[----:B0-----:R-:W-:Y:S02]  /*5d30*/  PRMT R177, R180, 0x7632, R177 ;  /* 0x00007632b4b17816 */ /* 0x001fe400000000b1 */
        /* <DEDUP_REMOVED lines=18> */
.L_x_16373:
        /* <DEDUP_REMOVED lines=12> */
.L_x_16372:
[----:B--234-:R-:W0:Y:S02]  /*5f20*/  LDC.64 R194, c[0x0][0x3a8] ;  /* 0x0000ea00ffc27b82 */ /* 0x01ce240000000a00 */
[C---:B0-----:R-:W-:Y:S01]  /*5f30*/  IMAD.WIDE.U32 R194, R192.reuse, 0x20, R194 ;  /* 0x00000020c0c27825 */ /* 0x041fe200078e00c2 */
[----:B------:R-:W-:-:S04]  /*5f40*/  IADD3 R192, PT, PT, R192, 0x20, RZ ;  /* 0x00000020c0c07810 */ /* 0x000fc80007ffe0ff */
[----:B------:R0:W-:Y:S04]  /*5f50*/  STG.E.128 desc[UR6][R194.64], R176 ;  /* 0x000000b0c2007986 */ /* 0x0001e8000c101d06 */
[----:B------:R0:W-:Y:S02]  /*5f60*/  STG.E.128 desc[UR6][R194.64+0x10], R180 ;  /* 0x000010b4c2007986 */ /* 0x0001e4000c101d06 */
.L_x_16369:
[----:B------:R-:W-:Y:S05]  /*5f70*/  BSYNC.RECONVERGENT B0 ;  /* 0x0000000000007941 */ /* 0x000fea0003800200 */
.L_x_16368:
        /* <DEDUP_REMOVED lines=29> */
[----:B------:R-:W-:Y:S01]  /*6150*/  PRMT R188, R189, 0x7632, R188 ;  /* 0x00007632bdbc7816 */ /* 0x000fe200000000bc */
[----:B------:R-:W-:Y:S01]  /*6160*/  IMAD.U32 R185, R185, 0x10000, RZ ;  /* 0x00010000b9b97824 */ /* 0x000fe200078e00ff */
[----:B------:R-:W-:-:S02]  /*6170*/  SHF.L.U32 R193, R103, 0x10, RZ ;  /* 0x0000001067c17819 */ /* 0x000fc400000006ff */
[----:B------:R-:W-:Y:S01]  /*6180*/  SHF.L.U32 R188, R188, 0x10, RZ ;  /* 0x00000010bcbc7819 */ /* 0x000fe200000006ff */
[----:B------:R-:W-:Y:S01]  /*6190*/  FADD.FTZ R185, R186, R185 ;  /* 0x000000b9bab97221 */ /* 0x000fe20000010000 */
[----:B------:R-:W-:Y:S02]  /*61a0*/  SHF.L.U32 R186, R189, 0x10, RZ ;  /* 0x00000010bdba7819 */ /* 0x000fe400000006ff */
[----:B------:R-:W-:Y:S01]  /*61b0*/  SHF.L.U32 R189, R102, 0x10, RZ ;  /* 0x0000001066bd7819 */ /* 0x000fe200000006ff */
        /* <DEDUP_REMOVED lines=12> */
[----:B------:R-:W-:-:S02]  /*6280*/  FADD.FTZ R188, R108, R188 ;  /* 0x000000bc6cbc7221 */ /* 0x000fc40000010000 */
[----:B------:R-:W-:-:S04]  /*6290*/  IMAD.U32 R189, R189, 0x10000, RZ ;  /* 0x00010000bdbd7824 */ /* 0x000fc800078e00ff */
        /* <DEDUP_REMOVED lines=12> */
.L_x_16377:
[----:B0----5:R-:W-:Y:S02]  /*6360*/  SHF.L.U32 R184, R188, 0x10, RZ ;  /* 0x00000010bcb87819 */ /* 0x021fe400000006ff */
[----:B------:R-:W-:Y:S02]  /*6370*/  SHF.L.U32 R185, R100, 0x10, RZ ;  /* 0x0000001064b97819 */ /* 0x000fe400000006ff */
[----:B------:R-:W-:Y:S02]  /*6380*/  PRMT R186, R188, 0x7632, R186 ;  /* 0x00007632bcba7816 */ /* 0x000fe400000000ba */
[----:B------:R-:W-:Y:S01]  /*6390*/  SHF.L.U32 R187, R101, 0x10, RZ ;  /* 0x0000001065bb7819 */ /* 0x000fe200000006ff */
[----:B------:R-:W-:Y:S01]  /*63a0*/  FADD.FTZ R184, R185, R184 ;  /* 0x000000b8b9b87221 */ /* 0x000fe20000010000 */
[----:B------:R-:W-:Y:S02]  /*63b0*/  PRMT R185, R100, 0x7632, R185 ;  /* 0x0000763264b97816 */ /* 0x000fe400000000b9 */
[----:B------:R-:W-:-:S02]  /*63c0*/  SHF.L.U32 R186, R186, 0x10, RZ ;  /* 0x00000010baba7819 */ /* 0x000fc400000006ff */
[----:B------:R-:W-:Y:S01]  /*63d0*/  PRMT R188, R189, 0x7632, R188 ;  /* 0x00007632bdbc7816 */ /* 0x000fe200000000bc */
[----:B------:R-:W-:Y:S01]  /*63e0*/  IMAD.U32 R185, R185, 0x10000, RZ ;  /* 0x00010000b9b97824 */ /* 0x000fe200078e00ff */
[----:B------:R-:W-:Y:S02]  /*63f0*/  SHF.L.U32 R193, R103, 0x10, RZ ;  /* 0x0000001067c17819 */ /* 0x000fe400000006ff */
[----:B------:R-:W-:Y:S01]  /*6400*/  SHF.L.U32 R188, R188, 0x10, RZ ;  /* 0x00000010bcbc7819 */ /* 0x000fe200000006ff */
[----:B------:R-:W-:Y:S01]  /*6410*/  FADD.FTZ R185, R186, R185 ;  /* 0x000000b9bab97221 */ /* 0x000fe20000010000 */
[----:B------:R-:W-:Y:S02]  /*6420*/  SHF.L.U32 R186, R189, 0x10, RZ ;  /* 0x00000010bdba7819 */ /* 0x000fe400000006ff */
[----:B------:R-:W-:-:S03]  /*6430*/  SHF.L.U32 R189, R102, 0x10, RZ ;  /* 0x0000001066bd7819 */ /* 0x000fc600000006ff */
        /* <DEDUP_REMOVED lines=8> */
[----:B------:R-:W-:-:S03]  /*64c0*/  SHF.L.U32 R190, R190, 0x10, RZ ;  /* 0x00000010bebe7819 */ /* 0x000fc600000006ff */
[----:B------:R-:W-:-:S04]  /*64d0*/  IMAD.U32 R189, R189, 0x10000, RZ ;  /* 0x00010000bdbd7824 */ /* 0x000fc800078e00ff */
[----:B------:R-:W-:Y:S01]  /*64e0*/  FADD.FTZ R189, R190, R189 ;  /* 0x000000bdbebd7221 */ /* 0x000fe20000010000 */
[----:B------:R-:W-:-:S05]  /*64f0*/  SHF.L.U32 R190, R191, 0x10, RZ ;  /* 0x00000010bfbe7819 */ /* 0x000fca00000006ff */
[----:B------:R-:W-:Y:S01]  /*6500*/  FADD.FTZ R190, R193, R190 ;  /* 0x000000bec1be7221 */ /* 0x000fe20000010000 */
[----:B------:R-:W-:Y:S02]  /*6510*/  PRMT R193, R191, 0x7632, R193 ;  /* 0x00007632bfc17816 */ /* 0x000fe400000000c1 */
[----:B------:R-:W-:Y:S02]  /*6520*/  PRMT R191, R103, 0x7632, R191 ;  /* 0x0000763267bf7816 */ /* 0x000fe400000000bf */
[----:B------:R-:W-:Y:S02]  /*6530*/  SHF.L.U32 R193, R193, 0x10, RZ ;  /* 0x00000010c1c17819 */ /* 0x000fe400000006ff */
[----:B------:R-:W-:-:S05]  /*6540*/  SHF.L.U32 R191, R191, 0x10, RZ ;  /* 0x00000010bfbf7819 */ /* 0x000fca00000006ff */
[----:B------:R-:W-:Y:S01]  /*6550*/  FADD.FTZ R191, R193, R191 ;  /* 0x000000bfc1bf7221 */ /* 0x000fe20000010000 */
[----:B------:R-:W-:Y:S06]  /*6560*/  BRA `(.L_x_16378) ;  /* 0x0000000000887947 */ /* 0x000fec0003800000 */
.L_x_16376:
[----:B------:R-:W-:Y:S05]  /*6570*/  @!P1 BRA `(.L_x_16379) ;  /* 0x0000000000549947 */ /* 0x000fea0003800000 */
[C---:B-----5:R-:W-:Y:S02]  /*6580*/  PRMT R187, R189.reuse, 0x7632, R187 ;  /* 0x00007632bdbb7816 */ /* 0x060fe400000000bb */
[----:B------:R-:W-:Y:S02]  /*6590*/  SHF.L.U32 R186, R189, 0x10, RZ ;  /* 0x00000010bdba7819 */ /* 0x000fe400000006ff */
[----:B0-----:R-:W-:Y:S02]  /*65a0*/  PRMT R185, R188, 0x7632, R185 ;  /* 0x00007632bcb97816 */ /* 0x001fe400000000b9 */
[----:B------:R-:W-:Y:S01]  /*65b0*/  PRMT R189, R190, 0x7632, R189 ;  /* 0x00007632bebd7816 */ /* 0x000fe200000000bd */
[----:B------:R-:W-:Y:S01]  /*65c0*/  FADD.FTZ R186, R106, R186 ;  /* 0x000000ba6aba7221 */ /* 0x000fe20000010000 */
        /* <DEDUP_REMOVED lines=16> */
.L_x_16379:
        /* <DEDUP_REMOVED lines=12> */
.L_x_16378:
[----:B--234-:R-:W0:Y:S02]  /*6790*/  LDC.64 R194, c[0x0][0x3a8] ;  /* 0x0000ea00ffc27b82 */ /* 0x01ce240000000a00 */
[----:B0-----:R-:W-:-:S05]  /*67a0*/  IMAD.WIDE.U32 R192, R192, 0x20, R194 ;  /* 0x00000020c0c07825 */ /* 0x001fca00078e00c2 */
[----:B------:R0:W-:Y:S04]  /*67b0*/  STG.E.128 desc[UR6][R192.64], R184 ;  /* 0x000000b8c0007986 */ /* 0x0001e8000c101d06 */
[----:B------:R0:W-:Y:S02]  /*67c0*/  STG.E.128 desc[UR6][R192.64+0x10], R188 ;  /* 0x000010bcc0007986 */ /* 0x0001e4000c101d06 */
.L_x_16375:
[----:B------:R-:W-:Y:S05]  /*67d0*/  BSYNC.RECONVERGENT B0 ;  /* 0x0000000000007941 */ /* 0x000fea0003800200 */
.L_x_16374:
[----:B0-----:R-:W-:Y:S01]  /*67e0*/  FADD.FTZ R192, RZ, R112 ;  /* 0x00000070ffc07221 */ /* 0x001fe20000010000 */
        /* <DEDUP_REMOVED lines=19> */
[----:B-1234-:R-:W-:-:S05]  /*6920*/  FSEL R195, R192, RZ, P5 ;  /* 0x000000ffc0c37208 */ /* 0x01efca0002800000 */
        /* <DEDUP_REMOVED lines=270> */
.L_x_16413:
[----:B------:R-:W-:Y:S01]  /*7a10*/  LOP3.LUT P1, RZ, R214, 0x1f, RZ, 0xc0, !PT ;  /* 0x0000001fd6ff7812 */ /* 0x000fe2000782c0ff */
[----:B-1----:R-:W-:Y:S01]  /*7a20*/  FADD.FTZ R192, R211, R192 ;  /* 0x000000c0d3c07221 */ /* 0x002fe20000010000 */
[----:B------:R-:W-:Y:S01]  /*7a30*/  ISETP.NE.AND P0, PT, RZ, UR10, PT ;  /* 0x0000000aff007c0c */ /* 0x000fe2000bf05270 */
[----:B------:R-:W-:Y:S02]  /*7a40*/  BSSY.RECONVERGENT B0, `(.L_x_16381) ;  /* 0x000003e000007945 */ /* 0x000fe40003800200 */
[----:B------:R-:W-:Y:S01]  /*7a50*/  FFMA.FTZ R194, R192, R212, UR11 ;  /* 0x0000000bc0c27e23 */ /* 0x000fe200080100d4 */
[----:B0-----:R-:W-:-:S07]  /*7a60*/  FSEL R211, R195, RZ, !P0 ;  /* 0x000000ffc3d37208 */ /* 0x001fce0004000000 */
[----:B------:R-:W0:Y:S02]  /*7a70*/  @!P1 LDC.64 R192, c[0x0][0x3c0] ;  /* 0x0000f000ffc09b82 */ /* 0x000e240000000a00 */
[----:B0-----:R-:W-:-:S05]  /*7a80*/  @!P1 IMAD.WIDE R192, R18, 0x4, R192 ;  /* 0x0000000412c09825 */ /* 0x001fca00078e02c0 */
[----:B------:R0:W-:Y:S02]  /*7a90*/  @!P1 STG.E desc[UR6][R192.64], R195 ;  /* 0x000000c3c0009986 */ /* 0x0001e4000c101906 */
[----:B0-----:R-:W-:-:S05]  /*7aa0*/  FMUL.FTZ R192, R195, R195 ;  /* 0x000000c3c3c07220 */ /* 0x001fca0000410000 */
[----:B------:R-:W-:-:S05]  /*7ab0*/  FSEL R192, R192, RZ, P0 ;  /* 0x000000ffc0c07208 */ /* 0x000fca0000000000 */
[----:B------:R-:W-:Y:S02]  /*7ac0*/  FADD.FTZ R194, R194, R192 ;  /* 0x000000c0c2c27221 */ /* 0x000fe40000010000 */
[----:B------:R-:W0:Y:S02]  /*7ad0*/  @!P1 LDC.64 R192, c[0x0][0x3c8] ;  /* 0x0000f200ffc09b82 */ /* 0x000e240000000a00 */
[----:B------:R-:W1:Y:S01]  /*7ae0*/  MUFU.RSQ R212, R194 ;  /* 0x000000c200d47308 */ /* 0x000e620000001400 */
[----:B0-----:R-:W-:-:S05]  /*7af0*/  @!P1 IMAD.WIDE R192, R18, 0x4, R192 ;  /* 0x0000000412c09825 */ /* 0x001fca00078e02c0 */
[----:B-1----:R0:W-:Y:S01]  /*7b00*/  @!P1 STG.E desc[UR6][R192.64], R212 ;  /* 0x000000d4c0009986 */ /* 0x0021e2000c101906 */
[----:B------:R-:W-:Y:S05]  /*7b10*/  @!P5 BRA `(.L_x_16382) ;  /* 0x0000000000c0d947 */ /* 0x000fea0003800000 */
[--C-:B------:R-:W-:Y:S01]  /*7b20*/  FADD.FTZ R214, R112, -R211.reuse ;  /* 0x800000d370d67221 */ /* 0x100fe20000010000 */
[----:B0-----:R-:W-:Y:S01]  /*7b30*/  SHF.L.U32 R192, R36, 0x10, RZ ;  /* 0x0000001024c07819 */ /* 0x001fe200000006ff */
[----:B------:R-:W-:Y:S01]  /*7b40*/  IMAD.U32 R194, R4, 0x10000, RZ ;  /* 0x0001000004c27824 */ /* 0x000fe200078e00ff */
[----:B------:R-:W-:Y:S01]  /*7b50*/  SHF.L.U32 R193, R40, 0x10, RZ ;  /* 0x0000001028c17819 */ /* 0x000fe200000006ff */
[----:B------:R-:W-:Y:S01]  /*7b60*/  FMUL.FTZ R214, R212, R214 ;  /* 0x000000d6d4d67220 */ /* 0x000fe20000410000 */
[--C-:B------:R-:W-:Y:S01]  /*7b70*/  FADD.FTZ R215, R114, -R211.reuse ;  /* 0x800000d372d77221 */ /* 0x100fe20000010000 */
[----:B------:R-:W-:Y:S01]  /*7b80*/  SHF.L.U32 R195, R6, 0x10, RZ ;  /* 0x0000001006c37819 */ /* 0x000fe200000006ff */
[----:B------:R-:W-:Y:S01]  /*7b90*/  FADD.FTZ R249, R116, -R211 ;  /* 0x800000d374f97221 */ /* 0x000fe20000010000 */
[----:B------:R-:W-:Y:S01]  /*7ba0*/  FFMA.FTZ R214, R214, R192, R193 ;  /* 0x000000c0d6d67223 */ /* 0x000fe200000100c1 */
[----:B------:R-:W-:Y:S01]  /*7bb0*/  FADD.FTZ R192, R113, -R211 ;  /* 0x800000d371c07221 */ /* 0x000fe20000010000 */
[----:B------:R-:W-:Y:S01]  /*7bc0*/  SHF.L.U32 R193, R3, 0x10, RZ ;  /* 0x0000001003c17819 */ /* 0x000fe200000006ff */
[C---:B------:R-:W-:Y:S01]  /*7bd0*/  FMUL.FTZ R215, R212.reuse, R215 ;  /* 0x000000d7d4d77220 */ /* 0x040fe20000410000 */
[C---:B------:R-:W-:Y:S01]  /*7be0*/  FMUL.FTZ R249, R212.reuse, R249 ;  /* 0x000000f9d4f97220 */ /* 0x040fe20000410000 */
[----:B------:R-:W-:Y:S01]  /*7bf0*/  FMUL.FTZ R192, R212, R192 ;  /* 0x000000c0d4c07220 */ /* 0x000fe20000410000 */
[----:B------:R-:W-:Y:S01]  /*7c00*/  IMAD.U32 R250, R8, 0x10000, RZ ;  /* 0x0001000008fa7824 */ /* 0x000fe200078e00ff */
[----:B------:R-:W-:-:S02]  /*7c10*/  SHF.L.U32 R251, R43, 0x10, RZ ;  /* 0x000000102bfb7819 */ /* 0x000fc400000006ff */
[----:B------:R-:W-:Y:S01]  /*7c20*/  FFMA.FTZ R192, R192, R193, R194 ;  /* 0x000000c1c0c07223 */ /* 0x000fe200000100c2 */
[----:B------:R-:W-:Y:S02]  /*7c30*/  SHF.L.U32 R193, R37, 0x10, RZ ;  /* 0x0000001025c17819 */ /* 0x000fe400000006ff */
[----:B------:R-:W-:Y:S02]  /*7c40*/  SHF.L.U32 R194, R41, 0x10, RZ ;  /* 0x0000001029c27819 */ /* 0x000fe400000006ff */
[----:B------:R-:W-:Y:S02]  /*7c50*/  SHF.L.U32 R252, R10, 0x10, RZ ;  /* 0x000000100afc7819 */ /* 0x000fe400000006ff */
        /* <DEDUP_REMOVED lines=28> */
.L_x_16382:
[----:B------:R-:W-:Y:S05]  /*7e20*/  BSYNC.RECONVERGENT B0 ;  /* 0x0000000000007941 */ /* 0x000fea0003800200 */
.L_x_16381:
[----:B------:R-:W-:Y:S01]  /*7e30*/  ISETP.GE.U32.AND P0, PT, R19, 0x40, PT ;  /* 0x000000401300780c */ /* 0x000fe20003f06070 */
[----:B------:R-:W-:-:S12]  /*7e40*/  BSSY.RECONVERGENT B0, `(.L_x_16383) ;  /* 0x0000032000007945 */ /* 0x000fd80003800200 */
[----:B------:R-:W-:Y:S05]  /*7e50*/  @!P0 BRA `(.L_x_16384) ;  /* 0x0000000000c08947 */ /* 0x000fea0003800000 */
[--C-:B-1----:R-:W-:Y:S01]  /*7e60*/  FADD.FTZ R214, R120, -R211.reuse ;  /* 0x800000d378d67221 */ /* 0x102fe20000010000 */
[----:B0-----:R-:W-:Y:S01]  /*7e70*/  SHF.L.U32 R192, R20, 0x10, RZ ;  /* 0x0000001014c07819 */ /* 0x001fe200000006ff */
[----:B------:R-:W-:Y:S01]  /*7e80*/  FADD.FTZ R215, R122, -R211 ;  /* 0x800000d37ad77221 */ /* 0x000fe20000010000 */
        /* <DEDUP_REMOVED lines=11> */
[----:B------:R-:W-:Y:S01]  /*7f40*/  SHF.L.U32 R251, R27, 0x10, RZ ;  /* 0x000000101bfb7819 */ /* 0x000fe200000006ff */
[----:B------:R-:W-:Y:S01]  /*7f50*/  FMUL.FTZ R249, R212, R249 ;  /* 0x000000f9d4f97220 */ /* 0x000fe20000410000 */
[----:B------:R-:W-:Y:S01]  /*7f60*/  SHF.L.U32 R252, R196, 0x10, RZ ;  /* 0x00000010c4fc7819 */ /* 0x000fe200000006ff */
        /* <DEDUP_REMOVED lines=31> */
.L_x_16384:
[----:B------:R-:W-:Y:S05]  /*8160*/  BSYNC.RECONVERGENT B0 ;  /* 0x0000000000007941 */ /* 0x000fea0003800200 */
.L_x_16383:
[----:B------:R-:W-:Y:S01]  /*8170*/  ISETP.GE.U32.AND P0, PT, R19, 0x60, PT ;  /* 0x000000601300780c */ /* 0x000fe20003f06070 */
[----:B------:R-:W-:-:S12]  /*8180*/  BSSY.RECONVERGENT B0, `(.L_x_16385) ;  /* 0x0000032000007945 */ /* 0x000fd80003800200 */
[----:B------:R-:W-:Y:S05]  /*8190*/  @!P0 BRA `(.L_x_16386) ;  /* 0x0000000000c08947 */ /* 0x000fea0003800000 */
[--C-:B-12---:R-:W-:Y:S01]  /*81a0*/  FADD.FTZ R214, R128, -R211.reuse ;  /* 0x800000d380d67221 */ /* 0x106fe20000010000 */
        /* <DEDUP_REMOVED lines=47> */
.L_x_16386:
[----:B------:R-:W-:Y:S05]  /*84a0*/  BSYNC.RECONVERGENT B0 ;  /* 0x0000000000007941 */ /* 0x000fea0003800200 */
.L_x_16385:
[----:B------:R-:W-:Y:S01]  /*84b0*/  ISETP.GE.U32.AND P0, PT, R19, 0x80, PT ;  /* 0x000000801300780c */ /* 0x000fe20003f06070 */
[----:B------:R-:W-:-:S12]  /*84c0*/  BSSY.RECONVERGENT B0, `(.L_x_16387) ;  /* 0x0000032000007945 */ /* 0x000fd80003800200 */
[----:B------:R-:W-:Y:S05]  /*84d0*/  @!P0 BRA `(.L_x_16388) ;  /* 0x0000000000c08947 */ /* 0x000fea0003800000 */
[--C-:B-123--:R-:W-:Y:S01]  /*84e0*/  FADD.FTZ R214, R136, -R211.reuse ;  /* 0x800000d388d67221 */ /* 0x10efe20000010000 */
        /* <DEDUP_REMOVED lines=47> */
.L_x_16388:
[----:B------:R-:W-:Y:S05]  /*87e0*/  BSYNC.RECONVERGENT B0 ;  /* 0x0000000000007941 */ /* 0x000fea0003800200 */
.L_x_16387:
[----:B------:R-:W-:Y:S01]  /*87f0*/  ISETP.GE.U32.AND P0, PT, R19, 0xa0, PT ;  /* 0x000000a01300780c */ /* 0x000fe20003f06070 */
[----:B------:R-:W-:-:S12]  /*8800*/  BSSY.RECONVERGENT B0, `(.L_x_16389) ;  /* 0x0000032000007945 */ /* 0x000fd80003800200 */
[----:B------:R-:W-:Y:S05]  /*8810*/  @!P0 BRA `(.L_x_16390) ;  /* 0x0000000000c08947 */ /* 0x000fea0003800000 */
[--C-:B-1234-:R-:W-:Y:S01]  /*8820*/  FADD.FTZ R214, R144, -R211.reuse ;  /* 0x800000d390d67221 */ /* 0x11efe20000010000 */
[----:B0-----:R-:W-:Y:S01]  /*8830*/  SHF.L.U32 R192, R52, 0x10, RZ ;  /* 0x0000001034c07819 */ /* 0x001fe200000006ff */
[----:B------:R-:W-:Y:S01]  /*8840*/  FADD.FTZ R215, R146, -R211 ;  /* 0x800000d392d77221 */ /* 0x000fe20000010000 */
[----:B------:R-:W-:Y:S01]  /*8850*/  SHF.L.U32 R193, R56, 0x10, RZ ;  /* 0x0000001038c17819 */ /* 0x000fe200000006ff */
[----:B------:R-:W-:Y:S01]  /*8860*/  FMUL.FTZ R214, R212, R214 ;  /* 0x000000d6d4d67220 */ /* 0x000fe20000410000 */
[----:B------:R-:W-:Y:S01]  /*8870*/  SHF.L.U32 R194, R218, 0x10, RZ ;  /* 0x00000010dac27819 */ /* 0x000fe200000006ff */
[----:B------:R-:W-:Y:S01]  /*8880*/  FMUL.FTZ R215, R212, R215 ;  /* 0x000000d7d4d77220 */ /* 0x000fe20000410000 */
[----:B------:R-:W-:Y:S02]  /*8890*/  IMAD.U32 R195, R220, 0x10000, RZ ;  /* 0x00010000dcc37824 */ /* 0x000fe400078e00ff */
        /* <DEDUP_REMOVED lines=40> */
.L_x_16390:
[----:B------:R-:W-:Y:S05]  /*8b20*/  BSYNC.RECONVERGENT B0 ;  /* 0x0000000000007941 */ /* 0x000fea0003800200 */
.L_x_16389:
[----:B------:R-:W-:Y:S01]  /*8b30*/  ISETP.GE.U32.AND P0, PT, R19, 0xc0, PT ;  /* 0x000000c01300780c */ /* 0x000fe20003f06070 */
[----:B------:R-:W-:-:S12]  /*8b40*/  BSSY.RECONVERGENT B0, `(.L_x_16391) ;  /* 0x0000032000007945 */ /* 0x000fd80003800200 */
[----:B------:R-:W-:Y:S05]  /*8b50*/  @!P0 BRA `(.L_x_16392) ;  /* 0x0000000000c08947 */ /* 0x000fea0003800000 */
[--C-:B01234-:R-:W-:Y:S01]  /*8b60*/  FADD.FTZ R214, R152, -R211.reuse ;  /* 0x800000d398d67221 */ /* 0x11ffe20000010000 */
[----:B------:R-:W-:Y:S01]  /*8b70*/  SHF.L.U32 R192, R60, 0x10, RZ ;  /* 0x000000103cc07819 */ /* 0x000fe200000006ff */
[----:B------:R-:W-:Y:S01]  /*8b80*/  FADD.FTZ R215, R154, -R211 ;  /* 0x800000d39ad77221 */ /* 0x000fe20000010000 */
[----:B------:R-:W-:Y:S01]  /*8b90*/  SHF.L.U32 R193, R64, 0x10, RZ ;  /* 0x0000001040c17819 */ /* 0x000fe200000006ff */
[----:B------:R-:W-:Y:S01]  /*8ba0*/  FMUL.FTZ R214, R212, R214 ;  /* 0x000000d6d4d67220 */ /* 0x000fe20000410000 */
[----:B------:R-:W-:Y:S01]  /*8bb0*/  SHF.L.U32 R194, R226, 0x10, RZ ;  /* 0x00000010e2c27819 */ /* 0x000fe200000006ff */
[----:B------:R-:W-:Y:S01]  /*8bc0*/  FMUL.FTZ R215, R212, R215 ;  /* 0x000000d7d4d77220 */ /* 0x000fe20000410000 */
[----:B------:R-:W-:Y:S01]  /*8bd0*/  SHF.L.U32 R195, R228, 0x10, RZ ;  /* 0x00000010e4c37819 */ /* 0x000fe200000006ff */
        /* <DEDUP_REMOVED lines=8> */
[----:B------:R-:W-:Y:S01]  /*8c60*/  SHF.L.U32 R252, R232, 0x10, RZ ;  /* 0x00000010e8fc7819 */ /* 0x000fe200000006ff */
[----:B------:R-:W-:Y:S01]  /*8c70*/  FFMA.FTZ R192, R192, R193, R194 ;  /* 0x000000c1c0c07223 */ /* 0x000fe200000100c2 */
[----:B------:R-:W-:-:S02]  /*8c80*/  SHF.L.U32 R193, R61, 0x10, RZ ;  /* 0x000000103dc17819 */ /* 0x000fc400000006ff */
[----:B------:R-:W-:Y:S02]  /*8c90*/  SHF.L.U32 R194, R65, 0x10, RZ ;  /* 0x0000001041c27819 */ /* 0x000fe400000006ff */
[----:B------:R-:W-:-:S03]  /*8ca0*/  F2FP.BF16.F32.PACK_AB R192, R192, R214 ;  /* 0x000000d6c0c0723e */ /* 0x000fc600000010ff */
[----:B------:R-:W-:Y:S01]  /*8cb0*/  FFMA.FTZ R215, R215, R193, R194 ;  /* 0x000000c1d7d77223 */ /* 0x000fe200000100c2 */
[----:B------:R-:W-:Y:S01]  /*8cc0*/  FADD.FTZ R193, R155, -R211 ;  /* 0x800000d39bc17221 */ /* 0x000fe20000010000 */
[----:B------:R-:W-:-:S03]  /*8cd0*/  IMAD.U32 R194, R227, 0x10000, RZ ;  /* 0x00010000e3c27824 */ /* 0x000fc600078e00ff */
        /* <DEDUP_REMOVED lines=24> */
.L_x_16392:
[----:B------:R-:W-:Y:S05]  /*8e60*/  BSYNC.RECONVERGENT B0 ;  /* 0x0000000000007941 */ /* 0x000fea0003800200 */
.L_x_16391:
        /* <DEDUP_REMOVED lines=16> */
[----:B------:R-:W-:Y:S01]  /*8f70*/  FMUL.FTZ R192, R212, R192 ;  /* 0x000000c0d4c07220 */ /* 0x000fe20000410000 */
[----:B------:R-:W-:-:S02]  /*8f80*/  IMAD.U32 R251, R75, 0x10000, RZ ;  /* 0x000100004bfb7824 */ /* 0x000fc400078e00ff */
        /* <DEDUP_REMOVED lines=33> */
.L_x_16394:
[----:B------:R-:W-:Y:S05]  /*91a0*/  BSYNC.RECONVERGENT B0 ;  /* 0x0000000000007941 */ /* 0x000fea0003800200 */
.L_x_16393:
        /* <DEDUP_REMOVED lines=51> */
.L_x_16396:
[----:B------:R-:W-:Y:S05]  /*94e0*/  BSYNC.RECONVERGENT B0 ;  /* 0x0000000000007941 */ /* 0x000fea0003800200 */
.L_x_16395:
[----:B------:R-:W-:Y:S01]  /*94f0*/  ISETP.GE.U32.AND P0, PT, R19, 0x120, PT ;  /* 0x000001201300780c */ /* 0x000fe20003f06070 */
[----:B------:R-:W-:-:S12]  /*9500*/  BSSY.RECONVERGENT B0, `(.L_x_16397) ;  /* 0x000003a000007945 */ /* 0x000fd80003800200 */
[----:B------:R-:W-:Y:S05]  /*9510*/  @!P0 BRA `(.L_x_16398) ;  /* 0x0000000000e08947 */ /* 0x000fea0003800000 */
[----:B01234-:R-:W2:Y:S04]  /*9520*/  LDL R215, [R1] ;  /* 0x0000000001d77983 */ /* 0x01fea80000100800 */
[----:B------:R-:W3:Y:S04]  /*9530*/  LDL R194, [R1+0x4] ;  /* 0x0000040001c27983 */ /* 0x000ee80000100800 */
[----:B------:R-:W4:Y:S04]  /*9540*/  LDL R249, [R1+0x8] ;  /* 0x0000080001f97983 */ /* 0x000f280000100800 */
[----:B------:R-:W5:Y:S01]  /*9550*/  LDL R195, [R1+0xc] ;  /* 0x00000c0001c37983 */ /* 0x000f620000100800 */
[----:B------:R-:W-:Y:S01]  /*9560*/  FADD.FTZ R214, R176, -R211 ;  /* 0x800000d3b0d67221 */ /* 0x000fe20000010000 */
[----:B------:R-:W-:-:S02]  /*9570*/  SHF.L.U32 R192, R84, 0x10, RZ ;  /* 0x0000001054c07819 */ /* 0x000fc400000006ff */
        /* <DEDUP_REMOVED lines=17> */
[----:B----4-:R-:W-:Y:S02]  /*9690*/  SHF.L.U32 R194, R249, 0x10, RZ ;  /* 0x00000010f9c27819 */ /* 0x010fe400000006ff */
[----:B-----5:R-:W-:Y:S01]  /*96a0*/  SHF.L.U32 R195, R195, 0x10, RZ ;  /* 0x00000010c3c37819 */ /* 0x020fe200000006ff */
        /* <DEDUP_REMOVED lines=31> */
.L_x_16398:
[----:B------:R-:W-:Y:S05]  /*98a0*/  BSYNC.RECONVERGENT B0 ;  /* 0x0000000000007941 */ /* 0x000fea0003800200 */
.L_x_16397:
[----:B------:R-:W-:Y:S01]  /*98b0*/  ISETP.GE.U32.AND P0, PT, R19, 0x140, PT ;  /* 0x000001401300780c */ /* 0x000fe20003f06070 */
[----:B------:R-:W-:-:S12]  /*98c0*/  BSSY.RECONVERGENT B0, `(.L_x_16399) ;  /* 0x0000039000007945 */ /* 0x000fd80003800200 */
[----:B------:R-:W-:Y:S05]  /*98d0*/  @!P0 BRA `(.L_x_16400) ;  /* 0x0000000000dc8947 */ /* 0x000fea0003800000 */
[----:B01234-:R-:W2:Y:S04]  /*98e0*/  LDL R194, [R1+0x24] ;  /* 0x0000240001c27983 */ /* 0x01fea80000100800 */
[----:B------:R-:W3:Y:S04]  /*98f0*/  LDL R215, [R1+0x20] ;  /* 0x0000200001d77983 */ /* 0x000ee80000100800 */
[----:B------:R-:W4:Y:S04]  /*9900*/  LDL R249, [R1+0x28] ;  /* 0x0000280001f97983 */ /* 0x000f280000100800 */
[----:B------:R-:W5:Y:S04]  /*9910*/  LDL R195, [R1+0x2c] ;  /* 0x00002c0001c37983 */ /* 0x000f680000100800 */
[----:B------:R-:W5:Y:S04]  /*9920*/  LDL R250, [R1+0x34] ;  /* 0x0000340001fa7983 */ /* 0x000f680000100800 */
[----:B------:R-:W5:Y:S01]  /*9930*/  LDL R251, [R1+0x30] ;  /* 0x0000300001fb7983 */ /* 0x000f620000100800 */
[----:B------:R-:W-:Y:S01]  /*9940*/  FADD.FTZ R214, R184, -R211 ;  /* 0x800000d3b8d67221 */ /* 0x000fe20000010000 */
[----:B------:R-:W-:-:S02]  /*9950*/  SHF.L.U32 R192, R92, 0x10, RZ ;  /* 0x000000105cc07819 */ /* 0x000fc400000006ff */
        /* <DEDUP_REMOVED lines=42> */
[----:B------:R-:W-:Y:S02]  /*9c00*/  FFMA.FTZ R211, R212, R211, R250 ;  /* 0x000000d3d4d37223 */ /* 0x000fe400000100fa */
[----:B------:R-:W0:Y:S03]  /*9c10*/  LDC.64 R250, c[0x0][0x428] ;  /* 0x00010a00fffa7b82 */ /* 0x000e260000000a00 */
[----:B------:R-:W-:Y:S01]  /*9c20*/  F2FP.BF16.F32.PACK_AB R195, R211, R195 ;  /* 0x000000c3d3c3723e */ /* 0x000fe200000010ff */
[----:B0-----:R-:W-:-:S05]  /*9c30*/  IMAD.WIDE.U32 R214, R2, 0x10, R250 ;  /* 0x0000001002d67825 */ /* 0x001fca00078e00fa */
[----:B------:R0:W-:Y:S02]  /*9c40*/  STG.E.128 desc[UR6][R214.64], R192 ;  /* 0x000000c0d6007986 */ /* 0x0001e4000c101d06 */
.L_x_16400:
[----:B------:R-:W-:Y:S05]  /*9c50*/  BSYNC.RECONVERGENT B0 ;  /* 0x0000000000007941 */ /* 0x000fea0003800200 */
.L_x_16399:
[----:B01234-:R-:W0:Y:S02]  /*9c60*/  LDC.64 R192, c[0x0][0x380] ;  /* 0x0000e000ffc07b82 */ /* 0x01fe240000000a00 */
[----:B0-----:R-:W-:-:S04]  /*9c70*/  LEA R18, R192, R18, 0x2 ;  /* 0x00000012c0127211 */ /* 0x001fc800078e10ff */
[----:B------:R-:W-:-:S13]  /*9c80*/  ISETP.GE.AND P0, PT, R18, R193, PT ;  /* 0x000000c11200720c */ /* 0x000fda0003f06270 */
[----:B------:R-:W-:Y:S05]  /*9c90*/  @!P0 BRA `(.L_x_16401) ;  /* 0xffffff7400948947 */ /* 0x000fea000383ffff */
[----:B------:R-:W-:Y:S05]  /*9ca0*/  EXIT ;  /* 0x000000000000794d */ /* 0x000fea0003800000 */
.L_x_16380:
        /* <DEDUP_REMOVED lines=8> */
.L_x_16403:
[----:B------:R-:W-:Y:S05]  /*9d30*/  BSYNC B0 ;  /* 0x0000000000007941 */ /* 0x000fea0003800000 */
.L_x_16402:
        /* <DEDUP_REMOVED lines=9> */
.L_x_16404:
[----:B------:R-:W-:Y:S02]  /*9dd0*/  IMAD.MOV.U32 R194, RZ, RZ, 0x4 ;  /* 0x00000004ffc27424 */ /* 0x000fe400078e00ff */
[----:B------:R-:W-:Y:S01]  /*9de0*/  FADD.FTZ R195, R195, R192 ;  /* 0x000000c0c3c37221 */ /* 0x000fe20000010000 */
[----:B------:R-:W-:-:S04]  /*9df0*/  MOV R192, 0xffffffff ;  /* 0xffffffff00c07802 */ /* 0x000fc80000000f00 */
[----:B------:R-:W-:-:S07]  /*9e00*/  MOV R215, R195 ;  /* 0x000000c300d77202 */ /* 0x000fce0000000f00 */
[----:B------:R-:W-:Y:S05]  /*9e10*/  WARPSYNC.COLLECTIVE R192, `(.L_x_16405) ;  /* 0x00000000c0087348 */ /* 0x000fea0003c00000 */
[----:B------:R0:W1:Y:S02]  /*9e20*/  SHFL.BFLY P6, R192, R215, R194, R193 ;  /* 0x0c0000c2d7c07389 */ /* 0x00006400000c00c1 */
[----:B01----:R-:W-:Y:S05]  /*9e30*/  ENDCOLLECTIVE ;  /* 0x000000000000791b */ /* 0x003fea0003800000 */
.L_x_16405:
[----:B------:R-:W-:Y:S02]  /*9e40*/  HFMA2 R194, -RZ, RZ, 0, 4.76837158203125e-07 ;  /* 0x00000008ffc27431 */ /* 0x000fe400000001ff */
[----:B------:R-:W-:Y:S01]  /*9e50*/  FADD.FTZ R195, R195, R192 ;  /* 0x000000c0c3c37221 */ /* 0x000fe20000010000 */
[----:B------:R-:W-:-:S04]  /*9e60*/  MOV R192, 0xffffffff ;  /* 0xffffffff00c07802 */ /* 0x000fc80000000f00 */
[----:B------:R-:W-:-:S07]  /*9e70*/  MOV R215, R195 ;  /* 0x000000c300d77202 */ /* 0x000fce0000000f00 */
[----:B------:R-:W-:Y:S05]  /*9e80*/  WARPSYNC.COLLECTIVE R192, `(.L_x_16406) ;  /* 0x00000000c0087348 */ /* 0x000fea0003c00000 */
[----:B------:R0:W1:Y:S02]  /*9e90*/  SHFL.BFLY P6, R192, R215, R194, R193 ;  /* 0x0c0000c2d7c07389 */ /* 0x00006400000c00c1 */
[----:B01----:R-:W-:Y:S05]  /*9ea0*/  ENDCOLLECTIVE ;  /* 0x000000000000791b */ /* 0x003fea0003800000 */
.L_x_16406:
[----:B------:R-:W-:Y:S02]  /*9eb0*/  HFMA2 R194, -RZ, RZ, 0, 9.5367431640625e-07 ;  /* 0x00000010ffc27431 */ /* 0x000fe400000001ff */
[----:B------:R-:W-:Y:S01]  /*9ec0*/  FADD.FTZ R195, R195, R192 ;  /* 0x000000c0c3c37221 */ /* 0x000fe20000010000 */
[----:B------:R-:W-:-:S04]  /*9ed0*/  MOV R192, 0xffffffff ;  /* 0xffffffff00c07802 */ /* 0x000fc80000000f00 */
[----:B------:R-:W-:-:S07]  /*9ee0*/  MOV R215, R195 ;  /* 0x000000c300d77202 */ /* 0x000fce0000000f00 */
[----:B------:R-:W-:Y:S05]  /*9ef0*/  WARPSYNC.COLLECTIVE R192, `(.L_x_16407) ;  /* 0x00000000c0087348 */ /* 0x000fea0003c00000 */
[----:B------:R0:W1:Y:S02]  /*9f00*/  SHFL.BFLY P6, R192, R215, R194, R193 ;  /* 0x0c0000c2d7c07389 */ /* 0x00006400000c00c1 */
[----:B01----:R-:W-:Y:S05]  /*9f10*/  ENDCOLLECTIVE ;  /* 0x000000000000791b */ /* 0x003fea0003800000 */
.L_x_16407:
        /* <DEDUP_REMOVED lines=174> */
.L_x_16408:
[----:B------:R-:W-:Y:S02]  /*aa00*/  HFMA2 R194, -RZ, RZ, 0, 1.1920928955078125e-07 ;  /* 0x00000002ffc27431 */ /* 0x000fe400000001ff */
[----:B------:R-:W-:Y:S01]  /*aa10*/  FADD.FTZ R211, R211, R192 ;  /* 0x000000c0d3d37221 */ /* 0x000fe20000010000 */
[----:B------:R-:W-:-:S04]  /*aa20*/  MOV R192, 0xffffffff ;  /* 0xffffffff00c07802 */ /* 0x000fc80000000f00 */
[----:B------:R-:W-:-:S07]  /*aa30*/  MOV R215, R211 ;  /* 0x000000d300d77202 */ /* 0x000fce0000000f00 */
[----:B------:R-:W-:Y:S05]  /*aa40*/  WARPSYNC.COLLECTIVE R192, `(.L_x_16409) ;  /* 0x00000000c0087348 */ /* 0x000fea0003c00000 */
[----:B------:R0:W1:Y:S02]  /*aa50*/  SHFL.BFLY P6, R192, R215, R194, R193 ;  /* 0x0c0000c2d7c07389 */ /* 0x00006400000c00c1 */
[----:B01----:R-:W-:Y:S05]  /*aa60*/  ENDCOLLECTIVE ;  /* 0x000000000000791b */ /* 0x003fea0003800000 */
.L_x_16409:
[----:B------:R-:W-:Y:S02]  /*aa70*/  IMAD.MOV.U32 R194, RZ, RZ, 0x4 ;  /* 0x00000004ffc27424 */ /* 0x000fe400078e00ff */
[----:B------:R-:W-:Y:S01]  /*aa80*/  FADD.FTZ R211, R211, R192 ;  /* 0x000000c0d3d37221 */ /* 0x000fe20000010000 */
[----:B------:R-:W-:-:S04]  /*aa90*/  MOV R192, 0xffffffff ;  /* 0xffffffff00c07802 */ /* 0x000fc80000000f00 */
[----:B------:R-:W-:-:S07]  /*aaa0*/  MOV R215, R211 ;  /* 0x000000d300d77202 */ /* 0x000fce0000000f00 */
[----:B------:R-:W-:Y:S05]  /*aab0*/  WARPSYNC.COLLECTIVE R192, `(.L_x_16410) ;  /* 0x00000000c0087348 */ /* 0x000fea0003c00000 */
[----:B------:R0:W1:Y:S02]  /*aac0*/  SHFL.BFLY P6, R192, R215, R194, R193 ;  /* 0x0c0000c2d7c07389 */ /* 0x00006400000c00c1 */
[----:B01----:R-:W-:Y:S05]  /*aad0*/  ENDCOLLECTIVE ;  /* 0x000000000000791b */ /* 0x003fea0003800000 */
.L_x_16410:
[----:B------:R-:W-:Y:S02]  /*aae0*/  HFMA2 R194, -RZ, RZ, 0, 4.76837158203125e-07 ;  /* 0x00000008ffc27431 */ /* 0x000fe400000001ff */
[----:B------:R-:W-:Y:S01]  /*aaf0*/  FADD.FTZ R211, R211, R192 ;  /* 0x000000c0d3d37221 */ /* 0x000fe20000010000 */
[----:B------:R-:W-:-:S04]  /*ab00*/  MOV R192, 0xffffffff ;  /* 0xffffffff00c07802 */ /* 0x000fc80000000f00 */
[----:B------:R-:W-:-:S07]  /*ab10*/  MOV R215, R211 ;  /* 0x000000d300d77202 */ /* 0x000fce0000000f00 */
[----:B------:R-:W-:Y:S05]  /*ab20*/  WARPSYNC.COLLECTIVE R192, `(.L_x_16411) ;  /* 0x00000000c0087348 */ /* 0x000fea0003c00000 */
[----:B------:R0:W1:Y:S02]  /*ab30*/  SHFL.BFLY P6, R192, R215, R194, R193 ;  /* 0x0c0000c2d7c07389 */ /* 0x00006400000c00c1 */
[----:B01----:R-:W-:Y:S05]  /*ab40*/  ENDCOLLECTIVE ;  /* 0x000000000000791b */ /* 0x003fea0003800000 */
.L_x_16411:
[----:B------:R-:W-:Y:S02]  /*ab50*/  HFMA2 R194, -RZ, RZ, 0, 9.5367431640625e-07 ;  /* 0x00000010ffc27431 */ /* 0x000fe400000001ff */
[----:B------:R-:W-:Y:S01]  /*ab60*/  FADD.FTZ R211, R211, R192 ;  /* 0x000000c0d3d37221 */ /* 0x000fe20000010000 */
[----:B------:R-:W-:-:S04]  /*ab70*/  MOV R192, 0xffffffff ;  /* 0xffffffff00c07802 */ /* 0x000fc80000000f00 */
[----:B------:R-:W-:-:S07]  /*ab80*/  MOV R215, R211 ;  /* 0x000000d300d77202 */ /* 0x000fce0000000f00 */
[----:B------:R-:W-:Y:S05]  /*ab90*/  WARPSYNC.COLLECTIVE R192, `(.L_x_16412) ;  /* 0x00000000c0087348 */ /* 0x000fea0003c00000 */
[----:B------:R0:W1:Y:S02]  /*aba0*/  SHFL.BFLY P6, R192, R215, R194, R193 ;  /* 0x0c0000c2d7c07389 */ /* 0x00006400000c00c1 */
[----:B01----:R-:W-:Y:S05]  /*abb0*/  ENDCOLLECTIVE ;  /* 0x000000000000791b */ /* 0x003fea0003800000 */
.L_x_16412:
[----:B------:R-:W-:Y:S05]  /*abc0*/  BRA `(.L_x_16413) ;  /* 0xffffffcc00907947 */ /* 0x000fea000383ffff */
.L_x_16414:
        /* <DEDUP_REMOVED lines=11> */
.L_x_54454:


//--------------------- .text._ZN10layer_norm31ln_parallel_residual_fwd_kernelINS_13Kernel_traitsI13__nv_bfloat16S2_fS2_fjLj2560ELj1ELj4ELj1ELj16ENS_18Kernel_traits_baseILj2560ES2_S2_fS2_fjLj128EEEEELb0ELb1ELb1EEEvNS_9FwdParamsE --------------------------
	.section	.text._ZN10layer_norm31ln_parallel_residual_fwd_kernelINS_13Kernel_traitsI13__nv_bfloat16S2_fS2_fjLj2560ELj1ELj4ELj1ELj16ENS_18Kernel_traits_baseILj2560ES2_S2_fS2_fjLj128EEEEELb0ELb1ELb1EEEvNS_9FwdParamsE,"ax",@progbits
	.align	128
        .global         _ZN10layer_norm31ln_parallel_residual_fwd_kernelINS_13Kernel_traitsI13__nv_bfloat16S2_fS2_fjLj2560ELj1ELj4ELj1ELj16ENS_18Kernel_traits_baseILj2560ES2_S2_fS2_fjLj128EEEEELb0ELb1ELb1EEEvNS_9FwdParamsE
        .type           _ZN10layer_norm31ln_parallel_residual_fwd_kernelINS_13Kernel_traitsI13__nv_bfloat16S2_fS2_fjLj2560ELj1ELj4ELj1ELj16ENS_18Kernel_traits_baseILj2560ES2_S2_fS2_fjLj128EEEEELb0ELb1ELb1EEEvNS_9FwdParamsE,@function
        .size           _ZN10layer_norm31ln_parallel_residual_fwd_kernelINS_13Kernel_traitsI13__nv_bfloat16S2_fS2_fjLj2560ELj1ELj4ELj1ELj16ENS_18Kernel_traits_baseILj2560ES2_S2_fS2_fjLj128EEEEELb0ELb1ELb1EEEvNS_9FwdParamsE,(.L_x_54455 - _ZN10layer_norm31ln_parallel_residual_fwd_kernelINS_13Kernel_traitsI13__nv_bfloat16S2_fS2_fjLj2560ELj1ELj4ELj1ELj16ENS_18Kernel_traits_baseILj2560ES2_S2_fS2_fjLj128EEEEELb0ELb1ELb1EEEvNS_9FwdParamsE)
        .other          _ZN10layer_norm31ln_parallel_residual_fwd_kernelINS_13Kernel_traitsI13__nv_bfloat16S2_fS2_fjLj2560ELj1ELj4ELj1ELj16ENS_18Kernel_traits_baseILj2560ES2_S2_fS2_fjLj128EEEEELb0ELb1ELb1EEEvNS_9FwdParamsE,@"STO_CUDA_ENTRY STV_DEFAULT"
_ZN10layer_norm31ln_parallel_residual_fwd_kernelINS_13Kernel_traitsI13__nv_bfloat16S2_fS2_fjLj2560ELj1ELj4ELj1ELj16ENS_18Kernel_traits_baseILj2560ES2_S2_fS2_fjLj128EEEEELb0ELb1ELb1EEEvNS_9FwdParamsE:
.text._ZN10layer_norm31ln_parallel_residual_fwd_kernelINS_13Kernel_traitsI13__nv_bfloat16S2_fS2_fjLj2560ELj1ELj4ELj1ELj16ENS_18Kernel_traits_baseILj2560ES2_S2_fS2_fjLj128EEEEELb0ELb1ELb1EEEvNS_9FwdParamsE:
[----:B------:R-:W-:Y:S01]  /*0000*/  LDC R1, c[0x0][0x37c] ;  /* 0x0000df00ff017b82 */ /* 0x000fe20000000800 */
[----:B------:R-:W0:Y:S01]  /*0010*/  S2R R239, SR_TID.X ;  /* 0x0000000000ef7919 */ /* 0x000e220000002100 */
[----:B------:R-:W1:Y:S06]  /*0020*/  LDCU.64 UR8, c[0x0][0x438] ;  /* 0x00008700ff0877ac */ /* 0x000e6c0008000a00 */
[----:B------:R-:W2:Y:S01]  /*0030*/  S2UR UR4, SR_CTAID.X ;  /* 0x00000000000479c3 */ /* 0x000ea20000002500 */
[----:B------:R-:W3:Y:S01]  /*0040*/  LDCU.64 UR6, c[0x0][0x358] ;  /* 0x00006b00ff0677ac */ /* 0x000ee20008000a00 */
[----:B-1----:R-:W-:-:S04]  /*0050*/  UISETP.NE.U32.AND UP0, UPT, UR8, URZ, UPT ;  /* 0x000000ff0800728c */ /* 0x002fc8000bf05070 */
[----:B------:R-:W-:Y:S02]  /*0060*/  UISETP.NE.AND.EX UP0, UPT, UR9, URZ, UPT, UP0 ;  /* 0x000000ff0900728c */ /* 0x000fe4000bf05300 */
[----:B--2---:R-:W-:Y:S01]  /*0070*/  USHF.L.U32 UR4, UR4, 0x2, URZ ;  /* 0x0000000204047899 */ /* 0x004fe200080006ff */
[----:B0-----:R-:W-:Y:S02]  /*0080*/  SHF.R.U32.HI R238, RZ, 0x5, R239 ;  /* 0x00000005ffee7819 */ /* 0x001fe400000116ef */
[----:B------:R-:W-:-:S03]  /*0090*/  LOP3.LUT R239, R239, 0x1f, RZ, 0xc0, !PT ;  /* 0x0000001fefef7812 */ /* 0x000fc600078ec0ff */
[----:B------:R-:W-:Y:S01]  /*00a0*/  LOP3.LUT R238, R238, UR4, RZ, 0xfc, !PT ;  /* 0x00000004eeee7c12 */ /* 0x000fe2000f8efcff */
[----:B---3--:R-:W-:Y:S06]  /*00b0*/  BRA.U !UP0, `(.L_x_16415) ;  /* 0x0000000108647547 */ /* 0x008fec000b800000 */
        /* <DEDUP_REMOVED lines=25> */
.L_x_16415:
        /* <DEDUP_REMOVED lines=32> */
.L_x_16416:
[----:B------:R-:W1:Y:S02]  /*0450*/  LDCU UR4, c[0x0][0x384] ;  /* 0x00007080ff0477ac */ /* 0x000e640008000800 */
[----:B-1----:R-:W-:-:S13]  /*0460*/  ISETP.GE.AND P0, PT, R238, UR4, PT ;  /* 0x00000004ee007c0c */ /* 0x002fda000bf06270 */
[----:B------:R-:W-:Y:S05]  /*0470*/  @P0 EXIT ;  /* 0x000000000000094d */ /* 0x000fea0003800000 */
[----:B------:R-:W1:Y:S01]  /*0480*/  LDCU.64 UR4, c[0x0][0x398] ;  /* 0x00007300ff0477ac */ /* 0x000e620008000a00 */
[----:B-----5:R-:W-:Y:S02]  /*0490*/  PRMT R237, R50, 0x7632, R237 ;  /* 0x0000763232ed7816 */ /* 0x020fe400000000ed */
[----:B------:R-:W-:Y:S01]  /*04a0*/  PRMT R236, R89, 0x7632, R236 ;  /* 0x0000763259ec7816 */ /* 0x000fe200000000ec */
[----:B------:R-:W2:Y:S01]  /*04b0*/  LDCU UR8, c[0x0][0x388] ;  /* 0x00007100ff0877ac */ /* 0x000ea20008000800 */
[----:B------:R-:W-:Y:S02]  /*04c0*/  PRMT R235, R49, 0x7632, R235 ;  /* 0x0000763231eb7816 */ /* 0x000fe400000000eb */
[----:B------:R-:W-:Y:S01]  /*04d0*/  PRMT R234, R88, 0x7632, R234 ;  /* 0x0000763258ea7816 */ /* 0x000fe200000000ea */
[----:B------:R-:W3:Y:S01]  /*04e0*/  LDCU.U8 UR9, c[0x0][0x410] ;  /* 0x00008200ff0977ac */ /* 0x000ee20008000000 */
[----:B------:R-:W-:Y:S02]  /*04f0*/  PRMT R233, R48, 0x7632, R233 ;  /* 0x0000763230e97816 */ /* 0x000fe400000000e9 */
[----:B------:R-:W-:Y:S01]  /*0500*/  PRMT R232, R87, 0x7632, R232 ;  /* 0x0000763257e87816 */ /* 0x000fe200000000e8 */
[----:B------:R-:W4:Y:S01]  /*0510*/  LDCU UR10, c[0x0][0x448] ;  /* 0x00008900ff0a77ac */ /* 0x000f220008000800 */
[----:B------:R-:W-:-:S02]  /*0520*/  PRMT R231, R47, 0x7632, R231 ;  /* 0x000076322fe77816 */ /* 0x000fc400000000e7 */
[----:B------:R-:W-:Y:S01]  /*0530*/  PRMT R230, R86, 0x7632, R230 ;  /* 0x0000763256e67816 */ /* 0x000fe200000000e6 */
[----:B------:R-:W0:Y:S01]  /*0540*/  LDCU.64 UR12, c[0x0][0x398] ;  /* 0x00007300ff0c77ac */ /* 0x000e220008000a00 */
[----:B------:R-:W-:Y:S02]  /*0550*/  PRMT R229, R46, 0x7632, R229 ;  /* 0x000076322ee57816 */ /* 0x000fe400000000e5 */
[----:B------:R-:W-:Y:S01]  /*0560*/  PRMT R228, R85, 0x7632, R228 ;  /* 0x0000763255e47816 */ /* 0x000fe200000000e4 */
[----:B-1----:R-:W-:Y:S01]  /*0570*/  UISETP.NE.U32.AND UP0, UPT, UR4, URZ, UPT ;  /* 0x000000ff0400728c */ /* 0x002fe2000bf05070 */
[----:B------:R-:W-:Y:S02]  /*0580*/  PRMT R227, R45, 0x7632, R227 ;  /* 0x000076322de37816 */ /* 0x000fe400000000e3 */
[----:B------:R-:W-:Y:S01]  /*0590*/  PRMT R226, R84, 0x7632, R226 ;  /* 0x0000763254e27816 */ /* 0x000fe200000000e2 */
[----:B------:R-:W-:Y:S01]  /*05a0*/  UISETP.NE.AND.EX UP0, UPT, UR5, URZ, UPT, UP0 ;  /* 0x000000ff0500728c */ /* 0x000fe2000bf05300 */
[----:B------:R-:W-:Y:S01]  /*05b0*/  PRMT R225, R44, 0x7632, R225 ;  /* 0x000076322ce17816 */ /* 0x000fe200000000e1 */
[----:B------:R-:W1:Y:S01]  /*05c0*/  LDCU.64 UR4, c[0x0][0x3a0] ;  /* 0x00007400ff0477ac */ /* 0x000e620008000a00 */
        /* <DEDUP_REMOVED lines=15> */
[----:B0-----:R-:W-:Y:S02]  /*06c0*/  PRMT R2, R36, 0x7632, R2 ;  /* 0x0000763224027816 */ /* 0x001fe40000000002 */
        /* <DEDUP_REMOVED lines=26> */
[----:B------:R-:W-:-:S02]  /*0870*/  PLOP3.LUT P1, PT, PT, PT, UP0, 0x80, 0x8 ;  /* 0x000000000008781c */ /* 0x000fc40003f2f008 */
[----:B------:R-:W-:Y:S02]  /*0880*/  PRMT R205, R62, 0x7632, R205 ;  /* 0x000076323ecd7816 */ /* 0x000fe400000000cd */
[----:B------:R-:W-:Y:S02]  /*0890*/  PRMT R206, R22, 0x7632, R206 ;  /* 0x0000763216ce7816 */ /* 0x000fe400000000ce */
[----:B------:R-:W-:Y:S02]  /*08a0*/  PRMT R207, R61, 0x7632, R207 ;  /* 0x000076323dcf7816 */ /* 0x000fe400000000cf */
[----:B------:R-:W-:Y:S02]  /*08b0*/  PRMT R208, R21, 0x7632, R208 ;  /* 0x0000763215d07816 */ /* 0x000fe400000000d0 */
[----:B------:R-:W-:Y:S02]  /*08c0*/  PRMT R209, R60, 0x7632, R209 ;  /* 0x000076323cd17816 */ /* 0x000fe400000000d1 */
[----:B-1234-:R-:W-:-:S07]  /*08d0*/  PRMT R210, R20, 0x7632, R210 ;  /* 0x0000763214d27816 */ /* 0x01efce00000000d2 */
.L_x_16458:
[----:B------:R-:W-:Y:S01]  /*08e0*/  ISETP.NE.U32.AND P0, PT, RZ, UR4, PT ;  /* 0x00000004ff007c0c */ /* 0x000fe2000bf05070 */
[----:B0-----:R-:W0:Y:S01]  /*08f0*/  @P1 LDC.64 R112, c[0x0][0x398] ;  /* 0x0000e600ff701b82 */ /* 0x001e220000000a00 */
[----:B------:R-:W-:Y:S02]  /*0900*/  IMAD R116, R238, UR8, RZ ;  /* 0x00000008ee747c24 */ /* 0x000fe4000f8e02ff */
[----:B------:R-:W-:-:S03]  /*0910*/  ISETP.NE.AND.EX P0, PT, RZ, UR5, PT, P0 ;  /* 0x00000005ff007c0c */ /* 0x000fc6000bf05300 */
[----:B------:R-:W-:Y:S02]  /*0920*/  SHF.R.S32.HI R117, RZ, 0x1f, R116 ;  /* 0x0000001fff757819 */ /* 0x000fe40000011474 */
[----:B------:R-:W1:Y:S02]  /*0930*/  LDC.64 R188, c[0x0][0x390] ;  /* 0x0000e400ffbc7b82 */ /* 0x000e640000000a00 */
[----:B------:R-:W-:-:S04]  /*0940*/  LEA.HI R244, R117, R116, RZ, 0x3 ;  /* 0x0000007475f47211 */ /* 0x000fc800078f18ff */
[----:B------:R-:W-:Y:S02]  /*0950*/  LEA.HI.SX32 R244, R244, R239, 0x1d ;  /* 0x000000eff4f47211 */ /* 0x000fe400078feaff */
[----:B------:R-:W2:Y:S03]  /*0960*/  @P0 LDC.64 R114, c[0x0][0x3a0] ;  /* 0x0000e800ff720b82 */ /* 0x000ea60000000a00 */
[----:B0-----:R-:W-:-:S05]  /*0970*/  @P1 IMAD.WIDE.U32 R112, R244, 0x10, R112 ;  /* 0x00000010f4701825 */ /* 0x001fca00078e0070 */
[----:B------:R-:W3:Y:S01]  /*0980*/  @P1 LDG.E.128 R100, desc[UR6][R112.64] ;  /* 0x0000000670641981 */ /* 0x000ee2000c1e1d00 */
[----:B-1----:R-:W-:-:S06]  /*0990*/  IMAD.WIDE.U32 R116, R244, 0x10, R188 ;  /* 0x00000010f4747825 */ /* 0x002fcc00078e00bc */
[----:B------:R-:W5:Y:S01]  /*09a0*/  LDG.E.128 R116, desc[UR6][R116.64] ;  /* 0x0000000674747981 */ /* 0x000f62000c1e1d00 */
[----:B--2---:R-:W-:-:S05]  /*09b0*/  @P0 IMAD.WIDE.U32 R114, R244, 0x20, R114 ;  /* 0x00000020f4720825 */ /* 0x004fca00078e0072 */
[----:B------:R0:W5:Y:S04]  /*09c0*/  @P0 LDG.E.128 R104, desc[UR6][R114.64] ;  /* 0x0000000672680981 */ /* 0x000168000c1e1d00 */
[----:B------:R0:W5:Y:S01]  /*09d0*/  @P0 LDG.E.128 R108, desc[UR6][R114.64+0x10] ;  /* 0x00001006726c0981 */ /* 0x000162000c1e1d00 */
[----:B------:R-:W-:-:S04]  /*09e0*/  UISETP.NE.U32.AND UP0, UPT, UR12, URZ, UPT ;  /* 0x000000ff0c00728c */ /* 0x000fc8000bf05070 */
[----:B------:R-:W-:Y:S01]  /*09f0*/  UISETP.NE.AND.EX UP0, UPT, UR13, URZ, UPT, UP0 ;  /* 0x000000ff0d00728c */ /* 0x000fe2000bf05300 */
[----:B---3--:R-:W-:Y:S02]  /*0a00*/  PRMT R120, R103, 0x7632, R120 ;  /* 0x0000763267787816 */ /* 0x008fe40000000078 */
[----:B------:R-:W-:Y:S02]  /*0a10*/  PRMT R121, R102, 0x7632, R121 ;  /* 0x0000763266797816 */ /* 0x000fe40000000079 */
[----:B------:R-:W-:Y:S02]  /*0a20*/  PRMT R122, R101, 0x7632, R122 ;  /* 0x00007632657a7816 */ /* 0x000fe4000000007a */
[----:B------:R-:W-:Y:S02]  /*0a30*/  PRMT R113, R100, 0x7632, R113 ;  /* 0x0000763264717816 */ /* 0x000fe40000000071 */
        /* <DEDUP_REMOVED lines=17> */
.L_x_16418:
[C---:B-----5:R-:W-:Y:S02]  /*0b50*/  PRMT R112, R116.reuse, 0x7632, R112 ;  /* 0x0000763274707816 */ /* 0x060fe40000000070 */
[----:B------:R-:W-:Y:S02]  /*0b60*/  SHF.L.U32 R113, R116, 0x10, RZ ;  /* 0x0000001074717819 */ /* 0x000fe400000006ff */
[----:B------:R-:W-:Y:S02]  /*0b70*/  PRMT R114, R117, 0x7632, R114 ;  /* 0x0000763275727816 */ /* 0x000fe40000000072 */
        /* <DEDUP_REMOVED lines=18> */
.L_x_16417:
[----:B------:R-:W-:-:S04]  /*0ca0*/  UISETP.NE.U32.AND UP0, UPT, UR4, URZ, UPT ;  /* 0x000000ff0400728c */ /* 0x000fc8000bf05070 */
[----:B------:R-:W-:-:S09]  /*0cb0*/  UISETP.NE.AND.EX UP0, UPT, UR5, URZ, UPT, UP0 ;  /* 0x000000ff0500728c */ /* 0x000fd2000bf05300 */
[----:B------:R-:W-:Y:S05]  /*0cc0*/  BRA.U UP0, `(.L_x_16420) ;  /* 0x0000000100747547 */ /* 0x000fea000b800000 */
[----:B-----5:R-:W-:Y:S02]  /*0cd0*/  SHF.L.U32 R115, R116, 0x10, RZ ;  /* 0x0000001074737819 */ /* 0x020fe400000006ff */
[C---:B------:R-:W-:Y:S02]  /*0ce0*/  PRMT R124, R117.reuse, 0x7632, R124 ;  /* 0x00007632757c7816 */ /* 0x040fe4000000007c */
[----:B------:R-:W-:Y:S02]  /*0cf0*/  SHF.L.U32 R112, R100, 0x10, RZ ;  /* 0x0000001064707819 */ /* 0x000fe400000006ff */
[----:B------:R-:W-:Y:S02]  /*0d00*/  SHF.L.U32 R117, R117, 0x10, RZ ;  /* 0x0000001075757819 */ /* 0x000fe400000006ff */
[----:B------:R-:W-:Y:S01]  /*0d10*/  SHF.L.U32 R114, R101, 0x10, RZ ;  /* 0x0000001065727819 */ /* 0x000fe200000006ff */
[----:B------:R-:W-:Y:S01]  /*0d20*/  FADD.FTZ R112, R115, R112 ;  /* 0x0000007073707221 */ /* 0x000fe20000010000 */
[----:B------:R-:W-:-:S02]  /*0d30*/  PRMT R123, R116, 0x7632, R123 ;  /* 0x00007632747b7816 */ /* 0x000fc4000000007b */
[C---:B------:R-:W-:Y:S01]  /*0d40*/  PRMT R125, R118.reuse, 0x7632, R125 ;  /* 0x00007632767d7816 */ /* 0x040fe2000000007d */
[----:B------:R-:W-:Y:S01]  /*0d50*/  FADD.FTZ R114, R117, R114 ;  /* 0x0000007275727221 */ /* 0x000fe20000010000 */
[C---:B------:R-:W-:Y:S02]  /*0d60*/  PRMT R126, R119.reuse, 0x7632, R126 ;  /* 0x00007632777e7816 */ /* 0x040fe4000000007e */
[----:B------:R-:W-:Y:S02]  /*0d70*/  SHF.L.U32 R129, R119, 0x10, RZ ;  /* 0x0000001077817819 */ /* 0x000fe400000006ff */
[----:B------:R-:W-:Y:S02]  /*0d80*/  SHF.L.U32 R127, R118, 0x10, RZ ;  /* 0x00000010767f7819 */ /* 0x000fe400000006ff */
[----:B------:R-:W-:Y:S02]  /*0d90*/  SHF.L.U32 R115, R122, 0x10, RZ ;  /* 0x000000107a737819 */ /* 0x000fe400000006ff */
[----:B------:R-:W-:-:S02]  /*0da0*/  SHF.L.U32 R119, R120, 0x10, RZ ;  /* 0x0000001078777819 */ /* 0x000fc400000006ff */
[----:B------:R-:W-:Y:S02]  /*0db0*/  SHF.L.U32 R116, R102, 0x10, RZ ;  /* 0x0000001066747819 */ /* 0x000fe400000006ff */
        /* <DEDUP_REMOVED lines=14> */
.L_x_16420:
[C---:B-----5:R-:W-:Y:S02]  /*0ea0*/  PRMT R112, R116.reuse, 0x7632, R112 ;  /* 0x0000763274707816 */ /* 0x060fe40000000070 */
        /* <DEDUP_REMOVED lines=15> */
[----:B------:R-:W-:Y:S02]  /*0fa0*/  SHF.L.U32 R119, R122, 0x10, RZ ;  /* 0x000000107a777819 */ /* 0x000fe400000006ff */
        /* <DEDUP_REMOVED lines=18> */
[----:B------:R-:W-:-:S07]  /*10d0*/  FADD.FTZ R119, R111, R126 ;  /* 0x0000007e6f777221 */ /* 0x000fce0000010000 */
.L_x_16419:
[----:B------:R-:W-:Y:S01]  /*10e0*/  UISETP.NE.U32.AND UP0, UPT, UR12, URZ, UPT ;  /* 0x000000ff0c00728c */ /* 0x000fe2000bf05070 */
[----:B------:R-:W0:Y:S01]  /*10f0*/  LDC.64 R250, c[0x0][0x3a8] ;  /* 0x0000ea00fffa7b82 */ /* 0x000e220000000a00 */
[----:B------:R-:W-:Y:S02]  /*1100*/  IADD3 R240, PT, PT, R244, 0x20, RZ ;  /* 0x00000020f4f07810 */ /* 0x000fe40007ffe0ff */
[----:B------:R-:W-:-:S03]  /*1110*/  UISETP.NE.AND.EX UP0, UPT, UR13, URZ, UPT, UP0 ;  /* 0x000000ff0d00728c */ /* 0x000fc6000bf05300 */
[----:B------:R-:W-:Y:S02]  /*1120*/  IMAD.WIDE.U32 R124, R240, 0x10, R188 ;  /* 0x00000010f07c7825 */ /* 0x000fe400078e00bc */
[----:B------:R-:W1:Y:S01]  /*1130*/  @P0 LDC.64 R128, c[0x0][0x3a0] ;  /* 0x0000e800ff800b82 */ /* 0x000e620000000a00 */
[----:B------:R-:W-:-:S13]  /*1140*/  PLOP3.LUT P1, PT, PT, PT, UP0, 0x80, 0x8 ;  /* 0x000000000008781c */ /* 0x000fda0003f2f008 */
[----:B------:R-:W2:Y:S01]  /*1150*/  @P1 LDC.64 R122, c[0x0][0x398] ;  /* 0x0000e600ff7a1b82 */ /* 0x000ea20000000a00 */
[----:B0-----:R-:W-:-:S05]  /*1160*/  IMAD.WIDE.U32 R120, R244, 0x20, R250 ;  /* 0x00000020f4787825 */ /* 0x001fca00078e00fa */
[----:B------:R0:W-:Y:S01]  /*1170*/  STG.E.128 desc[UR6][R120.64], R112 ;  /* 0x0000007078007986 */ /* 0x0001e2000c101d06 */
[----:B-1----:R-:W-:-:S03]  /*1180*/  @P0 IMAD.WIDE.U32 R128, R240, 0x20, R128 ;  /* 0x00000020f0800825 */ /* 0x002fc600078e0080 */
[----:B------:R0:W-:Y:S04]  /*1190*/  STG.E.128 desc[UR6][R120.64+0x10], R116 ;  /* 0x0000107478007986 */ /* 0x0001e8000c101d06 */
[----:B------:R0:W5:Y:S04]  /*11a0*/  @P0 LDG.E.128 R104, desc[UR6][R128.64] ;  /* 0x0000000680680981 */ /* 0x000168000c1e1d00 */
[----:B------:R0:W5:Y:S04]  /*11b0*/  @P0 LDG.E.128 R108, desc[UR6][R128.64+0x10] ;  /* 0x00001006806c0981 */ /* 0x000168000c1e1d00 */
[----:B------:R-:W5:Y:S01]  /*11c0*/  LDG.E.128 R124, desc[UR6][R124.64] ;  /* 0x000000067c7c7981 */ /* 0x000f62000c1e1d00 */
[----:B--2---:R-:W-:-:S05]  /*11d0*/  @P1 IMAD.WIDE.U32 R122, R240, 0x10, R122 ;  /* 0x00000010f07a1825 */ /* 0x004fca00078e007a */
[----:B------:R0:W5:Y:S01]  /*11e0*/  @P1 LDG.E.128 R100, desc[UR6][R122.64] ;  /* 0x000000067a641981 */ /* 0x000162000c1e1d00 */
[----:B------:R-:W-:Y:S05]  /*11f0*/  @!P1 BRA `(.L_x_16421) ;  /* 0x00000004001c9947 */ /* 0x000fea0003800000 */
[----:B0----5:R-:W-:Y:S02]  /*1200*/  PRMT R121, R103, 0x7632, R121 ;  /* 0x0000763267797816 */ /* 0x021fe40000000079 */
[----:B------:R-:W-:Y:S02]  /*1210*/  PRMT R123, R102, 0x7632, R123 ;  /* 0x00007632667b7816 */ /* 0x000fe4000000007b */
[----:B------:R-:W-:Y:S02]  /*1220*/  PRMT R128, R101, 0x7632, R128 ;  /* 0x0000763265807816 */ /* 0x000fe40000000080 */
[----:B------:R-:W-:Y:S01]  /*1230*/  PRMT R129, R100, 0x7632, R129 ;  /* 0x0000763264817816 */ /* 0x000fe20000000081 */
[----:B------:R-:W-:Y:S06]  /*1240*/  @!P0 BRA `(.L_x_16422) ;  /* 0x0000000000948947 */ /* 0x000fec0003800000 */
[C---:B------:R-:W-:Y:S02]  /*1250*/  PRMT R120, R124.reuse, 0x7632, R120 ;  /* 0x000076327c787816 */ /* 0x040fe40000000078 */
[C---:B------:R-:W-:Y:S02]  /*1260*/  PRMT R122, R125.reuse, 0x7632, R122 ;  /* 0x000076327d7a7816 */ /* 0x040fe4000000007a */
[----:B------:R-:W-:Y:S02]  /*1270*/  SHF.L.U32 R130, R125, 0x10, RZ ;  /* 0x000000107d827819 */ /* 0x000fe400000006ff */
[----:B------:R-:W-:Y:S02]  /*1280*/  SHF.L.U32 R124, R124, 0x10, RZ ;  /* 0x000000107c7c7819 */ /* 0x000fe400000006ff */
[----:B------:R-:W-:Y:S02]  /*1290*/  SHF.L.U32 R125, R100, 0x10, RZ ;  /* 0x00000010647d7819 */ /* 0x000fe400000006ff */
[----:B------:R-:W-:-:S02]  /*12a0*/  SHF.L.U32 R131, R101, 0x10, RZ ;  /* 0x0000001065837819 */ /* 0x000fc400000006ff */
[C---:B------:R-:W-:Y:S01]  /*12b0*/  PRMT R132, R126.reuse, 0x7632, R132 ;  /* 0x000076327e847816 */ /* 0x040fe20000000084 */
[----:B------:R-:W-:Y:S01]  /*12c0*/  FADD.FTZ R125, R125, R124 ;  /* 0x0000007c7d7d7221 */ /* 0x000fe20000010000 */
[C---:B------:R-:W-:Y:S02]  /*12d0*/  PRMT R134, R127.reuse, 0x7632, R134 ;  /* 0x000076327f867816 */ /* 0x040fe40000000086 */
[----:B------:R-:W-:Y:S01]  /*12e0*/  SHF.L.U32 R135, R127, 0x10, RZ ;  /* 0x000000107f877819 */ /* 0x000fe200000006ff */
[----:B------:R-:W-:Y:S01]  /*12f0*/  FADD.FTZ R127, R131, R130 ;  /* 0x00000082837f7221 */ /* 0x000fe20000010000 */
[----:B------:R-:W-:Y:S02]  /*1300*/  SHF.L.U32 R126, R126, 0x10, RZ ;  /* 0x000000107e7e7819 */ /* 0x000fe400000006ff */
[----:B------:R-:W-:Y:S02]  /*1310*/  SHF.L.U32 R133, R102, 0x10, RZ ;  /* 0x0000001066857819 */ /* 0x000fe400000006ff */
[----:B------:R-:W-:-:S02]  /*1320*/  SHF.L.U32 R129, R129, 0x10, RZ ;  /* 0x0000001081817819 */ /* 0x000fc400000006ff */
[----:B------:R-:W-:Y:S01]  /*1330*/  SHF.L.U32 R131, R128, 0x10, RZ ;  /* 0x0000001080837819 */ /* 0x000fe200000006ff */
[----:B------:R-:W-:Y:S01]  /*1340*/  FADD.FTZ R133, R133, R126 ;  /* 0x0000007e85857221 */ /* 0x000fe20000010000 */
        /* <DEDUP_REMOVED lines=21> */
.L_x_16422:
[C---:B------:R-:W-:Y:S02]  /*14a0*/  PRMT R131, R125.reuse, 0x7632, R131 ;  /* 0x000076327d837816 */ /* 0x040fe40000000083 */
[----:B------:R-:W-:Y:S02]  /*14b0*/  SHF.L.U32 R122, R125, 0x10, RZ ;  /* 0x000000107d7a7819 */ /* 0x000fe400000006ff */
[C---:B------:R-:W-:Y:S02]  /*14c0*/  PRMT R130, R124.reuse, 0x7632, R130 ;  /* 0x000076327c827816 */ /* 0x040fe40000000082 */
[----:B------:R-:W-:Y:S02]  /*14d0*/  SHF.L.U32 R120, R124, 0x10, RZ ;  /* 0x000000107c787819 */ /* 0x000fe400000006ff */
[----:B------:R-:W-:Y:S02]  /*14e0*/  SHF.L.U32 R125, R100, 0x10, RZ ;  /* 0x00000010647d7819 */ /* 0x000fe400000006ff */
[----:B------:R-:W-:-:S02]  /*14f0*/  SHF.L.U32 R133, R101, 0x10, RZ ;  /* 0x0000001065857819 */ /* 0x000fc400000006ff */
[C---:B------:R-:W-:Y:S01]  /*1500*/  PRMT R132, R126.reuse, 0x7632, R132 ;  /* 0x000076327e847816 */ /* 0x040fe20000000084 */
[----:B------:R-:W-:Y:S01]  /*1510*/  FADD.FTZ R120, R125, R120 ;  /* 0x000000787d787221 */ /* 0x000fe20000010000 */
[----:B------:R-:W-:Y:S01]  /*1520*/  SHF.L.U32 R124, R126, 0x10, RZ ;  /* 0x000000107e7c7819 */ /* 0x000fe200000006ff */
[----:B------:R-:W-:Y:S01]  /*1530*/  FADD.FTZ R122, R133, R122 ;  /* 0x0000007a857a7221 */ /* 0x000fe20000010000 */
[C---:B------:R-:W-:Y:S02]  /*1540*/  PRMT R126, R127.reuse, 0x7632, R126 ;  /* 0x000076327f7e7816 */ /* 0x040fe4000000007e */
[----:B------:R-:W-:Y:S02]  /*1550*/  SHF.L.U32 R127, R127, 0x10, RZ ;  /* 0x000000107f7f7819 */ /* 0x000fe400000006ff */
[----:B------:R-:W-:Y:S02]  /*1560*/  SHF.L.U32 R134, R103, 0x10, RZ ;  /* 0x0000001067867819 */ /* 0x000fe400000006ff */
[----:B------:R-:W-:-:S02]  /*1570*/  SHF.L.U32 R135, R102, 0x10, RZ ;  /* 0x0000001066877819 */ /* 0x000fc400000006ff */
[----:B------:R-:W-:Y:S02]  /*1580*/  SHF.L.U32 R129, R129, 0x10, RZ ;  /* 0x0000001081817819 */ /* 0x000fe400000006ff */
[----:B------:R-:W-:Y:S01]  /*1590*/  SHF.L.U32 R128, R128, 0x10, RZ ;  /* 0x0000001080807819 */ /* 0x000fe200000006ff */
[----:B------:R-:W-:Y:S01]  /*15a0*/  FADD.FTZ R124, R135, R124 ;  /* 0x0000007c877c7221 */ /* 0x000fe20000010000 */
        /* <DEDUP_REMOVED lines=12> */
.L_x_16421:
[----:B------:R-:W-:Y:S05]  /*1670*/  @!P0 BRA `(.L_x_16424) ;  /* 0x0000000000548947 */ /* 0x000fea0003800000 */
[C---:B0----5:R-:W-:Y:S02]  /*1680*/  PRMT R120, R124.reuse, 0x7632, R120 ;  /* 0x000076327c787816 */ /* 0x061fe40000000078 */
        /* <DEDUP_REMOVED lines=20> */
.L_x_16424:
[----:B0----5:R-:W-:Y:S02]  /*17d0*/  PRMT R121, R124, 0x7632, R121 ;  /* 0x000076327c797816 */ /* 0x021fe40000000079 */
        /* <DEDUP_REMOVED lines=10> */
[----:B------:R-:W-:-:S07]  /*1880*/  SHF.L.U32 R127, R129, 0x10, RZ ;  /* 0x00000010817f7819 */ /* 0x000fce00000006ff */
.L_x_16423:
[----:B------:R-:W0:Y:S01]  /*1890*/  @P1 LDC.64 R128, c[0x0][0x398] ;  /* 0x0000e600ff801b82 */ /* 0x000e220000000a00 */
[----:B------:R-:W-:Y:S01]  /*18a0*/  IADD3 R241, PT, PT, R244, 0x40, RZ ;  /* 0x00000040f4f17810 */ /* 0x000fe20007ffe0ff */
[----:B------:R-:W-:-:S04]  /*18b0*/  IMAD.WIDE.U32 R136, R240, 0x20, R250 ;  /* 0x00000020f0887825 */ /* 0x000fc800078e00fa */
[C---:B------:R-:W-:Y:S01]  /*18c0*/  IMAD.WIDE.U32 R132, R241.reuse, 0x10, R188 ;  /* 0x00000010f1847825 */ /* 0x040fe200078e00bc */
[----:B------:R1:W-:Y:S01]  /*18d0*/  STG.E.128 desc[UR6][R136.64], R120 ;  /* 0x0000007888007986 */ /* 0x0003e2000c101d06 */
[----:B------:R-:W2:Y:S03]  /*18e0*/  @P0 LDC.64 R130, c[0x0][0x3a0] ;  /* 0x0000e800ff820b82 */ /* 0x000ea60000000a00 */
[----:B------:R1:W-:Y:S04]  /*18f0*/  STG.E.128 desc[UR6][R136.64+0x10], R124 ;  /* 0x0000107c88007986 */ /* 0x0003e8000c101d06 */
[----:B------:R-:W5:Y:S01]  /*1900*/  LDG.E.128 R132, desc[UR6][R132.64] ;  /* 0x0000000684847981 */ /* 0x000f62000c1e1d00 */
[----:B0-----:R-:W-:-:S05]  /*1910*/  @P1 IMAD.WIDE.U32 R128, R241, 0x10, R128 ;  /* 0x00000010f1801825 */ /* 0x001fca00078e0080 */
[----:B------:R1:W5:Y:S01]  /*1920*/  @P1 LDG.E.128 R100, desc[UR6][R128.64] ;  /* 0x0000000680641981 */ /* 0x000362000c1e1d00 */
[----:B--2---:R-:W-:-:S05]  /*1930*/  @P0 IMAD.WIDE.U32 R130, R241, 0x20, R130 ;  /* 0x00000020f1820825 */ /* 0x004fca00078e0082 */
[----:B------:R1:W5:Y:S04]  /*1940*/  @P0 LDG.E.128 R104, desc[UR6][R130.64] ;  /* 0x0000000682680981 */ /* 0x000368000c1e1d00 */
[----:B------:R1:W5:Y:S01]  /*1950*/  @P0 LDG.E.128 R108, desc[UR6][R130.64+0x10] ;  /* 0x00001006826c0981 */ /* 0x000362000c1e1d00 */
[----:B------:R-:W-:Y:S05]  /*1960*/  @!P1 BRA `(.L_x_16425) ;  /* 0x00000004001c9947 */ /* 0x000fea0003800000 */
[----:B-1---5:R-:W-:Y:S02]  /*1970*/  PRMT R129, R103, 0x7632, R129 ;  /* 0x0000763267817816 */ /* 0x022fe40000000081 */
        /* <DEDUP_REMOVED lines=41> */
.L_x_16426:
        /* <DEDUP_REMOVED lines=29> */
.L_x_16425:
[----:B------:R-:W-:Y:S05]  /*1de0*/  @!P0 BRA `(.L_x_16428) ;  /* 0x0000000000548947 */ /* 0x000fea0003800000 */
[C---:B-1---5:R-:W-:Y:S02]  /*1df0*/  PRMT R128, R132.reuse, 0x7632, R128 ;  /* 0x0000763284807816 */ /* 0x062fe40000000080 */
        /* <DEDUP_REMOVED lines=20> */
.L_x_16428:
[----:B-1---5:R-:W-:Y:S02]  /*1f40*/  PRMT R129, R132, 0x7632, R129 ;  /* 0x0000763284817816 */ /* 0x022fe40000000081 */
        /* <DEDUP_REMOVED lines=11> */
.L_x_16427:
        /* <DEDUP_REMOVED lines=56> */
.L_x_16430:
        /* <DEDUP_REMOVED lines=29> */
.L_x_16429:
        /* <DEDUP_REMOVED lines=22> */
.L_x_16432:
        /* <DEDUP_REMOVED lines=12> */
.L_x_16431:
        /* <DEDUP_REMOVED lines=56> */
.L_x_16434:
        /* <DEDUP_REMOVED lines=29> */
.L_x_16433:
        /* <DEDUP_REMOVED lines=22> */
.L_x_16436:
        /* <DEDUP_REMOVED lines=12> */
.L_x_16435:
        /* <DEDUP_REMOVED lines=14> */
[----:B------:R-:W-:Y:S05]  /*2fc0*/  @!P0 BRA `(.L_x_16438) ;  /* 0x0000000000a48947 */ /* 0x000fea0003800000 */
[----:B-1---5:R-:W-:Y:S02]  /*2fd0*/  PRMT R152, R156, 0x7632, R152 ;  /* 0x000076329c987816 */ /* 0x022fe40000000098 */
[----:B------:R-:W-:Y:S02]  /*2fe0*/  PRMT R160, R158, 0x7632, R160 ;  /* 0x000076329ea07816 */ /* 0x000fe400000000a0 */
[----:B------:R-:W-:Y:S02]  /*2ff0*/  SHF.L.U32 R156, R156, 0x10, RZ ;  /* 0x000000109c9c7819 */ /* 0x000fe400000006ff */
[----:B------:R-:W-:Y:S02]  /*3000*/  SHF.L.U32 R158, R158, 0x10, RZ ;  /* 0x000000109e9e7819 */ /* 0x000fe400000006ff */
[----:B------:R-:W-:Y:S02]  /*3010*/  SHF.L.U32 R155, R100, 0x10, RZ ;  /* 0x00000010649b7819 */ /* 0x000fe400000006ff */
[----:B------:R-:W-:-:S02]  /*3020*/  SHF.L.U32 R161, R102, 0x10, RZ ;  /* 0x0000001066a17819 */ /* 0x000fc400000006ff */
[----:B------:R-:W-:Y:S01]  /*3030*/  PRMT R154, R157, 0x7632, R154 ;  /* 0x000076329d9a7816 */ /* 0x000fe2000000009a */
[--C-:B------:R-:W-:Y:S01]  /*3040*/  FADD.FTZ R155, R155, R156.reuse ;  /* 0x0000009c9b9b7221 */ /* 0x100fe20000010000 */
[----:B------:R-:W-:Y:S01]  /*3050*/  PRMT R156, R101, 0x7632, R156 ;  /* 0x00007632659c7816 */ /* 0x000fe2000000009c */
[--C-:B------:R-:W-:Y:S01]  /*3060*/  FADD.FTZ R161, R161, R158.reuse ;  /* 0x0000009ea1a17221 */ /* 0x100fe20000010000 */
[----:B------:R-:W-:Y:S02]  /*3070*/  PRMT R158, R102, 0x7632, R158 ;  /* 0x00007632669e7816 */ /* 0x000fe4000000009e */
[----:B------:R-:W-:Y:S02]  /*3080*/  PRMT R162, R159, 0x7632, R162 ;  /* 0x000076329fa27816 */ /* 0x000fe400000000a2 */
[----:B------:R-:W-:Y:S02]  /*3090*/  PRMT R153, R100, 0x7632, R153 ;  /* 0x0000763264997816 */ /* 0x000fe40000000099 */
[----:B------:R-:W-:-:S02]  /*30a0*/  PRMT R165, R103, 0x7632, R165 ;  /* 0x0000763267a57816 */ /* 0x000fc400000000a5 */
[----:B------:R-:W-:Y:S02]  /*30b0*/  SHF.L.U32 R164, R159, 0x10, RZ ;  /* 0x000000109fa47819 */ /* 0x000fe400000006ff */
[----:B------:R-:W-:Y:S02]  /*30c0*/  SHF.L.U32 R157, R157, 0x10, RZ ;  /* 0x000000109d9d7819 */ /* 0x000fe400000006ff */
[----:B------:R-:W-:Y:S02]  /*30d0*/  SHF.L.U32 R166, R101, 0x10, RZ ;  /* 0x0000001065a67819 */ /* 0x000fe400000006ff */
[----:B------:R-:W-:Y:S02]  /*30e0*/  SHF.L.U32 R169, R103, 0x10, RZ ;  /* 0x0000001067a97819 */ /* 0x000fe400000006ff */
        /* <DEDUP_REMOVED lines=23> */
.L_x_16438:
[C---:B-1---5:R-:W-:Y:S02]  /*3260*/  PRMT R160, R156.reuse, 0x7632, R160 ;  /* 0x000076329ca07816 */ /* 0x062fe400000000a0 */
[----:B------:R-:W-:Y:S02]  /*3270*/  SHF.L.U32 R152, R156, 0x10, RZ ;  /* 0x000000109c987819 */ /* 0x000fe400000006ff */
[C---:B------:R-:W-:Y:S02]  /*3280*/  PRMT R161, R157.reuse, 0x7632, R161 ;  /* 0x000076329da17816 */ /* 0x040fe400000000a1 */
[----:B------:R-:W-:Y:S02]  /*3290*/  SHF.L.U32 R154, R157, 0x10, RZ ;  /* 0x000000109d9a7819 */ /* 0x000fe400000006ff */
[----:B------:R-:W-:Y:S02]  /*32a0*/  SHF.L.U32 R156, R158, 0x10, RZ ;  /* 0x000000109e9c7819 */ /* 0x000fe400000006ff */
        /* <DEDUP_REMOVED lines=23> */
[----:B------:R-:W-:Y:S01]  /*3420*/  SHF.L.U32 R159, R158, 0x10, RZ ;  /* 0x000000109e9f7819 */ /* 0x000fe200000006ff */
[----:B------:R-:W-:Y:S01]  /*3430*/  FADD.FTZ R158, R167, R166 ;  /* 0x000000a6a79e7221 */ /* 0x000fe20000010000 */
[----:B------:R-:W-:-:S03]  /*3440*/  FADD.FTZ R157, R164, R157 ;  /* 0x0000009da49d7221 */ /* 0x000fc60000010000 */
[----:B------:R-:W-:Y:S01]  /*3450*/  FADD.FTZ R159, R168, R159 ;  /* 0x0000009fa89f7221 */ /* 0x000fe20000010000 */
[----:B------:R-:W-:Y:S06]  /*3460*/  BRA `(.L_x_16439) ;  /* 0x0000000000887947 */ /* 0x000fec0003800000 */
.L_x_16437:
        /* <DEDUP_REMOVED lines=22> */
.L_x_16440:
        /* <DEDUP_REMOVED lines=12> */
.L_x_16439:
        /* <DEDUP_REMOVED lines=56> */
.L_x_16442:
        /* <DEDUP_REMOVED lines=33> */
.L_x_16441:
[----:B------:R-:W-:Y:S05]  /*3c20*/  @!P0 BRA `(.L_x_16444) ;  /* 0x0000000000548947 */ /* 0x000fea0003800000 */
[C---:B-1---5:R-:W-:Y:S02]  /*3c30*/  PRMT R160, R164.reuse, 0x7632, R160 ;  /* 0x00007632a4a07816 */ /* 0x062fe400000000a0 */
[----:B------:R-:W-:Y:S02]  /*3c40*/  SHF.L.U32 R161, R164, 0x10, RZ ;  /* 0x00000010a4a17819 */ /* 0x000fe400000006ff */
[----:B------:R-:W-:Y:S02]  /*3c50*/  PRMT R162, R165, 0x7632, R162 ;  /* 0x00007632a5a27816 */ /* 0x000fe400000000a2 */
[----:B------:R-:W-:Y:S02]  /*3c60*/  PRMT R163, R166, 0x7632, R163 ;  /* 0x00007632a6a37816 */ /* 0x000fe400000000a3 */
[----:B------:R-:W-:Y:S02]  /*3c70*/  PRMT R164, R167, 0x7632, R164 ;  /* 0x00007632a7a47816 */ /* 0x000fe400000000a4 */
        /* <DEDUP_REMOVED lines=16> */
.L_x_16444:
        /* <DEDUP_REMOVED lines=12> */
.L_x_16443:
        /* <DEDUP_REMOVED lines=15> */
[----:B-1---5:R-:W-:Y:S02]  /*3f30*/  SHF.L.U32 R171, R173, 0x10, RZ ;  /* 0x00000010adab7819 */ /* 0x022fe400000006ff */
[----:B------:R-:W-:Y:S02]  /*3f40*/  SHF.L.U32 R170, R101, 0x10, RZ ;  /* 0x0000001065aa7819 */ /* 0x000fe400000006ff */
[----:B------:R-:W-:Y:S02]  /*3f50*/  SHF.L.U32 R169, R172, 0x10, RZ ;  /* 0x00000010aca97819 */ /* 0x000fe400000006ff */
[----:B------:R-:W-:Y:S01]  /*3f60*/  SHF.L.U32 R168, R100, 0x10, RZ ;  /* 0x0000001064a87819 */ /* 0x000fe200000006ff */
[----:B------:R-:W-:Y:S01]  /*3f70*/  FADD.FTZ R171, R170, R171 ;  /* 0x000000abaaab7221 */ /* 0x000fe20000010000 */
[C---:B------:R-:W-:Y:S02]  /*3f80*/  PRMT R179, R174.reuse, 0x7632, R179 ;  /* 0x00007632aeb37816 */ /* 0x040fe400000000b3 */
[----:B------:R-:W-:Y:S01]  /*3f90*/  SHF.L.U32 R180, R174, 0x10, RZ ;  /* 0x00000010aeb47819 */ /* 0x000fe200000006ff */
[----:B------:R-:W-:Y:S01]  /*3fa0*/  FADD.FTZ R169, R168, R169 ;  /* 0x000000a9a8a97221 */ /* 0x000fe20000010000 */
[----:B------:R-:W-:-:S02]  /*3fb0*/  PRMT R170, R173, 0x7632, R170 ;  /* 0x00007632adaa7816 */ /* 0x000fc400000000aa */
[----:B------:R-:W-:Y:S02]  /*3fc0*/  PRMT R174, R101, 0x7632, R174 ;  /* 0x0000763265ae7816 */ /* 0x000fe400000000ae */
[----:B------:R-:W-:Y:S02]  /*3fd0*/  PRMT R172, R172, 0x7632, R172 ;  /* 0x00007632acac7816 */ /* 0x000fe400000000ac */
[----:B------:R-:W-:Y:S02]  /*3fe0*/  PRMT R168, R100, 0x7632, R168 ;  /* 0x0000763264a87816 */ /* 0x000fe400000000a8 */
[----:B------:R-:W-:Y:S02]  /*3ff0*/  SHF.L.U32 R170, R170, 0x10, RZ ;  /* 0x00000010aaaa7819 */ /* 0x000fe400000006ff */
[----:B------:R-:W-:Y:S02]  /*4000*/  SHF.L.U32 R177, R174, 0x10, RZ ;  /* 0x00000010aeb17819 */ /* 0x000fe400000006ff */
[----:B------:R-:W-:-:S02]  /*4010*/  SHF.L.U32 R172, R172, 0x10, RZ ;  /* 0x00000010acac7819 */ /* 0x000fc400000006ff */
[----:B------:R-:W-:Y:S01]  /*4020*/  SHF.L.U32 R173, R168, 0x10, RZ ;  /* 0x00000010a8ad7819 */ /* 0x000fe200000006ff */
[----:B------:R-:W-:Y:S01]  /*4030*/  FADD.FTZ R178, R170, R177 ;  /* 0x000000b1aab27221 */ /* 0x000fe20000010000 */
[----:B------:R-:W-:Y:S02]  /*4040*/  PRMT R174, R175, 0x7632, R174 ;  /* 0x00007632afae7816 */ /* 0x000fe400000000ae */
[----:B------:R-:W-:Y:S01]  /*4050*/  PRMT R168, R102, 0x7632, R168 ;  /* 0x0000763266a87816 */ /* 0x000fe200000000a8 */
[----:B------:R-:W-:Y:S01]  /*4060*/  FADD.FTZ R176, R172, R173 ;  /* 0x000000adacb07221 */ /* 0x000fe20000010000 */
[----:B------:R-:W-:Y:S02]  /*4070*/  PRMT R170, R103, 0x7632, R170 ;  /* 0x0000763267aa7816 */ /* 0x000fe400000000aa */
        /* <DEDUP_REMOVED lines=20> */
.L_x_16446:
[----:B-1---5:R-:W-:Y:S02]  /*41c0*/  SHF.L.U32 R168, R172, 0x10, RZ ;  /* 0x00000010aca87819 */ /* 0x022fe400000006ff */
[----:B------:R-:W-:Y:S02]  /*41d0*/  SHF.L.U32 R169, R100, 0x10, RZ ;  /* 0x0000001064a97819 */ /* 0x000fe400000006ff */
[----:B------:R-:W-:Y:S02]  /*41e0*/  SHF.L.U32 R170, R173, 0x10, RZ ;  /* 0x00000010adaa7819 */ /* 0x000fe400000006ff */
[----:B------:R-:W-:Y:S01]  /*41f0*/  SHF.L.U32 R171, R101, 0x10, RZ ;  /* 0x0000001065ab7819 */ /* 0x000fe200000006ff */
[----:B------:R-:W-:Y:S01]  /*4200*/  FADD.FTZ R168, R169, R168 ;  /* 0x000000a8a9a87221 */ /* 0x000fe20000010000 */
[----:B------:R-:W-:Y:S02]  /*4210*/  PRMT R172, R172, 0x7632, R172 ;  /* 0x00007632acac7816 */ /* 0x000fe400000000ac */
[----:B------:R-:W-:Y:S01]  /*4220*/  PRMT R169, R100, 0x7632, R169 ;  /* 0x0000763264a97816 */ /* 0x000fe200000000a9 */
[----:B------:R-:W-:Y:S01]  /*4230*/  FADD.FTZ R170, R171, R170 ;  /* 0x000000aaabaa7221 */ /* 0x000fe20000010000 */
[----:B------:R-:W-:-:S02]  /*4240*/  PRMT R173, R173, 0x7632, R173 ;  /* 0x00007632adad7816 */ /* 0x000fc400000000ad */
[----:B------:R-:W-:Y:S02]  /*4250*/  PRMT R171, R101, 0x7632, R171 ;  /* 0x0000763265ab7816 */ /* 0x000fe400000000ab */
[C---:B------:R-:W-:Y:S02]  /*4260*/  PRMT R176, R174.reuse, 0x7632, R176 ;  /* 0x00007632aeb07816 */ /* 0x040fe400000000b0 */
[----:B------:R-:W-:Y:S02]  /*4270*/  SHF.L.U32 R177, R174, 0x10, RZ ;  /* 0x00000010aeb17819 */ /* 0x000fe400000006ff */
        /* <DEDUP_REMOVED lines=17> */
[----:B------:R-:W-:Y:S02]  /*4390*/  FADD.FTZ R172, R172, R177 ;  /* 0x000000b1acac7221 */ /* 0x000fe40000010000 */
[----:B------:R-:W-:-:S02]  /*43a0*/  FADD.FTZ R174, R178, R179 ;  /* 0x000000b3b2ae7221 */ /* 0x000fc40000010000 */
[----:B------:R-:W-:Y:S01]  /*43b0*/  FADD.FTZ R175, R180, R175 ;  /* 0x000000afb4af7221 */ /* 0x000fe20000010000 */
[----:B------:R-:W-:Y:S06]  /*43c0*/  BRA `(.L_x_16447) ;  /* 0x0000000000887947 */ /* 0x000fec0003800000 */
.L_x_16445:
        /* <DEDUP_REMOVED lines=22> */
.L_x_16448:
        /* <DEDUP_REMOVED lines=12> */
.L_x_16447:
[----:B------:R-:W0:Y:S01]  /*45f0*/  @P1 LDC.64 R178, c[0x0][0x398] ;  /* 0x0000e600ffb21b82 */ /* 0x000e220000000a00 */
[----:B------:R-:W-:Y:S01]  /*4600*/  IADD3 R248, PT, PT, R244, 0x100, RZ ;  /* 0x00000100f4f87810 */ /* 0x000fe20007ffe0ff */
[----:B------:R-:W-:-:S06]  /*4610*/  IMAD.WIDE.U32 R180, R247, 0x20, R250 ;  /* 0x00000020f7b47825 */ /* 0x000fcc00078e00fa */
[----:B------:R-:W1:Y:S01]  /*4620*/  @P0 LDC.64 R176, c[0x0][0x3a0] ;  /* 0x0000e800ffb00b82 */ /* 0x000e620000000a00 */
[C---:B------:R-:W-:Y:S01]  /*4630*/  IMAD.WIDE.U32 R184, R248.reuse, 0x10, R188 ;  /* 0x00000010f8b87825 */ /* 0x040fe200078e00bc */
[----:B------:R2:W-:Y:S04]  /*4640*/  STG.E.128 desc[UR6][R180.64], R168 ;  /* 0x000000a8b4007986 */ /* 0x0005e8000c101d06 */
[----:B------:R2:W-:Y:S04]  /*4650*/  STG.E.128 desc[UR6][R180.64+0x10], R172 ;  /* 0x000010acb4007986 */ /* 0x0005e8000c101d06 */
[----:B------:R-:W5:Y:S01]  /*4660*/  LDG.E.128 R184, desc[UR6][R184.64] ;  /* 0x00000006b8b87981 */ /* 0x000f62000c1e1d00 */
[----:B0-----:R-:W-:-:S05]  /*4670*/  @P1 IMAD.WIDE.U32 R178, R248, 0x10, R178 ;  /* 0x00000010f8b21825 */ /* 0x001fca00078e00b2 */
[----:B------:R2:W5:Y:S01]  /*4680*/  @P1 LDG.E.128 R100, desc[UR6][R178.64] ;  /* 0x00000006b2641981 */ /* 0x000562000c1e1d00 */
[----:B-1----:R-:W-:-:S05]  /*4690*/  @P0 IMAD.WIDE.U32 R176, R248, 0x20, R176 ;  /* 0x00000020f8b00825 */ /* 0x002fca00078e00b0 */
[----:B------:R2:W5:Y:S04]  /*46a0*/  @P0 LDG.E.128 R104, desc[UR6][R176.64] ;  /* 0x00000006b0680981 */ /* 0x000568000c1e1d00 */
[----:B------:R2:W5:Y:S01]  /*46b0*/  @P0 LDG.E.128 R108, desc[UR6][R176.64+0x10] ;  /* 0x00001006b06c0981 */ /* 0x000562000c1e1d00 */
[----:B------:R-:W-:Y:S05]  /*46c0*/  @!P1 BRA `(.L_x_16449) ;  /* 0x00000004002c9947 */ /* 0x000fea0003800000 */
[----:B------:R-:W-:Y:S05]  /*46d0*/  @!P0 BRA `(.L_x_16450) ;  /* 0x0000000000a48947 */ /* 0x000fea0003800000 */
[----:B--2--5:R-:W-:Y:S02]  /*46e0*/  PRMT R176, R184, 0x7632, R176 ;  /* 0x00007632b8b07816 */ /* 0x024fe400000000b0 */
        /* <DEDUP_REMOVED lines=9> */
[----:B------:R-:W-:Y:S02]  /*4780*/  SHF.L.U32 R177, R177, 0x10, RZ ;  /* 0x00000010b1b17819 */ /* 0x000fe400000006ff */
[----:B------:R-:W-:Y:S02]  /*4790*/  SHF.L.U32 R252, R178, 0x10, RZ ;  /* 0x00000010b2fc7819 */ /* 0x000fe400000006ff */
[----:B------:R-:W-:Y:S01]  /*47a0*/  PRMT R178, R102, 0x7632, R178 ;  /* 0x0000763266b27816 */ /* 0x000fe200000000b2 */
[----:B------:R-:W-:Y:S01]  /*47b0*/  FADD.FTZ R194, R176, R177 ;  /* 0x000000b1b0c27221 */ /* 0x000fe20000010000 */
[----:B------:R-:W-:-:S02]  /*47c0*/  SHF.L.U32 R185, R185, 0x10, RZ ;  /* 0x00000010b9b97819 */ /* 0x000fc400000006ff */
[----:B------:R-:W-:Y:S02]  /*47d0*/  SHF.L.U32 R179, R178, 0x10, RZ ;  /* 0x00000010b2b37819 */ /* 0x000fe400000006ff */
[----:B------:R-:W-:Y:S02]  /*47e0*/  SHF.L.U32 R176, R101, 0x10, RZ ;  /* 0x0000001065b07819 */ /* 0x000fe400000006ff */
[----:B------:R-:W-:Y:S01]  /*47f0*/  PRMT R181, R103, 0x7632, R181 ;  /* 0x0000763267b57816 */ /* 0x000fe200000000b5 */
        /* <DEDUP_REMOVED lines=23> */
.L_x_16450:
[----:B--2--5:R-:W-:Y:S02]  /*4970*/  PRMT R177, R184, 0x7632, R177 ;  /* 0x00007632b8b17816 */ /* 0x024fe400000000b1 */
        /* <DEDUP_REMOVED lines=8> */
[----:B------:R-:W-:Y:S02]  /*4a00*/  PRMT R178, R102, 0x7632, R178 ;  /* 0x0000763266b27816 */ /* 0x000fe400000000b2 */
[----:B------:R-:W-:Y:S02]  /*4a10*/  SHF.L.U32 R191, R179, 0x10, RZ ;  /* 0x00000010b3bf7819 */ /* 0x000fe400000006ff */
[----:B------:R-:W-:Y:S02]  /*4a20*/  SHF.L.U32 R176, R176, 0x10, RZ ;  /* 0x00000010b0b07819 */ /* 0x000fe400000006ff */
[----:B------:R-:W-:Y:S02]  /*4a30*/  PRMT R179, R103, 0x7632, R179 ;  /* 0x0000763267b37816 */ /* 0x000fe400000000b3 */
[----:B------:R-:W-:-:S02]  /*4a40*/  SHF.L.U32 R178, R178, 0x10, RZ ;  /* 0x00000010b2b27819 */ /* 0x000fc400000006ff */
[----:B------:R-:W-:Y:S02]  /*4a50*/  PRMT R180, R187, 0x7632, R180 ;  /* 0x00007632bbb47816 */ /* 0x000fe400000000b4 */
[----:B------:R-:W-:Y:S01]  /*4a60*/  SHF.L.U32 R183, R179, 0x10, RZ ;  /* 0x00000010b3b77819 */ /* 0x000fe200000006ff */
[----:B------:R-:W-:Y:S01]  /*4a70*/  FADD.FTZ R179, R181, R176 ;  /* 0x000000b0b5b37221 */ /* 0x000fe20000010000 */
[----:B------:R-:W-:Y:S01]  /*4a80*/  FADD.FTZ R181, R191, R178 ;  /* 0x000000b2bfb57221 */ /* 0x000fe20000010000 */
        /* <DEDUP_REMOVED lines=15> */
.L_x_16449:
[----:B------:R-:W-:Y:S05]  /*4b80*/  @!P0 BRA `(.L_x_16452) ;  /* 0x0000000000548947 */ /* 0x000fea0003800000 */
[----:B--2--5:R-:W-:Y:S02]  /*4b90*/  PRMT R176, R184, 0x7632, R176 ;  /* 0x00007632b8b07816 */ /* 0x024fe400000000b0 */
[----:B------:R-:W-:Y:S02]  /*4ba0*/  PRMT R178, R185, 0x7632, R178 ;  /* 0x00007632b9b27816 */ /* 0x000fe400000000b2 */
[----:B------:R-:W-:Y:S02]  /*4bb0*/  PRMT R179, R186, 0x7632, R179 ;  /* 0x00007632bab37816 */ /* 0x000fe400000000b3 */
[----:B------:R-:W-:Y:S02]  /*4bc0*/  PRMT R180, R187, 0x7632, R180 ;  /* 0x00007632bbb47816 */ /* 0x000fe400000000b4 */
        /* <DEDUP_REMOVED lines=17> */
.L_x_16452:
        /* <DEDUP_REMOVED lines=12> */
.L_x_16451:
[----:B------:R-:W0:Y:S01]  /*4da0*/  @P0 LDC.64 R184, c[0x0][0x3a0] ;  /* 0x0000e800ffb80b82 */ /* 0x000e220000000a00 */
[----:B------:R-:W-:Y:S01]  /*4db0*/  IADD3 R249, PT, PT, R244, 0x120, RZ ;  /* 0x00000120f4f97810 */ /* 0x000fe20007ffe0ff */
[----:B------:R-:W-:-:S05]  /*4dc0*/  IMAD.WIDE.U32 R192, R248, 0x20, R250 ;  /* 0x00000020f8c07825 */ /* 0x000fca00078e00fa */
[----:B------:R1:W-:Y:S01]  /*4dd0*/  STG.E.128 desc[UR6][R192.64], R176 ;  /* 0x000000b0c0007986 */ /* 0x0003e2000c101d06 */
[----:B------:R-:W2:Y:S03]  /*4de0*/  @P1 LDC.64 R186, c[0x0][0x398] ;  /* 0x0000e600ffba1b82 */ /* 0x000ea60000000a00 */
[----:B------:R1:W-:Y:S01]  /*4df0*/  STG.E.128 desc[UR6][R192.64+0x10], R180 ;  /* 0x000010b4c0007986 */ /* 0x0003e2000c101d06 */
[----:B0-----:R-:W-:-:S04]  /*4e00*/  @P0 IMAD.WIDE.U32 R194, R249, 0x20, R184 ;  /* 0x00000020f9c20825 */ /* 0x001fc800078e00b8 */
[C---:B------:R-:W-:Y:S01]  /*4e10*/  IMAD.WIDE.U32 R184, R249.reuse, 0x10, R188 ;  /* 0x00000010f9b87825 */ /* 0x040fe200078e00bc */
[----:B------:R1:W5:Y:S03]  /*4e20*/  @P0 LDG.E.128 R104, desc[UR6][R194.64] ;  /* 0x00000006c2680981 */ /* 0x000366000c1e1d00 */
[----:B--2---:R-:W-:Y:S01]  /*4e30*/  @P1 IMAD.WIDE.U32 R190, R249, 0x10, R186 ;  /* 0x00000010f9be1825 */ /* 0x004fe200078e00ba */
[----:B------:R1:W5:Y:S04]  /*4e40*/  @P0 LDG.E.128 R108, desc[UR6][R194.64+0x10] ;  /* 0x00001006c26c0981 */ /* 0x000368000c1e1d00 */
[----:B------:R1:W5:Y:S04]  /*4e50*/  @P1 LDG.E.128 R100, desc[UR6][R190.64] ;  /* 0x00000006be641981 */ /* 0x000368000c1e1d00 */
[----:B------:R-:W5:Y:S01]  /*4e60*/  LDG.E.128 R184, desc[UR6][R184.64] ;  /* 0x00000006b8b87981 */ /* 0x000f62000c1e1d00 */
[----:B------:R-:W-:Y:S05]  /*4e70*/  @!P1 BRA `(.L_x_16453) ;  /* 0x00000004002c9947 */ /* 0x000fea0003800000 */
[----:B------:R-:W-:Y:S05]  /*4e80*/  @!P0 BRA `(.L_x_16454) ;  /* 0x0000000000a48947 */ /* 0x000fea0003800000 */
[----:B-1---5:R-:W-:Y:S02]  /*4e90*/  PRMT R190, R185, 0x7632, R190 ;  /* 0x00007632b9be7816 */ /* 0x022fe400000000be */
        /* <DEDUP_REMOVED lines=8> */
[----:B------:R-:W-:Y:S01]  /*4f20*/  FADD.FTZ R191, R107, R191 ;  /* 0x000000bf6bbf7221 */ /* 0x000fe20000010000 */
[----:B------:R-:W-:Y:S02]  /*4f30*/  SHF.L.U32 R190, R190, 0x10, RZ ;  /* 0x00000010bebe7819 */ /* 0x000fe400000006ff */
[----:B------:R-:W-:Y:S02]  /*4f40*/  SHF.L.U32 R189, R188, 0x10, RZ ;  /* 0x00000010bcbd7819 */ /* 0x000fe400000006ff */
        /* <DEDUP_REMOVED lines=8> */
[--C-:B------:R-:W-:Y:S01]  /*4fd0*/  FADD.FTZ R189, R189, R188.reuse ;  /* 0x000000bcbdbd7221 */ /* 0x100fe20000010000 */
[C---:B------:R-:W-:Y:S02]  /*4fe0*/  PRMT R188, R186.reuse, 0x7632, R188 ;  /* 0x00007632babc7816 */ /* 0x040fe400000000bc */
        /* <DEDUP_REMOVED lines=8> */
[----:B------:R-:W-:-:S02]  /*5070*/  SHF.L.U32 R187, R187, 0x10, RZ ;  /* 0x00000010bbbb7819 */ /* 0x000fc400000006ff */
[----:B------:R-:W-:Y:S01]  /*5080*/  SHF.L.U32 R188, R188, 0x10, RZ ;  /* 0x00000010bcbc7819 */ /* 0x000fe200000006ff */
[----:B------:R-:W-:Y:S01]  /*5090*/  FADD.FTZ R192, R108, R186 ;  /* 0x000000ba6cc07221 */ /* 0x000fe20000010000 */
[----:B------:R-:W-:-:S03]  /*50a0*/  SHF.L.U32 R184, R103, 0x10, RZ ;  /* 0x0000001067b87819 */ /* 0x000fc600000006ff */
[----:B------:R-:W-:Y:S01]  /*50b0*/  FADD.FTZ R193, R193, R188 ;  /* 0x000000bcc1c17221 */ /* 0x000fe20000010000 */
[----:B------:R-:W-:Y:S01]  /*50c0*/  FADD.FTZ R188, R104, R195 ;  /* 0x000000c368bc7221 */ /* 0x000fe20000010000 */
[----:B------:R-:W-:Y:S01]  /*50d0*/  FADD.FTZ R187, R184, R187 ;  /* 0x000000bbb8bb7221 */ /* 0x000fe20000010000 */
[----:B------:R-:W-:Y:S01]  /*50e0*/  FADD.FTZ R195, R111, R252 ;  /* 0x000000fc6fc37221 */ /* 0x000fe20000010000 */
[----:B------:R-:W-:Y:S02]  /*50f0*/  FADD.FTZ R193, R109, R193 ;  /* 0x000000c16dc17221 */ /* 0x000fe40000010000 */
[----:B------:R-:W-:Y:S01]  /*5100*/  FADD.FTZ R194, R110, R187 ;  /* 0x000000bb6ec27221 */ /* 0x000fe20000010000 */
[----:B------:R-:W-:Y:S06]  /*5110*/  BRA `(.L_x_16455) ;  /* 0x00000004000c7947 */ /* 0x000fec0003800000 */
.L_x_16454:
[----:B-----5:R-:W-:Y:S02]  /*5120*/  PRMT R188, R184, 0x7632, R188 ;  /* 0x00007632b8bc7816 */ /* 0x020fe400000000bc */
[----:B-1----:R-:W-:Y:S02]  /*5130*/  PRMT R190, R185, 0x7632, R190 ;  /* 0x00007632b9be7816 */ /* 0x002fe400000000be */
[----:B------:R-:W-:Y:S02]  /*5140*/  SHF.L.U32 R193, R188, 0x10, RZ ;  /* 0x00000010bcc17819 */ /* 0x000fe400000006ff */
[----:B------:R-:W-:Y:S02]  /*5150*/  PRMT R189, R101, 0x7632, R189 ;  /* 0x0000763265bd7816 */ /* 0x000fe400000000bd */
[----:B------:R-:W-:Y:S02]  /*5160*/  PRMT R188, R100, 0x7632, R188 ;  /* 0x0000763264bc7816 */ /* 0x000fe400000000bc */
[----:B------:R-:W-:-:S02]  /*5170*/  SHF.L.U32 R190, R190, 0x10, RZ ;  /* 0x00000010bebe7819 */ /* 0x000fc400000006ff */
[----:B------:R-:W-:Y:S02]  /*5180*/  SHF.L.U32 R191, R189, 0x10, RZ ;  /* 0x00000010bdbf7819 */ /* 0x000fe400000006ff */
[----:B------:R-:W-:Y:S02]  /*5190*/  SHF.L.U32 R188, R188, 0x10, RZ ;  /* 0x00000010bcbc7819 */ /* 0x000fe400000006ff */
[----:B------:R-:W-:Y:S01]  /*51a0*/  PRMT R192, R187, 0x7632, R192 ;  /* 0x00007632bbc07816 */ /* 0x000fe200000000c0 */
[----:B------:R-:W-:Y:S01]  /*51b0*/  FADD.FTZ R191, R190, R191 ;  /* 0x000000bfbebf7221 */ /* 0x000fe20000010000 */
[----:B------:R-:W-:Y:S01]  /*51c0*/  PRMT R190, R103, 0x7632, R190 ;  /* 0x0000763267be7816 */ /* 0x000fe200000000be */
[--C-:B------:R-:W-:Y:S01]  /*51d0*/  FADD.FTZ R189, R193, R188.reuse ;  /* 0x000000bcc1bd7221 */ /* 0x100fe20000010000 */
[----:B------:R-:W-:Y:S02]  /*51e0*/  PRMT R188, R186, 0x7632, R188 ;  /* 0x00007632babc7816 */ /* 0x000fe400000000bc */
[----:B------:R-:W-:-:S02]  /*51f0*/  SHF.L.U32 R195, R192, 0x10, RZ ;  /* 0x00000010c0c37819 */ /* 0x000fc400000006ff */
[----:B------:R-:W-:Y:S02]  /*5200*/  SHF.L.U32 R190, R190, 0x10, RZ ;  /* 0x00000010bebe7819 */ /* 0x000fe400000006ff */
[----:B------:R-:W-:Y:S02]  /*5210*/  SHF.L.U32 R193, R188, 0x10, RZ ;  /* 0x00000010bcc17819 */ /* 0x000fe400000006ff */
[----:B------:R-:W-:Y:S01]  /*5220*/  PRMT R188, R102, 0x7632, R188 ;  /* 0x0000763266bc7816 */ /* 0x000fe200000000bc */
[----:B------:R-:W-:Y:S01]  /*5230*/  FADD.FTZ R195, R195, R190 ;  /* 0x000000bec3c37221 */ /* 0x000fe20000010000 */
        /* <DEDUP_REMOVED lines=11> */
[----:B------:R-:W-:Y:S01]  /*52f0*/  SHF.L.U32 R194, R103, 0x10, RZ ;  /* 0x0000001067c27819 */ /* 0x000fe200000006ff */
[----:B------:R-:W-:-:S04]  /*5300*/  FADD.FTZ R192, R185, R186 ;  /* 0x000000bab9c07221 */ /* 0x000fc80000010000 */
[----:B------:R-:W-:Y:S01]  /*5310*/  FADD.FTZ R194, R194, R187 ;  /* 0x000000bbc2c27221 */ /* 0x000fe20000010000 */
[----:B------:R-:W-:Y:S06]  /*5320*/  BRA `(.L_x_16455) ;  /* 0x0000000000887947 */ /* 0x000fec0003800000 */
.L_x_16453:
[----:B------:R-:W-:Y:S05]  /*5330*/  @!P0 BRA `(.L_x_16456) ;  /* 0x0000000000548947 */ /* 0x000fea0003800000 */
[C---:B-----5:R-:W-:Y:S02]  /*5340*/  PRMT R252, R184.reuse, 0x7632, R252 ;  /* 0x00007632b8fc7816 */ /* 0x060fe400000000fc */
[----:B------:R-:W-:Y:S02]  /*5350*/  SHF.L.U32 R189, R184, 0x10, RZ ;  /* 0x00000010b8bd7819 */ /* 0x000fe400000006ff */
[----:B-1----:R-:W-:Y:S02]  /*5360*/  PRMT R193, R185, 0x7632, R193 ;  /* 0x00007632b9c17816 */ /* 0x002fe400000000c1 */
[C---:B------:R-:W-:Y:S02]  /*5370*/  PRMT R184, R186.reuse, 0x7632, R184 ;  /* 0x00007632bab87816 */ /* 0x040fe400000000b8 */
[----:B------:R-:W-:Y:S02]  /*5380*/  PRMT R188, R187, 0x7632, R188 ;  /* 0x00007632bbbc7816 */ /* 0x000fe400000000bc */
        /* <DEDUP_REMOVED lines=16> */
.L_x_16456:
[----:B-----5:R-:W-:Y:S02]  /*5490*/  PRMT R189, R184, 0x7632, R189 ;  /* 0x00007632b8bd7816 */ /* 0x020fe400000000bd */
[----:B-1----:R-:W-:Y:S02]  /*54a0*/  PRMT R191, R185, 0x7632, R191 ;  /* 0x00007632b9bf7816 */ /* 0x002fe400000000bf */
        /* <DEDUP_REMOVED lines=10> */
.L_x_16455:
[----:B------:R-:W-:Y:S01]  /*5550*/  FADD.FTZ R184, RZ, R112 ;  /* 0x00000070ffb87221 */ /* 0x000fe20000010000 */
[----:B------:R-:W0:Y:S01]  /*5560*/  S2R R186, SR_TID.X ;  /* 0x0000000000ba7919 */ /* 0x000e220000002100 */
[----:B------:R-:W-:Y:S01]  /*5570*/  IMAD.WIDE.U32 R250, R249, 0x20, R250 ;  /* 0x00000020f9fa7825 */ /* 0x000fe200078e00fa */
[----:B------:R-:W-:-:S03]  /*5580*/  UMOV UR11, 0xffffffff ;  /* 0xffffffff000b7882 */ /* 0x000fc60000000000 */
[----:B------:R-:W-:Y:S01]  /*5590*/  FADD.FTZ R185, R184, R113 ;  /* 0x00000071b8b97221 */ /* 0x000fe20000010000 */
[----:B------:R1:W-:Y:S03]  /*55a0*/  STG.E.128 desc[UR6][R250.64], R188 ;  /* 0x000000bcfa007986 */ /* 0x0003e6000c101d06 */
[----:B------:R-:W-:Y:S01]  /*55b0*/  FADD.FTZ R184, R185, R114 ;  /* 0x00000072b9b87221 */ /* 0x000fe20000010000 */
[----:B------:R1:W-:Y:S03]  /*55c0*/  STG.E.128 desc[UR6][R250.64+0x10], R192 ;  /* 0x000010c0fa007986 */ /* 0x0003e6000c101d06 */
        /* <DEDUP_REMOVED lines=78> */
[----:B-1----:R-:W-:Y:S06]  /*5ab0*/  BRA.DIV UR11, `(.L_x_16457) ;  /* 0x0000002a0ba47947 */ /* 0x002fec000b800000 */
        /* <DEDUP_REMOVED lines=181> */
.L_x_16470:
[----:B01----:R-:W-:Y:S01]  /*6610*/  FADD.FTZ R252, R252, R184 ;  /* 0x000000b8fcfc7221 */ /* 0x003fe20000010000 */
[----:B------:R-:W-:Y:S01]  /*6620*/  FMUL.FTZ R250, R186, R186 ;  /* 0x000000babafa7220 */ /* 0x000fe20000410000 */
[----:B------:R-:W0:Y:S01]  /*6630*/  @!P0 LDC.64 R184, c[0x0][0x3c0] ;  /* 0x0000f000ffb88b82 */ /* 0x000e220000000a00 */
[----:B------:R-:W-:Y:S01]  /*6640*/  ISETP.NE.AND P2, PT, RZ, UR9, PT ;  /* 0x00000009ff007c0c */ /* 0x000fe2000bf45270 */
[----:B------:R-:W-:Y:S01]  /*6650*/  FFMA.FTZ R187, R252, R187, UR10 ;  /* 0x0000000afcbb7e23 */ /* 0x000fe200080100bb */
[----:B------:R-:W-:Y:S02]  /*6660*/  SHF.L.U32 R252, R209, 0x10, RZ ;  /* 0x00000010d1fc7819 */ /* 0x000fe400000006ff */
[----:B------:R-:W-:Y:S02]  /*6670*/  FSEL R250, R250, RZ, P2 ;  /* 0x000000fffafa7208 */ /* 0x000fe40001000000 */
[----:B------:R-:W-:-:S03]  /*6680*/  FSEL R251, R186, RZ, !P2 ;  /* 0x000000ffbafb7208 */ /* 0x000fc60005000000 */
[----:B------:R-:W-:Y:S02]  /*6690*/  FADD.FTZ R250, R187, R250 ;  /* 0x000000fabbfa7221 */ /* 0x000fe40000010000 */
[C---:B------:R-:W-:Y:S01]  /*66a0*/  FADD.FTZ R187, -R251.reuse, R112 ;  /* 0x00000070fbbb7221 */ /* 0x040fe20000010100 */
[C---:B------:R-:W-:Y:S01]  /*66b0*/  FADD.FTZ R113, -R251.reuse, R113 ;  /* 0x00000071fb717221 */ /* 0x040fe20000010100 */
[C---:B------:R-:W-:Y:S01]  /*66c0*/  FADD.FTZ R115, -R251.reuse, R115 ;  /* 0x00000073fb737221 */ /* 0x040fe20000010100 */
[C---:B------:R-:W-:Y:S01]  /*66d0*/  FADD.FTZ R117, -R251.reuse, R117 ;  /* 0x00000075fb757221 */ /* 0x040fe20000010100 */
[----:B------:R-:W1:Y:S01]  /*66e0*/  MUFU.RSQ R250, R250 ;  /* 0x000000fa00fa7308 */ /* 0x000e620000001400 */
[C---:B------:R-:W-:Y:S01]  /*66f0*/  FADD.FTZ R119, -R251.reuse, R119 ;  /* 0x00000077fb777221 */ /* 0x040fe20000010100 */
[C---:B------:R-:W-:Y:S01]  /*6700*/  FADD.FTZ R173, -R251.reuse, R173 ;  /* 0x000000adfbad7221 */ /* 0x040fe20000010100 */
[C---:B------:R-:W-:Y:S01]  /*6710*/  FADD.FTZ R175, -R251.reuse, R175 ;  /* 0x000000affbaf7221 */ /* 0x040fe20000010100 */
[C---:B------:R-:W-:Y:S01]  /*6720*/  FADD.FTZ R177, -R251.reuse, R177 ;  /* 0x000000b1fbb17221 */ /* 0x040fe20000010100 */
        /* <DEDUP_REMOVED lines=13> */
[----:B-1----:R-:W-:Y:S01]  /*6800*/  FMUL.FTZ R112, R250, R187 ;  /* 0x000000bbfa707220 */ /* 0x002fe20000410000 */
[----:B------:R-:W-:Y:S01]  /*6810*/  SHF.L.U32 R187, R20, 0x10, RZ ;  /* 0x0000001014bb7819 */ /* 0x000fe200000006ff */
[C---:B------:R-:W-:Y:S01]  /*6820*/  FMUL.FTZ R113, R250.reuse, R113 ;  /* 0x00000071fa717220 */ /* 0x040fe20000410000 */
[C---:B------:R-:W-:Y:S01]  /*6830*/  FMUL.FTZ R115, R250.reuse, R115 ;  /* 0x00000073fa737220 */ /* 0x040fe20000410000 */
[C---:B------:R-:W-:Y:S01]  /*6840*/  FMUL.FTZ R117, R250.reuse, R117 ;  /* 0x00000075fa757220 */ /* 0x040fe20000410000 */
[C---:B------:R-:W-:Y:S01]  /*6850*/  FMUL.FTZ R119, R250.reuse, R119 ;  /* 0x00000077fa777220 */ /* 0x040fe20000410000 */
[----:B------:R-:W-:Y:S01]  /*6860*/  FMUL.FTZ R173, R250, R173 ;  /* 0x000000adfaad7220 */ /* 0x000fe20000410000 */
[----:B0-----:R-:W0:Y:S01]  /*6870*/  @!P0 LDC.64 R184, c[0x0][0x3c8] ;  /* 0x0000f200ffb88b82 */ /* 0x001e220000000a00 */
[----:B------:R-:W-:Y:S01]  /*6880*/  SHF.L.U32 R186, R60, 0x10, RZ ;  /* 0x000000103cba7819 */ /* 0x000fe200000006ff */
[C---:B------:R-:W-:Y:S01]  /*6890*/  FMUL.FTZ R175, R250.reuse, R175 ;  /* 0x000000affaaf7220 */ /* 0x040fe20000410000 */
[C---:B------:R-:W-:Y:S01]  /*68a0*/  FMUL.FTZ R179, R250.reuse, R179 ;  /* 0x000000b3fab37220 */ /* 0x040fe20000410000 */
[C---:B------:R-:W-:Y:S01]  /*68b0*/  FMUL.FTZ R181, R250.reuse, R181 ;  /* 0x000000b5fab57220 */ /* 0x040fe20000410000 */
[----:B------:R-:W-:Y:S01]  /*68c0*/  FMUL.FTZ R183, R250, R183 ;  /* 0x000000b7fab77220 */ /* 0x000fe20000410000 */
[----:B------:R-:W-:Y:S01]  /*68d0*/  FFMA.FTZ R112, R112, R187, R186 ;  /* 0x000000bb70707223 */ /* 0x000fe200000100ba */
[----:B------:R-:W-:Y:S01]  /*68e0*/  SHF.L.U32 R186, R210, 0x10, RZ ;  /* 0x00000010d2ba7819 */ /* 0x000fe200000006ff */
[C---:B------:R-:W-:Y:S01]  /*68f0*/  FADD.FTZ R129, -R251.reuse, R129 ;  /* 0x00000081fb817221 */ /* 0x040fe20000010100 */
[----:B------:R-:W-:Y:S01]  /*6900*/  SHF.L.U32 R187, R62, 0x10, RZ ;  /* 0x000000103ebb7819 */ /* 0x000fe200000006ff */
        /* <DEDUP_REMOVED lines=15> */
[C---:B------:R-:W-:Y:S01]  /*6a00*/  FMUL.FTZ R151, R250.reuse, R151 ;  /* 0x00000097fa977220 */ /* 0x040fe20000410000 */
[C---:B------:R-:W-:Y:S01]  /*6a10*/  FADD.FTZ R159, -R251.reuse, R159 ;  /* 0x0000009ffb9f7221 */ /* 0x040fe20000010100 */
[C---:B------:R-:W-:Y:S01]  /*6a20*/  FADD.FTZ R161, -R251.reuse, R161 ;  /* 0x000000a1fba17221 */ /* 0x040fe20000010100 */
[C---:B------:R-:W-:Y:S01]  /*6a30*/  FADD.FTZ R163, -R251.reuse, R163 ;  /* 0x000000a3fba37221 */ /* 0x040fe20000010100 */
[----:B------:R0:W-:Y:S01]  /*6a40*/  @!P0 STG.E desc[UR6][R184.64], R250 ;  /* 0x000000fab8008986 */ /* 0x0001e2000c101906 */
[C---:B------:R-:W-:Y:S01]  /*6a50*/  FMUL.FTZ R159, R250.reuse, R159 ;  /* 0x0000009ffa9f7220 */ /* 0x040fe20000410000 */
[C---:B------:R-:W-:Y:S01]  /*6a60*/  FADD.FTZ R165, -R251.reuse, R165 ;  /* 0x000000a5fba57221 */ /* 0x040fe20000010100 */
[C---:B------:R-:W-:Y:S01]  /*6a70*/  FADD.FTZ R167, -R251.reuse, R167 ;  /* 0x000000a7fba77221 */ /* 0x040fe20000010100 */
[C---:B------:R-:W-:Y:S01]  /*6a80*/  FADD.FTZ R169, -R251.reuse, R169 ;  /* 0x000000a9fba97221 */ /* 0x040fe20000010100 */
[----:B------:R-:W-:Y:S01]  /*6a90*/  FADD.FTZ R171, -R251, R171 ;  /* 0x000000abfbab7221 */ /* 0x000fe20000010100 */
[C---:B------:R-:W-:Y:S01]  /*6aa0*/  FMUL.FTZ R165, R250.reuse, R165 ;  /* 0x000000a5faa57220 */ /* 0x040fe20000410000 */
[C---:B------:R-:W-:Y:S01]  /*6ab0*/  FMUL.FTZ R167, R250.reuse, R167 ;  /* 0x000000a7faa77220 */ /* 0x040fe20000410000 */
[----:B0-----:R-:W-:Y:S01]  /*6ac0*/  FFMA.FTZ R185, R113, R186, R252 ;  /* 0x000000ba71b97223 */ /* 0x001fe200000100fc */
[----:B------:R-:W-:Y:S01]  /*6ad0*/  FADD.FTZ R113, -R251, R114 ;  /* 0x00000072fb717221 */ /* 0x000fe20000010100 */
[----:B------:R-:W-:Y:S01]  /*6ae0*/  SHF.L.U32 R114, R21, 0x10, RZ ;  /* 0x0000001015727819 */ /* 0x000fe200000006ff */
[----:B------:R-:W-:Y:S01]  /*6af0*/  IMAD.U32 R186, R205, 0x10000, RZ ;  /* 0x00010000cdba7824 */ /* 0x000fe200078e00ff */
[----:B------:R-:W-:Y:S01]  /*6b00*/  SHF.L.U32 R184, R61, 0x10, RZ ;  /* 0x000000103db87819 */ /* 0x000fe200000006ff */
[----:B------:R-:W-:Y:S01]  /*6b10*/  FMUL.FTZ R113, R250, R113 ;  /* 0x00000071fa717220 */ /* 0x000fe20000410000 */
[----:B------:R-:W-:-:S02]  /*6b20*/  F2FP.BF16.F32.PACK_AB R112, R185, R112 ;  /* 0x00000070b970723e */ /* 0x000fc400000010ff */
[----:B------:R-:W-:Y:S01]  /*6b30*/  SHF.L.U32 R252, R229, 0x10, RZ ;  /* 0x00000010e5fc7819 */ /* 0x000fe200000006ff */
[----:B------:R-:W-:Y:S01]  /*6b40*/  FFMA.FTZ R113, R113, R114, R184 ;  /* 0x0000007271717223 */ /* 0x000fe200000100b8 */
[----:B------:R-:W-:Y:S02]  /*6b50*/  SHF.L.U32 R184, R208, 0x10, RZ ;  /* 0x00000010d0b87819 */ /* 0x000fe400000006ff */
[----:B------:R-:W-:-:S05]  /*6b60*/  SHF.L.U32 R114, R207, 0x10, RZ ;  /* 0x00000010cf727819 */ /* 0x000fca00000006ff */
[----:B------:R-:W-:Y:S01]  /*6b70*/  FFMA.FTZ R184, R115, R184, R114 ;  /* 0x000000b873b87223 */ /* 0x000fe20000010072 */
[----:B------:R-:W-:Y:S01]  /*6b80*/  FADD.FTZ R115, -R251, R116 ;  /* 0x00000074fb737221 */ /* 0x000fe20000010100 */
[----:B------:R-:W-:-:S03]  /*6b90*/  SHF.L.U32 R116, R206, 0x10, RZ ;  /* 0x00000010ce747819 */ /* 0x000fc600000006ff */
[----:B------:R-:W-:Y:S01]  /*6ba0*/  FMUL.FTZ R114, R250, R115 ;  /* 0x00000073fa727220 */ /* 0x000fe20000410000 */
[----:B------:R-:W-:Y:S01]  /*6bb0*/  SHF.L.U32 R115, R22, 0x10, RZ ;  /* 0x0000001016737819 */ /* 0x000fe200000006ff */
[----:B------:R-:W-:Y:S01]  /*6bc0*/  FFMA.FTZ R117, R117, R116, R186 ;  /* 0x0000007475757223 */ /* 0x000fe200000100ba */
[----:B------:R-:W-:Y:S02]  /*6bd0*/  SHF.L.U32 R116, R23, 0x10, RZ ;  /* 0x0000001017747819 */ /* 0x000fe400000006ff */
[----:B------:R-:W-:Y:S01]  /*6be0*/  F2FP.BF16.F32.PACK_AB R113, R184, R113 ;  /* 0x00000071b871723e */ /* 0x000fe200000010ff */
[----:B------:R-:W-:Y:S01]  /*6bf0*/  FFMA.FTZ R114, R114, R115, R187 ;  /* 0x0000007372727223 */ /* 0x000fe200000100bb */
[----:B------:R-:W-:Y:S01]  /*6c00*/  FADD.FTZ R115, -R251, R118 ;  /* 0x00000076fb737221 */ /* 0x000fe20000010100 */
[----:B------:R-:W-:Y:S02]  /*6c10*/  SHF.L.U32 R118, R63, 0x10, RZ ;  /* 0x000000103f767819 */ /* 0x000fe400000006ff */
[----:B------:R-:W-:Y:S01]  /*6c20*/  PRMT R184, R90, 0x7632, R184 ;  /* 0x000076325ab87816 */ /* 0x000fe200000000b8 */
[----:B------:R-:W-:Y:S01]  /*6c30*/  FMUL.FTZ R115, R250, R115 ;  /* 0x00000073fa737220 */ /* 0x000fe20000410000 */
[----:B------:R-:W-:-:S02]  /*6c40*/  F2FP.BF16.F32.PACK_AB R114, R117, R114 ;  /* 0x000000727572723e */ /* 0x000fc400000010ff */
[----:B------:R-:W-:Y:S01]  /*6c50*/  SHF.L.U32 R184, R184, 0x10, RZ ;  /* 0x00000010b8b87819 */ /* 0x000fe200000006ff */
[----:B------:R-:W-:Y:S01]  /*6c60*/  FFMA.FTZ R115, R115, R116, R118 ;  /* 0x0000007473737223 */ /* 0x000fe20000010076 */
[----:B------:R-:W-:Y:S02]  /*6c70*/  SHF.L.U32 R116, R204, 0x10, RZ ;  /* 0x00000010cc747819 */ /* 0x000fe400000006ff */
[----:B------:R-:W-:Y:S02]  /*6c80*/  SHF.L.U32 R118, R203, 0x10, RZ ;  /* 0x00000010cb767819 */ /* 0x000fe400000006ff */
[----:B------:R-:W-:-:S03]  /*6c90*/  PRMT R186, R55, 0x7632, R186 ;  /* 0x0000763237ba7816 */ /* 0x000fc600000000ba */
[----:B------:R-:W-:Y:S01]  /*6ca0*/  FFMA.FTZ R116, R119, R116, R118 ;  /* 0x0000007477747223 */ /* 0x000fe20000010076 */
[----:B------:R-:W-:Y:S02]  /*6cb0*/  SHF.L.U32 R118, R237, 0x10, RZ ;  /* 0x00000010ed767819 */ /* 0x000fe400000006ff */
[----:B------:R-:W-:Y:S02]  /*6cc0*/  PRMT R119, R91, 0x7632, R119 ;  /* 0x000076325b777816 */ /* 0x000fe40000000077 */
[----:B------:R-:W-:Y:S01]  /*6cd0*/  F2FP.BF16.F32.PACK_AB R115, R116, R115 ;  /* 0x000000737473723e */ /* 0x000fe200000010ff */
[----:B------:R-:W-:Y:S01]  /*6ce0*/  FFMA.FTZ R185, R173, R118, R184 ;  /* 0x00000076adb97223 */ /* 0x000fe200000100b8 */
[----:B------:R-:W0:Y:S01]  /*6cf0*/  LDC.64 R116, c[0x0][0x428] ;  /* 0x00010a00ff747b82 */ /* 0x000e220000000a00 */
[----:B------:R-:W-:Y:S01]  /*6d00*/  PRMT R118, R51, 0x7632, R118 ;  /* 0x0000763233767816 */ /* 0x000fe20000000076 */
[----:B------:R-:W-:Y:S01]  /*6d10*/  FMUL.FTZ R173, R250, R189 ;  /* 0x000000bdfaad7220 */ /* 0x000fe20000410000 */
[----:B------:R-:W-:-:S02]  /*6d20*/  PRMT R184, R54, 0x7632, R184 ;  /* 0x0000763236b87816 */ /* 0x000fc400000000b8 */
[----:B------:R-:W-:Y:S02]  /*6d30*/  SHF.L.U32 R118, R118, 0x10, RZ ;  /* 0x0000001076767819 */ /* 0x000fe400000006ff */
[----:B------:R-:W-:Y:S02]  /*6d40*/  SHF.L.U32 R184, R184, 0x10, RZ ;  /* 0x00000010b8b87819 */ /* 0x000fe400000006ff */
[----:B------:R-:W-:Y:S01]  /*6d50*/  SHF.L.U32 R186, R186, 0x10, RZ ;  /* 0x00000010baba7819 */ /* 0x000fe200000006ff */
[----:B0-----:R-:W-:Y:S01]  /*6d60*/  IMAD.WIDE.U32 R116, R244, 0x10, R116 ;  /* 0x00000010f4747825 */ /* 0x001fe200078e0074 */
[----:B------:R-:W-:-:S04]  /*6d70*/  SHF.L.U32 R244, R223, 0x10, RZ ;  /* 0x00000010dff47819 */ /* 0x000fc800000006ff */
[----:B------:R0:W-:Y:S02]  /*6d80*/  STG.E.128 desc[UR6][R116.64], R112 ;  /* 0x0000007074007986 */ /* 0x0001e4000c101d06 */
[----:B0-----:R-:W-:Y:S01]  /*6d90*/  SHF.L.U32 R112, R119, 0x10, RZ ;  /* 0x0000001077707819 */ /* 0x001fe200000006ff */
[C---:B------:R-:W-:Y:S01]  /*6da0*/  FADD.FTZ R113, -R251.reuse, R120 ;  /* 0x00000078fb717221 */ /* 0x040fe20000010100 */
[----:B------:R-:W-:Y:S01]  /*6db0*/  PRMT R114, R92, 0x7632, R114 ;  /* 0x000076325c727816 */ /* 0x000fe20000000072 */
[----:B------:R-:W-:Y:S01]  /*6dc0*/  FADD.FTZ R115, -R251, R122 ;  /* 0x0000007afb737221 */ /* 0x000fe20000010100 */
[----:B------:R-:W-:Y:S01]  /*6dd0*/  SHF.L.U32 R120, R24, 0x10, RZ ;  /* 0x0000001018787819 */ /* 0x000fe200000006ff */
[--C-:B------:R-:W-:Y:S01]  /*6de0*/  FFMA.FTZ R187, R175, R118, R112.reuse ;  /* 0x00000076afbb7223 */ /* 0x100fe20000010070 */
[----:B------:R-:W-:Y:S01]  /*6df0*/  PRMT R112, R52, 0x7632, R112 ;  /* 0x0000763234707816 */ /* 0x000fe20000000070 */
[----:B------:R-:W-:Y:S01]  /*6e00*/  FMUL.FTZ R175, R250, R177 ;  /* 0x000000b1faaf7220 */ /* 0x000fe20000410000 */
[----:B------:R-:W-:Y:S01]  /*6e10*/  SHF.L.U32 R114, R114, 0x10, RZ ;  /* 0x0000001072727819 */ /* 0x000fe200000006ff */
[----:B------:R-:W-:Y:S01]  /*6e20*/  FMUL.FTZ R177, R250, R191 ;  /* 0x000000bffab17220 */ /* 0x000fe20000410000 */
[----:B------:R-:W-:Y:S01]  /*6e30*/  SHF.L.U32 R112, R112, 0x10, RZ ;  /* 0x0000001070707819 */ /* 0x000fe200000006ff */
[C---:B------:R-:W-:Y:S01]  /*6e40*/  FMUL.FTZ R113, R250.reuse, R113 ;  /* 0x00000071fa717220 */ /* 0x040fe20000410000 */
[----:B------:R-:W-:Y:S01]  /*6e50*/  FMUL.FTZ R115, R250, R115 ;  /* 0x00000073fa737220 */ /* 0x000fe20000410000 */
[----:B------:R-:W-:-:S02]  /*6e60*/  SHF.L.U32 R117, R199, 0x10, RZ ;  /* 0x00000010c7757819 */ /* 0x000fc400000006ff */
[----:B------:R-:W-:Y:S01]  /*6e70*/  FFMA.FTZ R175, R175, R112, R114 ;  /* 0x00000070afaf7223 */ /* 0x000fe20000010072 */
[----:B------:R-:W-:Y:S02]  /*6e80*/  PRMT R112, R53, 0x7632, R112 ;  /* 0x0000763235707816 */ /* 0x000fe40000000070 */
[----:B------:R-:W-:Y:S02]  /*6e90*/  PRMT R114, R93, 0x7632, R114 ;  /* 0x000076325d727816 */ /* 0x000fe40000000072 */
[----:B------:R-:W-:Y:S02]  /*6ea0*/  SHF.L.U32 R112, R112, 0x10, RZ ;  /* 0x0000001070707819 */ /* 0x000fe400000006ff */
[----:B------:R-:W-:Y:S02]  /*6eb0*/  SHF.L.U32 R114, R114, 0x10, RZ ;  /* 0x0000001072727819 */ /* 0x000fe400000006ff */
[----:B------:R-:W-:Y:S02]  /*6ec0*/  SHF.L.U32 R122, R26, 0x10, RZ ;  /* 0x000000101a7a7819 */ /* 0x000fe400000006ff */
[----:B------:R-:W-:Y:S01]  /*6ed0*/  SHF.L.U32 R116, R197, 0x10, RZ ;  /* 0x00000010c5747819 */ /* 0x000fe200000006ff */
[----:B------:R-:W-:Y:S01]  /*6ee0*/  FFMA.FTZ R179, R179, R112, R114 ;  /* 0x00000070b3b37223 */ /* 0x000fe20000010072 */
[----:B------:R-:W-:-:S02]  /*6ef0*/  PRMT R112, R94, 0x7632, R112 ;  /* 0x000076325e707816 */ /* 0x000fc40000000070 */
[----:B------:R-:W-:Y:S02]  /*6f00*/  PRMT R114, R96, 0x7632, R114 ;  /* 0x0000763260727816 */ /* 0x000fe40000000072 */
[----:B------:R-:W-:Y:S02]  /*6f10*/  SHF.L.U32 R112, R112, 0x10, RZ ;  /* 0x0000001070707819 */ /* 0x000fe400000006ff */
[----:B------:R-:W-:Y:S02]  /*6f20*/  SHF.L.U32 R114, R114, 0x10, RZ ;  /* 0x0000001072727819 */ /* 0x000fe400000006ff */
[----:B------:R-:W-:Y:S01]  /*6f30*/  SHF.L.U32 R119, R19, 0x10, RZ ;  /* 0x0000001013777819 */ /* 0x000fe200000006ff */
[--C-:B------:R-:W-:Y:S01]  /*6f40*/  FFMA.FTZ R184, R181, R184, R112.reuse ;  /* 0x000000b8b5b87223 */ /* 0x100fe20000010070 */
[----:B------:R-:W-:Y:S01]  /*6f50*/  PRMT R112, R95, 0x7632, R112 ;  /* 0x000076325f707816 */ /* 0x000fe20000000070 */
[----:B------:R-:W-:Y:S01]  /*6f60*/  FMUL.FTZ R181, R250, R193 ;  /* 0x000000c1fab57220 */ /* 0x000fe20000410000 */
[----:B------:R-:W-:-:S02]  /*6f70*/  SHF.L.U32 R118, R17, 0x10, RZ ;  /* 0x0000001011767819 */ /* 0x000fc400000006ff */
[----:B------:R-:W-:-:S05]  /*6f80*/  SHF.L.U32 R112, R112, 0x10, RZ ;  /* 0x0000001070707819 */ /* 0x000fca00000006ff */
[--C-:B------:R-:W-:Y:S01]  /*6f90*/  FFMA.FTZ R186, R183, R186, R112.reuse ;  /* 0x000000bab7ba7223 */ /* 0x100fe20000010070 */
[----:B------:R-:W-:Y:S01]  /*6fa0*/  PRMT R112, R56, 0x7632, R112 ;  /* 0x0000763238707816 */ /* 0x000fe20000000070 */
[----:B------:R-:W-:-:S03]  /*6fb0*/  FMUL.FTZ R183, R250, R195 ;  /* 0x000000c3fab77220 */ /* 0x000fc60000410000 */
[----:B------:R-:W-:-:S05]  /*6fc0*/  SHF.L.U32 R112, R112, 0x10, RZ ;  /* 0x0000001070707819 */ /* 0x000fca00000006ff */
[----:B------:R-:W-:Y:S01]  /*6fd0*/  FFMA.FTZ R173, R173, R112, R114 ;  /* 0x00000070adad7223 */ /* 0x000fe20000010072 */
[----:B------:R-:W-:Y:S02]  /*6fe0*/  PRMT R112, R57, 0x7632, R112 ;  /* 0x0000763239707816 */ /* 0x000fe40000000070 */
[----:B------:R-:W-:Y:S02]  /*6ff0*/  PRMT R114, R97, 0x7632, R114 ;  /* 0x0000763261727816 */ /* 0x000fe40000000072 */
[----:B------:R-:W-:Y:S02]  /*7000*/  SHF.L.U32 R112, R112, 0x10, RZ ;  /* 0x0000001070707819 */ /* 0x000fe400000006ff */
        /* <DEDUP_REMOVED lines=12> */
[----:B------:R-:W-:Y:S02]  /*70d0*/  SHF.L.U32 R112, R64, 0x10, RZ ;  /* 0x0000001040707819 */ /* 0x000fe400000006ff */
[----:B------:R-:W-:-:S03]  /*70e0*/  SHF.L.U32 R114, R201, 0x10, RZ ;  /* 0x00000010c9727819 */ /* 0x000fc600000006ff */
[----:B------:R-:W-:Y:S01]  /*70f0*/  FFMA.FTZ R120, R113, R120, R112 ;  /* 0x0000007871787223 */ /* 0x000fe20000010070 */
[----:B------:R-:W-:Y:S01]  /*7100*/  SHF.L.U32 R112, R202, 0x10, RZ ;  /* 0x00000010ca707819 */ /* 0x000fe200000006ff */
[----:B------:R-:W-:-:S04]  /*7110*/  FMUL.FTZ R113, R250, R121 ;  /* 0x00000079fa717220 */ /* 0x000fc80000410000 */
[----:B------:R-:W-:Y:S01]  /*7120*/  FFMA.FTZ R113, R113, R112, R114 ;  /* 0x0000007071717223 */ /* 0x000fe20000010072 */
[----:B------:R-:W-:Y:S02]  /*7130*/  SHF.L.U32 R112, R25, 0x10, RZ ;  /* 0x0000001019707819 */ /* 0x000fe400000006ff */
[----:B------:R-:W-:Y:S02]  /*7140*/  SHF.L.U32 R114, R65, 0x10, RZ ;  /* 0x0000001041727819 */ /* 0x000fe400000006ff */
[----:B------:R-:W-:-:S03]  /*7150*/  F2FP.BF16.F32.PACK_AB R120, R113, R120 ;  /* 0x000000787178723e */ /* 0x000fc600000010ff */
[----:B------:R-:W-:Y:S01]  /*7160*/  FFMA.FTZ R121, R115, R112, R114 ;  /* 0x0000007073797223 */ /* 0x000fe20000010072 */
[----:B------:R-:W-:Y:S01]  /*7170*/  SHF.L.U32 R115, R200, 0x10, RZ ;  /* 0x00000010c8737819 */ /* 0x000fe200000006ff */
[----:B------:R-:W-:Y:S01]  /*7180*/  FMUL.FTZ R112, R250, R123 ;  /* 0x0000007bfa707220 */ /* 0x000fe20000410000 */
[----:B------:R-:W-:-:S03]  /*7190*/  SHF.L.U32 R114, R66, 0x10, RZ ;  /* 0x0000001042727819 */ /* 0x000fc600000006ff */
[----:B------:R-:W-:Y:S01]  /*71a0*/  FFMA.FTZ R112, R112, R115, R117 ;  /* 0x0000007370707223 */ /* 0x000fe20000010075 */
[----:B------:R-:W-:Y:S01]  /*71b0*/  FADD.FTZ R115, -R251, R124 ;  /* 0x0000007cfb737221 */ /* 0x000fe20000010100 */
[----:B------:R-:W-:Y:S01]  /*71c0*/  FMUL.FTZ R117, R250, R125 ;  /* 0x0000007dfa757220 */ /* 0x000fe20000410000 */
[----:B------:R-:W-:Y:S02]  /*71d0*/  SHF.L.U32 R124, R28, 0x10, RZ ;  /* 0x000000101c7c7819 */ /* 0x000fe400000006ff */
[----:B------:R-:W-:Y:S01]  /*71e0*/  FMUL.FTZ R115, R250, R115 ;  /* 0x00000073fa737220 */ /* 0x000fe20000410000 */
[----:B------:R-:W-:-:S03]  /*71f0*/  F2FP.BF16.F32.PACK_AB R121, R112, R121 ;  /* 0x000000797079723e */ /* 0x000fc600000010ff */
[----:B------:R-:W-:Y:S01]  /*7200*/  FFMA.FTZ R122, R115, R122, R114 ;  /* 0x0000007a737a7223 */ /* 0x000fe20000010072 */
[----:B------:R-:W-:Y:S01]  /*7210*/  SHF.L.U32 R114, R198, 0x10, RZ ;  /* 0x00000010c6727819 */ /* 0x000fe200000006ff */
[----:B------:R-:W-:Y:S01]  /*7220*/  FADD.FTZ R115, -R251, R126 ;  /* 0x0000007efb737221 */ /* 0x000fe20000010100 */
[----:B------:R-:W-:-:S03]  /*7230*/  SHF.L.U32 R126, R30, 0x10, RZ ;  /* 0x000000101e7e7819 */ /* 0x000fc600000006ff */
[----:B------:R-:W-:Y:S01]  /*7240*/  FFMA.FTZ R117, R117, R114, R116 ;  /* 0x0000007275757223 */ /* 0x000fe20000010074 */
[----:B------:R-:W-:Y:S01]  /*7250*/  SHF.L.U32 R114, R27, 0x10, RZ ;  /* 0x000000101b727819 */ /* 0x000fe200000006ff */
[----:B------:R-:W-:Y:S01]  /*7260*/  FMUL.FTZ R115, R250, R115 ;  /* 0x00000073fa737220 */ /* 0x000fe20000410000 */
[----:B------:R-:W-:Y:S02]  /*7270*/  SHF.L.U32 R116, R67, 0x10, RZ ;  /* 0x0000001043747819 */ /* 0x000fe400000006ff */
[----:B------:R-:W-:-:S03]  /*7280*/  F2FP.BF16.F32.PACK_AB R122, R117, R122 ;  /* 0x0000007a757a723e */ /* 0x000fc600000010ff */
[----:B------:R-:W-:Y:S01]  /*7290*/  FFMA.FTZ R123, R115, R114, R116 ;  /* 0x00000072737b7223 */ /* 0x000fe20000010074 */
[----:B------:R-:W-:Y:S01]  /*72a0*/  SHF.L.U32 R115, R196, 0x10, RZ ;  /* 0x00000010c4737819 */ /* 0x000fe200000006ff */
[----:B------:R-:W-:Y:S01]  /*72b0*/  FMUL.FTZ R116, R250, R127 ;  /* 0x0000007ffa747220 */ /* 0x000fe20000410000 */
[----:B------:R-:W-:Y:S02]  /*72c0*/  SHF.L.U32 R114, R68, 0x10, RZ ;  /* 0x0000001044727819 */ /* 0x000fe400000006ff */
[----:B------:R-:W-:Y:S01]  /*72d0*/  SHF.L.U32 R127, R15, 0x10, RZ ;  /* 0x000000100f7f7819 */ /* 0x000fe200000006ff */
[----:B------:R-:W-:Y:S01]  /*72e0*/  FFMA.FTZ R116, R116, R115, R119 ;  /* 0x0000007374747223 */ /* 0x000fe20000010077 */
[C---:B------:R-:W-:Y:S01]  /*72f0*/  FADD.FTZ R115, -R251.reuse, R128 ;  /* 0x00000080fb737221 */ /* 0x040fe20000010100 */
[----:B------:R-:W-:Y:S01]  /*7300*/  FADD.FTZ R119, -R251, R130 ;  /* 0x00000082fb777221 */ /* 0x000fe20000010100 */
[----:B------:R-:W-:Y:S01]  /*7310*/  SHF.L.U32 R128, R13, 0x10, RZ ;  /* 0x000000100d807819 */ /* 0x000fe200000006ff */
[C---:B------:R-:W-:Y:S01]  /*7320*/  FMUL.FTZ R130, R250.reuse, R135 ;  /* 0x00000087fa827220 */ /* 0x040fe20000410000 */
[C---:B------:R-:W-:Y:S01]  /*7330*/  FMUL.FTZ R115, R250.reuse, R115 ;  /* 0x00000073fa737220 */ /* 0x040fe20000410000 */
[C---:B------:R-:W-:Y:S01]  /*7340*/  FMUL.FTZ R119, R250.reuse, R119 ;  /* 0x00000077fa777220 */ /* 0x040fe20000410000 */
[----:B------:R-:W-:Y:S01]  /*7350*/  FMUL.FTZ R135, R250, R141 ;  /* 0x0000008dfa877220 */ /* 0x000fe20000410000 */
[----:B------:R-:W-:Y:S01]  /*7360*/  SHF.L.U32 R141, R77, 0x10, RZ ;  /* 0x000000104d8d7819 */ /* 0x000fe200000006ff */
[----:B------:R-:W-:Y:S01]  /*7370*/  FFMA.FTZ R124, R115, R124, R114 ;  /* 0x0000007c737c7223 */ /* 0x000fe20000010072 */
[----:B------:R-:W-:Y:S01]  /*7380*/  SHF.L.U32 R114, R18, 0x10, RZ ;  /* 0x0000001012727819 */ /* 0x000fe200000006ff */
[C---:B------:R-:W-:Y:S01]  /*7390*/  FMUL.FTZ R115, R250.reuse, R129 ;  /* 0x00000081fa737220 */ /* 0x040fe20000410000 */
[----:B------:R-:W-:Y:S01]  /*73a0*/  FMUL.FTZ R129, R250, R133 ;  /* 0x00000085fa817220 */ /* 0x000fe20000410000 */
[----:B------:R-:W-:-:S02]  /*73b0*/  SHF.L.U32 R133, R73, 0x10, RZ ;  /* 0x0000001049857819 */ /* 0x000fc400000006ff */
[----:B------:R-:W-:Y:S01]  /*73c0*/  FFMA.FTZ R115, R115, R114, R118 ;  /* 0x0000007273737223 */ /* 0x000fe20000010076 */
[----:B------:R-:W-:Y:S02]  /*73d0*/  SHF.L.U32 R114, R29, 0x10, RZ ;  /* 0x000000101d727819 */ /* 0x000fe400000006ff */
[----:B------:R-:W-:Y:S02]  /*73e0*/  SHF.L.U32 R118, R69, 0x10, RZ ;  /* 0x0000001045767819 */ /* 0x000fe400000006ff */
[----:B------:R-:W-:Y:S02]  /*73f0*/  F2FP.BF16.F32.PACK_AB R123, R116, R123 ;  /* 0x0000007b747b723e */ /* 0x000fe400000010ff */
[----:B------:R-:W0:Y:S01]  /*7400*/  LDC.64 R116, c[0x0][0x428] ;  /* 0x00010a00ff747b82 */ /* 0x000e220000000a00 */
[----:B------:R-:W-:Y:S01]  /*7410*/  FFMA.FTZ R125, R119, R114, R118 ;  /* 0x00000072777d7223 */ /* 0x000fe20000010076 */
[----:B------:R-:W-:Y:S01]  /*7420*/  SHF.L.U32 R119, R16, 0x10, RZ ;  /* 0x0000001010777819 */ /* 0x000fe200000006ff */
[----:B------:R-:W-:Y:S01]  /*7430*/  FMUL.FTZ R114, R250, R131 ;  /* 0x00000083fa727220 */ /* 0x000fe20000410000 */
[----:B------:R-:W-:-:S02]  /*7440*/  SHF.L.U32 R118, R70, 0x10, RZ ;  /* 0x0000001046767819 */ /* 0x000fc400000006ff */
[----:B------:R-:W-:Y:S01]  /*7450*/  SHF.L.U32 R131, R11, 0x10, RZ ;  /* 0x000000100b837819 */ /* 0x000fe200000006ff */
[----:B------:R-:W-:Y:S01]  /*7460*/  FFMA.FTZ R114, R114, R119, R127 ;  /* 0x0000007772727223 */ /* 0x000fe2000001007f */
[----:B------:R-:W-:Y:S01]  /*7470*/  FADD.FTZ R119, -R251, R132 ;  /* 0x00000084fb777221 */ /* 0x000fe20000010100 */
[----:B------:R-:W-:Y:S02]  /*7480*/  SHF.L.U32 R132, R9, 0x10, RZ ;  /* 0x0000001009847819 */ /* 0x000fe400000006ff */
[----:B------:R-:W-:Y:S01]  /*7490*/  F2FP.BF16.F32.PACK_AB R124, R115, R124 ;  /* 0x0000007c737c723e */ /* 0x000fe200000010ff */
        /* <DEDUP_REMOVED lines=9> */
[----:B------:R-:W-:Y:S01]  /*7530*/  SHF.L.U32 R128, R71, 0x10, RZ ;  /* 0x0000001047807819 */ /* 0x000fe200000006ff */
[----:B0-----:R-:W-:Y:S01]  /*7540*/  IMAD.WIDE.U32 R112, R242, 0x10, R116 ;  /* 0x00000010f2707825 */ /* 0x001fe200078e0074 */
[----:B------:R-:W-:-:S03]  /*7550*/  F2FP.BF16.F32.PACK_AB R126, R129, R126 ;  /* 0x0000007e817e723e */ /* 0x000fc600000010ff */
[----:B------:R-:W-:Y:S01]  /*7560*/  FFMA.FTZ R127, R119, R118, R128 ;  /* 0x00000076777f7223 */ /* 0x000fe20000010080 */
[----:B------:R-:W-:Y:S01]  /*7570*/  SHF.L.U32 R119, R12, 0x10, RZ ;  /* 0x000000100c777819 */ /* 0x000fe200000006ff */
[----:B------:R-:W-:Y:S01]  /*7580*/  IMAD.WIDE.U32 R114, R243, 0x10, R116 ;  /* 0x00000010f3727825 */ /* 0x000fe200078e0074 */
[----:B------:R-:W-:Y:S02]  /*7590*/  SHF.L.U32 R128, R32, 0x10, RZ ;  /* 0x0000001020807819 */ /* 0x000fe400000006ff */
[----:B------:R-:W-:Y:S01]  /*75a0*/  SHF.L.U32 R118, R72, 0x10, RZ ;  /* 0x0000001048767819 */ /* 0x000fe200000006ff */
[----:B------:R-:W-:Y:S01]  /*75b0*/  FFMA.FTZ R130, R130, R119, R131 ;  /* 0x0000007782827223 */ /* 0x000fe20000010083 */
[C---:B------:R-:W-:Y:S01]  /*75c0*/  FADD.FTZ R119, -R251.reuse, R136 ;  /* 0x00000088fb777221 */ /* 0x040fe20000010100 */
[----:B------:R-:W-:Y:S01]  /*75d0*/  FADD.FTZ R131, -R251, R138 ;  /* 0x0000008afb837221 */ /* 0x000fe20000010100 */
[----:B------:R-:W-:Y:S01]  /*75e0*/  SHF.L.U32 R136, R5, 0x10, RZ ;  /* 0x0000001005887819 */ /* 0x000fe200000006ff */
[----:B------:R-:W-:-:S04]  /*75f0*/  IMAD.WIDE.U32 R242, R249, 0x10, R116 ;  /* 0x00000010f9f27825 */ /* 0x000fc800078e0074 */
[----:B------:R-:W-:Y:S01]  /*7600*/  FMUL.FTZ R119, R250, R119 ;  /* 0x00000077fa777220 */ /* 0x000fe20000410000 */
[----:B------:R-:W-:Y:S02]  /*7610*/  SHF.L.U32 R138, R0, 0x10, RZ ;  /* 0x00000010008a7819 */ /* 0x000fe400000006ff */
[----:B------:R-:W-:Y:S01]  /*7620*/  F2FP.BF16.F32.PACK_AB R127, R130, R127 ;  /* 0x0000007f827f723e */ /* 0x000fe200000010ff */
[----:B------:R-:W-:Y:S01]  /*7630*/  FFMA.FTZ R128, R119, R128, R118 ;  /* 0x0000008077807223 */ /* 0x000fe20000010076 */
[----:B------:R-:W-:Y:S01]  /*7640*/  SHF.L.U32 R118, R10, 0x10, RZ ;  /* 0x000000100a767819 */ /* 0x000fe200000006ff */
[----:B------:R-:W-:Y:S01]  /*7650*/  FMUL.FTZ R119, R250, R137 ;  /* 0x00000089fa777220 */ /* 0x000fe20000410000 */
[----:B------:R-:W-:-:S03]  /*7660*/  SHF.L.U32 R137, R4, 0x10, RZ ;  /* 0x0000001004897819 */ /* 0x000fc600000006ff */
[----:B------:R-:W-:Y:S01]  /*7670*/  FFMA.FTZ R119, R119, R118, R132 ;  /* 0x0000007677777223 */ /* 0x000fe20000010084 */
[----:B------:R-:W-:Y:S01]  /*7680*/  FMUL.FTZ R118, R250, R131 ;  /* 0x00000083fa767220 */ /* 0x000fe20000410000 */
[----:B------:R-:W-:Y:S02]  /*7690*/  SHF.L.U32 R131, R33, 0x10, RZ ;  /* 0x0000001021837819 */ /* 0x000fe400000006ff */
[----:B------:R-:W-:Y:S02]  /*76a0*/  SHF.L.U32 R132, R8, 0x10, RZ ;  /* 0x0000001008847819 */ /* 0x000fe400000006ff */
[----:B------:R-:W-:Y:S01]  /*76b0*/  F2FP.BF16.F32.PACK_AB R128, R119, R128 ;  /* 0x000000807780723e */ /* 0x000fe200000010ff */
[----:B------:R-:W-:Y:S01]  /*76c0*/  FFMA.FTZ R118, R118, R131, R133 ;  /* 0x0000008376767223 */ /* 0x000fe20000010085 */
[----:B------:R-:W-:Y:S01]  /*76d0*/  FMUL.FTZ R133, R250, R139 ;  /* 0x0000008bfa857220 */ /* 0x000fe20000410000 */
[----:B------:R-:W-:Y:S01]  /*76e0*/  FADD.FTZ R131, -R251, R140 ;  /* 0x0000008cfb837221 */ /* 0x000fe20000010100 */
[----:B------:R-:W-:-:S02]  /*76f0*/  SHF.L.U32 R139, R3, 0x10, RZ ;  /* 0x00000010038b7819 */ /* 0x000fc400000006ff */
[----:B------:R-:W-:Y:S01]  /*7700*/  FFMA.FTZ R133, R133, R132, R134 ;  /* 0x0000008485857223 */ /* 0x000fe20000010086 */
[----:B------:R-:W-:Y:S01]  /*7710*/  SHF.L.U32 R134, R34, 0x10, RZ ;  /* 0x0000001022867819 */ /* 0x000fe200000006ff */
[----:B------:R-:W-:Y:S01]  /*7720*/  FMUL.FTZ R131, R250, R131 ;  /* 0x00000083fa837220 */ /* 0x000fe20000410000 */
[----:B------:R-:W-:Y:S02]  /*7730*/  SHF.L.U32 R132, R74, 0x10, RZ ;  /* 0x000000104a847819 */ /* 0x000fe400000006ff */
[----:B------:R-:W-:Y:S02]  /*7740*/  SHF.L.U32 R140, R212, 0x10, RZ ;  /* 0x00000010d48c7819 */ /* 0x000fe400000006ff */
[----:B------:R-:W-:Y:S01]  /*7750*/  F2FP.BF16.F32.PACK_AB R129, R133, R118 ;  /* 0x000000768581723e */ /* 0x000fe200000010ff */
[----:B------:R-:W-:Y:S01]  /*7760*/  FFMA.FTZ R134, R131, R134, R132 ;  /* 0x0000008683867223 */ /* 0x000fe20000010084 */
[----:B------:R-:W-:Y:S01]  /*7770*/  SHF.L.U32 R132, R6, 0x10, RZ ;  /* 0x0000001006847819 */ /* 0x000fe200000006ff */
[----:B------:R-:W-:Y:S01]  /*7780*/  FADD.FTZ R131, -R251, R142 ;  /* 0x0000008efb837221 */ /* 0x000fe20000010100 */
[----:B------:R-:W-:Y:S01]  /*7790*/  FMUL.FTZ R142, R250, R143 ;  /* 0x0000008ffa8e7220 */ /* 0x000fe20000410000 */
[----:B------:R-:W-:-:S02]  /*77a0*/  SHF.L.U32 R143, R78, 0x10, RZ ;  /* 0x000000104e8f7819 */ /* 0x000fc400000006ff */
[----:B------:R-:W-:Y:S01]  /*77b0*/  FFMA.FTZ R135, R135, R132, R136 ;  /* 0x0000008487877223 */ /* 0x000fe20000010088 */
[----:B------:R-:W-:Y:S01]  /*77c0*/  SHF.L.U32 R132, R35, 0x10, RZ ;  /* 0x0000001023847819 */ /* 0x000fe200000006ff */
[----:B------:R-:W-:Y:S01]  /*77d0*/  FMUL.FTZ R131, R250, R131 ;  /* 0x00000083fa837220 */ /* 0x000fe20000410000 */
[----:B------:R-:W-:Y:S01]  /*77e0*/  SHF.L.U32 R136, R75, 0x10, RZ ;  /* 0x000000104b887819 */ /* 0x000fe200000006ff */
[----:B------:R-:W-:Y:S01]  /*77f0*/  FFMA.FTZ R142, R142, R137, R139 ;  /* 0x000000898e8e7223 */ /* 0x000fe2000001008b */
[----:B------:R-:W-:Y:S01]  /*7800*/  FADD.FTZ R137, -R251, R144 ;  /* 0x00000090fb897221 */ /* 0x000fe20000010100 */
[----:B------:R-:W-:Y:S02]  /*7810*/  SHF.L.U32 R139, R76, 0x10, RZ ;  /* 0x000000104c8b7819 */ /* 0x000fe400000006ff */
[----:B------:R-:W-:Y:S01]  /*7820*/  FFMA.FTZ R131, R131, R132, R136 ;  /* 0x0000008483837223 */ /* 0x000fe20000010088 */
[----:B------:R-:W-:Y:S01]  /*7830*/  FMUL.FTZ R132, R250, R137 ;  /* 0x00000089fa847220 */ /* 0x000fe20000410000 */
[----:B------:R-:W-:-:S02]  /*7840*/  SHF.L.U32 R137, R36, 0x10, RZ ;  /* 0x0000001024897819 */ /* 0x000fc400000006ff */
[----:B------:R-:W-:Y:S02]  /*7850*/  SHF.L.U32 R136, R2, 0x10, RZ ;  /* 0x0000001002887819 */ /* 0x000fe400000006ff */
[----:B------:R-:W-:Y:S01]  /*7860*/  SHF.L.U32 R144, R214, 0x10, RZ ;  /* 0x00000010d6907819 */ /* 0x000fe200000006ff */
[----:B------:R-:W-:Y:S01]  /*7870*/  FFMA.FTZ R132, R132, R137, R139 ;  /* 0x0000008984847223 */ /* 0x000fe2000001008b */
[C---:B------:R-:W-:Y:S01]  /*7880*/  FMUL.FTZ R137, R250.reuse, R145 ;  /* 0x00000091fa897220 */ /* 0x040fe20000410000 */
[----:B------:R-:W-:Y:S01]  /*7890*/  FADD.FTZ R139, -R251, R146 ;  /* 0x00000092fb8b7221 */ /* 0x000fe20000010100 */
[----:B------:R-:W-:Y:S01]  /*78a0*/  FMUL.FTZ R145, R250, R149 ;  /* 0x00000095fa917220 */ /* 0x000fe20000410000 */
[----:B------:R-:W-:Y:S01]  /*78b0*/  SHF.L.U32 R146, R218, 0x10, RZ ;  /* 0x00000010da927819 */ /* 0x000fe200000006ff */
        /* <DEDUP_REMOVED lines=15> */
[----:B------:R-:W-:Y:S01]  /*79b0*/  FADD.FTZ R141, -R251, R150 ;  /* 0x00000096fb8d7221 */ /* 0x000fe20000010100 */
[----:B------:R-:W-:Y:S01]  /*79c0*/  FFMA.FTZ R145, R145, R138, R144 ;  /* 0x0000008a91917223 */ /* 0x000fe20000010090 */
[----:B------:R-:W-:Y:S02]  /*79d0*/  SHF.L.U32 R138, R79, 0x10, RZ ;  /* 0x000000104f8a7819 */ /* 0x000fe400000006ff */
[----:B------:R-:W-:Y:S01]  /*79e0*/  FMUL.FTZ R141, R250, R141 ;  /* 0x0000008dfa8d7220 */ /* 0x000fe20000410000 */
[----:B------:R-:W-:Y:S02]  /*79f0*/  SHF.L.U32 R144, R216, 0x10, RZ ;  /* 0x00000010d8907819 */ /* 0x000fe400000006ff */
[----:B------:R-:W-:Y:S01]  /*7a00*/  SHF.L.U32 R143, R80, 0x10, RZ ;  /* 0x00000010508f7819 */ /* 0x000fe200000006ff */
[----:B------:R-:W-:Y:S01]  /*7a10*/  FFMA.FTZ R148, R141, R148, R138 ;  /* 0x000000948d947223 */ /* 0x000fe2000001008a */
[----:B------:R-:W-:Y:S01]  /*7a20*/  SHF.L.U32 R138, R215, 0x10, RZ ;  /* 0x00000010d78a7819 */ /* 0x000fe200000006ff */
[----:B------:R-:W-:Y:S01]  /*7a30*/  FADD.FTZ R141, -R251, R152 ;  /* 0x00000098fb8d7221 */ /* 0x000fe20000010100 */
[----:B------:R-:W-:-:S02]  /*7a40*/  SHF.L.U32 R150, R42, 0x10, RZ ;  /* 0x000000102a967819 */ /* 0x000fc400000006ff */
[----:B------:R-:W-:Y:S01]  /*7a50*/  SHF.L.U32 R152, R222, 0x10, RZ ;  /* 0x00000010de987819 */ /* 0x000fe200000006ff */
        /* <DEDUP_REMOVED lines=13> */
[----:B------:R-:W-:Y:S01]  /*7b30*/  F2FP.BF16.F32.PACK_AB R132, R137, R132 ;  /* 0x000000848984723e */ /* 0x000fe200000010ff */
[----:B------:R-:W-:Y:S01]  /*7b40*/  IMAD.WIDE.U32 R136, R240, 0x10, R116 ;  /* 0x00000010f0887825 */ /* 0x000fe200078e0074 */
[----:B------:R-:W-:-:S03]  /*7b50*/  F2FP.BF16.F32.PACK_AB R131, R142, R131 ;  /* 0x000000838e83723e */ /* 0x000fc600000010ff */
[----:B------:R-:W-:Y:S01]  /*7b60*/  FFMA.FTZ R143, R143, R144, R146 ;  /* 0x000000908f8f7223 */ /* 0x000fe20000010092 */
[----:B------:R-:W-:Y:S01]  /*7b70*/  FMUL.FTZ R146, R250, R155 ;  /* 0x0000009bfa927220 */ /* 0x000fe20000410000 */
[----:B------:R-:W-:Y:S01]  /*7b80*/  SHF.L.U32 R144, R82, 0x10, RZ ;  /* 0x0000001052907819 */ /* 0x000fe200000006ff */
[----:B------:R-:W-:Y:S01]  /*7b90*/  FMUL.FTZ R155, R250, R157 ;  /* 0x0000009dfa9b7220 */ /* 0x000fe20000410000 */
[----:B------:R-:W-:Y:S01]  /*7ba0*/  SHF.L.U32 R157, R228, 0x10, RZ ;  /* 0x00000010e49d7819 */ /* 0x000fe200000006ff */
[----:B------:R-:W-:Y:S01]  /*7bb0*/  FFMA.FTZ R146, R146, R147, R149 ;  /* 0x0000009392927223 */ /* 0x000fe20000010095 */
[----:B------:R-:W-:Y:S01]  /*7bc0*/  FADD.FTZ R147, -R251, R156 ;  /* 0x0000009cfb937221 */ /* 0x000fe20000010100 */
[----:B------:R-:W-:Y:S01]  /*7bd0*/  SHF.L.U32 R149, R84, 0x10, RZ ;  /* 0x0000001054957819 */ /* 0x000fe200000006ff */
[----:B------:R0:W-:Y:S01]  /*7be0*/  STG.E.128 desc[UR6][R136.64], R120 ;  /* 0x0000007888007986 */ /* 0x0001e2000c101d06 */
[----:B------:R-:W-:Y:S01]  /*7bf0*/  SHF.L.U32 R156, R89, 0x10, RZ ;  /* 0x00000010599c7819 */ /* 0x000fe200000006ff */
[----:B------:R-:W-:Y:S01]  /*7c00*/  FMUL.FTZ R147, R250, R147 ;  /* 0x00000093fa937220 */ /* 0x000fe20000410000 */
[----:B------:R-:W-:-:S02]  /*7c10*/  F2FP.BF16.F32.PACK_AB R130, R135, R134 ;  /* 0x000000868782723e */ /* 0x000fc400000010ff */
[----:B------:R-:W-:Y:S01]  /*7c20*/  F2FP.BF16.F32.PACK_AB R135, R151, R148 ;  /* 0x000000949787723e */ /* 0x000fe200000010ff */
[----:B------:R-:W-:Y:S01]  /*7c30*/  FFMA.FTZ R150, R147, R150, R144 ;  /* 0x0000009693967223 */ /* 0x000fe20000010090 */
[----:B------:R-:W-:Y:S01]  /*7c40*/  SHF.L.U32 R144, R221, 0x10, RZ ;  /* 0x00000010dd907819 */ /* 0x000fe200000006ff */
[----:B------:R-:W-:Y:S01]  /*7c50*/  FADD.FTZ R147, -R251, R158 ;  /* 0x0000009efb937221 */ /* 0x000fe20000010100 */
[C---:B------:R-:W-:Y:S01]  /*7c60*/  FMUL.FTZ R158, R250.reuse, R163 ;  /* 0x000000a3fa9e7220 */ /* 0x040fe20000410000 */
[----:B------:R-:W-:Y:S02]  /*7c70*/  F2FP.BF16.F32.PACK_AB R134, R145, R140 ;  /* 0x0000008c9186723e */ /* 0x000fe400000010ff */
[----:B------:R-:W-:Y:S01]  /*7c80*/  FFMA.FTZ R155, R155, R144, R152 ;  /* 0x000000909b9b7223 */ /* 0x000fe20000010098 */
[----:B------:R-:W-:Y:S01]  /*7c90*/  SHF.L.U32 R144, R43, 0x10, RZ ;  /* 0x000000102b907819 */ /* 0x000fe200000006ff */
[----:B------:R-:W-:Y:S01]  /*7ca0*/  FMUL.FTZ R147, R250, R147 ;  /* 0x00000093fa937220 */ /* 0x000fe20000410000 */
[----:B------:R-:W-:Y:S01]  /*7cb0*/  SHF.L.U32 R152, R83, 0x10, RZ ;  /* 0x0000001053987819 */ /* 0x000fe200000006ff */
[----:B0-----:R-:W0:Y:S04]  /*7cc0*/  LDC.64 R136, c[0x0][0x380] ;  /* 0x0000e000ff887b82 */ /* 0x001e280000000a00 */
[----:B------:R-:W-:Y:S01]  /*7cd0*/  FFMA.FTZ R189, R147, R144, R152 ;  /* 0x0000009093bd7223 */ /* 0x000fe20000010098 */
[----:B------:R-:W-:Y:S01]  /*7ce0*/  SHF.L.U32 R144, R224, 0x10, RZ ;  /* 0x00000010e0907819 */ /* 0x000fe200000006ff */
[----:B------:R-:W-:Y:S01]  /*7cf0*/  FADD.FTZ R147, -R251, R160 ;  /* 0x000000a0fb937221 */ /* 0x000fe20000010100 */
[----:B------:R-:W-:-:S02]  /*7d00*/  SHF.L.U32 R152, R225, 0x10, RZ ;  /* 0x00000010e1987819 */ /* 0x000fc400000006ff */
[----:B------:R-:W-:Y:S01]  /*7d10*/  SHF.L.U32 R160, R94, 0x10, RZ ;  /* 0x000000105ea07819 */ /* 0x000fe200000006ff */
[----:B------:R-:W-:Y:S01]  /*7d20*/  FFMA.FTZ R244, R159, R244, R144 ;  /* 0x000000f49ff47223 */ /* 0x000fe20000010090 */
[----:B------:R-:W-:Y:S01]  /*7d30*/  FMUL.FTZ R144, R250, R147 ;  /* 0x00000093fa907220 */ /* 0x000fe20000410000 */
[----:B------:R-:W-:-:S05]  /*7d40*/  SHF.L.U32 R147, R44, 0x10, RZ ;  /* 0x000000102c937819 */ /* 0x000fca00000006ff */
[----:B------:R-:W-:Y:S01]  /*7d50*/  FFMA.FTZ R144, R144, R147, R149 ;  /* 0x0000009390907223 */ /* 0x000fe20000010095 */
[----:B------:R-:W-:Y:S01]  /*7d60*/  FMUL.FTZ R147, R250, R161 ;  /* 0x000000a1fa937220 */ /* 0x000fe20000410000 */
[----:B------:R-:W-:Y:S01]  /*7d70*/  FADD.FTZ R149, -R251, R162 ;  /* 0x000000a2fb957221 */ /* 0x000fe20000010100 */
[----:B------:R-:W-:Y:S02]  /*7d80*/  SHF.L.U32 R161, R234, 0x10, RZ ;  /* 0x00000010eaa17819 */ /* 0x000fe400000006ff */
[----:B------:R-:W-:Y:S01]  /*7d90*/  FFMA.FTZ R147, R147, R152, R154 ;  /* 0x0000009893937223 */ /* 0x000fe2000001009a */
[----:B------:R-:W-:Y:S01]  /*7da0*/  SHF.L.U32 R152, R45, 0x10, RZ ;  /* 0x000000102d987819 */ /* 0x000fe200000006ff */
[----:B------:R-:W-:Y:S01]  /*7db0*/  FMUL.FTZ R149, R250, R149 ;  /* 0x00000095fa957220 */ /* 0x000fe20000410000 */
[----:B------:R-:W-:Y:S02]  /*7dc0*/  SHF.L.U32 R154, R85, 0x10, RZ ;  /* 0x00000010559a7819 */ /* 0x000fe400000006ff */
[----:B------:R-:W-:-:S02]  /*7dd0*/  SHF.L.U32 R162, R53, 0x10, RZ ;  /* 0x0000001035a27819 */ /* 0x000fc400000006ff */
[----:B0-----:R-:W-:Y:S01]  /*7de0*/  LEA R238, R136, R238, 0x2 ;  /* 0x000000ee88ee7211 */ /* 0x001fe200078e10ff */
[----:B------:R-:W-:Y:S01]  /*7df0*/  FFMA.FTZ R153, R149, R152, R154 ;  /* 0x0000009895997223 */ /* 0x000fe2000001009a */
[----:B------:R-:W-:Y:S02]  /*7e00*/  SHF.L.U32 R149, R227, 0x10, RZ ;  /* 0x00000010e3957819 */ /* 0x000fe400000006ff */
[----:B------:R-:W-:Y:S02]  /*7e10*/  SHF.L.U32 R152, R46, 0x10, RZ ;  /* 0x000000102e987819 */ /* 0x000fe400000006ff */
[----:B------:R-:W-:Y:S01]  /*7e20*/  SHF.L.U32 R154, R86, 0x10, RZ ;  /* 0x00000010569a7819 */ /* 0x000fe200000006ff */
[----:B------:R-:W-:Y:S01]  /*7e30*/  FFMA.FTZ R158, R158, R149, R157 ;  /* 0x000000959e9e7223 */ /* 0x000fe2000001009d */
[----:B------:R-:W-:Y:S01]  /*7e40*/  FADD.FTZ R149, -R251, R164 ;  /* 0x000000a4fb957221 */ /* 0x000fe20000010100 */
[----:B------:R-:W-:Y:S01]  /*7e50*/  SHF.L.U32 R157, R233, 0x10, RZ ;  /* 0x00000010e99d7819 */ /* 0x000fe200000006ff */
[----:B------:R-:W-:Y:S01]  /*7e60*/  FMUL.FTZ R164, R250, R171 ;  /* 0x000000abfaa47220 */ /* 0x000fe20000410000 */
[----:B------:R-:W-:Y:S01]  /*7e70*/  SHF.L.U32 R171, R96, 0x10, RZ ;  /* 0x0000001060ab7819 */ /* 0x000fe200000006ff */
[----:B------:R-:W-:Y:S01]  /*7e80*/  FMUL.FTZ R149, R250, R149 ;  /* 0x00000095fa957220 */ /* 0x000fe20000410000 */
[----:B------:R-:W-:-:S03]  /*7e90*/  ISETP.GE.AND P0, PT, R238, R137, PT ;  /* 0x00000089ee00720c */ /* 0x000fc60003f06270 */
[----:B------:R-:W-:Y:S01]  /*7ea0*/  FFMA.FTZ R159, R149, R152, R154 ;  /* 0x00000098959f7223 */ /* 0x000fe2000001009a */
[----:B------:R-:W-:Y:S01]  /*7eb0*/  SHF.L.U32 R152, R230, 0x10, RZ ;  /* 0x00000010e6987819 */ /* 0x000fe200000006ff */
[----:B------:R-:W-:Y:S01]  /*7ec0*/  FADD.FTZ R149, -R251, R166 ;  /* 0x000000a6fb957221 */ /* 0x000fe20000010100 */
[----:B------:R-:W-:Y:S02]  /*7ed0*/  SHF.L.U32 R154, R87, 0x10, RZ ;  /* 0x00000010579a7819 */ /* 0x000fe400000006ff */
[----:B------:R-:W-:Y:S01]  /*7ee0*/  SHF.L.U32 R166, R50, 0x10, RZ ;  /* 0x0000001032a67819 */ /* 0x000fe200000006ff */
[----:B------:R-:W-:Y:S01]  /*7ef0*/  FFMA.FTZ R252, R165, R252, R152 ;  /* 0x000000fca5fc7223 */ /* 0x000fe20000010098 */
[----:B------:R-:W-:Y:S01]  /*7f00*/  SHF.L.U32 R152, R47, 0x10, RZ ;  /* 0x000000102f987819 */ /* 0x000fe200000006ff */
[----:B------:R-:W-:Y:S01]  /*7f10*/  FMUL.FTZ R149, R250, R149 ;  /* 0x00000095fa957220 */ /* 0x000fe20000410000 */
[----:B------:R-:W-:Y:S02]  /*7f20*/  SHF.L.U32 R165, R236, 0x10, RZ ;  /* 0x00000010eca57819 */ /* 0x000fe400000006ff */
[----:B------:R-:W-:Y:S01]  /*7f30*/  F2FP.BF16.F32.PACK_AB R118, R252, R159 ;  /* 0x0000009ffc76723e */ /* 0x000fe200000010ff */
[----:B------:R-:W-:Y:S01]  /*7f40*/  FFMA.FTZ R163, R149, R152, R154 ;  /* 0x0000009895a37223 */ /* 0x000fe2000001009a */
[----:B------:R-:W-:Y:S01]  /*7f50*/  SHF.L.U32 R152, R231, 0x10, RZ ;  /* 0x00000010e7987819 */ /* 0x000fe200000006ff */
[----:B------:R-:W-:Y:S01]  /*7f60*/  FADD.FTZ R149, -R251, R168 ;  /* 0x000000a8fb957221 */ /* 0x000fe20000010100 */
[----:B------:R-:W-:-:S03]  /*7f70*/  SHF.L.U32 R154, R232, 0x10, RZ ;  /* 0x00000010e89a7819 */ /* 0x000fc600000006ff */
[----:B------:R-:W-:Y:S02]  /*7f80*/  FMUL.FTZ R149, R250, R149 ;  /* 0x00000095fa957220 */ /* 0x000fe40000410000 */
[----:B------:R-:W-:Y:S01]  /*7f90*/  FFMA.FTZ R167, R167, R152, R154 ;  /* 0x00000098a7a77223 */ /* 0x000fe2000001009a */
[----:B------:R-:W-:Y:S02]  /*7fa0*/  SHF.L.U32 R152, R48, 0x10, RZ ;  /* 0x0000001030987819 */ /* 0x000fe400000006ff */
[----:B------:R-:W-:Y:S02]  /*7fb0*/  SHF.L.U32 R154, R88, 0x10, RZ ;  /* 0x00000010589a7819 */ /* 0x000fe400000006ff */
[----:B------:R-:W-:-:S03]  /*7fc0*/  F2FP.BF16.F32.PACK_AB R119, R167, R163 ;  /* 0x000000a3a777723e */ /* 0x000fc600000010ff */
[----:B------:R-:W-:Y:S01]  /*7fd0*/  FFMA.FTZ R149, R149, R152, R154 ;  /* 0x0000009895957223 */ /* 0x000fe2000001009a */
[----:B------:R-:W-:Y:S01]  /*7fe0*/  FMUL.FTZ R152, R250, R169 ;  /* 0x000000a9fa987220 */ /* 0x000fe20000410000 */
[----:B------:R-:W-:Y:S01]  /*7ff0*/  SHF.L.U32 R154, R49, 0x10, RZ ;  /* 0x00000010319a7819 */ /* 0x000fe200000006ff */
[C---:B------:R-:W-:Y:S02]  /*8000*/  FADD.FTZ R169, -R251.reuse, R188 ;  /* 0x000000bcfba97221 */ /* 0x040fe40000010100 */
[----:B------:R-:W-:Y:S01]  /*8010*/  FFMA.FTZ R152, R152, R157, R161 ;  /* 0x0000009d98987223 */ /* 0x000fe200000100a1 */
[----:B------:R-:W-:Y:S01]  /*8020*/  FADD.FTZ R157, -R251, R170 ;  /* 0x000000aafb9d7221 */ /* 0x000fe20000010100 */
[----:B------:R-:W-:Y:S02]  /*8030*/  SHF.L.U32 R161, R235, 0x10, RZ ;  /* 0x00000010eba17819 */ /* 0x000fe400000006ff */
[----:B------:R-:W-:Y:S01]  /*8040*/  SHF.L.U32 R170, R51, 0x10, RZ ;  /* 0x0000001033aa7819 */ /* 0x000fe200000006ff */
[----:B------:R-:W-:Y:S01]  /*8050*/  FMUL.FTZ R157, R250, R157 ;  /* 0x0000009dfa9d7220 */ /* 0x000fe20000410000 */
[----:B------:R-:W-:Y:S01]  /*8060*/  F2FP.BF16.F32.PACK_AB R120, R152, R149 ;  /* 0x000000959878723e */ /* 0x000fe200000010ff */
[----:B------:R-:W-:Y:S01]  /*8070*/  FFMA.FTZ R164, R164, R161, R165 ;  /* 0x000000a1a4a47223 */ /* 0x000fe200000100a5 */
[----:B------:R-:W-:Y:S01]  /*8080*/  FADD.FTZ R161, -R251, R172 ;  /* 0x000000acfba17221 */ /* 0x000fe20000010100 */
[----:B------:R-:W-:Y:S01]  /*8090*/  FFMA.FTZ R157, R157, R154, R156 ;  /* 0x0000009a9d9d7223 */ /* 0x000fe2000001009c */
[----:B------:R-:W-:-:S02]  /*80a0*/  SHF.L.U32 R154, R90, 0x10, RZ ;  /* 0x000000105a9a7819 */ /* 0x000fc400000006ff */
[----:B------:R-:W-:Y:S01]  /*80b0*/  FMUL.FTZ R161, R250, R161 ;  /* 0x000000a1faa17220 */ /* 0x000fe20000410000 */
[----:B------:R-:W-:Y:S02]  /*80c0*/  SHF.L.U32 R165, R92, 0x10, RZ ;  /* 0x000000105ca57819 */ /* 0x000fe400000006ff */
[----:B------:R-:W-:Y:S01]  /*80d0*/  F2FP.BF16.F32.PACK_AB R121, R164, R157 ;  /* 0x0000009da479723e */ /* 0x000fe200000010ff */
[----:B------:R-:W-:Y:S01]  /*80e0*/  FFMA.FTZ R166, R161, R166, R154 ;  /* 0x000000a6a1a67223 */ /* 0x000fe2000001009a */
[----:B------:R-:W-:Y:S01]  /*80f0*/  FADD.FTZ R161, -R251, R174 ;  /* 0x000000aefba17221 */ /* 0x000fe20000010100 */
[----:B------:R-:W-:-:S03]  /*8100*/  SHF.L.U32 R154, R91, 0x10, RZ ;  /* 0x000000105b9a7819 */ /* 0x000fc600000006ff */
[----:B------:R-:W-:Y:S01]  /*8110*/  FMUL.FTZ R161, R250, R161 ;  /* 0x000000a1faa17220 */ /* 0x000fe20000410000 */
[----:B------:R-:W-:-:S03]  /*8120*/  F2FP.BF16.F32.PACK_AB R122, R185, R166 ;  /* 0x000000a6b97a723e */ /* 0x000fc600000010ff */
[----:B------:R-:W-:Y:S01]  /*8130*/  FFMA.FTZ R170, R161, R170, R154 ;  /* 0x000000aaa1aa7223 */ /* 0x000fe2000001009a */
[----:B------:R-:W-:Y:S01]  /*8140*/  FADD.FTZ R161, -R251, R176 ;  /* 0x000000b0fba17221 */ /* 0x000fe20000010100 */
[----:B------:R-:W-:-:S03]  /*8150*/  SHF.L.U32 R154, R93, 0x10, RZ ;  /* 0x000000105d9a7819 */ /* 0x000fc600000006ff */
[----:B------:R-:W-:Y:S01]  /*8160*/  FMUL.FTZ R156, R250, R161 ;  /* 0x000000a1fa9c7220 */ /* 0x000fe20000410000 */
[----:B------:R-:W-:Y:S02]  /*8170*/  SHF.L.U32 R161, R52, 0x10, RZ ;  /* 0x0000001034a17819 */ /* 0x000fe400000006ff */
[----:B------:R-:W-:-:S03]  /*8180*/  F2FP.BF16.F32.PACK_AB R123, R187, R170 ;  /* 0x000000aabb7b723e */ /* 0x000fc600000010ff */
[----:B------:R-:W-:Y:S01]  /*8190*/  FFMA.FTZ R156, R156, R161, R165 ;  /* 0x000000a19c9c7223 */ /* 0x000fe200000100a5 */
[C---:B------:R-:W-:Y:S01]  /*81a0*/  FADD.FTZ R161, -R251.reuse, R178 ;  /* 0x000000b2fba17221 */ /* 0x040fe20000010100 */
[----:B------:R-:W-:-:S03]  /*81b0*/  FADD.FTZ R165, -R251, R182 ;  /* 0x000000b6fba57221 */ /* 0x000fc60000010100 */
[C---:B------:R-:W-:Y:S01]  /*81c0*/  FMUL.FTZ R161, R250.reuse, R161 ;  /* 0x000000a1faa17220 */ /* 0x040fe20000410000 */
[----:B------:R-:W-:-:S03]  /*81d0*/  FMUL.FTZ R165, R250, R165 ;  /* 0x000000a5faa57220 */ /* 0x000fc60000410000 */
[----:B------:R-:W-:Y:S01]  /*81e0*/  FFMA.FTZ R162, R161, R162, R154 ;  /* 0x000000a2a1a27223 */ /* 0x000fe2000001009a */
[----:B------:R-:W-:Y:S01]  /*81f0*/  FADD.FTZ R161, -R251, R180 ;  /* 0x000000b4fba17221 */ /* 0x000fe20000010100 */
[----:B------:R-:W-:-:S03]  /*8200*/  SHF.L.U32 R154, R54, 0x10, RZ ;  /* 0x00000010369a7819 */ /* 0x000fc600000006ff */
[----:B------:R-:W-:-:S04]  /*8210*/  FMUL.FTZ R161, R250, R161 ;  /* 0x000000a1faa17220 */ /* 0x000fc80000410000 */
[----:B------:R-:W-:Y:S01]  /*8220*/  FFMA.FTZ R161, R161, R154, R160 ;  /* 0x0000009aa1a17223 */ /* 0x000fe200000100a0 */
[----:B------:R-:W-:Y:S02]  /*8230*/  SHF.L.U32 R154, R55, 0x10, RZ ;  /* 0x00000010379a7819 */ /* 0x000fe400000006ff */
[----:B------:R-:W-:-:S05]  /*8240*/  SHF.L.U32 R160, R95, 0x10, RZ ;  /* 0x000000105fa07819 */ /* 0x000fca00000006ff */
[----:B------:R-:W-:Y:S01]  /*8250*/  FFMA.FTZ R165, R165, R154, R160 ;  /* 0x0000009aa5a57223 */ /* 0x000fe200000100a0 */
[----:B------:R-:W-:Y:S01]  /*8260*/  FMUL.FTZ R154, R250, R169 ;  /* 0x000000a9fa9a7220 */ /* 0x000fe20000410000 */
[----:B------:R-:W-:-:S05]  /*8270*/  SHF.L.U32 R169, R56, 0x10, RZ ;  /* 0x0000001038a97819 */ /* 0x000fca00000006ff */
[----:B------:R-:W-:Y:S01]  /*8280*/  FFMA.FTZ R154, R154, R169, R171 ;  /* 0x000000a99a9a7223 */ /* 0x000fe200000100ab */
[----:B------:R-:W-:Y:S01]  /*8290*/  FADD.FTZ R169, -R251, R190 ;  /* 0x000000befba97221 */ /* 0x000fe20000010100 */
[----:B------:R-:W-:Y:S01]  /*82a0*/  SHF.L.U32 R171, R97, 0x10, RZ ;  /* 0x0000001061ab7819 */ /* 0x000fe200000006ff */
[----:B------:R-:W-:-:S04]  /*82b0*/  IMAD.WIDE.U32 R190, R245, 0x10, R116 ;  /* 0x00000010f5be7825 */ /* 0x000fc800078e0074 */
[----:B------:R-:W-:Y:S01]  /*82c0*/  FMUL.FTZ R160, R250, R169 ;  /* 0x000000a9faa07220 */ /* 0x000fe20000410000 */
[----:B------:R-:W-:-:S05]  /*82d0*/  SHF.L.U32 R169, R57, 0x10, RZ ;  /* 0x0000001039a97819 */ /* 0x000fca00000006ff */
[----:B------:R-:W-:Y:S01]  /*82e0*/  FFMA.FTZ R160, R160, R169, R171 ;  /* 0x000000a9a0a07223 */ /* 0x000fe200000100ab */
[C---:B------:R-:W-:Y:S01]  /*82f0*/  FADD.FTZ R169, -R251.reuse, R192 ;  /* 0x000000c0fba97221 */ /* 0x040fe20000010100 */
[----:B------:R-:W-:Y:S01]  /*8300*/  FADD.FTZ R251, -R251, R194 ;  /* 0x000000c2fbfb7221 */ /* 0x000fe20000010100 */
[----:B------:R-:W-:Y:S01]  /*8310*/  SHF.L.U32 R171, R98, 0x10, RZ ;  /* 0x0000001062ab7819 */ /* 0x000fe200000006ff */
[----:B------:R-:W-:-:S04]  /*8320*/  IMAD.WIDE.U32 R192, R246, 0x10, R116 ;  /* 0x00000010f6c07825 */ /* 0x000fc800078e0074 */
[----:B------:R-:W-:Y:S01]  /*8330*/  FMUL.FTZ R168, R250, R169 ;  /* 0x000000a9faa87220 */ /* 0x000fe20000410000 */
[----:B------:R-:W-:Y:S01]  /*8340*/  SHF.L.U32 R169, R58, 0x10, RZ ;  /* 0x000000103aa97819 */ /* 0x000fe200000006ff */
[----:B------:R-:W-:Y:S01]  /*8350*/  FMUL.FTZ R172, R250, R251 ;  /* 0x000000fbfaac7220 */ /* 0x000fe20000410000 */
[----:B------:R-:W-:-:S04]  /*8360*/  IMAD.WIDE.U32 R250, R241, 0x10, R116 ;  /* 0x00000010f1fa7825 */ /* 0x000fc800078e0074 */
[----:B------:R-:W-:Y:S01]  /*8370*/  FFMA.FTZ R168, R168, R169, R171 ;  /* 0x000000a9a8a87223 */ /* 0x000fe200000100ab */
[----:B------:R-:W-:Y:S01]  /*8380*/  SHF.L.U32 R169, R59, 0x10, RZ ;  /* 0x000000103ba97819 */ /* 0x000fe200000006ff */
[----:B------:R0:W-:Y:S01]  /*8390*/  STG.E.128 desc[UR6][R250.64], R124 ;  /* 0x0000007cfa007986 */ /* 0x0001e2000c101d06 */
[----:B------:R-:W-:Y:S01]  /*83a0*/  SHF.L.U32 R171, R99, 0x10, RZ ;  /* 0x0000001063ab7819 */ /* 0x000fe200000006ff */
[----:B------:R-:W-:Y:S02]  /*83b0*/  IMAD.WIDE.U32 R194, R247, 0x10, R116 ;  /* 0x00000010f7c27825 */ /* 0x000fe400078e0074 */
[----:B------:R1:W-:Y:S02]  /*83c0*/  STG.E.128 desc[UR6][R112.64], R128 ;  /* 0x0000008070007986 */ /* 0x0003e4000c101d06 */
[----:B------:R-:W-:Y:S01]  /*83d0*/  FFMA.FTZ R172, R172, R169, R171 ;  /* 0x000000a9acac7223 */ /* 0x000fe200000100ab */
[----:B------:R-:W-:Y:S01]  /*83e0*/  IMAD.WIDE.U32 R240, R248, 0x10, R116 ;  /* 0x00000010f8f07825 */ /* 0x000fe200078e0074 */
[----:B------:R2:W-:Y:S01]  /*83f0*/  STG.E.128 desc[UR6][R114.64], R132 ;  /* 0x0000008472007986 */ /* 0x0005e2000c101d06 */
[----:B------:R-:W-:-:S02]  /*8400*/  F2FP.BF16.F32.PACK_AB R117, R158, R153 ;  /* 0x000000999e75723e */ /* 0x000fc400000010ff */
[----:B------:R-:W-:Y:S02]  /*8410*/  F2FP.BF16.F32.PACK_AB R116, R147, R144 ;  /* 0x000000909374723e */ /* 0x000fe400000010ff */
[----:B0-----:R-:W-:Y:S02]  /*8420*/  F2FP.BF16.F32.PACK_AB R127, R186, R165 ;  /* 0x000000a5ba7f723e */ /* 0x001fe400000010ff */
[----:B------:R-:W-:Y:S02]  /*8430*/  F2FP.BF16.F32.PACK_AB R126, R184, R161 ;  /* 0x000000a1b87e723e */ /* 0x000fe400000010ff */
[----:B-1----:R-:W-:Y:S02]  /*8440*/  F2FP.BF16.F32.PACK_AB R113, R146, R143 ;  /* 0x0000008f9271723e */ /* 0x002fe400000010ff */
[----:B------:R-:W-:Y:S02]  /*8450*/  F2FP.BF16.F32.PACK_AB R112, R141, R138 ;  /* 0x0000008a8d70723e */ /* 0x000fe400000010ff */
[----:B--2---:R-:W-:-:S02]  /*8460*/  F2FP.BF16.F32.PACK_AB R115, R244, R189 ;  /* 0x000000bdf473723e */ /* 0x004fc400000010ff */
[----:B------:R-:W-:Y:S02]  /*8470*/  F2FP.BF16.F32.PACK_AB R114, R155, R150 ;  /* 0x000000969b72723e */ /* 0x000fe400000010ff */
[----:B------:R-:W-:Y:S02]  /*8480*/  F2FP.BF16.F32.PACK_AB R125, R179, R162 ;  /* 0x000000a2b37d723e */ /* 0x000fe400000010ff */
[----:B------:R-:W-:Y:S01]  /*8490*/  F2FP.BF16.F32.PACK_AB R124, R175, R156 ;  /* 0x0000009caf7c723e */ /* 0x000fe200000010ff */
[----:B------:R0:W-:Y:S01]  /*84a0*/  STG.E.128 desc[UR6][R190.64], R112 ;  /* 0x00000070be007986 */ /* 0x0001e2000c101d06 */
[----:B------:R-:W-:Y:S02]  /*84b0*/  F2FP.BF16.F32.PACK_AB R131, R183, R172 ;  /* 0x000000acb783723e */ /* 0x000fe400000010ff */
[----:B------:R-:W-:Y:S01]  /*84c0*/  F2FP.BF16.F32.PACK_AB R130, R181, R168 ;  /* 0x000000a8b582723e */ /* 0x000fe200000010ff */
[----:B------:R0:W-:Y:S01]  /*84d0*/  STG.E.128 desc[UR6][R192.64], R116 ;  /* 0x00000074c0007986 */ /* 0x0001e2000c101d06 */
[----:B------:R-:W-:-:S02]  /*84e0*/  F2FP.BF16.F32.PACK_AB R129, R177, R160 ;  /* 0x000000a0b181723e */ /* 0x000fc400000010ff */
[----:B------:R-:W-:Y:S01]  /*84f0*/  F2FP.BF16.F32.PACK_AB R128, R173, R154 ;  /* 0x0000009aad80723e */ /* 0x000fe200000010ff */
[----:B------:R0:W-:Y:S04]  /*8500*/  STG.E.128 desc[UR6][R194.64], R120 ;  /* 0x00000078c2007986 */ /* 0x0001e8000c101d06 */
[----:B------:R0:W-:Y:S04]  /*8510*/  STG.E.128 desc[UR6][R240.64], R124 ;  /* 0x0000007cf0007986 */ /* 0x0001e8000c101d06 */
[----:B------:R0:W-:Y:S01]  /*8520*/  STG.E.128 desc[UR6][R242.64], R128 ;  /* 0x00000080f2007986 */ /* 0x0001e2000c101d06 */
[----:B------:R-:W-:Y:S05]  /*8530*/  @!P0 BRA `(.L_x_16458) ;  /* 0xffffff8000e88947 */ /* 0x000fea000383ffff */
[----:B------:R-:W-:Y:S05]  /*8540*/  EXIT ;  /* 0x000000000000794d */ /* 0x000fea0003800000 */
.L_x_16457:
        /* <DEDUP_REMOVED lines=8> */
.L_x_16460:
[----:B------:R-:W-:Y:S05]  /*85d0*/  BSYNC B0 ;  /* 0x0000000000007941 */ /* 0x000fea0003800000 */
.L_x_16459:
[----:B------:R-:W-:Y:S01]  /*85e0*/  FADD.FTZ R252, R186, R184 ;  /* 0x000000b8bafc7221 */ /* 0x000fe20000010000 */
[----:B------:R-:W-:Y:S01]  /*85f0*/  HFMA2 R251, -RZ, RZ, 0, 1.1920928955078125e-07 ;  /* 0x00000002fffb7431 */ /* 0x000fe200000001ff */
[----:B------:R-:W-:Y:S02]  /*8600*/  MOV R250, 0x1f ;  /* 0x0000001f00fa7802 */ /* 0x000fe40000000f00 */
[----:B------:R-:W-:-:S07]  /*8610*/  MOV R185, 0xffffffff ;  /* 0xffffffff00b97802 */ /* 0x000fce0000000f00 */
[----:B------:R-:W-:Y:S05]  /*8620*/  WARPSYNC.COLLECTIVE R185, `(.L_x_16461) ;  /* 0x00000000b9087348 */ /* 0x000fea0003c00000 */
[----:B------:R0:W1:Y:S02]  /*8630*/  SHFL.BFLY P2, R184, R252, R251, R250 ;  /* 0x0c0000fbfcb87389 */ /* 0x00006400000400fa */
[----:B01----:R-:W-:Y:S05]  /*8640*/  ENDCOLLECTIVE ;  /* 0x000000000000791b */ /* 0x003fea0003800000 */
.L_x_16461:
[----:B------:R-:W-:Y:S02]  /*8650*/  HFMA2 R251, -RZ, RZ, 0, 2.384185791015625e-07 ;  /* 0x00000004fffb7431 */ /* 0x000fe400000001ff */
[----:B------:R-:W-:-:S07]  /*8660*/  FADD.FTZ R252, R252, R184 ;  /* 0x000000b8fcfc7221 */ /* 0x000fce0000010000 */
[----:B------:R-:W-:Y:S05]  /*8670*/  WARPSYNC.COLLECTIVE R185, `(.L_x_16462) ;  /* 0x00000000b9087348 */ /* 0x000fea0003c00000 */
[----:B------:R0:W1:Y:S02]  /*8680*/  SHFL.BFLY P2, R184, R252, R251, R250 ;  /* 0x0c0000fbfcb87389 */ /* 0x00006400000400fa */
[----:B01----:R-:W-:Y:S05]  /*8690*/  ENDCOLLECTIVE ;  /* 0x000000000000791b */ /* 0x003fea0003800000 */
.L_x_16462:
[----:B------:R-:W-:Y:S02]  /*86a0*/  HFMA2 R251, -RZ, RZ, 0, 4.76837158203125e-07 ;  /* 0x00000008fffb7431 */ /* 0x000fe400000001ff */
[----:B------:R-:W-:-:S05]  /*86b0*/  FADD.FTZ R187, R252, R184 ;  /* 0x000000b8fcbb7221 */ /* 0x000fca0000010000 */
[----:B------:R-:W-:-:S07]  /*86c0*/  MOV R252, R187 ;  /* 0x000000bb00fc7202 */ /* 0x000fce0000000f00 */
[----:B------:R-:W-:Y:S05]  /*86d0*/  WARPSYNC.COLLECTIVE R185, `(.L_x_16463) ;  /* 0x00000000b9087348 */ /* 0x000fea0003c00000 */
[----:B------:R0:W1:Y:S02]  /*86e0*/  SHFL.BFLY P2, R184, R252, R251, R250 ;  /* 0x0c0000fbfcb87389 */ /* 0x00006400000400fa */
[----:B01----:R-:W-:Y:S05]  /*86f0*/  ENDCOLLECTIVE ;  /* 0x000000000000791b */ /* 0x003fea0003800000 */
.L_x_16463:
[----:B------:R-:W-:Y:S02]  /*8700*/  HFMA2 R251, -RZ, RZ, 0, 9.5367431640625e-07 ;  /* 0x00000010fffb7431 */ /* 0x000fe400000001ff */
[----:B------:R-:W-:Y:S02]  /*8710*/  FADD.FTZ R186, R187, R184 ;  /* 0x000000b8bbba7221 */ /* 0x000fe40000010000 */
[----:B------:R-:W0:Y:S03]  /*8720*/  LDC R187, c[0x0][0x400] ;  /* 0x00010000ffbb7b82 */ /* 0x000e260000000800 */
[----:B------:R-:W-:-:S07]  /*8730*/  MOV R252, R186 ;  /* 0x000000ba00fc7202 */ /* 0x000fce0000000f00 */
[----:B0-----:R-:W-:Y:S05]  /*8740*/  WARPSYNC.COLLECTIVE R185, `(.L_x_16464) ;  /* 0x00000000b9087348 */ /* 0x001fea0003c00000 */
[----:B------:R1:W2:Y:S02]  /*8750*/  SHFL.BFLY P2, R184, R252, R251, R250 ;  /* 0x0c0000fbfcb87389 */ /* 0x0002a400000400fa */
[----:B012---:R-:W-:Y:S05]  /*8760*/  ENDCOLLECTIVE ;  /* 0x000000000000791b */ /* 0x007fea0003800000 */
.L_x_16464:
[----:B------:R-:W-:Y:S01]  /*8770*/  MOV R251, 0x1 ;  /* 0x0000000100fb7802 */ /* 0x000fe20000000f00 */
        /* <DEDUP_REMOVED lines=162> */
[----:B------:R-:W-:-:S07]  /*91a0*/  MOV R185, 0xffffffff ;  /* 0xffffffff00b97802 */ /* 0x000fce0000000f00 */
[----:B------:R-:W-:Y:S05]  /*91b0*/  WARPSYNC.COLLECTIVE R185, `(.L_x_16465) ;  /* 0x00000000b9087348 */ /* 0x000fea0003c00000 */
[----:B------:R0:W1:Y:S02]  /*91c0*/  SHFL.BFLY P2, R184, R252, R251, R250 ;  /* 0x0c0000fbfcb87389 */ /* 0x00006400000400fa */
[----:B01----:R-:W-:Y:S05]  /*91d0*/  ENDCOLLECTIVE ;  /* 0x000000000000791b */ /* 0x003fea0003800000 */
.L_x_16465:
[----:B------:R-:W-:Y:S02]  /*91e0*/  HFMA2 R251, -RZ, RZ, 0, 1.1920928955078125e-07 ;  /* 0x00000002fffb7431 */ /* 0x000fe400000001ff */
[----:B------:R-:W-:-:S07]  /*91f0*/  FADD.FTZ R252, R252, R184 ;  /* 0x000000b8fcfc7221 */ /* 0x000fce0000010000 */
[----:B------:R-:W-:Y:S05]  /*9200*/  WARPSYNC.COLLECTIVE R185, `(.L_x_16466) ;  /* 0x00000000b9087348 */ /* 0x000fea0003c00000 */
[----:B------:R0:W1:Y:S02]  /*9210*/  SHFL.BFLY P2, R184, R252, R251, R250 ;  /* 0x0c0000fbfcb87389 */ /* 0x00006400000400fa */
[----:B01----:R-:W-:Y:S05]  /*9220*/  ENDCOLLECTIVE ;  /* 0x000000000000791b */ /* 0x003fea0003800000 */
.L_x_16466:
[----:B------:R-:W-:Y:S01]  /*9230*/  MOV R251, 0x4 ;  /* 0x0000000400fb7802 */ /* 0x000fe20000000f00 */
[----:B------:R-:W-:-:S07]  /*9240*/  FADD.FTZ R252, R252, R184 ;  /* 0x000000b8fcfc7221 */ /* 0x000fce0000010000 */
[----:B------:R-:W-:Y:S05]  /*9250*/  WARPSYNC.COLLECTIVE R185, `(.L_x_16467) ;  /* 0x00000000b9087348 */ /* 0x000fea0003c00000 */
[----:B------:R0:W1:Y:S02]  /*9260*/  SHFL.BFLY P2, R184, R252, R251, R250 ;  /* 0x0c0000fbfcb87389 */ /* 0x00006400000400fa */
[----:B01----:R-:W-:Y:S05]  /*9270*/  ENDCOLLECTIVE ;  /* 0x000000000000791b */ /* 0x003fea0003800000 */
.L_x_16467:
[----:B------:R-:W-:Y:S02]  /*9280*/  HFMA2 R251, -RZ, RZ, 0, 4.76837158203125e-07 ;  /* 0x00000008fffb7431 */ /* 0x000fe400000001ff */
[----:B------:R-:W-:-:S07]  /*9290*/  FADD.FTZ R252, R252, R184 ;  /* 0x000000b8fcfc7221 */ /* 0x000fce0000010000 */
[----:B------:R-:W-:Y:S05]  /*92a0*/  WARPSYNC.COLLECTIVE R185, `(.L_x_16468) ;  /* 0x00000000b9087348 */ /* 0x000fea0003c00000 */
[----:B------:R0:W1:Y:S02]  /*92b0*/  SHFL.BFLY P2, R184, R252, R251, R250 ;  /* 0x0c0000fbfcb87389 */ /* 0x00006400000400fa */
[----:B01----:R-:W-:Y:S05]  /*92c0*/  ENDCOLLECTIVE ;  /* 0x000000000000791b */ /* 0x003fea0003800000 */
.L_x_16468:
[----:B------:R-:W-:Y:S01]  /*92d0*/  MOV R251, 0x10 ;  /* 0x0000001000fb7802 */ /* 0x000fe20000000f00 */
[----:B------:R-:W-:-:S07]  /*92e0*/  FADD.FTZ R252, R252, R184 ;  /* 0x000000b8fcfc7221 */ /* 0x000fce0000010000 */
[----:B------:R-:W-:Y:S05]  /*92f0*/  WARPSYNC.COLLECTIVE R185, `(.L_x_16469) ;  /* 0x00000000b9087348 */ /* 0x000fea0003c00000 */
[----:B------:R0:W1:Y:S02]  /*9300*/  SHFL.BFLY P2, R184, R252, R251, R250 ;  /* 0x0c0000fbfcb87389 */ /* 0x00006400000400fa */
[----:B01----:R-:W-:Y:S05]  /*9310*/  ENDCOLLECTIVE ;  /* 0x000000000000791b */ /* 0x003fea0003800000 */
.L_x_16469:
[----:B------:R-:W-:Y:S05]  /*9320*/  BRA `(.L_x_16470) ;  /* 0xffffffd000b87947 */ /* 0x000fea000383ffff */
.L_x_16471:
        /* <DEDUP_REMOVED lines=13> */
.L_x_54455:


//--------------------- .text._ZN10layer_norm31ln_parallel_residual_fwd_kernelINS_13Kernel_traitsI13__nv_bfloat16S2_fS2_fjLj2560ELj1ELj4ELj1ELj16ENS_18Kernel_traits_baseILj2560ES2_S2_fS2_fjLj128EEEEELb1ELb0ELb0EEEvNS_9FwdParamsE --------------------------
	.section	.text._ZN10layer_norm31ln_parallel_residual_fwd_kernelINS_13Kernel_traitsI13__nv_bfloat16S2_fS2_fjLj2560ELj1ELj4ELj1ELj16ENS_18Kernel_traits_baseILj2560ES2_S2_fS2_fjLj128EEEEELb1ELb0ELb0EEEvNS_9FwdParamsE,"ax",@progbits
	.align	128
        .global         _ZN10layer_norm31ln_parallel_residual_fwd_kernelINS_13Kernel_traitsI13__nv_bfloat16S2_fS2_fjLj2560ELj1ELj4ELj1ELj16ENS_18Kernel_traits_baseILj2560ES2_S2_fS2_fjLj128EEEEELb1ELb0ELb0EEEvNS_9FwdParamsE
        .type           _ZN10layer_norm31ln_parallel_residual_fwd_kernelINS_13Kernel_traitsI13__nv_bfloat16S2_fS2_fjLj2560ELj1ELj4ELj1ELj16ENS_18Kernel_traits_baseILj2560ES2_S2_fS2_fjLj128EEEEELb1ELb0ELb0EEEvNS_9FwdParamsE,@function
        .size           _ZN10layer_norm31ln_parallel_residual_fwd_kernelINS_13Kernel_traitsI13__nv_bfloat16S2_fS2_fjLj2560ELj1ELj4ELj1ELj16ENS_18Kernel_traits_baseILj2560ES2_S2_fS2_fjLj128EEEEELb1ELb0ELb0EEEvNS_9FwdParamsE,(.L_x_54456 - _ZN10layer_norm31ln_parallel_residual_fwd_kernelINS_13Kernel_traitsI13__nv_bfloat16S2_fS2_fjLj2560ELj1ELj4ELj1ELj16ENS_18Kernel_traits_baseILj2560ES2_S2_fS2_fjLj128EEEEELb1ELb0ELb0EEEvNS_9FwdParamsE)
        .other          _ZN10layer_norm31ln_parallel_residual_fwd_kernelINS_13Kernel_traitsI13__nv_bfloat16S2_fS2_fjLj2560ELj1ELj4ELj1ELj16ENS_18Kernel_traits_baseILj2560ES2_S2_fS2_fjLj128EEEEELb1ELb0ELb0EEEvNS_9FwdParamsE,@"STO_CUDA_ENTRY STV_DEFAULT"
_ZN10layer_norm31ln_parallel_residual_fwd_kernelINS_13Kernel_traitsI13__nv_bfloat16S2_fS2_fjLj2560ELj1ELj4ELj1ELj16ENS_18Kernel_traits_baseILj2560ES2_S2_fS2_fjLj128EEEEELb1ELb0ELb0EEEvNS_9FwdParamsE:
.text._ZN10layer_norm31ln_parallel_residual_fwd_kernelINS_13Kernel_traitsI13__nv_bfloat16S2_fS2_fjLj2560ELj1ELj4ELj1ELj16ENS_18Kernel_traits_baseILj2560ES2_S2_fS2_fjLj128EEEEELb1ELb0ELb0EEEvNS_9FwdParamsE:
        /* <DEDUP_REMOVED lines=38> */
[----:B------:R-:W3:Y:S04]  /*0260*/  LDL.64 R52, [R1+0x80] ;  /* 0x0000800001347983 */ /* 0x000ee80000100a00 */
[----:B------:R-:W3:Y:S01]  /*0270*/  LDL.64 R54, [R1+0x88] ;  /* 0x0000880001367983 */ /* 0x000ee20000100a00 */
[C---:B------:R-:W-:Y:S01]  /*0280*/  ISETP.GE.U32.AND P6, PT, R2.reuse, 0x20, PT ;  /* 0x000000200200780c */ /* 0x040fe20003fc6070 */
[----:B------:R-:W1:Y:S02]  /*0290*/  LDC.64 R12, c[0x0][0x3d8] ;  /* 0x0000f600ff0c7b82 */ /* 0x000e640000000a00 */
[----:B------:R-:W4:Y:S04]  /*02a0*/  LDL.64 R56, [R1+0x70] ;  /* 0x0000700001387983 */ /* 0x000f280000100a00 */
[----:B------:R-:W4:Y:S01]  /*02b0*/  LDL.64 R58, [R1+0x78] ;  /* 0x00007800013a7983 */ /* 0x000f220000100a00 */
[C---:B------:R-:W-:Y:S01]  /*02c0*/  ISETP.GE.U32.AND P1, PT, R2.reuse, 0x40, PT ;  /* 0x000000400200780c */ /* 0x040fe20003f26070 */
[----:B------:R-:W1:Y:S01]  /*02d0*/  LDC.64 R14, c[0x0][0x3d0] ;  /* 0x0000f400ff0e7b82 */ /* 0x000e620000000a00 */
[C---:B------:R-:W-:Y:S01]  /*02e0*/  ISETP.GE.U32.AND P5, PT, R2.reuse, 0x60, PT ;  /* 0x000000600200780c */ /* 0x040fe20003fa6070 */
[----:B------:R-:W4:Y:S01]  /*02f0*/  LDL.64 R84, [R1+0x50] ;  /* 0x0000500001547983 */ /* 0x000f220000100a00 */
[----:B------:R-:W-:Y:S01]  /*0300*/  ISETP.GE.U32.AND P4, PT, R2, 0x80, PT ;  /* 0x000000800200780c */ /* 0x000fe20003f86070 */
[----:B0-----:R-:W-:Y:S01]  /*0310*/  @P6 IMAD.WIDE.U32 R6, R5, 0x10, R6 ;  /* 0x0000001005066825 */ /* 0x001fe200078e0006 */
[----:B------:R-:W-:Y:S01]  /*0320*/  LOP3.LUT R3, R3, 0xffffefff, RZ, 0xc0, !PT ;  /* 0xffffefff03037812 */ /* 0x000fe200078ec0ff */
[----:B------:R-:W4:Y:S02]  /*0330*/  LDL.64 R86, [R1+0x58] ;  /* 0x0000580001567983 */ /* 0x000f240000100a00 */
[----:B------:R-:W0:Y:S02]  /*0340*/  LDC.64 R16, c[0x0][0x3d8] ;  /* 0x0000f600ff107b82 */ /* 0x000e240000000a00 */
[----:B------:R-:W4:Y:S04]  /*0350*/  LDL.64 R88, [R1+0x60] ;  /* 0x0000600001587983 */ /* 0x000f280000100a00 */
[----:B------:R-:W4:Y:S01]  /*0360*/  LDL.64 R90, [R1+0x68] ;  /* 0x00006800015a7983 */ /* 0x000f220000100a00 */
[C---:B-1----:R-:W-:Y:S01]  /*0370*/  @P6 IMAD.WIDE.U32 R12, R5.reuse, 0x10, R12 ;  /* 0x00000010050c6825 */ /* 0x042fe200078e000c */
[----:B------:R-:W1:Y:S01]  /*0380*/  LDC.64 R20, c[0x0][0x3d8] ;  /* 0x0000f600ff147b82 */ /* 0x000e620000000a00 */
[----:B------:R-:W-:Y:S01]  /*0390*/  @P6 LOP3.LUT R5, R5, 0x20, RZ, 0xfc, !PT ;  /* 0x0000002005056812 */ /* 0x000fe200078efcff */
[----:B------:R-:W4:Y:S04]  /*03a0*/  LDL.64 R72, [R1+0x30] ;  /* 0x0000300001487983 */ /* 0x000f280000100a00 */
[----:B------:R-:W4:Y:S01]  /*03b0*/  LDL.64 R74, [R1+0x38] ;  /* 0x00003800014a7983 */ /* 0x000f220000100a00 */
[C---:B------:R-:W-:Y:S01]  /*03c0*/  @P1 IMAD.WIDE.U32 R14, R5.reuse, 0x10, R14 ;  /* 0x00000010050e1825 */ /* 0x040fe200078e000e */
[----:B------:R-:W1:Y:S02]  /*03d0*/  LDC.64 R18, c[0x0][0x3d0] ;  /* 0x0000f400ff127b82 */ /* 0x000e640000000a00 */
[----:B------:R-:W4:Y:S04]  /*03e0*/  LDL.64 R76, [R1+0x40] ;  /* 0x00004000014c7983 */ /* 0x000f280000100a00 */
[----:B------:R-:W4:Y:S01]  /*03f0*/  LDL.64 R78, [R1+0x48] ;  /* 0x00004800014e7983 */ /* 0x000f220000100a00 */
[C---:B0-----:R-:W-:Y:S01]  /*0400*/  @P1 IMAD.WIDE.U32 R16, R5.reuse, 0x10, R16 ;  /* 0x0000001005101825 */ /* 0x041fe200078e0010 */
[----:B------:R-:W0:Y:S02]  /*0410*/  LDC.64 R24, c[0x0][0x3d0] ;  /* 0x0000f400ff187b82 */ /* 0x000e240000000a00 */
[----:B------:R-:W4:Y:S01]  /*0420*/  LDL.64 R80, [R1+0x90] ;  /* 0x0000900001507983 */ /* 0x000f220000100a00 */
[----:B------:R-:W-:-:S03]  /*0430*/  @P1 VIADD R5, R5, 0x20 ;  /* 0x0000002005051836 */ /* 0x000fc60000000000 */
[----:B------:R-:W4:Y:S02]  /*0440*/  LDL.64 R82, [R1+0x98] ;  /* 0x0000980001527983 */ /* 0x000f240000100a00 */
[----:B------:R-:W0:Y:S02]  /*0450*/  LDC.64 R28, c[0x0][0x3d8] ;  /* 0x0000f600ff1c7b82 */ /* 0x000e240000000a00 */
[----:B------:R-:W4:Y:S04]  /*0460*/  LDL.64 R68, [R1+0x20] ;  /* 0x0000200001447983 */ /* 0x000f280000100a00 */
[----:B------:R-:W4:Y:S02]  /*0470*/  LDL.64 R70, [R1+0x28] ;  /* 0x0000280001467983 */ /* 0x000f240000100a00 */
[----:B------:R-:W0:Y:S02]  /*0480*/  LDC.64 R32, c[0x0][0x3d0] ;  /* 0x0000f400ff207b82 */ /* 0x000e240000000a00 */
[----:B------:R-:W4:Y:S04]  /*0490*/  LDL.64 R64, [R1+0x10] ;  /* 0x0000100001407983 */ /* 0x000f280000100a00 */
[----:B------:R-:W4:Y:S02]  /*04a0*/  LDL.64 R66, [R1+0x18] ;  /* 0x0000180001427983 */ /* 0x000f240000100a00 */
[----:B------:R-:W0:Y:S01]  /*04b0*/  LDC.64 R36, c[0x0][0x3d8] ;  /* 0x0000f600ff247b82 */ /* 0x000e220000000a00 */
[----:B------:R-:W-:-:S07]  /*04c0*/  ISETP.GE.U32.AND P0, PT, R2, 0xa0, PT ;  /* 0x000000a00200780c */ /* 0x000fce0003f06070 */
[----:B------:R-:W0:Y:S08]  /*04d0*/  LDC.64 R40, c[0x0][0x3d0] ;  /* 0x0000f400ff287b82 */ /* 0x000e300000000a00 */
[----:B------:R-:W0:Y:S08]  /*04e0*/  LDC.64 R44, c[0x0][0x3d8] ;  /* 0x0000f600ff2c7b82 */ /* 0x000e300000000a00 */
[----:B------:R-:W0:Y:S01]  /*04f0*/  LDC.64 R48, c[0x0][0x3d0] ;  /* 0x0000f400ff307b82 */ /* 0x000e220000000a00 */
[----:B--2---:R2:W4:Y:S01]  /*0500*/  @P6 LDG.E.128 R60, desc[UR6][R6.64] ;  /* 0x00000006063c6981 */ /* 0x004522000c1e1d00 */
[----:B------:R-:W-:-:S02]  /*0510*/  ISETP.GE.U32.AND P3, PT, R2, 0xc0, PT ;  /* 0x000000c00200780c */ /* 0x000fc40003f66070 */
[----:B------:R-:W-:Y:S01]  /*0520*/  ISETP.GE.U32.AND P2, PT, R2, 0xe0, PT ;  /* 0x000000e00200780c */ /* 0x000fe20003f46070 */
[----:B------:R-:W-:Y:S02]  /*0530*/  @P1 IMAD.MOV.U32 R47, RZ, RZ, RZ ;  /* 0x000000ffff2f1224 */ /* 0x000fe400078e00ff */
[----:B------:R-:W-:Y:S02]  /*0540*/  HFMA2 R194, -RZ, RZ, 0, 0 ;  /* 0x00000000ffc27431 */ /* 0x000fe400000001ff */
[----:B------:R-:W-:Y:S02]  /*0550*/  @P5 IMAD.MOV.U32 R43, RZ, RZ, RZ ;  /* 0x000000ffff2b5224 */ /* 0x000fe400078e00ff */
[----:B------:R-:W-:Y:S01]  /*0560*/  HFMA2 R46, -RZ, RZ, 0, 0 ;  /* 0x00000000ff2e7431 */ /* 0x000fe200000001ff */
[----:B---3--:R3:W3:Y:S01]  /*0570*/  @P1 LDG.E.128 R52, desc[UR6][R14.64] ;  /* 0x000000060e341981 */ /* 0x0086e2000c1e1d00 */
[----:B-1----:R-:W-:Y:S01]  /*0580*/  @P5 IMAD.WIDE.U32 R20, R5, 0x10, R20 ;  /* 0x0000001005145825 */ /* 0x002fe200078e0014 */
[----:B--2---:R-:W1:Y:S01]  /*0590*/  LDC.64 R6, c[0x0][0x3d0] ;  /* 0x0000f400ff067b82 */ /* 0x004e620000000a00 */
[----:B------:R-:W-:-:S02]  /*05a0*/  @P6 LOP3.LUT R3, R3, 0x1000, RZ, 0xfc, !PT ;  /* 0x0000100003036812 */ /* 0x000fc400078efcff */
[C---:B------:R-:W-:Y:S01]  /*05b0*/  @P5 IMAD.WIDE.U32 R18, R5.reuse, 0x10, R18 ;  /* 0x0000001005125825 */ /* 0x040fe200078e0012 */
[----:B----4-:R-:W2:Y:S04]  /*05c0*/  @P1 LDG.E.128 R56, desc[UR6][R16.64] ;  /* 0x0000000610381981 */ /* 0x010ea8000c1e1d00 */
[----:B---3--:R-:W3:Y:S01]  /*05d0*/  LDC.64 R14, c[0x0][0x3d0] ;  /* 0x0000f400ff0e7b82 */ /* 0x008ee20000000a00 */
[----:B------:R-:W4:Y:S04]  /*05e0*/  @P5 LDG.E.128 R84, desc[UR6][R20.64] ;  /* 0x0000000614545981 */ /* 0x000f28000c1e1d00 */
[----:B------:R-:W3:Y:S04]  /*05f0*/  @P5 LDG.E.128 R88, desc[UR6][R18.64] ;  /* 0x0000000612585981 */ /* 0x000ee8000c1e1d00 */
[----:B------:R-:W3:Y:S04]  /*0600*/  @P6 LDG.E.128 R80, desc[UR6][R12.64] ;  /* 0x000000060c506981 */ /* 0x000ee8000c1e1d00 */
[----:B------:R0:W-:Y:S04]  /*0610*/  @P6 STL.64 [R1+0xa0], R60 ;  /* 0x0000a03c01006387 */ /* 0x0001e80000100a00 */
[----:B------:R1:W-:Y:S04]  /*0620*/  @P6 STL.64 [R1+0xa8], R62 ;  /* 0x0000a83e01006387 */ /* 0x0003e80000100a00 */
[----:B0-----:R-:W3:Y:S04]  /*0630*/  LDL.64 R60, [R1] ;  /* 0x00000000013c7983 */ /* 0x001ee80000100a00 */
[----:B-1----:R-:W3:Y:S04]  /*0640*/  LDL.64 R62, [R1+0x8] ;  /* 0x00000800013e7983 */ /* 0x002ee80000100a00 */
[----:B------:R0:W-:Y:S01]  /*0650*/  @P1 STL.64 [R1+0x80], R52 ;  /* 0x0000803401001387 */ /* 0x0001e20000100a00 */
[----:B------:R-:W-:-:S03]  /*0660*/  @P5 VIADD R5, R5, 0x20 ;  /* 0x0000002005055836 */ /* 0x000fc60000000000 */
[----:B------:R1:W-:Y:S01]  /*0670*/  @P1 STL.64 [R1+0x88], R54 ;  /* 0x0000883601001387 */ /* 0x0003e20000100a00 */
[C---:B------:R-:W-:Y:S01]  /*0680*/  @P4 IMAD.WIDE.U32 R24, R5.reuse, 0x10, R24 ;  /* 0x0000001005184825 */ /* 0x040fe200078e0018 */
[----:B0-----:R-:W0:Y:S03]  /*0690*/  LDC.64 R52, c[0x0][0x3d8] ;  /* 0x0000f600ff347b82 */ /* 0x001e260000000a00 */
[C---:B------:R-:W-:Y:S01]  /*06a0*/  @P4 IMAD.WIDE.U32 R28, R5.reuse, 0x10, R28 ;  /* 0x00000010051c4825 */ /* 0x040fe200078e001c */
[----:B------:R-:W-:-:S04]  /*06b0*/  @P4 IADD3 R5, PT, PT, R5, 0x20, RZ ;  /* 0x0000002005054810 */ /* 0x000fc80007ffe0ff */
[----:B-1----:R-:W1:Y:S01]  /*06c0*/  LDC.64 R54, c[0x0][0x3d8] ;  /* 0x0000f600ff367b82 */ /* 0x002e620000000a00 */
[C---:B------:R-:W-:Y:S01]  /*06d0*/  @P0 IMAD.WIDE.U32 R32, R5.reuse, 0x10, R32 ;  /* 0x0000001005200825 */ /* 0x040fe200078e0020 */
[----:B--2---:R2:W-:Y:S03]  /*06e0*/  @P1 STL.64 [R1+0x70], R56 ;  /* 0x0000703801001387 */ /* 0x0045e60000100a00 */
[C---:B------:R-:W-:Y:S01]  /*06f0*/  @P0 IMAD.WIDE.U32 R36, R5.reuse, 0x10, R36 ;  /* 0x0000001005240825 */ /* 0x040fe200078e0024 */
[----:B------:R1:W-:Y:S01]  /*0700*/  @P1 STL.64 [R1+0x78], R58 ;  /* 0x0000783a01001387 */ /* 0x0003e20000100a00 */
[----:B------:R-:W-:Y:S02]  /*0710*/  ISETP.GE.U32.AND P1, PT, R2, 0x100, PT ;  /* 0x000001000200780c */ /* 0x000fe40003f26070 */
[----:B------:R-:W-:Y:S01]  /*0720*/  @P0 VIADD R5, R5, 0x20 ;  /* 0x0000002005050836 */ /* 0x000fe20000000000 */
[----:B------:R-:W3:Y:S03]  /*0730*/  @P4 LDG.E.128 R72, desc[UR6][R28.64] ;  /* 0x000000061c484981 */ /* 0x000ee6000c1e1d00 */
[C---:B------:R-:W-:Y:S01]  /*0740*/  @P3 IMAD.WIDE.U32 R40, R5.reuse, 0x10, R40 ;  /* 0x0000001005283825 */ /* 0x040fe200078e0028 */
[----:B----4-:R-:W-:Y:S01]  /*0750*/  @P5 STL.64 [R1+0x50], R84 ;  /* 0x0000505401005387 */ /* 0x010fe20000100a00 */
[----:B--2---:R-:W2:Y:S02]  /*0760*/  LDC.64 R56, c[0x0][0x3d8] ;  /* 0x0000f600ff387b82 */ /* 0x004ea40000000a00 */
[C---:B------:R-:W-:Y:S01]  /*0770*/  @P3 IMAD.WIDE.U32 R44, R5.reuse, 0x10, R44 ;  /* 0x00000010052c3825 */ /* 0x040fe200078e002c */
[----:B------:R-:W-:Y:S01]  /*0780*/  @P3 IADD3 R5, PT, PT, R5, 0x20, RZ ;  /* 0x0000002005053810 */ /* 0x000fe20007ffe0ff */
[----:B------:R-:W-:Y:S04]  /*0790*/  @P5 STL.64 [R1+0x58], R86 ;  /* 0x0000585601005387 */ /* 0x000fe80000100a00 */
[----:B------:R4:W4:Y:S04]  /*07a0*/  @P4 LDG.E.128 R76, desc[UR6][R24.64] ;  /* 0x00000006184c4981 */ /* 0x000928000c1e1d00 */
[----:B---3--:R-:W-:Y:S01]  /*07b0*/  @P5 STL.64 [R1+0x60], R88 ;  /* 0x0000605801005387 */ /* 0x008fe20000100a00 */
[----:B------:R-:W-:-:S03]  /*07c0*/  @P2 IMAD.WIDE.U32 R48, R5, 0x10, R48 ;  /* 0x0000001005302825 */ /* 0x000fc600078e0030 */
[----:B------:R-:W-:Y:S01]  /*07d0*/  @P5 STL.64 [R1+0x68], R90 ;  /* 0x0000685a01005387 */ /* 0x000fe20000100a00 */
[----:B------:R-:W-:Y:S01]  /*07e0*/  ISETP.GE.U32.AND P5, PT, R2, 0x120, PT ;  /* 0x000001200200780c */ /* 0x000fe20003fa6070 */
[C---:B0-----:R-:W-:Y:S02]  /*07f0*/  @P2 IMAD.WIDE.U32 R52, R5.reuse, 0x10, R52 ;  /* 0x0000001005342825 */ /* 0x041fe400078e0034 */
[----:B------:R-:W3:Y:S02]  /*0800*/  @P0 LDG.E.128 R68, desc[UR6][R32.64] ;  /* 0x0000000620440981 */ /* 0x000ee4000c1e1d00 */
[----:B------:R-:W-:Y:S02]  /*0810*/  @P2 VIADD R5, R5, 0x20 ;  /* 0x0000002005052836 */ /* 0x000fe40000000000 */
[----:B------:R-:W3:Y:S02]  /*0820*/  @P0 LDG.E.128 R64, desc[UR6][R36.64] ;  /* 0x0000000624400981 */ /* 0x000ee4000c1e1d00 */
[----:B------:R-:W-:-:S02]  /*0830*/  @P1 IMAD.WIDE.U32 R6, R5, 0x10, R6 ;  /* 0x0000001005061825 */ /* 0x000fc400078e0006 */
[----:B------:R0:W3:Y:S02]  /*0840*/  @P3 LDG.E.128 R60, desc[UR6][R40.64] ;  /* 0x00000006283c3981 */ /* 0x0000e4000c1e1d00 */
[C---:B-1----:R-:W-:Y:S01]  /*0850*/  @P1 IMAD.WIDE.U32 R54, R5.reuse, 0x10, R54 ;  /* 0x0000001005361825 */ /* 0x042fe200078e0036 */
[----:B------:R-:W-:Y:S01]  /*0860*/  @P1 IADD3 R5, PT, PT, R5, 0x20, RZ ;  /* 0x0000002005051810 */ /* 0x000fe20007ffe0ff */
[----:B------:R-:W5:Y:S04]  /*0870*/  @P1 LDG.E.128 R228, desc[UR6][R6.64] ;  /* 0x0000000606e41981 */ /* 0x000f68000c1e1d00 */
[----:B------:R-:W-:Y:S01]  /*0880*/  @P5 IMAD.WIDE.U32 R14, R5, 0x10, R14 ;  /* 0x00000010050e5825 */ /* 0x000fe200078e000e */
[----:B------:R1:W5:Y:S04]  /*0890*/  @P3 LDG.E.128 R240, desc[UR6][R44.64] ;  /* 0x000000062cf03981 */ /* 0x000368000c1e1d00 */
[----:B------:R-:W5:Y:S01]  /*08a0*/  @P5 LDG.E.128 R220, desc[UR6][R14.64] ;  /* 0x000000060edc5981 */ /* 0x000f62000c1e1d00 */
[----:B------:R-:W-:-:S02]  /*08b0*/  @P4 IMAD.MOV.U32 R39, RZ, RZ, RZ ;  /* 0x000000ffff274224 */ /* 0x000fc400078e00ff */
[----:B--2---:R-:W-:Y:S01]  /*08c0*/  @P5 IMAD.WIDE.U32 R56, R5, 0x10, R56 ;  /* 0x0000001005385825 */ /* 0x004fe200078e0038 */
[----:B------:R2:W5:Y:S04]  /*08d0*/  @P2 LDG.E.128 R236, desc[UR6][R48.64] ;  /* 0x0000000630ec2981 */ /* 0x000568000c1e1d00 */
[----:B------:R-:W-:Y:S04]  /*08e0*/  @P4 STL.64 [R1+0x30], R72 ;  /* 0x0000304801004387 */ /* 0x000fe80000100a00 */
[----:B------:R-:W-:Y:S01]  /*08f0*/  @P4 STL.64 [R1+0x38], R74 ;  /* 0x0000384a01004387 */ /* 0x000fe20000100a00 */
[----:B------:R-:W-:Y:S01]  /*0900*/  IMAD.MOV.U32 R198, RZ, RZ, RZ ;  /* 0x000000ffffc67224 */ /* 0x000fe200078e00ff */
[----:B------:R-:W-:-:S02]  /*0910*/  CS2R R196, SRZ ;  /* 0x0000000000c47805 */ /* 0x000fc4000001ff00 */
[----:B------:R-:W-:Y:S01]  /*0920*/  CS2R R192, SRZ ;  /* 0x0000000000c07805 */ /* 0x000fe2000001ff00 */
[----:B------:R-:W5:Y:S01]  /*0930*/  @P2 LDG.E.128 R232, desc[UR6][R52.64] ;  /* 0x0000000634e82981 */ /* 0x000f62000c1e1d00 */
[----:B------:R-:W-:Y:S01]  /*0940*/  IMAD.MOV.U32 R26, RZ, RZ, RZ ;  /* 0x000000ffff1a7224 */ /* 0x000fe200078e00ff */
[----:B----4-:R-:W-:Y:S01]  /*0950*/  CS2R R24, SRZ ;  /* 0x0000000000187805 */ /* 0x010fe2000001ff00 */
[----:B------:R-:W-:Y:S01]  /*0960*/  IMAD.MOV.U32 R30, RZ, RZ, RZ ;  /* 0x000000ffff1e7224 */ /* 0x000fe200078e00ff */
[----:B------:R4:W5:Y:S04]  /*0970*/  @P1 LDG.E.128 R224, desc[UR6][R54.64] ;  /* 0x0000000636e01981 */ /* 0x000968000c1e1d00 */
[----:B------:R-:W-:Y:S04]  /*0980*/  @P4 STL.64 [R1+0x40], R76 ;  /* 0x0000404c01004387 */ /* 0x000fe80000100a00 */
[----:B------:R-:W-:Y:S01]  /*0990*/  @P4 STL.64 [R1+0x48], R78 ;  /* 0x0000484e01004387 */ /* 0x000fe20000100a00 */
[----:B------:R-:W-:-:S03]  /*09a0*/  ISETP.GE.U32.AND P4, PT, R2, 0x140, PT ;  /* 0x000001400200780c */ /* 0x000fc60003f86070 */
[----:B------:R-:W-:Y:S04]  /*09b0*/  @P6 STL.64 [R1+0x90], R80 ;  /* 0x0000905001006387 */ /* 0x000fe80000100a00 */
[----:B------:R-:W-:Y:S04]  /*09c0*/  @P6 STL.64 [R1+0x98], R82 ;  /* 0x0000985201006387 */ /* 0x000fe80000100a00 */
[----:B---3--:R-:W-:Y:S04]  /*09d0*/  @P0 STL.64 [R1+0x20], R68 ;  /* 0x0000204401000387 */ /* 0x008fe80000100a00 */
[----:B------:R-:W-:Y:S04]  /*09e0*/  @P0 STL.64 [R1+0x28], R70 ;  /* 0x0000284601000387 */ /* 0x000fe80000100a00 */
[----:B------:R-:W-:Y:S01]  /*09f0*/  @P0 STL.64 [R1+0x10], R64 ;  /* 0x0000104001000387 */ /* 0x000fe20000100a00 */
[----:B------:R-:W-:-:S03]  /*0a00*/  CS2R R28, SRZ ;  /* 0x00000000001c7805 */ /* 0x000fc6000001ff00 */
[----:B------:R3:W-:Y:S01]  /*0a10*/  @P0 STL.64 [R1+0x18], R66 ;  /* 0x0000184201000387 */ /* 0x0007e20000100a00 */
[----:B------:R-:W-:Y:S02]  /*0a20*/  MOV R34, RZ ;  /* 0x000000ff00227202 */ /* 0x000fe40000000f00 */
[----:B------:R-:W-:Y:S01]  /*0a30*/  CS2R R32, SRZ ;  /* 0x0000000000207805 */ /* 0x000fe2000001ff00 */
[----:B------:R-:W-:Y:S01]  /*0a40*/  IMAD.MOV.U32 R38, RZ, RZ, RZ ;  /* 0x000000ffff267224 */ /* 0x000fe200078e00ff */
[----:B------:R4:W5:Y:S01]  /*0a50*/  @P5 LDG.E.128 R216, desc[UR6][R56.64] ;  /* 0x0000000638d85981 */ /* 0x000962000c1e1d00 */
[----:B------:R-:W-:Y:S01]  /*0a60*/  CS2R R36, SRZ ;  /* 0x0000000000247805 */ /* 0x000fe2000001ff00 */
[----:B------:R-:W-:Y:S01]  /*0a70*/  IMAD.MOV.U32 R42, RZ, RZ, RZ ;  /* 0x000000ffff2a7224 */ /* 0x000fe200078e00ff */
[----:B0-----:R-:W-:Y:S02]  /*0a80*/  CS2R R40, SRZ ;  /* 0x0000000000287805 */ /* 0x001fe4000001ff00 */
[----:B-1----:R-:W-:Y:S01]  /*0a90*/  CS2R R44, SRZ ;  /* 0x00000000002c7805 */ /* 0x002fe2000001ff00 */
[----:B------:R-:W-:Y:S01]  /*0aa0*/  IMAD.MOV.U32 R50, RZ, RZ, RZ ;  /* 0x000000ffff327224 */ /* 0x000fe200078e00ff */
[----:B--2---:R-:W-:-:S02]  /*0ab0*/  CS2R R48, SRZ ;  /* 0x0000000000307805 */ /* 0x004fc4000001ff00 */
[----:B----4-:R-:W-:Y:S02]  /*0ac0*/  CS2R R54, SRZ ;  /* 0x0000000000367805 */ /* 0x010fe4000001ff00 */
[----:B------:R-:W-:Y:S02]  /*0ad0*/  CS2R R52, SRZ ;  /* 0x0000000000347805 */ /* 0x000fe4000001ff00 */
[----:B------:R-:W-:Y:S02]  /*0ae0*/  CS2R R58, SRZ ;  /* 0x00000000003a7805 */ /* 0x000fe4000001ff00 */
[----:B------:R-:W-:Y:S02]  /*0af0*/  CS2R R56, SRZ ;  /* 0x0000000000387805 */ /* 0x000fe4000001ff00 */
        /* <DEDUP_REMOVED lines=19> */
[----:B------:R0:W-:Y:S04]  /*0c30*/  @P3 STL.64 [R1], R60 ;  /* 0x0000003c01003387 */ /* 0x0001e80000100a00 */
[----:B------:R1:W-:Y:S01]  /*0c40*/  @P3 STL.64 [R1+0x8], R62 ;  /* 0x0000083e01003387 */ /* 0x0003e20000100a00 */
[----:B0-----:R-:W-:Y:S02]  /*0c50*/  CS2R R60, SRZ ;  /* 0x00000000003c7805 */ /* 0x001fe4000001ff00 */
[----:B-1----:R-:W-:Y:S01]  /*0c60*/  CS2R R62, SRZ ;  /* 0x00000000003e7805 */ /* 0x002fe2000001ff00 */
        /* <DEDUP_REMOVED lines=48> */
.L_x_16474:
        /* <DEDUP_REMOVED lines=39> */
[----:B------:R-:W0:Y:S01]  /*11e0*/  @P6 LDC.64 R6, c[0x0][0x440] ;  /* 0x00011000ff066b82 */ /* 0x000e220000000a00 */
[----:B------:R-:W-:-:S07]  /*11f0*/  ISETP.GE.U32.AND P5, PT, R2, 0x60, PT ;  /* 0x000000600200780c */ /* 0x000fce0003fa6070 */
[----:B------:R-:W0:Y:S08]  /*1200*/  LDC.64 R16, c[0x0][0x3d0] ;  /* 0x0000f400ff107b82 */ /* 0x000e300000000a00 */
[----:B------:R-:W0:Y:S08]  /*1210*/  LDC.64 R18, c[0x0][0x3d8] ;  /* 0x0000f600ff127b82 */ /* 0x000e300000000a00 */
[----:B------:R-:W0:Y:S08]  /*1220*/  @P1 LDC.64 R20, c[0x0][0x440] ;  /* 0x00011000ff141b82 */ /* 0x000e300000000a00 */
[----:B------:R-:W0:Y:S08]  /*1230*/  LDC.64 R28, c[0x0][0x3d8] ;  /* 0x0000f600ff1c7b82 */ /* 0x000e300000000a00 */
[----:B------:R-:W0:Y:S01]  /*1240*/  LDC.64 R24, c[0x0][0x3d0] ;  /* 0x0000f400ff187b82 */ /* 0x000e220000000a00 */
[----:B------:R-:W-:-:S02]  /*1250*/  ISETP.GE.U32.AND P4, PT, R2, 0x80, PT ;  /* 0x000000800200780c */ /* 0x000fc40003f86070 */
[----:B------:R-:W-:-:S05]  /*1260*/  ISETP.GE.U32.AND P0, PT, R2, 0xa0, PT ;  /* 0x000000a00200780c */ /* 0x000fca0003f06070 */
[----:B------:R-:W0:Y:S01]  /*1270*/  LDC.64 R36, c[0x0][0x3d8] ;  /* 0x0000f600ff247b82 */ /* 0x000e220000000a00 */
[C---:B------:R-:W-:Y:S02]  /*1280*/  ISETP.GE.U32.AND P3, PT, R2.reuse, 0xc0, PT ;  /* 0x000000c00200780c */ /* 0x040fe40003f66070 */
[----:B------:R-:W-:-:S05]  /*1290*/  ISETP.GE.U32.AND P2, PT, R2, 0xe0, PT ;  /* 0x000000e00200780c */ /* 0x000fca0003f46070 */
[----:B------:R-:W0:Y:S01]  /*12a0*/  LDC.64 R48, c[0x0][0x3d0] ;  /* 0x0000f400ff307b82 */ /* 0x000e220000000a00 */
[----:B--2---:R2:W2:Y:S07]  /*12b0*/  @P6 LDG.E.128 R116, desc[UR6][R12.64] ;  /* 0x000000060c746981 */ /* 0x0044ae000c1e1d00 */
[----:B------:R-:W0:Y:S01]  /*12c0*/  @P5 LDC.64 R32, c[0x0][0x440] ;  /* 0x00011000ff205b82 */ /* 0x000e220000000a00 */
[----:B---3--:R-:W-:Y:S02]  /*12d0*/  IMAD.MOV.U32 R124, RZ, RZ, R111 ;  /* 0x000000ffff7c7224 */ /* 0x008fe400078e006f */
[----:B----4-:R-:W-:-:S05]  /*12e0*/  IMAD.MOV.U32 R125, RZ, RZ, R110 ;  /* 0x000000ffff7d7224 */ /* 0x010fca00078e006e */
[----:B------:R-:W3:Y:S01]  /*12f0*/  @P4 LDC.64 R40, c[0x0][0x440] ;  /* 0x00011000ff284b82 */ /* 0x000ee20000000a00 */
[----:B------:R-:W-:Y:S01]  /*1300*/  MOV R126, R109 ;  /* 0x0000006d007e7202 */ /* 0x000fe20000000f00 */
[----:B------:R-:W-:-:S06]  /*1310*/  IMAD.MOV.U32 R127, RZ, RZ, R108 ;  /* 0x000000ffff7f7224 */ /* 0x000fcc00078e006c */
[----:B--2---:R-:W2:Y:S01]  /*1320*/  LDC.64 R12, c[0x0][0x3d0] ;  /* 0x0000f400ff0c7b82 */ /* 0x004ea20000000a00 */
[----:B------:R-:W-:Y:S02]  /*1330*/  IMAD.MOV.U32 R109, RZ, RZ, R98 ;  /* 0x000000ffff6d7224 */ /* 0x000fe400078e0062 */
[----:B------:R-:W-:Y:S01]  /*1340*/  IMAD.MOV.U32 R108, RZ, RZ, R99 ;  /* 0x000000ffff6c7224 */ /* 0x000fe200078e0063 */
[----:B------:R-:W-:Y:S01]  /*1350*/  MOV R121, R106 ;  /* 0x0000006a00797202 */ /* 0x000fe20000000f00 */
[----:B------:R-:W-:Y:S01]  /*1360*/  IMAD.MOV.U32 R111, RZ, RZ, R101 ;  /* 0x000000ffff6f7224 */ /* 0x000fe200078e0065 */
[----:B------:R-:W-:Y:S01]  /*1370*/  MOV R110, R100 ;  /* 0x00000064006e7202 */ /* 0x000fe20000000f00 */
[----:B------:R-:W-:Y:S01]  /*1380*/  IMAD.MOV.U32 R100, RZ, RZ, R95 ;  /* 0x000000ffff647224 */ /* 0x000fe200078e005f */
[----:B------:R-:W-:Y:S01]  /*1390*/  MOV R101, R94 ;  /* 0x0000005e00657202 */ /* 0x000fe20000000f00 */
[----:B------:R-:W-:Y:S02]  /*13a0*/  IMAD.MOV.U32 R120, RZ, RZ, R107 ;  /* 0x000000ffff787224 */ /* 0x000fe400078e006b */
[C---:B-1----:R-:W-:Y:S01]  /*13b0*/  @P6 IMAD.WIDE.U32 R14, R5.reuse, 0x10, R14 ;  /* 0x00000010050e6825 */ /* 0x042fe200078e000e */
[----:B------:R-:W-:Y:S01]  /*13c0*/  MOV R107, R97 ;  /* 0x00000061006b7202 */ /* 0x000fe20000000f00 */
[----:B------:R-:W1:Y:S02]  /*13d0*/  @P3 LDC.64 R44, c[0x0][0x440] ;  /* 0x00011000ff2c3b82 */ /* 0x000e640000000a00 */
[----:B------:R-:W-:Y:S01]  /*13e0*/  IMAD.MOV.U32 R106, RZ, RZ, R96 ;  /* 0x000000ffff6a7224 */ /* 0x000fe200078e0060 */
[----:B------:R4:W3:Y:S01]  /*13f0*/  @P6 LDG.E.128 R124, desc[UR6][R14.64] ;  /* 0x000000060e7c6981 */ /* 0x0008e2000c1e1d00 */
[----:B0-----:R-:W-:-:S03]  /*1400*/  @P6 IMAD.WIDE.U32 R6, R5, 0x10, R6 ;  /* 0x0000001005066825 */ /* 0x001fc600078e0006 */
[----:B------:R0:W-:Y:S01]  /*1410*/  @P6 STL.64 [R1+0xa0], R116 ;  /* 0x0000a07401006387 */ /* 0x0001e20000100a00 */
[----:B------:R-:W-:Y:S01]  /*1420*/  IMAD.MOV.U32 R122, RZ, RZ, R105 ;  /* 0x000000ffff7a7224 */ /* 0x000fe200078e0069 */
[----:B----4-:R-:W4:Y:S02]  /*1430*/  LDC.64 R14, c[0x0][0x3d0] ;  /* 0x0000f400ff0e7b82 */ /* 0x010f240000000a00 */
[----:B------:R1:W-:Y:S04]  /*1440*/  @P6 STL.64 [R1+0xa8], R118 ;  /* 0x0000a87601006387 */ /* 0x0003e80000100a00 */
[----:B------:R-:W4:Y:S04]  /*1450*/  LDL R99, [R1+0x18] ;  /* 0x0000180001637983 */ /* 0x000f280000100800 */
[----:B------:R-:W3:Y:S04]  /*1460*/  LDL R98, [R1+0x1c] ;  /* 0x00001c0001627983 */ /* 0x000ee80000100800 */
[----:B------:R-:W3:Y:S04]  /*1470*/  LDL R95, [R1+0x48] ;  /* 0x00004800015f7983 */ /* 0x000ee80000100800 */
[----:B------:R-:W3:Y:S04]  /*1480*/  LDL R94, [R1+0x4c] ;  /* 0x00004c00015e7983 */ /* 0x000ee80000100800 */
[----:B------:R-:W3:Y:S04]  /*1490*/  LDL R96, [R1+0x40] ;  /* 0x0000400001607983 */ /* 0x000ee80000100800 */
[----:B------:R-:W3:Y:S01]  /*14a0*/  LDL R97, [R1+0x44] ;  /* 0x0000440001617983 */ /* 0x000ee20000100800 */
[----:B------:R-:W-:Y:S01]  /*14b0*/  @P6 LOP3.LUT R5, R5, 0x20, RZ, 0xfc, !PT ;  /* 0x0000002005056812 */ /* 0x000fe200078efcff */
[----:B------:R-:W-:Y:S01]  /*14c0*/  IMAD.MOV.U32 R123, RZ, RZ, R104 ;  /* 0x000000ffff7b7224 */ /* 0x000fe200078e0068 */
[----:B0-----:R-:W-:Y:S01]  /*14d0*/  MOV R116, R115 ;  /* 0x0000007300747202 */ /* 0x001fe20000000f00 */
[----:B------:R-:W-:Y:S01]  /*14e0*/  IMAD.MOV.U32 R117, RZ, RZ, R114 ;  /* 0x000000ffff757224 */ /* 0x000fe200078e0072 */
[----:B-1----:R-:W-:Y:S01]  /*14f0*/  MOV R119, R112 ;  /* 0x0000007000777202 */ /* 0x002fe20000000f00 */
[C---:B------:R-:W-:Y:S01]  /*1500*/  @P1 IMAD.WIDE.U32 R16, R5.reuse, 0x10, R16 ;  /* 0x0000001005101825 */ /* 0x040fe200078e0010 */
[----:B------:R-:W-:Y:S01]  /*1510*/  MOV R115, R110 ;  /* 0x0000006e00737202 */ /* 0x000fe20000000f00 */
[----:B------:R-:W3:Y:S02]  /*1520*/  LDL R104, [R1+0x10] ;  /* 0x0000100001687983 */ /* 0x000ee40000100800 */
[----:B------:R-:W-:-:S02]  /*1530*/  @P1 IMAD.WIDE.U32 R18, R5, 0x10, R18 ;  /* 0x0000001005121825 */ /* 0x000fc400078e0012 */
[----:B------:R-:W3:Y:S02]  /*1540*/  LDL R105, [R1+0x14] ;  /* 0x0000140001697983 */ /* 0x000ee40000100800 */
[C---:B------:R-:W-:Y:S01]  /*1550*/  @P1 IMAD.WIDE.U32 R20, R5.reuse, 0x10, R20 ;  /* 0x0000001005141825 */ /* 0x040fe200078e0014 */
[----:B------:R-:W-:Y:S01]  /*1560*/  @P1 MOV R47, RZ ;  /* 0x000000ff002f1202 */ /* 0x000fe20000000f00 */
[----:B------:R0:W3:Y:S02]  /*1570*/  @P1 LDG.E.128 R120, desc[UR6][R16.64] ;  /* 0x0000000610781981 */ /* 0x0000e4000c1e1d00 */
[----:B------:R-:W-:Y:S02]  /*1580*/  IMAD.MOV.U32 R118, RZ, RZ, R113 ;  /* 0x000000ffff767224 */ /* 0x000fe400078e0071 */
[----:B------:R-:W-:Y:S01]  /*1590*/  @P1 VIADD R5, R5, 0x20 ;  /* 0x0000002005051836 */ /* 0x000fe20000000000 */
[----:B------:R-:W5:Y:S01]  /*15a0*/  @P6 LD.E.128 R84, desc[UR6][R6.64] ;  /* 0x0000000606546980 */ /* 0x000f62000c101d00 */
[----:B------:R-:W-:-:S02]  /*15b0*/  IMAD.MOV.U32 R114, RZ, RZ, R111 ;  /* 0x000000ffff727224 */ /* 0x000fc400078e006f */
[----:B------:R-:W-:Y:S01]  /*15c0*/  IMAD.MOV.U32 R110, RZ, RZ, R107 ;  /* 0x000000ffff6e7224 */ /* 0x000fe200078e006b */
[----:B------:R-:W-:Y:S01]  /*15d0*/  MOV R112, R103 ;  /* 0x0000006700707202 */ /* 0x000fe20000000f00 */
[----:B------:R-:W-:Y:S01]  /*15e0*/  IMAD.MOV.U32 R111, RZ, RZ, R106 ;  /* 0x000000ffff6f7224 */ /* 0x000fe200078e006a */
[----:B------:R1:W3:Y:S01]  /*15f0*/  @P1 LDG.E.128 R116, desc[UR6][R18.64] ;  /* 0x0000000612741981 */ /* 0x0002e2000c1e1d00 */
[C---:B------:R-:W-:Y:S01]  /*1600*/  @P5 IMAD.WIDE.U32 R28, R5.reuse, 0x10, R28 ;  /* 0x00000010051c5825 */ /* 0x040fe200078e001c */
[----:B0-----:R-:W0:Y:S02]  /*1610*/  LDC.64 R16, c[0x0][0x3d8] ;  /* 0x0000f600ff107b82 */ /* 0x001e240000000a00 */
[----:B------:R-:W3:Y:S01]  /*1620*/  LDL R103, [R1+0xc] ;  /* 0x00000c0001677983 */ /* 0x000ee20000100800 */
[----:B------:R-:W-:Y:S02]  /*1630*/  IMAD.MOV.U32 R113, RZ, RZ, R102 ;  /* 0x000000ffff717224 */ /* 0x000fe400078e0066 */
[C---:B------:R-:W-:Y:S01]  /*1640*/  @P5 IMAD.WIDE.U32 R24, R5.reuse, 0x10, R24 ;  /* 0x0000001005185825 */ /* 0x040fe200078e0018 */
[----:B------:R2:W3:Y:S02]  /*1650*/  @P5 LDG.E.128 R108, desc[UR6][R28.64] ;  /* 0x000000061c6c5981 */ /* 0x0004e4000c1e1d00 */
[----:B-1----:R-:W1:Y:S02]  /*1660*/  @P0 LDC.64 R18, c[0x0][0x440] ;  /* 0x00011000ff120b82 */ /* 0x002e640000000a00 */
[----:B------:R-:W3:Y:S01]  /*1670*/  @P5 LDG.E.128 R112, desc[UR6][R24.64] ;  /* 0x0000000618705981 */ /* 0x000ee2000c1e1d00 */
[----:B------:R-:W-:-:S03]  /*1680*/  @P5 IMAD.WIDE.U32 R32, R5, 0x10, R32 ;  /* 0x0000001005205825 */ /* 0x000fc600078e0020 */
[----:B------:R-:W3:Y:S01]  /*1690*/  LDL R102, [R1+0x8] ;  /* 0x0000080001667983 */ /* 0x000ee20000100800 */
[----:B------:R-:W-:Y:S01]  /*16a0*/  @P5 VIADD R5, R5, 0x20 ;  /* 0x0000002005055836 */ /* 0x000fe20000000000 */
[----:B--2---:R-:W2:Y:S02]  /*16b0*/  LDC.64 R28, c[0x0][0x3d8] ;  /* 0x0000f600ff1c7b82 */ /* 0x004ea40000000a00 */
[----:B------:R4:W5:Y:S01]  /*16c0*/  @P1 LD.E.128 R80, desc[UR6][R20.64] ;  /* 0x0000000614501980 */ /* 0x000962000c101d00 */
[----:B------:R-:W-:Y:S01]  /*16d0*/  @P4 IMAD.WIDE.U32 R12, R5, 0x10, R12 ;  /* 0x00000010050c4825 */ /* 0x000fe200078e000c */
[----:B----4-:R-:W-:-:S04]  /*16e0*/  MOV R106, R99 ;  /* 0x00000063006a7202 */ /* 0x010fc80000000f00 */
[----:B------:R-:W4:Y:S01]  /*16f0*/  LDC.64 R20, c[0x0][0x3d0] ;  /* 0x0000f400ff147b82 */ /* 0x000f220000000a00 */
[----:B------:R0:W5:Y:S01]  /*1700*/  @P5 LD.E.128 R76, desc[UR6][R32.64] ;  /* 0x00000006204c5980 */ /* 0x000162000c101d00 */
[----:B---3--:R-:W-:Y:S02]  /*1710*/  IMAD.MOV.U32 R107, RZ, RZ, R98 ;  /* 0x000000ffff6b7224 */ /* 0x008fe400078e0062 */
[----:B------:R-:W-:-:S04]  /*1720*/  IMAD.MOV.U32 R98, RZ, RZ, R95 ;  /* 0x000000ffff627224 */ /* 0x000fc800078e005f */
[----:B------:R-:W3:Y:S01]  /*1730*/  LDC.64 R24, c[0x0][0x3d8] ;  /* 0x0000f600ff187b82 */ /* 0x000ee20000000a00 */
[----:B------:R-:W-:Y:S01]  /*1740*/  MOV R99, R94 ;  /* 0x0000005e00637202 */ /* 0x000fe20000000f00 */
[----:B------:R-:W-:Y:S01]  /*1750*/  @P6 STL.64 [R1+0x90], R124 ;  /* 0x0000907c01006387 */ /* 0x000fe20000100a00 */
[----:B------:R-:W-:Y:S02]  /*1760*/  @P5 IMAD.MOV.U32 R43, RZ, RZ, RZ ;  /* 0x000000ffff2b5224 */ /* 0x000fe400078e00ff */
[----:B------:R-:W-:-:S03]  /*1770*/  @P4 IMAD.WIDE.U32 R36, R5, 0x10, R36 ;  /* 0x0000001005244825 */ /* 0x000fc600078e0024 */
[----:B0-----:R-:W0:Y:S01]  /*1780*/  @P2 LDC.64 R32, c[0x0][0x440] ;  /* 0x00011000ff202b82 */ /* 0x001e220000000a00 */
[----:B------:R-:W2:Y:S04]  /*1790*/  @P4 LDG.E.128 R96, desc[UR6][R12.64] ;  /* 0x000000060c604981 */ /* 0x000ea8000c1e1d00 */
[----:B------:R-:W-:Y:S01]  /*17a0*/  @P6 STL.64 [R1+0x98], R126 ;  /* 0x0000987e01006387 */ /* 0x000fe20000100a00 */
[C---:B------:R-:W-:Y:S02]  /*17b0*/  @P4 IMAD.WIDE.U32 R40, R5.reuse, 0x10, R40 ;  /* 0x0000001005284825 */ /* 0x040fe400078e0028 */
[----:B------:R-:W0:Y:S01]  /*17c0*/  LDC.64 R94, c[0x0][0x3d0] ;  /* 0x0000f400ff5e7b82 */ /* 0x000e220000000a00 */
[----:B------:R-:W-:Y:S04]  /*17d0*/  @P1 STL.64 [R1+0x80], R120 ;  /* 0x0000807801001387 */ /* 0x000fe80000100a00 */
[----:B------:R-:W-:Y:S01]  /*17e0*/  @P1 STL.64 [R1+0x88], R122 ;  /* 0x0000887a01001387 */ /* 0x000fe20000100a00 */
[----:B------:R-:W-:Y:S01]  /*17f0*/  @P4 IADD3 R5, PT, PT, R5, 0x20, RZ ;  /* 0x0000002005054810 */ /* 0x000fe20007ffe0ff */
[----:B------:R-:W-:-:S02]  /*1800*/  @P4 IMAD.MOV.U32 R39, RZ, RZ, RZ ;  /* 0x000000ffff274224 */ /* 0x000fc400078e00ff */
[----:B------:R-:W5:Y:S04]  /*1810*/  @P4 LD.E.128 R72, desc[UR6][R40.64] ;  /* 0x0000000628484980 */ /* 0x000f68000c101d00 */
[----:B------:R-:W-:Y:S04]  /*1820*/  @P1 STL.64 [R1+0x70], R116 ;  /* 0x0000707401001387 */ /* 0x000fe80000100a00 */
[----:B------:R-:W-:Y:S01]  /*1830*/  @P1 STL.64 [R1+0x78], R118 ;  /* 0x0000787601001387 */ /* 0x000fe20000100a00 */
[----:B------:R-:W-:-:S03]  /*1840*/  ISETP.GE.U32.AND P1, PT, R2, 0x100, PT ;  /* 0x000001000200780c */ /* 0x000fc60003f26070 */
[----:B------:R1:W-:Y:S04]  /*1850*/  @P5 STL.64 [R1+0x50], R108 ;  /* 0x0000506c01005387 */ /* 0x0003e80000100a00 */
[----:B------:R4:W-:Y:S04]  /*1860*/  @P5 STL.64 [R1+0x58], R110 ;  /* 0x0000586e01005387 */ /* 0x0009e80000100a00 */
[----:B------:R3:W-:Y:S04]  /*1870*/  @P5 STL.64 [R1+0x60], R112 ;  /* 0x0000607001005387 */ /* 0x0007e80000100a00 */
[----:B------:R0:W-:Y:S01]  /*1880*/  @P5 STL.64 [R1+0x68], R114 ;  /* 0x0000687201005387 */ /* 0x0001e20000100a00 */
[----:B------:R-:W-:Y:S01]  /*1890*/  ISETP.GE.U32.AND P5, PT, R2, 0x120, PT ;  /* 0x000001200200780c */ /* 0x000fe20003fa6070 */
[----:B-1----:R-:W-:-:S02]  /*18a0*/  IMAD.MOV.U32 R108, RZ, RZ, R93 ;  /* 0x000000ffff6c7224 */ /* 0x002fc400078e005d */
[----:B------:R-:W-:Y:S01]  /*18b0*/  IMAD.MOV.U32 R109, RZ, RZ, R92 ;  /* 0x000000ffff6d7224 */ /* 0x000fe200078e005c */
[----:B----4-:R-:W-:Y:S01]  /*18c0*/  MOV R110, R91 ;  /* 0x0000005b006e7202 */ /* 0x010fe20000000f00 */
[----:B------:R-:W-:Y:S01]  /*18d0*/  IMAD.MOV.U32 R111, RZ, RZ, R90 ;  /* 0x000000ffff6f7224 */ /* 0x000fe200078e005a */
[----:B------:R-:W1:Y:S01]  /*18e0*/  @P1 LDC.64 R92, c[0x0][0x440] ;  /* 0x00011000ff5c1b82 */ /* 0x000e620000000a00 */
[----:B---3--:R-:W-:Y:S01]  /*18f0*/  IMAD.MOV.U32 R112, RZ, RZ, R89 ;  /* 0x000000ffff707224 */ /* 0x008fe200078e0059 */
[----:B------:R-:W-:Y:S01]  /*1900*/  MOV R113, R88 ;  /* 0x0000005800717202 */ /* 0x000fe20000000f00 */
[----:B------:R-:W-:-:S04]  /*1910*/  @P0 IMAD.WIDE.U32 R14, R5, 0x10, R14 ;  /* 0x00000010050e0825 */ /* 0x000fc800078e000e */
[----:B0-----:R-:W-:Y:S01]  /*1920*/  IMAD.MOV.U32 R114, RZ, RZ, R10 ;  /* 0x000000ffff727224 */ /* 0x001fe200078e000a */
[----:B------:R-:W0:Y:S01]  /*1930*/  LDC.64 R88, c[0x0][0x3d0] ;  /* 0x0000f400ff587b82 */ /* 0x000e220000000a00 */
[----:B------:R-:W-:Y:S01]  /*1940*/  IMAD.MOV.U32 R115, RZ, RZ, R9 ;  /* 0x000000ffff737224 */ /* 0x000fe200078e0009 */
[----:B------:R-:W3:Y:S01]  /*1950*/  @P0 LDG.E.128 R108, desc[UR6][R14.64] ;  /* 0x000000060e6c0981 */ /* 0x000ee2000c1e1d00 */
[----:B------:R-:W-:-:S04]  /*1960*/  @P0 IMAD.WIDE.U32 R16, R5, 0x10, R16 ;  /* 0x0000001005100825 */ /* 0x000fc800078e0010 */
[C---:B------:R-:W-:Y:S01]  /*1970*/  @P0 IMAD.WIDE.U32 R18, R5.reuse, 0x10, R18 ;  /* 0x0000001005120825 */ /* 0x040fe200078e0012 */
[----:B------:R-:W4:Y:S01]  /*1980*/  LDC.64 R90, c[0x0][0x3d8] ;  /* 0x0000f600ff5a7b82 */ /* 0x000f220000000a00 */
[----:B------:R-:W3:Y:S02]  /*1990*/  @P4 LDG.E.128 R112, desc[UR6][R36.64] ;  /* 0x0000000624704981 */ /* 0x000ee4000c1e1d00 */
[----:B------:R-:W-:Y:S02]  /*19a0*/  @P0 VIADD R5, R5, 0x20 ;  /* 0x0000002005050836 */ /* 0x000fe40000000000 */
[----:B------:R-:W3:Y:S02]  /*19b0*/  @P0 LDG.E.128 R104, desc[UR6][R16.64] ;  /* 0x0000000610680981 */ /* 0x000ee4000c1e1d00 */
[C---:B------:R-:W-:Y:S01]  /*19c0*/  @P3 IMAD.WIDE.U32 R20, R5.reuse, 0x10, R20 ;  /* 0x0000001005143825 */ /* 0x040fe200078e0014 */
[----:B------:R-:W1:Y:S01]  /*19d0*/  @P5 LDC.64 R6, c[0x0][0x440] ;  /* 0x00011000ff065b82 */ /* 0x000e620000000a00 */
[----:B------:R-:W5:Y:S04]  /*19e0*/  @P0 LD.E.128 R68, desc[UR6][R18.64] ;  /* 0x0000000612440980 */ /* 0x000f68000c101d00 */
[----:B------:R-:W3:Y:S01]  /*19f0*/  @P3 LDG.E.128 R100, desc[UR6][R20.64] ;  /* 0x0000000614643981 */ /* 0x000ee2000c1e1d00 */
[----:B------:R-:W-:-:S04]  /*1a00*/  @P3 IMAD.WIDE.U32 R24, R5, 0x10, R24 ;  /* 0x0000001005183825 */ /* 0x000fc800078e0018 */
[----:B------:R-:W-:Y:S01]  /*1a10*/  @P3 IMAD.WIDE.U32 R44, R5, 0x10, R44 ;  /* 0x00000010052c3825 */ /* 0x000fe200078e002c */
[----:B------:R-:W-:-:S03]  /*1a20*/  LOP3.LUT R3, R3, 0xffffefff, RZ, 0xc0, !PT ;  /* 0xffffefff03037812 */ /* 0x000fc600078ec0ff */
[----:B------:R-:W-:Y:S01]  /*1a30*/  HFMA2 R198, -RZ, RZ, 0, 0 ;  /* 0x00000000ffc67431 */ /* 0x000fe200000001ff */
[----:B------:R3:W5:Y:S01]  /*1a40*/  @P3 LDG.E.128 R240, desc[UR6][R24.64] ;  /* 0x0000000618f03981 */ /* 0x000762000c1e1d00 */
[----:B------:R-:W-:-:S03]  /*1a50*/  @P3 VIADD R5, R5, 0x20 ;  /* 0x0000002005053836 */ /* 0x000fc60000000000 */
[----:B--2---:R2:W-:Y:S01]  /*1a60*/  @P4 STL.64 [R1+0x40], R96 ;  /* 0x0000406001004387 */ /* 0x0045e20000100a00 */
[----:B------:R-:W-:Y:S01]  /*1a70*/  HFMA2 R42, -RZ, RZ, 0, 0 ;  /* 0x00000000ff2a7431 */ /* 0x000fe200000001ff */
[----:B------:R-:W-:Y:S01]  /*1a80*/  CS2R R196, SRZ ;  /* 0x0000000000c47805 */ /* 0x000fe2000001ff00 */
[----:B------:R-:W-:Y:S01]  /*1a90*/  IMAD.MOV.U32 R194, RZ, RZ, RZ ;  /* 0x000000ffffc27224 */ /* 0x000fe200078e00ff */
[----:B------:R-:W5:Y:S01]  /*1aa0*/  @P3 LD.E.128 R64, desc[UR6][R44.64] ;  /* 0x000000062c403980 */ /* 0x000f62000c101d00 */
[----:B--2---:R-:W2:Y:S01]  /*1ab0*/  LDC.64 R96, c[0x0][0x3d8] ;  /* 0x0000f600ff607b82 */ /* 0x004ea20000000a00 */
[----:B------:R-:W-:-:S04]  /*1ac0*/  @P2 IMAD.WIDE.U32 R48, R5, 0x10, R48 ;  /* 0x0000001005302825 */ /* 0x000fc800078e0030 */
[----:B------:R-:W-:-:S04]  /*1ad0*/  @P2 IMAD.WIDE.U32 R28, R5, 0x10, R28 ;  /* 0x00000010051c2825 */ /* 0x000fc800078e001c */
[C---:B------:R-:W-:Y:S01]  /*1ae0*/  @P2 IMAD.WIDE.U32 R32, R5.reuse, 0x10, R32 ;  /* 0x0000001005202825 */ /* 0x040fe200078e0020 */
[----:B------:R-:W-:Y:S01]  /*1af0*/  @P2 IADD3 R5, PT, PT, R5, 0x20, RZ ;  /* 0x0000002005052810 */ /* 0x000fe20007ffe0ff */
[----:B------:R1:W-:Y:S04]  /*1b00*/  @P4 STL.64 [R1+0x48], R98 ;  /* 0x0000486201004387 */ /* 0x0003e80000100a00 */
[C---:B0-----:R-:W-:Y:S01]  /*1b10*/  @P1 IMAD.WIDE.U32 R88, R5.reuse, 0x10, R88 ;  /* 0x0000001005581825 */ /* 0x041fe200078e0058 */
[----:B------:R-:W5:Y:S03]  /*1b20*/  @P2 LDG.E.128 R236, desc[UR6][R48.64] ;  /* 0x0000000630ec2981 */ /* 0x000f66000c1e1d00 */
[C---:B----4-:R-:W-:Y:S01]  /*1b30*/  @P1 IMAD.WIDE.U32 R90, R5.reuse, 0x10, R90 ;  /* 0x00000010055a1825 */ /* 0x050fe200078e005a */
[----:B------:R-:W5:Y:S03]  /*1b40*/  @P1 LDG.E.128 R228, desc[UR6][R88.64] ;  /* 0x0000000658e41981 */ /* 0x000f66000c1e1d00 */
[C---:B-1----:R-:W-:Y:S01]  /*1b50*/  @P1 IMAD.WIDE.U32 R92, R5.reuse, 0x10, R92 ;  /* 0x00000010055c1825 */ /* 0x042fe200078e005c */
[----:B------:R-:W5:Y:S03]  /*1b60*/  @P1 LDG.E.128 R224, desc[UR6][R90.64] ;  /* 0x000000065ae01981 */ /* 0x000f66000c1e1d00 */
[----:B------:R-:W-:Y:S01]  /*1b70*/  @P1 VIADD R5, R5, 0x20 ;  /* 0x0000002005051836 */ /* 0x000fe20000000000 */
[----:B------:R-:W5:Y:S03]  /*1b80*/  @P1 LD.E.128 R56, desc[UR6][R92.64] ;  /* 0x000000065c381980 */ /* 0x000f66000c101d00 */
[C---:B------:R-:W-:Y:S01]  /*1b90*/  @P5 IMAD.WIDE.U32 R94, R5.reuse, 0x10, R94 ;  /* 0x00000010055e5825 */ /* 0x040fe200078e005e */
[----:B------:R0:W5:Y:S03]  /*1ba0*/  @P2 LDG.E.128 R232, desc[UR6][R28.64] ;  /* 0x000000061ce82981 */ /* 0x000166000c1e1d00 */
[C---:B--2---:R-:W-:Y:S01]  /*1bb0*/  @P5 IMAD.WIDE.U32 R96, R5.reuse, 0x10, R96 ;  /* 0x0000001005605825 */ /* 0x044fe200078e0060 */
[----:B------:R-:W5:Y:S03]  /*1bc0*/  @P5 LDG.E.128 R220, desc[UR6][R94.64] ;  /* 0x000000065edc5981 */ /* 0x000f66000c1e1d00 */
[----:B------:R-:W-:Y:S01]  /*1bd0*/  @P5 IMAD.WIDE.U32 R6, R5, 0x10, R6 ;  /* 0x0000001005065825 */ /* 0x000fe200078e0006 */
[----:B------:R-:W5:Y:S04]  /*1be0*/  @P5 LDG.E.128 R216, desc[UR6][R96.64] ;  /* 0x0000000660d85981 */ /* 0x000f68000c1e1d00 */
[----:B------:R-:W5:Y:S01]  /*1bf0*/  @P5 LD.E.128 R52, desc[UR6][R6.64] ;  /* 0x0000000606345980 */ /* 0x000f62000c101d00 */
[----:B------:R-:W-:-:S02]  /*1c00*/  @P6 LOP3.LUT R3, R3, 0x1000, RZ, 0xfc, !PT ;  /* 0x0000100003036812 */ /* 0x000fc400078efcff */
[----:B------:R-:W-:Y:S01]  /*1c10*/  CS2R R192, SRZ ;  /* 0x0000000000c07805 */ /* 0x000fe2000001ff00 */
[----:B------:R-:W-:Y:S01]  /*1c20*/  IMAD.MOV.U32 R26, RZ, RZ, RZ ;  /* 0x000000ffff1a7224 */ /* 0x000fe200078e00ff */
[----:B------:R1:W5:Y:S04]  /*1c30*/  @P2 LD.E.128 R60, desc[UR6][R32.64] ;  /* 0x00000006203c2980 */ /* 0x000368000c101d00 */
[----:B---3--:R2:W-:Y:S04]  /*1c40*/  @P4 STL.64 [R1+0x30], R112 ;  /* 0x0000307001004387 */ /* 0x0085e80000100a00 */
[----:B------:R2:W-:Y:S04]  /*1c50*/  @P4 STL.64 [R1+0x38], R114 ;  /* 0x0000387201004387 */ /* 0x0005e80000100a00 */
[----:B------:R2:W-:Y:S04]  /*1c60*/  @P0 STL.64 [R1+0x20], R108 ;  /* 0x0000206c01000387 */ /* 0x0005e80000100a00 */
[----:B------:R2:W-:Y:S04]  /*1c70*/  @P0 STL.64 [R1+0x28], R110 ;  /* 0x0000286e01000387 */ /* 0x0005e80000100a00 */
[----:B------:R2:W-:Y:S04]  /*1c80*/  @P0 STL.64 [R1+0x10], R104 ;  /* 0x0000106801000387 */ /* 0x0005e80000100a00 */
[----:B------:R2:W-:Y:S04]  /*1c90*/  @P0 STL.64 [R1+0x18], R106 ;  /* 0x0000186a01000387 */ /* 0x0005e80000100a00 */
[----:B------:R2:W-:Y:S04]  /*1ca0*/  @P3 STL.64 [R1], R100 ;  /* 0x0000006401003387 */ /* 0x0005e80000100a00 */
[----:B------:R2:W-:Y:S01]  /*1cb0*/  @P3 STL.64 [R1+0x8], R102 ;  /* 0x0000086601003387 */ /* 0x0005e20000100a00 */
[----:B------:R-:W-:-:S02]  /*1cc0*/  ISETP.GE.U32.AND P4, PT, R2, 0x140, PT ;  /* 0x000001400200780c */ /* 0x000fc40003f86070 */
[----:B------:R-:W-:Y:S02]  /*1cd0*/  CS2R R24, SRZ ;  /* 0x0000000000187805 */ /* 0x000fe4000001ff00 */
[----:B------:R-:W-:Y:S02]  /*1ce0*/  MOV R30, RZ ;  /* 0x000000ff001e7202 */ /* 0x000fe40000000f00 */
[----:B0-----:R-:W-:Y:S01]  /*1cf0*/  CS2R R28, SRZ ;  /* 0x00000000001c7805 */ /* 0x001fe2000001ff00 */
[----:B------:R-:W-:Y:S01]  /*1d00*/  IMAD.MOV.U32 R34, RZ, RZ, RZ ;  /* 0x000000ffff227224 */ /* 0x000fe200078e00ff */
[----:B-1----:R-:W-:Y:S01]  /*1d10*/  CS2R R32, SRZ ;  /* 0x0000000000207805 */ /* 0x002fe2000001ff00 */
        /* <DEDUP_REMOVED lines=45> */
.L_x_16473:
        /* <DEDUP_REMOVED lines=19> */
[----:B------:R-:W4:Y:S02]  /*2120*/  LDL R120, [R1+0x38] ;  /* 0x0000380001787983 */ /* 0x000f240000100800 */
[----:B------:R-:W0:Y:S02]  /*2130*/  @P1 LDC.64 R16, c[0x0][0x440] ;  /* 0x00011000ff101b82 */ /* 0x000e240000000a00 */
[----:B------:R-:W4:Y:S04]  /*2140*/  LDL R123, [R1+0x44] ;  /* 0x00004400017b7983 */ /* 0x000f280000100800 */
[----:B------:R-:W4:Y:S02]  /*2150*/  LDL R117, [R1+0x3c] ;  /* 0x00003c0001757983 */ /* 0x000f240000100800 */
[----:B------:R-:W0:Y:S02]  /*2160*/  LDC.64 R88, c[0x0][0x3d8] ;  /* 0x0000f600ff587b82 */ /* 0x000e240000000a00 */
        /* <DEDUP_REMOVED lines=21> */
[----:B------:R-:W4:Y:S01]  /*22c0*/  LDL R118, [R1+0x4c] ;  /* 0x00004c0001767983 */ /* 0x000f220000100800 */
[C---:B------:R-:W-:Y:S01]  /*22d0*/  ISETP.GE.U32.AND P2, PT, R2.reuse, 0x40, PT ;  /* 0x000000400200780c */ /* 0x040fe20003f46070 */
[----:B------:R-:W4:Y:S01]  /*22e0*/  LDC.64 R92, c[0x0][0x3d0] ;  /* 0x0000f400ff5c7b82 */ /* 0x000f220000000a00 */
[----:B------:R-:W-:-:S02]  /*22f0*/  ISETP.GE.U32.AND P3, PT, R2, 0x60, PT ;  /* 0x000000600200780c */ /* 0x000fc40003f66070 */
[----:B------:R-:W-:Y:S02]  /*2300*/  ISETP.GE.U32.AND P0, PT, R2, 0x80, PT ;  /* 0x000000800200780c */ /* 0x000fe40003f06070 */
[----:B------:R-:W-:-:S03]  /*2310*/  LOP3.LUT R3, R3, 0xffffefff, RZ, 0xc0, !PT ;  /* 0xffffefff03037812 */ /* 0x000fc600078ec0ff */
[----:B------:R-:W4:Y:S01]  /*2320*/  LDC.64 R96, c[0x0][0x3d8] ;  /* 0x0000f600ff607b82 */ /* 0x000f220000000a00 */
[----:B--2---:R-:W2:Y:S01]  /*2330*/  @P1 LDG.E.128 R128, desc[UR6][R12.64] ;  /* 0x000000060c801981 */ /* 0x004ea2000c1e1d00 */
[----:B-1----:R-:W-:-:S06]  /*2340*/  @P1 IMAD.WIDE.U32 R14, R5, 0x10, R14 ;  /* 0x00000010050e1825 */ /* 0x002fcc00078e000e */
[----:B------:R-:W1:Y:S01]  /*2350*/  @P2 LDC.64 R20, c[0x0][0x438] ;  /* 0x00010e00ff142b82 */ /* 0x000e620000000a00 */
[----:B0-----:R-:W-:-:S04]  /*2360*/  @P1 IMAD.WIDE.U32 R6, R5, 0x10, R6 ;  /* 0x0000001005061825 */ /* 0x001fc800078e0006 */
[C---:B------:R-:W-:Y:S01]  /*2370*/  @P1 IMAD.WIDE.U32 R16, R5.reuse, 0x10, R16 ;  /* 0x0000001005101825 */ /* 0x040fe200078e0010 */
[----:B------:R-:W-:Y:S02]  /*2380*/  @P1 LOP3.LUT R5, R5, 0x20, RZ, 0xfc, !PT ;  /* 0x0000002005051812 */ /* 0x000fe400078efcff */
[----:B------:R-:W0:Y:S01]  /*2390*/  @P2 LDC.64 R90, c[0x0][0x440] ;  /* 0x00011000ff5a2b82 */ /* 0x000e220000000a00 */
[----:B------:R-:W-:Y:S01]  /*23a0*/  @P1 LOP3.LUT R3, R3, 0x1000, RZ, 0xfc, !PT ;  /* 0x0000100003031812 */ /* 0x000fe200078efcff */
[----:B------:R3:W5:Y:S01]  /*23b0*/  @P1 LD.E.128 R48, desc[UR6][R6.64] ;  /* 0x0000000606301980 */ /* 0x000762000c101d00 */
[----:B------:R-:W-:-:S03]  /*23c0*/  @P2 IMAD.WIDE.U32 R18, R5, 0x10, R18 ;  /* 0x0000001005122825 */ /* 0x000fc600078e0012 */
[----:B------:R-:W5:Y:S01]  /*23d0*/  @P1 LD.E.128 R84, desc[UR6][R16.64] ;  /* 0x0000000610541980 */ /* 0x000f62000c101d00 */
[----:B------:R-:W-:Y:S01]  /*23e0*/  @P2 IMAD.WIDE.U32 R88, R5, 0x10, R88 ;  /* 0x0000001005582825 */ /* 0x000fe200078e0058 */
[----:B------:R-:W0:Y:S08]  /*23f0*/  @P3 LDC.64 R94, c[0x0][0x438] ;  /* 0x00010e00ff5e3b82 */ /* 0x000e300000000a00 */
[----:B------:R-:W0:Y:S08]  /*2400*/  @P3 LDC.64 R98, c[0x0][0x440] ;  /* 0x00011000ff623b82 */ /* 0x000e300000000a00 */
[----:B---3--:R-:W3:Y:S01]  /*2410*/  LDC.64 R6, c[0x0][0x3d0] ;  /* 0x0000f400ff067b82 */ /* 0x008ee20000000a00 */
[----:B--2---:R2:W-:Y:S04]  /*2420*/  @P1 STL.64 [R1+0xa0], R128 ;  /* 0x0000a08001001387 */ /* 0x0045e80000100a00 */
[----:B------:R1:W-:Y:S01]  /*2430*/  @P1 STL.64 [R1+0xa8], R130 ;  /* 0x0000a88201001387 */ /* 0x0003e20000100a00 */
[----:B--2---:R-:W-:-:S02]  /*2440*/  IMAD.MOV.U32 R128, RZ, RZ, R127 ;  /* 0x000000ffff807224 */ /* 0x004fc400078e007f */
[----:B----4-:R-:W-:Y:S01]  /*2450*/  IMAD.MOV.U32 R129, RZ, RZ, R126 ;  /* 0x000000ffff817224 */ /* 0x010fe200078e007e */
[----:B-1----:R-:W-:Y:S01]  /*2460*/  MOV R130, R125 ;  /* 0x0000007d00827202 */ /* 0x002fe20000000f00 */
[----:B------:R-:W-:Y:S01]  /*2470*/  IMAD.MOV.U32 R131, RZ, RZ, R124 ;  /* 0x000000ffff837224 */ /* 0x000fe200078e007c */
[----:B------:R-:W-:Y:S01]  /*2480*/  MOV R124, R122 ;  /* 0x0000007a007c7202 */ /* 0x000fe20000000f00 */
[----:B------:R-:W-:Y:S02]  /*2490*/  IMAD.MOV.U32 R125, RZ, RZ, R123 ;  /* 0x000000ffff7d7224 */ /* 0x000fe400078e007b */
[----:B------:R-:W-:Y:S02]  /*24a0*/  IMAD.MOV.U32 R122, RZ, RZ, R120 ;  /* 0x000000ffff7a7224 */ /* 0x000fe400078e0078 */
[----:B------:R1:W2:Y:S01]  /*24b0*/  @P1 LDG.E.128 R128, desc[UR6][R14.64] ;  /* 0x000000060e801981 */ /* 0x0002a2000c1e1d00 */
[----:B------:R-:W-:Y:S01]  /*24c0*/  IMAD.MOV.U32 R123, RZ, RZ, R117 ;  /* 0x000000ffff7b7224 */ /* 0x000fe200078e0075 */
[----:B------:R-:W-:Y:S01]  /*24d0*/  MOV R120, R116 ;  /* 0x0000007400787202 */ /* 0x000fe20000000f00 */
        /* <DEDUP_REMOVED lines=10> */
[----:B-1----:R-:W1:Y:S02]  /*2580*/  LDC.64 R14, c[0x0][0x3d8] ;  /* 0x0000f600ff0e7b82 */ /* 0x002e640000000a00 */
[----:B------:R-:W3:Y:S01]  /*2590*/  LDL R100, [R1+0xc] ;  /* 0x00000c0001647983 */ /* 0x000ee20000100800 */
        /* <DEDUP_REMOVED lines=17> */
[----:B------:R0:W3:Y:S01]  /*26b0*/  @P2 LDG.E.128 R140, desc[UR6][R18.64] ;  /* 0x00000006128c2981 */ /* 0x0000e2000c1e1d00 */
[----:B------:R-:W-:-:S03]  /*26c0*/  IMAD.MOV.U32 R103, RZ, RZ, R10 ;  /* 0x000000ffff677224 */ /* 0x000fc600078e000a */
[----:B------:R-:W3:Y:S04]  /*26d0*/  LDL R10, [R1+0x10] ;  /* 0x00001000010a7983 */ /* 0x000ee80000100800 */
[----:B------:R1:W3:Y:S01]  /*26e0*/  @P2 LDG.E.128 R136, desc[UR6][R88.64] ;  /* 0x0000000658882981 */ /* 0x0002e2000c1e1d00 */
[----:B------:R-:W-:Y:S01]  /*26f0*/  MOV R132, R111 ;  /* 0x0000006f00847202 */ /* 0x000fe20000000f00 */
[----:B------:R-:W-:Y:S01]  /*2700*/  IMAD.MOV.U32 R133, RZ, RZ, R110 ;  /* 0x000000ffff857224 */ /* 0x000fe200078e006e */
[----:B------:R-:W-:Y:S01]  /*2710*/  MOV R127, R105 ;  /* 0x00000069007f7202 */ /* 0x000fe20000000f00 */
[----:B------:R-:W-:Y:S01]  /*2720*/  IMAD.MOV.U32 R126, RZ, RZ, R104 ;  /* 0x000000ffff7e7224 */ /* 0x000fe200078e0068 */
[----:B0-----:R-:W0:Y:S08]  /*2730*/  LDC.64 R18, c[0x0][0x3d0] ;  /* 0x0000f400ff127b82 */ /* 0x001e300000000a00 */
[----:B------:R-:W0:Y:S01]  /*2740*/  LDC.64 R104, c[0x0][0x3d8] ;  /* 0x0000f600ff687b82 */ /* 0x000e220000000a00 */
[----:B------:R-:W-:-:S04]  /*2750*/  @P2 IMAD.WIDE.U32 R20, R5, 0x10, R20 ;  /* 0x0000001005142825 */ /* 0x000fc800078e0014 */
[C---:B------:R-:W-:Y:S01]  /*2760*/  @P2 IMAD.WIDE.U32 R90, R5.reuse, 0x10, R90 ;  /* 0x00000010055a2825 */ /* 0x040fe200078e005a */
[----:B------:R-:W5:Y:S01]  /*2770*/  @P2 LD.E.128 R44, desc[UR6][R20.64] ;  /* 0x00000006142c2980 */ /* 0x000f62000c101d00 */
[----:B------:R-:W-:Y:S01]  /*2780*/  ISETP.GE.U32.AND P4, PT, R2, 0xe0, PT ;  /* 0x000000e00200780c */ /* 0x000fe20003f86070 */
[----:B-1----:R-:W1:Y:S01]  /*2790*/  LDC.64 R88, c[0x0][0x3d8] ;  /* 0x0000f600ff587b82 */ /* 0x002e620000000a00 */
[----:B------:R-:W-:Y:S01]  /*27a0*/  @P2 VIADD R5, R5, 0x20 ;  /* 0x0000002005052836 */ /* 0x000fe20000000000 */
[----:B------:R-:W5:Y:S03]  /*27b0*/  @P2 LD.E.128 R80, desc[UR6][R90.64] ;  /* 0x000000065a502980 */ /* 0x000f66000c101d00 */
[----:B------:R-:W-:-:S04]  /*27c0*/  @P3 IMAD.WIDE.U32 R92, R5, 0x10, R92 ;  /* 0x00000010055c3825 */ /* 0x000fc800078e005c */
[----:B------:R-:W-:-:S04]  /*27d0*/  @P3 IMAD.WIDE.U32 R94, R5, 0x10, R94 ;  /* 0x00000010055e3825 */ /* 0x000fc800078e005e */
[C---:B------:R-:W-:Y:S01]  /*27e0*/  @P3 IMAD.WIDE.U32 R96, R5.reuse, 0x10, R96 ;  /* 0x0000001005603825 */ /* 0x040fe200078e0060 */
[----:B------:R-:W-:Y:S01]  /*27f0*/  ISETP.GE.U32.AND P5, PT, R2, 0x100, PT ;  /* 0x000001000200780c */ /* 0x000fe20003fa6070 */
[----:B------:R0:W5:Y:S02]  /*2800*/  @P3 LD.E.128 R40, desc[UR6][R94.64] ;  /* 0x000000065e283980 */ /* 0x000164000c101d00 */
[----:B------:R-:W-:-:S04]  /*2810*/  @P3 IMAD.WIDE.U32 R98, R5, 0x10, R98 ;  /* 0x0000001005623825 */ /* 0x000fc800078e0062 */
[----:B------:R-:W-:Y:S01]  /*2820*/  @P3 VIADD R5, R5, 0x20 ;  /* 0x0000002005053836 */ /* 0x000fe20000000000 */
[----:B------:R0:W5:Y:S03]  /*2830*/  @P3 LD.E.128 R76, desc[UR6][R98.64] ;  /* 0x00000006624c3980 */ /* 0x000166000c101d00 */
[----:B0-----:R-:W-:Y:S01]  /*2840*/  @P0 IMAD.WIDE.U32 R104, R5, 0x10, R104 ;  /* 0x0000001005680825 */ /* 0x001fe200078e0068 */
[----:B------:R-:W0:Y:S04]  /*2850*/  @P4 LDC.64 R94, c[0x0][0x438] ;  /* 0x00010e00ff5e4b82 */ /* 0x000e280000000a00 */
[----:B------:R1:W3:Y:S04]  /*2860*/  @P0 LDG.E.128 R120, desc[UR6][R104.64] ;  /* 0x0000000668780981 */ /* 0x0002e8000c1e1d00 */
[----:B------:R-:W0:Y:S08]  /*2870*/  @P4 LDC.64 R98, c[0x0][0x440] ;  /* 0x00011000ff624b82 */ /* 0x000e300000000a00 */
[----:B-1----:R-:W1:Y:S01]  /*2880*/  LDC.64 R104, c[0x0][0x3d8] ;  /* 0x0000f600ff687b82 */ /* 0x002e620000000a00 */
[----:B--2---:R2:W-:Y:S04]  /*2890*/  @P1 STL.64 [R1+0x90], R128 ;  /* 0x0000908001001387 */ /* 0x0045e80000100a00 */
[----:B------:R0:W-:Y:S01]  /*28a0*/  @P1 STL.64 [R1+0x98], R130 ;  /* 0x0000988201001387 */ /* 0x0001e20000100a00 */
[----:B------:R-:W-:-:S03]  /*28b0*/  ISETP.GE.U32.AND P1, PT, R2, 0xa0, PT ;  /* 0x000000a00200780c */ /* 0x000fc60003f26070 */
[----:B------:R-:W3:Y:S01]  /*28c0*/  LDL R114, [R1+0x18] ;  /* 0x0000180001727983 */ /* 0x000ee20000100800 */
[----:B--2---:R-:W-:-:S03]  /*28d0*/  IMAD.MOV.U32 R128, RZ, RZ, R107 ;  /* 0x000000ffff807224 */ /* 0x004fc600078e006b */
[----:B------:R-:W2:Y:S01]  /*28e0*/  LDL R115, [R1+0x1c] ;  /* 0x00001c0001737983 */ /* 0x000ea20000100800 */
[----:B------:R-:W-:Y:S02]  /*28f0*/  IMAD.MOV.U32 R129, RZ, RZ, R106 ;  /* 0x000000ffff817224 */ /* 0x000fe400078e006a */
[----:B0-----:R-:W-:Y:S01]  /*2900*/  IMAD.MOV.U32 R131, RZ, RZ, R109 ;  /* 0x000000ffff837224 */ /* 0x001fe200078e006d */
[----:B------:R-:W-:Y:S01]  /*2910*/  MOV R130, R108 ;  /* 0x0000006c00827202 */ /* 0x000fe20000000f00 */
[----:B------:R-:W-:Y:S01]  /*2920*/  IMAD.MOV.U32 R108, RZ, RZ, R103 ;  /* 0x000000ffff6c7224 */ /* 0x000fe200078e0067 */
[----:B------:R-:W-:Y:S01]  /*2930*/  MOV R109, R102 ;  /* 0x00000066006d7202 */ /* 0x000fe20000000f00 */
[----:B----4-:R-:W-:Y:S01]  /*2940*/  IMAD.MOV.U32 R110, RZ, RZ, R101 ;  /* 0x000000ffff6e7224 */ /* 0x010fe200078e0065 */
[----:B------:R-:W0:Y:S01]  /*2950*/  @P0 LDC.64 R102, c[0x0][0x438] ;  /* 0x00010e00ff660b82 */ /* 0x000e220000000a00 */
[----:B---3--:R-:W-:Y:S01]  /*2960*/  IMAD.MOV.U32 R111, RZ, RZ, R100 ;  /* 0x000000ffff6f7224 */ /* 0x008fe200078e0064 */
[----:B------:R-:W3:Y:S04]  /*2970*/  LDL R116, [R1+0x20] ;  /* 0x0000200001747983 */ /* 0x000ee80000100800 */
[----:B------:R-:W3:Y:S02]  /*2980*/  LDL R117, [R1+0x24] ;  /* 0x0000240001757983 */ /* 0x000ee40000100800 */
[----:B------:R-:W4:Y:S08]  /*2990*/  LDC.64 R100, c[0x0][0x3d0] ;  /* 0x0000f400ff647b82 */ /* 0x000f300000000a00 */
[----:B------:R-:W1:Y:S08]  /*29a0*/  @P0 LDC.64 R106, c[0x0][0x440] ;  /* 0x00011000ff6a0b82 */ /* 0x000e700000000a00 */
[----:B------:R-:W1:Y:S08]  /*29b0*/  @P1 LDC.64 R12, c[0x0][0x438] ;  /* 0x00010e00ff0c1b82 */ /* 0x000e700000000a00 */
[----:B------:R-:W1:Y:S01]  /*29c0*/  @P1 LDC.64 R16, c[0x0][0x440] ;  /* 0x00011000ff101b82 */ /* 0x000e620000000a00 */
[----:B------:R-:W-:Y:S01]  /*29d0*/  MOV R112, R10 ;  /* 0x0000000a00707202 */ /* 0x000fe20000000f00 */
[----:B------:R-:W-:Y:S01]  /*29e0*/  IMAD.MOV.U32 R113, RZ, RZ, R9 ;  /* 0x000000ffff717224 */ /* 0x000fe200078e0009 */
[----:B------:R-:W3:Y:S01]  /*29f0*/  LDL R10, [R1+0x28] ;  /* 0x00002800010a7983 */ /* 0x000ee20000100800 */
[----:B------:R-:W-:Y:S01]  /*2a00*/  MOV R134, R131 ;  /* 0x0000008300867202 */ /* 0x000fe20000000f00 */
[----:B------:R-:W-:-:S02]  /*2a10*/  IMAD.MOV.U32 R135, RZ, RZ, R130 ;  /* 0x000000ffff877224 */ /* 0x000fc400078e0082 */
[----:B------:R-:W3:Y:S01]  /*2a20*/  LDL R9, [R1+0x2c] ;  /* 0x00002c0001097983 */ /* 0x000ee20000100800 */
[----:B------:R-:W-:Y:S01]  /*2a30*/  IMAD.MOV.U32 R130, RZ, RZ, R127 ;  /* 0x000000ffff827224 */ /* 0x000fe200078e007f */
[----:B------:R-:W-:Y:S02]  /*2a40*/  MOV R131, R126 ;  /* 0x0000007e00837202 */ /* 0x000fe40000000f00 */
[----:B------:R-:W-:Y:S04]  /*2a50*/  @P2 STL.64 [R1+0x80], R140 ;  /* 0x0000808c01002387 */ /* 0x000fe80000100a00 */
[----:B------:R-:W-:Y:S04]  /*2a60*/  @P2 STL.64 [R1+0x88], R142 ;  /* 0x0000888e01002387 */ /* 0x000fe80000100a00 */
[----:B------:R-:W-:Y:S01]  /*2a70*/  @P2 STL.64 [R1+0x70], R136 ;  /* 0x0000708801002387 */ /* 0x000fe20000100a00 */
[----:B----4-:R-:W-:-:S03]  /*2a80*/  @P0 IMAD.WIDE.U32 R100, R5, 0x10, R100 ;  /* 0x0000001005640825 */ /* 0x010fc600078e0064 */
[----:B------:R-:W-:Y:S01]  /*2a90*/  @P2 STL.64 [R1+0x78], R138 ;  /* 0x0000788a01002387 */ /* 0x000fe20000100a00 */
[----:B------:R-:W-:Y:S01]  /*2aa0*/  ISETP.GE.U32.AND P2, PT, R2, 0xc0, PT ;  /* 0x000000c00200780c */ /* 0x000fe20003f46070 */
[C---:B0-----:R-:W-:Y:S02]  /*2ab0*/  @P0 IMAD.WIDE.U32 R102, R5.reuse, 0x10, R102 ;  /* 0x0000001005660825 */ /* 0x041fe400078e0066 */
[----:B------:R0:W4:Y:S02]  /*2ac0*/  @P3 LDG.E.128 R132, desc[UR6][R92.64] ;  /* 0x000000065c843981 */ /* 0x000124000c1e1d00 */
[C---:B-1----:R-:W-:Y:S01]  /*2ad0*/  @P0 IMAD.WIDE.U32 R106, R5.reuse, 0x10, R106 ;  /* 0x00000010056a0825 */ /* 0x042fe200078e006a */
[----:B------:R-:W-:Y:S01]  /*2ae0*/  @P0 IADD3 R5, PT, PT, R5, 0x20, RZ ;  /* 0x0000002005050810 */ /* 0x000fe20007ffe0ff */
[----:B------:R1:W4:Y:S04]  /*2af0*/  @P3 LDG.E.128 R128, desc[UR6][R96.64] ;  /* 0x0000000660803981 */ /* 0x000328000c1e1d00 */
[C---:B------:R-:W-:Y:S01]  /*2b00*/  @P1 IMAD.WIDE.U32 R6, R5.reuse, 0x10, R6 ;  /* 0x0000001005061825 */ /* 0x040fe200078e0006 */
[----:B------:R1:W5:Y:S01]  /*2b10*/  @P0 LD.E.128 R36, desc[UR6][R102.64] ;  /* 0x0000000666240980 */ /* 0x000362000c101d00 */
[----:B------:R-:W1:Y:S02]  /*2b20*/  @P2 LDC.64 R20, c[0x0][0x438] ;  /* 0x00010e00ff142b82 */ /* 0x000e640000000a00 */
[C---:B------:R-:W-:Y:S01]  /*2b30*/  @P1 IMAD.WIDE.U32 R12, R5.reuse, 0x10, R12 ;  /* 0x00000010050c1825 */ /* 0x040fe200078e000c */
[----:B------:R-:W5:Y:S03]  /*2b40*/  @P0 LD.E.128 R72, desc[UR6][R106.64] ;  /* 0x000000066a480980 */ /* 0x000f66000c101d00 */
[C---:B------:R-:W-:Y:S01]  /*2b50*/  @P1 IMAD.WIDE.U32 R14, R5.reuse, 0x10, R14 ;  /* 0x00000010050e1825 */ /* 0x040fe200078e000e */
[----:B------:R-:W5:Y:S01]  /*2b60*/  @P1 LD.E.128 R32, desc[UR6][R12.64] ;  /* 0x000000060c201980 */ /* 0x000f62000c101d00 */
[----:B------:R-:W1:Y:S02]  /*2b70*/  @P2 LDC.64 R90, c[0x0][0x440] ;  /* 0x00011000ff5a2b82 */ /* 0x000e640000000a00 */
[----:B------:R-:W-:-:S04]  /*2b80*/  @P1 IMAD.WIDE.U32 R16, R5, 0x10, R16 ;  /* 0x0000001005101825 */ /* 0x000fc800078e0010 */
[----:B------:R-:W-:Y:S01]  /*2b90*/  @P1 VIADD R5, R5, 0x20 ;  /* 0x0000002005051836 */ /* 0x000fe20000000000 */
[----:B------:R-:W5:Y:S01]  /*2ba0*/  @P1 LD.E.128 R68, desc[UR6][R16.64] ;  /* 0x0000000610441980 */ /* 0x000f62000c101d00 */
[----:B------:R-:W-:Y:S01]  /*2bb0*/  IMAD.MOV.U32 R126, RZ, RZ, R119 ;  /* 0x000000ffff7e7224 */ /* 0x000fe200078e0077 */
[----:B0-----:R-:W0:Y:S01]  /*2bc0*/  LDC.64 R92, c[0x0][0x3d0] ;  /* 0x0000f400ff5c7b82 */ /* 0x001e220000000a00 */
[----:B------:R-:W-:-:S05]  /*2bd0*/  @P2 IMAD.WIDE.U32 R18, R5, 0x10, R18 ;  /* 0x0000001005122825 */ /* 0x000fca00078e0012 */
[----:B------:R-:W4:Y:S01]  /*2be0*/  @P2 LDG.E.128 R108, desc[UR6][R18.64] ;  /* 0x00000006126c2981 */ /* 0x000f22000c1e1d00 */
[----:B------:R-:W-:Y:S01]  /*2bf0*/  IMAD.MOV.U32 R127, RZ, RZ, R118 ;  /* 0x000000ffff7f7224 */ /* 0x000fe200078e0076 */
[----:B-1----:R-:W1:Y:S05]  /*2c00*/  LDC.64 R96, c[0x0][0x3d8] ;  /* 0x0000f600ff607b82 */ /* 0x002e6a0000000a00 */
[----:B------:R0:W4:Y:S03]  /*2c10*/  @P0 LDG.E.128 R124, desc[UR6][R100.64] ;  /* 0x00000006647c0981 */ /* 0x000126000c1e1d00 */
[----:B------:R-:W1:Y:S08]  /*2c20*/  @P5 LDC.64 R102, c[0x0][0x438] ;  /* 0x00010e00ff665b82 */ /* 0x000e700000000a00 */
[----:B0-----:R-:W0:Y:S08]  /*2c30*/  LDC.64 R100, c[0x0][0x3d0] ;  /* 0x0000f400ff647b82 */ /* 0x001e300000000a00 */
[----:B------:R-:W0:Y:S08]  /*2c40*/  @P5 LDC.64 R106, c[0x0][0x440] ;  /* 0x00011000ff6a5b82 */ /* 0x000e300000000a00 */
[----:B------:R-:W4:Y:S01]  /*2c50*/  LDC.64 R12, c[0x0][0x3d8] ;  /* 0x0000f600ff0c7b82 */ /* 0x000f220000000a00 */
[----:B------:R-:W-:-:S04]  /*2c60*/  @P2 IMAD.WIDE.U32 R20, R5, 0x10, R20 ;  /* 0x0000001005142825 */ /* 0x000fc800078e0014 */
[C---:B------:R-:W-:Y:S01]  /*2c70*/  @P2 IMAD.WIDE.U32 R88, R5.reuse, 0x10, R88 ;  /* 0x0000001005582825 */ /* 0x040fe200078e0058 */
[----:B------:R-:W5:Y:S03]  /*2c80*/  @P2 LD.E.128 R28, desc[UR6][R20.64] ;  /* 0x00000006141c2980 */ /* 0x000f66000c101d00 */
[C---:B------:R-:W-:Y:S01]  /*2c90*/  @P2 IMAD.WIDE.U32 R90, R5.reuse, 0x10, R90 ;  /* 0x00000010055a2825 */ /* 0x040fe200078e005a */
[----:B------:R-:W5:Y:S03]  /*2ca0*/  @P2 LDG.E.128 R240, desc[UR6][R88.64] ;  /* 0x0000000658f02981 */ /* 0x000f66000c1e1d00 */
[----:B------:R-:W-:Y:S01]  /*2cb0*/  @P2 VIADD R5, R5, 0x20 ;  /* 0x0000002005052836 */ /* 0x000fe20000000000 */
[----:B------:R-:W5:Y:S03]  /*2cc0*/  @P2 LD.E.128 R64, desc[UR6][R90.64] ;  /* 0x000000065a402980 */ /* 0x000f66000c101d00 */
[----:B------:R-:W-:-:S04]  /*2cd0*/  @P4 IMAD.WIDE.U32 R92, R5, 0x10, R92 ;  /* 0x00000010055c4825 */ /* 0x000fc800078e005c */
[C---:B------:R-:W-:Y:S01]  /*2ce0*/  @P4 IMAD.WIDE.U32 R94, R5.reuse, 0x10, R94 ;  /* 0x00000010055e4825 */ /* 0x040fe200078e005e */
[----:B------:R-:W5:Y:S03]  /*2cf0*/  @P4 LDG.E.128 R236, desc[UR6][R92.64] ;  /* 0x000000065cec4981 */ /* 0x000f66000c1e1d00 */
[C---:B-1----:R-:W-:Y:S01]  /*2d00*/  @P4 IMAD.WIDE.U32 R96, R5.reuse, 0x10, R96 ;  /* 0x0000001005604825 */ /* 0x042fe200078e0060 */
[----:B------:R-:W5:Y:S03]  /*2d10*/  @P4 LD.E.128 R24, desc[UR6][R94.64] ;  /* 0x000000065e184980 */ /* 0x000f66000c101d00 */
[C---:B------:R-:W-:Y:S01]  /*2d20*/  @P4 IMAD.WIDE.U32 R98, R5.reuse, 0x10, R98 ;  /* 0x0000001005624825 */ /* 0x040fe200078e0062 */
[----:B------:R-:W-:Y:S01]  /*2d30*/  @P4 IADD3 R5, PT, PT, R5, 0x20, RZ ;  /* 0x0000002005054810 */ /* 0x000fe20007ffe0ff */
[----:B------:R-:W5:Y:S04]  /*2d40*/  @P4 LDG.E.128 R232, desc[UR6][R96.64] ;  /* 0x0000000660e84981 */ /* 0x000f68000c1e1d00 */
[C---:B0-----:R-:W-:Y:S01]  /*2d50*/  @P5 IMAD.WIDE.U32 R100, R5.reuse, 0x10, R100 ;  /* 0x0000001005645825 */ /* 0x041fe200078e0064 */
[----:B------:R-:W5:Y:S03]  /*2d60*/  @P4 LD.E.128 R60, desc[UR6][R98.64] ;  /* 0x00000006623c4980 */ /* 0x000f66000c101d00 */
[C---:B------:R-:W-:Y:S01]  /*2d70*/  @P5 IMAD.WIDE.U32 R102, R5.reuse, 0x10, R102 ;  /* 0x0000001005665825 */ /* 0x040fe200078e0066 */
[----:B------:R-:W5:Y:S03]  /*2d80*/  @P5 LDG.E.128 R228, desc[UR6][R100.64] ;  /* 0x0000000664e45981 */ /* 0x000f66000c1e1d00 */
[C---:B------:R-:W-:Y:S01]  /*2d90*/  @P5 IMAD.WIDE.U32 R104, R5.reuse, 0x10, R104 ;  /* 0x0000001005685825 */ /* 0x040fe200078e0068 */
[----:B------:R-:W5:Y:S03]  /*2da0*/  @P5 LD.E.128 R192, desc[UR6][R102.64] ;  /* 0x0000000666c05980 */ /* 0x000f66000c101d00 */
[C---:B------:R-:W-:Y:S01]  /*2db0*/  @P5 IMAD.WIDE.U32 R106, R5.reuse, 0x10, R106 ;  /* 0x00000010056a5825 */ /* 0x040fe200078e006a */
[----:B------:R-:W5:Y:S03]  /*2dc0*/  @P5 LDG.E.128 R224, desc[UR6][R104.64] ;  /* 0x0000000668e05981 */ /* 0x000f66000c1e1d00 */
[----:B------:R-:W-:Y:S01]  /*2dd0*/  @P5 VIADD R5, R5, 0x20 ;  /* 0x0000002005055836 */ /* 0x000fe20000000000 */
[----:B------:R-:W5:Y:S04]  /*2de0*/  @P5 LD.E.128 R56, desc[UR6][R106.64] ;  /* 0x000000066a385980 */ /* 0x000f68000c101d00 */
[----:B--2---:R-:W2:Y:S01]  /*2df0*/  @P1 LDG.E.128 R112, desc[UR6][R14.64] ;  /* 0x000000060e701981 */ /* 0x004ea2000c1e1d00 */
[----:B---3--:R-:W-:Y:S01]  /*2e00*/  MOV R118, R10 ;  /* 0x0000000a00767202 */ /* 0x008fe20000000f00 */
[----:B------:R-:W-:-:S06]  /*2e10*/  IMAD.MOV.U32 R119, RZ, RZ, R9 ;  /* 0x000000ffff777224 */ /* 0x000fcc00078e0009 */
[----:B------:R0:W3:Y:S04]  /*2e20*/  @P1 LDG.E.128 R116, desc[UR6][R6.64] ;  /* 0x0000000606741981 */ /* 0x0000e8000c1e1d00 */
[----:B----4-:R-:W-:Y:S04]  /*2e30*/  @P3 STL.64 [R1+0x60], R132 ;  /* 0x0000608401003387 */ /* 0x010fe80000100a00 */
[----:B------:R-:W-:Y:S04]  /*2e40*/  @P3 STL.64 [R1+0x68], R134 ;  /* 0x0000688601003387 */ /* 0x000fe80000100a00 */
[----:B------:R-:W-:Y:S04]  /*2e50*/  @P3 STL.64 [R1+0x50], R128 ;  /* 0x0000508001003387 */ /* 0x000fe80000100a00 */
[----:B------:R-:W-:Y:S01]  /*2e60*/  @P3 STL.64 [R1+0x58], R130 ;  /* 0x0000588201003387 */ /* 0x000fe20000100a00 */
[----:B------:R-:W-:-:S13]  /*2e70*/  ISETP.GE.U32.AND P3, PT, R2, 0x120, PT ;  /* 0x000001200200780c */ /* 0x000fda0003f66070 */
[----:B0-----:R-:W0:Y:S01]  /*2e80*/  @P3 LDC.64 R6, c[0x0][0x438] ;  /* 0x00010e00ff063b82 */ /* 0x001e220000000a00 */
[----:B------:R1:W-:Y:S07]  /*2e90*/  @P2 STL.64 [R1], R108 ;  /* 0x0000006c01002387 */ /* 0x0003ee0000100a00 */
[----:B------:R-:W4:Y:S08]  /*2ea0*/  @P3 LDC.64 R14, c[0x0][0x440] ;  /* 0x00011000ff0e3b82 */ /* 0x000f300000000a00 */
[----:B-1----:R-:W1:Y:S01]  /*2eb0*/  LDC.64 R108, c[0x0][0x3d0] ;  /* 0x0000f400ff6c7b82 */ /* 0x002e620000000a00 */
[----:B------:R-:W-:-:S04]  /*2ec0*/  @P3 IMAD.WIDE.U32 R12, R5, 0x10, R12 ;  /* 0x00000010050c3825 */ /* 0x000fc800078e000c */
[C---:B0-----:R-:W-:Y:S01]  /*2ed0*/  @P3 IMAD.WIDE.U32 R6, R5.reuse, 0x10, R6 ;  /* 0x0000001005063825 */ /* 0x041fe200078e0006 */
[----:B------:R0:W5:Y:S04]  /*2ee0*/  @P3 LDG.E.128 R216, desc[UR6][R12.64] ;  /* 0x000000060cd83981 */ /* 0x000168000c1e1d00 */
[----:B------:R0:W5:Y:S01]  /*2ef0*/  @P3 LD.E.128 R196, desc[UR6][R6.64] ;  /* 0x0000000606c43980 */ /* 0x000162000c101d00 */
[----:B----4-:R-:W-:-:S05]  /*2f00*/  @P3 IMAD.WIDE.U32 R14, R5, 0x10, R14 ;  /* 0x00000010050e3825 */ /* 0x010fca00078e000e */
[----:B------:R0:W5:Y:S01]  /*2f10*/  @P3 LD.E.128 R52, desc[UR6][R14.64] ;  /* 0x000000060e343980 */ /* 0x000162000c101d00 */
[----:B-1----:R-:W-:-:S05]  /*2f20*/  @P3 IMAD.WIDE.U32 R108, R5, 0x10, R108 ;  /* 0x00000010056c3825 */ /* 0x002fca00078e006c */
[----:B------:R0:W5:Y:S04]  /*2f30*/  @P3 LDG.E.128 R220, desc[UR6][R108.64] ;  /* 0x000000066cdc3981 */ /* 0x000168000c1e1d00 */
        /* <DEDUP_REMOVED lines=9> */
[----:B--2---:R0:W-:Y:S04]  /*2fd0*/  @P1 STL.64 [R1+0x10], R112 ;  /* 0x0000107001001387 */ /* 0x0041e80000100a00 */
[----:B------:R0:W-:Y:S01]  /*2fe0*/  @P1 STL.64 [R1+0x18], R114 ;  /* 0x0000187201001387 */ /* 0x0001e20000100a00 */
[----:B------:R-:W-:Y:S05]  /*2ff0*/  @!P0 BRA `(.L_x_16475) ;  /* 0x0000001000608947 */ /* 0x000fea0003800000 */
[----:B------:R-:W1:Y:S08]  /*3000*/  LDC.64 R200, c[0x0][0x440] ;  /* 0x00011000ffc87b82 */ /* 0x000e700000000a00 */
[----:B------:R-:W2:Y:S08]  /*3010*/  LDC.64 R212, c[0x0][0x3d0] ;  /* 0x0000f400ffd47b82 */ /* 0x000eb00000000a00 */
[----:B------:R-:W3:Y:S08]  /*3020*/  LDC.64 R204, c[0x0][0x438] ;  /* 0x00010e00ffcc7b82 */ /* 0x000ef00000000a00 */
[----:B------:R-:W4:Y:S01]  /*3030*/  LDC.64 R208, c[0x0][0x3d8] ;  /* 0x0000f600ffd07b82 */ /* 0x000f220000000a00 */
[----:B-1----:R-:W-:-:S06]  /*3040*/  IMAD.WIDE.U32 R200, R5, 0x10, R200 ;  /* 0x0000001005c87825 */ /* 0x002fcc00078e00c8 */
[----:B------:R-:W5:Y:S01]  /*3050*/  LD.E.128 R200, desc[UR6][R200.64] ;  /* 0x00000006c8c87980 */ /* 0x000f62000c101d00 */
[----:B--2---:R-:W-:-:S06]  /*3060*/  IMAD.WIDE.U32 R212, R5, 0x10, R212 ;  /* 0x0000001005d47825 */ /* 0x004fcc00078e00d4 */
[----:B------:R-:W5:Y:S01]  /*3070*/  LDG.E.128 R212, desc[UR6][R212.64] ;  /* 0x00000006d4d47981 */ /* 0x000f62000c1e1d00 */
[----:B---3--:R-:W-:-:S06]  /*3080*/  IMAD.WIDE.U32 R204, R5, 0x10, R204 ;  /* 0x0000001005cc7825 */ /* 0x008fcc00078e00cc */
[----:B------:R-:W5:Y:S01]  /*3090*/  LD.E.128 R204, desc[UR6][R204.64] ;  /* 0x00000006cccc7980 */ /* 0x000f62000c101d00 */
[----:B----4-:R-:W-:-:S06]  /*30a0*/  IMAD.WIDE.U32 R208, R5, 0x10, R208 ;  /* 0x0000001005d07825 */ /* 0x010fcc00078e00d0 */
[----:B------:R-:W5:Y:S01]  /*30b0*/  LDG.E.128 R208, desc[UR6][R208.64] ;  /* 0x00000006d0d07981 */ /* 0x000f62000c1e1d00 */
[----:B------:R-:W-:Y:S05]  /*30c0*/  BRA `(.L_x_16475) ;  /* 0x00000010002c7947 */ /* 0x000fea0003800000 */
.L_x_16476:
        /* <DEDUP_REMOVED lines=12> */
[----:B------:R-:W4:Y:S02]  /*3190*/  LDL R112, [R1+0x8c] ;  /* 0x00008c0001707983 */ /* 0x000f240000100800 */
[----:B------:R-:W0:Y:S01]  /*31a0*/  @P6 LDC.64 R12, c[0x0][0x438] ;  /* 0x00010e00ff0c6b82 */ /* 0x000e220000000a00 */
[C---:B------:R-:W-:Y:S01]  /*31b0*/  ISETP.GE.U32.AND P1, PT, R2.reuse, 0x40, PT ;  /* 0x000000400200780c */ /* 0x040fe20003f26070 */
[----:B------:R-:W3:Y:S04]  /*31c0*/  LDL R89, [R1+0x94] ;  /* 0x0000940001597983 */ /* 0x000ee80000100800 */
[----:B------:R-:W3:Y:S01]  /*31d0*/  LDL R90, [R1+0x98] ;  /* 0x00009800015a7983 */ /* 0x000ee20000100800 */
[----:B-1----:R-:W-:Y:S01]  /*31e0*/  @P6 IMAD.WIDE.U32 R14, R5, 0x10, R14 ;  /* 0x00000010050e6825 */ /* 0x002fe200078e000e */
[----:B------:R-:W1:Y:S02]  /*31f0*/  LDC.64 R20, c[0x0][0x3d8] ;  /* 0x0000f600ff147b82 */ /* 0x000e640000000a00 */
[----:B------:R-:W3:Y:S04]  /*3200*/  LDL R91, [R1+0x9c] ;  /* 0x00009c00015b7983 */ /* 0x000ee80000100800 */
[----:B------:R-:W3:Y:S02]  /*3210*/  LDL R88, [R1+0x90] ;  /* 0x0000900001587983 */ /* 0x000ee40000100800 */
[----:B------:R-:W4:Y:S02]  /*3220*/  @P1 LDC.64 R18, c[0x0][0x438] ;  /* 0x00010e00ff121b82 */ /* 0x000f240000000a00 */
        /* <DEDUP_REMOVED lines=23> */
[----:B------:R-:W4:Y:S08]  /*33a0*/  LDC.64 R52, c[0x0][0x3d0] ;  /* 0x0000f400ff347b82 */ /* 0x000f300000000a00 */
[----:B------:R-:W4:Y:S01]  /*33b0*/  LDC.64 R60, c[0x0][0x3d8] ;  /* 0x0000f600ff3c7b82 */ /* 0x000f220000000a00 */
[----:B------:R-:W-:-:S02]  /*33c0*/  ISETP.GE.U32.AND P4, PT, R2, 0x80, PT ;  /* 0x000000800200780c */ /* 0x000fc40003f86070 */
[----:B------:R-:W-:-:S05]  /*33d0*/  ISETP.GE.U32.AND P0, PT, R2, 0xa0, PT ;  /* 0x000000a00200780c */ /* 0x000fca0003f06070 */
[----:B------:R-:W4:Y:S01]  /*33e0*/  LDC.64 R68, c[0x0][0x3d8] ;  /* 0x0000f600ff447b82 */ /* 0x000f220000000a00 */
[C---:B------:R-:W-:Y:S02]  /*33f0*/  ISETP.GE.U32.AND P3, PT, R2.reuse, 0xc0, PT ;  /* 0x000000c00200780c */ /* 0x040fe40003f66070 */
[----:B------:R-:W-:-:S05]  /*3400*/  ISETP.GE.U32.AND P2, PT, R2, 0xe0, PT ;  /* 0x000000e00200780c */ /* 0x000fca0003f46070 */
[----:B------:R-:W4:Y:S08]  /*3410*/  LDC.64 R72, c[0x0][0x3d8] ;  /* 0x0000f600ff487b82 */ /* 0x000f300000000a00 */
[----:B------:R-:W4:Y:S08]  /*3420*/  LDC.64 R76, c[0x0][0x3d0] ;  /* 0x0000f400ff4c7b82 */ /* 0x000f300000000a00 */
[----:B------:R-:W4:Y:S01]  /*3430*/  LDC.64 R80, c[0x0][0x3d8] ;  /* 0x0000f600ff507b82 */ /* 0x000f220000000a00 */
[----:B--2---:R2:W4:Y:S01]  /*3440*/  @P6 LDG.E.128 R116, desc[UR6][R6.64] ;  /* 0x0000000606746981 */ /* 0x004522000c1e1d00 */
[C---:B0-----:R-:W-:Y:S01]  /*3450*/  @P6 IMAD.WIDE.U32 R12, R5.reuse, 0x10, R12 ;  /* 0x00000010050c6825 */ /* 0x041fe200078e000c */
[----:B------:R-:W-:-:S05]  /*3460*/  @P6 LOP3.LUT R5, R5, 0x20, RZ, 0xfc, !PT ;  /* 0x0000002005056812 */ /* 0x000fca00078efcff */
[----:B------:R-:W0:Y:S01]  /*3470*/  @P5 LDC.64 R56, c[0x0][0x438] ;  /* 0x00010e00ff385b82 */ /* 0x000e220000000a00 */
[----:B------:R1:W5:Y:S01]  /*3480*/  @P6 LD.E.128 R48, desc[UR6][R12.64] ;  /* 0x000000060c306980 */ /* 0x000362000c101d00 */
[----:B------:R-:W-:-:S06]  /*3490*/  @P1 IMAD.WIDE.U32 R16, R5, 0x10, R16 ;  /* 0x0000001005101825 */ /* 0x000fcc00078e0010 */
[----:B--2---:R-:W2:Y:S08]  /*34a0*/  LDC.64 R6, c[0x0][0x3d0] ;  /* 0x0000f400ff067b82 */ /* 0x004eb00000000a00 */
[----:B------:R-:W2:Y:S01]  /*34b0*/  @P4 LDC.64 R64, c[0x0][0x438] ;  /* 0x00010e00ff404b82 */ /* 0x000ea20000000a00 */
[----:B---3--:R-:W3:Y:S04]  /*34c0*/  @P6 LDG.E.128 R88, desc[UR6][R14.64] ;  /* 0x000000060e586981 */ /* 0x008ee8000c1e1d00 */
[----:B----4-:R4:W-:Y:S01]  /*34d0*/  @P6 STL.64 [R1+0xa0], R116 ;  /* 0x0000a07401006387 */ /* 0x0109e20000100a00 */
[----:B-1----:R-:W-:-:S02]  /*34e0*/  @P1 IMAD.WIDE.U32 R20, R5, 0x10, R20 ;  /* 0x0000001005141825 */ /* 0x002fc400078e0014 */
[----:B------:R-:W1:Y:S01]  /*34f0*/  LDC.64 R12, c[0x0][0x3d0] ;  /* 0x0000f400ff0c7b82 */ /* 0x000e620000000a00 */
[----:B------:R0:W-:Y:S01]  /*3500*/  @P6 STL.64 [R1+0xa8], R118 ;  /* 0x0000a87601006387 */ /* 0x0001e20000100a00 */
[----:B----4-:R-:W-:Y:S01]  /*3510*/  MOV R116, R115 ;  /* 0x0000007300747202 */ /* 0x010fe20000000f00 */
[----:B------:R-:W-:Y:S02]  /*3520*/  IMAD.MOV.U32 R117, RZ, RZ, R114 ;  /* 0x000000ffff757224 */ /* 0x000fe400078e0072 */
[----:B0-----:R-:W-:Y:S01]  /*3530*/  IMAD.MOV.U32 R118, RZ, RZ, R113 ;  /* 0x000000ffff767224 */ /* 0x001fe200078e0071 */
[----:B------:R-:W-:-:S06]  /*3540*/  MOV R119, R112 ;  /* 0x0000007000777202 */ /* 0x000fcc0000000f00 */
[----:B------:R0:W4:Y:S01]  /*3550*/  @P1 LDG.E.128 R116, desc[UR6][R16.64] ;  /* 0x0000000610741981 */ /* 0x000122000c1e1d00 */
        /* <DEDUP_REMOVED lines=12> */
[----:B------:R-:W3:Y:S01]  /*3620*/  LDL R100, [R1+0x10] ;  /* 0x0000100001647983 */ /* 0x000ee20000100800 */
[----:B------:R-:W-:Y:S01]  /*3630*/  IMAD.MOV.U32 R105, RZ, RZ, R101 ;  /* 0x000000ffff697224 */ /* 0x000fe200078e0065 */
[----:B0-----:R-:W0:Y:S02]  /*3640*/  @P0 LDC.64 R16, c[0x0][0x438] ;  /* 0x00010e00ff100b82 */ /* 0x001e240000000a00 */
[----:B------:R-:W3:Y:S04]  /*3650*/  LDL R101, [R1+0x14] ;  /* 0x0000140001657983 */ /* 0x000ee80000100800 */
[----:B------:R-:W3:Y:S04]  /*3660*/  LDL R102, [R1+0x18] ;  /* 0x0000180001667983 */ /* 0x000ee80000100800 */
[----:B----4-:R4:W-:Y:S04]  /*3670*/  @P1 STL.64 [R1+0x80], R116 ;  /* 0x0000807401001387 */ /* 0x0109e80000100a00 */
[----:B------:R2:W-:Y:S01]  /*3680*/  @P1 STL.64 [R1+0x88], R118 ;  /* 0x0000887601001387 */ /* 0x0005e20000100a00 */
[----:B----4-:R-:W-:Y:S01]  /*3690*/  IMAD.MOV.U32 R116, RZ, RZ, R115 ;  /* 0x000000ffff747224 */ /* 0x010fe200078e0073 */
[----:B------:R-:W-:Y:S01]  /*36a0*/  MOV R117, R114 ;  /* 0x0000007200757202 */ /* 0x000fe20000000f00 */
[----:B--2---:R-:W-:-:S02]  /*36b0*/  IMAD.MOV.U32 R118, RZ, RZ, R113 ;  /* 0x000000ffff767224 */ /* 0x004fc400078e0071 */
[----:B------:R-:W-:-:S06]  /*36c0*/  IMAD.MOV.U32 R119, RZ, RZ, R112 ;  /* 0x000000ffff777224 */ /* 0x000fcc00078e0070 */
[----:B------:R2:W4:Y:S01]  /*36d0*/  @P1 LDG.E.128 R116, desc[UR6][R20.64] ;  /* 0x0000000614741981 */ /* 0x000522000c1e1d00 */
[----:B------:R-:W-:Y:S01]  /*36e0*/  MOV R115, R111 ;  /* 0x0000006f00737202 */ /* 0x000fe20000000f00 */
[----:B------:R-:W-:Y:S01]  /*36f0*/  IMAD.MOV.U32 R114, RZ, RZ, R110 ;  /* 0x000000ffff727224 */ /* 0x000fe200078e006e */
[----:B------:R-:W-:Y:S01]  /*3700*/  MOV R112, R108 ;  /* 0x0000006c00707202 */ /* 0x000fe20000000f00 */
[----:B------:R-:W-:Y:S01]  /*3710*/  IMAD.MOV.U32 R113, RZ, RZ, R109 ;  /* 0x000000ffff717224 */ /* 0x000fe200078e006d */
[----:B------:R-:W-:Y:S01]  /*3720*/  MOV R109, R105 ;  /* 0x00000069006d7202 */ /* 0x000fe20000000f00 */
[----:B------:R-:W-:Y:S01]  /*3730*/  IMAD.MOV.U32 R111, RZ, RZ, R107 ;  /* 0x000000ffff6f7224 */ /* 0x000fe200078e006b */
[----:B------:R-:W3:Y:S01]  /*3740*/  LDL R105, [R1+0x24] ;  /* 0x0000240001697983 */ /* 0x000ee20000100800 */
[----:B------:R-:W-:Y:S02]  /*3750*/  IMAD.MOV.U32 R110, RZ, RZ, R106 ;  /* 0x000000ffff6e7224 */ /* 0x000fe400078e006a */
[----:B------:R-:W-:Y:S01]  /*3760*/  IMAD.MOV.U32 R108, RZ, RZ, R104 ;  /* 0x000000ffff6c7224 */ /* 0x000fe200078e0068 */
[----:B------:R-:W3:Y:S01]  /*3770*/  LDL R106, [R1+0x28] ;  /* 0x00002800016a7983 */ /* 0x000ee20000100800 */
[C---:B------:R-:W-:Y:S01]  /*3780*/  @P1 IMAD.WIDE.U32 R18, R5.reuse, 0x10, R18 ;  /* 0x0000001005121825 */ /* 0x040fe200078e0012 */
[----:B--2---:R-:W2:Y:S02]  /*3790*/  LDC.64 R20, c[0x0][0x3d0] ;  /* 0x0000f400ff147b82 */ /* 0x004ea40000000a00 */
[----:B------:R-:W3:Y:S04]  /*37a0*/  LDL R104, [R1+0x20] ;  /* 0x0000200001687983 */ /* 0x000ee80000100800 */
[----:B------:R-:W3:Y:S01]  /*37b0*/  LDL R107, [R1+0x2c] ;  /* 0x00002c00016b7983 */ /* 0x000ee20000100800 */
[----:B------:R-:W-:-:S03]  /*37c0*/  @P1 VIADD R5, R5, 0x20 ;  /* 0x0000002005051836 */ /* 0x000fc60000000000 */
[----:B------:R1:W5:Y:S01]  /*37d0*/  @P1 LD.E.128 R44, desc[UR6][R18.64] ;  /* 0x00000006122c1980 */ /* 0x000362000c101d00 */
[----:B------:R-:W-:-:S04]  /*37e0*/  @P5 IMAD.WIDE.U32 R52, R5, 0x10, R52 ;  /* 0x0000001005345825 */ /* 0x000fc800078e0034 */
[----:B------:R-:W-:-:S04]  /*37f0*/  @P5 IMAD.WIDE.U32 R60, R5, 0x10, R60 ;  /* 0x00000010053c5825 */ /* 0x000fc800078e003c */
[C---:B------:R-:W-:Y:S01]  /*3800*/  @P5 IMAD.WIDE.U32 R56, R5.reuse, 0x10, R56 ;  /* 0x0000001005385825 */ /* 0x040fe200078e0038 */
[----:B-1----:R-:W1:Y:S03]  /*3810*/  LDC.64 R18, c[0x0][0x3d8] ;  /* 0x0000f600ff127b82 */ /* 0x002e660000000a00 */
[----:B------:R-:W-:Y:S01]  /*3820*/  @P5 VIADD R5, R5, 0x20 ;  /* 0x0000002005055836 */ /* 0x000fe20000000000 */
[----:B------:R0:W5:Y:S03]  /*3830*/  @P5 LD.E.128 R40, desc[UR6][R56.64] ;  /* 0x0000000638285980 */ /* 0x000166000c101d00 */
[----:B------:R-:W-:-:S05]  /*3840*/  @P4 IMAD.WIDE.U32 R6, R5, 0x10, R6 ;  /* 0x0000001005064825 */ /* 0x000fca00078e0006 */
[----:B------:R-:W2:Y:S04]  /*3850*/  @P4 LDG.E.128 R92, desc[UR6][R6.64] ;  /* 0x00000006065c4981 */ /* 0x000ea8000c1e1d00 */
[----:B----4-:R-:W-:Y:S01]  /*3860*/  @P1 STL.64 [R1+0x70], R116 ;  /* 0x0000707401001387 */ /* 0x010fe20000100a00 */
[----:B------:R-:W-:Y:S01]  /*3870*/  @P1 IMAD.MOV.U32 R83, RZ, RZ, RZ ;  /* 0x000000ffff531224 */ /* 0x000fe200078e00ff */
[----:B------:R-:W-:Y:S01]  /*3880*/  @P5 MOV R79, RZ ;  /* 0x000000ff004f5202 */ /* 0x000fe20000000f00 */
[C---:B------:R-:W-:Y:S01]  /*3890*/  @P4 IMAD.WIDE.U32 R64, R5.reuse, 0x10, R64 ;  /* 0x0000001005404825 */ /* 0x040fe200078e0040 */
[----:B------:R4:W-:Y:S01]  /*38a0*/  @P1 STL.64 [R1+0x78], R118 ;  /* 0x0000787601001387 */ /* 0x0009e20000100a00 */
[----:B0-----:R-:W0:Y:S02]  /*38b0*/  @P2 LDC.64 R56, c[0x0][0x438] ;  /* 0x00010e00ff382b82 */ /* 0x001e240000000a00 */
[----:B------:R-:W-:Y:S01]  /*38c0*/  @P4 IMAD.WIDE.U32 R68, R5, 0x10, R68 ;  /* 0x0000001005444825 */ /* 0x000fe200078e0044 */
[----:B------:R-:W5:Y:S03]  /*38d0*/  @P4 LD.E.128 R36, desc[UR6][R64.64] ;  /* 0x0000000640244980 */ /* 0x000f66000c101d00 */
[----:B----4-:R-:W-:-:S02]  /*38e0*/  IMAD.MOV.U32 R118, RZ, RZ, R113 ;  /* 0x000000ffff767224 */ /* 0x010fc400078e0071 */
        /* <DEDUP_REMOVED lines=8> */
[----:B------:R-:W-:-:S03]  /*3970*/  MOV R114, R111 ;  /* 0x0000006f00727202 */ /* 0x000fc60000000f00 */
[----:B------:R4:W2:Y:S04]  /*3980*/  @P5 LDG.E.128 R116, desc[UR6][R52.64] ;  /* 0x0000000634745981 */ /* 0x0008a8000c1e1d00 */
[----:B------:R1:W2:Y:S01]  /*3990*/  @P5 LDG.E.128 R112, desc[UR6][R60.64] ;  /* 0x000000063c705981 */ /* 0x0002a2000c1e1d00 */
[----:B------:R-:W-:Y:S02]  /*39a0*/  IMAD.MOV.U32 R108, RZ, RZ, R10 ;  /* 0x000000ffff6c7224 */ /* 0x000fe400078e000a */
[----:B------:R-:W-:Y:S01]  /*39b0*/  IMAD.MOV.U32 R109, RZ, RZ, R9 ;  /* 0x000000ffff6d7224 */ /* 0x000fe200078e0009 */
[----:B------:R-:W2:Y:S01]  /*39c0*/  LDL R10, [R1+0x38] ;  /* 0x00003800010a7983 */ /* 0x000ea20000100800 */
[----:B------:R-:W-:Y:S01]  /*39d0*/  ISETP.GE.U32.AND P1, PT, R2, 0x100, PT ;  /* 0x000001000200780c */ /* 0x000fe20003f26070 */
[----:B----4-:R-:W4:Y:S02]  /*39e0*/  @P3 LDC.64 R52, c[0x0][0x438] ;  /* 0x00010e00ff343b82 */ /* 0x010f240000000a00 */
[----:B------:R-:W4:Y:S01]  /*39f0*/  LDL R9, [R1+0x3c] ;  /* 0x00003c0001097983 */ /* 0x000f220000100800 */
[----:B------:R-:W-:-:S04]  /*3a00*/  @P4 VIADD R5, R5, 0x20 ;  /* 0x0000002005054836 */ /* 0x000fc80000000000 */
[C---:B------:R-:W-:Y:S01]  /*3a10*/  @P0 IMAD.WIDE.U32 R12, R5.reuse, 0x10, R12 ;  /* 0x00000010050c0825 */ /* 0x040fe200078e000c */
[----:B-1----:R-:W1:Y:S03]  /*3a20*/  LDC.64 R60, c[0x0][0x3d0] ;  /* 0x0000f400ff3c7b82 */ /* 0x002e660000000a00 */
[C---:B------:R-:W-:Y:S01]  /*3a30*/  @P0 IMAD.WIDE.U32 R16, R5.reuse, 0x10, R16 ;  /* 0x0000001005100825 */ /* 0x040fe200078e0010 */
[----:B---3--:R-:W3:Y:S03]  /*3a40*/  @P0 LDG.E.128 R104, desc[UR6][R12.64] ;  /* 0x000000060c680981 */ /* 0x008ee6000c1e1d00 */
[C---:B------:R-:W-:Y:S01]  /*3a50*/  @P0 IMAD.WIDE.U32 R18, R5.reuse, 0x10, R18 ;  /* 0x0000001005120825 */ /* 0x040fe200078e0012 */
[----:B------:R-:W1:Y:S01]  /*3a60*/  @P1 LDC.64 R84, c[0x0][0x438] ;  /* 0x00010e00ff541b82 */ /* 0x000e620000000a00 */
[----:B------:R-:W5:Y:S02]  /*3a70*/  @P0 LD.E.128 R32, desc[UR6][R16.64] ;  /* 0x0000000610200980 */ /* 0x000f64000c101d00 */
[----:B------:R-:W-:-:S02]  /*3a80*/  @P0 VIADD R5, R5, 0x20 ;  /* 0x0000002005050836 */ /* 0x000fc40000000000 */
[----:B------:R-:W3:Y:S02]  /*3a90*/  @P0 LDG.E.128 R100, desc[UR6][R18.64] ;  /* 0x0000000612640981 */ /* 0x000ee4000c1e1d00 */
[----:B--2---:R-:W-:-:S05]  /*3aa0*/  @P3 IMAD.WIDE.U32 R20, R5, 0x10, R20 ;  /* 0x0000001005143825 */ /* 0x004fca00078e0014 */
[----:B------:R-:W2:Y:S01]  /*3ab0*/  @P3 LDG.E.128 R96, desc[UR6][R20.64] ;  /* 0x0000000614603981 */ /* 0x000ea2000c1e1d00 */
[----:B----4-:R-:W-:-:S04]  /*3ac0*/  @P3 IMAD.WIDE.U32 R52, R5, 0x10, R52 ;  /* 0x0000001005343825 */ /* 0x010fc800078e0034 */
[C---:B------:R-:W-:Y:S01]  /*3ad0*/  @P3 IMAD.WIDE.U32 R72, R5.reuse, 0x10, R72 ;  /* 0x0000001005483825 */ /* 0x040fe200078e0048 */
[----:B------:R-:W-:Y:S02]  /*3ae0*/  @P3 IADD3 R5, PT, PT, R5, 0x20, RZ ;  /* 0x0000002005053810 */ /* 0x000fe40007ffe0ff */
[----:B------:R-:W-:Y:S01]  /*3af0*/  LOP3.LUT R3, R3, 0xffffefff, RZ, 0xc0, !PT ;  /* 0xffffefff03037812 */ /* 0x000fe200078ec0ff */
[----:B------:R-:W-:Y:S01]  /*3b00*/  HFMA2 R62, -RZ, RZ, 0, 0 ;  /* 0x00000000ff3e7431 */ /* 0x000fe200000001ff */
[----:B------:R-:W-:Y:S01]  /*3b10*/  @P4 MOV R75, RZ ;  /* 0x000000ff004b4202 */ /* 0x000fe20000000f00 */
[----:B------:R-:W-:-:S04]  /*3b20*/  @P2 IMAD.WIDE.U32 R76, R5, 0x10, R76 ;  /* 0x00000010054c2825 */ /* 0x000fc800078e004c */
[----:B------:R-:W-:Y:S01]  /*3b30*/  HFMA2 R86, -RZ, RZ, 0, 0 ;  /* 0x00000000ff567431 */ /* 0x000fe200000001ff */
[----:B------:R4:W5:Y:S01]  /*3b40*/  @P3 LD.E.128 R28, desc[UR6][R52.64] ;  /* 0x00000006341c3980 */ /* 0x000962000c101d00 */
[C---:B0-----:R-:W-:Y:S01]  /*3b50*/  @P2 IMAD.WIDE.U32 R56, R5.reuse, 0x10, R56 ;  /* 0x0000001005382825 */ /* 0x041fe200078e0038 */
[----:B------:R-:W-:Y:S02]  /*3b60*/  CS2R R64, SRZ ;  /* 0x0000000000407805 */ /* 0x000fe4000001ff00 */
[----:B------:R-:W5:Y:S01]  /*3b70*/  @P3 LDG.E.128 R240, desc[UR6][R72.64] ;  /* 0x0000000648f03981 */ /* 0x000f62000c1e1d00 */
[----:B------:R-:W-:-:S03]  /*3b80*/  @P2 IMAD.WIDE.U32 R80, R5, 0x10, R80 ;  /* 0x0000001005502825 */ /* 0x000fc600078e0050 */
[----:B------:R-:W-:Y:S04]  /*3b90*/  @P5 STL.64 [R1+0x60], R116 ;  /* 0x0000607401005387 */ /* 0x000fe80000100a00 */
[----:B------:R-:W-:Y:S04]  /*3ba0*/  @P5 STL.64 [R1+0x68], R118 ;  /* 0x0000687601005387 */ /* 0x000fe80000100a00 */
[----:B------:R-:W-:Y:S04]  /*3bb0*/  @P5 STL.64 [R1+0x50], R112 ;  /* 0x0000507001005387 */ /* 0x000fe80000100a00 */
[----:B------:R-:W-:Y:S01]  /*3bc0*/  @P5 STL.64 [R1+0x58], R114 ;  /* 0x0000587201005387 */ /* 0x000fe20000100a00 */
[----:B------:R-:W-:Y:S01]  /*3bd0*/  ISETP.GE.U32.AND P5, PT, R2, 0x120, PT ;  /* 0x000001200200780c */ /* 0x000fe20003fa6070 */
[----:B------:R-:W-:Y:S01]  /*3be0*/  IMAD.MOV.U32 R110, RZ, RZ, R10 ;  /* 0x000000ffff6e7224 */ /* 0x000fe200078e000a */
[----:B------:R-:W-:Y:S01]  /*3bf0*/  MOV R111, R9 ;  /* 0x00000009006f7202 */ /* 0x000fe20000000f00 */
[----:B------:R0:W-:Y:S04]  /*3c00*/  @P6 STL.64 [R1+0x90], R88 ;  /* 0x0000905801006387 */ /* 0x0001e80000100a00 */
[----:B------:R1:W-:Y:S04]  /*3c10*/  @P6 STL.64 [R1+0x98], R90 ;  /* 0x0000985a01006387 */ /* 0x0003e80000100a00 */
[----:B------:R-:W3:Y:S02]  /*3c20*/  @P4 LDG.E.128 R108, desc[UR6][R68.64] ;  /* 0x00000006446c4981 */ /* 0x000ee4000c1e1d00 */
[----:B------:R-:W2:Y:S02]  /*3c30*/  @P5 LDC.64 R14, c[0x0][0x438] ;  /* 0x00010e00ff0e5b82 */ /* 0x000ea40000000a00 */
[----:B------:R1:W-:Y:S01]  /*3c40*/  @P4 STL.64 [R1+0x40], R92 ;  /* 0x0000405c01004387 */ /* 0x0003e20000100a00 */
[----:B------:R-:W-:Y:S01]  /*3c50*/  @P2 VIADD R5, R5, 0x20 ;  /* 0x0000002005052836 */ /* 0x000fe20000000000 */
[----:B------:R-:W-:Y:S01]  /*3c60*/  @P6 LOP3.LUT R3, R3, 0x1000, RZ, 0xfc, !PT ;  /* 0x0000100003036812 */ /* 0x000fe200078efcff */
[----:B------:R-:W-:Y:S01]  /*3c70*/  IMAD.MOV.U32 R54, RZ, RZ, RZ ;  /* 0x000000ffff367224 */ /* 0x000fe200078e00ff */
[----:B------:R-:W5:Y:S02]  /*3c80*/  @P2 LDG.E.128 R236, desc[UR6][R76.64] ;  /* 0x000000064cec2981 */ /* 0x000f64000c1e1d00 */
[----:B0-----:R-:W0:Y:S01]  /*3c90*/  LDC.64 R88, c[0x0][0x3d8] ;  /* 0x0000f600ff587b82 */ /* 0x001e220000000a00 */
[----:B----4-:R-:W-:Y:S01]  /*3ca0*/  CS2R R52, SRZ ;  /* 0x0000000000347805 */ /* 0x010fe2000001ff00 */
[----:B------:R4:W5:Y:S01]  /*3cb0*/  @P2 LD.E.128 R24, desc[UR6][R56.64] ;  /* 0x0000000638182980 */ /* 0x000962000c101d00 */
[----:B------:R-:W-:Y:S01]  /*3cc0*/  IMAD.MOV.U32 R58, RZ, RZ, RZ ;  /* 0x000000ffff3a7224 */ /* 0x000fe200078e00ff */
[----:B------:R-:W-:Y:S01]  /*3cd0*/  MOV R74, RZ ;  /* 0x000000ff004a7202 */ /* 0x000fe20000000f00 */
[----:B------:R-:W-:Y:S01]  /*3ce0*/  IMAD.MOV.U32 R66, RZ, RZ, RZ ;  /* 0x000000ffff427224 */ /* 0x000fe200078e00ff */
[----:B------:R-:W5:Y:S02]  /*3cf0*/  @P2 LDG.E.128 R232, desc[UR6][R80.64] ;  /* 0x0000000650e82981 */ /* 0x000f64000c1e1d00 */
[----:B-1----:R-:W1:Y:S08]  /*3d00*/  LDC.64 R90, c[0x0][0x3d0] ;  /* 0x0000f400ff5a7b82 */ /* 0x002e700000000a00 */
[----:B------:R-:W4:Y:S01]  /*3d10*/  LDC.64 R92, c[0x0][0x3d8] ;  /* 0x0000f600ff5c7b82 */ /* 0x000f220000000a00 */
[----:B------:R-:W-:-:S04]  /*3d20*/  @P1 IMAD.WIDE.U32 R60, R5, 0x10, R60 ;  /* 0x00000010053c1825 */ /* 0x000fc800078e003c */
[C---:B------:R-:W-:Y:S01]  /*3d30*/  @P1 IMAD.WIDE.U32 R84, R5.reuse, 0x10, R84 ;  /* 0x0000001005541825 */ /* 0x040fe200078e0054 */
[----:B------:R0:W-:Y:S03]  /*3d40*/  @P4 STL.64 [R1+0x48], R94 ;  /* 0x0000485e01004387 */ /* 0x0001e60000100a00 */
[C---:B0-----:R-:W-:Y:S01]  /*3d50*/  @P1 IMAD.WIDE.U32 R88, R5.reuse, 0x10, R88 ;  /* 0x0000001005581825 */ /* 0x041fe200078e0058 */
[----:B------:R0:W5:Y:S03]  /*3d60*/  @P1 LDG.E.128 R228, desc[UR6][R60.64] ;  /* 0x000000063ce41981 */ /* 0x000166000c1e1d00 */
[----:B------:R-:W-:Y:S01]  /*3d70*/  @P1 VIADD R5, R5, 0x20 ;  /* 0x0000002005051836 */ /* 0x000fe20000000000 */
[----:B------:R-:W5:Y:S03]  /*3d80*/  @P1 LDG.E.128 R224, desc[UR6][R88.64] ;  /* 0x0000000658e01981 */ /* 0x000f66000c1e1d00 */
[C---:B-1----:R-:W-:Y:S01]  /*3d90*/  @P5 IMAD.WIDE.U32 R90, R5.reuse, 0x10, R90 ;  /* 0x00000010055a5825 */ /* 0x042fe200078e005a */
[----:B------:R1:W5:Y:S03]  /*3da0*/  @P1 LD.E.128 R192, desc[UR6][R84.64] ;  /* 0x0000000654c01980 */ /* 0x000366000c101d00 */
[C---:B--2---:R-:W-:Y:S01]  /*3db0*/  @P5 IMAD.WIDE.U32 R14, R5.reuse, 0x10, R14 ;  /* 0x00000010050e5825 */ /* 0x044fe200078e000e */
[----:B------:R2:W5:Y:S03]  /*3dc0*/  @P5 LDG.E.128 R220, desc[UR6][R90.64] ;  /* 0x000000065adc5981 */ /* 0x000566000c1e1d00 */
[----:B----4-:R-:W-:Y:S01]  /*3dd0*/  @P5 IMAD.WIDE.U32 R92, R5, 0x10, R92 ;  /* 0x00000010055c5825 */ /* 0x010fe200078e005c */
[----:B------:R2:W5:Y:S04]  /*3de0*/  @P5 LD.E.128 R196, desc[UR6][R14.64] ;  /* 0x000000060ec45980 */ /* 0x000568000c101d00 */
[----:B------:R2:W5:Y:S01]  /*3df0*/  @P5 LDG.E.128 R216, desc[UR6][R92.64] ;  /* 0x000000065cd85981 */ /* 0x000562000c1e1d00 */
[----:B------:R-:W-:-:S02]  /*3e00*/  CS2R R56, SRZ ;  /* 0x0000000000387805 */ /* 0x000fc4000001ff00 */
[----:B0-----:R-:W-:Y:S01]  /*3e10*/  CS2R R60, SRZ ;  /* 0x00000000003c7805 */ /* 0x001fe2000001ff00 */
[----:B------:R-:W-:Y:S01]  /*3e20*/  IMAD.MOV.U32 R70, RZ, RZ, RZ ;  /* 0x000000ffff467224 */ /* 0x000fe200078e00ff */
[----:B------:R-:W-:Y:S02]  /*3e30*/  CS2R R68, SRZ ;  /* 0x0000000000447805 */ /* 0x000fe4000001ff00 */
[----:B------:R-:W-:Y:S01]  /*3e40*/  CS2R R72, SRZ ;  /* 0x0000000000487805 */ /* 0x000fe2000001ff00 */
[----:B------:R-:W-:Y:S01]  /*3e50*/  IMAD.MOV.U32 R78, RZ, RZ, RZ ;  /* 0x000000ffff4e7224 */ /* 0x000fe200078e00ff */
[----:B------:R-:W-:Y:S01]  /*3e60*/  CS2R R76, SRZ ;  /* 0x00000000004c7805 */ /* 0x000fe2000001ff00 */
[----:B------:R-:W-:Y:S01]  /*3e70*/  IMAD.MOV.U32 R82, RZ, RZ, RZ ;  /* 0x000000ffff527224 */ /* 0x000fe200078e00ff */
[----:B------:R-:W-:Y:S02]  /*3e80*/  CS2R R80, SRZ ;  /* 0x0000000000507805 */ /* 0x000fe4000001ff00 */
[----:B-1----:R-:W-:Y:S01]  /*3e90*/  CS2R R84, SRZ ;  /* 0x0000000000547805 */ /* 0x002fe2000001ff00 */
[----:B------:R-:W-:Y:S01]  /*3ea0*/  @P6 IMAD.MOV.U32 R87, RZ, RZ, RZ ;  /* 0x000000ffff576224 */ /* 0x000fe200078e00ff */
[----:B------:R-:W-:Y:S01]  /*3eb0*/  @P3 MOV R67, RZ ;  /* 0x000000ff00433202 */ /* 0x000fe20000000f00 */
[----:B------:R-:W-:Y:S01]  /*3ec0*/  @P0 IMAD.MOV.U32 R71, RZ, RZ, RZ ;  /* 0x000000ffff470224 */ /* 0x000fe200078e00ff */
[----:B------:R-:W-:Y:S01]  /*3ed0*/  @P5 MOV R55, RZ ;  /* 0x000000ff00375202 */ /* 0x000fe20000000f00 */
[----:B------:R-:W-:-:S02]  /*3ee0*/  @P2 IMAD.MOV.U32 R63, RZ, RZ, RZ ;  /* 0x000000ffff3f2224 */ /* 0x000fc400078e00ff */
[----:B------:R-:W-:Y:S02]  /*3ef0*/  @P1 IMAD.MOV.U32 R59, RZ, RZ, RZ ;  /* 0x000000ffff3b1224 */ /* 0x000fe400078e00ff */
[----:B------:R-:W-:Y:S01]  /*3f00*/  @P5 VIADD R5, R5, 0x20 ;  /* 0x0000002005055836 */ /* 0x000fe20000000000 */
        /* <DEDUP_REMOVED lines=8> */
[----:B------:R-:W-:-:S13]  /*3f90*/  ISETP.GE.U32.AND P4, PT, R2, 0x140, PT ;  /* 0x000001400200780c */ /* 0x000fda0003f86070 */
[----:B--2---:R-:W-:Y:S05]  /*3fa0*/  @!P4 BRA `(.L_x_16475) ;  /* 0x000000000074c947 */ /* 0x004fea0003800000 */
        /* <DEDUP_REMOVED lines=28> */
[----:B------:R-:W-:-:S07]  /*4170*/  CS2R R84, SRZ ;  /* 0x0000000000547805 */ /* 0x000fce000001ff00 */
.L_x_16475:
[----:B------:R-:W-:Y:S05]  /*4180*/  BSYNC.RECONVERGENT B0 ;  /* 0x0000000000007941 */ /* 0x000fea0003800200 */
.L_x_16472:
[----:B------:R-:W1:Y:S01]  /*4190*/  S2UR UR5, SR_CTAID.X ;  /* 0x00000000000579c3 */ /* 0x000e620000002500 */
[----:B------:R-:W2:Y:S01]  /*41a0*/  LDCU UR8, c[0x0][0x384] ;  /* 0x00007080ff0877ac */ /* 0x000ea20008000800 */
[----:B------:R-:W-:Y:S01]  /*41b0*/  SHF.R.U32.HI R5, RZ, 0x5, R4 ;  /* 0x00000005ff057819 */ /* 0x000fe20000011604 */
[----:B-1----:R-:W-:-:S06]  /*41c0*/  USHF.L.U32 UR4, UR5, 0x2, URZ ;  /* 0x0000000205047899 */ /* 0x002fcc00080006ff */
[----:B------:R-:W-:-:S04]  /*41d0*/  LOP3.LUT R189, R5, UR4, RZ, 0xfc, !PT ;  /* 0x0000000405bd7c12 */ /* 0x000fc8000f8efcff */
[----:B--2---:R-:W-:-:S13]  /*41e0*/  ISETP.GE.AND P0, PT, R189, UR8, PT ;  /* 0x00000008bd007c0c */ /* 0x004fda000bf06270 */
[----:B------:R-:W-:Y:S05]  /*41f0*/  @P0 EXIT ;  /* 0x000000000000094d */ /* 0x000fea0003800000 */
[----:B------:R1:W-:Y:S01]  /*4200*/  STL [R1+0x430], R144 ;  /* 0x0004309001007387 */ /* 0x0003e20000100800 */
[----:B-----5:R-:W-:Y:S01]  /*4210*/  PRMT R249, R66, 0x7632, R249 ;  /* 0x0000763242f97816 */ /* 0x020fe200000000f9 */
[----:B------:R-:W2:Y:S01]  /*4220*/  LDC R5, c[0x0][0x360] ;  /* 0x0000d800ff057b82 */ /* 0x000ea20000000800 */
[----:B------:R-:W-:Y:S01]  /*4230*/  PRMT R248, R242, 0x7632, R248 ;  /* 0x00007632f2f87816 */ /* 0x000fe200000000f8 */
[----:B------:R-:W3:Y:S01]  /*4240*/  LDL R133, [R1+0x54] ;  /* 0x0000540001857983 */ /* 0x000ee20000100800 */
[----:B------:R-:W-:Y:S01]  /*4250*/  PRMT R247, R30, 0x7632, R247 ;  /* 0x000076321ef77816 */ /* 0x000fe200000000f7 */
[----:B0-----:R-:W-:Y:S01]  /*4260*/  IMAD.HI.U32 R7, R0, -0x2daee0ad, RZ ;  /* 0xd2511f5300077827 */ /* 0x001fe200078e00ff */
[----:B------:R-:W-:Y:S01]  /*4270*/  PRMT R245, R65, 0x7632, R245 ;  /* 0x0000763241f57816 */ /* 0x000fe200000000f5 */
[----:B------:R-:W4:Y:S01]  /*4280*/  LDL R163, [R1+0x38] ;  /* 0x0000380001a37983 */ /* 0x000f220000100800 */
[----:B------:R-:W-:Y:S01]  /*4290*/  PRMT R244, R241, 0x7632, R244 ;  /* 0x00007632f1f47816 */ /* 0x000fe200000000f4 */
[----:B------:R-:W-:Y:S01]  /*42a0*/  VIADD R10, R22, 0x9e3779b9 ;  /* 0x9e3779b9160a7836 */ /* 0x000fe20000000000 */
[----:B------:R-:W-:Y:S01]  /*42b0*/  PRMT R191, R29, 0x7632, R191 ;  /* 0x000076321dbf7816 */ /* 0x000fe200000000bf */
[----:B------:R-:W3:Y:S01]  /*42c0*/  LDL R106, [R1+0x84] ;  /* 0x00008400016a7983 */ /* 0x000ee20000100800 */
[----:B------:R-:W-:Y:S01]  /*42d0*/  PRMT R188, R64, 0x7632, R188 ;  /* 0x0000763240bc7816 */ /* 0x000fe200000000bc */
[----:B------:R-:W-:Y:S01]  /*42e0*/  IMAD R13, R0, -0x2daee0ad, RZ ;  /* 0xd2511f53000d7824 */ /* 0x000fe200078e02ff */
[----:B------:R-:W-:Y:S01]  /*42f0*/  PRMT R187, R240, 0x7632, R187 ;  /* 0x00007632f0bb7816 */ /* 0x000fe200000000bb */
[----:B------:R-:W3:Y:S01]  /*4300*/  LDL R130, [R1+0x64] ;  /* 0x0000640001827983 */ /* 0x000ee20000100800 */
[----:B------:R-:W-:-:S02]  /*4310*/  PRMT R186, R28, 0x7632, R186 ;  /* 0x000076321cba7816 */ /* 0x000fc400000000ba */
[----:B------:R-:W-:Y:S01]  /*4320*/  IADD3 R14, PT, PT, R23, -0x4498517b, RZ ;  /* 0xbb67ae85170e7810 */ /* 0x000fe20007ffe0ff */
[----:B------:R-:W3:Y:S01]  /*4330*/  LDL R103, [R1+0x70] ;  /* 0x0000700001677983 */ /* 0x000ee20000100800 */
[----:B------:R-:W-:Y:S01]  /*4340*/  PRMT R184, R71, 0x7632, R184 ;  /* 0x0000763247b87816 */ /* 0x000fe200000000b8 */
[----:B------:R-:W-:Y:S01]  /*4350*/  VIADD R15, R23, 0xdb3d7428 ;  /* 0xdb3d7428170f7836 */ /* 0x000fe20000000000 */
[----:B------:R-:W-:Y:S01]  /*4360*/  PRMT R182, R35, 0x7632, R182 ;  /* 0x0000763223b67816 */ /* 0x000fe200000000b6 */
[----:B------:R-:W3:Y:S01]  /*4370*/  LDL R148, [R1+0x40] ;  /* 0x0000400001947983 */ /* 0x000ee20000100800 */
[----:B------:R-:W-:Y:S01]  /*4380*/  PRMT R180, R70, 0x7632, R180 ;  /* 0x0000763246b47816 */ /* 0x000fe200000000b4 */
[----:B------:R-:W0:Y:S02]  /*4390*/  LDCU UR10, c[0x0][0x408] ;  /* 0x00008100ff0a77ac */ /* 0x000e240008000800 */
[----:B------:R-:W3:Y:S01]  /*43a0*/  LDL R100, [R1+0x80] ;  /* 0x0000800001647983 */ /* 0x000ee20000100800 */
[----:B------:R-:W-:Y:S01]  /*43b0*/  PRMT R178, R34, 0x7632, R178 ;  /* 0x0000763222b27816 */ /* 0x000fe200000000b2 */
[----:B------:R-:W0:Y:S02]  /*43c0*/  LDCU UR13, c[0x0][0x388] ;  /* 0x00007100ff0d77ac */ /* 0x000e240008000800 */
[----:B------:R-:W3:Y:S01]  /*43d0*/  LDL R127, [R1+0x50] ;  /* 0x00005000017f7983 */ /* 0x000ee20000100800 */
[----:B------:R-:W-:Y:S01]  /*43e0*/  PRMT R176, R69, 0x7632, R176 ;  /* 0x0000763245b07816 */ /* 0x000fe200000000b0 */
[----:B------:R-:W0:Y:S02]  /*43f0*/  LDCU.U8 UR11, c[0x0][0x410] ;  /* 0x00008200ff0b77ac */ /* 0x000e240008000000 */
[----:B------:R-:W3:Y:S01]  /*4400*/  LDL R97, [R1+0x9c] ;  /* 0x00009c0001617983 */ /* 0x000ee20000100800 */
[----:B------:R-:W-:Y:S01]  /*4410*/  PRMT R174, R33, 0x7632, R174 ;  /* 0x0000763221ae7816 */ /* 0x000fe200000000ae */
[----:B------:R-:W0:Y:S02]  /*4420*/  LDCU UR12, c[0x0][0x448] ;  /* 0x00008900ff0c77ac */ /* 0x000e240008000800 */
[----:B------:R-:W3:Y:S01]  /*4430*/  LDL R157, [R1+0x34] ;  /* 0x00003400019d7983 */ /* 0x000ee20000100800 */
[----:B------:R-:W-:Y:S01]  /*4440*/  PRMT R172, R68, 0x7632, R172 ;  /* 0x0000763244ac7816 */ /* 0x000fe200000000ac */
[----:B------:R-:W0:Y:S02]  /*4450*/  LDCU.64 UR8, c[0x0][0x3a0] ;  /* 0x00007400ff0877ac */ /* 0x000e240008000a00 */
        /* <DEDUP_REMOVED lines=20> */
[----:B-1----:R-:W-:Y:S01]  /*45a0*/  PRMT R144, R203, 0x7632, R144 ;  /* 0x00007632cb907816 */ /* 0x002fe20000000090 */
[----:B--2---:R-:W-:Y:S01]  /*45b0*/  IMAD R4, R5, UR5, R4 ;  /* 0x0000000505047c24 */ /* 0x004fe2000f8e0204 */
[----:B------:R-:W-:Y:S01]  /*45c0*/  PRMT R170, R32, 0x7632, R170 ;  /* 0x0000763220aa7816 */ /* 0x000fe200000000aa */
[----:B------:R1:W-:Y:S01]  /*45d0*/  STL [R1+0x42c], R143 ;  /* 0x00042c8f01007387 */ /* 0x0003e20000100800 */
[----:B------:R-:W-:Y:S01]  /*45e0*/  PRMT R168, R75, 0x7632, R168 ;  /* 0x000076324ba87816 */ /* 0x000fe200000000a8 */
[C---:B------:R-:W-:Y:S01]  /*45f0*/  IMAD.HI.U32 R5, R4.reuse, -0x326172a9, RZ ;  /* 0xcd9e8d5704057827 */ /* 0x040fe200078e00ff */
[----:B------:R-:W-:Y:S01]  /*4600*/  PRMT R166, R39, 0x7632, R166 ;  /* 0x0000763227a67816 */ /* 0x000fe200000000a6 */
[----:B------:R2:W-:Y:S01]  /*4610*/  STL [R1+0x428], R43 ;  /* 0x0004282b01007387 */ /* 0x0005e20000100800 */
[----:B------:R-:W-:Y:S01]  /*4620*/  LOP3.LUT R7, R7, R23, RZ, 0x3c, !PT ;  /* 0x0000001707077212 */ /* 0x000fe200078e3cff */
[----:B------:R-:W-:Y:S01]  /*4630*/  IMAD R9, R4, -0x326172a9, RZ ;  /* 0xcd9e8d5704097824 */ /* 0x000fe200078e02ff */
[----:B------:R-:W-:Y:S01]  /*4640*/  LOP3.LUT R5, R11, R5, R22, 0x96, !PT ;  /* 0x000000050b057212 */ /* 0x000fe200078e9616 */
[----:B------:R0:W-:Y:S01]  /*4650*/  STL [R1+0x424], R141 ;  /* 0x0004248d01007387 */ /* 0x0001e20000100800 */
[----:B------:R-:W-:Y:S01]  /*4660*/  PRMT R164, R74, 0x7632, R164 ;  /* 0x000076324aa47816 */ /* 0x000fe200000000a4 */
[----:B------:R-:W-:Y:S01]  /*4670*/  IMAD.HI.U32 R6, R7, -0x326172a9, RZ ;  /* 0xcd9e8d5707067827 */ /* 0x000fe200078e00ff */
[----:B------:R-:W-:Y:S01]  /*4680*/  PRMT R161, R38, 0x7632, R161 ;  /* 0x0000763226a17816 */ /* 0x000fe200000000a1 */
[----:B------:R0:W-:Y:S01]  /*4690*/  STL [R1+0x420], R140 ;  /* 0x0004208c01007387 */ /* 0x0001e20000100800 */
[----:B-1----:R-:W-:Y:S01]  /*46a0*/  PRMT R143, R211, 0x7632, R143 ;  /* 0x00007632d38f7816 */ /* 0x002fe2000000008f */
[----:B------:R-:W-:Y:S01]  /*46b0*/  IMAD.HI.U32 R12, R5, -0x2daee0ad, RZ ;  /* 0xd2511f53050c7827 */ /* 0x000fe200078e00ff */
[----:B--2---:R-:W-:Y:S01]  /*46c0*/  PRMT R43, R207, 0x7632, R43 ;  /* 0x00007632cf2b7816 */ /* 0x004fe2000000002b */
        /* <DEDUP_REMOVED lines=9> */
[----:B------:R-:W-:Y:S01]  /*4760*/  PRMT R140, R202, 0x7632, R140 ;  /* 0x00007632ca8c7816 */ /* 0x000fe2000000008c */
[----:B------:R-:W-:Y:S01]  /*4770*/  IMAD R14, R5, -0x2daee0ad, RZ ;  /* 0xd2511f53050e7824 */ /* 0x000fe200078e02ff */
[----:B------:R-:W-:Y:S01]  /*4780*/  PRMT R155, R37, 0x7632, R155 ;  /* 0x00007632259b7816 */ /* 0x000fe2000000009b */
[----:B------:R2:W-:Y:S01]  /*4790*/  STL [R1+0x410], R42 ;  /* 0x0004102a01007387 */ /* 0x0005e20000100800 */
[----:B-1----:R-:W-:Y:S01]  /*47a0*/  PRMT R78, R210, 0x7632, R78 ;  /* 0x00007632d24e7816 */ /* 0x002fe2000000004e */
[----:B------:R-:W-:Y:S01]  /*47b0*/  IMAD.HI.U32 R9, R6, -0x2daee0ad, RZ ;  /* 0xd2511f5306097827 */ /* 0x000fe200078e00ff */
[----:B------:R-:W-:Y:S01]  /*47c0*/  PRMT R152, R72, 0x7632, R152 ;  /* 0x0000763248987816 */ /* 0x000fe20000000098 */
[----:B------:R1:W-:Y:S01]  /*47d0*/  STL [R1+0x40c], R135 ;  /* 0x00040c8701007387 */ /* 0x0003e20000100800 */
[----:B0-----:R-:W-:Y:S01]  /*47e0*/  PRMT R138, R206, 0x7632, R138 ;  /* 0x00007632ce8a7816 */ /* 0x001fe2000000008a */
[----:B------:R-:W-:Y:S01]  /*47f0*/  IMAD.HI.U32 R5, R12, -0x326172a9, RZ ;  /* 0xcd9e8d570c057827 */ /* 0x000fe200078e00ff */
[----:B--2---:R-:W-:Y:S01]  /*4800*/  PRMT R137, R214, 0x7632, R137 ;  /* 0x00007632d6897816 */ /* 0x004fe20000000089 */
[----:B------:R0:W-:Y:S01]  /*4810*/  STL [R1+0x408], R134 ;  /* 0x0004088601007387 */ /* 0x0001e20000100800 */
[----:B------:R-:W-:Y:S01]  /*4820*/  LOP3.LUT R9, R13, R14, R9, 0x96, !PT ;  /* 0x0000000e0d097212 */ /* 0x000fe200078e9609 */
[----:B------:R-:W-:Y:S01]  /*4830*/  VIADD R7, R22, 0x3c6ef372 ;  /* 0x3c6ef37216077836 */ /* 0x000fe20000000000 */
[----:B------:R-:W-:Y:S01]  /*4840*/  PRMT R149, R36, 0x7632, R149 ;  /* 0x0000763224957816 */ /* 0x000fe20000000095 */
[----:B------:R2:W-:Y:S01]  /*4850*/  STL [R1+0x404], R77 ;  /* 0x0004044d01007387 */ /* 0x0005e20000100800 */
[----:B------:R-:W-:Y:S01]  /*4860*/  PRMT R42, R201, 0x7632, R42 ;  /* 0x00007632c92a7816 */ /* 0x000fe2000000002a */
[----:B------:R-:W-:Y:S01]  /*4870*/  IMAD R12, R12, -0x326172a9, RZ ;  /* 0xcd9e8d570c0c7824 */ /* 0x000fe200078e02ff */
[----:B-1----:R-:W-:Y:S01]  /*4880*/  PRMT R135, R209, 0x7632, R135 ;  /* 0x00007632d1877816 */ /* 0x002fe20000000087 */
[----:B------:R1:W-:Y:S01]  /*4890*/  STL [R1+0x400], R132 ;  /* 0x0004008401007387 */ /* 0x0003e20000100800 */
[----:B------:R-:W-:Y:S01]  /*48a0*/  LOP3.LUT R5, R7, R10, R5, 0x96, !PT ;  /* 0x0000000a07057212 */ /* 0x000fe200078e9605 */
[----:B------:R-:W-:Y:S01]  /*48b0*/  IMAD.HI.U32 R7, R9, -0x326172a9, RZ ;  /* 0xcd9e8d5709077827 */ /* 0x000fe200078e00ff */
[----:B0-----:R-:W-:Y:S01]  /*48c0*/  PRMT R134, R205, 0x7632, R134 ;  /* 0x00007632cd867816 */ /* 0x001fe20000000086 */
[----:B------:R0:W-:Y:S01]  /*48d0*/  STL [R1+0x3fc], R131 ;  /* 0x0003fc8301007387 */ /* 0x0001e20000100800 */
[----:B------:R-:W-:Y:S01]  /*48e0*/  IADD3 R10, PT, PT, R22, -0x255992d5, RZ ;  /* 0xdaa66d2b160a7810 */ /* 0x000fe20007ffe0ff */
[----:B------:R-:W-:Y:S01]  /*48f0*/  IMAD R13, R6, -0x2daee0ad, RZ ;  /* 0xd2511f53060d7824 */ /* 0x000fe200078e02ff */
[----:B------:R-:W-:Y:S01]  /*4900*/  PRMT R146, R79, 0x7632, R146 ;  /* 0x000076324f927816 */ /* 0x000fe20000000092 */
[----:B------:R0:W-:Y:S01]  /*4910*/  STL [R1+0x3f8], R41 ;  /* 0x0003f82901007387 */ /* 0x0001e20000100800 */
[----:B--2---:R-:W-:Y:S01]  /*4920*/  PRMT R77, R213, 0x7632, R77 ;  /* 0x00007632d54d7816 */ /* 0x004fe2000000004d */
[----:B------:R-:W-:Y:S01]  /*4930*/  IMAD.HI.U32 R6, R5, -0x2daee0ad, RZ ;  /* 0xd2511f5305067827 */ /* 0x000fe200078e00ff */
[----:B-1----:R-:W-:Y:S01]  /*4940*/  PRMT R132, R200, 0x7632, R132 ;  /* 0x00007632c8847816 */ /* 0x002fe20000000084 */
[----:B------:R1:W-:Y:S01]  /*4950*/  STL [R1+0x3f4], R129 ;  /* 0x0003f48101007387 */ /* 0x0003e20000100800 */
[----:B------:R-:W-:Y:S01]  /*4960*/  LOP3.LUT R7, R10, R12, R7, 0x96, !PT ;  /* 0x0000000c0a077212 */ /* 0x000fe200078e9607 */
[----:B------:R-:W-:Y:S01]  /*4970*/  VIADD R14, R23, 0x32370b8f ;  /* 0x32370b8f170e7836 */ /* 0x000fe20000000000 */
[----:B------:R-:W2:Y:S01]  /*4980*/  LDCU.64 UR4, c[0x0][0x398] ;  /* 0x00007300ff0477ac */ /* 0x000ea20008000a00 */
[----:B------:R1:W-:Y:S01]  /*4990*/  STL [R1+0x3f0], R128 ;  /* 0x0003f08001007387 */ /* 0x0003e20000100800 */
[----:B0-----:R-:W-:Y:S01]  /*49a0*/  PRMT R131, R208, 0x7632, R131 ;  /* 0x00007632d0837816 */ /* 0x001fe20000000083 */
[----:B------:R-:W-:Y:S01]  /*49b0*/  IMAD.HI.U32 R12, R7, -0x2daee0ad, RZ ;  /* 0xd2511f53070c7827 */ /* 0x000fe200078e00ff */
[----:B------:R-:W-:Y:S01]  /*49c0*/  PRMT R41, R204, 0x7632, R41 ;  /* 0x00007632cc297816 */ /* 0x000fe20000000029 */
        /* <DEDUP_REMOVED lines=8> */
[----:B------:R-:W-:Y:S01]  /*4a50*/  IMAD R10, R9, -0x326172a9, RZ ;  /* 0xcd9e8d57090a7824 */ /* 0x000fe200078e02ff */
[----:B0-----:R-:W-:Y:S01]  /*4a60*/  PRMT R76, R219, 0x7632, R76 ;  /* 0x00007632db4c7816 */ /* 0x001fe2000000004c */
[----:B------:R0:W-:Y:S01]  /*4a70*/  STL [R1+0x3e0], R40 ;  /* 0x0003e02801007387 */ /* 0x0001e20000100800 */
[----:B------:R-:W-:Y:S01]  /*4a80*/  IMAD.HI.U32 R5, R6, -0x326172a9, RZ ;  /* 0xcd9e8d5706057827 */ /* 0x000fe200078e00ff */
[----:B--2---:R-:W-:-:S02]  /*4a90*/  PRMT R126, R199, 0x7632, R126 ;  /* 0x00007632c77e7816 */ /* 0x004fc4000000007e */
[----:B------:R2:W-:Y:S01]  /*4aa0*/  STL [R1+0x3dc], R123 ;  /* 0x0003dc7b01007387 */ /* 0x0005e20000100800 */
[----:B------:R-:W-:Y:S02]  /*4ab0*/  IADD3 R9, PT, PT, R22, 0x78dde6e4, RZ ;  /* 0x78dde6e416097810 */ /* 0x000fe40007ffe0ff */
[----:B------:R-:W-:Y:S01]  /*4ac0*/  LOP3.LUT R12, R14, R13, R12, 0x96, !PT ;  /* 0x0000000d0e0c7212 */ /* 0x000fe200078e960c */
[----:B------:R2:W-:Y:S01]  /*4ad0*/  STL [R1+0x3d8], R122 ;  /* 0x0003d87a01007387 */ /* 0x0005e20000100800 */
[----:B-1----:R-:W-:Y:S01]  /*4ae0*/  PRMT R125, R223, 0x7632, R125 ;  /* 0x00007632df7d7816 */ /* 0x002fe2000000007d */
[----:B------:R-:W-:Y:S01]  /*4af0*/  IMAD R14, R7, -0x2daee0ad, RZ ;  /* 0xd2511f53070e7824 */ /* 0x000fe200078e02ff */
[----:B0-----:R-:W-:Y:S01]  /*4b00*/  PRMT R40, R54, 0x7632, R40 ;  /* 0x0000763236287816 */ /* 0x001fe20000000028 */
[----:B------:R0:W-:Y:S01]  /*4b10*/  STL [R1+0x3d4], R83 ;  /* 0x0003d45301007387 */ /* 0x0001e20000100800 */
[----:B------:R-:W-:Y:S01]  /*4b20*/  LOP3.LUT R5, R9, R10, R5, 0x96, !PT ;  /* 0x0000000a09057212 */ /* 0x000fe200078e9605 */
[----:B------:R-:W-:-:S02]  /*4b30*/  IMAD R9, R6, -0x326172a9, RZ ;  /* 0xcd9e8d5706097824 */ /* 0x000fc400078e02ff */
[----:B------:R1:W-:Y:S01]  /*4b40*/  STL [R1+0x3d0], R120 ;  /* 0x0003d07801007387 */ /* 0x0003e20000100800 */
[----:B--2---:R-:W-:Y:S01]  /*4b50*/  PRMT R123, R218, 0x7632, R123 ;  /* 0x00007632da7b7816 */ /* 0x004fe2000000007b */
[----:B------:R-:W-:Y:S02]  /*4b60*/  VIADD R10, R22, 0x1715609d ;  /* 0x1715609d160a7836 */ /* 0x000fe40000000000 */
[----:B------:R2:W-:Y:S01]  /*4b70*/  STL [R1+0x3cc], R119 ;  /* 0x0003cc7701007387 */ /* 0x0005e20000100800 */
[----:B------:R-:W-:Y:S01]  /*4b80*/  PRMT R122, R198, 0x7632, R122 ;  /* 0x00007632c67a7816 */ /* 0x000fe2000000007a */
[----:B------:R-:W-:Y:S02]  /*4b90*/  IMAD.HI.U32 R6, R12, -0x326172a9, RZ ;  /* 0xcd9e8d570c067827 */ /* 0x000fe400078e00ff */
[----:B------:R2:W-:Y:S01]  /*4ba0*/  STL [R1+0x3c8], R47 ;  /* 0x0003c82f01007387 */ /* 0x0005e20000100800 */
[----:B0-----:R-:W-:Y:S01]  /*4bb0*/  PRMT R83, R222, 0x7632, R83 ;  /* 0x00007632de537816 */ /* 0x001fe20000000053 */
[----:B------:R-:W-:Y:S01]  /*4bc0*/  IMAD.HI.U32 R7, R5, -0x2daee0ad, RZ ;  /* 0xd2511f5305077827 */ /* 0x000fe200078e00ff */
[----:B-1----:R-:W-:Y:S01]  /*4bd0*/  PRMT R120, R53, 0x7632, R120 ;  /* 0x0000763235787816 */ /* 0x002fe20000000078 */
[----:B------:R0:W-:Y:S01]  /*4be0*/  STL [R1+0x3c4], R117 ;  /* 0x0003c47501007387 */ /* 0x0001e20000100800 */
[----:B------:R-:W-:Y:S01]  /*4bf0*/  LOP3.LUT R6, R10, R9, R6, 0x96, !PT ;  /* 0x000000090a067212 */ /* 0x000fe200078e9606 */
[----:B------:R-:W-:-:S02]  /*4c00*/  VIADD R13, R23, 0xa9066899 ;  /* 0xa9066899170d7836 */ /* 0x000fc40000000000 */
[----:B------:R1:W-:Y:S01]  /*4c10*/  STL [R1+0x3c0], R116 ;  /* 0x0003c07401007387 */ /* 0x0003e20000100800 */
[----:B--2---:R-:W-:Y:S01]  /*4c20*/  PRMT R119, R217, 0x7632, R119 ;  /* 0x00007632d9777816 */ /* 0x004fe20000000077 */
[----:B------:R-:W-:Y:S01]  /*4c30*/  IMAD.HI.U32 R10, R6, -0x2daee0ad, RZ ;  /* 0xd2511f53060a7827 */ /* 0x000fe200078e00ff */
[----:B------:R-:W-:Y:S01]  /*4c40*/  PRMT R47, R197, 0x7632, R47 ;  /* 0x00007632c52f7816 */ /* 0x000fe2000000002f */
[----:B------:R2:W-:Y:S01]  /*4c50*/  STL [R1+0x3bc], R82 ;  /* 0x0003bc5201007387 */ /* 0x0005e20000100800 */
[----:B------:R-:W-:Y:S01]  /*4c60*/  LOP3.LUT R7, R13, R14, R7, 0x96, !PT ;  /* 0x0000000e0d077212 */ /* 0x000fe200078e9607 */
[----:B------:R-:W-:Y:S01]  /*4c70*/  IMAD R13, R5, -0x2daee0ad, RZ ;  /* 0xd2511f53050d7824 */ /* 0x000fe200078e02ff */
[----:B0-----:R-:W-:Y:S01]  /*4c80*/  PRMT R117, R221, 0x7632, R117 ;  /* 0x00007632dd757816 */ /* 0x001fe20000000075 */
[----:B------:R0:W-:Y:S01]  /*4c90*/  STL [R1+0x3b8], R114 ;  /* 0x0003b87201007387 */ /* 0x0001e20000100800 */
[----:B------:R-:W-:Y:S01]  /*4ca0*/  IADD3 R14, PT, PT, R23, 0x646e171e, RZ ;  /* 0x646e171e170e7810 */ /* 0x000fe20007ffe0ff */
[----:B------:R-:W-:-:S02]  /*4cb0*/  IMAD R12, R12, -0x326172a9, RZ ;  /* 0xcd9e8d570c0c7824 */ /* 0x000fc400078e02ff */
[----:B------:R0:W-:Y:S01]  /*4cc0*/  STL [R1+0x3b4], R113 ;  /* 0x0003b47101007387 */ /* 0x0001e20000100800 */
[----:B-1----:R-:W-:Y:S01]  /*4cd0*/  PRMT R116, R52, 0x7632, R116 ;  /* 0x0000763234747816 */ /* 0x002fe20000000074 */
[----:B------:R-:W-:Y:S01]  /*4ce0*/  IMAD.HI.U32 R5, R7, -0x326172a9, RZ ;  /* 0xcd9e8d5707057827 */ /* 0x000fe200078e00ff */
[----:B--2---:R-:W-:Y:S01]  /*4cf0*/  PRMT R82, R216, 0x7632, R82 ;  /* 0x00007632d8527816 */ /* 0x004fe20000000052 */
[----:B------:R1:W-:Y:S01]  /*4d00*/  STL [R1+0x3b0], R46 ;  /* 0x0003b02e01007387 */ /* 0x0003e20000100800 */
[----:B------:R-:W-:Y:S01]  /*4d10*/  LOP3.LUT R10, R14, R13, R10, 0x96, !PT ;  /* 0x0000000d0e0a7212 */ /* 0x000fe200078e960a */
[----:B------:R-:W-:Y:S01]  /*4d20*/  VIADD R9, R22, 0xb54cda56 ;  /* 0xb54cda5616097836 */ /* 0x000fe20000000000 */
[----:B0-----:R-:W-:Y:S01]  /*4d30*/  PRMT R114, R196, 0x7632, R114 ;  /* 0x00007632c4727816 */ /* 0x001fe20000000072 */
[----:B------:R0:W-:Y:S01]  /*4d40*/  STL [R1+0x3ac], R111 ;  /* 0x0003ac6f01007387 */ /* 0x0001e20000100800 */
[----:B------:R-:W-:Y:S01]  /*4d50*/  IMAD R13, R6, -0x2daee0ad, RZ ;  /* 0xd2511f53060d7824 */ /* 0x000fe200078e02ff */
[----:B------:R-:W-:-:S02]  /*4d60*/  PRMT R113, R220, 0x7632, R113 ;  /* 0x00007632dc717816 */ /* 0x000fc40000000071 */
[----:B------:R2:W-:Y:S01]  /*4d70*/  STL [R1+0x3a8], R110 ;  /* 0x0003a86e01007387 */ /* 0x0005e20000100800 */
[----:B------:R-:W-:Y:S01]  /*4d80*/  LOP3.LUT R5, R9, R12, R5, 0x96, !PT ;  /* 0x0000000c09057212 */ /* 0x000fe200078e9605 */
[----:B------:R-:W-:Y:S01]  /*4d90*/  IMAD R12, R7, -0x326172a9, RZ ;  /* 0xcd9e8d57070c7824 */ /* 0x000fe200078e02ff */
[----:B-1----:R-:W-:Y:S01]  /*4da0*/  PRMT R46, R59, 0x7632, R46 ;  /* 0x000076323b2e7816 */ /* 0x002fe2000000002e */
[----:B------:R1:W-:Y:S01]  /*4db0*/  STL [R1+0x3a4], R81 ;  /* 0x0003a45101007387 */ /* 0x0003e20000100800 */
[----:B------:R-:W-:Y:S01]  /*4dc0*/  VIADD R9, R22, 0x5384540f ;  /* 0x5384540f16097836 */ /* 0x000fe20000000000 */
[----:B0-----:R-:W-:Y:S01]  /*4dd0*/  PRMT R111, R227, 0x7632, R111 ;  /* 0x00007632e36f7816 */ /* 0x001fe2000000006f */
[----:B------:R-:W-:Y:S01]  /*4de0*/  IMAD.HI.U32 R7, R10, -0x326172a9, RZ ;  /* 0xcd9e8d570a077827 */ /* 0x000fe200078e00ff */
[----:B------:R0:W-:Y:S01]  /*4df0*/  STL [R1+0x3a0], R108 ;  /* 0x0003a06c01007387 */ /* 0x0001e20000100800 */
[----:B------:R-:W-:Y:S02]  /*4e00*/  IADD3 R14, PT, PT, R23, 0x1fd5c5a3, RZ ;  /* 0x1fd5c5a3170e7810 */ /* 0x000fe40007ffe0ff */
[----:B--2---:R-:W-:Y:S01]  /*4e10*/  PRMT R110, R195, 0x7632, R110 ;  /* 0x00007632c36e7816 */ /* 0x004fe2000000006e */
[----:B------:R2:W-:Y:S01]  /*4e20*/  STL [R1+0x39c], R107 ;  /* 0x00039c6b01007387 */ /* 0x0005e20000100800 */
[----:B------:R-:W-:Y:S01]  /*4e30*/  IMAD.HI.U32 R6, R5, -0x2daee0ad, RZ ;  /* 0xd2511f5305067827 */ /* 0x000fe200078e00ff */
[----:B-1----:R-:W-:-:S02]  /*4e40*/  PRMT R81, R231, 0x7632, R81 ;  /* 0x00007632e7517816 */ /* 0x002fc40000000051 */
[----:B------:R1:W-:Y:S01]  /*4e50*/  STL [R1+0x398], R45 ;  /* 0x0003982d01007387 */ /* 0x0003e20000100800 */
[----:B------:R-:W-:Y:S01]  /*4e60*/  LOP3.LUT R7, R9, R12, R7, 0x96, !PT ;  /* 0x0000000c09077212 */ /* 0x000fe200078e9607 */
[----:B------:R-:W-:Y:S01]  /*4e70*/  IMAD R12, R10, -0x326172a9, RZ ;  /* 0xcd9e8d570a0c7824 */ /* 0x000fe200078e02ff */
[----:B0-----:R-:W-:Y:S01]  /*4e80*/  PRMT R108, R58, 0x7632, R108 ;  /* 0x000076323a6c7816 */ /* 0x001fe2000000006c */
[----:B------:R0:W-:Y:S01]  /*4e90*/  STL [R1+0x394], R105 ;  /* 0x0003946901007387 */ /* 0x0001e20000100800 */
[----:B------:R-:W-:Y:S01]  /*4ea0*/  LOP3.LUT R6, R14, R13, R6, 0x96, !PT ;  /* 0x0000000d0e067212 */ /* 0x000fe200078e9606 */
[----:B------:R-:W-:Y:S02]  /*4eb0*/  IMAD R14, R5, -0x2daee0ad, RZ ;  /* 0xd2511f53050e7824 */ /* 0x000fe400078e02ff */
[----:B------:R0:W-:Y:S01]  /*4ec0*/  STL [R1+0x390], R104 ;  /* 0x0003906801007387 */ /* 0x0001e20000100800 */
[----:B--2---:R-:W-:Y:S01]  /*4ed0*/  PRMT R107, R226, 0x7632, R107 ;  /* 0x00007632e26b7816 */ /* 0x004fe2000000006b */
[----:B------:R-:W-:-:S02]  /*4ee0*/  IMAD.HI.U32 R13, R7, -0x2daee0ad, RZ ;  /* 0xd2511f53070d7827 */ /* 0x000fc400078e00ff */
[----:B------:R2:W-:Y:S01]  /*4ef0*/  STL [R1+0x38c], R80 ;  /* 0x00038c5001007387 */ /* 0x0005e20000100800 */
[----:B-1----:R-:W-:Y:S01]  /*4f00*/  PRMT R45, R194, 0x7632, R45 ;  /* 0x00007632c22d7816 */ /* 0x002fe2000000002d */
[----:B------:R-:W-:Y:S01]  /*4f10*/  IMAD.HI.U32 R9, R6, -0x326172a9, RZ ;  /* 0xcd9e8d5706097827 */ /* 0x000fe200078e00ff */
[----:B0-----:R-:W-:Y:S01]  /*4f20*/  PRMT R105, R230, 0x7632, R105 ;  /* 0x00007632e6697816 */ /* 0x001fe20000000069 */
[----:B------:R0:W-:Y:S01]  /*4f30*/  STL [R1+0x388], R102 ;  /* 0x0003886601007387 */ /* 0x0001e20000100800 */
[----:B------:R-:W-:Y:S01]  /*4f40*/  LOP3.LUT R10, R15, R14, R13, 0x96, !PT ;  /* 0x0000000e0f0a7212 */ /* 0x000fe200078e960d */
[----:B------:R-:W-:Y:S01]  /*4f50*/  VIADD R5, R22, 0xf1bbcdc8 ;  /* 0xf1bbcdc816057836 */ /* 0x000fe20000000000 */
[----:B------:R-:W-:Y:S01]  /*4f60*/  PRMT R104, R57, 0x7632, R104 ;  /* 0x0000763239687816 */ /* 0x000fe20000000068 */
[----:B------:R1:W-:Y:S01]  /*4f70*/  STL [R1+0x384], R101 ;  /* 0x0003846501007387 */ /* 0x0003e20000100800 */
[----:B------:R-:W-:Y:S01]  /*4f80*/  IMAD R14, R6, -0x326172a9, RZ ;  /* 0xcd9e8d57060e7824 */ /* 0x000fe200078e02ff */
[----:B--2---:R-:W-:Y:S01]  /*4f90*/  PRMT R80, R225, 0x7632, R80 ;  /* 0x00007632e1507816 */ /* 0x004fe20000000050 */
[----:B------:R-:W-:Y:S01]  /*4fa0*/  IMAD R7, R7, -0x2daee0ad, RZ ;  /* 0xd2511f5307077824 */ /* 0x000fe200078e02ff */
[----:B------:R2:W-:Y:S01]  /*4fb0*/  STL [R1+0x380], R44 ;  /* 0x0003802c01007387 */ /* 0x0005e20000100800 */
[----:B------:R-:W-:Y:S01]  /*4fc0*/  LOP3.LUT R9, R5, R12, R9, 0x96, !PT ;  /* 0x0000000c05097212 */ /* 0x000fe200078e9609 */
[----:B------:R-:W-:Y:S01]  /*4fd0*/  IMAD.HI.U32 R5, R10, -0x326172a9, RZ ;  /* 0xcd9e8d570a057827 */ /* 0x000fe200078e00ff */
[----:B0-----:R-:W-:Y:S01]  /*4fe0*/  PRMT R102, R193, 0x7632, R102 ;  /* 0x00007632c1667816 */ /* 0x001fe20000000066 */
[----:B------:R0:W-:Y:S01]  /*4ff0*/  STL [R1+0x37c], R99 ;  /* 0x00037c6301007387 */ /* 0x0001e20000100800 */
[----:B------:R-:W-:Y:S01]  /*5000*/  IADD3 R13, PT, PT, R22, -0x700cb87f, RZ ;  /* 0x8ff34781160d7810 */ /* 0x000fe20007ffe0ff */
[----:B------:R-:W-:-:S02]  /*5010*/  IMAD.HI.U32 R6, R9, -0x2daee0ad, RZ ;  /* 0xd2511f5309067827 */ /* 0x000fc400078e00ff */
[----:B------:R0:W-:Y:S01]  /*5020*/  STL [R1+0x378], R98 ;  /* 0x0003786201007387 */ /* 0x0001e20000100800 */
[----:B-1----:R-:W-:Y:S01]  /*5030*/  PRMT R101, R229, 0x7632, R101 ;  /* 0x00007632e5657816 */ /* 0x002fe20000000065 */
[----:B------:R-:W-:Y:S01]  /*5040*/  VIADD R12, R23, 0x96a522ad ;  /* 0x96a522ad170c7836 */ /* 0x000fe20000000000 */
[----:B--2---:R-:W-:Y:S01]  /*5050*/  PRMT R44, R56, 0x7632, R44 ;  /* 0x00007632382c7816 */ /* 0x004fe2000000002c */
[----:B------:R1:W-:Y:S01]  /*5060*/  STL [R1+0x374], R87 ;  /* 0x0003745701007387 */ /* 0x0003e20000100800 */
[----:B----4-:R-:W-:Y:S02]  /*5070*/  PRMT R162, R163, 0x7632, R162 ;  /* 0x00007632a3a27816 */ /* 0x010fe400000000a2 */
[----:B0-----:R-:W-:Y:S01]  /*5080*/  PRMT R99, R224, 0x7632, R99 ;  /* 0x00007632e0637816 */ /* 0x001fe20000000063 */
[----:B------:R-:W-:Y:S01]  /*5090*/  STL [R1+0x370], R96 ;  /* 0x0003706001007387 */ /* 0x000fe20000100800 */
[----:B------:R-:W-:Y:S02]  /*50a0*/  LOP3.LUT R5, R13, R14, R5, 0x96, !PT ;  /* 0x0000000e0d057212 */ /* 0x000fe400078e9605 */
[----:B------:R-:W-:Y:S01]  /*50b0*/  PRMT R98, R192, 0x7632, R98 ;  /* 0x00007632c0627816 */ /* 0x000fe20000000062 */
[----:B------:R-:W-:Y:S01]  /*50c0*/  STL [R1+0x36c], R95 ;  /* 0x00036c5f01007387 */ /* 0x000fe20000100800 */
[----:B------:R-:W-:-:S02]  /*50d0*/  LOP3.LUT R6, R12, R7, R6, 0x96, !PT ;  /* 0x000000070c067212 */ /* 0x000fc400078e9606 */
[----:B-1----:R-:W-:Y:S01]  /*50e0*/  PRMT R87, R228, 0x7632, R87 ;  /* 0x00007632e4577816 */ /* 0x002fe20000000057 */
[----:B------:R-:W-:Y:S01]  /*50f0*/  STL [R1+0x368], R51 ;  /* 0x0003683301007387 */ /* 0x000fe20000100800 */
[----:B------:R-:W-:Y:S01]  /*5100*/  LOP3.LUT R7, R8, 0x3, RZ, 0xc0, !PT ;  /* 0x0000000308077812 */ /* 0x000fe200078ec0ff */
[----:B------:R-:W-:Y:S02]  /*5110*/  IMAD.MOV.U32 R8, RZ, RZ, R11 ;  /* 0x000000ffff087224 */ /* 0x000fe400078e000b */
        /* <DEDUP_REMOVED lines=166> */
[----:B0-----:R0:W5:Y:S04]  /*5b80*/  LDL.LU R3, [R1+0x32c] ;  /* 0x00032c0001037983 */ /* 0x0011680000300800 */
[----:B------:R1:W-:Y:S04]  /*5b90*/  STL.S16 [R1+0x21c], R2 ;  /* 0x00021c0201007387 */ /* 0x0003e80000100600 */
[----:B-1----:R-:W3:Y:S02]  /*5ba0*/  LDL R2, [R1+0xc] ;  /* 0x00000c0001027983 */ /* 0x002ee40000100800 */
[----:B---3--:R-:W-:-:S02]  /*5bb0*/  PRMT R250, R2, 0x7632, R250 ;  /* 0x0000763202fa7816 */ /* 0x008fc400000000fa */
[----:B------:R0:W5:Y:S04]  /*5bc0*/  LDL.LU R2, [R1+0x328] ;  /* 0x0003280001027983 */ /* 0x0001680000300800 */
[----:B------:R-:W-:Y:S04]  /*5bd0*/  STL.S16 [R1+0x218], R250 ;  /* 0x000218fa01007387 */ /* 0x000fe80000100600 */
[----:B------:R-:W-:Y:S04]  /*5be0*/  STL.S16 [R1+0x214], R249 ;  /* 0x000214f901007387 */ /* 0x000fe80000100600 */
[----:B------:R-:W-:Y:S04]  /*5bf0*/  STL.S16 [R1+0x210], R248 ;  /* 0x000210f801007387 */ /* 0x000fe80000100600 */
[----:B------:R1:W-:Y:S04]  /*5c00*/  STL.S16 [R1+0x20c], R247 ;  /* 0x00020cf701007387 */ /* 0x0003e80000100600 */
[----:B-1----:R-:W3:Y:S02]  /*5c10*/  LDL R247, [R1+0x8] ;  /* 0x0000080001f77983 */ /* 0x002ee40000100800 */
[----:B---3--:R-:W-:-:S05]  /*5c20*/  PRMT R246, R247, 0x7632, R246 ;  /* 0x00007632f7f67816 */ /* 0x008fca00000000f6 */
        /* <DEDUP_REMOVED lines=55> */
[----:B------:R-:W-:-:S02]  /*5fa0*/  PRMT R153, R154, 0x7632, R153 ;  /* 0x000076329a997816 */ /* 0x000fc40000000099 */
[----:B------:R-:W-:Y:S02]  /*5fb0*/  PRMT R150, R151, 0x7632, R150 ;  /* 0x0000763297967816 */ /* 0x000fe40000000096 */
[----:B------:R-:W-:Y:S02]  /*5fc0*/  PRMT R147, R148, 0x7632, R147 ;  /* 0x0000763294937816 */ /* 0x000fe40000000093 */
[----:B--2---:R-:W-:Y:S02]  /*5fd0*/  PRMT R144, R145, 0x7632, R144 ;  /* 0x0000763291907816 */ /* 0x004fe40000000090 */
[----:B----4-:R-:W-:Y:S02]  /*5fe0*/  PRMT R143, R43, 0x7632, R143 ;  /* 0x000076322b8f7816 */ /* 0x010fe4000000008f */
        /* <DEDUP_REMOVED lines=45> */
[----:B---3--:R-:W-:-:S05]  /*62c0*/  PRMT R165, R166, 0x7632, R165 ;  /* 0x00007632a6a57816 */ /* 0x008fca00000000a5 */
        /* <DEDUP_REMOVED lines=58> */
[----:B------:R1:W-:Y:S02]  /*6670*/  STL.S16 [R1+0xb0], R11 ;  /* 0x0000b00b01007387 */ /* 0x0003e40000100600 */
[----:B01----:R-:W-:-:S07]  /*6680*/  HFMA2 R11, -RZ, RZ, 0, 0 ;  /* 0x00000000ff0b7431 */ /* 0x003fce00000001ff */
.L_x_17747:
[----:B------:R-:W0:Y:S01]  /*6690*/  S2R R180, SR_TID.X ;  /* 0x0000000000b47919 */ /* 0x000e220000002100 */
        /* <DEDUP_REMOVED lines=42> */
.L_x_16482:
        /* <DEDUP_REMOVED lines=13> */
.L_x_16484:
[----:B------:R-:W-:Y:S05]  /*6a10*/  BSYNC.RECONVERGENT B2 ;  /* 0x0000000000027941 */ /* 0x000fea0003800200 */
.L_x_16483:
        /* <DEDUP_REMOVED lines=13> */
[C---:B------:R-:W-:Y:S02]  /*6af0*/  IADD3 R7, PT, PT, R22.reuse, 0x3c6ef372, RZ ;  /* 0x3c6ef37216077810 */ /* 0x040fe40007ffe0ff */
[----:B------:R-:W-:Y:S02]  /*6b00*/  IADD3 R10, PT, PT, R22, 0x78dde6e4, RZ ;  /* 0x78dde6e4160a7810 */ /* 0x000fe40007ffe0ff */
[----:B------:R-:W-:Y:S01]  /*6b10*/  LOP3.LUT R7, R7, R102, R101, 0x96, !PT ;  /* 0x0000006607077212 */ /* 0x000fe200078e9665 */
        /* <DEDUP_REMOVED lines=40> */
[----:B------:R-:W-:-:S03]  /*6da0*/  MOV R10, R102 ;  /* 0x00000066000a7202 */ /* 0x000fc60000000f00 */
[----:B------:R-:W-:Y:S02]  /*6db0*/  IMAD.MOV.U32 R21, RZ, RZ, R100 ;  /* 0x000000ffff157224 */ /* 0x000fe400078e0064 */
[----:B------:R-:W-:Y:S01]  /*6dc0*/  HFMA2 R100, -RZ, RZ, 0, 0 ;  /* 0x00000000ff647431 */ /* 0x000fe200000001ff */
[----:B------:R-:W-:Y:S01]  /*6dd0*/  LOP3.LUT R6, R7, R6, R101, 0x96, !PT ;  /* 0x0000000607067212 */ /* 0x000fe200078e9665 */
[----:B------:R-:W-:-:S07]  /*6de0*/  IMAD.MOV.U32 R101, RZ, RZ, R9 ;  /* 0x000000ffff657224 */ /* 0x000fce00078e0009 */
.L_x_16481:
[----:B------:R-:W-:Y:S05]  /*6df0*/  BSYNC.RECONVERGENT B1 ;  /* 0x0000000000017941 */ /* 0x000fea0003800200 */
.L_x_16480:
[----:B------:R-:W0:Y:S01]  /*6e00*/  LDC R185, c[0x0][0x404] ;  /* 0x00010100ffb97b82 */ /* 0x000e220000000800 */
[----:B------:R-:W-:Y:S01]  /*6e10*/  I2FP.F32.U32 R7, R101 ;  /* 0x0000006500077245 */ /* 0x000fe20000201000 */
[----:B------:R-:W-:Y:S01]  /*6e20*/  IMAD.MOV.U32 R184, RZ, RZ, 0x2f800000 ;  /* 0x2f800000ffb87424 */ /* 0x000fe200078e00ff */
[----:B------:R-:W-:Y:S01]  /*6e30*/  ISETP.NE.AND P2, PT, R100, 0x1, PT ;  /* 0x000000016400780c */ /* 0x000fe20003f45270 */
[----:B------:R-:W-:Y:S01]  /*6e40*/  BSSY.RECONVERGENT B1, `(.L_x_16485) ;  /* 0x000005d000017945 */ /* 0x000fe20003800200 */
[----:B------:R-:W-:Y:S01]  /*6e50*/  LOP3.LUT R3, R3, 0xffffffef, RZ, 0xc0, !PT ;  /* 0xffffffef03037812 */ /* 0x000fe200078ec0ff */
[----:B------:R-:W-:Y:S01]  /*6e60*/  FFMA.FTZ R7, R7, R184, 1.1641532182693481445e-10 ;  /* 0x2f00000007077423 */ /* 0x000fe200000100b8 */
[C---:B-----5:R-:W-:Y:S01]  /*6e70*/  IMAD.U32 R9, R104.reuse, 0x10000, RZ ;  /* 0x0001000068097824 */ /* 0x060fe200078e00ff */
[----:B------:R-:W-:Y:S01]  /*6e80*/  PRMT R104, R104, 0x7632, R104 ;  /* 0x0000763268687816 */ /* 0x000fe20000000068 */
[----:B------:R-:W-:Y:S02]  /*6e90*/  IMAD.MOV.U32 R101, RZ, RZ, R10 ;  /* 0x000000ffff657224 */ /* 0x000fe400078e000a */
[----:B0-----:R-:W-:-:S02]  /*6ea0*/  FSETP.LE.FTZ.AND P3, PT, R7, R185, PT ;  /* 0x000000b90700720b */ /* 0x001fc40003f73000 */
[----:B------:R-:W-:-:S11]  /*6eb0*/  MOV R7, 0x2 ;  /* 0x0000000200077802 */ /* 0x000fd60000000f00 */
        /* <DEDUP_REMOVED lines=10> */
.L_x_16487:
        /* <DEDUP_REMOVED lines=13> */
.L_x_16489:
[----:B------:R-:W-:Y:S05]  /*7030*/  BSYNC.RECONVERGENT B2 ;  /* 0x0000000000027941 */ /* 0x000fea0003800200 */
.L_x_16488:
[----:B------:R-:W-:Y:S01]  /*7040*/  LOP3.LUT R5, R11, R7, R23, 0x96, !PT ;  /* 0x000000070b057212 */ /* 0x000fe200078e9617 */
[----:B------:R-:W-:-:S04]  /*7050*/  IMAD.WIDE.U32 R100, R4, -0x326172a9, RZ ;  /* 0xcd9e8d5704647825 */ /* 0x000fc800078e00ff */
[----:B------:R-:W-:Y:S02]  /*7060*/  VIADD R7, R22, 0x9e3779b9 ;  /* 0x9e3779b916077836 */ /* 0x000fe40000000000 */
        /* <DEDUP_REMOVED lines=10> */
[C---:B------:R-:W-:Y:S02]  /*7110*/  VIADD R7, R22.reuse, 0x3c6ef372 ;  /* 0x3c6ef37216077836 */ /* 0x040fe40000000000 */
[----:B------:R-:W-:-:S03]  /*7120*/  VIADD R10, R22, 0x78dde6e4 ;  /* 0x78dde6e4160a7836 */ /* 0x000fc60000000000 */
[----:B------:R-:W-:Y:S01]  /*7130*/  LOP3.LUT R7, R7, R102, R101, 0x96, !PT ;  /* 0x0000006607077212 */ /* 0x000fe200078e9665 */
        /* <DEDUP_REMOVED lines=40> */
[----:B------:R-:W-:Y:S01]  /*73c0*/  IMAD.MOV.U32 R10, RZ, RZ, R102 ;  /* 0x000000ffff0a7224 */ /* 0x000fe200078e0066 */
[----:B------:R-:W-:Y:S01]  /*73d0*/  LOP3.LUT R6, R7, R6, R101, 0x96, !PT ;  /* 0x0000000607067212 */ /* 0x000fe200078e9665 */
[----:B------:R-:W-:Y:S01]  /*73e0*/  IMAD.MOV.U32 R101, RZ, RZ, R21 ;  /* 0x000000ffff657224 */ /* 0x000fe200078e0015 */
[----:B------:R-:W-:Y:S01]  /*73f0*/  MOV R21, R100 ;  /* 0x0000006400157202 */ /* 0x000fe20000000f00 */
[----:B------:R-:W-:-:S07]  /*7400*/  IMAD.MOV.U32 R7, RZ, RZ, RZ ;  /* 0x000000ffff077224 */ /* 0x000fce00078e00ff */
.L_x_16486:
[----:B------:R-:W-:Y:S05]  /*7410*/  BSYNC.RECONVERGENT B1 ;  /* 0x0000000000017941 */ /* 0x000fea0003800200 */
.L_x_16485:
[----:B------:R-:W-:Y:S01]  /*7420*/  I2FP.F32.U32 R100, R101 ;  /* 0x0000006500647245 */ /* 0x000fe20000201000 */
[----:B------:R-:W-:Y:S01]  /*7430*/  BSSY.RECONVERGENT B1, `(.L_x_16490) ;  /* 0x000005d000017945 */ /* 0x000fe20003800200 */
[----:B------:R-:W-:Y:S01]  /*7440*/  ISETP.NE.AND P2, PT, R7, 0x1, PT ;  /* 0x000000010700780c */ /* 0x000fe20003f45270 */
[----:B------:R-:W-:Y:S01]  /*7450*/  HFMA2 R102, -RZ, RZ, 0, 1.1920928955078125e-07 ;  /* 0x00000002ff667431 */ /* 0x000fe200000001ff */
[----:B------:R-:W-:Y:S01]  /*7460*/  LOP3.LUT R3, R3, 0xfffffff7, RZ, 0xc0, !PT ;  /* 0xfffffff703037812 */ /* 0x000fe200078ec0ff */
[----:B------:R-:W-:Y:S01]  /*7470*/  FFMA.FTZ R100, R100, R184, 1.1641532182693481445e-10 ;  /* 0x2f00000064647423 */ /* 0x000fe200000100b8 */
[----:B------:R-:W-:-:S04]  /*7480*/  IMAD.MOV.U32 R101, RZ, RZ, R10 ;  /* 0x000000ffff657224 */ /* 0x000fc800078e000a */
[----:B------:R-:W-:Y:S01]  /*7490*/  FSETP.LE.FTZ.AND P3, PT, R100, R185, PT ;  /* 0x000000b96400720b */ /* 0x000fe20003f73000 */
[----:B------:R-:W-:-:S12]  /*74a0*/  IMAD.U32 R100, R104, 0x10000, RZ ;  /* 0x0001000068647824 */ /* 0x000fd800078e00ff */
        /* <DEDUP_REMOVED lines=10> */
.L_x_16492:
        /* <DEDUP_REMOVED lines=13> */
.L_x_16494:
[----:B------:R-:W-:Y:S05]  /*7620*/  BSYNC.RECONVERGENT B2 ;  /* 0x0000000000027941 */ /* 0x000fea0003800200 */
.L_x_16493:
[----:B------:R-:W-:Y:S01]  /*7630*/  LOP3.LUT R5, R11, R7, R23, 0x96, !PT ;  /* 0x000000070b057212 */ /* 0x000fe200078e9617 */
[----:B------:R-:W-:-:S04]  /*7640*/  IMAD.WIDE.U32 R102, R4, -0x326172a9, RZ ;  /* 0xcd9e8d5704667825 */ /* 0x000fc800078e00ff */
[----:B------:R-:W-:Y:S02]  /*7650*/  VIADD R7, R22, 0x9e3779b9 ;  /* 0x9e3779b916077836 */ /* 0x000fe40000000000 */
[----:B------:R-:W-:Y:S01]  /*7660*/  IMAD.WIDE.U32 R180, R5, -0x326172a9, RZ ;  /* 0xcd9e8d5705b47825 */ /* 0x000fe200078e00ff */
[----:B------:R-:W-:-:S03]  /*7670*/  LOP3.LUT R5, R8, R103, R22, 0x96, !PT ;  /* 0x0000006708057212 */ /* 0x000fc600078e9616 */
[----:B------:R-:W-:Y:S01]  /*7680*/  IMAD.MOV.U32 R101, RZ, RZ, R21 ;  /* 0x000000ffff657224 */ /* 0x000fe200078e0015 */
        /* <DEDUP_REMOVED lines=52> */
[----:B------:R-:W-:Y:S01]  /*79d0*/  MOV R21, R102 ;  /* 0x0000006600157202 */ /* 0x000fe20000000f00 */
[----:B------:R-:W-:Y:S01]  /*79e0*/  IMAD.MOV.U32 R102, RZ, RZ, RZ ;  /* 0x000000ffff667224 */ /* 0x000fe200078e00ff */
[----:B------:R-:W-:-:S07]  /*79f0*/  LOP3.LUT R6, R7, R6, R103, 0x96, !PT ;  /* 0x0000000607067212 */ /* 0x000fce00078e9667 */
.L_x_16491:
[----:B------:R-:W-:Y:S05]  /*7a00*/  BSYNC.RECONVERGENT B1 ;  /* 0x0000000000017941 */ /* 0x000fea0003800200 */
.L_x_16490:
        /* <DEDUP_REMOVED lines=8> */
[----:B------:R-:W-:-:S02]  /*7a90*/  FSETP.LE.FTZ.AND P3, PT, R7, R185, PT ;  /* 0x000000b90700720b */ /* 0x000fc40003f73000 */
[----:B------:R-:W-:-:S11]  /*7aa0*/  PRMT R7, R105, 0x7632, R7 ;  /* 0x0000763269077816 */ /* 0x000fd60000000007 */
        /* <DEDUP_REMOVED lines=10> */
.L_x_16497:
        /* <DEDUP_REMOVED lines=13> */
.L_x_16499:
[----:B------:R-:W-:Y:S05]  /*7c20*/  BSYNC.RECONVERGENT B2 ;  /* 0x0000000000027941 */ /* 0x000fea0003800200 */
.L_x_16498:
        /* <DEDUP_REMOVED lines=52> */
[----:B------:R-:W-:Y:S02]  /*7f70*/  VIADD R5, R22, 0x8ff34781 ;  /* 0x8ff3478116057836 */ /* 0x000fe40000000000 */
[----:B------:R-:W-:Y:S02]  /*7f80*/  IMAD.MOV.U32 R10, RZ, RZ, R104 ;  /* 0x000000ffff0a7224 */ /* 0x000fe400078e0068 */
[----:B------:R-:W-:Y:S01]  /*7f90*/  IMAD.MOV.U32 R104, RZ, RZ, R21 ;  /* 0x000000ffff687224 */ /* 0x000fe200078e0015 */
[----:B------:R-:W-:Y:S01]  /*7fa0*/  LOP3.LUT R5, R5, R102, R105, 0x96, !PT ;  /* 0x0000006605057212 */ /* 0x000fe200078e9669 */
[----:B------:R-:W-:Y:S01]  /*7fb0*/  IMAD.WIDE.U32 R102, R6, -0x2daee0ad, RZ ;  /* 0xd2511f5306667825 */ /* 0x000fe200078e00ff */
[----:B------:R-:W-:-:S04]  /*7fc0*/  IADD3 R6, PT, PT, R23, -0x695add53, RZ ;  /* 0x96a522ad17067810 */ /* 0x000fc80007ffe0ff */
[----:B------:R-:W-:Y:S01]  /*7fd0*/  LOP3.LUT R6, R6, R180, R103, 0x96, !PT ;  /* 0x000000b406067212 */ /* 0x000fe200078e9667 */
[----:B------:R-:W-:Y:S01]  /*7fe0*/  IMAD.MOV.U32 R103, RZ, RZ, RZ ;  /* 0x000000ffff677224 */ /* 0x000fe200078e00ff */
[----:B------:R-:W-:-:S07]  /*7ff0*/  MOV R21, R102 ;  /* 0x0000006600157202 */ /* 0x000fce0000000f00 */
.L_x_16496:
[----:B------:R-:W-:Y:S05]  /*8000*/  BSYNC.RECONVERGENT B1 ;  /* 0x0000000000017941 */ /* 0x000fea0003800200 */
.L_x_16495:
[----:B------:R-:W-:Y:S01]  /*8010*/  I2FP.F32.U32 R102, R104 ;  /* 0x0000006800667245 */ /* 0x000fe20000201000 */
[----:B------:R-:W-:Y:S01]  /*8020*/  BSSY.RECONVERGENT B1, `(.L_x_16500) ;  /* 0x000005d000017945 */ /* 0x000fe20003800200 */
[----:B------:R-:W-:Y:S01]  /*8030*/  LOP3.LUT R3, R3, 0xfffffffd, RZ, 0xc0, !PT ;  /* 0xfffffffd03037812 */ /* 0x000fe200078ec0ff */
[----:B------:R-:W-:Y:S02]  /*8040*/  HFMA2 R104, -RZ, RZ, 0, 1.1920928955078125e-07 ;  /* 0x00000002ff687431 */ /* 0x000fe400000001ff */
[----:B------:R-:W-:-:S05]  /*8050*/  FFMA.FTZ R102, R102, R184, 1.1641532182693481445e-10 ;  /* 0x2f00000066667423 */ /* 0x000fca00000100b8 */
[----:B------:R-:W-:Y:S01]  /*8060*/  FSETP.LE.FTZ.AND P2, PT, R102, R185, PT ;  /* 0x000000b96600720b */ /* 0x000fe20003f53000 */
[----:B------:R-:W-:Y:S02]  /*8070*/  IMAD.U32 R102, R7, 0x10000, RZ ;  /* 0x0001000007667824 */ /* 0x000fe400078e00ff */
[----:B------:R-:W-:-:S10]  /*8080*/  IMAD.MOV.U32 R7, RZ, RZ, R10 ;  /* 0x000000ffff077224 */ /* 0x000fd400078e000a */
        /* <DEDUP_REMOVED lines=11> */
.L_x_16502:
        /* <DEDUP_REMOVED lines=13> */
.L_x_16504:
[----:B------:R-:W-:Y:S05]  /*8210*/  BSYNC.RECONVERGENT B2 ;  /* 0x0000000000027941 */ /* 0x000fea0003800200 */
.L_x_16503:
        /* <DEDUP_REMOVED lines=61> */
.L_x_16501:
[----:B------:R-:W-:Y:S05]  /*85f0*/  BSYNC.RECONVERGENT B1 ;  /* 0x0000000000017941 */ /* 0x000fea0003800200 */
.L_x_16500:
[----:B------:R-:W-:Y:S01]  /*8600*/  ISETP.NE.AND P3, PT, R104, 0x1, PT ;  /* 0x000000016800780c */ /* 0x000fe20003f65270 */
[----:B------:R-:W-:Y:S01]  /*8610*/  BSSY.RECONVERGENT B1, `(.L_x_16505) ;  /* 0x000005c000017945 */ /* 0x000fe20003800200 */
[----:B------:R-:W-:Y:S01]  /*8620*/  I2FP.F32.U32 R7, R7 ;  /* 0x0000000700077245 */ /* 0x000fe20000201000 */
[----:B------:R-:W-:-:S04]  /*8630*/  IMAD.U32 R103, R106, 0x10000, RZ ;  /* 0x000100006a677824 */ /* 0x000fc800078e00ff */
[----:B------:R-:W-:Y:S01]  /*8640*/  FFMA.FTZ R105, R7, R184, 1.1641532182693481445e-10 ;  /* 0x2f00000007697423 */ /* 0x000fe200000100b8 */
[----:B------:R-:W-:Y:S01]  /*8650*/  PRMT R7, R106, 0x7632, R7 ;  /* 0x000076326a077816 */ /* 0x000fe20000000007 */
[----:B------:R-:W-:-:S03]  /*8660*/  IMAD.MOV.U32 R106, RZ, RZ, R10 ;  /* 0x000000ffff6a7224 */ /* 0x000fc600078e000a */
[----:B------:R-:W-:Y:S01]  /*8670*/  FSETP.LE.FTZ.AND P2, PT, R105, R185, PT ;  /* 0x000000b96900720b */ /* 0x000fe20003f53000 */
[----:B------:R-:W-:Y:S01]  /*8680*/  HFMA2 R105, -RZ, RZ, 0, 1.1920928955078125e-07 ;  /* 0x00000002ff697431 */ /* 0x000fe200000001ff */
[----:B------:R-:W-:Y:S11]  /*8690*/  @!P3 BRA `(.L_x_16506) ;  /* 0x00000004004cb947 */ /* 0x000ff60003800000 */
        /* <DEDUP_REMOVED lines=8> */
.L_x_16507:
        /* <DEDUP_REMOVED lines=13> */
.L_x_16509:
[----:B------:R-:W-:Y:S05]  /*87f0*/  BSYNC.RECONVERGENT B2 ;  /* 0x0000000000027941 */ /* 0x000fea0003800200 */
.L_x_16508:
        /* <DEDUP_REMOVED lines=59> */
[----:B------:R-:W-:Y:S01]  /*8bb0*/  IMAD.MOV.U32 R105, RZ, RZ, RZ ;  /* 0x000000ffff697224 */ /* 0x000fe200078e00ff */
[----:B------:R-:W-:-:S07]  /*8bc0*/  MOV R21, R104 ;  /* 0x0000006800157202 */ /* 0x000fce0000000f00 */
.L_x_16506:
[----:B------:R-:W-:Y:S05]  /*8bd0*/  BSYNC.RECONVERGENT B1 ;  /* 0x0000000000017941 */ /* 0x000fea0003800200 */
.L_x_16505:
[----:B------:R-:W-:Y:S01]  /*8be0*/  ISETP.NE.AND P4, PT, R105, 0x1, PT ;  /* 0x000000016900780c */ /* 0x000fe20003f85270 */
[----:B------:R-:W-:Y:S01]  /*8bf0*/  BSSY.RECONVERGENT B1, `(.L_x_16510) ;  /* 0x000005b000017945 */ /* 0x000fe20003800200 */
[----:B------:R-:W-:Y:S01]  /*8c00*/  I2FP.F32.U32 R106, R106 ;  /* 0x0000006a006a7245 */ /* 0x000fe20000201000 */
[----:B------:R-:W-:Y:S02]  /*8c10*/  IMAD.U32 R104, R7, 0x10000, RZ ;  /* 0x0001000007687824 */ /* 0x000fe400078e00ff */
[----:B------:R-:W-:Y:S02]  /*8c20*/  IMAD.MOV.U32 R7, RZ, RZ, R10 ;  /* 0x000000ffff077224 */ /* 0x000fe400078e000a */
[----:B------:R-:W-:-:S05]  /*8c30*/  FFMA.FTZ R106, R106, R184, 1.1641532182693481445e-10 ;  /* 0x2f0000006a6a7423 */ /* 0x000fca00000100b8 */
        /* <DEDUP_REMOVED lines=11> */
.L_x_16512:
        /* <DEDUP_REMOVED lines=13> */
.L_x_16514:
[----:B------:R-:W-:Y:S05]  /*8dc0*/  BSYNC.RECONVERGENT B2 ;  /* 0x0000000000027941 */ /* 0x000fea0003800200 */
.L_x_16513:
        /* <DEDUP_REMOVED lines=60> */
[----:B------:R-:W-:-:S07]  /*9190*/  MOV R21, R180 ;  /* 0x000000b400157202 */ /* 0x000fce0000000f00 */
.L_x_16511:
[----:B------:R-:W-:Y:S05]  /*91a0*/  BSYNC.RECONVERGENT B1 ;  /* 0x0000000000017941 */ /* 0x000fea0003800200 */
.L_x_16510:
[----:B------:R-:W-:Y:S01]  /*91b0*/  ISETP.NE.AND P5, PT, R106, 0x1, PT ;  /* 0x000000016a00780c */ /* 0x000fe20003fa5270 */
[----:B------:R-:W-:Y:S01]  /*91c0*/  BSSY.RECONVERGENT B1, `(.L_x_16515) ;  /* 0x000005c000017945 */ /* 0x000fe20003800200 */
[----:B------:R-:W-:Y:S01]  /*91d0*/  I2FP.F32.U32 R7, R7 ;  /* 0x0000000700077245 */ /* 0x000fe20000201000 */
[C---:B------:R-:W-:Y:S01]  /*91e0*/  IMAD.U32 R105, R107.reuse, 0x10000, RZ ;  /* 0x000100006b697824 */ /* 0x040fe200078e00ff */
[----:B------:R-:W-:Y:S01]  /*91f0*/  PRMT R182, R107, 0x7632, R182 ;  /* 0x000076326bb67816 */ /* 0x000fe200000000b6 */
        /* <DEDUP_REMOVED lines=13> */
.L_x_16517:
        /* <DEDUP_REMOVED lines=13> */
.L_x_16519:
[----:B------:R-:W-:Y:S05]  /*93a0*/  BSYNC.RECONVERGENT B2 ;  /* 0x0000000000027941 */ /* 0x000fea0003800200 */
.L_x_16518:
        /* <DEDUP_REMOVED lines=61> */
.L_x_16516:
[----:B------:R-:W-:Y:S05]  /*9780*/  BSYNC.RECONVERGENT B1 ;  /* 0x0000000000017941 */ /* 0x000fea0003800200 */
.L_x_16515:
[----:B------:R-:W-:Y:S01]  /*9790*/  LOP3.LUT R3, R3, 0xfffeffff, RZ, 0xc0, !PT ;  /* 0xfffeffff03037812 */ /* 0x000fe200078ec0ff */
[----:B------:R-:W-:Y:S01]  /*97a0*/  FMUL.FTZ R180, R102, UR10 ;  /* 0x0000000a66b47c20 */ /* 0x000fe20008410000 */
[----:B------:R-:W-:Y:S01]  /*97b0*/  FMUL.FTZ R102, R101, UR10 ;  /* 0x0000000a65667c20 */ /* 0x000fe20008410000 */
[----:B------:R-:W-:Y:S01]  /*97c0*/  I2FP.F32.U32 R107, R107 ;  /* 0x0000006b006b7245 */ /* 0x000fe20000201000 */
[----:B------:R-:W-:Y:S01]  /*97d0*/  FMUL.FTZ R101, R9, UR10 ;  /* 0x0000000a09657c20 */ /* 0x000fe20008410000 */
[----:B------:R-:W-:Y:S01]  /*97e0*/  @P1 LOP3.LUT R3, R3, 0x10000, RZ, 0xfc, !PT ;  /* 0x0001000003031812 */ /* 0x000fe200078efcff */
[----:B------:R-:W-:Y:S01]  /*97f0*/  FMUL.FTZ R105, R105, UR10 ;  /* 0x0000000a69697c20 */ /* 0x000fe20008410000 */
[----:B------:R-:W-:Y:S02]  /*9800*/  IMAD.U32 R106, R182, 0x10000, RZ ;  /* 0x00010000b66a7824 */ /* 0x000fe400078e00ff */
[----:B------:R-:W-:Y:S01]  /*9810*/  FMUL.FTZ R104, R104, UR10 ;  /* 0x0000000a68687c20 */ /* 0x000fe20008410000 */
[----:B------:R-:W-:Y:S01]  /*9820*/  LOP3.LUT P1, RZ, R3, 0x10, RZ, 0xc0, !PT ;  /* 0x0000001003ff7812 */ /* 0x000fe2000782c0ff */
[----:B------:R-:W-:Y:S01]  /*9830*/  FMUL.FTZ R103, R103, UR10 ;  /* 0x0000000a67677c20 */ /* 0x000fe20008410000 */
[----:B------:R-:W-:Y:S01]  /*9840*/  LOP3.LUT R3, R3, 0xffff7fff, RZ, 0xc0, !PT ;  /* 0xffff7fff03037812 */ /* 0x000fe200078ec0ff */
[----:B------:R-:W-:Y:S01]  /*9850*/  FMUL.FTZ R181, R100, UR10 ;  /* 0x0000000a64b57c20 */ /* 0x000fe20008410000 */
[----:B------:R-:W-:Y:S01]  /*9860*/  FFMA.FTZ R107, R107, R184, 1.1641532182693481445e-10 ;  /* 0x2f0000006b6b7423 */ /* 0x000fe200000100b8 */
[----:B------:R-:W-:Y:S01]  /*9870*/  FMUL.FTZ R9, R106, UR10 ;  /* 0x0000000a6a097c20 */ /* 0x000fe20008410000 */
[----:B------:R-:W-:-:S02]  /*9880*/  @P0 LOP3.LUT R3, R3, 0x8000, RZ, 0xfc, !PT ;  /* 0x0000800003030812 */ /* 0x000fc400078efcff */
[----:B------:R-:W-:Y:S02]  /*9890*/  FSEL R100, R101, RZ, P1 ;  /* 0x000000ff65647208 */ /* 0x000fe40000800000 */
[----:B------:R-:W-:Y:S02]  /*98a0*/  LOP3.LUT P5, RZ, R3, 0x2, RZ, 0xc0, !PT ;  /* 0x0000000203ff7812 */ /* 0x000fe400078ac0ff */
[----:B------:R-:W-:Y:S02]  /*98b0*/  FSEL R106, R105, RZ, P4 ;  /* 0x000000ff696a7208 */ /* 0x000fe40002000000 */
[----:B------:R-:W-:Y:S02]  /*98c0*/  LOP3.LUT P1, RZ, R3, 0x10000, RZ, 0xc0, !PT ;  /* 0x0001000003ff7812 */ /* 0x000fe4000782c0ff */
[----:B------:R-:W-:Y:S02]  /*98d0*/  FSEL R105, R104, RZ, P3 ;  /* 0x000000ff68697208 */ /* 0x000fe40001800000 */
[----:B------:R-:W-:-:S02]  /*98e0*/  FSEL R104, R103, RZ, P2 ;  /* 0x000000ff67687208 */ /* 0x000fc40001000000 */
[----:B------:R-:W-:Y:S02]  /*98f0*/  FSEL R103, R180, RZ, P5 ;  /* 0x000000ffb4677208 */ /* 0x000fe40002800000 */
[C---:B------:R-:W-:Y:S02]  /*9900*/  LOP3.LUT P0, RZ, R3.reuse, 0x8, RZ, 0xc0, !PT ;  /* 0x0000000803ff7812 */ /* 0x040fe4000780c0ff */
[----:B------:R-:W-:Y:S02]  /*9910*/  LOP3.LUT P6, RZ, R3, 0x4, RZ, 0xc0, !PT ;  /* 0x0000000403ff7812 */ /* 0x000fe400078cc0ff */
[----:B------:R-:W-:Y:S01]  /*9920*/  FSETP.GTU.FTZ.AND P5, PT, R107, R185, PT ;  /* 0x000000b96b00720b */ /* 0x000fe20003fbc000 */
[----:B------:R-:W-:Y:S01]  /*9930*/  @P1 FADD.FTZ R100, R92, R100 ;  /* 0x000000645c641221 */ /* 0x000fe20000010000 */
[----:B------:R-:W-:Y:S01]  /*9940*/  FSEL R101, R181, RZ, P0 ;  /* 0x000000ffb5657208 */ /* 0x000fe20000000000 */
[----:B------:R-:W-:Y:S01]  /*9950*/  @P1 FADD.FTZ R103, R95, R103 ;  /* 0x000000675f671221 */ /* 0x000fe20000010000 */
[----:B------:R-:W-:Y:S01]  /*9960*/  FSEL R102, R102, RZ, P6 ;  /* 0x000000ff66667208 */ /* 0x000fe20003000000 */
[----:B------:R-:W-:Y:S01]  /*9970*/  @P1 FADD.FTZ R104, R96, R104 ;  /* 0x0000006860681221 */ /* 0x000fe20000010000 */
[----:B------:R-:W-:Y:S01]  /*9980*/  FSEL R107, R9, RZ, !P5 ;  /* 0x000000ff096b7208 */ /* 0x000fe20006800000 */
[----:B------:R-:W-:Y:S01]  /*9990*/  @P1 FADD.FTZ R101, R93, R101 ;  /* 0x000000655d651221 */ /* 0x000fe20000010000 */
[----:B------:R-:W-:Y:S01]  /*99a0*/  LOP3.LUT P0, RZ, R3, 0x8000, RZ, 0xc0, !PT ;  /* 0x0000800003ff7812 */ /* 0x000fe2000780c0ff */
[----:B------:R-:W-:Y:S01]  /*99b0*/  @P1 FADD.FTZ R102, R94, R102 ;  /* 0x000000665e661221 */ /* 0x000fe20000010000 */
[----:B------:R-:W-:Y:S01]  /*99c0*/  @P1 FADD.FTZ R105, R97, R105 ;  /* 0x0000006961691221 */ /* 0x000fe20000010000 */
[----:B------:R-:W-:Y:S01]  /*99d0*/  @P1 FADD.FTZ R106, R98, R106 ;  /* 0x0000006a626a1221 */ /* 0x000fe20000010000 */
[----:B------:R-:W-:Y:S01]  /*99e0*/  @P1 FADD.FTZ R107, R99, R107 ;  /* 0x0000006b636b1221 */ /* 0x000fe20000010000 */
[----:B------:R-:W-:Y:S01]  /*99f0*/  PLOP3.LUT P5, PT, P5, PT, PT, 0x8, 0x80 ;  /* 0x000000000080781c */ /* 0x000fe20002fae170 */
[----:B------:R-:W-:-:S12]  /*9a00*/  BRA `(.L_x_16520) ;  /* 0x0000006000a07947 */ /* 0x000fd80003800000 */
.L_x_16479:
        /* <DEDUP_REMOVED lines=16> */
.L_x_16523:
        /* <DEDUP_REMOVED lines=13> */
.L_x_16525:
[----:B------:R-:W-:Y:S05]  /*9be0*/  BSYNC.RECONVERGENT B2 ;  /* 0x0000000000027941 */ /* 0x000fea0003800200 */
.L_x_16524:
        /* <DEDUP_REMOVED lines=61> */
.L_x_16522:
[----:B------:R-:W-:Y:S05]  /*9fc0*/  BSYNC.RECONVERGENT B1 ;  /* 0x0000000000017941 */ /* 0x000fea0003800200 */
.L_x_16521:
        /* <DEDUP_REMOVED lines=11> */
[----:B0-----:R-:W-:-:S02]  /*a080*/  FSETP.LE.FTZ.AND P4, PT, R7, R9, PT ;  /* 0x000000090700720b */ /* 0x001fc40003f93000 */
[----:B------:R-:W-:-:S05]  /*a090*/  SHF.L.U32 R7, R104, 0x10, RZ ;  /* 0x0000001068077819 */ /* 0x000fca00000006ff */
[----:B-1----:R-:W-:-:S06]  /*a0a0*/  FMUL.FTZ R7, R20, R7 ;  /* 0x0000000714077220 */ /* 0x002fcc0000410000 */
        /* <DEDUP_REMOVED lines=10> */
.L_x_16528:
        /* <DEDUP_REMOVED lines=13> */
.L_x_16530:
[----:B------:R-:W-:Y:S05]  /*a220*/  BSYNC.RECONVERGENT B2 ;  /* 0x0000000000027941 */ /* 0x000fea0003800200 */
.L_x_16529:
[----:B------:R-:W-:Y:S01]  /*a230*/  LOP3.LUT R6, R11, R101, R23, 0x96, !PT ;  /* 0x000000650b067212 */ /* 0x000fe200078e9617 */
[----:B------:R-:W-:-:S04]  /*a240*/  IMAD.WIDE.U32 R14, R4, -0x326172a9, RZ ;  /* 0xcd9e8d57040e7825 */ /* 0x000fc800078e00ff */
        /* <DEDUP_REMOVED lines=59> */
.L_x_16527:
[----:B------:R-:W-:Y:S05]  /*a600*/  BSYNC.RECONVERGENT B1 ;  /* 0x0000000000017941 */ /* 0x000fea0003800200 */
.L_x_16526:
[----:B------:R-:W-:Y:S01]  /*a610*/  I2FP.F32.U32 R13, R16 ;  /* 0x00000010000d7245 */ /* 0x000fe20000201000 */
[----:B------:R-:W-:Y:S01]  /*a620*/  BSSY.RECONVERGENT B1, `(.L_x_16531) ;  /* 0x0000062000017945 */ /* 0x000fe20003800200 */
[----:B------:R-:W-:Y:S01]  /*a630*/  ISETP.NE.AND P3, PT, R15, 0x1, PT ;  /* 0x000000010f00780c */ /* 0x000fe20003f65270 */
[----:B------:R-:W-:Y:S01]  /*a640*/  IMAD.MOV.U32 R14, RZ, RZ, 0x2 ;  /* 0x00000002ff0e7424 */ /* 0x000fe200078e00ff */
[----:B------:R-:W-:Y:S01]  /*a650*/  FSEL R7, R7, RZ, P4 ;  /* 0x000000ff07077208 */ /* 0x000fe20002000000 */
[----:B------:R-:W-:-:S05]  /*a660*/  FFMA.FTZ R13, R13, R184, 1.1641532182693481445e-10 ;  /* 0x2f0000000d0d7423 */ /* 0x000fca00000100b8 */
[----:B------:R-:W-:Y:S02]  /*a670*/  FSETP.GTU.FTZ.AND P2, PT, R13, R9, PT ;  /* 0x000000090d00720b */ /* 0x000fe40003f5c000 */
[----:B------:R-:W-:-:S05]  /*a680*/  SHF.L.U32 R13, R88, 0x10, RZ ;  /* 0x00000010580d7819 */ /* 0x000fca00000006ff */
[----:B------:R-:W-:-:S05]  /*a690*/  FMUL.FTZ R13, R13, R20 ;  /* 0x000000140d0d7220 */ /* 0x000fca0000410000 */
[----:B------:R-:W-:-:S05]  /*a6a0*/  FSEL R13, R13, RZ, !P2 ;  /* 0x000000ff0d0d7208 */ /* 0x000fca0005000000 */
[----:B------:R-:W-:Y:S01]  /*a6b0*/  FADD.FTZ R100, R13, R7 ;  /* 0x000000070d647221 */ /* 0x000fe20000010000 */
[----:B------:R-:W-:-:S03]  /*a6c0*/  SEL R7, RZ, 0x1, P2 ;  /* 0x00000001ff077807 */ /* 0x000fc60001000000 */
[----:B------:R-:W-:Y:S01]  /*a6d0*/  @P1 FADD.FTZ R100, R92, R100 ;  /* 0x000000645c641221 */ /* 0x000fe20000010000 */
        /* <DEDUP_REMOVED lines=11> */
.L_x_16533:
        /* <DEDUP_REMOVED lines=13> */
.L_x_16535:
[----:B------:R-:W-:Y:S05]  /*a860*/  BSYNC.RECONVERGENT B2 ;  /* 0x0000000000027941 */ /* 0x000fea0003800200 */
.L_x_16534:
        /* <DEDUP_REMOVED lines=13> */
[C---:B------:R-:W-:Y:S02]  /*a940*/  VIADD R7, R22.reuse, 0x3c6ef372 ;  /* 0x3c6ef37216077836 */ /* 0x040fe40000000000 */
[----:B------:R-:W-:-:S03]  /*a950*/  VIADD R10, R22, 0x78dde6e4 ;  /* 0x78dde6e4160a7836 */ /* 0x000fc60000000000 */
[----:B------:R-:W-:Y:S01]  /*a960*/  LOP3.LUT R7, R7, R16, R15, 0x96, !PT ;  /* 0x0000001007077212 */ /* 0x000fe200078e960f */
[----:B------:R-:W-:Y:S01]  /*a970*/  IMAD.WIDE.U32 R16, R5, -0x326172a9, RZ ;  /* 0xcd9e8d5705107825 */ /* 0x000fe200078e00ff */
[----:B------:R-:W-:-:S04]  /*a980*/  IADD3 R5, PT, PT, R22, -0x255992d5, RZ ;  /* 0xdaa66d2b16057810 */ /* 0x000fc80007ffe0ff */
        /* <DEDUP_REMOVED lines=17> */
[----:B------:R-:W-:-:S04]  /*aaa0*/  IADD3 R5, PT, PT, R22, -0x4ab325aa, RZ ;  /* 0xb54cda5616057810 */ /* 0x000fc80007ffe0ff */
[----:B------:R-:W-:Y:S01]  /*aab0*/  LOP3.LUT R5, R5, R14, R17, 0x96, !PT ;  /* 0x0000000e05057212 */ /* 0x000fe200078e9611 */
[----:B------:R-:W-:-:S04]  /*aac0*/  IMAD.WIDE.U32 R14, R10, -0x2daee0ad, RZ ;  /* 0xd2511f530a0e7825 */ /* 0x000fc800078e00ff */
        /* <DEDUP_REMOVED lines=18> */
[----:B------:R-:W-:Y:S01]  /*abf0*/  IMAD.MOV.U32 R10, RZ, RZ, R16 ;  /* 0x000000ffff0a7224 */ /* 0x000fe200078e0010 */
[----:B------:R-:W-:Y:S02]  /*ac00*/  LOP3.LUT R6, R7, R6, R15, 0x96, !PT ;  /* 0x0000000607067212 */ /* 0x000fe400078e960f */
[----:B------:R-:W-:Y:S01]  /*ac10*/  MOV R7, R21 ;  /* 0x0000001500077202 */ /* 0x000fe20000000f00 */
[----:B------:R-:W-:Y:S02]  /*ac20*/  IMAD.MOV.U32 R21, RZ, RZ, R14 ;  /* 0x000000ffff157224 */ /* 0x000fe400078e000e */
[----:B------:R-:W-:-:S07]  /*ac30*/  IMAD.MOV.U32 R14, RZ, RZ, RZ ;  /* 0x000000ffff0e7224 */ /* 0x000fce00078e00ff */
.L_x_16532:
[----:B------:R-:W-:Y:S05]  /*ac40*/  BSYNC.RECONVERGENT B1 ;  /* 0x0000000000017941 */ /* 0x000fea0003800200 */
.L_x_16531:
[----:B------:R-:W-:Y:S01]  /*ac50*/  I2FP.F32.U32 R7, R7 ;  /* 0x0000000700077245 */ /* 0x000fe20000201000 */
[----:B------:R-:W-:Y:S01]  /*ac60*/  BSSY.RECONVERGENT B1, `(.L_x_16536) ;  /* 0x000005e000017945 */ /* 0x000fe20003800200 */
[----:B------:R-:W-:Y:S01]  /*ac70*/  ISETP.NE.AND P2, PT, R14, 0x1, PT ;  /* 0x000000010e00780c */ /* 0x000fe20003f45270 */
[----:B------:R-:W-:Y:S01]  /*ac80*/  IMAD.MOV.U32 R15, RZ, RZ, 0x2 ;  /* 0x00000002ff0f7424 */ /* 0x000fe200078e00ff */
[----:B------:R-:W-:Y:S01]  /*ac90*/  LOP3.LUT R3, R3, 0xfffffff7, RZ, 0xc0, !PT ;  /* 0xfffffff703037812 */ /* 0x000fe200078ec0ff */
[----:B------:R-:W-:-:S05]  /*aca0*/  FFMA.FTZ R7, R7, R184, 1.1641532182693481445e-10 ;  /* 0x2f00000007077423 */ /* 0x000fca00000100b8 */
[----:B------:R-:W-:Y:S02]  /*acb0*/  FSETP.LE.FTZ.AND P4, PT, R7, R9, PT ;  /* 0x000000090700720b */ /* 0x000fe40003f93000 */
[----:B------:R-:W-:-:S05]  /*acc0*/  SHF.L.U32 R7, R18, 0x10, RZ ;  /* 0x0000001012077819 */ /* 0x000fca00000006ff */
[----:B------:R-:W-:Y:S01]  /*acd0*/  FMUL.FTZ R18, R7, R20 ;  /* 0x0000001407127220 */ /* 0x000fe20000410000 */
[----:B------:R-:W-:-:S05]  /*ace0*/  IMAD.MOV.U32 R7, RZ, RZ, R10 ;  /* 0x000000ffff077224 */ /* 0x000fca00078e000a */
        /* <DEDUP_REMOVED lines=10> */
.L_x_16538:
        /* <DEDUP_REMOVED lines=13> */
.L_x_16540:
[----:B------:R-:W-:Y:S05]  /*ae60*/  BSYNC.RECONVERGENT B2 ;  /* 0x0000000000027941 */ /* 0x000fea0003800200 */
.L_x_16539:
        /* <DEDUP_REMOVED lines=57> */
[----:B------:R-:W-:Y:S01]  /*b200*/  LOP3.LUT R6, R7, R6, R15, 0x96, !PT ;  /* 0x0000000607067212 */ /* 0x000fe200078e960f */
[----:B------:R-:W-:Y:S01]  /*b210*/  IMAD.MOV.U32 R15, RZ, RZ, RZ ;  /* 0x000000ffff0f7224 */ /* 0x000fe200078e00ff */
[----:B------:R-:W-:Y:S01]  /*b220*/  MOV R7, R21 ;  /* 0x0000001500077202 */ /* 0x000fe20000000f00 */
[----:B------:R-:W-:-:S07]  /*b230*/  IMAD.MOV.U32 R21, RZ, RZ, R14 ;  /* 0x000000ffff157224 */ /* 0x000fce00078e000e */
.L_x_16537:
[----:B------:R-:W-:Y:S05]  /*b240*/  BSYNC.RECONVERGENT B1 ;  /* 0x0000000000017941 */ /* 0x000fea0003800200 */
.L_x_16536:
[----:B------:R-:W-:Y:S01]  /*b250*/  I2FP.F32.U32 R14, R7 ;  /* 0x00000007000e7245 */ /* 0x000fe20000201000 */
[----:B------:R-:W-:Y:S01]  /*b260*/  BSSY.RECONVERGENT B1, `(.L_x_16541) ;  /* 0x0000063000017945 */ /* 0x000fe20003800200 */
[----:B------:R-:W-:Y:S01]  /*b270*/  PRMT R7, R88, 0x7632, R7 ;  /* 0x0000763258077816 */ /* 0x000fe20000000007 */
[----:B------:R-:W-:Y:S01]  /*b280*/  IMAD.MOV.U32 R16, RZ, RZ, 0x2 ;  /* 0x00000002ff107424 */ /* 0x000fe200078e00ff */
[----:B------:R-:W-:Y:S01]  /*b290*/  ISETP.NE.AND P3, PT, R15, 0x1, PT ;  /* 0x000000010f00780c */ /* 0x000fe20003f65270 */
[----:B------:R-:W-:Y:S01]  /*b2a0*/  FFMA.FTZ R14, R14, R184, 1.1641532182693481445e-10 ;  /* 0x2f0000000e0e7423 */ /* 0x000fe200000100b8 */
[----:B------:R-:W-:-:S04]  /*b2b0*/  SHF.L.U32 R7, R7, 0x10, RZ ;  /* 0x0000001007077819 */ /* 0x000fc800000006ff */
[----:B------:R-:W-:Y:S01]  /*b2c0*/  FSETP.GTU.FTZ.AND P2, PT, R14, R9, PT ;  /* 0x000000090e00720b */ /* 0x000fe20003f5c000 */
[----:B------:R-:W-:Y:S01]  /*b2d0*/  FMUL.FTZ R7, R7, R20 ;  /* 0x0000001407077220 */ /* 0x000fe20000410000 */
[----:B------:R-:W-:-:S04]  /*b2e0*/  FSEL R14, R18, RZ, P4 ;  /* 0x000000ff120e7208 */ /* 0x000fc80002000000 */
        /* <DEDUP_REMOVED lines=15> */
.L_x_16543:
        /* <DEDUP_REMOVED lines=13> */
.L_x_16545:
[----:B------:R-:W-:Y:S05]  /*b4b0*/  BSYNC.RECONVERGENT B2 ;  /* 0x0000000000027941 */ /* 0x000fea0003800200 */
.L_x_16544:
        /* <DEDUP_REMOVED lines=61> */
.L_x_16542:
[----:B------:R-:W-:Y:S05]  /*b890*/  BSYNC.RECONVERGENT B1 ;  /* 0x0000000000017941 */ /* 0x000fea0003800200 */
.L_x_16541:
        /* <DEDUP_REMOVED lines=8> */
[----:B------:R-:W-:Y:S02]  /*b920*/  FSETP.LE.FTZ.AND P4, PT, R7, R9, PT ;  /* 0x000000090700720b */ /* 0x000fe40003f93000 */
[----:B------:R-:W-:-:S05]  /*b930*/  SHF.L.U32 R7, R105, 0x10, RZ ;  /* 0x0000001069077819 */ /* 0x000fca00000006ff */
[----:B------:R-:W-:-:S06]  /*b940*/  FMUL.FTZ R7, R20, R7 ;  /* 0x0000000714077220 */ /* 0x000fcc0000410000 */
        /* <DEDUP_REMOVED lines=10> */
.L_x_16548:
        /* <DEDUP_REMOVED lines=13> */
.L_x_16550:
[----:B------:R-:W-:Y:S05]  /*bac0*/  BSYNC.RECONVERGENT B2 ;  /* 0x0000000000027941 */ /* 0x000fea0003800200 */
.L_x_16549:
[----:B------:R-:W-:Y:S01]  /*bad0*/  LOP3.LUT R6, R11, R105, R23, 0x96, !PT ;  /* 0x000000690b067212 */ /* 0x000fe200078e9617 */
[----:B------:R-:W-:Y:S01]  /*bae0*/  IMAD.WIDE.U32 R16, R4, -0x326172a9, RZ ;  /* 0xcd9e8d5704107825 */ /* 0x000fe200078e00ff */
[----:B------:R-:W-:-:S03]  /*baf0*/  MOV R15, R21 ;  /* 0x00000015000f7202 */ /* 0x000fc60000000f00 */
        /* <DEDUP_REMOVED lines=54> */
[----:B------:R-:W-:Y:S02]  /*be60*/  VIADD R6, R23, 0x96a522ad ;  /* 0x96a522ad17067836 */ /* 0x000fe40000000000 */
[----:B------:R-:W-:-:S03]  /*be70*/  IMAD.MOV.U32 R21, RZ, RZ, R16 ;  /* 0x000000ffff157224 */ /* 0x000fc600078e0010 */
[----:B------:R-:W-:Y:S01]  /*be80*/  LOP3.LUT R6, R6, R104, R17, 0x96, !PT ;  /* 0x0000006806067212 */ /* 0x000fe200078e9611 */
[----:B------:R-:W-:-:S07]  /*be90*/  IMAD.MOV.U32 R17, RZ, RZ, RZ ;  /* 0x000000ffff117224 */ /* 0x000fce00078e00ff */
.L_x_16547:
[----:B------:R-:W-:Y:S05]  /*bea0*/  BSYNC.RECONVERGENT B1 ;  /* 0x0000000000017941 */ /* 0x000fea0003800200 */
.L_x_16546:
[----:B------:R-:W-:Y:S01]  /*beb0*/  I2FP.F32.U32 R15, R15 ;  /* 0x0000000f000f7245 */ /* 0x000fe20000201000 */
[----:B------:R-:W-:Y:S01]  /*bec0*/  BSSY.RECONVERGENT B1, `(.L_x_16551) ;  /* 0x0000062000017945 */ /* 0x000fe20003800200 */
[----:B------:R-:W-:Y:S01]  /*bed0*/  FSEL R7, R7, RZ, P4 ;  /* 0x000000ff07077208 */ /* 0x000fe20002000000 */
[----:B------:R-:W-:Y:S02]  /*bee0*/  IMAD.MOV.U32 R16, RZ, RZ, 0x2 ;  /* 0x00000002ff107424 */ /* 0x000fe400078e00ff */
[----:B------:R-:W-:-:S05]  /*bef0*/  FFMA.FTZ R15, R15, R184, 1.1641532182693481445e-10 ;  /* 0x2f0000000f0f7423 */ /* 0x000fca00000100b8 */
[----:B------:R-:W-:Y:S02]  /*bf00*/  FSETP.GTU.FTZ.AND P2, PT, R15, R9, PT ;  /* 0x000000090f00720b */ /* 0x000fe40003f5c000 */
[----:B------:R-:W-:-:S05]  /*bf10*/  SHF.L.U32 R15, R89, 0x10, RZ ;  /* 0x00000010590f7819 */ /* 0x000fca00000006ff */
[----:B------:R-:W-:-:S05]  /*bf20*/  FMUL.FTZ R15, R15, R20 ;  /* 0x000000140f0f7220 */ /* 0x000fca0000410000 */
[----:B------:R-:W-:-:S05]  /*bf30*/  FSEL R15, R15, RZ, !P2 ;  /* 0x000000ff0f0f7208 */ /* 0x000fca0005000000 */
[----:B------:R-:W-:Y:S01]  /*bf40*/  FADD.FTZ R102, R15, R7 ;  /* 0x000000070f667221 */ /* 0x000fe20000010000 */
[----:B------:R-:W-:Y:S02]  /*bf50*/  SEL R7, RZ, 0x1, P2 ;  /* 0x00000001ff077807 */ /* 0x000fe40001000000 */
[----:B------:R-:W-:Y:S01]  /*bf60*/  ISETP.NE.AND P2, PT, R17, 0x1, PT ;  /* 0x000000011100780c */ /* 0x000fe20003f45270 */
[----:B------:R-:W-:Y:S01]  /*bf70*/  @P1 FADD.FTZ R102, R94, R102 ;  /* 0x000000665e661221 */ /* 0x000fe20000010000 */
[----:B------:R-:W-:Y:S01]  /*bf80*/  PRMT R15, R7, 0x7610, R15 ;  /* 0x00007610070f7816 */ /* 0x000fe2000000000f */
[----:B------:R-:W-:-:S10]  /*bf90*/  IMAD.MOV.U32 R7, RZ, RZ, R10 ;  /* 0x000000ffff077224 */ /* 0x000fd400078e000a */
        /* <DEDUP_REMOVED lines=9> */
.L_x_16553:
        /* <DEDUP_REMOVED lines=13> */
.L_x_16555:
[----:B------:R-:W-:Y:S05]  /*c100*/  BSYNC.RECONVERGENT B2 ;  /* 0x0000000000027941 */ /* 0x000fea0003800200 */
.L_x_16554:
        /* <DEDUP_REMOVED lines=61> */
.L_x_16552:
[----:B------:R-:W-:Y:S05]  /*c4e0*/  BSYNC.RECONVERGENT B1 ;  /* 0x0000000000017941 */ /* 0x000fea0003800200 */
.L_x_16551:
[----:B------:R-:W-:Y:S01]  /*c4f0*/  I2FP.F32.U32 R7, R7 ;  /* 0x0000000700077245 */ /* 0x000fe20000201000 */
[----:B------:R-:W-:Y:S01]  /*c500*/  BSSY.RECONVERGENT B1, `(.L_x_16556) ;  /* 0x000005e000017945 */ /* 0x000fe20003800200 */
[----:B------:R-:W-:Y:S02]  /*c510*/  ISETP.NE.AND P2, PT, R16, 0x1, PT ;  /* 0x000000011000780c */ /* 0x000fe40003f45270 */
[----:B------:R-:W-:Y:S01]  /*c520*/  SHF.L.U32 R17, R103, 0x10, RZ ;  /* 0x0000001067117819 */ /* 0x000fe200000006ff */
[----:B------:R-:W-:Y:S01]  /*c530*/  FFMA.FTZ R7, R7, R184, 1.1641532182693481445e-10 ;  /* 0x2f00000007077423 */ /* 0x000fe200000100b8 */
[----:B------:R-:W-:-:S03]  /*c540*/  LOP3.LUT R3, R3, 0xfffffffd, RZ, 0xc0, !PT ;  /* 0xfffffffd03037812 */ /* 0x000fc600078ec0ff */
[----:B------:R-:W-:Y:S01]  /*c550*/  FMUL.FTZ R103, R17, R20 ;  /* 0x0000001411677220 */ /* 0x000fe20000410000 */
[----:B------:R-:W-:Y:S01]  /*c560*/  FSETP.LE.FTZ.AND P4, PT, R7, R9, PT ;  /* 0x000000090700720b */ /* 0x000fe20003f93000 */
[----:B------:R-:W-:Y:S02]  /*c570*/  IMAD.MOV.U32 R17, RZ, RZ, 0x2 ;  /* 0x00000002ff117424 */ /* 0x000fe400078e00ff */
        /* <DEDUP_REMOVED lines=11> */
.L_x_16558:
        /* <DEDUP_REMOVED lines=13> */
.L_x_16560:
[----:B------:R-:W-:Y:S05]  /*c700*/  BSYNC.RECONVERGENT B2 ;  /* 0x0000000000027941 */ /* 0x000fea0003800200 */
.L_x_16559:
        /* <DEDUP_REMOVED lines=61> */
.L_x_16557:
[----:B------:R-:W-:Y:S05]  /*cae0*/  BSYNC.RECONVERGENT B1 ;  /* 0x0000000000017941 */ /* 0x000fea0003800200 */
.L_x_16556:
[----:B------:R-:W-:Y:S01]  /*caf0*/  I2FP.F32.U32 R7, R7 ;  /* 0x0000000700077245 */ /* 0x000fe20000201000 */
[----:B------:R-:W-:Y:S01]  /*cb00*/  BSSY.RECONVERGENT B1, `(.L_x_16561) ;  /* 0x0000063000017945 */ /* 0x000fe20003800200 */
[----:B------:R-:W-:Y:S02]  /*cb10*/  PRMT R16, R89, 0x7632, R16 ;  /* 0x0000763259107816 */ /* 0x000fe40000000010 */
[----:B------:R-:W-:Y:S01]  /*cb20*/  FSEL R18, R103, RZ, P4 ;  /* 0x000000ff67127208 */ /* 0x000fe20002000000 */
        /* <DEDUP_REMOVED lines=8> */
[----:B------:R-:W-:Y:S01]  /*cbb0*/  PRMT R16, R7, 0x7610, R16 ;  /* 0x0000761007107816 */ /* 0x000fe20000000010 */
[----:B------:R-:W-:Y:S02]  /*cbc0*/  IMAD.MOV.U32 R18, RZ, RZ, 0x2 ;  /* 0x00000002ff127424 */ /* 0x000fe400078e00ff */
[----:B------:R-:W-:Y:S01]  /*cbd0*/  @P1 FADD.FTZ R103, R95, R103 ;  /* 0x000000675f671221 */ /* 0x000fe20000010000 */
[----:B------:R-:W-:-:S05]  /*cbe0*/  IMAD.MOV.U32 R7, RZ, RZ, R10 ;  /* 0x000000ffff077224 */ /* 0x000fca00078e000a */
        /* <DEDUP_REMOVED lines=9> */
.L_x_16563:
        /* <DEDUP_REMOVED lines=13> */
.L_x_16565:
[----:B------:R-:W-:Y:S05]  /*cd50*/  BSYNC.RECONVERGENT B2 ;  /* 0x0000000000027941 */ /* 0x000fea0003800200 */
.L_x_16564:
        /* <DEDUP_REMOVED lines=61> */
.L_x_16562:
[----:B------:R-:W-:Y:S05]  /*d130*/  BSYNC.RECONVERGENT B1 ;  /* 0x0000000000017941 */ /* 0x000fea0003800200 */
.L_x_16561:
[----:B------:R-:W-:Y:S01]  /*d140*/  ISETP.NE.AND P3, PT, R18, 0x1, PT ;  /* 0x000000011200780c */ /* 0x000fe20003f65270 */
[----:B------:R-:W-:Y:S01]  /*d150*/  BSSY.RECONVERGENT B1, `(.L_x_16566) ;  /* 0x000005d000017945 */ /* 0x000fe20003800200 */
[----:B------:R-:W-:Y:S01]  /*d160*/  I2FP.F32.U32 R7, R7 ;  /* 0x0000000700077245 */ /* 0x000fe20000201000 */
[----:B------:R-:W-:Y:S01]  /*d170*/  IMAD.MOV.U32 R105, RZ, RZ, 0x2 ;  /* 0x00000002ff697424 */ /* 0x000fe200078e00ff */
[----:B------:R-:W-:-:S03]  /*d180*/  SHF.L.U32 R17, R106, 0x10, RZ ;  /* 0x000000106a117819 */ /* 0x000fc600000006ff */
[----:B------:R-:W-:Y:S01]  /*d190*/  FFMA.FTZ R19, R7, R184, 1.1641532182693481445e-10 ;  /* 0x2f00000007137423 */ /* 0x000fe200000100b8 */
[----:B------:R-:W-:Y:S01]  /*d1a0*/  PRMT R7, R106, 0x7632, R7 ;  /* 0x000076326a077816 */ /* 0x000fe20000000007 */
[----:B------:R-:W-:-:S03]  /*d1b0*/  FMUL.FTZ R17, R20, R17 ;  /* 0x0000001114117220 */ /* 0x000fc60000410000 */
[----:B------:R-:W-:Y:S01]  /*d1c0*/  FSETP.LE.FTZ.AND P2, PT, R19, R9, PT ;  /* 0x000000091300720b */ /* 0x000fe20003f53000 */
[----:B------:R-:W-:Y:S01]  /*d1d0*/  IMAD.MOV.U32 R19, RZ, RZ, R10 ;  /* 0x000000ffff137224 */ /* 0x000fe200078e000a */
[----:B------:R-:W-:Y:S11]  /*d1e0*/  @!P3 BRA `(.L_x_16567) ;  /* 0x00000004004cb947 */ /* 0x000ff60003800000 */
        /* <DEDUP_REMOVED lines=8> */
.L_x_16568:
        /* <DEDUP_REMOVED lines=13> */
.L_x_16570:
[----:B------:R-:W-:Y:S05]  /*d340*/  BSYNC.RECONVERGENT B2 ;  /* 0x0000000000027941 */ /* 0x000fea0003800200 */
.L_x_16569:
        /* <DEDUP_REMOVED lines=61> */
.L_x_16567:
[----:B------:R-:W-:Y:S05]  /*d720*/  BSYNC.RECONVERGENT B1 ;  /* 0x0000000000017941 */ /* 0x000fea0003800200 */
.L_x_16566:
[----:B------:R-:W-:Y:S01]  /*d730*/  I2FP.F32.U32 R18, R19 ;  /* 0x0000001300127245 */ /* 0x000fe20000201000 */
[----:B------:R-:W-:Y:S01]  /*d740*/  BSSY.RECONVERGENT B1, `(.L_x_16571) ;  /* 0x0000062000017945 */ /* 0x000fe20003800200 */
[----:B------:R-:W-:Y:S02]  /*d750*/  SHF.L.U32 R19, R90, 0x10, RZ ;  /* 0x000000105a137819 */ /* 0x000fe400000006ff */
[----:B------:R-:W-:Y:S01]  /*d760*/  FSEL R17, R17, RZ, P2 ;  /* 0x000000ff11117208 */ /* 0x000fe20001000000 */
[----:B------:R-:W-:Y:S02]  /*d770*/  FFMA.FTZ R18, R18, R184, 1.1641532182693481445e-10 ;  /* 0x2f00000012127423 */ /* 0x000fe400000100b8 */
[----:B------:R-:W-:-:S03]  /*d780*/  FMUL.FTZ R19, R19, R20 ;  /* 0x0000001413137220 */ /* 0x000fc60000410000 */
[----:B------:R-:W-:-:S04]  /*d790*/  FSETP.GTU.FTZ.AND P3, PT, R18, R9, PT ;  /* 0x000000091200720b */ /* 0x000fc80003f7c000 */
[----:B------:R-:W-:Y:S02]  /*d7a0*/  FSEL R19, R19, RZ, !P3 ;  /* 0x000000ff13137208 */ /* 0x000fe40005800000 */
[----:B------:R-:W-:Y:S02]  /*d7b0*/  SEL R18, RZ, 0x1, P3 ;  /* 0x00000001ff127807 */ /* 0x000fe40001800000 */
[----:B------:R-:W-:Y:S01]  /*d7c0*/  ISETP.NE.AND P3, PT, R105, 0x1, PT ;  /* 0x000000016900780c */ /* 0x000fe20003f65270 */
[--C-:B------:R-:W-:Y:S01]  /*d7d0*/  FADD.FTZ R104, R19, R17.reuse ;  /* 0x0000001113687221 */ /* 0x100fe20000010000 */
[----:B------:R-:W-:Y:S01]  /*d7e0*/  PRMT R17, R18, 0x7610, R17 ;  /* 0x0000761012117816 */ /* 0x000fe20000000011 */
[----:B------:R-:W-:Y:S02]  /*d7f0*/  IMAD.MOV.U32 R18, RZ, RZ, 0x2 ;  /* 0x00000002ff127424 */ /* 0x000fe400078e00ff */
[----:B------:R-:W-:Y:S01]  /*d800*/  @P1 FADD.FTZ R104, R96, R104 ;  /* 0x0000006860681221 */ /* 0x000fe20000010000 */
        /* <DEDUP_REMOVED lines=10> */
.L_x_16573:
        /* <DEDUP_REMOVED lines=13> */
.L_x_16575:
[----:B------:R-:W-:Y:S05]  /*d980*/  BSYNC.RECONVERGENT B2 ;  /* 0x0000000000027941 */ /* 0x000fea0003800200 */
.L_x_16574:
        /* <DEDUP_REMOVED lines=61> */
.L_x_16572:
[----:B------:R-:W-:Y:S05]  /*dd60*/  BSYNC.RECONVERGENT B1 ;  /* 0x0000000000017941 */ /* 0x000fea0003800200 */
.L_x_16571:
[----:B------:R-:W-:Y:S01]  /*dd70*/  ISETP.NE.AND P4, PT, R18, 0x1, PT ;  /* 0x000000011200780c */ /* 0x000fe20003f85270 */
[----:B------:R-:W-:Y:S01]  /*dd80*/  BSSY.RECONVERGENT B1, `(.L_x_16576) ;  /* 0x000005c000017945 */ /* 0x000fe20003800200 */
[----:B------:R-:W-:Y:S01]  /*dd90*/  I2FP.F32.U32 R19, R19 ;  /* 0x0000001300137245 */ /* 0x000fe20000201000 */
[----:B------:R-:W-:Y:S01]  /*dda0*/  IMAD.MOV.U32 R105, RZ, RZ, R10 ;  /* 0x000000ffff697224 */ /* 0x000fe200078e000a */
[----:B------:R-:W-:-:S03]  /*ddb0*/  SHF.L.U32 R7, R7, 0x10, RZ ;  /* 0x0000001007077819 */ /* 0x000fc600000006ff */
[----:B------:R-:W-:Y:S02]  /*ddc0*/  FFMA.FTZ R19, R19, R184, 1.1641532182693481445e-10 ;  /* 0x2f00000013137423 */ /* 0x000fe400000100b8 */
[----:B------:R-:W-:-:S03]  /*ddd0*/  FMUL.FTZ R7, R7, R20 ;  /* 0x0000001407077220 */ /* 0x000fc60000410000 */
[----:B------:R-:W-:Y:S01]  /*dde0*/  FSETP.LE.FTZ.AND P3, PT, R19, R9, PT ;  /* 0x000000091300720b */ /* 0x000fe20003f73000 */
[----:B------:R-:W-:Y:S01]  /*ddf0*/  IMAD.MOV.U32 R19, RZ, RZ, 0x2 ;  /* 0x00000002ff137424 */ /* 0x000fe200078e00ff */
        /* <DEDUP_REMOVED lines=9> */
.L_x_16578:
        /* <DEDUP_REMOVED lines=13> */
.L_x_16580:
[----:B------:R-:W-:Y:S05]  /*df60*/  BSYNC.RECONVERGENT B2 ;  /* 0x0000000000027941 */ /* 0x000fea0003800200 */
.L_x_16579:
        /* <DEDUP_REMOVED lines=61> */
.L_x_16577:
[----:B------:R-:W-:Y:S05]  /*e340*/  BSYNC.RECONVERGENT B1 ;  /* 0x0000000000017941 */ /* 0x000fea0003800200 */
.L_x_16576:
[----:B------:R-:W-:Y:S01]  /*e350*/  I2FP.F32.U32 R105, R105 ;  /* 0x0000006900697245 */ /* 0x000fe20000201000 */
[----:B------:R-:W-:Y:S01]  /*e360*/  BSSY.RECONVERGENT B1, `(.L_x_16581) ;  /* 0x0000062000017945 */ /* 0x000fe20003800200 */
[----:B------:R-:W-:Y:S01]  /*e370*/  PRMT R18, R90, 0x7632, R18 ;  /* 0x000076325a127816 */ /* 0x000fe20000000012 */
[----:B------:R-:W-:Y:S01]  /*e380*/  IMAD.MOV.U32 R106, RZ, RZ, 0x2 ;  /* 0x00000002ff6a7424 */ /* 0x000fe200078e00ff */
[----:B------:R-:W-:Y:S01]  /*e390*/  FSEL R7, R7, RZ, P3 ;  /* 0x000000ff07077208 */ /* 0x000fe20001800000 */
        /* <DEDUP_REMOVED lines=8> */
[----:B------:R-:W-:-:S03]  /*e420*/  IMAD.MOV.U32 R7, RZ, RZ, R10 ;  /* 0x000000ffff077224 */ /* 0x000fc600078e000a */
[----:B------:R-:W-:-:S08]  /*e430*/  @P1 FADD.FTZ R105, R97, R105 ;  /* 0x0000006961691221 */ /* 0x000fd00000010000 */
        /* <DEDUP_REMOVED lines=9> */
.L_x_16583:
        /* <DEDUP_REMOVED lines=13> */
.L_x_16585:
[----:B------:R-:W-:Y:S05]  /*e5a0*/  BSYNC.RECONVERGENT B2 ;  /* 0x0000000000027941 */ /* 0x000fea0003800200 */
.L_x_16584:
        /* <DEDUP_REMOVED lines=60> */
[----:B------:R-:W-:-:S07]  /*e970*/  IMAD.MOV.U32 R21, RZ, RZ, R180 ;  /* 0x000000ffff157224 */ /* 0x000fce00078e00b4 */
.L_x_16582:
[----:B------:R-:W-:Y:S05]  /*e980*/  BSYNC.RECONVERGENT B1 ;  /* 0x0000000000017941 */ /* 0x000fea0003800200 */
.L_x_16581:
[----:B------:R-:W-:Y:S01]  /*e990*/  ISETP.NE.AND P5, PT, R106, 0x1, PT ;  /* 0x000000016a00780c */ /* 0x000fe20003fa5270 */
[----:B------:R-:W-:Y:S01]  /*e9a0*/  BSSY.RECONVERGENT B1, `(.L_x_16586) ;  /* 0x000005d000017945 */ /* 0x000fe20003800200 */
[----:B------:R-:W-:Y:S01]  /*e9b0*/  I2FP.F32.U32 R7, R7 ;  /* 0x0000000700077245 */ /* 0x000fe20000201000 */
[----:B------:R-:W-:Y:S01]  /*e9c0*/  IMAD.MOV.U32 R181, RZ, RZ, 0x2 ;  /* 0x00000002ffb57424 */ /* 0x000fe200078e00ff */
[C---:B------:R-:W-:Y:S02]  /*e9d0*/  SHF.L.U32 R19, R107.reuse, 0x10, RZ ;  /* 0x000000106b137819 */ /* 0x040fe400000006ff */
[----:B------:R-:W-:Y:S01]  /*e9e0*/  PRMT R107, R107, 0x7632, R107 ;  /* 0x000076326b6b7816 */ /* 0x000fe2000000006b */
[----:B------:R-:W-:Y:S02]  /*e9f0*/  FFMA.FTZ R7, R7, R184, 1.1641532182693481445e-10 ;  /* 0x2f00000007077423 */ /* 0x000fe400000100b8 */
        /* <DEDUP_REMOVED lines=12> */
.L_x_16588:
        /* <DEDUP_REMOVED lines=13> */
.L_x_16590:
[----:B------:R-:W-:Y:S05]  /*eb90*/  BSYNC.RECONVERGENT B2 ;  /* 0x0000000000027941 */ /* 0x000fea0003800200 */
.L_x_16589:
        /* <DEDUP_REMOVED lines=61> */
.L_x_16587:
[----:B------:R-:W-:Y:S05]  /*ef70*/  BSYNC.RECONVERGENT B1 ;  /* 0x0000000000017941 */ /* 0x000fea0003800200 */
.L_x_16586:
[----:B------:R-:W-:Y:S01]  /*ef80*/  I2FP.F32.U32 R7, R7 ;  /* 0x0000000700077245 */ /* 0x000fe20000201000 */
[----:B------:R-:W-:Y:S01]  /*ef90*/  BSSY.RECONVERGENT B1, `(.L_x_16591) ;  /* 0x0000062000017945 */ /* 0x000fe20003800200 */
[----:B------:R-:W-:Y:S01]  /*efa0*/  SHF.L.U32 R106, R91, 0x10, RZ ;  /* 0x000000105b6a7819 */ /* 0x000fe200000006ff */
[----:B------:R-:W-:Y:S01]  /*efb0*/  IMAD.MOV.U32 R180, RZ, RZ, 0x2 ;  /* 0x00000002ffb47424 */ /* 0x000fe200078e00ff */
        /* <DEDUP_REMOVED lines=9> */
[----:B------:R-:W-:Y:S02]  /*f050*/  IMAD.MOV.U32 R7, RZ, RZ, R10 ;  /* 0x000000ffff077224 */ /* 0x000fe400078e000a */
        /* <DEDUP_REMOVED lines=10> */
.L_x_16593:
        /* <DEDUP_REMOVED lines=13> */
.L_x_16595:
[----:B------:R-:W-:Y:S05]  /*f1d0*/  BSYNC.RECONVERGENT B2 ;  /* 0x0000000000027941 */ /* 0x000fea0003800200 */
.L_x_16594:
        /* <DEDUP_REMOVED lines=61> */
.L_x_16592:
[----:B------:R-:W-:Y:S05]  /*f5b0*/  BSYNC.RECONVERGENT B1 ;  /* 0x0000000000017941 */ /* 0x000fea0003800200 */
.L_x_16591:
        /* <DEDUP_REMOVED lines=18> */
.L_x_16598:
        /* <DEDUP_REMOVED lines=16> */
.L_x_16600:
[----:B------:R-:W-:Y:S05]  /*f7e0*/  BSYNC.RECONVERGENT B2 ;  /* 0x0000000000027941 */ /* 0x000fea0003800200 */
.L_x_16599:
        /* <DEDUP_REMOVED lines=61> */
.L_x_16597:
[----:B------:R-:W-:Y:S05]  /*fbc0*/  BSYNC.RECONVERGENT B1 ;  /* 0x0000000000017941 */ /* 0x000fea0003800200 */
.L_x_16596:
[----:B------:R-:W-:Y:S02]  /*fbd0*/  I2FP.F32.U32 R180, R181 ;  /* 0x000000b500b47245 */ /* 0x000fe40000201000 */
[----:B------:R-:W-:Y:S02]  /*fbe0*/  PRMT R181, R91, 0x7632, R181 ;  /* 0x000076325bb57816 */ /* 0x000fe400000000b5 */
[----:B------:R-:W-:Y:S01]  /*fbf0*/  FSEL R107, R107, RZ, P5 ;  /* 0x000000ff6b6b7208 */ /* 0x000fe20002800000 */
[----:B------:R-:W-:Y:S01]  /*fc00*/  FFMA.FTZ R180, R180, R184, 1.1641532182693481445e-10 ;  /* 0x2f000000b4b47423 */ /* 0x000fe200000100b8 */
[----:B------:R-:W-:-:S04]  /*fc10*/  SHF.L.U32 R181, R181, 0x10, RZ ;  /* 0x00000010b5b57819 */ /* 0x000fc800000006ff */
[----:B------:R-:W-:Y:S01]  /*fc20*/  FSETP.GTU.FTZ.AND P6, PT, R180, R9, PT ;  /* 0x00000009b400720b */ /* 0x000fe20003fdc000 */
[----:B------:R-:W-:-:S03]  /*fc30*/  FMUL.FTZ R20, R181, R20 ;  /* 0x00000014b5147220 */ /* 0x000fc60000410000 */
[----:B------:R-:W-:Y:S02]  /*fc40*/  SEL R9, RZ, 0x1, P6 ;  /* 0x00000001ff097807 */ /* 0x000fe40003000000 */
[----:B------:R-:W-:-:S05]  /*fc50*/  FSEL R20, R20, RZ, !P6 ;  /* 0x000000ff14147208 */ /* 0x000fca0007000000 */
[----:B------:R-:W-:Y:S01]  /*fc60*/  FADD.FTZ R107, R20, R107 ;  /* 0x0000006b146b7221 */ /* 0x000fe20000010000 */
[----:B------:R-:W-:-:S03]  /*fc70*/  PRMT R20, R9, 0x7610, R20 ;  /* 0x0000761009147816 */ /* 0x000fc60000000014 */
[----:B------:R-:W-:-:S07]  /*fc80*/  @P1 FADD.FTZ R107, R99, R107 ;  /* 0x0000006b636b1221 */ /* 0x000fce0000010000 */
.L_x_16520:
[----:B------:R-:W0:Y:S01]  /*fc90*/  LDC.64 R180, c[0x0][0x3a8] ;  /* 0x0000ea00ffb47b82 */ /* 0x000e220000000a00 */
[----:B------:R-:W-:Y:S02]  /*fca0*/  SEL R9, RZ, 0x1000000, !P5 ;  /* 0x01000000ff097807 */ /* 0x000fe40006800000 */
[C---:B------:R-:W-:Y:S02]  /*fcb0*/  LOP3.LUT P6, RZ, R3.reuse, 0x8, RZ, 0xc0, !PT ;  /* 0x0000000803ff7812 */ /* 0x040fe400078cc0ff */
[C---:B------:R-:W-:Y:S02]  /*fcc0*/  LOP3.LUT P5, RZ, R3.reuse, 0x4, RZ, 0xc0, !PT ;  /* 0x0000000403ff7812 */ /* 0x040fe400078ac0ff */
[----:B------:R-:W-:Y:S02]  /*fcd0*/  SEL R182, RZ, 0x100, !P6 ;  /* 0x00000100ffb67807 */ /* 0x000fe40007000000 */
[----:B------:R-:W-:Y:S01]  /*fce0*/  LOP3.LUT P1, RZ, R3, 0x10, RZ, 0xc0, !PT ;  /* 0x0000001003ff7812 */ /* 0x000fe2000782c0ff */
[----:B0-----:R-:W-:-:S05]  /*fcf0*/  IMAD.WIDE.U32 R180, R12, 0x20, R180 ;  /* 0x000000200cb47825 */ /* 0x001fca00078e00b4 */
[----:B------:R-:W-:Y:S04]  /*fd00*/  STG.E.128 desc[UR6][R180.64], R100 ;  /* 0x00000064b4007986 */ /* 0x000fe8000c101d06 */
[----:B------:R0:W-:Y:S02]  /*fd10*/  STG.E.128 desc[UR6][R180.64+0x10], R104 ;  /* 0x00001068b4007986 */ /* 0x0001e4000c101d06 */
[----:B0-----:R-:W-:Y:S02]  /*fd20*/  SEL R180, RZ, 0x10000, !P4 ;  /* 0x00010000ffb47807 */ /* 0x001fe40006000000 */
[----:B------:R-:W-:Y:S02]  /*fd30*/  SEL R181, RZ, 0x100, !P3 ;  /* 0x00000100ffb57807 */ /* 0x000fe40005800000 */
[----:B------:R-:W-:-:S02]  /*fd40*/  LOP3.LUT P4, RZ, R3, 0x2, RZ, 0xc0, !PT ;  /* 0x0000000203ff7812 */ /* 0x000fc4000788c0ff */
[----:B------:R-:W-:Y:S02]  /*fd50*/  LOP3.LUT R9, R181, R9, R180, 0xfe, !PT ;  /* 0x00000009b5097212 */ /* 0x000fe400078efeb4 */
[----:B------:R-:W-:-:S04]  /*fd60*/  SEL R180, RZ, 0x1, !P2 ;  /* 0x00000001ffb47807 */ /* 0x000fc80005000000 */
[----:B------:R-:W-:Y:S02]  /*fd70*/  LOP3.LUT R181, R9, R180, RZ, 0xfc, !PT ;  /* 0x000000b409b57212 */ /* 0x000fe400078efcff */
[----:B------:R-:W-:Y:S02]  /*fd80*/  SEL R9, RZ, 0x1000000, !P4 ;  /* 0x01000000ff097807 */ /* 0x000fe40006000000 */
[----:B------:R-:W-:-:S04]  /*fd90*/  SEL R180, RZ, 0x10000, !P5 ;  /* 0x00010000ffb47807 */ /* 0x000fc80006800000 */
        /* <DEDUP_REMOVED lines=27> */
.L_x_16601:
[----:B------:R-:W-:Y:S01]  /*ff50*/  IMAD.MOV.U32 R9, RZ, RZ, R21 ;  /* 0x000000ffff097224 */ /* 0x000fe200078e0015 */
[----:B------:R-:W-:-:S07]  /*ff60*/  IADD3 R21, PT, PT, R12, 0x20, RZ ;  /* 0x000000200c157810 */ /* 0x000fce0007ffe0ff */
.L_x_16478:
[----:B------:R-:W-:Y:S05]  /*ff70*/  BSYNC.RECONVERGENT B0 ;  /* 0x0000000000007941 */ /* 0x000fea0003800200 */
.L_x_16477:
        /* <DEDUP_REMOVED lines=20> */
[----:B------:R-:W-:Y:S01]  /*100c0*/  ISETP.NE.AND P2, PT, R7, 0x1, PT ;  /* 0x000000010700780c */ /* 0x000fe20003f45270 */
[----:B------:R-:W-:Y:S01]  /*100d0*/  BSSY.RECONVERGENT B1, `(.L_x_16605) ;  /* 0x000005a000017945 */ /* 0x000fe20003800200 */
[----:B------:R-:W-:Y:S01]  /*100e0*/  IMAD.MOV.U32 R14, RZ, RZ, 0x2 ;  /* 0x00000002ff0e7424 */ /* 0x000fe200078e00ff */
[----:B01----:R-:W-:Y:S01]  /*100f0*/  MOV R180, R9 ;  /* 0x0000000900b47202 */ /* 0x003fe20000000f00 */
        /* <DEDUP_REMOVED lines=12> */
.L_x_16607:
        /* <DEDUP_REMOVED lines=13> */
.L_x_16609:
[----:B------:R-:W-:Y:S05]  /*10290*/  BSYNC.RECONVERGENT B2 ;  /* 0x0000000000027941 */ /* 0x000fea0003800200 */
.L_x_16608:
[----:B------:R-:W-:Y:S01]  /*102a0*/  LOP3.LUT R5, R11, R7, R23, 0x96, !PT ;  /* 0x000000070b057212 */ /* 0x000fe200078e9617 */
[----:B------:R-:W-:-:S04]  /*102b0*/  IMAD.WIDE.U32 R14, R4, -0x326172a9, RZ ;  /* 0xcd9e8d57040e7825 */ /* 0x000fc800078e00ff */
[----:B------:R-:W-:Y:S02]  /*102c0*/  VIADD R7, R22, 0x9e3779b9 ;  /* 0x9e3779b916077836 */ /* 0x000fe40000000000 */
[----:B------:R-:W-:Y:S01]  /*102d0*/  IMAD.WIDE.U32 R16, R5, -0x326172a9, RZ ;  /* 0xcd9e8d5705107825 */ /* 0x000fe200078e00ff */
[----:B------:R-:W-:-:S03]  /*102e0*/  LOP3.LUT R5, R8, R15, R22, 0x96, !PT ;  /* 0x0000000f08057212 */ /* 0x000fc600078e9616 */
[----:B------:R-:W-:Y:S01]  /*102f0*/  IMAD.MOV.U32 R13, RZ, RZ, R9 ;  /* 0x000000ffff0d7224 */ /* 0x000fe200078e0009 */
        /* <DEDUP_REMOVED lines=52> */
[----:B------:R-:W-:Y:S01]  /*10640*/  MOV R180, R14 ;  /* 0x0000000e00b47202 */ /* 0x000fe20000000f00 */
[----:B------:R-:W-:Y:S01]  /*10650*/  IMAD.MOV.U32 R14, RZ, RZ, RZ ;  /* 0x000000ffff0e7224 */ /* 0x000fe200078e00ff */
[----:B------:R-:W-:-:S07]  /*10660*/  LOP3.LUT R6, R7, R6, R15, 0x96, !PT ;  /* 0x0000000607067212 */ /* 0x000fce00078e960f */
.L_x_16606:
[----:B------:R-:W-:Y:S05]  /*10670*/  BSYNC.RECONVERGENT B1 ;  /* 0x0000000000017941 */ /* 0x000fea0003800200 */
.L_x_16605:
[----:B------:R-:W0:Y:S01]  /*10680*/  LDC R181, c[0x0][0x404] ;  /* 0x00010100ffb57b82 */ /* 0x000e220000000800 */
[----:B------:R-:W-:Y:S01]  /*10690*/  I2FP.F32.U32 R7, R13 ;  /* 0x0000000d00077245 */ /* 0x000fe20000201000 */
[----:B------:R-:W-:Y:S01]  /*106a0*/  HFMA2 R186, -RZ, RZ, 0.1171875, 0 ;  /* 0x2f800000ffba7431 */ /* 0x000fe200000001ff */
[----:B------:R-:W-:Y:S01]  /*106b0*/  ISETP.NE.AND P2, PT, R14, 0x1, PT ;  /* 0x000000010e00780c */ /* 0x000fe20003f45270 */
[----:B-----5:R-:W-:Y:S01]  /*106c0*/  IMAD.U32 R13, R112, 0x10000, RZ ;  /* 0x00010000700d7824 */ /* 0x020fe200078e00ff */
[----:B------:R-:W-:Y:S01]  /*106d0*/  LOP3.LUT R3, R3, 0xffffffef, RZ, 0xc0, !PT ;  /* 0xffffffef03037812 */ /* 0x000fe200078ec0ff */
[----:B------:R-:W-:Y:S01]  /*106e0*/  BSSY.RECONVERGENT B1, `(.L_x_16610) ;  /* 0x000005d000017945 */ /* 0x000fe20003800200 */
[----:B------:R-:W-:Y:S01]  /*106f0*/  FFMA.FTZ R7, R7, R186, 1.1641532182693481445e-10 ;  /* 0x2f00000007077423 */ /* 0x000fe200000100ba */
[----:B------:R-:W1:Y:S01]  /*10700*/  LDC R9, c[0x0][0x408] ;  /* 0x00010200ff097b82 */ /* 0x000e620000000800 */
[----:B------:R-:W-:Y:S01]  /*10710*/  IMAD.MOV.U32 R16, RZ, RZ, 0x2 ;  /* 0x00000002ff107424 */ /* 0x000fe200078e00ff */
[----:B------:R-:W-:-:S02]  /*10720*/  MOV R15, R10 ;  /* 0x0000000a000f7202 */ /* 0x000fc40000000f00 */
[----:B0-----:R-:W-:Y:S02]  /*10730*/  FSETP.LE.FTZ.AND P4, PT, R7, R181, PT ;  /* 0x000000b50700720b */ /* 0x001fe40003f93000 */
[----:B------:R-:W-:Y:S01]  /*10740*/  PRMT R7, R112, 0x7632, R7 ;  /* 0x0000763270077816 */ /* 0x000fe20000000007 */
[----:B-1----:R-:W-:-:S10]  /*10750*/  FMUL.FTZ R13, R13, R9 ;  /* 0x000000090d0d7220 */ /* 0x002fd40000410000 */
        /* <DEDUP_REMOVED lines=10> */
.L_x_16612:
        /* <DEDUP_REMOVED lines=13> */
.L_x_16614:
[----:B------:R-:W-:Y:S05]  /*108d0*/  BSYNC.RECONVERGENT B2 ;  /* 0x0000000000027941 */ /* 0x000fea0003800200 */
.L_x_16613:
        /* <DEDUP_REMOVED lines=52> */
[----:B------:R-:W-:Y:S01]  /*10c20*/  VIADD R5, R22, 0x8ff34781 ;  /* 0x8ff3478116057836 */ /* 0x000fe20000000000 */
[----:B------:R-:W-:Y:S01]  /*10c30*/  MOV R10, R16 ;  /* 0x00000010000a7202 */ /* 0x000fe20000000f00 */
[----:B------:R-:W-:-:S03]  /*10c40*/  HFMA2 R16, -RZ, RZ, 0, 0 ;  /* 0x00000000ff107431 */ /* 0x000fc600000001ff */
[----:B------:R-:W-:Y:S01]  /*10c50*/  LOP3.LUT R5, R5, R14, R17, 0x96, !PT ;  /* 0x0000000e05057212 */ /* 0x000fe200078e9611 */
[----:B------:R-:W-:-:S04]  /*10c60*/  IMAD.WIDE.U32 R14, R6, -0x2daee0ad, RZ ;  /* 0xd2511f53060e7825 */ /* 0x000fc800078e00ff */
[----:B------:R-:W-:-:S05]  /*10c70*/  VIADD R6, R23, 0x96a522ad ;  /* 0x96a522ad17067836 */ /* 0x000fca0000000000 */
[----:B------:R-:W-:Y:S01]  /*10c80*/  LOP3.LUT R6, R6, R18, R15, 0x96, !PT ;  /* 0x0000001206067212 */ /* 0x000fe200078e960f */
[----:B------:R-:W-:Y:S02]  /*10c90*/  IMAD.MOV.U32 R15, RZ, RZ, R180 ;  /* 0x000000ffff0f7224 */ /* 0x000fe400078e00b4 */
[----:B------:R-:W-:-:S07]  /*10ca0*/  IMAD.MOV.U32 R180, RZ, RZ, R14 ;  /* 0x000000ffffb47224 */ /* 0x000fce00078e000e */
.L_x_16611:
[----:B------:R-:W-:Y:S05]  /*10cb0*/  BSYNC.RECONVERGENT B1 ;  /* 0x0000000000017941 */ /* 0x000fea0003800200 */
.L_x_16610:
[----:B------:R-:W-:Y:S01]  /*10cc0*/  I2FP.F32.U32 R14, R15 ;  /* 0x0000000f000e7245 */ /* 0x000fe20000201000 */
[----:B------:R-:W-:Y:S01]  /*10cd0*/  BSSY.RECONVERGENT B1, `(.L_x_16615) ;  /* 0x0000061000017945 */ /* 0x000fe20003800200 */
[----:B------:R-:W-:Y:S02]  /*10ce0*/  ISETP.NE.AND P3, PT, R16, 0x1, PT ;  /* 0x000000011000780c */ /* 0x000fe40003f65270 */
[----:B------:R-:W-:Y:S01]  /*10cf0*/  FSEL R13, R13, RZ, P4 ;  /* 0x000000ff0d0d7208 */ /* 0x000fe20002000000 */
[----:B------:R-:W-:Y:S01]  /*10d00*/  FFMA.FTZ R14, R14, R186, 1.1641532182693481445e-10 ;  /* 0x2f0000000e0e7423 */ /* 0x000fe200000100ba */
[----:B------:R-:W-:-:S04]  /*10d10*/  MOV R15, R10 ;  /* 0x0000000a000f7202 */ /* 0x000fc80000000f00 */
[----:B------:R-:W-:Y:S01]  /*10d20*/  FSETP.GTU.FTZ.AND P2, PT, R14, R181, PT ;  /* 0x000000b50e00720b */ /* 0x000fe20003f5c000 */
[----:B------:R-:W-:-:S04]  /*10d30*/  IMAD.U32 R14, R88, 0x10000, RZ ;  /* 0x00010000580e7824 */ /* 0x000fc800078e00ff */
[----:B------:R-:W-:-:S05]  /*10d40*/  FMUL.FTZ R14, R14, R9 ;  /* 0x000000090e0e7220 */ /* 0x000fca0000410000 */
[----:B------:R-:W-:-:S05]  /*10d50*/  FSEL R14, R14, RZ, !P2 ;  /* 0x000000ff0e0e7208 */ /* 0x000fca0005000000 */
[----:B--2---:R-:W-:Y:S01]  /*10d60*/  FADD.FTZ R108, R14, R13 ;  /* 0x0000000d0e6c7221 */ /* 0x004fe20000010000 */
[----:B------:R-:W-:Y:S01]  /*10d70*/  SEL R13, RZ, 0x1, P2 ;  /* 0x00000001ff0d7807 */ /* 0x000fe20001000000 */
[----:B------:R-:W-:Y:S02]  /*10d80*/  IMAD.MOV.U32 R14, RZ, RZ, 0x2 ;  /* 0x00000002ff0e7424 */ /* 0x000fe400078e00ff */
[----:B------:R-:W-:Y:S01]  /*10d90*/  @P1 FADD.FTZ R108, R92, R108 ;  /* 0x0000006c5c6c1221 */ /* 0x000fe20000010000 */
        /* <DEDUP_REMOVED lines=9> */
.L_x_16617:
        /* <DEDUP_REMOVED lines=13> */
.L_x_16619:
[----:B------:R-:W-:Y:S05]  /*10f00*/  BSYNC.RECONVERGENT B2 ;  /* 0x0000000000027941 */ /* 0x000fea0003800200 */
.L_x_16618:
        /* <DEDUP_REMOVED lines=61> */
.L_x_16616:
[----:B------:R-:W-:Y:S05]  /*112e0*/  BSYNC.RECONVERGENT B1 ;  /* 0x0000000000017941 */ /* 0x000fea0003800200 */
.L_x_16615:
        /* <DEDUP_REMOVED lines=8> */
[----:B------:R-:W-:Y:S01]  /*11370*/  FSETP.LE.FTZ.AND P4, PT, R15, R181, PT ;  /* 0x000000b50f00720b */ /* 0x000fe20003f93000 */
[----:B------:R-:W-:-:S12]  /*11380*/  IMAD.MOV.U32 R15, RZ, RZ, 0x2 ;  /* 0x00000002ff0f7424 */ /* 0x000fd800078e00ff */
        /* <DEDUP_REMOVED lines=10> */
.L_x_16622:
        /* <DEDUP_REMOVED lines=13> */
.L_x_16624:
[----:B------:R-:W-:Y:S05]  /*11500*/  BSYNC.RECONVERGENT B2 ;  /* 0x0000000000027941 */ /* 0x000fea0003800200 */
.L_x_16623:
        /* <DEDUP_REMOVED lines=54> */
[----:B------:R-:W-:-:S03]  /*11870*/  IMAD.MOV.U32 R16, RZ, RZ, R180 ;  /* 0x000000ffff107224 */ /* 0x000fc600078e00b4 */
[----:B------:R-:W-:Y:S01]  /*11880*/  LOP3.LUT R5, R5, R14, R17, 0x96, !PT ;  /* 0x0000000e05057212 */ /* 0x000fe200078e9611 */
[----:B------:R-:W-:-:S04]  /*11890*/  IMAD.WIDE.U32 R14, R6, -0x2daee0ad, RZ ;  /* 0xd2511f53060e7825 */ /* 0x000fc800078e00ff */
[----:B------:R-:W-:Y:S02]  /*118a0*/  VIADD R6, R23, 0x96a522ad ;  /* 0x96a522ad17067836 */ /* 0x000fe40000000000 */
[----:B------:R-:W-:-:S03]  /*118b0*/  IMAD.MOV.U32 R180, RZ, RZ, R14 ;  /* 0x000000ffffb47224 */ /* 0x000fc600078e000e */
[----:B------:R-:W-:Y:S01]  /*118c0*/  LOP3.LUT R6, R6, R18, R15, 0x96, !PT ;  /* 0x0000001206067212 */ /* 0x000fe200078e960f */
[----:B------:R-:W-:-:S07]  /*118d0*/  HFMA2 R15, -RZ, RZ, 0, 0 ;  /* 0x00000000ff0f7431 */ /* 0x000fce00000001ff */
.L_x_16621:
[----:B------:R-:W-:Y:S05]  /*118e0*/  BSYNC.RECONVERGENT B1 ;  /* 0x0000000000017941 */ /* 0x000fea0003800200 */
.L_x_16620:
[----:B------:R-:W-:Y:S01]  /*118f0*/  I2FP.F32.U32 R16, R16 ;  /* 0x0000001000107245 */ /* 0x000fe20000201000 */
[----:B------:R-:W-:Y:S01]  /*11900*/  BSSY.RECONVERGENT B1, `(.L_x_16625) ;  /* 0x0000063000017945 */ /* 0x000fe20003800200 */
[----:B------:R-:W-:Y:S02]  /*11910*/  PRMT R14, R88, 0x7632, R14 ;  /* 0x00007632580e7816 */ /* 0x000fe4000000000e */
[----:B------:R-:W-:Y:S01]  /*11920*/  FSEL R7, R7, RZ, P4 ;  /* 0x000000ff07077208 */ /* 0x000fe20002000000 */
[----:B------:R-:W-:Y:S02]  /*11930*/  FFMA.FTZ R16, R16, R186, 1.1641532182693481445e-10 ;  /* 0x2f00000010107423 */ /* 0x000fe400000100ba */
[----:B------:R-:W-:-:S03]  /*11940*/  IMAD.U32 R14, R14, 0x10000, RZ ;  /* 0x000100000e0e7824 */ /* 0x000fc600078e00ff */
[----:B------:R-:W-:Y:S01]  /*11950*/  FSETP.GTU.FTZ.AND P2, PT, R16, R181, PT ;  /* 0x000000b51000720b */ /* 0x000fe20003f5c000 */
[----:B------:R-:W-:Y:S01]  /*11960*/  FMUL.FTZ R14, R14, R9 ;  /* 0x000000090e0e7220 */ /* 0x000fe20000410000 */
[----:B------:R-:W-:-:S04]  /*11970*/  IMAD.MOV.U32 R16, RZ, RZ, 0x2 ;  /* 0x00000002ff107424 */ /* 0x000fc800078e00ff */
[----:B------:R-:W-:-:S05]  /*11980*/  FSEL R14, R14, RZ, !P2 ;  /* 0x000000ff0e0e7208 */ /* 0x000fca0005000000 */
[----:B------:R-:W-:Y:S01]  /*11990*/  FADD.FTZ R109, R14, R7 ;  /* 0x000000070e6d7221 */ /* 0x000fe20000010000 */
[----:B------:R-:W-:Y:S02]  /*119a0*/  SEL R7, RZ, 0x1, P2 ;  /* 0x00000001ff077807 */ /* 0x000fe40001000000 */
[----:B------:R-:W-:Y:S01]  /*119b0*/  ISETP.NE.AND P2, PT, R15, 0x1, PT ;  /* 0x000000010f00780c */ /* 0x000fe20003f45270 */
[----:B------:R-:W-:Y:S01]  /*119c0*/  @P1 FADD.FTZ R109, R93, R109 ;  /* 0x0000006d5d6d1221 */ /* 0x000fe20000010000 */
[----:B------:R-:W-:Y:S02]  /*119d0*/  PRMT R14, R7, 0x7610, R14 ;  /* 0x00007610070e7816 */ /* 0x000fe4000000000e */
        /* <DEDUP_REMOVED lines=10> */
.L_x_16627:
        /* <DEDUP_REMOVED lines=13> */
.L_x_16629:
[----:B------:R-:W-:Y:S05]  /*11b50*/  BSYNC.RECONVERGENT B2 ;  /* 0x0000000000027941 */ /* 0x000fea0003800200 */
.L_x_16628:
        /* <DEDUP_REMOVED lines=56> */
[----:B------:R-:W-:-:S04]  /*11ee0*/  MOV R10, R18 ;  /* 0x00000012000a7202 */ /* 0x000fc80000000f00 */
[----:B------:R-:W-:Y:S01]  /*11ef0*/  LOP3.LUT R6, R7, R6, R17, 0x96, !PT ;  /* 0x0000000607067212 */ /* 0x000fe200078e9611 */
[----:B------:R-:W-:Y:S02]  /*11f00*/  IMAD.MOV.U32 R7, RZ, RZ, R180 ;  /* 0x000000ffff077224 */ /* 0x000fe400078e00b4 */
[----:B------:R-:W-:Y:S02]  /*11f10*/  IMAD.MOV.U32 R180, RZ, RZ, R16 ;  /* 0x000000ffffb47224 */ /* 0x000fe400078e0010 */
[----:B------:R-:W-:-:S07]  /*11f20*/  HFMA2 R16, -RZ, RZ, 0, 0 ;  /* 0x00000000ff107431 */ /* 0x000fce00000001ff */
.L_x_16626:
[----:B------:R-:W-:Y:S05]  /*11f30*/  BSYNC.RECONVERGENT B1 ;  /* 0x0000000000017941 */ /* 0x000fea0003800200 */
.L_x_16625:
        /* <DEDUP_REMOVED lines=21> */
.L_x_16632:
        /* <DEDUP_REMOVED lines=13> */
.L_x_16634:
[----:B------:R-:W-:Y:S05]  /*12160*/  BSYNC.RECONVERGENT B2 ;  /* 0x0000000000027941 */ /* 0x000fea0003800200 */
.L_x_16633:
        /* <DEDUP_REMOVED lines=61> */
.L_x_16631:
[----:B------:R-:W-:Y:S05]  /*12540*/  BSYNC.RECONVERGENT B1 ;  /* 0x0000000000017941 */ /* 0x000fea0003800200 */
.L_x_16630:
[----:B------:R-:W-:Y:S01]  /*12550*/  I2FP.F32.U32 R16, R17 ;  /* 0x0000001100107245 */ /* 0x000fe20000201000 */
[----:B------:R-:W-:Y:S01]  /*12560*/  IMAD.U32 R17, R89, 0x10000, RZ ;  /* 0x0001000059117824 */ /* 0x000fe200078e00ff */
[----:B------:R-:W-:Y:S01]  /*12570*/  FSEL R15, R15, RZ, P4 ;  /* 0x000000ff0f0f7208 */ /* 0x000fe20002000000 */
[----:B------:R-:W-:Y:S02]  /*12580*/  BSSY.RECONVERGENT B1, `(.L_x_16635) ;  /* 0x0000060000017945 */ /* 0x000fe40003800200 */
[----:B------:R-:W-:Y:S01]  /*12590*/  FFMA.FTZ R16, R16, R186, 1.1641532182693481445e-10 ;  /* 0x2f00000010107423 */ /* 0x000fe200000100ba */
[----:B------:R-:W-:-:S04]  /*125a0*/  FMUL.FTZ R17, R17, R9 ;  /* 0x0000000911117220 */ /* 0x000fc80000410000 */
[----:B------:R-:W-:-:S04]  /*125b0*/  FSETP.GTU.FTZ.AND P2, PT, R16, R181, PT ;  /* 0x000000b51000720b */ /* 0x000fc80003f5c000 */
[----:B------:R-:W-:Y:S02]  /*125c0*/  FSEL R17, R17, RZ, !P2 ;  /* 0x000000ff11117208 */ /* 0x000fe40005000000 */
[----:B------:R-:W-:Y:S02]  /*125d0*/  SEL R16, RZ, 0x1, P2 ;  /* 0x00000001ff107807 */ /* 0x000fe40001000000 */
[----:B------:R-:W-:Y:S01]  /*125e0*/  ISETP.NE.AND P2, PT, R18, 0x1, PT ;  /* 0x000000011200780c */ /* 0x000fe20003f45270 */
[--C-:B------:R-:W-:Y:S01]  /*125f0*/  FADD.FTZ R110, R17, R15.reuse ;  /* 0x0000000f116e7221 */ /* 0x100fe20000010000 */
[----:B------:R-:W-:Y:S01]  /*12600*/  PRMT R15, R16, 0x7610, R15 ;  /* 0x00007610100f7816 */ /* 0x000fe2000000000f */
[----:B------:R-:W-:Y:S01]  /*12610*/  IMAD.MOV.U32 R16, RZ, RZ, 0x2 ;  /* 0x00000002ff107424 */ /* 0x000fe200078e00ff */
[----:B------:R-:W-:Y:S01]  /*12620*/  MOV R17, R10 ;  /* 0x0000000a00117202 */ /* 0x000fe20000000f00 */
[----:B------:R-:W-:-:S08]  /*12630*/  @P1 FADD.FTZ R110, R94, R110 ;  /* 0x0000006e5e6e1221 */ /* 0x000fd00000010000 */
        /* <DEDUP_REMOVED lines=9> */
.L_x_16637:
        /* <DEDUP_REMOVED lines=13> */
.L_x_16639:
[----:B------:R-:W-:Y:S05]  /*127a0*/  BSYNC.RECONVERGENT B2 ;  /* 0x0000000000027941 */ /* 0x000fea0003800200 */
.L_x_16638:
        /* <DEDUP_REMOVED lines=61> */
.L_x_16636:
[----:B------:R-:W-:Y:S05]  /*12b80*/  BSYNC.RECONVERGENT B1 ;  /* 0x0000000000017941 */ /* 0x000fea0003800200 */
.L_x_16635:
        /* <DEDUP_REMOVED lines=20> */
.L_x_16642:
        /* <DEDUP_REMOVED lines=13> */
.L_x_16644:
[----:B------:R-:W-:Y:S05]  /*12da0*/  BSYNC.RECONVERGENT B2 ;  /* 0x0000000000027941 */ /* 0x000fea0003800200 */
.L_x_16643:
        /* <DEDUP_REMOVED lines=61> */
.L_x_16641:
[----:B------:R-:W-:Y:S05]  /*13180*/  BSYNC.RECONVERGENT B1 ;  /* 0x0000000000017941 */ /* 0x000fea0003800200 */
.L_x_16640:
[----:B------:R-:W-:Y:S01]  /*13190*/  I2FP.F32.U32 R16, R18 ;  /* 0x0000001200107245 */ /* 0x000fe20000201000 */
[----:B------:R-:W-:Y:S01]  /*131a0*/  BSSY.RECONVERGENT B1, `(.L_x_16645) ;  /* 0x0000062000017945 */ /* 0x000fe20003800200 */
[----:B------:R-:W-:Y:S02]  /*131b0*/  PRMT R18, R89, 0x7632, R18 ;  /* 0x0000763259127816 */ /* 0x000fe40000000012 */
[----:B------:R-:W-:Y:S01]  /*131c0*/  FSEL R7, R7, RZ, P4 ;  /* 0x000000ff07077208 */ /* 0x000fe20002000000 */
        /* <DEDUP_REMOVED lines=8> */
[----:B------:R-:W-:Y:S01]  /*13250*/  IMAD.MOV.U32 R18, RZ, RZ, 0x2 ;  /* 0x00000002ff127424 */ /* 0x000fe200078e00ff */
[----:B------:R-:W-:Y:S02]  /*13260*/  MOV R7, R10 ;  /* 0x0000000a00077202 */ /* 0x000fe40000000f00 */
[----:B------:R-:W-:-:S06]  /*13270*/  @P1 FADD.FTZ R111, R95, R111 ;  /* 0x0000006f5f6f1221 */ /* 0x000fcc0000010000 */
        /* <DEDUP_REMOVED lines=9> */
.L_x_16647:
        /* <DEDUP_REMOVED lines=13> */
.L_x_16649:
[----:B------:R-:W-:Y:S05]  /*133e0*/  BSYNC.RECONVERGENT B2 ;  /* 0x0000000000027941 */ /* 0x000fea0003800200 */
.L_x_16648:
        /* <DEDUP_REMOVED lines=61> */
.L_x_16646:
[----:B------:R-:W-:Y:S05]  /*137c0*/  BSYNC.RECONVERGENT B1 ;  /* 0x0000000000017941 */ /* 0x000fea0003800200 */
.L_x_16645:
[----:B------:R-:W-:Y:S01]  /*137d0*/  ISETP.NE.AND P3, PT, R18, 0x1, PT ;  /* 0x000000011200780c */ /* 0x000fe20003f65270 */
[----:B------:R-:W-:Y:S01]  /*137e0*/  BSSY.RECONVERGENT B1, `(.L_x_16650) ;  /* 0x000005d000017945 */ /* 0x000fe20003800200 */
[----:B------:R-:W-:Y:S01]  /*137f0*/  I2FP.F32.U32 R7, R7 ;  /* 0x0000000700077245 */ /* 0x000fe20000201000 */
[----:B------:R-:W-:Y:S01]  /*13800*/  IMAD.MOV.U32 R19, RZ, RZ, 0x2 ;  /* 0x00000002ff137424 */ /* 0x000fe200078e00ff */
[----:B------:R-:W-:-:S03]  /*13810*/  PRMT R20, R114, 0x7632, R20 ;  /* 0x0000763272147816 */ /* 0x000fc60000000014 */
[----:B------:R-:W-:Y:S01]  /*13820*/  FFMA.FTZ R17, R7, R186, 1.1641532182693481445e-10 ;  /* 0x2f00000007117423 */ /* 0x000fe200000100ba */
[----:B------:R-:W-:-:S04]  /*13830*/  IMAD.U32 R7, R114, 0x10000, RZ ;  /* 0x0001000072077824 */ /* 0x000fc800078e00ff */
[----:B------:R-:W-:Y:S01]  /*13840*/  FSETP.LE.FTZ.AND P2, PT, R17, R181, PT ;  /* 0x000000b51100720b */ /* 0x000fe20003f53000 */
[----:B------:R-:W-:Y:S01]  /*13850*/  FMUL.FTZ R7, R7, R9 ;  /* 0x0000000907077220 */ /* 0x000fe20000410000 */
        /* <DEDUP_REMOVED lines=10> */
.L_x_16652:
        /* <DEDUP_REMOVED lines=13> */
.L_x_16654:
[----:B------:R-:W-:Y:S05]  /*139d0*/  BSYNC.RECONVERGENT B2 ;  /* 0x0000000000027941 */ /* 0x000fea0003800200 */
.L_x_16653:
        /* <DEDUP_REMOVED lines=58> */
[----:B------:R-:W-:-:S03]  /*13d80*/  IMAD.MOV.U32 R180, RZ, RZ, R18 ;  /* 0x000000ffffb47224 */ /* 0x000fc600078e0012 */
[----:B------:R-:W-:Y:S01]  /*13d90*/  LOP3.LUT R6, R6, R182, R19, 0x96, !PT ;  /* 0x000000b606067212 */ /* 0x000fe200078e9613 */
[----:B------:R-:W-:-:S07]  /*13da0*/  HFMA2 R19, -RZ, RZ, 0, 0 ;  /* 0x00000000ff137431 */ /* 0x000fce00000001ff */
.L_x_16651:
[----:B------:R-:W-:Y:S05]  /*13db0*/  BSYNC.RECONVERGENT B1 ;  /* 0x0000000000017941 */ /* 0x000fea0003800200 */
.L_x_16650:
        /* <DEDUP_REMOVED lines=11> */
[----:B------:R-:W-:Y:S01]  /*13e70*/  IMAD.MOV.U32 R18, RZ, RZ, 0x2 ;  /* 0x00000002ff127424 */ /* 0x000fe200078e00ff */
[----:B------:R-:W-:Y:S02]  /*13e80*/  MOV R7, R10 ;  /* 0x0000000a00077202 */ /* 0x000fe40000000f00 */
        /* <DEDUP_REMOVED lines=10> */
.L_x_16657:
        /* <DEDUP_REMOVED lines=13> */
.L_x_16659:
[----:B------:R-:W-:Y:S05]  /*14000*/  BSYNC.RECONVERGENT B2 ;  /* 0x0000000000027941 */ /* 0x000fea0003800200 */
.L_x_16658:
        /* <DEDUP_REMOVED lines=61> */
.L_x_16656:
[----:B------:R-:W-:Y:S05]  /*143e0*/  BSYNC.RECONVERGENT B1 ;  /* 0x0000000000017941 */ /* 0x000fea0003800200 */
.L_x_16655:
[----:B------:R-:W-:Y:S01]  /*143f0*/  ISETP.NE.AND P4, PT, R18, 0x1, PT ;  /* 0x000000011200780c */ /* 0x000fe20003f85270 */
[----:B------:R-:W-:Y:S01]  /*14400*/  IMAD.U32 R19, R20, 0x10000, RZ ;  /* 0x0001000014137824 */ /* 0x000fe200078e00ff */
[----:B------:R-:W-:Y:S01]  /*14410*/  I2FP.F32.U32 R7, R7 ;  /* 0x0000000700077245 */ /* 0x000fe20000201000 */
[----:B------:R-:W-:Y:S02]  /*14420*/  BSSY.RECONVERGENT B1, `(.L_x_16660) ;  /* 0x000005a000017945 */ /* 0x000fe40003800200 */
[----:B------:R-:W-:Y:S01]  /*14430*/  FMUL.FTZ R20, R19, R9 ;  /* 0x0000000913147220 */ /* 0x000fe20000410000 */
[----:B------:R-:W-:Y:S02]  /*14440*/  IMAD.MOV.U32 R19, RZ, RZ, 0x2 ;  /* 0x00000002ff137424 */ /* 0x000fe400078e00ff */
[----:B------:R-:W-:-:S05]  /*14450*/  FFMA.FTZ R7, R7, R186, 1.1641532182693481445e-10 ;  /* 0x2f00000007077423 */ /* 0x000fca00000100ba */
[----:B------:R-:W-:Y:S02]  /*14460*/  FSETP.LE.FTZ.AND P3, PT, R7, R181, PT ;  /* 0x000000b50700720b */ /* 0x000fe40003f73000 */
        /* <DEDUP_REMOVED lines=10> */
.L_x_16662:
        /* <DEDUP_REMOVED lines=13> */
.L_x_16664:
[----:B------:R-:W-:Y:S05]  /*145e0*/  BSYNC.RECONVERGENT B2 ;  /* 0x0000000000027941 */ /* 0x000fea0003800200 */
.L_x_16663:
        /* <DEDUP_REMOVED lines=58> */
[----:B------:R-:W-:Y:S02]  /*14990*/  HFMA2 R19, -RZ, RZ, 0, 0 ;  /* 0x00000000ff137431 */ /* 0x000fe400000001ff */
[----:B------:R-:W-:Y:S02]  /*149a0*/  IMAD.MOV.U32 R7, RZ, RZ, R180 ;  /* 0x000000ffff077224 */ /* 0x000fe400078e00b4 */
[----:B------:R-:W-:-:S07]  /*149b0*/  IMAD.MOV.U32 R180, RZ, RZ, R18 ;  /* 0x000000ffffb47224 */ /* 0x000fce00078e0012 */
.L_x_16661:
[----:B------:R-:W-:Y:S05]  /*149c0*/  BSYNC.RECONVERGENT B1 ;  /* 0x0000000000017941 */ /* 0x000fea0003800200 */
.L_x_16660:
[----:B------:R-:W-:Y:S01]  /*149d0*/  I2FP.F32.U32 R7, R7 ;  /* 0x0000000700077245 */ /* 0x000fe20000201000 */
[----:B------:R-:W-:Y:S01]  /*149e0*/  BSSY.RECONVERGENT B1, `(.L_x_16665) ;  /* 0x0000063000017945 */ /* 0x000fe20003800200 */
[----:B------:R-:W-:Y:S01]  /*149f0*/  PRMT R18, R90, 0x7632, R18 ;  /* 0x000076325a127816 */ /* 0x000fe20000000012 */
[----:B------:R-:W-:Y:S01]  /*14a00*/  IMAD.MOV.U32 R114, RZ, RZ, 0x2 ;  /* 0x00000002ff727424 */ /* 0x000fe200078e00ff */
        /* <DEDUP_REMOVED lines=9> */
[----:B------:R-:W-:Y:S02]  /*14aa0*/  PRMT R18, R7, 0x7610, R18 ;  /* 0x0000761007127816 */ /* 0x000fe40000000012 */
[----:B------:R-:W-:Y:S01]  /*14ab0*/  MOV R7, R10 ;  /* 0x0000000a00077202 */ /* 0x000fe20000000f00 */
        /* <DEDUP_REMOVED lines=10> */
.L_x_16667:
        /* <DEDUP_REMOVED lines=13> */
.L_x_16669:
[----:B------:R-:W-:Y:S05]  /*14c30*/  BSYNC.RECONVERGENT B2 ;  /* 0x0000000000027941 */ /* 0x000fea0003800200 */
.L_x_16668:
        /* <DEDUP_REMOVED lines=60> */
[----:B------:R-:W-:-:S07]  /*15000*/  IMAD.MOV.U32 R180, RZ, RZ, R182 ;  /* 0x000000ffffb47224 */ /* 0x000fce00078e00b6 */
.L_x_16666:
[----:B------:R-:W-:Y:S05]  /*15010*/  BSYNC.RECONVERGENT B1 ;  /* 0x0000000000017941 */ /* 0x000fea0003800200 */
.L_x_16665:
[----:B------:R-:W-:Y:S01]  /*15020*/  ISETP.NE.AND P5, PT, R114, 0x1, PT ;  /* 0x000000017200780c */ /* 0x000fe20003fa5270 */
[C---:B------:R-:W-:Y:S01]  /*15030*/  IMAD.U32 R19, R115.reuse, 0x10000, RZ ;  /* 0x0001000073137824 */ /* 0x040fe200078e00ff */
[----:B------:R-:W-:Y:S01]  /*15040*/  I2FP.F32.U32 R7, R7 ;  /* 0x0000000700077245 */ /* 0x000fe20000201000 */
[----:B------:R-:W-:Y:S01]  /*15050*/  BSSY.RECONVERGENT B1, `(.L_x_16670) ;  /* 0x000005b000017945 */ /* 0x000fe20003800200 */
[----:B------:R-:W-:Y:S01]  /*15060*/  PRMT R20, R115, 0x7632, R20 ;  /* 0x0000763273147816 */ /* 0x000fe20000000014 */
        /* <DEDUP_REMOVED lines=14> */
.L_x_16672:
        /* <DEDUP_REMOVED lines=13> */
.L_x_16674:
[----:B------:R-:W-:Y:S05]  /*15220*/  BSYNC.RECONVERGENT B2 ;  /* 0x0000000000027941 */ /* 0x000fea0003800200 */
.L_x_16673:
        /* <DEDUP_REMOVED lines=61> */
.L_x_16671:
[----:B------:R-:W-:Y:S05]  /*15600*/  BSYNC.RECONVERGENT B1 ;  /* 0x0000000000017941 */ /* 0x000fea0003800200 */
.L_x_16670:
[----:B------:R-:W-:Y:S01]  /*15610*/  I2FP.F32.U32 R7, R7 ;  /* 0x0000000700077245 */ /* 0x000fe20000201000 */
[----:B------:R-:W-:Y:S01]  /*15620*/  IMAD.U32 R114, R91, 0x10000, RZ ;  /* 0x000100005b727824 */ /* 0x000fe200078e00ff */
[----:B------:R-:W-:Y:S01]  /*15630*/  FSEL R19, R19, RZ, P4 ;  /* 0x000000ff13137208 */ /* 0x000fe20002000000 */
        /* <DEDUP_REMOVED lines=8> */
[--C-:B------:R-:W-:Y:S01]  /*156c0*/  FADD.FTZ R114, R114, R19.reuse ;  /* 0x0000001372727221 */ /* 0x100fe20000010000 */
[----:B------:R-:W-:Y:S02]  /*156d0*/  PRMT R19, R7, 0x7610, R19 ;  /* 0x0000761007137816 */ /* 0x000fe40000000013 */
        /* <DEDUP_REMOVED lines=11> */
.L_x_16677:
        /* <DEDUP_REMOVED lines=13> */
.L_x_16679:
[----:B------:R-:W-:Y:S05]  /*15860*/  BSYNC.RECONVERGENT B2 ;  /* 0x0000000000027941 */ /* 0x000fea0003800200 */
.L_x_16678:
        /* <DEDUP_REMOVED lines=61> */
.L_x_16676:
[----:B------:R-:W-:Y:S05]  /*15c40*/  BSYNC.RECONVERGENT B1 ;  /* 0x0000000000017941 */ /* 0x000fea0003800200 */
.L_x_16675:
[----:B------:R-:W-:Y:S01]  /*15c50*/  ISETP.NE.AND P6, PT, R182, 0x1, PT ;  /* 0x00000001b600780c */ /* 0x000fe20003fc5270 */
[----:B------:R-:W-:Y:S01]  /*15c60*/  IMAD.U32 R20, R20, 0x10000, RZ ;  /* 0x0001000014147824 */ /* 0x000fe200078e00ff */
[----:B------:R-:W-:Y:S01]  /*15c70*/  I2FP.F32.U32 R7, R7 ;  /* 0x0000000700077245 */ /* 0x000fe20000201000 */
[----:B------:R-:W-:Y:S01]  /*15c80*/  BSSY.RECONVERGENT B1, `(.L_x_16680) ;  /* 0x000005d000017945 */ /* 0x000fe20003800200 */
[----:B------:R-:W-:Y:S01]  /*15c90*/  MOV R115, R10 ;  /* 0x0000000a00737202 */ /* 0x000fe20000000f00 */
[----:B------:R-:W-:Y:S02]  /*15ca0*/  FMUL.FTZ R20, R20, R9 ;  /* 0x0000000914147220 */ /* 0x000fe40000410000 */
[----:B------:R-:W-:-:S05]  /*15cb0*/  FFMA.FTZ R7, R7, R186, 1.1641532182693481445e-10 ;  /* 0x2f00000007077423 */ /* 0x000fca00000100ba */
[----:B------:R-:W-:Y:S01]  /*15cc0*/  FSETP.LE.FTZ.AND P5, PT, R7, R181, PT ;  /* 0x000000b50700720b */ /* 0x000fe20003fb3000 */
[----:B------:R-:W-:Y:S01]  /*15cd0*/  IMAD.MOV.U32 R7, RZ, RZ, 0x2 ;  /* 0x00000002ff077424 */ /* 0x000fe200078e00ff */
[----:B------:R-:W-:Y:S11]  /*15ce0*/  @!P6 BRA `(.L_x_16681) ;  /* 0x000000040058e947 */ /* 0x000ff60003800000 */
        /* <DEDUP_REMOVED lines=8> */
.L_x_16682:
        /* <DEDUP_REMOVED lines=16> */
.L_x_16684:
[----:B------:R-:W-:Y:S05]  /*15e70*/  BSYNC.RECONVERGENT B2 ;  /* 0x0000000000027941 */ /* 0x000fea0003800200 */
.L_x_16683:
        /* <DEDUP_REMOVED lines=58> */
[----:B------:R-:W-:Y:S01]  /*16220*/  IMAD.MOV.U32 R180, RZ, RZ, R182 ;  /* 0x000000ffffb47224 */ /* 0x000fe200078e00b6 */
[----:B------:R-:W-:Y:S01]  /*16230*/  LOP3.LUT R6, R7, R6, R183, 0x96, !PT ;  /* 0x0000000607067212 */ /* 0x000fe200078e96b7 */
[----:B------:R-:W-:-:S07]  /*16240*/  HFMA2 R7, -RZ, RZ, 0, 0 ;  /* 0x00000000ff077431 */ /* 0x000fce00000001ff */
.L_x_16681:
[----:B------:R-:W-:Y:S05]  /*16250*/  BSYNC.RECONVERGENT B1 ;  /* 0x0000000000017941 */ /* 0x000fea0003800200 */
.L_x_16680:
[----:B------:R-:W-:Y:S02]  /*16260*/  I2FP.F32.U32 R115, R115 ;  /* 0x0000007300737245 */ /* 0x000fe40000201000 */
[----:B------:R-:W-:Y:S02]  /*16270*/  PRMT R182, R91, 0x7632, R182 ;  /* 0x000076325bb67816 */ /* 0x000fe400000000b6 */
[----:B------:R-:W-:Y:S01]  /*16280*/  FSEL R20, R20, RZ, P5 ;  /* 0x000000ff14147208 */ /* 0x000fe20002800000 */
[----:B------:R-:W-:Y:S02]  /*16290*/  FFMA.FTZ R115, R115, R186, 1.1641532182693481445e-10 ;  /* 0x2f00000073737423 */ /* 0x000fe400000100ba */
[----:B------:R-:W-:-:S03]  /*162a0*/  IMAD.U32 R182, R182, 0x10000, RZ ;  /* 0x00010000b6b67824 */ /* 0x000fc600078e00ff */
[----:B------:R-:W-:Y:S01]  /*162b0*/  FSETP.GTU.FTZ.AND P6, PT, R115, R181, PT ;  /* 0x000000b57300720b */ /* 0x000fe20003fdc000 */
[----:B------:R-:W-:-:S05]  /*162c0*/  FMUL.FTZ R9, R182, R9 ;  /* 0x00000009b6097220 */ /* 0x000fca0000410000 */
[----:B------:R-:W-:Y:S02]  /*162d0*/  FSEL R115, R9, RZ, !P6 ;  /* 0x000000ff09737208 */ /* 0x000fe40007000000 */
[----:B------:R-:W-:-:S03]  /*162e0*/  SEL R9, RZ, 0x1, P6 ;  /* 0x00000001ff097807 */ /* 0x000fc60003000000 */
[--C-:B------:R-:W-:Y:S01]  /*162f0*/  FADD.FTZ R115, R115, R20.reuse ;  /* 0x0000001473737221 */ /* 0x100fe20000010000 */
[----:B------:R-:W-:-:S03]  /*16300*/  PRMT R20, R9, 0x7610, R20 ;  /* 0x0000761009147816 */ /* 0x000fc60000000014 */
[----:B------:R-:W-:Y:S01]  /*16310*/  @P1 FADD.FTZ R115, R99, R115 ;  /* 0x0000007363731221 */ /* 0x000fe20000010000 */
[----:B------:R-:W-:Y:S06]  /*16320*/  BRA `(.L_x_16685) ;  /* 0x0000003000707947 */ /* 0x000fec0003800000 */
.L_x_16604:
[----:B------:R-:W-:Y:S01]  /*16330*/  ISETP.NE.AND P2, PT, R7, 0x1, PT ;  /* 0x000000010700780c */ /* 0x000fe20003f45270 */
[----:B------:R-:W-:Y:S01]  /*16340*/  BSSY.RECONVERGENT B1, `(.L_x_16686) ;  /* 0x000005a000017945 */ /* 0x000fe20003800200 */
[----:B--2---:R-:W-:Y:S01]  /*16350*/  IMAD.MOV.U32 R108, RZ, RZ, 0x2 ;  /* 0x00000002ff6c7424 */ /* 0x004fe200078e00ff */
[----:B------:R-:W-:Y:S01]  /*16360*/  MOV R109, R10 ;  /* 0x0000000a006d7202 */ /* 0x000fe20000000f00 */
[----:B01----:R-:W-:-:S09]  /*16370*/  IMAD.MOV.U32 R180, RZ, RZ, R9 ;  /* 0x000000ffffb47224 */ /* 0x003fd200078e0009 */
        /* <DEDUP_REMOVED lines=11> */
.L_x_16688:
        /* <DEDUP_REMOVED lines=13> */
.L_x_16690:
[----:B------:R-:W-:Y:S05]  /*16500*/  BSYNC.RECONVERGENT B2 ;  /* 0x0000000000027941 */ /* 0x000fea0003800200 */
.L_x_16689:
        /* <DEDUP_REMOVED lines=61> */
.L_x_16687:
[----:B------:R-:W-:Y:S05]  /*168e0*/  BSYNC.RECONVERGENT B1 ;  /* 0x0000000000017941 */ /* 0x000fea0003800200 */
.L_x_16686:
[----:B------:R-:W0:Y:S01]  /*168f0*/  LDC R187, c[0x0][0x404] ;  /* 0x00010100ffbb7b82 */ /* 0x000e220000000800 */
[----:B------:R-:W-:Y:S01]  /*16900*/  I2FP.F32.U32 R7, R109 ;  /* 0x0000006d00077245 */ /* 0x000fe20000201000 */
[----:B------:R-:W-:Y:S01]  /*16910*/  IMAD.MOV.U32 R186, RZ, RZ, 0x2f800000 ;  /* 0x2f800000ffba7424 */ /* 0x000fe200078e00ff */
[----:B------:R-:W-:Y:S01]  /*16920*/  ISETP.NE.AND P2, PT, R108, 0x1, PT ;  /* 0x000000016c00780c */ /* 0x000fe20003f45270 */
[----:B------:R-:W-:Y:S01]  /*16930*/  BSSY.RECONVERGENT B1, `(.L_x_16691) ;  /* 0x000005d000017945 */ /* 0x000fe20003800200 */
[----:B------:R-:W-:Y:S01]  /*16940*/  LOP3.LUT R3, R3, 0xffffffef, RZ, 0xc0, !PT ;  /* 0xffffffef03037812 */ /* 0x000fe200078ec0ff */
[----:B------:R-:W-:Y:S01]  /*16950*/  FFMA.FTZ R7, R7, R186, 1.1641532182693481445e-10 ;  /* 0x2f00000007077423 */ /* 0x000fe200000100ba */
[----:B-----5:R-:W-:Y:S01]  /*16960*/  IMAD.U32 R9, R112, 0x10000, RZ ;  /* 0x0001000070097824 */ /* 0x020fe200078e00ff */
[----:B------:R-:W-:Y:S01]  /*16970*/  MOV R109, 0x2 ;  /* 0x00000002006d7802 */ /* 0x000fe20000000f00 */
[----:B------:R-:W-:Y:S02]  /*16980*/  IMAD.MOV.U32 R110, RZ, RZ, R10 ;  /* 0x000000ffff6e7224 */ /* 0x000fe400078e000a */
[----:B0-----:R-:W-:-:S02]  /*16990*/  FSETP.LE.FTZ.AND P3, PT, R7, R187, PT ;  /* 0x000000bb0700720b */ /* 0x001fc40003f73000 */
        /* <DEDUP_REMOVED lines=11> */
.L_x_16693:
        /* <DEDUP_REMOVED lines=13> */
.L_x_16695:
[----:B------:R-:W-:Y:S05]  /*16b20*/  BSYNC.RECONVERGENT B2 ;  /* 0x0000000000027941 */ /* 0x000fea0003800200 */
.L_x_16694:
        /* <DEDUP_REMOVED lines=61> */
.L_x_16692:
[----:B------:R-:W-:Y:S05]  /*16f00*/  BSYNC.RECONVERGENT B1 ;  /* 0x0000000000017941 */ /* 0x000fea0003800200 */
.L_x_16691:
[----:B------:R-:W-:Y:S01]  /*16f10*/  I2FP.F32.U32 R108, R110 ;  /* 0x0000006e006c7245 */ /* 0x000fe20000201000 */
[----:B------:R-:W-:Y:S01]  /*16f20*/  BSSY.RECONVERGENT B1, `(.L_x_16696) ;  /* 0x000005d000017945 */ /* 0x000fe20003800200 */
[----:B------:R-:W-:Y:S01]  /*16f30*/  ISETP.NE.AND P2, PT, R109, 0x1, PT ;  /* 0x000000016d00780c */ /* 0x000fe20003f45270 */
[----:B------:R-:W-:Y:S01]  /*16f40*/  HFMA2 R110, -RZ, RZ, 0, 1.1920928955078125e-07 ;  /* 0x00000002ff6e7431 */ /* 0x000fe200000001ff */
[----:B------:R-:W-:Y:S01]  /*16f50*/  LOP3.LUT R3, R3, 0xfffffff7, RZ, 0xc0, !PT ;  /* 0xfffffff703037812 */ /* 0x000fe200078ec0ff */
[----:B------:R-:W-:-:S05]  /*16f60*/  FFMA.FTZ R108, R108, R186, 1.1641532182693481445e-10 ;  /* 0x2f0000006c6c7423 */ /* 0x000fca00000100ba */
[----:B------:R-:W-:Y:S01]  /*16f70*/  FSETP.LE.FTZ.AND P3, PT, R108, R187, PT ;  /* 0x000000bb6c00720b */ /* 0x000fe20003f73000 */
[----:B------:R-:W-:Y:S02]  /*16f80*/  IMAD.U32 R108, R7, 0x10000, RZ ;  /* 0x00010000076c7824 */ /* 0x000fe400078e00ff */
        /* <DEDUP_REMOVED lines=11> */
.L_x_16698:
        /* <DEDUP_REMOVED lines=13> */
.L_x_16700:
[----:B------:R-:W-:Y:S05]  /*17110*/  BSYNC.RECONVERGENT B2 ;  /* 0x0000000000027941 */ /* 0x000fea0003800200 */
.L_x_16699:
        /* <DEDUP_REMOVED lines=61> */
.L_x_16697:
[----:B------:R-:W-:Y:S05]  /*174f0*/  BSYNC.RECONVERGENT B1 ;  /* 0x0000000000017941 */ /* 0x000fea0003800200 */
.L_x_16696:
[----:B------:R-:W-:Y:S01]  /*17500*/  I2FP.F32.U32 R7, R7 ;  /* 0x0000000700077245 */ /* 0x000fe20000201000 */
[----:B------:R-:W-:Y:S01]  /*17510*/  BSSY.RECONVERGENT B1, `(.L_x_16701) ;  /* 0x000005e000017945 */ /* 0x000fe20003800200 */
[----:B------:R-:W-:Y:S01]  /*17520*/  LOP3.LUT R3, R3, 0xfffffffb, RZ, 0xc0, !PT ;  /* 0xfffffffb03037812 */ /* 0x000fe200078ec0ff */
[----:B------:R-:W-:Y:S02]  /*17530*/  HFMA2 R111, -RZ, RZ, 0, 1.1920928955078125e-07 ;  /* 0x00000002ff6f7431 */ /* 0x000fe400000001ff */
[----:B------:R-:W-:Y:S02]  /*17540*/  IMAD.U32 R109, R113, 0x10000, RZ ;  /* 0x00010000716d7824 */ /* 0x000fe400078e00ff */
[----:B------:R-:W-:Y:S01]  /*17550*/  FFMA.FTZ R7, R7, R186, 1.1641532182693481445e-10 ;  /* 0x2f00000007077423 */ /* 0x000fe200000100ba */
[----:B------:R-:W-:-:S04]  /*17560*/  PRMT R181, R113, 0x7632, R181 ;  /* 0x0000763271b57816 */ /* 0x000fc800000000b5 */
[----:B------:R-:W-:Y:S01]  /*17570*/  FSETP.LE.FTZ.AND P2, PT, R7, R187, PT ;  /* 0x000000bb0700720b */ /* 0x000fe20003f53000 */
[----:B------:R-:W-:-:S12]  /*17580*/  IMAD.MOV.U32 R7, RZ, RZ, R10 ;  /* 0x000000ffff077224 */ /* 0x000fd800078e000a */
        /* <DEDUP_REMOVED lines=11> */
.L_x_16703:
        /* <DEDUP_REMOVED lines=13> */
.L_x_16705:
[----:B------:R-:W-:Y:S05]  /*17710*/  BSYNC.RECONVERGENT B2 ;  /* 0x0000000000027941 */ /* 0x000fea0003800200 */
.L_x_16704:
        /* <DEDUP_REMOVED lines=61> */
.L_x_16702:
[----:B------:R-:W-:Y:S05]  /*17af0*/  BSYNC.RECONVERGENT B1 ;  /* 0x0000000000017941 */ /* 0x000fea0003800200 */
.L_x_16701:
[----:B------:R-:W-:Y:S01]  /*17b00*/  I2FP.F32.U32 R7, R7 ;  /* 0x0000000700077245 */ /* 0x000fe20000201000 */
[----:B------:R-:W-:Y:S01]  /*17b10*/  BSSY.RECONVERGENT B1, `(.L_x_16706) ;  /* 0x000005d000017945 */ /* 0x000fe20003800200 */
[----:B------:R-:W-:Y:S01]  /*17b20*/  LOP3.LUT R3, R3, 0xfffffffd, RZ, 0xc0, !PT ;  /* 0xfffffffd03037812 */ /* 0x000fe200078ec0ff */
[----:B------:R-:W-:Y:S02]  /*17b30*/  HFMA2 R112, -RZ, RZ, 0, 1.1920928955078125e-07 ;  /* 0x00000002ff707431 */ /* 0x000fe400000001ff */
[----:B------:R-:W-:Y:S02]  /*17b40*/  IMAD.U32 R110, R181, 0x10000, RZ ;  /* 0x00010000b56e7824 */ /* 0x000fe400078e00ff */
[----:B------:R-:W-:-:S05]  /*17b50*/  FFMA.FTZ R7, R7, R186, 1.1641532182693481445e-10 ;  /* 0x2f00000007077423 */ /* 0x000fca00000100ba */
        /* <DEDUP_REMOVED lines=13> */
.L_x_16708:
        /* <DEDUP_REMOVED lines=13> */
.L_x_16710:
[----:B------:R-:W-:Y:S05]  /*17d00*/  BSYNC.RECONVERGENT B2 ;  /* 0x0000000000027941 */ /* 0x000fea0003800200 */
.L_x_16709:
        /* <DEDUP_REMOVED lines=61> */
.L_x_16707:
[----:B------:R-:W-:Y:S05]  /*180e0*/  BSYNC.RECONVERGENT B1 ;  /* 0x0000000000017941 */ /* 0x000fea0003800200 */
.L_x_16706:
[----:B------:R-:W-:Y:S01]  /*180f0*/  ISETP.NE.AND P3, PT, R112, 0x1, PT ;  /* 0x000000017000780c */ /* 0x000fe20003f65270 */
[----:B------:R-:W-:Y:S01]  /*18100*/  BSSY.RECONVERGENT B1, `(.L_x_16711) ;  /* 0x000005c000017945 */ /* 0x000fe20003800200 */
[----:B------:R-:W-:Y:S01]  /*18110*/  I2FP.F32.U32 R7, R7 ;  /* 0x0000000700077245 */ /* 0x000fe20000201000 */
[----:B------:R-:W-:Y:S02]  /*18120*/  HFMA2 R113, -RZ, RZ, 0, 1.1920928955078125e-07 ;  /* 0x00000002ff717431 */ /* 0x000fe400000001ff */
[C---:B------:R-:W-:Y:S01]  /*18130*/  IMAD.U32 R111, R114.reuse, 0x10000, RZ ;  /* 0x00010000726f7824 */ /* 0x040fe200078e00ff */
[----:B------:R-:W-:Y:S01]  /*18140*/  PRMT R114, R114, 0x7632, R114 ;  /* 0x0000763272727816 */ /* 0x000fe20000000072 */
[----:B------:R-:W-:-:S05]  /*18150*/  FFMA.FTZ R7, R7, R186, 1.1641532182693481445e-10 ;  /* 0x2f00000007077423 */ /* 0x000fca00000100ba */
[----:B------:R-:W-:Y:S01]  /*18160*/  FSETP.LE.FTZ.AND P2, PT, R7, R187, PT ;  /* 0x000000bb0700720b */ /* 0x000fe20003f53000 */
[----:B------:R-:W-:Y:S01]  /*18170*/  IMAD.MOV.U32 R7, RZ, RZ, R10 ;  /* 0x000000ffff077224 */ /* 0x000fe200078e000a */
        /* <DEDUP_REMOVED lines=9> */
.L_x_16713:
        /* <DEDUP_REMOVED lines=13> */
.L_x_16715:
[----:B------:R-:W-:Y:S05]  /*182e0*/  BSYNC.RECONVERGENT B2 ;  /* 0x0000000000027941 */ /* 0x000fea0003800200 */
.L_x_16714:
        /* <DEDUP_REMOVED lines=61> */
.L_x_16712:
[----:B------:R-:W-:Y:S05]  /*186c0*/  BSYNC.RECONVERGENT B1 ;  /* 0x0000000000017941 */ /* 0x000fea0003800200 */
.L_x_16711:
[----:B------:R-:W-:Y:S01]  /*186d0*/  ISETP.NE.AND P4, PT, R113, 0x1, PT ;  /* 0x000000017100780c */ /* 0x000fe20003f85270 */
[----:B------:R-:W-:Y:S01]  /*186e0*/  BSSY.RECONVERGENT B1, `(.L_x_16716) ;  /* 0x000005b000017945 */ /* 0x000fe20003800200 */
[----:B------:R-:W-:Y:S01]  /*186f0*/  I2FP.F32.U32 R7, R7 ;  /* 0x0000000700077245 */ /* 0x000fe20000201000 */
[----:B------:R-:W-:Y:S02]  /*18700*/  HFMA2 R181, -RZ, RZ, 0, 1.1920928955078125e-07 ;  /* 0x00000002ffb57431 */ /* 0x000fe400000001ff */
[----:B------:R-:W-:Y:S02]  /*18710*/  IMAD.U32 R112, R114, 0x10000, RZ ;  /* 0x0001000072707824 */ /* 0x000fe400078e00ff */
        /* <DEDUP_REMOVED lines=12> */
.L_x_16718:
        /* <DEDUP_REMOVED lines=13> */
.L_x_16720:
[----:B------:R-:W-:Y:S05]  /*188b0*/  BSYNC.RECONVERGENT B2 ;  /* 0x0000000000027941 */ /* 0x000fea0003800200 */
.L_x_16719:
        /* <DEDUP_REMOVED lines=61> */
.L_x_16717:
[----:B------:R-:W-:Y:S05]  /*18c90*/  BSYNC.RECONVERGENT B1 ;  /* 0x0000000000017941 */ /* 0x000fea0003800200 */
.L_x_16716:
        /* <DEDUP_REMOVED lines=18> */
.L_x_16723:
        /* <DEDUP_REMOVED lines=13> */
.L_x_16725:
[----:B------:R-:W-:Y:S05]  /*18e90*/  BSYNC.RECONVERGENT B2 ;  /* 0x0000000000027941 */ /* 0x000fea0003800200 */
.L_x_16724:
        /* <DEDUP_REMOVED lines=59> */
[----:B------:R-:W-:Y:S01]  /*19250*/  IMAD.MOV.U32 R7, RZ, RZ, RZ ;  /* 0x000000ffff077224 */ /* 0x000fe200078e00ff */
[----:B------:R-:W-:-:S07]  /*19260*/  MOV R180, R182 ;  /* 0x000000b600b47202 */ /* 0x000fce0000000f00 */
.L_x_16722:
[----:B------:R-:W-:Y:S05]  /*19270*/  BSYNC.RECONVERGENT B1 ;  /* 0x0000000000017941 */ /* 0x000fea0003800200 */
.L_x_16721:
[----:B------:R-:W-:Y:S01]  /*19280*/  LOP3.LUT R3, R3, 0xfffeffff, RZ, 0xc0, !PT ;  /* 0xfffeffff03037812 */ /* 0x000fe200078ec0ff */
[----:B------:R-:W-:Y:S01]  /*19290*/  FMUL.FTZ R113, R113, UR10 ;  /* 0x0000000a71717c20 */ /* 0x000fe20008410000 */
[----:B------:R-:W-:Y:S01]  /*192a0*/  I2FP.F32.U32 R114, R114 ;  /* 0x0000007200727245 */ /* 0x000fe20000201000 */
[----:B------:R-:W-:Y:S01]  /*192b0*/  FMUL.FTZ R112, R112, UR10 ;  /* 0x0000000a70707c20 */ /* 0x000fe20008410000 */
[----:B------:R-:W-:Y:S01]  /*192c0*/  @P1 LOP3.LUT R3, R3, 0x10000, RZ, 0xfc, !PT ;  /* 0x0001000003031812 */ /* 0x000fe200078efcff */
[----:B------:R-:W-:Y:S01]  /*192d0*/  FMUL.FTZ R111, R111, UR10 ;  /* 0x0000000a6f6f7c20 */ /* 0x000fe20008410000 */
[----:B------:R-:W-:Y:S01]  /*192e0*/  FMUL.FTZ R182, R108, UR10 ;  /* 0x0000000a6cb67c20 */ /* 0x000fe20008410000 */
[----:B------:R-:W-:Y:S01]  /*192f0*/  FFMA.FTZ R181, R114, R186, 1.1641532182693481445e-10 ;  /* 0x2f00000072b57423 */ /* 0x000fe200000100ba */
[----:B------:R-:W-:Y:S01]  /*19300*/  LOP3.LUT P1, RZ, R3, 0x10, RZ, 0xc0, !PT ;  /* 0x0000001003ff7812 */ /* 0x000fe2000782c0ff */
[----:B------:R-:W-:Y:S01]  /*19310*/  IMAD.U32 R114, R115, 0x10000, RZ ;  /* 0x0001000073727824 */ /* 0x000fe200078e00ff */
[----:B------:R-:W-:Y:S01]  /*19320*/  LOP3.LUT R3, R3, 0xffff7fff, RZ, 0xc0, !PT ;  /* 0xffff7fff03037812 */ /* 0x000fe200078ec0ff */
[----:B------:R-:W-:Y:S01]  /*19330*/  FMUL.FTZ R115, R110, UR10 ;  /* 0x0000000a6e737c20 */ /* 0x000fe20008410000 */
[----:B------:R-:W-:Y:S01]  /*19340*/  FMUL.FTZ R110, R109, UR10 ;  /* 0x0000000a6d6e7c20 */ /* 0x000fe20008410000 */
[----:B------:R-:W-:Y:S01]  /*19350*/  FMUL.FTZ R109, R9, UR10 ;  /* 0x0000000a096d7c20 */ /* 0x000fe20008410000 */
[----:B------:R-:W-:Y:S01]  /*19360*/  @P0 LOP3.LUT R3, R3, 0x8000, RZ, 0xfc, !PT ;  /* 0x0000800003030812 */ /* 0x000fe200078efcff */
[----:B------:R-:W-:Y:S01]  /*19370*/  FMUL.FTZ R9, R114, UR10 ;  /* 0x0000000a72097c20 */ /* 0x000fe20008410000 */
[----:B------:R-:W-:-:S02]  /*19380*/  FSEL R114, R113, RZ, P4 ;  /* 0x000000ff71727208 */ /* 0x000fc40002000000 */
[----:B------:R-:W-:Y:S02]  /*19390*/  LOP3.LUT P5, RZ, R3, 0x2, RZ, 0xc0, !PT ;  /* 0x0000000203ff7812 */ /* 0x000fe400078ac0ff */
[----:B------:R-:W-:Y:S02]  /*193a0*/  FSEL R108, R109, RZ, P1 ;  /* 0x000000ff6d6c7208 */ /* 0x000fe40000800000 */
[----:B------:R-:W-:Y:S02]  /*193b0*/  LOP3.LUT P1, RZ, R3, 0x10000, RZ, 0xc0, !PT ;  /* 0x0001000003ff7812 */ /* 0x000fe4000782c0ff */
[----:B------:R-:W-:Y:S02]  /*193c0*/  FSEL R113, R112, RZ, P3 ;  /* 0x000000ff70717208 */ /* 0x000fe40001800000 */
[----:B------:R-:W-:Y:S02]  /*193d0*/  FSEL R112, R111, RZ, P2 ;  /* 0x000000ff6f707208 */ /* 0x000fe40001000000 */
[----:B------:R-:W-:-:S02]  /*193e0*/  FSEL R111, R115, RZ, P5 ;  /* 0x000000ff736f7208 */ /* 0x000fc40002800000 */
        /* <DEDUP_REMOVED lines=15> */
[----:B------:R-:W-:-:S13]  /*194e0*/  PLOP3.LUT P5, PT, P5, PT, PT, 0x8, 0x80 ;  /* 0x000000000080781c */ /* 0x000fda0002fae170 */
.L_x_16685:
[----:B------:R-:W0:Y:S01]  /*194f0*/  LDC.64 R182, c[0x0][0x3a8] ;  /* 0x0000ea00ffb67b82 */ /* 0x000e220000000a00 */
[----:B------:R-:W-:Y:S02]  /*19500*/  SEL R9, RZ, 0x1000000, !P5 ;  /* 0x01000000ff097807 */ /* 0x000fe40006800000 */
[----:B------:R-:W-:Y:S02]  /*19510*/  SEL R181, RZ, 0x10000, !P4 ;  /* 0x00010000ffb57807 */ /* 0x000fe40006000000 */
[C---:B------:R-:W-:Y:S02]  /*19520*/  LOP3.LUT P6, RZ, R3.reuse, 0x8, RZ, 0xc0, !PT ;  /* 0x0000000803ff7812 */ /* 0x040fe400078cc0ff */
[C---:B------:R-:W-:Y:S01]  /*19530*/  LOP3.LUT P5, RZ, R3.reuse, 0x4, RZ, 0xc0, !PT ;  /* 0x0000000403ff7812 */ /* 0x040fe200078ac0ff */
[----:B------:R-:W1:Y:S01]  /*19540*/  LDC.64 R184, c[0x0][0x3b0] ;  /* 0x0000ec00ffb87b82 */ /* 0x000e620000000a00 */
[C---:B------:R-:W-:Y:S02]  /*19550*/  LOP3.LUT P4, RZ, R3.reuse, 0x2, RZ, 0xc0, !PT ;  /* 0x0000000203ff7812 */ /* 0x040fe4000788c0ff */
[----:B------:R-:W-:Y:S01]  /*19560*/  LOP3.LUT P1, RZ, R3, 0x10, RZ, 0xc0, !PT ;  /* 0x0000001003ff7812 */ /* 0x000fe2000782c0ff */
[----:B0-----:R-:W-:-:S05]  /*19570*/  IMAD.WIDE.U32 R182, R21, 0x20, R182 ;  /* 0x0000002015b67825 */ /* 0x001fca00078e00b6 */
[----:B------:R-:W-:Y:S01]  /*19580*/  STG.E.128 desc[UR6][R182.64], R108 ;  /* 0x0000006cb6007986 */ /* 0x000fe2000c101d06 */
[----:B-1----:R-:W-:-:S03]  /*19590*/  IMAD.WIDE.U32 R184, R21, 0x8, R184 ;  /* 0x0000000815b87825 */ /* 0x002fc600078e00b8 */
[----:B------:R0:W-:Y:S02]  /*195a0*/  STG.E.128 desc[UR6][R182.64+0x10], R112 ;  /* 0x00001070b6007986 */ /* 0x0001e4000c101d06 */
[----:B0-----:R-:W-:-:S04]  /*195b0*/  SEL R182, RZ, 0x100, !P3 ;  /* 0x00000100ffb67807 */ /* 0x001fc80005800000 */
[----:B------:R-:W-:Y:S02]  /*195c0*/  LOP3.LUT R9, R182, R9, R181, 0xfe, !PT ;  /* 0x00000009b6097212 */ /* 0x000fe400078efeb5 */
[----:B------:R-:W-:Y:S02]  /*195d0*/  SEL R182, RZ, 0x1, !P2 ;  /* 0x00000001ffb67807 */ /* 0x000fe40005000000 */
[----:B------:R-:W-:Y:S02]  /*195e0*/  SEL R181, RZ, 0x10000, !P5 ;  /* 0x00010000ffb57807 */ /* 0x000fe40006800000 */
[----:B------:R-:W-:Y:S02]  /*195f0*/  LOP3.LUT R183, R9, R182, RZ, 0xfc, !PT ;  /* 0x000000b609b77212 */ /* 0x000fe400078efcff */
[----:B------:R-:W-:Y:S02]  /*19600*/  SEL R9, RZ, 0x1000000, !P4 ;  /* 0x01000000ff097807 */ /* 0x000fe40006000000 */
[----:B------:R-:W-:-:S04]  /*19610*/  SEL R182, RZ, 0x100, !P6 ;  /* 0x00000100ffb67807 */ /* 0x000fc80007000000 */
[----:B------:R-:W-:Y:S02]  /*19620*/  LOP3.LUT R9, R182, R9, R181, 0xfe, !PT ;  /* 0x00000009b6097212 */ /* 0x000fe400078efeb5 */
[----:B------:R-:W-:-:S04]  /*19630*/  SEL R181, RZ, 0x1, !P1 ;  /* 0x00000001ffb57807 */ /* 0x000fc80004800000 */
[----:B------:R-:W-:-:S05]  /*19640*/  LOP3.LUT R182, R9, R181, RZ, 0xfc, !PT ;  /* 0x000000b509b67212 */ /* 0x000fca00078efcff */
[----:B------:R0:W-:Y:S01]  /*19650*/  STG.E.64 desc[UR6][R184.64], R182 ;  /* 0x000000b6b8007986 */ /* 0x0001e2000c101b06 */
[----:B------:R-:W-:Y:S05]  /*19660*/  @!P0 BRA `(.L_x_16726) ;  /* 0x0000000000508947 */ /* 0x000fea0003800000 */
[----:B------:R-:W-:Y:S02]  /*19670*/  SHF.L.U32 R9, R19, 0x10, RZ ;  /* 0x0000001013097819 */ /* 0x000fe400000006ff */
[----:B------:R-:W-:Y:S02]  /*19680*/  LOP3.LUT R181, R20, 0xffff, RZ, 0xc0, !PT ;  /* 0x0000ffff14b57812 */ /* 0x000fe400078ec0ff */
[----:B------:R-:W-:Y:S02]  /*19690*/  LOP3.LUT R9, R9, 0xff0000, RZ, 0xc0, !PT ;  /* 0x00ff000009097812 */ /* 0x000fe400078ec0ff */
[----:B0-----:R-:W-:Y:S02]  /*196a0*/  LOP3.LUT R182, R16, 0xff, RZ, 0xc0, !PT ;  /* 0x000000ff10b67812 */ /* 0x001fe400078ec0ff */
        /* <DEDUP_REMOVED lines=16> */
.L_x_16726:
[----:B------:R-:W-:Y:S02]  /*197b0*/  IMAD.MOV.U32 R9, RZ, RZ, R180 ;  /* 0x000000ffff097224 */ /* 0x000fe400078e00b4 */
[----:B------:R-:W-:-:S07]  /*197c0*/  VIADD R21, R21, 0x20 ;  /* 0x0000002015157836 */ /* 0x000fce0000000000 */
.L_x_16603:
[----:B------:R-:W-:Y:S05]  /*197d0*/  BSYNC.RECONVERGENT B0 ;  /* 0x0000000000007941 */ /* 0x000fea0003800200 */
.L_x_16602:
        /* <DEDUP_REMOVED lines=22> */
[----:B------:R-:W-:Y:S02]  /*19940*/  HFMA2 R14, -RZ, RZ, 0, 1.1920928955078125e-07 ;  /* 0x00000002ff0e7431 */ /* 0x000fe400000001ff */
[----:B------:R-:W-:Y:S02]  /*19950*/  IMAD.MOV.U32 R13, RZ, RZ, R10 ;  /* 0x000000ffff0d7224 */ /* 0x000fe400078e000a */
[----:B01----:R-:W-:-:S07]  /*19960*/  IMAD.MOV.U32 R180, RZ, RZ, R9 ;  /* 0x000000ffffb47224 */ /* 0x003fce00078e0009 */
        /* <DEDUP_REMOVED lines=11> */
.L_x_16732:
        /* <DEDUP_REMOVED lines=13> */
.L_x_16734:
[----:B------:R-:W-:Y:S05]  /*19af0*/  BSYNC.RECONVERGENT B2 ;  /* 0x0000000000027941 */ /* 0x000fea0003800200 */
.L_x_16733:
[----:B------:R-:W-:Y:S01]  /*19b00*/  LOP3.LUT R5, R11, R7, R23, 0x96, !PT ;  /* 0x000000070b057212 */ /* 0x000fe200078e9617 */
[----:B------:R-:W-:Y:S01]  /*19b10*/  IMAD.WIDE.U32 R14, R4, -0x326172a9, RZ ;  /* 0xcd9e8d57040e7825 */ /* 0x000fe200078e00ff */
[----:B------:R-:W-:-:S03]  /*19b20*/  MOV R13, R9 ;  /* 0x00000009000d7202 */ /* 0x000fc60000000f00 */
        /* <DEDUP_REMOVED lines=56> */
[----:B------:R-:W-:Y:S02]  /*19eb0*/  IMAD.MOV.U32 R10, RZ, RZ, R16 ;  /* 0x000000ffff0a7224 */ /* 0x000fe400078e0010 */
[----:B------:R-:W-:-:S07]  /*19ec0*/  IMAD.MOV.U32 R14, RZ, RZ, RZ ;  /* 0x000000ffff0e7224 */ /* 0x000fce00078e00ff */
.L_x_16731:
[----:B------:R-:W-:Y:S05]  /*19ed0*/  BSYNC.RECONVERGENT B1 ;  /* 0x0000000000017941 */ /* 0x000fea0003800200 */
.L_x_16730:
[----:B------:R-:W0:Y:S01]  /*19ee0*/  LDC R181, c[0x0][0x404] ;  /* 0x00010100ffb57b82 */ /* 0x000e220000000800 */
[----:B------:R-:W-:Y:S01]  /*19ef0*/  I2FP.F32.U32 R7, R13 ;  /* 0x0000000d00077245 */ /* 0x000fe20000201000 */
[----:B------:R-:W-:Y:S01]  /*19f00*/  IMAD.MOV.U32 R186, RZ, RZ, 0x2f800000 ;  /* 0x2f800000ffba7424 */ /* 0x000fe200078e00ff */
[----:B------:R-:W-:Y:S01]  /*19f10*/  ISETP.NE.AND P2, PT, R14, 0x1, PT ;  /* 0x000000010e00780c */ /* 0x000fe20003f45270 */
[----:B------:R-:W-:Y:S01]  /*19f20*/  BSSY.RECONVERGENT B1, `(.L_x_16735) ;  /* 0x000005f000017945 */ /* 0x000fe20003800200 */
[----:B-----5:R-:W-:Y:S01]  /*19f30*/  SHF.L.U32 R13, R120, 0x10, RZ ;  /* 0x00000010780d7819 */ /* 0x020fe200000006ff */
[----:B------:R-:W-:Y:S01]  /*19f40*/  FFMA.FTZ R7, R7, R186, 1.1641532182693481445e-10 ;  /* 0x2f00000007077423 */ /* 0x000fe200000100ba */
[----:B------:R-:W-:Y:S01]  /*19f50*/  LOP3.LUT R3, R3, 0xffffffef, RZ, 0xc0, !PT ;  /* 0xffffffef03037812 */ /* 0x000fe200078ec0ff */
[----:B------:R-:W1:Y:S01]  /*19f60*/  LDC R9, c[0x0][0x408] ;  /* 0x00010200ff097b82 */ /* 0x000e620000000800 */
[----:B------:R-:W-:Y:S02]  /*19f70*/  IMAD.MOV.U32 R16, RZ, RZ, 0x2 ;  /* 0x00000002ff107424 */ /* 0x000fe400078e00ff */
[----:B------:R-:W-:Y:S01]  /*19f80*/  IMAD.MOV.U32 R15, RZ, RZ, R10 ;  /* 0x000000ffff0f7224 */ /* 0x000fe200078e000a */
[----:B0-----:R-:W-:-:S02]  /*19f90*/  FSETP.LE.FTZ.AND P4, PT, R7, R181, PT ;  /* 0x000000b50700720b */ /* 0x001fc40003f93000 */
[----:B------:R-:W-:Y:S01]  /*19fa0*/  PRMT R7, R120, 0x7632, R7 ;  /* 0x0000763278077816 */ /* 0x000fe20000000007 */
[----:B-1----:R-:W-:-:S10]  /*19fb0*/  FMUL.FTZ R13, R13, R9 ;  /* 0x000000090d0d7220 */ /* 0x002fd40000410000 */
        /* <DEDUP_REMOVED lines=10> */
.L_x_16737:
        /* <DEDUP_REMOVED lines=13> */
.L_x_16739:
[----:B------:R-:W-:Y:S05]  /*1a130*/  BSYNC.RECONVERGENT B2 ;  /* 0x0000000000027941 */ /* 0x000fea0003800200 */
.L_x_16738:
        /* <DEDUP_REMOVED lines=61> */
.L_x_16736:
[----:B------:R-:W-:Y:S05]  /*1a510*/  BSYNC.RECONVERGENT B1 ;  /* 0x0000000000017941 */ /* 0x000fea0003800200 */
.L_x_16735:
[----:B------:R-:W-:Y:S01]  /*1a520*/  I2FP.F32.U32 R14, R15 ;  /* 0x0000000f000e7245 */ /* 0x000fe20000201000 */
[----:B------:R-:W-:Y:S01]  /*1a530*/  BSSY.RECONVERGENT B1, `(.L_x_16740) ;  /* 0x0000061000017945 */ /* 0x000fe20003800200 */
[----:B------:R-:W-:Y:S01]  /*1a540*/  FSEL R13, R13, RZ, P4 ;  /* 0x000000ff0d0d7208 */ /* 0x000fe20002000000 */
[----:B------:R-:W-:Y:S02]  /*1a550*/  IMAD.MOV.U32 R15, RZ, RZ, R10 ;  /* 0x000000ffff0f7224 */ /* 0x000fe400078e000a */
[----:B------:R-:W-:-:S05]  /*1a560*/  FFMA.FTZ R14, R14, R186, 1.1641532182693481445e-10 ;  /* 0x2f0000000e0e7423 */ /* 0x000fca00000100ba */
[----:B------:R-:W-:Y:S02]  /*1a570*/  FSETP.GTU.FTZ.AND P2, PT, R14, R181, PT ;  /* 0x000000b50e00720b */ /* 0x000fe40003f5c000 */
[----:B------:R-:W-:-:S05]  /*1a580*/  SHF.L.U32 R14, R88, 0x10, RZ ;  /* 0x00000010580e7819 */ /* 0x000fca00000006ff */
[----:B------:R-:W-:-:S05]  /*1a590*/  FMUL.FTZ R14, R14, R9 ;  /* 0x000000090e0e7220 */ /* 0x000fca0000410000 */
[----:B------:R-:W-:-:S05]  /*1a5a0*/  FSEL R14, R14, RZ, !P2 ;  /* 0x000000ff0e0e7208 */ /* 0x000fca0005000000 */
[----:B--2---:R-:W-:Y:S01]  /*1a5b0*/  FADD.FTZ R116, R14, R13 ;  /* 0x0000000d0e747221 */ /* 0x004fe20000010000 */
[----:B------:R-:W-:Y:S01]  /*1a5c0*/  SEL R13, RZ, 0x1, P2 ;  /* 0x00000001ff0d7807 */ /* 0x000fe20001000000 */
[----:B------:R-:W-:Y:S01]  /*1a5d0*/  IMAD.MOV.U32 R14, RZ, RZ, 0x2 ;  /* 0x00000002ff0e7424 */ /* 0x000fe200078e00ff */
[----:B------:R-:W-:Y:S01]  /*1a5e0*/  ISETP.NE.AND P2, PT, R16, 0x1, PT ;  /* 0x000000011000780c */ /* 0x000fe20003f45270 */
[----:B------:R-:W-:-:S12]  /*1a5f0*/  @P1 FADD.FTZ R116, R92, R116 ;  /* 0x000000745c741221 */ /* 0x000fd80000010000 */
        /* <DEDUP_REMOVED lines=9> */
.L_x_16742:
        /* <DEDUP_REMOVED lines=13> */
.L_x_16744:
[----:B------:R-:W-:Y:S05]  /*1a760*/  BSYNC.RECONVERGENT B2 ;  /* 0x0000000000027941 */ /* 0x000fea0003800200 */
.L_x_16743:
        /* <DEDUP_REMOVED lines=61> */
.L_x_16741:
[----:B------:R-:W-:Y:S05]  /*1ab40*/  BSYNC.RECONVERGENT B1 ;  /* 0x0000000000017941 */ /* 0x000fea0003800200 */
.L_x_16740:
        /* <DEDUP_REMOVED lines=8> */
[----:B------:R-:W-:Y:S01]  /*1abd0*/  FSETP.LE.FTZ.AND P4, PT, R15, R181, PT ;  /* 0x000000b50f00720b */ /* 0x000fe20003f93000 */
[----:B------:R-:W-:-:S12]  /*1abe0*/  IMAD.MOV.U32 R15, RZ, RZ, 0x2 ;  /* 0x00000002ff0f7424 */ /* 0x000fd800078e00ff */
        /* <DEDUP_REMOVED lines=10> */
.L_x_16747:
        /* <DEDUP_REMOVED lines=13> */
.L_x_16749:
[----:B------:R-:W-:Y:S05]  /*1ad60*/  BSYNC.RECONVERGENT B2 ;  /* 0x0000000000027941 */ /* 0x000fea0003800200 */
.L_x_16748:
        /* <DEDUP_REMOVED lines=61> */
.L_x_16746:
[----:B------:R-:W-:Y:S05]  /*1b140*/  BSYNC.RECONVERGENT B1 ;  /* 0x0000000000017941 */ /* 0x000fea0003800200 */
.L_x_16745:
        /* <DEDUP_REMOVED lines=12> */
[----:B------:R-:W-:Y:S02]  /*1b210*/  IMAD.MOV.U32 R16, RZ, RZ, 0x2 ;  /* 0x00000002ff107424 */ /* 0x000fe400078e00ff */
[----:B------:R-:W-:Y:S02]  /*1b220*/  IMAD.MOV.U32 R7, RZ, RZ, R10 ;  /* 0x000000ffff077224 */ /* 0x000fe400078e000a */
[----:B------:R-:W-:-:S05]  /*1b230*/  @P1 FADD.FTZ R117, R93, R117 ;  /* 0x000000755d751221 */ /* 0x000fca0000010000 */
        /* <DEDUP_REMOVED lines=9> */
.L_x_16752:
        /* <DEDUP_REMOVED lines=13> */
.L_x_16754:
[----:B------:R-:W-:Y:S05]  /*1b3a0*/  BSYNC.RECONVERGENT B2 ;  /* 0x0000000000027941 */ /* 0x000fea0003800200 */
.L_x_16753:
        /* <DEDUP_REMOVED lines=61> */
.L_x_16751:
[----:B------:R-:W-:Y:S05]  /*1b780*/  BSYNC.RECONVERGENT B1 ;  /* 0x0000000000017941 */ /* 0x000fea0003800200 */
.L_x_16750:
        /* <DEDUP_REMOVED lines=9> */
[----:B------:R-:W-:Y:S01]  /*1b820*/  FSETP.LE.FTZ.AND P4, PT, R17, R181, PT ;  /* 0x000000b51100720b */ /* 0x000fe20003f93000 */
[----:B------:R-:W-:-:S12]  /*1b830*/  IMAD.MOV.U32 R17, RZ, RZ, R10 ;  /* 0x000000ffff117224 */ /* 0x000fd800078e000a */
        /* <DEDUP_REMOVED lines=10> */
.L_x_16757:
        /* <DEDUP_REMOVED lines=13> */
.L_x_16759:
[----:B------:R-:W-:Y:S05]  /*1b9b0*/  BSYNC.RECONVERGENT B2 ;  /* 0x0000000000027941 */ /* 0x000fea0003800200 */
.L_x_16758:
        /* <DEDUP_REMOVED lines=61> */
.L_x_16756:
[----:B------:R-:W-:Y:S05]  /*1bd90*/  BSYNC.RECONVERGENT B1 ;  /* 0x0000000000017941 */ /* 0x000fea0003800200 */
.L_x_16755:
        /* <DEDUP_REMOVED lines=24> */
.L_x_16762:
        /* <DEDUP_REMOVED lines=13> */
.L_x_16764:
[----:B------:R-:W-:Y:S05]  /*1bff0*/  BSYNC.RECONVERGENT B2 ;  /* 0x0000000000027941 */ /* 0x000fea0003800200 */
.L_x_16763:
        /* <DEDUP_REMOVED lines=61> */
.L_x_16761:
[----:B------:R-:W-:Y:S05]  /*1c3d0*/  BSYNC.RECONVERGENT B1 ;  /* 0x0000000000017941 */ /* 0x000fea0003800200 */
.L_x_16760:
        /* <DEDUP_REMOVED lines=20> */
.L_x_16767:
        /* <DEDUP_REMOVED lines=13> */
.L_x_16769:
[----:B------:R-:W-:Y:S05]  /*1c5f0*/  BSYNC.RECONVERGENT B2 ;  /* 0x0000000000027941 */ /* 0x000fea0003800200 */
.L_x_16768:
        /* <DEDUP_REMOVED lines=61> */
.L_x_16766:
[----:B------:R-:W-:Y:S05]  /*1c9d0*/  BSYNC.RECONVERGENT B1 ;  /* 0x0000000000017941 */ /* 0x000fea0003800200 */
.L_x_16765:
        /* <DEDUP_REMOVED lines=24> */
.L_x_16772:
        /* <DEDUP_REMOVED lines=13> */
.L_x_16774:
[----:B------:R-:W-:Y:S05]  /*1cc30*/  BSYNC.RECONVERGENT B2 ;  /* 0x0000000000027941 */ /* 0x000fea0003800200 */
.L_x_16773:
        /* <DEDUP_REMOVED lines=61> */
.L_x_16771:
[----:B------:R-:W-:Y:S05]  /*1d010*/  BSYNC.RECONVERGENT B1 ;  /* 0x0000000000017941 */ /* 0x000fea0003800200 */
.L_x_16770:
[----:B------:R-:W-:Y:S01]  /*1d020*/  ISETP.NE.AND P3, PT, R18, 0x1, PT ;  /* 0x000000011200780c */ /* 0x000fe20003f65270 */
[----:B------:R-:W-:Y:S01]  /*1d030*/  BSSY.RECONVERGENT B1, `(.L_x_16775) ;  /* 0x000005d000017945 */ /* 0x000fe20003800200 */
[----:B------:R-:W-:Y:S01]  /*1d040*/  I2FP.F32.U32 R7, R7 ;  /* 0x0000000700077245 */ /* 0x000fe20000201000 */
[----:B------:R-:W-:Y:S01]  /*1d050*/  IMAD.MOV.U32 R19, RZ, RZ, 0x2 ;  /* 0x00000002ff137424 */ /* 0x000fe200078e00ff */
[----:B------:R-:W-:-:S03]  /*1d060*/  PRMT R20, R122, 0x7632, R20 ;  /* 0x000076327a147816 */ /* 0x000fc60000000014 */
[----:B------:R-:W-:Y:S01]  /*1d070*/  FFMA.FTZ R17, R7, R186, 1.1641532182693481445e-10 ;  /* 0x2f00000007117423 */ /* 0x000fe200000100ba */
[----:B------:R-:W-:-:S04]  /*1d080*/  SHF.L.U32 R7, R122, 0x10, RZ ;  /* 0x000000107a077819 */ /* 0x000fc800000006ff */
[----:B------:R-:W-:Y:S01]  /*1d090*/  FSETP.LE.FTZ.AND P2, PT, R17, R181, PT ;  /* 0x000000b51100720b */ /* 0x000fe20003f53000 */
[----:B------:R-:W-:Y:S01]  /*1d0a0*/  FMUL.FTZ R7, R7, R9 ;  /* 0x0000000907077220 */ /* 0x000fe20000410000 */
[----:B------:R-:W-:Y:S01]  /*1d0b0*/  IMAD.MOV.U32 R17, RZ, RZ, R10 ;  /* 0x000000ffff117224 */ /* 0x000fe200078e000a */
        /* <DEDUP_REMOVED lines=9> */
.L_x_16777:
        /* <DEDUP_REMOVED lines=13> */
.L_x_16779:
[----:B------:R-:W-:Y:S05]  /*1d220*/  BSYNC.RECONVERGENT B2 ;  /* 0x0000000000027941 */ /* 0x000fea0003800200 */
.L_x_16778:
        /* <DEDUP_REMOVED lines=61> */
.L_x_16776:
[----:B------:R-:W-:Y:S05]  /*1d600*/  BSYNC.RECONVERGENT B1 ;  /* 0x0000000000017941 */ /* 0x000fea0003800200 */
.L_x_16775:
        /* <DEDUP_REMOVED lines=10> */
[----:B------:R-:W-:Y:S01]  /*1d6b0*/  FADD.FTZ R120, R18, R7 ;  /* 0x0000000712787221 */ /* 0x000fe20000010000 */
[----:B------:R-:W-:Y:S02]  /*1d6c0*/  IMAD.MOV.U32 R18, RZ, RZ, 0x2 ;  /* 0x00000002ff127424 */ /* 0x000fe400078e00ff */
[----:B------:R-:W-:Y:S02]  /*1d6d0*/  IMAD.MOV.U32 R7, RZ, RZ, R10 ;  /* 0x000000ffff077224 */ /* 0x000fe400078e000a */
[----:B------:R-:W-:-:S07]  /*1d6e0*/  @P1 FADD.FTZ R120, R96, R120 ;  /* 0x0000007860781221 */ /* 0x000fce0000010000 */
        /* <DEDUP_REMOVED lines=9> */
.L_x_16782:
        /* <DEDUP_REMOVED lines=13> */
.L_x_16784:
[----:B------:R-:W-:Y:S05]  /*1d850*/  BSYNC.RECONVERGENT B2 ;  /* 0x0000000000027941 */ /* 0x000fea0003800200 */
.L_x_16783:
        /* <DEDUP_REMOVED lines=61> */
.L_x_16781:
[----:B------:R-:W-:Y:S05]  /*1dc30*/  BSYNC.RECONVERGENT B1 ;  /* 0x0000000000017941 */ /* 0x000fea0003800200 */
.L_x_16780:
[----:B------:R-:W-:Y:S01]  /*1dc40*/  ISETP.NE.AND P4, PT, R18, 0x1, PT ;  /* 0x000000011200780c */ /* 0x000fe20003f85270 */
[----:B------:R-:W-:Y:S01]  /*1dc50*/  BSSY.RECONVERGENT B1, `(.L_x_16785) ;  /* 0x000005c000017945 */ /* 0x000fe20003800200 */
[----:B------:R-:W-:Y:S02]  /*1dc60*/  I2FP.F32.U32 R7, R7 ;  /* 0x0000000700077245 */ /* 0x000fe40000201000 */
[----:B------:R-:W-:-:S03]  /*1dc70*/  SHF.L.U32 R19, R20, 0x10, RZ ;  /* 0x0000001014137819 */ /* 0x000fc600000006ff */
[----:B------:R-:W-:Y:S02]  /*1dc80*/  FFMA.FTZ R7, R7, R186, 1.1641532182693481445e-10 ;  /* 0x2f00000007077423 */ /* 0x000fe400000100ba */
[----:B------:R-:W-:Y:S01]  /*1dc90*/  FMUL.FTZ R20, R19, R9 ;  /* 0x0000000913147220 */ /* 0x000fe20000410000 */
[----:B------:R-:W-:Y:S02]  /*1dca0*/  IMAD.MOV.U32 R19, RZ, RZ, 0x2 ;  /* 0x00000002ff137424 */ /* 0x000fe400078e00ff */
        /* <DEDUP_REMOVED lines=11> */
.L_x_16787:
        /* <DEDUP_REMOVED lines=13> */
.L_x_16789:
[----:B------:R-:W-:Y:S05]  /*1de30*/  BSYNC.RECONVERGENT B2 ;  /* 0x0000000000027941 */ /* 0x000fea0003800200 */
.L_x_16788:
        /* <DEDUP_REMOVED lines=61> */
.L_x_16786:
[----:B------:R-:W-:Y:S05]  /*1e210*/  BSYNC.RECONVERGENT B1 ;  /* 0x0000000000017941 */ /* 0x000fea0003800200 */
.L_x_16785:
        /* <DEDUP_REMOVED lines=14> */
[----:B------:R-:W-:Y:S02]  /*1e300*/  IMAD.MOV.U32 R7, RZ, RZ, R10 ;  /* 0x000000ffff077224 */ /* 0x000fe400078e000a */
[----:B------:R-:W-:-:S06]  /*1e310*/  @P1 FADD.FTZ R121, R97, R121 ;  /* 0x0000007961791221 */ /* 0x000fcc0000010000 */
        /* <DEDUP_REMOVED lines=9> */
.L_x_16792:
        /* <DEDUP_REMOVED lines=13> */
.L_x_16794:
[----:B------:R-:W-:Y:S05]  /*1e480*/  BSYNC.RECONVERGENT B2 ;  /* 0x0000000000027941 */ /* 0x000fea0003800200 */
.L_x_16793:
        /* <DEDUP_REMOVED lines=61> */
.L_x_16791:
[----:B------:R-:W-:Y:S05]  /*1e860*/  BSYNC.RECONVERGENT B1 ;  /* 0x0000000000017941 */ /* 0x000fea0003800200 */
.L_x_16790:
[----:B------:R-:W-:Y:S01]  /*1e870*/  ISETP.NE.AND P5, PT, R122, 0x1, PT ;  /* 0x000000017a00780c */ /* 0x000fe20003fa5270 */
[----:B------:R-:W-:Y:S01]  /*1e880*/  BSSY.RECONVERGENT B1, `(.L_x_16795) ;  /* 0x000005d000017945 */ /* 0x000fe20003800200 */
[----:B------:R-:W-:Y:S02]  /*1e890*/  I2FP.F32.U32 R7, R7 ;  /* 0x0000000700077245 */ /* 0x000fe40000201000 */
[C---:B------:R-:W-:Y:S02]  /*1e8a0*/  SHF.L.U32 R19, R123.reuse, 0x10, RZ ;  /* 0x000000107b137819 */ /* 0x040fe400000006ff */
[----:B------:R-:W-:Y:S01]  /*1e8b0*/  PRMT R20, R123, 0x7632, R20 ;  /* 0x000076327b147816 */ /* 0x000fe20000000014 */
[----:B------:R-:W-:Y:S01]  /*1e8c0*/  FFMA.FTZ R7, R7, R186, 1.1641532182693481445e-10 ;  /* 0x2f00000007077423 */ /* 0x000fe200000100ba */
[----:B------:R-:W-:Y:S02]  /*1e8d0*/  IMAD.MOV.U32 R123, RZ, RZ, 0x2 ;  /* 0x00000002ff7b7424 */ /* 0x000fe400078e00ff */
[----:B------:R-:W-:-:S02]  /*1e8e0*/  FMUL.FTZ R19, R19, R9 ;  /* 0x0000000913137220 */ /* 0x000fc40000410000 */
        /* <DEDUP_REMOVED lines=11> */
.L_x_16797:
        /* <DEDUP_REMOVED lines=13> */
.L_x_16799:
[----:B------:R-:W-:Y:S05]  /*1ea70*/  BSYNC.RECONVERGENT B2 ;  /* 0x0000000000027941 */ /* 0x000fea0003800200 */
.L_x_16798:
        /* <DEDUP_REMOVED lines=61> */
.L_x_16796:
[----:B------:R-:W-:Y:S05]  /*1ee50*/  BSYNC.RECONVERGENT B1 ;  /* 0x0000000000017941 */ /* 0x000fea0003800200 */
.L_x_16795:
        /* <DEDUP_REMOVED lines=24> */
.L_x_16802:
        /* <DEDUP_REMOVED lines=13> */
.L_x_16804:
[----:B------:R-:W-:Y:S05]  /*1f0b0*/  BSYNC.RECONVERGENT B2 ;  /* 0x0000000000027941 */ /* 0x000fea0003800200 */
.L_x_16803:
        /* <DEDUP_REMOVED lines=61> */
.L_x_16801:
[----:B------:R-:W-:Y:S05]  /*1f490*/  BSYNC.RECONVERGENT B1 ;  /* 0x0000000000017941 */ /* 0x000fea0003800200 */
.L_x_16800:
        /* <DEDUP_REMOVED lines=18> */
.L_x_16807:
        /* <DEDUP_REMOVED lines=16> */
.L_x_16809:
[----:B------:R-:W-:Y:S05]  /*1f6c0*/  BSYNC.RECONVERGENT B2 ;  /* 0x0000000000027941 */ /* 0x000fea0003800200 */
.L_x_16808:
        /* <DEDUP_REMOVED lines=59> */
[----:B------:R-:W-:Y:S02]  /*1fa80*/  IMAD.MOV.U32 R180, RZ, RZ, R182 ;  /* 0x000000ffffb47224 */ /* 0x000fe400078e00b6 */
[----:B------:R-:W-:-:S07]  /*1fa90*/  IMAD.MOV.U32 R7, RZ, RZ, RZ ;  /* 0x000000ffff077224 */ /* 0x000fce00078e00ff */
.L_x_16806:
[----:B------:R-:W-:Y:S05]  /*1faa0*/  BSYNC.RECONVERGENT B1 ;  /* 0x0000000000017941 */ /* 0x000fea0003800200 */
.L_x_16805:
[----:B------:R-:W-:Y:S02]  /*1fab0*/  I2FP.F32.U32 R123, R123 ;  /* 0x0000007b007b7245 */ /* 0x000fe40000201000 */
[----:B------:R-:W-:Y:S02]  /*1fac0*/  PRMT R182, R91, 0x7632, R182 ;  /* 0x000076325bb67816 */ /* 0x000fe400000000b6 */
[----:B------:R-:W-:Y:S01]  /*1fad0*/  FSEL R20, R20, RZ, P5 ;  /* 0x000000ff14147208 */ /* 0x000fe20002800000 */
[----:B------:R-:W-:Y:S01]  /*1fae0*/  FFMA.FTZ R123, R123, R186, 1.1641532182693481445e-10 ;  /* 0x2f0000007b7b7423 */ /* 0x000fe200000100ba */
[----:B------:R-:W-:-:S04]  /*1faf0*/  SHF.L.U32 R182, R182, 0x10, RZ ;  /* 0x00000010b6b67819 */ /* 0x000fc800000006ff */
        /* <DEDUP_REMOVED lines=8> */
.L_x_16729:
[----:B------:R-:W-:Y:S01]  /*1fb80*/  ISETP.NE.AND P2, PT, R7, 0x1, PT ;  /* 0x000000010700780c */ /* 0x000fe20003f45270 */
[----:B------:R-:W-:Y:S01]  /*1fb90*/  BSSY.RECONVERGENT B1, `(.L_x_16811) ;  /* 0x000005a000017945 */ /* 0x000fe20003800200 */
[----:B--2---:R-:W-:Y:S01]  /*1fba0*/  IMAD.MOV.U32 R116, RZ, RZ, 0x2 ;  /* 0x00000002ff747424 */ /* 0x004fe200078e00ff */
        /* <DEDUP_REMOVED lines=13> */
.L_x_16813:
        /* <DEDUP_REMOVED lines=13> */
.L_x_16815:
[----:B------:R-:W-:Y:S05]  /*1fd50*/  BSYNC.RECONVERGENT B2 ;  /* 0x0000000000027941 */ /* 0x000fea0003800200 */
.L_x_16814:
        /* <DEDUP_REMOVED lines=58> */
[----:B------:R-:W-:Y:S01]  /*20100*/  IMAD.MOV.U32 R117, RZ, RZ, R9 ;  /* 0x000000ffff757224 */ /* 0x000fe200078e0009 */
[----:B------:R-:W-:Y:S01]  /*20110*/  MOV R180, R116 ;  /* 0x0000007400b47202 */ /* 0x000fe20000000f00 */
[----:B------:R-:W-:-:S07]  /*20120*/  IMAD.MOV.U32 R116, RZ, RZ, RZ ;  /* 0x000000ffff747224 */ /* 0x000fce00078e00ff */
.L_x_16812:
[----:B------:R-:W-:Y:S05]  /*20130*/  BSYNC.RECONVERGENT B1 ;  /* 0x0000000000017941 */ /* 0x000fea0003800200 */
.L_x_16811:
[----:B------:R-:W0:Y:S01]  /*20140*/  LDC R187, c[0x0][0x404] ;  /* 0x00010100ffbb7b82 */ /* 0x000e220000000800 */
[----:B------:R-:W-:Y:S01]  /*20150*/  I2FP.F32.U32 R7, R117 ;  /* 0x0000007500077245 */ /* 0x000fe20000201000 */
[----:B------:R-:W-:Y:S01]  /*20160*/  HFMA2 R186, -RZ, RZ, 0.1171875, 0 ;  /* 0x2f800000ffba7431 */ /* 0x000fe200000001ff */
[----:B------:R-:W-:Y:S01]  /*20170*/  ISETP.NE.AND P2, PT, R116, 0x1, PT ;  /* 0x000000017400780c */ /* 0x000fe20003f45270 */
[----:B------:R-:W-:Y:S01]  /*20180*/  BSSY.RECONVERGENT B1, `(.L_x_16816) ;  /* 0x000005d000017945 */ /* 0x000fe20003800200 */
[----:B------:R-:W-:Y:S01]  /*20190*/  LOP3.LUT R3, R3, 0xffffffef, RZ, 0xc0, !PT ;  /* 0xffffffef03037812 */ /* 0x000fe200078ec0ff */
[----:B-----5:R-:W-:Y:S02]  /*201a0*/  IMAD.U32 R9, R120, 0x10000, RZ ;  /* 0x0001000078097824 */ /* 0x020fe400078e00ff */
[----:B------:R-:W-:Y:S01]  /*201b0*/  FFMA.FTZ R7, R7, R186, 1.1641532182693481445e-10 ;  /* 0x2f00000007077423 */ /* 0x000fe200000100ba */
[----:B------:R-:W-:Y:S01]  /*201c0*/  IMAD.MOV.U32 R117, RZ, RZ, 0x2 ;  /* 0x00000002ff757424 */ /* 0x000fe200078e00ff */
[----:B------:R-:W-:-:S03]  /*201d0*/  MOV R118, R10 ;  /* 0x0000000a00767202 */ /* 0x000fc60000000f00 */
[----:B0-----:R-:W-:Y:S02]  /*201e0*/  FSETP.LE.FTZ.AND P3, PT, R7, R187, PT ;  /* 0x000000bb0700720b */ /* 0x001fe40003f73000 */
        /* <DEDUP_REMOVED lines=11> */
.L_x_16818:
        /* <DEDUP_REMOVED lines=13> */
.L_x_16820:
[----:B------:R-:W-:Y:S05]  /*20370*/  BSYNC.RECONVERGENT B2 ;  /* 0x0000000000027941 */ /* 0x000fea0003800200 */
.L_x_16819:
        /* <DEDUP_REMOVED lines=61> */
.L_x_16817:
[----:B------:R-:W-:Y:S05]  /*20750*/  BSYNC.RECONVERGENT B1 ;  /* 0x0000000000017941 */ /* 0x000fea0003800200 */
.L_x_16816:
[----:B------:R-:W-:Y:S01]  /*20760*/  I2FP.F32.U32 R116, R118 ;  /* 0x0000007600747245 */ /* 0x000fe20000201000 */
[----:B------:R-:W-:Y:S01]  /*20770*/  BSSY.RECONVERGENT B1, `(.L_x_16821) ;  /* 0x000005d000017945 */ /* 0x000fe20003800200 */
[----:B------:R-:W-:Y:S01]  /*20780*/  LOP3.LUT R3, R3, 0xfffffff7, RZ, 0xc0, !PT ;  /* 0xfffffff703037812 */ /* 0x000fe200078ec0ff */
[----:B------:R-:W-:Y:S02]  /*20790*/  IMAD.MOV.U32 R118, RZ, RZ, 0x2 ;  /* 0x00000002ff767424 */ /* 0x000fe400078e00ff */
[----:B------:R-:W-:-:S05]  /*207a0*/  FFMA.FTZ R116, R116, R186, 1.1641532182693481445e-10 ;  /* 0x2f00000074747423 */ /* 0x000fca00000100ba */
[----:B------:R-:W-:Y:S01]  /*207b0*/  FSETP.LE.FTZ.AND P2, PT, R116, R187, PT ;  /* 0x000000bb7400720b */ /* 0x000fe20003f53000 */
[----:B------:R-:W-:Y:S01]  /*207c0*/  IMAD.U32 R116, R7, 0x10000, RZ ;  /* 0x0001000007747824 */ /* 0x000fe200078e00ff */
        /* <DEDUP_REMOVED lines=12> */
.L_x_16823:
        /* <DEDUP_REMOVED lines=13> */
.L_x_16825:
[----:B------:R-:W-:Y:S05]  /*20960*/  BSYNC.RECONVERGENT B2 ;  /* 0x0000000000027941 */ /* 0x000fea0003800200 */
.L_x_16824:
        /* <DEDUP_REMOVED lines=61> */
.L_x_16822:
[----:B------:R-:W-:Y:S05]  /*20d40*/  BSYNC.RECONVERGENT B1 ;  /* 0x0000000000017941 */ /* 0x000fea0003800200 */
.L_x_16821:
[----:B------:R-:W-:Y:S01]  /*20d50*/  I2FP.F32.U32 R7, R7 ;  /* 0x0000000700077245 */ /* 0x000fe20000201000 */
[----:B------:R-:W-:Y:S01]  /*20d60*/  BSSY.RECONVERGENT B1, `(.L_x_16826) ;  /* 0x000005e000017945 */ /* 0x000fe20003800200 */
[----:B------:R-:W-:Y:S01]  /*20d70*/  LOP3.LUT R3, R3, 0xfffffffb, RZ, 0xc0, !PT ;  /* 0xfffffffb03037812 */ /* 0x000fe200078ec0ff */
[C---:B------:R-:W-:Y:S01]  /*20d80*/  IMAD.U32 R117, R121.reuse, 0x10000, RZ ;  /* 0x0001000079757824 */ /* 0x040fe200078e00ff */
[----:B------:R-:W-:Y:S01]  /*20d90*/  PRMT R181, R121, 0x7632, R181 ;  /* 0x0000763279b57816 */ /* 0x000fe200000000b5 */
[----:B------:R-:W-:Y:S01]  /*20da0*/  FFMA.FTZ R7, R7, R186, 1.1641532182693481445e-10 ;  /* 0x2f00000007077423 */ /* 0x000fe200000100ba */
[----:B------:R-:W-:-:S04]  /*20db0*/  IMAD.MOV.U32 R119, RZ, RZ, 0x2 ;  /* 0x00000002ff777424 */ /* 0x000fc800078e00ff */
[----:B------:R-:W-:Y:S02]  /*20dc0*/  FSETP.LE.FTZ.AND P2, PT, R7, R187, PT ;  /* 0x000000bb0700720b */ /* 0x000fe40003f53000 */
        /* <DEDUP_REMOVED lines=12> */
.L_x_16828:
        /* <DEDUP_REMOVED lines=13> */
.L_x_16830:
[----:B------:R-:W-:Y:S05]  /*20f60*/  BSYNC.RECONVERGENT B2 ;  /* 0x0000000000027941 */ /* 0x000fea0003800200 */
.L_x_16829:
        /* <DEDUP_REMOVED lines=61> */
.L_x_16827:
[----:B------:R-:W-:Y:S05]  /*21340*/  BSYNC.RECONVERGENT B1 ;  /* 0x0000000000017941 */ /* 0x000fea0003800200 */
.L_x_16826:
[----:B------:R-:W-:Y:S01]  /*21350*/  I2FP.F32.U32 R7, R7 ;  /* 0x0000000700077245 */ /* 0x000fe20000201000 */
[----:B------:R-:W-:Y:S01]  /*21360*/  BSSY.RECONVERGENT B1, `(.L_x_16831) ;  /* 0x000005d000017945 */ /* 0x000fe20003800200 */
[----:B------:R-:W-:Y:S01]  /*21370*/  LOP3.LUT R3, R3, 0xfffffffd, RZ, 0xc0, !PT ;  /* 0xfffffffd03037812 */ /* 0x000fe200078ec0ff */
[----:B------:R-:W-:Y:S02]  /*21380*/  IMAD.U32 R118, R181, 0x10000, RZ ;  /* 0x00010000b5767824 */ /* 0x000fe400078e00ff */
        /* <DEDUP_REMOVED lines=15> */
.L_x_16833:
        /* <DEDUP_REMOVED lines=13> */
.L_x_16835:
[----:B------:R-:W-:Y:S05]  /*21550*/  BSYNC.RECONVERGENT B2 ;  /* 0x0000000000027941 */ /* 0x000fea0003800200 */
.L_x_16834:
        /* <DEDUP_REMOVED lines=61> */
.L_x_16832:
[----:B------:R-:W-:Y:S05]  /*21930*/  BSYNC.RECONVERGENT B1 ;  /* 0x0000000000017941 */ /* 0x000fea0003800200 */
.L_x_16831:
[----:B------:R-:W-:Y:S01]  /*21940*/  ISETP.NE.AND P3, PT, R120, 0x1, PT ;  /* 0x000000017800780c */ /* 0x000fe20003f65270 */
[----:B------:R-:W-:Y:S01]  /*21950*/  BSSY.RECONVERGENT B1, `(.L_x_16836) ;  /* 0x000005c000017945 */ /* 0x000fe20003800200 */
[----:B------:R-:W-:Y:S01]  /*21960*/  I2FP.F32.U32 R7, R7 ;  /* 0x0000000700077245 */ /* 0x000fe20000201000 */
[C---:B------:R-:W-:Y:S01]  /*21970*/  IMAD.U32 R119, R122.reuse, 0x10000, RZ ;  /* 0x000100007a777824 */ /* 0x040fe200078e00ff */
[----:B------:R-:W-:Y:S01]  /*21980*/  PRMT R122, R122, 0x7632, R122 ;  /* 0x000076327a7a7816 */ /* 0x000fe2000000007a */
        /* <DEDUP_REMOVED lines=13> */
.L_x_16838:
        /* <DEDUP_REMOVED lines=13> */
.L_x_16840:
[----:B------:R-:W-:Y:S05]  /*21b30*/  BSYNC.RECONVERGENT B2 ;  /* 0x0000000000027941 */ /* 0x000fea0003800200 */
.L_x_16839:
        /* <DEDUP_REMOVED lines=61> */
.L_x_16837:
[----:B------:R-:W-:Y:S05]  /*21f10*/  BSYNC.RECONVERGENT B1 ;  /* 0x0000000000017941 */ /* 0x000fea0003800200 */
.L_x_16836:
[----:B------:R-:W-:Y:S01]  /*21f20*/  ISETP.NE.AND P4, PT, R121, 0x1, PT ;  /* 0x000000017900780c */ /* 0x000fe20003f85270 */
[----:B------:R-:W-:Y:S01]  /*21f30*/  BSSY.RECONVERGENT B1, `(.L_x_16841) ;  /* 0x000005b000017945 */ /* 0x000fe20003800200 */
[----:B------:R-:W-:Y:S01]  /*21f40*/  I2FP.F32.U32 R7, R7 ;  /* 0x0000000700077245 */ /* 0x000fe20000201000 */
[----:B------:R-:W-:Y:S02]  /*21f50*/  IMAD.U32 R120, R122, 0x10000, RZ ;  /* 0x000100007a787824 */ /* 0x000fe400078e00ff */
        /* <DEDUP_REMOVED lines=13> */
.L_x_16843:
        /* <DEDUP_REMOVED lines=13> */
.L_x_16845:
[----:B------:R-:W-:Y:S05]  /*22100*/  BSYNC.RECONVERGENT B2 ;  /* 0x0000000000027941 */ /* 0x000fea0003800200 */
.L_x_16844:
        /* <DEDUP_REMOVED lines=61> */
.L_x_16842:
[----:B------:R-:W-:Y:S05]  /*224e0*/  BSYNC.RECONVERGENT B1 ;  /* 0x0000000000017941 */ /* 0x000fea0003800200 */
.L_x_16841:
[----:B------:R-:W-:Y:S01]  /*224f0*/  ISETP.NE.AND P5, PT, R181, 0x1, PT ;  /* 0x00000001b500780c */ /* 0x000fe20003fa5270 */
[----:B------:R-:W-:Y:S01]  /*22500*/  BSSY.RECONVERGENT B1, `(.L_x_16846) ;  /* 0x000005c000017945 */ /* 0x000fe20003800200 */
[----:B------:R-:W-:Y:S01]  /*22510*/  I2FP.F32.U32 R7, R7 ;  /* 0x0000000700077245 */ /* 0x000fe20000201000 */
[C---:B------:R-:W-:Y:S01]  /*22520*/  IMAD.U32 R121, R123.reuse, 0x10000, RZ ;  /* 0x000100007b797824 */ /* 0x040fe200078e00ff */
[----:B------:R-:W-:Y:S02]  /*22530*/  PRMT R123, R123, 0x7632, R123 ;  /* 0x000076327b7b7816 */ /* 0x000fe4000000007b */
[----:B------:R-:W-:Y:S01]  /*22540*/  MOV R122, R10 ;  /* 0x0000000a007a7202 */ /* 0x000fe20000000f00 */
        /* <DEDUP_REMOVED lines=12> */
.L_x_16848:
        /* <DEDUP_REMOVED lines=13> */
.L_x_16850:
[----:B------:R-:W-:Y:S05]  /*226e0*/  BSYNC.RECONVERGENT B2 ;  /* 0x0000000000027941 */ /* 0x000fea0003800200 */
.L_x_16849:
        /* <DEDUP_REMOVED lines=61> */
.L_x_16847:
[----:B------:R-:W-:Y:S05]  /*22ac0*/  BSYNC.RECONVERGENT B1 ;  /* 0x0000000000017941 */ /* 0x000fea0003800200 */
.L_x_16846:
        /* <DEDUP_REMOVED lines=39> */
.L_x_16810:
        /* <DEDUP_REMOVED lines=12> */
[----:B0-----:R-:W-:Y:S02]  /*22e00*/  SEL R182, RZ, 0x100, !P3 ;  /* 0x00000100ffb67807 */ /* 0x001fe40005800000 */
[----:B------:R-:W-:Y:S02]  /*22e10*/  SEL R183, RZ, 0x1, !P2 ;  /* 0x00000001ffb77807 */ /* 0x000fe40005000000 */
[----:B------:R-:W-:Y:S02]  /*22e20*/  LOP3.LUT R182, R182, R9, R181, 0xfe, !PT ;  /* 0x00000009b6b67212 */ /* 0x000fe400078efeb5 */
[----:B------:R-:W-:Y:S02]  /*22e30*/  SEL R9, RZ, 0x1000000, !P4 ;  /* 0x01000000ff097807 */ /* 0x000fe40006000000 */
[----:B------:R-:W-:-:S02]  /*22e40*/  LOP3.LUT R183, R182, R183, RZ, 0xfc, !PT ;  /* 0x000000b7b6b77212 */ /* 0x000fc400078efcff */
[----:B------:R-:W-:Y:S02]  /*22e50*/  SEL R181, RZ, 0x10000, !P5 ;  /* 0x00010000ffb57807 */ /* 0x000fe40006800000 */
[----:B------:R-:W-:-:S04]  /*22e60*/  SEL R182, RZ, 0x100, !P6 ;  /* 0x00000100ffb67807 */ /* 0x000fc80007000000 */
[----:B------:R-:W-:Y:S02]  /*22e70*/  LOP3.LUT R9, R182, R9, R181, 0xfe, !PT ;  /* 0x00000009b6097212 */ /* 0x000fe400078efeb5 */
        /* <DEDUP_REMOVED lines=24> */
.L_x_16851:
[----:B------:R-:W-:Y:S01]  /*23000*/  MOV R9, R180 ;  /* 0x000000b400097202 */ /* 0x000fe20000000f00 */
[----:B------:R-:W-:-:S07]  /*23010*/  VIADD R21, R21, 0x20 ;  /* 0x0000002015157836 */ /* 0x000fce0000000000 */
.L_x_16728:
[----:B------:R-:W-:Y:S05]  /*23020*/  BSYNC.RECONVERGENT B0 ;  /* 0x0000000000007941 */ /* 0x000fea0003800200 */
.L_x_16727:
        /* <DEDUP_REMOVED lines=23> */
[----:B------:R-:W-:Y:S01]  /*231a0*/  MOV R13, R10 ;  /* 0x0000000a000d7202 */ /* 0x000fe20000000f00 */
[----:B01----:R-:W-:-:S09]  /*231b0*/  IMAD.MOV.U32 R180, RZ, RZ, R9 ;  /* 0x000000ffffb47224 */ /* 0x003fd200078e0009 */
        /* <DEDUP_REMOVED lines=11> */
.L_x_16857:
        /* <DEDUP_REMOVED lines=13> */
.L_x_16859:
[----:B------:R-:W-:Y:S05]  /*23340*/  BSYNC.RECONVERGENT B2 ;  /* 0x0000000000027941 */ /* 0x000fea0003800200 */
.L_x_16858:
        /* <DEDUP_REMOVED lines=60> */
[----:B------:R-:W-:-:S07]  /*23710*/  LOP3.LUT R6, R7, R6, R15, 0x96, !PT ;  /* 0x0000000607067212 */ /* 0x000fce00078e960f */
.L_x_16856:
[----:B------:R-:W-:Y:S05]  /*23720*/  BSYNC.RECONVERGENT B1 ;  /* 0x0000000000017941 */ /* 0x000fea0003800200 */
.L_x_16855:
        /* <DEDUP_REMOVED lines=9> */
[----:B------:R-:W-:Y:S01]  /*237c0*/  MOV R16, 0x2 ;  /* 0x0000000200107802 */ /* 0x000fe20000000f00 */
        /* <DEDUP_REMOVED lines=14> */
.L_x_16862:
        /* <DEDUP_REMOVED lines=13> */
.L_x_16864:
[----:B------:R-:W-:Y:S05]  /*23980*/  BSYNC.RECONVERGENT B2 ;  /* 0x0000000000027941 */ /* 0x000fea0003800200 */
.L_x_16863:
        /* <DEDUP_REMOVED lines=54> */
[----:B------:R-:W-:Y:S01]  /*23cf0*/  IMAD.MOV.U32 R16, RZ, RZ, RZ ;  /* 0x000000ffff107224 */ /* 0x000fe200078e00ff */
[----:B------:R-:W-:Y:S01]  /*23d00*/  LOP3.LUT R5, R5, R14, R17, 0x96, !PT ;  /* 0x0000000e05057212 */ /* 0x000fe200078e9611 */
[----:B------:R-:W-:Y:S01]  /*23d10*/  IMAD.WIDE.U32 R14, R6, -0x2daee0ad, RZ ;  /* 0xd2511f53060e7825 */ /* 0x000fe200078e00ff */
[----:B------:R-:W-:-:S04]  /*23d20*/  IADD3 R6, PT, PT, R23, -0x695add53, RZ ;  /* 0x96a522ad17067810 */ /* 0x000fc80007ffe0ff */
[----:B------:R-:W-:Y:S01]  /*23d30*/  LOP3.LUT R6, R6, R18, R15, 0x96, !PT ;  /* 0x0000001206067212 */ /* 0x000fe200078e960f */
[----:B------:R-:W-:Y:S01]  /*23d40*/  IMAD.MOV.U32 R15, RZ, RZ, R180 ;  /* 0x000000ffff0f7224 */ /* 0x000fe200078e00b4 */
[----:B------:R-:W-:-:S07]  /*23d50*/  MOV R180, R14 ;  /* 0x0000000e00b47202 */ /* 0x000fce0000000f00 */
.L_x_16861:
[----:B------:R-:W-:Y:S05]  /*23d60*/  BSYNC.RECONVERGENT B1 ;  /* 0x0000000000017941 */ /* 0x000fea0003800200 */
.L_x_16860:
        /* <DEDUP_REMOVED lines=10> */
[--C-:B--2---:R-:W-:Y:S01]  /*23e10*/  FADD.FTZ R124, R15, R13.reuse ;  /* 0x0000000d0f7c7221 */ /* 0x104fe20000010000 */
[----:B------:R-:W-:Y:S01]  /*23e20*/  PRMT R13, R14, 0x7610, R13 ;  /* 0x000076100e0d7816 */ /* 0x000fe2000000000d */
[----:B------:R-:W-:Y:S02]  /*23e30*/  HFMA2 R14, -RZ, RZ, 0, 1.1920928955078125e-07 ;  /* 0x00000002ff0e7431 */ /* 0x000fe400000001ff */
[----:B------:R-:W-:Y:S02]  /*23e40*/  IMAD.MOV.U32 R15, RZ, RZ, R10 ;  /* 0x000000ffff0f7224 */ /* 0x000fe400078e000a */
[----:B------:R-:W-:-:S06]  /*23e50*/  @P1 FADD.FTZ R124, R92, R124 ;  /* 0x0000007c5c7c1221 */ /* 0x000fcc0000010000 */
        /* <DEDUP_REMOVED lines=9> */
.L_x_16867:
        /* <DEDUP_REMOVED lines=13> */
.L_x_16869:
[----:B------:R-:W-:Y:S05]  /*23fc0*/  BSYNC.RECONVERGENT B2 ;  /* 0x0000000000027941 */ /* 0x000fea0003800200 */
.L_x_16868:
        /* <DEDUP_REMOVED lines=61> */
.L_x_16866:
[----:B------:R-:W-:Y:S05]  /*243a0*/  BSYNC.RECONVERGENT B1 ;  /* 0x0000000000017941 */ /* 0x000fea0003800200 */
.L_x_16865:
        /* <DEDUP_REMOVED lines=8> */
[----:B------:R-:W-:Y:S01]  /*24430*/  FSETP.LE.FTZ.AND P4, PT, R15, R181, PT ;  /* 0x000000b50f00720b */ /* 0x000fe20003f93000 */
[----:B------:R-:W-:-:S12]  /*24440*/  HFMA2 R15, -RZ, RZ, 0, 1.1920928955078125e-07 ;  /* 0x00000002ff0f7431 */ /* 0x000fd800000001ff */
        /* <DEDUP_REMOVED lines=10> */
.L_x_16872:
        /* <DEDUP_REMOVED lines=13> */
.L_x_16874:
[----:B------:R-:W-:Y:S05]  /*245c0*/  BSYNC.RECONVERGENT B2 ;  /* 0x0000000000027941 */ /* 0x000fea0003800200 */
.L_x_16873:
        /* <DEDUP_REMOVED lines=61> */
.L_x_16871:
[----:B------:R-:W-:Y:S05]  /*249a0*/  BSYNC.RECONVERGENT B1 ;  /* 0x0000000000017941 */ /* 0x000fea0003800200 */
.L_x_16870:
        /* <DEDUP_REMOVED lines=12> */
[----:B------:R-:W-:Y:S02]  /*24a70*/  HFMA2 R16, -RZ, RZ, 0, 1.1920928955078125e-07 ;  /* 0x00000002ff107431 */ /* 0x000fe400000001ff */
[----:B------:R-:W-:Y:S02]  /*24a80*/  IMAD.MOV.U32 R7, RZ, RZ, R10 ;  /* 0x000000ffff077224 */ /* 0x000fe400078e000a */
[----:B------:R-:W-:-:S05]  /*24a90*/  @P1 FADD.FTZ R125, R93, R125 ;  /* 0x0000007d5d7d1221 */ /* 0x000fca0000010000 */
        /* <DEDUP_REMOVED lines=9> */
.L_x_16877:
        /* <DEDUP_REMOVED lines=13> */
.L_x_16879:
[----:B------:R-:W-:Y:S05]  /*24c00*/  BSYNC.RECONVERGENT B2 ;  /* 0x0000000000027941 */ /* 0x000fea0003800200 */
.L_x_16878:
        /* <DEDUP_REMOVED lines=61> */
.L_x_16876:
[----:B------:R-:W-:Y:S05]  /*24fe0*/  BSYNC.RECONVERGENT B1 ;  /* 0x0000000000017941 */ /* 0x000fea0003800200 */
.L_x_16875:
[----:B------:R-:W-:Y:S01]  /*24ff0*/  I2FP.F32.U32 R7, R7 ;  /* 0x0000000700077245 */ /* 0x000fe20000201000 */
[----:B------:R-:W-:Y:S01]  /*25000*/  IMAD.U32 R15, R129, 0x10000, RZ ;  /* 0x00010000810f7824 */ /* 0x000fe200078e00ff */
[----:B------:R-:W-:Y:S01]  /*25010*/  ISETP.NE.AND P2, PT, R16, 0x1, PT ;  /* 0x000000011000780c */ /* 0x000fe20003f45270 */
[----:B------:R-:W-:Y:S01]  /*25020*/  BSSY.RECONVERGENT B1, `(.L_x_16880) ;  /* 0x000005d000017945 */ /* 0x000fe20003800200 */
[----:B------:R-:W-:Y:S01]  /*25030*/  LOP3.LUT R3, R3, 0xfffffffb, RZ, 0xc0, !PT ;  /* 0xfffffffb03037812 */ /* 0x000fe200078ec0ff */
[----:B------:R-:W-:Y:S01]  /*25040*/  FFMA.FTZ R17, R7, R186, 1.1641532182693481445e-10 ;  /* 0x2f00000007117423 */ /* 0x000fe200000100ba */
[----:B------:R-:W-:Y:S01]  /*25050*/  HFMA2 R18, -RZ, RZ, 0, 1.1920928955078125e-07 ;  /* 0x00000002ff127431 */ /* 0x000fe200000001ff */
[----:B------:R-:W-:Y:S01]  /*25060*/  PRMT R7, R129, 0x7632, R7 ;  /* 0x0000763281077816 */ /* 0x000fe20000000007 */
[----:B------:R-:W-:Y:S02]  /*25070*/  FMUL.FTZ R15, R15, R9 ;  /* 0x000000090f0f7220 */ /* 0x000fe40000410000 */
[----:B------:R-:W-:Y:S01]  /*25080*/  FSETP.LE.FTZ.AND P4, PT, R17, R181, PT ;  /* 0x000000b51100720b */ /* 0x000fe20003f93000 */
[----:B------:R-:W-:-:S12]  /*25090*/  IMAD.MOV.U32 R17, RZ, RZ, R10 ;  /* 0x000000ffff117224 */ /* 0x000fd800078e000a */
        /* <DEDUP_REMOVED lines=10> */
.L_x_16882:
        /* <DEDUP_REMOVED lines=13> */
.L_x_16884:
[----:B------:R-:W-:Y:S05]  /*25210*/  BSYNC.RECONVERGENT B2 ;  /* 0x0000000000027941 */ /* 0x000fea0003800200 */
.L_x_16883:
        /* <DEDUP_REMOVED lines=61> */
.L_x_16881:
[----:B------:R-:W-:Y:S05]  /*255f0*/  BSYNC.RECONVERGENT B1 ;  /* 0x0000000000017941 */ /* 0x000fea0003800200 */
.L_x_16880:
        /* <DEDUP_REMOVED lines=24> */
.L_x_16887:
        /* <DEDUP_REMOVED lines=13> */
.L_x_16889:
[----:B------:R-:W-:Y:S05]  /*25850*/  BSYNC.RECONVERGENT B2 ;  /* 0x0000000000027941 */ /* 0x000fea0003800200 */
.L_x_16888:
        /* <DEDUP_REMOVED lines=61> */
.L_x_16886:
[----:B------:R-:W-:Y:S05]  /*25c30*/  BSYNC.RECONVERGENT B1 ;  /* 0x0000000000017941 */ /* 0x000fea0003800200 */
.L_x_16885:
        /* <DEDUP_REMOVED lines=20> */
.L_x_16892:
        /* <DEDUP_REMOVED lines=13> */
.L_x_16894:
[----:B------:R-:W-:Y:S05]  /*25e50*/  BSYNC.RECONVERGENT B2 ;  /* 0x0000000000027941 */ /* 0x000fea0003800200 */
.L_x_16893:
        /* <DEDUP_REMOVED lines=61> */
.L_x_16891:
[----:B------:R-:W-:Y:S05]  /*26230*/  BSYNC.RECONVERGENT B1 ;  /* 0x0000000000017941 */ /* 0x000fea0003800200 */
.L_x_16890:
        /* <DEDUP_REMOVED lines=24> */
.L_x_16897:
        /* <DEDUP_REMOVED lines=13> */
.L_x_16899:
[----:B------:R-:W-:Y:S05]  /*26490*/  BSYNC.RECONVERGENT B2 ;  /* 0x0000000000027941 */ /* 0x000fea0003800200 */
.L_x_16898:
        /* <DEDUP_REMOVED lines=61> */
.L_x_16896:
[----:B------:R-:W-:Y:S05]  /*26870*/  BSYNC.RECONVERGENT B1 ;  /* 0x0000000000017941 */ /* 0x000fea0003800200 */
.L_x_16895:
[----:B------:R-:W-:Y:S01]  /*26880*/  ISETP.NE.AND P3, PT, R18, 0x1, PT ;  /* 0x000000011200780c */ /* 0x000fe20003f65270 */
[----:B------:R-:W-:Y:S01]  /*26890*/  BSSY.RECONVERGENT B1, `(.L_x_16900) ;  /* 0x000005d000017945 */ /* 0x000fe20003800200 */
[----:B------:R-:W-:Y:S01]  /*268a0*/  I2FP.F32.U32 R7, R7 ;  /* 0x0000000700077245 */ /* 0x000fe20000201000 */
[----:B------:R-:W-:Y:S01]  /*268b0*/  HFMA2 R19, -RZ, RZ, 0, 1.1920928955078125e-07 ;  /* 0x00000002ff137431 */ /* 0x000fe200000001ff */
[----:B------:R-:W-:-:S03]  /*268c0*/  PRMT R20, R130, 0x7632, R20 ;  /* 0x0000763282147816 */ /* 0x000fc60000000014 */
[----:B------:R-:W-:Y:S01]  /*268d0*/  FFMA.FTZ R17, R7, R186, 1.1641532182693481445e-10 ;  /* 0x2f00000007117423 */ /* 0x000fe200000100ba */
[----:B------:R-:W-:-:S04]  /*268e0*/  IMAD.U32 R7, R130, 0x10000, RZ ;  /* 0x0001000082077824 */ /* 0x000fc800078e00ff */
[----:B------:R-:W-:Y:S01]  /*268f0*/  FSETP.LE.FTZ.AND P2, PT, R17, R181, PT ;  /* 0x000000b51100720b */ /* 0x000fe20003f53000 */
[----:B------:R-:W-:Y:S01]  /*26900*/  FMUL.FTZ R7, R7, R9 ;  /* 0x0000000907077220 */ /* 0x000fe20000410000 */
[----:B------:R-:W-:Y:S01]  /*26910*/  IMAD.MOV.U32 R17, RZ, RZ, R10 ;  /* 0x000000ffff117224 */ /* 0x000fe200078e000a */
        /* <DEDUP_REMOVED lines=9> */
.L_x_16902:
        /* <DEDUP_REMOVED lines=13> */
.L_x_16904:
[----:B------:R-:W-:Y:S05]  /*26a80*/  BSYNC.RECONVERGENT B2 ;  /* 0x0000000000027941 */ /* 0x000fea0003800200 */
.L_x_16903:
        /* <DEDUP_REMOVED lines=61> */
.L_x_16901:
[----:B------:R-:W-:Y:S05]  /*26e60*/  BSYNC.RECONVERGENT B1 ;  /* 0x0000000000017941 */ /* 0x000fea0003800200 */
.L_x_16900:
        /* <DEDUP_REMOVED lines=11> */
[----:B------:R-:W-:Y:S02]  /*26f20*/  HFMA2 R18, -RZ, RZ, 0, 1.1920928955078125e-07 ;  /* 0x00000002ff127431 */ /* 0x000fe400000001ff */
[----:B------:R-:W-:Y:S02]  /*26f30*/  IMAD.MOV.U32 R7, RZ, RZ, R10 ;  /* 0x000000ffff077224 */ /* 0x000fe400078e000a */
[----:B------:R-:W-:-:S07]  /*26f40*/  @P1 FADD.FTZ R128, R96, R128 ;  /* 0x0000008060801221 */ /* 0x000fce0000010000 */
        /* <DEDUP_REMOVED lines=9> */
.L_x_16907:
        /* <DEDUP_REMOVED lines=13> */
.L_x_16909:
[----:B------:R-:W-:Y:S05]  /*270b0*/  BSYNC.RECONVERGENT B2 ;  /* 0x0000000000027941 */ /* 0x000fea0003800200 */
.L_x_16908:
        /* <DEDUP_REMOVED lines=61> */
.L_x_16906:
[----:B------:R-:W-:Y:S05]  /*27490*/  BSYNC.RECONVERGENT B1 ;  /* 0x0000000000017941 */ /* 0x000fea0003800200 */
.L_x_16905:
[----:B------:R-:W-:Y:S01]  /*274a0*/  ISETP.NE.AND P4, PT, R18, 0x1, PT ;  /* 0x000000011200780c */ /* 0x000fe20003f85270 */
[----:B------:R-:W-:Y:S01]  /*274b0*/  IMAD.U32 R19, R20, 0x10000, RZ ;  /* 0x0001000014137824 */ /* 0x000fe200078e00ff */
[----:B------:R-:W-:Y:S01]  /*274c0*/  I2FP.F32.U32 R7, R7 ;  /* 0x0000000700077245 */ /* 0x000fe20000201000 */
[----:B------:R-:W-:Y:S02]  /*274d0*/  BSSY.RECONVERGENT B1, `(.L_x_16910) ;  /* 0x000005a000017945 */ /* 0x000fe40003800200 */
[----:B------:R-:W-:Y:S01]  /*274e0*/  FMUL.FTZ R20, R19, R9 ;  /* 0x0000000913147220 */ /* 0x000fe20000410000 */
[----:B------:R-:W-:Y:S02]  /*274f0*/  HFMA2 R19, -RZ, RZ, 0, 1.1920928955078125e-07 ;  /* 0x00000002ff137431 */ /* 0x000fe400000001ff */
        /* <DEDUP_REMOVED lines=12> */
.L_x_16912:
        /* <DEDUP_REMOVED lines=13> */
.L_x_16914:
[----:B------:R-:W-:Y:S05]  /*27690*/  BSYNC.RECONVERGENT B2 ;  /* 0x0000000000027941 */ /* 0x000fea0003800200 */
.L_x_16913:
        /* <DEDUP_REMOVED lines=61> */
.L_x_16911:
[----:B------:R-:W-:Y:S05]  /*27a70*/  BSYNC.RECONVERGENT B1 ;  /* 0x0000000000017941 */ /* 0x000fea0003800200 */
.L_x_16910:
[----:B------:R-:W-:Y:S01]  /*27a80*/  I2FP.F32.U32 R7, R7 ;  /* 0x0000000700077245 */ /* 0x000fe20000201000 */
[----:B------:R-:W-:Y:S01]  /*27a90*/  BSSY.RECONVERGENT B1, `(.L_x_16915) ;  /* 0x0000063000017945 */ /* 0x000fe20003800200 */
[----:B------:R-:W-:Y:S01]  /*27aa0*/  PRMT R18, R90, 0x7632, R18 ;  /* 0x000076325a127816 */ /* 0x000fe20000000012 */
[----:B------:R-:W-:Y:S01]  /*27ab0*/  HFMA2 R130, -RZ, RZ, 0, 1.1920928955078125e-07 ;  /* 0x00000002ff827431 */ /* 0x000fe200000001ff */
        /* <DEDUP_REMOVED lines=21> */
.L_x_16917:
        /* <DEDUP_REMOVED lines=13> */
.L_x_16919:
[----:B------:R-:W-:Y:S05]  /*27ce0*/  BSYNC.RECONVERGENT B2 ;  /* 0x0000000000027941 */ /* 0x000fea0003800200 */
.L_x_16918:
        /* <DEDUP_REMOVED lines=61> */
.L_x_16916:
[----:B------:R-:W-:Y:S05]  /*280c0*/  BSYNC.RECONVERGENT B1 ;  /* 0x0000000000017941 */ /* 0x000fea0003800200 */
.L_x_16915:
[----:B------:R-:W-:Y:S01]  /*280d0*/  ISETP.NE.AND P5, PT, R130, 0x1, PT ;  /* 0x000000018200780c */ /* 0x000fe20003fa5270 */
[C---:B------:R-:W-:Y:S01]  /*280e0*/  IMAD.U32 R19, R131.reuse, 0x10000, RZ ;  /* 0x0001000083137824 */ /* 0x040fe200078e00ff */
[----:B------:R-:W-:Y:S01]  /*280f0*/  I2FP.F32.U32 R7, R7 ;  /* 0x0000000700077245 */ /* 0x000fe20000201000 */
[----:B------:R-:W-:Y:S01]  /*28100*/  BSSY.RECONVERGENT B1, `(.L_x_16920) ;  /* 0x000005b000017945 */ /* 0x000fe20003800200 */
[----:B------:R-:W-:Y:S01]  /*28110*/  PRMT R20, R131, 0x7632, R20 ;  /* 0x0000763283147816 */ /* 0x000fe20000000014 */
[----:B------:R-:W-:Y:S02]  /*28120*/  HFMA2 R131, -RZ, RZ, 0, 1.1920928955078125e-07 ;  /* 0x00000002ff837431 */ /* 0x000fe400000001ff */
[----:B------:R-:W-:Y:S01]  /*28130*/  FMUL.FTZ R19, R19, R9 ;  /* 0x0000000913137220 */ /* 0x000fe20000410000 */
        /* <DEDUP_REMOVED lines=12> */
.L_x_16922:
        /* <DEDUP_REMOVED lines=13> */
.L_x_16924:
[----:B------:R-:W-:Y:S05]  /*282d0*/  BSYNC.RECONVERGENT B2 ;  /* 0x0000000000027941 */ /* 0x000fea0003800200 */
.L_x_16923:
        /* <DEDUP_REMOVED lines=61> */
.L_x_16921:
[----:B------:R-:W-:Y:S05]  /*286b0*/  BSYNC.RECONVERGENT B1 ;  /* 0x0000000000017941 */ /* 0x000fea0003800200 */
.L_x_16920:
[----:B------:R-:W-:Y:S01]  /*286c0*/  I2FP.F32.U32 R7, R7 ;  /* 0x0000000700077245 */ /* 0x000fe20000201000 */
[----:B------:R-:W-:Y:S01]  /*286d0*/  IMAD.U32 R130, R91, 0x10000, RZ ;  /* 0x000100005b827824 */ /* 0x000fe200078e00ff */
[----:B------:R-:W-:Y:S01]  /*286e0*/  FSEL R19, R19, RZ, P4 ;  /* 0x000000ff13137208 */ /* 0x000fe20002000000 */
        /* <DEDUP_REMOVED lines=21> */
.L_x_16927:
        /* <DEDUP_REMOVED lines=13> */
.L_x_16929:
[----:B------:R-:W-:Y:S05]  /*28910*/  BSYNC.RECONVERGENT B2 ;  /* 0x0000000000027941 */ /* 0x000fea0003800200 */
.L_x_16928:
        /* <DEDUP_REMOVED lines=61> */
.L_x_16926:
[----:B------:R-:W-:Y:S05]  /*28cf0*/  BSYNC.RECONVERGENT B1 ;  /* 0x0000000000017941 */ /* 0x000fea0003800200 */
.L_x_16925:
[----:B------:R-:W-:Y:S01]  /*28d00*/  ISETP.NE.AND P6, PT, R182, 0x1, PT ;  /* 0x00000001b600780c */ /* 0x000fe20003fc5270 */
[----:B------:R-:W-:Y:S01]  /*28d10*/  IMAD.U32 R20, R20, 0x10000, RZ ;  /* 0x0001000014147824 */ /* 0x000fe200078e00ff */
[----:B------:R-:W-:Y:S01]  /*28d20*/  I2FP.F32.U32 R7, R7 ;  /* 0x0000000700077245 */ /* 0x000fe20000201000 */
[----:B------:R-:W-:Y:S01]  /*28d30*/  BSSY.RECONVERGENT B1, `(.L_x_16930) ;  /* 0x000005d000017945 */ /* 0x000fe20003800200 */
[----:B------:R-:W-:Y:S02]  /*28d40*/  IMAD.MOV.U32 R131, RZ, RZ, R10 ;  /* 0x000000ffff837224 */ /* 0x000fe400078e000a */
[----:B------:R-:W-:Y:S01]  /*28d50*/  FMUL.FTZ R20, R20, R9 ;  /* 0x0000000914147220 */ /* 0x000fe20000410000 */
        /* <DEDUP_REMOVED lines=12> */
.L_x_16932:
        /* <DEDUP_REMOVED lines=16> */
.L_x_16934:
[----:B------:R-:W-:Y:S05]  /*28f20*/  BSYNC.RECONVERGENT B2 ;  /* 0x0000000000027941 */ /* 0x000fea0003800200 */
.L_x_16933:
        /* <DEDUP_REMOVED lines=61> */
.L_x_16931:
[----:B------:R-:W-:Y:S05]  /*29300*/  BSYNC.RECONVERGENT B1 ;  /* 0x0000000000017941 */ /* 0x000fea0003800200 */
.L_x_16930:
        /* <DEDUP_REMOVED lines=13> */
.L_x_16854:
[----:B------:R-:W-:Y:S01]  /*293e0*/  ISETP.NE.AND P2, PT, R7, 0x1, PT ;  /* 0x000000010700780c */ /* 0x000fe20003f45270 */
[----:B------:R-:W-:Y:S01]  /*293f0*/  BSSY.RECONVERGENT B1, `(.L_x_16936) ;  /* 0x000005a000017945 */ /* 0x000fe20003800200 */
[----:B--2---:R-:W-:Y:S02]  /*29400*/  HFMA2 R124, -RZ, RZ, 0, 1.1920928955078125e-07 ;  /* 0x00000002ff7c7431 */ /* 0x004fe400000001ff */
        /* <DEDUP_REMOVED lines=13> */
.L_x_16938:
        /* <DEDUP_REMOVED lines=13> */
.L_x_16940:
[----:B------:R-:W-:Y:S05]  /*295b0*/  BSYNC.RECONVERGENT B2 ;  /* 0x0000000000027941 */ /* 0x000fea0003800200 */
.L_x_16939:
        /* <DEDUP_REMOVED lines=61> */
.L_x_16937:
[----:B------:R-:W-:Y:S05]  /*29990*/  BSYNC.RECONVERGENT B1 ;  /* 0x0000000000017941 */ /* 0x000fea0003800200 */
.L_x_16936:
[----:B------:R-:W0:Y:S01]  /*299a0*/  LDC R187, c[0x0][0x404] ;  /* 0x00010100ffbb7b82 */ /* 0x000e220000000800 */
[----:B------:R-:W-:Y:S01]  /*299b0*/  I2FP.F32.U32 R7, R125 ;  /* 0x0000007d00077245 */ /* 0x000fe20000201000 */
[----:B------:R-:W-:Y:S01]  /*299c0*/  IMAD.MOV.U32 R186, RZ, RZ, 0x2f800000 ;  /* 0x2f800000ffba7424 */ /* 0x000fe200078e00ff */
[----:B------:R-:W-:Y:S01]  /*299d0*/  LOP3.LUT R3, R3, 0xffffffef, RZ, 0xc0, !PT ;  /* 0xffffffef03037812 */ /* 0x000fe200078ec0ff */
[----:B------:R-:W-:Y:S01]  /*299e0*/  BSSY.RECONVERGENT B1, `(.L_x_16941) ;  /* 0x000005d000017945 */ /* 0x000fe20003800200 */
[----:B-----5:R-:W-:Y:S01]  /*299f0*/  SHF.L.U32 R9, R128, 0x10, RZ ;  /* 0x0000001080097819 */ /* 0x020fe200000006ff */
[----:B------:R-:W-:Y:S01]  /*29a00*/  FFMA.FTZ R7, R7, R186, 1.1641532182693481445e-10 ;  /* 0x2f00000007077423 */ /* 0x000fe200000100ba */
[----:B------:R-:W-:Y:S02]  /*29a10*/  IMAD.MOV.U32 R125, RZ, RZ, 0x2 ;  /* 0x00000002ff7d7424 */ /* 0x000fe400078e00ff */
[----:B------:R-:W-:Y:S02]  /*29a20*/  IMAD.MOV.U32 R126, RZ, RZ, R10 ;  /* 0x000000ffff7e7224 */ /* 0x000fe400078e000a */
[----:B0-----:R-:W-:-:S02]  /*29a30*/  FSETP.LE.FTZ.AND P2, PT, R7, R187, PT ;  /* 0x000000bb0700720b */ /* 0x001fc40003f53000 */
[----:B------:R-:W-:-:S11]  /*29a40*/  PRMT R7, R128, 0x7632, R7 ;  /* 0x0000763280077816 */ /* 0x000fd60000000007 */
        /* <DEDUP_REMOVED lines=11> */
.L_x_16943:
        /* <DEDUP_REMOVED lines=13> */
.L_x_16945:
[----:B------:R-:W-:Y:S05]  /*29bd0*/  BSYNC.RECONVERGENT B2 ;  /* 0x0000000000027941 */ /* 0x000fea0003800200 */
.L_x_16944:
        /* <DEDUP_REMOVED lines=61> */
.L_x_16942:
[----:B------:R-:W-:Y:S05]  /*29fb0*/  BSYNC.RECONVERGENT B1 ;  /* 0x0000000000017941 */ /* 0x000fea0003800200 */
.L_x_16941:
[----:B------:R-:W-:Y:S01]  /*29fc0*/  I2FP.F32.U32 R126, R126 ;  /* 0x0000007e007e7245 */ /* 0x000fe20000201000 */
[----:B------:R-:W-:Y:S01]  /*29fd0*/  BSSY.RECONVERGENT B1, `(.L_x_16946) ;  /* 0x000005d000017945 */ /* 0x000fe20003800200 */
[----:B------:R-:W-:Y:S02]  /*29fe0*/  LOP3.LUT R3, R3, 0xfffffff7, RZ, 0xc0, !PT ;  /* 0xfffffff703037812 */ /* 0x000fe400078ec0ff */
[----:B------:R-:W-:Y:S01]  /*29ff0*/  SHF.L.U32 R124, R7, 0x10, RZ ;  /* 0x00000010077c7819 */ /* 0x000fe200000006ff */
[----:B------:R-:W-:Y:S01]  /*2a000*/  FFMA.FTZ R126, R126, R186, 1.1641532182693481445e-10 ;  /* 0x2f0000007e7e7423 */ /* 0x000fe200000100ba */
[----:B------:R-:W-:-:S04]  /*2a010*/  IMAD.MOV.U32 R7, RZ, RZ, R10 ;  /* 0x000000ffff077224 */ /* 0x000fc800078e000a */
[----:B------:R-:W-:Y:S01]  /*2a020*/  FSETP.LE.FTZ.AND P2, PT, R126, R187, PT ;  /* 0x000000bb7e00720b */ /* 0x000fe20003f53000 */
[----:B------:R-:W-:-:S12]  /*2a030*/  IMAD.MOV.U32 R126, RZ, RZ, 0x2 ;  /* 0x00000002ff7e7424 */ /* 0x000fd800078e00ff */
        /* <DEDUP_REMOVED lines=11> */
.L_x_16948:
        /* <DEDUP_REMOVED lines=13> */
.L_x_16950:
[----:B------:R-:W-:Y:S05]  /*2a1c0*/  BSYNC.RECONVERGENT B2 ;  /* 0x0000000000027941 */ /* 0x000fea0003800200 */
.L_x_16949:
        /* <DEDUP_REMOVED lines=61> */
.L_x_16947:
[----:B------:R-:W-:Y:S05]  /*2a5a0*/  BSYNC.RECONVERGENT B1 ;  /* 0x0000000000017941 */ /* 0x000fea0003800200 */
.L_x_16946:
[----:B------:R-:W-:Y:S01]  /*2a5b0*/  I2FP.F32.U32 R7, R7 ;  /* 0x0000000700077245 */ /* 0x000fe20000201000 */
[----:B------:R-:W-:Y:S01]  /*2a5c0*/  BSSY.RECONVERGENT B1, `(.L_x_16951) ;  /* 0x000005e000017945 */ /* 0x000fe20003800200 */
[----:B------:R-:W-:Y:S01]  /*2a5d0*/  LOP3.LUT R3, R3, 0xfffffffb, RZ, 0xc0, !PT ;  /* 0xfffffffb03037812 */ /* 0x000fe200078ec0ff */
[----:B------:R-:W-:Y:S01]  /*2a5e0*/  IMAD.MOV.U32 R127, RZ, RZ, 0x2 ;  /* 0x00000002ff7f7424 */ /* 0x000fe200078e00ff */
[----:B------:R-:W-:Y:S01]  /*2a5f0*/  SHF.L.U32 R125, R129, 0x10, RZ ;  /* 0x00000010817d7819 */ /* 0x000fe200000006ff */
        /* <DEDUP_REMOVED lines=15> */
.L_x_16953:
        /* <DEDUP_REMOVED lines=13> */
.L_x_16955:
[----:B------:R-:W-:Y:S05]  /*2a7c0*/  BSYNC.RECONVERGENT B2 ;  /* 0x0000000000027941 */ /* 0x000fea0003800200 */
.L_x_16954:
        /* <DEDUP_REMOVED lines=61> */
.L_x_16952:
[----:B------:R-:W-:Y:S05]  /*2aba0*/  BSYNC.RECONVERGENT B1 ;  /* 0x0000000000017941 */ /* 0x000fea0003800200 */
.L_x_16951:
[----:B------:R-:W-:Y:S01]  /*2abb0*/  I2FP.F32.U32 R7, R7 ;  /* 0x0000000700077245 */ /* 0x000fe20000201000 */
[----:B------:R-:W-:Y:S01]  /*2abc0*/  BSSY.RECONVERGENT B1, `(.L_x_16956) ;  /* 0x000005d000017945 */ /* 0x000fe20003800200 */
[----:B------:R-:W-:Y:S01]  /*2abd0*/  LOP3.LUT R3, R3, 0xfffffffd, RZ, 0xc0, !PT ;  /* 0xfffffffd03037812 */ /* 0x000fe200078ec0ff */
[----:B------:R-:W-:Y:S01]  /*2abe0*/  IMAD.MOV.U32 R128, RZ, RZ, 0x2 ;  /* 0x00000002ff807424 */ /* 0x000fe200078e00ff */
[----:B------:R-:W-:Y:S01]  /*2abf0*/  SHF.L.U32 R126, R181, 0x10, RZ ;  /* 0x00000010b57e7819 */ /* 0x000fe200000006ff */
        /* <DEDUP_REMOVED lines=14> */
.L_x_16958:
        /* <DEDUP_REMOVED lines=13> */
.L_x_16960:
[----:B------:R-:W-:Y:S05]  /*2adb0*/  BSYNC.RECONVERGENT B2 ;  /* 0x0000000000027941 */ /* 0x000fea0003800200 */
.L_x_16959:
        /* <DEDUP_REMOVED lines=61> */
.L_x_16957:
[----:B------:R-:W-:Y:S05]  /*2b190*/  BSYNC.RECONVERGENT B1 ;  /* 0x0000000000017941 */ /* 0x000fea0003800200 */
.L_x_16956:
[----:B------:R-:W-:Y:S01]  /*2b1a0*/  ISETP.NE.AND P3, PT, R128, 0x1, PT ;  /* 0x000000018000780c */ /* 0x000fe20003f65270 */
[----:B------:R-:W-:Y:S01]  /*2b1b0*/  BSSY.RECONVERGENT B1, `(.L_x_16961) ;  /* 0x000005c000017945 */ /* 0x000fe20003800200 */
[----:B------:R-:W-:Y:S01]  /*2b1c0*/  I2FP.F32.U32 R7, R7 ;  /* 0x0000000700077245 */ /* 0x000fe20000201000 */
[----:B------:R-:W-:Y:S01]  /*2b1d0*/  IMAD.MOV.U32 R129, RZ, RZ, 0x2 ;  /* 0x00000002ff817424 */ /* 0x000fe200078e00ff */
[C---:B------:R-:W-:Y:S02]  /*2b1e0*/  SHF.L.U32 R127, R130.reuse, 0x10, RZ ;  /* 0x00000010827f7819 */ /* 0x040fe400000006ff */
        /* <DEDUP_REMOVED lines=13> */
.L_x_16963:
        /* <DEDUP_REMOVED lines=13> */
.L_x_16965:
[----:B------:R-:W-:Y:S05]  /*2b390*/  BSYNC.RECONVERGENT B2 ;  /* 0x0000000000027941 */ /* 0x000fea0003800200 */
.L_x_16964:
        /* <DEDUP_REMOVED lines=61> */
.L_x_16962:
[----:B------:R-:W-:Y:S05]  /*2b770*/  BSYNC.RECONVERGENT B1 ;  /* 0x0000000000017941 */ /* 0x000fea0003800200 */
.L_x_16961:
[----:B------:R-:W-:Y:S01]  /*2b780*/  ISETP.NE.AND P4, PT, R129, 0x1, PT ;  /* 0x000000018100780c */ /* 0x000fe20003f85270 */
[----:B------:R-:W-:Y:S01]  /*2b790*/  BSSY.RECONVERGENT B1, `(.L_x_16966) ;  /* 0x000005b000017945 */ /* 0x000fe20003800200 */
[----:B------:R-:W-:Y:S01]  /*2b7a0*/  I2FP.F32.U32 R7, R7 ;  /* 0x0000000700077245 */ /* 0x000fe20000201000 */
[----:B------:R-:W-:Y:S01]  /*2b7b0*/  IMAD.MOV.U32 R181, RZ, RZ, 0x2 ;  /* 0x00000002ffb57424 */ /* 0x000fe200078e00ff */
[----:B------:R-:W-:-:S03]  /*2b7c0*/  SHF.L.U32 R128, R130, 0x10, RZ ;  /* 0x0000001082807819 */ /* 0x000fc600000006ff */
        /* <DEDUP_REMOVED lines=12> */
.L_x_16968:
        /* <DEDUP_REMOVED lines=13> */
.L_x_16970:
[----:B------:R-:W-:Y:S05]  /*2b960*/  BSYNC.RECONVERGENT B2 ;  /* 0x0000000000027941 */ /* 0x000fea0003800200 */
.L_x_16969:
        /* <DEDUP_REMOVED lines=61> */
.L_x_16967:
[----:B------:R-:W-:Y:S05]  /*2bd40*/  BSYNC.RECONVERGENT B1 ;  /* 0x0000000000017941 */ /* 0x000fea0003800200 */
.L_x_16966:
[----:B------:R-:W-:Y:S01]  /*2bd50*/  ISETP.NE.AND P5, PT, R181, 0x1, PT ;  /* 0x00000001b500780c */ /* 0x000fe20003fa5270 */
[----:B------:R-:W-:Y:S01]  /*2bd60*/  BSSY.RECONVERGENT B1, `(.L_x_16971) ;  /* 0x000005c000017945 */ /* 0x000fe20003800200 */
[----:B------:R-:W-:Y:S01]  /*2bd70*/  I2FP.F32.U32 R7, R7 ;  /* 0x0000000700077245 */ /* 0x000fe20000201000 */
[----:B------:R-:W-:Y:S01]  /*2bd80*/  IMAD.MOV.U32 R130, RZ, RZ, R10 ;  /* 0x000000ffff827224 */ /* 0x000fe200078e000a */
[C---:B------:R-:W-:Y:S02]  /*2bd90*/  SHF.L.U32 R129, R131.reuse, 0x10, RZ ;  /* 0x0000001083817819 */ /* 0x040fe400000006ff */
[----:B------:R-:W-:Y:S01]  /*2bda0*/  PRMT R131, R131, 0x7632, R131 ;  /* 0x0000763283837816 */ /* 0x000fe20000000083 */
[----:B------:R-:W-:-:S05]  /*2bdb0*/  FFMA.FTZ R7, R7, R186, 1.1641532182693481445e-10 ;  /* 0x2f00000007077423 */ /* 0x000fca00000100ba */
        /* <DEDUP_REMOVED lines=11> */
.L_x_16973:
        /* <DEDUP_REMOVED lines=13> */
.L_x_16975:
[----:B------:R-:W-:Y:S05]  /*2bf40*/  BSYNC.RECONVERGENT B2 ;  /* 0x0000000000027941 */ /* 0x000fea0003800200 */
.L_x_16974:
        /* <DEDUP_REMOVED lines=61> */
.L_x_16972:
[----:B------:R-:W-:Y:S05]  /*2c320*/  BSYNC.RECONVERGENT B1 ;  /* 0x0000000000017941 */ /* 0x000fea0003800200 */
.L_x_16971:
        /* <DEDUP_REMOVED lines=8> */
[C---:B------:R-:W-:Y:S02]  /*2c3b0*/  LOP3.LUT P1, RZ, R3.reuse, 0x10, RZ, 0xc0, !PT ;  /* 0x0000001003ff7812 */ /* 0x040fe4000782c0ff */
[----:B------:R-:W-:-:S02]  /*2c3c0*/  LOP3.LUT R3, R3, 0xffff7fff, RZ, 0xc0, !PT ;  /* 0xffff7fff03037812 */ /* 0x000fc400078ec0ff */
[----:B------:R-:W-:Y:S01]  /*2c3d0*/  SHF.L.U32 R130, R131, 0x10, RZ ;  /* 0x0000001083827819 */ /* 0x000fe200000006ff */
[----:B------:R-:W-:Y:S01]  /*2c3e0*/  FMUL.FTZ R131, R126, UR10 ;  /* 0x0000000a7e837c20 */ /* 0x000fe20008410000 */
[----:B------:R-:W-:Y:S01]  /*2c3f0*/  FMUL.FTZ R126, R125, UR10 ;  /* 0x0000000a7d7e7c20 */ /* 0x000fe20008410000 */
[----:B------:R-:W-:Y:S01]  /*2c400*/  FMUL.FTZ R125, R9, UR10 ;  /* 0x0000000a097d7c20 */ /* 0x000fe20008410000 */
[----:B------:R-:W-:Y:S01]  /*2c410*/  @P0 LOP3.LUT R3, R3, 0x8000, RZ, 0xfc, !PT ;  /* 0x0000800003030812 */ /* 0x000fe200078efcff */
[----:B------:R-:W-:Y:S01]  /*2c420*/  FMUL.FTZ R9, R130, UR10 ;  /* 0x0000000a82097c20 */ /* 0x000fe20008410000 */
[----:B------:R-:W-:Y:S02]  /*2c430*/  FSEL R130, R129, RZ, P4 ;  /* 0x000000ff81827208 */ /* 0x000fe40002000000 */
[----:B------:R-:W-:Y:S02]  /*2c440*/  LOP3.LUT P5, RZ, R3, 0x2, RZ, 0xc0, !PT ;  /* 0x0000000203ff7812 */ /* 0x000fe400078ac0ff */
[----:B------:R-:W-:-:S02]  /*2c450*/  FSEL R124, R125, RZ, P1 ;  /* 0x000000ff7d7c7208 */ /* 0x000fc40000800000 */
[----:B------:R-:W-:Y:S02]  /*2c460*/  LOP3.LUT P1, RZ, R3, 0x10000, RZ, 0xc0, !PT ;  /* 0x0001000003ff7812 */ /* 0x000fe4000782c0ff */
[----:B------:R-:W-:Y:S02]  /*2c470*/  FSEL R129, R128, RZ, P3 ;  /* 0x000000ff80817208 */ /* 0x000fe40001800000 */
[----:B------:R-:W-:Y:S02]  /*2c480*/  FSEL R128, R127, RZ, P2 ;  /* 0x000000ff7f807208 */ /* 0x000fe40001000000 */
[----:B------:R-:W-:Y:S02]  /*2c490*/  FSEL R127, R131, RZ, P5 ;  /* 0x000000ff837f7208 */ /* 0x000fe40002800000 */
[C---:B------:R-:W-:Y:S02]  /*2c4a0*/  LOP3.LUT P0, RZ, R3.reuse, 0x8, RZ, 0xc0, !PT ;  /* 0x0000000803ff7812 */ /* 0x040fe4000780c0ff */
[----:B------:R-:W-:-:S02]  /*2c4b0*/  LOP3.LUT P6, RZ, R3, 0x4, RZ, 0xc0, !PT ;  /* 0x0000000403ff7812 */ /* 0x000fc400078cc0ff */
        /* <DEDUP_REMOVED lines=14> */
.L_x_16935:
        /* <DEDUP_REMOVED lines=44> */
.L_x_16976:
[----:B------:R-:W-:Y:S01]  /*2c860*/  IMAD.MOV.U32 R9, RZ, RZ, R180 ;  /* 0x000000ffff097224 */ /* 0x000fe200078e00b4 */
[----:B------:R-:W-:-:S07]  /*2c870*/  IADD3 R21, PT, PT, R21, 0x20, RZ ;  /* 0x0000002015157810 */ /* 0x000fce0007ffe0ff */
.L_x_16853:
[----:B------:R-:W-:Y:S05]  /*2c880*/  BSYNC.RECONVERGENT B0 ;  /* 0x0000000000007941 */ /* 0x000fea0003800200 */
.L_x_16852:
        /* <DEDUP_REMOVED lines=36> */
.L_x_16982:
        /* <DEDUP_REMOVED lines=13> */
.L_x_16984:
[----:B------:R-:W-:Y:S05]  /*2cba0*/  BSYNC.RECONVERGENT B2 ;  /* 0x0000000000027941 */ /* 0x000fea0003800200 */
.L_x_16983:
        /* <DEDUP_REMOVED lines=61> */
.L_x_16981:
[----:B------:R-:W-:Y:S05]  /*2cf80*/  BSYNC.RECONVERGENT B1 ;  /* 0x0000000000017941 */ /* 0x000fea0003800200 */
.L_x_16980:
[----:B------:R-:W0:Y:S01]  /*2cf90*/  LDC R181, c[0x0][0x404] ;  /* 0x00010100ffb57b82 */ /* 0x000e220000000800 */
[----:B------:R-:W-:Y:S01]  /*2cfa0*/  I2FP.F32.U32 R7, R13 ;  /* 0x0000000d00077245 */ /* 0x000fe20000201000 */
[----:B------:R-:W-:Y:S01]  /*2cfb0*/  HFMA2 R186, -RZ, RZ, 0.1171875, 0 ;  /* 0x2f800000ffba7431 */ /* 0x000fe200000001ff */
[----:B------:R-:W-:Y:S01]  /*2cfc0*/  ISETP.NE.AND P2, PT, R14, 0x1, PT ;  /* 0x000000010e00780c */ /* 0x000fe20003f45270 */
[C---:B-----5:R-:W-:Y:S01]  /*2cfd0*/  IMAD.U32 R13, R136.reuse, 0x10000, RZ ;  /* 0x00010000880d7824 */ /* 0x060fe200078e00ff */
[----:B------:R-:W-:Y:S01]  /*2cfe0*/  LOP3.LUT R3, R3, 0xffffffef, RZ, 0xc0, !PT ;  /* 0xffffffef03037812 */ /* 0x000fe200078ec0ff */
[----:B------:R-:W-:Y:S01]  /*2cff0*/  BSSY.RECONVERGENT B1, `(.L_x_16985) ;  /* 0x000005d000017945 */ /* 0x000fe20003800200 */
[----:B------:R-:W-:Y:S01]  /*2d000*/  FFMA.FTZ R15, R7, R186, 1.1641532182693481445e-10 ;  /* 0x2f000000070f7423 */ /* 0x000fe200000100ba */
[----:B------:R-:W1:Y:S01]  /*2d010*/  LDC R9, c[0x0][0x408] ;  /* 0x00010200ff097b82 */ /* 0x000e620000000800 */
[----:B------:R-:W-:Y:S01]  /*2d020*/  PRMT R7, R136, 0x7632, R7 ;  /* 0x0000763288077816 */ /* 0x000fe20000000007 */
[----:B------:R-:W-:-:S02]  /*2d030*/  IMAD.MOV.U32 R16, RZ, RZ, 0x2 ;  /* 0x00000002ff107424 */ /* 0x000fc400078e00ff */
[----:B0-----:R-:W-:Y:S02]  /*2d040*/  FSETP.LE.FTZ.AND P4, PT, R15, R181, PT ;  /* 0x000000b50f00720b */ /* 0x001fe40003f93000 */
[----:B------:R-:W-:Y:S01]  /*2d050*/  MOV R15, R10 ;  /* 0x0000000a000f7202 */ /* 0x000fe20000000f00 */
        /* <DEDUP_REMOVED lines=11> */
.L_x_16987:
        /* <DEDUP_REMOVED lines=13> */
.L_x_16989:
[----:B------:R-:W-:Y:S05]  /*2d1e0*/  BSYNC.RECONVERGENT B2 ;  /* 0x0000000000027941 */ /* 0x000fea0003800200 */
.L_x_16988:
        /* <DEDUP_REMOVED lines=61> */
.L_x_16986:
[----:B------:R-:W-:Y:S05]  /*2d5c0*/  BSYNC.RECONVERGENT B1 ;  /* 0x0000000000017941 */ /* 0x000fea0003800200 */
.L_x_16985:
        /* <DEDUP_REMOVED lines=24> */
.L_x_16992:
        /* <DEDUP_REMOVED lines=13> */
.L_x_16994:
[----:B------:R-:W-:Y:S05]  /*2d820*/  BSYNC.RECONVERGENT B2 ;  /* 0x0000000000027941 */ /* 0x000fea0003800200 */
.L_x_16993:
        /* <DEDUP_REMOVED lines=61> */
.L_x_16991:
[----:B------:R-:W-:Y:S05]  /*2dc00*/  BSYNC.RECONVERGENT B1 ;  /* 0x0000000000017941 */ /* 0x000fea0003800200 */
.L_x_16990:
        /* <DEDUP_REMOVED lines=20> */
.L_x_16997:
        /* <DEDUP_REMOVED lines=13> */
.L_x_16999:
[----:B------:R-:W-:Y:S05]  /*2de20*/  BSYNC.RECONVERGENT B2 ;  /* 0x0000000000027941 */ /* 0x000fea0003800200 */
.L_x_16998:
        /* <DEDUP_REMOVED lines=61> */
.L_x_16996:
[----:B------:R-:W-:Y:S05]  /*2e200*/  BSYNC.RECONVERGENT B1 ;  /* 0x0000000000017941 */ /* 0x000fea0003800200 */
.L_x_16995:
        /* <DEDUP_REMOVED lines=24> */
.L_x_17002:
        /* <DEDUP_REMOVED lines=13> */
.L_x_17004:
[----:B------:R-:W-:Y:S05]  /*2e460*/  BSYNC.RECONVERGENT B2 ;  /* 0x0000000000027941 */ /* 0x000fea0003800200 */
.L_x_17003:
        /* <DEDUP_REMOVED lines=61> */
.L_x_17001:
[----:B------:R-:W-:Y:S05]  /*2e840*/  BSYNC.RECONVERGENT B1 ;  /* 0x0000000000017941 */ /* 0x000fea0003800200 */
.L_x_17000:
[----:B------:R-:W-:Y:S01]  /*2e850*/  I2FP.F32.U32 R7, R7 ;  /* 0x0000000700077245 */ /* 0x000fe20000201000 */
[----:B------:R-:W-:Y:S01]  /*2e860*/  IMAD.U32 R15, R137, 0x10000, RZ ;  /* 0x00010000890f7824 */ /* 0x000fe200078e00ff */
[----:B------:R-:W-:Y:S01]  /*2e870*/  ISETP.NE.AND P2, PT, R16, 0x1, PT ;  /* 0x000000011000780c */ /* 0x000fe20003f45270 */
[----:B------:R-:W-:Y:S01]  /*2e880*/  BSSY.RECONVERGENT B1, `(.L_x_17005) ;  /* 0x000005d000017945 */ /* 0x000fe20003800200 */
[----:B------:R-:W-:Y:S01]  /*2e890*/  LOP3.LUT R3, R3, 0xfffffffb, RZ, 0xc0, !PT ;  /* 0xfffffffb03037812 */ /* 0x000fe200078ec0ff */
[----:B------:R-:W-:Y:S01]  /*2e8a0*/  FFMA.FTZ R17, R7, R186, 1.1641532182693481445e-10 ;  /* 0x2f00000007117423 */ /* 0x000fe200000100ba */
[----:B------:R-:W-:Y:S01]  /*2e8b0*/  PRMT R7, R137, 0x7632, R7 ;  /* 0x0000763289077816 */ /* 0x000fe20000000007 */
[----:B------:R-:W-:Y:S01]  /*2e8c0*/  FMUL.FTZ R15, R15, R9 ;  /* 0x000000090f0f7220 */ /* 0x000fe20000410000 */
[----:B------:R-:W-:Y:S02]  /*2e8d0*/  IMAD.MOV.U32 R18, RZ, RZ, 0x2 ;  /* 0x00000002ff127424 */ /* 0x000fe400078e00ff */
[----:B------:R-:W-:-:S02]  /*2e8e0*/  FSETP.LE.FTZ.AND P4, PT, R17, R181, PT ;  /* 0x000000b51100720b */ /* 0x000fc40003f93000 */
        /* <DEDUP_REMOVED lines=11> */
.L_x_17007:
        /* <DEDUP_REMOVED lines=13> */
.L_x_17009:
[----:B------:R-:W-:Y:S05]  /*2ea70*/  BSYNC.RECONVERGENT B2 ;  /* 0x0000000000027941 */ /* 0x000fea0003800200 */
.L_x_17008:
        /* <DEDUP_REMOVED lines=61> */
.L_x_17006:
[----:B------:R-:W-:Y:S05]  /*2ee50*/  BSYNC.RECONVERGENT B1 ;  /* 0x0000000000017941 */ /* 0x000fea0003800200 */
.L_x_17005:
        /* <DEDUP_REMOVED lines=24> */
.L_x_17012:
        /* <DEDUP_REMOVED lines=13> */
.L_x_17014:
[----:B------:R-:W-:Y:S05]  /*2f0b0*/  BSYNC.RECONVERGENT B2 ;  /* 0x0000000000027941 */ /* 0x000fea0003800200 */
.L_x_17013:
        /* <DEDUP_REMOVED lines=61> */
.L_x_17011:
[----:B------:R-:W-:Y:S05]  /*2f490*/  BSYNC.RECONVERGENT B1 ;  /* 0x0000000000017941 */ /* 0x000fea0003800200 */
.L_x_17010:
        /* <DEDUP_REMOVED lines=20> */
.L_x_17017:
        /* <DEDUP_REMOVED lines=13> */
.L_x_17019:
[----:B------:R-:W-:Y:S05]  /*2f6b0*/  BSYNC.RECONVERGENT B2 ;  /* 0x0000000000027941 */ /* 0x000fea0003800200 */
.L_x_17018:
        /* <DEDUP_REMOVED lines=61> */
.L_x_17016:
[----:B------:R-:W-:Y:S05]  /*2fa90*/  BSYNC.RECONVERGENT B1 ;  /* 0x0000000000017941 */ /* 0x000fea0003800200 */
.L_x_17015:
        /* <DEDUP_REMOVED lines=24> */
.L_x_17022:
        /* <DEDUP_REMOVED lines=13> */
.L_x_17024:
[----:B------:R-:W-:Y:S05]  /*2fcf0*/  BSYNC.RECONVERGENT B2 ;  /* 0x0000000000027941 */ /* 0x000fea0003800200 */
.L_x_17023:
        /* <DEDUP_REMOVED lines=61> */
.L_x_17021:
[----:B------:R-:W-:Y:S05]  /*300d0*/  BSYNC.RECONVERGENT B1 ;  /* 0x0000000000017941 */ /* 0x000fea0003800200 */
.L_x_17020:
        /* <DEDUP_REMOVED lines=19> */
.L_x_17027:
        /* <DEDUP_REMOVED lines=13> */
.L_x_17029:
[----:B------:R-:W-:Y:S05]  /*302e0*/  BSYNC.RECONVERGENT B2 ;  /* 0x0000000000027941 */ /* 0x000fea0003800200 */
.L_x_17028:
        /* <DEDUP_REMOVED lines=61> */
.L_x_17026:
[----:B------:R-:W-:Y:S05]  /*306c0*/  BSYNC.RECONVERGENT B1 ;  /* 0x0000000000017941 */ /* 0x000fea0003800200 */
.L_x_17025:
        /* <DEDUP_REMOVED lines=23> */
.L_x_17032:
        /* <DEDUP_REMOVED lines=13> */
.L_x_17034:
[----:B------:R-:W-:Y:S05]  /*30910*/  BSYNC.RECONVERGENT B2 ;  /* 0x0000000000027941 */ /* 0x000fea0003800200 */
.L_x_17033:
        /* <DEDUP_REMOVED lines=61> */
.L_x_17031:
[----:B------:R-:W-:Y:S05]  /*30cf0*/  BSYNC.RECONVERGENT B1 ;  /* 0x0000000000017941 */ /* 0x000fea0003800200 */
.L_x_17030:
        /* <DEDUP_REMOVED lines=18> */
.L_x_17037:
        /* <DEDUP_REMOVED lines=13> */
.L_x_17039:
[----:B------:R-:W-:Y:S05]  /*30ef0*/  BSYNC.RECONVERGENT B2 ;  /* 0x0000000000027941 */ /* 0x000fea0003800200 */
.L_x_17038:
        /* <DEDUP_REMOVED lines=61> */
.L_x_17036:
[----:B------:R-:W-:Y:S05]  /*312d0*/  BSYNC.RECONVERGENT B1 ;  /* 0x0000000000017941 */ /* 0x000fea0003800200 */
.L_x_17035:
        /* <DEDUP_REMOVED lines=25> */
.L_x_17042:
        /* <DEDUP_REMOVED lines=13> */
.L_x_17044:
[----:B------:R-:W-:Y:S05]  /*31540*/  BSYNC.RECONVERGENT B2 ;  /* 0x0000000000027941 */ /* 0x000fea0003800200 */
.L_x_17043:
        /* <DEDUP_REMOVED lines=61> */
.L_x_17041:
[----:B------:R-:W-:Y:S05]  /*31920*/  BSYNC.RECONVERGENT B1 ;  /* 0x0000000000017941 */ /* 0x000fea0003800200 */
.L_x_17040:
        /* <DEDUP_REMOVED lines=19> */
.L_x_17047:
        /* <DEDUP_REMOVED lines=13> */
.L_x_17049:
[----:B------:R-:W-:Y:S05]  /*31b30*/  BSYNC.RECONVERGENT B2 ;  /* 0x0000000000027941 */ /* 0x000fea0003800200 */
.L_x_17048:
        /* <DEDUP_REMOVED lines=61> */
.L_x_17046:
[----:B------:R-:W-:Y:S05]  /*31f10*/  BSYNC.RECONVERGENT B1 ;  /* 0x0000000000017941 */ /* 0x000fea0003800200 */
.L_x_17045:
        /* <DEDUP_REMOVED lines=24> */
.L_x_17052:
        /* <DEDUP_REMOVED lines=13> */
.L_x_17054:
[----:B------:R-:W-:Y:S05]  /*32170*/  BSYNC.RECONVERGENT B2 ;  /* 0x0000000000027941 */ /* 0x000fea0003800200 */
.L_x_17053:
        /* <DEDUP_REMOVED lines=61> */
.L_x_17051:
[----:B------:R-:W-:Y:S05]  /*32550*/  BSYNC.RECONVERGENT B1 ;  /* 0x0000000000017941 */ /* 0x000fea0003800200 */
.L_x_17050:
        /* <DEDUP_REMOVED lines=18> */
.L_x_17057:
        /* <DEDUP_REMOVED lines=16> */
.L_x_17059:
[----:B------:R-:W-:Y:S05]  /*32780*/  BSYNC.RECONVERGENT B2 ;  /* 0x0000000000027941 */ /* 0x000fea0003800200 */
.L_x_17058:
        /* <DEDUP_REMOVED lines=61> */
.L_x_17056:
[----:B------:R-:W-:Y:S05]  /*32b60*/  BSYNC.RECONVERGENT B1 ;  /* 0x0000000000017941 */ /* 0x000fea0003800200 */
.L_x_17055:
        /* <DEDUP_REMOVED lines=13> */
.L_x_16979:
        /* <DEDUP_REMOVED lines=16> */
.L_x_17063:
        /* <DEDUP_REMOVED lines=13> */
.L_x_17065:
[----:B------:R-:W-:Y:S05]  /*32e10*/  BSYNC.RECONVERGENT B2 ;  /* 0x0000000000027941 */ /* 0x000fea0003800200 */
.L_x_17064:
        /* <DEDUP_REMOVED lines=61> */
.L_x_17062:
[----:B------:R-:W-:Y:S05]  /*331f0*/  BSYNC.RECONVERGENT B1 ;  /* 0x0000000000017941 */ /* 0x000fea0003800200 */
.L_x_17061:
        /* <DEDUP_REMOVED lines=9> */
[----:B------:R-:W-:Y:S01]  /*33290*/  IMAD.MOV.U32 R134, RZ, RZ, R10 ;  /* 0x000000ffff867224 */ /* 0x000fe200078e000a */
[----:B------:R-:W-:-:S02]  /*332a0*/  MOV R133, 0x2 ;  /* 0x0000000200857802 */ /* 0x000fc40000000f00 */
[----:B0-----:R-:W-:-:S13]  /*332b0*/  FSETP.LE.FTZ.AND P3, PT, R135, R187, PT ;  /* 0x000000bb8700720b */ /* 0x001fda0003f73000 */
        /* <DEDUP_REMOVED lines=10> */
.L_x_17068:
        /* <DEDUP_REMOVED lines=13> */
.L_x_17070:
[----:B------:R-:W-:Y:S05]  /*33430*/  BSYNC.RECONVERGENT B2 ;  /* 0x0000000000027941 */ /* 0x000fea0003800200 */
.L_x_17069:
        /* <DEDUP_REMOVED lines=61> */
.L_x_17067:
[----:B------:R-:W-:Y:S05]  /*33810*/  BSYNC.RECONVERGENT B1 ;  /* 0x0000000000017941 */ /* 0x000fea0003800200 */
.L_x_17066:
[----:B------:R-:W-:Y:S01]  /*33820*/  I2FP.F32.U32 R134, R134 ;  /* 0x0000008600867245 */ /* 0x000fe20000201000 */
[----:B------:R-:W-:Y:S01]  /*33830*/  BSSY.RECONVERGENT B1, `(.L_x_17071) ;  /* 0x000005d000017945 */ /* 0x000fe20003800200 */
[----:B------:R-:W-:Y:S01]  /*33840*/  LOP3.LUT R3, R3, 0xfffffff7, RZ, 0xc0, !PT ;  /* 0xfffffff703037812 */ /* 0x000fe200078ec0ff */
[----:B------:R-:W-:Y:S02]  /*33850*/  IMAD.U32 R132, R7, 0x10000, RZ ;  /* 0x0001000007847824 */ /* 0x000fe400078e00ff */
[----:B------:R-:W-:Y:S01]  /*33860*/  FFMA.FTZ R134, R134, R186, 1.1641532182693481445e-10 ;  /* 0x2f00000086867423 */ /* 0x000fe200000100ba */
[----:B------:R-:W-:-:S04]  /*33870*/  IMAD.MOV.U32 R7, RZ, RZ, R10 ;  /* 0x000000ffff077224 */ /* 0x000fc800078e000a */
[----:B------:R-:W-:Y:S01]  /*33880*/  FSETP.LE.FTZ.AND P2, PT, R134, R187, PT ;  /* 0x000000bb8600720b */ /* 0x000fe20003f53000 */
[----:B------:R-:W-:-:S12]  /*33890*/  HFMA2 R134, -RZ, RZ, 0, 1.1920928955078125e-07 ;  /* 0x00000002ff867431 */ /* 0x000fd800000001ff */
        /* <DEDUP_REMOVED lines=11> */
.L_x_17073:
        /* <DEDUP_REMOVED lines=13> */
.L_x_17075:
[----:B------:R-:W-:Y:S05]  /*33a20*/  BSYNC.RECONVERGENT B2 ;  /* 0x0000000000027941 */ /* 0x000fea0003800200 */
.L_x_17074:
        /* <DEDUP_REMOVED lines=61> */
.L_x_17072:
[----:B------:R-:W-:Y:S05]  /*33e00*/  BSYNC.RECONVERGENT B1 ;  /* 0x0000000000017941 */ /* 0x000fea0003800200 */
.L_x_17071:
        /* <DEDUP_REMOVED lines=20> */
.L_x_17078:
        /* <DEDUP_REMOVED lines=13> */
.L_x_17080:
[----:B------:R-:W-:Y:S05]  /*34020*/  BSYNC.RECONVERGENT B2 ;  /* 0x0000000000027941 */ /* 0x000fea0003800200 */
.L_x_17079:
        /* <DEDUP_REMOVED lines=61> */
.L_x_17077:
[----:B------:R-:W-:Y:S05]  /*34400*/  BSYNC.RECONVERGENT B1 ;  /* 0x0000000000017941 */ /* 0x000fea0003800200 */
.L_x_17076:
        /* <DEDUP_REMOVED lines=19> */
.L_x_17083:
        /* <DEDUP_REMOVED lines=13> */
.L_x_17085:
[----:B------:R-:W-:Y:S05]  /*34610*/  BSYNC.RECONVERGENT B2 ;  /* 0x0000000000027941 */ /* 0x000fea0003800200 */
.L_x_17084:
        /* <DEDUP_REMOVED lines=61> */
.L_x_17082:
[----:B------:R-:W-:Y:S05]  /*349f0*/  BSYNC.RECONVERGENT B1 ;  /* 0x0000000000017941 */ /* 0x000fea0003800200 */
.L_x_17081:
        /* <DEDUP_REMOVED lines=18> */
.L_x_17088:
        /* <DEDUP_REMOVED lines=13> */
.L_x_17090:
[----:B------:R-:W-:Y:S05]  /*34bf0*/  BSYNC.RECONVERGENT B2 ;  /* 0x0000000000027941 */ /* 0x000fea0003800200 */
.L_x_17089:
        /* <DEDUP_REMOVED lines=61> */
.L_x_17087:
[----:B------:R-:W-:Y:S05]  /*34fd0*/  BSYNC.RECONVERGENT B1 ;  /* 0x0000000000017941 */ /* 0x000fea0003800200 */
.L_x_17086:
        /* <DEDUP_REMOVED lines=17> */
.L_x_17093:
        /* <DEDUP_REMOVED lines=13> */
.L_x_17095:
[----:B------:R-:W-:Y:S05]  /*351c0*/  BSYNC.RECONVERGENT B2 ;  /* 0x0000000000027941 */ /* 0x000fea0003800200 */
.L_x_17094:
        /* <DEDUP_REMOVED lines=61> */
.L_x_17092:
[----:B------:R-:W-:Y:S05]  /*355a0*/  BSYNC.RECONVERGENT B1 ;  /* 0x0000000000017941 */ /* 0x000fea0003800200 */
.L_x_17091:
        /* <DEDUP_REMOVED lines=18> */
.L_x_17098:
        /* <DEDUP_REMOVED lines=13> */
.L_x_17100:
[----:B------:R-:W-:Y:S05]  /*357a0*/  BSYNC.RECONVERGENT B2 ;  /* 0x0000000000027941 */ /* 0x000fea0003800200 */
.L_x_17099:
        /* <DEDUP_REMOVED lines=61> */
.L_x_17097:
[----:B------:R-:W-:Y:S05]  /*35b80*/  BSYNC.RECONVERGENT B1 ;  /* 0x0000000000017941 */ /* 0x000fea0003800200 */
.L_x_17096:
        /* <DEDUP_REMOVED lines=39> */
.L_x_17060:
        /* <DEDUP_REMOVED lines=44> */
.L_x_17101:
[----:B------:R-:W-:Y:S02]  /*360c0*/  IMAD.MOV.U32 R9, RZ, RZ, R180 ;  /* 0x000000ffff097224 */ /* 0x000fe400078e00b4 */
[----:B------:R-:W-:-:S07]  /*360d0*/  VIADD R21, R21, 0x20 ;  /* 0x0000002015157836 */ /* 0x000fce0000000000 */
.L_x_16978:
[----:B------:R-:W-:Y:S05]  /*360e0*/  BSYNC.RECONVERGENT B0 ;  /* 0x0000000000007941 */ /* 0x000fea0003800200 */
.L_x_16977:
        /* <DEDUP_REMOVED lines=36> */
.L_x_17107:
        /* <DEDUP_REMOVED lines=13> */
.L_x_17109:
[----:B------:R-:W-:Y:S05]  /*36400*/  BSYNC.RECONVERGENT B2 ;  /* 0x0000000000027941 */ /* 0x000fea0003800200 */
.L_x_17108:
        /* <DEDUP_REMOVED lines=61> */
.L_x_17106:
[----:B------:R-:W-:Y:S05]  /*367e0*/  BSYNC.RECONVERGENT B1 ;  /* 0x0000000000017941 */ /* 0x000fea0003800200 */
.L_x_17105:
[----:B------:R-:W0:Y:S01]  /*367f0*/  LDC R181, c[0x0][0x404] ;  /* 0x00010100ffb57b82 */ /* 0x000e220000000800 */
[----:B------:R-:W-:Y:S01]  /*36800*/  I2FP.F32.U32 R7, R13 ;  /* 0x0000000d00077245 */ /* 0x000fe20000201000 */
[----:B------:R-:W-:Y:S01]  /*36810*/  IMAD.MOV.U32 R186, RZ, RZ, 0x2f800000 ;  /* 0x2f800000ffba7424 */ /* 0x000fe200078e00ff */
[----:B------:R-:W-:Y:S01]  /*36820*/  ISETP.NE.AND P2, PT, R14, 0x1, PT ;  /* 0x000000010e00780c */ /* 0x000fe20003f45270 */
[----:B------:R-:W-:Y:S01]  /*36830*/  BSSY.RECONVERGENT B1, `(.L_x_17110) ;  /* 0x000005f000017945 */ /* 0x000fe20003800200 */
[C---:B-----5:R-:W-:Y:S01]  /*36840*/  SHF.L.U32 R13, R144.reuse, 0x10, RZ ;  /* 0x00000010900d7819 */ /* 0x060fe200000006ff */
[----:B------:R-:W-:Y:S01]  /*36850*/  FFMA.FTZ R15, R7, R186, 1.1641532182693481445e-10 ;  /* 0x2f000000070f7423 */ /* 0x000fe200000100ba */
[----:B------:R-:W-:Y:S01]  /*36860*/  LOP3.LUT R3, R3, 0xffffffef, RZ, 0xc0, !PT ;  /* 0xffffffef03037812 */ /* 0x000fe200078ec0ff */
[----:B------:R-:W1:Y:S01]  /*36870*/  LDC R9, c[0x0][0x408] ;  /* 0x00010200ff097b82 */ /* 0x000e620000000800 */
[----:B------:R-:W-:Y:S01]  /*36880*/  PRMT R7, R144, 0x7632, R7 ;  /* 0x0000763290077816 */ /* 0x000fe20000000007 */
[----:B------:R-:W-:Y:S01]  /*36890*/  IMAD.MOV.U32 R16, RZ, RZ, 0x2 ;  /* 0x00000002ff107424 */ /* 0x000fe200078e00ff */
[----:B0-----:R-:W-:Y:S01]  /*368a0*/  FSETP.LE.FTZ.AND P4, PT, R15, R181, PT ;  /* 0x000000b50f00720b */ /* 0x001fe20003f93000 */
[----:B------:R-:W-:-:S02]  /*368b0*/  IMAD.MOV.U32 R15, RZ, RZ, R10 ;  /* 0x000000ffff0f7224 */ /* 0x000fc400078e000a */
        /* <DEDUP_REMOVED lines=11> */
.L_x_17112:
        /* <DEDUP_REMOVED lines=13> */
.L_x_17114:
[----:B------:R-:W-:Y:S05]  /*36a40*/  BSYNC.RECONVERGENT B2 ;  /* 0x0000000000027941 */ /* 0x000fea0003800200 */
.L_x_17113:
        /* <DEDUP_REMOVED lines=61> */
.L_x_17111:
[----:B------:R-:W-:Y:S05]  /*36e20*/  BSYNC.RECONVERGENT B1 ;  /* 0x0000000000017941 */ /* 0x000fea0003800200 */
.L_x_17110:
        /* <DEDUP_REMOVED lines=10> */
[--C-:B--2---:R-:W-:Y:S01]  /*36ed0*/  FADD.FTZ R140, R15, R13.reuse ;  /* 0x0000000d0f8c7221 */ /* 0x104fe20000010000 */
        /* <DEDUP_REMOVED lines=13> */
.L_x_17117:
        /* <DEDUP_REMOVED lines=13> */
.L_x_17119:
[----:B------:R-:W-:Y:S05]  /*37080*/  BSYNC.RECONVERGENT B2 ;  /* 0x0000000000027941 */ /* 0x000fea0003800200 */
.L_x_17118:
        /* <DEDUP_REMOVED lines=61> */
.L_x_17116:
[----:B------:R-:W-:Y:S05]  /*37460*/  BSYNC.RECONVERGENT B1 ;  /* 0x0000000000017941 */ /* 0x000fea0003800200 */
.L_x_17115:
        /* <DEDUP_REMOVED lines=20> */
.L_x_17122:
        /* <DEDUP_REMOVED lines=13> */
.L_x_17124:
[----:B------:R-:W-:Y:S05]  /*37680*/  BSYNC.RECONVERGENT B2 ;  /* 0x0000000000027941 */ /* 0x000fea0003800200 */
.L_x_17123:
        /* <DEDUP_REMOVED lines=61> */
.L_x_17121:
[----:B------:R-:W-:Y:S05]  /*37a60*/  BSYNC.RECONVERGENT B1 ;  /* 0x0000000000017941 */ /* 0x000fea0003800200 */
.L_x_17120:
        /* <DEDUP_REMOVED lines=24> */
.L_x_17127:
        /* <DEDUP_REMOVED lines=13> */
.L_x_17129:
[----:B------:R-:W-:Y:S05]  /*37cc0*/  BSYNC.RECONVERGENT B2 ;  /* 0x0000000000027941 */ /* 0x000fea0003800200 */
.L_x_17128:
        /* <DEDUP_REMOVED lines=61> */
.L_x_17126:
[----:B------:R-:W-:Y:S05]  /*380a0*/  BSYNC.RECONVERGENT B1 ;  /* 0x0000000000017941 */ /* 0x000fea0003800200 */
.L_x_17125:
        /* <DEDUP_REMOVED lines=21> */
.L_x_17132:
        /* <DEDUP_REMOVED lines=13> */
.L_x_17134:
[----:B------:R-:W-:Y:S05]  /*382d0*/  BSYNC.RECONVERGENT B2 ;  /* 0x0000000000027941 */ /* 0x000fea0003800200 */
.L_x_17133:
        /* <DEDUP_REMOVED lines=61> */
.L_x_17131:
[----:B------:R-:W-:Y:S05]  /*386b0*/  BSYNC.RECONVERGENT B1 ;  /* 0x0000000000017941 */ /* 0x000fea0003800200 */
.L_x_17130:
        /* <DEDUP_REMOVED lines=24> */
.L_x_17137:
        /* <DEDUP_REMOVED lines=13> */
.L_x_17139:
[----:B------:R-:W-:Y:S05]  /*38910*/  BSYNC.RECONVERGENT B2 ;  /* 0x0000000000027941 */ /* 0x000fea0003800200 */
.L_x_17138:
        /* <DEDUP_REMOVED lines=61> */
.L_x_17136:
[----:B------:R-:W-:Y:S05]  /*38cf0*/  BSYNC.RECONVERGENT B1 ;  /* 0x0000000000017941 */ /* 0x000fea0003800200 */
.L_x_17135:
        /* <DEDUP_REMOVED lines=20> */
.L_x_17142:
        /* <DEDUP_REMOVED lines=13> */
.L_x_17144:
[----:B------:R-:W-:Y:S05]  /*38f10*/  BSYNC.RECONVERGENT B2 ;  /* 0x0000000000027941 */ /* 0x000fea0003800200 */
.L_x_17143:
        /* <DEDUP_REMOVED lines=61> */
.L_x_17141:
[----:B------:R-:W-:Y:S05]  /*392f0*/  BSYNC.RECONVERGENT B1 ;  /* 0x0000000000017941 */ /* 0x000fea0003800200 */
.L_x_17140:
        /* <DEDUP_REMOVED lines=24> */
.L_x_17147:
        /* <DEDUP_REMOVED lines=13> */
.L_x_17149:
[----:B------:R-:W-:Y:S05]  /*39550*/  BSYNC.RECONVERGENT B2 ;  /* 0x0000000000027941 */ /* 0x000fea0003800200 */
.L_x_17148:
        /* <DEDUP_REMOVED lines=61> */
.L_x_17146:
[----:B------:R-:W-:Y:S05]  /*39930*/  BSYNC.RECONVERGENT B1 ;  /* 0x0000000000017941 */ /* 0x000fea0003800200 */
.L_x_17145:
        /* <DEDUP_REMOVED lines=19> */
.L_x_17152:
        /* <DEDUP_REMOVED lines=13> */
.L_x_17154:
[----:B------:R-:W-:Y:S05]  /*39b40*/  BSYNC.RECONVERGENT B2 ;  /* 0x0000000000027941 */ /* 0x000fea0003800200 */
.L_x_17153:
        /* <DEDUP_REMOVED lines=61> */
.L_x_17151:
[----:B------:R-:W-:Y:S05]  /*39f20*/  BSYNC.RECONVERGENT B1 ;  /* 0x0000000000017941 */ /* 0x000fea0003800200 */
.L_x_17150:
        /* <DEDUP_REMOVED lines=23> */
.L_x_17157:
        /* <DEDUP_REMOVED lines=13> */
.L_x_17159:
[----:B------:R-:W-:Y:S05]  /*3a170*/  BSYNC.RECONVERGENT B2 ;  /* 0x0000000000027941 */ /* 0x000fea0003800200 */
.L_x_17158:
        /* <DEDUP_REMOVED lines=61> */
.L_x_17156:
[----:B------:R-:W-:Y:S05]  /*3a550*/  BSYNC.RECONVERGENT B1 ;  /* 0x0000000000017941 */ /* 0x000fea0003800200 */
.L_x_17155:
        /* <DEDUP_REMOVED lines=18> */
.L_x_17162:
        /* <DEDUP_REMOVED lines=13> */
.L_x_17164:
[----:B------:R-:W-:Y:S05]  /*3a750*/  BSYNC.RECONVERGENT B2 ;  /* 0x0000000000027941 */ /* 0x000fea0003800200 */
.L_x_17163:
        /* <DEDUP_REMOVED lines=61> */
.L_x_17161:
[----:B------:R-:W-:Y:S05]  /*3ab30*/  BSYNC.RECONVERGENT B1 ;  /* 0x0000000000017941 */ /* 0x000fea0003800200 */
.L_x_17160:
        /* <DEDUP_REMOVED lines=25> */
.L_x_17167:
        /* <DEDUP_REMOVED lines=13> */
.L_x_17169:
[----:B------:R-:W-:Y:S05]  /*3ada0*/  BSYNC.RECONVERGENT B2 ;  /* 0x0000000000027941 */ /* 0x000fea0003800200 */
.L_x_17168:
        /* <DEDUP_REMOVED lines=61> */
.L_x_17166:
[----:B------:R-:W-:Y:S05]  /*3b180*/  BSYNC.RECONVERGENT B1 ;  /* 0x0000000000017941 */ /* 0x000fea0003800200 */
.L_x_17165:
        /* <DEDUP_REMOVED lines=19> */
.L_x_17172:
        /* <DEDUP_REMOVED lines=13> */
.L_x_17174:
[----:B------:R-:W-:Y:S05]  /*3b390*/  BSYNC.RECONVERGENT B2 ;  /* 0x0000000000027941 */ /* 0x000fea0003800200 */
.L_x_17173:
        /* <DEDUP_REMOVED lines=61> */
.L_x_17171:
[----:B------:R-:W-:Y:S05]  /*3b770*/  BSYNC.RECONVERGENT B1 ;  /* 0x0000000000017941 */ /* 0x000fea0003800200 */
.L_x_17170:
        /* <DEDUP_REMOVED lines=24> */
.L_x_17177:
        /* <DEDUP_REMOVED lines=13> */
.L_x_17179:
[----:B------:R-:W-:Y:S05]  /*3b9d0*/  BSYNC.RECONVERGENT B2 ;  /* 0x0000000000027941 */ /* 0x000fea0003800200 */
.L_x_17178:
        /* <DEDUP_REMOVED lines=61> */
.L_x_17176:
[----:B------:R-:W-:Y:S05]  /*3bdb0*/  BSYNC.RECONVERGENT B1 ;  /* 0x0000000000017941 */ /* 0x000fea0003800200 */
.L_x_17175:
        /* <DEDUP_REMOVED lines=18> */
.L_x_17182:
        /* <DEDUP_REMOVED lines=16> */
.L_x_17184:
[----:B------:R-:W-:Y:S05]  /*3bfe0*/  BSYNC.RECONVERGENT B2 ;  /* 0x0000000000027941 */ /* 0x000fea0003800200 */
.L_x_17183:
        /* <DEDUP_REMOVED lines=61> */
.L_x_17181:
[----:B------:R-:W-:Y:S05]  /*3c3c0*/  BSYNC.RECONVERGENT B1 ;  /* 0x0000000000017941 */ /* 0x000fea0003800200 */
.L_x_17180:
        /* <DEDUP_REMOVED lines=13> */
.L_x_17104:
        /* <DEDUP_REMOVED lines=16> */
.L_x_17188:
        /* <DEDUP_REMOVED lines=13> */
.L_x_17190:
[----:B------:R-:W-:Y:S05]  /*3c670*/  BSYNC.RECONVERGENT B2 ;  /* 0x0000000000027941 */ /* 0x000fea0003800200 */
.L_x_17189:
        /* <DEDUP_REMOVED lines=61> */
.L_x_17187:
[----:B------:R-:W-:Y:S05]  /*3ca50*/  BSYNC.RECONVERGENT B1 ;  /* 0x0000000000017941 */ /* 0x000fea0003800200 */
.L_x_17186:
[----:B------:R-:W0:Y:S01]  /*3ca60*/  LDC R187, c[0x0][0x404] ;  /* 0x00010100ffbb7b82 */ /* 0x000e220000000800 */
[----:B------:R-:W-:Y:S01]  /*3ca70*/  I2FP.F32.U32 R7, R141 ;  /* 0x0000008d00077245 */ /* 0x000fe20000201000 */
[----:B------:R-:W-:Y:S01]  /*3ca80*/  HFMA2 R186, -RZ, RZ, 0.1171875, 0 ;  /* 0x2f800000ffba7431 */ /* 0x000fe200000001ff */
[----:B------:R-:W-:Y:S01]  /*3ca90*/  ISETP.NE.AND P2, PT, R140, 0x1, PT ;  /* 0x000000018c00780c */ /* 0x000fe20003f45270 */
[----:B------:R-:W-:Y:S01]  /*3caa0*/  BSSY.RECONVERGENT B1, `(.L_x_17191) ;  /* 0x000005d000017945 */ /* 0x000fe20003800200 */
[----:B------:R-:W-:Y:S01]  /*3cab0*/  LOP3.LUT R3, R3, 0xffffffef, RZ, 0xc0, !PT ;  /* 0xffffffef03037812 */ /* 0x000fe200078ec0ff */
[C---:B-----5:R-:W-:Y:S02]  /*3cac0*/  IMAD.U32 R9, R144.reuse, 0x10000, RZ ;  /* 0x0001000090097824 */ /* 0x060fe400078e00ff */
[----:B------:R-:W-:Y:S01]  /*3cad0*/  FFMA.FTZ R143, R7, R186, 1.1641532182693481445e-10 ;  /* 0x2f000000078f7423 */ /* 0x000fe200000100ba */
[----:B------:R-:W-:Y:S01]  /*3cae0*/  PRMT R7, R144, 0x7632, R7 ;  /* 0x0000763290077816 */ /* 0x000fe20000000007 */
[----:B------:R-:W-:Y:S01]  /*3caf0*/  IMAD.MOV.U32 R141, RZ, RZ, 0x2 ;  /* 0x00000002ff8d7424 */ /* 0x000fe200078e00ff */
[----:B------:R-:W-:-:S02]  /*3cb00*/  MOV R142, R10 ;  /* 0x0000000a008e7202 */ /* 0x000fc40000000f00 */
[----:B0-----:R-:W-:-:S13]  /*3cb10*/  FSETP.LE.FTZ.AND P3, PT, R143, R187, PT ;  /* 0x000000bb8f00720b */ /* 0x001fda0003f73000 */
        /* <DEDUP_REMOVED lines=10> */
.L_x_17193:
        /* <DEDUP_REMOVED lines=13> */
.L_x_17195:
[----:B------:R-:W-:Y:S05]  /*3cc90*/  BSYNC.RECONVERGENT B2 ;  /* 0x0000000000027941 */ /* 0x000fea0003800200 */
.L_x_17194:
        /* <DEDUP_REMOVED lines=61> */
.L_x_17192:
[----:B------:R-:W-:Y:S05]  /*3d070*/  BSYNC.RECONVERGENT B1 ;  /* 0x0000000000017941 */ /* 0x000fea0003800200 */
.L_x_17191:
[----:B------:R-:W-:Y:S01]  /*3d080*/  I2FP.F32.U32 R142, R142 ;  /* 0x0000008e008e7245 */ /* 0x000fe20000201000 */
[----:B------:R-:W-:Y:S01]  /*3d090*/  BSSY.RECONVERGENT B1, `(.L_x_17196) ;  /* 0x000005d000017945 */ /* 0x000fe20003800200 */
[----:B------:R-:W-:Y:S01]  /*3d0a0*/  LOP3.LUT R3, R3, 0xfffffff7, RZ, 0xc0, !PT ;  /* 0xfffffff703037812 */ /* 0x000fe200078ec0ff */
[----:B------:R-:W-:Y:S01]  /*3d0b0*/  IMAD.U32 R140, R7, 0x10000, RZ ;  /* 0x00010000078c7824 */ /* 0x000fe200078e00ff */
[----:B------:R-:W-:Y:S01]  /*3d0c0*/  MOV R7, R10 ;  /* 0x0000000a00077202 */ /* 0x000fe20000000f00 */
[----:B------:R-:W-:-:S05]  /*3d0d0*/  FFMA.FTZ R142, R142, R186, 1.1641532182693481445e-10 ;  /* 0x2f0000008e8e7423 */ /* 0x000fca00000100ba */
        /* <DEDUP_REMOVED lines=13> */
.L_x_17198:
        /* <DEDUP_REMOVED lines=13> */
.L_x_17200:
[----:B------:R-:W-:Y:S05]  /*3d280*/  BSYNC.RECONVERGENT B2 ;  /* 0x0000000000027941 */ /* 0x000fea0003800200 */
.L_x_17199:
        /* <DEDUP_REMOVED lines=61> */
.L_x_17197:
[----:B------:R-:W-:Y:S05]  /*3d660*/  BSYNC.RECONVERGENT B1 ;  /* 0x0000000000017941 */ /* 0x000fea0003800200 */
.L_x_17196:
        /* <DEDUP_REMOVED lines=20> */
.L_x_17203:
        /* <DEDUP_REMOVED lines=13> */
.L_x_17205:
[----:B------:R-:W-:Y:S05]  /*3d880*/  BSYNC.RECONVERGENT B2 ;  /* 0x0000000000027941 */ /* 0x000fea0003800200 */
.L_x_17204:
        /* <DEDUP_REMOVED lines=61> */
.L_x_17202:
[----:B------:R-:W-:Y:S05]  /*3dc60*/  BSYNC.RECONVERGENT B1 ;  /* 0x0000000000017941 */ /* 0x000fea0003800200 */
.L_x_17201:
        /* <DEDUP_REMOVED lines=19> */
.L_x_17208:
        /* <DEDUP_REMOVED lines=13> */
.L_x_17210:
[----:B------:R-:W-:Y:S05]  /*3de70*/  BSYNC.RECONVERGENT B2 ;  /* 0x0000000000027941 */ /* 0x000fea0003800200 */
.L_x_17209:
        /* <DEDUP_REMOVED lines=50> */
[----:B------:R-:W-:Y:S02]  /*3e1a0*/  LOP3.LUT R5, R5, R182, R7, 0x96, !PT ;  /* 0x000000b605057212 */ /* 0x000fe400078e9607 */
[----:B------:R-:W-:-:S03]  /*3e1b0*/  IADD3 R7, PT, PT, R23, -0x695add53, RZ ;  /* 0x96a522ad17077810 */ /* 0x000fc60007ffe0ff */
[----:B------:R-:W-:-:S04]  /*3e1c0*/  IMAD.WIDE.U32 R182, R5, -0x326172a9, RZ ;  /* 0xcd9e8d5705b67825 */ /* 0x000fc800078e00ff */
[----:B------:R-:W-:-:S05]  /*3e1d0*/  VIADD R5, R22, 0x8ff34781 ;  /* 0x8ff3478116057836 */ /* 0x000fca0000000000 */
[----:B------:R-:W-:Y:S01]  /*3e1e0*/  LOP3.LUT R5, R5, R144, R183, 0x96, !PT ;  /* 0x0000009005057212 */ /* 0x000fe200078e96b7 */
[----:B------:R-:W-:-:S04]  /*3e1f0*/  IMAD.WIDE.U32 R144, R10, -0x2daee0ad, RZ ;  /* 0xd2511f530a907825 */ /* 0x000fc800078e00ff */
[----:B------:R-:W-:Y:S01]  /*3e200*/  IMAD.MOV.U32 R10, RZ, RZ, R182 ;  /* 0x000000ffff0a7224 */ /* 0x000fe200078e00b6 */
[----:B------:R-:W-:Y:S02]  /*3e210*/  LOP3.LUT R6, R7, R6, R145, 0x96, !PT ;  /* 0x0000000607067212 */ /* 0x000fe400078e9691 */
[----:B------:R-:W-:Y:S01]  /*3e220*/  MOV R7, R180 ;  /* 0x000000b400077202 */ /* 0x000fe20000000f00 */
[----:B------:R-:W-:Y:S02]  /*3e230*/  IMAD.MOV.U32 R180, RZ, RZ, R144 ;  /* 0x000000ffffb47224 */ /* 0x000fe400078e0090 */
[----:B------:R-:W-:-:S07]  /*3e240*/  HFMA2 R144, -RZ, RZ, 0, 0 ;  /* 0x00000000ff907431 */ /* 0x000fce00000001ff */
.L_x_17207:
[----:B------:R-:W-:Y:S05]  /*3e250*/  BSYNC.RECONVERGENT B1 ;  /* 0x0000000000017941 */ /* 0x000fea0003800200 */
.L_x_17206:
[----:B------:R-:W-:Y:S01]  /*3e260*/  ISETP.NE.AND P3, PT, R144, 0x1, PT ;  /* 0x000000019000780c */ /* 0x000fe20003f65270 */
[----:B------:R-:W-:Y:S01]  /*3e270*/  BSSY.RECONVERGENT B1, `(.L_x_17211) ;  /* 0x000005c000017945 */ /* 0x000fe20003800200 */
[----:B------:R-:W-:Y:S01]  /*3e280*/  I2FP.F32.U32 R7, R7 ;  /* 0x0000000700077245 */ /* 0x000fe20000201000 */
[C---:B------:R-:W-:Y:S01]  /*3e290*/  IMAD.U32 R143, R146.reuse, 0x10000, RZ ;  /* 0x00010000928f7824 */ /* 0x040fe200078e00ff */
[----:B------:R-:W-:Y:S02]  /*3e2a0*/  PRMT R146, R146, 0x7632, R146 ;  /* 0x0000763292927816 */ /* 0x000fe40000000092 */
[----:B------:R-:W-:Y:S01]  /*3e2b0*/  MOV R145, 0x2 ;  /* 0x0000000200917802 */ /* 0x000fe20000000f00 */
        /* <DEDUP_REMOVED lines=12> */
.L_x_17213:
        /* <DEDUP_REMOVED lines=13> */
.L_x_17215:
[----:B------:R-:W-:Y:S05]  /*3e450*/  BSYNC.RECONVERGENT B2 ;  /* 0x0000000000027941 */ /* 0x000fea0003800200 */
.L_x_17214:
        /* <DEDUP_REMOVED lines=58> */
[----:B------:R-:W-:Y:S01]  /*3e800*/  HFMA2 R145, -RZ, RZ, 0, 0 ;  /* 0x00000000ff917431 */ /* 0x000fe200000001ff */
[----:B------:R-:W-:Y:S01]  /*3e810*/  MOV R7, R180 ;  /* 0x000000b400077202 */ /* 0x000fe20000000f00 */
[----:B------:R-:W-:-:S07]  /*3e820*/  IMAD.MOV.U32 R180, RZ, RZ, R144 ;  /* 0x000000ffffb47224 */ /* 0x000fce00078e0090 */
.L_x_17212:
[----:B------:R-:W-:Y:S05]  /*3e830*/  BSYNC.RECONVERGENT B1 ;  /* 0x0000000000017941 */ /* 0x000fea0003800200 */
.L_x_17211:
[----:B------:R-:W-:Y:S01]  /*3e840*/  ISETP.NE.AND P4, PT, R145, 0x1, PT ;  /* 0x000000019100780c */ /* 0x000fe20003f85270 */
[----:B------:R-:W-:Y:S01]  /*3e850*/  BSSY.RECONVERGENT B1, `(.L_x_17216) ;  /* 0x000005b000017945 */ /* 0x000fe20003800200 */
[----:B------:R-:W-:Y:S01]  /*3e860*/  I2FP.F32.U32 R7, R7 ;  /* 0x0000000700077245 */ /* 0x000fe20000201000 */
[----:B------:R-:W-:Y:S01]  /*3e870*/  IMAD.U32 R144, R146, 0x10000, RZ ;  /* 0x0001000092907824 */ /* 0x000fe200078e00ff */
[----:B------:R-:W-:-:S03]  /*3e880*/  MOV R181, 0x2 ;  /* 0x0000000200b57802 */ /* 0x000fc60000000f00 */
        /* <DEDUP_REMOVED lines=12> */
.L_x_17218:
        /* <DEDUP_REMOVED lines=13> */
.L_x_17220:
[----:B------:R-:W-:Y:S05]  /*3ea20*/  BSYNC.RECONVERGENT B2 ;  /* 0x0000000000027941 */ /* 0x000fea0003800200 */
.L_x_17219:
        /* <DEDUP_REMOVED lines=60> */
[----:B------:R-:W-:-:S07]  /*3edf0*/  IMAD.MOV.U32 R180, RZ, RZ, R182 ;  /* 0x000000ffffb47224 */ /* 0x000fce00078e00b6 */
.L_x_17217:
[----:B------:R-:W-:Y:S05]  /*3ee00*/  BSYNC.RECONVERGENT B1 ;  /* 0x0000000000017941 */ /* 0x000fea0003800200 */
.L_x_17216:
[----:B------:R-:W-:Y:S01]  /*3ee10*/  ISETP.NE.AND P5, PT, R181, 0x1, PT ;  /* 0x00000001b500780c */ /* 0x000fe20003fa5270 */
[----:B------:R-:W-:Y:S01]  /*3ee20*/  BSSY.RECONVERGENT B1, `(.L_x_17221) ;  /* 0x000005c000017945 */ /* 0x000fe20003800200 */
[----:B------:R-:W-:Y:S01]  /*3ee30*/  I2FP.F32.U32 R7, R7 ;  /* 0x0000000700077245 */ /* 0x000fe20000201000 */
[C---:B------:R-:W-:Y:S01]  /*3ee40*/  IMAD.U32 R145, R147.reuse, 0x10000, RZ ;  /* 0x0001000093917824 */ /* 0x040fe200078e00ff */
[----:B------:R-:W-:Y:S01]  /*3ee50*/  PRMT R147, R147, 0x7632, R147 ;  /* 0x0000763293937816 */ /* 0x000fe20000000093 */
[----:B------:R-:W-:Y:S02]  /*3ee60*/  IMAD.MOV.U32 R146, RZ, RZ, R10 ;  /* 0x000000ffff927224 */ /* 0x000fe400078e000a */
[----:B------:R-:W-:-:S05]  /*3ee70*/  FFMA.FTZ R7, R7, R186, 1.1641532182693481445e-10 ;  /* 0x2f00000007077423 */ /* 0x000fca00000100ba */
[----:B------:R-:W-:Y:S02]  /*3ee80*/  FSETP.LE.FTZ.AND P4, PT, R7, R187, PT ;  /* 0x000000bb0700720b */ /* 0x000fe40003f93000 */
[----:B------:R-:W-:Y:S01]  /*3ee90*/  MOV R7, 0x2 ;  /* 0x0000000200077802 */ /* 0x000fe20000000f00 */
[----:B------:R-:W-:Y:S10]  /*3eea0*/  @!P5 BRA `(.L_x_17222) ;  /* 0x00000004004cd947 */ /* 0x000ff40003800000 */
        /* <DEDUP_REMOVED lines=8> */
.L_x_17223:
        /* <DEDUP_REMOVED lines=13> */
.L_x_17225:
[----:B------:R-:W-:Y:S05]  /*3f000*/  BSYNC.RECONVERGENT B2 ;  /* 0x0000000000027941 */ /* 0x000fea0003800200 */
.L_x_17224:
        /* <DEDUP_REMOVED lines=59> */
[----:B------:R-:W-:Y:S02]  /*3f3c0*/  HFMA2 R7, -RZ, RZ, 0, 0 ;  /* 0x00000000ff077431 */ /* 0x000fe400000001ff */
[----:B------:R-:W-:-:S07]  /*3f3d0*/  IMAD.MOV.U32 R180, RZ, RZ, R182 ;  /* 0x000000ffffb47224 */ /* 0x000fce00078e00b6 */
.L_x_17222:
[----:B------:R-:W-:Y:S05]  /*3f3e0*/  BSYNC.RECONVERGENT B1 ;  /* 0x0000000000017941 */ /* 0x000fea0003800200 */
.L_x_17221:
        /* <DEDUP_REMOVED lines=39> */
.L_x_17185:
        /* <DEDUP_REMOVED lines=44> */
.L_x_17226:
[----:B------:R-:W-:Y:S01]  /*3f920*/  IMAD.MOV.U32 R9, RZ, RZ, R180 ;  /* 0x000000ffff097224 */ /* 0x000fe200078e00b4 */
[----:B------:R-:W-:-:S07]  /*3f930*/  IADD3 R21, PT, PT, R21, 0x20, RZ ;  /* 0x0000002015157810 */ /* 0x000fce0007ffe0ff */
.L_x_17103:
[----:B------:R-:W-:Y:S05]  /*3f940*/  BSYNC.RECONVERGENT B0 ;  /* 0x0000000000007941 */ /* 0x000fea0003800200 */
.L_x_17102:
        /* <DEDUP_REMOVED lines=36> */
.L_x_17232:
        /* <DEDUP_REMOVED lines=13> */
.L_x_17234:
[----:B------:R-:W-:Y:S05]  /*3fc60*/  BSYNC.RECONVERGENT B2 ;  /* 0x0000000000027941 */ /* 0x000fea0003800200 */
.L_x_17233:
        /* <DEDUP_REMOVED lines=59> */
[----:B------:R-:W-:Y:S01]  /*40020*/  HFMA2 R14, -RZ, RZ, 0, 0 ;  /* 0x00000000ff0e7431 */ /* 0x000fe200000001ff */
[----:B------:R-:W-:-:S07]  /*40030*/  LOP3.LUT R6, R7, R6, R15, 0x96, !PT ;  /* 0x0000000607067212 */ /* 0x000fce00078e960f */
.L_x_17231:
[----:B------:R-:W-:Y:S05]  /*40040*/  BSYNC.RECONVERGENT B1 ;  /* 0x0000000000017941 */ /* 0x000fea0003800200 */
.L_x_17230:
        /* <DEDUP_REMOVED lines=11> */
[----:B0-----:R-:W-:-:S02]  /*40100*/  FSETP.LE.FTZ.AND P4, PT, R15, R181, PT ;  /* 0x000000b50f00720b */ /* 0x001fc40003f93000 */
        /* <DEDUP_REMOVED lines=12> */
.L_x_17237:
        /* <DEDUP_REMOVED lines=13> */
.L_x_17239:
[----:B------:R-:W-:Y:S05]  /*402a0*/  BSYNC.RECONVERGENT B2 ;  /* 0x0000000000027941 */ /* 0x000fea0003800200 */
.L_x_17238:
        /* <DEDUP_REMOVED lines=61> */
.L_x_17236:
[----:B------:R-:W-:Y:S05]  /*40680*/  BSYNC.RECONVERGENT B1 ;  /* 0x0000000000017941 */ /* 0x000fea0003800200 */
.L_x_17235:
        /* <DEDUP_REMOVED lines=24> */
.L_x_17242:
        /* <DEDUP_REMOVED lines=13> */
.L_x_17244:
[----:B------:R-:W-:Y:S05]  /*408e0*/  BSYNC.RECONVERGENT B2 ;  /* 0x0000000000027941 */ /* 0x000fea0003800200 */
.L_x_17243:
        /* <DEDUP_REMOVED lines=61> */
.L_x_17241:
[----:B------:R-:W-:Y:S05]  /*40cc0*/  BSYNC.RECONVERGENT B1 ;  /* 0x0000000000017941 */ /* 0x000fea0003800200 */
.L_x_17240:
[----:B------:R-:W-:Y:S01]  /*40cd0*/  I2FP.F32.U32 R15, R15 ;  /* 0x0000000f000f7245 */ /* 0x000fe20000201000 */
[----:B------:R-:W-:Y:S01]  /*40ce0*/  BSSY.RECONVERGENT B1, `(.L_x_17245) ;  /* 0x000005e000017945 */ /* 0x000fe20003800200 */
[----:B------:R-:W-:Y:S02]  /*40cf0*/  ISETP.NE.AND P2, PT, R14, 0x1, PT ;  /* 0x000000010e00780c */ /* 0x000fe40003f45270 */
[----:B------:R-:W-:Y:S01]  /*40d00*/  SHF.L.U32 R7, R7, 0x10, RZ ;  /* 0x0000001007077819 */ /* 0x000fe200000006ff */
[----:B------:R-:W-:Y:S01]  /*40d10*/  FFMA.FTZ R15, R15, R186, 1.1641532182693481445e-10 ;  /* 0x2f0000000f0f7423 */ /* 0x000fe200000100ba */
[----:B------:R-:W-:Y:S02]  /*40d20*/  LOP3.LUT R3, R3, 0xfffffff7, RZ, 0xc0, !PT ;  /* 0xfffffff703037812 */ /* 0x000fe400078ec0ff */
[----:B------:R-:W-:Y:S01]  /*40d30*/  MOV R16, R10 ;  /* 0x0000000a00107202 */ /* 0x000fe20000000f00 */
        /* <DEDUP_REMOVED lines=13> */
.L_x_17247:
        /* <DEDUP_REMOVED lines=13> */
.L_x_17249:
[----:B------:R-:W-:Y:S05]  /*40ee0*/  BSYNC.RECONVERGENT B2 ;  /* 0x0000000000027941 */ /* 0x000fea0003800200 */
.L_x_17248:
        /* <DEDUP_REMOVED lines=61> */
.L_x_17246:
[----:B------:R-:W-:Y:S05]  /*412c0*/  BSYNC.RECONVERGENT B1 ;  /* 0x0000000000017941 */ /* 0x000fea0003800200 */
.L_x_17245:
        /* <DEDUP_REMOVED lines=24> */
.L_x_17252:
        /* <DEDUP_REMOVED lines=13> */
.L_x_17254:
[----:B------:R-:W-:Y:S05]  /*41520*/  BSYNC.RECONVERGENT B2 ;  /* 0x0000000000027941 */ /* 0x000fea0003800200 */
.L_x_17253:
        /* <DEDUP_REMOVED lines=12> */
[----:B------:R-:W-:Y:S01]  /*415f0*/  IMAD.WIDE.U32 R16, R10, -0x326172a9, RZ ;  /* 0xcd9e8d570a107825 */ /* 0x000fe200078e00ff */
[----:B------:R-:W-:-:S03]  /*41600*/  IADD3 R10, PT, PT, R22, 0x78dde6e4, RZ ;  /* 0x78dde6e4160a7810 */ /* 0x000fc60007ffe0ff */
        /* <DEDUP_REMOVED lines=42> */
[----:B------:R-:W-:-:S04]  /*418b0*/  MOV R10, R18 ;  /* 0x00000012000a7202 */ /* 0x000fc80000000f00 */
[----:B------:R-:W-:Y:S01]  /*418c0*/  LOP3.LUT R6, R7, R6, R17, 0x96, !PT ;  /* 0x0000000607067212 */ /* 0x000fe200078e9611 */
[----:B------:R-:W-:Y:S01]  /*418d0*/  IMAD.MOV.U32 R7, RZ, RZ, R180 ;  /* 0x000000ffff077224 */ /* 0x000fe200078e00b4 */
[----:B------:R-:W-:Y:S01]  /*418e0*/  MOV R180, R16 ;  /* 0x0000001000b47202 */ /* 0x000fe20000000f00 */
[----:B------:R-:W-:-:S07]  /*418f0*/  IMAD.MOV.U32 R16, RZ, RZ, RZ ;  /* 0x000000ffff107224 */ /* 0x000fce00078e00ff */
.L_x_17251:
[----:B------:R-:W-:Y:S05]  /*41900*/  BSYNC.RECONVERGENT B1 ;  /* 0x0000000000017941 */ /* 0x000fea0003800200 */
.L_x_17250:
        /* <DEDUP_REMOVED lines=21> */
.L_x_17257:
        /* <DEDUP_REMOVED lines=13> */
.L_x_17259:
[----:B------:R-:W-:Y:S05]  /*41b30*/  BSYNC.RECONVERGENT B2 ;  /* 0x0000000000027941 */ /* 0x000fea0003800200 */
.L_x_17258:
        /* <DEDUP_REMOVED lines=61> */
.L_x_17256:
[----:B------:R-:W-:Y:S05]  /*41f10*/  BSYNC.RECONVERGENT B1 ;  /* 0x0000000000017941 */ /* 0x000fea0003800200 */
.L_x_17255:
        /* <DEDUP_REMOVED lines=24> */
.L_x_17262:
        /* <DEDUP_REMOVED lines=13> */
.L_x_17264:
[----:B------:R-:W-:Y:S05]  /*42170*/  BSYNC.RECONVERGENT B2 ;  /* 0x0000000000027941 */ /* 0x000fea0003800200 */
.L_x_17263:
        /* <DEDUP_REMOVED lines=61> */
.L_x_17261:
[----:B------:R-:W-:Y:S05]  /*42550*/  BSYNC.RECONVERGENT B1 ;  /* 0x0000000000017941 */ /* 0x000fea0003800200 */
.L_x_17260:
        /* <DEDUP_REMOVED lines=20> */
.L_x_17267:
        /* <DEDUP_REMOVED lines=13> */
.L_x_17269:
[----:B------:R-:W-:Y:S05]  /*42770*/  BSYNC.RECONVERGENT B2 ;  /* 0x0000000000027941 */ /* 0x000fea0003800200 */
.L_x_17268:
        /* <DEDUP_REMOVED lines=61> */
.L_x_17266:
[----:B------:R-:W-:Y:S05]  /*42b50*/  BSYNC.RECONVERGENT B1 ;  /* 0x0000000000017941 */ /* 0x000fea0003800200 */
.L_x_17265:
        /* <DEDUP_REMOVED lines=24> */
.L_x_17272:
        /* <DEDUP_REMOVED lines=13> */
.L_x_17274:
[----:B------:R-:W-:Y:S05]  /*42db0*/  BSYNC.RECONVERGENT B2 ;  /* 0x0000000000027941 */ /* 0x000fea0003800200 */
.L_x_17273:
        /* <DEDUP_REMOVED lines=61> */
.L_x_17271:
[----:B------:R-:W-:Y:S05]  /*43190*/  BSYNC.RECONVERGENT B1 ;  /* 0x0000000000017941 */ /* 0x000fea0003800200 */
.L_x_17270:
        /* <DEDUP_REMOVED lines=19> */
.L_x_17277:
        /* <DEDUP_REMOVED lines=13> */
.L_x_17279:
[----:B------:R-:W-:Y:S05]  /*433a0*/  BSYNC.RECONVERGENT B2 ;  /* 0x0000000000027941 */ /* 0x000fea0003800200 */
.L_x_17278:
        /* <DEDUP_REMOVED lines=57> */
[----:B------:R-:W-:Y:S01]  /*43740*/  VIADD R6, R23, 0x96a522ad ;  /* 0x96a522ad17067836 */ /* 0x000fe20000000000 */
[----:B------:R-:W-:-:S04]  /*43750*/  MOV R180, R18 ;  /* 0x0000001200b47202 */ /* 0x000fc80000000f00 */
[----:B------:R-:W-:Y:S01]  /*43760*/  LOP3.LUT R6, R6, R182, R19, 0x96, !PT ;  /* 0x000000b606067212 */ /* 0x000fe200078e9613 */
[----:B------:R-:W-:-:S07]  /*43770*/  IMAD.MOV.U32 R19, RZ, RZ, RZ ;  /* 0x000000ffff137224 */ /* 0x000fce00078e00ff */
.L_x_17276:
[----:B------:R-:W-:Y:S05]  /*43780*/  BSYNC.RECONVERGENT B1 ;  /* 0x0000000000017941 */ /* 0x000fea0003800200 */
.L_x_17275:
        /* <DEDUP_REMOVED lines=23> */
.L_x_17282:
        /* <DEDUP_REMOVED lines=13> */
.L_x_17284:
[----:B------:R-:W-:Y:S05]  /*439d0*/  BSYNC.RECONVERGENT B2 ;  /* 0x0000000000027941 */ /* 0x000fea0003800200 */
.L_x_17283:
        /* <DEDUP_REMOVED lines=61> */
.L_x_17281:
[----:B------:R-:W-:Y:S05]  /*43db0*/  BSYNC.RECONVERGENT B1 ;  /* 0x0000000000017941 */ /* 0x000fea0003800200 */
.L_x_17280:
[----:B------:R-:W-:Y:S01]  /*43dc0*/  ISETP.NE.AND P4, PT, R18, 0x1, PT ;  /* 0x000000011200780c */ /* 0x000fe20003f85270 */
[----:B------:R-:W-:Y:S01]  /*43dd0*/  BSSY.RECONVERGENT B1, `(.L_x_17285) ;  /* 0x000005c000017945 */ /* 0x000fe20003800200 */
[----:B------:R-:W-:Y:S02]  /*43de0*/  I2FP.F32.U32 R7, R7 ;  /* 0x0000000700077245 */ /* 0x000fe40000201000 */
[----:B------:R-:W-:-:S03]  /*43df0*/  SHF.L.U32 R19, R20, 0x10, RZ ;  /* 0x0000001014137819 */ /* 0x000fc600000006ff */
[----:B------:R-:W-:Y:S02]  /*43e00*/  FFMA.FTZ R7, R7, R186, 1.1641532182693481445e-10 ;  /* 0x2f00000007077423 */ /* 0x000fe400000100ba */
[----:B------:R-:W-:Y:S01]  /*43e10*/  FMUL.FTZ R20, R19, R9 ;  /* 0x0000000913147220 */ /* 0x000fe20000410000 */
[----:B------:R-:W-:Y:S02]  /*43e20*/  IMAD.MOV.U32 R19, RZ, RZ, 0x2 ;  /* 0x00000002ff137424 */ /* 0x000fe400078e00ff */
[----:B------:R-:W-:Y:S02]  /*43e30*/  FSETP.LE.FTZ.AND P3, PT, R7, R181, PT ;  /* 0x000000b50700720b */ /* 0x000fe40003f73000 */
        /* <DEDUP_REMOVED lines=10> */
.L_x_17287:
        /* <DEDUP_REMOVED lines=13> */
.L_x_17289:
[----:B------:R-:W-:Y:S05]  /*43fb0*/  BSYNC.RECONVERGENT B2 ;  /* 0x0000000000027941 */ /* 0x000fea0003800200 */
.L_x_17288:
        /* <DEDUP_REMOVED lines=61> */
.L_x_17286:
[----:B------:R-:W-:Y:S05]  /*44390*/  BSYNC.RECONVERGENT B1 ;  /* 0x0000000000017941 */ /* 0x000fea0003800200 */
.L_x_17285:
        /* <DEDUP_REMOVED lines=25> */
.L_x_17292:
        /* <DEDUP_REMOVED lines=13> */
.L_x_17294:
[----:B------:R-:W-:Y:S05]  /*44600*/  BSYNC.RECONVERGENT B2 ;  /* 0x0000000000027941 */ /* 0x000fea0003800200 */
.L_x_17293:
        /* <DEDUP_REMOVED lines=60> */
[----:B------:R-:W-:-:S07]  /*449d0*/  MOV R180, R182 ;  /* 0x000000b600b47202 */ /* 0x000fce0000000f00 */
.L_x_17291:
[----:B------:R-:W-:Y:S05]  /*449e0*/  BSYNC.RECONVERGENT B1 ;  /* 0x0000000000017941 */ /* 0x000fea0003800200 */
.L_x_17290:
        /* <DEDUP_REMOVED lines=19> */
.L_x_17297:
        /* <DEDUP_REMOVED lines=13> */
.L_x_17299:
[----:B------:R-:W-:Y:S05]  /*44bf0*/  BSYNC.RECONVERGENT B2 ;  /* 0x0000000000027941 */ /* 0x000fea0003800200 */
.L_x_17298:
        /* <DEDUP_REMOVED lines=61> */
.L_x_17296:
[----:B------:R-:W-:Y:S05]  /*44fd0*/  BSYNC.RECONVERGENT B1 ;  /* 0x0000000000017941 */ /* 0x000fea0003800200 */
.L_x_17295:
        /* <DEDUP_REMOVED lines=24> */
.L_x_17302:
        /* <DEDUP_REMOVED lines=13> */
.L_x_17304:
[----:B------:R-:W-:Y:S05]  /*45230*/  BSYNC.RECONVERGENT B2 ;  /* 0x0000000000027941 */ /* 0x000fea0003800200 */
.L_x_17303:
        /* <DEDUP_REMOVED lines=61> */
.L_x_17301:
[----:B------:R-:W-:Y:S05]  /*45610*/  BSYNC.RECONVERGENT B1 ;  /* 0x0000000000017941 */ /* 0x000fea0003800200 */
.L_x_17300:
[----:B------:R-:W-:Y:S01]  /*45620*/  ISETP.NE.AND P6, PT, R182, 0x1, PT ;  /* 0x00000001b600780c */ /* 0x000fe20003fc5270 */
[----:B------:R-:W-:Y:S01]  /*45630*/  BSSY.RECONVERGENT B1, `(.L_x_17305) ;  /* 0x000005f000017945 */ /* 0x000fe20003800200 */
[----:B------:R-:W-:Y:S02]  /*45640*/  I2FP.F32.U32 R7, R7 ;  /* 0x0000000700077245 */ /* 0x000fe40000201000 */
[----:B------:R-:W-:Y:S02]  /*45650*/  SHF.L.U32 R20, R20, 0x10, RZ ;  /* 0x0000001014147819 */ /* 0x000fe400000006ff */
[----:B------:R-:W-:Y:S01]  /*45660*/  MOV R155, R10 ;  /* 0x0000000a009b7202 */ /* 0x000fe20000000f00 */
        /* <DEDUP_REMOVED lines=13> */
.L_x_17307:
        /* <DEDUP_REMOVED lines=16> */
.L_x_17309:
[----:B------:R-:W-:Y:S05]  /*45840*/  BSYNC.RECONVERGENT B2 ;  /* 0x0000000000027941 */ /* 0x000fea0003800200 */
.L_x_17308:
        /* <DEDUP_REMOVED lines=59> */
[----:B------:R-:W-:Y:S01]  /*45c00*/  IMAD.MOV.U32 R7, RZ, RZ, RZ ;  /* 0x000000ffff077224 */ /* 0x000fe200078e00ff */
[----:B------:R-:W-:-:S07]  /*45c10*/  MOV R180, R182 ;  /* 0x000000b600b47202 */ /* 0x000fce0000000f00 */
.L_x_17306:
[----:B------:R-:W-:Y:S05]  /*45c20*/  BSYNC.RECONVERGENT B1 ;  /* 0x0000000000017941 */ /* 0x000fea0003800200 */
.L_x_17305:
        /* <DEDUP_REMOVED lines=13> */
.L_x_17229:
        /* <DEDUP_REMOVED lines=16> */
.L_x_17313:
        /* <DEDUP_REMOVED lines=13> */
.L_x_17315:
[----:B------:R-:W-:Y:S05]  /*45ed0*/  BSYNC.RECONVERGENT B2 ;  /* 0x0000000000027941 */ /* 0x000fea0003800200 */
.L_x_17314:
        /* <DEDUP_REMOVED lines=59> */
[----:B------:R-:W-:Y:S01]  /*46290*/  LOP3.LUT R6, R7, R6, R149, 0x96, !PT ;  /* 0x0000000607067212 */ /* 0x000fe200078e9695 */
[----:B------:R-:W-:-:S07]  /*462a0*/  IMAD.MOV.U32 R149, RZ, RZ, R9 ;  /* 0x000000ffff957224 */ /* 0x000fce00078e0009 */
.L_x_17312:
[----:B------:R-:W-:Y:S05]  /*462b0*/  BSYNC.RECONVERGENT B1 ;  /* 0x0000000000017941 */ /* 0x000fea0003800200 */
.L_x_17311:
[----:B------:R-:W0:Y:S01]  /*462c0*/  LDC R187, c[0x0][0x404] ;  /* 0x00010100ffbb7b82 */ /* 0x000e220000000800 */
[----:B------:R-:W-:Y:S01]  /*462d0*/  I2FP.F32.U32 R7, R149 ;  /* 0x0000009500077245 */ /* 0x000fe20000201000 */
[----:B------:R-:W-:Y:S01]  /*462e0*/  IMAD.MOV.U32 R186, RZ, RZ, 0x2f800000 ;  /* 0x2f800000ffba7424 */ /* 0x000fe200078e00ff */
[----:B------:R-:W-:Y:S01]  /*462f0*/  ISETP.NE.AND P2, PT, R148, 0x1, PT ;  /* 0x000000019400780c */ /* 0x000fe20003f45270 */
[----:B------:R-:W-:Y:S01]  /*46300*/  BSSY.RECONVERGENT B1, `(.L_x_17316) ;  /* 0x000005d000017945 */ /* 0x000fe20003800200 */
[----:B------:R-:W-:Y:S01]  /*46310*/  LOP3.LUT R3, R3, 0xffffffef, RZ, 0xc0, !PT ;  /* 0xffffffef03037812 */ /* 0x000fe200078ec0ff */
[----:B------:R-:W-:Y:S01]  /*46320*/  FFMA.FTZ R151, R7, R186, 1.1641532182693481445e-10 ;  /* 0x2f00000007977423 */ /* 0x000fe200000100ba */
[C---:B-----5:R-:W-:Y:S01]  /*46330*/  SHF.L.U32 R9, R152.reuse, 0x10, RZ ;  /* 0x0000001098097819 */ /* 0x060fe200000006ff */
[----:B------:R-:W-:Y:S01]  /*46340*/  IMAD.MOV.U32 R149, RZ, RZ, 0x2 ;  /* 0x00000002ff957424 */ /* 0x000fe200078e00ff */
[----:B------:R-:W-:Y:S02]  /*46350*/  PRMT R7, R152, 0x7632, R7 ;  /* 0x0000763298077816 */ /* 0x000fe40000000007 */
        /* <DEDUP_REMOVED lines=12> */
.L_x_17318:
        /* <DEDUP_REMOVED lines=13> */
.L_x_17320:
[----:B------:R-:W-:Y:S05]  /*464f0*/  BSYNC.RECONVERGENT B2 ;  /* 0x0000000000027941 */ /* 0x000fea0003800200 */
.L_x_17319:
        /* <DEDUP_REMOVED lines=61> */
.L_x_17317:
[----:B------:R-:W-:Y:S05]  /*468d0*/  BSYNC.RECONVERGENT B1 ;  /* 0x0000000000017941 */ /* 0x000fea0003800200 */
.L_x_17316:
[----:B------:R-:W-:Y:S01]  /*468e0*/  I2FP.F32.U32 R150, R150 ;  /* 0x0000009600967245 */ /* 0x000fe20000201000 */
[----:B------:R-:W-:Y:S01]  /*468f0*/  BSSY.RECONVERGENT B1, `(.L_x_17321) ;  /* 0x000005d000017945 */ /* 0x000fe20003800200 */
[----:B------:R-:W-:Y:S02]  /*46900*/  LOP3.LUT R3, R3, 0xfffffff7, RZ, 0xc0, !PT ;  /* 0xfffffff703037812 */ /* 0x000fe400078ec0ff */
[----:B------:R-:W-:Y:S01]  /*46910*/  SHF.L.U32 R148, R7, 0x10, RZ ;  /* 0x0000001007947819 */ /* 0x000fe200000006ff */
[----:B------:R-:W-:Y:S01]  /*46920*/  FFMA.FTZ R150, R150, R186, 1.1641532182693481445e-10 ;  /* 0x2f00000096967423 */ /* 0x000fe200000100ba */
[----:B------:R-:W-:-:S04]  /*46930*/  MOV R7, R10 ;  /* 0x0000000a00077202 */ /* 0x000fc80000000f00 */
        /* <DEDUP_REMOVED lines=13> */
.L_x_17323:
        /* <DEDUP_REMOVED lines=13> */
.L_x_17325:
[----:B------:R-:W-:Y:S05]  /*46ae0*/  BSYNC.RECONVERGENT B2 ;  /* 0x0000000000027941 */ /* 0x000fea0003800200 */
.L_x_17324:
        /* <DEDUP_REMOVED lines=61> */
.L_x_17322:
[----:B------:R-:W-:Y:S05]  /*46ec0*/  BSYNC.RECONVERGENT B1 ;  /* 0x0000000000017941 */ /* 0x000fea0003800200 */
.L_x_17321:
[----:B------:R-:W-:Y:S01]  /*46ed0*/  I2FP.F32.U32 R7, R7 ;  /* 0x0000000700077245 */ /* 0x000fe20000201000 */
[----:B------:R-:W-:Y:S01]  /*46ee0*/  BSSY.RECONVERGENT B1, `(.L_x_17326) ;  /* 0x000005e000017945 */ /* 0x000fe20003800200 */
[----:B------:R-:W-:Y:S01]  /*46ef0*/  LOP3.LUT R3, R3, 0xfffffffb, RZ, 0xc0, !PT ;  /* 0xfffffffb03037812 */ /* 0x000fe200078ec0ff */
[----:B------:R-:W-:Y:S01]  /*46f00*/  IMAD.MOV.U32 R151, RZ, RZ, 0x2 ;  /* 0x00000002ff977424 */ /* 0x000fe200078e00ff */
[----:B------:R-:W-:Y:S01]  /*46f10*/  SHF.L.U32 R149, R153, 0x10, RZ ;  /* 0x0000001099957819 */ /* 0x000fe200000006ff */
[----:B------:R-:W-:Y:S01]  /*46f20*/  FFMA.FTZ R7, R7, R186, 1.1641532182693481445e-10 ;  /* 0x2f00000007077423 */ /* 0x000fe200000100ba */
[----:B------:R-:W-:-:S04]  /*46f30*/  PRMT R181, R153, 0x7632, R181 ;  /* 0x0000763299b57816 */ /* 0x000fc800000000b5 */
        /* <DEDUP_REMOVED lines=13> */
.L_x_17328:
        /* <DEDUP_REMOVED lines=13> */
.L_x_17330:
[----:B------:R-:W-:Y:S05]  /*470e0*/  BSYNC.RECONVERGENT B2 ;  /* 0x0000000000027941 */ /* 0x000fea0003800200 */
.L_x_17329:
        /* <DEDUP_REMOVED lines=61> */
.L_x_17327:
[----:B------:R-:W-:Y:S05]  /*474c0*/  BSYNC.RECONVERGENT B1 ;  /* 0x0000000000017941 */ /* 0x000fea0003800200 */
.L_x_17326:
[----:B------:R-:W-:Y:S01]  /*474d0*/  I2FP.F32.U32 R7, R7 ;  /* 0x0000000700077245 */ /* 0x000fe20000201000 */
[----:B------:R-:W-:Y:S01]  /*474e0*/  BSSY.RECONVERGENT B1, `(.L_x_17331) ;  /* 0x000005d000017945 */ /* 0x000fe20003800200 */
[----:B------:R-:W-:Y:S01]  /*474f0*/  LOP3.LUT R3, R3, 0xfffffffd, RZ, 0xc0, !PT ;  /* 0xfffffffd03037812 */ /* 0x000fe200078ec0ff */
[----:B------:R-:W-:Y:S01]  /*47500*/  IMAD.MOV.U32 R152, RZ, RZ, 0x2 ;  /* 0x00000002ff987424 */ /* 0x000fe200078e00ff */
[----:B------:R-:W-:Y:S01]  /*47510*/  SHF.L.U32 R150, R181, 0x10, RZ ;  /* 0x00000010b5967819 */ /* 0x000fe200000006ff */
[----:B------:R-:W-:-:S05]  /*47520*/  FFMA.FTZ R7, R7, R186, 1.1641532182693481445e-10 ;  /* 0x2f00000007077423 */ /* 0x000fca00000100ba */
        /* <DEDUP_REMOVED lines=13> */
.L_x_17333:
        /* <DEDUP_REMOVED lines=13> */
.L_x_17335:
[----:B------:R-:W-:Y:S05]  /*476d0*/  BSYNC.RECONVERGENT B2 ;  /* 0x0000000000027941 */ /* 0x000fea0003800200 */
.L_x_17334:
        /* <DEDUP_REMOVED lines=61> */
.L_x_17332:
[----:B------:R-:W-:Y:S05]  /*47ab0*/  BSYNC.RECONVERGENT B1 ;  /* 0x0000000000017941 */ /* 0x000fea0003800200 */
.L_x_17331:
[----:B------:R-:W-:Y:S01]  /*47ac0*/  ISETP.NE.AND P3, PT, R152, 0x1, PT ;  /* 0x000000019800780c */ /* 0x000fe20003f65270 */
[----:B------:R-:W-:Y:S01]  /*47ad0*/  BSSY.RECONVERGENT B1, `(.L_x_17336) ;  /* 0x000005c000017945 */ /* 0x000fe20003800200 */
[----:B------:R-:W-:Y:S01]  /*47ae0*/  I2FP.F32.U32 R7, R7 ;  /* 0x0000000700077245 */ /* 0x000fe20000201000 */
[----:B------:R-:W-:Y:S01]  /*47af0*/  IMAD.MOV.U32 R153, RZ, RZ, 0x2 ;  /* 0x00000002ff997424 */ /* 0x000fe200078e00ff */
[C---:B------:R-:W-:Y:S02]  /*47b00*/  SHF.L.U32 R151, R154.reuse, 0x10, RZ ;  /* 0x000000109a977819 */ /* 0x040fe400000006ff */
[----:B------:R-:W-:Y:S01]  /*47b10*/  PRMT R154, R154, 0x7632, R154 ;  /* 0x000076329a9a7816 */ /* 0x000fe2000000009a */
        /* <DEDUP_REMOVED lines=12> */
.L_x_17338:
        /* <DEDUP_REMOVED lines=13> */
.L_x_17340:
[----:B------:R-:W-:Y:S05]  /*47cb0*/  BSYNC.RECONVERGENT B2 ;  /* 0x0000000000027941 */ /* 0x000fea0003800200 */
.L_x_17339:
        /* <DEDUP_REMOVED lines=61> */
.L_x_17337:
[----:B------:R-:W-:Y:S05]  /*48090*/  BSYNC.RECONVERGENT B1 ;  /* 0x0000000000017941 */ /* 0x000fea0003800200 */
.L_x_17336:
[----:B------:R-:W-:Y:S01]  /*480a0*/  ISETP.NE.AND P4, PT, R153, 0x1, PT ;  /* 0x000000019900780c */ /* 0x000fe20003f85270 */
[----:B------:R-:W-:Y:S01]  /*480b0*/  BSSY.RECONVERGENT B1, `(.L_x_17341) ;  /* 0x000005b000017945 */ /* 0x000fe20003800200 */
[----:B------:R-:W-:Y:S01]  /*480c0*/  I2FP.F32.U32 R7, R7 ;  /* 0x0000000700077245 */ /* 0x000fe20000201000 */
[----:B------:R-:W-:Y:S01]  /*480d0*/  IMAD.MOV.U32 R181, RZ, RZ, 0x2 ;  /* 0x00000002ffb57424 */ /* 0x000fe200078e00ff */
[----:B------:R-:W-:-:S03]  /*480e0*/  SHF.L.U32 R152, R154, 0x10, RZ ;  /* 0x000000109a987819 */ /* 0x000fc600000006ff */
        /* <DEDUP_REMOVED lines=12> */
.L_x_17343:
        /* <DEDUP_REMOVED lines=13> */
.L_x_17345:
[----:B------:R-:W-:Y:S05]  /*48280*/  BSYNC.RECONVERGENT B2 ;  /* 0x0000000000027941 */ /* 0x000fea0003800200 */
.L_x_17344:
        /* <DEDUP_REMOVED lines=61> */
.L_x_17342:
[----:B------:R-:W-:Y:S05]  /*48660*/  BSYNC.RECONVERGENT B1 ;  /* 0x0000000000017941 */ /* 0x000fea0003800200 */
.L_x_17341:
[----:B------:R-:W-:Y:S01]  /*48670*/  ISETP.NE.AND P5, PT, R181, 0x1, PT ;  /* 0x00000001b500780c */ /* 0x000fe20003fa5270 */
[----:B------:R-:W-:Y:S01]  /*48680*/  BSSY.RECONVERGENT B1, `(.L_x_17346) ;  /* 0x000005c000017945 */ /* 0x000fe20003800200 */
[----:B------:R-:W-:Y:S02]  /*48690*/  I2FP.F32.U32 R7, R7 ;  /* 0x0000000700077245 */ /* 0x000fe40000201000 */
[C---:B------:R-:W-:Y:S02]  /*486a0*/  SHF.L.U32 R153, R155.reuse, 0x10, RZ ;  /* 0x000000109b997819 */ /* 0x040fe400000006ff */
[----:B------:R-:W-:Y:S01]  /*486b0*/  PRMT R155, R155, 0x7632, R155 ;  /* 0x000076329b9b7816 */ /* 0x000fe2000000009b */
[----:B------:R-:W-:Y:S01]  /*486c0*/  FFMA.FTZ R7, R7, R186, 1.1641532182693481445e-10 ;  /* 0x2f00000007077423 */ /* 0x000fe200000100ba */
[----:B------:R-:W-:-:S04]  /*486d0*/  MOV R154, R10 ;  /* 0x0000000a009a7202 */ /* 0x000fc80000000f00 */
        /* <DEDUP_REMOVED lines=11> */
.L_x_17348:
        /* <DEDUP_REMOVED lines=13> */
.L_x_17350:
[----:B------:R-:W-:Y:S05]  /*48860*/  BSYNC.RECONVERGENT B2 ;  /* 0x0000000000027941 */ /* 0x000fea0003800200 */
.L_x_17349:
        /* <DEDUP_REMOVED lines=61> */
.L_x_17347:
[----:B------:R-:W-:Y:S05]  /*48c40*/  BSYNC.RECONVERGENT B1 ;  /* 0x0000000000017941 */ /* 0x000fea0003800200 */
.L_x_17346:
        /* <DEDUP_REMOVED lines=39> */
.L_x_17310:
        /* <DEDUP_REMOVED lines=44> */
.L_x_17351:
[----:B------:R-:W-:Y:S01]  /*49180*/  MOV R9, R180 ;  /* 0x000000b400097202 */ /* 0x000fe20000000f00 */
[----:B------:R-:W-:-:S07]  /*49190*/  VIADD R21, R21, 0x20 ;  /* 0x0000002015157836 */ /* 0x000fce0000000000 */
.L_x_17228:
[----:B------:R-:W-:Y:S05]  /*491a0*/  BSYNC.RECONVERGENT B0 ;  /* 0x0000000000007941 */ /* 0x000fea0003800200 */
.L_x_17227:
        /* <DEDUP_REMOVED lines=23> */
[----:B------:R-:W-:Y:S01]  /*49320*/  IMAD.MOV.U32 R13, RZ, RZ, R10 ;  /* 0x000000ffff0d7224 */ /* 0x000fe200078e000a */
[----:B01----:R-:W-:-:S08]  /*49330*/  MOV R180, R9 ;  /* 0x0000000900b47202 */ /* 0x003fd00000000f00 */
        /* <DEDUP_REMOVED lines=11> */
.L_x_17357:
        /* <DEDUP_REMOVED lines=13> */
.L_x_17359:
[----:B------:R-:W-:Y:S05]  /*494c0*/  BSYNC.RECONVERGENT B2 ;  /* 0x0000000000027941 */ /* 0x000fea0003800200 */
.L_x_17358:
[----:B------:R-:W-:Y:S01]  /*494d0*/  LOP3.LUT R5, R11, R7, R23, 0x96, !PT ;  /* 0x000000070b057212 */ /* 0x000fe200078e9617 */
[----:B------:R-:W-:Y:S01]  /*494e0*/  IMAD.WIDE.U32 R14, R4, -0x326172a9, RZ ;  /* 0xcd9e8d57040e7825 */ /* 0x000fe200078e00ff */
[----:B------:R-:W-:Y:S02]  /*494f0*/  IADD3 R7, PT, PT, R22, -0x61c88647, RZ ;  /* 0x9e3779b916077810 */ /* 0x000fe40007ffe0ff */
[----:B------:R-:W-:Y:S01]  /*49500*/  MOV R13, R9 ;  /* 0x00000009000d7202 */ /* 0x000fe20000000f00 */
        /* <DEDUP_REMOVED lines=53> */
[----:B------:R-:W-:-:S03]  /*49860*/  MOV R10, R16 ;  /* 0x00000010000a7202 */ /* 0x000fc60000000f00 */
[----:B------:R-:W-:Y:S01]  /*49870*/  IMAD.MOV.U32 R180, RZ, RZ, R14 ;  /* 0x000000ffffb47224 */ /* 0x000fe200078e000e */
[----:B------:R-:W-:Y:S01]  /*49880*/  LOP3.LUT R6, R7, R6, R15, 0x96, !PT ;  /* 0x0000000607067212 */ /* 0x000fe200078e960f */
[----:B------:R-:W-:-:S07]  /*49890*/  IMAD.MOV.U32 R14, RZ, RZ, RZ ;  /* 0x000000ffff0e7224 */ /* 0x000fce00078e00ff */
.L_x_17356:
[----:B------:R-:W-:Y:S05]  /*498a0*/  BSYNC.RECONVERGENT B1 ;  /* 0x0000000000017941 */ /* 0x000fea0003800200 */
.L_x_17355:
        /* <DEDUP_REMOVED lines=9> */
[----:B------:R-:W-:Y:S02]  /*49940*/  PRMT R7, R160, 0x7632, R7 ;  /* 0x00007632a0077816 */ /* 0x000fe40000000007 */
[----:B------:R-:W-:-:S02]  /*49950*/  MOV R16, 0x2 ;  /* 0x0000000200107802 */ /* 0x000fc40000000f00 */
[----:B0-----:R-:W-:Y:S01]  /*49960*/  FSETP.LE.FTZ.AND P4, PT, R15, R181, PT ;  /* 0x000000b50f00720b */ /* 0x001fe20003f93000 */
[----:B------:R-:W-:Y:S02]  /*49970*/  IMAD.MOV.U32 R15, RZ, RZ, R10 ;  /* 0x000000ffff0f7224 */ /* 0x000fe400078e000a */
[----:B-1----:R-:W-:-:S10]  /*49980*/  FMUL.FTZ R13, R13, R9 ;  /* 0x000000090d0d7220 */ /* 0x002fd40000410000 */
        /* <DEDUP_REMOVED lines=10> */
.L_x_17362:
        /* <DEDUP_REMOVED lines=13> */
.L_x_17364:
[----:B------:R-:W-:Y:S05]  /*49b00*/  BSYNC.RECONVERGENT B2 ;  /* 0x0000000000027941 */ /* 0x000fea0003800200 */
.L_x_17363:
        /* <DEDUP_REMOVED lines=52> */
[----:B------:R-:W-:Y:S02]  /*49e50*/  VIADD R5, R22, 0x8ff34781 ;  /* 0x8ff3478116057836 */ /* 0x000fe40000000000 */
[----:B------:R-:W-:Y:S02]  /*49e60*/  IMAD.MOV.U32 R10, RZ, RZ, R16 ;  /* 0x000000ffff0a7224 */ /* 0x000fe400078e0010 */
[----:B------:R-:W-:Y:S01]  /*49e70*/  HFMA2 R16, -RZ, RZ, 0, 0 ;  /* 0x00000000ff107431 */ /* 0x000fe200000001ff */
[----:B------:R-:W-:Y:S01]  /*49e80*/  LOP3.LUT R5, R5, R14, R17, 0x96, !PT ;  /* 0x0000000e05057212 */ /* 0x000fe200078e9611 */
[----:B------:R-:W-:Y:S01]  /*49e90*/  IMAD.WIDE.U32 R14, R6, -0x2daee0ad, RZ ;  /* 0xd2511f53060e7825 */ /* 0x000fe200078e00ff */
[----:B------:R-:W-:-:S04]  /*49ea0*/  IADD3 R6, PT, PT, R23, -0x695add53, RZ ;  /* 0x96a522ad17067810 */ /* 0x000fc80007ffe0ff */
[----:B------:R-:W-:Y:S02]  /*49eb0*/  LOP3.LUT R6, R6, R18, R15, 0x96, !PT ;  /* 0x0000001206067212 */ /* 0x000fe400078e960f */
[----:B------:R-:W-:Y:S01]  /*49ec0*/  MOV R15, R180 ;  /* 0x000000b4000f7202 */ /* 0x000fe20000000f00 */
[----:B------:R-:W-:-:S07]  /*49ed0*/  IMAD.MOV.U32 R180, RZ, RZ, R14 ;  /* 0x000000ffffb47224 */ /* 0x000fce00078e000e */
.L_x_17361:
[----:B------:R-:W-:Y:S05]  /*49ee0*/  BSYNC.RECONVERGENT B1 ;  /* 0x0000000000017941 */ /* 0x000fea0003800200 */
.L_x_17360:
        /* <DEDUP_REMOVED lines=12> */
[----:B------:R-:W-:Y:S01]  /*49fb0*/  IMAD.MOV.U32 R15, RZ, RZ, R10 ;  /* 0x000000ffff0f7224 */ /* 0x000fe200078e000a */
[----:B------:R-:W-:Y:S01]  /*49fc0*/  MOV R14, 0x2 ;  /* 0x00000002000e7802 */ /* 0x000fe20000000f00 */
[----:B------:R-:W-:-:S08]  /*49fd0*/  @P1 FADD.FTZ R156, R92, R156 ;  /* 0x0000009c5c9c1221 */ /* 0x000fd00000010000 */
        /* <DEDUP_REMOVED lines=9> */
.L_x_17367:
        /* <DEDUP_REMOVED lines=13> */
.L_x_17369:
[----:B------:R-:W-:Y:S05]  /*4a140*/  BSYNC.RECONVERGENT B2 ;  /* 0x0000000000027941 */ /* 0x000fea0003800200 */
.L_x_17368:
        /* <DEDUP_REMOVED lines=61> */
.L_x_17366:
[----:B------:R-:W-:Y:S05]  /*4a520*/  BSYNC.RECONVERGENT B1 ;  /* 0x0000000000017941 */ /* 0x000fea0003800200 */
.L_x_17365:
        /* <DEDUP_REMOVED lines=8> */
[----:B------:R-:W-:Y:S02]  /*4a5b0*/  FSETP.LE.FTZ.AND P4, PT, R15, R181, PT ;  /* 0x000000b50f00720b */ /* 0x000fe40003f93000 */
[----:B------:R-:W-:-:S11]  /*4a5c0*/  MOV R15, 0x2 ;  /* 0x00000002000f7802 */ /* 0x000fd60000000f00 */
        /* <DEDUP_REMOVED lines=10> */
.L_x_17372:
        /* <DEDUP_REMOVED lines=13> */
.L_x_17374:
[----:B------:R-:W-:Y:S05]  /*4a740*/  BSYNC.RECONVERGENT B2 ;  /* 0x0000000000027941 */ /* 0x000fea0003800200 */
.L_x_17373:
        /* <DEDUP_REMOVED lines=53> */
[----:B------:R-:W-:Y:S01]  /*4aaa0*/  IMAD.MOV.U32 R10, RZ, RZ, R16 ;  /* 0x000000ffff0a7224 */ /* 0x000fe200078e0010 */
[----:B------:R-:W-:Y:S02]  /*4aab0*/  MOV R16, R180 ;  /* 0x000000b400107202 */ /* 0x000fe40000000f00 */
[----:B------:R-:W-:Y:S01]  /*4aac0*/  LOP3.LUT R5, R5, R14, R17, 0x96, !PT ;  /* 0x0000000e05057212 */ /* 0x000fe200078e9611 */
[----:B------:R-:W-:Y:S01]  /*4aad0*/  IMAD.WIDE.U32 R14, R6, -0x2daee0ad, RZ ;  /* 0xd2511f53060e7825 */ /* 0x000fe200078e00ff */
[----:B------:R-:W-:-:S03]  /*4aae0*/  IADD3 R6, PT, PT, R23, -0x695add53, RZ ;  /* 0x96a522ad17067810 */ /* 0x000fc60007ffe0ff */
[----:B------:R-:W-:Y:S01]  /*4aaf0*/  IMAD.MOV.U32 R180, RZ, RZ, R14 ;  /* 0x000000ffffb47224 */ /* 0x000fe200078e000e */
[----:B------:R-:W-:Y:S01]  /*4ab00*/  LOP3.LUT R6, R6, R18, R15, 0x96, !PT ;  /* 0x0000001206067212 */ /* 0x000fe200078e960f */
[----:B------:R-:W-:-:S07]  /*4ab10*/  HFMA2 R15, -RZ, RZ, 0, 0 ;  /* 0x00000000ff0f7431 */ /* 0x000fce00000001ff */
.L_x_17371:
[----:B------:R-:W-:Y:S05]  /*4ab20*/  BSYNC.RECONVERGENT B1 ;  /* 0x0000000000017941 */ /* 0x000fea0003800200 */
.L_x_17370:
        /* <DEDUP_REMOVED lines=12> */
[----:B------:R-:W-:Y:S01]  /*4abf0*/  MOV R16, 0x2 ;  /* 0x0000000200107802 */ /* 0x000fe20000000f00 */
[----:B------:R-:W-:Y:S02]  /*4ac00*/  IMAD.MOV.U32 R7, RZ, RZ, R10 ;  /* 0x000000ffff077224 */ /* 0x000fe400078e000a */
[----:B------:R-:W-:-:S06]  /*4ac10*/  @P1 FADD.FTZ R157, R93, R157 ;  /* 0x0000009d5d9d1221 */ /* 0x000fcc0000010000 */
        /* <DEDUP_REMOVED lines=9> */
.L_x_17377:
        /* <DEDUP_REMOVED lines=13> */
.L_x_17379:
[----:B------:R-:W-:Y:S05]  /*4ad80*/  BSYNC.RECONVERGENT B2 ;  /* 0x0000000000027941 */ /* 0x000fea0003800200 */
.L_x_17378:
        /* <DEDUP_REMOVED lines=61> */
.L_x_17376:
[----:B------:R-:W-:Y:S05]  /*4b160*/  BSYNC.RECONVERGENT B1 ;  /* 0x0000000000017941 */ /* 0x000fea0003800200 */
.L_x_17375:
        /* <DEDUP_REMOVED lines=8> */
[----:B------:R-:W-:Y:S02]  /*4b1f0*/  MOV R18, 0x2 ;  /* 0x0000000200127802 */ /* 0x000fe40000000f00 */
        /* <DEDUP_REMOVED lines=12> */
.L_x_17382:
        /* <DEDUP_REMOVED lines=13> */
.L_x_17384:
[----:B------:R-:W-:Y:S05]  /*4b390*/  BSYNC.RECONVERGENT B2 ;  /* 0x0000000000027941 */ /* 0x000fea0003800200 */
.L_x_17383:
        /* <DEDUP_REMOVED lines=61> */
.L_x_17381:
[----:B------:R-:W-:Y:S05]  /*4b770*/  BSYNC.RECONVERGENT B1 ;  /* 0x0000000000017941 */ /* 0x000fea0003800200 */
.L_x_17380:
        /* <DEDUP_REMOVED lines=24> */
.L_x_17387:
        /* <DEDUP_REMOVED lines=13> */
.L_x_17389:
[----:B------:R-:W-:Y:S05]  /*4b9d0*/  BSYNC.RECONVERGENT B2 ;  /* 0x0000000000027941 */ /* 0x000fea0003800200 */
.L_x_17388:
        /* <DEDUP_REMOVED lines=61> */
.L_x_17386:
[----:B------:R-:W-:Y:S05]  /*4bdb0*/  BSYNC.RECONVERGENT B1 ;  /* 0x0000000000017941 */ /* 0x000fea0003800200 */
.L_x_17385:
        /* <DEDUP_REMOVED lines=20> */
.L_x_17392:
        /* <DEDUP_REMOVED lines=13> */
.L_x_17394:
[----:B------:R-:W-:Y:S05]  /*4bfd0*/  BSYNC.RECONVERGENT B2 ;  /* 0x0000000000027941 */ /* 0x000fea0003800200 */
.L_x_17393:
        /* <DEDUP_REMOVED lines=61> */
.L_x_17391:
[----:B------:R-:W-:Y:S05]  /*4c3b0*/  BSYNC.RECONVERGENT B1 ;  /* 0x0000000000017941 */ /* 0x000fea0003800200 */
.L_x_17390:
        /* <DEDUP_REMOVED lines=24> */
.L_x_17397:
        /* <DEDUP_REMOVED lines=13> */
.L_x_17399:
[----:B------:R-:W-:Y:S05]  /*4c610*/  BSYNC.RECONVERGENT B2 ;  /* 0x0000000000027941 */ /* 0x000fea0003800200 */
.L_x_17398:
        /* <DEDUP_REMOVED lines=61> */
.L_x_17396:
[----:B------:R-:W-:Y:S05]  /*4c9f0*/  BSYNC.RECONVERGENT B1 ;  /* 0x0000000000017941 */ /* 0x000fea0003800200 */
.L_x_17395:
[----:B------:R-:W-:Y:S01]  /*4ca00*/  ISETP.NE.AND P3, PT, R18, 0x1, PT ;  /* 0x000000011200780c */ /* 0x000fe20003f65270 */
[----:B------:R-:W-:Y:S01]  /*4ca10*/  BSSY.RECONVERGENT B1, `(.L_x_17400) ;  /* 0x000005d000017945 */ /* 0x000fe20003800200 */
[----:B------:R-:W-:Y:S02]  /*4ca20*/  I2FP.F32.U32 R7, R7 ;  /* 0x0000000700077245 */ /* 0x000fe40000201000 */
[C---:B------:R-:W-:Y:S02]  /*4ca30*/  PRMT R20, R162.reuse, 0x7632, R20 ;  /* 0x00007632a2147816 */ /* 0x040fe40000000014 */
[----:B------:R-:W-:Y:S01]  /*4ca40*/  MOV R19, 0x2 ;  /* 0x0000000200137802 */ /* 0x000fe20000000f00 */
        /* <DEDUP_REMOVED lines=14> */
.L_x_17402:
        /* <DEDUP_REMOVED lines=13> */
.L_x_17404:
[----:B------:R-:W-:Y:S05]  /*4cc00*/  BSYNC.RECONVERGENT B2 ;  /* 0x0000000000027941 */ /* 0x000fea0003800200 */
.L_x_17403:
        /* <DEDUP_REMOVED lines=60> */
[----:B------:R-:W-:-:S07]  /*4cfd0*/  HFMA2 R19, -RZ, RZ, 0, 0 ;  /* 0x00000000ff137431 */ /* 0x000fce00000001ff */
.L_x_17401:
[----:B------:R-:W-:Y:S05]  /*4cfe0*/  BSYNC.RECONVERGENT B1 ;  /* 0x0000000000017941 */ /* 0x000fea0003800200 */
.L_x_17400:
        /* <DEDUP_REMOVED lines=11> */
[----:B------:R-:W-:Y:S01]  /*4d0a0*/  MOV R18, 0x2 ;  /* 0x0000000200127802 */ /* 0x000fe20000000f00 */
[----:B------:R-:W-:Y:S02]  /*4d0b0*/  IMAD.MOV.U32 R7, RZ, RZ, R10 ;  /* 0x000000ffff077224 */ /* 0x000fe400078e000a */
        /* <DEDUP_REMOVED lines=10> */
.L_x_17407:
        /* <DEDUP_REMOVED lines=13> */
.L_x_17409:
[----:B------:R-:W-:Y:S05]  /*4d230*/  BSYNC.RECONVERGENT B2 ;  /* 0x0000000000027941 */ /* 0x000fea0003800200 */
.L_x_17408:
        /* <DEDUP_REMOVED lines=61> */
.L_x_17406:
[----:B------:R-:W-:Y:S05]  /*4d610*/  BSYNC.RECONVERGENT B1 ;  /* 0x0000000000017941 */ /* 0x000fea0003800200 */
.L_x_17405:
[----:B------:R-:W-:Y:S01]  /*4d620*/  ISETP.NE.AND P4, PT, R18, 0x1, PT ;  /* 0x000000011200780c */ /* 0x000fe20003f85270 */
[----:B------:R-:W-:Y:S01]  /*4d630*/  IMAD.U32 R19, R20, 0x10000, RZ ;  /* 0x0001000014137824 */ /* 0x000fe200078e00ff */
[----:B------:R-:W-:Y:S01]  /*4d640*/  I2FP.F32.U32 R7, R7 ;  /* 0x0000000700077245 */ /* 0x000fe20000201000 */
[----:B------:R-:W-:Y:S02]  /*4d650*/  BSSY.RECONVERGENT B1, `(.L_x_17410) ;  /* 0x000005a000017945 */ /* 0x000fe40003800200 */
[----:B------:R-:W-:Y:S01]  /*4d660*/  FMUL.FTZ R20, R19, R9 ;  /* 0x0000000913147220 */ /* 0x000fe20000410000 */
        /* <DEDUP_REMOVED lines=13> */
.L_x_17412:
        /* <DEDUP_REMOVED lines=13> */
.L_x_17414:
[----:B------:R-:W-:Y:S05]  /*4d810*/  BSYNC.RECONVERGENT B2 ;  /* 0x0000000000027941 */ /* 0x000fea0003800200 */
.L_x_17413:
        /* <DEDUP_REMOVED lines=61> */
.L_x_17411:
[----:B------:R-:W-:Y:S05]  /*4dbf0*/  BSYNC.RECONVERGENT B1 ;  /* 0x0000000000017941 */ /* 0x000fea0003800200 */
.L_x_17410:
[----:B------:R-:W-:Y:S01]  /*4dc00*/  I2FP.F32.U32 R7, R7 ;  /* 0x0000000700077245 */ /* 0x000fe20000201000 */
[----:B------:R-:W-:Y:S01]  /*4dc10*/  BSSY.RECONVERGENT B1, `(.L_x_17415) ;  /* 0x0000063000017945 */ /* 0x000fe20003800200 */
[----:B------:R-:W-:Y:S02]  /*4dc20*/  PRMT R18, R90, 0x7632, R18 ;  /* 0x000076325a127816 */ /* 0x000fe40000000012 */
[----:B------:R-:W-:Y:S01]  /*4dc30*/  FSEL R20, R20, RZ, P3 ;  /* 0x000000ff14147208 */ /* 0x000fe20001800000 */
[----:B------:R-:W-:Y:S01]  /*4dc40*/  FFMA.FTZ R7, R7, R186, 1.1641532182693481445e-10 ;  /* 0x2f00000007077423 */ /* 0x000fe200000100ba */
[----:B------:R-:W-:Y:S01]  /*4dc50*/  MOV R162, 0x2 ;  /* 0x0000000200a27802 */ /* 0x000fe20000000f00 */
        /* <DEDUP_REMOVED lines=19> */
.L_x_17417:
        /* <DEDUP_REMOVED lines=13> */
.L_x_17419:
[----:B------:R-:W-:Y:S05]  /*4de60*/  BSYNC.RECONVERGENT B2 ;  /* 0x0000000000027941 */ /* 0x000fea0003800200 */
.L_x_17418:
        /* <DEDUP_REMOVED lines=61> */
.L_x_17416:
[----:B------:R-:W-:Y:S05]  /*4e240*/  BSYNC.RECONVERGENT B1 ;  /* 0x0000000000017941 */ /* 0x000fea0003800200 */
.L_x_17415:
[----:B------:R-:W-:Y:S01]  /*4e250*/  ISETP.NE.AND P5, PT, R162, 0x1, PT ;  /* 0x00000001a200780c */ /* 0x000fe20003fa5270 */
[C---:B------:R-:W-:Y:S01]  /*4e260*/  IMAD.U32 R19, R163.reuse, 0x10000, RZ ;  /* 0x00010000a3137824 */ /* 0x040fe200078e00ff */
[----:B------:R-:W-:Y:S01]  /*4e270*/  I2FP.F32.U32 R7, R7 ;  /* 0x0000000700077245 */ /* 0x000fe20000201000 */
[----:B------:R-:W-:Y:S01]  /*4e280*/  BSSY.RECONVERGENT B1, `(.L_x_17420) ;  /* 0x000005b000017945 */ /* 0x000fe20003800200 */
[----:B------:R-:W-:Y:S01]  /*4e290*/  PRMT R20, R163, 0x7632, R20 ;  /* 0x00007632a3147816 */ /* 0x000fe20000000014 */
        /* <DEDUP_REMOVED lines=14> */
.L_x_17422:
        /* <DEDUP_REMOVED lines=13> */
.L_x_17424:
[----:B------:R-:W-:Y:S05]  /*4e450*/  BSYNC.RECONVERGENT B2 ;  /* 0x0000000000027941 */ /* 0x000fea0003800200 */
.L_x_17423:
        /* <DEDUP_REMOVED lines=61> */
.L_x_17421:
[----:B------:R-:W-:Y:S05]  /*4e830*/  BSYNC.RECONVERGENT B1 ;  /* 0x0000000000017941 */ /* 0x000fea0003800200 */
.L_x_17420:
[----:B------:R-:W-:Y:S01]  /*4e840*/  I2FP.F32.U32 R7, R7 ;  /* 0x0000000700077245 */ /* 0x000fe20000201000 */
[----:B------:R-:W-:Y:S01]  /*4e850*/  IMAD.U32 R162, R91, 0x10000, RZ ;  /* 0x000100005ba27824 */ /* 0x000fe200078e00ff */
[----:B------:R-:W-:Y:S01]  /*4e860*/  FSEL R19, R19, RZ, P4 ;  /* 0x000000ff13137208 */ /* 0x000fe20002000000 */
[----:B------:R-:W-:Y:S01]  /*4e870*/  BSSY.RECONVERGENT B1, `(.L_x_17425) ;  /* 0x0000060000017945 */ /* 0x000fe20003800200 */
[----:B------:R-:W-:Y:S01]  /*4e880*/  MOV R182, 0x2 ;  /* 0x0000000200b67802 */ /* 0x000fe20000000f00 */
        /* <DEDUP_REMOVED lines=19> */
.L_x_17427:
        /* <DEDUP_REMOVED lines=13> */
.L_x_17429:
[----:B------:R-:W-:Y:S05]  /*4ea90*/  BSYNC.RECONVERGENT B2 ;  /* 0x0000000000027941 */ /* 0x000fea0003800200 */
.L_x_17428:
        /* <DEDUP_REMOVED lines=61> */
.L_x_17426:
[----:B------:R-:W-:Y:S05]  /*4ee70*/  BSYNC.RECONVERGENT B1 ;  /* 0x0000000000017941 */ /* 0x000fea0003800200 */
.L_x_17425:
[----:B------:R-:W-:Y:S01]  /*4ee80*/  ISETP.NE.AND P6, PT, R182, 0x1, PT ;  /* 0x00000001b600780c */ /* 0x000fe20003fc5270 */
[----:B------:R-:W-:Y:S01]  /*4ee90*/  IMAD.U32 R20, R20, 0x10000, RZ ;  /* 0x0001000014147824 */ /* 0x000fe200078e00ff */
[----:B------:R-:W-:Y:S01]  /*4eea0*/  I2FP.F32.U32 R7, R7 ;  /* 0x0000000700077245 */ /* 0x000fe20000201000 */
[----:B------:R-:W-:Y:S01]  /*4eeb0*/  BSSY.RECONVERGENT B1, `(.L_x_17430) ;  /* 0x000005d000017945 */ /* 0x000fe20003800200 */
[----:B------:R-:W-:Y:S02]  /*4eec0*/  IMAD.MOV.U32 R163, RZ, RZ, R10 ;  /* 0x000000ffffa37224 */ /* 0x000fe400078e000a */
[----:B------:R-:W-:Y:S01]  /*4eed0*/  FMUL.FTZ R20, R20, R9 ;  /* 0x0000000914147220 */ /* 0x000fe20000410000 */
        /* <DEDUP_REMOVED lines=12> */
.L_x_17432:
        /* <DEDUP_REMOVED lines=16> */
.L_x_17434:
[----:B------:R-:W-:Y:S05]  /*4f0a0*/  BSYNC.RECONVERGENT B2 ;  /* 0x0000000000027941 */ /* 0x000fea0003800200 */
.L_x_17433:
        /* <DEDUP_REMOVED lines=61> */
.L_x_17431:
[----:B------:R-:W-:Y:S05]  /*4f480*/  BSYNC.RECONVERGENT B1 ;  /* 0x0000000000017941 */ /* 0x000fea0003800200 */
.L_x_17430:
        /* <DEDUP_REMOVED lines=13> */
.L_x_17354:
[----:B------:R-:W-:Y:S01]  /*4f560*/  ISETP.NE.AND P2, PT, R7, 0x1, PT ;  /* 0x000000010700780c */ /* 0x000fe20003f45270 */
[----:B------:R-:W-:Y:S01]  /*4f570*/  BSSY.RECONVERGENT B1, `(.L_x_17436) ;  /* 0x000005a000017945 */ /* 0x000fe20003800200 */
[----:B--2---:R-:W-:Y:S01]  /*4f580*/  MOV R156, 0x2 ;  /* 0x00000002009c7802 */ /* 0x004fe20000000f00 */
[----:B------:R-:W-:Y:S01]  /*4f590*/  IMAD.MOV.U32 R157, RZ, RZ, R10 ;  /* 0x000000ffff9d7224 */ /* 0x000fe200078e000a */
[----:B01----:R-:W-:-:S09]  /*4f5a0*/  MOV R180, R9 ;  /* 0x0000000900b47202 */ /* 0x003fd20000000f00 */
        /* <DEDUP_REMOVED lines=11> */
.L_x_17438:
        /* <DEDUP_REMOVED lines=13> */
.L_x_17440:
[----:B------:R-:W-:Y:S05]  /*4f730*/  BSYNC.RECONVERGENT B2 ;  /* 0x0000000000027941 */ /* 0x000fea0003800200 */
.L_x_17439:
        /* <DEDUP_REMOVED lines=59> */
[----:B------:R-:W-:Y:S01]  /*4faf0*/  IMAD.MOV.U32 R156, RZ, RZ, RZ ;  /* 0x000000ffff9c7224 */ /* 0x000fe200078e00ff */
[----:B------:R-:W-:-:S07]  /*4fb00*/  MOV R157, R9 ;  /* 0x00000009009d7202 */ /* 0x000fce0000000f00 */
.L_x_17437:
[----:B------:R-:W-:Y:S05]  /*4fb10*/  BSYNC.RECONVERGENT B1 ;  /* 0x0000000000017941 */ /* 0x000fea0003800200 */
.L_x_17436:
        /* <DEDUP_REMOVED lines=22> */
.L_x_17443:
        /* <DEDUP_REMOVED lines=13> */
.L_x_17445:
[----:B------:R-:W-:Y:S05]  /*4fd50*/  BSYNC.RECONVERGENT B2 ;  /* 0x0000000000027941 */ /* 0x000fea0003800200 */
.L_x_17444:
        /* <DEDUP_REMOVED lines=61> */
.L_x_17442:
[----:B------:R-:W-:Y:S05]  /*50130*/  BSYNC.RECONVERGENT B1 ;  /* 0x0000000000017941 */ /* 0x000fea0003800200 */
.L_x_17441:
[----:B------:R-:W-:Y:S01]  /*50140*/  I2FP.F32.U32 R158, R158 ;  /* 0x0000009e009e7245 */ /* 0x000fe20000201000 */
[----:B------:R-:W-:Y:S01]  /*50150*/  BSSY.RECONVERGENT B1, `(.L_x_17446) ;  /* 0x000005d000017945 */ /* 0x000fe20003800200 */
[----:B------:R-:W-:Y:S01]  /*50160*/  LOP3.LUT R3, R3, 0xfffffff7, RZ, 0xc0, !PT ;  /* 0xfffffff703037812 */ /* 0x000fe200078ec0ff */
[----:B------:R-:W-:Y:S02]  /*50170*/  IMAD.U32 R156, R7, 0x10000, RZ ;  /* 0x00010000079c7824 */ /* 0x000fe400078e00ff */
[----:B------:R-:W-:Y:S01]  /*50180*/  FFMA.FTZ R158, R158, R186, 1.1641532182693481445e-10 ;  /* 0x2f0000009e9e7423 */ /* 0x000fe200000100ba */
[----:B------:R-:W-:-:S04]  /*50190*/  IMAD.MOV.U32 R7, RZ, RZ, R10 ;  /* 0x000000ffff077224 */ /* 0x000fc800078e000a */
[----:B------:R-:W-:Y:S02]  /*501a0*/  FSETP.LE.FTZ.AND P2, PT, R158, R187, PT ;  /* 0x000000bb9e00720b */ /* 0x000fe40003f53000 */
[----:B------:R-:W-:-:S11]  /*501b0*/  MOV R158, 0x2 ;  /* 0x00000002009e7802 */ /* 0x000fd60000000f00 */
        /* <DEDUP_REMOVED lines=11> */
.L_x_17448:
        /* <DEDUP_REMOVED lines=13> */
.L_x_17450:
[----:B------:R-:W-:Y:S05]  /*50340*/  BSYNC.RECONVERGENT B2 ;  /* 0x0000000000027941 */ /* 0x000fea0003800200 */
.L_x_17449:
        /* <DEDUP_REMOVED lines=61> */
.L_x_17447:
[----:B------:R-:W-:Y:S05]  /*50720*/  BSYNC.RECONVERGENT B1 ;  /* 0x0000000000017941 */ /* 0x000fea0003800200 */
.L_x_17446:
[----:B------:R-:W-:Y:S01]  /*50730*/  I2FP.F32.U32 R7, R7 ;  /* 0x0000000700077245 */ /* 0x000fe20000201000 */
[----:B------:R-:W-:Y:S01]  /*50740*/  BSSY.RECONVERGENT B1, `(.L_x_17451) ;  /* 0x000005e000017945 */ /* 0x000fe20003800200 */
[----:B------:R-:W-:Y:S01]  /*50750*/  LOP3.LUT R3, R3, 0xfffffffb, RZ, 0xc0, !PT ;  /* 0xfffffffb03037812 */ /* 0x000fe200078ec0ff */
[C---:B------:R-:W-:Y:S01]  /*50760*/  IMAD.U32 R157, R161.reuse, 0x10000, RZ ;  /* 0x00010000a19d7824 */ /* 0x040fe200078e00ff */
[----:B------:R-:W-:Y:S01]  /*50770*/  PRMT R181, R161, 0x7632, R181 ;  /* 0x00007632a1b57816 */ /* 0x000fe200000000b5 */
[----:B------:R-:W-:Y:S01]  /*50780*/  FFMA.FTZ R7, R7, R186, 1.1641532182693481445e-10 ;  /* 0x2f00000007077423 */ /* 0x000fe200000100ba */
[----:B------:R-:W-:-:S04]  /*50790*/  MOV R159, 0x2 ;  /* 0x00000002009f7802 */ /* 0x000fc80000000f00 */
        /* <DEDUP_REMOVED lines=13> */
.L_x_17453:
        /* <DEDUP_REMOVED lines=13> */
.L_x_17455:
[----:B------:R-:W-:Y:S05]  /*50940*/  BSYNC.RECONVERGENT B2 ;  /* 0x0000000000027941 */ /* 0x000fea0003800200 */
.L_x_17454:
        /* <DEDUP_REMOVED lines=61> */
.L_x_17452:
[----:B------:R-:W-:Y:S05]  /*50d20*/  BSYNC.RECONVERGENT B1 ;  /* 0x0000000000017941 */ /* 0x000fea0003800200 */
.L_x_17451:
[----:B------:R-:W-:Y:S01]  /*50d30*/  I2FP.F32.U32 R7, R7 ;  /* 0x0000000700077245 */ /* 0x000fe20000201000 */
[----:B------:R-:W-:Y:S01]  /*50d40*/  BSSY.RECONVERGENT B1, `(.L_x_17456) ;  /* 0x000005d000017945 */ /* 0x000fe20003800200 */
[----:B------:R-:W-:Y:S01]  /*50d50*/  LOP3.LUT R3, R3, 0xfffffffd, RZ, 0xc0, !PT ;  /* 0xfffffffd03037812 */ /* 0x000fe200078ec0ff */
[----:B------:R-:W-:Y:S01]  /*50d60*/  IMAD.U32 R158, R181, 0x10000, RZ ;  /* 0x00010000b59e7824 */ /* 0x000fe200078e00ff */
[----:B------:R-:W-:Y:S01]  /*50d70*/  MOV R160, 0x2 ;  /* 0x0000000200a07802 */ /* 0x000fe20000000f00 */
        /* <DEDUP_REMOVED lines=14> */
.L_x_17458:
        /* <DEDUP_REMOVED lines=13> */
.L_x_17460:
[----:B------:R-:W-:Y:S05]  /*50f30*/  BSYNC.RECONVERGENT B2 ;  /* 0x0000000000027941 */ /* 0x000fea0003800200 */
.L_x_17459:
        /* <DEDUP_REMOVED lines=61> */
.L_x_17457:
[----:B------:R-:W-:Y:S05]  /*51310*/  BSYNC.RECONVERGENT B1 ;  /* 0x0000000000017941 */ /* 0x000fea0003800200 */
.L_x_17456:
        /* <DEDUP_REMOVED lines=18> */
.L_x_17463:
        /* <DEDUP_REMOVED lines=13> */
.L_x_17465:
[----:B------:R-:W-:Y:S05]  /*51510*/  BSYNC.RECONVERGENT B2 ;  /* 0x0000000000027941 */ /* 0x000fea0003800200 */
.L_x_17464:
        /* <DEDUP_REMOVED lines=61> */
.L_x_17462:
[----:B------:R-:W-:Y:S05]  /*518f0*/  BSYNC.RECONVERGENT B1 ;  /* 0x0000000000017941 */ /* 0x000fea0003800200 */
.L_x_17461:
        /* <DEDUP_REMOVED lines=17> */
.L_x_17468:
        /* <DEDUP_REMOVED lines=13> */
.L_x_17470:
[----:B------:R-:W-:Y:S05]  /*51ae0*/  BSYNC.RECONVERGENT B2 ;  /* 0x0000000000027941 */ /* 0x000fea0003800200 */
.L_x_17469:
        /* <DEDUP_REMOVED lines=61> */
.L_x_17467:
[----:B------:R-:W-:Y:S05]  /*51ec0*/  BSYNC.RECONVERGENT B1 ;  /* 0x0000000000017941 */ /* 0x000fea0003800200 */
.L_x_17466:
        /* <DEDUP_REMOVED lines=18> */
.L_x_17473:
        /* <DEDUP_REMOVED lines=13> */
.L_x_17475:
[----:B------:R-:W-:Y:S05]  /*520c0*/  BSYNC.RECONVERGENT B2 ;  /* 0x0000000000027941 */ /* 0x000fea0003800200 */
.L_x_17474:
        /* <DEDUP_REMOVED lines=61> */
.L_x_17472:
[----:B------:R-:W-:Y:S05]  /*524a0*/  BSYNC.RECONVERGENT B1 ;  /* 0x0000000000017941 */ /* 0x000fea0003800200 */
.L_x_17471:
        /* <DEDUP_REMOVED lines=39> */
.L_x_17435:
        /* <DEDUP_REMOVED lines=44> */
.L_x_17476:
[----:B------:R-:W-:Y:S01]  /*529e0*/  IMAD.MOV.U32 R9, RZ, RZ, R180 ;  /* 0x000000ffff097224 */ /* 0x000fe200078e00b4 */
[----:B------:R-:W-:-:S07]  /*529f0*/  IADD3 R21, PT, PT, R21, 0x20, RZ ;  /* 0x0000002015157810 */ /* 0x000fce0007ffe0ff */
.L_x_17353:
[----:B------:R-:W-:Y:S05]  /*52a00*/  BSYNC.RECONVERGENT B0 ;  /* 0x0000000000007941 */ /* 0x000fea0003800200 */
.L_x_17352:
        /* <DEDUP_REMOVED lines=36> */
.L_x_17482:
        /* <DEDUP_REMOVED lines=13> */
.L_x_17484:
[----:B------:R-:W-:Y:S05]  /*52d20*/  BSYNC.RECONVERGENT B2 ;  /* 0x0000000000027941 */ /* 0x000fea0003800200 */
.L_x_17483:
        /* <DEDUP_REMOVED lines=61> */
.L_x_17481:
[----:B------:R-:W-:Y:S05]  /*53100*/  BSYNC.RECONVERGENT B1 ;  /* 0x0000000000017941 */ /* 0x000fea0003800200 */
.L_x_17480:
        /* <DEDUP_REMOVED lines=24> */
.L_x_17487:
        /* <DEDUP_REMOVED lines=13> */
.L_x_17489:
[----:B------:R-:W-:Y:S05]  /*53360*/  BSYNC.RECONVERGENT B2 ;  /* 0x0000000000027941 */ /* 0x000fea0003800200 */
.L_x_17488:
        /* <DEDUP_REMOVED lines=61> */
.L_x_17486:
[----:B------:R-:W-:Y:S05]  /*53740*/  BSYNC.RECONVERGENT B1 ;  /* 0x0000000000017941 */ /* 0x000fea0003800200 */
.L_x_17485:
        /* <DEDUP_REMOVED lines=24> */
.L_x_17492:
        /* <DEDUP_REMOVED lines=13> */
.L_x_17494:
[----:B------:R-:W-:Y:S05]  /*539a0*/  BSYNC.RECONVERGENT B2 ;  /* 0x0000000000027941 */ /* 0x000fea0003800200 */
.L_x_17493:
        /* <DEDUP_REMOVED lines=61> */
.L_x_17491:
[----:B------:R-:W-:Y:S05]  /*53d80*/  BSYNC.RECONVERGENT B1 ;  /* 0x0000000000017941 */ /* 0x000fea0003800200 */
.L_x_17490:
        /* <DEDUP_REMOVED lines=20> */
.L_x_17497:
        /* <DEDUP_REMOVED lines=13> */
.L_x_17499:
[----:B------:R-:W-:Y:S05]  /*53fa0*/  BSYNC.RECONVERGENT B2 ;  /* 0x0000000000027941 */ /* 0x000fea0003800200 */
.L_x_17498:
        /* <DEDUP_REMOVED lines=61> */
.L_x_17496:
[----:B------:R-:W-:Y:S05]  /*54380*/  BSYNC.RECONVERGENT B1 ;  /* 0x0000000000017941 */ /* 0x000fea0003800200 */
.L_x_17495:
        /* <DEDUP_REMOVED lines=24> */
.L_x_17502:
        /* <DEDUP_REMOVED lines=13> */
.L_x_17504:
[----:B------:R-:W-:Y:S05]  /*545e0*/  BSYNC.RECONVERGENT B2 ;  /* 0x0000000000027941 */ /* 0x000fea0003800200 */
.L_x_17503:
        /* <DEDUP_REMOVED lines=61> */
.L_x_17501:
[----:B------:R-:W-:Y:S05]  /*549c0*/  BSYNC.RECONVERGENT B1 ;  /* 0x0000000000017941 */ /* 0x000fea0003800200 */
.L_x_17500:
        /* <DEDUP_REMOVED lines=21> */
.L_x_17507:
        /* <DEDUP_REMOVED lines=13> */
.L_x_17509:
[----:B------:R-:W-:Y:S05]  /*54bf0*/  BSYNC.RECONVERGENT B2 ;  /* 0x0000000000027941 */ /* 0x000fea0003800200 */
.L_x_17508:
        /* <DEDUP_REMOVED lines=61> */
.L_x_17506:
[----:B------:R-:W-:Y:S05]  /*54fd0*/  BSYNC.RECONVERGENT B1 ;  /* 0x0000000000017941 */ /* 0x000fea0003800200 */
.L_x_17505:
        /* <DEDUP_REMOVED lines=24> */
.L_x_17512:
        /* <DEDUP_REMOVED lines=13> */
.L_x_17514:
[----:B------:R-:W-:Y:S05]  /*55230*/  BSYNC.RECONVERGENT B2 ;  /* 0x0000000000027941 */ /* 0x000fea0003800200 */
.L_x_17513:
        /* <DEDUP_REMOVED lines=61> */
.L_x_17511:
[----:B------:R-:W-:Y:S05]  /*55610*/  BSYNC.RECONVERGENT B1 ;  /* 0x0000000000017941 */ /* 0x000fea0003800200 */
.L_x_17510:
        /* <DEDUP_REMOVED lines=20> */
.L_x_17517:
        /* <DEDUP_REMOVED lines=13> */
.L_x_17519:
[----:B------:R-:W-:Y:S05]  /*55830*/  BSYNC.RECONVERGENT B2 ;  /* 0x0000000000027941 */ /* 0x000fea0003800200 */
.L_x_17518:
        /* <DEDUP_REMOVED lines=61> */
.L_x_17516:
[----:B------:R-:W-:Y:S05]  /*55c10*/  BSYNC.RECONVERGENT B1 ;  /* 0x0000000000017941 */ /* 0x000fea0003800200 */
.L_x_17515:
        /* <DEDUP_REMOVED lines=24> */
.L_x_17522:
        /* <DEDUP_REMOVED lines=13> */
.L_x_17524:
[----:B------:R-:W-:Y:S05]  /*55e70*/  BSYNC.RECONVERGENT B2 ;  /* 0x0000000000027941 */ /* 0x000fea0003800200 */
.L_x_17523:
        /* <DEDUP_REMOVED lines=61> */
.L_x_17521:
[----:B------:R-:W-:Y:S05]  /*56250*/  BSYNC.RECONVERGENT B1 ;  /* 0x0000000000017941 */ /* 0x000fea0003800200 */
.L_x_17520:
        /* <DEDUP_REMOVED lines=19> */
.L_x_17527:
        /* <DEDUP_REMOVED lines=13> */
.L_x_17529:
[----:B------:R-:W-:Y:S05]  /*56460*/  BSYNC.RECONVERGENT B2 ;  /* 0x0000000000027941 */ /* 0x000fea0003800200 */
.L_x_17528:
        /* <DEDUP_REMOVED lines=61> */
.L_x_17526:
[----:B------:R-:W-:Y:S05]  /*56840*/  BSYNC.RECONVERGENT B1 ;  /* 0x0000000000017941 */ /* 0x000fea0003800200 */
.L_x_17525:
        /* <DEDUP_REMOVED lines=23> */
.L_x_17532:
        /* <DEDUP_REMOVED lines=13> */
.L_x_17534:
[----:B------:R-:W-:Y:S05]  /*56a90*/  BSYNC.RECONVERGENT B2 ;  /* 0x0000000000027941 */ /* 0x000fea0003800200 */
.L_x_17533:
        /* <DEDUP_REMOVED lines=61> */
.L_x_17531:
[----:B------:R-:W-:Y:S05]  /*56e70*/  BSYNC.RECONVERGENT B1 ;  /* 0x0000000000017941 */ /* 0x000fea0003800200 */
.L_x_17530:
        /* <DEDUP_REMOVED lines=18> */
.L_x_17537:
        /* <DEDUP_REMOVED lines=13> */
.L_x_17539:
[----:B------:R-:W-:Y:S05]  /*57070*/  BSYNC.RECONVERGENT B2 ;  /* 0x0000000000027941 */ /* 0x000fea0003800200 */
.L_x_17538:
        /* <DEDUP_REMOVED lines=61> */
.L_x_17536:
[----:B------:R-:W-:Y:S05]  /*57450*/  BSYNC.RECONVERGENT B1 ;  /* 0x0000000000017941 */ /* 0x000fea0003800200 */
.L_x_17535:
        /* <DEDUP_REMOVED lines=25> */
.L_x_17542:
        /* <DEDUP_REMOVED lines=13> */
.L_x_17544:
[----:B------:R-:W-:Y:S05]  /*576c0*/  BSYNC.RECONVERGENT B2 ;  /* 0x0000000000027941 */ /* 0x000fea0003800200 */
.L_x_17543:
        /* <DEDUP_REMOVED lines=61> */
.L_x_17541:
[----:B------:R-:W-:Y:S05]  /*57aa0*/  BSYNC.RECONVERGENT B1 ;  /* 0x0000000000017941 */ /* 0x000fea0003800200 */
.L_x_17540:
        /* <DEDUP_REMOVED lines=19> */
.L_x_17547:
        /* <DEDUP_REMOVED lines=13> */
.L_x_17549:
[----:B------:R-:W-:Y:S05]  /*57cb0*/  BSYNC.RECONVERGENT B2 ;  /* 0x0000000000027941 */ /* 0x000fea0003800200 */
.L_x_17548:
        /* <DEDUP_REMOVED lines=61> */
.L_x_17546:
[----:B------:R-:W-:Y:S05]  /*58090*/  BSYNC.RECONVERGENT B1 ;  /* 0x0000000000017941 */ /* 0x000fea0003800200 */
.L_x_17545:
        /* <DEDUP_REMOVED lines=24> */
.L_x_17552:
        /* <DEDUP_REMOVED lines=13> */
.L_x_17554:
[----:B------:R-:W-:Y:S05]  /*582f0*/  BSYNC.RECONVERGENT B2 ;  /* 0x0000000000027941 */ /* 0x000fea0003800200 */
.L_x_17553:
        /* <DEDUP_REMOVED lines=61> */
.L_x_17551:
[----:B------:R-:W-:Y:S05]  /*586d0*/  BSYNC.RECONVERGENT B1 ;  /* 0x0000000000017941 */ /* 0x000fea0003800200 */
.L_x_17550:
        /* <DEDUP_REMOVED lines=18> */
.L_x_17557:
        /* <DEDUP_REMOVED lines=16> */
.L_x_17559:
[----:B------:R-:W-:Y:S05]  /*58900*/  BSYNC.RECONVERGENT B2 ;  /* 0x0000000000027941 */ /* 0x000fea0003800200 */
.L_x_17558:
        /* <DEDUP_REMOVED lines=61> */
.L_x_17556:
[----:B------:R-:W-:Y:S05]  /*58ce0*/  BSYNC.RECONVERGENT B1 ;  /* 0x0000000000017941 */ /* 0x000fea0003800200 */
.L_x_17555:
        /* <DEDUP_REMOVED lines=13> */
.L_x_17479:
        /* <DEDUP_REMOVED lines=16> */
.L_x_17563:
        /* <DEDUP_REMOVED lines=13> */
.L_x_17565:
[----:B------:R-:W-:Y:S05]  /*58f90*/  BSYNC.RECONVERGENT B2 ;  /* 0x0000000000027941 */ /* 0x000fea0003800200 */
.L_x_17564:
        /* <DEDUP_REMOVED lines=61> */
.L_x_17562:
[----:B------:R-:W-:Y:S05]  /*59370*/  BSYNC.RECONVERGENT B1 ;  /* 0x0000000000017941 */ /* 0x000fea0003800200 */
.L_x_17561:
        /* <DEDUP_REMOVED lines=22> */
.L_x_17568:
        /* <DEDUP_REMOVED lines=13> */
.L_x_17570:
[----:B------:R-:W-:Y:S05]  /*595b0*/  BSYNC.RECONVERGENT B2 ;  /* 0x0000000000027941 */ /* 0x000fea0003800200 */
.L_x_17569:
        /* <DEDUP_REMOVED lines=61> */
.L_x_17567:
[----:B------:R-:W-:Y:S05]  /*59990*/  BSYNC.RECONVERGENT B1 ;  /* 0x0000000000017941 */ /* 0x000fea0003800200 */
.L_x_17566:
        /* <DEDUP_REMOVED lines=19> */
.L_x_17573:
        /* <DEDUP_REMOVED lines=13> */
.L_x_17575:
[----:B------:R-:W-:Y:S05]  /*59ba0*/  BSYNC.RECONVERGENT B2 ;  /* 0x0000000000027941 */ /* 0x000fea0003800200 */
.L_x_17574:
        /* <DEDUP_REMOVED lines=61> */
.L_x_17572:
[----:B------:R-:W-:Y:S05]  /*59f80*/  BSYNC.RECONVERGENT B1 ;  /* 0x0000000000017941 */ /* 0x000fea0003800200 */
.L_x_17571:
        /* <DEDUP_REMOVED lines=20> */
.L_x_17578:
        /* <DEDUP_REMOVED lines=13> */
.L_x_17580:
[----:B------:R-:W-:Y:S05]  /*5a1a0*/  BSYNC.RECONVERGENT B2 ;  /* 0x0000000000027941 */ /* 0x000fea0003800200 */
.L_x_17579:
        /* <DEDUP_REMOVED lines=61> */
.L_x_17577:
[----:B------:R-:W-:Y:S05]  /*5a580*/  BSYNC.RECONVERGENT B1 ;  /* 0x0000000000017941 */ /* 0x000fea0003800200 */
.L_x_17576:
        /* <DEDUP_REMOVED lines=19> */
.L_x_17583:
        /* <DEDUP_REMOVED lines=13> */
.L_x_17585:
[----:B------:R-:W-:Y:S05]  /*5a790*/  BSYNC.RECONVERGENT B2 ;  /* 0x0000000000027941 */ /* 0x000fea0003800200 */
.L_x_17584:
        /* <DEDUP_REMOVED lines=61> */
.L_x_17582:
[----:B------:R-:W-:Y:S05]  /*5ab70*/  BSYNC.RECONVERGENT B1 ;  /* 0x0000000000017941 */ /* 0x000fea0003800200 */
.L_x_17581:
        /* <DEDUP_REMOVED lines=18> */
.L_x_17588:
        /* <DEDUP_REMOVED lines=13> */
.L_x_17590:
[----:B------:R-:W-:Y:S05]  /*5ad70*/  BSYNC.RECONVERGENT B2 ;  /* 0x0000000000027941 */ /* 0x000fea0003800200 */
.L_x_17589:
        /* <DEDUP_REMOVED lines=61> */
.L_x_17587:
[----:B------:R-:W-:Y:S05]  /*5b150*/  BSYNC.RECONVERGENT B1 ;  /* 0x0000000000017941 */ /* 0x000fea0003800200 */
.L_x_17586:
        /* <DEDUP_REMOVED lines=17> */
.L_x_17593:
        /* <DEDUP_REMOVED lines=13> */
.L_x_17595:
[----:B------:R-:W-:Y:S05]  /*5b340*/  BSYNC.RECONVERGENT B2 ;  /* 0x0000000000027941 */ /* 0x000fea0003800200 */
.L_x_17594:
        /* <DEDUP_REMOVED lines=61> */
.L_x_17592:
[----:B------:R-:W-:Y:S05]  /*5b720*/  BSYNC.RECONVERGENT B1 ;  /* 0x0000000000017941 */ /* 0x000fea0003800200 */
.L_x_17591:
        /* <DEDUP_REMOVED lines=18> */
.L_x_17598:
        /* <DEDUP_REMOVED lines=13> */
.L_x_17600:
[----:B------:R-:W-:Y:S05]  /*5b920*/  BSYNC.RECONVERGENT B2 ;  /* 0x0000000000027941 */ /* 0x000fea0003800200 */
.L_x_17599:
        /* <DEDUP_REMOVED lines=61> */
.L_x_17597:
[----:B------:R-:W-:Y:S05]  /*5bd00*/  BSYNC.RECONVERGENT B1 ;  /* 0x0000000000017941 */ /* 0x000fea0003800200 */
.L_x_17596:
        /* <DEDUP_REMOVED lines=39> */
.L_x_17560:
        /* <DEDUP_REMOVED lines=44> */
.L_x_17601:
[----:B------:R-:W-:Y:S01]  /*5c240*/  MOV R9, R180 ;  /* 0x000000b400097202 */ /* 0x000fe20000000f00 */
[----:B------:R-:W-:-:S07]  /*5c250*/  VIADD R21, R21, 0x20 ;  /* 0x0000002015157836 */ /* 0x000fce0000000000 */
.L_x_17478:
[----:B------:R-:W-:Y:S05]  /*5c260*/  BSYNC.RECONVERGENT B0 ;  /* 0x0000000000007941 */ /* 0x000fea0003800200 */
.L_x_17477:
        /* <DEDUP_REMOVED lines=36> */
.L_x_17607:
        /* <DEDUP_REMOVED lines=13> */
.L_x_17609:
[----:B------:R-:W-:Y:S05]  /*5c580*/  BSYNC.RECONVERGENT B2 ;  /* 0x0000000000027941 */ /* 0x000fea0003800200 */
.L_x_17608:
        /* <DEDUP_REMOVED lines=61> */
.L_x_17606:
[----:B------:R-:W-:Y:S05]  /*5c960*/  BSYNC.RECONVERGENT B1 ;  /* 0x0000000000017941 */ /* 0x000fea0003800200 */
.L_x_17605:
        /* <DEDUP_REMOVED lines=24> */
.L_x_17612:
        /* <DEDUP_REMOVED lines=13> */
.L_x_17614:
[----:B------:R-:W-:Y:S05]  /*5cbc0*/  BSYNC.RECONVERGENT B2 ;  /* 0x0000000000027941 */ /* 0x000fea0003800200 */
.L_x_17613:
        /* <DEDUP_REMOVED lines=61> */
.L_x_17611:
[----:B------:R-:W-:Y:S05]  /*5cfa0*/  BSYNC.RECONVERGENT B1 ;  /* 0x0000000000017941 */ /* 0x000fea0003800200 */
.L_x_17610:
        /* <DEDUP_REMOVED lines=24> */
.L_x_17617:
        /* <DEDUP_REMOVED lines=13> */
.L_x_17619:
[----:B------:R-:W-:Y:S05]  /*5d200*/  BSYNC.RECONVERGENT B2 ;  /* 0x0000000000027941 */ /* 0x000fea0003800200 */
.L_x_17618:
        /* <DEDUP_REMOVED lines=61> */
.L_x_17616:
[----:B------:R-:W-:Y:S05]  /*5d5e0*/  BSYNC.RECONVERGENT B1 ;  /* 0x0000000000017941 */ /* 0x000fea0003800200 */
.L_x_17615:
        /* <DEDUP_REMOVED lines=20> */
.L_x_17622:
        /* <DEDUP_REMOVED lines=13> */
.L_x_17624:
[----:B------:R-:W-:Y:S05]  /*5d800*/  BSYNC.RECONVERGENT B2 ;  /* 0x0000000000027941 */ /* 0x000fea0003800200 */
.L_x_17623:
        /* <DEDUP_REMOVED lines=61> */
.L_x_17621:
[----:B------:R-:W-:Y:S05]  /*5dbe0*/  BSYNC.RECONVERGENT B1 ;  /* 0x0000000000017941 */ /* 0x000fea0003800200 */
.L_x_17620:
        /* <DEDUP_REMOVED lines=24> */
.L_x_17627:
        /* <DEDUP_REMOVED lines=13> */
.L_x_17629:
[----:B------:R-:W-:Y:S05]  /*5de40*/  BSYNC.RECONVERGENT B2 ;  /* 0x0000000000027941 */ /* 0x000fea0003800200 */
.L_x_17628:
        /* <DEDUP_REMOVED lines=61> */
.L_x_17626:
[----:B------:R-:W-:Y:S05]  /*5e220*/  BSYNC.RECONVERGENT B1 ;  /* 0x0000000000017941 */ /* 0x000fea0003800200 */
.L_x_17625:
        /* <DEDUP_REMOVED lines=21> */
.L_x_17632:
        /* <DEDUP_REMOVED lines=13> */
.L_x_17634:
[----:B------:R-:W-:Y:S05]  /*5e450*/  BSYNC.RECONVERGENT B2 ;  /* 0x0000000000027941 */ /* 0x000fea0003800200 */
.L_x_17633:
        /* <DEDUP_REMOVED lines=61> */
.L_x_17631:
[----:B------:R-:W-:Y:S05]  /*5e830*/  BSYNC.RECONVERGENT B1 ;  /* 0x0000000000017941 */ /* 0x000fea0003800200 */
.L_x_17630:
        /* <DEDUP_REMOVED lines=24> */
.L_x_17637:
        /* <DEDUP_REMOVED lines=13> */
.L_x_17639:
[----:B------:R-:W-:Y:S05]  /*5ea90*/  BSYNC.RECONVERGENT B2 ;  /* 0x0000000000027941 */ /* 0x000fea0003800200 */
.L_x_17638:
        /* <DEDUP_REMOVED lines=61> */
.L_x_17636:
[----:B------:R-:W-:Y:S05]  /*5ee70*/  BSYNC.RECONVERGENT B1 ;  /* 0x0000000000017941 */ /* 0x000fea0003800200 */
.L_x_17635:
        /* <DEDUP_REMOVED lines=20> */
.L_x_17642:
        /* <DEDUP_REMOVED lines=13> */
.L_x_17644:
[----:B------:R-:W-:Y:S05]  /*5f090*/  BSYNC.RECONVERGENT B2 ;  /* 0x0000000000027941 */ /* 0x000fea0003800200 */
.L_x_17643:
        /* <DEDUP_REMOVED lines=61> */
.L_x_17641:
[----:B------:R-:W-:Y:S05]  /*5f470*/  BSYNC.RECONVERGENT B1 ;  /* 0x0000000000017941 */ /* 0x000fea0003800200 */
.L_x_17640:
        /* <DEDUP_REMOVED lines=24> */
.L_x_17647:
        /* <DEDUP_REMOVED lines=13> */
.L_x_17649:
[----:B------:R-:W-:Y:S05]  /*5f6d0*/  BSYNC.RECONVERGENT B2 ;  /* 0x0000000000027941 */ /* 0x000fea0003800200 */
.L_x_17648:
        /* <DEDUP_REMOVED lines=61> */
.L_x_17646:
[----:B------:R-:W-:Y:S05]  /*5fab0*/  BSYNC.RECONVERGENT B1 ;  /* 0x0000000000017941 */ /* 0x000fea0003800200 */
.L_x_17645:
        /* <DEDUP_REMOVED lines=19> */
.L_x_17652:
        /* <DEDUP_REMOVED lines=13> */
.L_x_17654:
[----:B------:R-:W-:Y:S05]  /*5fcc0*/  BSYNC.RECONVERGENT B2 ;  /* 0x0000000000027941 */ /* 0x000fea0003800200 */
.L_x_17653:
        /* <DEDUP_REMOVED lines=61> */
.L_x_17651:
[----:B------:R-:W-:Y:S05]  /*600a0*/  BSYNC.RECONVERGENT B1 ;  /* 0x0000000000017941 */ /* 0x000fea0003800200 */
.L_x_17650:
        /* <DEDUP_REMOVED lines=23> */
.L_x_17657:
        /* <DEDUP_REMOVED lines=13> */
.L_x_17659:
[----:B------:R-:W-:Y:S05]  /*602f0*/  BSYNC.RECONVERGENT B2 ;  /* 0x0000000000027941 */ /* 0x000fea0003800200 */
.L_x_17658:
        /* <DEDUP_REMOVED lines=61> */
.L_x_17656:
[----:B------:R-:W-:Y:S05]  /*606d0*/  BSYNC.RECONVERGENT B1 ;  /* 0x0000000000017941 */ /* 0x000fea0003800200 */
.L_x_17655:
        /* <DEDUP_REMOVED lines=18> */
.L_x_17662:
        /* <DEDUP_REMOVED lines=13> */
.L_x_17664:
[----:B------:R-:W-:Y:S05]  /*608d0*/  BSYNC.RECONVERGENT B2 ;  /* 0x0000000000027941 */ /* 0x000fea0003800200 */
.L_x_17663:
        /* <DEDUP_REMOVED lines=61> */
.L_x_17661:
[----:B------:R-:W-:Y:S05]  /*60cb0*/  BSYNC.RECONVERGENT B1 ;  /* 0x0000000000017941 */ /* 0x000fea0003800200 */
.L_x_17660:
        /* <DEDUP_REMOVED lines=25> */
.L_x_17667:
        /* <DEDUP_REMOVED lines=13> */
.L_x_17669:
[----:B------:R-:W-:Y:S05]  /*60f20*/  BSYNC.RECONVERGENT B2 ;  /* 0x0000000000027941 */ /* 0x000fea0003800200 */
.L_x_17668:
        /* <DEDUP_REMOVED lines=61> */
.L_x_17666:
[----:B------:R-:W-:Y:S05]  /*61300*/  BSYNC.RECONVERGENT B1 ;  /* 0x0000000000017941 */ /* 0x000fea0003800200 */
.L_x_17665:
        /* <DEDUP_REMOVED lines=19> */
.L_x_17672:
        /* <DEDUP_REMOVED lines=13> */
.L_x_17674:
[----:B------:R-:W-:Y:S05]  /*61510*/  BSYNC.RECONVERGENT B2 ;  /* 0x0000000000027941 */ /* 0x000fea0003800200 */
.L_x_17673:
        /* <DEDUP_REMOVED lines=61> */
.L_x_17671:
[----:B------:R-:W-:Y:S05]  /*618f0*/  BSYNC.RECONVERGENT B1 ;  /* 0x0000000000017941 */ /* 0x000fea0003800200 */
.L_x_17670:
        /* <DEDUP_REMOVED lines=24> */
.L_x_17677:
        /* <DEDUP_REMOVED lines=13> */
.L_x_17679:
[----:B------:R-:W-:Y:S05]  /*61b50*/  BSYNC.RECONVERGENT B2 ;  /* 0x0000000000027941 */ /* 0x000fea0003800200 */
.L_x_17678:
        /* <DEDUP_REMOVED lines=61> */
.L_x_17676:
[----:B------:R-:W-:Y:S05]  /*61f30*/  BSYNC.RECONVERGENT B1 ;  /* 0x0000000000017941 */ /* 0x000fea0003800200 */
.L_x_17675:
        /* <DEDUP_REMOVED lines=18> */
.L_x_17682:
        /* <DEDUP_REMOVED lines=16> */
.L_x_17684:
[----:B------:R-:W-:Y:S05]  /*62160*/  BSYNC.RECONVERGENT B2 ;  /* 0x0000000000027941 */ /* 0x000fea0003800200 */
.L_x_17683:
        /* <DEDUP_REMOVED lines=61> */
.L_x_17681:
[----:B------:R-:W-:Y:S05]  /*62540*/  BSYNC.RECONVERGENT B1 ;  /* 0x0000000000017941 */ /* 0x000fea0003800200 */
.L_x_17680:
        /* <DEDUP_REMOVED lines=13> */
.L_x_17604:
        /* <DEDUP_REMOVED lines=16> */
.L_x_17688:
        /* <DEDUP_REMOVED lines=13> */
.L_x_17690:
[----:B------:R-:W-:Y:S05]  /*627f0*/  BSYNC.RECONVERGENT B2 ;  /* 0x0000000000027941 */ /* 0x000fea0003800200 */
.L_x_17689:
        /* <DEDUP_REMOVED lines=61> */
.L_x_17687:
[----:B------:R-:W-:Y:S05]  /*62bd0*/  BSYNC.RECONVERGENT B1 ;  /* 0x0000000000017941 */ /* 0x000fea0003800200 */
.L_x_17686:
        /* <DEDUP_REMOVED lines=22> */
.L_x_17693:
        /* <DEDUP_REMOVED lines=13> */
.L_x_17695:
[----:B------:R-:W-:Y:S05]  /*62e10*/  BSYNC.RECONVERGENT B2 ;  /* 0x0000000000027941 */ /* 0x000fea0003800200 */
.L_x_17694:
        /* <DEDUP_REMOVED lines=61> */
.L_x_17692:
[----:B------:R-:W-:Y:S05]  /*631f0*/  BSYNC.RECONVERGENT B1 ;  /* 0x0000000000017941 */ /* 0x000fea0003800200 */
.L_x_17691:
        /* <DEDUP_REMOVED lines=19> */
.L_x_17698:
        /* <DEDUP_REMOVED lines=13> */
.L_x_17700:
[----:B------:R-:W-:Y:S05]  /*63400*/  BSYNC.RECONVERGENT B2 ;  /* 0x0000000000027941 */ /* 0x000fea0003800200 */
.L_x_17699:
        /* <DEDUP_REMOVED lines=61> */
.L_x_17697:
[----:B------:R-:W-:Y:S05]  /*637e0*/  BSYNC.RECONVERGENT B1 ;  /* 0x0000000000017941 */ /* 0x000fea0003800200 */
.L_x_17696:
        /* <DEDUP_REMOVED lines=20> */
.L_x_17703:
        /* <DEDUP_REMOVED lines=13> */
.L_x_17705:
[----:B------:R-:W-:Y:S05]  /*63a00*/  BSYNC.RECONVERGENT B2 ;  /* 0x0000000000027941 */ /* 0x000fea0003800200 */
.L_x_17704:
        /* <DEDUP_REMOVED lines=61> */
.L_x_17702:
[----:B------:R-:W-:Y:S05]  /*63de0*/  BSYNC.RECONVERGENT B1 ;  /* 0x0000000000017941 */ /* 0x000fea0003800200 */
.L_x_17701:
        /* <DEDUP_REMOVED lines=19> */
.L_x_17708:
        /* <DEDUP_REMOVED lines=13> */
.L_x_17710:
[----:B------:R-:W-:Y:S05]  /*63ff0*/  BSYNC.RECONVERGENT B2 ;  /* 0x0000000000027941 */ /* 0x000fea0003800200 */
.L_x_17709:
        /* <DEDUP_REMOVED lines=61> */
.L_x_17707:
[----:B------:R-:W-:Y:S05]  /*643d0*/  BSYNC.RECONVERGENT B1 ;  /* 0x0000000000017941 */ /* 0x000fea0003800200 */
.L_x_17706:
        /* <DEDUP_REMOVED lines=18> */
.L_x_17713:
        /* <DEDUP_REMOVED lines=13> */
.L_x_17715:
[----:B------:R-:W-:Y:S05]  /*645d0*/  BSYNC.RECONVERGENT B2 ;  /* 0x0000000000027941 */ /* 0x000fea0003800200 */
.L_x_17714:
        /* <DEDUP_REMOVED lines=61> */
.L_x_17712:
[----:B------:R-:W-:Y:S05]  /*649b0*/  BSYNC.RECONVERGENT B1 ;  /* 0x0000000000017941 */ /* 0x000fea0003800200 */
.L_x_17711:
        /* <DEDUP_REMOVED lines=17> */
.L_x_17718:
        /* <DEDUP_REMOVED lines=13> */
.L_x_17720:
[----:B------:R-:W-:Y:S05]  /*64ba0*/  BSYNC.RECONVERGENT B2 ;  /* 0x0000000000027941 */ /* 0x000fea0003800200 */
.L_x_17719:
        /* <DEDUP_REMOVED lines=61> */
.L_x_17717:
[----:B------:R-:W-:Y:S05]  /*64f80*/  BSYNC.RECONVERGENT B1 ;  /* 0x0000000000017941 */ /* 0x000fea0003800200 */
.L_x_17716:
        /* <DEDUP_REMOVED lines=18> */
.L_x_17723:
        /* <DEDUP_REMOVED lines=13> */
.L_x_17725:
[----:B------:R-:W-:Y:S05]  /*65180*/  BSYNC.RECONVERGENT B2 ;  /* 0x0000000000027941 */ /* 0x000fea0003800200 */
.L_x_17724:
        /* <DEDUP_REMOVED lines=61> */
.L_x_17722:
[----:B------:R-:W-:Y:S05]  /*65560*/  BSYNC.RECONVERGENT B1 ;  /* 0x0000000000017941 */ /* 0x000fea0003800200 */
.L_x_17721:
        /* <DEDUP_REMOVED lines=39> */
.L_x_17685:
        /* <DEDUP_REMOVED lines=21> */
[----:B------:R-:W-:Y:S02]  /*65930*/  LOP3.LUT R182, R9, R181, RZ, 0xfc, !PT ;  /* 0x000000b509b67212 */ /* 0x000fe400078efcff */
[----:B------:R-:W-:-:S03]  /*65940*/  MOV R9, R180 ;  /* 0x000000b400097202 */ /* 0x000fc60000000f00 */
[----:B------:R2:W-:Y:S01]  /*65950*/  STG.E.64 desc[UR6][R184.64], R182 ;  /* 0x000000b6b8007986 */ /* 0x0005e2000c101b06 */
[----:B------:R-:W-:Y:S05]  /*65960*/  @!P0 BRA `(.L_x_17603) ;  /* 0x0000000000508947 */ /* 0x000fea0003800000 */
[----:B------:R-:W-:Y:S01]  /*65970*/  IMAD.U32 R180, R19, 0x10000, RZ ;  /* 0x0001000013b47824 */ /* 0x000fe200078e00ff */
[----:B------:R-:W-:Y:S02]  /*65980*/  LOP3.LUT R181, R20, 0xffff, RZ, 0xc0, !PT ;  /* 0x0000ffff14b57812 */ /* 0x000fe400078ec0ff */
[----:B--2---:R-:W-:Y:S02]  /*65990*/  LOP3.LUT R182, R15, 0xff, RZ, 0xc0, !PT ;  /* 0x000000ff0fb67812 */ /* 0x004fe400078ec0ff */
        /* <DEDUP_REMOVED lines=17> */
.L_x_17603:
[----:B------:R-:W-:Y:S05]  /*65ab0*/  BSYNC.RECONVERGENT B0 ;  /* 0x0000000000007941 */ /* 0x000fea0003800200 */
.L_x_17602:
[----:B------:R-:W-:Y:S01]  /*65ac0*/  FADD.FTZ R21, RZ, R100 ;  /* 0x00000064ff157221 */ /* 0x000fe20000010000 */
[C---:B------:R-:W-:Y:S01]  /*65ad0*/  ISETP.GE.U32.AND P5, PT, R2.reuse, 0x20, PT ;  /* 0x000000200200780c */ /* 0x040fe20003fa6070 */
[----:B------:R-:W4:Y:S01]  /*65ae0*/  S2R R186, SR_TID.X ;  /* 0x0000000000ba7919 */ /* 0x000f220000002100 */
        /* <DEDUP_REMOVED lines=17> */
[----:B0123--:R-:W-:-:S05]  /*65c00*/  FSEL R182, R21, RZ, P5 ;  /* 0x000000ff15b67208 */ /* 0x00ffca0002800000 */
        /* <DEDUP_REMOVED lines=81> */
[----:B----4-:R-:W-:-:S13]  /*66120*/  LOP3.LUT P6, RZ, R186, 0x1f, RZ, 0xc0, !PT ;  /* 0x0000001fbaff7812 */ /* 0x010fda00078cc0ff */
        /* <DEDUP_REMOVED lines=188> */
.L_x_17759:
        /* <DEDUP_REMOVED lines=12> */
[----:B------:R-:W1:Y:S04]  /*66db0*/  @!P1 LDC.64 R180, c[0x0][0x3c8] ;  /* 0x0000f200ffb49b82 */ /* 0x000e680000000a00 */
        /* <DEDUP_REMOVED lines=12> */
[----:B------:R-:W-:-:S03]  /*66e80*/  FMUL.FTZ R180, R21, R180 ;  /* 0x000000b415b47220 */ /* 0x000fc60000410000 */
[----:B------:R-:W5:Y:S01]  /*66e90*/  LDL R186, [R1+0x98] ;  /* 0x0000980001ba7983 */ /* 0x000f620000100800 */
[----:B0-----:R-:W-:-:S03]  /*66ea0*/  IMAD.U32 R182, R87, 0x10000, RZ ;  /* 0x0001000057b67824 */ /* 0x001fc600078e00ff */
[----:B------:R-:W5:Y:S04]  /*66eb0*/  LDL R246, [R1+0xd0] ;  /* 0x0000d00001f67983 */ /* 0x000f680000100800 */
[----:B------:R-:W5:Y:S04]  /*66ec0*/  LDL R249, [R1+0xa4] ;  /* 0x0000a40001f97983 */ /* 0x000f680000100800 */
[----:B------:R-:W5:Y:S01]  /*66ed0*/  LDL R250, [R1+0xc4] ;  /* 0x0000c40001fa7983 */ /* 0x000f620000100800 */
[----:B--2---:R-:W-:-:S03]  /*66ee0*/  SHF.L.U32 R181, R245, 0x10, RZ ;  /* 0x00000010f5b57819 */ /* 0x004fc600000006ff */
[----:B------:R-:W2:Y:S01]  /*66ef0*/  LDL R245, [R1+0xd4] ;  /* 0x0000d40001f57983 */ /* 0x000ea20000100800 */
[----:B---3--:R-:W-:Y:S01]  /*66f00*/  SHF.L.U32 R183, R184, 0x10, RZ ;  /* 0x00000010b8b77819 */ /* 0x008fe200000006ff */
[----:B------:R-:W-:Y:S02]  /*66f10*/  IMAD.U32 R184, R51, 0x10000, RZ ;  /* 0x0001000033b87824 */ /* 0x000fe400078e00ff */
[----:B------:R-:W-:Y:S01]  /*66f20*/  FFMA.FTZ R247, R180, R181, R182 ;  /* 0x000000b5b4f77223 */ /* 0x000fe200000100b6 */
[----:B----4-:R-:W-:Y:S01]  /*66f30*/  SHF.L.U32 R182, R190, 0x10, RZ ;  /* 0x00000010beb67819 */ /* 0x010fe200000006ff */
[----:B------:R-:W-:Y:S01]  /*66f40*/  FFMA.FTZ R183, R180, R183, R184 ;  /* 0x000000b7b4b77223 */ /* 0x000fe200000100b8 */
[----:B------:R-:W3:Y:S01]  /*66f50*/  LDL R190, [R1+0xc8] ;  /* 0x0000c80001be7983 */ /* 0x000ee20000100800 */
[----:B-----5:R-:W-:-:S03]  /*66f60*/  IMAD.U32 R184, R191, 0x10000, RZ ;  /* 0x00010000bfb87824 */ /* 0x020fc600078e00ff */
[----:B------:R-:W4:Y:S01]  /*66f70*/  LDL R191, [R1+0xcc] ;  /* 0x0000cc0001bf7983 */ /* 0x000f220000100800 */
[----:B------:R-:W-:-:S03]  /*66f80*/  SHF.L.U32 R180, R244, 0x10, RZ ;  /* 0x00000010f4b47819 */ /* 0x000fc600000006ff */
[----:B------:R-:W5:Y:S01]  /*66f90*/  LDL R244, [R1+0x94] ;  /* 0x0000940001f47983 */ /* 0x000f620000100800 */
        /* <DEDUP_REMOVED lines=14> */
[----:B------:R-:W-:-:S03]  /*67080*/  SHF.L.U32 R184, R246, 0x10, RZ ;  /* 0x00000010f6b87819 */ /* 0x000fc600000006ff */
[----:B------:R-:W-:Y:S01]  /*67090*/  FMUL.FTZ R181, R21, R181 ;  /* 0x000000b515b57220 */ /* 0x000fe20000410000 */
[----:B--2---:R-:W-:Y:S02]  /*670a0*/  IMAD.U32 R185, R245, 0x10000, RZ ;  /* 0x00010000f5b97824 */ /* 0x004fe400078e00ff */
[----:B------:R-:W2:Y:S01]  /*670b0*/  LDL R245, [R1+0xbc] ;  /* 0x0000bc0001f57983 */ /* 0x000ea20000100800 */
[----:B---3--:R-:W-:Y:S01]  /*670c0*/  SHF.L.U32 R190, R190, 0x10, RZ ;  /* 0x00000010bebe7819 */ /* 0x008fe200000006ff */
[----:B----4-:R-:W-:Y:S02]  /*670d0*/  IMAD.U32 R191, R191, 0x10000, RZ ;  /* 0x00010000bfbf7824 */ /* 0x010fe400078e00ff */
[C---:B------:R-:W-:Y:S02]  /*670e0*/  FFMA.FTZ R246, R181.reuse, R184, R185 ;  /* 0x000000b8b5f67223 */ /* 0x040fe400000100b9 */
[----:B------:R-:W-:Y:S01]  /*670f0*/  FFMA.FTZ R248, R181, R190, R191 ;  /* 0x000000beb5f87223 */ /* 0x000fe200000100bf */
[----:B------:R-:W-:Y:S01]  /*67100*/  FADD.FTZ R181, R102, -R188 ;  /* 0x800000bc66b57221 */ /* 0x000fe20000010000 */
[----:B-----5:R-:W-:Y:S01]  /*67110*/  SHF.L.U32 R185, R244, 0x10, RZ ;  /* 0x00000010f4b97819 */ /* 0x020fe200000006ff */
[----:B------:R-:W-:-:S02]  /*67120*/  IMAD.U32 R190, R85, 0x10000, RZ ;  /* 0x0001000055be7824 */ /* 0x000fc400078e00ff */
        /* <DEDUP_REMOVED lines=50> */
.L_x_17728:
[----:B------:R-:W-:Y:S05]  /*67450*/  BSYNC.RECONVERGENT B0 ;  /* 0x0000000000007941 */ /* 0x000fea0003800200 */
.L_x_17727:
[----:B------:R-:W-:Y:S01]  /*67460*/  LOP3.LUT P0, RZ, R3, 0x4000, RZ, 0xc0, !PT ;  /* 0x0000400003ff7812 */ /* 0x000fe2000780c0ff */
[----:B------:R-:W-:-:S12]  /*67470*/  BSSY.RECONVERGENT B0, `(.L_x_17729) ;  /* 0x0000069000007945 */ /* 0x000fd80003800200 */
[----:B------:R-:W-:Y:S05]  /*67480*/  @!P0 BRA `(.L_x_17730) ;  /* 0x00000004009c8947 */ /* 0x000fea0003800000 */
[----:B0-----:R-:W3:Y:S04]  /*67490*/  LDL R182, [R1+0x8c] ;  /* 0x00008c0001b67983 */ /* 0x001ee80000100800 */
[----:B-12---:R-:W2:Y:S04]  /*674a0*/  LDL R181, [R1+0x7c] ;  /* 0x00007c0001b57983 */ /* 0x006ea80000100800 */
[----:B------:R-:W4:Y:S04]  /*674b0*/  LDL R191, [R1+0x11c] ;  /* 0x00011c0001bf7983 */ /* 0x000f280000100800 */
[----:B------:R-:W5:Y:S04]  /*674c0*/  LDL R190, [R1+0x120] ;  /* 0x0001200001be7983 */ /* 0x000f680000100800 */
[----:B------:R-:W5:Y:S04]  /*674d0*/  LDL R244, [R1+0x118] ;  /* 0x0001180001f47983 */ /* 0x000f680000100800 */
[----:B------:R-:W5:Y:S01]  /*674e0*/  LDL R187, [R1+0x124] ;  /* 0x0001240001bb7983 */ /* 0x000f620000100800 */
[----:B------:R-:W-:-:S03]  /*674f0*/  FADD.FTZ R180, R114, -R188 ;  /* 0x800000bc72b47221 */ /* 0x000fc60000010000 */
[----:B------:R-:W5:Y:S01]  /*67500*/  LDL R185, [R1+0x88] ;  /* 0x0000880001b97983 */ /* 0x000f620000100800 */
[----:B------:R-:W-:Y:S01]  /*67510*/  SHF.L.U32 R184, R47, 0x10, RZ ;  /* 0x000000102fb87819 */ /* 0x000fe200000006ff */
        /* <DEDUP_REMOVED lines=94> */
.L_x_17730:
[----:B------:R-:W-:Y:S05]  /*67b00*/  BSYNC.RECONVERGENT B0 ;  /* 0x0000000000007941 */ /* 0x000fea0003800200 */
.L_x_17729:
[----:B------:R-:W-:Y:S01]  /*67b10*/  LOP3.LUT P0, RZ, R3, 0x2000, RZ, 0xc0, !PT ;  /* 0x0000200003ff7812 */ /* 0x000fe2000780c0ff */
[----:B------:R-:W-:-:S12]  /*67b20*/  BSSY.RECONVERGENT B0, `(.L_x_17731) ;  /* 0x0000069000007945 */ /* 0x000fd80003800200 */
[----:B------:R-:W-:Y:S05]  /*67b30*/  @!P0 BRA `(.L_x_17732) ;  /* 0x00000004009c8947 */ /* 0x000fea0003800000 */
[----:B0-----:R-:W4:Y:S04]  /*67b40*/  LDL R182, [R1+0x6c] ;  /* 0x00006c0001b67983 */ /* 0x001f280000100800 */
        /* <DEDUP_REMOVED lines=9> */
[----:B------:R-:W-:-:S03]  /*67be0*/  IMAD.U32 R184, R43, 0x10000, RZ ;  /* 0x000100002bb87824 */ /* 0x000fc600078e00ff */
        /* <DEDUP_REMOVED lines=92> */
.L_x_17732:
[----:B------:R-:W-:Y:S05]  /*681b0*/  BSYNC.RECONVERGENT B0 ;  /* 0x0000000000007941 */ /* 0x000fea0003800200 */
.L_x_17731:
[----:B------:R-:W-:Y:S01]  /*681c0*/  LOP3.LUT P0, RZ, R3, 0x800, RZ, 0xc0, !PT ;  /* 0x0000080003ff7812 */ /* 0x000fe2000780c0ff */
[----:B------:R-:W-:-:S12]  /*681d0*/  BSSY.RECONVERGENT B0, `(.L_x_17733) ;  /* 0x0000069000007945 */ /* 0x000fd80003800200 */
[----:B------:R-:W-:Y:S05]  /*681e0*/  @!P0 BRA `(.L_x_17734) ;  /* 0x00000004009c8947 */ /* 0x000fea0003800000 */
[----:B0-----:R-:W5:Y:S04]  /*681f0*/  LDL R182, [R1+0x4c] ;  /* 0x00004c0001b67983 */ /* 0x001f680000100800 */
[----:B-1234-:R-:W2:Y:S04]  /*68200*/  LDL R181, [R1+0x3c] ;  /* 0x00003c0001b57983 */ /* 0x01eea80000100800 */
[----:B------:R-:W3:Y:S04]  /*68210*/  LDL R191, [R1+0x19c] ;  /* 0x00019c0001bf7983 */ /* 0x000ee80000100800 */
[----:B------:R-:W4:Y:S04]  /*68220*/  LDL R190, [R1+0x1a0] ;  /* 0x0001a00001be7983 */ /* 0x000f280000100800 */
[----:B------:R-:W4:Y:S04]  /*68230*/  LDL R244, [R1+0x198] ;  /* 0x0001980001f47983 */ /* 0x000f280000100800 */
[----:B------:R-:W4:Y:S01]  /*68240*/  LDL R187, [R1+0x1a4] ;  /* 0x0001a40001bb7983 */ /* 0x000f220000100800 */
[----:B------:R-:W-:-:S03]  /*68250*/  FADD.FTZ R180, R130, -R188 ;  /* 0x800000bc82b47221 */ /* 0x000fc60000010000 */
[----:B------:R-:W4:Y:S01]  /*68260*/  LDL R185, [R1+0x48] ;  /* 0x0000480001b97983 */ /* 0x000f220000100800 */
[----:B------:R-:W-:Y:S01]  /*68270*/  SHF.L.U32 R184, R39, 0x10, RZ ;  /* 0x0000001027b87819 */ /* 0x000fe200000006ff */
        /* <DEDUP_REMOVED lines=94> */
.L_x_17734:
[----:B------:R-:W-:Y:S05]  /*68860*/  BSYNC.RECONVERGENT B0 ;  /* 0x0000000000007941 */ /* 0x000fea0003800200 */
.L_x_17733:
        /* <DEDUP_REMOVED lines=106> */
.L_x_17736:
[----:B------:R-:W-:Y:S05]  /*68f10*/  BSYNC.RECONVERGENT B0 ;  /* 0x0000000000007941 */ /* 0x000fea0003800200 */
.L_x_17735:
[----:B------:R-:W-:Y:S01]  /*68f20*/  LOP3.LUT P0, RZ, R3, 0x200, RZ, 0xc0, !PT ;  /* 0x0000020003ff7812 */ /* 0x000fe2000780c0ff */
[----:B------:R-:W-:-:S12]  /*68f30*/  BSSY.RECONVERGENT B0, `(.L_x_17737) ;  /* 0x0000065000007945 */ /* 0x000fd80003800200 */
[----:B------:R-:W-:Y:S05]  /*68f40*/  @!P0 BRA `(.L_x_17738) ;  /* 0x00000004008c8947 */ /* 0x000fea0003800000 */
[----:B01234-:R-:W2:Y:S04]  /*68f50*/  LDL R181, [R1+0xc] ;  /* 0x00000c0001b57983 */ /* 0x01fea80000100800 */
[----:B------:R-:W3:Y:S04]  /*68f60*/  LDL R191, [R1+0x218] ;  /* 0x0002180001bf7983 */ /* 0x000ee80000100800 */
[----:B------:R-:W4:Y:S04]  /*68f70*/  LDL R190, [R1+0x21c] ;  /* 0x00021c0001be7983 */ /* 0x000f280000100800 */
[----:B------:R-:W5:Y:S04]  /*68f80*/  LDL R187, [R1+0x220] ;  /* 0x0002200001bb7983 */ /* 0x000f680000100800 */
[----:B------:R-:W5:Y:S01]  /*68f90*/  LDL R186, [R1+0x224] ;  /* 0x0002240001ba7983 */ /* 0x000f620000100800 */
[----:B------:R-:W-:-:S03]  /*68fa0*/  FADD.FTZ R180, R146, -R188 ;  /* 0x800000bc92b47221 */ /* 0x000fc60000010000 */
[----:B------:R-:W5:Y:S01]  /*68fb0*/  LDL R185, [R1+0x8] ;  /* 0x0000080001b97983 */ /* 0x000f620000100800 */
[----:B------:R-:W-:Y:S01]  /*68fc0*/  SHF.L.U32 R184, R31, 0x10, RZ ;  /* 0x000000101fb87819 */ /* 0x000fe200000006ff */
[----:B------:R-:W-:Y:S01]  /*68fd0*/  FMUL.FTZ R180, R21, R180 ;  /* 0x000000b415b47220 */ /* 0x000fe20000410000 */
[----:B------:R-:W-:Y:S01]  /*68fe0*/  SHF.L.U32 R182, R67, 0x10, RZ ;  /* 0x0000001043b67819 */ /* 0x000fe200000006ff */
[----:B------:R-:W5:Y:S04]  /*68ff0*/  LDL R245, [R1+0x214] ;  /* 0x0002140001f57983 */ /* 0x000f680000100800 */
[----:B------:R-:W5:Y:S04]  /*69000*/  LDL R246, [R1+0x210] ;  /* 0x0002100001f67983 */ /* 0x000f680000100800 */
[----:B------:R-:W5:Y:S04]  /*69010*/  LDL R244, [R1+0x4] ;  /* 0x0000040001f47983 */ /* 0x000f680000100800 */
[----:B------:R-:W5:Y:S04]  /*69020*/  LDL R250, [R1+0x204] ;  /* 0x0002040001fa7983 */ /* 0x000f680000100800 */
[----:B------:R-:W5:Y:S01]  /*69030*/  LDL R249, [R1] ;  /* 0x0000000001f97983 */ /* 0x000f620000100800 */
[----:B--2---:R-:W-:-:S02]  /*69040*/  IMAD.U32 R183, R181, 0x10000, RZ ;  /* 0x00010000b5b77824 */ /* 0x004fc400078e00ff */
[----:B------:R-:W-:Y:S02]  /*69050*/  IMAD.U32 R181, R243, 0x10000, RZ ;  /* 0x00010000f3b57824 */ /* 0x000fe400078e00ff */
[C---:B------:R-:W-:Y:S02]  /*69060*/  FFMA.FTZ R183, R180.reuse, R183, R184 ;  /* 0x000000b7b4b77223 */ /* 0x040fe400000100b8 */
[----:B------:R-:W-:Y:S01]  /*69070*/  FFMA.FTZ R247, R180, R181, R182 ;  /* 0x000000b5b4f77223 */ /* 0x000fe200000100b6 */
[----:B---3--:R-:W-:Y:S01]  /*69080*/  IMAD.U32 R180, R191, 0x10000, RZ ;  /* 0x00010000bfb47824 */ /* 0x008fe200078e00ff */
[----:B----4-:R-:W-:Y:S01]  /*69090*/  SHF.L.U32 R184, R190, 0x10, RZ ;  /* 0x00000010beb87819 */ /* 0x010fe200000006ff */
[----:B------:R-:W2:Y:S01]  /*690a0*/  LDL R191, [R1+0x20c] ;  /* 0x00020c0001bf7983 */ /* 0x000ea20000100800 */
[----:B------:R-:W-:-:S03]  /*690b0*/  FADD.FTZ R181, R147, -R188 ;  /* 0x800000bc93b57221 */ /* 0x000fc60000010000 */
[----:B------:R-:W3:Y:S01]  /*690c0*/  LDL R190, [R1+0x208] ;  /* 0x0002080001be7983 */ /* 0x000ee20000100800 */
[----:B-----5:R-:W-:Y:S02]  /*690d0*/  IMAD.U32 R182, R187, 0x10000, RZ ;  /* 0x00010000bbb67824 */ /* 0x020fe400078e00ff */
[----:B------:R-:W-:Y:S01]  /*690e0*/  FMUL.FTZ R181, R21, R181 ;  /* 0x000000b515b57220 */ /* 0x000fe20000410000 */
[----:B------:R-:W-:-:S03]  /*690f0*/  SHF.L.U32 R187, R186, 0x10, RZ ;  /* 0x00000010babb7819 */ /* 0x000fc600000006ff */
[C---:B------:R-:W-:Y:S02]  /*69100*/  FFMA.FTZ R180, R181.reuse, R180, R184 ;  /* 0x000000b4b5b47223 */ /* 0x040fe400000100b8 */
        /* <DEDUP_REMOVED lines=12> */
[----:B------:R-:W4:Y:S01]  /*691d0*/  LDL R245, [R1+0x1fc] ;  /* 0x0001fc0001f57983 */ /* 0x000f220000100800 */
[----:B------:R-:W-:-:S04]  /*691e0*/  FMUL.FTZ R181, R21, R181 ;  /* 0x000000b515b57220 */ /* 0x000fc80000410000 */
[----:B------:R-:W-:Y:S01]  /*691f0*/  FFMA.FTZ R246, R181, R184, R185 ;  /* 0x000000b8b5f67223 */ /* 0x000fe200000100b9 */
[----:B------:R-:W-:Y:S01]  /*69200*/  IMAD.U32 R185, R241, 0x10000, RZ ;  /* 0x00010000f1b97824 */ /* 0x000fe200078e00ff */
[----:B--2---:R-:W-:Y:S01]  /*69210*/  SHF.L.U32 R191, R191, 0x10, RZ ;  /* 0x00000010bfbf7819 */ /* 0x004fe200000006ff */
[----:B---3--:R-:W-:-:S04]  /*69220*/  IMAD.U32 R190, R190, 0x10000, RZ ;  /* 0x00010000bebe7824 */ /* 0x008fc800078e00ff */
[----:B------:R-:W-:Y:S01]  /*69230*/  FFMA.FTZ R248, R181, R190, R191 ;  /* 0x000000beb5f87223 */ /* 0x000fe200000100bf */
[----:B------:R-:W-:Y:S01]  /*69240*/  FADD.FTZ R181, R142, -R188 ;  /* 0x800000bc8eb57221 */ /* 0x000fe20000010000 */
[----:B------:R-:W-:Y:S02]  /*69250*/  SHF.L.U32 R190, R65, 0x10, RZ ;  /* 0x0000001041be7819 */ /* 0x000fe400000006ff */
[----:B------:R-:W-:Y:S01]  /*69260*/  SHF.L.U32 R191, R29, 0x10, RZ ;  /* 0x000000101dbf7819 */ /* 0x000fe200000006ff */
[----:B------:R-:W-:Y:S01]  /*69270*/  FMUL.FTZ R184, R21, R181 ;  /* 0x000000b515b87220 */ /* 0x000fe20000410000 */
[----:B------:R-:W-:-:S03]  /*69280*/  IMAD.U32 R181, R244, 0x10000, RZ ;  /* 0x00010000f4b57824 */ /* 0x000fc600078e00ff */
[C---:B------:R-:W-:Y:S01]  /*69290*/  FFMA.FTZ R244, R184.reuse, R185, R190 ;  /* 0x000000b9b8f47223 */ /* 0x040fe200000100be */
[----:B------:R-:W-:Y:S01]  /*692a0*/  FFMA.FTZ R181, R184, R181, R191 ;  /* 0x000000b5b8b57223 */ /* 0x000fe200000100bf */
[----:B------:R-:W2:Y:S04]  /*692b0*/  LDL R190, [R1+0x1f8] ;  /* 0x0001f80001be7983 */ /* 0x000ea80000100800 */
[----:B------:R-:W3:Y:S01]  /*692c0*/  LDL R191, [R1+0x200] ;  /* 0x0002000001bf7983 */ /* 0x000ee20000100800 */
[----:B------:R-:W-:Y:S01]  /*692d0*/  FADD.FTZ R184, R143, -R188 ;  /* 0x800000bc8fb87221 */ /* 0x000fe20000010000 */
[----:B----4-:R-:W-:-:S03]  /*692e0*/  SHF.L.U32 R245, R245, 0x10, RZ ;  /* 0x00000010f5f57819 */ /* 0x010fc600000006ff */
[----:B------:R-:W-:Y:S01]  /*692f0*/  FMUL.FTZ R184, R21, R184 ;  /* 0x000000b815b87220 */ /* 0x000fe20000410000 */
[----:B------:R-:W-:Y:S01]  /*69300*/  F2FP.BF16.F32.PACK_AB R183, R180, R183 ;  /* 0x000000b7b4b7723e */ /* 0x000fe200000010ff */
[--C-:B------:R-:W-:Y:S01]  /*69310*/  FADD.FTZ R180, R141, -R188.reuse ;  /* 0x800000bc8db47221 */ /* 0x100fe20000010000 */
[----:B--2---:R-:W-:Y:S02]  /*69320*/  IMAD.U32 R185, R190, 0x10000, RZ ;  /* 0x00010000beb97824 */ /* 0x004fe400078e00ff */
[----:B---3--:R-:W-:Y:S01]  /*69330*/  IMAD.U32 R190, R191, 0x10000, RZ ;  /* 0x00010000bfbe7824 */ /* 0x008fe200078e00ff */
[----:B------:R-:W-:Y:S01]  /*69340*/  SHF.L.U32 R191, R250, 0x10, RZ ;  /* 0x00000010fabf7819 */ /* 0x000fe200000006ff */
[C---:B------:R-:W-:Y:S01]  /*69350*/  FFMA.FTZ R185, R184.reuse, R185, R245 ;  /* 0x000000b9b8b97223 */ /* 0x040fe200000100f5 */
[----:B------:R-:W2:Y:S03]  /*69360*/  LDL R250, [R1+0x1f4] ;  /* 0x0001f40001fa7983 */ /* 0x000ea60000100800 */
        /* <DEDUP_REMOVED lines=33> */
.L_x_17738:
[----:B------:R-:W-:Y:S05]  /*69580*/  BSYNC.RECONVERGENT B0 ;  /* 0x0000000000007941 */ /* 0x000fea0003800200 */
.L_x_17737:
        /* <DEDUP_REMOVED lines=98> */
.L_x_17740:
[----:B------:R-:W-:Y:S05]  /*69bb0*/  BSYNC.RECONVERGENT B0 ;  /* 0x0000000000007941 */ /* 0x000fea0003800200 */
.L_x_17739:
        /* <DEDUP_REMOVED lines=98> */
.L_x_17742:
[----:B------:R-:W-:Y:S05]  /*6a1e0*/  BSYNC.RECONVERGENT B0 ;  /* 0x0000000000007941 */ /* 0x000fea0003800200 */
.L_x_17741:
        /* <DEDUP_REMOVED lines=98> */
.L_x_17744:
[----:B------:R-:W-:Y:S05]  /*6a810*/  BSYNC.RECONVERGENT B0 ;  /* 0x0000000000007941 */ /* 0x000fea0003800200 */
.L_x_17743:
        /* <DEDUP_REMOVED lines=76> */
[----:B------:R-:W-:Y:S01]  /*6ace0*/  F2FP.BF16.F32.PACK_AB R181, R181, R185 ;  /* 0x000000b9b5b5723e */ /* 0x000fe200000010ff */
[----:B---3--:R-:W-:Y:S01]  /*6acf0*/  IMAD.U32 R188, R248, 0x10000, RZ ;  /* 0x00010000f8bc7824 */ /* 0x008fe200078e00ff */
[----:B----4-:R-:W-:-:S05]  /*6ad00*/  SHF.L.U32 R248, R249, 0x10, RZ ;  /* 0x00000010f9f87819 */ /* 0x010fca00000006ff */
[----:B------:R-:W-:Y:S02]  /*6ad10*/  FFMA.FTZ R188, R21, R188, R248 ;  /* 0x000000bc15bc7223 */ /* 0x000fe400000100f8 */
[----:B------:R-:W0:Y:S03]  /*6ad20*/  LDC.64 R248, c[0x0][0x428] ;  /* 0x00010a00fff87b82 */ /* 0x000e260000000a00 */
[----:B------:R-:W-:Y:S02]  /*6ad30*/  F2FP.BF16.F32.PACK_AB R183, R188, R183 ;  /* 0x000000b7bcb7723e */ /* 0x000fe400000010ff */
[----:B------:R-:W3:Y:S01]  /*6ad40*/  LDL R188, [R1+0x320] ;  /* 0x0003200001bc7983 */ /* 0x000ee20000100800 */
[----:B------:R-:W-:Y:S02]  /*6ad50*/  F2FP.BF16.F32.PACK_AB R180, R180, R184 ;  /* 0x000000b8b4b4723e */ /* 0x000fe400000010ff */
        /* <DEDUP_REMOVED lines=9> */
[----:B------:R-:W-:Y:S01]  /*6adf0*/  FFMA.FTZ R21, R21, R180, R181 ;  /* 0x000000b415157223 */ /* 0x000fe200000100b5 */
[----:B0-----:R-:W-:-:S04]  /*6ae00*/  IMAD.WIDE.U32 R180, R12, 0x10, R182 ;  /* 0x000000100cb47825 */ /* 0x001fc800078e00b6 */
[----:B------:R-:W-:-:S05]  /*6ae10*/  F2FP.BF16.F32.PACK_AB R187, R21, R187 ;  /* 0x000000bb15bb723e */ /* 0x000fca00000010ff */
[----:B------:R0:W-:Y:S02]  /*6ae20*/  STG.E.128 desc[UR6][R180.64], R184 ;  /* 0x000000b8b4007986 */ /* 0x0001e4000c101d06 */
.L_x_17746:
[----:B------:R-:W-:Y:S05]  /*6ae30*/  BSYNC.RECONVERGENT B0 ;  /* 0x0000000000007941 */ /* 0x000fea0003800200 */
.L_x_17745:
[----:B01234-:R-:W0:Y:S02]  /*6ae40*/  LDC.64 R180, c[0x0][0x380] ;  /* 0x0000e000ffb47b82 */ /* 0x01fe240000000a00 */
[----:B0-----:R-:W-:-:S05]  /*6ae50*/  IMAD R189, R180, 0x4, R189 ;  /* 0x00000004b4bd7824 */ /* 0x001fca00078e02bd */
[----:B------:R-:W-:-:S13]  /*6ae60*/  ISETP.GE.AND P0, PT, R189, R181, PT ;  /* 0x000000b5bd00720c */ /* 0x000fda0003f06270 */
[----:B------:R-:W-:Y:S05]  /*6ae70*/  @!P0 BRA `(.L_x_17747) ;  /* 0xfffff9b800048947 */ /* 0x000fea000383ffff */
[----:B------:R-:W-:Y:S05]  /*6ae80*/  EXIT ;  /* 0x000000000000794d */ /* 0x000fea0003800000 */
.L_x_17726:
        /* <DEDUP_REMOVED lines=8> */
.L_x_17749:
[----:B------:R-:W-:Y:S05]  /*6af10*/  BSYNC B0 ;  /* 0x0000000000007941 */ /* 0x000fea0003800000 */
.L_x_17748:
        /* <DEDUP_REMOVED lines=9> */
.L_x_17750:
[----:B------:R-:W-:Y:S01]  /*6afb0*/  FADD.FTZ R182, R182, R21 ;  /* 0x00000015b6b67221 */ /* 0x000fe20000010000 */
[----:B------:R-:W-:-:S04]  /*6afc0*/  IMAD.MOV.U32 R21, RZ, RZ, 0x4 ;  /* 0x00000004ff157424 */ /* 0x000fc800078e00ff */
[----:B------:R-:W-:-:S07]  /*6afd0*/  MOV R184, R182 ;  /* 0x000000b600b87202 */ /* 0x000fce0000000f00 */
[----:B------:R-:W-:Y:S05]  /*6afe0*/  WARPSYNC.COLLECTIVE R181, `(.L_x_17751) ;  /* 0x00000000b5087348 */ /* 0x000fea0003c00000 */
[----:B------:R0:W1:Y:S02]  /*6aff0*/  SHFL.BFLY P6, R21, R184, R21, R180 ;  /* 0x0c000015b8157389 */ /* 0x00006400000c00b4 */
[----:B01----:R-:W-:Y:S05]  /*6b000*/  ENDCOLLECTIVE ;  /* 0x000000000000791b */ /* 0x003fea0003800000 */
.L_x_17751:
[----:B------:R-:W-:Y:S01]  /*6b010*/  FADD.FTZ R182, R182, R21 ;  /* 0x00000015b6b67221 */ /* 0x000fe20000010000 */
[----:B------:R-:W-:-:S04]  /*6b020*/  IMAD.MOV.U32 R21, RZ, RZ, 0x8 ;  /* 0x00000008ff157424 */ /* 0x000fc800078e00ff */
[----:B------:R-:W-:-:S07]  /*6b030*/  MOV R184, R182 ;  /* 0x000000b600b87202 */ /* 0x000fce0000000f00 */
[----:B------:R-:W-:Y:S05]  /*6b040*/  WARPSYNC.COLLECTIVE R181, `(.L_x_17752) ;  /* 0x00000000b5087348 */ /* 0x000fea0003c00000 */
[----:B------:R0:W1:Y:S02]  /*6b050*/  SHFL.BFLY P6, R21, R184, R21, R180 ;  /* 0x0c000015b8157389 */ /* 0x00006400000c00b4 */
[----:B01----:R-:W-:Y:S05]  /*6b060*/  ENDCOLLECTIVE ;  /* 0x000000000000791b */ /* 0x003fea0003800000 */
.L_x_17752:
[----:B------:R-:W-:Y:S01]  /*6b070*/  FADD.FTZ R182, R182, R21 ;  /* 0x00000015b6b67221 */ /* 0x000fe20000010000 */
[----:B------:R-:W-:-:S04]  /*6b080*/  IMAD.MOV.U32 R21, RZ, RZ, 0x10 ;  /* 0x00000010ff157424 */ /* 0x000fc800078e00ff */
[----:B------:R-:W-:-:S07]  /*6b090*/  MOV R184, R182 ;  /* 0x000000b600b87202 */ /* 0x000fce0000000f00 */
[----:B------:R-:W-:Y:S05]  /*6b0a0*/  WARPSYNC.COLLECTIVE R181, `(.L_x_17753) ;  /* 0x00000000b5087348 */ /* 0x000fea0003c00000 */
[----:B------:R0:W1:Y:S02]  /*6b0b0*/  SHFL.BFLY P6, R21, R184, R21, R180 ;  /* 0x0c000015b8157389 */ /* 0x00006400000c00b4 */
[----:B01----:R-:W-:Y:S05]  /*6b0c0*/  ENDCOLLECTIVE ;  /* 0x000000000000791b */ /* 0x003fea0003800000 */
.L_x_17753:
        /* <DEDUP_REMOVED lines=173> */
.L_x_17754:
[----:B------:R-:W-:Y:S01]  /*6bba0*/  FADD.FTZ R182, R182, R21 ;  /* 0x00000015b6b67221 */ /* 0x000fe20000010000 */
[----:B------:R-:W-:-:S03]  /*6bbb0*/  MOV R21, 0x2 ;  /* 0x0000000200157802 */ /* 0x000fc60000000f00 */
[----:B------:R-:W-:-:S07]  /*6bbc0*/  IMAD.MOV.U32 R184, RZ, RZ, R182 ;  /* 0x000000ffffb87224 */ /* 0x000fce00078e00b6 */
[----:B------:R-:W-:Y:S05]  /*6bbd0*/  WARPSYNC.COLLECTIVE R181, `(.L_x_17755) ;  /* 0x00000000b5087348 */ /* 0x000fea0003c00000 */
[----:B------:R0:W1:Y:S02]  /*6bbe0*/  SHFL.BFLY P6, R21, R184, R21, R180 ;  /* 0x0c000015b8157389 */ /* 0x00006400000c00b4 */
[----:B01----:R-:W-:Y:S05]  /*6bbf0*/  ENDCOLLECTIVE ;  /* 0x000000000000791b */ /* 0x003fea0003800000 */
.L_x_17755:
[----:B------:R-:W-:Y:S01]  /*6bc00*/  FADD.FTZ R182, R182, R21 ;  /* 0x00000015b6b67221 */ /* 0x000fe20000010000 */
[----:B------:R-:W-:-:S03]  /*6bc10*/  HFMA2 R21, -RZ, RZ, 0, 2.384185791015625e-07 ;  /* 0x00000004ff157431 */ /* 0x000fc600000001ff */
[----:B------:R-:W-:-:S07]  /*6bc20*/  IMAD.MOV.U32 R184, RZ, RZ, R182 ;  /* 0x000000ffffb87224 */ /* 0x000fce00078e00b6 */
[----:B------:R-:W-:Y:S05]  /*6bc30*/  WARPSYNC.COLLECTIVE R181, `(.L_x_17756) ;  /* 0x00000000b5087348 */ /* 0x000fea0003c00000 */
[----:B------:R0:W1:Y:S02]  /*6bc40*/  SHFL.BFLY P6, R21, R184, R21, R180 ;  /* 0x0c000015b8157389 */ /* 0x00006400000c00b4 */
[----:B01----:R-:W-:Y:S05]  /*6bc50*/  ENDCOLLECTIVE ;  /* 0x000000000000791b */ /* 0x003fea0003800000 */
.L_x_17756:
[----:B------:R-:W-:Y:S01]  /*6bc60*/  FADD.FTZ R182, R182, R21 ;  /* 0x00000015b6b67221 */ /* 0x000fe20000010000 */
[----:B------:R-:W-:-:S03]  /*6bc70*/  MOV R21, 0x8 ;  /* 0x0000000800157802 */ /* 0x000fc60000000f00 */
[----:B------:R-:W-:-:S07]  /*6bc80*/  IMAD.MOV.U32 R184, RZ, RZ, R182 ;  /* 0x000000ffffb87224 */ /* 0x000fce00078e00b6 */
[----:B------:R-:W-:Y:S05]  /*6bc90*/  WARPSYNC.COLLECTIVE R181, `(.L_x_17757) ;  /* 0x00000000b5087348 */ /* 0x000fea0003c00000 */
[----:B------:R0:W1:Y:S02]  /*6bca0*/  SHFL.BFLY P6, R21, R184, R21, R180 ;  /* 0x0c000015b8157389 */ /* 0x00006400000c00b4 */
[----:B01----:R-:W-:Y:S05]  /*6bcb0*/  ENDCOLLECTIVE ;  /* 0x000000000000791b */ /* 0x003fea0003800000 */
.L_x_17757:
[----:B------:R-:W-:Y:S01]  /*6bcc0*/  FADD.FTZ R182, R182, R21 ;  /* 0x00000015b6b67221 */ /* 0x000fe20000010000 */
[----:B------:R-:W-:-:S03]  /*6bcd0*/  HFMA2 R21, -RZ, RZ, 0, 9.5367431640625e-07 ;  /* 0x00000010ff157431 */ /* 0x000fc600000001ff */
[----:B------:R-:W-:-:S07]  /*6bce0*/  IMAD.MOV.U32 R184, RZ, RZ, R182 ;  /* 0x000000ffffb87224 */ /* 0x000fce00078e00b6 */
[----:B------:R-:W-:Y:S05]  /*6bcf0*/  WARPSYNC.COLLECTIVE R181, `(.L_x_17758) ;  /* 0x00000000b5087348 */ /* 0x000fea0003c00000 */
[----:B------:R0:W1:Y:S02]  /*6bd00*/  SHFL.BFLY P6, R21, R184, R21, R180 ;  /* 0x0c000015b8157389 */ /* 0x00006400000c00b4 */
[----:B01----:R-:W-:Y:S05]  /*6bd10*/  ENDCOLLECTIVE ;  /* 0x000000000000791b */ /* 0x003fea0003800000 */
.L_x_17758:
[----:B------:R-:W-:Y:S05]  /*6bd20*/  BRA `(.L_x_17759) ;  /* 0xffffffac00f07947 */ /* 0x000fea000383ffff */
.L_x_17760:
        /* <DEDUP_REMOVED lines=13> */
.L_x_54456:


//--------------------- .text._ZN10layer_norm31ln_parallel_residual_fwd_kernelINS_13Kernel_traitsI13__nv_bfloat16S2_fS2_fjLj2560ELj1ELj4ELj1ELj16ENS_18Kernel_traits_baseILj2560ES2_S2_fS2_fjLj128EEEEELb1ELb0ELb1EEEvNS_9FwdParamsE --------------------------
	.section	.text._ZN10layer_norm31ln_parallel_residual_fwd_kernelINS_13Kernel_traitsI13__nv_bfloat16S2_fS2_fjLj2560ELj1ELj4ELj1ELj16ENS_18Kernel_traits_baseILj2560ES2_S2_fS2_fjLj128EEEEELb1ELb0ELb1EEEvNS_9FwdParamsE,"ax",@progbits
	.align	128
        .global         _ZN10layer_norm31ln_parallel_residual_fwd_kernelINS_13Kernel_traitsI13__nv_bfloat16S2_fS2_fjLj2560ELj1ELj4ELj1ELj16ENS_18Kernel_traits_baseILj2560ES2_S2_fS2_fjLj128EEEEELb1ELb0ELb1EEEvNS_9FwdParamsE
        .type           _ZN10layer_norm31ln_parallel_residual_fwd_kernelINS_13Kernel_traitsI13__nv_bfloat16S2_fS2_fjLj2560ELj1ELj4ELj1ELj16ENS_18Kernel_traits_baseILj2560ES2_S2_fS2_fjLj128EEEEELb1ELb0ELb1EEEvNS_9FwdParamsE,@function
        .size           _ZN10layer_norm31ln_parallel_residual_fwd_kernelINS_13Kernel_traitsI13__nv_bfloat16S2_fS2_fjLj2560ELj1ELj4ELj1ELj16ENS_18Kernel_traits_baseILj2560ES2_S2_fS2_fjLj128EEEEELb1ELb0ELb1EEEvNS_9FwdParamsE,(.L_x_54457 - _ZN10layer_norm31ln_parallel_residual_fwd_kernelINS_13Kernel_traitsI13__nv_bfloat16S2_fS2_fjLj2560ELj1ELj4ELj1ELj16ENS_18Kernel_traits_baseILj2560ES2_S2_fS2_fjLj128EEEEELb1ELb0ELb1EEEvNS_9FwdParamsE)
        .other          _ZN10layer_norm31ln_parallel_residual_fwd_kernelINS_13Kernel_traitsI13__nv_bfloat16S2_fS2_fjLj2560ELj1ELj4ELj1ELj16ENS_18Kernel_traits_baseILj2560ES2_S2_fS2_fjLj128EEEEELb1ELb0ELb1EEEvNS_9FwdParamsE,@"STO_CUDA_ENTRY STV_DEFAULT"
_ZN10layer_norm31ln_parallel_residual_fwd_kernelINS_13Kernel_traitsI13__nv_bfloat16S2_fS2_fjLj2560ELj1ELj4ELj1ELj16ENS_18Kernel_traits_baseILj2560ES2_S2_fS2_fjLj128EEEEELb1ELb0ELb1EEEvNS_9FwdParamsE:
.text._ZN10layer_norm31ln_parallel_residual_fwd_kernelINS_13Kernel_traitsI13__nv_bfloat16S2_fS2_fjLj2560ELj1ELj4ELj1ELj16ENS_18Kernel_traits_baseILj2560ES2_S2_fS2_fjLj128EEEEELb1ELb0ELb1EEEvNS_9FwdParamsE:
        /* <DEDUP_REMOVED lines=119> */
[----:B------:R0:W-:Y:S01]  /*0770*/  STL.64 [R1+0x8], R14 ;  /* 0x0000080e01007387 */ /* 0x0001e20000100a00 */
[----:B------:R-:W-:Y:S05]  /*0780*/  BRA `(.L_x_17763) ;  /* 0x0000000c00887947 */ /* 0x000fea0003800000 */
.L_x_17762:
        /* <DEDUP_REMOVED lines=77> */
.L_x_17761:
        /* <DEDUP_REMOVED lines=73> */
.L_x_17764:
        /* <DEDUP_REMOVED lines=76> */
.L_x_17763:
        /* <DEDUP_REMOVED lines=8> */
[----:B------:R-:W3:Y:S01]  /*1630*/  LDC R208, c[0x0][0x360] ;  /* 0x0000d800ffd07b82 */ /* 0x000ee20000000800 */
[----:B01----:R-:W-:Y:S02]  /*1640*/  IMAD.U32 R3, RZ, RZ, UR10 ;  /* 0x0000000aff037e24 */ /* 0x003fe4000f8e00ff */
[C---:B------:R-:W-:Y:S01]  /*1650*/  IMAD.HI.U32 R2, R209.reuse, -0x2daee0ad, RZ ;  /* 0xd2511f53d1027827 */ /* 0x040fe200078e00ff */
[----:B------:R-:W4:Y:S01]  /*1660*/  LDL R59, [R1+0x44] ;  /* 0x00004400013b7983 */ /* 0x000f220000100800 */
[----:B------:R-:W-:Y:S02]  /*1670*/  UIADD3 UR4, UPT, UPT, UR10, -0x61c88647, URZ ;  /* 0x9e3779b90a047890 */ /* 0x000fe4000fffe0ff */
[----:B------:R-:W-:Y:S01]  /*1680*/  IMAD R6, R209, -0x2daee0ad, RZ ;  /* 0xd2511f53d1067824 */ /* 0x000fe200078e02ff */
[----:B------:R-:W4:Y:S01]  /*1690*/  LDL R89, [R1+0x28] ;  /* 0x0000280001597983 */ /* 0x000f220000100800 */
[----:B------:R-:W-:-:S02]  /*16a0*/  UIADD3 UR12, UPT, UPT, UR10, 0x3c6ef372, URZ ;  /* 0x3c6ef3720a0c7890 */ /* 0x000fc4000fffe0ff */
[----:B------:R-:W-:Y:S01]  /*16b0*/  UIADD3 UR13, UPT, UPT, UR11, 0x76cf5d0a, URZ ;  /* 0x76cf5d0a0b0d7890 */ /* 0x000fe2000fffe0ff */
[----:B------:R-:W4:Y:S01]  /*16c0*/  LDL R56, [R1+0x54] ;  /* 0x0000540001387983 */ /* 0x000f220000100800 */
[----:B------:R-:W0:Y:S03]  /*16d0*/  LDCU.64 UR14, c[0x0][0x398] ;  /* 0x00007300ff0e77ac */ /* 0x000e260008000a00 */
        /* <DEDUP_REMOVED lines=27> */
[----:B--2---:R-:W-:Y:S01]  /*1890*/  PRMT R145, R139, 0x7632, R145 ;  /* 0x000076328b917816 */ /* 0x004fe20000000091 */
[----:B---3--:R-:W-:Y:S01]  /*18a0*/  IMAD R208, R208, UR5, R11 ;  /* 0x00000005d0d07c24 */ /* 0x008fe2000f8e020b */
        /* <DEDUP_REMOVED lines=11> */
[----:B------:R-:W-:Y:S01]  /*1960*/  IMAD R4, R208, -0x326172a9, RZ ;  /* 0xcd9e8d57d0047824 */ /* 0x000fe200078e02ff */
[----:B-1----:R-:W-:Y:S01]  /*1970*/  PRMT R104, R135, 0x7632, R104 ;  /* 0x0000763287687816 */ /* 0x002fe20000000068 */
[----:B------:R1:W-:Y:S01]  /*1980*/  STL [R1+0x318], R198 ;  /* 0x000318c601007387 */ /* 0x0003e20000100800 */
[----:B------:R-:W-:Y:S01]  /*1990*/  PRMT R225, R250, 0x7632, R225 ;  /* 0x00007632fae17816 */ /* 0x000fe200000000e1 */
[----:B0-----:R-:W-:Y:S01]  /*19a0*/  UISETP.NE.U32.AND UP0, UPT, UR14, URZ, UPT ;  /* 0x000000ff0e00728c */ /* 0x001fe2000bf05070 */
[----:B------:R-:W-:Y:S01]  /*19b0*/  PRMT R224, R125, 0x7632, R224 ;  /* 0x000076327de07816 */ /* 0x000fe200000000e0 */
[----:B------:R0:W-:Y:S01]  /*19c0*/  STL [R1+0x314], R197 ;  /* 0x000314c501007387 */ /* 0x0001e20000100800 */
[----:B--2---:R-:W-:Y:S01]  /*19d0*/  PRMT R144, R223, 0x7632, R144 ;  /* 0x00007632df907816 */ /* 0x004fe20000000090 */
[----:B------:R-:W-:Y:S01]  /*19e0*/  UIADD3 UR14, UPT, UPT, UR10, -0xe443238, URZ ;  /* 0xf1bbcdc80a0e7890 */ /* 0x000fe2000fffe0ff */
[----:B------:R-:W-:Y:S01]  /*19f0*/  PRMT R219, R245, 0x7632, R219 ;  /* 0x00007632f5db7816 */ /* 0x000fe200000000db */
[----:B------:R2:W-:Y:S01]  /*1a00*/  STL [R1+0x310], R196 ;  /* 0x000310c401007387 */ /* 0x0005e20000100800 */
[----:B---3--:R-:W-:Y:S01]  /*1a10*/  PRMT R199, R175, 0x7632, R199 ;  /* 0x00007632afc77816 */ /* 0x008fe200000000c7 */
        /* <DEDUP_REMOVED lines=20> */
[----:B------:R0:W-:Y:S01]  /*1b60*/  STL [R1+0x2f8], R190 ;  /* 0x0002f8be01007387 */ /* 0x0001e20000100800 */
[----:B------:R-:W-:Y:S02]  /*1b70*/  PRMT R200, R162, 0x7632, R200 ;  /* 0x00007632a2c87816 */ /* 0x000fe400000000c8 */
        /* <DEDUP_REMOVED lines=9> */
[----:B------:R-:W-:Y:S01]  /*1c10*/  LOP3.LUT R0, R0, UR7, R3, 0x96, !PT ;  /* 0x0000000700007c12 */ /* 0x000fe2000f8e9603 */
[----:B------:R0:W-:Y:S01]  /*1c20*/  STL [R1+0x2e8], R186 ;  /* 0x0002e8ba01007387 */ /* 0x0001e20000100800 */
[----:B------:R-:W-:-:S03]  /*1c30*/  LOP3.LUT R2, R2, UR11, RZ, 0x3c, !PT ;  /* 0x0000000b02027c12 */ /* 0x000fc6000f8e3cff */
[----:B------:R0:W-:Y:S01]  /*1c40*/  STL [R1+0x2e4], R185 ;  /* 0x0002e4b901007387 */ /* 0x0001e20000100800 */
[----:B--2---:R-:W-:Y:S01]  /*1c50*/  PRMT R196, R222, 0x7632, R196 ;  /* 0x00007632dec47816 */ /* 0x004fe200000000c4 */
[----:B------:R-:W-:Y:S02]  /*1c60*/  IMAD.HI.U32 R5, R0, -0x2daee0ad, RZ ;  /* 0xd2511f5300057827 */ /* 0x000fe400078e00ff */
[----:B------:R2:W-:Y:S01]  /*1c70*/  STL [R1+0x2e0], R184 ;  /* 0x0002e0b801007387 */ /* 0x0005e20000100800 */
[----:B---3--:R-:W-:Y:S01]  /*1c80*/  PRMT R195, R174, 0x7632, R195 ;  /* 0x00007632aec37816 */ /* 0x008fe200000000c3 */
[----:B------:R-:W-:Y:S01]  /*1c90*/  IMAD.HI.U32 R3, R2, -0x326172a9, RZ ;  /* 0xcd9e8d5702037827 */ /* 0x000fe200078e00ff */
[----:B-1----:R-:W-:Y:S01]  /*1ca0*/  PRMT R194, R234, 0x7632, R194 ;  /* 0x00007632eac27816 */ /* 0x002fe200000000c2 */
[----:B------:R1:W-:Y:S01]  /*1cb0*/  STL [R1+0x2dc], R183 ;  /* 0x0002dcb701007387 */ /* 0x0003e20000100800 */
[----:B------:R-:W-:Y:S01]  /*1cc0*/  PRMT R193, R133, 0x7632, R193 ;  /* 0x0000763285c17816 */ /* 0x000fe200000000c1 */
[----:B------:R-:W-:Y:S01]  /*1cd0*/  IMAD R9, R0, -0x2daee0ad, RZ ;  /* 0xd2511f5300097824 */ /* 0x000fe200078e02ff */
[----:B------:R-:W-:Y:S01]  /*1ce0*/  PRMT R192, R221, 0x7632, R192 ;  /* 0x00007632ddc07816 */ /* 0x000fe200000000c0 */
[----:B------:R3:W-:Y:S01]  /*1cf0*/  STL [R1+0x2d8], R182 ;  /* 0x0002d8b601007387 */ /* 0x0007e20000100800 */
[----:B0-----:R-:W-:Y:S01]  /*1d00*/  PRMT R191, R173, 0x7632, R191 ;  /* 0x00007632adbf7816 */ /* 0x001fe200000000bf */
[----:B------:R-:W-:Y:S01]  /*1d10*/  IMAD R7, R2, -0x326172a9, RZ ;  /* 0xcd9e8d5702077824 */ /* 0x000fe200078e02ff */
        /* <DEDUP_REMOVED lines=9> */
[----:B--2---:R-:W-:Y:S01]  /*1db0*/  PRMT R184, R239, 0x7632, R184 ;  /* 0x00007632efb87816 */ /* 0x004fe200000000b8 */
[----:B------:R2:W-:Y:S01]  /*1dc0*/  STL [R1+0x2c8], R178 ;  /* 0x0002c8b201007387 */ /* 0x0005e20000100800 */
[----:B------:R-:W-:Y:S01]  /*1dd0*/  LOP3.LUT R5, R6, UR5, R5, 0x96, !PT ;  /* 0x0000000506057c12 */ /* 0x000fe2000f8e9605 */
[----:B------:R-:W-:Y:S01]  /*1de0*/  UIADD3 UR5, UPT, UPT, UR10, -0x255992d5, URZ ;  /* 0xdaa66d2b0a057890 */ /* 0x000fe2000fffe0ff */
[----:B------:R-:W-:Y:S01]  /*1df0*/  LOP3.LUT R3, R4, UR4, R3, 0x96, !PT ;  /* 0x0000000404037c12 */ /* 0x000fe2000f8e9603 */
[----:B------:R2:W-:Y:S01]  /*1e00*/  STL [R1+0x2c4], R177 ;  /* 0x0002c4b101007387 */ /* 0x0005e20000100800 */
[----:B-1----:R-:W-:Y:S01]  /*1e10*/  PRMT R183, R171, 0x7632, R183 ;  /* 0x00007632abb77816 */ /* 0x002fe200000000b7 */
[----:B------:R-:W-:Y:S01]  /*1e20*/  IMAD.HI.U32 R0, R5, -0x326172a9, RZ ;  /* 0xcd9e8d5705007827 */ /* 0x000fe200078e00ff */
[----:B---3--:R-:W-:Y:S01]  /*1e30*/  PRMT R182, R243, 0x7632, R182 ;  /* 0x00007632f3b67816 */ /* 0x008fe200000000b6 */
[----:B------:R1:W-:Y:S01]  /*1e40*/  STL [R1+0x2c0], R176 ;  /* 0x0002c0b001007387 */ /* 0x0003e20000100800 */
[----:B0-----:R-:W-:Y:S01]  /*1e50*/  PRMT R181, R130, 0x7632, R181 ;  /* 0x0000763282b57816 */ /* 0x001fe200000000b5 */
[----:B------:R-:W-:Y:S01]  /*1e60*/  IMAD.HI.U32 R4, R3, -0x2daee0ad, RZ ;  /* 0xd2511f5303047827 */ /* 0x000fe200078e00ff */
[----:B------:R-:W-:Y:S01]  /*1e70*/  PRMT R180, R238, 0x7632, R180 ;  /* 0x00007632eeb47816 */ /* 0x000fe200000000b4 */
[----:B------:R0:W-:Y:S01]  /*1e80*/  STL [R1+0x2bc], R143 ;  /* 0x0002bc8f01007387 */ /* 0x0001e20000100800 */
[----:B------:R-:W-:Y:S01]  /*1e90*/  PRMT R179, R170, 0x7632, R179 ;  /* 0x00007632aab37816 */ /* 0x000fe200000000b3 */
[----:B------:R-:W-:Y:S01]  /*1ea0*/  ULOP3.LUT UR4, UR6, 0x3, URZ, 0xc0, !UPT ;  /* 0x0000000306047892 */ /* 0x000fe2000f8ec0ff */
[----:B--2---:R-:W-:Y:S01]  /*1eb0*/  PRMT R178, R242, 0x7632, R178 ;  /* 0x00007632f2b27816 */ /* 0x004fe200000000b2 */
[----:B------:R2:W-:Y:S01]  /*1ec0*/  STL [R1+0x2b8], R142 ;  /* 0x0002b88e01007387 */ /* 0x0005e20000100800 */
[----:B------:R-:W-:Y:S01]  /*1ed0*/  PRMT R177, R129, 0x7632, R177 ;  /* 0x0000763281b17816 */ /* 0x000fe200000000b1 */
[----:B------:R-:W-:Y:S01]  /*1ee0*/  UIADD3 UR6, UPT, UPT, UR11, 0x32370b8f, URZ ;  /* 0x32370b8f0b067890 */ /* 0x000fe2000fffe0ff */
[----:B-1----:R-:W-:Y:S01]  /*1ef0*/  PRMT R176, R237, 0x7632, R176 ;  /* 0x00007632edb07816 */ /* 0x002fe200000000b0 */
[----:B------:R1:W-:Y:S01]  /*1f00*/  STL [R1+0x2b4], R141 ;  /* 0x0002b48d01007387 */ /* 0x0003e20000100800 */
[----:B------:R-:W-:Y:S01]  /*1f10*/  LOP3.LUT R0, R7, UR12, R0, 0x96, !PT ;  /* 0x0000000c07007c12 */ /* 0x000fe2000f8e9600 */
[----:B------:R-:W-:Y:S01]  /*1f20*/  IMAD R6, R3, -0x2daee0ad, RZ ;  /* 0xd2511f5303067824 */ /* 0x000fe200078e02ff */
[----:B0-----:R-:W-:Y:S01]  /*1f30*/  PRMT R143, R169, 0x7632, R143 ;  /* 0x00007632a98f7816 */ /* 0x001fe2000000008f */
[----:B------:R0:W-:Y:S01]  /*1f40*/  STL [R1+0x2b0], R140 ;  /* 0x0002b08c01007387 */ /* 0x0001e20000100800 */
[----:B------:R-:W-:Y:S01]  /*1f50*/  LOP3.LUT R4, R9, UR13, R4, 0x96, !PT ;  /* 0x0000000d09047c12 */ /* 0x000fe2000f8e9604 */
[----:B------:R-:W-:Y:S01]  /*1f60*/  IMAD.HI.U32 R3, R0, -0x2daee0ad, RZ ;  /* 0xd2511f5300037827 */ /* 0x000fe200078e00ff */
[----:B--2---:R-:W-:Y:S01]  /*1f70*/  PRMT R142, R241, 0x7632, R142 ;  /* 0x00007632f18e7816 */ /* 0x004fe2000000008e */
[----:B------:R2:W-:Y:S01]  /*1f80*/  STL [R1+0x2ac], R138 ;  /* 0x0002ac8a01007387 */ /* 0x0005e20000100800 */
[----:B------:R-:W-:Y:S01]  /*1f90*/  PRMT R90, R118, 0x7632, R90 ;  /* 0x00007632765a7816 */ /* 0x000fe2000000005a */
[----:B------:R-:W-:Y:S01]  /*1fa0*/  IMAD R5, R5, -0x326172a9, RZ ;  /* 0xcd9e8d5705057824 */ /* 0x000fe200078e02ff */
[----:B-1----:R-:W-:Y:S01]  /*1fb0*/  PRMT R141, R128, 0x7632, R141 ;  /* 0x00007632808d7816 */ /* 0x002fe2000000008d */
[----:B------:R1:W-:Y:S01]  /*1fc0*/  STL [R1+0x2a8], R137 ;  /* 0x0002a88901007387 */ /* 0x0003e20000100800 */
[----:B------:R-:W-:Y:S01]  /*1fd0*/  IMAD.HI.U32 R2, R4, -0x326172a9, RZ ;  /* 0xcd9e8d5704027827 */ /* 0x000fe200078e00ff */
[----:B0-----:R-:W-:Y:S01]  /*1fe0*/  PRMT R140, R236, 0x7632, R140 ;  /* 0x00007632ec8c7816 */ /* 0x001fe2000000008c */
[----:B------:R-:W-:Y:S01]  /*1ff0*/  UIADD3 UR12, UPT, UPT, UR10, 0x78dde6e4, URZ ;  /* 0x78dde6e40a0c7890 */ /* 0x000fe2000fffe0ff */
[----:B------:R0:W-:Y:S01]  /*2000*/  STL [R1+0x2a4], R136 ;  /* 0x0002a48801007387 */ /* 0x0001e20000100800 */
[----:B------:R-:W-:Y:S01]  /*2010*/  LOP3.LUT R3, R6, UR6, R3, 0x96, !PT ;  /* 0x0000000606037c12 */ /* 0x000fe2000f8e9603 */
[----:B------:R-:W-:Y:S01]  /*2020*/  IMAD R7, R0, -0x2daee0ad, RZ ;  /* 0xd2511f5300077824 */ /* 0x000fe200078e02ff */
[----:B--2---:R-:W-:Y:S01]  /*2030*/  PRMT R138, R168, 0x7632, R138 ;  /* 0x00007632a88a7816 */ /* 0x004fe2000000008a */
[----:B------:R2:W-:Y:S01]  /*2040*/  STL.S16 [R1+0x2a0], R145 ;  /* 0x0002a09101007387 */ /* 0x0005e20000100600 */
[----:B------:R-:W-:Y:S01]  /*2050*/  LOP3.LUT R2, R5, UR5, R2, 0x96, !PT ;  /* 0x0000000505027c12 */ /* 0x000fe2000f8e9602 */
[----:B------:R-:W-:Y:S01]  /*2060*/  UIADD3 UR5, UPT, UPT, UR11, -0x126145ec, URZ ;  /* 0xed9eba140b057890 */ /* 0x000fe2000fffe0ff */
[----:B-1----:R-:W-:Y:S01]  /*2070*/  PRMT R137, R240, 0x7632, R137 ;  /* 0x00007632f0897816 */ /* 0x002fe20000000089 */
[----:B------:R-:W-:Y:S01]  /*2080*/  IMAD R5, R4, -0x326172a9, RZ ;  /* 0xcd9e8d5704057824 */ /* 0x000fe200078e02ff */
[----:B------:R-:W-:Y:S01]  /*2090*/  PRMT R87, R158, 0x7632, R87 ;  /* 0x000076329e577816 */ /* 0x000fe20000000057 */
[----:B------:R-:W-:Y:S01]  /*20a0*/  IMAD.HI.U32 R0, R3, -0x326172a9, RZ ;  /* 0xcd9e8d5703007827 */ /* 0x000fe200078e00ff */
[----:B0-----:R-:W-:Y:S01]  /*20b0*/  PRMT R136, R127, 0x7632, R136 ;  /* 0x000076327f887816 */ /* 0x001fe20000000088 */
[----:B------:R-:W-:Y:S01]  /*20c0*/  UIADD3 UR6, UPT, UPT, UR11, -0x56f99767, URZ ;  /* 0xa90668990b067890 */ /* 0x000fe2000fffe0ff */
[----:B--2---:R-:W2:Y:S01]  /*20d0*/  LDL.LU R145, [R1+0x328] ;  /* 0x0003280001917983 */ /* 0x004ea20000300800 */
[C---:B------:R-:W-:Y:S01]  /*20e0*/  IMAD.HI.U32 R6, R2.reuse, -0x2daee0ad, RZ ;  /* 0xd2511f5302067827 */ /* 0x040fe200078e00ff */
[----:B------:R-:W-:Y:S01]  /*20f0*/  PRMT R84, R117, 0x7632, R84 ;  /* 0x0000763275547816 */ /* 0x000fe20000000054 */
[----:B------:R-:W-:Y:S01]  /*2100*/  UIADD3 UR13, UPT, UPT, UR11, 0x1fd5c5a3, URZ ;  /* 0x1fd5c5a30b0d7890 */ /* 0x000fe2000fffe0ff */
[----:B------:R0:W-:Y:S01]  /*2110*/  STL.S16 [R1+0x29c], R104 ;  /* 0x00029c6801007387 */ /* 0x0001e20000100600 */
[----:B------:R-:W-:Y:S01]  /*2120*/  PRMT R81, R157, 0x7632, R81 ;  /* 0x000076329d517816 */ /* 0x000fe20000000051 */
[----:B------:R-:W-:Y:S01]  /*2130*/  IMAD R4, R3, -0x326172a9, RZ ;  /* 0xcd9e8d5703047824 */ /* 0x000fe200078e02ff */
[----:B------:R-:W-:Y:S01]  /*2140*/  LOP3.LUT R0, R5, UR12, R0, 0x96, !PT ;  /* 0x0000000c05007c12 */ /* 0x000fe2000f8e9600 */
[----:B------:R-:W-:Y:S01]  /*2150*/  IMAD R5, R2, -0x2daee0ad, RZ ;  /* 0xd2511f5302057824 */ /* 0x000fe200078e02ff */
[----:B------:R-:W-:Y:S01]  /*2160*/  LOP3.LUT R6, R7, UR5, R6, 0x96, !PT ;  /* 0x0000000507067c12 */ /* 0x000fe2000f8e9606 */
[----:B------:R-:W-:Y:S01]  /*2170*/  UIADD3 UR5, UPT, UPT, UR10, 0x1715609d, URZ ;  /* 0x1715609d0a057890 */ /* 0x000fe2000fffe0ff */
[----:B------:R-:W-:Y:S01]  /*2180*/  PRMT R78, R116, 0x7632, R78 ;  /* 0x00007632744e7816 */ /* 0x000fe2000000004e */
[----:B------:R-:W-:Y:S01]  /*2190*/  IMAD.HI.U32 R2, R0, -0x2daee0ad, RZ ;  /* 0xd2511f5300027827 */ /* 0x000fe200078e00ff */
[----:B------:R-:W-:Y:S01]  /*21a0*/  PRMT R75, R156, 0x7632, R75 ;  /* 0x000076329c4b7816 */ /* 0x000fe2000000004b */
[----:B0-----:R-:W3:Y:S01]  /*21b0*/  LDL.LU R104, [R1+0x324] ;  /* 0x0003240001687983 */ /* 0x001ee20000300800 */
[----:B------:R-:W-:Y:S01]  /*21c0*/  PRMT R72, R115, 0x7632, R72 ;  /* 0x0000763273487816 */ /* 0x000fe20000000048 */
[----:B------:R-:W-:Y:S01]  /*21d0*/  IMAD.HI.U32 R3, R6, -0x326172a9, RZ ;  /* 0xcd9e8d5706037827 */ /* 0x000fe200078e00ff */
[----:B------:R-:W-:Y:S01]  /*21e0*/  PRMT R69, R155, 0x7632, R69 ;  /* 0x000076329b457816 */ /* 0x000fe20000000045 */
[----:B------:R0:W-:Y:S01]  /*21f0*/  STL.S16 [R1+0x298], R144 ;  /* 0x0002989001007387 */ /* 0x0001e20000100600 */
[----:B------:R-:W-:Y:S01]  /*2200*/  PRMT R66, R114, 0x7632, R66 ;  /* 0x0000763272427816 */ /* 0x000fe20000000042 */
[----:B------:R-:W-:Y:S01]  /*2210*/  UIADD3 UR12, UPT, UPT, UR10, -0x4ab325aa, URZ ;  /* 0xb54cda560a0c7890 */ /* 0x000fe2000fffe0ff */
[----:B------:R-:W-:Y:S01]  /*2220*/  LOP3.LUT R2, R5, UR6, R2, 0x96, !PT ;  /* 0x0000000605027c12 */ /* 0x000fe2000f8e9602 */
[----:B------:R-:W-:Y:S01]  /*2230*/  IMAD R7, R0, -0x2daee0ad, RZ ;  /* 0xd2511f5300077824 */ /* 0x000fe200078e02ff */
[----:B------:R-:W-:Y:S01]  /*2240*/  LOP3.LUT R3, R4, UR5, R3, 0x96, !PT ;  /* 0x0000000504037c12 */ /* 0x000fe2000f8e9603 */
[----:B------:R-:W-:Y:S01]  /*2250*/  UIADD3 UR5, UPT, UPT, UR11, 0x646e171e, URZ ;  /* 0x646e171e0b057890 */ /* 0x000fe2000fffe0ff */
[----:B------:R-:W-:Y:S01]  /*2260*/  PRMT R63, R154, 0x7632, R63 ;  /* 0x000076329a3f7816 */ /* 0x000fe2000000003f */
[----:B------:R-:W-:Y:S01]  /*2270*/  IMAD R5, R6, -0x326172a9, RZ ;  /* 0xcd9e8d5706057824 */ /* 0x000fe200078e02ff */
[----:B------:R-:W-:Y:S01]  /*2280*/  PRMT R60, R113, 0x7632, R60 ;  /* 0x00007632713c7816 */ /* 0x000fe2000000003c */
[----:B0-----:R-:W3:Y:S01]  /*2290*/  LDL.LU R144, [R1+0x320] ;  /* 0x0003200001907983 */ /* 0x001ee20000300800 */
[----:B------:R-:W-:Y:S01]  /*22a0*/  IMAD.HI.U32 R0, R2, -0x326172a9, RZ ;  /* 0xcd9e8d5702007827 */ /* 0x000fe200078e00ff */
[----:B------:R-:W-:Y:S01]  /*22b0*/  PRMT R57, R153, 0x7632, R57 ;  /* 0x0000763299397816 */ /* 0x000fe20000000039 */
[----:B------:R-:W-:Y:S01]  /*22c0*/  UIADD3 UR6, UPT, UPT, UR10, 0x5384540f, URZ ;  /* 0x5384540f0a067890 */ /* 0x000fe2000fffe0ff */
[----:B------:R0:W-:Y:S01]  /*22d0*/  STL.S16 [R1+0x294], R199 ;  /* 0x000294c701007387 */ /* 0x0001e20000100600 */
[----:B------:R-:W-:Y:S01]  /*22e0*/  IMAD.HI.U32 R4, R3, -0x2daee0ad, RZ ;  /* 0xd2511f5303047827 */ /* 0x000fe200078e00ff */
[----:B------:R-:W-:-:S02]  /*22f0*/  PRMT R54, R112, 0x7632, R54 ;  /* 0x0000763270367816 */ /* 0x000fc40000000036 */
[----:B------:R-:W-:Y:S01]  /*2300*/  PRMT R51, R152, 0x7632, R51 ;  /* 0x0000763298337816 */ /* 0x000fe20000000033 */
[----:B------:R-:W-:Y:S01]  /*2310*/  IMAD R6, R3, -0x2daee0ad, RZ ;  /* 0xd2511f5303067824 */ /* 0x000fe200078e02ff */
[----:B----4-:R-:W-:Y:S01]  /*2320*/  PRMT R58, R59, 0x7632, R58 ;  /* 0x000076323b3a7816 */ /* 0x010fe2000000003a */
[----:B------:R-:W-:Y:S01]  /*2330*/  IMAD R3, R2, -0x326172a9, RZ ;  /* 0xcd9e8d5702037824 */ /* 0x000fe200078e02ff */
[----:B------:R-:W-:Y:S01]  /*2340*/  LOP3.LUT R0, R5, UR12, R0, 0x96, !PT ;  /* 0x0000000c05007c12 */ /* 0x000fe2000f8e9600 */
[----:B------:R-:W-:Y:S01]  /*2350*/  UIADD3 UR12, UPT, UPT, UR11, -0x24c28bd8, URZ ;  /* 0xdb3d74280b0c7890 */ /* 0x000fe2000fffe0ff */
[----:B0-----:R0:W5:Y:S01]  /*2360*/  LDL.LU R199, [R1+0x31c] ;  /* 0x00031c0001c77983 */ /* 0x0011620000300800 */
[----:B------:R-:W-:Y:S02]  /*2370*/  PRMT R88, R89, 0x7632, R88 ;  /* 0x0000763259587816 */ /* 0x000fe40000000058 */
[----:B------:R-:W-:Y:S01]  /*2380*/  LOP3.LUT R4, R7, UR5, R4, 0x96, !PT ;  /* 0x0000000507047c12 */ /* 0x000fe2000f8e9604 */
[----:B------:R1:W-:Y:S01]  /*2390*/  STL.S16 [R1+0x290], R198 ;  /* 0x000290c601007387 */ /* 0x0003e20000100600 */
[----:B------:R-:W-:Y:S01]  /*23a0*/  PRMT R55, R56, 0x7632, R55 ;  /* 0x0000763238377816 */ /* 0x000fe20000000037 */
[----:B------:R-:W-:Y:S01]  /*23b0*/  IMAD.HI.U32 R5, R0, -0x2daee0ad, RZ ;  /* 0xd2511f5300057827 */ /* 0x000fe200078e00ff */
[----:B------:R-:W-:-:S03]  /*23c0*/  PRMT R73, R74, 0x7632, R73 ;  /* 0x000076324a497816 */ /* 0x000fc60000000049 */
[----:B------:R-:W-:Y:S01]  /*23d0*/  IMAD.HI.U32 R2, R4, -0x326172a9, RZ ;  /* 0xcd9e8d5704027827 */ /* 0x000fe200078e00ff */
[----:B-1----:R0:W5:Y:S01]  /*23e0*/  LDL.LU R198, [R1+0x318] ;  /* 0x0003180001c67983 */ /* 0x0021620000300800 */
[----:B------:R-:W-:Y:S01]  /*23f0*/  PRMT R48, R111, 0x7632, R48 ;  /* 0x000076326f307816 */ /* 0x000fe20000000030 */
[----:B------:R-:W1:Y:S01]  /*2400*/  LDCU UR5, c[0x0][0x404] ;  /* 0x00008080ff0577ac */ /* 0x000e620008000800 */
[----:B------:R-:W-:Y:S01]  /*2410*/  PRMT R45, R151, 0x7632, R45 ;  /* 0x00007632972d7816 */ /* 0x000fe2000000002d */
[----:B------:R4:W-:Y:S01]  /*2420*/  STL.S16 [R1+0x28c], R197 ;  /* 0x00028cc501007387 */ /* 0x0009e20000100600 */
[----:B------:R-:W-:Y:S01]  /*2430*/  PRMT R42, R110, 0x7632, R42 ;  /* 0x000076326e2a7816 */ /* 0x000fe2000000002a */
[----:B------:R-:W-:Y:S01]  /*2440*/  IMAD R7, R0, -0x2daee0ad, RZ ;  /* 0xd2511f5300077824 */ /* 0x000fe200078e02ff */
[----:B------:R-:W-:Y:S02]  /*2450*/  PRMT R52, R53, 0x7632, R52 ;  /* 0x0000763235347816 */ /* 0x000fe40000000034 */
[----:B------:R-:W-:-:S02]  /*2460*/  PRMT R39, R150, 0x7632, R39 ;  /* 0x0000763296277816 */ /* 0x000fc40000000027 */
[----:B------:R-:W-:Y:S02]  /*2470*/  PRMT R36, R109, 0x7632, R36 ;  /* 0x000076326d247816 */ /* 0x000fe40000000024 */
[----:B------:R-:W-:Y:S01]  /*2480*/  LOP3.LUT R5, R6, UR13, R5, 0x96, !PT ;  /* 0x0000000d06057c12 */ /* 0x000fe2000f8e9605 */
[----:B----4-:R0:W5:Y:S01]  /*2490*/  LDL.LU R197, [R1+0x314] ;  /* 0x0003140001c57983 */ /* 0x0101620000300800 */
[----:B------:R-:W-:Y:S02]  /*24a0*/  PRMT R82, R83, 0x7632, R82 ;  /* 0x0000763253527816 */ /* 0x000fe40000000052 */
[----:B------:R-:W-:Y:S01]  /*24b0*/  LOP3.LUT R2, R3, UR6, R2, 0x96, !PT ;  /* 0x0000000603027c12 */ /* 0x000fe2000f8e9602 */
[----:B------:R4:W-:Y:S01]  /*24c0*/  STL.S16 [R1+0x288], R196 ;  /* 0x000288c401007387 */ /* 0x0009e20000100600 */
[----:B------:R-:W-:Y:S01]  /*24d0*/  PRMT R76, R77, 0x7632, R76 ;  /* 0x000076324d4c7816 */ /* 0x000fe2000000004c */
[----:B------:R-:W-:Y:S01]  /*24e0*/  IMAD R3, R4, -0x326172a9, RZ ;  /* 0xcd9e8d5704037824 */ /* 0x000fe200078e02ff */
[----:B------:R-:W-:Y:S01]  /*24f0*/  PRMT R85, R86, 0x7632, R85 ;  /* 0x0000763256557816 */ /* 0x000fe20000000055 */
[----:B------:R-:W-:Y:S01]  /*2500*/  IMAD.HI.U32 R212, R5, -0x326172a9, RZ ;  /* 0xcd9e8d5705d47827 */ /* 0x000fe200078e00ff */
[----:B----4-:R0:W5:Y:S01]  /*2510*/  LDL.LU R196, [R1+0x310] ;  /* 0x0003100001c47983 */ /* 0x0101620000300800 */
[----:B------:R-:W-:-:S03]  /*2520*/  PRMT R61, R62, 0x7632, R61 ;  /* 0x000076323e3d7816 */ /* 0x000fc6000000003d */
[----:B------:R4:W-:Y:S01]  /*2530*/  STL.S16 [R1+0x284], R195 ;  /* 0x000284c301007387 */ /* 0x0009e20000100600 */
[----:B------:R-:W-:Y:S01]  /*2540*/  PRMT R34, R35, 0x7632, R34 ;  /* 0x0000763223227816 */ /* 0x000fe20000000022 */
[----:B------:R-:W-:Y:S01]  /*2550*/  IMAD.HI.U32 R206, R2, -0x2daee0ad, RZ ;  /* 0xd2511f5302ce7827 */ /* 0x000fe200078e00ff */
[----:B------:R-:W-:Y:S01]  /*2560*/  PRMT R33, R149, 0x7632, R33 ;  /* 0x0000763295217816 */ /* 0x000fe20000000021 */
[----:B------:R-:W0:Y:S01]  /*2570*/  LDCU UR6, c[0x0][0x408] ;  /* 0x00008100ff0677ac */ /* 0x000e220008000800 */
[----:B------:R-:W-:Y:S01]  /*2580*/  PRMT R31, R32, 0x7632, R31 ;  /* 0x00007632201f7816 */ /* 0x000fe2000000001f */
[----:B------:R-:W-:Y:S01]  /*2590*/  IMAD R2, R2, -0x2daee0ad, RZ ;  /* 0xd2511f5302027824 */ /* 0x000fe200078e02ff */
[----:B------:R-:W-:Y:S01]  /*25a0*/  PRMT R49, R50, 0x7632, R49 ;  /* 0x0000763232317816 */ /* 0x000fe20000000031 */
[----:B------:R-:W-:Y:S01]  /*25b0*/  IMAD R0, R5, -0x326172a9, RZ ;  /* 0xcd9e8d5705007824 */ /* 0x000fe200078e02ff */
[----:B------:R-:W-:Y:S01]  /*25c0*/  PRMT R30, R108, 0x7632, R30 ;  /* 0x000076326c1e7816 */ /* 0x000fe2000000001e */
[----:B----4-:R4:W5:Y:S01]  /*25d0*/  LDL.LU R195, [R1+0x30c] ;  /* 0x00030c0001c37983 */ /* 0x0109620000300800 */
[----:B------:R-:W-:-:S02]  /*25e0*/  PRMT R28, R29, 0x7632, R28 ;  /* 0x000076321d1c7816 */ /* 0x000fc4000000001c */
[----:B------:R-:W-:Y:S01]  /*25f0*/  PRMT R27, R148, 0x7632, R27 ;  /* 0x00007632941b7816 */ /* 0x000fe2000000001b */
[----:B------:R1:W-:Y:S01]  /*2600*/  STL.S16 [R1+0x280], R194 ;  /* 0x000280c201007387 */ /* 0x0003e20000100600 */
[----:B------:R-:W-:Y:S02]  /*2610*/  PRMT R70, R71, 0x7632, R70 ;  /* 0x0000763247467816 */ /* 0x000fe40000000046 */
[----:B------:R-:W-:Y:S02]  /*2620*/  PRMT R25, R26, 0x7632, R25 ;  /* 0x000076321a197816 */ /* 0x000fe40000000019 */
[----:B------:R-:W-:Y:S02]  /*2630*/  PRMT R64, R65, 0x7632, R64 ;  /* 0x0000763241407816 */ /* 0x000fe40000000040 */
[----:B------:R-:W-:Y:S02]  /*2640*/  PRMT R24, R107, 0x7632, R24 ;  /* 0x000076326b187816 */ /* 0x000fe40000000018 */
[----:B------:R-:W-:Y:S01]  /*2650*/  PRMT R79, R80, 0x7632, R79 ;  /* 0x00007632504f7816 */ /* 0x000fe2000000004f */
[----:B-1----:R4:W5:Y:S01]  /*2660*/  LDL.LU R194, [R1+0x308] ;  /* 0x0003080001c27983 */ /* 0x0029620000300800 */
[----:B------:R-:W-:-:S02]  /*2670*/  PRMT R22, R23, 0x7632, R22 ;  /* 0x0000763217167816 */ /* 0x000fc40000000016 */
[----:B------:R-:W-:Y:S01]  /*2680*/  PRMT R37, R38, 0x7632, R37 ;  /* 0x0000763226257816 */ /* 0x000fe20000000025 */
[----:B------:R1:W-:Y:S01]  /*2690*/  STL.S16 [R1+0x27c], R193 ;  /* 0x00027cc101007387 */ /* 0x0003e20000100600 */
[----:B------:R-:W-:Y:S02]  /*26a0*/  PRMT R21, R147, 0x7632, R21 ;  /* 0x0000763293157816 */ /* 0x000fe40000000015 */
[----:B------:R-:W-:Y:S01]  /*26b0*/  LOP3.LUT R212, R3, UR14, R212, 0x96, !PT ;  /* 0x0000000e03d47c12 */ /* 0x000fe2000f8e96d4 */
[----:B------:R-:W0:Y:S01]  /*26c0*/  LDCU UR14, c[0x0][0x388] ;  /* 0x00007100ff0e77ac */ /* 0x000e220008000800 */
[----:B------:R-:W-:Y:S02]  /*26d0*/  PRMT R19, R20, 0x7632, R19 ;  /* 0x0000763214137816 */ /* 0x000fe40000000013 */
[----:B------:R-:W-:Y:S01]  /*26e0*/  PRMT R46, R47, 0x7632, R46 ;  /* 0x000076322f2e7816 */ /* 0x000fe2000000002e */
[----:B------:R-:W-:Y:S01]  /*26f0*/  IMAD.HI.U32 R205, R212, -0x2daee0ad, RZ ;  /* 0xd2511f53d4cd7827 */ /* 0x000fe200078e00ff */
[----:B------:R-:W-:Y:S01]  /*2700*/  LOP3.LUT R206, R7, UR12, R206, 0x96, !PT ;  /* 0x0000000c07ce7c12 */ /* 0x000fe2000f8e96ce */
[----:B-1----:R4:W5:Y:S01]  /*2710*/  LDL.LU R193, [R1+0x304] ;  /* 0x0003040001c17983 */ /* 0x0029620000300800 */
[----:B------:R-:W-:-:S03]  /*2720*/  PRMT R67, R68, 0x7632, R67 ;  /* 0x0000763244437816 */ /* 0x000fc60000000043 */
[----:B------:R1:W-:Y:S01]  /*2730*/  STL.S16 [R1+0x278], R192 ;  /* 0x000278c001007387 */ /* 0x0003e20000100600 */
[----:B------:R-:W-:Y:S01]  /*2740*/  PRMT R40, R41, 0x7632, R40 ;  /* 0x0000763229287816 */ /* 0x000fe20000000028 */
[----:B------:R-:W-:Y:S01]  /*2750*/  IMAD.HI.U32 R207, R206, -0x326172a9, RZ ;  /* 0xcd9e8d57cecf7827 */ /* 0x000fe200078e00ff */
[----:B------:R-:W-:Y:S01]  /*2760*/  PRMT R43, R44, 0x7632, R43 ;  /* 0x000076322c2b7816 */ /* 0x000fe2000000002b */
[----:B-1----:R4:W5:Y:S01]  /*2770*/  LDL.LU R192, [R1+0x300] ;  /* 0x0003000001c07983 */ /* 0x0029620000300800 */
        /* <DEDUP_REMOVED lines=8> */
[----:B-1----:R4:W5:Y:S01]  /*2800*/  LDL.LU R191, [R1+0x2fc] ;  /* 0x0002fc0001bf7983 */ /* 0x0029620000300800 */
[----:B------:R-:W-:Y:S01]  /*2810*/  PRMT R7, R13, 0x7632, R7 ;  /* 0x000076320d077816 */ /* 0x000fe20000000007 */
[----:B------:R-:W-:Y:S01]  /*2820*/  IMAD R212, R212, -0x2daee0ad, RZ ;  /* 0xd2511f53d4d47824 */ /* 0x000fe200078e02ff */
[----:B------:R-:W-:Y:S01]  /*2830*/  LOP3.LUT R205, R2, UR16, R205, 0x96, !PT ;  /* 0x0000001002cd7c12 */ /* 0x000fe2000f8e96cd */
[----:B------:R1:W-:Y:S01]  /*2840*/  STL.S16 [R1+0x270], R190 ;  /* 0x000270be01007387 */ /* 0x0003e20000100600 */
[----:B------:R-:W-:Y:S01]  /*2850*/  LOP3.LUT R207, R0, UR17, R207, 0x96, !PT ;  /* 0x0000001100cf7c12 */ /* 0x000fe2000f8e96cf */
[----:B------:R-:W-:Y:S01]  /*2860*/  IMAD R206, R206, -0x326172a9, RZ ;  /* 0xcd9e8d57cece7824 */ /* 0x000fe200078e02ff */
[----:B------:R-:W-:Y:S01]  /*2870*/  PLOP3.LUT P0, PT, PT, PT, UP0, 0x80, 0x8 ;  /* 0x000000000008781c */ /* 0x000fe20003f0f008 */
[----:B------:R-:W0:Y:S01]  /*2880*/  LDCU UR16, c[0x0][0x448] ;  /* 0x00008900ff1077ac */ /* 0x000e220008000800 */
[----:B------:R-:W0:Y:S01]  /*2890*/  LDCU.64 UR12, c[0x0][0x3a0] ;  /* 0x00007400ff0c77ac */ /* 0x000e220008000a00 */
[----:B-1----:R4:W5:Y:S04]  /*28a0*/  LDL.LU R190, [R1+0x2f8] ;  /* 0x0002f80001be7983 */ /* 0x0029680000300800 */
[----:B------:R1:W-:Y:S04]  /*28b0*/  STL.S16 [R1+0x26c], R189 ;  /* 0x00026cbd01007387 */ /* 0x0003e80000100600 */
        /* <DEDUP_REMOVED lines=57> */
[----:B-1----:R-:W2:Y:S02]  /*2c50*/  LDL R211, [R1+0xc] ;  /* 0x00000c0001d37983 */ /* 0x002ea40000100800 */
[----:B--2---:R-:W-:-:S05]  /*2c60*/  PRMT R210, R211, 0x7632, R210 ;  /* 0x00007632d3d27816 */ /* 0x004fca00000000d2 */
        /* <DEDUP_REMOVED lines=22> */
[----:B-1----:R-:W2:Y:S02]  /*2dd0*/  LDL R98, [R1] ;  /* 0x0000000001627983 */ /* 0x002ea40000100800 */
        /* <DEDUP_REMOVED lines=11> */
[----:B-1----:R-:W2:Y:S01]  /*2e90*/  LDL R92, [R1+0x3c] ;  /* 0x00003c00015c7983 */ /* 0x002ea20000100800 */
[----:B------:R-:W-:Y:S02]  /*2ea0*/  PRMT R6, R145, 0x7632, R6 ;  /* 0x0000763291067816 */ /* 0x000fe40000000006 */
[----:B---3--:R-:W-:-:S02]  /*2eb0*/  PRMT R4, R104, 0x7632, R4 ;  /* 0x0000763268047816 */ /* 0x008fc40000000004 */
[----:B------:R-:W-:Y:S02]  /*2ec0*/  PRMT R2, R144, 0x7632, R2 ;  /* 0x0000763290027816 */ /* 0x000fe40000000002 */
[----:B------:R-:W-:Y:S01]  /*2ed0*/  PRMT R0, R8, 0x7632, R0 ;  /* 0x0000763208007816 */ /* 0x000fe20000000000 */
[----:B------:R-:W-:Y:S02]  /*2ee0*/  HFMA2 R204, -RZ, RZ, 0, 0 ;  /* 0x00000000ffcc7431 */ /* 0x000fe400000001ff */
[----:B------:R-:W-:Y:S01]  /*2ef0*/  IMAD.U32 R214, RZ, RZ, UR4 ;  /* 0x00000004ffd67e24 */ /* 0x000fe2000f8e00ff */
        /* <DEDUP_REMOVED lines=61> */
[----:B------:R4:W-:Y:S01]  /*32d0*/  STL.S16 [R1+0xa0], R0 ;  /* 0x0000a00001007387 */ /* 0x0009e20000100600 */
[----:B01----:R-:W-:-:S07]  /*32e0*/  IMAD.U32 R15, RZ, RZ, UR7 ;  /* 0x00000007ff0f7e24 */ /* 0x003fce000f8e00ff */
.L_x_18996:
[----:B-1----:R-:W0:Y:S01]  /*32f0*/  S2R R17, SR_TID.X ;  /* 0x0000000000117919 */ /* 0x002e220000002100 */
[----:B------:R-:W1:Y:S01]  /*3300*/  LDC.64 R224, c[0x0][0x390] ;  /* 0x0000e400ffe07b82 */ /* 0x000e620000000a00 */
[----:B----4-:R-:W-:Y:S01]  /*3310*/  IMAD R0, R229, UR14, RZ ;  /* 0x0000000ee5007c24 */ /* 0x010fe2000f8e02ff */
[----:B------:R-:W-:-:S04]  /*3320*/  ISETP.NE.U32.AND P1, PT, RZ, UR12, PT ;  /* 0x0000000cff007c0c */ /* 0x000fc8000bf25070 */
[----:B------:R-:W-:Y:S02]  /*3330*/  SHF.R.S32.HI R16, RZ, 0x1f, R0 ;  /* 0x0000001fff107819 */ /* 0x000fe40000011400 */
[----:B------:R-:W-:Y:S01]  /*3340*/  ISETP.NE.AND.EX P1, PT, RZ, UR13, PT, P1 ;  /* 0x0000000dff007c0c */ /* 0x000fe2000bf25310 */
[----:B------:R-:W2:Y:S01]  /*3350*/  @P0 LDC.64 R4, c[0x0][0x398] ;  /* 0x0000e600ff040b82 */ /* 0x000ea20000000a00 */
[----:B------:R-:W-:-:S11]  /*3360*/  LEA.HI R16, R16, R0, RZ, 0x3 ;  /* 0x0000000010107211 */ /* 0x000fd600078f18ff */
[----:B------:R-:W3:Y:S01]  /*3370*/  @P1 LDC.64 R2, c[0x0][0x3a0] ;  /* 0x0000e800ff021b82 */ /* 0x000ee20000000a00 */
[----:B0-----:R-:W-:-:S04]  /*3380*/  LOP3.LUT R17, R17, 0x1f, RZ, 0xc0, !PT ;  /* 0x0000001f11117812 */ /* 0x001fc800078ec0ff */
[----:B------:R-:W-:-:S05]  /*3390*/  LEA.HI.SX32 R228, R16, R17, 0x1d ;  /* 0x0000001110e47211 */ /* 0x000fca00078feaff */
[----:B-1----:R-:W-:-:S04]  /*33a0*/  IMAD.WIDE.U32 R16, R228, 0x10, R224 ;  /* 0x00000010e4107825 */ /* 0x002fc800078e00e0 */
[C---:B--2---:R-:W-:Y:S02]  /*33b0*/  @P0 IMAD.WIDE.U32 R4, R228.reuse, 0x10, R4 ;  /* 0x00000010e4040825 */ /* 0x044fe400078e0004 */
[----:B-----5:R-:W5:Y:S02]  /*33c0*/  LDG.E.128 R16, desc[UR8][R16.64] ;  /* 0x0000000810107981 */ /* 0x020f64000c1e1d00 */
[----:B---3--:R-:W-:Y:S02]  /*33d0*/  @P1 IMAD.WIDE.U32 R2, R228, 0x20, R2 ;  /* 0x00000020e4021825 */ /* 0x008fe400078e0002 */
[----:B------:R-:W5:Y:S04]  /*33e0*/  @P0 LDG.E.128 R100, desc[UR8][R4.64] ;  /* 0x0000000804640981 */ /* 0x000f68000c1e1d00 */
[----:B------:R-:W5:Y:S04]  /*33f0*/  @P1 LDG.E.128 R96, desc[UR8][R2.64] ;  /* 0x0000000802601981 */ /* 0x000f68000c1e1d00 */
        /* <DEDUP_REMOVED lines=22> */
.L_x_17768:
        /* <DEDUP_REMOVED lines=12> */
.L_x_17770:
[----:B------:R-:W-:Y:S05]  /*3620*/  BSYNC.RECONVERGENT B1 ;  /* 0x0000000000017941 */ /* 0x000fea0003800200 */
.L_x_17769:
        /* <DEDUP_REMOVED lines=57> */
[----:B------:R-:W-:-:S06]  /*39c0*/  UIADD3 UR4, UPT, UPT, UR10, -0x700cb87f, URZ ;  /* 0x8ff347810a047890 */ /* 0x000fcc000fffe0ff */
[----:B------:R-:W-:Y:S01]  /*39d0*/  LOP3.LUT R207, R20, UR4, R207, 0x96, !PT ;  /* 0x0000000414cf7c12 */ /* 0x000fe2000f8e96cf */
[----:B------:R-:W-:-:S07]  /*39e0*/  IMAD.MOV.U32 R20, RZ, RZ, RZ ;  /* 0x000000ffff147224 */ /* 0x000fce00078e00ff */
.L_x_17767:
[----:B------:R-:W-:Y:S05]  /*39f0*/  BSYNC.RECONVERGENT B0 ;  /* 0x0000000000007941 */ /* 0x000fea0003800200 */
.L_x_17766:
[----:B------:R-:W-:Y:S01]  /*3a00*/  I2FP.F32.U32 R0, R0 ;  /* 0x0000000000007245 */ /* 0x000fe20000201000 */
[----:B------:R-:W-:Y:S01]  /*3a10*/  IMAD.U32 R216, RZ, RZ, UR5 ;  /* 0x00000005ffd87e24 */ /* 0x000fe2000f8e00ff */
[----:B------:R-:W-:Y:S01]  /*3a20*/  ISETP.NE.AND P0, PT, R20, 0x1, PT ;  /* 0x000000011400780c */ /* 0x000fe20003f05270 */
[----:B------:R-:W-:Y:S01]  /*3a30*/  BSSY.RECONVERGENT B0, `(.L_x_17771) ;  /* 0x000005c000007945 */ /* 0x000fe20003800200 */
[----:B------:R-:W-:Y:S01]  /*3a40*/  LOP3.LUT R14, R14, 0xfffffff7, RZ, 0xc0, !PT ;  /* 0xfffffff70e0e7812 */ /* 0x000fe200078ec0ff */
[----:B------:R-:W-:Y:S01]  /*3a50*/  FFMA.FTZ R0, R0, R215, 1.1641532182693481445e-10 ;  /* 0x2f00000000007423 */ /* 0x000fe200000100d7 */
[----:B------:R-:W-:Y:S01]  /*3a60*/  HFMA2 R21, -RZ, RZ, 0, 1.1920928955078125e-07 ;  /* 0x00000002ff157431 */ /* 0x000fe200000001ff */
[----:B-----5:R-:W-:-:S03]  /*3a70*/  PRMT R5, R16, 0x7632, R5 ;  /* 0x0000763210057816 */ /* 0x020fc60000000005 */
        /* <DEDUP_REMOVED lines=13> */
.L_x_17773:
        /* <DEDUP_REMOVED lines=12> */
.L_x_17775:
[----:B------:R-:W-:Y:S05]  /*3c10*/  BSYNC.RECONVERGENT B1 ;  /* 0x0000000000017941 */ /* 0x000fea0003800200 */
.L_x_17774:
        /* <DEDUP_REMOVED lines=61> */
.L_x_17772:
[----:B------:R-:W-:Y:S05]  /*3ff0*/  BSYNC.RECONVERGENT B0 ;  /* 0x0000000000007941 */ /* 0x000fea0003800200 */
.L_x_17771:
[----:B------:R-:W-:Y:S01]  /*4000*/  I2FP.F32.U32 R16, R16 ;  /* 0x0000001000107245 */ /* 0x000fe20000201000 */
[----:B------:R-:W-:Y:S01]  /*4010*/  BSSY.RECONVERGENT B0, `(.L_x_17776) ;  /* 0x000005c000007945 */ /* 0x000fe20003800200 */
[----:B------:R-:W-:Y:S01]  /*4020*/  ISETP.NE.AND P0, PT, R21, 0x1, PT ;  /* 0x000000011500780c */ /* 0x000fe20003f05270 */
[----:B------:R-:W-:Y:S01]  /*4030*/  IMAD.MOV.U32 R22, RZ, RZ, 0x2 ;  /* 0x00000002ff167424 */ /* 0x000fe200078e00ff */
[----:B------:R-:W-:Y:S01]  /*4040*/  LOP3.LUT R14, R14, 0xfffffffd, RZ, 0xc0, !PT ;  /* 0xfffffffd0e0e7812 */ /* 0x000fe200078ec0ff */
[----:B------:R-:W-:Y:S01]  /*4050*/  FFMA.FTZ R16, R16, R215, 1.1641532182693481445e-10 ;  /* 0x2f00000010107423 */ /* 0x000fe200000100d7 */
[----:B------:R-:W-:-:S04]  /*4060*/  SHF.L.U32 R5, R5, 0x10, RZ ;  /* 0x0000001005057819 */ /* 0x000fc800000006ff */
        /* <DEDUP_REMOVED lines=12> */
.L_x_17778:
        /* <DEDUP_REMOVED lines=12> */
.L_x_17780:
[----:B------:R-:W-:Y:S05]  /*41f0*/  BSYNC.RECONVERGENT B1 ;  /* 0x0000000000017941 */ /* 0x000fea0003800200 */
.L_x_17779:
        /* <DEDUP_REMOVED lines=59> */
[----:B------:R-:W-:-:S05]  /*45b0*/  HFMA2 R22, -RZ, RZ, 0, 0 ;  /* 0x00000000ff167431 */ /* 0x000fca00000001ff */
[----:B------:R-:W-:-:S07]  /*45c0*/  LOP3.LUT R207, R20, UR4, R207, 0x96, !PT ;  /* 0x0000000414cf7c12 */ /* 0x000fce000f8e96cf */
.L_x_17777:
[----:B------:R-:W-:Y:S05]  /*45d0*/  BSYNC.RECONVERGENT B0 ;  /* 0x0000000000007941 */ /* 0x000fea0003800200 */
.L_x_17776:
[----:B------:R-:W-:Y:S01]  /*45e0*/  ISETP.NE.AND P2, PT, R22, 0x1, PT ;  /* 0x000000011600780c */ /* 0x000fe20003f45270 */
[----:B------:R-:W-:Y:S01]  /*45f0*/  BSSY.RECONVERGENT B0, `(.L_x_17781) ;  /* 0x000005b000007945 */ /* 0x000fe20003800200 */
[----:B------:R-:W-:Y:S01]  /*4600*/  I2FP.F32.U32 R16, R16 ;  /* 0x0000001000107245 */ /* 0x000fe20000201000 */
[----:B------:R-:W-:Y:S02]  /*4610*/  IMAD.MOV.U32 R20, RZ, RZ, 0x2 ;  /* 0x00000002ff147424 */ /* 0x000fe400078e00ff */
[----:B------:R-:W-:Y:S02]  /*4620*/  IMAD.MOV.U32 R21, RZ, RZ, R206 ;  /* 0x000000ffff157224 */ /* 0x000fe400078e00ce */
[----:B------:R-:W-:-:S05]  /*4630*/  FFMA.FTZ R16, R16, R215, 1.1641532182693481445e-10 ;  /* 0x2f00000010107423 */ /* 0x000fca00000100d7 */
[----:B------:R-:W-:Y:S01]  /*4640*/  FSETP.LE.FTZ.AND P0, PT, R16, R216, PT ;  /* 0x000000d81000720b */ /* 0x000fe20003f13000 */
[C---:B------:R-:W-:Y:S01]  /*4650*/  IMAD.U32 R16, R17.reuse, 0x10000, RZ ;  /* 0x0001000011107824 */ /* 0x040fe200078e00ff */
[----:B------:R-:W-:Y:S01]  /*4660*/  PRMT R17, R17, 0x7632, R17 ;  /* 0x0000763211117816 */ /* 0x000fe20000000011 */
        /* <DEDUP_REMOVED lines=9> */
.L_x_17783:
        /* <DEDUP_REMOVED lines=12> */
.L_x_17785:
[----:B------:R-:W-:Y:S05]  /*47c0*/  BSYNC.RECONVERGENT B1 ;  /* 0x0000000000017941 */ /* 0x000fea0003800200 */
.L_x_17784:
        /* <DEDUP_REMOVED lines=61> */
.L_x_17782:
[----:B------:R-:W-:Y:S05]  /*4ba0*/  BSYNC.RECONVERGENT B0 ;  /* 0x0000000000007941 */ /* 0x000fea0003800200 */
.L_x_17781:
        /* <DEDUP_REMOVED lines=17> */
.L_x_17788:
        /* <DEDUP_REMOVED lines=12> */
.L_x_17790:
[----:B------:R-:W-:Y:S05]  /*4d80*/  BSYNC.RECONVERGENT B1 ;  /* 0x0000000000017941 */ /* 0x000fea0003800200 */
.L_x_17789:
        /* <DEDUP_REMOVED lines=61> */
.L_x_17787:
[----:B------:R-:W-:Y:S05]  /*5160*/  BSYNC.RECONVERGENT B0 ;  /* 0x0000000000007941 */ /* 0x000fea0003800200 */
.L_x_17786:
        /* <DEDUP_REMOVED lines=8> */
[C---:B------:R-:W-:Y:S01]  /*51f0*/  IMAD.U32 R20, R18.reuse, 0x10000, RZ ;  /* 0x0001000012147824 */ /* 0x040fe200078e00ff */
        /* <DEDUP_REMOVED lines=11> */
.L_x_17793:
        /* <DEDUP_REMOVED lines=12> */
.L_x_17795:
[----:B------:R-:W-:Y:S05]  /*5370*/  BSYNC.RECONVERGENT B1 ;  /* 0x0000000000017941 */ /* 0x000fea0003800200 */
.L_x_17794:
        /* <DEDUP_REMOVED lines=61> */
.L_x_17792:
[----:B------:R-:W-:Y:S05]  /*5750*/  BSYNC.RECONVERGENT B0 ;  /* 0x0000000000007941 */ /* 0x000fea0003800200 */
.L_x_17791:
        /* <DEDUP_REMOVED lines=17> */
.L_x_17798:
        /* <DEDUP_REMOVED lines=12> */
.L_x_17800:
[----:B------:R-:W-:Y:S05]  /*5930*/  BSYNC.RECONVERGENT B1 ;  /* 0x0000000000017941 */ /* 0x000fea0003800200 */
.L_x_17799:
        /* <DEDUP_REMOVED lines=61> */
.L_x_17797:
[----:B------:R-:W-:Y:S05]  /*5d10*/  BSYNC.RECONVERGENT B0 ;  /* 0x0000000000007941 */ /* 0x000fea0003800200 */
.L_x_17796:
        /* <DEDUP_REMOVED lines=18> */
.L_x_17803:
        /* <DEDUP_REMOVED lines=12> */
.L_x_17805:
[----:B------:R-:W-:Y:S05]  /*5f00*/  BSYNC.RECONVERGENT B1 ;  /* 0x0000000000017941 */ /* 0x000fea0003800200 */
.L_x_17804:
        /* <DEDUP_REMOVED lines=61> */
.L_x_17802:
[----:B------:R-:W-:Y:S05]  /*62e0*/  BSYNC.RECONVERGENT B0 ;  /* 0x0000000000007941 */ /* 0x000fea0003800200 */
.L_x_17801:
[----:B------:R-:W-:Y:S01]  /*62f0*/  LOP3.LUT R14, R14, 0xffffffbf, RZ, 0xc0, !PT ;  /* 0xffffffbf0e0e7812 */ /* 0x000fe200078ec0ff */
[----:B------:R-:W-:Y:S01]  /*6300*/  IMAD.U32 R218, RZ, RZ, UR6 ;  /* 0x00000006ffda7e24 */ /* 0x000fe2000f8e00ff */
[----:B------:R-:W-:Y:S01]  /*6310*/  I2FP.F32.U32 R23, R23 ;  /* 0x0000001700177245 */ /* 0x000fe20000201000 */
[----:B------:R-:W-:Y:S01]  /*6320*/  IMAD.U32 R19, R19, 0x10000, RZ ;  /* 0x0001000013137824 */ /* 0x000fe200078e00ff */
[----:B------:R-:W-:Y:S01]  /*6330*/  @P0 LOP3.LUT R14, R14, 0x40, RZ, 0xfc, !PT ;  /* 0x000000400e0e0812 */ /* 0x000fe200078efcff */
[-C--:B------:R-:W-:Y:S01]  /*6340*/  FMUL.FTZ R0, R0, R218.reuse ;  /* 0x000000da00007220 */ /* 0x080fe20000410000 */
[-C--:B------:R-:W-:Y:S01]  /*6350*/  FMUL.FTZ R20, R20, R218.reuse ;  /* 0x000000da14147220 */ /* 0x080fe20000410000 */
[----:B------:R-:W-:Y:S01]  /*6360*/  FFMA.FTZ R23, R23, R215, 1.1641532182693481445e-10 ;  /* 0x2f00000017177423 */ /* 0x000fe200000100d7 */
[C---:B------:R-:W-:Y:S01]  /*6370*/  LOP3.LUT P0, RZ, R14.reuse, 0x4, RZ, 0xc0, !PT ;  /* 0x000000040eff7812 */ /* 0x040fe2000780c0ff */
[-C--:B------:R-:W-:Y:S01]  /*6380*/  FMUL.FTZ R21, R21, R218.reuse ;  /* 0x000000da15157220 */ /* 0x080fe20000410000 */
[----:B------:R-:W-:Y:S01]  /*6390*/  LOP3.LUT R14, R14, 0xffffffdf, RZ, 0xc0, !PT ;  /* 0xffffffdf0e0e7812 */ /* 0x000fe200078ec0ff */
[-C--:B------:R-:W-:Y:S01]  /*63a0*/  FMUL.FTZ R18, R18, R218.reuse ;  /* 0x000000da12127220 */ /* 0x080fe20000410000 */
[-C--:B------:R-:W-:Y:S01]  /*63b0*/  FMUL.FTZ R17, R17, R218.reuse ;  /* 0x000000da11117220 */ /* 0x080fe20000410000 */
[-C--:B------:R-:W-:Y:S01]  /*63c0*/  FMUL.FTZ R16, R16, R218.reuse ;  /* 0x000000da10107220 */ /* 0x080fe20000410000 */
[----:B------:R-:W-:Y:S01]  /*63d0*/  @P1 LOP3.LUT R14, R14, 0x20, RZ, 0xfc, !PT ;  /* 0x000000200e0e1812 */ /* 0x000fe200078efcff */
[-C--:B------:R-:W-:Y:S01]  /*63e0*/  FMUL.FTZ R5, R5, R218.reuse ;  /* 0x000000da05057220 */ /* 0x080fe20000410000 */
[----:B------:R-:W-:Y:S01]  /*63f0*/  FMUL.FTZ R19, R19, R218 ;  /* 0x000000da13137220 */ /* 0x000fe20000410000 */
[----:B------:R-:W-:-:S02]  /*6400*/  FSEL R88, R20, RZ, P0 ;  /* 0x000000ff14587208 */ /* 0x000fc40000000000 */
[C---:B------:R-:W-:Y:S02]  /*6410*/  LOP3.LUT P1, RZ, R14.reuse, 0x8, RZ, 0xc0, !PT ;  /* 0x000000080eff7812 */ /* 0x040fe4000782c0ff */
[----:B------:R-:W-:Y:S02]  /*6420*/  LOP3.LUT P6, RZ, R14, 0x2, RZ, 0xc0, !PT ;  /* 0x000000020eff7812 */ /* 0x000fe400078cc0ff */
[----:B------:R-:W-:Y:S02]  /*6430*/  FSEL R84, R0, RZ, P1 ;  /* 0x000000ff00547208 */ /* 0x000fe40000800000 */
[C---:B------:R-:W-:Y:S02]  /*6440*/  LOP3.LUT P1, RZ, R14.reuse, 0x20, RZ, 0xc0, !PT ;  /* 0x000000200eff7812 */ /* 0x040fe4000782c0ff */
[----:B------:R-:W-:Y:S02]  /*6450*/  FSETP.GTU.FTZ.AND P5, PT, R23, R216, PT ;  /* 0x000000d81700720b */ /* 0x000fe40003fbc000 */
[----:B------:R-:W-:-:S02]  /*6460*/  LOP3.LUT P0, RZ, R14, 0x40, RZ, 0xc0, !PT ;  /* 0x000000400eff7812 */ /* 0x000fc4000780c0ff */
[----:B------:R-:W-:Y:S02]  /*6470*/  FSEL R90, R21, RZ, P4 ;  /* 0x000000ff155a7208 */ /* 0x000fe40002000000 */
[----:B------:R-:W-:Y:S02]  /*6480*/  FSEL R89, R18, RZ, P3 ;  /* 0x000000ff12597208 */ /* 0x000fe40001800000 */
[----:B------:R-:W-:Y:S02]  /*6490*/  FSEL R87, R17, RZ, P2 ;  /* 0x000000ff11577208 */ /* 0x000fe40001000000 */
[----:B------:R-:W-:Y:S01]  /*64a0*/  FSEL R85, R5, RZ, P6 ;  /* 0x000000ff05557208 */ /* 0x000fe20003000000 */
[----:B------:R-:W-:Y:S01]  /*64b0*/  @P1 FADD.FTZ R84, R96, R84 ;  /* 0x0000005460541221 */ /* 0x000fe20000010000 */
[----:B------:R-:W-:Y:S01]  /*64c0*/  FSEL R86, R16, RZ, P0 ;  /* 0x000000ff10567208 */ /* 0x000fe20000000000 */
[----:B------:R-:W-:Y:S01]  /*64d0*/  @P1 FADD.FTZ R87, R99, R87 ;  /* 0x0000005763571221 */ /* 0x000fe20000010000 */
[----:B------:R-:W-:Y:S01]  /*64e0*/  FSEL R91, R19, RZ, !P5 ;  /* 0x000000ff135b7208 */ /* 0x000fe20006800000 */
[----:B------:R-:W-:Y:S01]  /*64f0*/  @P1 FADD.FTZ R85, R97, R85 ;  /* 0x0000005561551221 */ /* 0x000fe20000010000 */
[----:B------:R-:W-:Y:S01]  /*6500*/  PLOP3.LUT P5, PT, P5, PT, PT, 0x8, 0x80 ;  /* 0x000000000080781c */ /* 0x000fe20002fae170 */
[----:B------:R-:W-:Y:S01]  /*6510*/  @P1 FADD.FTZ R86, R98, R86 ;  /* 0x0000005662561221 */ /* 0x000fe20000010000 */
[----:B------:R-:W-:Y:S01]  /*6520*/  @P1 FADD.FTZ R88, R92, R88 ;  /* 0x000000585c581221 */ /* 0x000fe20000010000 */
[----:B------:R-:W-:Y:S01]  /*6530*/  @P1 FADD.FTZ R89, R93, R89 ;  /* 0x000000595d591221 */ /* 0x000fe20000010000 */
[----:B------:R-:W-:Y:S01]  /*6540*/  @P1 FADD.FTZ R90, R94, R90 ;  /* 0x0000005a5e5a1221 */ /* 0x000fe20000010000 */
[----:B------:R-:W-:Y:S01]  /*6550*/  @P1 FADD.FTZ R91, R95, R91 ;  /* 0x0000005b5f5b1221 */ /* 0x000fe20000010000 */
[----:B------:R-:W-:Y:S07]  /*6560*/  BRA `(.L_x_17806) ;  /* 0x0000006000347947 */ /* 0x000fee0003800000 */
.L_x_17765:
        /* <DEDUP_REMOVED lines=16> */
.L_x_17809:
        /* <DEDUP_REMOVED lines=12> */
.L_x_17811:
[----:B------:R-:W-:Y:S05]  /*6730*/  BSYNC.RECONVERGENT B1 ;  /* 0x0000000000017941 */ /* 0x000fea0003800200 */
.L_x_17810:
        /* <DEDUP_REMOVED lines=60> */
.L_x_17808:
[----:B------:R-:W-:Y:S05]  /*6b00*/  BSYNC.RECONVERGENT B0 ;  /* 0x0000000000007941 */ /* 0x000fea0003800200 */
.L_x_17807:
[----:B------:R-:W-:Y:S01]  /*6b10*/  I2FP.F32.U32 R0, R0 ;  /* 0x0000000000007245 */ /* 0x000fe20000201000 */
[----:B------:R-:W-:Y:S01]  /*6b20*/  IMAD.U32 R216, RZ, RZ, UR5 ;  /* 0x00000005ffd87e24 */ /* 0x000fe2000f8e00ff */
[----:B------:R-:W-:Y:S01]  /*6b30*/  ISETP.NE.AND P0, PT, R6, 0x1, PT ;  /* 0x000000010600780c */ /* 0x000fe20003f05270 */
[----:B------:R-:W-:Y:S01]  /*6b40*/  BSSY.RECONVERGENT B0, `(.L_x_17812) ;  /* 0x000005e000007945 */ /* 0x000fe20003800200 */
[----:B------:R-:W-:Y:S01]  /*6b50*/  MOV R218, UR6 ;  /* 0x0000000600da7c02 */ /* 0x000fe20008000f00 */
[----:B------:R-:W-:Y:S01]  /*6b60*/  FFMA.FTZ R0, R0, R215, 1.1641532182693481445e-10 ;  /* 0x2f00000000007423 */ /* 0x000fe200000100d7 */
[----:B------:R-:W-:Y:S01]  /*6b70*/  LOP3.LUT R14, R14, 0xfffffff7, RZ, 0xc0, !PT ;  /* 0xfffffff70e0e7812 */ /* 0x000fe200078ec0ff */
[----:B------:R-:W-:Y:S02]  /*6b80*/  IMAD.MOV.U32 R7, RZ, RZ, 0x2 ;  /* 0x00000002ff077424 */ /* 0x000fe400078e00ff */
[----:B------:R-:W-:Y:S01]  /*6b90*/  IMAD.MOV.U32 R5, RZ, RZ, R206 ;  /* 0x000000ffff057224 */ /* 0x000fe200078e00ce */
[----:B------:R-:W-:Y:S01]  /*6ba0*/  FSETP.LE.FTZ.AND P3, PT, R0, R216, PT ;  /* 0x000000d80000720b */ /* 0x000fe20003f73000 */
[C---:B-----5:R-:W-:Y:S01]  /*6bb0*/  IMAD.U32 R0, R16.reuse, 0x10000, RZ ;  /* 0x0001000010007824 */ /* 0x060fe200078e00ff */
[----:B------:R-:W-:-:S03]  /*6bc0*/  PRMT R16, R16, 0x7632, R16 ;  /* 0x0000763210107816 */ /* 0x000fc60000000010 */
[----:B------:R-:W-:-:S08]  /*6bd0*/  FMUL.FTZ R0, R218, R0 ;  /* 0x00000000da007220 */ /* 0x000fd00000410000 */
        /* <DEDUP_REMOVED lines=10> */
.L_x_17814:
        /* <DEDUP_REMOVED lines=12> */
.L_x_17816:
[----:B------:R-:W-:Y:S05]  /*6d40*/  BSYNC.RECONVERGENT B1 ;  /* 0x0000000000017941 */ /* 0x000fea0003800200 */
.L_x_17815:
        /* <DEDUP_REMOVED lines=61> */
.L_x_17813:
[----:B------:R-:W-:Y:S05]  /*7120*/  BSYNC.RECONVERGENT B0 ;  /* 0x0000000000007941 */ /* 0x000fea0003800200 */
.L_x_17812:
[----:B------:R-:W-:Y:S01]  /*7130*/  I2FP.F32.U32 R5, R5 ;  /* 0x0000000500057245 */ /* 0x000fe20000201000 */
[----:B------:R-:W-:Y:S01]  /*7140*/  BSSY.RECONVERGENT B0, `(.L_x_17817) ;  /* 0x0000060000007945 */ /* 0x000fe20003800200 */
[----:B------:R-:W-:Y:S01]  /*7150*/  ISETP.NE.AND P2, PT, R7, 0x1, PT ;  /* 0x000000010700780c */ /* 0x000fe20003f45270 */
[----:B------:R-:W-:Y:S01]  /*7160*/  IMAD.MOV.U32 R6, RZ, RZ, 0x2 ;  /* 0x00000002ff067424 */ /* 0x000fe200078e00ff */
[----:B------:R-:W-:Y:S01]  /*7170*/  FSEL R0, R0, RZ, P3 ;  /* 0x000000ff00007208 */ /* 0x000fe20001800000 */
[----:B------:R-:W-:-:S05]  /*7180*/  FFMA.FTZ R5, R5, R215, 1.1641532182693481445e-10 ;  /* 0x2f00000005057423 */ /* 0x000fca00000100d7 */
[----:B------:R-:W-:Y:S01]  /*7190*/  FSETP.GTU.FTZ.AND P0, PT, R5, R216, PT ;  /* 0x000000d80500720b */ /* 0x000fe20003f1c000 */
[----:B------:R-:W-:-:S03]  /*71a0*/  IMAD.U32 R5, R100, 0x10000, RZ ;  /* 0x0001000064057824 */ /* 0x000fc600078e00ff */
[----:B------:R-:W-:Y:S01]  /*71b0*/  SEL R13, RZ, 0x1, P0 ;  /* 0x00000001ff0d7807 */ /* 0x000fe20000000000 */
[----:B------:R-:W-:-:S05]  /*71c0*/  FMUL.FTZ R5, R5, R218 ;  /* 0x000000da05057220 */ /* 0x000fca0000410000 */
[----:B------:R-:W-:-:S05]  /*71d0*/  FSEL R5, R5, RZ, !P0 ;  /* 0x000000ff05057208 */ /* 0x000fca0004000000 */
[----:B------:R-:W-:Y:S01]  /*71e0*/  FADD.FTZ R84, R5, R0 ;  /* 0x0000000005547221 */ /* 0x000fe20000010000 */
[----:B------:R-:W-:-:S03]  /*71f0*/  IMAD.MOV.U32 R0, RZ, RZ, R206 ;  /* 0x000000ffff007224 */ /* 0x000fc600078e00ce */
[----:B------:R-:W-:Y:S01]  /*7200*/  @P1 FADD.FTZ R84, R96, R84 ;  /* 0x0000005460541221 */ /* 0x000fe20000010000 */
        /* <DEDUP_REMOVED lines=9> */
.L_x_17819:
        /* <DEDUP_REMOVED lines=12> */
.L_x_17821:
[----:B------:R-:W-:Y:S05]  /*7360*/  BSYNC.RECONVERGENT B1 ;  /* 0x0000000000017941 */ /* 0x000fea0003800200 */
.L_x_17820:
        /* <DEDUP_REMOVED lines=61> */
.L_x_17818:
[----:B------:R-:W-:Y:S05]  /*7740*/  BSYNC.RECONVERGENT B0 ;  /* 0x0000000000007941 */ /* 0x000fea0003800200 */
.L_x_17817:
[----:B------:R-:W-:Y:S01]  /*7750*/  I2FP.F32.U32 R0, R0 ;  /* 0x0000000000007245 */ /* 0x000fe20000201000 */
[----:B------:R-:W-:Y:S01]  /*7760*/  BSSY.RECONVERGENT B0, `(.L_x_17822) ;  /* 0x000005d000007945 */ /* 0x000fe20003800200 */
[----:B------:R-:W-:Y:S01]  /*7770*/  ISETP.NE.AND P0, PT, R6, 0x1, PT ;  /* 0x000000010600780c */ /* 0x000fe20003f05270 */
[----:B------:R-:W-:Y:S01]  /*7780*/  IMAD.MOV.U32 R7, RZ, RZ, 0x2 ;  /* 0x00000002ff077424 */ /* 0x000fe200078e00ff */
[----:B------:R-:W-:Y:S01]  /*7790*/  LOP3.LUT R14, R14, 0xfffffffd, RZ, 0xc0, !PT ;  /* 0xfffffffd0e0e7812 */ /* 0x000fe200078ec0ff */
[----:B------:R-:W-:Y:S01]  /*77a0*/  FFMA.FTZ R0, R0, R215, 1.1641532182693481445e-10 ;  /* 0x2f00000000007423 */ /* 0x000fe200000100d7 */
[----:B------:R-:W-:-:S04]  /*77b0*/  MOV R5, R206 ;  /* 0x000000ce00057202 */ /* 0x000fc80000000f00 */
[----:B------:R-:W-:Y:S01]  /*77c0*/  FSETP.LE.FTZ.AND P3, PT, R0, R216, PT ;  /* 0x000000d80000720b */ /* 0x000fe20003f73000 */
[----:B------:R-:W-:-:S04]  /*77d0*/  IMAD.U32 R0, R16, 0x10000, RZ ;  /* 0x0001000010007824 */ /* 0x000fc800078e00ff */
[----:B------:R-:W-:-:S08]  /*77e0*/  FMUL.FTZ R0, R0, R218 ;  /* 0x000000da00007220 */ /* 0x000fd00000410000 */
        /* <DEDUP_REMOVED lines=10> */
.L_x_17824:
        /* <DEDUP_REMOVED lines=12> */
.L_x_17826:
[----:B------:R-:W-:Y:S05]  /*7950*/  BSYNC.RECONVERGENT B1 ;  /* 0x0000000000017941 */ /* 0x000fea0003800200 */
.L_x_17825:
        /* <DEDUP_REMOVED lines=61> */
.L_x_17823:
[----:B------:R-:W-:Y:S05]  /*7d30*/  BSYNC.RECONVERGENT B0 ;  /* 0x0000000000007941 */ /* 0x000fea0003800200 */
.L_x_17822:
[----:B------:R-:W-:Y:S01]  /*7d40*/  I2FP.F32.U32 R5, R5 ;  /* 0x0000000500057245 */ /* 0x000fe20000201000 */
[----:B------:R-:W-:Y:S01]  /*7d50*/  BSSY.RECONVERGENT B0, `(.L_x_17827) ;  /* 0x0000061000007945 */ /* 0x000fe20003800200 */
[----:B------:R-:W-:Y:S01]  /*7d60*/  ISETP.NE.AND P2, PT, R7, 0x1, PT ;  /* 0x000000010700780c */ /* 0x000fe20003f45270 */
[----:B------:R-:W-:Y:S01]  /*7d70*/  HFMA2 R6, -RZ, RZ, 0, 1.1920928955078125e-07 ;  /* 0x00000002ff067431 */ /* 0x000fe200000001ff */
[----:B------:R-:W-:Y:S01]  /*7d80*/  FSEL R0, R0, RZ, P3 ;  /* 0x000000ff00007208 */ /* 0x000fe20001800000 */
[----:B------:R-:W-:-:S05]  /*7d90*/  FFMA.FTZ R5, R5, R215, 1.1641532182693481445e-10 ;  /* 0x2f00000005057423 */ /* 0x000fca00000100d7 */
[----:B------:R-:W-:Y:S02]  /*7da0*/  FSETP.GTU.FTZ.AND P0, PT, R5, R216, PT ;  /* 0x000000d80500720b */ /* 0x000fe40003f1c000 */
[----:B------:R-:W-:Y:S02]  /*7db0*/  PRMT R5, R100, 0x7632, R5 ;  /* 0x0000763264057816 */ /* 0x000fe40000000005 */
[----:B------:R-:W-:-:S03]  /*7dc0*/  SEL R12, RZ, 0x1, P0 ;  /* 0x00000001ff0c7807 */ /* 0x000fc60000000000 */
[----:B------:R-:W-:-:S04]  /*7dd0*/  IMAD.U32 R5, R5, 0x10000, RZ ;  /* 0x0001000005057824 */ /* 0x000fc800078e00ff */
        /* <DEDUP_REMOVED lines=14> */
.L_x_17829:
        /* <DEDUP_REMOVED lines=12> */
.L_x_17831:
[----:B------:R-:W-:Y:S05]  /*7f80*/  BSYNC.RECONVERGENT B1 ;  /* 0x0000000000017941 */ /* 0x000fea0003800200 */
.L_x_17830:
        /* <DEDUP_REMOVED lines=61> */
.L_x_17828:
[----:B------:R-:W-:Y:S05]  /*8360*/  BSYNC.RECONVERGENT B0 ;  /* 0x0000000000007941 */ /* 0x000fea0003800200 */
.L_x_17827:
[----:B------:R-:W-:Y:S01]  /*8370*/  I2FP.F32.U32 R0, R0 ;  /* 0x0000000000007245 */ /* 0x000fe20000201000 */
[----:B------:R-:W-:Y:S01]  /*8380*/  BSSY.RECONVERGENT B0, `(.L_x_17832) ;  /* 0x000005c000007945 */ /* 0x000fe20003800200 */
[----:B------:R-:W-:Y:S01]  /*8390*/  ISETP.NE.AND P2, PT, R6, 0x1, PT ;  /* 0x000000010600780c */ /* 0x000fe20003f45270 */
[----:B------:R-:W-:Y:S02]  /*83a0*/  IMAD.MOV.U32 R7, RZ, RZ, 0x2 ;  /* 0x00000002ff077424 */ /* 0x000fe400078e00ff */
[----:B------:R-:W-:Y:S01]  /*83b0*/  FFMA.FTZ R0, R0, R215, 1.1641532182693481445e-10 ;  /* 0x2f00000000007423 */ /* 0x000fe200000100d7 */
[----:B------:R-:W-:-:S04]  /*83c0*/  IMAD.MOV.U32 R5, RZ, RZ, R206 ;  /* 0x000000ffff057224 */ /* 0x000fc800078e00ce */
[----:B------:R-:W-:Y:S02]  /*83d0*/  FSETP.LE.FTZ.AND P0, PT, R0, R216, PT ;  /* 0x000000d80000720b */ /* 0x000fe40003f13000 */
[C---:B------:R-:W-:Y:S02]  /*83e0*/  SHF.L.U32 R0, R17.reuse, 0x10, RZ ;  /* 0x0000001011007819 */ /* 0x040fe400000006ff */
[----:B------:R-:W-:-:S03]  /*83f0*/  PRMT R17, R17, 0x7632, R17 ;  /* 0x0000763211117816 */ /* 0x000fc60000000011 */
[----:B------:R-:W-:Y:S01]  /*8400*/  FMUL.FTZ R0, R218, R0 ;  /* 0x00000000da007220 */ /* 0x000fe20000410000 */
        /* <DEDUP_REMOVED lines=9> */
.L_x_17834:
        /* <DEDUP_REMOVED lines=12> */
.L_x_17836:
[----:B------:R-:W-:Y:S05]  /*8560*/  BSYNC.RECONVERGENT B1 ;  /* 0x0000000000017941 */ /* 0x000fea0003800200 */
.L_x_17835:
        /* <DEDUP_REMOVED lines=61> */
.L_x_17833:
[----:B------:R-:W-:Y:S05]  /*8940*/  BSYNC.RECONVERGENT B0 ;  /* 0x0000000000007941 */ /* 0x000fea0003800200 */
.L_x_17832:
        /* <DEDUP_REMOVED lines=23> */
.L_x_17839:
        /* <DEDUP_REMOVED lines=12> */
.L_x_17841:
[----:B------:R-:W-:Y:S05]  /*8b80*/  BSYNC.RECONVERGENT B1 ;  /* 0x0000000000017941 */ /* 0x000fea0003800200 */
.L_x_17840:
        /* <DEDUP_REMOVED lines=61> */
.L_x_17838:
[----:B------:R-:W-:Y:S05]  /*8f60*/  BSYNC.RECONVERGENT B0 ;  /* 0x0000000000007941 */ /* 0x000fea0003800200 */
.L_x_17837:
[----:B------:R-:W-:Y:S01]  /*8f70*/  I2FP.F32.U32 R0, R0 ;  /* 0x0000000000007245 */ /* 0x000fe20000201000 */
[----:B------:R-:W-:Y:S01]  /*8f80*/  BSSY.RECONVERGENT B0, `(.L_x_17842) ;  /* 0x000005b000007945 */ /* 0x000fe20003800200 */
[----:B------:R-:W-:Y:S01]  /*8f90*/  ISETP.NE.AND P3, PT, R6, 0x1, PT ;  /* 0x000000010600780c */ /* 0x000fe20003f65270 */
[----:B------:R-:W-:Y:S01]  /*8fa0*/  IMAD.MOV.U32 R7, RZ, RZ, 0x2 ;  /* 0x00000002ff077424 */ /* 0x000fe200078e00ff */
[----:B------:R-:W-:Y:S01]  /*8fb0*/  MOV R5, R206 ;  /* 0x000000ce00057202 */ /* 0x000fe20000000f00 */
[----:B------:R-:W-:-:S05]  /*8fc0*/  FFMA.FTZ R0, R0, R215, 1.1641532182693481445e-10 ;  /* 0x2f00000000007423 */ /* 0x000fca00000100d7 */
[----:B------:R-:W-:Y:S01]  /*8fd0*/  FSETP.LE.FTZ.AND P2, PT, R0, R216, PT ;  /* 0x000000d80000720b */ /* 0x000fe20003f53000 */
[----:B------:R-:W-:-:S04]  /*8fe0*/  IMAD.U32 R0, R17, 0x10000, RZ ;  /* 0x0001000011007824 */ /* 0x000fc800078e00ff */
[----:B------:R-:W-:Y:S01]  /*8ff0*/  FMUL.FTZ R0, R0, R218 ;  /* 0x000000da00007220 */ /* 0x000fe20000410000 */
[----:B------:R-:W-:Y:S07]  /*9000*/  @!P3 BRA `(.L_x_17843) ;  /* 0x000000040048b947 */ /* 0x000fee0003800000 */
        /* <DEDUP_REMOVED lines=8> */
.L_x_17844:
        /* <DEDUP_REMOVED lines=12> */
.L_x_17846:
[----:B------:R-:W-:Y:S05]  /*9150*/  BSYNC.RECONVERGENT B1 ;  /* 0x0000000000017941 */ /* 0x000fea0003800200 */
.L_x_17845:
        /* <DEDUP_REMOVED lines=61> */
.L_x_17843:
[----:B------:R-:W-:Y:S05]  /*9530*/  BSYNC.RECONVERGENT B0 ;  /* 0x0000000000007941 */ /* 0x000fea0003800200 */
.L_x_17842:
        /* <DEDUP_REMOVED lines=24> */
.L_x_17849:
        /* <DEDUP_REMOVED lines=12> */
.L_x_17851:
[----:B------:R-:W-:Y:S05]  /*9780*/  BSYNC.RECONVERGENT B1 ;  /* 0x0000000000017941 */ /* 0x000fea0003800200 */
.L_x_17850:
        /* <DEDUP_REMOVED lines=61> */
.L_x_17848:
[----:B------:R-:W-:Y:S05]  /*9b60*/  BSYNC.RECONVERGENT B0 ;  /* 0x0000000000007941 */ /* 0x000fea0003800200 */
.L_x_17847:
[----:B------:R-:W-:Y:S01]  /*9b70*/  I2FP.F32.U32 R0, R0 ;  /* 0x0000000000007245 */ /* 0x000fe20000201000 */
[----:B------:R-:W-:Y:S01]  /*9b80*/  BSSY.RECONVERGENT B0, `(.L_x_17852) ;  /* 0x000005e000007945 */ /* 0x000fe20003800200 */
[----:B------:R-:W-:Y:S01]  /*9b90*/  ISETP.NE.AND P3, PT, R6, 0x1, PT ;  /* 0x000000010600780c */ /* 0x000fe20003f65270 */
[----:B------:R-:W-:Y:S01]  /*9ba0*/  IMAD.MOV.U32 R7, RZ, RZ, 0x2 ;  /* 0x00000002ff077424 */ /* 0x000fe200078e00ff */
[----:B------:R-:W-:Y:S01]  /*9bb0*/  LOP3.LUT R14, R14, 0xfffffffb, RZ, 0xc0, !PT ;  /* 0xfffffffb0e0e7812 */ /* 0x000fe200078ec0ff */
[----:B------:R-:W-:Y:S01]  /*9bc0*/  FFMA.FTZ R0, R0, R215, 1.1641532182693481445e-10 ;  /* 0x2f00000000007423 */ /* 0x000fe200000100d7 */
[----:B------:R-:W-:-:S04]  /*9bd0*/  IMAD.MOV.U32 R5, RZ, RZ, R206 ;  /* 0x000000ffff057224 */ /* 0x000fc800078e00ce */
[----:B------:R-:W-:Y:S02]  /*9be0*/  FSETP.LE.FTZ.AND P5, PT, R0, R216, PT ;  /* 0x000000d80000720b */ /* 0x000fe40003fb3000 */
[C---:B------:R-:W-:Y:S02]  /*9bf0*/  SHF.L.U32 R0, R18.reuse, 0x10, RZ ;  /* 0x0000001012007819 */ /* 0x040fe400000006ff */
[----:B------:R-:W-:-:S03]  /*9c00*/  PRMT R18, R18, 0x7632, R18 ;  /* 0x0000763212127816 */ /* 0x000fc60000000012 */
[----:B------:R-:W-:-:S06]  /*9c10*/  FMUL.FTZ R0, R218, R0 ;  /* 0x00000000da007220 */ /* 0x000fcc0000410000 */
        /* <DEDUP_REMOVED lines=10> */
.L_x_17854:
        /* <DEDUP_REMOVED lines=12> */
.L_x_17856:
[----:B------:R-:W-:Y:S05]  /*9d80*/  BSYNC.RECONVERGENT B1 ;  /* 0x0000000000017941 */ /* 0x000fea0003800200 */
.L_x_17855:
        /* <DEDUP_REMOVED lines=61> */
.L_x_17853:
[----:B------:R-:W-:Y:S05]  /*a160*/  BSYNC.RECONVERGENT B0 ;  /* 0x0000000000007941 */ /* 0x000fea0003800200 */
.L_x_17852:
[----:B------:R-:W-:Y:S01]  /*a170*/  I2FP.F32.U32 R5, R5 ;  /* 0x0000000500057245 */ /* 0x000fe20000201000 */
[----:B------:R-:W-:Y:S01]  /*a180*/  BSSY.RECONVERGENT B0, `(.L_x_17857) ;  /* 0x0000060000007945 */ /* 0x000fe20003800200 */
[----:B------:R-:W-:Y:S01]  /*a190*/  FSEL R0, R0, RZ, P5 ;  /* 0x000000ff00007208 */ /* 0x000fe20002800000 */
[----:B------:R-:W-:Y:S02]  /*a1a0*/  IMAD.MOV.U32 R6, RZ, RZ, 0x2 ;  /* 0x00000002ff067424 */ /* 0x000fe400078e00ff */
        /* <DEDUP_REMOVED lines=8> */
[----:B------:R-:W-:-:S03]  /*a230*/  IMAD.MOV.U32 R0, RZ, RZ, R206 ;  /* 0x000000ffff007224 */ /* 0x000fc600078e00ce */
[----:B------:R-:W-:-:S06]  /*a240*/  @P1 FADD.FTZ R88, R92, R88 ;  /* 0x000000585c581221 */ /* 0x000fcc0000010000 */
        /* <DEDUP_REMOVED lines=9> */
.L_x_17859:
        /* <DEDUP_REMOVED lines=12> */
.L_x_17861:
[----:B------:R-:W-:Y:S05]  /*a3a0*/  BSYNC.RECONVERGENT B1 ;  /* 0x0000000000017941 */ /* 0x000fea0003800200 */
.L_x_17860:
        /* <DEDUP_REMOVED lines=61> */
.L_x_17858:
[----:B------:R-:W-:Y:S05]  /*a780*/  BSYNC.RECONVERGENT B0 ;  /* 0x0000000000007941 */ /* 0x000fea0003800200 */
.L_x_17857:
        /* <DEDUP_REMOVED lines=18> */
.L_x_17864:
        /* <DEDUP_REMOVED lines=12> */
.L_x_17866:
[----:B------:R-:W-:Y:S05]  /*a970*/  BSYNC.RECONVERGENT B1 ;  /* 0x0000000000017941 */ /* 0x000fea0003800200 */
.L_x_17865:
        /* <DEDUP_REMOVED lines=61> */
.L_x_17863:
[----:B------:R-:W-:Y:S05]  /*ad50*/  BSYNC.RECONVERGENT B0 ;  /* 0x0000000000007941 */ /* 0x000fea0003800200 */
.L_x_17862:
[----:B------:R-:W-:Y:S01]  /*ad60*/  I2FP.F32.U32 R5, R5 ;  /* 0x0000000500057245 */ /* 0x000fe20000201000 */
[----:B------:R-:W-:Y:S01]  /*ad70*/  BSSY.RECONVERGENT B0, `(.L_x_17867) ;  /* 0x0000061000007945 */ /* 0x000fe20003800200 */
[----:B------:R-:W-:Y:S01]  /*ad80*/  FSEL R0, R0, RZ, P3 ;  /* 0x000000ff00007208 */ /* 0x000fe20001800000 */
[----:B------:R-:W-:Y:S02]  /*ad90*/  HFMA2 R6, -RZ, RZ, 0, 1.1920928955078125e-07 ;  /* 0x00000002ff067431 */ /* 0x000fe400000001ff */
        /* <DEDUP_REMOVED lines=20> */
.L_x_17869:
        /* <DEDUP_REMOVED lines=12> */
.L_x_17871:
[----:B------:R-:W-:Y:S05]  /*afa0*/  BSYNC.RECONVERGENT B1 ;  /* 0x0000000000017941 */ /* 0x000fea0003800200 */
.L_x_17870:
        /* <DEDUP_REMOVED lines=61> */
.L_x_17868:
[----:B------:R-:W-:Y:S05]  /*b380*/  BSYNC.RECONVERGENT B0 ;  /* 0x0000000000007941 */ /* 0x000fea0003800200 */
.L_x_17867:
        /* <DEDUP_REMOVED lines=19> */
.L_x_17874:
        /* <DEDUP_REMOVED lines=12> */
.L_x_17876:
[----:B------:R-:W-:Y:S05]  /*b580*/  BSYNC.RECONVERGENT B1 ;  /* 0x0000000000017941 */ /* 0x000fea0003800200 */
.L_x_17875:
        /* <DEDUP_REMOVED lines=61> */
.L_x_17873:
[----:B------:R-:W-:Y:S05]  /*b960*/  BSYNC.RECONVERGENT B0 ;  /* 0x0000000000007941 */ /* 0x000fea0003800200 */
.L_x_17872:
        /* <DEDUP_REMOVED lines=23> */
.L_x_17879:
        /* <DEDUP_REMOVED lines=12> */
.L_x_17881:
[----:B------:R-:W-:Y:S05]  /*bba0*/  BSYNC.RECONVERGENT B1 ;  /* 0x0000000000017941 */ /* 0x000fea0003800200 */
.L_x_17880:
        /* <DEDUP_REMOVED lines=60> */
[----:B------:R-:W-:-:S07]  /*bf70*/  LOP3.LUT R207, R16, UR4, R207, 0x96, !PT ;  /* 0x0000000410cf7c12 */ /* 0x000fce000f8e96cf */
.L_x_17878:
[----:B------:R-:W-:Y:S05]  /*bf80*/  BSYNC.RECONVERGENT B0 ;  /* 0x0000000000007941 */ /* 0x000fea0003800200 */
.L_x_17877:
        /* <DEDUP_REMOVED lines=18> */
.L_x_17884:
        /* <DEDUP_REMOVED lines=15> */
.L_x_17886:
[----:B------:R-:W-:Y:S05]  /*c1a0*/  BSYNC.RECONVERGENT B1 ;  /* 0x0000000000017941 */ /* 0x000fea0003800200 */
.L_x_17885:
        /* <DEDUP_REMOVED lines=61> */
.L_x_17883:
[----:B------:R-:W-:Y:S05]  /*c580*/  BSYNC.RECONVERGENT B0 ;  /* 0x0000000000007941 */ /* 0x000fea0003800200 */
.L_x_17882:
[----:B------:R-:W-:Y:S02]  /*c590*/  I2FP.F32.U32 R5, R5 ;  /* 0x0000000500057245 */ /* 0x000fe40000201000 */
[----:B------:R-:W-:-:S03]  /*c5a0*/  FSEL R0, R0, RZ, P5 ;  /* 0x000000ff00007208 */ /* 0x000fc60002800000 */
[----:B------:R-:W-:-:S05]  /*c5b0*/  FFMA.FTZ R5, R5, R215, 1.1641532182693481445e-10 ;  /* 0x2f00000005057423 */ /* 0x000fca00000100d7 */
[----:B------:R-:W-:Y:S02]  /*c5c0*/  FSETP.GTU.FTZ.AND P6, PT, R5, R216, PT ;  /* 0x000000d80500720b */ /* 0x000fe40003fdc000 */
[----:B------:R-:W-:Y:S02]  /*c5d0*/  PRMT R5, R103, 0x7632, R5 ;  /* 0x0000763267057816 */ /* 0x000fe40000000005 */
[----:B------:R-:W-:-:S03]  /*c5e0*/  SEL R6, RZ, 0x1, P6 ;  /* 0x00000001ff067807 */ /* 0x000fc60003000000 */
[----:B------:R-:W-:-:S04]  /*c5f0*/  IMAD.U32 R5, R5, 0x10000, RZ ;  /* 0x0001000005057824 */ /* 0x000fc800078e00ff */
[----:B------:R-:W-:-:S05]  /*c600*/  FMUL.FTZ R5, R5, R218 ;  /* 0x000000da05057220 */ /* 0x000fca0000410000 */
[----:B------:R-:W-:-:S05]  /*c610*/  FSEL R5, R5, RZ, !P6 ;  /* 0x000000ff05057208 */ /* 0x000fca0007000000 */
[----:B------:R-:W-:-:S04]  /*c620*/  FADD.FTZ R91, R5, R0 ;  /* 0x00000000055b7221 */ /* 0x000fc80000010000 */
[----:B------:R-:W-:-:S07]  /*c630*/  @P1 FADD.FTZ R91, R95, R91 ;  /* 0x0000005b5f5b1221 */ /* 0x000fce0000010000 */
.L_x_17806:
[----:B------:R-:W0:Y:S01]  /*c640*/  LDC.64 R226, c[0x0][0x3a8] ;  /* 0x0000ea00ffe27b82 */ /* 0x000e220000000a00 */
[----:B------:R-:W-:Y:S02]  /*c650*/  SEL R0, RZ, 0x1000000, !P5 ;  /* 0x01000000ff007807 */ /* 0x000fe40006800000 */
[----:B------:R-:W-:Y:S02]  /*c660*/  SEL R5, RZ, 0x10000, !P4 ;  /* 0x00010000ff057807 */ /* 0x000fe40006000000 */
[C---:B------:R-:W-:Y:S02]  /*c670*/  LOP3.LUT P5, RZ, R14.reuse, 0x4, RZ, 0xc0, !PT ;  /* 0x000000040eff7812 */ /* 0x040fe400078ac0ff */
[C---:B------:R-:W-:Y:S01]  /*c680*/  LOP3.LUT P4, RZ, R14.reuse, 0x2, RZ, 0xc0, !PT ;  /* 0x000000020eff7812 */ /* 0x040fe2000788c0ff */
[----:B------:R-:W1:Y:S01]  /*c690*/  LDC.64 R212, c[0x0][0x3b0] ;  /* 0x0000ec00ffd47b82 */ /* 0x000e620000000a00 */
[----:B------:R-:W-:Y:S01]  /*c6a0*/  LOP3.LUT P6, RZ, R14, 0x8, RZ, 0xc0, !PT ;  /* 0x000000080eff7812 */ /* 0x000fe200078cc0ff */
[----:B0-----:R-:W-:-:S05]  /*c6b0*/  IMAD.WIDE.U32 R16, R228, 0x20, R226 ;  /* 0x00000020e4107825 */ /* 0x001fca00078e00e2 */
[----:B------:R-:W-:Y:S04]  /*c6c0*/  STG.E.128 desc[UR8][R16.64], R84 ;  /* 0x0000005410007986 */ /* 0x000fe8000c101d08 */
[----:B------:R0:W-:Y:S02]  /*c6d0*/  STG.E.128 desc[UR8][R16.64+0x10], R88 ;  /* 0x0000105810007986 */ /* 0x0001e4000c101d08 */
[----:B0-----:R-:W-:Y:S02]  /*c6e0*/  SEL R16, RZ, 0x100, !P3 ;  /* 0x00000100ff107807 */ /* 0x001fe40005800000 */
[----:B------:R-:W-:Y:S02]  /*c6f0*/  ISETP.NE.U32.AND P3, PT, R2, RZ, PT ;  /* 0x000000ff0200720c */ /* 0x000fe40003f65070 */
[----:B------:R-:W-:-:S02]  /*c700*/  LOP3.LUT R0, R16, R0, R5, 0xfe, !PT ;  /* 0x0000000010007212 */ /* 0x000fc400078efe05 */
[----:B------:R-:W-:Y:S02]  /*c710*/  SEL R5, RZ, 0x10000, !P0 ;  /* 0x00010000ff057807 */ /* 0x000fe40004000000 */
[----:B------:R-:W-:Y:S02]  /*c720*/  ISETP.NE.AND.EX P0, PT, R3, RZ, PT, P3 ;  /* 0x000000ff0300720c */ /* 0x000fe40003f05330 */
[----:B------:R-:W-:Y:S02]  /*c730*/  SEL R3, RZ, 0x1, !P5 ;  /* 0x00000001ff037807 */ /* 0x000fe40006800000 */
[----:B------:R-:W-:Y:S02]  /*c740*/  SEL R2, RZ, 0x1000000, !P2 ;  /* 0x01000000ff027807 */ /* 0x000fe40005000000 */
[----:B------:R-:W-:Y:S02]  /*c750*/  SEL R16, RZ, 0x100, !P4 ;  /* 0x00000100ff107807 */ /* 0x000fe40006000000 */
[----:B------:R-:W-:-:S02]  /*c760*/  LOP3.LUT R3, R0, R3, RZ, 0xfc, !PT ;  /* 0x0000000300037212 */ /* 0x000fc400078efcff */
[----:B------:R-:W-:Y:S01]  /*c770*/  LOP3.LUT R2, R16, R2, R5, 0xfe, !PT ;  /* 0x0000000210027212 */ /* 0x000fe200078efe05 */
[----:B-1----:R-:W-:Y:S01]  /*c780*/  IMAD.WIDE.U32 R16, R228, 0x8, R212 ;  /* 0x00000008e4107825 */ /* 0x002fe200078e00d4 */
        /* <DEDUP_REMOVED lines=24> */
.L_x_17887:
[----:B0-----:R-:W0:Y:S01]  /*c910*/  @P0 LDC.64 R16, c[0x0][0x398] ;  /* 0x0000e600ff100b82 */ /* 0x001e220000000a00 */
[----:B------:R-:W-:-:S07]  /*c920*/  VIADD R217, R228, 0x20 ;  /* 0x00000020e4d97836 */ /* 0x000fce0000000000 */
[----:B-1----:R-:W1:Y:S01]  /*c930*/  @P1 LDC.64 R2, c[0x0][0x3a0] ;  /* 0x0000e800ff021b82 */ /* 0x002e620000000a00 */
[----:B0-----:R-:W-:-:S05]  /*c940*/  @P0 IMAD.WIDE.U32 R16, R217, 0x10, R16 ;  /* 0x00000010d9100825 */ /* 0x001fca00078e0010 */
[----:B------:R0:W5:Y:S01]  /*c950*/  @P0 LDG.E.128 R100, desc[UR8][R16.64] ;  /* 0x0000000810640981 */ /* 0x000162000c1e1d00 */
[----:B-1----:R-:W-:-:S05]  /*c960*/  @P1 IMAD.WIDE.U32 R2, R217, 0x20, R2 ;  /* 0x00000020d9021825 */ /* 0x002fca00078e0002 */
[----:B------:R1:W5:Y:S01]  /*c970*/  @P1 LDG.E.128 R96, desc[UR8][R2.64] ;  /* 0x0000000802601981 */ /* 0x000362000c1e1d00 */
[----:B0-----:R-:W-:-:S03]  /*c980*/  IMAD.WIDE.U32 R16, R217, 0x10, R224 ;  /* 0x00000010d9107825 */ /* 0x001fc600078e00e0 */
[----:B------:R1:W5:Y:S04]  /*c990*/  @P1 LDG.E.128 R92, desc[UR8][R2.64+0x10] ;  /* 0x00001008025c1981 */ /* 0x000368000c1e1d00 */
[----:B------:R-:W5:Y:S01]  /*c9a0*/  LDG.E.128 R16, desc[UR8][R16.64] ;  /* 0x0000000810107981 */ /* 0x000f62000c1e1d00 */
        /* <DEDUP_REMOVED lines=17> */
.L_x_17891:
        /* <DEDUP_REMOVED lines=12> */
.L_x_17893:
[----:B------:R-:W-:Y:S05]  /*cb80*/  BSYNC.RECONVERGENT B1 ;  /* 0x0000000000017941 */ /* 0x000fea0003800200 */
.L_x_17892:
        /* <DEDUP_REMOVED lines=59> */
[----:B------:R-:W-:Y:S01]  /*cf40*/  LOP3.LUT R207, R2, UR4, R207, 0x96, !PT ;  /* 0x0000000402cf7c12 */ /* 0x000fe2000f8e96cf */
[----:B------:R-:W-:-:S07]  /*cf50*/  IMAD.MOV.U32 R2, RZ, RZ, R4 ;  /* 0x000000ffff027224 */ /* 0x000fce00078e0004 */
.L_x_17890:
[----:B------:R-:W-:Y:S05]  /*cf60*/  BSYNC.RECONVERGENT B0 ;  /* 0x0000000000007941 */ /* 0x000fea0003800200 */
.L_x_17889:
[----:B------:R-:W-:Y:S01]  /*cf70*/  I2FP.F32.U32 R2, R2 ;  /* 0x0000000200027245 */ /* 0x000fe20000201000 */
[----:B------:R-:W-:Y:S01]  /*cf80*/  BSSY.RECONVERGENT B0, `(.L_x_17894) ;  /* 0x000005e000007945 */ /* 0x000fe20003800200 */
[----:B------:R-:W-:Y:S01]  /*cf90*/  ISETP.NE.AND P2, PT, R6, 0x1, PT ;  /* 0x000000010600780c */ /* 0x000fe20003f45270 */
[----:B------:R-:W-:Y:S01]  /*cfa0*/  IMAD.MOV.U32 R5, RZ, RZ, 0x2 ;  /* 0x00000002ff057424 */ /* 0x000fe200078e00ff */
[----:B------:R-:W-:Y:S01]  /*cfb0*/  LOP3.LUT R14, R14, 0xffffffef, RZ, 0xc0, !PT ;  /* 0xffffffef0e0e7812 */ /* 0x000fe200078ec0ff */
[----:B------:R-:W-:Y:S01]  /*cfc0*/  FFMA.FTZ R2, R2, R215, 1.1641532182693481445e-10 ;  /* 0x2f00000002027423 */ /* 0x000fe200000100d7 */
[----:B------:R-:W-:-:S04]  /*cfd0*/  IMAD.MOV.U32 R3, RZ, RZ, R206 ;  /* 0x000000ffff037224 */ /* 0x000fc800078e00ce */
        /* <DEDUP_REMOVED lines=14> */
.L_x_17896:
        /* <DEDUP_REMOVED lines=12> */
.L_x_17898:
[----:B------:R-:W-:Y:S05]  /*d180*/  BSYNC.RECONVERGENT B1 ;  /* 0x0000000000017941 */ /* 0x000fea0003800200 */
.L_x_17897:
        /* <DEDUP_REMOVED lines=58> */
[----:B------:R-:W-:Y:S01]  /*d530*/  UIADD3 UR4, UPT, UPT, UR10, -0x700cb87f, URZ ;  /* 0x8ff347810a047890 */ /* 0x000fe2000fffe0ff */
[----:B------:R-:W-:-:S05]  /*d540*/  MOV R0, R6 ;  /* 0x0000000600007202 */ /* 0x000fca0000000f00 */
[----:B------:R-:W-:-:S07]  /*d550*/  LOP3.LUT R207, R4, UR4, R207, 0x96, !PT ;  /* 0x0000000404cf7c12 */ /* 0x000fce000f8e96cf */
.L_x_17895:
[----:B------:R-:W-:Y:S05]  /*d560*/  BSYNC.RECONVERGENT B0 ;  /* 0x0000000000007941 */ /* 0x000fea0003800200 */
.L_x_17894:
        /* <DEDUP_REMOVED lines=12> */
[----:B------:R-:W-:-:S03]  /*d630*/  MOV R3, R206 ;  /* 0x000000ce00037202 */ /* 0x000fc60000000f00 */
[----:B------:R-:W-:Y:S01]  /*d640*/  @P1 FADD.FTZ R80, R96, R80 ;  /* 0x0000005060501221 */ /* 0x000fe20000010000 */
        /* <DEDUP_REMOVED lines=9> */
.L_x_17901:
        /* <DEDUP_REMOVED lines=12> */
.L_x_17903:
[----:B------:R-:W-:Y:S05]  /*d7a0*/  BSYNC.RECONVERGENT B1 ;  /* 0x0000000000017941 */ /* 0x000fea0003800200 */
.L_x_17902:
        /* <DEDUP_REMOVED lines=61> */
.L_x_17900:
[----:B------:R-:W-:Y:S05]  /*db80*/  BSYNC.RECONVERGENT B0 ;  /* 0x0000000000007941 */ /* 0x000fea0003800200 */
.L_x_17899:
        /* <DEDUP_REMOVED lines=20> */
.L_x_17906:
        /* <DEDUP_REMOVED lines=12> */
.L_x_17908:
[----:B------:R-:W-:Y:S05]  /*dd90*/  BSYNC.RECONVERGENT B1 ;  /* 0x0000000000017941 */ /* 0x000fea0003800200 */
.L_x_17907:
        /* <DEDUP_REMOVED lines=61> */
.L_x_17905:
[----:B------:R-:W-:Y:S05]  /*e170*/  BSYNC.RECONVERGENT B0 ;  /* 0x0000000000007941 */ /* 0x000fea0003800200 */
.L_x_17904:
[----:B------:R-:W-:Y:S01]  /*e180*/  I2FP.F32.U32 R3, R3 ;  /* 0x0000000300037245 */ /* 0x000fe20000201000 */
[----:B------:R-:W-:Y:S01]  /*e190*/  BSSY.RECONVERGENT B0, `(.L_x_17909) ;  /* 0x0000061000007945 */ /* 0x000fe20003800200 */
[----:B------:R-:W-:Y:S01]  /*e1a0*/  ISETP.NE.AND P3, PT, R5, 0x1, PT ;  /* 0x000000010500780c */ /* 0x000fe20003f65270 */
[----:B------:R-:W-:Y:S01]  /*e1b0*/  IMAD.MOV.U32 R4, RZ, RZ, 0x2 ;  /* 0x00000002ff047424 */ /* 0x000fe200078e00ff */
[----:B------:R-:W-:Y:S01]  /*e1c0*/  FSEL R2, R2, RZ, P4 ;  /* 0x000000ff02027208 */ /* 0x000fe20002000000 */
[----:B------:R-:W-:-:S05]  /*e1d0*/  FFMA.FTZ R3, R3, R215, 1.1641532182693481445e-10 ;  /* 0x2f00000003037423 */ /* 0x000fca00000100d7 */
[----:B------:R-:W-:Y:S02]  /*e1e0*/  FSETP.GTU.FTZ.AND P2, PT, R3, R216, PT ;  /* 0x000000d80300720b */ /* 0x000fe40003f5c000 */
[----:B------:R-:W-:Y:S02]  /*e1f0*/  PRMT R3, R100, 0x7632, R3 ;  /* 0x0000763264037816 */ /* 0x000fe40000000003 */
[----:B------:R-:W-:Y:S02]  /*e200*/  SEL R12, RZ, 0x1, P2 ;  /* 0x00000001ff0c7807 */ /* 0x000fe40001000000 */
[----:B------:R-:W-:-:S05]  /*e210*/  SHF.L.U32 R3, R3, 0x10, RZ ;  /* 0x0000001003037819 */ /* 0x000fca00000006ff */
        /* <DEDUP_REMOVED lines=14> */
.L_x_17911:
        /* <DEDUP_REMOVED lines=12> */
.L_x_17913:
[----:B------:R-:W-:Y:S05]  /*e3c0*/  BSYNC.RECONVERGENT B1 ;  /* 0x0000000000017941 */ /* 0x000fea0003800200 */
.L_x_17912:
        /* <DEDUP_REMOVED lines=61> */
.L_x_17910:
[----:B------:R-:W-:Y:S05]  /*e7a0*/  BSYNC.RECONVERGENT B0 ;  /* 0x0000000000007941 */ /* 0x000fea0003800200 */
.L_x_17909:
        /* <DEDUP_REMOVED lines=8> */
[C---:B------:R-:W-:Y:S01]  /*e830*/  IMAD.U32 R2, R17.reuse, 0x10000, RZ ;  /* 0x0001000011027824 */ /* 0x040fe200078e00ff */
        /* <DEDUP_REMOVED lines=12> */
.L_x_17916:
        /* <DEDUP_REMOVED lines=12> */
.L_x_17918:
[----:B------:R-:W-:Y:S05]  /*e9c0*/  BSYNC.RECONVERGENT B1 ;  /* 0x0000000000017941 */ /* 0x000fea0003800200 */
.L_x_17917:
        /* <DEDUP_REMOVED lines=61> */
.L_x_17915:
[----:B------:R-:W-:Y:S05]  /*eda0*/  BSYNC.RECONVERGENT B0 ;  /* 0x0000000000007941 */ /* 0x000fea0003800200 */
.L_x_17914:
        /* <DEDUP_REMOVED lines=23> */
.L_x_17921:
        /* <DEDUP_REMOVED lines=12> */
.L_x_17923:
[----:B------:R-:W-:Y:S05]  /*efe0*/  BSYNC.RECONVERGENT B1 ;  /* 0x0000000000017941 */ /* 0x000fea0003800200 */
.L_x_17922:
        /* <DEDUP_REMOVED lines=61> */
.L_x_17920:
[----:B------:R-:W-:Y:S05]  /*f3c0*/  BSYNC.RECONVERGENT B0 ;  /* 0x0000000000007941 */ /* 0x000fea0003800200 */
.L_x_17919:
        /* <DEDUP_REMOVED lines=20> */
.L_x_17926:
        /* <DEDUP_REMOVED lines=12> */
.L_x_17928:
[----:B------:R-:W-:Y:S05]  /*f5d0*/  BSYNC.RECONVERGENT B1 ;  /* 0x0000000000017941 */ /* 0x000fea0003800200 */
.L_x_17927:
        /* <DEDUP_REMOVED lines=61> */
.L_x_17925:
[----:B------:R-:W-:Y:S05]  /*f9b0*/  BSYNC.RECONVERGENT B0 ;  /* 0x0000000000007941 */ /* 0x000fea0003800200 */
.L_x_17924:
[----:B------:R-:W-:Y:S01]  /*f9c0*/  I2FP.F32.U32 R3, R3 ;  /* 0x0000000300037245 */ /* 0x000fe20000201000 */
[----:B------:R-:W-:Y:S01]  /*f9d0*/  BSSY.RECONVERGENT B0, `(.L_x_17929) ;  /* 0x0000061000007945 */ /* 0x000fe20003800200 */
[----:B------:R-:W-:Y:S01]  /*f9e0*/  FSEL R2, R2, RZ, P4 ;  /* 0x000000ff02027208 */ /* 0x000fe20002000000 */
[----:B------:R-:W-:Y:S02]  /*f9f0*/  IMAD.MOV.U32 R4, RZ, RZ, 0x2 ;  /* 0x00000002ff047424 */ /* 0x000fe400078e00ff */
        /* <DEDUP_REMOVED lines=20> */
.L_x_17931:
        /* <DEDUP_REMOVED lines=12> */
.L_x_17933:
[----:B------:R-:W-:Y:S05]  /*fc00*/  BSYNC.RECONVERGENT B1 ;  /* 0x0000000000017941 */ /* 0x000fea0003800200 */
.L_x_17932:
        /* <DEDUP_REMOVED lines=61> */
.L_x_17930:
[----:B------:R-:W-:Y:S05]  /*ffe0*/  BSYNC.RECONVERGENT B0 ;  /* 0x0000000000007941 */ /* 0x000fea0003800200 */
.L_x_17929:
[----:B------:R-:W-:Y:S01]  /*fff0*/  I2FP.F32.U32 R2, R3 ;  /* 0x0000000300027245 */ /* 0x000fe20000201000 */
[----:B------:R-:W-:Y:S01]  /*10000*/  BSSY.RECONVERGENT B0, `(.L_x_17934) ;  /* 0x000005c000007945 */ /* 0x000fe20003800200 */
[----:B------:R-:W-:Y:S01]  /*10010*/  ISETP.NE.AND P3, PT, R4, 0x1, PT ;  /* 0x000000010400780c */ /* 0x000fe20003f65270 */
[----:B------:R-:W-:Y:S02]  /*10020*/  IMAD.MOV.U32 R5, RZ, RZ, 0x2 ;  /* 0x00000002ff057424 */ /* 0x000fe400078e00ff */
[----:B------:R-:W-:Y:S01]  /*10030*/  FFMA.FTZ R2, R2, R215, 1.1641532182693481445e-10 ;  /* 0x2f00000002027423 */ /* 0x000fe200000100d7 */
[----:B------:R-:W-:-:S04]  /*10040*/  IMAD.MOV.U32 R3, RZ, RZ, R206 ;  /* 0x000000ffff037224 */ /* 0x000fc800078e00ce */
[----:B------:R-:W-:Y:S01]  /*10050*/  FSETP.LE.FTZ.AND P2, PT, R2, R216, PT ;  /* 0x000000d80200720b */ /* 0x000fe20003f53000 */
[C---:B------:R-:W-:Y:S01]  /*10060*/  IMAD.U32 R2, R18.reuse, 0x10000, RZ ;  /* 0x0001000012027824 */ /* 0x040fe200078e00ff */
[----:B------:R-:W-:-:S03]  /*10070*/  PRMT R18, R18, 0x7632, R18 ;  /* 0x0000763212127816 */ /* 0x000fc60000000012 */
[----:B------:R-:W-:Y:S01]  /*10080*/  FMUL.FTZ R2, R2, R218 ;  /* 0x000000da02027220 */ /* 0x000fe20000410000 */
[----:B------:R-:W-:Y:S07]  /*10090*/  @!P3 BRA `(.L_x_17935) ;  /* 0x000000040048b947 */ /* 0x000fee0003800000 */
        /* <DEDUP_REMOVED lines=8> */
.L_x_17936:
        /* <DEDUP_REMOVED lines=12> */
.L_x_17938:
[----:B------:R-:W-:Y:S05]  /*101e0*/  BSYNC.RECONVERGENT B1 ;  /* 0x0000000000017941 */ /* 0x000fea0003800200 */
.L_x_17937:
        /* <DEDUP_REMOVED lines=61> */
.L_x_17935:
[----:B------:R-:W-:Y:S05]  /*105c0*/  BSYNC.RECONVERGENT B0 ;  /* 0x0000000000007941 */ /* 0x000fea0003800200 */
.L_x_17934:
        /* <DEDUP_REMOVED lines=12> */
[----:B------:R-:W-:-:S03]  /*10690*/  MOV R3, R206 ;  /* 0x000000ce00037202 */ /* 0x000fc60000000f00 */
[----:B------:R-:W-:-:S06]  /*106a0*/  @P1 FADD.FTZ R76, R92, R76 ;  /* 0x0000004c5c4c1221 */ /* 0x000fcc0000010000 */
        /* <DEDUP_REMOVED lines=9> */
.L_x_17941:
        /* <DEDUP_REMOVED lines=12> */
.L_x_17943:
[----:B------:R-:W-:Y:S05]  /*10800*/  BSYNC.RECONVERGENT B1 ;  /* 0x0000000000017941 */ /* 0x000fea0003800200 */
.L_x_17942:
        /* <DEDUP_REMOVED lines=61> */
.L_x_17940:
[----:B------:R-:W-:Y:S05]  /*10be0*/  BSYNC.RECONVERGENT B0 ;  /* 0x0000000000007941 */ /* 0x000fea0003800200 */
.L_x_17939:
[----:B------:R-:W-:Y:S01]  /*10bf0*/  I2FP.F32.U32 R2, R3 ;  /* 0x0000000300027245 */ /* 0x000fe20000201000 */
[----:B------:R-:W-:Y:S01]  /*10c00*/  BSSY.RECONVERGENT B0, `(.L_x_17944) ;  /* 0x000005b000007945 */ /* 0x000fe20003800200 */
[----:B------:R-:W-:Y:S01]  /*10c10*/  ISETP.NE.AND P4, PT, R4, 0x1, PT ;  /* 0x000000010400780c */ /* 0x000fe20003f85270 */
[----:B------:R-:W-:Y:S02]  /*10c20*/  HFMA2 R5, -RZ, RZ, 0, 1.1920928955078125e-07 ;  /* 0x00000002ff057431 */ /* 0x000fe400000001ff */
[----:B------:R-:W-:Y:S02]  /*10c30*/  IMAD.MOV.U32 R3, RZ, RZ, R206 ;  /* 0x000000ffff037224 */ /* 0x000fe400078e00ce */
        /* <DEDUP_REMOVED lines=13> */
.L_x_17946:
        /* <DEDUP_REMOVED lines=12> */
.L_x_17948:
[----:B------:R-:W-:Y:S05]  /*10dd0*/  BSYNC.RECONVERGENT B1 ;  /* 0x0000000000017941 */ /* 0x000fea0003800200 */
.L_x_17947:
        /* <DEDUP_REMOVED lines=61> */
.L_x_17945:
[----:B------:R-:W-:Y:S05]  /*111b0*/  BSYNC.RECONVERGENT B0 ;  /* 0x0000000000007941 */ /* 0x000fea0003800200 */
.L_x_17944:
        /* <DEDUP_REMOVED lines=24> */
.L_x_17951:
        /* <DEDUP_REMOVED lines=12> */
.L_x_17953:
[----:B------:R-:W-:Y:S05]  /*11400*/  BSYNC.RECONVERGENT B1 ;  /* 0x0000000000017941 */ /* 0x000fea0003800200 */
.L_x_17952:
        /* <DEDUP_REMOVED lines=61> */
.L_x_17950:
[----:B------:R-:W-:Y:S05]  /*117e0*/  BSYNC.RECONVERGENT B0 ;  /* 0x0000000000007941 */ /* 0x000fea0003800200 */
.L_x_17949:
        /* <DEDUP_REMOVED lines=19> */
.L_x_17956:
        /* <DEDUP_REMOVED lines=12> */
.L_x_17958:
[----:B------:R-:W-:Y:S05]  /*119e0*/  BSYNC.RECONVERGENT B1 ;  /* 0x0000000000017941 */ /* 0x000fea0003800200 */
.L_x_17957:
        /* <DEDUP_REMOVED lines=61> */
.L_x_17955:
[----:B------:R-:W-:Y:S05]  /*11dc0*/  BSYNC.RECONVERGENT B0 ;  /* 0x0000000000007941 */ /* 0x000fea0003800200 */
.L_x_17954:
        /* <DEDUP_REMOVED lines=23> */
.L_x_17961:
        /* <DEDUP_REMOVED lines=12> */
.L_x_17963:
[----:B------:R-:W-:Y:S05]  /*12000*/  BSYNC.RECONVERGENT B1 ;  /* 0x0000000000017941 */ /* 0x000fea0003800200 */
.L_x_17962:
        /* <DEDUP_REMOVED lines=61> */
.L_x_17960:
[----:B------:R-:W-:Y:S05]  /*123e0*/  BSYNC.RECONVERGENT B0 ;  /* 0x0000000000007941 */ /* 0x000fea0003800200 */
.L_x_17959:
        /* <DEDUP_REMOVED lines=18> */
.L_x_17966:
        /* <DEDUP_REMOVED lines=15> */
.L_x_17968:
[----:B------:R-:W-:Y:S05]  /*12600*/  BSYNC.RECONVERGENT B1 ;  /* 0x0000000000017941 */ /* 0x000fea0003800200 */
.L_x_17967:
        /* <DEDUP_REMOVED lines=61> */
.L_x_17965:
[----:B------:R-:W-:Y:S05]  /*129e0*/  BSYNC.RECONVERGENT B0 ;  /* 0x0000000000007941 */ /* 0x000fea0003800200 */
.L_x_17964:
[----:B------:R-:W-:Y:S02]  /*129f0*/  I2FP.F32.U32 R3, R3 ;  /* 0x0000000300037245 */ /* 0x000fe40000201000 */
[----:B------:R-:W-:-:S03]  /*12a00*/  FSEL R2, R2, RZ, P5 ;  /* 0x000000ff02027208 */ /* 0x000fc60002800000 */
[----:B------:R-:W-:-:S05]  /*12a10*/  FFMA.FTZ R3, R3, R215, 1.1641532182693481445e-10 ;  /* 0x2f00000003037423 */ /* 0x000fca00000100d7 */
[----:B------:R-:W-:Y:S02]  /*12a20*/  FSETP.GTU.FTZ.AND P6, PT, R3, R216, PT ;  /* 0x000000d80300720b */ /* 0x000fe40003fdc000 */
[----:B------:R-:W-:Y:S02]  /*12a30*/  PRMT R3, R103, 0x7632, R3 ;  /* 0x0000763267037816 */ /* 0x000fe40000000003 */
[----:B------:R-:W-:Y:S02]  /*12a40*/  SEL R6, RZ, 0x1, P6 ;  /* 0x00000001ff067807 */ /* 0x000fe40003000000 */
[----:B------:R-:W-:-:S05]  /*12a50*/  SHF.L.U32 R3, R3, 0x10, RZ ;  /* 0x0000001003037819 */ /* 0x000fca00000006ff */
[----:B------:R-:W-:-:S05]  /*12a60*/  FMUL.FTZ R3, R3, R218 ;  /* 0x000000da03037220 */ /* 0x000fca0000410000 */
[----:B------:R-:W-:-:S05]  /*12a70*/  FSEL R3, R3, RZ, !P6 ;  /* 0x000000ff03037208 */ /* 0x000fca0007000000 */
[----:B------:R-:W-:-:S04]  /*12a80*/  FADD.FTZ R79, R3, R2 ;  /* 0x00000002034f7221 */ /* 0x000fc80000010000 */
[----:B------:R-:W-:Y:S01]  /*12a90*/  @P1 FADD.FTZ R79, R95, R79 ;  /* 0x0000004f5f4f1221 */ /* 0x000fe20000010000 */
[----:B------:R-:W-:Y:S06]  /*12aa0*/  BRA `(.L_x_17969) ;  /* 0x0000003000547947 */ /* 0x000fec0003800000 */
.L_x_17888:
[----:B------:R-:W-:Y:S01]  /*12ab0*/  ISETP.NE.AND P2, PT, R22, 0x1, PT ;  /* 0x000000011600780c */ /* 0x000fe20003f45270 */
[----:B------:R-:W-:Y:S01]  /*12ac0*/  BSSY.RECONVERGENT B0, `(.L_x_17970) ;  /* 0x0000059000007945 */ /* 0x000fe20003800200 */
[----:B------:R-:W-:Y:S02]  /*12ad0*/  IMAD.MOV.U32 R20, RZ, RZ, 0x2 ;  /* 0x00000002ff147424 */ /* 0x000fe400078e00ff */
[----:B-1----:R-:W-:Y:S02]  /*12ae0*/  IMAD.MOV.U32 R2, RZ, RZ, R206 ;  /* 0x000000ffff027224 */ /* 0x002fe400078e00ce */
        /* <DEDUP_REMOVED lines=12> */
.L_x_17972:
        /* <DEDUP_REMOVED lines=12> */
.L_x_17974:
[----:B------:R-:W-:Y:S05]  /*12c70*/  BSYNC.RECONVERGENT B1 ;  /* 0x0000000000017941 */ /* 0x000fea0003800200 */
.L_x_17973:
        /* <DEDUP_REMOVED lines=59> */
[----:B------:R-:W-:Y:S01]  /*13030*/  LOP3.LUT R207, R2, UR4, R207, 0x96, !PT ;  /* 0x0000000402cf7c12 */ /* 0x000fe2000f8e96cf */
[----:B------:R-:W-:-:S07]  /*13040*/  IMAD.MOV.U32 R2, RZ, RZ, R4 ;  /* 0x000000ffff027224 */ /* 0x000fce00078e0004 */
.L_x_17971:
[----:B------:R-:W-:Y:S05]  /*13050*/  BSYNC.RECONVERGENT B0 ;  /* 0x0000000000007941 */ /* 0x000fea0003800200 */
.L_x_17970:
        /* <DEDUP_REMOVED lines=8> */
[----:B------:R-:W-:Y:S02]  /*130e0*/  FSETP.LE.FTZ.AND P3, PT, R2, R216, PT ;  /* 0x000000d80200720b */ /* 0x000fe40003f73000 */
[----:B------:R-:W-:-:S11]  /*130f0*/  SHF.L.U32 R2, R16, 0x10, RZ ;  /* 0x0000001010027819 */ /* 0x000fd600000006ff */
        /* <DEDUP_REMOVED lines=10> */
.L_x_17977:
        /* <DEDUP_REMOVED lines=12> */
.L_x_17979:
[----:B------:R-:W-:Y:S05]  /*13260*/  BSYNC.RECONVERGENT B1 ;  /* 0x0000000000017941 */ /* 0x000fea0003800200 */
.L_x_17978:
        /* <DEDUP_REMOVED lines=61> */
.L_x_17976:
[----:B------:R-:W-:Y:S05]  /*13640*/  BSYNC.RECONVERGENT B0 ;  /* 0x0000000000007941 */ /* 0x000fea0003800200 */
.L_x_17975:
[----:B------:R-:W-:Y:S01]  /*13650*/  I2FP.F32.U32 R5, R5 ;  /* 0x0000000500057245 */ /* 0x000fe20000201000 */
[----:B------:R-:W-:Y:S01]  /*13660*/  BSSY.RECONVERGENT B0, `(.L_x_17980) ;  /* 0x000005c000007945 */ /* 0x000fe20003800200 */
[----:B------:R-:W-:Y:S01]  /*13670*/  ISETP.NE.AND P2, PT, R4, 0x1, PT ;  /* 0x000000010400780c */ /* 0x000fe20003f45270 */
[----:B------:R-:W-:Y:S01]  /*13680*/  IMAD.U32 R3, R3, 0x10000, RZ ;  /* 0x0001000003037824 */ /* 0x000fe200078e00ff */
[----:B------:R-:W-:Y:S01]  /*13690*/  LOP3.LUT R14, R14, 0xfffffff7, RZ, 0xc0, !PT ;  /* 0xfffffff70e0e7812 */ /* 0x000fe200078ec0ff */
[----:B------:R-:W-:Y:S01]  /*136a0*/  FFMA.FTZ R5, R5, R215, 1.1641532182693481445e-10 ;  /* 0x2f00000005057423 */ /* 0x000fe200000100d7 */
[----:B------:R-:W-:-:S04]  /*136b0*/  IMAD.MOV.U32 R20, RZ, RZ, 0x2 ;  /* 0x00000002ff147424 */ /* 0x000fc800078e00ff */
        /* <DEDUP_REMOVED lines=12> */
.L_x_17982:
        /* <DEDUP_REMOVED lines=12> */
.L_x_17984:
[----:B------:R-:W-:Y:S05]  /*13840*/  BSYNC.RECONVERGENT B1 ;  /* 0x0000000000017941 */ /* 0x000fea0003800200 */
.L_x_17983:
        /* <DEDUP_REMOVED lines=61> */
.L_x_17981:
[----:B------:R-:W-:Y:S05]  /*13c20*/  BSYNC.RECONVERGENT B0 ;  /* 0x0000000000007941 */ /* 0x000fea0003800200 */
.L_x_17980:
[----:B------:R-:W-:Y:S01]  /*13c30*/  I2FP.F32.U32 R4, R5 ;  /* 0x0000000500047245 */ /* 0x000fe20000201000 */
[----:B------:R-:W-:Y:S01]  /*13c40*/  BSSY.RECONVERGENT B0, `(.L_x_17985) ;  /* 0x000005d000007945 */ /* 0x000fe20003800200 */
[----:B------:R-:W-:Y:S01]  /*13c50*/  ISETP.NE.AND P2, PT, R20, 0x1, PT ;  /* 0x000000011400780c */ /* 0x000fe20003f45270 */
[----:B------:R-:W-:Y:S01]  /*13c60*/  IMAD.MOV.U32 R16, RZ, RZ, 0x2 ;  /* 0x00000002ff107424 */ /* 0x000fe200078e00ff */
[----:B------:R-:W-:Y:S01]  /*13c70*/  LOP3.LUT R14, R14, 0xfffffffb, RZ, 0xc0, !PT ;  /* 0xfffffffb0e0e7812 */ /* 0x000fe200078ec0ff */
[----:B------:R-:W-:Y:S01]  /*13c80*/  FFMA.FTZ R4, R4, R215, 1.1641532182693481445e-10 ;  /* 0x2f00000004047423 */ /* 0x000fe200000100d7 */
[----:B------:R-:W-:-:S04]  /*13c90*/  PRMT R5, R17, 0x7632, R5 ;  /* 0x0000763211057816 */ /* 0x000fc80000000005 */
[----:B------:R-:W-:Y:S01]  /*13ca0*/  FSETP.LE.FTZ.AND P3, PT, R4, R216, PT ;  /* 0x000000d80400720b */ /* 0x000fe20003f73000 */
[----:B------:R-:W-:Y:S01]  /*13cb0*/  IMAD.U32 R4, R17, 0x10000, RZ ;  /* 0x0001000011047824 */ /* 0x000fe200078e00ff */
        /* <DEDUP_REMOVED lines=11> */
.L_x_17987:
        /* <DEDUP_REMOVED lines=12> */
.L_x_17989:
[----:B------:R-:W-:Y:S05]  /*13e30*/  BSYNC.RECONVERGENT B1 ;  /* 0x0000000000017941 */ /* 0x000fea0003800200 */
.L_x_17988:
        /* <DEDUP_REMOVED lines=61> */
.L_x_17986:
[----:B------:R-:W-:Y:S05]  /*14210*/  BSYNC.RECONVERGENT B0 ;  /* 0x0000000000007941 */ /* 0x000fea0003800200 */
.L_x_17985:
[----:B------:R-:W-:Y:S01]  /*14220*/  I2FP.F32.U32 R17, R17 ;  /* 0x0000001100117245 */ /* 0x000fe20000201000 */
[----:B------:R-:W-:Y:S01]  /*14230*/  BSSY.RECONVERGENT B0, `(.L_x_17990) ;  /* 0x000005c000007945 */ /* 0x000fe20003800200 */
[----:B------:R-:W-:Y:S01]  /*14240*/  ISETP.NE.AND P2, PT, R16, 0x1, PT ;  /* 0x000000011000780c */ /* 0x000fe20003f45270 */
[----:B------:R-:W-:Y:S01]  /*14250*/  HFMA2 R21, -RZ, RZ, 0, 1.1920928955078125e-07 ;  /* 0x00000002ff157431 */ /* 0x000fe200000001ff */
[----:B------:R-:W-:Y:S01]  /*14260*/  LOP3.LUT R14, R14, 0xfffffffd, RZ, 0xc0, !PT ;  /* 0xfffffffd0e0e7812 */ /* 0x000fe200078ec0ff */
[----:B------:R-:W-:Y:S01]  /*14270*/  FFMA.FTZ R17, R17, R215, 1.1641532182693481445e-10 ;  /* 0x2f00000011117423 */ /* 0x000fe200000100d7 */
[----:B------:R-:W-:-:S04]  /*14280*/  IMAD.U32 R5, R5, 0x10000, RZ ;  /* 0x0001000005057824 */ /* 0x000fc800078e00ff */
        /* <DEDUP_REMOVED lines=12> */
.L_x_17992:
        /* <DEDUP_REMOVED lines=12> */
.L_x_17994:
[----:B------:R-:W-:Y:S05]  /*14410*/  BSYNC.RECONVERGENT B1 ;  /* 0x0000000000017941 */ /* 0x000fea0003800200 */
.L_x_17993:
        /* <DEDUP_REMOVED lines=61> */
.L_x_17991:
[----:B------:R-:W-:Y:S05]  /*147f0*/  BSYNC.RECONVERGENT B0 ;  /* 0x0000000000007941 */ /* 0x000fea0003800200 */
.L_x_17990:
[----:B------:R-:W-:Y:S01]  /*14800*/  ISETP.NE.AND P3, PT, R21, 0x1, PT ;  /* 0x000000011500780c */ /* 0x000fe20003f65270 */
[----:B------:R-:W-:Y:S01]  /*14810*/  BSSY.RECONVERGENT B0, `(.L_x_17995) ;  /* 0x000005b000007945 */ /* 0x000fe20003800200 */
[----:B------:R-:W-:Y:S01]  /*14820*/  I2FP.F32.U32 R16, R17 ;  /* 0x0000001100107245 */ /* 0x000fe20000201000 */
[----:B------:R-:W-:Y:S02]  /*14830*/  IMAD.MOV.U32 R20, RZ, RZ, 0x2 ;  /* 0x00000002ff147424 */ /* 0x000fe400078e00ff */
[----:B------:R-:W-:Y:S02]  /*14840*/  IMAD.MOV.U32 R17, RZ, RZ, R206 ;  /* 0x000000ffff117224 */ /* 0x000fe400078e00ce */
[----:B------:R-:W-:-:S05]  /*14850*/  FFMA.FTZ R16, R16, R215, 1.1641532182693481445e-10 ;  /* 0x2f00000010107423 */ /* 0x000fca00000100d7 */
[----:B------:R-:W-:Y:S02]  /*14860*/  FSETP.LE.FTZ.AND P2, PT, R16, R216, PT ;  /* 0x000000d81000720b */ /* 0x000fe40003f53000 */
[C---:B------:R-:W-:Y:S02]  /*14870*/  SHF.L.U32 R16, R18.reuse, 0x10, RZ ;  /* 0x0000001012107819 */ /* 0x040fe400000006ff */
[----:B------:R-:W-:Y:S01]  /*14880*/  PRMT R18, R18, 0x7632, R18 ;  /* 0x0000763212127816 */ /* 0x000fe20000000012 */
        /* <DEDUP_REMOVED lines=9> */
.L_x_17997:
        /* <DEDUP_REMOVED lines=12> */
.L_x_17999:
[----:B------:R-:W-:Y:S05]  /*149e0*/  BSYNC.RECONVERGENT B1 ;  /* 0x0000000000017941 */ /* 0x000fea0003800200 */
.L_x_17998:
        /* <DEDUP_REMOVED lines=61> */
.L_x_17996:
[----:B------:R-:W-:Y:S05]  /*14dc0*/  BSYNC.RECONVERGENT B0 ;  /* 0x0000000000007941 */ /* 0x000fea0003800200 */
.L_x_17995:
[----:B------:R-:W-:Y:S01]  /*14dd0*/  ISETP.NE.AND P4, PT, R20, 0x1, PT ;  /* 0x000000011400780c */ /* 0x000fe20003f85270 */
[----:B------:R-:W-:Y:S01]  /*14de0*/  BSSY.RECONVERGENT B0, `(.L_x_18000) ;  /* 0x000005a000007945 */ /* 0x000fe20003800200 */
[----:B------:R-:W-:Y:S01]  /*14df0*/  I2FP.F32.U32 R17, R17 ;  /* 0x0000001100117245 */ /* 0x000fe20000201000 */
[----:B------:R-:W-:Y:S02]  /*14e00*/  IMAD.U32 R18, R18, 0x10000, RZ ;  /* 0x0001000012127824 */ /* 0x000fe400078e00ff */
[----:B------:R-:W-:Y:S02]  /*14e10*/  IMAD.MOV.U32 R22, RZ, RZ, 0x2 ;  /* 0x00000002ff167424 */ /* 0x000fe400078e00ff */
        /* <DEDUP_REMOVED lines=12> */
.L_x_18002:
        /* <DEDUP_REMOVED lines=12> */
.L_x_18004:
[----:B------:R-:W-:Y:S05]  /*14fa0*/  BSYNC.RECONVERGENT B1 ;  /* 0x0000000000017941 */ /* 0x000fea0003800200 */
.L_x_18003:
        /* <DEDUP_REMOVED lines=61> */
.L_x_18001:
[----:B------:R-:W-:Y:S05]  /*15380*/  BSYNC.RECONVERGENT B0 ;  /* 0x0000000000007941 */ /* 0x000fea0003800200 */
.L_x_18000:
[----:B------:R-:W-:Y:S01]  /*15390*/  ISETP.NE.AND P5, PT, R22, 0x1, PT ;  /* 0x000000011600780c */ /* 0x000fe20003fa5270 */
[----:B------:R-:W-:Y:S01]  /*153a0*/  BSSY.RECONVERGENT B0, `(.L_x_18005) ;  /* 0x000005b000007945 */ /* 0x000fe20003800200 */
[----:B------:R-:W-:Y:S01]  /*153b0*/  I2FP.F32.U32 R17, R17 ;  /* 0x0000001100117245 */ /* 0x000fe20000201000 */
[----:B------:R-:W-:Y:S01]  /*153c0*/  IMAD.MOV.U32 R20, RZ, RZ, 0x2 ;  /* 0x00000002ff147424 */ /* 0x000fe200078e00ff */
[----:B------:R-:W-:-:S03]  /*153d0*/  MOV R21, R206 ;  /* 0x000000ce00157202 */ /* 0x000fc60000000f00 */
        /* <DEDUP_REMOVED lines=13> */
.L_x_18007:
        /* <DEDUP_REMOVED lines=12> */
.L_x_18009:
[----:B------:R-:W-:Y:S05]  /*15570*/  BSYNC.RECONVERGENT B1 ;  /* 0x0000000000017941 */ /* 0x000fea0003800200 */
.L_x_18008:
        /* <DEDUP_REMOVED lines=61> */
.L_x_18006:
[----:B------:R-:W-:Y:S05]  /*15950*/  BSYNC.RECONVERGENT B0 ;  /* 0x0000000000007941 */ /* 0x000fea0003800200 */
.L_x_18005:
[----:B------:R-:W-:Y:S01]  /*15960*/  LOP3.LUT R14, R14, 0xffffff7f, RZ, 0xc0, !PT ;  /* 0xffffff7f0e0e7812 */ /* 0x000fe200078ec0ff */
[-C--:B------:R-:W-:Y:S01]  /*15970*/  FMUL.FTZ R3, R3, R218.reuse ;  /* 0x000000da03037220 */ /* 0x080fe20000410000 */
[----:B------:R-:W-:Y:S01]  /*15980*/  I2FP.F32.U32 R21, R21 ;  /* 0x0000001500157245 */ /* 0x000fe20000201000 */
[-C--:B------:R-:W-:Y:S01]  /*15990*/  FMUL.FTZ R2, R2, R218.reuse ;  /* 0x000000da02027220 */ /* 0x080fe20000410000 */
[----:B------:R-:W-:Y:S01]  /*159a0*/  @P2 LOP3.LUT R14, R14, 0x80, RZ, 0xfc, !PT ;  /* 0x000000800e0e2812 */ /* 0x000fe200078efcff */
[----:B------:R-:W-:Y:S02]  /*159b0*/  IMAD.U32 R19, R19, 0x10000, RZ ;  /* 0x0001000013137824 */ /* 0x000fe400078e00ff */
[-C--:B------:R-:W-:Y:S01]  /*159c0*/  FMUL.FTZ R17, R17, R218.reuse ;  /* 0x000000da11117220 */ /* 0x080fe20000410000 */
[----:B------:R-:W-:Y:S01]  /*159d0*/  FFMA.FTZ R21, R21, R215, 1.1641532182693481445e-10 ;  /* 0x2f00000015157423 */ /* 0x000fe200000100d7 */
[----:B------:R-:W-:Y:S01]  /*159e0*/  LOP3.LUT P2, RZ, R14, 0x10, RZ, 0xc0, !PT ;  /* 0x000000100eff7812 */ /* 0x000fe2000784c0ff */
[-C--:B------:R-:W-:Y:S01]  /*159f0*/  FMUL.FTZ R18, R18, R218.reuse ;  /* 0x000000da12127220 */ /* 0x080fe20000410000 */
[----:B------:R-:W-:Y:S01]  /*15a00*/  LOP3.LUT R14, R14, 0xffffffbf, RZ, 0xc0, !PT ;  /* 0xffffffbf0e0e7812 */ /* 0x000fe200078ec0ff */
[-C--:B------:R-:W-:Y:S01]  /*15a10*/  FMUL.FTZ R16, R16, R218.reuse ;  /* 0x000000da10107220 */ /* 0x080fe20000410000 */
[-C--:B------:R-:W-:Y:S01]  /*15a20*/  FMUL.FTZ R5, R5, R218.reuse ;  /* 0x000000da05057220 */ /* 0x080fe20000410000 */
[-C--:B------:R-:W-:Y:S01]  /*15a30*/  FMUL.FTZ R4, R4, R218.reuse ;  /* 0x000000da04047220 */ /* 0x080fe20000410000 */
[----:B------:R-:W-:Y:S01]  /*15a40*/  @P1 LOP3.LUT R14, R14, 0x40, RZ, 0xfc, !PT ;  /* 0x000000400e0e1812 */ /* 0x000fe200078efcff */
[----:B------:R-:W-:Y:S01]  /*15a50*/  FMUL.FTZ R79, R19, R218 ;  /* 0x000000da134f7220 */ /* 0x000fe20000410000 */
[----:B------:R-:W-:-:S02]  /*15a60*/  FSEL R80, R2, RZ, P2 ;  /* 0x000000ff02507208 */ /* 0x000fc40001000000 */
[C---:B------:R-:W-:Y:S02]  /*15a70*/  LOP3.LUT P1, RZ, R14.reuse, 0x8, RZ, 0xc0, !PT ;  /* 0x000000080eff7812 */ /* 0x040fe4000782c0ff */
[----:B------:R-:W-:Y:S02]  /*15a80*/  LOP3.LUT R14, R14, 0xffffffdf, RZ, 0xc0, !PT ;  /* 0xffffffdf0e0e7812 */ /* 0x000fe400078ec0ff */
[----:B------:R-:W-:Y:S02]  /*15a90*/  FSEL R81, R3, RZ, P1 ;  /* 0x000000ff03517208 */ /* 0x000fe40000800000 */
[----:B------:R-:W-:Y:S02]  /*15aa0*/  @P0 LOP3.LUT R14, R14, 0x20, RZ, 0xfc, !PT ;  /* 0x000000200e0e0812 */ /* 0x000fe400078efcff */
[----:B------:R-:W-:Y:S02]  /*15ab0*/  FSETP.GTU.FTZ.AND P5, PT, R21, R216, PT ;  /* 0x000000d81500720b */ /* 0x000fe40003fbc000 */
[----:B------:R-:W-:-:S02]  /*15ac0*/  LOP3.LUT P1, RZ, R14, 0x40, RZ, 0xc0, !PT ;  /* 0x000000400eff7812 */ /* 0x000fc4000782c0ff */
[C---:B------:R-:W-:Y:S02]  /*15ad0*/  LOP3.LUT P0, RZ, R14.reuse, 0x2, RZ, 0xc0, !PT ;  /* 0x000000020eff7812 */ /* 0x040fe4000780c0ff */
[C---:B------:R-:W-:Y:S02]  /*15ae0*/  LOP3.LUT P6, RZ, R14.reuse, 0x4, RZ, 0xc0, !PT ;  /* 0x000000040eff7812 */ /* 0x040fe400078cc0ff */
[----:B------:R-:W-:Y:S02]  /*15af0*/  LOP3.LUT P2, RZ, R14, 0x80, RZ, 0xc0, !PT ;  /* 0x000000800eff7812 */ /* 0x000fe4000784c0ff */
[----:B------:R-:W-:Y:S02]  /*15b00*/  FSEL R78, R17, RZ, P4 ;  /* 0x000000ff114e7208 */ /* 0x000fe40002000000 */
[----:B------:R-:W-:Y:S02]  /*15b10*/  FSEL R77, R18, RZ, P3 ;  /* 0x000000ff124d7208 */ /* 0x000fe40001800000 */
[----:B------:R-:W-:Y:S01]  /*15b20*/  FSEL R76, R16, RZ, P2 ;  /* 0x000000ff104c7208 */ /* 0x000fe20001000000 */
        /* <DEDUP_REMOVED lines=9> */
[----:B------:R-:W-:Y:S01]  /*15bc0*/  PLOP3.LUT P5, PT, P5, PT, PT, 0x8, 0x80 ;  /* 0x000000000080781c */ /* 0x000fe20002fae170 */
[----:B------:R-:W-:Y:S01]  /*15bd0*/  @P1 FADD.FTZ R77, R93, R77 ;  /* 0x0000004d5d4d1221 */ /* 0x000fe20000010000 */
[----:B------:R-:W-:Y:S01]  /*15be0*/  @P1 FADD.FTZ R78, R94, R78 ;  /* 0x0000004e5e4e1221 */ /* 0x000fe20000010000 */
[----:B------:R-:W-:-:S10]  /*15bf0*/  @P1 FADD.FTZ R79, R95, R79 ;  /* 0x0000004f5f4f1221 */ /* 0x000fd40000010000 */
.L_x_17969:
[----:B------:R-:W-:Y:S01]  /*15c00*/  IMAD.WIDE.U32 R2, R217, 0x20, R226 ;  /* 0x00000020d9027825 */ /* 0x000fe200078e00e2 */
[----:B------:R-:W-:Y:S02]  /*15c10*/  SEL R4, RZ, 0x1000000, !P5 ;  /* 0x01000000ff047807 */ /* 0x000fe40006800000 */
[----:B------:R-:W-:Y:S02]  /*15c20*/  SEL R5, RZ, 0x10000, !P4 ;  /* 0x00010000ff057807 */ /* 0x000fe40006000000 */
[----:B------:R-:W-:Y:S01]  /*15c30*/  SEL R16, RZ, 0x100, !P3 ;  /* 0x00000100ff107807 */ /* 0x000fe20005800000 */
[----:B------:R-:W-:Y:S01]  /*15c40*/  STG.E.128 desc[UR8][R2.64], R80 ;  /* 0x0000005002007986 */ /* 0x000fe2000c101d08 */
[C---:B------:R-:W-:Y:S02]  /*15c50*/  LOP3.LUT P5, RZ, R14.reuse, 0x8, RZ, 0xc0, !PT ;  /* 0x000000080eff7812 */ /* 0x040fe400078ac0ff */
[C---:B------:R-:W-:Y:S01]  /*15c60*/  LOP3.LUT P4, RZ, R14.reuse, 0x4, RZ, 0xc0, !PT ;  /* 0x000000040eff7812 */ /* 0x040fe2000788c0ff */
[----:B------:R0:W-:Y:S01]  /*15c70*/  STG.E.128 desc[UR8][R2.64+0x10], R76 ;  /* 0x0000104c02007986 */ /* 0x0001e2000c101d08 */
[----:B------:R-:W-:-:S02]  /*15c80*/  LOP3.LUT P3, RZ, R14, 0x2, RZ, 0xc0, !PT ;  /* 0x000000020eff7812 */ /* 0x000fc4000786c0ff */
[----:B------:R-:W-:Y:S02]  /*15c90*/  LOP3.LUT R4, R16, R4, R5, 0xfe, !PT ;  /* 0x0000000410047212 */ /* 0x000fe400078efe05 */
[----:B------:R-:W-:Y:S02]  /*15ca0*/  SEL R5, RZ, 0x100, !P5 ;  /* 0x00000100ff057807 */ /* 0x000fe40006800000 */
[----:B------:R-:W-:Y:S02]  /*15cb0*/  LOP3.LUT P6, RZ, R14, 0x10, RZ, 0xc0, !PT ;  /* 0x000000100eff7812 */ /* 0x000fe400078cc0ff */
[----:B0-----:R-:W-:Y:S02]  /*15cc0*/  SEL R2, RZ, 0x1000000, !P3 ;  /* 0x01000000ff027807 */ /* 0x001fe40005800000 */
        /* <DEDUP_REMOVED lines=29> */
.L_x_18010:
[----:B0-----:R-:W0:Y:S01]  /*15ea0*/  @P0 LDC.64 R4, c[0x0][0x398] ;  /* 0x0000e600ff040b82 */ /* 0x001e220000000a00 */
[----:B------:R-:W-:-:S07]  /*15eb0*/  VIADD R210, R228, 0x40 ;  /* 0x00000040e4d27836 */ /* 0x000fce0000000000 */
[----:B-1----:R-:W1:Y:S01]  /*15ec0*/  @P1 LDC.64 R2, c[0x0][0x3a0] ;  /* 0x0000e800ff021b82 */ /* 0x002e620000000a00 */
[----:B------:R-:W-:-:S06]  /*15ed0*/  IMAD.WIDE.U32 R16, R210, 0x10, R224 ;  /* 0x00000010d2107825 */ /* 0x000fcc00078e00e0 */
[----:B------:R-:W5:Y:S01]  /*15ee0*/  LDG.E.128 R16, desc[UR8][R16.64] ;  /* 0x0000000810107981 */ /* 0x000f62000c1e1d00 */
[----:B0-----:R-:W-:-:S05]  /*15ef0*/  @P0 IMAD.WIDE.U32 R4, R210, 0x10, R4 ;  /* 0x00000010d2040825 */ /* 0x001fca00078e0004 */
[----:B------:R0:W5:Y:S01]  /*15f00*/  @P0 LDG.E.128 R100, desc[UR8][R4.64] ;  /* 0x0000000804640981 */ /* 0x000162000c1e1d00 */
[----:B-1----:R-:W-:-:S05]  /*15f10*/  @P1 IMAD.WIDE.U32 R2, R210, 0x20, R2 ;  /* 0x00000020d2021825 */ /* 0x002fca00078e0002 */
[----:B------:R0:W5:Y:S04]  /*15f20*/  @P1 LDG.E.128 R96, desc[UR8][R2.64] ;  /* 0x0000000802601981 */ /* 0x000168000c1e1d00 */
[----:B------:R0:W5:Y:S01]  /*15f30*/  @P1 LDG.E.128 R92, desc[UR8][R2.64+0x10] ;  /* 0x00001008025c1981 */ /* 0x000162000c1e1d00 */
[----:B------:R-:W-:Y:S05]  /*15f40*/  @!P0 BRA `(.L_x_18011) ;  /* 0x0000006000388947 */ /* 0x000fea0003800000 */
        /* <DEDUP_REMOVED lines=16> */
.L_x_18014:
        /* <DEDUP_REMOVED lines=12> */
.L_x_18016:
[----:B------:R-:W-:Y:S05]  /*16110*/  BSYNC.RECONVERGENT B1 ;  /* 0x0000000000017941 */ /* 0x000fea0003800200 */
.L_x_18015:
        /* <DEDUP_REMOVED lines=57> */
[----:B------:R-:W-:-:S05]  /*164b0*/  IMAD.MOV.U32 R3, RZ, RZ, R0 ;  /* 0x000000ffff037224 */ /* 0x000fca00078e0000 */
[----:B------:R-:W-:Y:S01]  /*164c0*/  LOP3.LUT R207, R4, UR4, R207, 0x96, !PT ;  /* 0x0000000404cf7c12 */ /* 0x000fe2000f8e96cf */
[----:B------:R-:W-:-:S07]  /*164d0*/  IMAD.MOV.U32 R4, RZ, RZ, RZ ;  /* 0x000000ffff047224 */ /* 0x000fce00078e00ff */
.L_x_18013:
[----:B------:R-:W-:Y:S05]  /*164e0*/  BSYNC.RECONVERGENT B0 ;  /* 0x0000000000007941 */ /* 0x000fea0003800200 */
.L_x_18012:
        /* <DEDUP_REMOVED lines=8> */
[C---:B-----5:R-:W-:Y:S02]  /*16570*/  SHF.L.U32 R0, R16.reuse, 0x10, RZ ;  /* 0x0000001010007819 */ /* 0x060fe400000006ff */
        /* <DEDUP_REMOVED lines=12> */
.L_x_18019:
        /* <DEDUP_REMOVED lines=12> */
.L_x_18021:
[----:B------:R-:W-:Y:S05]  /*16700*/  BSYNC.RECONVERGENT B1 ;  /* 0x0000000000017941 */ /* 0x000fea0003800200 */
.L_x_18020:
        /* <DEDUP_REMOVED lines=61> */
.L_x_18018:
[----:B------:R-:W-:Y:S05]  /*16ae0*/  BSYNC.RECONVERGENT B0 ;  /* 0x0000000000007941 */ /* 0x000fea0003800200 */
.L_x_18017:
        /* <DEDUP_REMOVED lines=23> */
.L_x_18024:
        /* <DEDUP_REMOVED lines=12> */
.L_x_18026:
[----:B------:R-:W-:Y:S05]  /*16d20*/  BSYNC.RECONVERGENT B1 ;  /* 0x0000000000017941 */ /* 0x000fea0003800200 */
.L_x_18025:
        /* <DEDUP_REMOVED lines=61> */
.L_x_18023:
[----:B------:R-:W-:Y:S05]  /*17100*/  BSYNC.RECONVERGENT B0 ;  /* 0x0000000000007941 */ /* 0x000fea0003800200 */
.L_x_18022:
        /* <DEDUP_REMOVED lines=20> */
.L_x_18029:
        /* <DEDUP_REMOVED lines=12> */
.L_x_18031:
[----:B------:R-:W-:Y:S05]  /*17310*/  BSYNC.RECONVERGENT B1 ;  /* 0x0000000000017941 */ /* 0x000fea0003800200 */
.L_x_18030:
        /* <DEDUP_REMOVED lines=61> */
.L_x_18028:
[----:B------:R-:W-:Y:S05]  /*176f0*/  BSYNC.RECONVERGENT B0 ;  /* 0x0000000000007941 */ /* 0x000fea0003800200 */
.L_x_18027:
        /* <DEDUP_REMOVED lines=24> */
.L_x_18034:
        /* <DEDUP_REMOVED lines=12> */
.L_x_18036:
[----:B------:R-:W-:Y:S05]  /*17940*/  BSYNC.RECONVERGENT B1 ;  /* 0x0000000000017941 */ /* 0x000fea0003800200 */
.L_x_18035:
        /* <DEDUP_REMOVED lines=61> */
.L_x_18033:
[----:B------:R-:W-:Y:S05]  /*17d20*/  BSYNC.RECONVERGENT B0 ;  /* 0x0000000000007941 */ /* 0x000fea0003800200 */
.L_x_18032:
        /* <DEDUP_REMOVED lines=21> */
.L_x_18039:
        /* <DEDUP_REMOVED lines=12> */
.L_x_18041:
[----:B------:R-:W-:Y:S05]  /*17f40*/  BSYNC.RECONVERGENT B1 ;  /* 0x0000000000017941 */ /* 0x000fea0003800200 */
.L_x_18040:
        /* <DEDUP_REMOVED lines=61> */
.L_x_18038:
[----:B------:R-:W-:Y:S05]  /*18320*/  BSYNC.RECONVERGENT B0 ;  /* 0x0000000000007941 */ /* 0x000fea0003800200 */
.L_x_18037:
        /* <DEDUP_REMOVED lines=23> */
.L_x_18044:
        /* <DEDUP_REMOVED lines=12> */
.L_x_18046:
[----:B------:R-:W-:Y:S05]  /*18560*/  BSYNC.RECONVERGENT B1 ;  /* 0x0000000000017941 */ /* 0x000fea0003800200 */
.L_x_18045:
        /* <DEDUP_REMOVED lines=61> */
.L_x_18043:
[----:B------:R-:W-:Y:S05]  /*18940*/  BSYNC.RECONVERGENT B0 ;  /* 0x0000000000007941 */ /* 0x000fea0003800200 */
.L_x_18042:
        /* <DEDUP_REMOVED lines=20> */
.L_x_18049:
        /* <DEDUP_REMOVED lines=12> */
.L_x_18051:
[----:B------:R-:W-:Y:S05]  /*18b50*/  BSYNC.RECONVERGENT B1 ;  /* 0x0000000000017941 */ /* 0x000fea0003800200 */
.L_x_18050:
        /* <DEDUP_REMOVED lines=61> */
.L_x_18048:
[----:B------:R-:W-:Y:S05]  /*18f30*/  BSYNC.RECONVERGENT B0 ;  /* 0x0000000000007941 */ /* 0x000fea0003800200 */
.L_x_18047:
        /* <DEDUP_REMOVED lines=24> */
.L_x_18054:
        /* <DEDUP_REMOVED lines=12> */
.L_x_18056:
[----:B------:R-:W-:Y:S05]  /*19180*/  BSYNC.RECONVERGENT B1 ;  /* 0x0000000000017941 */ /* 0x000fea0003800200 */
.L_x_18055:
        /* <DEDUP_REMOVED lines=61> */
.L_x_18053:
[----:B------:R-:W-:Y:S05]  /*19560*/  BSYNC.RECONVERGENT B0 ;  /* 0x0000000000007941 */ /* 0x000fea0003800200 */
.L_x_18052:
[----:B------:R-:W-:Y:S01]  /*19570*/  I2FP.F32.U32 R0, R0 ;  /* 0x0000000000007245 */ /* 0x000fe20000201000 */
[----:B------:R-:W-:Y:S01]  /*19580*/  BSSY.RECONVERGENT B0, `(.L_x_18057) ;  /* 0x000005c000007945 */ /* 0x000fe20003800200 */
[----:B------:R-:W-:Y:S01]  /*19590*/  ISETP.NE.AND P3, PT, R4, 0x1, PT ;  /* 0x000000010400780c */ /* 0x000fe20003f65270 */
[----:B------:R-:W-:Y:S01]  /*195a0*/  IMAD.MOV.U32 R5, RZ, RZ, 0x2 ;  /* 0x00000002ff057424 */ /* 0x000fe200078e00ff */
[----:B------:R-:W-:Y:S01]  /*195b0*/  MOV R3, R206 ;  /* 0x000000ce00037202 */ /* 0x000fe20000000f00 */
[----:B------:R-:W-:-:S05]  /*195c0*/  FFMA.FTZ R0, R0, R215, 1.1641532182693481445e-10 ;  /* 0x2f00000000007423 */ /* 0x000fca00000100d7 */
        /* <DEDUP_REMOVED lines=13> */
.L_x_18059:
        /* <DEDUP_REMOVED lines=12> */
.L_x_18061:
[----:B------:R-:W-:Y:S05]  /*19760*/  BSYNC.RECONVERGENT B1 ;  /* 0x0000000000017941 */ /* 0x000fea0003800200 */
.L_x_18060:
        /* <DEDUP_REMOVED lines=61> */
.L_x_18058:
[----:B------:R-:W-:Y:S05]  /*19b40*/  BSYNC.RECONVERGENT B0 ;  /* 0x0000000000007941 */ /* 0x000fea0003800200 */
.L_x_18057:
[----:B------:R-:W-:Y:S01]  /*19b50*/  I2FP.F32.U32 R3, R3 ;  /* 0x0000000300037245 */ /* 0x000fe20000201000 */
[----:B------:R-:W-:Y:S01]  /*19b60*/  BSSY.RECONVERGENT B0, `(.L_x_18062) ;  /* 0x0000060000007945 */ /* 0x000fe20003800200 */
[----:B------:R-:W-:Y:S01]  /*19b70*/  FSEL R0, R0, RZ, P2 ;  /* 0x000000ff00007208 */ /* 0x000fe20001000000 */
[----:B------:R-:W-:Y:S02]  /*19b80*/  IMAD.MOV.U32 R4, RZ, RZ, 0x2 ;  /* 0x00000002ff047424 */ /* 0x000fe400078e00ff */
        /* <DEDUP_REMOVED lines=19> */
.L_x_18064:
        /* <DEDUP_REMOVED lines=12> */
.L_x_18066:
[----:B------:R-:W-:Y:S05]  /*19d80*/  BSYNC.RECONVERGENT B1 ;  /* 0x0000000000017941 */ /* 0x000fea0003800200 */
.L_x_18065:
        /* <DEDUP_REMOVED lines=61> */
.L_x_18063:
[----:B------:R-:W-:Y:S05]  /*1a160*/  BSYNC.RECONVERGENT B0 ;  /* 0x0000000000007941 */ /* 0x000fea0003800200 */
.L_x_18062:
        /* <DEDUP_REMOVED lines=18> */
.L_x_18069:
        /* <DEDUP_REMOVED lines=12> */
.L_x_18071:
[----:B------:R-:W-:Y:S05]  /*1a350*/  BSYNC.RECONVERGENT B1 ;  /* 0x0000000000017941 */ /* 0x000fea0003800200 */
.L_x_18070:
        /* <DEDUP_REMOVED lines=61> */
.L_x_18068:
[----:B------:R-:W-:Y:S05]  /*1a730*/  BSYNC.RECONVERGENT B0 ;  /* 0x0000000000007941 */ /* 0x000fea0003800200 */
.L_x_18067:
[----:B------:R-:W-:Y:S01]  /*1a740*/  I2FP.F32.U32 R3, R3 ;  /* 0x0000000300037245 */ /* 0x000fe20000201000 */
[----:B------:R-:W-:Y:S01]  /*1a750*/  BSSY.RECONVERGENT B0, `(.L_x_18072) ;  /* 0x0000061000007945 */ /* 0x000fe20003800200 */
[----:B------:R-:W-:Y:S01]  /*1a760*/  FSEL R0, R0, RZ, P3 ;  /* 0x000000ff00007208 */ /* 0x000fe20001800000 */
[----:B------:R-:W-:Y:S02]  /*1a770*/  IMAD.MOV.U32 R4, RZ, RZ, 0x2 ;  /* 0x00000002ff047424 */ /* 0x000fe400078e00ff */
        /* <DEDUP_REMOVED lines=20> */
.L_x_18074:
        /* <DEDUP_REMOVED lines=12> */
.L_x_18076:
[----:B------:R-:W-:Y:S05]  /*1a980*/  BSYNC.RECONVERGENT B1 ;  /* 0x0000000000017941 */ /* 0x000fea0003800200 */
.L_x_18075:
        /* <DEDUP_REMOVED lines=61> */
.L_x_18073:
[----:B------:R-:W-:Y:S05]  /*1ad60*/  BSYNC.RECONVERGENT B0 ;  /* 0x0000000000007941 */ /* 0x000fea0003800200 */
.L_x_18072:
        /* <DEDUP_REMOVED lines=19> */
.L_x_18079:
        /* <DEDUP_REMOVED lines=12> */
.L_x_18081:
[----:B------:R-:W-:Y:S05]  /*1af60*/  BSYNC.RECONVERGENT B1 ;  /* 0x0000000000017941 */ /* 0x000fea0003800200 */
.L_x_18080:
        /* <DEDUP_REMOVED lines=61> */
.L_x_18078:
[----:B------:R-:W-:Y:S05]  /*1b340*/  BSYNC.RECONVERGENT B0 ;  /* 0x0000000000007941 */ /* 0x000fea0003800200 */
.L_x_18077:
[----:B------:R-:W-:Y:S01]  /*1b350*/  I2FP.F32.U32 R3, R3 ;  /* 0x0000000300037245 */ /* 0x000fe20000201000 */
[----:B------:R-:W-:Y:S01]  /*1b360*/  BSSY.RECONVERGENT B0, `(.L_x_18082) ;  /* 0x0000060000007945 */ /* 0x000fe20003800200 */
[----:B------:R-:W-:Y:S01]  /*1b370*/  FSEL R0, R0, RZ, P4 ;  /* 0x000000ff00007208 */ /* 0x000fe20002000000 */
[----:B------:R-:W-:Y:S02]  /*1b380*/  HFMA2 R4, -RZ, RZ, 0, 1.1920928955078125e-07 ;  /* 0x00000002ff047431 */ /* 0x000fe400000001ff */
        /* <DEDUP_REMOVED lines=19> */
.L_x_18084:
        /* <DEDUP_REMOVED lines=12> */
.L_x_18086:
[----:B------:R-:W-:Y:S05]  /*1b580*/  BSYNC.RECONVERGENT B1 ;  /* 0x0000000000017941 */ /* 0x000fea0003800200 */
.L_x_18085:
        /* <DEDUP_REMOVED lines=61> */
.L_x_18083:
[----:B------:R-:W-:Y:S05]  /*1b960*/  BSYNC.RECONVERGENT B0 ;  /* 0x0000000000007941 */ /* 0x000fea0003800200 */
.L_x_18082:
        /* <DEDUP_REMOVED lines=18> */
.L_x_18089:
        /* <DEDUP_REMOVED lines=15> */
.L_x_18091:
[----:B------:R-:W-:Y:S05]  /*1bb80*/  BSYNC.RECONVERGENT B1 ;  /* 0x0000000000017941 */ /* 0x000fea0003800200 */
.L_x_18090:
        /* <DEDUP_REMOVED lines=61> */
.L_x_18088:
[----:B------:R-:W-:Y:S05]  /*1bf60*/  BSYNC.RECONVERGENT B0 ;  /* 0x0000000000007941 */ /* 0x000fea0003800200 */
.L_x_18087:
        /* <DEDUP_REMOVED lines=12> */
.L_x_18011:
        /* <DEDUP_REMOVED lines=16> */
.L_x_18095:
        /* <DEDUP_REMOVED lines=12> */
.L_x_18097:
[----:B------:R-:W-:Y:S05]  /*1c1f0*/  BSYNC.RECONVERGENT B1 ;  /* 0x0000000000017941 */ /* 0x000fea0003800200 */
.L_x_18096:
        /* <DEDUP_REMOVED lines=59> */
[----:B------:R-:W-:-:S07]  /*1c5b0*/  HFMA2 R4, -RZ, RZ, 0, 0 ;  /* 0x00000000ff047431 */ /* 0x000fce00000001ff */
.L_x_18094:
[----:B------:R-:W-:Y:S05]  /*1c5c0*/  BSYNC.RECONVERGENT B0 ;  /* 0x0000000000007941 */ /* 0x000fea0003800200 */
.L_x_18093:
[----:B------:R-:W-:Y:S01]  /*1c5d0*/  I2FP.F32.U32 R0, R3 ;  /* 0x0000000300007245 */ /* 0x000fe20000201000 */
[----:B------:R-:W-:Y:S01]  /*1c5e0*/  BSSY.RECONVERGENT B0, `(.L_x_18098) ;  /* 0x000005d000007945 */ /* 0x000fe20003800200 */
[----:B------:R-:W-:Y:S02]  /*1c5f0*/  ISETP.NE.AND P2, PT, R4, 0x1, PT ;  /* 0x000000010400780c */ /* 0x000fe40003f45270 */
[----:B------:R-:W-:Y:S01]  /*1c600*/  LOP3.LUT R14, R14, 0xffffffef, RZ, 0xc0, !PT ;  /* 0xffffffef0e0e7812 */ /* 0x000fe200078ec0ff */
[----:B------:R-:W-:Y:S01]  /*1c610*/  FFMA.FTZ R0, R0, R215, 1.1641532182693481445e-10 ;  /* 0x2f00000000007423 */ /* 0x000fe200000100d7 */
[----:B-----5:R-:W-:Y:S02]  /*1c620*/  PRMT R3, R16, 0x7632, R3 ;  /* 0x0000763210037816 */ /* 0x020fe40000000003 */
[----:B------:R-:W-:Y:S02]  /*1c630*/  MOV R5, R206 ;  /* 0x000000ce00057202 */ /* 0x000fe40000000f00 */
[----:B------:R-:W-:Y:S01]  /*1c640*/  FSETP.LE.FTZ.AND P3, PT, R0, R216, PT ;  /* 0x000000d80000720b */ /* 0x000fe20003f73000 */
[----:B------:R-:W-:-:S02]  /*1c650*/  IMAD.U32 R0, R16, 0x10000, RZ ;  /* 0x0001000010007824 */ /* 0x000fc400078e00ff */
[----:B------:R-:W-:-:S10]  /*1c660*/  IMAD.MOV.U32 R16, RZ, RZ, 0x2 ;  /* 0x00000002ff107424 */ /* 0x000fd400078e00ff */
        /* <DEDUP_REMOVED lines=10> */
.L_x_18100:
        /* <DEDUP_REMOVED lines=12> */
.L_x_18102:
[----:B------:R-:W-:Y:S05]  /*1c7d0*/  BSYNC.RECONVERGENT B1 ;  /* 0x0000000000017941 */ /* 0x000fea0003800200 */
.L_x_18101:
        /* <DEDUP_REMOVED lines=60> */
[----:B------:R-:W-:-:S07]  /*1cba0*/  LOP3.LUT R207, R4, UR4, R207, 0x96, !PT ;  /* 0x0000000404cf7c12 */ /* 0x000fce000f8e96cf */
.L_x_18099:
[----:B------:R-:W-:Y:S05]  /*1cbb0*/  BSYNC.RECONVERGENT B0 ;  /* 0x0000000000007941 */ /* 0x000fea0003800200 */
.L_x_18098:
        /* <DEDUP_REMOVED lines=8> */
[----:B------:R-:W-:-:S13]  /*1cc40*/  FSETP.LE.FTZ.AND P3, PT, R4, R216, PT ;  /* 0x000000d80400720b */ /* 0x000fda0003f73000 */
        /* <DEDUP_REMOVED lines=10> */
.L_x_18105:
        /* <DEDUP_REMOVED lines=12> */
.L_x_18107:
[----:B------:R-:W-:Y:S05]  /*1cdb0*/  BSYNC.RECONVERGENT B1 ;  /* 0x0000000000017941 */ /* 0x000fea0003800200 */
.L_x_18106:
        /* <DEDUP_REMOVED lines=61> */
.L_x_18104:
[----:B------:R-:W-:Y:S05]  /*1d190*/  BSYNC.RECONVERGENT B0 ;  /* 0x0000000000007941 */ /* 0x000fea0003800200 */
.L_x_18103:
[----:B------:R-:W-:Y:S01]  /*1d1a0*/  I2FP.F32.U32 R4, R5 ;  /* 0x0000000500047245 */ /* 0x000fe20000201000 */
[----:B------:R-:W-:Y:S01]  /*1d1b0*/  BSSY.RECONVERGENT B0, `(.L_x_18108) ;  /* 0x000005d000007945 */ /* 0x000fe20003800200 */
[----:B------:R-:W-:Y:S01]  /*1d1c0*/  ISETP.NE.AND P2, PT, R20, 0x1, PT ;  /* 0x000000011400780c */ /* 0x000fe20003f45270 */
[----:B------:R-:W-:Y:S01]  /*1d1d0*/  HFMA2 R16, -RZ, RZ, 0, 1.1920928955078125e-07 ;  /* 0x00000002ff107431 */ /* 0x000fe200000001ff */
[----:B------:R-:W-:Y:S01]  /*1d1e0*/  LOP3.LUT R14, R14, 0xfffffffb, RZ, 0xc0, !PT ;  /* 0xfffffffb0e0e7812 */ /* 0x000fe200078ec0ff */
[----:B------:R-:W-:Y:S01]  /*1d1f0*/  FFMA.FTZ R4, R4, R215, 1.1641532182693481445e-10 ;  /* 0x2f00000004047423 */ /* 0x000fe200000100d7 */
[----:B------:R-:W-:-:S04]  /*1d200*/  PRMT R5, R17, 0x7632, R5 ;  /* 0x0000763211057816 */ /* 0x000fc80000000005 */
        /* <DEDUP_REMOVED lines=13> */
.L_x_18110:
        /* <DEDUP_REMOVED lines=12> */
.L_x_18112:
[----:B------:R-:W-:Y:S05]  /*1d3a0*/  BSYNC.RECONVERGENT B1 ;  /* 0x0000000000017941 */ /* 0x000fea0003800200 */
.L_x_18111:
        /* <DEDUP_REMOVED lines=61> */
.L_x_18109:
[----:B------:R-:W-:Y:S05]  /*1d780*/  BSYNC.RECONVERGENT B0 ;  /* 0x0000000000007941 */ /* 0x000fea0003800200 */
.L_x_18108:
[----:B------:R-:W-:Y:S01]  /*1d790*/  I2FP.F32.U32 R17, R17 ;  /* 0x0000001100117245 */ /* 0x000fe20000201000 */
[----:B------:R-:W-:Y:S01]  /*1d7a0*/  BSSY.RECONVERGENT B0, `(.L_x_18113) ;  /* 0x000005c000007945 */ /* 0x000fe20003800200 */
[----:B------:R-:W-:Y:S01]  /*1d7b0*/  ISETP.NE.AND P2, PT, R16, 0x1, PT ;  /* 0x000000011000780c */ /* 0x000fe20003f45270 */
[----:B------:R-:W-:Y:S01]  /*1d7c0*/  IMAD.U32 R5, R5, 0x10000, RZ ;  /* 0x0001000005057824 */ /* 0x000fe200078e00ff */
[----:B------:R-:W-:Y:S01]  /*1d7d0*/  LOP3.LUT R14, R14, 0xfffffffd, RZ, 0xc0, !PT ;  /* 0xfffffffd0e0e7812 */ /* 0x000fe200078ec0ff */
[----:B------:R-:W-:Y:S01]  /*1d7e0*/  FFMA.FTZ R17, R17, R215, 1.1641532182693481445e-10 ;  /* 0x2f00000011117423 */ /* 0x000fe200000100d7 */
[----:B------:R-:W-:-:S04]  /*1d7f0*/  IMAD.MOV.U32 R21, RZ, RZ, 0x2 ;  /* 0x00000002ff157424 */ /* 0x000fc800078e00ff */
[----:B------:R-:W-:Y:S02]  /*1d800*/  FSETP.LE.FTZ.AND P3, PT, R17, R216, PT ;  /* 0x000000d81100720b */ /* 0x000fe40003f73000 */
        /* <DEDUP_REMOVED lines=11> */
.L_x_18115:
        /* <DEDUP_REMOVED lines=12> */
.L_x_18117:
[----:B------:R-:W-:Y:S05]  /*1d980*/  BSYNC.RECONVERGENT B1 ;  /* 0x0000000000017941 */ /* 0x000fea0003800200 */
.L_x_18116:
        /* <DEDUP_REMOVED lines=61> */
.L_x_18114:
[----:B------:R-:W-:Y:S05]  /*1dd60*/  BSYNC.RECONVERGENT B0 ;  /* 0x0000000000007941 */ /* 0x000fea0003800200 */
.L_x_18113:
[----:B------:R-:W-:Y:S01]  /*1dd70*/  ISETP.NE.AND P3, PT, R21, 0x1, PT ;  /* 0x000000011500780c */ /* 0x000fe20003f65270 */
[----:B------:R-:W-:Y:S01]  /*1dd80*/  BSSY.RECONVERGENT B0, `(.L_x_18118) ;  /* 0x000005b000007945 */ /* 0x000fe20003800200 */
[----:B------:R-:W-:Y:S01]  /*1dd90*/  I2FP.F32.U32 R16, R17 ;  /* 0x0000001100107245 */ /* 0x000fe20000201000 */
[----:B------:R-:W-:Y:S01]  /*1dda0*/  IMAD.MOV.U32 R20, RZ, RZ, 0x2 ;  /* 0x00000002ff147424 */ /* 0x000fe200078e00ff */
[----:B------:R-:W-:-:S03]  /*1ddb0*/  PRMT R17, R18, 0x7632, R17 ;  /* 0x0000763212117816 */ /* 0x000fc60000000011 */
[----:B------:R-:W-:-:S05]  /*1ddc0*/  FFMA.FTZ R16, R16, R215, 1.1641532182693481445e-10 ;  /* 0x2f00000010107423 */ /* 0x000fca00000100d7 */
[----:B------:R-:W-:Y:S02]  /*1ddd0*/  FSETP.LE.FTZ.AND P2, PT, R16, R216, PT ;  /* 0x000000d81000720b */ /* 0x000fe40003f53000 */
[----:B------:R-:W-:Y:S01]  /*1dde0*/  SHF.L.U32 R16, R18, 0x10, RZ ;  /* 0x0000001012107819 */ /* 0x000fe200000006ff */
[----:B------:R-:W-:Y:S01]  /*1ddf0*/  IMAD.MOV.U32 R18, RZ, RZ, R206 ;  /* 0x000000ffff127224 */ /* 0x000fe200078e00ce */
[----:B------:R-:W-:Y:S09]  /*1de00*/  @!P3 BRA `(.L_x_18119) ;  /* 0x000000040048b947 */ /* 0x000ff20003800000 */
        /* <DEDUP_REMOVED lines=8> */
.L_x_18120:
        /* <DEDUP_REMOVED lines=12> */
.L_x_18122:
[----:B------:R-:W-:Y:S05]  /*1df50*/  BSYNC.RECONVERGENT B1 ;  /* 0x0000000000017941 */ /* 0x000fea0003800200 */
.L_x_18121:
        /* <DEDUP_REMOVED lines=61> */
.L_x_18119:
[----:B------:R-:W-:Y:S05]  /*1e330*/  BSYNC.RECONVERGENT B0 ;  /* 0x0000000000007941 */ /* 0x000fea0003800200 */
.L_x_18118:
        /* <DEDUP_REMOVED lines=17> */
.L_x_18125:
        /* <DEDUP_REMOVED lines=12> */
.L_x_18127:
[----:B------:R-:W-:Y:S05]  /*1e510*/  BSYNC.RECONVERGENT B1 ;  /* 0x0000000000017941 */ /* 0x000fea0003800200 */
.L_x_18126:
        /* <DEDUP_REMOVED lines=61> */
.L_x_18124:
[----:B------:R-:W-:Y:S05]  /*1e8f0*/  BSYNC.RECONVERGENT B0 ;  /* 0x0000000000007941 */ /* 0x000fea0003800200 */
.L_x_18123:
        /* <DEDUP_REMOVED lines=18> */
.L_x_18130:
        /* <DEDUP_REMOVED lines=12> */
.L_x_18132:
[----:B------:R-:W-:Y:S05]  /*1eae0*/  BSYNC.RECONVERGENT B1 ;  /* 0x0000000000017941 */ /* 0x000fea0003800200 */
.L_x_18131:
        /* <DEDUP_REMOVED lines=62> */
.L_x_18129:
[----:B------:R-:W-:Y:S05]  /*1eed0*/  BSYNC.RECONVERGENT B0 ;  /* 0x0000000000007941 */ /* 0x000fea0003800200 */
.L_x_18128:
        /* <DEDUP_REMOVED lines=42> */
.L_x_18092:
        /* <DEDUP_REMOVED lines=9> */
[----:B------:R-:W-:Y:S01]  /*1f210*/  LOP3.LUT R3, R16, R0, R3, 0xfe, !PT ;  /* 0x0000000010037212 */ /* 0x000fe200078efe03 */
[----:B------:R-:W-:Y:S01]  /*1f220*/  IMAD.WIDE.U32 R16, R210, 0x8, R212 ;  /* 0x00000008d2107825 */ /* 0x000fe200078e00d4 */
        /* <DEDUP_REMOVED lines=31> */
.L_x_18133:
[----:B0-----:R-:W0:Y:S01]  /*1f420*/  @P1 LDC.64 R16, c[0x0][0x3a0] ;  /* 0x0000e800ff101b82 */ /* 0x001e220000000a00 */
[----:B-1----:R-:W-:-:S07]  /*1f430*/  IADD3 R5, PT, PT, R228, 0x60, RZ ;  /* 0x00000060e4057810 */ /* 0x002fce0007ffe0ff */
[----:B------:R-:W1:Y:S01]  /*1f440*/  @P0 LDC.64 R18, c[0x0][0x398] ;  /* 0x0000e600ff120b82 */ /* 0x000e620000000a00 */
[----:B0-----:R-:W-:-:S05]  /*1f450*/  @P1 IMAD.WIDE.U32 R16, R5, 0x20, R16 ;  /* 0x0000002005101825 */ /* 0x001fca00078e0010 */
[----:B------:R-:W5:Y:S01]  /*1f460*/  @P1 LDG.E.128 R96, desc[UR8][R16.64] ;  /* 0x0000000810601981 */ /* 0x000f62000c1e1d00 */
[----:B-1----:R-:W-:-:S03]  /*1f470*/  @P0 IMAD.WIDE.U32 R18, R5, 0x10, R18 ;  /* 0x0000001005120825 */ /* 0x002fc600078e0012 */
[----:B------:R0:W5:Y:S04]  /*1f480*/  @P1 LDG.E.128 R92, desc[UR8][R16.64+0x10] ;  /* 0x00001008105c1981 */ /* 0x000168000c1e1d00 */
        /* <DEDUP_REMOVED lines=20> */
.L_x_18137:
        /* <DEDUP_REMOVED lines=12> */
.L_x_18139:
[----:B------:R-:W-:Y:S05]  /*1f690*/  BSYNC.RECONVERGENT B1 ;  /* 0x0000000000017941 */ /* 0x000fea0003800200 */
.L_x_18138:
        /* <DEDUP_REMOVED lines=61> */
.L_x_18136:
[----:B------:R-:W-:Y:S05]  /*1fa70*/  BSYNC.RECONVERGENT B0 ;  /* 0x0000000000007941 */ /* 0x000fea0003800200 */
.L_x_18135:
        /* <DEDUP_REMOVED lines=21> */
.L_x_18142:
        /* <DEDUP_REMOVED lines=12> */
.L_x_18144:
[----:B------:R-:W-:Y:S05]  /*1fc90*/  BSYNC.RECONVERGENT B1 ;  /* 0x0000000000017941 */ /* 0x000fea0003800200 */
.L_x_18143:
        /* <DEDUP_REMOVED lines=61> */
.L_x_18141:
[----:B------:R-:W-:Y:S05]  /*20070*/  BSYNC.RECONVERGENT B0 ;  /* 0x0000000000007941 */ /* 0x000fea0003800200 */
.L_x_18140:
        /* <DEDUP_REMOVED lines=23> */
.L_x_18147:
        /* <DEDUP_REMOVED lines=12> */
.L_x_18149:
[----:B------:R-:W-:Y:S05]  /*202b0*/  BSYNC.RECONVERGENT B1 ;  /* 0x0000000000017941 */ /* 0x000fea0003800200 */
.L_x_18148:
        /* <DEDUP_REMOVED lines=61> */
.L_x_18146:
[----:B------:R-:W-:Y:S05]  /*20690*/  BSYNC.RECONVERGENT B0 ;  /* 0x0000000000007941 */ /* 0x000fea0003800200 */
.L_x_18145:
        /* <DEDUP_REMOVED lines=20> */
.L_x_18152:
        /* <DEDUP_REMOVED lines=12> */
.L_x_18154:
[----:B------:R-:W-:Y:S05]  /*208a0*/  BSYNC.RECONVERGENT B1 ;  /* 0x0000000000017941 */ /* 0x000fea0003800200 */
.L_x_18153:
        /* <DEDUP_REMOVED lines=61> */
.L_x_18151:
[----:B------:R-:W-:Y:S05]  /*20c80*/  BSYNC.RECONVERGENT B0 ;  /* 0x0000000000007941 */ /* 0x000fea0003800200 */
.L_x_18150:
        /* <DEDUP_REMOVED lines=24> */
.L_x_18157:
        /* <DEDUP_REMOVED lines=12> */
.L_x_18159:
[----:B------:R-:W-:Y:S05]  /*20ed0*/  BSYNC.RECONVERGENT B1 ;  /* 0x0000000000017941 */ /* 0x000fea0003800200 */
.L_x_18158:
        /* <DEDUP_REMOVED lines=61> */
.L_x_18156:
[----:B------:R-:W-:Y:S05]  /*212b0*/  BSYNC.RECONVERGENT B0 ;  /* 0x0000000000007941 */ /* 0x000fea0003800200 */
.L_x_18155:
        /* <DEDUP_REMOVED lines=21> */
.L_x_18162:
        /* <DEDUP_REMOVED lines=12> */
.L_x_18164:
[----:B------:R-:W-:Y:S05]  /*214d0*/  BSYNC.RECONVERGENT B1 ;  /* 0x0000000000017941 */ /* 0x000fea0003800200 */
.L_x_18163:
        /* <DEDUP_REMOVED lines=61> */
.L_x_18161:
[----:B------:R-:W-:Y:S05]  /*218b0*/  BSYNC.RECONVERGENT B0 ;  /* 0x0000000000007941 */ /* 0x000fea0003800200 */
.L_x_18160:
[----:B------:R-:W-:Y:S01]  /*218c0*/  I2FP.F32.U32 R3, R3 ;  /* 0x0000000300037245 */ /* 0x000fe20000201000 */
[----:B------:R-:W-:Y:S01]  /*218d0*/  BSSY.RECONVERGENT B0, `(.L_x_18165) ;  /* 0x0000060000007945 */ /* 0x000fe20003800200 */
[----:B------:R-:W-:Y:S01]  /*218e0*/  ISETP.NE.AND P3, PT, R4, 0x1, PT ;  /* 0x000000010400780c */ /* 0x000fe20003f65270 */
[----:B------:R-:W-:Y:S01]  /*218f0*/  IMAD.MOV.U32 R6, RZ, RZ, 0x2 ;  /* 0x00000002ff067424 */ /* 0x000fe200078e00ff */
[----:B------:R-:W-:Y:S01]  /*21900*/  FSEL R2, R2, RZ, P4 ;  /* 0x000000ff02027208 */ /* 0x000fe20002000000 */
[----:B------:R-:W-:-:S05]  /*21910*/  FFMA.FTZ R3, R3, R215, 1.1641532182693481445e-10 ;  /* 0x2f00000003037423 */ /* 0x000fca00000100d7 */
[----:B------:R-:W-:Y:S02]  /*21920*/  FSETP.GTU.FTZ.AND P2, PT, R3, R216, PT ;  /* 0x000000d80300720b */ /* 0x000fe40003f5c000 */
[----:B------:R-:W-:Y:S02]  /*21930*/  SHF.L.U32 R3, R101, 0x10, RZ ;  /* 0x0000001065037819 */ /* 0x000fe400000006ff */
[----:B------:R-:W-:-:S03]  /*21940*/  SEL R11, RZ, 0x1, P2 ;  /* 0x00000001ff0b7807 */ /* 0x000fc60001000000 */
        /* <DEDUP_REMOVED lines=14> */
.L_x_18167:
        /* <DEDUP_REMOVED lines=12> */
.L_x_18169:
[----:B------:R-:W-:Y:S05]  /*21af0*/  BSYNC.RECONVERGENT B1 ;  /* 0x0000000000017941 */ /* 0x000fea0003800200 */
.L_x_18168:
        /* <DEDUP_REMOVED lines=61> */
.L_x_18166:
[----:B------:R-:W-:Y:S05]  /*21ed0*/  BSYNC.RECONVERGENT B0 ;  /* 0x0000000000007941 */ /* 0x000fea0003800200 */
.L_x_18165:
        /* <DEDUP_REMOVED lines=20> */
.L_x_18172:
        /* <DEDUP_REMOVED lines=12> */
.L_x_18174:
[----:B------:R-:W-:Y:S05]  /*220e0*/  BSYNC.RECONVERGENT B1 ;  /* 0x0000000000017941 */ /* 0x000fea0003800200 */
.L_x_18173:
        /* <DEDUP_REMOVED lines=61> */
.L_x_18171:
[----:B------:R-:W-:Y:S05]  /*224c0*/  BSYNC.RECONVERGENT B0 ;  /* 0x0000000000007941 */ /* 0x000fea0003800200 */
.L_x_18170:
        /* <DEDUP_REMOVED lines=24> */
.L_x_18177:
        /* <DEDUP_REMOVED lines=12> */
.L_x_18179:
[----:B------:R-:W-:Y:S05]  /*22710*/  BSYNC.RECONVERGENT B1 ;  /* 0x0000000000017941 */ /* 0x000fea0003800200 */
.L_x_18178:
        /* <DEDUP_REMOVED lines=61> */
.L_x_18176:
[----:B------:R-:W-:Y:S05]  /*22af0*/  BSYNC.RECONVERGENT B0 ;  /* 0x0000000000007941 */ /* 0x000fea0003800200 */
.L_x_18175:
        /* <DEDUP_REMOVED lines=19> */
.L_x_18182:
        /* <DEDUP_REMOVED lines=12> */
.L_x_18184:
[----:B------:R-:W-:Y:S05]  /*22cf0*/  BSYNC.RECONVERGENT B1 ;  /* 0x0000000000017941 */ /* 0x000fea0003800200 */
.L_x_18183:
        /* <DEDUP_REMOVED lines=61> */
.L_x_18181:
[----:B------:R-:W-:Y:S05]  /*230d0*/  BSYNC.RECONVERGENT B0 ;  /* 0x0000000000007941 */ /* 0x000fea0003800200 */
.L_x_18180:
        /* <DEDUP_REMOVED lines=23> */
.L_x_18187:
        /* <DEDUP_REMOVED lines=12> */
.L_x_18189:
[----:B------:R-:W-:Y:S05]  /*23310*/  BSYNC.RECONVERGENT B1 ;  /* 0x0000000000017941 */ /* 0x000fea0003800200 */
.L_x_18188:
        /* <DEDUP_REMOVED lines=61> */
.L_x_18186:
[----:B------:R-:W-:Y:S05]  /*236f0*/  BSYNC.RECONVERGENT B0 ;  /* 0x0000000000007941 */ /* 0x000fea0003800200 */
.L_x_18185:
        /* <DEDUP_REMOVED lines=18> */
.L_x_18192:
        /* <DEDUP_REMOVED lines=12> */
.L_x_18194:
[----:B------:R-:W-:Y:S05]  /*238e0*/  BSYNC.RECONVERGENT B1 ;  /* 0x0000000000017941 */ /* 0x000fea0003800200 */
.L_x_18193:
        /* <DEDUP_REMOVED lines=61> */
.L_x_18191:
[----:B------:R-:W-:Y:S05]  /*23cc0*/  BSYNC.RECONVERGENT B0 ;  /* 0x0000000000007941 */ /* 0x000fea0003800200 */
.L_x_18190:
        /* <DEDUP_REMOVED lines=24> */
.L_x_18197:
        /* <DEDUP_REMOVED lines=12> */
.L_x_18199:
[----:B------:R-:W-:Y:S05]  /*23f10*/  BSYNC.RECONVERGENT B1 ;  /* 0x0000000000017941 */ /* 0x000fea0003800200 */
.L_x_18198:
        /* <DEDUP_REMOVED lines=61> */
.L_x_18196:
[----:B------:R-:W-:Y:S05]  /*242f0*/  BSYNC.RECONVERGENT B0 ;  /* 0x0000000000007941 */ /* 0x000fea0003800200 */
.L_x_18195:
[----:B------:R-:W-:Y:S01]  /*24300*/  ISETP.NE.AND P5, PT, R6, 0x1, PT ;  /* 0x000000010600780c */ /* 0x000fe20003fa5270 */
[----:B------:R-:W-:Y:S01]  /*24310*/  BSSY.RECONVERGENT B0, `(.L_x_18200) ;  /* 0x000005d000007945 */ /* 0x000fe20003800200 */
[----:B------:R-:W-:Y:S01]  /*24320*/  I2FP.F32.U32 R2, R3 ;  /* 0x0000000300027245 */ /* 0x000fe20000201000 */
[----:B------:R-:W-:Y:S02]  /*24330*/  IMAD.U32 R3, R19, 0x10000, RZ ;  /* 0x0001000013037824 */ /* 0x000fe400078e00ff */
[----:B------:R-:W-:Y:S02]  /*24340*/  HFMA2 R16, -RZ, RZ, 0, 1.1920928955078125e-07 ;  /* 0x00000002ff107431 */ /* 0x000fe400000001ff */
[----:B------:R-:W-:Y:S02]  /*24350*/  IMAD.MOV.U32 R4, RZ, RZ, R206 ;  /* 0x000000ffff047224 */ /* 0x000fe400078e00ce */
[----:B------:R-:W-:Y:S01]  /*24360*/  FFMA.FTZ R2, R2, R215, 1.1641532182693481445e-10 ;  /* 0x2f00000002027423 */ /* 0x000fe200000100d7 */
[----:B------:R-:W-:-:S04]  /*24370*/  FMUL.FTZ R3, R3, R218 ;  /* 0x000000da03037220 */ /* 0x000fc80000410000 */
[----:B------:R-:W-:Y:S02]  /*24380*/  FSETP.LE.FTZ.AND P4, PT, R2, R216, PT ;  /* 0x000000d80200720b */ /* 0x000fe40003f93000 */
[----:B------:R-:W-:Y:S01]  /*24390*/  PRMT R2, R19, 0x7632, R2 ;  /* 0x0000763213027816 */ /* 0x000fe20000000002 */
        /* <DEDUP_REMOVED lines=9> */
.L_x_18202:
        /* <DEDUP_REMOVED lines=12> */
.L_x_18204:
[----:B------:R-:W-:Y:S05]  /*244f0*/  BSYNC.RECONVERGENT B1 ;  /* 0x0000000000017941 */ /* 0x000fea0003800200 */
.L_x_18203:
        /* <DEDUP_REMOVED lines=62> */
.L_x_18201:
[----:B------:R-:W-:Y:S05]  /*248e0*/  BSYNC.RECONVERGENT B0 ;  /* 0x0000000000007941 */ /* 0x000fea0003800200 */
.L_x_18200:
        /* <DEDUP_REMOVED lines=23> */
.L_x_18207:
        /* <DEDUP_REMOVED lines=12> */
.L_x_18209:
[----:B------:R-:W-:Y:S05]  /*24b20*/  BSYNC.RECONVERGENT B1 ;  /* 0x0000000000017941 */ /* 0x000fea0003800200 */
.L_x_18208:
        /* <DEDUP_REMOVED lines=62> */
.L_x_18206:
[----:B------:R-:W-:Y:S05]  /*24f10*/  BSYNC.RECONVERGENT B0 ;  /* 0x0000000000007941 */ /* 0x000fea0003800200 */
.L_x_18205:
        /* <DEDUP_REMOVED lines=18> */
.L_x_18212:
        /* <DEDUP_REMOVED lines=15> */
.L_x_18214:
[----:B------:R-:W-:Y:S05]  /*25130*/  BSYNC.RECONVERGENT B1 ;  /* 0x0000000000017941 */ /* 0x000fea0003800200 */
.L_x_18213:
        /* <DEDUP_REMOVED lines=62> */
.L_x_18211:
[----:B------:R-:W-:Y:S05]  /*25520*/  BSYNC.RECONVERGENT B0 ;  /* 0x0000000000007941 */ /* 0x000fea0003800200 */
.L_x_18210:
        /* <DEDUP_REMOVED lines=10> */
[----:B------:R-:W-:Y:S01]  /*255d0*/  @P1 FADD.FTZ R63, R95, R63 ;  /* 0x0000003f5f3f1221 */ /* 0x000fe20000010000 */
[----:B------:R-:W-:Y:S06]  /*255e0*/  BRA `(.L_x_18215) ;  /* 0x0000003000747947 */ /* 0x000fec0003800000 */
.L_x_18134:
        /* <DEDUP_REMOVED lines=16> */
.L_x_18218:
        /* <DEDUP_REMOVED lines=12> */
.L_x_18220:
[----:B------:R-:W-:Y:S05]  /*257b0*/  BSYNC.RECONVERGENT B1 ;  /* 0x0000000000017941 */ /* 0x000fea0003800200 */
.L_x_18219:
        /* <DEDUP_REMOVED lines=62> */
.L_x_18217:
[----:B------:R-:W-:Y:S05]  /*25ba0*/  BSYNC.RECONVERGENT B0 ;  /* 0x0000000000007941 */ /* 0x000fea0003800200 */
.L_x_18216:
[----:B------:R-:W-:Y:S01]  /*25bb0*/  I2FP.F32.U32 R2, R3 ;  /* 0x0000000300027245 */ /* 0x000fe20000201000 */
[----:B------:R-:W-:Y:S01]  /*25bc0*/  BSSY.RECONVERGENT B0, `(.L_x_18221) ;  /* 0x000005e000007945 */ /* 0x000fe20003800200 */
[----:B------:R-:W-:Y:S01]  /*25bd0*/  ISETP.NE.AND P2, PT, R21, 0x1, PT ;  /* 0x000000011500780c */ /* 0x000fe20003f45270 */
[----:B------:R-:W-:Y:S01]  /*25be0*/  IMAD.MOV.U32 R4, RZ, RZ, R206 ;  /* 0x000000ffff047224 */ /* 0x000fe200078e00ce */
[----:B------:R-:W-:Y:S01]  /*25bf0*/  LOP3.LUT R14, R14, 0xffffffef, RZ, 0xc0, !PT ;  /* 0xffffffef0e0e7812 */ /* 0x000fe200078ec0ff */
[----:B------:R-:W-:Y:S01]  /*25c00*/  FFMA.FTZ R2, R2, R215, 1.1641532182693481445e-10 ;  /* 0x2f00000002027423 */ /* 0x000fe200000100d7 */
[----:B-----5:R-:W-:-:S04]  /*25c10*/  PRMT R3, R16, 0x7632, R3 ;  /* 0x0000763210037816 */ /* 0x020fc80000000003 */
[----:B------:R-:W-:Y:S01]  /*25c20*/  FSETP.LE.FTZ.AND P3, PT, R2, R216, PT ;  /* 0x000000d80200720b */ /* 0x000fe20003f73000 */
[----:B------:R-:W-:Y:S02]  /*25c30*/  IMAD.U32 R2, R16, 0x10000, RZ ;  /* 0x0001000010027824 */ /* 0x000fe400078e00ff */
        /* <DEDUP_REMOVED lines=11> */
.L_x_18223:
        /* <DEDUP_REMOVED lines=12> */
.L_x_18225:
[----:B------:R-:W-:Y:S05]  /*25db0*/  BSYNC.RECONVERGENT B1 ;  /* 0x0000000000017941 */ /* 0x000fea0003800200 */
.L_x_18224:
        /* <DEDUP_REMOVED lines=62> */
.L_x_18222:
[----:B------:R-:W-:Y:S05]  /*261a0*/  BSYNC.RECONVERGENT B0 ;  /* 0x0000000000007941 */ /* 0x000fea0003800200 */
.L_x_18221:
        /* <DEDUP_REMOVED lines=19> */
.L_x_18228:
        /* <DEDUP_REMOVED lines=12> */
.L_x_18230:
[----:B------:R-:W-:Y:S05]  /*263a0*/  BSYNC.RECONVERGENT B1 ;  /* 0x0000000000017941 */ /* 0x000fea0003800200 */
.L_x_18229:
        /* <DEDUP_REMOVED lines=62> */
.L_x_18227:
[----:B------:R-:W-:Y:S05]  /*26790*/  BSYNC.RECONVERGENT B0 ;  /* 0x0000000000007941 */ /* 0x000fea0003800200 */
.L_x_18226:
[----:B------:R-:W-:Y:S01]  /*267a0*/  I2FP.F32.U32 R3, R3 ;  /* 0x0000000300037245 */ /* 0x000fe20000201000 */
[----:B------:R-:W-:Y:S01]  /*267b0*/  BSSY.RECONVERGENT B0, `(.L_x_18231) ;  /* 0x000005e000007945 */ /* 0x000fe20003800200 */
[----:B------:R-:W-:Y:S01]  /*267c0*/  ISETP.NE.AND P2, PT, R21, 0x1, PT ;  /* 0x000000011500780c */ /* 0x000fe20003f45270 */
[----:B------:R-:W-:Y:S01]  /*267d0*/  HFMA2 R20, -RZ, RZ, 0, 1.1920928955078125e-07 ;  /* 0x00000002ff147431 */ /* 0x000fe200000001ff */
[----:B------:R-:W-:Y:S01]  /*267e0*/  LOP3.LUT R14, R14, 0xfffffffb, RZ, 0xc0, !PT ;  /* 0xfffffffb0e0e7812 */ /* 0x000fe200078ec0ff */
[----:B------:R-:W-:Y:S01]  /*267f0*/  FFMA.FTZ R3, R3, R215, 1.1641532182693481445e-10 ;  /* 0x2f00000003037423 */ /* 0x000fe200000100d7 */
[----:B------:R-:W-:-:S04]  /*26800*/  IMAD.U32 R16, R17, 0x10000, RZ ;  /* 0x0001000011107824 */ /* 0x000fc800078e00ff */
[----:B------:R-:W-:Y:S02]  /*26810*/  FSETP.LE.FTZ.AND P3, PT, R3, R216, PT ;  /* 0x000000d80300720b */ /* 0x000fe40003f73000 */
[----:B------:R-:W-:Y:S01]  /*26820*/  PRMT R3, R17, 0x7632, R3 ;  /* 0x0000763211037816 */ /* 0x000fe20000000003 */
        /* <DEDUP_REMOVED lines=11> */
.L_x_18233:
        /* <DEDUP_REMOVED lines=12> */
.L_x_18235:
[----:B------:R-:W-:Y:S05]  /*269a0*/  BSYNC.RECONVERGENT B1 ;  /* 0x0000000000017941 */ /* 0x000fea0003800200 */
.L_x_18234:
        /* <DEDUP_REMOVED lines=62> */
.L_x_18232:
[----:B------:R-:W-:Y:S05]  /*26d90*/  BSYNC.RECONVERGENT B0 ;  /* 0x0000000000007941 */ /* 0x000fea0003800200 */
.L_x_18231:
        /* <DEDUP_REMOVED lines=19> */
.L_x_18238:
        /* <DEDUP_REMOVED lines=12> */
.L_x_18240:
[----:B------:R-:W-:Y:S05]  /*26f90*/  BSYNC.RECONVERGENT B1 ;  /* 0x0000000000017941 */ /* 0x000fea0003800200 */
.L_x_18239:
        /* <DEDUP_REMOVED lines=62> */
.L_x_18237:
[----:B------:R-:W-:Y:S05]  /*27380*/  BSYNC.RECONVERGENT B0 ;  /* 0x0000000000007941 */ /* 0x000fea0003800200 */
.L_x_18236:
[----:B------:R-:W-:Y:S01]  /*27390*/  ISETP.NE.AND P3, PT, R22, 0x1, PT ;  /* 0x000000011600780c */ /* 0x000fe20003f65270 */
[----:B------:R-:W-:Y:S01]  /*273a0*/  BSSY.RECONVERGENT B0, `(.L_x_18241) ;  /* 0x000005c000007945 */ /* 0x000fe20003800200 */
[----:B------:R-:W-:Y:S01]  /*273b0*/  I2FP.F32.U32 R3, R3 ;  /* 0x0000000300037245 */ /* 0x000fe20000201000 */
[----:B------:R-:W-:Y:S02]  /*273c0*/  HFMA2 R21, -RZ, RZ, 0, 1.1920928955078125e-07 ;  /* 0x00000002ff157431 */ /* 0x000fe400000001ff */
[----:B------:R-:W-:Y:S02]  /*273d0*/  IMAD.U32 R20, R18, 0x10000, RZ ;  /* 0x0001000012147824 */ /* 0x000fe400078e00ff */
[----:B------:R-:W-:-:S05]  /*273e0*/  FFMA.FTZ R3, R3, R215, 1.1641532182693481445e-10 ;  /* 0x2f00000003037423 */ /* 0x000fca00000100d7 */
[----:B------:R-:W-:Y:S02]  /*273f0*/  FSETP.LE.FTZ.AND P2, PT, R3, R216, PT ;  /* 0x000000d80300720b */ /* 0x000fe40003f53000 */
[----:B------:R-:W-:Y:S01]  /*27400*/  PRMT R3, R18, 0x7632, R3 ;  /* 0x0000763212037816 */ /* 0x000fe20000000003 */
[----:B------:R-:W-:Y:S01]  /*27410*/  IMAD.MOV.U32 R18, RZ, RZ, R206 ;  /* 0x000000ffff127224 */ /* 0x000fe200078e00ce */
[----:B------:R-:W-:Y:S09]  /*27420*/  @!P3 BRA `(.L_x_18242) ;  /* 0x00000004004cb947 */ /* 0x000ff20003800000 */
        /* <DEDUP_REMOVED lines=8> */
.L_x_18243:
        /* <DEDUP_REMOVED lines=12> */
.L_x_18245:
[----:B------:R-:W-:Y:S05]  /*27570*/  BSYNC.RECONVERGENT B1 ;  /* 0x0000000000017941 */ /* 0x000fea0003800200 */
.L_x_18244:
        /* <DEDUP_REMOVED lines=62> */
.L_x_18242:
[----:B------:R-:W-:Y:S05]  /*27960*/  BSYNC.RECONVERGENT B0 ;  /* 0x0000000000007941 */ /* 0x000fea0003800200 */
.L_x_18241:
[----:B------:R-:W-:Y:S01]  /*27970*/  ISETP.NE.AND P4, PT, R21, 0x1, PT ;  /* 0x000000011500780c */ /* 0x000fe20003f85270 */
[----:B------:R-:W-:Y:S01]  /*27980*/  BSSY.RECONVERGENT B0, `(.L_x_18246) ;  /* 0x000005b000007945 */ /* 0x000fe20003800200 */
[----:B------:R-:W-:Y:S01]  /*27990*/  I2FP.F32.U32 R18, R18 ;  /* 0x0000001200127245 */ /* 0x000fe20000201000 */
[----:B------:R-:W-:-:S04]  /*279a0*/  HFMA2 R22, -RZ, RZ, 0, 1.1920928955078125e-07 ;  /* 0x00000002ff167431 */ /* 0x000fc800000001ff */
[----:B------:R-:W-:-:S05]  /*279b0*/  FFMA.FTZ R18, R18, R215, 1.1641532182693481445e-10 ;  /* 0x2f00000012127423 */ /* 0x000fca00000100d7 */
[----:B------:R-:W-:Y:S01]  /*279c0*/  FSETP.LE.FTZ.AND P3, PT, R18, R216, PT ;  /* 0x000000d81200720b */ /* 0x000fe20003f73000 */
[----:B------:R-:W-:Y:S02]  /*279d0*/  IMAD.U32 R18, R3, 0x10000, RZ ;  /* 0x0001000003127824 */ /* 0x000fe400078e00ff */
        /* <DEDUP_REMOVED lines=10> */
.L_x_18248:
        /* <DEDUP_REMOVED lines=12> */
.L_x_18250:
[----:B------:R-:W-:Y:S05]  /*27b40*/  BSYNC.RECONVERGENT B1 ;  /* 0x0000000000017941 */ /* 0x000fea0003800200 */
.L_x_18249:
        /* <DEDUP_REMOVED lines=62> */
.L_x_18247:
[----:B------:R-:W-:Y:S05]  /*27f30*/  BSYNC.RECONVERGENT B0 ;  /* 0x0000000000007941 */ /* 0x000fea0003800200 */
.L_x_18246:
        /* <DEDUP_REMOVED lines=18> */
.L_x_18253:
        /* <DEDUP_REMOVED lines=12> */
.L_x_18255:
[----:B------:R-:W-:Y:S05]  /*28120*/  BSYNC.RECONVERGENT B1 ;  /* 0x0000000000017941 */ /* 0x000fea0003800200 */
.L_x_18254:
        /* <DEDUP_REMOVED lines=62> */
.L_x_18252:
[----:B------:R-:W-:Y:S05]  /*28510*/  BSYNC.RECONVERGENT B0 ;  /* 0x0000000000007941 */ /* 0x000fea0003800200 */
.L_x_18251:
        /* <DEDUP_REMOVED lines=42> */
.L_x_18215:
        /* <DEDUP_REMOVED lines=37> */
[----:B------:R-:W0:Y:S01]  /*28a10*/  LDC.64 R18, c[0x0][0x3b8] ;  /* 0x0000ee00ff127b82 */ /* 0x000e220000000a00 */
[----:B------:R-:W-:Y:S02]  /*28a20*/  LOP3.LUT R17, R17, R21, RZ, 0xfc, !PT ;  /* 0x0000001511117212 */ /* 0x000fe400078efcff */
[----:B------:R-:W-:Y:S01]  /*28a30*/  LOP3.LUT R16, R16, 0xff, R13, 0xf8, !PT ;  /* 0x000000ff10107812 */ /* 0x000fe200078ef80d */
[----:B0-----:R-:W-:-:S05]  /*28a40*/  IMAD.WIDE.U32 R18, R5, 0x8, R18 ;  /* 0x0000000805127825 */ /* 0x001fca00078e0012 */
[----:B------:R1:W-:Y:S02]  /*28a50*/  STG.E.64 desc[UR8][R18.64], R16 ;  /* 0x0000001012007986 */ /* 0x0003e4000c101b08 */
.L_x_18256:
[----:B01----:R-:W0:Y:S01]  /*28a60*/  @P1 LDC.64 R16, c[0x0][0x3a0] ;  /* 0x0000e800ff101b82 */ /* 0x003e220000000a00 */
[----:B------:R-:W-:-:S07]  /*28a70*/  VIADD R4, R228, 0x80 ;  /* 0x00000080e4047836 */ /* 0x000fce0000000000 */
        /* <DEDUP_REMOVED lines=25> */
.L_x_18260:
        /* <DEDUP_REMOVED lines=12> */
.L_x_18262:
[----:B------:R-:W-:Y:S05]  /*28cd0*/  BSYNC.RECONVERGENT B1 ;  /* 0x0000000000017941 */ /* 0x000fea0003800200 */
.L_x_18261:
        /* <DEDUP_REMOVED lines=55> */
[----:B------:R-:W-:-:S05]  /*29050*/  IMAD.WIDE.U32 R2, R2, -0x2daee0ad, RZ ;  /* 0xd2511f5302027825 */ /* 0x000fca00078e00ff */
[----:B------:R-:W-:Y:S01]  /*29060*/  LOP3.LUT R205, R8, UR4, R3, 0x96, !PT ;  /* 0x0000000408cd7c12 */ /* 0x000fe2000f8e9603 */
[----:B------:R-:W-:-:S06]  /*29070*/  UIADD3 UR4, UPT, UPT, UR10, -0x700cb87f, URZ ;  /* 0x8ff347810a047890 */ /* 0x000fcc000fffe0ff */
[----:B------:R-:W-:Y:S01]  /*29080*/  LOP3.LUT R207, R6, UR4, R207, 0x96, !PT ;  /* 0x0000000406cf7c12 */ /* 0x000fe2000f8e96cf */
[----:B------:R-:W-:-:S07]  /*29090*/  IMAD.MOV.U32 R6, RZ, RZ, RZ ;  /* 0x000000ffff067224 */ /* 0x000fce00078e00ff */
.L_x_18259:
[----:B------:R-:W-:Y:S05]  /*290a0*/  BSYNC.RECONVERGENT B0 ;  /* 0x0000000000007941 */ /* 0x000fea0003800200 */
.L_x_18258:
        /* <DEDUP_REMOVED lines=21> */
.L_x_18265:
        /* <DEDUP_REMOVED lines=12> */
.L_x_18267:
[----:B------:R-:W-:Y:S05]  /*292c0*/  BSYNC.RECONVERGENT B1 ;  /* 0x0000000000017941 */ /* 0x000fea0003800200 */
.L_x_18266:
        /* <DEDUP_REMOVED lines=61> */
.L_x_18264:
[----:B------:R-:W-:Y:S05]  /*296a0*/  BSYNC.RECONVERGENT B0 ;  /* 0x0000000000007941 */ /* 0x000fea0003800200 */
.L_x_18263:
        /* <DEDUP_REMOVED lines=23> */
.L_x_18270:
        /* <DEDUP_REMOVED lines=12> */
.L_x_18272:
[----:B------:R-:W-:Y:S05]  /*298e0*/  BSYNC.RECONVERGENT B1 ;  /* 0x0000000000017941 */ /* 0x000fea0003800200 */
.L_x_18271:
        /* <DEDUP_REMOVED lines=61> */
.L_x_18269:
[----:B------:R-:W-:Y:S05]  /*29cc0*/  BSYNC.RECONVERGENT B0 ;  /* 0x0000000000007941 */ /* 0x000fea0003800200 */
.L_x_18268:
        /* <DEDUP_REMOVED lines=20> */
.L_x_18275:
        /* <DEDUP_REMOVED lines=12> */
.L_x_18277:
[----:B------:R-:W-:Y:S05]  /*29ed0*/  BSYNC.RECONVERGENT B1 ;  /* 0x0000000000017941 */ /* 0x000fea0003800200 */
.L_x_18276:
        /* <DEDUP_REMOVED lines=61> */
.L_x_18274:
[----:B------:R-:W-:Y:S05]  /*2a2b0*/  BSYNC.RECONVERGENT B0 ;  /* 0x0000000000007941 */ /* 0x000fea0003800200 */
.L_x_18273:
        /* <DEDUP_REMOVED lines=24> */
.L_x_18280:
        /* <DEDUP_REMOVED lines=12> */
.L_x_18282:
[----:B------:R-:W-:Y:S05]  /*2a500*/  BSYNC.RECONVERGENT B1 ;  /* 0x0000000000017941 */ /* 0x000fea0003800200 */
.L_x_18281:
        /* <DEDUP_REMOVED lines=61> */
.L_x_18279:
[----:B------:R-:W-:Y:S05]  /*2a8e0*/  BSYNC.RECONVERGENT B0 ;  /* 0x0000000000007941 */ /* 0x000fea0003800200 */
.L_x_18278:
        /* <DEDUP_REMOVED lines=21> */
.L_x_18285:
        /* <DEDUP_REMOVED lines=12> */
.L_x_18287:
[----:B------:R-:W-:Y:S05]  /*2ab00*/  BSYNC.RECONVERGENT B1 ;  /* 0x0000000000017941 */ /* 0x000fea0003800200 */
.L_x_18286:
        /* <DEDUP_REMOVED lines=62> */
.L_x_18284:
[----:B------:R-:W-:Y:S05]  /*2aef0*/  BSYNC.RECONVERGENT B0 ;  /* 0x0000000000007941 */ /* 0x000fea0003800200 */
.L_x_18283:
[----:B------:R-:W-:Y:S01]  /*2af00*/  I2FP.F32.U32 R6, R9 ;  /* 0x0000000900067245 */ /* 0x000fe20000201000 */
[----:B------:R-:W-:Y:S01]  /*2af10*/  BSSY.RECONVERGENT B0, `(.L_x_18288) ;  /* 0x0000061000007945 */ /* 0x000fe20003800200 */
[----:B------:R-:W-:Y:S02]  /*2af20*/  ISETP.NE.AND P3, PT, R7, 0x1, PT ;  /* 0x000000010700780c */ /* 0x000fe40003f65270 */
        /* <DEDUP_REMOVED lines=8> */
[----:B------:R-:W-:Y:S01]  /*2afb0*/  IMAD.MOV.U32 R6, RZ, RZ, 0x2 ;  /* 0x00000002ff067424 */ /* 0x000fe200078e00ff */
[----:B------:R-:W-:Y:S02]  /*2afc0*/  MOV R3, R206 ;  /* 0x000000ce00037202 */ /* 0x000fe40000000f00 */
        /* <DEDUP_REMOVED lines=10> */
.L_x_18290:
        /* <DEDUP_REMOVED lines=12> */
.L_x_18292:
[----:B------:R-:W-:Y:S05]  /*2b130*/  BSYNC.RECONVERGENT B1 ;  /* 0x0000000000017941 */ /* 0x000fea0003800200 */
.L_x_18291:
        /* <DEDUP_REMOVED lines=62> */
.L_x_18289:
[----:B------:R-:W-:Y:S05]  /*2b520*/  BSYNC.RECONVERGENT B0 ;  /* 0x0000000000007941 */ /* 0x000fea0003800200 */
.L_x_18288:
        /* <DEDUP_REMOVED lines=20> */
.L_x_18295:
        /* <DEDUP_REMOVED lines=12> */
.L_x_18297:
[----:B------:R-:W-:Y:S05]  /*2b730*/  BSYNC.RECONVERGENT B1 ;  /* 0x0000000000017941 */ /* 0x000fea0003800200 */
.L_x_18296:
        /* <DEDUP_REMOVED lines=62> */
.L_x_18294:
[----:B------:R-:W-:Y:S05]  /*2bb20*/  BSYNC.RECONVERGENT B0 ;  /* 0x0000000000007941 */ /* 0x000fea0003800200 */
.L_x_18293:
        /* <DEDUP_REMOVED lines=24> */
.L_x_18300:
        /* <DEDUP_REMOVED lines=12> */
.L_x_18302:
[----:B------:R-:W-:Y:S05]  /*2bd70*/  BSYNC.RECONVERGENT B1 ;  /* 0x0000000000017941 */ /* 0x000fea0003800200 */
.L_x_18301:
        /* <DEDUP_REMOVED lines=62> */
.L_x_18299:
[----:B------:R-:W-:Y:S05]  /*2c160*/  BSYNC.RECONVERGENT B0 ;  /* 0x0000000000007941 */ /* 0x000fea0003800200 */
.L_x_18298:
[----:B------:R-:W-:Y:S01]  /*2c170*/  ISETP.NE.AND P3, PT, R6, 0x1, PT ;  /* 0x000000010600780c */ /* 0x000fe20003f65270 */
[----:B------:R-:W-:Y:S01]  /*2c180*/  IMAD.U32 R3, R18, 0x10000, RZ ;  /* 0x0001000012037824 */ /* 0x000fe200078e00ff */
[----:B------:R-:W-:Y:S01]  /*2c190*/  I2FP.F32.U32 R0, R0 ;  /* 0x0000000000007245 */ /* 0x000fe20000201000 */
[----:B------:R-:W-:Y:S01]  /*2c1a0*/  BSSY.RECONVERGENT B0, `(.L_x_18303) ;  /* 0x000005b000007945 */ /* 0x000fe20003800200 */
[----:B------:R-:W-:Y:S02]  /*2c1b0*/  IMAD.MOV.U32 R7, RZ, RZ, 0x2 ;  /* 0x00000002ff077424 */ /* 0x000fe400078e00ff */
[----:B------:R-:W-:Y:S01]  /*2c1c0*/  FMUL.FTZ R3, R3, R218 ;  /* 0x000000da03037220 */ /* 0x000fe20000410000 */
[----:B------:R-:W-:Y:S01]  /*2c1d0*/  MOV R9, R206 ;  /* 0x000000ce00097202 */ /* 0x000fe20000000f00 */
[----:B------:R-:W-:-:S05]  /*2c1e0*/  FFMA.FTZ R0, R0, R215, 1.1641532182693481445e-10 ;  /* 0x2f00000000007423 */ /* 0x000fca00000100d7 */
[----:B------:R-:W-:Y:S02]  /*2c1f0*/  FSETP.LE.FTZ.AND P2, PT, R0, R216, PT ;  /* 0x000000d80000720b */ /* 0x000fe40003f53000 */
        /* <DEDUP_REMOVED lines=10> */
.L_x_18305:
        /* <DEDUP_REMOVED lines=12> */
.L_x_18307:
[----:B------:R-:W-:Y:S05]  /*2c360*/  BSYNC.RECONVERGENT B1 ;  /* 0x0000000000017941 */ /* 0x000fea0003800200 */
.L_x_18306:
        /* <DEDUP_REMOVED lines=62> */
.L_x_18304:
[----:B------:R-:W-:Y:S05]  /*2c750*/  BSYNC.RECONVERGENT B0 ;  /* 0x0000000000007941 */ /* 0x000fea0003800200 */
.L_x_18303:
[----:B------:R-:W-:Y:S01]  /*2c760*/  I2FP.F32.U32 R6, R9 ;  /* 0x0000000900067245 */ /* 0x000fe20000201000 */
[----:B------:R-:W-:Y:S01]  /*2c770*/  BSSY.RECONVERGENT B0, `(.L_x_18308) ;  /* 0x0000061000007945 */ /* 0x000fe20003800200 */
[----:B------:R-:W-:-:S03]  /*2c780*/  FSEL R3, R3, RZ, P2 ;  /* 0x000000ff03037208 */ /* 0x000fc60001000000 */
        /* <DEDUP_REMOVED lines=20> */
.L_x_18310:
        /* <DEDUP_REMOVED lines=12> */
.L_x_18312:
[----:B------:R-:W-:Y:S05]  /*2c990*/  BSYNC.RECONVERGENT B1 ;  /* 0x0000000000017941 */ /* 0x000fea0003800200 */
.L_x_18311:
        /* <DEDUP_REMOVED lines=62> */
.L_x_18309:
[----:B------:R-:W-:Y:S05]  /*2cd80*/  BSYNC.RECONVERGENT B0 ;  /* 0x0000000000007941 */ /* 0x000fea0003800200 */
.L_x_18308:
[----:B------:R-:W-:Y:S01]  /*2cd90*/  ISETP.NE.AND P4, PT, R6, 0x1, PT ;  /* 0x000000010600780c */ /* 0x000fe20003f85270 */
[----:B------:R-:W-:Y:S01]  /*2cda0*/  IMAD.U32 R0, R0, 0x10000, RZ ;  /* 0x0001000000007824 */ /* 0x000fe200078e00ff */
[----:B------:R-:W-:Y:S01]  /*2cdb0*/  I2FP.F32.U32 R3, R3 ;  /* 0x0000000300037245 */ /* 0x000fe20000201000 */
[----:B------:R-:W-:Y:S01]  /*2cdc0*/  BSSY.RECONVERGENT B0, `(.L_x_18313) ;  /* 0x000005a000007945 */ /* 0x000fe20003800200 */
[----:B------:R-:W-:Y:S02]  /*2cdd0*/  IMAD.MOV.U32 R7, RZ, RZ, 0x2 ;  /* 0x00000002ff077424 */ /* 0x000fe400078e00ff */
[----:B------:R-:W-:Y:S01]  /*2cde0*/  FMUL.FTZ R0, R0, R218 ;  /* 0x000000da00007220 */ /* 0x000fe20000410000 */
        /* <DEDUP_REMOVED lines=12> */
.L_x_18315:
        /* <DEDUP_REMOVED lines=12> */
.L_x_18317:
[----:B------:R-:W-:Y:S05]  /*2cf70*/  BSYNC.RECONVERGENT B1 ;  /* 0x0000000000017941 */ /* 0x000fea0003800200 */
.L_x_18316:
        /* <DEDUP_REMOVED lines=62> */
.L_x_18314:
[----:B------:R-:W-:Y:S05]  /*2d360*/  BSYNC.RECONVERGENT B0 ;  /* 0x0000000000007941 */ /* 0x000fea0003800200 */
.L_x_18313:
        /* <DEDUP_REMOVED lines=24> */
.L_x_18320:
        /* <DEDUP_REMOVED lines=12> */
.L_x_18322:
[----:B------:R-:W-:Y:S05]  /*2d5b0*/  BSYNC.RECONVERGENT B1 ;  /* 0x0000000000017941 */ /* 0x000fea0003800200 */
.L_x_18321:
        /* <DEDUP_REMOVED lines=62> */
.L_x_18319:
[----:B------:R-:W-:Y:S05]  /*2d9a0*/  BSYNC.RECONVERGENT B0 ;  /* 0x0000000000007941 */ /* 0x000fea0003800200 */
.L_x_18318:
        /* <DEDUP_REMOVED lines=19> */
.L_x_18325:
        /* <DEDUP_REMOVED lines=12> */
.L_x_18327:
[----:B------:R-:W-:Y:S05]  /*2dba0*/  BSYNC.RECONVERGENT B1 ;  /* 0x0000000000017941 */ /* 0x000fea0003800200 */
.L_x_18326:
        /* <DEDUP_REMOVED lines=62> */
.L_x_18324:
[----:B------:R-:W-:Y:S05]  /*2df90*/  BSYNC.RECONVERGENT B0 ;  /* 0x0000000000007941 */ /* 0x000fea0003800200 */
.L_x_18323:
        /* <DEDUP_REMOVED lines=23> */
.L_x_18330:
        /* <DEDUP_REMOVED lines=12> */
.L_x_18332:
[----:B------:R-:W-:Y:S05]  /*2e1d0*/  BSYNC.RECONVERGENT B1 ;  /* 0x0000000000017941 */ /* 0x000fea0003800200 */
.L_x_18331:
        /* <DEDUP_REMOVED lines=62> */
.L_x_18329:
[----:B------:R-:W-:Y:S05]  /*2e5c0*/  BSYNC.RECONVERGENT B0 ;  /* 0x0000000000007941 */ /* 0x000fea0003800200 */
.L_x_18328:
        /* <DEDUP_REMOVED lines=18> */
.L_x_18335:
        /* <DEDUP_REMOVED lines=15> */
.L_x_18337:
[----:B------:R-:W-:Y:S05]  /*2e7e0*/  BSYNC.RECONVERGENT B1 ;  /* 0x0000000000017941 */ /* 0x000fea0003800200 */
.L_x_18336:
        /* <DEDUP_REMOVED lines=62> */
.L_x_18334:
[----:B------:R-:W-:Y:S05]  /*2ebd0*/  BSYNC.RECONVERGENT B0 ;  /* 0x0000000000007941 */ /* 0x000fea0003800200 */
.L_x_18333:
        /* <DEDUP_REMOVED lines=12> */
.L_x_18257:
        /* <DEDUP_REMOVED lines=16> */
.L_x_18341:
        /* <DEDUP_REMOVED lines=12> */
.L_x_18343:
[----:B------:R-:W-:Y:S05]  /*2ee60*/  BSYNC.RECONVERGENT B1 ;  /* 0x0000000000017941 */ /* 0x000fea0003800200 */
.L_x_18342:
        /* <DEDUP_REMOVED lines=60> */
[----:B------:R-:W-:-:S07]  /*2f230*/  IMAD.MOV.U32 R20, RZ, RZ, RZ ;  /* 0x000000ffff147224 */ /* 0x000fce00078e00ff */
.L_x_18340:
[----:B------:R-:W-:Y:S05]  /*2f240*/  BSYNC.RECONVERGENT B0 ;  /* 0x0000000000007941 */ /* 0x000fea0003800200 */
.L_x_18339:
[----:B------:R-:W-:Y:S01]  /*2f250*/  I2FP.F32.U32 R0, R21 ;  /* 0x0000001500007245 */ /* 0x000fe20000201000 */
[----:B------:R-:W-:Y:S01]  /*2f260*/  BSSY.RECONVERGENT B0, `(.L_x_18344) ;  /* 0x000005e000007945 */ /* 0x000fe20003800200 */
[----:B------:R-:W-:Y:S01]  /*2f270*/  ISETP.NE.AND P2, PT, R20, 0x1, PT ;  /* 0x000000011400780c */ /* 0x000fe20003f45270 */
[----:B------:R-:W-:Y:S01]  /*2f280*/  IMAD.MOV.U32 R22, RZ, RZ, 0x2 ;  /* 0x00000002ff167424 */ /* 0x000fe200078e00ff */
[----:B------:R-:W-:Y:S01]  /*2f290*/  LOP3.LUT R14, R14, 0xffffffef, RZ, 0xc0, !PT ;  /* 0xffffffef0e0e7812 */ /* 0x000fe200078ec0ff */
[----:B------:R-:W-:Y:S01]  /*2f2a0*/  FFMA.FTZ R0, R0, R215, 1.1641532182693481445e-10 ;  /* 0x2f00000000007423 */ /* 0x000fe200000100d7 */
[----:B-----5:R-:W-:-:S04]  /*2f2b0*/  PRMT R3, R16, 0x7632, R3 ;  /* 0x0000763210037816 */ /* 0x020fc80000000003 */
[----:B------:R-:W-:Y:S02]  /*2f2c0*/  FSETP.LE.FTZ.AND P3, PT, R0, R216, PT ;  /* 0x000000d80000720b */ /* 0x000fe40003f73000 */
[----:B------:R-:W-:Y:S01]  /*2f2d0*/  SHF.L.U32 R0, R16, 0x10, RZ ;  /* 0x0000001010007819 */ /* 0x000fe200000006ff */
        /* <DEDUP_REMOVED lines=11> */
.L_x_18346:
        /* <DEDUP_REMOVED lines=12> */
.L_x_18348:
[----:B------:R-:W-:Y:S05]  /*2f450*/  BSYNC.RECONVERGENT B1 ;  /* 0x0000000000017941 */ /* 0x000fea0003800200 */
.L_x_18347:
        /* <DEDUP_REMOVED lines=62> */
.L_x_18345:
[----:B------:R-:W-:Y:S05]  /*2f840*/  BSYNC.RECONVERGENT B0 ;  /* 0x0000000000007941 */ /* 0x000fea0003800200 */
.L_x_18344:
        /* <DEDUP_REMOVED lines=19> */
.L_x_18351:
        /* <DEDUP_REMOVED lines=12> */
.L_x_18353:
[----:B------:R-:W-:Y:S05]  /*2fa40*/  BSYNC.RECONVERGENT B1 ;  /* 0x0000000000017941 */ /* 0x000fea0003800200 */
.L_x_18352:
        /* <DEDUP_REMOVED lines=62> */
.L_x_18350:
[----:B------:R-:W-:Y:S05]  /*2fe30*/  BSYNC.RECONVERGENT B0 ;  /* 0x0000000000007941 */ /* 0x000fea0003800200 */
.L_x_18349:
        /* <DEDUP_REMOVED lines=9> */
[----:B------:R-:W-:-:S09]  /*2fed0*/  PRMT R17, R17, 0x7632, R17 ;  /* 0x0000763211117816 */ /* 0x000fd20000000011 */
        /* <DEDUP_REMOVED lines=10> */
.L_x_18356:
        /* <DEDUP_REMOVED lines=12> */
.L_x_18358:
[----:B------:R-:W-:Y:S05]  /*30040*/  BSYNC.RECONVERGENT B1 ;  /* 0x0000000000017941 */ /* 0x000fea0003800200 */
.L_x_18357:
        /* <DEDUP_REMOVED lines=62> */
.L_x_18355:
[----:B------:R-:W-:Y:S05]  /*30430*/  BSYNC.RECONVERGENT B0 ;  /* 0x0000000000007941 */ /* 0x000fea0003800200 */
.L_x_18354:
        /* <DEDUP_REMOVED lines=19> */
.L_x_18361:
        /* <DEDUP_REMOVED lines=12> */
.L_x_18363:
[----:B------:R-:W-:Y:S05]  /*30630*/  BSYNC.RECONVERGENT B1 ;  /* 0x0000000000017941 */ /* 0x000fea0003800200 */
.L_x_18362:
        /* <DEDUP_REMOVED lines=62> */
.L_x_18360:
[----:B------:R-:W-:Y:S05]  /*30a20*/  BSYNC.RECONVERGENT B0 ;  /* 0x0000000000007941 */ /* 0x000fea0003800200 */
.L_x_18359:
        /* <DEDUP_REMOVED lines=18> */
.L_x_18366:
        /* <DEDUP_REMOVED lines=12> */
.L_x_18368:
[----:B------:R-:W-:Y:S05]  /*30c10*/  BSYNC.RECONVERGENT B1 ;  /* 0x0000000000017941 */ /* 0x000fea0003800200 */
.L_x_18367:
        /* <DEDUP_REMOVED lines=62> */
.L_x_18365:
[----:B------:R-:W-:Y:S05]  /*31000*/  BSYNC.RECONVERGENT B0 ;  /* 0x0000000000007941 */ /* 0x000fea0003800200 */
.L_x_18364:
[----:B------:R-:W-:Y:S01]  /*31010*/  ISETP.NE.AND P4, PT, R22, 0x1, PT ;  /* 0x000000011600780c */ /* 0x000fe20003f85270 */
[----:B------:R-:W-:Y:S01]  /*31020*/  BSSY.RECONVERGENT B0, `(.L_x_18369) ;  /* 0x000005b000007945 */ /* 0x000fe20003800200 */
[----:B------:R-:W-:Y:S01]  /*31030*/  I2FP.F32.U32 R21, R21 ;  /* 0x0000001500157245 */ /* 0x000fe20000201000 */
[----:B------:R-:W-:-:S04]  /*31040*/  IMAD.MOV.U32 R23, RZ, RZ, 0x2 ;  /* 0x00000002ff177424 */ /* 0x000fc800078e00ff */
        /* <DEDUP_REMOVED lines=13> */
.L_x_18371:
        /* <DEDUP_REMOVED lines=12> */
.L_x_18373:
[----:B------:R-:W-:Y:S05]  /*311e0*/  BSYNC.RECONVERGENT B1 ;  /* 0x0000000000017941 */ /* 0x000fea0003800200 */
.L_x_18372:
        /* <DEDUP_REMOVED lines=62> */
.L_x_18370:
[----:B------:R-:W-:Y:S05]  /*315d0*/  BSYNC.RECONVERGENT B0 ;  /* 0x0000000000007941 */ /* 0x000fea0003800200 */
.L_x_18369:
        /* <DEDUP_REMOVED lines=18> */
.L_x_18376:
        /* <DEDUP_REMOVED lines=12> */
.L_x_18378:
[----:B------:R-:W-:Y:S05]  /*317c0*/  BSYNC.RECONVERGENT B1 ;  /* 0x0000000000017941 */ /* 0x000fea0003800200 */
.L_x_18377:
        /* <DEDUP_REMOVED lines=62> */
.L_x_18375:
[----:B------:R-:W-:Y:S05]  /*31bb0*/  BSYNC.RECONVERGENT B0 ;  /* 0x0000000000007941 */ /* 0x000fea0003800200 */
.L_x_18374:
[----:B------:R-:W-:Y:S01]  /*31bc0*/  LOP3.LUT R14, R14, 0xffffff7f, RZ, 0xc0, !PT ;  /* 0xffffff7f0e0e7812 */ /* 0x000fe200078ec0ff */
[-C--:B------:R-:W-:Y:S01]  /*31bd0*/  FMUL.FTZ R3, R3, R218.reuse ;  /* 0x000000da03037220 */ /* 0x080fe20000410000 */
[----:B------:R-:W-:Y:S01]  /*31be0*/  I2FP.F32.U32 R23, R25 ;  /* 0x0000001900177245 */ /* 0x000fe20000201000 */
[-C--:B------:R-:W-:Y:S01]  /*31bf0*/  FMUL.FTZ R0, R0, R218.reuse ;  /* 0x000000da00007220 */ /* 0x080fe20000410000 */
[----:B------:R-:W-:Y:S01]  /*31c00*/  @P2 LOP3.LUT R14, R14, 0x80, RZ, 0xfc, !PT ;  /* 0x000000800e0e2812 */ /* 0x000fe200078efcff */
[-C--:B------:R-:W-:Y:S01]  /*31c10*/  FMUL.FTZ R18, R18, R218.reuse ;  /* 0x000000da12127220 */ /* 0x080fe20000410000 */
[----:B------:R-:W-:Y:S01]  /*31c20*/  SHF.L.U32 R19, R19, 0x10, RZ ;  /* 0x0000001013137819 */ /* 0x000fe200000006ff */
        /* <DEDUP_REMOVED lines=35> */
.L_x_18338:
        /* <DEDUP_REMOVED lines=42> */
.L_x_18379:
        /* <DEDUP_REMOVED lines=27> */
.L_x_18383:
        /* <DEDUP_REMOVED lines=12> */
.L_x_18385:
[----:B------:R-:W-:Y:S05]  /*32370*/  BSYNC.RECONVERGENT B1 ;  /* 0x0000000000017941 */ /* 0x000fea0003800200 */
.L_x_18384:
        /* <DEDUP_REMOVED lines=62> */
.L_x_18382:
[----:B------:R-:W-:Y:S05]  /*32760*/  BSYNC.RECONVERGENT B0 ;  /* 0x0000000000007941 */ /* 0x000fea0003800200 */
.L_x_18381:
[----:B------:R-:W-:Y:S01]  /*32770*/  I2FP.F32.U32 R2, R6 ;  /* 0x0000000600027245 */ /* 0x000fe20000201000 */
[----:B-----5:R-:W-:Y:S01]  /*32780*/  IMAD.U32 R6, R16, 0x10000, RZ ;  /* 0x0001000010067824 */ /* 0x020fe200078e00ff */
[----:B------:R-:W-:Y:S01]  /*32790*/  ISETP.NE.AND P2, PT, R9, 0x1, PT ;  /* 0x000000010900780c */ /* 0x000fe20003f45270 */
[----:B------:R-:W-:Y:S01]  /*327a0*/  BSSY.RECONVERGENT B0, `(.L_x_18386) ;  /* 0x000005d000007945 */ /* 0x000fe20003800200 */
[----:B------:R-:W-:Y:S01]  /*327b0*/  LOP3.LUT R14, R14, 0xffffffef, RZ, 0xc0, !PT ;  /* 0xffffffef0e0e7812 */ /* 0x000fe200078ec0ff */
[----:B------:R-:W-:Y:S01]  /*327c0*/  FFMA.FTZ R2, R2, R215, 1.1641532182693481445e-10 ;  /* 0x2f00000002027423 */ /* 0x000fe200000100d7 */
[----:B------:R-:W-:Y:S02]  /*327d0*/  HFMA2 R8, -RZ, RZ, 0, 1.1920928955078125e-07 ;  /* 0x00000002ff087431 */ /* 0x000fe400000001ff */
[----:B------:R-:W-:Y:S01]  /*327e0*/  FMUL.FTZ R6, R6, R218 ;  /* 0x000000da06067220 */ /* 0x000fe20000410000 */
[----:B------:R-:W-:Y:S01]  /*327f0*/  IMAD.MOV.U32 R7, RZ, RZ, R206 ;  /* 0x000000ffff077224 */ /* 0x000fe200078e00ce */
        /* <DEDUP_REMOVED lines=12> */
.L_x_18388:
        /* <DEDUP_REMOVED lines=12> */
.L_x_18390:
[----:B------:R-:W-:Y:S05]  /*32980*/  BSYNC.RECONVERGENT B1 ;  /* 0x0000000000017941 */ /* 0x000fea0003800200 */
.L_x_18389:
        /* <DEDUP_REMOVED lines=62> */
.L_x_18387:
[----:B------:R-:W-:Y:S05]  /*32d70*/  BSYNC.RECONVERGENT B0 ;  /* 0x0000000000007941 */ /* 0x000fea0003800200 */
.L_x_18386:
[----:B------:R-:W-:Y:S01]  /*32d80*/  I2FP.F32.U32 R7, R7 ;  /* 0x0000000700077245 */ /* 0x000fe20000201000 */
[----:B------:R-:W-:Y:S01]  /*32d90*/  BSSY.RECONVERGENT B0, `(.L_x_18391) ;  /* 0x0000061000007945 */ /* 0x000fe20003800200 */
[----:B------:R-:W-:Y:S01]  /*32da0*/  ISETP.NE.AND P3, PT, R8, 0x1, PT ;  /* 0x000000010800780c */ /* 0x000fe20003f65270 */
[----:B------:R-:W-:Y:S01]  /*32db0*/  IMAD.MOV.U32 R9, RZ, RZ, R206 ;  /* 0x000000ffff097224 */ /* 0x000fe200078e00ce */
        /* <DEDUP_REMOVED lines=8> */
[----:B------:R-:W-:-:S03]  /*32e40*/  HFMA2 R7, -RZ, RZ, 0, 1.1920928955078125e-07 ;  /* 0x00000002ff077431 */ /* 0x000fc600000001ff */
        /* <DEDUP_REMOVED lines=10> */
.L_x_18393:
        /* <DEDUP_REMOVED lines=12> */
.L_x_18395:
[----:B------:R-:W-:Y:S05]  /*32fb0*/  BSYNC.RECONVERGENT B1 ;  /* 0x0000000000017941 */ /* 0x000fea0003800200 */
.L_x_18394:
        /* <DEDUP_REMOVED lines=62> */
.L_x_18392:
[----:B------:R-:W-:Y:S05]  /*333a0*/  BSYNC.RECONVERGENT B0 ;  /* 0x0000000000007941 */ /* 0x000fea0003800200 */
.L_x_18391:
        /* <DEDUP_REMOVED lines=20> */
.L_x_18398:
        /* <DEDUP_REMOVED lines=12> */
.L_x_18400:
[----:B------:R-:W-:Y:S05]  /*335b0*/  BSYNC.RECONVERGENT B1 ;  /* 0x0000000000017941 */ /* 0x000fea0003800200 */
.L_x_18399:
        /* <DEDUP_REMOVED lines=62> */
.L_x_18397:
[----:B------:R-:W-:Y:S05]  /*339a0*/  BSYNC.RECONVERGENT B0 ;  /* 0x0000000000007941 */ /* 0x000fea0003800200 */
.L_x_18396:
        /* <DEDUP_REMOVED lines=24> */
.L_x_18403:
        /* <DEDUP_REMOVED lines=12> */
.L_x_18405:
[----:B------:R-:W-:Y:S05]  /*33bf0*/  BSYNC.RECONVERGENT B1 ;  /* 0x0000000000017941 */ /* 0x000fea0003800200 */
.L_x_18404:
        /* <DEDUP_REMOVED lines=59> */
[----:B------:R-:W-:-:S05]  /*33fb0*/  IMAD.WIDE.U32 R6, R11, -0x326172a9, RZ ;  /* 0xcd9e8d570b067825 */ /* 0x000fca00078e00ff */
[----:B------:R-:W-:Y:S02]  /*33fc0*/  LOP3.LUT R207, R8, UR4, R7, 0x96, !PT ;  /* 0x0000000408cf7c12 */ /* 0x000fe4000f8e9607 */
[----:B------:R-:W-:-:S07]  /*33fd0*/  MOV R206, R6 ;  /* 0x0000000600ce7202 */ /* 0x000fce0000000f00 */
.L_x_18402:
[----:B------:R-:W-:Y:S05]  /*33fe0*/  BSYNC.RECONVERGENT B0 ;  /* 0x0000000000007941 */ /* 0x000fea0003800200 */
.L_x_18401:
[----:B------:R-:W-:Y:S01]  /*33ff0*/  I2FP.F32.U32 R2, R2 ;  /* 0x0000000200027245 */ /* 0x000fe20000201000 */
[----:B------:R-:W-:Y:S01]  /*34000*/  IMAD.U32 R6, R17, 0x10000, RZ ;  /* 0x0001000011067824 */ /* 0x000fe200078e00ff */
        /* <DEDUP_REMOVED lines=19> */
.L_x_18408:
        /* <DEDUP_REMOVED lines=12> */
.L_x_18410:
[----:B------:R-:W-:Y:S05]  /*34200*/  BSYNC.RECONVERGENT B1 ;  /* 0x0000000000017941 */ /* 0x000fea0003800200 */
.L_x_18409:
        /* <DEDUP_REMOVED lines=62> */
.L_x_18407:
[----:B------:R-:W-:Y:S05]  /*345f0*/  BSYNC.RECONVERGENT B0 ;  /* 0x0000000000007941 */ /* 0x000fea0003800200 */
.L_x_18406:
        /* <DEDUP_REMOVED lines=23> */
.L_x_18413:
        /* <DEDUP_REMOVED lines=12> */
.L_x_18415:
[----:B------:R-:W-:Y:S05]  /*34830*/  BSYNC.RECONVERGENT B1 ;  /* 0x0000000000017941 */ /* 0x000fea0003800200 */
.L_x_18414:
        /* <DEDUP_REMOVED lines=62> */
.L_x_18412:
[----:B------:R-:W-:Y:S05]  /*34c20*/  BSYNC.RECONVERGENT B0 ;  /* 0x0000000000007941 */ /* 0x000fea0003800200 */
.L_x_18411:
        /* <DEDUP_REMOVED lines=20> */
.L_x_18418:
        /* <DEDUP_REMOVED lines=12> */
.L_x_18420:
[----:B------:R-:W-:Y:S05]  /*34e30*/  BSYNC.RECONVERGENT B1 ;  /* 0x0000000000017941 */ /* 0x000fea0003800200 */
.L_x_18419:
        /* <DEDUP_REMOVED lines=62> */
.L_x_18417:
[----:B------:R-:W-:Y:S05]  /*35220*/  BSYNC.RECONVERGENT B0 ;  /* 0x0000000000007941 */ /* 0x000fea0003800200 */
.L_x_18416:
        /* <DEDUP_REMOVED lines=24> */
.L_x_18423:
        /* <DEDUP_REMOVED lines=12> */
.L_x_18425:
[----:B------:R-:W-:Y:S05]  /*35470*/  BSYNC.RECONVERGENT B1 ;  /* 0x0000000000017941 */ /* 0x000fea0003800200 */
.L_x_18424:
        /* <DEDUP_REMOVED lines=62> */
.L_x_18422:
[----:B------:R-:W-:Y:S05]  /*35860*/  BSYNC.RECONVERGENT B0 ;  /* 0x0000000000007941 */ /* 0x000fea0003800200 */
.L_x_18421:
[----:B------:R-:W-:Y:S01]  /*35870*/  ISETP.NE.AND P3, PT, R8, 0x1, PT ;  /* 0x000000010800780c */ /* 0x000fe20003f65270 */
[----:B------:R-:W-:Y:S01]  /*35880*/  IMAD.U32 R6, R18, 0x10000, RZ ;  /* 0x0001000012067824 */ /* 0x000fe200078e00ff */
[----:B------:R-:W-:Y:S01]  /*35890*/  I2FP.F32.U32 R2, R2 ;  /* 0x0000000200027245 */ /* 0x000fe20000201000 */
[----:B------:R-:W-:Y:S01]  /*358a0*/  BSSY.RECONVERGENT B0, `(.L_x_18426) ;  /* 0x000005b000007945 */ /* 0x000fe20003800200 */
[----:B------:R-:W-:Y:S02]  /*358b0*/  HFMA2 R16, -RZ, RZ, 0, 1.1920928955078125e-07 ;  /* 0x00000002ff107431 */ /* 0x000fe400000001ff */
[----:B------:R-:W-:Y:S01]  /*358c0*/  FMUL.FTZ R6, R6, R218 ;  /* 0x000000da06067220 */ /* 0x000fe20000410000 */
[----:B------:R-:W-:Y:S02]  /*358d0*/  IMAD.MOV.U32 R7, RZ, RZ, R206 ;  /* 0x000000ffff077224 */ /* 0x000fe400078e00ce */
        /* <DEDUP_REMOVED lines=12> */
.L_x_18428:
        /* <DEDUP_REMOVED lines=12> */
.L_x_18430:
[----:B------:R-:W-:Y:S05]  /*35a60*/  BSYNC.RECONVERGENT B1 ;  /* 0x0000000000017941 */ /* 0x000fea0003800200 */
.L_x_18429:
        /* <DEDUP_REMOVED lines=62> */
.L_x_18427:
[----:B------:R-:W-:Y:S05]  /*35e50*/  BSYNC.RECONVERGENT B0 ;  /* 0x0000000000007941 */ /* 0x000fea0003800200 */
.L_x_18426:
[----:B------:R-:W-:Y:S01]  /*35e60*/  I2FP.F32.U32 R7, R7 ;  /* 0x0000000700077245 */ /* 0x000fe20000201000 */
[----:B------:R-:W-:Y:S01]  /*35e70*/  IMAD.U32 R8, R102, 0x10000, RZ ;  /* 0x0001000066087824 */ /* 0x000fe200078e00ff */
[----:B------:R-:W-:Y:S01]  /*35e80*/  FSEL R6, R6, RZ, P2 ;  /* 0x000000ff06067208 */ /* 0x000fe20001000000 */
[----:B------:R-:W-:Y:S02]  /*35e90*/  BSSY.RECONVERGENT B0, `(.L_x_18431) ;  /* 0x000005f000007945 */ /* 0x000fe40003800200 */
[----:B------:R-:W-:Y:S01]  /*35ea0*/  FFMA.FTZ R7, R7, R215, 1.1641532182693481445e-10 ;  /* 0x2f00000007077423 */ /* 0x000fe200000100d7 */
[----:B------:R-:W-:-:S04]  /*35eb0*/  FMUL.FTZ R8, R8, R218 ;  /* 0x000000da08087220 */ /* 0x000fc80000410000 */
[----:B------:R-:W-:Y:S01]  /*35ec0*/  FSETP.GTU.FTZ.AND P3, PT, R7, R216, PT ;  /* 0x000000d80700720b */ /* 0x000fe20003f7c000 */
[----:B------:R-:W-:-:S03]  /*35ed0*/  HFMA2 R7, -RZ, RZ, 0, 1.1920928955078125e-07 ;  /* 0x00000002ff077431 */ /* 0x000fc600000001ff */
[----:B------:R-:W-:Y:S01]  /*35ee0*/  FSEL R44, R8, RZ, !P3 ;  /* 0x000000ff082c7208 */ /* 0x000fe20005800000 */
[----:B------:R-:W-:Y:S01]  /*35ef0*/  IMAD.MOV.U32 R8, RZ, RZ, R206 ;  /* 0x000000ffff087224 */ /* 0x000fe200078e00ce */
[----:B------:R-:W-:Y:S02]  /*35f00*/  SEL R9, RZ, 0x1, P3 ;  /* 0x00000001ff097807 */ /* 0x000fe40001800000 */
[----:B------:R-:W-:Y:S01]  /*35f10*/  ISETP.NE.AND P3, PT, R16, 0x1, PT ;  /* 0x000000011000780c */ /* 0x000fe20003f65270 */
[----:B------:R-:W-:-:S04]  /*35f20*/  FADD.FTZ R44, R44, R6 ;  /* 0x000000062c2c7221 */ /* 0x000fc80000010000 */
        /* <DEDUP_REMOVED lines=10> */
.L_x_18433:
        /* <DEDUP_REMOVED lines=12> */
.L_x_18435:
[----:B------:R-:W-:Y:S05]  /*36090*/  BSYNC.RECONVERGENT B1 ;  /* 0x0000000000017941 */ /* 0x000fea0003800200 */
.L_x_18434:
        /* <DEDUP_REMOVED lines=62> */
.L_x_18432:
[----:B------:R-:W-:Y:S05]  /*36480*/  BSYNC.RECONVERGENT B0 ;  /* 0x0000000000007941 */ /* 0x000fea0003800200 */
.L_x_18431:
        /* <DEDUP_REMOVED lines=18> */
.L_x_18438:
        /* <DEDUP_REMOVED lines=12> */
.L_x_18440:
[----:B------:R-:W-:Y:S05]  /*36670*/  BSYNC.RECONVERGENT B1 ;  /* 0x0000000000017941 */ /* 0x000fea0003800200 */
.L_x_18439:
        /* <DEDUP_REMOVED lines=62> */
.L_x_18437:
[----:B------:R-:W-:Y:S05]  /*36a60*/  BSYNC.RECONVERGENT B0 ;  /* 0x0000000000007941 */ /* 0x000fea0003800200 */
.L_x_18436:
        /* <DEDUP_REMOVED lines=24> */
.L_x_18443:
        /* <DEDUP_REMOVED lines=12> */
.L_x_18445:
[----:B------:R-:W-:Y:S05]  /*36cb0*/  BSYNC.RECONVERGENT B1 ;  /* 0x0000000000017941 */ /* 0x000fea0003800200 */
.L_x_18444:
        /* <DEDUP_REMOVED lines=62> */
.L_x_18442:
[----:B------:R-:W-:Y:S05]  /*370a0*/  BSYNC.RECONVERGENT B0 ;  /* 0x0000000000007941 */ /* 0x000fea0003800200 */
.L_x_18441:
[----:B------:R-:W-:Y:S01]  /*370b0*/  ISETP.NE.AND P5, PT, R16, 0x1, PT ;  /* 0x000000011000780c */ /* 0x000fe20003fa5270 */
[C---:B------:R-:W-:Y:S01]  /*370c0*/  IMAD.U32 R6, R19.reuse, 0x10000, RZ ;  /* 0x0001000013067824 */ /* 0x040fe200078e00ff */
[----:B------:R-:W-:Y:S01]  /*370d0*/  I2FP.F32.U32 R7, R2 ;  /* 0x0000000200077245 */ /* 0x000fe20000201000 */
[----:B------:R-:W-:Y:S01]  /*370e0*/  BSSY.RECONVERGENT B0, `(.L_x_18446) ;  /* 0x000005b000007945 */ /* 0x000fe20003800200 */
[----:B------:R-:W-:Y:S01]  /*370f0*/  HFMA2 R17, -RZ, RZ, 0, 1.1920928955078125e-07 ;  /* 0x00000002ff117431 */ /* 0x000fe200000001ff */
[----:B------:R-:W-:Y:S01]  /*37100*/  PRMT R2, R19, 0x7632, R2 ;  /* 0x0000763213027816 */ /* 0x000fe20000000002 */
        /* <DEDUP_REMOVED lines=13> */
.L_x_18448:
        /* <DEDUP_REMOVED lines=12> */
.L_x_18450:
[----:B------:R-:W-:Y:S05]  /*372a0*/  BSYNC.RECONVERGENT B1 ;  /* 0x0000000000017941 */ /* 0x000fea0003800200 */
.L_x_18449:
        /* <DEDUP_REMOVED lines=62> */
.L_x_18447:
[----:B------:R-:W-:Y:S05]  /*37690*/  BSYNC.RECONVERGENT B0 ;  /* 0x0000000000007941 */ /* 0x000fea0003800200 */
.L_x_18446:
[----:B------:R-:W-:Y:S01]  /*376a0*/  I2FP.F32.U32 R7, R7 ;  /* 0x0000000700077245 */ /* 0x000fe20000201000 */
[----:B------:R-:W-:Y:S01]  /*376b0*/  IMAD.U32 R16, R103, 0x10000, RZ ;  /* 0x0001000067107824 */ /* 0x000fe200078e00ff */
[----:B------:R-:W-:Y:S01]  /*376c0*/  FSEL R6, R6, RZ, P4 ;  /* 0x000000ff06067208 */ /* 0x000fe20002000000 */
[----:B------:R-:W-:Y:S01]  /*376d0*/  BSSY.RECONVERGENT B0, `(.L_x_18451) ;  /* 0x000005f000007945 */ /* 0x000fe20003800200 */
[----:B------:R-:W-:Y:S02]  /*376e0*/  IMAD.MOV.U32 R19, RZ, RZ, R206 ;  /* 0x000000ffff137224 */ /* 0x000fe400078e00ce */
[----:B------:R-:W-:Y:S01]  /*376f0*/  FFMA.FTZ R7, R7, R215, 1.1641532182693481445e-10 ;  /* 0x2f00000007077423 */ /* 0x000fe200000100d7 */
[----:B------:R-:W-:-:S04]  /*37700*/  FMUL.FTZ R16, R16, R218 ;  /* 0x000000da10107220 */ /* 0x000fc80000410000 */
[----:B------:R-:W-:-:S04]  /*37710*/  FSETP.GTU.FTZ.AND P5, PT, R7, R216, PT ;  /* 0x000000d80700720b */ /* 0x000fc80003fbc000 */
[----:B------:R-:W-:Y:S01]  /*37720*/  FSEL R46, R16, RZ, !P5 ;  /* 0x000000ff102e7208 */ /* 0x000fe20006800000 */
[----:B------:R-:W-:Y:S01]  /*37730*/  HFMA2 R16, -RZ, RZ, 0, 1.1920928955078125e-07 ;  /* 0x00000002ff107431 */ /* 0x000fe200000001ff */
        /* <DEDUP_REMOVED lines=13> */
.L_x_18453:
        /* <DEDUP_REMOVED lines=12> */
.L_x_18455:
[----:B------:R-:W-:Y:S05]  /*378d0*/  BSYNC.RECONVERGENT B1 ;  /* 0x0000000000017941 */ /* 0x000fea0003800200 */
.L_x_18454:
        /* <DEDUP_REMOVED lines=62> */
.L_x_18452:
[----:B------:R-:W-:Y:S05]  /*37cc0*/  BSYNC.RECONVERGENT B0 ;  /* 0x0000000000007941 */ /* 0x000fea0003800200 */
.L_x_18451:
[----:B------:R-:W-:Y:S01]  /*37cd0*/  ISETP.NE.AND P6, PT, R16, 0x1, PT ;  /* 0x000000011000780c */ /* 0x000fe20003fc5270 */
[----:B------:R-:W-:Y:S01]  /*37ce0*/  IMAD.U32 R2, R2, 0x10000, RZ ;  /* 0x0001000002027824 */ /* 0x000fe200078e00ff */
[----:B------:R-:W-:Y:S01]  /*37cf0*/  I2FP.F32.U32 R6, R19 ;  /* 0x0000001300067245 */ /* 0x000fe20000201000 */
[----:B------:R-:W-:Y:S01]  /*37d00*/  BSSY.RECONVERGENT B0, `(.L_x_18456) ;  /* 0x000005d000007945 */ /* 0x000fe20003800200 */
        /* <DEDUP_REMOVED lines=14> */
.L_x_18458:
        /* <DEDUP_REMOVED lines=15> */
.L_x_18460:
[----:B------:R-:W-:Y:S05]  /*37ee0*/  BSYNC.RECONVERGENT B1 ;  /* 0x0000000000017941 */ /* 0x000fea0003800200 */
.L_x_18459:
        /* <DEDUP_REMOVED lines=62> */
.L_x_18457:
[----:B------:R-:W-:Y:S05]  /*382d0*/  BSYNC.RECONVERGENT B0 ;  /* 0x0000000000007941 */ /* 0x000fea0003800200 */
.L_x_18456:
[----:B------:R-:W-:Y:S02]  /*382e0*/  I2FP.F32.U32 R6, R6 ;  /* 0x0000000600067245 */ /* 0x000fe40000201000 */
[----:B------:R-:W-:-:S03]  /*382f0*/  FSEL R2, R2, RZ, P5 ;  /* 0x000000ff02027208 */ /* 0x000fc60002800000 */
[----:B------:R-:W-:-:S05]  /*38300*/  FFMA.FTZ R6, R6, R215, 1.1641532182693481445e-10 ;  /* 0x2f00000006067423 */ /* 0x000fca00000100d7 */
[----:B------:R-:W-:Y:S02]  /*38310*/  FSETP.GTU.FTZ.AND P6, PT, R6, R216, PT ;  /* 0x000000d80600720b */ /* 0x000fe40003fdc000 */
[----:B------:R-:W-:-:S05]  /*38320*/  PRMT R6, R103, 0x7632, R6 ;  /* 0x0000763267067816 */ /* 0x000fca0000000006 */
[----:B------:R-:W-:-:S04]  /*38330*/  IMAD.U32 R6, R6, 0x10000, RZ ;  /* 0x0001000006067824 */ /* 0x000fc800078e00ff */
[----:B------:R-:W-:-:S05]  /*38340*/  FMUL.FTZ R6, R6, R218 ;  /* 0x000000da06067220 */ /* 0x000fca0000410000 */
[----:B------:R-:W-:-:S05]  /*38350*/  FSEL R6, R6, RZ, !P6 ;  /* 0x000000ff06067208 */ /* 0x000fca0007000000 */
[----:B------:R-:W-:Y:S01]  /*38360*/  FADD.FTZ R47, R6, R2 ;  /* 0x00000002062f7221 */ /* 0x000fe20000010000 */
[----:B------:R-:W-:-:S03]  /*38370*/  SEL R6, RZ, 0x1, P6 ;  /* 0x00000001ff067807 */ /* 0x000fc60003000000 */
[----:B------:R-:W-:Y:S01]  /*38380*/  @P1 FADD.FTZ R47, R95, R47 ;  /* 0x0000002f5f2f1221 */ /* 0x000fe20000010000 */
[----:B------:R-:W-:Y:S06]  /*38390*/  BRA `(.L_x_18461) ;  /* 0x0000003000747947 */ /* 0x000fec0003800000 */
.L_x_18380:
        /* <DEDUP_REMOVED lines=16> */
.L_x_18464:
        /* <DEDUP_REMOVED lines=12> */
.L_x_18466:
[----:B------:R-:W-:Y:S05]  /*38560*/  BSYNC.RECONVERGENT B1 ;  /* 0x0000000000017941 */ /* 0x000fea0003800200 */
.L_x_18465:
        /* <DEDUP_REMOVED lines=62> */
.L_x_18463:
[----:B------:R-:W-:Y:S05]  /*38950*/  BSYNC.RECONVERGENT B0 ;  /* 0x0000000000007941 */ /* 0x000fea0003800200 */
.L_x_18462:
        /* <DEDUP_REMOVED lines=20> */
.L_x_18469:
        /* <DEDUP_REMOVED lines=12> */
.L_x_18471:
[----:B------:R-:W-:Y:S05]  /*38b60*/  BSYNC.RECONVERGENT B1 ;  /* 0x0000000000017941 */ /* 0x000fea0003800200 */
.L_x_18470:
        /* <DEDUP_REMOVED lines=62> */
.L_x_18468:
[----:B------:R-:W-:Y:S05]  /*38f50*/  BSYNC.RECONVERGENT B0 ;  /* 0x0000000000007941 */ /* 0x000fea0003800200 */
.L_x_18467:
        /* <DEDUP_REMOVED lines=8> */
[----:B------:R-:W-:-:S13]  /*38fe0*/  FSETP.LE.FTZ.AND P3, PT, R20, R216, PT ;  /* 0x000000d81400720b */ /* 0x000fda0003f73000 */
        /* <DEDUP_REMOVED lines=10> */
.L_x_18474:
        /* <DEDUP_REMOVED lines=12> */
.L_x_18476:
[----:B------:R-:W-:Y:S05]  /*39150*/  BSYNC.RECONVERGENT B1 ;  /* 0x0000000000017941 */ /* 0x000fea0003800200 */
.L_x_18475:
        /* <DEDUP_REMOVED lines=62> */
.L_x_18473:
[----:B------:R-:W-:Y:S05]  /*39540*/  BSYNC.RECONVERGENT B0 ;  /* 0x0000000000007941 */ /* 0x000fea0003800200 */
.L_x_18472:
        /* <DEDUP_REMOVED lines=20> */
.L_x_18479:
        /* <DEDUP_REMOVED lines=12> */
.L_x_18481:
[----:B------:R-:W-:Y:S05]  /*39750*/  BSYNC.RECONVERGENT B1 ;  /* 0x0000000000017941 */ /* 0x000fea0003800200 */
.L_x_18480:
        /* <DEDUP_REMOVED lines=62> */
.L_x_18478:
[----:B------:R-:W-:Y:S05]  /*39b40*/  BSYNC.RECONVERGENT B0 ;  /* 0x0000000000007941 */ /* 0x000fea0003800200 */
.L_x_18477:
        /* <DEDUP_REMOVED lines=19> */
.L_x_18484:
        /* <DEDUP_REMOVED lines=12> */
.L_x_18486:
[----:B------:R-:W-:Y:S05]  /*39d40*/  BSYNC.RECONVERGENT B1 ;  /* 0x0000000000017941 */ /* 0x000fea0003800200 */
.L_x_18485:
        /* <DEDUP_REMOVED lines=62> */
.L_x_18483:
[----:B------:R-:W-:Y:S05]  /*3a130*/  BSYNC.RECONVERGENT B0 ;  /* 0x0000000000007941 */ /* 0x000fea0003800200 */
.L_x_18482:
        /* <DEDUP_REMOVED lines=18> */
.L_x_18489:
        /* <DEDUP_REMOVED lines=12> */
.L_x_18491:
[----:B------:R-:W-:Y:S05]  /*3a320*/  BSYNC.RECONVERGENT B1 ;  /* 0x0000000000017941 */ /* 0x000fea0003800200 */
.L_x_18490:
        /* <DEDUP_REMOVED lines=62> */
.L_x_18488:
[----:B------:R-:W-:Y:S05]  /*3a710*/  BSYNC.RECONVERGENT B0 ;  /* 0x0000000000007941 */ /* 0x000fea0003800200 */
.L_x_18487:
        /* <DEDUP_REMOVED lines=17> */
.L_x_18494:
        /* <DEDUP_REMOVED lines=12> */
.L_x_18496:
[----:B------:R-:W-:Y:S05]  /*3a8f0*/  BSYNC.RECONVERGENT B1 ;  /* 0x0000000000017941 */ /* 0x000fea0003800200 */
.L_x_18495:
        /* <DEDUP_REMOVED lines=62> */
.L_x_18493:
[----:B------:R-:W-:Y:S05]  /*3ace0*/  BSYNC.RECONVERGENT B0 ;  /* 0x0000000000007941 */ /* 0x000fea0003800200 */
.L_x_18492:
        /* <DEDUP_REMOVED lines=18> */
.L_x_18499:
        /* <DEDUP_REMOVED lines=12> */
.L_x_18501:
[----:B------:R-:W-:Y:S05]  /*3aed0*/  BSYNC.RECONVERGENT B1 ;  /* 0x0000000000017941 */ /* 0x000fea0003800200 */
.L_x_18500:
        /* <DEDUP_REMOVED lines=62> */
.L_x_18498:
[----:B------:R-:W-:Y:S05]  /*3b2c0*/  BSYNC.RECONVERGENT B0 ;  /* 0x0000000000007941 */ /* 0x000fea0003800200 */
.L_x_18497:
[----:B------:R-:W-:Y:S01]  /*3b2d0*/  LOP3.LUT R14, R14, 0xffffff7f, RZ, 0xc0, !PT ;  /* 0xffffff7f0e0e7812 */ /* 0x000fe200078ec0ff */
[-C--:B------:R-:W-:Y:S01]  /*3b2e0*/  FMUL.FTZ R16, R16, R218.reuse ;  /* 0x000000da10107220 */ /* 0x080fe20000410000 */
[----:B------:R-:W-:Y:S01]  /*3b2f0*/  I2FP.F32.U32 R25, R27 ;  /* 0x0000001b00197245 */ /* 0x000fe20000201000 */
[-C--:B------:R-:W-:Y:S01]  /*3b300*/  FMUL.FTZ R24, R18, R218.reuse ;  /* 0x000000da12187220 */ /* 0x080fe20000410000 */
[----:B------:R-:W-:Y:S01]  /*3b310*/  @P2 LOP3.LUT R14, R14, 0x80, RZ, 0xfc, !PT ;  /* 0x000000800e0e2812 */ /* 0x000fe200078efcff */
[-C--:B------:R-:W-:Y:S01]  /*3b320*/  FMUL.FTZ R18, R22, R218.reuse ;  /* 0x000000da16127220 */ /* 0x080fe20000410000 */
[-C--:B------:R-:W-:Y:S01]  /*3b330*/  FMUL.FTZ R48, R2, R218.reuse ;  /* 0x000000da02307220 */ /* 0x080fe20000410000 */
[----:B------:R-:W-:Y:S01]  /*3b340*/  FFMA.FTZ R25, R25, R215, 1.1641532182693481445e-10 ;  /* 0x2f00000019197423 */ /* 0x000fe200000100d7 */
[C---:B------:R-:W-:Y:S01]  /*3b350*/  LOP3.LUT P2, RZ, R14.reuse, 0x10, RZ, 0xc0, !PT ;  /* 0x000000100eff7812 */ /* 0x040fe2000784c0ff */
[----:B------:R-:W-:Y:S01]  /*3b360*/  IMAD.U32 R22, R19, 0x10000, RZ ;  /* 0x0001000013167824 */ /* 0x000fe200078e00ff */
        /* <DEDUP_REMOVED lines=32> */
.L_x_18461:
        /* <DEDUP_REMOVED lines=16> */
[----:B------:R-:W-:Y:S01]  /*3b670*/  LOP3.LUT R17, R18, R16, RZ, 0xfc, !PT ;  /* 0x0000001012117212 */ /* 0x000fe200078efcff */
[----:B------:R-:W-:Y:S01]  /*3b680*/  IMAD.WIDE.U32 R18, R3, 0x8, R212 ;  /* 0x0000000803127825 */ /* 0x000fe200078e00d4 */
        /* <DEDUP_REMOVED lines=24> */
.L_x_18502:
        /* <DEDUP_REMOVED lines=27> */
.L_x_18506:
        /* <DEDUP_REMOVED lines=12> */
.L_x_18508:
[----:B------:R-:W-:Y:S05]  /*3ba80*/  BSYNC.RECONVERGENT B1 ;  /* 0x0000000000017941 */ /* 0x000fea0003800200 */
.L_x_18507:
        /* <DEDUP_REMOVED lines=62> */
.L_x_18505:
[----:B------:R-:W-:Y:S05]  /*3be70*/  BSYNC.RECONVERGENT B0 ;  /* 0x0000000000007941 */ /* 0x000fea0003800200 */
.L_x_18504:
[----:B------:R-:W-:Y:S01]  /*3be80*/  I2FP.F32.U32 R0, R6 ;  /* 0x0000000600007245 */ /* 0x000fe20000201000 */
[----:B-----5:R-:W-:Y:S01]  /*3be90*/  IMAD.U32 R6, R16, 0x10000, RZ ;  /* 0x0001000010067824 */ /* 0x020fe200078e00ff */
        /* <DEDUP_REMOVED lines=19> */
.L_x_18511:
        /* <DEDUP_REMOVED lines=12> */
.L_x_18513:
[----:B------:R-:W-:Y:S05]  /*3c090*/  BSYNC.RECONVERGENT B1 ;  /* 0x0000000000017941 */ /* 0x000fea0003800200 */
.L_x_18512:
        /* <DEDUP_REMOVED lines=62> */
.L_x_18510:
[----:B------:R-:W-:Y:S05]  /*3c480*/  BSYNC.RECONVERGENT B0 ;  /* 0x0000000000007941 */ /* 0x000fea0003800200 */
.L_x_18509:
[----:B------:R-:W-:Y:S01]  /*3c490*/  I2FP.F32.U32 R7, R7 ;  /* 0x0000000700077245 */ /* 0x000fe20000201000 */
[----:B------:R-:W-:Y:S01]  /*3c4a0*/  BSSY.RECONVERGENT B0, `(.L_x_18514) ;  /* 0x0000061000007945 */ /* 0x000fe20003800200 */
[----:B------:R-:W-:Y:S02]  /*3c4b0*/  ISETP.NE.AND P3, PT, R8, 0x1, PT ;  /* 0x000000010800780c */ /* 0x000fe40003f65270 */
[----:B------:R-:W-:Y:S01]  /*3c4c0*/  FSEL R6, R6, RZ, P4 ;  /* 0x000000ff06067208 */ /* 0x000fe20002000000 */
[----:B------:R-:W-:Y:S01]  /*3c4d0*/  FFMA.FTZ R7, R7, R215, 1.1641532182693481445e-10 ;  /* 0x2f00000007077423 */ /* 0x000fe200000100d7 */
[----:B------:R-:W-:-:S04]  /*3c4e0*/  MOV R9, R206 ;  /* 0x000000ce00097202 */ /* 0x000fc80000000f00 */
[----:B------:R-:W-:Y:S01]  /*3c4f0*/  FSETP.GTU.FTZ.AND P2, PT, R7, R216, PT ;  /* 0x000000d80700720b */ /* 0x000fe20003f5c000 */
[----:B------:R-:W-:-:S03]  /*3c500*/  IMAD.U32 R7, R100, 0x10000, RZ ;  /* 0x0001000064077824 */ /* 0x000fc600078e00ff */
[----:B------:R-:W-:Y:S01]  /*3c510*/  SEL R13, RZ, 0x1, P2 ;  /* 0x00000001ff0d7807 */ /* 0x000fe20001000000 */
[----:B------:R-:W-:-:S05]  /*3c520*/  FMUL.FTZ R7, R7, R218 ;  /* 0x000000da07077220 */ /* 0x000fca0000410000 */
[----:B------:R-:W-:-:S05]  /*3c530*/  FSEL R7, R7, RZ, !P2 ;  /* 0x000000ff07077208 */ /* 0x000fca0005000000 */
[----:B------:R-:W-:Y:S01]  /*3c540*/  FADD.FTZ R40, R7, R6 ;  /* 0x0000000607287221 */ /* 0x000fe20000010000 */
[----:B------:R-:W-:-:S03]  /*3c550*/  IMAD.MOV.U32 R7, RZ, RZ, 0x2 ;  /* 0x00000002ff077424 */ /* 0x000fc600078e00ff */
        /* <DEDUP_REMOVED lines=10> */
.L_x_18516:
        /* <DEDUP_REMOVED lines=12> */
.L_x_18518:
[----:B------:R-:W-:Y:S05]  /*3c6c0*/  BSYNC.RECONVERGENT B1 ;  /* 0x0000000000017941 */ /* 0x000fea0003800200 */
.L_x_18517:
        /* <DEDUP_REMOVED lines=62> */
.L_x_18515:
[----:B------:R-:W-:Y:S05]  /*3cab0*/  BSYNC.RECONVERGENT B0 ;  /* 0x0000000000007941 */ /* 0x000fea0003800200 */
.L_x_18514:
        /* <DEDUP_REMOVED lines=20> */
.L_x_18521:
        /* <DEDUP_REMOVED lines=12> */
.L_x_18523:
[----:B------:R-:W-:Y:S05]  /*3ccc0*/  BSYNC.RECONVERGENT B1 ;  /* 0x0000000000017941 */ /* 0x000fea0003800200 */
.L_x_18522:
        /* <DEDUP_REMOVED lines=62> */
.L_x_18520:
[----:B------:R-:W-:Y:S05]  /*3d0b0*/  BSYNC.RECONVERGENT B0 ;  /* 0x0000000000007941 */ /* 0x000fea0003800200 */
.L_x_18519:
[----:B------:R-:W-:Y:S01]  /*3d0c0*/  I2FP.F32.U32 R8, R9 ;  /* 0x0000000900087245 */ /* 0x000fe20000201000 */
[----:B------:R-:W-:Y:S01]  /*3d0d0*/  BSSY.RECONVERGENT B0, `(.L_x_18524) ;  /* 0x0000062000007945 */ /* 0x000fe20003800200 */
[----:B------:R-:W-:Y:S02]  /*3d0e0*/  PRMT R7, R100, 0x7632, R7 ;  /* 0x0000763264077816 */ /* 0x000fe40000000007 */
[----:B------:R-:W-:Y:S01]  /*3d0f0*/  ISETP.NE.AND P3, PT, R6, 0x1, PT ;  /* 0x000000010600780c */ /* 0x000fe20003f65270 */
[----:B------:R-:W-:Y:S01]  /*3d100*/  FFMA.FTZ R8, R8, R215, 1.1641532182693481445e-10 ;  /* 0x2f00000008087423 */ /* 0x000fe200000100d7 */
[----:B------:R-:W-:Y:S01]  /*3d110*/  FSEL R0, R0, RZ, P4 ;  /* 0x000000ff00007208 */ /* 0x000fe20002000000 */
[----:B------:R-:W-:-:S03]  /*3d120*/  IMAD.U32 R7, R7, 0x10000, RZ ;  /* 0x0001000007077824 */ /* 0x000fc600078e00ff */
[----:B------:R-:W-:Y:S01]  /*3d130*/  FSETP.GTU.FTZ.AND P2, PT, R8, R216, PT ;  /* 0x000000d80800720b */ /* 0x000fe20003f5c000 */
[----:B------:R-:W-:-:S03]  /*3d140*/  FMUL.FTZ R7, R7, R218 ;  /* 0x000000da07077220 */ /* 0x000fc60000410000 */
[----:B------:R-:W-:Y:S02]  /*3d150*/  SEL R12, RZ, 0x1, P2 ;  /* 0x00000001ff0c7807 */ /* 0x000fe40001000000 */
        /* <DEDUP_REMOVED lines=14> */
.L_x_18526:
        /* <DEDUP_REMOVED lines=12> */
.L_x_18528:
[----:B------:R-:W-:Y:S05]  /*3d300*/  BSYNC.RECONVERGENT B1 ;  /* 0x0000000000017941 */ /* 0x000fea0003800200 */
.L_x_18527:
        /* <DEDUP_REMOVED lines=62> */
.L_x_18525:
[----:B------:R-:W-:Y:S05]  /*3d6f0*/  BSYNC.RECONVERGENT B0 ;  /* 0x0000000000007941 */ /* 0x000fea0003800200 */
.L_x_18524:
        /* <DEDUP_REMOVED lines=21> */
.L_x_18531:
        /* <DEDUP_REMOVED lines=12> */
.L_x_18533:
[----:B------:R-:W-:Y:S05]  /*3d910*/  BSYNC.RECONVERGENT B1 ;  /* 0x0000000000017941 */ /* 0x000fea0003800200 */
.L_x_18532:
        /* <DEDUP_REMOVED lines=62> */
.L_x_18530:
[----:B------:R-:W-:Y:S05]  /*3dd00*/  BSYNC.RECONVERGENT B0 ;  /* 0x0000000000007941 */ /* 0x000fea0003800200 */
.L_x_18529:
        /* <DEDUP_REMOVED lines=23> */
.L_x_18536:
        /* <DEDUP_REMOVED lines=12> */
.L_x_18538:
[----:B------:R-:W-:Y:S05]  /*3df40*/  BSYNC.RECONVERGENT B1 ;  /* 0x0000000000017941 */ /* 0x000fea0003800200 */
.L_x_18537:
        /* <DEDUP_REMOVED lines=62> */
.L_x_18535:
[----:B------:R-:W-:Y:S05]  /*3e330*/  BSYNC.RECONVERGENT B0 ;  /* 0x0000000000007941 */ /* 0x000fea0003800200 */
.L_x_18534:
        /* <DEDUP_REMOVED lines=20> */
.L_x_18541:
        /* <DEDUP_REMOVED lines=12> */
.L_x_18543:
[----:B------:R-:W-:Y:S05]  /*3e540*/  BSYNC.RECONVERGENT B1 ;  /* 0x0000000000017941 */ /* 0x000fea0003800200 */
.L_x_18542:
        /* <DEDUP_REMOVED lines=62> */
.L_x_18540:
[----:B------:R-:W-:Y:S05]  /*3e930*/  BSYNC.RECONVERGENT B0 ;  /* 0x0000000000007941 */ /* 0x000fea0003800200 */
.L_x_18539:
[----:B------:R-:W-:Y:S01]  /*3e940*/  I2FP.F32.U32 R8, R9 ;  /* 0x0000000900087245 */ /* 0x000fe20000201000 */
[----:B------:R-:W-:Y:S01]  /*3e950*/  BSSY.RECONVERGENT B0, `(.L_x_18544) ;  /* 0x0000062000007945 */ /* 0x000fe20003800200 */
[----:B------:R-:W-:Y:S01]  /*3e960*/  PRMT R7, R101, 0x7632, R7 ;  /* 0x0000763265077816 */ /* 0x000fe20000000007 */
[----:B------:R-:W-:Y:S01]  /*3e970*/  IMAD.MOV.U32 R16, RZ, RZ, 0x2 ;  /* 0x00000002ff107424 */ /* 0x000fe200078e00ff */
[----:B------:R-:W-:Y:S01]  /*3e980*/  FSEL R0, R0, RZ, P4 ;  /* 0x000000ff00007208 */ /* 0x000fe20002000000 */
[----:B------:R-:W-:Y:S01]  /*3e990*/  FFMA.FTZ R8, R8, R215, 1.1641532182693481445e-10 ;  /* 0x2f00000008087423 */ /* 0x000fe200000100d7 */
[----:B------:R-:W-:Y:S01]  /*3e9a0*/  MOV R9, R206 ;  /* 0x000000ce00097202 */ /* 0x000fe20000000f00 */
[----:B------:R-:W-:-:S03]  /*3e9b0*/  IMAD.U32 R7, R7, 0x10000, RZ ;  /* 0x0001000007077824 */ /* 0x000fc600078e00ff */
[----:B------:R-:W-:Y:S01]  /*3e9c0*/  FSETP.GTU.FTZ.AND P2, PT, R8, R216, PT ;  /* 0x000000d80800720b */ /* 0x000fe20003f5c000 */
[----:B------:R-:W-:-:S03]  /*3e9d0*/  FMUL.FTZ R7, R7, R218 ;  /* 0x000000da07077220 */ /* 0x000fc60000410000 */
[----:B------:R-:W-:Y:S02]  /*3e9e0*/  SEL R10, RZ, 0x1, P2 ;  /* 0x00000001ff0a7807 */ /* 0x000fe40001000000 */
[----:B------:R-:W-:Y:S02]  /*3e9f0*/  FSEL R7, R7, RZ, !P2 ;  /* 0x000000ff07077208 */ /* 0x000fe40005000000 */
[----:B------:R-:W-:-:S03]  /*3ea00*/  ISETP.NE.AND P2, PT, R6, 0x1, PT ;  /* 0x000000010600780c */ /* 0x000fc60003f45270 */
[----:B------:R-:W-:-:S04]  /*3ea10*/  FADD.FTZ R43, R7, R0 ;  /* 0x00000000072b7221 */ /* 0x000fc80000010000 */
        /* <DEDUP_REMOVED lines=10> */
.L_x_18546:
        /* <DEDUP_REMOVED lines=12> */
.L_x_18548:
[----:B------:R-:W-:Y:S05]  /*3eb80*/  BSYNC.RECONVERGENT B1 ;  /* 0x0000000000017941 */ /* 0x000fea0003800200 */
.L_x_18547:
        /* <DEDUP_REMOVED lines=62> */
.L_x_18545:
[----:B------:R-:W-:Y:S05]  /*3ef70*/  BSYNC.RECONVERGENT B0 ;  /* 0x0000000000007941 */ /* 0x000fea0003800200 */
.L_x_18544:
        /* <DEDUP_REMOVED lines=19> */
.L_x_18551:
        /* <DEDUP_REMOVED lines=12> */
.L_x_18553:
[----:B------:R-:W-:Y:S05]  /*3f170*/  BSYNC.RECONVERGENT B1 ;  /* 0x0000000000017941 */ /* 0x000fea0003800200 */
.L_x_18552:
        /* <DEDUP_REMOVED lines=62> */
.L_x_18550:
[----:B------:R-:W-:Y:S05]  /*3f560*/  BSYNC.RECONVERGENT B0 ;  /* 0x0000000000007941 */ /* 0x000fea0003800200 */
.L_x_18549:
[----:B------:R-:W-:Y:S01]  /*3f570*/  I2FP.F32.U32 R7, R7 ;  /* 0x0000000700077245 */ /* 0x000fe20000201000 */
[----:B------:R-:W-:Y:S01]  /*3f580*/  IMAD.U32 R9, R102, 0x10000, RZ ;  /* 0x0001000066097824 */ /* 0x000fe200078e00ff */
[----:B------:R-:W-:Y:S01]  /*3f590*/  FSEL R6, R6, RZ, P2 ;  /* 0x000000ff06067208 */ /* 0x000fe20001000000 */
        /* <DEDUP_REMOVED lines=21> */
.L_x_18556:
        /* <DEDUP_REMOVED lines=12> */
.L_x_18558:
[----:B------:R-:W-:Y:S05]  /*3f7b0*/  BSYNC.RECONVERGENT B1 ;  /* 0x0000000000017941 */ /* 0x000fea0003800200 */
.L_x_18557:
        /* <DEDUP_REMOVED lines=62> */
.L_x_18555:
[----:B------:R-:W-:Y:S05]  /*3fba0*/  BSYNC.RECONVERGENT B0 ;  /* 0x0000000000007941 */ /* 0x000fea0003800200 */
.L_x_18554:
        /* <DEDUP_REMOVED lines=18> */
.L_x_18561:
        /* <DEDUP_REMOVED lines=12> */
.L_x_18563:
[----:B------:R-:W-:Y:S05]  /*3fd90*/  BSYNC.RECONVERGENT B1 ;  /* 0x0000000000017941 */ /* 0x000fea0003800200 */
.L_x_18562:
        /* <DEDUP_REMOVED lines=62> */
.L_x_18560:
[----:B------:R-:W-:Y:S05]  /*40180*/  BSYNC.RECONVERGENT B0 ;  /* 0x0000000000007941 */ /* 0x000fea0003800200 */
.L_x_18559:
        /* <DEDUP_REMOVED lines=13> */
[----:B------:R-:W-:Y:S01]  /*40260*/  IMAD.MOV.U32 R7, RZ, RZ, 0x2 ;  /* 0x00000002ff077424 */ /* 0x000fe200078e00ff */
        /* <DEDUP_REMOVED lines=11> */
.L_x_18566:
        /* <DEDUP_REMOVED lines=12> */
.L_x_18568:
[----:B------:R-:W-:Y:S05]  /*403e0*/  BSYNC.RECONVERGENT B1 ;  /* 0x0000000000017941 */ /* 0x000fea0003800200 */
.L_x_18567:
        /* <DEDUP_REMOVED lines=62> */
.L_x_18565:
[----:B------:R-:W-:Y:S05]  /*407d0*/  BSYNC.RECONVERGENT B0 ;  /* 0x0000000000007941 */ /* 0x000fea0003800200 */
.L_x_18564:
[----:B------:R-:W-:Y:S01]  /*407e0*/  ISETP.NE.AND P5, PT, R7, 0x1, PT ;  /* 0x000000010700780c */ /* 0x000fe20003fa5270 */
[C---:B------:R-:W-:Y:S01]  /*407f0*/  IMAD.U32 R6, R19.reuse, 0x10000, RZ ;  /* 0x0001000013067824 */ /* 0x040fe200078e00ff */
[----:B------:R-:W-:Y:S01]  /*40800*/  I2FP.F32.U32 R0, R0 ;  /* 0x0000000000007245 */ /* 0x000fe20000201000 */
[----:B------:R-:W-:Y:S01]  /*40810*/  BSSY.RECONVERGENT B0, `(.L_x_18569) ;  /* 0x000005b000007945 */ /* 0x000fe20003800200 */
[----:B------:R-:W-:Y:S02]  /*40820*/  IMAD.MOV.U32 R17, RZ, RZ, 0x2 ;  /* 0x00000002ff117424 */ /* 0x000fe400078e00ff */
[----:B------:R-:W-:Y:S01]  /*40830*/  FMUL.FTZ R6, R6, R218 ;  /* 0x000000da06067220 */ /* 0x000fe20000410000 */
[----:B------:R-:W-:Y:S01]  /*40840*/  FFMA.FTZ R16, R0, R215, 1.1641532182693481445e-10 ;  /* 0x2f00000000107423 */ /* 0x000fe200000100d7 */
[----:B------:R-:W-:Y:S02]  /*40850*/  PRMT R0, R19, 0x7632, R0 ;  /* 0x0000763213007816 */ /* 0x000fe40000000000 */
[----:B------:R-:W-:-:S02]  /*40860*/  MOV R19, R206 ;  /* 0x000000ce00137202 */ /* 0x000fc40000000f00 */
[----:B------:R-:W-:Y:S01]  /*40870*/  FSETP.LE.FTZ.AND P4, PT, R16, R216, PT ;  /* 0x000000d81000720b */ /* 0x000fe20003f93000 */
        /* <DEDUP_REMOVED lines=9> */
.L_x_18571:
        /* <DEDUP_REMOVED lines=12> */
.L_x_18573:
[----:B------:R-:W-:Y:S05]  /*409d0*/  BSYNC.RECONVERGENT B1 ;  /* 0x0000000000017941 */ /* 0x000fea0003800200 */
.L_x_18572:
        /* <DEDUP_REMOVED lines=62> */
.L_x_18570:
[----:B------:R-:W-:Y:S05]  /*40dc0*/  BSYNC.RECONVERGENT B0 ;  /* 0x0000000000007941 */ /* 0x000fea0003800200 */
.L_x_18569:
        /* <DEDUP_REMOVED lines=23> */
.L_x_18576:
        /* <DEDUP_REMOVED lines=12> */
.L_x_18578:
[----:B------:R-:W-:Y:S05]  /*41000*/  BSYNC.RECONVERGENT B1 ;  /* 0x0000000000017941 */ /* 0x000fea0003800200 */
.L_x_18577:
        /* <DEDUP_REMOVED lines=62> */
.L_x_18575:
[----:B------:R-:W-:Y:S05]  /*413f0*/  BSYNC.RECONVERGENT B0 ;  /* 0x0000000000007941 */ /* 0x000fea0003800200 */
.L_x_18574:
        /* <DEDUP_REMOVED lines=18> */
.L_x_18581:
        /* <DEDUP_REMOVED lines=15> */
.L_x_18583:
[----:B------:R-:W-:Y:S05]  /*41610*/  BSYNC.RECONVERGENT B1 ;  /* 0x0000000000017941 */ /* 0x000fea0003800200 */
.L_x_18582:
        /* <DEDUP_REMOVED lines=62> */
.L_x_18580:
[----:B------:R-:W-:Y:S05]  /*41a00*/  BSYNC.RECONVERGENT B0 ;  /* 0x0000000000007941 */ /* 0x000fea0003800200 */
.L_x_18579:
        /* <DEDUP_REMOVED lines=11> */
[----:B------:R-:W-:Y:S01]  /*41ac0*/  PRMT R6, R0, 0x7610, R6 ;  /* 0x0000761000067816 */ /* 0x000fe20000000006 */
[----:B------:R-:W-:Y:S06]  /*41ad0*/  BRA `(.L_x_18584) ;  /* 0x0000003000747947 */ /* 0x000fec0003800000 */
.L_x_18503:
        /* <DEDUP_REMOVED lines=16> */
.L_x_18587:
        /* <DEDUP_REMOVED lines=12> */
.L_x_18589:
[----:B------:R-:W-:Y:S05]  /*41ca0*/  BSYNC.RECONVERGENT B1 ;  /* 0x0000000000017941 */ /* 0x000fea0003800200 */
.L_x_18588:
        /* <DEDUP_REMOVED lines=62> */
.L_x_18586:
[----:B------:R-:W-:Y:S05]  /*42090*/  BSYNC.RECONVERGENT B0 ;  /* 0x0000000000007941 */ /* 0x000fea0003800200 */
.L_x_18585:
        /* <DEDUP_REMOVED lines=20> */
.L_x_18592:
        /* <DEDUP_REMOVED lines=12> */
.L_x_18594:
[----:B------:R-:W-:Y:S05]  /*422a0*/  BSYNC.RECONVERGENT B1 ;  /* 0x0000000000017941 */ /* 0x000fea0003800200 */
.L_x_18593:
        /* <DEDUP_REMOVED lines=62> */
.L_x_18591:
[----:B------:R-:W-:Y:S05]  /*42690*/  BSYNC.RECONVERGENT B0 ;  /* 0x0000000000007941 */ /* 0x000fea0003800200 */
.L_x_18590:
        /* <DEDUP_REMOVED lines=19> */
.L_x_18597:
        /* <DEDUP_REMOVED lines=12> */
.L_x_18599:
[----:B------:R-:W-:Y:S05]  /*42890*/  BSYNC.RECONVERGENT B1 ;  /* 0x0000000000017941 */ /* 0x000fea0003800200 */
.L_x_18598:
        /* <DEDUP_REMOVED lines=62> */
.L_x_18596:
[----:B------:R-:W-:Y:S05]  /*42c80*/  BSYNC.RECONVERGENT B0 ;  /* 0x0000000000007941 */ /* 0x000fea0003800200 */
.L_x_18595:
        /* <DEDUP_REMOVED lines=20> */
.L_x_18602:
        /* <DEDUP_REMOVED lines=12> */
.L_x_18604:
[----:B------:R-:W-:Y:S05]  /*42e90*/  BSYNC.RECONVERGENT B1 ;  /* 0x0000000000017941 */ /* 0x000fea0003800200 */
.L_x_18603:
        /* <DEDUP_REMOVED lines=62> */
.L_x_18601:
[----:B------:R-:W-:Y:S05]  /*43280*/  BSYNC.RECONVERGENT B0 ;  /* 0x0000000000007941 */ /* 0x000fea0003800200 */
.L_x_18600:
[----:B------:R-:W-:Y:S01]  /*43290*/  I2FP.F32.U32 R23, R25 ;  /* 0x0000001900177245 */ /* 0x000fe20000201000 */
[----:B------:R-:W-:Y:S01]  /*432a0*/  BSSY.RECONVERGENT B0, `(.L_x_18605) ;  /* 0x000005d000007945 */ /* 0x000fe20003800200 */
[----:B------:R-:W-:Y:S01]  /*432b0*/  ISETP.NE.AND P2, PT, R22, 0x1, PT ;  /* 0x000000011600780c */ /* 0x000fe20003f45270 */
[----:B------:R-:W-:Y:S01]  /*432c0*/  IMAD.U32 R17, R17, 0x10000, RZ ;  /* 0x0001000011117824 */ /* 0x000fe200078e00ff */
[----:B------:R-:W-:Y:S01]  /*432d0*/  LOP3.LUT R14, R14, 0xfffffffd, RZ, 0xc0, !PT ;  /* 0xfffffffd0e0e7812 */ /* 0x000fe200078ec0ff */
[----:B------:R-:W-:Y:S01]  /*432e0*/  FFMA.FTZ R23, R23, R215, 1.1641532182693481445e-10 ;  /* 0x2f00000017177423 */ /* 0x000fe200000100d7 */
[----:B------:R-:W-:-:S04]  /*432f0*/  MOV R25, R206 ;  /* 0x000000ce00197202 */ /* 0x000fc80000000f00 */
        /* <DEDUP_REMOVED lines=12> */
.L_x_18607:
        /* <DEDUP_REMOVED lines=12> */
.L_x_18609:
[----:B------:R-:W-:Y:S05]  /*43480*/  BSYNC.RECONVERGENT B1 ;  /* 0x0000000000017941 */ /* 0x000fea0003800200 */
.L_x_18608:
        /* <DEDUP_REMOVED lines=62> */
.L_x_18606:
[----:B------:R-:W-:Y:S05]  /*43870*/  BSYNC.RECONVERGENT B0 ;  /* 0x0000000000007941 */ /* 0x000fea0003800200 */
.L_x_18605:
        /* <DEDUP_REMOVED lines=18> */
.L_x_18612:
        /* <DEDUP_REMOVED lines=12> */
.L_x_18614:
[----:B------:R-:W-:Y:S05]  /*43a60*/  BSYNC.RECONVERGENT B1 ;  /* 0x0000000000017941 */ /* 0x000fea0003800200 */
.L_x_18613:
        /* <DEDUP_REMOVED lines=62> */
.L_x_18611:
[----:B------:R-:W-:Y:S05]  /*43e50*/  BSYNC.RECONVERGENT B0 ;  /* 0x0000000000007941 */ /* 0x000fea0003800200 */
.L_x_18610:
[----:B------:R-:W-:Y:S01]  /*43e60*/  ISETP.NE.AND P4, PT, R24, 0x1, PT ;  /* 0x000000011800780c */ /* 0x000fe20003f85270 */
[----:B------:R-:W-:Y:S01]  /*43e70*/  BSSY.RECONVERGENT B0, `(.L_x_18615) ;  /* 0x000005b000007945 */ /* 0x000fe20003800200 */
[----:B------:R-:W-:-:S05]  /*43e80*/  I2FP.F32.U32 R23, R27 ;  /* 0x0000001b00177245 */ /* 0x000fca0000201000 */
[----:B------:R-:W-:Y:S01]  /*43e90*/  FFMA.FTZ R25, R23, R215, 1.1641532182693481445e-10 ;  /* 0x2f00000017197423 */ /* 0x000fe200000100d7 */
[----:B------:R-:W-:Y:S01]  /*43ea0*/  IMAD.U32 R23, R18, 0x10000, RZ ;  /* 0x0001000012177824 */ /* 0x000fe200078e00ff */
[----:B------:R-:W-:-:S03]  /*43eb0*/  MOV R18, R206 ;  /* 0x000000ce00127202 */ /* 0x000fc60000000f00 */
        /* <DEDUP_REMOVED lines=11> */
.L_x_18617:
        /* <DEDUP_REMOVED lines=12> */
.L_x_18619:
[----:B------:R-:W-:Y:S05]  /*44030*/  BSYNC.RECONVERGENT B1 ;  /* 0x0000000000017941 */ /* 0x000fea0003800200 */
.L_x_18618:
        /* <DEDUP_REMOVED lines=62> */
.L_x_18616:
[----:B------:R-:W-:Y:S05]  /*44420*/  BSYNC.RECONVERGENT B0 ;  /* 0x0000000000007941 */ /* 0x000fea0003800200 */
.L_x_18615:
[----:B------:R-:W-:Y:S01]  /*44430*/  ISETP.NE.AND P5, PT, R25, 0x1, PT ;  /* 0x000000011900780c */ /* 0x000fe20003fa5270 */
[----:B------:R-:W-:Y:S01]  /*44440*/  BSSY.RECONVERGENT B0, `(.L_x_18620) ;  /* 0x000005c000007945 */ /* 0x000fe20003800200 */
[----:B------:R-:W-:Y:S02]  /*44450*/  I2FP.F32.U32 R18, R18 ;  /* 0x0000001200127245 */ /* 0x000fe40000201000 */
[----:B------:R-:W-:-:S03]  /*44460*/  MOV R27, R206 ;  /* 0x000000ce001b7202 */ /* 0x000fc60000000f00 */
[----:B------:R-:W-:Y:S01]  /*44470*/  FFMA.FTZ R24, R18, R215, 1.1641532182693481445e-10 ;  /* 0x2f00000012187423 */ /* 0x000fe200000100d7 */
[C---:B------:R-:W-:Y:S01]  /*44480*/  IMAD.U32 R18, R19.reuse, 0x10000, RZ ;  /* 0x0001000013127824 */ /* 0x040fe200078e00ff */
[----:B------:R-:W-:-:S03]  /*44490*/  PRMT R19, R19, 0x7632, R19 ;  /* 0x0000763213137816 */ /* 0x000fc60000000013 */
        /* <DEDUP_REMOVED lines=11> */
.L_x_18622:
        /* <DEDUP_REMOVED lines=12> */
.L_x_18624:
[----:B------:R-:W-:Y:S05]  /*44610*/  BSYNC.RECONVERGENT B1 ;  /* 0x0000000000017941 */ /* 0x000fea0003800200 */
.L_x_18623:
        /* <DEDUP_REMOVED lines=62> */
.L_x_18621:
[----:B------:R-:W-:Y:S05]  /*44a00*/  BSYNC.RECONVERGENT B0 ;  /* 0x0000000000007941 */ /* 0x000fea0003800200 */
.L_x_18620:
[----:B------:R-:W-:Y:S01]  /*44a10*/  LOP3.LUT R14, R14, 0xffffff7f, RZ, 0xc0, !PT ;  /* 0xffffff7f0e0e7812 */ /* 0x000fe200078ec0ff */
[-C--:B------:R-:W-:Y:S01]  /*44a20*/  FMUL.FTZ R25, R18, R218.reuse ;  /* 0x000000da12197220 */ /* 0x080fe20000410000 */
[----:B------:R-:W-:Y:S01]  /*44a30*/  I2FP.F32.U32 R26, R27 ;  /* 0x0000001b001a7245 */ /* 0x000fe20000201000 */
[-C--:B------:R-:W-:Y:S01]  /*44a40*/  FMUL.FTZ R18, R22, R218.reuse ;  /* 0x000000da16127220 */ /* 0x080fe20000410000 */
[----:B------:R-:W-:Y:S01]  /*44a50*/  @P2 LOP3.LUT R14, R14, 0x80, RZ, 0xfc, !PT ;  /* 0x000000800e0e2812 */ /* 0x000fe200078efcff */
[-C--:B------:R-:W-:Y:S01]  /*44a60*/  FMUL.FTZ R16, R16, R218.reuse ;  /* 0x000000da10107220 */ /* 0x080fe20000410000 */
[----:B------:R-:W-:Y:S02]  /*44a70*/  IMAD.U32 R22, R19, 0x10000, RZ ;  /* 0x0001000013167824 */ /* 0x000fe400078e00ff */
[-C--:B------:R-:W-:Y:S01]  /*44a80*/  FMUL.FTZ R19, R17, R218.reuse ;  /* 0x000000da11137220 */ /* 0x080fe20000410000 */
[----:B------:R-:W-:Y:S01]  /*44a90*/  LOP3.LUT P2, RZ, R14, 0x10, RZ, 0xc0, !PT ;  /* 0x000000100eff7812 */ /* 0x000fe2000784c0ff */
[-C--:B------:R-:W-:Y:S01]  /*44aa0*/  FMUL.FTZ R17, R20, R218.reuse ;  /* 0x000000da14117220 */ /* 0x080fe20000410000 */
[----:B------:R-:W-:Y:S01]  /*44ab0*/  LOP3.LUT R14, R14, 0xffffffbf, RZ, 0xc0, !PT ;  /* 0xffffffbf0e0e7812 */ /* 0x000fe200078ec0ff */
[-C--:B------:R-:W-:Y:S01]  /*44ac0*/  FMUL.FTZ R20, R0, R218.reuse ;  /* 0x000000da00147220 */ /* 0x080fe20000410000 */
[----:B------:R-:W-:Y:S01]  /*44ad0*/  FFMA.FTZ R26, R26, R215, 1.1641532182693481445e-10 ;  /* 0x2f0000001a1a7423 */ /* 0x000fe200000100d7 */
        /* <DEDUP_REMOVED lines=29> */
.L_x_18584:
        /* <DEDUP_REMOVED lines=42> */
.L_x_18625:
[----:B01----:R-:W0:Y:S01]  /*44f50*/  @P1 LDC.64 R16, c[0x0][0x3a0] ;  /* 0x0000e800ff101b82 */ /* 0x003e220000000a00 */
[----:B------:R-:W-:-:S07]  /*44f60*/  IADD3 R0, PT, PT, R228, 0xe0, RZ ;  /* 0x000000e0e4007810 */ /* 0x000fce0007ffe0ff */
        /* <DEDUP_REMOVED lines=25> */
.L_x_18629:
        /* <DEDUP_REMOVED lines=12> */
.L_x_18631:
[----:B------:R-:W-:Y:S05]  /*451c0*/  BSYNC.RECONVERGENT B1 ;  /* 0x0000000000017941 */ /* 0x000fea0003800200 */
.L_x_18630:
        /* <DEDUP_REMOVED lines=62> */
.L_x_18628:
[----:B------:R-:W-:Y:S05]  /*455b0*/  BSYNC.RECONVERGENT B0 ;  /* 0x0000000000007941 */ /* 0x000fea0003800200 */
.L_x_18627:
[----:B------:R-:W-:Y:S01]  /*455c0*/  I2FP.F32.U32 R6, R6 ;  /* 0x0000000600067245 */ /* 0x000fe20000201000 */
[----:B------:R-:W-:Y:S01]  /*455d0*/  BSSY.RECONVERGENT B0, `(.L_x_18632) ;  /* 0x000005f000007945 */ /* 0x000fe20003800200 */
[----:B------:R-:W-:Y:S01]  /*455e0*/  ISETP.NE.AND P2, PT, R8, 0x1, PT ;  /* 0x000000010800780c */ /* 0x000fe20003f45270 */
[----:B------:R-:W-:Y:S01]  /*455f0*/  IMAD.MOV.U32 R9, RZ, RZ, 0x2 ;  /* 0x00000002ff097424 */ /* 0x000fe200078e00ff */
[----:B-----5:R-:W-:Y:S01]  /*45600*/  SHF.L.U32 R7, R16, 0x10, RZ ;  /* 0x0000001010077819 */ /* 0x020fe200000006ff */
[----:B------:R-:W-:Y:S01]  /*45610*/  FFMA.FTZ R6, R6, R215, 1.1641532182693481445e-10 ;  /* 0x2f00000006067423 */ /* 0x000fe200000100d7 */
[----:B------:R-:W-:Y:S01]  /*45620*/  LOP3.LUT R14, R14, 0xffffffef, RZ, 0xc0, !PT ;  /* 0xffffffef0e0e7812 */ /* 0x000fe200078ec0ff */
[----:B------:R-:W-:Y:S02]  /*45630*/  IMAD.MOV.U32 R11, RZ, RZ, R206 ;  /* 0x000000ffff0b7224 */ /* 0x000fe400078e00ce */
[----:B------:R-:W-:Y:S01]  /*45640*/  FMUL.FTZ R7, R7, R218 ;  /* 0x000000da07077220 */ /* 0x000fe20000410000 */
[----:B------:R-:W-:-:S02]  /*45650*/  FSETP.LE.FTZ.AND P4, PT, R6, R216, PT ;  /* 0x000000d80600720b */ /* 0x000fc40003f93000 */
[----:B------:R-:W-:-:S11]  /*45660*/  PRMT R6, R16, 0x7632, R6 ;  /* 0x0000763210067816 */ /* 0x000fd60000000006 */
        /* <DEDUP_REMOVED lines=10> */
.L_x_18634:
        /* <DEDUP_REMOVED lines=12> */
.L_x_18636:
[----:B------:R-:W-:Y:S05]  /*457d0*/  BSYNC.RECONVERGENT B1 ;  /* 0x0000000000017941 */ /* 0x000fea0003800200 */
.L_x_18635:
        /* <DEDUP_REMOVED lines=62> */
.L_x_18633:
[----:B------:R-:W-:Y:S05]  /*45bc0*/  BSYNC.RECONVERGENT B0 ;  /* 0x0000000000007941 */ /* 0x000fea0003800200 */
.L_x_18632:
[----:B------:R-:W-:Y:S01]  /*45bd0*/  I2FP.F32.U32 R8, R11 ;  /* 0x0000000b00087245 */ /* 0x000fe20000201000 */
[----:B------:R-:W-:Y:S01]  /*45be0*/  BSSY.RECONVERGENT B0, `(.L_x_18637) ;  /* 0x0000062000007945 */ /* 0x000fe20003800200 */
[----:B------:R-:W-:Y:S01]  /*45bf0*/  ISETP.NE.AND P3, PT, R9, 0x1, PT ;  /* 0x000000010900780c */ /* 0x000fe20003f65270 */
[----:B------:R-:W-:Y:S01]  /*45c00*/  IMAD.MOV.U32 R11, RZ, RZ, R206 ;  /* 0x000000ffff0b7224 */ /* 0x000fe200078e00ce */
[----:B------:R-:W-:Y:S01]  /*45c10*/  FSEL R7, R7, RZ, P4 ;  /* 0x000000ff07077208 */ /* 0x000fe20002000000 */
[----:B------:R-:W-:-:S05]  /*45c20*/  FFMA.FTZ R8, R8, R215, 1.1641532182693481445e-10 ;  /* 0x2f00000008087423 */ /* 0x000fca00000100d7 */
[----:B------:R-:W-:Y:S02]  /*45c30*/  FSETP.GTU.FTZ.AND P2, PT, R8, R216, PT ;  /* 0x000000d80800720b */ /* 0x000fe40003f5c000 */
[----:B------:R-:W-:-:S05]  /*45c40*/  SHF.L.U32 R8, R100, 0x10, RZ ;  /* 0x0000001064087819 */ /* 0x000fca00000006ff */
[----:B------:R-:W-:-:S05]  /*45c50*/  FMUL.FTZ R8, R8, R218 ;  /* 0x000000da08087220 */ /* 0x000fca0000410000 */
[----:B------:R-:W-:-:S05]  /*45c60*/  FSEL R8, R8, RZ, !P2 ;  /* 0x000000ff08087208 */ /* 0x000fca0005000000 */
[----:B------:R-:W-:Y:S01]  /*45c70*/  FADD.FTZ R32, R8, R7 ;  /* 0x0000000708207221 */ /* 0x000fe20000010000 */
[----:B------:R-:W-:Y:S01]  /*45c80*/  SEL R7, RZ, 0x1, P2 ;  /* 0x00000001ff077807 */ /* 0x000fe20001000000 */
[----:B------:R-:W-:Y:S02]  /*45c90*/  IMAD.MOV.U32 R8, RZ, RZ, 0x2 ;  /* 0x00000002ff087424 */ /* 0x000fe400078e00ff */
[----:B------:R-:W-:Y:S01]  /*45ca0*/  @P1 FADD.FTZ R32, R96, R32 ;  /* 0x0000002060201221 */ /* 0x000fe20000010000 */
[----:B------:R-:W-:Y:S01]  /*45cb0*/  PRMT R13, R7, 0x7610, R13 ;  /* 0x00007610070d7816 */ /* 0x000fe2000000000d */
        /* <DEDUP_REMOVED lines=9> */
.L_x_18639:
        /* <DEDUP_REMOVED lines=12> */
.L_x_18641:
[----:B------:R-:W-:Y:S05]  /*45e10*/  BSYNC.RECONVERGENT B1 ;  /* 0x0000000000017941 */ /* 0x000fea0003800200 */
.L_x_18640:
        /* <DEDUP_REMOVED lines=62> */
.L_x_18638:
[----:B------:R-:W-:Y:S05]  /*46200*/  BSYNC.RECONVERGENT B0 ;  /* 0x0000000000007941 */ /* 0x000fea0003800200 */
.L_x_18637:
[----:B------:R-:W-:Y:S01]  /*46210*/  I2FP.F32.U32 R7, R11 ;  /* 0x0000000b00077245 */ /* 0x000fe20000201000 */
[----:B------:R-:W-:Y:S01]  /*46220*/  BSSY.RECONVERGENT B0, `(.L_x_18642) ;  /* 0x000005e000007945 */ /* 0x000fe20003800200 */
[----:B------:R-:W-:Y:S01]  /*46230*/  ISETP.NE.AND P2, PT, R8, 0x1, PT ;  /* 0x000000010800780c */ /* 0x000fe20003f45270 */
[----:B------:R-:W-:Y:S01]  /*46240*/  IMAD.MOV.U32 R10, RZ, RZ, 0x2 ;  /* 0x00000002ff0a7424 */ /* 0x000fe200078e00ff */
[----:B------:R-:W-:Y:S01]  /*46250*/  SHF.L.U32 R6, R6, 0x10, RZ ;  /* 0x0000001006067819 */ /* 0x000fe200000006ff */
[----:B------:R-:W-:Y:S01]  /*46260*/  FFMA.FTZ R7, R7, R215, 1.1641532182693481445e-10 ;  /* 0x2f00000007077423 */ /* 0x000fe200000100d7 */
[----:B------:R-:W-:-:S03]  /*46270*/  LOP3.LUT R14, R14, 0xfffffff7, RZ, 0xc0, !PT ;  /* 0xfffffff70e0e7812 */ /* 0x000fc600078ec0ff */
        /* <DEDUP_REMOVED lines=13> */
.L_x_18644:
        /* <DEDUP_REMOVED lines=12> */
.L_x_18646:
[----:B------:R-:W-:Y:S05]  /*46410*/  BSYNC.RECONVERGENT B1 ;  /* 0x0000000000017941 */ /* 0x000fea0003800200 */
.L_x_18645:
        /* <DEDUP_REMOVED lines=62> */
.L_x_18643:
[----:B------:R-:W-:Y:S05]  /*46800*/  BSYNC.RECONVERGENT B0 ;  /* 0x0000000000007941 */ /* 0x000fea0003800200 */
.L_x_18642:
[----:B------:R-:W-:Y:S01]  /*46810*/  I2FP.F32.U32 R8, R7 ;  /* 0x0000000700087245 */ /* 0x000fe20000201000 */
[----:B------:R-:W-:Y:S01]  /*46820*/  BSSY.RECONVERGENT B0, `(.L_x_18647) ;  /* 0x0000063000007945 */ /* 0x000fe20003800200 */
[----:B------:R-:W-:Y:S01]  /*46830*/  PRMT R7, R100, 0x7632, R7 ;  /* 0x0000763264077816 */ /* 0x000fe20000000007 */
[----:B------:R-:W-:Y:S01]  /*46840*/  IMAD.MOV.U32 R9, RZ, RZ, R206 ;  /* 0x000000ffff097224 */ /* 0x000fe200078e00ce */
[----:B------:R-:W-:Y:S01]  /*46850*/  ISETP.NE.AND P3, PT, R10, 0x1, PT ;  /* 0x000000010a00780c */ /* 0x000fe20003f65270 */
[----:B------:R-:W-:Y:S01]  /*46860*/  FFMA.FTZ R8, R8, R215, 1.1641532182693481445e-10 ;  /* 0x2f00000008087423 */ /* 0x000fe200000100d7 */
[----:B------:R-:W-:Y:S02]  /*46870*/  SHF.L.U32 R7, R7, 0x10, RZ ;  /* 0x0000001007077819 */ /* 0x000fe400000006ff */
[----:B------:R-:W-:Y:S02]  /*46880*/  FSEL R6, R6, RZ, P4 ;  /* 0x000000ff06067208 */ /* 0x000fe40002000000 */
[----:B------:R-:W-:Y:S01]  /*46890*/  FSETP.GTU.FTZ.AND P2, PT, R8, R216, PT ;  /* 0x000000d80800720b */ /* 0x000fe20003f5c000 */
[----:B------:R-:W-:Y:S01]  /*468a0*/  FMUL.FTZ R7, R7, R218 ;  /* 0x000000da07077220 */ /* 0x000fe20000410000 */
[----:B------:R-:W-:-:S04]  /*468b0*/  IMAD.MOV.U32 R8, RZ, RZ, 0x2 ;  /* 0x00000002ff087424 */ /* 0x000fc800078e00ff */
[----:B------:R-:W-:-:S05]  /*468c0*/  FSEL R7, R7, RZ, !P2 ;  /* 0x000000ff07077208 */ /* 0x000fca0005000000 */
[----:B------:R-:W-:Y:S01]  /*468d0*/  FADD.FTZ R33, R7, R6 ;  /* 0x0000000607217221 */ /* 0x000fe20000010000 */
[----:B------:R-:W-:-:S03]  /*468e0*/  SEL R6, RZ, 0x1, P2 ;  /* 0x00000001ff067807 */ /* 0x000fc60001000000 */
        /* <DEDUP_REMOVED lines=11> */
.L_x_18649:
        /* <DEDUP_REMOVED lines=12> */
.L_x_18651:
[----:B------:R-:W-:Y:S05]  /*46a60*/  BSYNC.RECONVERGENT B1 ;  /* 0x0000000000017941 */ /* 0x000fea0003800200 */
.L_x_18650:
        /* <DEDUP_REMOVED lines=62> */
.L_x_18648:
[----:B------:R-:W-:Y:S05]  /*46e50*/  BSYNC.RECONVERGENT B0 ;  /* 0x0000000000007941 */ /* 0x000fea0003800200 */
.L_x_18647:
[----:B------:R-:W-:Y:S01]  /*46e60*/  I2FP.F32.U32 R6, R9 ;  /* 0x0000000900067245 */ /* 0x000fe20000201000 */
[----:B------:R-:W-:Y:S01]  /*46e70*/  BSSY.RECONVERGENT B0, `(.L_x_18652) ;  /* 0x000005f000007945 */ /* 0x000fe20003800200 */
[----:B------:R-:W-:Y:S01]  /*46e80*/  ISETP.NE.AND P2, PT, R8, 0x1, PT ;  /* 0x000000010800780c */ /* 0x000fe20003f45270 */
[----:B------:R-:W-:Y:S01]  /*46e90*/  IMAD.MOV.U32 R9, RZ, RZ, 0x2 ;  /* 0x00000002ff097424 */ /* 0x000fe200078e00ff */
[----:B------:R-:W-:Y:S01]  /*46ea0*/  SHF.L.U32 R7, R17, 0x10, RZ ;  /* 0x0000001011077819 */ /* 0x000fe200000006ff */
        /* <DEDUP_REMOVED lines=16> */
.L_x_18654:
        /* <DEDUP_REMOVED lines=12> */
.L_x_18656:
[----:B------:R-:W-:Y:S05]  /*47070*/  BSYNC.RECONVERGENT B1 ;  /* 0x0000000000017941 */ /* 0x000fea0003800200 */
.L_x_18655:
        /* <DEDUP_REMOVED lines=62> */
.L_x_18653:
[----:B------:R-:W-:Y:S05]  /*47460*/  BSYNC.RECONVERGENT B0 ;  /* 0x0000000000007941 */ /* 0x000fea0003800200 */
.L_x_18652:
        /* <DEDUP_REMOVED lines=24> */
.L_x_18659:
        /* <DEDUP_REMOVED lines=12> */
.L_x_18661:
[----:B------:R-:W-:Y:S05]  /*476b0*/  BSYNC.RECONVERGENT B1 ;  /* 0x0000000000017941 */ /* 0x000fea0003800200 */
.L_x_18660:
        /* <DEDUP_REMOVED lines=62> */
.L_x_18658:
[----:B------:R-:W-:Y:S05]  /*47aa0*/  BSYNC.RECONVERGENT B0 ;  /* 0x0000000000007941 */ /* 0x000fea0003800200 */
.L_x_18657:
        /* <DEDUP_REMOVED lines=20> */
.L_x_18664:
        /* <DEDUP_REMOVED lines=12> */
.L_x_18666:
[----:B------:R-:W-:Y:S05]  /*47cb0*/  BSYNC.RECONVERGENT B1 ;  /* 0x0000000000017941 */ /* 0x000fea0003800200 */
.L_x_18665:
        /* <DEDUP_REMOVED lines=62> */
.L_x_18663:
[----:B------:R-:W-:Y:S05]  /*480a0*/  BSYNC.RECONVERGENT B0 ;  /* 0x0000000000007941 */ /* 0x000fea0003800200 */
.L_x_18662:
[----:B------:R-:W-:Y:S01]  /*480b0*/  I2FP.F32.U32 R9, R10 ;  /* 0x0000000a00097245 */ /* 0x000fe20000201000 */
[----:B------:R-:W-:Y:S01]  /*480c0*/  BSSY.RECONVERGENT B0, `(.L_x_18667) ;  /* 0x0000063000007945 */ /* 0x000fe20003800200 */
[----:B------:R-:W-:Y:S02]  /*480d0*/  PRMT R8, R101, 0x7632, R8 ;  /* 0x0000763265087816 */ /* 0x000fe40000000008 */
[----:B------:R-:W-:Y:S01]  /*480e0*/  FSEL R6, R6, RZ, P4 ;  /* 0x000000ff06067208 */ /* 0x000fe20002000000 */
[----:B------:R-:W-:Y:S01]  /*480f0*/  FFMA.FTZ R9, R9, R215, 1.1641532182693481445e-10 ;  /* 0x2f00000009097423 */ /* 0x000fe200000100d7 */
[----:B------:R-:W-:-:S04]  /*48100*/  SHF.L.U32 R8, R8, 0x10, RZ ;  /* 0x0000001008087819 */ /* 0x000fc800000006ff */
[----:B------:R-:W-:Y:S01]  /*48110*/  FSETP.GTU.FTZ.AND P2, PT, R9, R216, PT ;  /* 0x000000d80900720b */ /* 0x000fe20003f5c000 */
[----:B------:R-:W-:Y:S01]  /*48120*/  FMUL.FTZ R8, R8, R218 ;  /* 0x000000da08087220 */ /* 0x000fe20000410000 */
[----:B------:R-:W-:-:S04]  /*48130*/  IMAD.MOV.U32 R9, RZ, RZ, R206 ;  /* 0x000000ffff097224 */ /* 0x000fc800078e00ce */
[----:B------:R-:W-:-:S05]  /*48140*/  FSEL R8, R8, RZ, !P2 ;  /* 0x000000ff08087208 */ /* 0x000fca0005000000 */
[----:B------:R-:W-:Y:S01]  /*48150*/  FADD.FTZ R35, R8, R6 ;  /* 0x0000000608237221 */ /* 0x000fe20000010000 */
[----:B------:R-:W-:Y:S01]  /*48160*/  SEL R6, RZ, 0x1, P2 ;  /* 0x00000001ff067807 */ /* 0x000fe20001000000 */
[----:B------:R-:W-:Y:S01]  /*48170*/  IMAD.MOV.U32 R8, RZ, RZ, 0x2 ;  /* 0x00000002ff087424 */ /* 0x000fe200078e00ff */
[----:B------:R-:W-:Y:S01]  /*48180*/  ISETP.NE.AND P2, PT, R7, 0x1, PT ;  /* 0x000000010700780c */ /* 0x000fe20003f45270 */
[----:B------:R-:W-:Y:S01]  /*48190*/  @P1 FADD.FTZ R35, R99, R35 ;  /* 0x0000002363231221 */ /* 0x000fe20000010000 */
[----:B------:R-:W-:-:S11]  /*481a0*/  PRMT R10, R6, 0x7610, R10 ;  /* 0x00007610060a7816 */ /* 0x000fd6000000000a */
        /* <DEDUP_REMOVED lines=9> */
.L_x_18669:
        /* <DEDUP_REMOVED lines=12> */
.L_x_18671:
[----:B------:R-:W-:Y:S05]  /*48300*/  BSYNC.RECONVERGENT B1 ;  /* 0x0000000000017941 */ /* 0x000fea0003800200 */
.L_x_18670:
        /* <DEDUP_REMOVED lines=62> */
.L_x_18668:
[----:B------:R-:W-:Y:S05]  /*486f0*/  BSYNC.RECONVERGENT B0 ;  /* 0x0000000000007941 */ /* 0x000fea0003800200 */
.L_x_18667:
[----:B------:R-:W-:Y:S01]  /*48700*/  ISETP.NE.AND P3, PT, R8, 0x1, PT ;  /* 0x000000010800780c */ /* 0x000fe20003f65270 */
[----:B------:R-:W-:Y:S01]  /*48710*/  BSSY.RECONVERGENT B0, `(.L_x_18672) ;  /* 0x000005d000007945 */ /* 0x000fe20003800200 */
[----:B------:R-:W-:Y:S01]  /*48720*/  I2FP.F32.U32 R6, R9 ;  /* 0x0000000900067245 */ /* 0x000fe20000201000 */
[----:B------:R-:W-:Y:S01]  /*48730*/  IMAD.MOV.U32 R16, RZ, RZ, 0x2 ;  /* 0x00000002ff107424 */ /* 0x000fe200078e00ff */
[----:B------:R-:W-:Y:S01]  /*48740*/  SHF.L.U32 R7, R18, 0x10, RZ ;  /* 0x0000001012077819 */ /* 0x000fe200000006ff */
[----:B------:R-:W-:Y:S02]  /*48750*/  IMAD.MOV.U32 R17, RZ, RZ, R206 ;  /* 0x000000ffff117224 */ /* 0x000fe400078e00ce */
[----:B------:R-:W-:Y:S02]  /*48760*/  FFMA.FTZ R6, R6, R215, 1.1641532182693481445e-10 ;  /* 0x2f00000006067423 */ /* 0x000fe400000100d7 */
[----:B------:R-:W-:-:S03]  /*48770*/  FMUL.FTZ R7, R7, R218 ;  /* 0x000000da07077220 */ /* 0x000fc60000410000 */
[----:B------:R-:W-:Y:S02]  /*48780*/  FSETP.LE.FTZ.AND P2, PT, R6, R216, PT ;  /* 0x000000d80600720b */ /* 0x000fe40003f53000 */
[----:B------:R-:W-:Y:S01]  /*48790*/  PRMT R6, R18, 0x7632, R6 ;  /* 0x0000763212067816 */ /* 0x000fe20000000006 */
        /* <DEDUP_REMOVED lines=9> */
.L_x_18674:
        /* <DEDUP_REMOVED lines=12> */
.L_x_18676:
[----:B------:R-:W-:Y:S05]  /*488f0*/  BSYNC.RECONVERGENT B1 ;  /* 0x0000000000017941 */ /* 0x000fea0003800200 */
.L_x_18675:
        /* <DEDUP_REMOVED lines=62> */
.L_x_18673:
[----:B------:R-:W-:Y:S05]  /*48ce0*/  BSYNC.RECONVERGENT B0 ;  /* 0x0000000000007941 */ /* 0x000fea0003800200 */
.L_x_18672:
        /* <DEDUP_REMOVED lines=23> */
.L_x_18679:
        /* <DEDUP_REMOVED lines=12> */
.L_x_18681:
[----:B------:R-:W-:Y:S05]  /*48f20*/  BSYNC.RECONVERGENT B1 ;  /* 0x0000000000017941 */ /* 0x000fea0003800200 */
.L_x_18680:
        /* <DEDUP_REMOVED lines=62> */
.L_x_18678:
[----:B------:R-:W-:Y:S05]  /*49310*/  BSYNC.RECONVERGENT B0 ;  /* 0x0000000000007941 */ /* 0x000fea0003800200 */
.L_x_18677:
[----:B------:R-:W-:Y:S01]  /*49320*/  ISETP.NE.AND P4, PT, R8, 0x1, PT ;  /* 0x000000010800780c */ /* 0x000fe20003f85270 */
[----:B------:R-:W-:Y:S01]  /*49330*/  BSSY.RECONVERGENT B0, `(.L_x_18682) ;  /* 0x000005c000007945 */ /* 0x000fe20003800200 */
[----:B------:R-:W-:Y:S01]  /*49340*/  I2FP.F32.U32 R7, R7 ;  /* 0x0000000700077245 */ /* 0x000fe20000201000 */
[----:B------:R-:W-:Y:S01]  /*49350*/  IMAD.MOV.U32 R18, RZ, RZ, 0x2 ;  /* 0x00000002ff127424 */ /* 0x000fe200078e00ff */
[----:B------:R-:W-:-:S03]  /*49360*/  SHF.L.U32 R6, R6, 0x10, RZ ;  /* 0x0000001006067819 */ /* 0x000fc600000006ff */
        /* <DEDUP_REMOVED lines=13> */
.L_x_18684:
        /* <DEDUP_REMOVED lines=12> */
.L_x_18686:
[----:B------:R-:W-:Y:S05]  /*49500*/  BSYNC.RECONVERGENT B1 ;  /* 0x0000000000017941 */ /* 0x000fea0003800200 */
.L_x_18685:
        /* <DEDUP_REMOVED lines=62> */
.L_x_18683:
[----:B------:R-:W-:Y:S05]  /*498f0*/  BSYNC.RECONVERGENT B0 ;  /* 0x0000000000007941 */ /* 0x000fea0003800200 */
.L_x_18682:
[----:B------:R-:W-:Y:S01]  /*49900*/  I2FP.F32.U32 R8, R7 ;  /* 0x0000000700087245 */ /* 0x000fe20000201000 */
[----:B------:R-:W-:Y:S01]  /*49910*/  BSSY.RECONVERGENT B0, `(.L_x_18687) ;  /* 0x0000063000007945 */ /* 0x000fe20003800200 */
[----:B------:R-:W-:Y:S01]  /*49920*/  PRMT R7, R102, 0x7632, R7 ;  /* 0x0000763266077816 */ /* 0x000fe20000000007 */
[----:B------:R-:W-:Y:S01]  /*49930*/  IMAD.MOV.U32 R16, RZ, RZ, 0x2 ;  /* 0x00000002ff107424 */ /* 0x000fe200078e00ff */
[----:B------:R-:W-:Y:S01]  /*49940*/  FSEL R6, R6, RZ, P3 ;  /* 0x000000ff06067208 */ /* 0x000fe20001800000 */
[----:B------:R-:W-:Y:S01]  /*49950*/  FFMA.FTZ R8, R8, R215, 1.1641532182693481445e-10 ;  /* 0x2f00000008087423 */ /* 0x000fe200000100d7 */
[----:B------:R-:W-:Y:S01]  /*49960*/  SHF.L.U32 R7, R7, 0x10, RZ ;  /* 0x0000001007077819 */ /* 0x000fe200000006ff */
[----:B------:R-:W-:-:S03]  /*49970*/  IMAD.MOV.U32 R17, RZ, RZ, R206 ;  /* 0x000000ffff117224 */ /* 0x000fc600078e00ce */
[----:B------:R-:W-:Y:S01]  /*49980*/  FSETP.GTU.FTZ.AND P4, PT, R8, R216, PT ;  /* 0x000000d80800720b */ /* 0x000fe20003f9c000 */
[----:B------:R-:W-:-:S05]  /*49990*/  FMUL.FTZ R7, R7, R218 ;  /* 0x000000da07077220 */ /* 0x000fca0000410000 */
[----:B------:R-:W-:Y:S02]  /*499a0*/  FSEL R8, R7, RZ, !P4 ;  /* 0x000000ff07087208 */ /* 0x000fe40006000000 */
[----:B------:R-:W-:Y:S02]  /*499b0*/  SEL R7, RZ, 0x1, P4 ;  /* 0x00000001ff077807 */ /* 0x000fe40002000000 */
[----:B------:R-:W-:Y:S01]  /*499c0*/  ISETP.NE.AND P4, PT, R18, 0x1, PT ;  /* 0x000000011200780c */ /* 0x000fe20003f85270 */
[----:B------:R-:W-:Y:S01]  /*499d0*/  FADD.FTZ R29, R8, R6 ;  /* 0x00000006081d7221 */ /* 0x000fe20000010000 */
[----:B------:R-:W-:-:S03]  /*499e0*/  PRMT R8, R7, 0x7610, R8 ;  /* 0x0000761007087816 */ /* 0x000fc60000000008 */
        /* <DEDUP_REMOVED lines=10> */
.L_x_18689:
        /* <DEDUP_REMOVED lines=12> */
.L_x_18691:
[----:B------:R-:W-:Y:S05]  /*49b50*/  BSYNC.RECONVERGENT B1 ;  /* 0x0000000000017941 */ /* 0x000fea0003800200 */
.L_x_18690:
        /* <DEDUP_REMOVED lines=62> */
.L_x_18688:
[----:B------:R-:W-:Y:S05]  /*49f40*/  BSYNC.RECONVERGENT B0 ;  /* 0x0000000000007941 */ /* 0x000fea0003800200 */
.L_x_18687:
[----:B------:R-:W-:Y:S01]  /*49f50*/  ISETP.NE.AND P5, PT, R16, 0x1, PT ;  /* 0x000000011000780c */ /* 0x000fe20003fa5270 */
[----:B------:R-:W-:Y:S01]  /*49f60*/  BSSY.RECONVERGENT B0, `(.L_x_18692) ;  /* 0x000005d000007945 */ /* 0x000fe20003800200 */
[----:B------:R-:W-:Y:S02]  /*49f70*/  I2FP.F32.U32 R6, R17 ;  /* 0x0000001100067245 */ /* 0x000fe40000201000 */
[----:B------:R-:W-:-:S03]  /*49f80*/  SHF.L.U32 R7, R19, 0x10, RZ ;  /* 0x0000001013077819 */ /* 0x000fc600000006ff */
[----:B------:R-:W-:Y:S01]  /*49f90*/  FFMA.FTZ R17, R6, R215, 1.1641532182693481445e-10 ;  /* 0x2f00000006117423 */ /* 0x000fe200000100d7 */
[----:B------:R-:W-:Y:S01]  /*49fa0*/  PRMT R6, R19, 0x7632, R6 ;  /* 0x0000763213067816 */ /* 0x000fe20000000006 */
[----:B------:R-:W-:Y:S01]  /*49fb0*/  FMUL.FTZ R7, R7, R218 ;  /* 0x000000da07077220 */ /* 0x000fe20000410000 */
[----:B------:R-:W-:Y:S02]  /*49fc0*/  IMAD.MOV.U32 R19, RZ, RZ, R206 ;  /* 0x000000ffff137224 */ /* 0x000fe400078e00ce */
        /* <DEDUP_REMOVED lines=11> */
.L_x_18694:
        /* <DEDUP_REMOVED lines=12> */
.L_x_18696:
[----:B------:R-:W-:Y:S05]  /*4a140*/  BSYNC.RECONVERGENT B1 ;  /* 0x0000000000017941 */ /* 0x000fea0003800200 */
.L_x_18695:
        /* <DEDUP_REMOVED lines=62> */
.L_x_18693:
[----:B------:R-:W-:Y:S05]  /*4a530*/  BSYNC.RECONVERGENT B0 ;  /* 0x0000000000007941 */ /* 0x000fea0003800200 */
.L_x_18692:
[----:B------:R-:W-:Y:S01]  /*4a540*/  I2FP.F32.U32 R16, R19 ;  /* 0x0000001300107245 */ /* 0x000fe20000201000 */
[----:B------:R-:W-:Y:S01]  /*4a550*/  BSSY.RECONVERGENT B0, `(.L_x_18697) ;  /* 0x0000062000007945 */ /* 0x000fe20003800200 */
[----:B------:R-:W-:Y:S01]  /*4a560*/  SHF.L.U32 R18, R103, 0x10, RZ ;  /* 0x0000001067127819 */ /* 0x000fe200000006ff */
[----:B------:R-:W-:Y:S01]  /*4a570*/  IMAD.MOV.U32 R19, RZ, RZ, R206 ;  /* 0x000000ffff137224 */ /* 0x000fe200078e00ce */
        /* <DEDUP_REMOVED lines=20> */
.L_x_18699:
        /* <DEDUP_REMOVED lines=12> */
.L_x_18701:
[----:B------:R-:W-:Y:S05]  /*4a780*/  BSYNC.RECONVERGENT B1 ;  /* 0x0000000000017941 */ /* 0x000fea0003800200 */
.L_x_18700:
        /* <DEDUP_REMOVED lines=62> */
.L_x_18698:
[----:B------:R-:W-:Y:S05]  /*4ab70*/  BSYNC.RECONVERGENT B0 ;  /* 0x0000000000007941 */ /* 0x000fea0003800200 */
.L_x_18697:
        /* <DEDUP_REMOVED lines=8> */
[----:B------:R-:W-:Y:S01]  /*4ac00*/  FSETP.LE.FTZ.AND P5, PT, R17, R216, PT ;  /* 0x000000d81100720b */ /* 0x000fe20003fb3000 */
        /* <DEDUP_REMOVED lines=9> */
.L_x_18704:
        /* <DEDUP_REMOVED lines=15> */
.L_x_18706:
[----:B------:R-:W-:Y:S05]  /*4ad90*/  BSYNC.RECONVERGENT B1 ;  /* 0x0000000000017941 */ /* 0x000fea0003800200 */
.L_x_18705:
        /* <DEDUP_REMOVED lines=62> */
.L_x_18703:
[----:B------:R-:W-:Y:S05]  /*4b180*/  BSYNC.RECONVERGENT B0 ;  /* 0x0000000000007941 */ /* 0x000fea0003800200 */
.L_x_18702:
[----:B------:R-:W-:Y:S02]  /*4b190*/  I2FP.F32.U32 R16, R19 ;  /* 0x0000001300107245 */ /* 0x000fe40000201000 */
[----:B------:R-:W-:-:S03]  /*4b1a0*/  FSEL R6, R6, RZ, P5 ;  /* 0x000000ff06067208 */ /* 0x000fc60002800000 */
[----:B------:R-:W-:-:S05]  /*4b1b0*/  FFMA.FTZ R16, R16, R215, 1.1641532182693481445e-10 ;  /* 0x2f00000010107423 */ /* 0x000fca00000100d7 */
[----:B------:R-:W-:Y:S02]  /*4b1c0*/  FSETP.GTU.FTZ.AND P6, PT, R16, R216, PT ;  /* 0x000000d81000720b */ /* 0x000fe40003fdc000 */
[----:B------:R-:W-:-:S04]  /*4b1d0*/  PRMT R16, R103, 0x7632, R16 ;  /* 0x0000763267107816 */ /* 0x000fc80000000010 */
[----:B------:R-:W-:-:S05]  /*4b1e0*/  SHF.L.U32 R16, R16, 0x10, RZ ;  /* 0x0000001010107819 */ /* 0x000fca00000006ff */
[----:B------:R-:W-:-:S05]  /*4b1f0*/  FMUL.FTZ R16, R16, R218 ;  /* 0x000000da10107220 */ /* 0x000fca0000410000 */
[----:B------:R-:W-:-:S05]  /*4b200*/  FSEL R16, R16, RZ, !P6 ;  /* 0x000000ff10107208 */ /* 0x000fca0007000000 */
[----:B------:R-:W-:Y:S01]  /*4b210*/  FADD.FTZ R31, R16, R6 ;  /* 0x00000006101f7221 */ /* 0x000fe20000010000 */
[----:B------:R-:W-:-:S03]  /*4b220*/  SEL R6, RZ, 0x1, P6 ;  /* 0x00000001ff067807 */ /* 0x000fc60003000000 */
[----:B------:R-:W-:Y:S01]  /*4b230*/  @P1 FADD.FTZ R31, R95, R31 ;  /* 0x0000001f5f1f1221 */ /* 0x000fe20000010000 */
[----:B------:R-:W-:Y:S06]  /*4b240*/  BRA `(.L_x_18707) ;  /* 0x0000003000747947 */ /* 0x000fec0003800000 */
.L_x_18626:
        /* <DEDUP_REMOVED lines=16> */
.L_x_18710:
        /* <DEDUP_REMOVED lines=12> */
.L_x_18712:
[----:B------:R-:W-:Y:S05]  /*4b410*/  BSYNC.RECONVERGENT B1 ;  /* 0x0000000000017941 */ /* 0x000fea0003800200 */
.L_x_18711:
        /* <DEDUP_REMOVED lines=62> */
.L_x_18709:
[----:B------:R-:W-:Y:S05]  /*4b800*/  BSYNC.RECONVERGENT B0 ;  /* 0x0000000000007941 */ /* 0x000fea0003800200 */
.L_x_18708:
[----:B------:R-:W-:Y:S01]  /*4b810*/  I2FP.F32.U32 R21, R22 ;  /* 0x0000001600157245 */ /* 0x000fe20000201000 */
[----:B------:R-:W-:Y:S01]  /*4b820*/  BSSY.RECONVERGENT B0, `(.L_x_18713) ;  /* 0x000005e000007945 */ /* 0x000fe20003800200 */
[----:B------:R-:W-:Y:S01]  /*4b830*/  ISETP.NE.AND P2, PT, R25, 0x1, PT ;  /* 0x000000011900780c */ /* 0x000fe20003f45270 */
[----:B------:R-:W-:Y:S01]  /*4b840*/  IMAD.MOV.U32 R24, RZ, RZ, 0x2 ;  /* 0x00000002ff187424 */ /* 0x000fe200078e00ff */
[----:B------:R-:W-:Y:S01]  /*4b850*/  LOP3.LUT R14, R14, 0xffffffef, RZ, 0xc0, !PT ;  /* 0xffffffef0e0e7812 */ /* 0x000fe200078ec0ff */
[----:B------:R-:W-:Y:S01]  /*4b860*/  FFMA.FTZ R21, R21, R215, 1.1641532182693481445e-10 ;  /* 0x2f00000015157423 */ /* 0x000fe200000100d7 */
[C---:B-----5:R-:W-:Y:S01]  /*4b870*/  SHF.L.U32 R22, R16.reuse, 0x10, RZ ;  /* 0x0000001010167819 */ /* 0x060fe200000006ff */
[----:B------:R-:W-:Y:S01]  /*4b880*/  IMAD.MOV.U32 R23, RZ, RZ, R206 ;  /* 0x000000ffff177224 */ /* 0x000fe200078e00ce */
[----:B------:R-:W-:Y:S02]  /*4b890*/  PRMT R16, R16, 0x7632, R16 ;  /* 0x0000763210107816 */ /* 0x000fe40000000010 */
        /* <DEDUP_REMOVED lines=11> */
.L_x_18715:
        /* <DEDUP_REMOVED lines=12> */
.L_x_18717:
[----:B------:R-:W-:Y:S05]  /*4ba10*/  BSYNC.RECONVERGENT B1 ;  /* 0x0000000000017941 */ /* 0x000fea0003800200 */
.L_x_18716:
        /* <DEDUP_REMOVED lines=62> */
.L_x_18714:
[----:B------:R-:W-:Y:S05]  /*4be00*/  BSYNC.RECONVERGENT B0 ;  /* 0x0000000000007941 */ /* 0x000fea0003800200 */
.L_x_18713:
[----:B------:R-:W-:Y:S01]  /*4be10*/  I2FP.F32.U32 R21, R23 ;  /* 0x0000001700157245 */ /* 0x000fe20000201000 */
[----:B------:R-:W-:Y:S01]  /*4be20*/  BSSY.RECONVERGENT B0, `(.L_x_18718) ;  /* 0x000005d000007945 */ /* 0x000fe20003800200 */
[----:B------:R-:W-:Y:S01]  /*4be30*/  ISETP.NE.AND P2, PT, R24, 0x1, PT ;  /* 0x000000011800780c */ /* 0x000fe20003f45270 */
[----:B------:R-:W-:Y:S01]  /*4be40*/  IMAD.MOV.U32 R23, RZ, RZ, R206 ;  /* 0x000000ffff177224 */ /* 0x000fe200078e00ce */
[----:B------:R-:W-:Y:S01]  /*4be50*/  LOP3.LUT R14, R14, 0xfffffff7, RZ, 0xc0, !PT ;  /* 0xfffffff70e0e7812 */ /* 0x000fe200078ec0ff */
[----:B------:R-:W-:Y:S01]  /*4be60*/  FFMA.FTZ R21, R21, R215, 1.1641532182693481445e-10 ;  /* 0x2f00000015157423 */ /* 0x000fe200000100d7 */
[----:B------:R-:W-:-:S04]  /*4be70*/  SHF.L.U32 R16, R16, 0x10, RZ ;  /* 0x0000001010107819 */ /* 0x000fc800000006ff */
        /* <DEDUP_REMOVED lines=12> */
.L_x_18720:
        /* <DEDUP_REMOVED lines=12> */
.L_x_18722:
[----:B------:R-:W-:Y:S05]  /*4c000*/  BSYNC.RECONVERGENT B1 ;  /* 0x0000000000017941 */ /* 0x000fea0003800200 */
.L_x_18721:
        /* <DEDUP_REMOVED lines=62> */
.L_x_18719:
[----:B------:R-:W-:Y:S05]  /*4c3f0*/  BSYNC.RECONVERGENT B0 ;  /* 0x0000000000007941 */ /* 0x000fea0003800200 */
.L_x_18718:
        /* <DEDUP_REMOVED lines=20> */
.L_x_18725:
        /* <DEDUP_REMOVED lines=12> */
.L_x_18727:
[----:B------:R-:W-:Y:S05]  /*4c600*/  BSYNC.RECONVERGENT B1 ;  /* 0x0000000000017941 */ /* 0x000fea0003800200 */
.L_x_18726:
        /* <DEDUP_REMOVED lines=62> */
.L_x_18724:
[----:B------:R-:W-:Y:S05]  /*4c9f0*/  BSYNC.RECONVERGENT B0 ;  /* 0x0000000000007941 */ /* 0x000fea0003800200 */
.L_x_18723:
        /* <DEDUP_REMOVED lines=19> */
.L_x_18730:
        /* <DEDUP_REMOVED lines=12> */
.L_x_18732:
[----:B------:R-:W-:Y:S05]  /*4cbf0*/  BSYNC.RECONVERGENT B1 ;  /* 0x0000000000017941 */ /* 0x000fea0003800200 */
.L_x_18731:
        /* <DEDUP_REMOVED lines=62> */
.L_x_18729:
[----:B------:R-:W-:Y:S05]  /*4cfe0*/  BSYNC.RECONVERGENT B0 ;  /* 0x0000000000007941 */ /* 0x000fea0003800200 */
.L_x_18728:
[----:B------:R-:W-:Y:S01]  /*4cff0*/  ISETP.NE.AND P3, PT, R26, 0x1, PT ;  /* 0x000000011a00780c */ /* 0x000fe20003f65270 */
[----:B------:R-:W-:Y:S01]  /*4d000*/  BSSY.RECONVERGENT B0, `(.L_x_18733) ;  /* 0x000005c000007945 */ /* 0x000fe20003800200 */
[----:B------:R-:W-:Y:S01]  /*4d010*/  I2FP.F32.U32 R21, R21 ;  /* 0x0000001500157245 */ /* 0x000fe20000201000 */
[----:B------:R-:W-:Y:S01]  /*4d020*/  IMAD.MOV.U32 R27, RZ, RZ, 0x2 ;  /* 0x00000002ff1b7424 */ /* 0x000fe200078e00ff */
[C---:B------:R-:W-:Y:S01]  /*4d030*/  SHF.L.U32 R24, R18.reuse, 0x10, RZ ;  /* 0x0000001012187819 */ /* 0x040fe200000006ff */
[----:B------:R-:W-:Y:S01]  /*4d040*/  IMAD.MOV.U32 R25, RZ, RZ, R206 ;  /* 0x000000ffff197224 */ /* 0x000fe200078e00ce */
[----:B------:R-:W-:Y:S01]  /*4d050*/  PRMT R18, R18, 0x7632, R18 ;  /* 0x0000763212127816 */ /* 0x000fe20000000012 */
[----:B------:R-:W-:-:S05]  /*4d060*/  FFMA.FTZ R21, R21, R215, 1.1641532182693481445e-10 ;  /* 0x2f00000015157423 */ /* 0x000fca00000100d7 */
        /* <DEDUP_REMOVED lines=10> */
.L_x_18735:
        /* <DEDUP_REMOVED lines=12> */
.L_x_18737:
[----:B------:R-:W-:Y:S05]  /*4d1d0*/  BSYNC.RECONVERGENT B1 ;  /* 0x0000000000017941 */ /* 0x000fea0003800200 */
.L_x_18736:
        /* <DEDUP_REMOVED lines=62> */
.L_x_18734:
[----:B------:R-:W-:Y:S05]  /*4d5c0*/  BSYNC.RECONVERGENT B0 ;  /* 0x0000000000007941 */ /* 0x000fea0003800200 */
.L_x_18733:
        /* <DEDUP_REMOVED lines=17> */
.L_x_18740:
        /* <DEDUP_REMOVED lines=12> */
.L_x_18742:
[----:B------:R-:W-:Y:S05]  /*4d7a0*/  BSYNC.RECONVERGENT B1 ;  /* 0x0000000000017941 */ /* 0x000fea0003800200 */
.L_x_18741:
        /* <DEDUP_REMOVED lines=62> */
.L_x_18739:
[----:B------:R-:W-:Y:S05]  /*4db90*/  BSYNC.RECONVERGENT B0 ;  /* 0x0000000000007941 */ /* 0x000fea0003800200 */
.L_x_18738:
[----:B------:R-:W-:Y:S01]  /*4dba0*/  ISETP.NE.AND P5, PT, R26, 0x1, PT ;  /* 0x000000011a00780c */ /* 0x000fe20003fa5270 */
[----:B------:R-:W-:Y:S01]  /*4dbb0*/  BSSY.RECONVERGENT B0, `(.L_x_18743) ;  /* 0x000005c000007945 */ /* 0x000fe20003800200 */
[----:B------:R-:W-:Y:S01]  /*4dbc0*/  I2FP.F32.U32 R18, R21 ;  /* 0x0000001500127245 */ /* 0x000fe20000201000 */
[----:B------:R-:W-:-:S04]  /*4dbd0*/  IMAD.MOV.U32 R29, RZ, RZ, R206 ;  /* 0x000000ffff1d7224 */ /* 0x000fc800078e00ce */
[----:B------:R-:W-:Y:S01]  /*4dbe0*/  FFMA.FTZ R21, R18, R215, 1.1641532182693481445e-10 ;  /* 0x2f00000012157423 */ /* 0x000fe200000100d7 */
[C---:B------:R-:W-:Y:S02]  /*4dbf0*/  SHF.L.U32 R18, R19.reuse, 0x10, RZ ;  /* 0x0000001013127819 */ /* 0x040fe400000006ff */
[----:B------:R-:W-:Y:S02]  /*4dc00*/  PRMT R19, R19, 0x7632, R19 ;  /* 0x0000763213137816 */ /* 0x000fe40000000013 */
        /* <DEDUP_REMOVED lines=11> */
.L_x_18745:
        /* <DEDUP_REMOVED lines=12> */
.L_x_18747:
[----:B------:R-:W-:Y:S05]  /*4dd80*/  BSYNC.RECONVERGENT B1 ;  /* 0x0000000000017941 */ /* 0x000fea0003800200 */
.L_x_18746:
        /* <DEDUP_REMOVED lines=62> */
.L_x_18744:
[----:B------:R-:W-:Y:S05]  /*4e170*/  BSYNC.RECONVERGENT B0 ;  /* 0x0000000000007941 */ /* 0x000fea0003800200 */
.L_x_18743:
[----:B------:R-:W-:Y:S01]  /*4e180*/  LOP3.LUT R14, R14, 0xffffff7f, RZ, 0xc0, !PT ;  /* 0xffffff7f0e0e7812 */ /* 0x000fe200078ec0ff */
[-C--:B------:R-:W-:Y:S01]  /*4e190*/  FMUL.FTZ R26, R18, R218.reuse ;  /* 0x000000da121a7220 */ /* 0x080fe20000410000 */
[-C--:B------:R-:W-:Y:S01]  /*4e1a0*/  FMUL.FTZ R18, R24, R218.reuse ;  /* 0x000000da18127220 */ /* 0x080fe20000410000 */
[----:B------:R-:W-:Y:S01]  /*4e1b0*/  SHF.L.U32 R24, R19, 0x10, RZ ;  /* 0x0000001013187819 */ /* 0x000fe200000006ff */
[-C--:B------:R-:W-:Y:S01]  /*4e1c0*/  FMUL.FTZ R19, R23, R218.reuse ;  /* 0x000000da17137220 */ /* 0x080fe20000410000 */
[----:B------:R-:W-:Y:S01]  /*4e1d0*/  @P2 LOP3.LUT R14, R14, 0x80, RZ, 0xfc, !PT ;  /* 0x000000800e0e2812 */ /* 0x000fe200078efcff */
[-C--:B------:R-:W-:Y:S01]  /*4e1e0*/  FMUL.FTZ R23, R16, R218.reuse ;  /* 0x000000da10177220 */ /* 0x080fe20000410000 */
[----:B------:R-:W-:Y:S01]  /*4e1f0*/  I2FP.F32.U32 R27, R29 ;  /* 0x0000001d001b7245 */ /* 0x000fe20000201000 */
[-C--:B------:R-:W-:Y:S01]  /*4e200*/  FMUL.FTZ R22, R22, R218.reuse ;  /* 0x000000da16167220 */ /* 0x080fe20000410000 */
[C---:B------:R-:W-:Y:S01]  /*4e210*/  LOP3.LUT P2, RZ, R14.reuse, 0x10, RZ, 0xc0, !PT ;  /* 0x000000100eff7812 */ /* 0x040fe2000784c0ff */
[-C--:B------:R-:W-:Y:S01]  /*4e220*/  FMUL.FTZ R25, R25, R218.reuse ;  /* 0x000000da19197220 */ /* 0x080fe20000410000 */
[----:B------:R-:W-:Y:S01]  /*4e230*/  LOP3.LUT R14, R14, 0xffffffbf, RZ, 0xc0, !PT ;  /* 0xffffffbf0e0e7812 */ /* 0x000fe200078ec0ff */
[----:B------:R-:W-:Y:S01]  /*4e240*/  FFMA.FTZ R27, R27, R215, 1.1641532182693481445e-10 ;  /* 0x2f0000001b1b7423 */ /* 0x000fe200000100d7 */
[-C--:B------:R-:W-:Y:S01]  /*4e250*/  FMUL.FTZ R17, R17, R218.reuse ;  /* 0x000000da11117220 */ /* 0x080fe20000410000 */
[----:B------:R-:W-:Y:S01]  /*4e260*/  FMUL.FTZ R16, R24, R218 ;  /* 0x000000da18107220 */ /* 0x000fe20000410000 */
[----:B------:R-:W-:-:S02]  /*4e270*/  @P1 LOP3.LUT R14, R14, 0x40, RZ, 0xfc, !PT ;  /* 0x000000400e0e1812 */ /* 0x000fc400078efcff */
[----:B------:R-:W-:Y:S02]  /*4e280*/  FSEL R32, R22, RZ, P2 ;  /* 0x000000ff16207208 */ /* 0x000fe40001000000 */
[C---:B------:R-:W-:Y:S02]  /*4e290*/  LOP3.LUT P1, RZ, R14.reuse, 0x8, RZ, 0xc0, !PT ;  /* 0x000000080eff7812 */ /* 0x040fe4000782c0ff */
[----:B------:R-:W-:Y:S02]  /*4e2a0*/  LOP3.LUT R14, R14, 0xffffffdf, RZ, 0xc0, !PT ;  /* 0xffffffdf0e0e7812 */ /* 0x000fe400078ec0ff */
[----:B------:R-:W-:Y:S02]  /*4e2b0*/  FSEL R33, R23, RZ, P1 ;  /* 0x000000ff17217208 */ /* 0x000fe40000800000 */
[----:B------:R-:W-:Y:S02]  /*4e2c0*/  @P0 LOP3.LUT R14, R14, 0x20, RZ, 0xfc, !PT ;  /* 0x000000200e0e0812 */ /* 0x000fe400078efcff */
[----:B------:R-:W-:-:S02]  /*4e2d0*/  FSETP.GTU.FTZ.AND P5, PT, R27, R216, PT ;  /* 0x000000d81b00720b */ /* 0x000fc40003fbc000 */
[C---:B------:R-:W-:Y:S02]  /*4e2e0*/  LOP3.LUT P1, RZ, R14.reuse, 0x40, RZ, 0xc0, !PT ;  /* 0x000000400eff7812 */ /* 0x040fe4000782c0ff */
[C---:B------:R-:W-:Y:S02]  /*4e2f0*/  LOP3.LUT P0, RZ, R14.reuse, 0x2, RZ, 0xc0, !PT ;  /* 0x000000020eff7812 */ /* 0x040fe4000780c0ff */
[C---:B------:R-:W-:Y:S02]  /*4e300*/  LOP3.LUT P6, RZ, R14.reuse, 0x4, RZ, 0xc0, !PT ;  /* 0x000000040eff7812 */ /* 0x040fe400078cc0ff */
[----:B------:R-:W-:Y:S02]  /*4e310*/  LOP3.LUT P2, RZ, R14, 0x80, RZ, 0xc0, !PT ;  /* 0x000000800eff7812 */ /* 0x000fe4000784c0ff */
[----:B------:R-:W-:Y:S02]  /*4e320*/  FSEL R30, R26, RZ, P4 ;  /* 0x000000ff1a1e7208 */ /* 0x000fe40002000000 */
[----:B------:R-:W-:-:S02]  /*4e330*/  FSEL R29, R25, RZ, P3 ;  /* 0x000000ff191d7208 */ /* 0x000fc40001800000 */
        /* <DEDUP_REMOVED lines=14> */
.L_x_18707:
        /* <DEDUP_REMOVED lines=42> */
.L_x_18748:
        /* <DEDUP_REMOVED lines=27> */
.L_x_18752:
        /* <DEDUP_REMOVED lines=12> */
.L_x_18754:
[----:B------:R-:W-:Y:S05]  /*4e930*/  BSYNC.RECONVERGENT B1 ;  /* 0x0000000000017941 */ /* 0x000fea0003800200 */
.L_x_18753:
        /* <DEDUP_REMOVED lines=62> */
.L_x_18751:
[----:B------:R-:W-:Y:S05]  /*4ed20*/  BSYNC.RECONVERGENT B0 ;  /* 0x0000000000007941 */ /* 0x000fea0003800200 */
.L_x_18750:
        /* <DEDUP_REMOVED lines=21> */
.L_x_18757:
        /* <DEDUP_REMOVED lines=12> */
.L_x_18759:
[----:B------:R-:W-:Y:S05]  /*4ef40*/  BSYNC.RECONVERGENT B1 ;  /* 0x0000000000017941 */ /* 0x000fea0003800200 */
.L_x_18758:
        /* <DEDUP_REMOVED lines=62> */
.L_x_18756:
[----:B------:R-:W-:Y:S05]  /*4f330*/  BSYNC.RECONVERGENT B0 ;  /* 0x0000000000007941 */ /* 0x000fea0003800200 */
.L_x_18755:
[----:B------:R-:W-:Y:S01]  /*4f340*/  I2FP.F32.U32 R8, R11 ;  /* 0x0000000b00087245 */ /* 0x000fe20000201000 */
[----:B------:R-:W-:Y:S01]  /*4f350*/  BSSY.RECONVERGENT B0, `(.L_x_18760) ;  /* 0x0000062000007945 */ /* 0x000fe20003800200 */
[----:B------:R-:W-:Y:S01]  /*4f360*/  ISETP.NE.AND P3, PT, R9, 0x1, PT ;  /* 0x000000010900780c */ /* 0x000fe20003f65270 */
[----:B------:R-:W-:Y:S01]  /*4f370*/  IMAD.MOV.U32 R11, RZ, RZ, R206 ;  /* 0x000000ffff0b7224 */ /* 0x000fe200078e00ce */
[----:B------:R-:W-:Y:S01]  /*4f380*/  FSEL R7, R7, RZ, P4 ;  /* 0x000000ff07077208 */ /* 0x000fe20002000000 */
[----:B------:R-:W-:-:S05]  /*4f390*/  FFMA.FTZ R8, R8, R215, 1.1641532182693481445e-10 ;  /* 0x2f00000008087423 */ /* 0x000fca00000100d7 */
[----:B------:R-:W-:Y:S01]  /*4f3a0*/  FSETP.GTU.FTZ.AND P2, PT, R8, R216, PT ;  /* 0x000000d80800720b */ /* 0x000fe20003f5c000 */
[----:B------:R-:W-:-:S04]  /*4f3b0*/  IMAD.U32 R8, R100, 0x10000, RZ ;  /* 0x0001000064087824 */ /* 0x000fc800078e00ff */
[----:B------:R-:W-:-:S05]  /*4f3c0*/  FMUL.FTZ R8, R8, R218 ;  /* 0x000000da08087220 */ /* 0x000fca0000410000 */
[----:B------:R-:W-:-:S05]  /*4f3d0*/  FSEL R8, R8, RZ, !P2 ;  /* 0x000000ff08087208 */ /* 0x000fca0005000000 */
[----:B------:R-:W-:Y:S01]  /*4f3e0*/  FADD.FTZ R24, R8, R7 ;  /* 0x0000000708187221 */ /* 0x000fe20000010000 */
[----:B------:R-:W-:Y:S01]  /*4f3f0*/  SEL R7, RZ, 0x1, P2 ;  /* 0x00000001ff077807 */ /* 0x000fe20001000000 */
[----:B------:R-:W-:Y:S02]  /*4f400*/  HFMA2 R8, -RZ, RZ, 0, 1.1920928955078125e-07 ;  /* 0x00000002ff087431 */ /* 0x000fe400000001ff */
[----:B------:R-:W-:Y:S01]  /*4f410*/  @P1 FADD.FTZ R24, R96, R24 ;  /* 0x0000001860181221 */ /* 0x000fe20000010000 */
        /* <DEDUP_REMOVED lines=10> */
.L_x_18762:
        /* <DEDUP_REMOVED lines=12> */
.L_x_18764:
[----:B------:R-:W-:Y:S05]  /*4f580*/  BSYNC.RECONVERGENT B1 ;  /* 0x0000000000017941 */ /* 0x000fea0003800200 */
.L_x_18763:
        /* <DEDUP_REMOVED lines=62> */
.L_x_18761:
[----:B------:R-:W-:Y:S05]  /*4f970*/  BSYNC.RECONVERGENT B0 ;  /* 0x0000000000007941 */ /* 0x000fea0003800200 */
.L_x_18760:
        /* <DEDUP_REMOVED lines=20> */
.L_x_18767:
        /* <DEDUP_REMOVED lines=12> */
.L_x_18769:
[----:B------:R-:W-:Y:S05]  /*4fb80*/  BSYNC.RECONVERGENT B1 ;  /* 0x0000000000017941 */ /* 0x000fea0003800200 */
.L_x_18768:
        /* <DEDUP_REMOVED lines=62> */
.L_x_18766:
[----:B------:R-:W-:Y:S05]  /*4ff70*/  BSYNC.RECONVERGENT B0 ;  /* 0x0000000000007941 */ /* 0x000fea0003800200 */
.L_x_18765:
        /* <DEDUP_REMOVED lines=8> */
[----:B------:R-:W-:Y:S01]  /*50000*/  FMUL.FTZ R8, R8, R218 ;  /* 0x000000da08087220 */ /* 0x000fe20000410000 */
[----:B------:R-:W-:-:S04]  /*50010*/  IMAD.MOV.U32 R9, RZ, RZ, R206 ;  /* 0x000000ffff097224 */ /* 0x000fc800078e00ce */
        /* <DEDUP_REMOVED lines=15> */
.L_x_18772:
        /* <DEDUP_REMOVED lines=12> */
.L_x_18774:
[----:B------:R-:W-:Y:S05]  /*501d0*/  BSYNC.RECONVERGENT B1 ;  /* 0x0000000000017941 */ /* 0x000fea0003800200 */
.L_x_18773:
        /* <DEDUP_REMOVED lines=62> */
.L_x_18771:
[----:B------:R-:W-:Y:S05]  /*505c0*/  BSYNC.RECONVERGENT B0 ;  /* 0x0000000000007941 */ /* 0x000fea0003800200 */
.L_x_18770:
        /* <DEDUP_REMOVED lines=21> */
.L_x_18777:
        /* <DEDUP_REMOVED lines=12> */
.L_x_18779:
[----:B------:R-:W-:Y:S05]  /*507e0*/  BSYNC.RECONVERGENT B1 ;  /* 0x0000000000017941 */ /* 0x000fea0003800200 */
.L_x_18778:
        /* <DEDUP_REMOVED lines=62> */
.L_x_18776:
[----:B------:R-:W-:Y:S05]  /*50bd0*/  BSYNC.RECONVERGENT B0 ;  /* 0x0000000000007941 */ /* 0x000fea0003800200 */
.L_x_18775:
        /* <DEDUP_REMOVED lines=24> */
.L_x_18782:
        /* <DEDUP_REMOVED lines=12> */
.L_x_18784:
[----:B------:R-:W-:Y:S05]  /*50e20*/  BSYNC.RECONVERGENT B1 ;  /* 0x0000000000017941 */ /* 0x000fea0003800200 */
.L_x_18783:
        /* <DEDUP_REMOVED lines=62> */
.L_x_18781:
[----:B------:R-:W-:Y:S05]  /*51210*/  BSYNC.RECONVERGENT B0 ;  /* 0x0000000000007941 */ /* 0x000fea0003800200 */
.L_x_18780:
[----:B------:R-:W-:Y:S01]  /*51220*/  I2FP.F32.U32 R7, R10 ;  /* 0x0000000a00077245 */ /* 0x000fe20000201000 */
[----:B------:R-:W-:Y:S01]  /*51230*/  IMAD.U32 R6, R6, 0x10000, RZ ;  /* 0x0001000006067824 */ /* 0x000fe200078e00ff */
[----:B------:R-:W-:Y:S01]  /*51240*/  ISETP.NE.AND P2, PT, R8, 0x1, PT ;  /* 0x000000010800780c */ /* 0x000fe20003f45270 */
[----:B------:R-:W-:Y:S01]  /*51250*/  BSSY.RECONVERGENT B0, `(.L_x_18785) ;  /* 0x000005c000007945 */ /* 0x000fe20003800200 */
[----:B------:R-:W-:Y:S01]  /*51260*/  LOP3.LUT R14, R14, 0xfffffffd, RZ, 0xc0, !PT ;  /* 0xfffffffd0e0e7812 */ /* 0x000fe200078ec0ff */
[----:B------:R-:W-:Y:S01]  /*51270*/  FFMA.FTZ R7, R7, R215, 1.1641532182693481445e-10 ;  /* 0x2f00000007077423 */ /* 0x000fe200000100d7 */
[----:B------:R-:W-:Y:S02]  /*51280*/  HFMA2 R16, -RZ, RZ, 0, 1.1920928955078125e-07 ;  /* 0x00000002ff107431 */ /* 0x000fe400000001ff */
        /* <DEDUP_REMOVED lines=13> */
.L_x_18787:
        /* <DEDUP_REMOVED lines=12> */
.L_x_18789:
[----:B------:R-:W-:Y:S05]  /*51420*/  BSYNC.RECONVERGENT B1 ;  /* 0x0000000000017941 */ /* 0x000fea0003800200 */
.L_x_18788:
        /* <DEDUP_REMOVED lines=62> */
.L_x_18786:
[----:B------:R-:W-:Y:S05]  /*51810*/  BSYNC.RECONVERGENT B0 ;  /* 0x0000000000007941 */ /* 0x000fea0003800200 */
.L_x_18785:
[----:B------:R-:W-:Y:S01]  /*51820*/  I2FP.F32.U32 R8, R7 ;  /* 0x0000000700087245 */ /* 0x000fe20000201000 */
[----:B------:R-:W-:Y:S01]  /*51830*/  BSSY.RECONVERGENT B0, `(.L_x_18790) ;  /* 0x0000063000007945 */ /* 0x000fe20003800200 */
[----:B------:R-:W-:Y:S01]  /*51840*/  PRMT R7, R101, 0x7632, R7 ;  /* 0x0000763265077816 */ /* 0x000fe20000000007 */
[----:B------:R-:W-:Y:S01]  /*51850*/  IMAD.MOV.U32 R9, RZ, RZ, R206 ;  /* 0x000000ffff097224 */ /* 0x000fe200078e00ce */
[----:B------:R-:W-:Y:S01]  /*51860*/  FSEL R6, R6, RZ, P4 ;  /* 0x000000ff06067208 */ /* 0x000fe20002000000 */
[----:B------:R-:W-:Y:S02]  /*51870*/  FFMA.FTZ R8, R8, R215, 1.1641532182693481445e-10 ;  /* 0x2f00000008087423 */ /* 0x000fe400000100d7 */
[----:B------:R-:W-:-:S03]  /*51880*/  IMAD.U32 R7, R7, 0x10000, RZ ;  /* 0x0001000007077824 */ /* 0x000fc600078e00ff */
[----:B------:R-:W-:Y:S01]  /*51890*/  FSETP.GTU.FTZ.AND P2, PT, R8, R216, PT ;  /* 0x000000d80800720b */ /* 0x000fe20003f5c000 */
[----:B------:R-:W-:Y:S01]  /*518a0*/  FMUL.FTZ R7, R7, R218 ;  /* 0x000000da07077220 */ /* 0x000fe20000410000 */
[----:B------:R-:W-:-:S04]  /*518b0*/  HFMA2 R8, -RZ, RZ, 0, 1.1920928955078125e-07 ;  /* 0x00000002ff087431 */ /* 0x000fc800000001ff */
[----:B------:R-:W-:-:S05]  /*518c0*/  FSEL R7, R7, RZ, !P2 ;  /* 0x000000ff07077208 */ /* 0x000fca0005000000 */
[----:B------:R-:W-:Y:S01]  /*518d0*/  FADD.FTZ R27, R7, R6 ;  /* 0x00000006071b7221 */ /* 0x000fe20000010000 */
[----:B------:R-:W-:Y:S02]  /*518e0*/  SEL R6, RZ, 0x1, P2 ;  /* 0x00000001ff067807 */ /* 0x000fe40001000000 */
[----:B------:R-:W-:Y:S01]  /*518f0*/  ISETP.NE.AND P2, PT, R16, 0x1, PT ;  /* 0x000000011000780c */ /* 0x000fe20003f45270 */
[----:B------:R-:W-:Y:S01]  /*51900*/  @P1 FADD.FTZ R27, R99, R27 ;  /* 0x0000001b631b1221 */ /* 0x000fe20000010000 */
[----:B------:R-:W-:-:S11]  /*51910*/  PRMT R10, R6, 0x7610, R10 ;  /* 0x00007610060a7816 */ /* 0x000fd6000000000a */
        /* <DEDUP_REMOVED lines=9> */
.L_x_18792:
        /* <DEDUP_REMOVED lines=12> */
.L_x_18794:
[----:B------:R-:W-:Y:S05]  /*51a70*/  BSYNC.RECONVERGENT B1 ;  /* 0x0000000000017941 */ /* 0x000fea0003800200 */
.L_x_18793:
        /* <DEDUP_REMOVED lines=62> */
.L_x_18791:
[----:B------:R-:W-:Y:S05]  /*51e60*/  BSYNC.RECONVERGENT B0 ;  /* 0x0000000000007941 */ /* 0x000fea0003800200 */
.L_x_18790:
        /* <DEDUP_REMOVED lines=8> */
[----:B------:R-:W-:Y:S01]  /*51ef0*/  PRMT R6, R18, 0x7632, R6 ;  /* 0x0000763212067816 */ /* 0x000fe20000000006 */
[----:B------:R-:W-:Y:S01]  /*51f00*/  HFMA2 R18, -RZ, RZ, 0, 1.1920928955078125e-07 ;  /* 0x00000002ff127431 */ /* 0x000fe200000001ff */
        /* <DEDUP_REMOVED lines=9> */
.L_x_18797:
        /* <DEDUP_REMOVED lines=12> */
.L_x_18799:
[----:B------:R-:W-:Y:S05]  /*52060*/  BSYNC.RECONVERGENT B1 ;  /* 0x0000000000017941 */ /* 0x000fea0003800200 */
.L_x_18798:
        /* <DEDUP_REMOVED lines=62> */
.L_x_18796:
[----:B------:R-:W-:Y:S05]  /*52450*/  BSYNC.RECONVERGENT B0 ;  /* 0x0000000000007941 */ /* 0x000fea0003800200 */
.L_x_18795:
        /* <DEDUP_REMOVED lines=23> */
.L_x_18802:
        /* <DEDUP_REMOVED lines=12> */
.L_x_18804:
[----:B------:R-:W-:Y:S05]  /*52690*/  BSYNC.RECONVERGENT B1 ;  /* 0x0000000000017941 */ /* 0x000fea0003800200 */
.L_x_18803:
        /* <DEDUP_REMOVED lines=62> */
.L_x_18801:
[----:B------:R-:W-:Y:S05]  /*52a80*/  BSYNC.RECONVERGENT B0 ;  /* 0x0000000000007941 */ /* 0x000fea0003800200 */
.L_x_18800:
        /* <DEDUP_REMOVED lines=18> */
.L_x_18807:
        /* <DEDUP_REMOVED lines=12> */
.L_x_18809:
[----:B------:R-:W-:Y:S05]  /*52c70*/  BSYNC.RECONVERGENT B1 ;  /* 0x0000000000017941 */ /* 0x000fea0003800200 */
.L_x_18808:
        /* <DEDUP_REMOVED lines=59> */
[----:B------:R-:W-:Y:S01]  /*53030*/  IMAD.MOV.U32 R7, RZ, RZ, RZ ;  /* 0x000000ffff077224 */ /* 0x000fe200078e00ff */
[----:B------:R-:W-:Y:S02]  /*53040*/  LOP3.LUT R207, R22, UR4, R17, 0x96, !PT ;  /* 0x0000000416cf7c12 */ /* 0x000fe4000f8e9611 */
[----:B------:R-:W-:-:S07]  /*53050*/  MOV R206, R16 ;  /* 0x0000001000ce7202 */ /* 0x000fce0000000f00 */
.L_x_18806:
[----:B------:R-:W-:Y:S05]  /*53060*/  BSYNC.RECONVERGENT B0 ;  /* 0x0000000000007941 */ /* 0x000fea0003800200 */
.L_x_18805:
        /* <DEDUP_REMOVED lines=13> */
[----:B------:R-:W-:-:S03]  /*53140*/  HFMA2 R16, -RZ, RZ, 0, 1.1920928955078125e-07 ;  /* 0x00000002ff107431 */ /* 0x000fc600000001ff */
        /* <DEDUP_REMOVED lines=10> */
.L_x_18812:
        /* <DEDUP_REMOVED lines=12> */
.L_x_18814:
[----:B------:R-:W-:Y:S05]  /*532b0*/  BSYNC.RECONVERGENT B1 ;  /* 0x0000000000017941 */ /* 0x000fea0003800200 */
.L_x_18813:
        /* <DEDUP_REMOVED lines=62> */
.L_x_18811:
[----:B------:R-:W-:Y:S05]  /*536a0*/  BSYNC.RECONVERGENT B0 ;  /* 0x0000000000007941 */ /* 0x000fea0003800200 */
.L_x_18810:
[----:B------:R-:W-:Y:S01]  /*536b0*/  ISETP.NE.AND P5, PT, R16, 0x1, PT ;  /* 0x000000011000780c */ /* 0x000fe20003fa5270 */
[----:B------:R-:W-:Y:S01]  /*536c0*/  IMAD.U32 R7, R19, 0x10000, RZ ;  /* 0x0001000013077824 */ /* 0x000fe200078e00ff */
[----:B------:R-:W-:Y:S01]  /*536d0*/  I2FP.F32.U32 R6, R17 ;  /* 0x0000001100067245 */ /* 0x000fe20000201000 */
[----:B------:R-:W-:Y:S02]  /*536e0*/  BSSY.RECONVERGENT B0, `(.L_x_18815) ;  /* 0x000005b000007945 */ /* 0x000fe40003800200 */
[----:B------:R-:W-:Y:S02]  /*536f0*/  FMUL.FTZ R7, R7, R218 ;  /* 0x000000da07077220 */ /* 0x000fe40000410000 */
        /* <DEDUP_REMOVED lines=14> */
.L_x_18817:
        /* <DEDUP_REMOVED lines=12> */
.L_x_18819:
[----:B------:R-:W-:Y:S05]  /*538a0*/  BSYNC.RECONVERGENT B1 ;  /* 0x0000000000017941 */ /* 0x000fea0003800200 */
.L_x_18818:
        /* <DEDUP_REMOVED lines=62> */
.L_x_18816:
[----:B------:R-:W-:Y:S05]  /*53c90*/  BSYNC.RECONVERGENT B0 ;  /* 0x0000000000007941 */ /* 0x000fea0003800200 */
.L_x_18815:
        /* <DEDUP_REMOVED lines=24> */
.L_x_18822:
        /* <DEDUP_REMOVED lines=12> */
.L_x_18824:
[----:B------:R-:W-:Y:S05]  /*53ee0*/  BSYNC.RECONVERGENT B1 ;  /* 0x0000000000017941 */ /* 0x000fea0003800200 */
.L_x_18823:
        /* <DEDUP_REMOVED lines=62> */
.L_x_18821:
[----:B------:R-:W-:Y:S05]  /*542d0*/  BSYNC.RECONVERGENT B0 ;  /* 0x0000000000007941 */ /* 0x000fea0003800200 */
.L_x_18820:
        /* <DEDUP_REMOVED lines=8> */
[----:B------:R-:W-:Y:S01]  /*54360*/  FSETP.LE.FTZ.AND P5, PT, R17, R216, PT ;  /* 0x000000d81100720b */ /* 0x000fe20003fb3000 */
        /* <DEDUP_REMOVED lines=9> */
.L_x_18827:
        /* <DEDUP_REMOVED lines=15> */
.L_x_18829:
[----:B------:R-:W-:Y:S05]  /*544f0*/  BSYNC.RECONVERGENT B1 ;  /* 0x0000000000017941 */ /* 0x000fea0003800200 */
.L_x_18828:
        /* <DEDUP_REMOVED lines=62> */
.L_x_18826:
[----:B------:R-:W-:Y:S05]  /*548e0*/  BSYNC.RECONVERGENT B0 ;  /* 0x0000000000007941 */ /* 0x000fea0003800200 */
.L_x_18825:
        /* <DEDUP_REMOVED lines=12> */
.L_x_18749:
        /* <DEDUP_REMOVED lines=16> */
.L_x_18833:
        /* <DEDUP_REMOVED lines=12> */
.L_x_18835:
[----:B------:R-:W-:Y:S05]  /*54b70*/  BSYNC.RECONVERGENT B1 ;  /* 0x0000000000017941 */ /* 0x000fea0003800200 */
.L_x_18834:
        /* <DEDUP_REMOVED lines=62> */
.L_x_18832:
[----:B------:R-:W-:Y:S05]  /*54f60*/  BSYNC.RECONVERGENT B0 ;  /* 0x0000000000007941 */ /* 0x000fea0003800200 */
.L_x_18831:
[----:B------:R-:W-:Y:S01]  /*54f70*/  I2FP.F32.U32 R20, R23 ;  /* 0x0000001700147245 */ /* 0x000fe20000201000 */
[----:B------:R-:W-:Y:S01]  /*54f80*/  BSSY.RECONVERGENT B0, `(.L_x_18836) ;  /* 0x000005e000007945 */ /* 0x000fe20003800200 */
[----:B------:R-:W-:Y:S01]  /*54f90*/  ISETP.NE.AND P2, PT, R22, 0x1, PT ;  /* 0x000000011600780c */ /* 0x000fe20003f45270 */
[----:B-----5:R-:W-:Y:S01]  /*54fa0*/  IMAD.U32 R202, R16, 0x10000, RZ ;  /* 0x0001000010ca7824 */ /* 0x020fe200078e00ff */
[----:B------:R-:W-:Y:S01]  /*54fb0*/  LOP3.LUT R14, R14, 0xffffffef, RZ, 0xc0, !PT ;  /* 0xffffffef0e0e7812 */ /* 0x000fe200078ec0ff */
[----:B------:R-:W-:Y:S01]  /*54fc0*/  FFMA.FTZ R20, R20, R215, 1.1641532182693481445e-10 ;  /* 0x2f00000014147423 */ /* 0x000fe200000100d7 */
[----:B------:R-:W-:Y:S01]  /*54fd0*/  PRMT R16, R16, 0x7632, R16 ;  /* 0x0000763210107816 */ /* 0x000fe20000000010 */
        /* <DEDUP_REMOVED lines=13> */
.L_x_18838:
        /* <DEDUP_REMOVED lines=12> */
.L_x_18840:
[----:B------:R-:W-:Y:S05]  /*55170*/  BSYNC.RECONVERGENT B1 ;  /* 0x0000000000017941 */ /* 0x000fea0003800200 */
.L_x_18839:
        /* <DEDUP_REMOVED lines=62> */
.L_x_18837:
[----:B------:R-:W-:Y:S05]  /*55560*/  BSYNC.RECONVERGENT B0 ;  /* 0x0000000000007941 */ /* 0x000fea0003800200 */
.L_x_18836:
        /* <DEDUP_REMOVED lines=19> */
.L_x_18843:
        /* <DEDUP_REMOVED lines=12> */
.L_x_18845:
[----:B------:R-:W-:Y:S05]  /*55760*/  BSYNC.RECONVERGENT B1 ;  /* 0x0000000000017941 */ /* 0x000fea0003800200 */
.L_x_18844:
        /* <DEDUP_REMOVED lines=62> */
.L_x_18842:
[----:B------:R-:W-:Y:S05]  /*55b50*/  BSYNC.RECONVERGENT B0 ;  /* 0x0000000000007941 */ /* 0x000fea0003800200 */
.L_x_18841:
        /* <DEDUP_REMOVED lines=20> */
.L_x_18848:
        /* <DEDUP_REMOVED lines=12> */
.L_x_18850:
[----:B------:R-:W-:Y:S05]  /*55d60*/  BSYNC.RECONVERGENT B1 ;  /* 0x0000000000017941 */ /* 0x000fea0003800200 */
.L_x_18849:
        /* <DEDUP_REMOVED lines=62> */
.L_x_18847:
[----:B------:R-:W-:Y:S05]  /*56150*/  BSYNC.RECONVERGENT B0 ;  /* 0x0000000000007941 */ /* 0x000fea0003800200 */
.L_x_18846:
[----:B------:R-:W-:Y:S01]  /*56160*/  I2FP.F32.U32 R22, R25 ;  /* 0x0000001900167245 */ /* 0x000fe20000201000 */
[----:B------:R-:W-:Y:S01]  /*56170*/  BSSY.RECONVERGENT B0, `(.L_x_18851) ;  /* 0x000005d000007945 */ /* 0x000fe20003800200 */
[----:B------:R-:W-:Y:S01]  /*56180*/  ISETP.NE.AND P2, PT, R21, 0x1, PT ;  /* 0x000000011500780c */ /* 0x000fe20003f45270 */
[----:B------:R-:W-:Y:S01]  /*56190*/  IMAD.U32 R17, R17, 0x10000, RZ ;  /* 0x0001000011117824 */ /* 0x000fe200078e00ff */
[----:B------:R-:W-:Y:S01]  /*561a0*/  LOP3.LUT R14, R14, 0xfffffffd, RZ, 0xc0, !PT ;  /* 0xfffffffd0e0e7812 */ /* 0x000fe200078ec0ff */
[----:B------:R-:W-:Y:S01]  /*561b0*/  FFMA.FTZ R22, R22, R215, 1.1641532182693481445e-10 ;  /* 0x2f00000016167423 */ /* 0x000fe200000100d7 */
[----:B------:R-:W-:-:S04]  /*561c0*/  IMAD.MOV.U32 R25, RZ, RZ, R206 ;  /* 0x000000ffff197224 */ /* 0x000fc800078e00ce */
        /* <DEDUP_REMOVED lines=12> */
.L_x_18853:
        /* <DEDUP_REMOVED lines=12> */
.L_x_18855:
[----:B------:R-:W-:Y:S05]  /*56350*/  BSYNC.RECONVERGENT B1 ;  /* 0x0000000000017941 */ /* 0x000fea0003800200 */
.L_x_18854:
        /* <DEDUP_REMOVED lines=62> */
.L_x_18852:
[----:B------:R-:W-:Y:S05]  /*56740*/  BSYNC.RECONVERGENT B0 ;  /* 0x0000000000007941 */ /* 0x000fea0003800200 */
.L_x_18851:
[----:B------:R-:W-:Y:S01]  /*56750*/  ISETP.NE.AND P3, PT, R22, 0x1, PT ;  /* 0x000000011600780c */ /* 0x000fe20003f65270 */
[----:B------:R-:W-:Y:S01]  /*56760*/  BSSY.RECONVERGENT B0, `(.L_x_18856) ;  /* 0x000005c000007945 */ /* 0x000fe20003800200 */
[----:B------:R-:W-:Y:S01]  /*56770*/  I2FP.F32.U32 R21, R25 ;  /* 0x0000001900157245 */ /* 0x000fe20000201000 */
[----:B------:R-:W-:Y:S02]  /*56780*/  HFMA2 R23, -RZ, RZ, 0, 1.1920928955078125e-07 ;  /* 0x00000002ff177431 */ /* 0x000fe400000001ff */
        /* <DEDUP_REMOVED lines=14> */
.L_x_18858:
        /* <DEDUP_REMOVED lines=12> */
.L_x_18860:
[----:B------:R-:W-:Y:S05]  /*56930*/  BSYNC.RECONVERGENT B1 ;  /* 0x0000000000017941 */ /* 0x000fea0003800200 */
.L_x_18859:
        /* <DEDUP_REMOVED lines=62> */
.L_x_18857:
[----:B------:R-:W-:Y:S05]  /*56d20*/  BSYNC.RECONVERGENT B0 ;  /* 0x0000000000007941 */ /* 0x000fea0003800200 */
.L_x_18856:
[----:B------:R-:W-:Y:S01]  /*56d30*/  ISETP.NE.AND P4, PT, R23, 0x1, PT ;  /* 0x000000011700780c */ /* 0x000fe20003f85270 */
[----:B------:R-:W-:Y:S01]  /*56d40*/  BSSY.RECONVERGENT B0, `(.L_x_18861) ;  /* 0x000005b000007945 */ /* 0x000fe20003800200 */
[----:B------:R-:W-:-:S05]  /*56d50*/  I2FP.F32.U32 R22, R25 ;  /* 0x0000001900167245 */ /* 0x000fca0000201000 */
[----:B------:R-:W-:Y:S01]  /*56d60*/  FFMA.FTZ R24, R22, R215, 1.1641532182693481445e-10 ;  /* 0x2f00000016187423 */ /* 0x000fe200000100d7 */
[----:B------:R-:W-:Y:S02]  /*56d70*/  IMAD.U32 R22, R18, 0x10000, RZ ;  /* 0x0001000012167824 */ /* 0x000fe400078e00ff */
[----:B------:R-:W-:Y:S02]  /*56d80*/  IMAD.MOV.U32 R18, RZ, RZ, R206 ;  /* 0x000000ffff127224 */ /* 0x000fe400078e00ce */
        /* <DEDUP_REMOVED lines=11> */
.L_x_18863:
        /* <DEDUP_REMOVED lines=12> */
.L_x_18865:
[----:B------:R-:W-:Y:S05]  /*56f00*/  BSYNC.RECONVERGENT B1 ;  /* 0x0000000000017941 */ /* 0x000fea0003800200 */
.L_x_18864:
        /* <DEDUP_REMOVED lines=62> */
.L_x_18862:
[----:B------:R-:W-:Y:S05]  /*572f0*/  BSYNC.RECONVERGENT B0 ;  /* 0x0000000000007941 */ /* 0x000fea0003800200 */
.L_x_18861:
[----:B------:R-:W-:Y:S01]  /*57300*/  ISETP.NE.AND P5, PT, R24, 0x1, PT ;  /* 0x000000011800780c */ /* 0x000fe20003fa5270 */
[----:B------:R-:W-:Y:S01]  /*57310*/  BSSY.RECONVERGENT B0, `(.L_x_18866) ;  /* 0x000005c000007945 */ /* 0x000fe20003800200 */
[----:B------:R-:W-:Y:S01]  /*57320*/  I2FP.F32.U32 R18, R18 ;  /* 0x0000001200127245 */ /* 0x000fe20000201000 */
[----:B------:R-:W-:-:S04]  /*57330*/  HFMA2 R219, -RZ, RZ, 0, 1.1920928955078125e-07 ;  /* 0x00000002ffdb7431 */ /* 0x000fc800000001ff */
[----:B------:R-:W-:Y:S01]  /*57340*/  FFMA.FTZ R23, R18, R215, 1.1641532182693481445e-10 ;  /* 0x2f00000012177423 */ /* 0x000fe200000100d7 */
[C---:B------:R-:W-:Y:S01]  /*57350*/  IMAD.U32 R18, R19.reuse, 0x10000, RZ ;  /* 0x0001000013127824 */ /* 0x040fe200078e00ff */
[----:B------:R-:W-:-:S03]  /*57360*/  PRMT R19, R19, 0x7632, R19 ;  /* 0x0000763213137816 */ /* 0x000fc60000000013 */
        /* <DEDUP_REMOVED lines=11> */
.L_x_18868:
        /* <DEDUP_REMOVED lines=12> */
.L_x_18870:
[----:B------:R-:W-:Y:S05]  /*574e0*/  BSYNC.RECONVERGENT B1 ;  /* 0x0000000000017941 */ /* 0x000fea0003800200 */
.L_x_18869:
        /* <DEDUP_REMOVED lines=62> */
.L_x_18867:
[----:B------:R-:W-:Y:S05]  /*578d0*/  BSYNC.RECONVERGENT B0 ;  /* 0x0000000000007941 */ /* 0x000fea0003800200 */
.L_x_18866:
[----:B------:R-:W-:Y:S01]  /*578e0*/  LOP3.LUT R14, R14, 0xffffff7f, RZ, 0xc0, !PT ;  /* 0xffffff7f0e0e7812 */ /* 0x000fe200078ec0ff */
[----:B------:R-:W-:Y:S01]  /*578f0*/  FMUL.FTZ R24, R22, R218 ;  /* 0x000000da16187220 */ /* 0x000fe20000410000 */
[----:B------:R-:W-:Y:S02]  /*57900*/  I2FP.F32.U32 R23, R23 ;  /* 0x0000001700177245 */ /* 0x000fe40000201000 */
[----:B------:R-:W-:-:S03]  /*57910*/  @P2 LOP3.LUT R14, R14, 0x80, RZ, 0xfc, !PT ;  /* 0x000000800e0e2812 */ /* 0x000fc600078efcff */
[----:B------:R-:W-:Y:S01]  /*57920*/  FFMA.FTZ R25, R23, R215, 1.1641532182693481445e-10 ;  /* 0x2f00000017197423 */ /* 0x000fe200000100d7 */
[----:B------:R-:W-:Y:S01]  /*57930*/  LOP3.LUT P2, RZ, R14, 0x10, RZ, 0xc0, !PT ;  /* 0x000000100eff7812 */ /* 0x000fe2000784c0ff */
[-C--:B------:R-:W-:Y:S01]  /*57940*/  FMUL.FTZ R23, R18, R218.reuse ;  /* 0x000000da12177220 */ /* 0x080fe20000410000 */
[----:B------:R-:W-:Y:S01]  /*57950*/  LOP3.LUT R14, R14, 0xffffffbf, RZ, 0xc0, !PT ;  /* 0xffffffbf0e0e7812 */ /* 0x000fe200078ec0ff */
[----:B------:R-:W-:Y:S01]  /*57960*/  FMUL.FTZ R18, R21, R218 ;  /* 0x000000da15127220 */ /* 0x000fe20000410000 */
[----:B------:R-:W-:Y:S01]  /*57970*/  FSETP.GTU.FTZ.AND P5, PT, R25, R216, PT ;  /* 0x000000d81900720b */ /* 0x000fe20003fbc000 */
[-C--:B------:R-:W-:Y:S01]  /*57980*/  FMUL.FTZ R25, R16, R218.reuse ;  /* 0x000000da10197220 */ /* 0x080fe20000410000 */
[----:B------:R-:W-:Y:S01]  /*57990*/  @P1 LOP3.LUT R14, R14, 0x40, RZ, 0xfc, !PT ;  /* 0x000000400e0e1812 */ /* 0x000fe200078efcff */
[----:B------:R-:W-:Y:S02]  /*579a0*/  IMAD.U32 R21, R19, 0x10000, RZ ;  /* 0x0001000013157824 */ /* 0x000fe400078e00ff */
[-C--:B------:R-:W-:Y:S01]  /*579b0*/  FMUL.FTZ R19, R17, R218.reuse ;  /* 0x000000da11137220 */ /* 0x080fe20000410000 */
[-C--:B------:R-:W-:Y:S01]  /*579c0*/  FMUL.FTZ R17, R20, R218.reuse ;  /* 0x000000da14117220 */ /* 0x080fe20000410000 */
[----:B------:R-:W-:Y:S01]  /*579d0*/  LOP3.LUT P1, RZ, R14, 0x8, RZ, 0xc0, !PT ;  /* 0x000000080eff7812 */ /* 0x000fe2000782c0ff */
[-C--:B------:R-:W-:Y:S01]  /*579e0*/  FMUL.FTZ R20, R202, R218.reuse ;  /* 0x000000daca147220 */ /* 0x080fe20000410000 */
[----:B------:R-:W-:Y:S01]  /*579f0*/  LOP3.LUT R14, R14, 0xffffffdf, RZ, 0xc0, !PT ;  /* 0xffffffdf0e0e7812 */ /* 0x000fe200078ec0ff */
[----:B------:R-:W-:Y:S01]  /*57a00*/  FMUL.FTZ R16, R21, R218 ;  /* 0x000000da15107220 */ /* 0x000fe20000410000 */
[----:B------:R-:W-:-:S02]  /*57a10*/  FSEL R25, R25, RZ, P1 ;  /* 0x000000ff19197208 */ /* 0x000fc40000800000 */
[----:B------:R-:W-:Y:S02]  /*57a20*/  @P0 LOP3.LUT R14, R14, 0x20, RZ, 0xfc, !PT ;  /* 0x000000200e0e0812 */ /* 0x000fe400078efcff */
[----:B------:R-:W-:Y:S02]  /*57a30*/  FSEL R21, R24, RZ, P3 ;  /* 0x000000ff18157208 */ /* 0x000fe40001800000 */
[----:B------:R-:W-:Y:S02]  /*57a40*/  LOP3.LUT P1, RZ, R14, 0x40, RZ, 0xc0, !PT ;  /* 0x000000400eff7812 */ /* 0x000fe4000782c0ff */
[----:B------:R-:W-:Y:S02]  /*57a50*/  FSEL R24, R20, RZ, P2 ;  /* 0x000000ff14187208 */ /* 0x000fe40001000000 */
[C---:B------:R-:W-:Y:S02]  /*57a60*/  LOP3.LUT P0, RZ, R14.reuse, 0x2, RZ, 0xc0, !PT ;  /* 0x000000020eff7812 */ /* 0x040fe4000780c0ff */
[----:B------:R-:W-:-:S02]  /*57a70*/  LOP3.LUT P6, RZ, R14, 0x4, RZ, 0xc0, !PT ;  /* 0x000000040eff7812 */ /* 0x000fc400078cc0ff */
[----:B------:R-:W-:Y:S02]  /*57a80*/  LOP3.LUT P2, RZ, R14, 0x80, RZ, 0xc0, !PT ;  /* 0x000000800eff7812 */ /* 0x000fe4000784c0ff */
        /* <DEDUP_REMOVED lines=15> */
.L_x_18830:
        /* <DEDUP_REMOVED lines=42> */
.L_x_18871:
        /* <DEDUP_REMOVED lines=27> */
.L_x_18875:
        /* <DEDUP_REMOVED lines=12> */
.L_x_18877:
[----:B------:R-:W-:Y:S05]  /*58090*/  BSYNC.RECONVERGENT B1 ;  /* 0x0000000000017941 */ /* 0x000fea0003800200 */
.L_x_18876:
        /* <DEDUP_REMOVED lines=62> */
.L_x_18874:
[----:B------:R-:W-:Y:S05]  /*58480*/  BSYNC.RECONVERGENT B0 ;  /* 0x0000000000007941 */ /* 0x000fea0003800200 */
.L_x_18873:
        /* <DEDUP_REMOVED lines=21> */
.L_x_18880:
        /* <DEDUP_REMOVED lines=12> */
.L_x_18882:
[----:B------:R-:W-:Y:S05]  /*586a0*/  BSYNC.RECONVERGENT B1 ;  /* 0x0000000000017941 */ /* 0x000fea0003800200 */
.L_x_18881:
        /* <DEDUP_REMOVED lines=62> */
.L_x_18879:
[----:B------:R-:W-:Y:S05]  /*58a90*/  BSYNC.RECONVERGENT B0 ;  /* 0x0000000000007941 */ /* 0x000fea0003800200 */
.L_x_18878:
[----:B------:R-:W-:Y:S01]  /*58aa0*/  I2FP.F32.U32 R8, R11 ;  /* 0x0000000b00087245 */ /* 0x000fe20000201000 */
[----:B------:R-:W-:Y:S01]  /*58ab0*/  BSSY.RECONVERGENT B0, `(.L_x_18883) ;  /* 0x0000062000007945 */ /* 0x000fe20003800200 */
[----:B------:R-:W-:Y:S02]  /*58ac0*/  ISETP.NE.AND P3, PT, R9, 0x1, PT ;  /* 0x000000010900780c */ /* 0x000fe40003f65270 */
[----:B------:R-:W-:Y:S01]  /*58ad0*/  FSEL R7, R7, RZ, P4 ;  /* 0x000000ff07077208 */ /* 0x000fe20002000000 */
[----:B------:R-:W-:-:S05]  /*58ae0*/  FFMA.FTZ R8, R8, R215, 1.1641532182693481445e-10 ;  /* 0x2f00000008087423 */ /* 0x000fca00000100d7 */
[----:B------:R-:W-:Y:S01]  /*58af0*/  FSETP.GTU.FTZ.AND P2, PT, R8, R216, PT ;  /* 0x000000d80800720b */ /* 0x000fe20003f5c000 */
[----:B------:R-:W-:-:S04]  /*58b00*/  IMAD.U32 R8, R100, 0x10000, RZ ;  /* 0x0001000064087824 */ /* 0x000fc800078e00ff */
[----:B------:R-:W-:-:S05]  /*58b10*/  FMUL.FTZ R8, R8, R218 ;  /* 0x000000da08087220 */ /* 0x000fca0000410000 */
[----:B------:R-:W-:-:S05]  /*58b20*/  FSEL R8, R8, RZ, !P2 ;  /* 0x000000ff08087208 */ /* 0x000fca0005000000 */
[----:B-1----:R-:W-:Y:S01]  /*58b30*/  FADD.FTZ R16, R8, R7 ;  /* 0x0000000708107221 */ /* 0x002fe20000010000 */
[----:B------:R-:W-:Y:S01]  /*58b40*/  SEL R7, RZ, 0x1, P2 ;  /* 0x00000001ff077807 */ /* 0x000fe20001000000 */
[----:B------:R-:W-:Y:S02]  /*58b50*/  IMAD.MOV.U32 R8, RZ, RZ, 0x2 ;  /* 0x00000002ff087424 */ /* 0x000fe400078e00ff */
[----:B------:R-:W-:Y:S01]  /*58b60*/  @P1 FADD.FTZ R16, R96, R16 ;  /* 0x0000001060101221 */ /* 0x000fe20000010000 */
[----:B------:R-:W-:Y:S02]  /*58b70*/  PRMT R13, R7, 0x7610, R13 ;  /* 0x00007610070d7816 */ /* 0x000fe4000000000d */
        /* <DEDUP_REMOVED lines=10> */
.L_x_18885:
        /* <DEDUP_REMOVED lines=12> */
.L_x_18887:
[----:B------:R-:W-:Y:S05]  /*58ce0*/  BSYNC.RECONVERGENT B1 ;  /* 0x0000000000017941 */ /* 0x000fea0003800200 */
.L_x_18886:
        /* <DEDUP_REMOVED lines=62> */
.L_x_18884:
[----:B------:R-:W-:Y:S05]  /*590d0*/  BSYNC.RECONVERGENT B0 ;  /* 0x0000000000007941 */ /* 0x000fea0003800200 */
.L_x_18883:
        /* <DEDUP_REMOVED lines=20> */
.L_x_18890:
        /* <DEDUP_REMOVED lines=12> */
.L_x_18892:
[----:B------:R-:W-:Y:S05]  /*592e0*/  BSYNC.RECONVERGENT B1 ;  /* 0x0000000000017941 */ /* 0x000fea0003800200 */
.L_x_18891:
        /* <DEDUP_REMOVED lines=62> */
.L_x_18889:
[----:B------:R-:W-:Y:S05]  /*596d0*/  BSYNC.RECONVERGENT B0 ;  /* 0x0000000000007941 */ /* 0x000fea0003800200 */
.L_x_18888:
[----:B------:R-:W-:Y:S01]  /*596e0*/  I2FP.F32.U32 R8, R7 ;  /* 0x0000000700087245 */ /* 0x000fe20000201000 */
[----:B------:R-:W-:Y:S01]  /*596f0*/  BSSY.RECONVERGENT B0, `(.L_x_18893) ;  /* 0x0000063000007945 */ /* 0x000fe20003800200 */
[----:B------:R-:W-:Y:S02]  /*59700*/  PRMT R7, R100, 0x7632, R7 ;  /* 0x0000763264077816 */ /* 0x000fe40000000007 */
[----:B------:R-:W-:Y:S01]  /*59710*/  ISETP.NE.AND P3, PT, R10, 0x1, PT ;  /* 0x000000010a00780c */ /* 0x000fe20003f65270 */
[----:B------:R-:W-:Y:S01]  /*59720*/  FFMA.FTZ R8, R8, R215, 1.1641532182693481445e-10 ;  /* 0x2f00000008087423 */ /* 0x000fe200000100d7 */
[----:B------:R-:W-:Y:S01]  /*59730*/  FSEL R6, R6, RZ, P4 ;  /* 0x000000ff06067208 */ /* 0x000fe20002000000 */
[----:B------:R-:W-:Y:S01]  /*59740*/  IMAD.U32 R7, R7, 0x10000, RZ ;  /* 0x0001000007077824 */ /* 0x000fe200078e00ff */
[----:B------:R-:W-:Y:S02]  /*59750*/  MOV R9, R206 ;  /* 0x000000ce00097202 */ /* 0x000fe40000000f00 */
        /* <DEDUP_REMOVED lines=17> */
.L_x_18895:
        /* <DEDUP_REMOVED lines=12> */
.L_x_18897:
[----:B------:R-:W-:Y:S05]  /*59930*/  BSYNC.RECONVERGENT B1 ;  /* 0x0000000000017941 */ /* 0x000fea0003800200 */
.L_x_18896:
        /* <DEDUP_REMOVED lines=62> */
.L_x_18894:
[----:B------:R-:W-:Y:S05]  /*59d20*/  BSYNC.RECONVERGENT B0 ;  /* 0x0000000000007941 */ /* 0x000fea0003800200 */
.L_x_18893:
        /* <DEDUP_REMOVED lines=21> */
.L_x_18900:
        /* <DEDUP_REMOVED lines=12> */
.L_x_18902:
[----:B------:R-:W-:Y:S05]  /*59f40*/  BSYNC.RECONVERGENT B1 ;  /* 0x0000000000017941 */ /* 0x000fea0003800200 */
.L_x_18901:
        /* <DEDUP_REMOVED lines=62> */
.L_x_18899:
[----:B------:R-:W-:Y:S05]  /*5a330*/  BSYNC.RECONVERGENT B0 ;  /* 0x0000000000007941 */ /* 0x000fea0003800200 */
.L_x_18898:
        /* <DEDUP_REMOVED lines=24> */
.L_x_18905:
        /* <DEDUP_REMOVED lines=12> */
.L_x_18907:
[----:B------:R-:W-:Y:S05]  /*5a580*/  BSYNC.RECONVERGENT B1 ;  /* 0x0000000000017941 */ /* 0x000fea0003800200 */
.L_x_18906:
        /* <DEDUP_REMOVED lines=62> */
.L_x_18904:
[----:B------:R-:W-:Y:S05]  /*5a970*/  BSYNC.RECONVERGENT B0 ;  /* 0x0000000000007941 */ /* 0x000fea0003800200 */
.L_x_18903:
        /* <DEDUP_REMOVED lines=20> */
.L_x_18910:
        /* <DEDUP_REMOVED lines=12> */
.L_x_18912:
[----:B------:R-:W-:Y:S05]  /*5ab80*/  BSYNC.RECONVERGENT B1 ;  /* 0x0000000000017941 */ /* 0x000fea0003800200 */
.L_x_18911:
        /* <DEDUP_REMOVED lines=62> */
.L_x_18909:
[----:B------:R-:W-:Y:S05]  /*5af70*/  BSYNC.RECONVERGENT B0 ;  /* 0x0000000000007941 */ /* 0x000fea0003800200 */
.L_x_18908:
        /* <DEDUP_REMOVED lines=8> */
[----:B------:R-:W-:-:S04]  /*5b000*/  MOV R9, R206 ;  /* 0x000000ce00097202 */ /* 0x000fc80000000f00 */
        /* <DEDUP_REMOVED lines=16> */
.L_x_18915:
        /* <DEDUP_REMOVED lines=12> */
.L_x_18917:
[----:B------:R-:W-:Y:S05]  /*5b1d0*/  BSYNC.RECONVERGENT B1 ;  /* 0x0000000000017941 */ /* 0x000fea0003800200 */
.L_x_18916:
        /* <DEDUP_REMOVED lines=62> */
.L_x_18914:
[----:B------:R-:W-:Y:S05]  /*5b5c0*/  BSYNC.RECONVERGENT B0 ;  /* 0x0000000000007941 */ /* 0x000fea0003800200 */
.L_x_18913:
[----:B------:R-:W-:Y:S01]  /*5b5d0*/  ISETP.NE.AND P3, PT, R8, 0x1, PT ;  /* 0x000000010800780c */ /* 0x000fe20003f65270 */
[----:B------:R-:W-:Y:S01]  /*5b5e0*/  IMAD.U32 R7, R202, 0x10000, RZ ;  /* 0x00010000ca077824 */ /* 0x000fe200078e00ff */
[----:B------:R-:W-:Y:S01]  /*5b5f0*/  I2FP.F32.U32 R6, R9 ;  /* 0x0000000900067245 */ /* 0x000fe20000201000 */
[----:B------:R-:W-:Y:S01]  /*5b600*/  BSSY.RECONVERGENT B0, `(.L_x_18918) ;  /* 0x000005b000007945 */ /* 0x000fe20003800200 */
[----:B------:R-:W-:Y:S01]  /*5b610*/  MOV R201, R206 ;  /* 0x000000ce00c97202 */ /* 0x000fe20000000f00 */
[----:B------:R-:W-:Y:S02]  /*5b620*/  FMUL.FTZ R7, R7, R218 ;  /* 0x000000da07077220 */ /* 0x000fe40000410000 */
[----:B------:R-:W-:-:S05]  /*5b630*/  FFMA.FTZ R6, R6, R215, 1.1641532182693481445e-10 ;  /* 0x2f00000006067423 */ /* 0x000fca00000100d7 */
[----:B------:R-:W-:Y:S02]  /*5b640*/  FSETP.LE.FTZ.AND P2, PT, R6, R216, PT ;  /* 0x000000d80600720b */ /* 0x000fe40003f53000 */
[----:B------:R-:W-:Y:S01]  /*5b650*/  PRMT R6, R202, 0x7632, R6 ;  /* 0x00007632ca067816 */ /* 0x000fe20000000006 */
[----:B------:R-:W-:Y:S01]  /*5b660*/  IMAD.MOV.U32 R202, RZ, RZ, 0x2 ;  /* 0x00000002ffca7424 */ /* 0x000fe200078e00ff */
[----:B------:R-:W-:Y:S09]  /*5b670*/  @!P3 BRA `(.L_x_18919) ;  /* 0x00000004004cb947 */ /* 0x000ff20003800000 */
        /* <DEDUP_REMOVED lines=8> */
.L_x_18920:
        /* <DEDUP_REMOVED lines=12> */
.L_x_18922:
[----:B------:R-:W-:Y:S05]  /*5b7c0*/  BSYNC.RECONVERGENT B1 ;  /* 0x0000000000017941 */ /* 0x000fea0003800200 */
.L_x_18921:
        /* <DEDUP_REMOVED lines=62> */
.L_x_18919:
[----:B------:R-:W-:Y:S05]  /*5bbb0*/  BSYNC.RECONVERGENT B0 ;  /* 0x0000000000007941 */ /* 0x000fea0003800200 */
.L_x_18918:
        /* <DEDUP_REMOVED lines=23> */
.L_x_18925:
        /* <DEDUP_REMOVED lines=12> */
.L_x_18927:
[----:B------:R-:W-:Y:S05]  /*5bdf0*/  BSYNC.RECONVERGENT B1 ;  /* 0x0000000000017941 */ /* 0x000fea0003800200 */
.L_x_18926:
        /* <DEDUP_REMOVED lines=59> */
[----:B------:R-:W-:-:S05]  /*5c1b0*/  IMAD.WIDE.U32 R206, R7, -0x326172a9, RZ ;  /* 0xcd9e8d5707ce7825 */ /* 0x000fca00078e00ff */
[----:B------:R-:W-:-:S07]  /*5c1c0*/  LOP3.LUT R207, R224, UR4, R207, 0x96, !PT ;  /* 0x00000004e0cf7c12 */ /* 0x000fce000f8e96cf */
.L_x_18924:
[----:B------:R-:W-:Y:S05]  /*5c1d0*/  BSYNC.RECONVERGENT B0 ;  /* 0x0000000000007941 */ /* 0x000fea0003800200 */
.L_x_18923:
        /* <DEDUP_REMOVED lines=18> */
.L_x_18930:
        /* <DEDUP_REMOVED lines=12> */
.L_x_18932:
[----:B------:R-:W-:Y:S05]  /*5c3c0*/  BSYNC.RECONVERGENT B1 ;  /* 0x0000000000017941 */ /* 0x000fea0003800200 */
.L_x_18931:
        /* <DEDUP_REMOVED lines=59> */
[----:B------:R-:W-:-:S05]  /*5c780*/  IMAD.WIDE.U32 R206, R8, -0x326172a9, RZ ;  /* 0xcd9e8d5708ce7825 */ /* 0x000fca00078e00ff */
[----:B------:R-:W-:-:S07]  /*5c790*/  LOP3.LUT R207, R224, UR4, R207, 0x96, !PT ;  /* 0x00000004e0cf7c12 */ /* 0x000fce000f8e96cf */
.L_x_18929:
[----:B------:R-:W-:Y:S05]  /*5c7a0*/  BSYNC.RECONVERGENT B0 ;  /* 0x0000000000007941 */ /* 0x000fea0003800200 */
.L_x_18928:
[----:B------:R-:W-:Y:S01]  /*5c7b0*/  I2FP.F32.U32 R7, R7 ;  /* 0x0000000700077245 */ /* 0x000fe20000201000 */
[----:B------:R-:W-:Y:S01]  /*5c7c0*/  BSSY.RECONVERGENT B0, `(.L_x_18933) ;  /* 0x0000063000007945 */ /* 0x000fe20003800200 */
[----:B------:R-:W-:Y:S01]  /*5c7d0*/  PRMT R8, R102, 0x7632, R8 ;  /* 0x0000763266087816 */ /* 0x000fe20000000008 */
[----:B------:R-:W-:Y:S01]  /*5c7e0*/  HFMA2 R202, -RZ, RZ, 0, 1.1920928955078125e-07 ;  /* 0x00000002ffca7431 */ /* 0x000fe200000001ff */
[----:B------:R-:W-:Y:S01]  /*5c7f0*/  FSEL R6, R6, RZ, P3 ;  /* 0x000000ff06067208 */ /* 0x000fe20001800000 */
[----:B------:R-:W-:Y:S01]  /*5c800*/  FFMA.FTZ R7, R7, R215, 1.1641532182693481445e-10 ;  /* 0x2f00000007077423 */ /* 0x000fe200000100d7 */
[----:B------:R-:W-:Y:S02]  /*5c810*/  IMAD.MOV.U32 R214, RZ, RZ, R206 ;  /* 0x000000ffffd67224 */ /* 0x000fe400078e00ce */
[----:B------:R-:W-:Y:S02]  /*5c820*/  IMAD.U32 R8, R8, 0x10000, RZ ;  /* 0x0001000008087824 */ /* 0x000fe400078e00ff */
[----:B------:R-:W-:-:S02]  /*5c830*/  FSETP.GTU.FTZ.AND P4, PT, R7, R216, PT ;  /* 0x000000d80700720b */ /* 0x000fc40003f9c000 */
[----:B------:R-:W-:Y:S02]  /*5c840*/  FMUL.FTZ R8, R8, R218 ;  /* 0x000000da08087220 */ /* 0x000fe40000410000 */
[----:B------:R-:W-:-:S03]  /*5c850*/  SEL R7, RZ, 0x1, P4 ;  /* 0x00000001ff077807 */ /* 0x000fc60002000000 */
[----:B------:R-:W-:Y:S02]  /*5c860*/  FSEL R8, R8, RZ, !P4 ;  /* 0x000000ff08087208 */ /* 0x000fe40006000000 */
[----:B------:R-:W-:-:S03]  /*5c870*/  ISETP.NE.AND P4, PT, R219, 0x1, PT ;  /* 0x00000001db00780c */ /* 0x000fc60003f85270 */
[----:B------:R-:W-:Y:S01]  /*5c880*/  FADD.FTZ R201, R8, R6 ;  /* 0x0000000608c97221 */ /* 0x000fe20000010000 */
[----:B------:R-:W-:-:S03]  /*5c890*/  PRMT R8, R7, 0x7610, R8 ;  /* 0x0000761007087816 */ /* 0x000fc60000000008 */
        /* <DEDUP_REMOVED lines=10> */
.L_x_18935:
        /* <DEDUP_REMOVED lines=12> */
.L_x_18937:
[----:B------:R-:W-:Y:S05]  /*5ca00*/  BSYNC.RECONVERGENT B1 ;  /* 0x0000000000017941 */ /* 0x000fea0003800200 */
.L_x_18936:
        /* <DEDUP_REMOVED lines=62> */
.L_x_18934:
[----:B------:R-:W-:Y:S05]  /*5cdf0*/  BSYNC.RECONVERGENT B0 ;  /* 0x0000000000007941 */ /* 0x000fea0003800200 */
.L_x_18933:
        /* <DEDUP_REMOVED lines=19> */
.L_x_18940:
        /* <DEDUP_REMOVED lines=12> */
.L_x_18942:
[----:B------:R-:W-:Y:S05]  /*5cff0*/  BSYNC.RECONVERGENT B1 ;  /* 0x0000000000017941 */ /* 0x000fea0003800200 */
.L_x_18941:
        /* <DEDUP_REMOVED lines=62> */
.L_x_18939:
[----:B------:R-:W-:Y:S05]  /*5d3e0*/  BSYNC.RECONVERGENT B0 ;  /* 0x0000000000007941 */ /* 0x000fea0003800200 */
.L_x_18938:
[----:B------:R-:W-:Y:S01]  /*5d3f0*/  I2FP.F32.U32 R7, R7 ;  /* 0x0000000700077245 */ /* 0x000fe20000201000 */
[----:B------:R-:W-:Y:S01]  /*5d400*/  IMAD.U32 R202, R103, 0x10000, RZ ;  /* 0x0001000067ca7824 */ /* 0x000fe200078e00ff */
[----:B------:R-:W-:Y:S01]  /*5d410*/  FSEL R6, R6, RZ, P4 ;  /* 0x000000ff06067208 */ /* 0x000fe20002000000 */
[----:B------:R-:W-:Y:S01]  /*5d420*/  BSSY.RECONVERGENT B0, `(.L_x_18943) ;  /* 0x000005e000007945 */ /* 0x000fe20003800200 */
        /* <DEDUP_REMOVED lines=19> */
.L_x_18945:
        /* <DEDUP_REMOVED lines=12> */
.L_x_18947:
[----:B------:R-:W-:Y:S05]  /*5d620*/  BSYNC.RECONVERGENT B1 ;  /* 0x0000000000017941 */ /* 0x000fea0003800200 */
.L_x_18946:
[----:B------:R-:W-:Y:S01]  /*5d630*/  IMAD.WIDE.U32 R224, R209, -0x2daee0ad, RZ ;  /* 0xd2511f53d1e07825 */ /* 0x000fe200078e00ff */
[----:B------:R-:W-:-:S03]  /*5d640*/  UIADD3 UR4, UPT, UPT, UR10, -0x61c88647, URZ ;  /* 0x9e3779b90a047890 */ /* 0x000fc6000fffe0ff */
[----:B------:R-:W-:Y:S02]  /*5d650*/  HFMA2 R219, -RZ, RZ, 0, 0 ;  /* 0x00000000ffdb7431 */ /* 0x000fe400000001ff */
        /* <DEDUP_REMOVED lines=57> */
[----:B------:R-:W-:-:S07]  /*5d9f0*/  LOP3.LUT R207, R224, UR4, R207, 0x96, !PT ;  /* 0x00000004e0cf7c12 */ /* 0x000fce000f8e96cf */
.L_x_18944:
[----:B------:R-:W-:Y:S05]  /*5da00*/  BSYNC.RECONVERGENT B0 ;  /* 0x0000000000007941 */ /* 0x000fea0003800200 */
.L_x_18943:
[----:B------:R-:W-:Y:S01]  /*5da10*/  ISETP.NE.AND P6, PT, R219, 0x1, PT ;  /* 0x00000001db00780c */ /* 0x000fe20003fc5270 */
[----:B------:R-:W-:Y:S01]  /*5da20*/  BSSY.RECONVERGENT B0, `(.L_x_18948) ;  /* 0x000005e000007945 */ /* 0x000fe20003800200 */
[----:B------:R-:W-:Y:S01]  /*5da30*/  I2FP.F32.U32 R6, R203 ;  /* 0x000000cb00067245 */ /* 0x000fe20000201000 */
[----:B------:R-:W-:-:S04]  /*5da40*/  IMAD.U32 R203, R214, 0x10000, RZ ;  /* 0x00010000d6cb7824 */ /* 0x000fc800078e00ff */
[----:B------:R-:W-:Y:S01]  /*5da50*/  FFMA.FTZ R214, R6, R215, 1.1641532182693481445e-10 ;  /* 0x2f00000006d67423 */ /* 0x000fe200000100d7 */
[----:B------:R-:W-:Y:S01]  /*5da60*/  FMUL.FTZ R6, R203, R218 ;  /* 0x000000dacb067220 */ /* 0x000fe20000410000 */
        /* <DEDUP_REMOVED lines=12> */
.L_x_18950:
        /* <DEDUP_REMOVED lines=15> */
.L_x_18952:
[----:B------:R-:W-:Y:S05]  /*5dc20*/  BSYNC.RECONVERGENT B1 ;  /* 0x0000000000017941 */ /* 0x000fea0003800200 */
.L_x_18951:
        /* <DEDUP_REMOVED lines=59> */
[----:B------:R-:W-:Y:S01]  /*5dfe0*/  IMAD.MOV.U32 R214, RZ, RZ, RZ ;  /* 0x000000ffffd67224 */ /* 0x000fe200078e00ff */
[----:B------:R-:W-:-:S07]  /*5dff0*/  LOP3.LUT R207, R224, UR4, R207, 0x96, !PT ;  /* 0x00000004e0cf7c12 */ /* 0x000fce000f8e96cf */
.L_x_18949:
[----:B------:R-:W-:Y:S05]  /*5e000*/  BSYNC.RECONVERGENT B0 ;  /* 0x0000000000007941 */ /* 0x000fea0003800200 */
.L_x_18948:
[----:B------:R-:W-:Y:S02]  /*5e010*/  I2FP.F32.U32 R203, R203 ;  /* 0x000000cb00cb7245 */ /* 0x000fe40000201000 */
[----:B------:R-:W-:-:S03]  /*5e020*/  FSEL R6, R6, RZ, P5 ;  /* 0x000000ff06067208 */ /* 0x000fc60002800000 */
[----:B------:R-:W-:Y:S01]  /*5e030*/  FFMA.FTZ R203, R203, R215, 1.1641532182693481445e-10 ;  /* 0x2f000000cbcb7423 */ /* 0x000fe200000100d7 */
[----:B------:R-:W-:-:S04]  /*5e040*/  PRMT R215, R103, 0x7632, R215 ;  /* 0x0000763267d77816 */ /* 0x000fc800000000d7 */
[----:B------:R-:W-:Y:S02]  /*5e050*/  SHF.L.U32 R215, R215, 0x10, RZ ;  /* 0x00000010d7d77819 */ /* 0x000fe400000006ff */
[----:B------:R-:W-:-:S03]  /*5e060*/  FSETP.GTU.FTZ.AND P6, PT, R203, R216, PT ;  /* 0x000000d8cb00720b */ /* 0x000fc60003fdc000 */
[----:B------:R-:W-:-:S05]  /*5e070*/  FMUL.FTZ R215, R215, R218 ;  /* 0x000000dad7d77220 */ /* 0x000fca0000410000 */
[----:B------:R-:W-:Y:S02]  /*5e080*/  FSEL R203, R215, RZ, !P6 ;  /* 0x000000ffd7cb7208 */ /* 0x000fe40007000000 */
[----:B------:R-:W-:-:S03]  /*5e090*/  SEL R215, RZ, 0x1, P6 ;  /* 0x00000001ffd77807 */ /* 0x000fc60003000000 */
[--C-:B------:R-:W-:Y:S01]  /*5e0a0*/  FADD.FTZ R203, R203, R6.reuse ;  /* 0x00000006cbcb7221 */ /* 0x100fe20000010000 */
[----:B------:R-:W-:-:S03]  /*5e0b0*/  PRMT R6, R215, 0x7610, R6 ;  /* 0x00007610d7067816 */ /* 0x000fc60000000006 */
[----:B------:R-:W-:Y:S01]  /*5e0c0*/  @P1 FADD.FTZ R203, R95, R203 ;  /* 0x000000cb5fcb1221 */ /* 0x000fe20000010000 */
[----:B------:R-:W-:Y:S06]  /*5e0d0*/  BRA `(.L_x_18953) ;  /* 0x0000003000687947 */ /* 0x000fec0003800000 */
.L_x_18872:
        /* <DEDUP_REMOVED lines=16> */
.L_x_18956:
        /* <DEDUP_REMOVED lines=12> */
.L_x_18958:
[----:B------:R-:W-:Y:S05]  /*5e2a0*/  BSYNC.RECONVERGENT B1 ;  /* 0x0000000000017941 */ /* 0x000fea0003800200 */
.L_x_18957:
        /* <DEDUP_REMOVED lines=62> */
.L_x_18955:
[----:B------:R-:W-:Y:S05]  /*5e690*/  BSYNC.RECONVERGENT B0 ;  /* 0x0000000000007941 */ /* 0x000fea0003800200 */
.L_x_18954:
[----:B------:R-:W-:Y:S01]  /*5e6a0*/  I2FP.F32.U32 R17, R17 ;  /* 0x0000001100117245 */ /* 0x000fe20000201000 */
[----:B------:R-:W-:Y:S01]  /*5e6b0*/  BSSY.RECONVERGENT B0, `(.L_x_18959) ;  /* 0x000005e000007945 */ /* 0x000fe20003800200 */
[----:B------:R-:W-:Y:S01]  /*5e6c0*/  ISETP.NE.AND P2, PT, R16, 0x1, PT ;  /* 0x000000011000780c */ /* 0x000fe20003f45270 */
[----:B------:R-:W-:Y:S01]  /*5e6d0*/  IMAD.MOV.U32 R19, RZ, RZ, R206 ;  /* 0x000000ffff137224 */ /* 0x000fe200078e00ce */
[----:B------:R-:W-:Y:S01]  /*5e6e0*/  LOP3.LUT R14, R14, 0xffffffef, RZ, 0xc0, !PT ;  /* 0xffffffef0e0e7812 */ /* 0x000fe200078ec0ff */
[----:B------:R-:W-:Y:S01]  /*5e6f0*/  FFMA.FTZ R17, R17, R215, 1.1641532182693481445e-10 ;  /* 0x2f00000011117423 */ /* 0x000fe200000100d7 */
[C---:B-----5:R-:W-:Y:S02]  /*5e700*/  SHF.L.U32 R230, R200.reuse, 0x10, RZ ;  /* 0x00000010c8e67819 */ /* 0x060fe400000006ff */
[----:B------:R-:W-:Y:S02]  /*5e710*/  PRMT R200, R200, 0x7632, R200 ;  /* 0x00007632c8c87816 */ /* 0x000fe400000000c8 */
        /* <DEDUP_REMOVED lines=12> */
.L_x_18961:
        /* <DEDUP_REMOVED lines=12> */
.L_x_18963:
[----:B------:R-:W-:Y:S05]  /*5e8a0*/  BSYNC.RECONVERGENT B1 ;  /* 0x0000000000017941 */ /* 0x000fea0003800200 */
.L_x_18962:
        /* <DEDUP_REMOVED lines=62> */
.L_x_18960:
[----:B------:R-:W-:Y:S05]  /*5ec90*/  BSYNC.RECONVERGENT B0 ;  /* 0x0000000000007941 */ /* 0x000fea0003800200 */
.L_x_18959:
        /* <DEDUP_REMOVED lines=19> */
.L_x_18966:
        /* <DEDUP_REMOVED lines=12> */
.L_x_18968:
[----:B------:R-:W-:Y:S05]  /*5ee90*/  BSYNC.RECONVERGENT B1 ;  /* 0x0000000000017941 */ /* 0x000fea0003800200 */
.L_x_18967:
        /* <DEDUP_REMOVED lines=62> */
.L_x_18965:
[----:B------:R-:W-:Y:S05]  /*5f280*/  BSYNC.RECONVERGENT B0 ;  /* 0x0000000000007941 */ /* 0x000fea0003800200 */
.L_x_18964:
        /* <DEDUP_REMOVED lines=8> */
[----:B------:R-:W-:Y:S02]  /*5f310*/  FSETP.LE.FTZ.AND P3, PT, R16, R216, PT ;  /* 0x000000d81000720b */ /* 0x000fe40003f73000 */
        /* <DEDUP_REMOVED lines=11> */
.L_x_18971:
        /* <DEDUP_REMOVED lines=12> */
.L_x_18973:
[----:B------:R-:W-:Y:S05]  /*5f490*/  BSYNC.RECONVERGENT B1 ;  /* 0x0000000000017941 */ /* 0x000fea0003800200 */
.L_x_18972:
        /* <DEDUP_REMOVED lines=62> */
.L_x_18970:
[----:B------:R-:W-:Y:S05]  /*5f880*/  BSYNC.RECONVERGENT B0 ;  /* 0x0000000000007941 */ /* 0x000fea0003800200 */
.L_x_18969:
        /* <DEDUP_REMOVED lines=19> */
.L_x_18976:
        /* <DEDUP_REMOVED lines=12> */
.L_x_18978:
[----:B------:R-:W-:Y:S05]  /*5fa80*/  BSYNC.RECONVERGENT B1 ;  /* 0x0000000000017941 */ /* 0x000fea0003800200 */
.L_x_18977:
        /* <DEDUP_REMOVED lines=62> */
.L_x_18975:
[----:B------:R-:W-:Y:S05]  /*5fe70*/  BSYNC.RECONVERGENT B0 ;  /* 0x0000000000007941 */ /* 0x000fea0003800200 */
.L_x_18974:
[----:B------:R-:W-:Y:S01]  /*5fe80*/  ISETP.NE.AND P3, PT, R18, 0x1, PT ;  /* 0x000000011200780c */ /* 0x000fe20003f65270 */
[----:B------:R-:W-:Y:S01]  /*5fe90*/  BSSY.RECONVERGENT B0, `(.L_x_18979) ;  /* 0x000005c000007945 */ /* 0x000fe20003800200 */
[----:B------:R-:W-:Y:S01]  /*5fea0*/  I2FP.F32.U32 R16, R19 ;  /* 0x0000001300107245 */ /* 0x000fe20000201000 */
[----:B------:R-:W-:Y:S01]  /*5feb0*/  IMAD.MOV.U32 R17, RZ, RZ, 0x2 ;  /* 0x00000002ff117424 */ /* 0x000fe200078e00ff */
[----:B------:R-:W-:Y:S01]  /*5fec0*/  SHF.L.U32 R224, R202, 0x10, RZ ;  /* 0x00000010cae07819 */ /* 0x000fe200000006ff */
        /* <DEDUP_REMOVED lines=13> */
.L_x_18981:
        /* <DEDUP_REMOVED lines=12> */
.L_x_18983:
[----:B------:R-:W-:Y:S05]  /*60060*/  BSYNC.RECONVERGENT B1 ;  /* 0x0000000000017941 */ /* 0x000fea0003800200 */
.L_x_18982:
        /* <DEDUP_REMOVED lines=62> */
.L_x_18980:
[----:B------:R-:W-:Y:S05]  /*60450*/  BSYNC.RECONVERGENT B0 ;  /* 0x0000000000007941 */ /* 0x000fea0003800200 */
.L_x_18979:
[----:B------:R-:W-:Y:S01]  /*60460*/  ISETP.NE.AND P4, PT, R17, 0x1, PT ;  /* 0x000000011100780c */ /* 0x000fe20003f85270 */
[----:B------:R-:W-:Y:S01]  /*60470*/  BSSY.RECONVERGENT B0, `(.L_x_18984) ;  /* 0x000005b000007945 */ /* 0x000fe20003800200 */
[----:B------:R-:W-:Y:S01]  /*60480*/  I2FP.F32.U32 R18, R201 ;  /* 0x000000c900127245 */ /* 0x000fe20000201000 */
[----:B------:R-:W-:Y:S01]  /*60490*/  IMAD.MOV.U32 R19, RZ, RZ, R206 ;  /* 0x000000ffff137224 */ /* 0x000fe200078e00ce */
[----:B------:R-:W-:-:S03]  /*604a0*/  SHF.L.U32 R219, R16, 0x10, RZ ;  /* 0x0000001010db7819 */ /* 0x000fc600000006ff */
        /* <DEDUP_REMOVED lines=12> */
.L_x_18986:
        /* <DEDUP_REMOVED lines=12> */
.L_x_18988:
[----:B------:R-:W-:Y:S05]  /*60630*/  BSYNC.RECONVERGENT B1 ;  /* 0x0000000000017941 */ /* 0x000fea0003800200 */
.L_x_18987:
        /* <DEDUP_REMOVED lines=62> */
.L_x_18985:
[----:B------:R-:W-:Y:S05]  /*60a20*/  BSYNC.RECONVERGENT B0 ;  /* 0x0000000000007941 */ /* 0x000fea0003800200 */
.L_x_18984:
        /* <DEDUP_REMOVED lines=18> */
.L_x_18991:
        /* <DEDUP_REMOVED lines=12> */
.L_x_18993:
[----:B------:R-:W-:Y:S05]  /*60c10*/  BSYNC.RECONVERGENT B1 ;  /* 0x0000000000017941 */ /* 0x000fea0003800200 */
.L_x_18992:
        /* <DEDUP_REMOVED lines=62> */
.L_x_18990:
[----:B------:R-:W-:Y:S05]  /*61000*/  BSYNC.RECONVERGENT B0 ;  /* 0x0000000000007941 */ /* 0x000fea0003800200 */
.L_x_18989:
        /* <DEDUP_REMOVED lines=18> */
[----:B------:R-:W-:Y:S02]  /*61130*/  LOP3.LUT P5, RZ, R14, 0x2, RZ, 0xc0, !PT ;  /* 0x000000020eff7812 */ /* 0x000fe400078ac0ff */
[----:B------:R-:W-:Y:S02]  /*61140*/  FSEL R16, R219, RZ, P1 ;  /* 0x000000ffdb107208 */ /* 0x000fe40000800000 */
[----:B------:R-:W-:Y:S02]  /*61150*/  FSEL R202, R18, RZ, P4 ;  /* 0x000000ff12ca7208 */ /* 0x000fe40002000000 */
[----:B------:R-:W-:Y:S02]  /*61160*/  LOP3.LUT P1, RZ, R14, 0x40, RZ, 0xc0, !PT ;  /* 0x000000400eff7812 */ /* 0x000fe4000782c0ff */
[----:B------:R-:W-:-:S02]  /*61170*/  FSEL R18, R200, RZ, P6 ;  /* 0x000000ffc8127208 */ /* 0x000fc40003000000 */
[----:B------:R-:W-:Y:S02]  /*61180*/  FSEL R200, R19, RZ, P2 ;  /* 0x000000ff13c87208 */ /* 0x000fe40001000000 */
[----:B------:R-:W-:Y:S02]  /*61190*/  FSEL R19, R215, RZ, P5 ;  /* 0x000000ffd7137208 */ /* 0x000fe40002800000 */
[----:B------:R-:W-:Y:S02]  /*611a0*/  LOP3.LUT P0, RZ, R14, 0x8, RZ, 0xc0, !PT ;  /* 0x000000080eff7812 */ /* 0x000fe4000780c0ff */
[----:B------:R-:W-:Y:S02]  /*611b0*/  FSETP.GTU.FTZ.AND P5, PT, R203, R216, PT ;  /* 0x000000d8cb00720b */ /* 0x000fe40003fbc000 */
        /* <DEDUP_REMOVED lines=9> */
[----:B------:R-:W-:Y:S01]  /*61250*/  @P1 FADD.FTZ R202, R94, R202 ;  /* 0x000000ca5eca1221 */ /* 0x000fe20000010000 */
[----:B------:R-:W-:Y:S01]  /*61260*/  @P1 FADD.FTZ R203, R95, R203 ;  /* 0x000000cb5fcb1221 */ /* 0x000fe20000010000 */
[----:B------:R-:W-:-:S13]  /*61270*/  PLOP3.LUT P5, PT, P5, PT, PT, 0x8, 0x80 ;  /* 0x000000000080781c */ /* 0x000fda0002fae170 */
.L_x_18953:
        /* <DEDUP_REMOVED lines=44> */
.L_x_18994:
[----:B------:R-:W-:Y:S01]  /*61540*/  FADD.FTZ R215, RZ, R84 ;  /* 0x00000054ffd77221 */ /* 0x000fe20000010000 */
[----:B------:R-:W2:Y:S01]  /*61550*/  S2R R216, SR_TID.X ;  /* 0x0000000000d87919 */ /* 0x000ea20000002100 */
        /* <DEDUP_REMOVED lines=9> */
[----:B--2---:R-:W-:-:S03]  /*615f0*/  LOP3.LUT P1, RZ, R216, 0x1f, RZ, 0xc0, !PT ;  /* 0x0000001fd8ff7812 */ /* 0x004fc6000782c0ff */
        /* <DEDUP_REMOVED lines=70> */
[----:B01----:R-:W-:Y:S01]  /*61a60*/  FADD.FTZ R219, R215, R203 ;  /* 0x000000cbd7db7221 */ /* 0x003fe20000010000 */
        /* <DEDUP_REMOVED lines=182> */
.L_x_19008:
[----:B------:R-:W2:Y:S01]  /*625d0*/  LDL R226, [R1+0x80] ;  /* 0x0000800001e27983 */ /* 0x000ea20000100800 */
[----:B-1----:R-:W-:Y:S02]  /*625e0*/  FADD.FTZ R215, R219, R215 ;  /* 0x000000d7dbd77221 */ /* 0x002fe40000010000 */
[----:B0-----:R-:W0:Y:S01]  /*625f0*/  @!P1 LDC.64 R218, c[0x0][0x3c0] ;  /* 0x0000f000ffda9b82 */ /* 0x001e220000000a00 */
[----:B------:R-:W3:Y:S01]  /*62600*/  LDL R252, [R1+0xa4] ;  /* 0x0000a40001fc7983 */ /* 0x000ee20000100800 */
[----:B------:R-:W-:-:S03]  /*62610*/  FFMA.FTZ R215, R215, R224, UR16 ;  /* 0x00000010d7d77e23 */ /* 0x000fc600080100e0 */
[----:B------:R-:W4:Y:S03]  /*62620*/  LDL R230, [R1+0xac] ;  /* 0x0000ac0001e67983 */ /* 0x000f260000100800 */
[----:B------:R-:W1:Y:S01]  /*62630*/  @!P1 LDC.64 R224, c[0x0][0x3c8] ;  /* 0x0000f200ffe09b82 */ /* 0x000e620000000a00 */
[----:B------:R-:W-:Y:S01]  /*62640*/  FMUL.FTZ R216, R227, R227 ;  /* 0x000000e3e3d87220 */ /* 0x000fe20000410000 */
[----:B------:R-:W-:Y:S01]  /*62650*/  ISETP.NE.AND P2, PT, RZ, UR15, PT ;  /* 0x0000000fff007c0c */ /* 0x000fe2000bf45270 */
[----:B------:R-:W5:Y:S03]  /*62660*/  LDL R231, [R1+0xa8] ;  /* 0x0000a80001e77983 */ /* 0x000f660000100800 */
[----:B------:R-:W-:-:S05]  /*62670*/  FSEL R216, R216, RZ, P2 ;  /* 0x000000ffd8d87208 */ /* 0x000fca0001000000 */
[----:B------:R-:W-:Y:S01]  /*62680*/  FADD.FTZ R215, R215, R216 ;  /* 0x000000d8d7d77221 */ /* 0x000fe20000010000 */
[----:B0-----:R-:W-:-:S03]  /*62690*/  @!P1 IMAD.WIDE R218, R229, 0x4, R218 ;  /* 0x00000004e5da9825 */ /* 0x001fc600078e02da */
[----:B------:R0:W1:Y:S02]  /*626a0*/  MUFU.RSQ R216, R215 ;  /* 0x000000d700d87308 */ /* 0x0000640000001400 */
[----:B------:R1:W-:Y:S01]  /*626b0*/  @!P1 STG.E desc[UR8][R218.64], R227 ;  /* 0x000000e3da009986 */ /* 0x0003e2000c101908 */
[----:B0-----:R-:W-:Y:S01]  /*626c0*/  FSEL R215, R227, RZ, !P2 ;  /* 0x000000ffe3d77208 */ /* 0x001fe20005000000 */
[----:B-1----:R-:W-:Y:S02]  /*626d0*/  @!P1 IMAD.WIDE R218, R229, 0x4, R224 ;  /* 0x00000004e5da9825 */ /* 0x002fe400078e02e0 */
[----:B------:R-:W3:Y:S04]  /*626e0*/  LDL R227, [R1+0xa0] ;  /* 0x0000a00001e37983 */ /* 0x000ee80000100800 */
[----:B------:R-:W4:Y:S04]  /*626f0*/  LDL R225, [R1+0x90] ;  /* 0x0000900001e17983 */ /* 0x000f280000100800 */
[----:B------:R2:W-:Y:S02]  /*62700*/  @!P1 STG.E desc[UR8][R218.64], R216 ;  /* 0x000000d8da009986 */ /* 0x0005e4000c101908 */
[----:B--2---:R-:W-:-:S02]  /*62710*/  IMAD.U32 R219, R226, 0x10000, RZ ;  /* 0x00010000e2db7824 */ /* 0x004fc400078e00ff */
[----:B------:R-:W2:Y:S01]  /*62720*/  LDL R226, [R1+0x94] ;  /* 0x0000940001e27983 */ /* 0x000ea20000100800 */
[----:B------:R-:W-:-:S04]  /*62730*/  FADD.FTZ R84, -R215, R84 ;  /* 0x00000054d7547221 */ /* 0x000fc80000010100 */
[----:B------:R-:W-:Y:S01]  /*62740*/  FMUL.FTZ R218, R216, R84 ;  /* 0x00000054d8da7220 */ /* 0x000fe20000410000 */
[----:B------:R-:W-:Y:S02]  /*62750*/  IMAD.U32 R224, R104, 0x10000, RZ ;  /* 0x0001000068e07824 */ /* 0x000fe400078e00ff */
[----:B------:R-:W-:-:S04]  /*62760*/  FADD.FTZ R85, -R215, R85 ;  /* 0x00000055d7557221 */ /* 0x000fc80000010100 */
[----:B------:R-:W-:Y:S01]  /*62770*/  FMUL.FTZ R85, R216, R85 ;  /* 0x00000055d8557220 */ /* 0x000fe20000410000 */
[----:B------:R-:W-:-:S04]  /*62780*/  FADD.FTZ R86, -R215, R86 ;  /* 0x00000056d7567221 */ /* 0x000fc80000010100 */
[----:B------:R-:W-:Y:S01]  /*62790*/  FMUL.FTZ R86, R216, R86 ;  /* 0x00000056d8567220 */ /* 0x000fe20000410000 */
[----:B----4-:R-:W-:Y:S01]  /*627a0*/  IMAD.U32 R84, R225, 0x10000, RZ ;  /* 0x00010000e1547824 */ /* 0x010fe200078e00ff */
[----:B------:R-:W-:Y:S02]  /*627b0*/  SHF.L.U32 R225, R144, 0x10, RZ ;  /* 0x0000001090e17819 */ /* 0x000fe400000006ff */
[----:B---3--:R-:W-:-:S03]  /*627c0*/  SHF.L.U32 R227, R227, 0x10, RZ ;  /* 0x00000010e3e37819 */ /* 0x008fc600000006ff */
[----:B------:R-:W-:Y:S01]  /*627d0*/  FFMA.FTZ R84, R218, R84, R225 ;  /* 0x00000054da547223 */ /* 0x000fe200000100e1 */
[----:B------:R-:W-:Y:S02]  /*627e0*/  IMAD.U32 R225, R252, 0x10000, RZ ;  /* 0x00010000fce17824 */ /* 0x000fe400078e00ff */
[----:B------:R-:W-:Y:S01]  /*627f0*/  FFMA.FTZ R218, R218, R219, R224 ;  /* 0x000000dbdada7223 */ /* 0x000fe200000100e0 */
[----:B------:R-:W-:Y:S01]  /*62800*/  SHF.L.U32 R224, R230, 0x10, RZ ;  /* 0x00000010e6e07819 */ /* 0x000fe200000006ff */
[----:B-----5:R-:W-:Y:S02]  /*62810*/  IMAD.U32 R219, R231, 0x10000, RZ ;  /* 0x00010000e7db7824 */ /* 0x020fe400078e00ff */
[C---:B------:R-:W-:Y:S01]  /*62820*/  FFMA.FTZ R227, R85.reuse, R227, R225 ;  /* 0x000000e355e37223 */ /* 0x040fe200000100e1 */
[----:B------:R-:W3:Y:S01]  /*62830*/  LDL R231, [R1+0xb4] ;  /* 0x0000b40001e77983 */ /* 0x000ee20000100800 */
[----:B------:R-:W-:-:S03]  /*62840*/  FFMA.FTZ R219, R85, R219, R224 ;  /* 0x000000db55db7223 */ /* 0x000fc600000100e0 */
[----:B------:R-:W4:Y:S04]  /*62850*/  LDL R225, [R1+0x84] ;  /* 0x0000840001e17983 */ /* 0x000f280000100800 */
[----:B------:R-:W5:Y:S04]  /*62860*/  LDL R252, [R1+0xb8] ;  /* 0x0000b80001fc7983 */ /* 0x000f680000100800 */
[----:B------:R-:W5:Y:S01]  /*62870*/  LDL R230, [R1+0x98] ;  /* 0x0000980001e67983 */ /* 0x000f620000100800 */
[----:B--2---:R-:W-:Y:S02]  /*62880*/  IMAD.U32 R85, R226, 0x10000, RZ ;  /* 0x00010000e2557824 */ /* 0x004fe400078e00ff */
[----:B------:R-:W-:-:S04]  /*62890*/  IMAD.U32 R226, R145, 0x10000, RZ ;  /* 0x0001000091e27824 */ /* 0x000fc800078e00ff */
[----:B------:R-:W-:Y:S02]  /*628a0*/  FFMA.FTZ R85, R86, R85, R226 ;  /* 0x0000005556557223 */ /* 0x000fe400000100e2 */
[----:B------:R-:W2:Y:S01]  /*628b0*/  LDL R226, [R1+0xb0] ;  /* 0x0000b00001e27983 */ /* 0x000ea20000100800 */
[----:B----4-:R-:W-:Y:S01]  /*628c0*/  SHF.L.U32 R224, R225, 0x10, RZ ;  /* 0x00000010e1e07819 */ /* 0x010fe200000006ff */
[----:B------:R-:W-:-:S04]  /*628d0*/  IMAD.U32 R225, R105, 0x10000, RZ ;  /* 0x0001000069e17824 */ /* 0x000fc800078e00ff */
[----:B------:R-:W-:Y:S01]  /*628e0*/  FFMA.FTZ R224, R86, R224, R225 ;  /* 0x000000e056e07223 */ /* 0x000fe200000100e1 */
[----:B------:R-:W-:Y:S01]  /*628f0*/  FADD.FTZ R86, -R215, R87 ;  /* 0x00000057d7567221 */ /* 0x000fe20000010100 */
[----:B------:R-:W4:Y:S01]  /*62900*/  LDL R225, [R1+0xbc] ;  /* 0x0000bc0001e17983 */ /* 0x000f220000100800 */
[----:B---3--:R-:W-:Y:S02]  /*62910*/  SHF.L.U32 R231, R231, 0x10, RZ ;  /* 0x00000010e7e77819 */ /* 0x008fe400000006ff */
[----:B------:R-:W-:Y:S01]  /*62920*/  FMUL.FTZ R86, R216, R86 ;  /* 0x00000056d8567220 */ /* 0x000fe20000410000 */
[----:B--2---:R-:W-:-:S04]  /*62930*/  IMAD.U32 R226, R226, 0x10000, RZ ;  /* 0x00010000e2e27824 */ /* 0x004fc800078e00ff */
[----:B------:R-:W-:Y:S02]  /*62940*/  FFMA.FTZ R231, R86, R226, R231 ;  /* 0x000000e256e77223 */ /* 0x000fe400000100e7 */
[----:B------:R-:W2:Y:S01]  /*62950*/  LDL R226, [R1+0x88] ;  /* 0x0000880001e27983 */ /* 0x000ea20000100800 */
[----:B-----5:R-:W-:-:S03]  /*62960*/  IMAD.U32 R87, R252, 0x10000, RZ ;  /* 0x00010000fc577824 */ /* 0x020fc600078e00ff */
[----:B------:R-:W3:Y:S01]  /*62970*/  LDL R252, [R1+0xc4] ;  /* 0x0000c40001fc7983 */ /* 0x000ee20000100800 */
[----:B----4-:R-:W-:-:S04]  /*62980*/  IMAD.U32 R225, R225, 0x10000, RZ ;  /* 0x00010000e1e17824 */ /* 0x010fc800078e00ff */
[----:B------:R-:W-:Y:S01]  /*62990*/  FFMA.FTZ R225, R86, R87, R225 ;  /* 0x0000005756e17223 */ /* 0x000fe200000100e1 */
[----:B------:R-:W-:Y:S01]  /*629a0*/  FADD.FTZ R87, -R215, R88 ;  /* 0x00000058d7577221 */ /* 0x000fe20000010100 */
[----:B------:R-:W-:Y:S01]  /*629b0*/  SHF.L.U32 R86, R230, 0x10, RZ ;  /* 0x00000010e6567819 */ /* 0x000fe200000006ff */
[----:B------:R-:W-:Y:S02]  /*629c0*/  IMAD.U32 R230, R146, 0x10000, RZ ;  /* 0x0001000092e67824 */ /* 0x000fe400078e00ff */
[----:B------:R-:W-:-:S04]  /*629d0*/  FMUL.FTZ R87, R216, R87 ;  /* 0x00000057d8577220 */ /* 0x000fc80000410000 */
[----:B------:R-:W-:Y:S02]  /*629e0*/  FFMA.FTZ R86, R87, R86, R230 ;  /* 0x0000005657567223 */ /* 0x000fe400000100e6 */
[----:B------:R-:W4:Y:S01]  /*629f0*/  LDL R230, [R1+0xcc] ;  /* 0x0000cc0001e67983 */ /* 0x000f220000100800 */
[----:B--2---:R-:W-:Y:S01]  /*62a00*/  IMAD.U32 R88, R226, 0x10000, RZ ;  /* 0x00010000e2587824 */ /* 0x004fe200078e00ff */
[----:B------:R-:W-:-:S05]  /*62a10*/  SHF.L.U32 R226, R106, 0x10, RZ ;  /* 0x000000106ae27819 */ /* 0x000fca00000006ff */
[----:B------:R-:W-:Y:S01]  /*62a20*/  FFMA.FTZ R226, R87, R88, R226 ;  /* 0x0000005857e27223 */ /* 0x000fe200000100e2 */
[----:B------:R-:W-:Y:S01]  /*62a30*/  FADD.FTZ R87, -R215, R89 ;  /* 0x00000059d7577221 */ /* 0x000fe20000010100 */
[----:B------:R-:W2:Y:S04]  /*62a40*/  LDL R88, [R1+0xc0] ;  /* 0x0000c00001587983 */ /* 0x000ea80000100800 */
[----:B------:R-:W5:Y:S01]  /*62a50*/  LDL R89, [R1+0xc8] ;  /* 0x0000c80001597983 */ /* 0x000f620000100800 */
[----:B------:R-:W-:Y:S01]  /*62a60*/  FMUL.FTZ R87, R216, R87 ;  /* 0x00000057d8577220 */ /* 0x000fe20000410000 */
[----:B---3--:R-:W-:Y:S02]  /*62a70*/  IMAD.U32 R252, R252, 0x10000, RZ ;  /* 0x00010000fcfc7824 */ /* 0x008fe400078e00ff */
[----:B----4-:R-:W-:Y:S01]  /*62a80*/  IMAD.U32 R230, R230, 0x10000, RZ ;  /* 0x00010000e6e67824 */ /* 0x010fe200078e00ff */
[----:B-----5:R-:W-:Y:S01]  /*62a90*/  SHF.L.U32 R89, R89, 0x10, RZ ;  /* 0x0000001059597819 */ /* 0x020fe200000006ff */
[----:B--2---:R-:W-:-:S04]  /*62aa0*/  IMAD.U32 R88, R88, 0x10000, RZ ;  /* 0x0001000058587824 */ /* 0x004fc800078e00ff */
[C---:B------:R-:W-:Y:S02]  /*62ab0*/  FFMA.FTZ R230, R87.reuse, R89, R230 ;  /* 0x0000005957e67223 */ /* 0x040fe400000100e6 */
[----:B------:R-:W2:Y:S01]  /*62ac0*/  LDL R89, [R1+0x9c] ;  /* 0x00009c0001597983 */ /* 0x000ea20000100800 */
[----:B------:R-:W-:-:S03]  /*62ad0*/  FFMA.FTZ R88, R87, R88, R252 ;  /* 0x0000005857587223 */ /* 0x000fc600000100fc */
[----:B------:R-:W3:Y:S01]  /*62ae0*/  LDL R252, [R1+0x8c] ;  /* 0x00008c0001fc7983 */ /* 0x000ee20000100800 */
[----:B------:R-:W-:-:S04]  /*62af0*/  FADD.FTZ R87, -R215, R90 ;  /* 0x0000005ad7577221 */ /* 0x000fc80000010100 */
[----:B------:R-:W-:Y:S01]  /*62b00*/  FMUL.FTZ R90, R216, R87 ;  /* 0x00000057d85a7220 */ /* 0x000fe20000410000 */
[----:B--2---:R-:W-:Y:S01]  /*62b10*/  IMAD.U32 R87, R89, 0x10000, RZ ;  /* 0x0001000059577824 */ /* 0x004fe200078e00ff */
[----:B------:R-:W-:-:S05]  /*62b20*/  SHF.L.U32 R89, R147, 0x10, RZ ;  /* 0x0000001093597819 */ /* 0x000fca00000006ff */
[----:B------:R-:W-:Y:S01]  /*62b30*/  FFMA.FTZ R87, R90, R87, R89 ;  /* 0x000000575a577223 */ /* 0x000fe20000010059 */
[----:B---3--:R-:W-:Y:S02]  /*62b40*/  IMAD.U32 R89, R252, 0x10000, RZ ;  /* 0x00010000fc597824 */ /* 0x008fe400078e00ff */
[----:B------:R-:W-:-:S04]  /*62b50*/  IMAD.U32 R252, R107, 0x10000, RZ ;  /* 0x000100006bfc7824 */ /* 0x000fc800078e00ff */
[----:B------:R-:W-:Y:S02]  /*62b60*/  FFMA.FTZ R90, R90, R89, R252 ;  /* 0x000000595a5a7223 */ /* 0x000fe400000100fc */
[----:B------:R-:W2:Y:S04]  /*62b70*/  LDL R89, [R1+0xd0] ;  /* 0x0000d00001597983 */ /* 0x000ea80000100800 */
[----:B------:R-:W3:Y:S01]  /*62b80*/  LDL R252, [R1+0xd4] ;  /* 0x0000d40001fc7983 */ /* 0x000ee20000100800 */
[----:B------:R-:W-:-:S04]  /*62b90*/  FADD.FTZ R91, -R215, R91 ;  /* 0x0000005bd75b7221 */ /* 0x000fc80000010100 */
[----:B------:R-:W-:Y:S01]  /*62ba0*/  FMUL.FTZ R91, R216, R91 ;  /* 0x0000005bd85b7220 */ /* 0x000fe20000410000 */
[----:B------:R-:W-:Y:S02]  /*62bb0*/  F2FP.BF16.F32.PACK_AB R85, R231, R85 ;  /* 0x00000055e755723e */ /* 0x000fe400000010ff */
[----:B------:R-:W4:Y:S01]  /*62bc0*/  LDL R231, [R1+0xd8] ;  /* 0x0000d80001e77983 */ /* 0x000f220000100800 */
[----:B------:R-:W-:Y:S02]  /*62bd0*/  F2FP.BF16.F32.PACK_AB R86, R88, R86 ;  /* 0x000000565856723e */ /* 0x000fe400000010ff */
[----:B------:R-:W-:Y:S01]  /*62be0*/  F2FP.BF16.F32.PACK_AB R84, R227, R84 ;  /* 0x00000054e354723e */ /* 0x000fe200000010ff */
[C---:B------:R-:W-:Y:S01]  /*62bf0*/  FADD.FTZ R80, -R215.reuse, R80 ;  /* 0x00000050d7507221 */ /* 0x040fe20000010100 */
[----:B------:R-:W-:Y:S01]  /*62c00*/  FADD.FTZ R82, -R215, R82 ;  /* 0x00000052d7527221 */ /* 0x000fe20000010100 */
[----:B------:R-:W5:Y:S01]  /*62c10*/  LDL R227, [R1+0x114] ;  /* 0x0001140001e37983 */ /* 0x000f620000100800 */
[----:B--2---:R-:W-:Y:S01]  /*62c20*/  SHF.L.U32 R89, R89, 0x10, RZ ;  /* 0x0000001059597819 */ /* 0x004fe200000006ff */
[----:B---3--:R-:W-:-:S04]  /*62c30*/  IMAD.U32 R252, R252, 0x10000, RZ ;  /* 0x00010000fcfc7824 */ /* 0x008fc800078e00ff */
[----:B------:R-:W-:Y:S02]  /*62c40*/  FFMA.FTZ R89, R91, R89, R252 ;  /* 0x000000595b597223 */ /* 0x000fe400000100fc */
[----:B------:R-:W2:Y:S03]  /*62c50*/  LDL R252, [R1+0xdc] ;  /* 0x0000dc0001fc7983 */ /* 0x000ea60000100800 */
[----:B------:R-:W-:Y:S02]  /*62c60*/  F2FP.BF16.F32.PACK_AB R87, R89, R87 ;  /* 0x000000575957723e */ /* 0x000fe400000010ff */
[----:B------:R-:W0:Y:S02]  /*62c70*/  LDC.64 R88, c[0x0][0x428] ;  /* 0x00010a00ff587b82 */ /* 0x000e240000000a00 */
[----:B0-----:R-:W-:-:S05]  /*62c80*/  IMAD.WIDE.U32 R88, R228, 0x10, R88 ;  /* 0x00000010e4587825 */ /* 0x001fca00078e0058 */
[----:B------:R0:W-:Y:S04]  /*62c90*/  STG.E.128 desc[UR8][R88.64], R84 ;  /* 0x0000005458007986 */ /* 0x0001e8000c101d08 */
[----:B0-----:R-:W3:Y:S04]  /*62ca0*/  LDL R86, [R1+0x74] ;  /* 0x0000740001567983 */ /* 0x001ee80000100800 */
[----:B------:R-:W5:Y:S01]  /*62cb0*/  LDL R87, [R1+0x70] ;  /* 0x0000700001577983 */ /* 0x000f620000100800 */
[----:B------:R-:W-:-:S03]  /*62cc0*/  F2FP.BF16.F32.PACK_AB R89, R225, R224 ;  /* 0x000000e0e159723e */ /* 0x000fc600000010ff */
[----:B------:R-:W3:Y:S01]  /*62cd0*/  LDL R224, [R1+0x78] ;  /* 0x0000780001e07983 */ /* 0x000ee20000100800 */
[----:B------:R-:W-:-:S03]  /*62ce0*/  F2FP.BF16.F32.PACK_AB R88, R219, R218 ;  /* 0x000000dadb58723e */ /* 0x000fc600000010ff */
[----:B------:R-:W3:Y:S04]  /*62cf0*/  LDL R225, [R1+0x100] ;  /* 0x0001000001e17983 */ /* 0x000ee80000100800 */
[----:B------:R-:W3:Y:S01]  /*62d00*/  LDL R218, [R1+0x104] ;  /* 0x0001040001da7983 */ /* 0x000ee20000100800 */
[----:B----4-:R-:W-:Y:S02]  /*62d10*/  IMAD.U32 R84, R231, 0x10000, RZ ;  /* 0x00010000e7547824 */ /* 0x010fe400078e00ff */
[----:B------:R-:W-:Y:S01]  /*62d20*/  FMUL.FTZ R82, R216, R82 ;  /* 0x00000052d8527220 */ /* 0x000fe20000410000 */
[----:B------:R-:W-:Y:S01]  /*62d30*/  FADD.FTZ R77, -R215, R77 ;  /* 0x0000004dd74d7221 */ /* 0x000fe20000010100 */
[----:B------:R-:W4:Y:S01]  /*62d40*/  LDL R219, [R1+0xf4] ;  /* 0x0000f40001db7983 */ /* 0x000f220000100800 */
[----:B--2---:R-:W-:-:S03]  /*62d50*/  SHF.L.U32 R85, R252, 0x10, RZ ;  /* 0x00000010fc557819 */ /* 0x004fc600000006ff */
[----:B------:R-:W2:Y:S02]  /*62d60*/  LDL R252, [R1+0x110] ;  /* 0x0001100001fc7983 */ /* 0x000ea40000100800 */
[----:B------:R-:W-:-:S05]  /*62d70*/  FFMA.FTZ R84, R91, R84, R85 ;  /* 0x000000545b547223 */ /* 0x000fca0000010055 */
[----:B------:R-:W-:Y:S02]  /*62d80*/  F2FP.BF16.F32.PACK_AB R91, R84, R90 ;  /* 0x0000005a545b723e */ /* 0x000fe400000010ff */
[----:B------:R-:W-:Y:S02]  /*62d90*/  F2FP.BF16.F32.PACK_AB R90, R230, R226 ;  /* 0x000000e2e65a723e */ /* 0x000fe400000010ff */
[----:B------:R-:W0:Y:S01]  /*62da0*/  LDC.64 R230, c[0x0][0x430] ;  /* 0x00010c00ffe67b82 */ /* 0x000e220000000a00 */
[----:B------:R-:W2:Y:S01]  /*62db0*/  LDL R226, [R1+0x7c] ;  /* 0x00007c0001e27983 */ /* 0x000ea20000100800 */
[----:B0-----:R-:W-:-:S04]  /*62dc0*/  IMAD.WIDE.U32 R84, R228, 0x10, R230 ;  /* 0x00000010e4547825 */ /* 0x001fc800078e00e6 */
[----:B------:R-:W-:Y:S01]  /*62dd0*/  FADD.FTZ R81, -R215, R81 ;  /* 0x00000051d7517221 */ /* 0x000fe20000010100 */
[----:B------:R-:W2:Y:S04]  /*62de0*/  LDL R228, [R1+0x6c] ;  /* 0x00006c0001e47983 */ /* 0x000ea80000100800 */
[----:B------:R0:W-:Y:S01]  /*62df0*/  STG.E.128 desc[UR8][R84.64], R88 ;  /* 0x0000005854007986 */ /* 0x0001e2000c101d08 */
[----:B-----5:R-:W-:Y:S02]  /*62e00*/  IMAD.U32 R87, R87, 0x10000, RZ ;  /* 0x0001000057577824 */ /* 0x020fe400078e00ff */
[----:B0-----:R-:W-:Y:S01]  /*62e10*/  FMUL.FTZ R84, R216, R80 ;  /* 0x00000050d8547220 */ /* 0x001fe20000410000 */
[----:B---3--:R-:W-:Y:S01]  /*62e20*/  SHF.L.U32 R80, R86, 0x10, RZ ;  /* 0x0000001056507819 */ /* 0x008fe200000006ff */
[----:B------:R-:W-:-:S02]  /*62e30*/  IMAD.U32 R88, R148, 0x10000, RZ ;  /* 0x0001000094587824 */ /* 0x000fc400078e00ff */
[----:B------:R-:W-:Y:S01]  /*62e40*/  FADD.FTZ R86, -R215, R76 ;  /* 0x0000004cd7567221 */ /* 0x000fe20000010100 */
[----:B------:R-:W-:Y:S02]  /*62e50*/  IMAD.U32 R85, R149, 0x10000, RZ ;  /* 0x0001000095557824 */ /* 0x000fe400078e00ff */
[----:B------:R-:W-:Y:S01]  /*62e60*/  FFMA.FTZ R76, R84, R87, R88 ;  /* 0x00000057544c7223 */ /* 0x000fe20000010058 */
[----:B------:R-:W-:Y:S01]  /*62e70*/  SHF.L.U32 R87, R150, 0x10, RZ ;  /* 0x0000001096577819 */ /* 0x000fe200000006ff */
[----:B------:R-:W-:Y:S01]  /*62e80*/  FFMA.FTZ R80, R82, R80, R85 ;  /* 0x0000005052507223 */ /* 0x000fe20000010055 */
[----:B------:R-:W-:Y:S01]  /*62e90*/  FMUL.FTZ R85, R216, R86 ;  /* 0x00000056d8557220 */ /* 0x000fe20000410000 */
[----:B------:R-:W-:Y:S02]  /*62ea0*/  IMAD.U32 R86, R224, 0x10000, RZ ;  /* 0x00010000e0567824 */ /* 0x000fe400078e00ff */
[----:B------:R-:W-:Y:S01]  /*62eb0*/  FADD.FTZ R88, -R215, R78 ;  /* 0x0000004ed7587221 */ /* 0x000fe20000010100 */
[----:B------:R-:W-:Y:S01]  /*62ec0*/  IMAD.U32 R91, R218, 0x10000, RZ ;  /* 0x00010000da5b7824 */ /* 0x000fe200078e00ff */
[----:B------:R-:W3:Y:S01]  /*62ed0*/  LDL R224, [R1+0xf0] ;  /* 0x0000f00001e07983 */ /* 0x000ee20000100800 */
[----:B------:R-:W-:Y:S01]  /*62ee0*/  FFMA.FTZ R78, R85, R86, R87 ;  /* 0x00000056554e7223 */ /* 0x000fe20000010057 */
[C---:B------:R-:W-:Y:S01]  /*62ef0*/  FMUL.FTZ R87, R216.reuse, R77 ;  /* 0x0000004dd8577220 */ /* 0x040fe20000410000 */
[----:B------:R-:W-:Y:S01]  /*62f00*/  IMAD.U32 R77, R225, 0x10000, RZ ;  /* 0x00010000e14d7824 */ /* 0x000fe200078e00ff */
[----:B------:R-:W5:Y:S04]  /*62f10*/  LDL R218, [R1+0xe4] ;  /* 0x0000e40001da7983 */ /* 0x000f680000100800 */
[----:B------:R-:W5:Y:S01]  /*62f20*/  LDL R225, [R1+0xe0] ;  /* 0x0000e00001e17983 */ /* 0x000f620000100800 */
[----:B------:R-:W-:Y:S01]  /*62f30*/  FMUL.FTZ R86, R216, R88 ;  /* 0x00000058d8567220 */ /* 0x000fe20000410000 */
[----:B------:R-:W-:-:S02]  /*62f40*/  IMAD.U32 R89, R151, 0x10000, RZ ;  /* 0x0001000097597824 */ /* 0x000fc400078e00ff */
[----:B------:R-:W-:Y:S01]  /*62f50*/  FADD.FTZ R90, -R215, R79 ;  /* 0x0000004fd75a7221 */ /* 0x000fe20000010100 */
[----:B------:R-:W-:Y:S01]  /*62f60*/  FFMA.FTZ R77, R87, R77, R91 ;  /* 0x0000004d574d7223 */ /* 0x000fe2000001005b */
[----:B----4-:R-:W-:-:S04]  /*62f70*/  SHF.L.U32 R219, R219, 0x10, RZ ;  /* 0x00000010dbdb7819 */ /* 0x010fc800000006ff */
[----:B------:R-:W-:Y:S02]  /*62f80*/  F2FP.BF16.F32.PACK_AB R78, R77, R78 ;  /* 0x0000004e4d4e723e */ /* 0x000fe400000010ff */
[----:B--2---:R-:W-:-:S05]  /*62f90*/  SHF.L.U32 R88, R226, 0x10, RZ ;  /* 0x00000010e2587819 */ /* 0x004fca00000006ff */
[----:B------:R-:W-:Y:S01]  /*62fa0*/  FFMA.FTZ R79, R86, R88, R89 ;  /* 0x00000058564f7223 */ /* 0x000fe20000010059 */
[----:B------:R-:W-:Y:S02]  /*62fb0*/  SHF.L.U32 R89, R227, 0x10, RZ ;  /* 0x00000010e3597819 */ /* 0x000fe400000006ff */
[----:B------:R-:W0:Y:S01]  /*62fc0*/  LDC.64 R226, c[0x0][0x428] ;  /* 0x00010a00ffe27b82 */ /* 0x000e220000000a00 */
[----:B------:R-:W-:Y:S01]  /*62fd0*/  FMUL.FTZ R88, R216, R90 ;  /* 0x0000005ad8587220 */ /* 0x000fe20000410000 */
[----:B------:R-:W-:Y:S02]  /*62fe0*/  IMAD.U32 R91, R252, 0x10000, RZ ;  /* 0x00010000fc5b7824 */ /* 0x000fe400078e00ff */
[----:B------:R-:W-:Y:S01]  /*62ff0*/  FADD.FTZ R90, -R215, R83 ;  /* 0x00000053d75a7221 */ /* 0x000fe20000010100 */
[----:B------:R-:W-:Y:S01]  /*63000*/  FMUL.FTZ R83, R216, R81 ;  /* 0x00000051d8537220 */ /* 0x000fe20000410000 */
[----:B------:R-:W2:Y:S01]  /*63010*/  LDL R252, [R1+0x10c] ;  /* 0x00010c0001fc7983 */ /* 0x000ea20000100800 */
[----:B------:R-:W-:Y:S01]  /*63020*/  FFMA.FTZ R91, R88, R91, R89 ;  /* 0x0000005b585b7223 */ /* 0x000fe20000010059 */
[----:B------:R-:W-:-:S04]  /*63030*/  FMUL.FTZ R89, R216, R90 ;  /* 0x0000005ad8597220 */ /* 0x000fc80000410000 */
[----:B------:R-:W-:Y:S02]  /*63040*/  F2FP.BF16.F32.PACK_AB R79, R91, R79 ;  /* 0x0000004f5b4f723e */ /* 0x000fe400000010ff */
[----:B------:R-:W4:Y:S01]  /*63050*/  LDL R91, [R1+0xf8] ;  /* 0x0000f800015b7983 */ /* 0x000f220000100800 */
[----:B---3--:R-:W-:-:S03]  /*63060*/  IMAD.U32 R90, R224, 0x10000, RZ ;  /* 0x00010000e05a7824 */ /* 0x008fc600078e00ff */
[----:B------:R-:W3:Y:S01]  /*63070*/  LDL R224, [R1+0x11c] ;  /* 0x00011c0001e07983 */ /* 0x000ee20000100800 */
[----:B-----5:R-:W-:Y:S02]  /*63080*/  IMAD.U32 R218, R218, 0x10000, RZ ;  /* 0x00010000dada7824 */ /* 0x020fe400078e00ff */
[----:B------:R-:W-:Y:S02]  /*63090*/  IMAD.U32 R81, R225, 0x10000, RZ ;  /* 0x00010000e1517824 */ /* 0x000fe400078e00ff */
[----:B------:R-:W-:Y:S01]  /*630a0*/  FFMA.FTZ R90, R89, R90, R219 ;  /* 0x0000005a595a7223 */ /* 0x000fe200000100db */
[----:B------:R-:W5:Y:S01]  /*630b0*/  LDL R225, [R1+0x118] ;  /* 0x0001180001e17983 */ /* 0x000f620000100800 */
[----:B------:R-:W-:-:S03]  /*630c0*/  FFMA.FTZ R81, R83, R81, R218 ;  /* 0x0000005153517223 */ /* 0x000fc600000100da */
[----:B------:R-:W-:Y:S01]  /*630d0*/  F2FP.BF16.F32.PACK_AB R77, R90, R80 ;  /* 0x000000505a4d723e */ /* 0x000fe200000010ff */
[----:B------:R-:W2:Y:S01]  /*630e0*/  LDL R218, [R1+0x68] ;  /* 0x0000680001da7983 */ /* 0x000ea20000100800 */
[----:B------:R-:W-:Y:S01]  /*630f0*/  F2FP.BF16.F32.PACK_AB R76, R81, R76 ;  /* 0x0000004c514c723e */ /* 0x000fe200000010ff */
[----:B0-----:R-:W-:Y:S02]  /*63100*/  IMAD.WIDE.U32 R80, R217, 0x10, R226 ;  /* 0x00000010d9507825 */ /* 0x001fe400078e00e2 */
[----:B------:R-:W4:Y:S04]  /*63110*/  LDL R90, [R1+0xfc] ;  /* 0x0000fc00015a7983 */ /* 0x000f280000100800 */
[----:B------:R0:W-:Y:S04]  /*63120*/  STG.E.128 desc[UR8][R80.64], R76 ;  /* 0x0000004c50007986 */ /* 0x0001e8000c101d08 */
[----:B------:R-:W5:Y:S04]  /*63130*/  LDL R219, [R1+0x108] ;  /* 0x0001080001db7983 */ /* 0x000f680000100800 */
[----:B0-----:R-:W3:Y:S04]  /*63140*/  LDL R80, [R1+0x60] ;  /* 0x0000600001507983 */ /* 0x001ee80000100800 */
[----:B------:R-:W2:Y:S01]  /*63150*/  LDL R81, [R1+0x64] ;  /* 0x0000640001517983 */ /* 0x000ea20000100800 */
[----:B------:R-:W-:Y:S01]  /*63160*/  SHF.L.U32 R77, R108, 0x10, RZ ;  /* 0x000000106c4d7819 */ /* 0x000fe200000006ff */
[----:B------:R-:W-:-:S02]  /*63170*/  IMAD.U32 R78, R109, 0x10000, RZ ;  /* 0x000100006d4e7824 */ /* 0x000fc400078e00ff */
[----:B----4-:R-:W-:Y:S02]  /*63180*/  IMAD.U32 R79, R90, 0x10000, RZ ;  /* 0x000100005a4f7824 */ /* 0x010fe400078e00ff */
[----:B------:R-:W4:Y:S01]  /*63190*/  LDL R90, [R1+0xec] ;  /* 0x0000ec00015a7983 */ /* 0x000f220000100800 */
[----:B---3--:R-:W-:-:S04]  /*631a0*/  IMAD.U32 R76, R80, 0x10000, RZ ;  /* 0x00010000504c7824 */ /* 0x008fc800078e00ff */
[----:B------:R-:W-:Y:S01]  /*631b0*/  FFMA.FTZ R76, R84, R76, R77 ;  /* 0x0000004c544c7223 */ /* 0x000fe2000001004d */
[----:B--2---:R-:W-:-:S04]  /*631c0*/  IMAD.U32 R77, R81, 0x10000, RZ ;  /* 0x00010000514d7824 */ /* 0x004fc800078e00ff */
[----:B------:R-:W-:Y:S01]  /*631d0*/  FFMA.FTZ R77, R82, R77, R78 ;  /* 0x0000004d524d7223 */ /* 0x000fe2000001004e */
[----:B------:R-:W-:Y:S02]  /*631e0*/  SHF.L.U32 R78, R91, 0x10, RZ ;  /* 0x000000105b4e7819 */ /* 0x000fe400000006ff */
[----:B------:R-:W2:Y:S03]  /*631f0*/  LDL R91, [R1+0xe8] ;  /* 0x0000e800015b7983 */ /* 0x000ea60000100800 */
[----:B------:R-:W-:Y:S01]  /*63200*/  FFMA.FTZ R80, R89, R78, R79 ;  /* 0x0000004e59507223 */ /* 0x000fe2000001004f */
[----:B------:R-:W-:Y:S01]  /*63210*/  SHF.L.U32 R79, R110, 0x10, RZ ;  /* 0x000000106e4f7819 */ /* 0x000fe200000006ff */
[----:B------:R-:W-:Y:S01]  /*63220*/  IMAD.U32 R78, R218, 0x10000, RZ ;  /* 0x00010000da4e7824 */ /* 0x000fe200078e00ff */
[----:B------:R-:W-:Y:S01]  /*63230*/  SHF.L.U32 R84, R224, 0x10, RZ ;  /* 0x00000010e0547819 */ /* 0x000fe200000006ff */
[----:B------:R-:W-:Y:S01]  /*63240*/  IMAD.U32 R81, R252, 0x10000, RZ ;  /* 0x00010000fc517824 */ /* 0x000fe200078e00ff */
[----:B------:R-:W3:Y:S01]  /*63250*/  LDL R224, [R1+0x58] ;  /* 0x0000580001e07983 */ /* 0x000ee20000100800 */
[----:B------:R-:W-:Y:S01]  /*63260*/  FFMA.FTZ R78, R85, R78, R79 ;  /* 0x0000004e554e7223 */ /* 0x000fe2000001004f */
[----:B-----5:R-:W-:-:S02]  /*63270*/  IMAD.U32 R79, R219, 0x10000, RZ ;  /* 0x00010000db4f7824 */ /* 0x020fc400078e00ff */
[----:B------:R-:W-:Y:S01]  /*63280*/  IMAD.U32 R82, R111, 0x10000, RZ ;  /* 0x000100006f527824 */ /* 0x000fe200078e00ff */
[----:B------:R-:W5:Y:S01]  /*63290*/  LDL R219, [R1+0x140] ;  /* 0x0001400001db7983 */ /* 0x000f620000100800 */
[----:B------:R-:W-:Y:S01]  /*632a0*/  FFMA.FTZ R81, R87, R79, R81 ;  /* 0x0000004f57517223 */ /* 0x000fe20000010051 */
[----:B------:R-:W-:Y:S02]  /*632b0*/  SHF.L.U32 R79, R228, 0x10, RZ ;  /* 0x00000010e44f7819 */ /* 0x000fe400000006ff */
[----:B------:R-:W3:Y:S03]  /*632c0*/  LDL R228, [R1+0x50] ;  /* 0x0000500001e47983 */ /* 0x000ee60000100800 */
[----:B------:R-:W-:Y:S01]  /*632d0*/  FFMA.FTZ R79, R86, R79, R82 ;  /* 0x0000004f564f7223 */ /* 0x000fe20000010052 */
[----:B------:R-:W-:Y:S01]  /*632e0*/  IMAD.U32 R82, R225, 0x10000, RZ ;  /* 0x00010000e1527824 */ /* 0x000fe200078e00ff */
[----:B------:R-:W5:Y:S04]  /*632f0*/  LDL R218, [R1+0x144] ;  /* 0x0001440001da7983 */ /* 0x000f680000100800 */
[----:B------:R-:W3:Y:S01]  /*63300*/  LDL R225, [R1+0x54] ;  /* 0x0000540001e17983 */ /* 0x000ee20000100800 */
[----:B------:R-:W-:-:S03]  /*63310*/  FFMA.FTZ R82, R88, R82, R84 ;  /* 0x0000005258527223 */ /* 0x000fc60000010054 */
[----:B------:R-:W5:Y:S04]  /*63320*/  LDL R89, [R1+0x154] ;  /* 0x0001540001597983 */ /* 0x000f680000100800 */
[----:B------:R-:W5:Y:S04]  /*63330*/  LDL R88, [R1+0x120] ;  /* 0x0001200001587983 */ /* 0x000f680000100800 */
[----:B------:R-:W5:Y:S04]  /*63340*/  LDL R86, [R1+0x134] ;  /* 0x0001340001567983 */ /* 0x000f680000100800 */
[----:B------:R-:W5:Y:S01]  /*63350*/  LDL R87, [R1+0x130] ;  /* 0x0001300001577983 */ /* 0x000f620000100800 */
[----:B----4-:R-:W-:-:S03]  /*63360*/  IMAD.U32 R85, R90, 0x10000, RZ ;  /* 0x000100005a557824 */ /* 0x010fc600078e00ff */
[----:B------:R-:W4:Y:S01]  /*63370*/  LDL R90, [R1+0x150] ;  /* 0x00015000015a7983 */ /* 0x000f220000100800 */
[----:B--2---:R-:W-:-:S03]  /*63380*/  IMAD.U32 R84, R91, 0x10000, RZ ;  /* 0x000100005b547824 */ /* 0x004fc600078e00ff */
[----:B------:R-:W2:Y:S01]  /*63390*/  LDL R91, [R1+0x5c] ;  /* 0x00005c00015b7983 */ /* 0x000ea20000100800 */
[----:B------:R-:W-:Y:S01]  /*633a0*/  FFMA.FTZ R83, R83, R84, R85 ;  /* 0x0000005453537223 */ /* 0x000fe20000010055 */
[----:B------:R-:W-:Y:S02]  /*633b0*/  F2FP.BF16.F32.PACK_AB R78, R81, R78 ;  /* 0x0000004e514e723e */ /* 0x000fe400000010ff */
[----:B------:R-:W2:Y:S01]  /*633c0*/  LDL R84, [R1+0x124] ;  /* 0x0001240001547983 */ /* 0x000ea20000100800 */
[----:B------:R-:W-:Y:S01]  /*633d0*/  F2FP.BF16.F32.PACK_AB R77, R80, R77 ;  /* 0x0000004d504d723e */ /* 0x000fe200000010ff */
[----:B------:R-:W-:Y:S01]  /*633e0*/  IMAD.WIDE.U32 R80, R217, 0x10, R230 ;  /* 0x00000010d9507825 */ /* 0x000fe200078e00e6 */
[----:B------:R-:W-:Y:S02]  /*633f0*/  F2FP.BF16.F32.PACK_AB R79, R82, R79 ;  /* 0x0000004f524f723e */ /* 0x000fe400000010ff */
[----:B------:R-:W-:Y:S01]  /*63400*/  F2FP.BF16.F32.PACK_AB R76, R83, R76 ;  /* 0x0000004c534c723e */ /* 0x000fe200000010ff */
[C---:B------:R-:W-:Y:S01]  /*63410*/  FADD.FTZ R72, -R215.reuse, R72 ;  /* 0x00000048d7487221 */ /* 0x040fe20000010100 */
[C---:B------:R-:W-:Y:S01]  /*63420*/  FADD.FTZ R74, -R215.reuse, R74 ;  /* 0x0000004ad74a7221 */ /* 0x040fe20000010100 */
[C---:B------:R-:W-:Y:S01]  /*63430*/  FADD.FTZ R69, -R215.reuse, R69 ;  /* 0x00000045d7457221 */ /* 0x040fe20000010100 */
[----:B------:R-:W-:Y:S01]  /*63440*/  FADD.FTZ R73, -R215, R73 ;  /* 0x00000049d7497221 */ /* 0x000fe20000010100 */
[----:B------:R0:W-:Y:S01]  /*63450*/  STG.E.128 desc[UR8][R80.64], R76 ;  /* 0x0000004c50007986 */ /* 0x0001e2000c101d08 */
[----:B------:R-:W-:-:S03]  /*63460*/  FMUL.FTZ R74, R216, R74 ;  /* 0x0000004ad84a7220 */ /* 0x000fc60000410000 */
[----:B------:R-:W2:Y:S01]  /*63470*/  LDL R217, [R1+0x158] ;  /* 0x0001580001d97983 */ /* 0x000ea20000100800 */
[----:B0-----:R-:W-:Y:S01]  /*63480*/  FMUL.FTZ R76, R216, R72 ;  /* 0x00000048d84c7220 */ /* 0x001fe20000410000 */
[----:B------:R-:W-:Y:S01]  /*63490*/  SHF.L.U32 R77, R153, 0x10, RZ ;  /* 0x00000010994d7819 */ /* 0x000fe200000006ff */
[----:B---3--:R-:W-:Y:S01]  /*634a0*/  IMAD.U32 R72, R225, 0x10000, RZ ;  /* 0x00010000e1487824 */ /* 0x008fe200078e00ff */
[----:B------:R-:W-:Y:S01]  /*634b0*/  SHF.L.U32 R79, R228, 0x10, RZ ;  /* 0x00000010e44f7819 */ /* 0x000fe200000006ff */
[----:B------:R-:W-:Y:S02]  /*634c0*/  IMAD.U32 R80, R152, 0x10000, RZ ;  /* 0x0001000098507824 */ /* 0x000fe400078e00ff */
[----:B------:R-:W-:Y:S01]  /*634d0*/  FADD.FTZ R78, -R215, R68 ;  /* 0x00000044d74e7221 */ /* 0x000fe20000010100 */
[----:B------:R-:W-:Y:S01]  /*634e0*/  FFMA.FTZ R72, R74, R72, R77 ;  /* 0x000000484a487223 */ /* 0x000fe2000001004d */
[----:B------:R-:W3:Y:S01]  /*634f0*/  LDL R228, [R1+0x40] ;  /* 0x0000400001e47983 */ /* 0x000ee20000100800 */
[----:B------:R-:W-:Y:S01]  /*63500*/  FFMA.FTZ R68, R76, R79, R80 ;  /* 0x0000004f4c447223 */ /* 0x000fe20000010050 */
[----:B------:R-:W-:Y:S01]  /*63510*/  FMUL.FTZ R77, R216, R78 ;  /* 0x0000004ed84d7220 */ /* 0x000fe20000410000 */
[----:B------:R-:W-:Y:S01]  /*63520*/  IMAD.U32 R78, R224, 0x10000, RZ ;  /* 0x00010000e04e7824 */ /* 0x000fe200078e00ff */
[----:B------:R-:W3:Y:S01]  /*63530*/  LDL R225, [R1+0x44] ;  /* 0x0000440001e17983 */ /* 0x000ee20000100800 */
[----:B------:R-:W-:-:S02]  /*63540*/  IMAD.U32 R79, R154, 0x10000, RZ ;  /* 0x000100009a4f7824 */ /* 0x000fc400078e00ff */
[----:B------:R-:W-:Y:S01]  /*63550*/  FADD.FTZ R80, -R215, R70 ;  /* 0x00000046d7507221 */ /* 0x000fe20000010100 */
[----:B-----5:R-:W-:Y:S01]  /*63560*/  IMAD.U32 R83, R218, 0x10000, RZ ;  /* 0x00010000da537824 */ /* 0x020fe200078e00ff */
[----:B------:R-:W5:Y:S01]  /*63570*/  LDL R224, [R1+0x138] ;  /* 0x0001380001e07983 */ /* 0x000f620000100800 */
[----:B------:R-:W-:Y:S01]  /*63580*/  FFMA.FTZ R70, R77, R78, R79 ;  /* 0x0000004e4d467223 */ /* 0x000fe2000001004f */
[C---:B------:R-:W-:Y:S01]  /*63590*/  FMUL.FTZ R78, R216.reuse, R69 ;  /* 0x00000045d84e7220 */ /* 0x040fe20000410000 */
[----:B------:R-:W-:Y:S01]  /*635a0*/  SHF.L.U32 R69, R219, 0x10, RZ ;  /* 0x00000010db457819 */ /* 0x000fe200000006ff */
[----:B------:R-:W-:Y:S01]  /*635b0*/  FMUL.FTZ R79, R216, R80 ;  /* 0x00000050d84f7220 */ /* 0x000fe20000410000 */
[----:B------:R-:W-:Y:S01]  /*635c0*/  SHF.L.U32 R81, R155, 0x10, RZ ;  /* 0x000000109b517819 */ /* 0x000fe200000006ff */
[----:B------:R-:W5:Y:S02]  /*635d0*/  LDL R219, [R1+0x48] ;  /* 0x0000480001db7983 */ /* 0x000f640000100800 */
[----:B------:R-:W-:Y:S01]  /*635e0*/  FFMA.FTZ R69, R78, R69, R83 ;  /* 0x000000454e457223 */ /* 0x000fe20000010053 */
[----:B------:R-:W-:Y:S01]  /*635f0*/  FADD.FTZ R82, -R215, R71 ;  /* 0x00000047d7527221 */ /* 0x000fe20000010100 */
[----:B------:R-:W5:Y:S01]  /*63600*/  LDL R218, [R1+0x148] ;  /* 0x0001480001da7983 */ /* 0x000f620000100800 */
[----:B------:R-:W-:-:S03]  /*63610*/  IMAD.U32 R85, R86, 0x10000, RZ ;  /* 0x0001000056557824 */ /* 0x000fc600078e00ff */
[----:B------:R-:W5:Y:S01]  /*63620*/  LDL R86, [R1+0x12c] ;  /* 0x00012c0001567983 */ /* 0x000f620000100800 */
[----:B----4-:R-:W-:-:S03]  /*63630*/  IMAD.U32 R83, R90, 0x10000, RZ ;  /* 0x000100005a537824 */ /* 0x010fc600078e00ff */
[----:B------:R-:W4:Y:S01]  /*63640*/  LDL R90, [R1+0x13c] ;  /* 0x00013c00015a7983 */ /* 0x000f220000100800 */
[----:B--2---:R-:W-:-:S03]  /*63650*/  IMAD.U32 R80, R91, 0x10000, RZ ;  /* 0x000100005b507824 */ /* 0x004fc600078e00ff */
[----:B------:R-:W2:Y:S01]  /*63660*/  LDL R91, [R1+0x15c] ;  /* 0x00015c00015b7983 */ /* 0x000ea20000100800 */
[----:B------:R-:W-:Y:S01]  /*63670*/  FFMA.FTZ R71, R79, R80, R81 ;  /* 0x000000504f477223 */ /* 0x000fe20000010051 */
[----:B------:R-:W-:Y:S02]  /*63680*/  IMAD.U32 R81, R89, 0x10000, RZ ;  /* 0x0001000059517824 */ /* 0x000fe400078e00ff */
[C---:B------:R-:W-:Y:S01]  /*63690*/  FMUL.FTZ R80, R216.reuse, R82 ;  /* 0x00000052d8507220 */ /* 0x040fe20000410000 */
[----:B------:R-:W2:Y:S01]  /*636a0*/  LDL R89, [R1+0x14c] ;  /* 0x00014c0001597983 */ /* 0x000ea20000100800 */
[----:B------:R-:W-:Y:S01]  /*636b0*/  FADD.FTZ R82, -R215, R75 ;  /* 0x0000004bd7527221 */ /* 0x000fe20000010100 */
[----:B------:R-:W-:Y:S01]  /*636c0*/  FMUL.FTZ R75, R216, R73 ;  /* 0x00000049d84b7220 */ /* 0x000fe20000410000 */
[----:B------:R-:W-:Y:S02]  /*636d0*/  SHF.L.U32 R73, R88, 0x10, RZ ;  /* 0x0000001058497819 */ /* 0x000fe400000006ff */
[----:B------:R-:W2:Y:S01]  /*636e0*/  LDL R88, [R1+0x4c] ;  /* 0x00004c0001587983 */ /* 0x000ea20000100800 */
[----:B------:R-:W-:Y:S01]  /*636f0*/  FFMA.FTZ R83, R80, R83, R81 ;  /* 0x0000005350537223 */ /* 0x000fe20000010051 */
[----:B------:R-:W-:Y:S01]  /*63700*/  FMUL.FTZ R81, R216, R82 ;  /* 0x00000052d8517220 */ /* 0x000fe20000410000 */
[----:B------:R-:W-:-:S02]  /*63710*/  IMAD.U32 R82, R87, 0x10000, RZ ;  /* 0x0001000057527824 */ /* 0x000fc400078e00ff */
[----:B------:R-:W2:Y:S01]  /*63720*/  LDL R87, [R1+0x128] ;  /* 0x0001280001577983 */ /* 0x000ea20000100800 */
[----:B------:R-:W-:Y:S01]  /*63730*/  SHF.L.U32 R84, R84, 0x10, RZ ;  /* 0x0000001054547819 */ /* 0x000fe200000006ff */
[----:B------:R-:W-:Y:S01]  /*63740*/  FFMA.FTZ R82, R81, R82, R85 ;  /* 0x0000005251527223 */ /* 0x000fe20000010055 */
[----:B------:R-:W-:Y:S01]  /*63750*/  F2FP.BF16.F32.PACK_AB R70, R69, R70 ;  /* 0x000000464546723e */ /* 0x000fe200000010ff */
[----:B------:R-:W-:Y:S01]  /*63760*/  FADD.FTZ R64, -R215, R64 ;  /* 0x00000040d7407221 */ /* 0x000fe20000010100 */
[----:B------:R-:W-:Y:S01]  /*63770*/  F2FP.BF16.F32.PACK_AB R71, R83, R71 ;  /* 0x000000475347723e */ /* 0x000fe200000010ff */
[----:B------:R-:W-:Y:S01]  /*63780*/  FFMA.FTZ R73, R75, R73, R84 ;  /* 0x000000494b497223 */ /* 0x000fe20000010054 */
[----:B------:R-:W-:Y:S01]  /*63790*/  F2FP.BF16.F32.PACK_AB R69, R82, R72 ;  /* 0x000000485245723e */ /* 0x000fe200000010ff */
[----:B------:R-:W2:Y:S03]  /*637a0*/  LDL R84, [R1+0x164] ;  /* 0x0001640001547983 */ /* 0x000ea60000100800 */
[----:B------:R-:W-:Y:S01]  /*637b0*/  F2FP.BF16.F32.PACK_AB R68, R73, R68 ;  /* 0x000000444944723e */ /* 0x000fe200000010ff */
[----:B------:R-:W-:Y:S01]  /*637c0*/  IMAD.WIDE.U32 R72, R210, 0x10, R226 ;  /* 0x00000010d2487825 */ /* 0x000fe200078e00e2 */
[----:B------:R-:W2:Y:S04]  /*637d0*/  LDL R82, [R1+0x168] ;  /* 0x0001680001527983 */ /* 0x000ea80000100800 */
[----:B------:R3:W-:Y:S04]  /*637e0*/  STG.E.128 desc[UR8][R72.64], R68 ;  /* 0x0000004448007986 */ /* 0x0007e8000c101d08 */
[----:B------:R-:W2:Y:S04]  /*637f0*/  LDL R83, [R1+0x174] ;  /* 0x0001740001537983 */ /* 0x000ea80000100800 */
[----:B------:R-:W2:Y:S01]  /*63800*/  LDL R85, [R1+0x170] ;  /* 0x0001700001557983 */ /* 0x000ea20000100800 */
[----:B---3--:R-:W-:-:S02]  /*63810*/  IMAD.U32 R68, R228, 0x10000, RZ ;  /* 0x00010000e4447824 */ /* 0x008fc400078e00ff */
[----:B------:R-:W-:Y:S02]  /*63820*/  IMAD.U32 R69, R112, 0x10000, RZ ;  /* 0x0001000070457824 */ /* 0x000fe400078e00ff */
[----:B------:R-:W-:Y:S02]  /*63830*/  IMAD.U32 R70, R113, 0x10000, RZ ;  /* 0x0001000071467824 */ /* 0x000fe400078e00ff */
[----:B------:R-:W-:Y:S01]  /*63840*/  FFMA.FTZ R68, R76, R68, R69 ;  /* 0x000000444c447223 */ /* 0x000fe20000010045 */
[----:B------:R-:W-:-:S05]  /*63850*/  SHF.L.U32 R69, R225, 0x10, RZ ;  /* 0x00000010e1457819 */ /* 0x000fca00000006ff */
[----:B------:R-:W-:Y:S01]  /*63860*/  FFMA.FTZ R69, R74, R69, R70 ;  /* 0x000000454a457223 */ /* 0x000fe20000010046 */
[----:B-----5:R-:W-:Y:S01]  /*63870*/  IMAD.U32 R70, R224, 0x10000, RZ ;  /* 0x00010000e0467824 */ /* 0x020fe200078e00ff */
[----:B------:R-:W-:Y:S02]  /*63880*/  SHF.L.U32 R74, R115, 0x10, RZ ;  /* 0x00000010734a7819 */ /* 0x000fe400000006ff */
[----:B----4-:R-:W-:Y:S02]  /*63890*/  SHF.L.U32 R71, R90, 0x10, RZ ;  /* 0x000000105a477819 */ /* 0x010fe400000006ff */
[----:B------:R-:W3:Y:S03]  /*638a0*/  LDL R90, [R1+0x30] ;  /* 0x00003000015a7983 */ /* 0x000ee60000100800 */
[----:B------:R-:W-:Y:S01]  /*638b0*/  FFMA.FTZ R72, R81, R70, R71 ;  /* 0x0000004651487223 */ /* 0x000fe20000010047 */
[----:B------:R-:W-:Y:S01]  /*638c0*/  IMAD.U32 R70, R219, 0x10000, RZ ;  /* 0x00010000db467824 */ /* 0x000fe200078e00ff */
[----:B------:R-:W4:Y:S01]  /*638d0*/  LDL R81, [R1+0x17c] ;  /* 0x00017c0001517983 */ /* 0x000f220000100800 */
[----:B------:R-:W-:-:S04]  /*638e0*/  IMAD.U32 R71, R114, 0x10000, RZ ;  /* 0x0001000072477824 */ /* 0x000fc800078e00ff */
[----:B------:R-:W-:Y:S01]  /*638f0*/  FFMA.FTZ R70, R77, R70, R71 ;  /* 0x000000464d467223 */ /* 0x000fe20000010047 */
[----:B------:R-:W-:Y:S01]  /*63900*/  SHF.L.U32 R71, R218, 0x10, RZ ;  /* 0x00000010da477819 */ /* 0x000fe200000006ff */
[----:B------:R-:W-:Y:S02]  /*63910*/  IMAD.U32 R77, R86, 0x10000, RZ ;  /* 0x00010000564d7824 */ /* 0x000fe400078e00ff */
[----:B------:R-:W5:Y:S01]  /*63920*/  LDL R86, [R1+0x24] ;  /* 0x0000240001567983 */ /* 0x000f620000100800 */
[----:B--2---:R-:W-:-:S03]  /*63930*/  IMAD.U32 R73, R89, 0x10000, RZ ;  /* 0x0001000059497824 */ /* 0x004fc600078e00ff */
[----:B------:R-:W2:Y:S01]  /*63940*/  LDL R89, [R1+0x20] ;  /* 0x0000200001597983 */ /* 0x000ea20000100800 */
[----:B------:R-:W-:Y:S01]  /*63950*/  FFMA.FTZ R73, R78, R71, R73 ;  /* 0x000000474e497223 */ /* 0x000fe20000010049 */
[----:B------:R-:W-:Y:S02]  /*63960*/  IMAD.U32 R71, R88, 0x10000, RZ ;  /* 0x0001000058477824 */ /* 0x000fe400078e00ff */
[----:B------:R-:W4:Y:S01]  /*63970*/  LDL R78, [R1+0x16c] ;  /* 0x00016c00014e7983 */ /* 0x000f220000100800 */
[----:B------:R-:W-:Y:S02]  /*63980*/  IMAD.U32 R76, R91, 0x10000, RZ ;  /* 0x000100005b4c7824 */ /* 0x000fe400078e00ff */
[----:B------:R-:W-:Y:S01]  /*63990*/  FFMA.FTZ R71, R79, R71, R74 ;  /* 0x000000474f477223 */ /* 0x000fe2000001004a */
[----:B------:R-:W5:Y:S01]  /*639a0*/  LDL R88, [R1+0x160] ;  /* 0x0001600001587983 */ /* 0x000f620000100800 */
[----:B------:R-:W-:-:S03]  /*639b0*/  IMAD.U32 R74, R217, 0x10000, RZ ;  /* 0x00010000d94a7824 */ /* 0x000fc600078e00ff */
[----:B------:R-:W5:Y:S01]  /*639c0*/  LDL R79, [R1+0x178] ;  /* 0x00017800014f7983 */ /* 0x000f620000100800 */
[----:B------:R-:W-:Y:S01]  /*639d0*/  FFMA.FTZ R74, R80, R74, R76 ;  /* 0x0000004a504a7223 */ /* 0x000fe2000001004c */
[----:B------:R-:W-:Y:S02]  /*639e0*/  SHF.L.U32 R76, R87, 0x10, RZ ;  /* 0x00000010574c7819 */ /* 0x000fe400000006ff */
[----:B------:R-:W5:Y:S03]  /*639f0*/  LDL R87, [R1+0x34] ;  /* 0x0000340001577983 */ /* 0x000f660000100800 */
[----:B------:R-:W-:Y:S01]  /*63a00*/  FFMA.FTZ R75, R75, R76, R77 ;  /* 0x0000004c4b4b7223 */ /* 0x000fe2000001004d */
[----:B------:R-:W-:Y:S01]  /*63a10*/  F2FP.BF16.F32.PACK_AB R70, R73, R70 ;  /* 0x000000464946723e */ /* 0x000fe200000010ff */
[----:B------:R-:W5:Y:S01]  /*63a20*/  LDL R80, [R1+0x180] ;  /* 0x0001800001507983 */ /* 0x000f620000100800 */
[----:B------:R-:W-:Y:S01]  /*63a30*/  F2FP.BF16.F32.PACK_AB R69, R72, R69 ;  /* 0x000000454845723e */ /* 0x000fe200000010ff */
[----:B------:R-:W-:Y:S01]  /*63a40*/  IMAD.WIDE.U32 R72, R210, 0x10, R230 ;  /* 0x00000010d2487825 */ /* 0x000fe200078e00e6 */
[----:B------:R-:W-:Y:S01]  /*63a50*/  F2FP.BF16.F32.PACK_AB R71, R74, R71 ;  /* 0x000000474a47723e */ /* 0x000fe200000010ff */
[----:B------:R-:W5:Y:S01]  /*63a60*/  LDL R76, [R1+0x18c] ;  /* 0x00018c00014c7983 */ /* 0x000f620000100800 */
[----:B------:R-:W-:Y:S01]  /*63a70*/  F2FP.BF16.F32.PACK_AB R68, R75, R68 ;  /* 0x000000444b44723e */ /* 0x000fe200000010ff */
[----:B------:R-:W-:-:S02]  /*63a80*/  IMAD.U32 R74, R84, 0x10000, RZ ;  /* 0x00010000544a7824 */ /* 0x000fc400078e00ff */
[----:B------:R-:W5:Y:S04]  /*63a90*/  LDL R84, [R1+0x38] ;  /* 0x0000380001547983 */ /* 0x000f680000100800 */
[----:B------:R0:W-:Y:S04]  /*63aa0*/  STG.E.128 desc[UR8][R72.64], R68 ;  /* 0x0000004448007986 */ /* 0x0001e8000c101d08 */
[----:B------:R-:W5:Y:S04]  /*63ab0*/  LDL R75, [R1+0x3c] ;  /* 0x00003c00014b7983 */ /* 0x000f680000100800 */
[----:B------:R-:W5:Y:S01]  /*63ac0*/  LDL R77, [R1+0x188] ;  /* 0x00018800014d7983 */ /* 0x000f620000100800 */
[----:B0-----:R-:W-:Y:S01]  /*63ad0*/  SHF.L.U32 R69, R156, 0x10, RZ ;  /* 0x000000109c457819 */ /* 0x001fe200000006ff */
[----:B------:R-:W-:Y:S01]  /*63ae0*/  FMUL.FTZ R72, R216, R64 ;  /* 0x00000040d8487220 */ /* 0x000fe20000410000 */
[----:B------:R-:W-:-:S02]  /*63af0*/  IMAD.U32 R70, R116, 0x10000, RZ ;  /* 0x0001000074467824 */ /* 0x000fc400078e00ff */
[----:B---3--:R-:W-:Y:S02]  /*63b00*/  IMAD.U32 R68, R90, 0x10000, RZ ;  /* 0x000100005a447824 */ /* 0x008fe400078e00ff */
[C---:B------:R-:W-:Y:S01]  /*63b10*/  FADD.FTZ R61, -R215.reuse, R61 ;  /* 0x0000003dd73d7221 */ /* 0x040fe20000010100 */
[C---:B------:R-:W-:Y:S01]  /*63b20*/  FADD.FTZ R63, -R215.reuse, R63 ;  /* 0x0000003fd73f7221 */ /* 0x040fe20000010100 */
[C---:B------:R-:W-:Y:S01]  /*63b30*/  FADD.FTZ R56, -R215.reuse, R56 ;  /* 0x00000038d7387221 */ /* 0x040fe20000010100 */
[----:B------:R-:W-:Y:S01]  /*63b40*/  FFMA.FTZ R64, R72, R68, R69 ;  /* 0x0000004448407223 */ /* 0x000fe20000010045 */
[C---:B------:R-:W-:Y:S01]  /*63b50*/  FADD.FTZ R68, -R215.reuse, R65 ;  /* 0x00000041d7447221 */ /* 0x040fe20000010100 */
[----:B------:R-:W-:Y:S02]  /*63b60*/  IMAD.U32 R69, R82, 0x10000, RZ ;  /* 0x0001000052457824 */ /* 0x000fe400078e00ff */
[C---:B------:R-:W-:Y:S01]  /*63b70*/  FADD.FTZ R59, -R215.reuse, R59 ;  /* 0x0000003bd73b7221 */ /* 0x040fe20000010100 */
[----:B------:R-:W3:Y:S01]  /*63b80*/  LDL R82, [R1+0x28] ;  /* 0x0000280001527983 */ /* 0x000ee20000100800 */
[----:B------:R-:W-:Y:S01]  /*63b90*/  FMUL.FTZ R68, R216, R68 ;  /* 0x00000044d8447220 */ /* 0x000fe20000410000 */
[C---:B------:R-:W-:Y:S01]  /*63ba0*/  FADD.FTZ R52, -R215.reuse, R52 ;  /* 0x00000034d7347221 */ /* 0x040fe20000010100 */
[----:B------:R-:W-:Y:S01]  /*63bb0*/  FADD.FTZ R53, -R215, R53 ;  /* 0x00000035d7357221 */ /* 0x000fe20000010100 */
[----:B------:R-:W3:Y:S01]  /*63bc0*/  LDL R90, [R1+0x1e0] ;  /* 0x0001e000015a7983 */ /* 0x000ee20000100800 */
[----:B--2---:R-:W-:Y:S01]  /*63bd0*/  IMAD.U32 R73, R89, 0x10000, RZ ;  /* 0x0001000059497824 */ /* 0x004fe200078e00ff */
[----:B----4-:R-:W-:-:S03]  /*63be0*/  SHF.L.U32 R71, R78, 0x10, RZ ;  /* 0x000000104e477819 */ /* 0x010fc600000006ff */
[----:B------:R-:W-:Y:S01]  /*63bf0*/  FFMA.FTZ R70, R72, R73, R70 ;  /* 0x0000004948467223 */ /* 0x000fe20000010046 */
[C---:B------:R-:W-:Y:S01]  /*63c00*/  FADD.FTZ R72, -R215.reuse, R66 ;  /* 0x00000042d7487221 */ /* 0x040fe20000010100 */
[----:B------:R-:W2:Y:S01]  /*63c10*/  LDL R78, [R1+0x184] ;  /* 0x00018400014e7983 */ /* 0x000ea20000100800 */
[----:B-----5:R-:W-:Y:S01]  /*63c20*/  SHF.L.U32 R65, R88, 0x10, RZ ;  /* 0x0000001058417819 */ /* 0x020fe200000006ff */
[----:B------:R-:W-:Y:S01]  /*63c30*/  FFMA.FTZ R69, R68, R69, R71 ;  /* 0x0000004544457223 */ /* 0x000fe20000010047 */
[----:B------:R-:W-:Y:S01]  /*63c40*/  SHF.L.U32 R66, R86, 0x10, RZ ;  /* 0x0000001056427819 */ /* 0x000fe200000006ff */
[----:B------:R-:W-:Y:S01]  /*63c50*/  FMUL.FTZ R72, R216, R72 ;  /* 0x00000048d8487220 */ /* 0x000fe20000410000 */
[----:B------:R-:W-:Y:S01]  /*63c60*/  FADD.FTZ R73, -R215, R67 ;  /* 0x00000043d7497221 */ /* 0x000fe20000010100 */
[----:B------:R-:W-:Y:S01]  /*63c70*/  FFMA.FTZ R65, R68, R65, R74 ;  /* 0x0000004144417223 */ /* 0x000fe2000001004a */
[----:B------:R-:W-:Y:S01]  /*63c80*/  IMAD.U32 R74, R157, 0x10000, RZ ;  /* 0x000100009d4a7824 */ /* 0x000fe200078e00ff */
[----:B------:R-:W4:Y:S01]  /*63c90*/  LDL R88, [R1+0x198] ;  /* 0x0001980001587983 */ /* 0x000f220000100800 */
[----:B------:R-:W-:-:S02]  /*63ca0*/  IMAD.U32 R71, R87, 0x10000, RZ ;  /* 0x0001000057477824 */ /* 0x000fc400078e00ff */
[----:B------:R-:W-:Y:S02]  /*63cb0*/  IMAD.U32 R68, R117, 0x10000, RZ ;  /* 0x0001000075447824 */ /* 0x000fe400078e00ff */
[----:B------:R-:W-:Y:S01]  /*63cc0*/  FMUL.FTZ R73, R216, R73 ;  /* 0x00000049d8497220 */ /* 0x000fe20000410000 */
[----:B------:R-:W-:Y:S01]  /*63cd0*/  FFMA.FTZ R71, R72, R71, R74 ;  /* 0x0000004748477223 */ /* 0x000fe2000001004a */
[----:B------:R-:W-:Y:S01]  /*63ce0*/  FMUL.FTZ R61, R216, R61 ;  /* 0x0000003dd83d7220 */ /* 0x000fe20000410000 */
[----:B------:R-:W-:Y:S01]  /*63cf0*/  FFMA.FTZ R67, R72, R66, R68 ;  /* 0x0000004248437223 */ /* 0x000fe20000010044 */
[----:B------:R-:W-:Y:S01]  /*63d00*/  IMAD.U32 R72, R79, 0x10000, RZ ;  /* 0x000100004f487824 */ /* 0x000fe200078e00ff */
[----:B------:R-:W5:Y:S04]  /*63d10*/  LDL R87, [R1+0x10] ;  /* 0x0000100001577983 */ /* 0x000f680000100800 */
[----:B------:R-:W4:Y:S01]  /*63d20*/  LDL R79, [R1+0x194] ;  /* 0x00019400014f7983 */ /* 0x000f220000100800 */
[----:B------:R-:W-:Y:S01]  /*63d30*/  SHF.L.U32 R68, R83, 0x10, RZ ;  /* 0x0000001053447819 */ /* 0x000fe200000006ff */
[----:B------:R-:W-:-:S02]  /*63d40*/  IMAD.U32 R66, R85, 0x10000, RZ ;  /* 0x0001000055427824 */ /* 0x000fc400078e00ff */
[----:B------:R-:W5:Y:S01]  /*63d50*/  LDL R83, [R1+0x190] ;  /* 0x0001900001537983 */ /* 0x000f620000100800 */
[----:B------:R-:W-:Y:S02]  /*63d60*/  IMAD.U32 R74, R81, 0x10000, RZ ;  /* 0x00010000514a7824 */ /* 0x000fe400078e00ff */
[----:B------:R-:W-:Y:S01]  /*63d70*/  FFMA.FTZ R68, R73, R66, R68 ;  /* 0x0000004249447223 */ /* 0x000fe20000010044 */
[----:B------:R-:W-:Y:S01]  /*63d80*/  FADD.FTZ R66, -R215, R60 ;  /* 0x0000003cd7427221 */ /* 0x000fe20000010100 */
[----:B------:R-:W5:Y:S01]  /*63d90*/  LDL R86, [R1+0x1a4] ;  /* 0x0001a40001567983 */ /* 0x000f620000100800 */
[----:B------:R-:W-:Y:S01]  /*63da0*/  FFMA.FTZ R81, R73, R72, R74 ;  /* 0x0000004849517223 */ /* 0x000fe2000001004a */
[----:B------:R-:W-:Y:S01]  /*63db0*/  SHF.L.U32 R73, R118, 0x10, RZ ;  /* 0x0000001076497819 */ /* 0x000fe200000006ff */
[----:B------:R-:W-:Y:S01]  /*63dc0*/  FMUL.FTZ R66, R216, R66 ;  /* 0x00000042d8427220 */ /* 0x000fe20000410000 */
[----:B------:R-:W-:Y:S01]  /*63dd0*/  SHF.L.U32 R60, R84, 0x10, RZ ;  /* 0x00000010543c7819 */ /* 0x000fe200000006ff */
[----:B------:R-:W-:Y:S01]  /*63de0*/  IMAD.U32 R74, R158, 0x10000, RZ ;  /* 0x000100009e4a7824 */ /* 0x000fe200078e00ff */
[----:B------:R-:W5:Y:S03]  /*63df0*/  LDL R84, [R1+0x2c] ;  /* 0x00002c0001547983 */ /* 0x000f660000100800 */
[----:B------:R-:W-:Y:S01]  /*63e00*/  FFMA.FTZ R60, R66, R60, R74 ;  /* 0x0000003c423c7223 */ /* 0x000fe2000001004a */
[----:B------:R-:W5:Y:S01]  /*63e10*/  LDL R85, [R1+0x14] ;  /* 0x0000140001557983 */ /* 0x000f620000100800 */
[C---:B------:R-:W-:Y:S01]  /*63e20*/  FMUL.FTZ R59, R216.reuse, R59 ;  /* 0x0000003bd83b7220 */ /* 0x040fe20000410000 */
[----:B------:R-:W-:-:S02]  /*63e30*/  FMUL.FTZ R52, R216, R52 ;  /* 0x00000034d8347220 */ /* 0x000fc40000410000 */
[----:B------:R-:W5:Y:S01]  /*63e40*/  LDL R89, [R1+0x1e4] ;  /* 0x0001e40001597983 */ /* 0x000f620000100800 */
[----:B---3--:R-:W-:-:S04]  /*63e50*/  IMAD.U32 R72, R82, 0x10000, RZ ;  /* 0x0001000052487824 */ /* 0x008fc800078e00ff */
[----:B------:R-:W-:Y:S01]  /*63e60*/  FFMA.FTZ R82, R66, R72, R73 ;  /* 0x0000004842527223 */ /* 0x000fe20000010049 */
[----:B------:R-:W-:Y:S02]  /*63e70*/  IMAD.U32 R66, R80, 0x10000, RZ ;  /* 0x0001000050427824 */ /* 0x000fe400078e00ff */
[----:B------:R-:W3:Y:S01]  /*63e80*/  LDL R80, [R1] ;  /* 0x0000000001507983 */ /* 0x000ee20000100800 */
[----:B--2---:R-:W-:-:S03]  /*63e90*/  IMAD.U32 R72, R78, 0x10000, RZ ;  /* 0x000100004e487824 */ /* 0x004fc600078e00ff */
[----:B------:R-:W2:Y:S01]  /*63ea0*/  LDL R78, [R1+0x19c] ;  /* 0x00019c00014e7983 */ /* 0x000ea20000100800 */
[----:B----4-:R-:W-:-:S03]  /*63eb0*/  SHF.L.U32 R74, R79, 0x10, RZ ;  /* 0x000000104f4a7819 */ /* 0x010fc600000006ff */
[----:B------:R-:W4:Y:S01]  /*63ec0*/  LDL R79, [R1+0x1a0] ;  /* 0x0001a000014f7983 */ /* 0x000f220000100800 */
[----:B------:R-:W-:Y:S01]  /*63ed0*/  FADD.FTZ R73, -R215, R62 ;  /* 0x0000003ed7497221 */ /* 0x000fe20000010100 */
[----:B------:R-:W-:Y:S01]  /*63ee0*/  FFMA.FTZ R62, R61, R66, R72 ;  /* 0x000000423d3e7223 */ /* 0x000fe20000010048 */
[C---:B------:R-:W-:Y:S01]  /*63ef0*/  FMUL.FTZ R66, R216.reuse, R63 ;  /* 0x0000003fd8427220 */ /* 0x040fe20000410000 */
[----:B------:R-:W-:Y:S01]  /*63f00*/  SHF.L.U32 R63, R75, 0x10, RZ ;  /* 0x000000104b3f7819 */ /* 0x000fe200000006ff */
[----:B------:R-:W-:Y:S01]  /*63f10*/  FMUL.FTZ R72, R216, R73 ;  /* 0x00000049d8487220 */ /* 0x000fe20000410000 */
[----:B------:R-:W-:Y:S02]  /*63f20*/  IMAD.U32 R75, R159, 0x10000, RZ ;  /* 0x000100009f4b7824 */ /* 0x000fe400078e00ff */
[----:B-----5:R-:W-:Y:S02]  /*63f30*/  IMAD.U32 R73, R83, 0x10000, RZ ;  /* 0x0001000053497824 */ /* 0x020fe400078e00ff */
[----:B------:R-:W-:Y:S01]  /*63f40*/  FFMA.FTZ R63, R72, R63, R75 ;  /* 0x0000003f483f7223 */ /* 0x000fe2000001004b */
[----:B------:R-:W-:-:S02]  /*63f50*/  IMAD.U32 R75, R76, 0x10000, RZ ;  /* 0x000100004c4b7824 */ /* 0x000fc400078e00ff */
[----:B------:R-:W-:Y:S01]  /*63f60*/  FFMA.FTZ R73, R66, R73, R74 ;  /* 0x0000004942497223 */ /* 0x000fe2000001004a */
[----:B------:R-:W-:Y:S01]  /*63f70*/  IMAD.U32 R74, R77, 0x10000, RZ ;  /* 0x000100004d4a7824 */ /* 0x000fe200078e00ff */
[----:B------:R-:W5:Y:S01]  /*63f80*/  LDL R76, [R1+0x1ac] ;  /* 0x0001ac00014c7983 */ /* 0x000f620000100800 */
[----:B------:R-:W-:Y:S02]  /*63f90*/  F2FP.BF16.F32.PACK_AB R62, R62, R60 ;  /* 0x0000003c3e3e723e */ /* 0x000fe400000010ff */
[----:B------:R-:W-:Y:S01]  /*63fa0*/  FFMA.FTZ R83, R61, R74, R75 ;  /* 0x0000004a3d537223 */ /* 0x000fe2000001004b */
[----:B------:R-:W-:Y:S01]  /*63fb0*/  F2FP.BF16.F32.PACK_AB R60, R65, R64 ;  /* 0x00000040413c723e */ /* 0x000fe200000010ff */
[----:B------:R-:W-:Y:S01]  /*63fc0*/  IMAD.WIDE.U32 R64, R5, 0x10, R226 ;  /* 0x0000001005407825 */ /* 0x000fe200078e00e2 */
[----:B------:R-:W-:Y:S01]  /*63fd0*/  F2FP.BF16.F32.PACK_AB R63, R73, R63 ;  /* 0x0000003f493f723e */ /* 0x000fe200000010ff */
[----:B------:R-:W5:Y:S01]  /*63fe0*/  LDL R77, [R1+0x1a8] ;  /* 0x0001a800014d7983 */ /* 0x000f620000100800 */
[----:B------:R-:W-:-:S03]  /*63ff0*/  F2FP.BF16.F32.PACK_AB R61, R68, R71 ;  /* 0x00000047443d723e */ /* 0x000fc600000010ff */
[----:B------:R-:W5:Y:S04]  /*64000*/  LDL R73, [R1+0x1b4] ;  /* 0x0001b40001497983 */ /* 0x000f680000100800 */
[----:B------:R0:W-:Y:S04]  /*64010*/  STG.E.128 desc[UR8][R64.64], R60 ;  /* 0x0000003c40007986 */ /* 0x0001e8000c101d08 */
[----:B------:R-:W5:Y:S04]  /*64020*/  LDL R74, [R1+0x1b0] ;  /* 0x0001b000014a7983 */ /* 0x000f680000100800 */
[----:B------:R-:W5:Y:S01]  /*64030*/  LDL R75, [R1+0x18] ;  /* 0x00001800014b7983 */ /* 0x000f620000100800 */
[----:B0-----:R-:W-:-:S02]  /*64040*/  IMAD.U32 R64, R88, 0x10000, RZ ;  /* 0x0001000058407824 */ /* 0x001fc400078e00ff */
[----:B------:R-:W-:Y:S01]  /*64050*/  FMUL.FTZ R63, R216, R56 ;  /* 0x00000038d83f7220 */ /* 0x000fe20000410000 */
[----:B------:R-:W-:Y:S01]  /*64060*/  IMAD.U32 R61, R120, 0x10000, RZ ;  /* 0x00010000783d7824 */ /* 0x000fe200078e00ff */
[----:B------:R-:W-:Y:S02]  /*64070*/  SHF.L.U32 R68, R84, 0x10, RZ ;  /* 0x0000001054447819 */ /* 0x000fe400000006ff */
[----:B---3--:R-:W-:Y:S01]  /*64080*/  SHF.L.U32 R60, R80, 0x10, RZ ;  /* 0x00000010503c7819 */ /* 0x008fe200000006ff */
[----:B------:R-:W-:Y:S01]  /*64090*/  IMAD.U32 R71, R119, 0x10000, RZ ;  /* 0x0001000077477824 */ /* 0x000fe200078e00ff */
[----:B------:R-:W3:Y:S01]  /*640a0*/  LDL R80, [R1+0x1b8] ;  /* 0x0001b80001507983 */ /* 0x000ee20000100800 */
[----:B--2---:R-:W-:Y:S01]  /*640b0*/  SHF.L.U32 R65, R78, 0x10, RZ ;  /* 0x000000104e417819 */ /* 0x004fe200000006ff */
[----:B------:R-:W-:Y:S02]  /*640c0*/  IMAD.U32 R62, R87, 0x10000, RZ ;  /* 0x00010000573e7824 */ /* 0x000fe400078e00ff */
[----:B------:R-:W2:Y:S02]  /*640d0*/  LDL R78, [R1+0x4] ;  /* 0x00000400014e7983 */ /* 0x000ea40000100800 */
[----:B------:R-:W-:Y:S01]  /*640e0*/  FFMA.FTZ R56, R66, R64, R65 ;  /* 0x0000004042387223 */ /* 0x000fe20000010041 */
[----:B------:R-:W-:Y:S01]  /*640f0*/  FFMA.FTZ R66, R63, R60, R61 ;  /* 0x0000003c3f427223 */ /* 0x000fe2000001003d */
[----:B------:R-:W-:Y:S01]  /*64100*/  FFMA.FTZ R84, R72, R68, R71 ;  /* 0x0000004448547223 */ /* 0x000fe20000010047 */
[----:B------:R-:W3:Y:S04]  /*64110*/  LDL R88, [R1+0x1c0] ;  /* 0x0001c00001587983 */ /* 0x000ee80000100800 */
[----:B------:R-:W3:Y:S01]  /*64120*/  LDL R87, [R1+0x1c4] ;  /* 0x0001c40001577983 */ /* 0x000ee20000100800 */
[----:B----4-:R-:W-:-:S02]  /*64130*/  IMAD.U32 R61, R79, 0x10000, RZ ;  /* 0x000100004f3d7824 */ /* 0x010fc400078e00ff */
[C---:B------:R-:W-:Y:S01]  /*64140*/  FADD.FTZ R65, -R215.reuse, R57 ;  /* 0x00000039d7417221 */ /* 0x040fe20000010100 */
[----:B------:R-:W4:Y:S01]  /*64150*/  LDL R79, [R1+0x1bc] ;  /* 0x0001bc00014f7983 */ /* 0x000f220000100800 */
[----:B------:R-:W-:Y:S02]  /*64160*/  IMAD.U32 R68, R160, 0x10000, RZ ;  /* 0x00010000a0447824 */ /* 0x000fe400078e00ff */
[----:B------:R-:W-:Y:S01]  /*64170*/  FADD.FTZ R57, -R215, R58 ;  /* 0x0000003ad7397221 */ /* 0x000fe20000010100 */
[----:B------:R-:W4:Y:S01]  /*64180*/  LDL R71, [R1+0x1cc] ;  /* 0x0001cc0001477983 */ /* 0x000f220000100800 */
[----:B------:R-:W-:Y:S01]  /*64190*/  FFMA.FTZ R62, R63, R62, R68 ;  /* 0x0000003e3f3e7223 */ /* 0x000fe20000010044 */
[----:B------:R-:W-:Y:S01]  /*641a0*/  SHF.L.U32 R63, R86, 0x10, RZ ;  /* 0x00000010563f7819 */ /* 0x000fe200000006ff */
[----:B-----5:R-:W-:Y:S02]  /*641b0*/  IMAD.U32 R60, R76, 0x10000, RZ ;  /* 0x000100004c3c7824 */ /* 0x020fe400078e00ff */
[----:B------:R-:W-:Y:S01]  /*641c0*/  FMUL.FTZ R68, R216, R65 ;  /* 0x00000041d8447220 */ /* 0x000fe20000410000 */
[----:B------:R-:W5:Y:S01]  /*641d0*/  LDL R76, [R1+0x8] ;  /* 0x00000800014c7983 */ /* 0x000f620000100800 */
[----:B------:R-:W-:Y:S01]  /*641e0*/  SHF.L.U32 R58, R85, 0x10, RZ ;  /* 0x00000010553a7819 */ /* 0x000fe200000006ff */
[----:B------:R-:W-:-:S02]  /*641f0*/  IMAD.U32 R65, R161, 0x10000, RZ ;  /* 0x00010000a1417824 */ /* 0x000fc400078e00ff */
[----:B------:R-:W-:Y:S02]  /*64200*/  IMAD.U32 R64, R77, 0x10000, RZ ;  /* 0x000100004d407824 */ /* 0x000fe400078e00ff */
[----:B------:R-:W-:Y:S01]  /*64210*/  FMUL.FTZ R57, R216, R57 ;  /* 0x00000039d8397220 */ /* 0x000fe20000410000 */
[----:B------:R-:W5:Y:S01]  /*64220*/  LDL R77, [R1+0x1c8] ;  /* 0x0001c800014d7983 */ /* 0x000f620000100800 */
[C---:B------:R-:W-:Y:S01]  /*64230*/  FFMA.FTZ R63, R68.reuse, R61, R63 ;  /* 0x0000003d443f7223 */ /* 0x040fe2000001003f */
[----:B------:R-:W-:Y:S01]  /*64240*/  FFMA.FTZ R72, R68, R64, R60 ;  /* 0x0000004044487223 */ /* 0x000fe2000001003c */
[----:B------:R-:W-:Y:S02]  /*64250*/  IMAD.U32 R60, R73, 0x10000, RZ ;  /* 0x00010000493c7824 */ /* 0x000fe400078e00ff */
[----:B------:R-:W-:Y:S01]  /*64260*/  FFMA.FTZ R64, R57, R58, R65 ;  /* 0x0000003a39407223 */ /* 0x000fe20000010041 */
[----:B------:R-:W5:Y:S01]  /*64270*/  LDL R73, [R1+0xc] ;  /* 0x00000c0001497983 */ /* 0x000f620000100800 */
[----:B------:R-:W-:-:S03]  /*64280*/  SHF.L.U32 R65, R121, 0x10, RZ ;  /* 0x0000001079417819 */ /* 0x000fc600000006ff */
[----:B------:R-:W5:Y:S01]  /*64290*/  LDL R85, [R1+0x1d4] ;  /* 0x0001d40001557983 */ /* 0x000f620000100800 */
[----:B------:R-:W-:-:S03]  /*642a0*/  IMAD.U32 R58, R74, 0x10000, RZ ;  /* 0x000100004a3a7824 */ /* 0x000fc600078e00ff */
[----:B------:R-:W5:Y:S01]  /*642b0*/  LDL R86, [R1+0x1d0] ;  /* 0x0001d00001567983 */ /* 0x000f620000100800 */
[----:B--2---:R-:W-:-:S03]  /*642c0*/  IMAD.U32 R61, R78, 0x10000, RZ ;  /* 0x000100004e3d7824 */ /* 0x004fc600078e00ff */
[----:B------:R-:W2:Y:S01]  /*642d0*/  LDL R78, [R1+0x1c] ;  /* 0x00001c00014e7983 */ /* 0x000ea20000100800 */
[----:B------:R-:W-:Y:S01]  /*642e0*/  FFMA.FTZ R74, R57, R61, R65 ;  /* 0x0000003d394a7223 */ /* 0x000fe20000010041 */
[----:B------:R-:W-:Y:S01]  /*642f0*/  FFMA.FTZ R65, R59, R58, R60 ;  /* 0x0000003a3b417223 */ /* 0x000fe2000001003c */
[----:B---3--:R-:W-:Y:S02]  /*64300*/  SHF.L.U32 R60, R80, 0x10, RZ ;  /* 0x00000010503c7819 */ /* 0x008fe400000006ff */
[----:B------:R-:W3:Y:S01]  /*64310*/  LDL R80, [R1+0x1d8] ;  /* 0x0001d80001507983 */ /* 0x000ee20000100800 */
[----:B------:R-:W-:Y:S02]  /*64320*/  IMAD.U32 R57, R75, 0x10000, RZ ;  /* 0x000100004b397824 */ /* 0x000fe400078e00ff */
[----:B----4-:R-:W-:Y:S02]  /*64330*/  IMAD.U32 R61, R79, 0x10000, RZ ;  /* 0x000100004f3d7824 */ /* 0x010fe400078e00ff */
[----:B------:R-:W4:Y:S02]  /*64340*/  LDL R79, [R1+0x1dc] ;  /* 0x0001dc00014f7983 */ /* 0x000f240000100800 */
[----:B------:R-:W-:-:S02]  /*64350*/  FFMA.FTZ R75, R59, R60, R61 ;  /* 0x0000003c3b4b7223 */ /* 0x000fc4000001003d */
[----:B------:R-:W4:Y:S04]  /*64360*/  LDL R61, [R1+0x1e8] ;  /* 0x0001e800013d7983 */ /* 0x000f280000100800 */
[----:B------:R-:W4:Y:S01]  /*64370*/  LDL R60, [R1+0x1ec] ;  /* 0x0001ec00013c7983 */ /* 0x000f220000100800 */
[----:B------:R-:W-:-:S05]  /*64380*/  SHF.L.U32 R58, R162, 0x10, RZ ;  /* 0x00000010a23a7819 */ /* 0x000fca00000006ff */
[----:B------:R-:W-:Y:S01]  /*64390*/  FFMA.FTZ R68, R52, R57, R58 ;  /* 0x0000003934447223 */ /* 0x000fe2000001003a */
[----:B-----5:R-:W-:Y:S02]  /*643a0*/  IMAD.U32 R57, R76, 0x10000, RZ ;  /* 0x000100004c397824 */ /* 0x020fe400078e00ff */
[----:B------:R-:W-:Y:S02]  /*643b0*/  IMAD.U32 R58, R122, 0x10000, RZ ;  /* 0x000100007a3a7824 */ /* 0x000fe400078e00ff */
[----:B------:R-:W-:Y:S02]  /*643c0*/  IMAD.U32 R59, R87, 0x10000, RZ ;  /* 0x00010000573b7824 */ /* 0x000fe400078e00ff */
[----:B------:R-:W-:Y:S01]  /*643d0*/  FFMA.FTZ R76, R52, R57, R58 ;  /* 0x00000039344c7223 */ /* 0x000fe2000001003a */
[----:B------:R-:W-:Y:S01]  /*643e0*/  SHF.L.U32 R58, R88, 0x10, RZ ;  /* 0x00000010583a7819 */ /* 0x000fe200000006ff */
[----:B------:R-:W-:Y:S01]  /*643f0*/  FMUL.FTZ R52, R216, R53 ;  /* 0x00000035d8347220 */ /* 0x000fe20000410000 */
[----:B------:R-:W-:Y:S01]  /*64400*/  SHF.L.U32 R57, R71, 0x10, RZ ;  /* 0x0000001047397819 */ /* 0x000fe200000006ff */
[----:B------:R-:W-:-:S02]  /*64410*/  IMAD.U32 R53, R77, 0x10000, RZ ;  /* 0x000100004d357824 */ /* 0x000fc400078e00ff */
[----:B------:R-:W-:Y:S01]  /*64420*/  FADD.FTZ R54, -R215, R54 ;  /* 0x00000036d7367221 */ /* 0x000fe20000010100 */
[C---:B------:R-:W-:Y:S01]  /*64430*/  FFMA.FTZ R71, R52.reuse, R58, R59 ;  /* 0x0000003a34477223 */ /* 0x040fe2000001003b */
[----:B------:R-:W5:Y:S01]  /*64440*/  LDL R88, [R1+0x1f0] ;  /* 0x0001f00001587983 */ /* 0x000f620000100800 */
[----:B------:R-:W-:Y:S01]  /*64450*/  FFMA.FTZ R77, R52, R53, R57 ;  /* 0x00000035344d7223 */ /* 0x000fe20000010039 */
[----:B------:R-:W-:Y:S01]  /*64460*/  SHF.L.U32 R52, R73, 0x10, RZ ;  /* 0x0000001049347819 */ /* 0x000fe200000006ff */
[----:B------:R-:W-:Y:S01]  /*64470*/  FMUL.FTZ R54, R216, R54 ;  /* 0x00000036d8367220 */ /* 0x000fe20000410000 */
[----:B------:R-:W-:Y:S01]  /*64480*/  IMAD.U32 R58, R163, 0x10000, RZ ;  /* 0x00010000a33a7824 */ /* 0x000fe200078e00ff */
[----:B------:R-:W5:Y:S01]  /*64490*/  LDL R87, [R1+0x1f4] ;  /* 0x0001f40001577983 */ /* 0x000f620000100800 */
[----:B------:R-:W-:Y:S02]  /*644a0*/  IMAD.U32 R53, R123, 0x10000, RZ ;  /* 0x000100007b357824 */ /* 0x000fe400078e00ff */
[----:B--2---:R-:W-:-:S02]  /*644b0*/  IMAD.U32 R57, R78, 0x10000, RZ ;  /* 0x000100004e397824 */ /* 0x004fc400078e00ff */
[C---:B------:R-:W-:Y:S01]  /*644c0*/  FFMA.FTZ R78, R54.reuse, R52, R53 ;  /* 0x00000034364e7223 */ /* 0x040fe20000010035 */
[----:B------:R-:W-:Y:S01]  /*644d0*/  FADD.FTZ R52, -R215, R55 ;  /* 0x00000037d7347221 */ /* 0x000fe20000010100 */
[----:B------:R-:W-:Y:S01]  /*644e0*/  FFMA.FTZ R73, R54, R57, R58 ;  /* 0x0000003936497223 */ /* 0x000fe2000001003a */
[----:B------:R-:W-:Y:S01]  /*644f0*/  SHF.L.U32 R57, R85, 0x10, RZ ;  /* 0x0000001055397819 */ /* 0x000fe200000006ff */
[----:B------:R-:W-:Y:S01]  /*64500*/  IMAD.U32 R55, R86, 0x10000, RZ ;  /* 0x0001000056377824 */ /* 0x000fe200078e00ff */
[----:B------:R-:W2:Y:S01]  /*64510*/  LDL R85, [R1+0x1fc] ;  /* 0x0001fc0001557983 */ /* 0x000ea20000100800 */
[----:B------:R-:W-:Y:S01]  /*64520*/  FMUL.FTZ R52, R216, R52 ;  /* 0x00000034d8347220 */ /* 0x000fe20000410000 */
[----:B---3--:R-:W-:Y:S02]  /*64530*/  IMAD.U32 R53, R80, 0x10000, RZ ;  /* 0x0001000050357824 */ /* 0x008fe400078e00ff */
[----:B------:R-:W3:Y:S01]  /*64540*/  LDL R86, [R1+0x1f8] ;  /* 0x0001f80001567983 */ /* 0x000ee20000100800 */
[----:B------:R-:W-:Y:S01]  /*64550*/  FFMA.FTZ R80, R52, R55, R57 ;  /* 0x0000003734507223 */ /* 0x000fe20000010039 */
[----:B------:R-:W-:Y:S01]  /*64560*/  F2FP.BF16.F32.PACK_AB R55, R56, R84 ;  /* 0x000000543837723e */ /* 0x000fe200000010ff */
[----:B------:R-:W-:-:S04]  /*64570*/  IMAD.WIDE.U32 R58, R5, 0x10, R230 ;  /* 0x00000010053a7825 */ /* 0x000fc800078e00e6 */
[----:B----4-:R-:W-:Y:S02]  /*64580*/  IMAD.U32 R54, R79, 0x10000, RZ ;  /* 0x000100004f367824 */ /* 0x010fe400078e00ff */
[C---:B------:R-:W-:Y:S01]  /*64590*/  FADD.FTZ R48, -R215.reuse, R48 ;  /* 0x00000030d7307221 */ /* 0x040fe20000010100 */
[----:B------:R-:W-:Y:S02]  /*645a0*/  IMAD.U32 R57, R164, 0x10000, RZ ;  /* 0x00010000a4397824 */ /* 0x000fe400078e00ff */
[----:B------:R-:W-:Y:S01]  /*645b0*/  FADD.FTZ R51, -R215, R51 ;  /* 0x00000033d7337221 */ /* 0x000fe20000010100 */
[----:B------:R-:W-:Y:S01]  /*645c0*/  FFMA.FTZ R79, R52, R53, R54 ;  /* 0x00000035344f7223 */ /* 0x000fe20000010036 */
[----:B------:R-:W-:Y:S01]  /*645d0*/  F2FP.BF16.F32.PACK_AB R54, R83, R82 ;  /* 0x000000525336723e */ /* 0x000fe200000010ff */
[----:B------:R-:W4:Y:S01]  /*645e0*/  LDL R84, [R1+0x230] ;  /* 0x0002300001547983 */ /* 0x000f220000100800 */
[----:B------:R-:W-:Y:S02]  /*645f0*/  F2FP.BF16.F32.PACK_AB R53, R81, R67 ;  /* 0x000000435135723e */ /* 0x000fe400000010ff */
[----:B------:R-:W-:Y:S01]  /*64600*/  F2FP.BF16.F32.PACK_AB R52, R69, R70 ;  /* 0x000000464534723e */ /* 0x000fe200000010ff */
[----:B------:R-:W4:Y:S01]  /*64610*/  LDL R67, [R1+0x204] ;  /* 0x0002040001437983 */ /* 0x000f220000100800 */
[----:B------:R-:W-:-:S03]  /*64620*/  FADD.FTZ R5, -R215, R49 ;  /* 0x00000031d7057221 */ /* 0x000fc60000010100 */
[----:B------:R-:W4:Y:S01]  /*64630*/  LDL R83, [R1+0x200] ;  /* 0x0002000001537983 */ /* 0x000f220000100800 */
[----:B------:R-:W-:-:S03]  /*64640*/  SHF.L.U32 R49, R61, 0x10, RZ ;  /* 0x000000103d317819 */ /* 0x000fc600000006ff */
[----:B------:R0:W-:Y:S04]  /*64650*/  STG.E.128 desc[UR8][R58.64], R52 ;  /* 0x000000343a007986 */ /* 0x0001e8000c101d08 */
[----:B------:R-:W4:Y:S04]  /*64660*/  LDL R61, [R1+0x208] ;  /* 0x00020800013d7983 */ /* 0x000f280000100800 */
[----:B------:R-:W4:Y:S04]  /*64670*/  LDL R69, [R1+0x214] ;  /* 0x0002140001457983 */ /* 0x000f280000100800 */
[----:B------:R-:W4:Y:S01]  /*64680*/  LDL R70, [R1+0x21c] ;  /* 0x00021c0001467983 */ /* 0x000f220000100800 */
[----:B------:R-:W-:Y:S01]  /*64690*/  SHF.L.U32 R56, R248, 0x10, RZ ;  /* 0x00000010f8387819 */ /* 0x000fe200000006ff */
[C---:B------:R-:W-:Y:S01]  /*646a0*/  FMUL.FTZ R48, R216.reuse, R48 ;  /* 0x00000030d8307220 */ /* 0x040fe20000410000 */
[----:B------:R-:W-:Y:S01]  /*646b0*/  FMUL.FTZ R51, R216, R51 ;  /* 0x00000033d8337220 */ /* 0x000fe20000410000 */
[----:B------:R-:W4:Y:S01]  /*646c0*/  LDL R81, [R1+0x218] ;  /* 0x0002180001517983 */ /* 0x000f220000100800 */
[----:B0-----:R-:W-:-:S03]  /*646d0*/  IMAD.U32 R53, R60, 0x10000, RZ ;  /* 0x000100003c357824 */ /* 0x001fc600078e00ff */
[----:B------:R-:W4:Y:S01]  /*646e0*/  LDL R60, [R1+0x20c] ;  /* 0x00020c00013c7983 */ /* 0x000f220000100800 */
[----:B------:R-:W-:Y:S01]  /*646f0*/  FFMA.FTZ R56, R48, R56, R57 ;  /* 0x0000003830387223 */ /* 0x000fe20000010039 */
[----:B------:R-:W-:Y:S02]  /*64700*/  IMAD.U32 R52, R90, 0x10000, RZ ;  /* 0x000100005a347824 */ /* 0x000fe400078e00ff */
[----:B------:R-:W-:Y:S01]  /*64710*/  FMUL.FTZ R54, R216, R5 ;  /* 0x00000005d8367220 */ /* 0x000fe20000410000 */
[----:B------:R-:W-:Y:S01]  /*64720*/  IMAD.U32 R58, R89, 0x10000, RZ ;  /* 0x00010000593a7824 */ /* 0x000fe200078e00ff */
[----:B------:R-:W-:Y:S01]  /*64730*/  SHF.L.U32 R57, R124, 0x10, RZ ;  /* 0x000000107c397819 */ /* 0x000fe200000006ff */
[----:B------:R-:W-:Y:S01]  /*64740*/  FADD.FTZ R5, -R215, R50 ;  /* 0x00000032d7057221 */ /* 0x000fe20000010100 */
[----:B------:R-:W-:Y:S02]  /*64750*/  IMAD.U32 R55, R244, 0x10000, RZ ;  /* 0x00010000f4377824 */ /* 0x000fe400078e00ff */
[C---:B------:R-:W-:Y:S01]  /*64760*/  FFMA.FTZ R52, R54.reuse, R52, R58 ;  /* 0x0000003436347223 */ /* 0x040fe2000001003a */
[----:B------:R-:W-:Y:S01]  /*64770*/  FFMA.FTZ R49, R54, R49, R53 ;  /* 0x0000003136317223 */ /* 0x000fe20000010035 */
[----:B-----5:R-:W-:Y:S01]  /*64780*/  SHF.L.U32 R53, R88, 0x10, RZ ;  /* 0x0000001058357819 */ /* 0x020fe200000006ff */
[----:B------:R-:W-:Y:S01]  /*64790*/  FMUL.FTZ R58, R216, R5 ;  /* 0x00000005d83a7220 */ /* 0x000fe20000410000 */
[----:B------:R-:W-:Y:S01]  /*647a0*/  FFMA.FTZ R48, R48, R55, R57 ;  /* 0x0000003730307223 */ /* 0x000fe20000010039 */
[----:B------:R-:W-:Y:S01]  /*647b0*/  IMAD.U32 R5, R87, 0x10000, RZ ;  /* 0x0001000057057824 */ /* 0x000fe200078e00ff */
[----:B------:R-:W-:Y:S01]  /*647c0*/  SHF.L.U32 R57, R165, 0x10, RZ ;  /* 0x00000010a5397819 */ /* 0x000fe200000006ff */
[----:B------:R-:W-:Y:S01]  /*647d0*/  IMAD.U32 R54, R249, 0x10000, RZ ;  /* 0x00010000f9367824 */ /* 0x000fe200078e00ff */
[----:B------:R-:W5:Y:S01]  /*647e0*/  LDL R82, [R1+0x210] ;  /* 0x0002100001527983 */ /* 0x000f620000100800 */
[----:B------:R-:W-:-:S02]  /*647f0*/  IMAD.U32 R50, R245, 0x10000, RZ ;  /* 0x00010000f5327824 */ /* 0x000fc400078e00ff */
[----:B------:R-:W-:Y:S02]  /*64800*/  IMAD.U32 R55, R125, 0x10000, RZ ;  /* 0x000100007d377824 */ /* 0x000fe400078e00ff */
[----:B------:R-:W-:Y:S01]  /*64810*/  FFMA.FTZ R53, R51, R53, R5 ;  /* 0x0000003533357223 */ /* 0x000fe20000010005 */
[----:B------:R-:W-:Y:S01]  /*64820*/  FADD.FTZ R5, -R215, R44 ;  /* 0x0000002cd7057221 */ /* 0x000fe20000010100 */
[C---:B------:R-:W-:Y:S01]  /*64830*/  FFMA.FTZ R54, R58.reuse, R54, R57 ;  /* 0x000000363a367223 */ /* 0x040fe20000010039 */
[----:B------:R-:W-:Y:S01]  /*64840*/  FFMA.FTZ R50, R58, R50, R55 ;  /* 0x000000323a327223 */ /* 0x000fe20000010037 */
[----:B------:R-:W-:Y:S02]  /*64850*/  IMAD.U32 R55, R250, 0x10000, RZ ;  /* 0x00010000fa377824 */ /* 0x000fe400078e00ff */
[----:B------:R-:W-:Y:S01]  /*64860*/  FMUL.FTZ R5, R216, R5 ;  /* 0x00000005d8057220 */ /* 0x000fe20000410000 */
[----:B------:R-:W-:Y:S02]  /*64870*/  IMAD.U32 R57, R166, 0x10000, RZ ;  /* 0x00010000a6397824 */ /* 0x000fe400078e00ff */
[----:B------:R-:W-:-:S02]  /*64880*/  IMAD.U32 R59, R126, 0x10000, RZ ;  /* 0x000100007e3b7824 */ /* 0x000fc400078e00ff */
[----:B------:R-:W-:Y:S01]  /*64890*/  FFMA.FTZ R55, R5, R55, R57 ;  /* 0x0000003705377223 */ /* 0x000fe20000010039 */
[----:B--2---:R-:W-:Y:S01]  /*648a0*/  SHF.L.U32 R44, R85, 0x10, RZ ;  /* 0x00000010552c7819 */ /* 0x004fe200000006ff */
[----:B---3--:R-:W-:-:S04]  /*648b0*/  IMAD.U32 R58, R86, 0x10000, RZ ;  /* 0x00010000563a7824 */ /* 0x008fc800078e00ff */
[----:B------:R-:W-:Y:S01]  /*648c0*/  FFMA.FTZ R51, R51, R58, R44 ;  /* 0x0000003a33337223 */ /* 0x000fe2000001002c */
[----:B------:R-:W-:Y:S01]  /*648d0*/  FADD.FTZ R44, -R215, R45 ;  /* 0x0000002dd72c7221 */ /* 0x000fe20000010100 */
[----:B------:R-:W-:-:S03]  /*648e0*/  SHF.L.U32 R58, R246, 0x10, RZ ;  /* 0x00000010f63a7819 */ /* 0x000fc600000006ff */
[C---:B------:R-:W-:Y:S02]  /*648f0*/  FMUL.FTZ R44, R216.reuse, R44 ;  /* 0x0000002cd82c7220 */ /* 0x040fe40000410000 */
[----:B------:R-:W-:Y:S01]  /*64900*/  FFMA.FTZ R58, R5, R58, R59 ;  /* 0x0000003a053a7223 */ /* 0x000fe2000001003b */
[----:B------:R-:W-:Y:S01]  /*64910*/  FADD.FTZ R5, -R215, R46 ;  /* 0x0000002ed7057221 */ /* 0x000fe20000010100 */
[----:B----4-:R-:W-:Y:S01]  /*64920*/  SHF.L.U32 R57, R67, 0x10, RZ ;  /* 0x0000001043397819 */ /* 0x010fe200000006ff */
[----:B------:R-:W-:Y:S01]  /*64930*/  IMAD.U32 R45, R83, 0x10000, RZ ;  /* 0x00010000532d7824 */ /* 0x000fe200078e00ff */
[----:B------:R-:W-:Y:S01]  /*64940*/  SHF.L.U32 R46, R251, 0x10, RZ ;  /* 0x00000010fb2e7819 */ /* 0x000fe200000006ff */
[----:B------:R-:W-:Y:S01]  /*64950*/  FMUL.FTZ R5, R216, R5 ;  /* 0x00000005d8057220 */ /* 0x000fe20000410000 */
[----:B------:R-:W2:Y:S01]  /*64960*/  LDL R83, [R1+0x240] ;  /* 0x0002400001537983 */ /* 0x000ea20000100800 */
[----:B------:R-:W-:Y:S01]  /*64970*/  FFMA.FTZ R57, R44, R45, R57 ;  /* 0x0000002d2c397223 */ /* 0x000fe20000010039 */
[----:B------:R-:W-:-:S02]  /*64980*/  IMAD.U32 R45, R61, 0x10000, RZ ;  /* 0x000100003d2d7824 */ /* 0x000fc400078e00ff */
[----:B------:R-:W-:-:S04]  /*64990*/  IMAD.U32 R59, R60, 0x10000, RZ ;  /* 0x000100003c3b7824 */ /* 0x000fc800078e00ff */
[----:B------:R-:W-:Y:S01]  /*649a0*/  FFMA.FTZ R60, R44, R45, R59 ;  /* 0x0000002d2c3c7223 */ /* 0x000fe2000001003b */
[----:B------:R-:W-:-:S04]  /*649b0*/  IMAD.U32 R59, R167, 0x10000, RZ ;  /* 0x00010000a73b7824 */ /* 0x000fc800078e00ff */
[----:B------:R-:W-:Y:S01]  /*649c0*/  FFMA.FTZ R67, R5, R46, R59 ;  /* 0x0000002e05437223 */ /* 0x000fe2000001003b */
[----:B------:R-:W-:Y:S01]  /*649d0*/  F2FP.BF16.F32.PACK_AB R46, R71, R68 ;  /* 0x00000044472e723e */ /* 0x000fe200000010ff */
[----:B------:R-:W-:Y:S01]  /*649e0*/  IMAD.U32 R68, R69, 0x10000, RZ ;  /* 0x0001000045447824 */ /* 0x000fe200078e00ff */
[----:B------:R-:W-:Y:S01]  /*649f0*/  SHF.L.U32 R45, R127, 0x10, RZ ;  /* 0x000000107f2d7819 */ /* 0x000fe200000006ff */
[----:B------:R-:W3:Y:S01]  /*64a00*/  LDL R69, [R1+0x220] ;  /* 0x0002200001457983 */ /* 0x000ee20000100800 */
[----:B------:R-:W-:Y:S01]  /*64a10*/  IMAD.U32 R44, R247, 0x10000, RZ ;  /* 0x00010000f72c7824 */ /* 0x000fe200078e00ff */
[----:B------:R-:W-:Y:S02]  /*64a20*/  SHF.L.U32 R59, R81, 0x10, RZ ;  /* 0x00000010513b7819 */ /* 0x000fe400000006ff */
[----:B------:R-:W4:Y:S01]  /*64a30*/  LDL R81, [R1+0x22c] ;  /* 0x00022c0001517983 */ /* 0x000f220000100800 */
[----:B------:R-:W-:Y:S01]  /*64a40*/  FFMA.FTZ R61, R5, R44, R45 ;  /* 0x0000002c053d7223 */ /* 0x000fe2000001002d */
[----:B------:R-:W-:Y:S01]  /*64a50*/  FADD.FTZ R5, -R215, R47 ;  /* 0x0000002fd7057221 */ /* 0x000fe20000010100 */
[----:B------:R-:W-:Y:S01]  /*64a60*/  F2FP.BF16.F32.PACK_AB R47, R80, R73 ;  /* 0x00000049502f723e */ /* 0x000fe200000010ff */
[----:B------:R-:W2:Y:S04]  /*64a70*/  LDL R71, [R1+0x234] ;  /* 0x0002340001477983 */ /* 0x000ea80000100800 */
[----:B------:R-:W4:Y:S01]  /*64a80*/  LDL R80, [R1+0x224] ;  /* 0x0002240001507983 */ /* 0x000f220000100800 */
[----:B------:R-:W-:Y:S01]  /*64a90*/  F2FP.BF16.F32.PACK_AB R44, R63, R62 ;  /* 0x0000003e3f2c723e */ /* 0x000fe200000010ff */
[----:B------:R-:W-:-:S02]  /*64aa0*/  IMAD.U32 R63, R70, 0x10000, RZ ;  /* 0x00010000463f7824 */ /* 0x000fc400078e00ff */
[----:B------:R-:W2:Y:S01]  /*64ab0*/  LDL R70, [R1+0x228] ;  /* 0x0002280001467983 */ /* 0x000ea20000100800 */
[----:B------:R-:W-:Y:S01]  /*64ac0*/  F2FP.BF16.F32.PACK_AB R45, R65, R64 ;  /* 0x00000040412d723e */ /* 0x000fe200000010ff */
[----:B------:R-:W-:-:S04]  /*64ad0*/  IMAD.WIDE.U32 R64, R4, 0x10, R226 ;  /* 0x0000001004407825 */ /* 0x000fc800078e00e2 */
[----:B------:R-:W-:Y:S01]  /*64ae0*/  FMUL.FTZ R5, R216, R5 ;  /* 0x00000005d8057220 */ /* 0x000fe20000410000 */
[----:B-----5:R-:W-:Y:S01]  /*64af0*/  IMAD.U32 R62, R82, 0x10000, RZ ;  /* 0x00010000523e7824 */ /* 0x020fe200078e00ff */
[----:B------:R0:W-:Y:S02]  /*64b00*/  STG.E.128 desc[UR8][R64.64], R44 ;  /* 0x0000002c40007986 */ /* 0x0001e4000c101d08 */
[C---:B------:R-:W-:Y:S01]  /*64b10*/  FFMA.FTZ R63, R5.reuse, R59, R63 ;  /* 0x0000003b053f7223 */ /* 0x040fe2000001003f */
[----:B------:R-:W-:Y:S01]  /*64b20*/  FFMA.FTZ R73, R5, R62, R68 ;  /* 0x0000003e05497223 */ /* 0x000fe20000010044 */
[----:B------:R-:W-:Y:S01]  /*64b30*/  PRMT R5, R196, 0x7632, R5 ;  /* 0x00007632c4057816 */ /* 0x000fe20000000005 */
[----:B------:R-:W-:Y:S01]  /*64b40*/  IMAD.U32 R62, R240, 0x10000, RZ ;  /* 0x00010000f03e7824 */ /* 0x000fe200078e00ff */
[----:B------:R-:W-:Y:S01]  /*64b50*/  SHF.L.U32 R59, R168, 0x10, RZ ;  /* 0x00000010a83b7819 */ /* 0x000fe200000006ff */
[C---:B------:R-:W-:Y:S01]  /*64b60*/  FADD.FTZ R41, -R215.reuse, R41 ;  /* 0x00000029d7297221 */ /* 0x040fe20000010100 */
[----:B------:R-:W5:Y:S01]  /*64b70*/  LDL R82, [R1+0x244] ;  /* 0x0002440001527983 */ /* 0x000f620000100800 */
[----:B0-----:R-:W-:Y:S01]  /*64b80*/  PRMT R47, R188, 0x7632, R47 ;  /* 0x00007632bc2f7816 */ /* 0x001fe2000000002f */
[----:B------:R-:W-:Y:S01]  /*64b90*/  FADD.FTZ R64, -R215, R40 ;  /* 0x00000028d7407221 */ /* 0x000fe20000010100 */
[----:B------:R-:W-:Y:S01]  /*64ba0*/  PRMT R44, R176, 0x7632, R44 ;  /* 0x00007632b02c7816 */ /* 0x000fe2000000002c */
[----:B------:R-:W-:Y:S01]  /*64bb0*/  IMAD.U32 R45, R236, 0x10000, RZ ;  /* 0x00010000ec2d7824 */ /* 0x000fe200078e00ff */
[----:B------:R-:W-:Y:S01]  /*64bc0*/  PRMT R46, R136, 0x7632, R46 ;  /* 0x00007632882e7816 */ /* 0x000fe2000000002e */
[----:B------:R-:W-:-:S02]  /*64bd0*/  IMAD.U32 R40, R47, 0x10000, RZ ;  /* 0x000100002f287824 */ /* 0x000fc400078e00ff */
[----:B------:R-:W-:Y:S01]  /*64be0*/  FADD.FTZ R47, -R215, R25 ;  /* 0x00000019d72f7221 */ /* 0x000fe20000010100 */
[----:B------:R-:W-:Y:S01]  /*64bf0*/  FMUL.FTZ R25, R216, R64 ;  /* 0x00000040d8197220 */ /* 0x000fe20000410000 */
[----:B------:R-:W-:Y:S01]  /*64c00*/  SHF.L.U32 R44, R44, 0x10, RZ ;  /* 0x000000102c2c7819 */ /* 0x000fe200000006ff */
[----:B------:R-:W-:Y:S01]  /*64c10*/  IMAD.U32 R64, R128, 0x10000, RZ ;  /* 0x0001000080407824 */ /* 0x000fe200078e00ff */
[----:B------:R-:W-:Y:S01]  /*64c20*/  SHF.L.U32 R46, R46, 0x10, RZ ;  /* 0x000000102e2e7819 */ /* 0x000fe200000006ff */
[----:B------:R-:W-:Y:S02]  /*64c30*/  IMAD.U32 R5, R5, 0x10000, RZ ;  /* 0x0001000005057824 */ /* 0x000fe400078e00ff */
[----:B------:R-:W-:Y:S01]  /*64c40*/  FMUL.FTZ R47, R216, R47 ;  /* 0x0000002fd82f7220 */ /* 0x000fe20000410000 */
[C-C-:B------:R-:W-:Y:S01]  /*64c50*/  FFMA.FTZ R62, R25.reuse, R62, R59.reuse ;  /* 0x0000003e193e7223 */ /* 0x140fe2000001003b */
[----:B------:R-:W-:Y:S01]  /*64c60*/  FFMA.FTZ R45, R25, R45, R64 ;  /* 0x0000002d192d7223 */ /* 0x000fe20000010040 */
[----:B------:R-:W5:Y:S01]  /*64c70*/  LDL R65, [R1+0x23c] ;  /* 0x00023c0001417983 */ /* 0x000f620000100800 */
[C---:B------:R-:W-:Y:S01]  /*64c80*/  FFMA.FTZ R25, R47.reuse, R5, R44 ;  /* 0x000000052f197223 */ /* 0x040fe2000001002c */
[----:B------:R-:W-:Y:S01]  /*64c90*/  FFMA.FTZ R5, R47, R40, R46 ;  /* 0x000000282f057223 */ /* 0x000fe2000001002e */
[----:B------:R-:W-:-:S02]  /*64ca0*/  PRMT R59, R189, 0x7632, R59 ;  /* 0x00007632bd3b7816 */ /* 0x000fc4000000003b */
[----:B------:R-:W-:Y:S01]  /*64cb0*/  PRMT R47, R137, 0x7632, R47 ;  /* 0x00007632892f7816 */ /* 0x000fe2000000002f */
[----:B------:R-:W-:Y:S02]  /*64cc0*/  FADD.FTZ R64, -R215, R27 ;  /* 0x0000001bd7407221 */ /* 0x000fe40000010100 */
[----:B------:R-:W-:Y:S02]  /*64cd0*/  IMAD.U32 R27, R59, 0x10000, RZ ;  /* 0x000100003b1b7824 */ /* 0x000fe400078e00ff */
[----:B------:R-:W-:Y:S02]  /*64ce0*/  IMAD.U32 R59, R47, 0x10000, RZ ;  /* 0x000100002f3b7824 */ /* 0x000fe400078e00ff */
[----:B------:R-:W-:Y:S01]  /*64cf0*/  FMUL.FTZ R41, R216, R41 ;  /* 0x00000029d8297220 */ /* 0x000fe20000410000 */
[----:B---3--:R-:W-:Y:S02]  /*64d00*/  IMAD.U32 R40, R69, 0x10000, RZ ;  /* 0x0001000045287824 */ /* 0x008fe400078e00ff */
[----:B------:R-:W3:Y:S01]  /*64d10*/  LDL R69, [R1+0x238] ;  /* 0x0002380001457983 */ /* 0x000ee20000100800 */
[----:B----4-:R-:W-:-:S03]  /*64d20*/  SHF.L.U32 R47, R80, 0x10, RZ ;  /* 0x00000010502f7819 */ /* 0x010fc600000006ff */
[----:B------:R-:W4:Y:S02]  /*64d30*/  LDL R80, [R1+0x248] ;  /* 0x0002480001507983 */ /* 0x000f240000100800 */
[----:B------:R-:W-:Y:S01]  /*64d40*/  FFMA.FTZ R68, R41, R40, R47 ;  /* 0x0000002829447223 */ /* 0x000fe2000001002f */
[----:B--2---:R-:W-:Y:S02]  /*64d50*/  IMAD.U32 R47, R70, 0x10000, RZ ;  /* 0x00010000462f7824 */ /* 0x004fe400078e00ff */
[----:B------:R-:W2:Y:S01]  /*64d60*/  LDL R70, [R1+0x24c] ;  /* 0x00024c0001467983 */ /* 0x000ea20000100800 */
[----:B------:R-:W-:Y:S02]  /*64d70*/  PRMT R46, R197, 0x7632, R46 ;  /* 0x00007632c52e7816 */ /* 0x000fe4000000002e */
[----:B------:R-:W-:Y:S01]  /*64d80*/  PRMT R44, R177, 0x7632, R44 ;  /* 0x00007632b12c7816 */ /* 0x000fe2000000002c */
[----:B------:R-:W-:Y:S01]  /*64d90*/  FMUL.FTZ R64, R216, R64 ;  /* 0x00000040d8407220 */ /* 0x000fe20000410000 */
[----:B------:R-:W-:Y:S01]  /*64da0*/  FADD.FTZ R40, -R215, R42 ;  /* 0x0000002ad7287221 */ /* 0x000fe20000010100 */
[----:B------:R-:W-:Y:S01]  /*64db0*/  IMAD.U32 R46, R46, 0x10000, RZ ;  /* 0x000100002e2e7824 */ /* 0x000fe200078e00ff */
[----:B------:R-:W-:Y:S01]  /*64dc0*/  SHF.L.U32 R44, R44, 0x10, RZ ;  /* 0x000000102c2c7819 */ /* 0x000fe200000006ff */
[----:B------:R-:W-:Y:S01]  /*64dd0*/  FFMA.FTZ R27, R64, R27, R59 ;  /* 0x0000001b401b7223 */ /* 0x000fe2000001003b */
[----:B------:R-:W-:Y:S01]  /*64de0*/  IMAD.U32 R59, R81, 0x10000, RZ ;  /* 0x00010000513b7824 */ /* 0x000fe200078e00ff */
[----:B------:R-:W-:Y:S01]  /*64df0*/  SHF.L.U32 R42, R241, 0x10, RZ ;  /* 0x00000010f12a7819 */ /* 0x000fe200000006ff */
[----:B------:R-:W-:Y:S01]  /*64e00*/  FMUL.FTZ R40, R216, R40 ;  /* 0x00000028d8287220 */ /* 0x000fe20000410000 */
[----:B------:R-:W-:Y:S01]  /*64e10*/  FFMA.FTZ R44, R64, R46, R44 ;  /* 0x0000002e402c7223 */ /* 0x000fe2000001002c */
[----:B------:R-:W-:-:S02]  /*64e20*/  IMAD.U32 R46, R169, 0x10000, RZ ;  /* 0x00010000a92e7824 */ /* 0x000fc400078e00ff */
[----:B------:R-:W-:Y:S01]  /*64e30*/  FFMA.FTZ R59, R41, R47, R59 ;  /* 0x0000002f293b7223 */ /* 0x000fe2000001003b */
[----:B------:R-:W-:Y:S01]  /*64e40*/  FADD.FTZ R41, -R215, R43 ;  /* 0x0000002bd7297221 */ /* 0x000fe20000010100 */
[----:B------:R-:W-:Y:S01]  /*64e50*/  SHF.L.U32 R47, R129, 0x10, RZ ;  /* 0x00000010812f7819 */ /* 0x000fe200000006ff */
[----:B------:R-:W-:Y:S01]  /*64e60*/  FFMA.FTZ R81, R40, R42, R46 ;  /* 0x0000002a28517223 */ /* 0x000fe2000001002e */
[----:B------:R-:W-:Y:S02]  /*64e70*/  IMAD.U32 R46, R237, 0x10000, RZ ;  /* 0x00010000ed2e7824 */ /* 0x000fe400078e00ff */
[----:B------:R-:W-:Y:S01]  /*64e80*/  FMUL.FTZ R41, R216, R41 ;  /* 0x00000029d8297220 */ /* 0x000fe20000410000 */
[----:B------:R-:W-:Y:S02]  /*64e90*/  IMAD.U32 R42, R84, 0x10000, RZ ;  /* 0x00010000542a7824 */ /* 0x000fe400078e00ff */
[----:B------:R-:W-:Y:S02]  /*64ea0*/  IMAD.U32 R43, R71, 0x10000, RZ ;  /* 0x00010000472b7824 */ /* 0x000fe400078e00ff */
[----:B------:R-:W-:Y:S01]  /*64eb0*/  FFMA.FTZ R64, R40, R46, R47 ;  /* 0x0000002e28407223 */ /* 0x000fe2000001002f */
[----:B------:R-:W-:Y:S01]  /*64ec0*/  FADD.FTZ R36, -R215, R36 ;  /* 0x00000024d7247221 */ /* 0x000fe20000010100 */
[----:B------:R-:W4:Y:S01]  /*64ed0*/  LDL R47, [R1+0x250] ;  /* 0x00025000012f7983 */ /* 0x000f220000100800 */
[----:B------:R-:W-:-:S02]  /*64ee0*/  FFMA.FTZ R71, R41, R42, R43 ;  /* 0x0000002a29477223 */ /* 0x000fc4000001002b */
[----:B------:R-:W-:Y:S01]  /*64ef0*/  FMUL.FTZ R36, R216, R36 ;  /* 0x00000024d8247220 */ /* 0x000fe20000410000 */
[----:B-----5:R-:W-:Y:S01]  /*64f00*/  IMAD.U32 R42, R65, 0x10000, RZ ;  /* 0x00010000412a7824 */ /* 0x020fe200078e00ff */
[----:B------:R-:W-:Y:S01]  /*64f10*/  SHF.L.U32 R43, R170, 0x10, RZ ;  /* 0x00000010aa2b7819 */ /* 0x000fe200000006ff */
[----:B------:R-:W-:-:S04]  /*64f20*/  FADD.FTZ R37, -R215, R37 ;  /* 0x00000025d7257221 */ /* 0x000fc80000010100 */
[----:B------:R-:W-:Y:S01]  /*64f30*/  FMUL.FTZ R37, R216, R37 ;  /* 0x00000025d8257220 */ /* 0x000fe20000410000 */
[----:B---3--:R-:W-:-:S05]  /*64f40*/  SHF.L.U32 R40, R69, 0x10, RZ ;  /* 0x0000001045287819 */ /* 0x008fca00000006ff */
[----:B------:R-:W-:Y:S01]  /*64f50*/  FFMA.FTZ R65, R41, R40, R42 ;  /* 0x0000002829417223 */ /* 0x000fe2000001002a */
[----:B------:R-:W-:Y:S02]  /*64f60*/  IMAD.U32 R40, R238, 0x10000, RZ ;  /* 0x00010000ee287824 */ /* 0x000fe400078e00ff */
[----:B------:R-:W-:-:S04]  /*64f70*/  IMAD.U32 R41, R130, 0x10000, RZ ;  /* 0x0001000082297824 */ /* 0x000fc800078e00ff */
[----:B------:R-:W-:Y:S01]  /*64f80*/  FFMA.FTZ R69, R36, R40, R41 ;  /* 0x0000002824457223 */ /* 0x000fe20000010029 */
[----:B------:R-:W-:Y:S02]  /*64f90*/  SHF.L.U32 R41, R83, 0x10, RZ ;  /* 0x0000001053297819 */ /* 0x000fe400000006ff */
[----:B------:R-:W3:Y:S01]  /*64fa0*/  LDL R83, [R1+0x2a0] ;  /* 0x0002a00001537983 */ /* 0x000ee20000100800 */
[----:B------:R-:W-:Y:S01]  /*64fb0*/  IMAD.U32 R42, R242, 0x10000, RZ ;  /* 0x00010000f22a7824 */ /* 0x000fe200078e00ff */
[----:B--2---:R-:W-:-:S03]  /*64fc0*/  SHF.L.U32 R40, R70, 0x10, RZ ;  /* 0x0000001046287819 */ /* 0x004fc600000006ff */
[----:B------:R-:W-:Y:S01]  /*64fd0*/  FFMA.FTZ R86, R36, R42, R43 ;  /* 0x0000002a24567223 */ /* 0x000fe2000001002b */
[----:B----4-:R-:W-:Y:S02]  /*64fe0*/  IMAD.U32 R36, R80, 0x10000, RZ ;  /* 0x0001000050247824 */ /* 0x010fe400078e00ff */
[----:B------:R-:W-:Y:S01]  /*64ff0*/  IMAD.U32 R42, R82, 0x10000, RZ ;  /* 0x00010000522a7824 */ /* 0x000fe200078e00ff */
[----:B------:R-:W2:Y:S01]  /*65000*/  LDL R80, [R1+0x254] ;  /* 0x0002540001507983 */ /* 0x000ea20000100800 */
[----:B------:R-:W-:Y:S01]  /*65010*/  FFMA.FTZ R70, R37, R36, R40 ;  /* 0x0000002425467223 */ /* 0x000fe20000010028 */
[----:B------:R-:W-:Y:S01]  /*65020*/  FADD.FTZ R36, -R215, R38 ;  /* 0x00000026d7247221 */ /* 0x000fe20000010100 */
[----:B------:R-:W-:Y:S01]  /*65030*/  FFMA.FTZ R88, R37, R41, R42 ;  /* 0x0000002925587223 */ /* 0x000fe2000001002a */
[----:B------:R-:W-:Y:S02]  /*65040*/  IMAD.U32 R40, R243, 0x10000, RZ ;  /* 0x00010000f3287824 */ /* 0x000fe400078e00ff */
[----:B------:R-:W-:Y:S01]  /*65050*/  FMUL.FTZ R36, R216, R36 ;  /* 0x00000024d8247220 */ /* 0x000fe20000410000 */
[----:B------:R-:W-:-:S04]  /*65060*/  IMAD.U32 R41, R171, 0x10000, RZ ;  /* 0x00010000ab297824 */ /* 0x000fc800078e00ff */
[----:B------:R-:W-:Y:S01]  /*65070*/  FFMA.FTZ R91, R36, R40, R41 ;  /* 0x00000028245b7223 */ /* 0x000fe20000010029 */
[----:B------:R-:W-:Y:S02]  /*65080*/  F2FP.BF16.F32.PACK_AB R40, R72, R66 ;  /* 0x000000424828723e */ /* 0x000fe400000010ff */
[----:B------:R-:W4:Y:S04]  /*65090*/  LDL R66, [R1+0x25c] ;  /* 0x00025c0001427983 */ /* 0x000f280000100800 */
[----:B------:R-:W5:Y:S01]  /*650a0*/  LDL R72, [R1+0x258] ;  /* 0x0002580001487983 */ /* 0x000f620000100800 */
[----:B------:R-:W-:Y:S01]  /*650b0*/  SHF.L.U32 R37, R239, 0x10, RZ ;  /* 0x00000010ef257819 */ /* 0x000fe200000006ff */
[----:B------:R-:W-:-:S04]  /*650c0*/  IMAD.U32 R38, R131, 0x10000, RZ ;  /* 0x0001000083267824 */ /* 0x000fc800078e00ff */
[----:B------:R-:W-:Y:S01]  /*650d0*/  FFMA.FTZ R82, R36, R37, R38 ;  /* 0x0000002524527223 */ /* 0x000fe20000010026 */
[----:B------:R-:W-:Y:S02]  /*650e0*/  PRMT R36, R178, 0x7632, R36 ;  /* 0x00007632b2247816 */ /* 0x000fe40000000024 */
[----:B------:R-:W-:Y:S02]  /*650f0*/  F2FP.BF16.F32.PACK_AB R43, R79, R78 ;  /* 0x0000004e4f2b723e */ /* 0x000fe400000010ff */
[----:B------:R-:W-:Y:S01]  /*65100*/  SHF.L.U32 R46, R36, 0x10, RZ ;  /* 0x00000010242e7819 */ /* 0x000fe200000006ff */
[----:B------:R-:W-:Y:S01]  /*65110*/  IMAD.WIDE.U32 R36, R4, 0x10, R230 ;  /* 0x0000001004247825 */ /* 0x000fe200078e00e6 */
[----:B------:R-:W-:Y:S01]  /*65120*/  F2FP.BF16.F32.PACK_AB R42, R77, R76 ;  /* 0x0000004c4d2a723e */ /* 0x000fe200000010ff */
[----:B------:R-:W2:Y:S01]  /*65130*/  LDL R78, [R1+0x260] ;  /* 0x00026000014e7983 */ /* 0x000ea20000100800 */
[----:B------:R-:W-:-:S03]  /*65140*/  F2FP.BF16.F32.PACK_AB R41, R75, R74 ;  /* 0x0000004a4b29723e */ /* 0x000fc600000010ff */
[----:B------:R-:W2:Y:S04]  /*65150*/  LDL R77, [R1+0x264] ;  /* 0x00026400014d7983 */ /* 0x000ea80000100800 */
[----:B------:R0:W-:Y:S01]  /*65160*/  STG.E.128 desc[UR8][R36.64], R40 ;  /* 0x0000002824007986 */ /* 0x0001e2000c101d08 */
[----:B------:R-:W-:Y:S01]  /*65170*/  PRMT R38, R198, 0x7632, R38 ;  /* 0x00007632c6267816 */ /* 0x000fe20000000026 */
[C---:B------:R-:W-:Y:S02]  /*65180*/  FADD.FTZ R21, -R215.reuse, R21 ;  /* 0x00000015d7157221 */ /* 0x040fe40000010100 */
[----:B------:R-:W2:Y:S04]  /*65190*/  LDL R76, [R1+0x268] ;  /* 0x00026800014c7983 */ /* 0x000ea80000100800 */
[----:B------:R-:W2:Y:S01]  /*651a0*/  LDL R75, [R1+0x270] ;  /* 0x00027000014b7983 */ /* 0x000ea20000100800 */
[C---:B------:R-:W-:Y:S01]  /*651b0*/  FADD.FTZ R17, -R215.reuse, R17 ;  /* 0x00000011d7117221 */ /* 0x040fe20000010100 */
[----:B------:R-:W-:-:S02]  /*651c0*/  FADD.FTZ R39, -R215, R39 ;  /* 0x00000027d7277221 */ /* 0x000fc40000010100 */
[----:B------:R-:W2:Y:S01]  /*651d0*/  LDL R74, [R1+0x274] ;  /* 0x00027400014a7983 */ /* 0x000ea20000100800 */
[----:B0-----:R-:W-:Y:S01]  /*651e0*/  PRMT R40, R191, 0x7632, R40 ;  /* 0x00007632bf287816 */ /* 0x001fe20000000028 */
[----:B------:R-:W-:-:S03]  /*651f0*/  FADD.FTZ R43, -R215, R23 ;  /* 0x00000017d72b7221 */ /* 0x000fc60000010100 */
[----:B------:R-:W-:Y:S01]  /*65200*/  SHF.L.U32 R23, R40, 0x10, RZ ;  /* 0x0000001028177819 */ /* 0x000fe200000006ff */
[----:B------:R-:W-:Y:S01]  /*65210*/  FMUL.FTZ R40, R216, R43 ;  /* 0x0000002bd8287220 */ /* 0x000fe20000410000 */
[----:B------:R-:W-:Y:S02]  /*65220*/  IMAD.U32 R38, R38, 0x10000, RZ ;  /* 0x0001000026267824 */ /* 0x000fe400078e00ff */
[----:B------:R-:W-:Y:S01]  /*65230*/  FMUL.FTZ R21, R216, R21 ;  /* 0x00000015d8157220 */ /* 0x000fe20000410000 */
[----:B------:R-:W-:-:S03]  /*65240*/  PRMT R36, R190, 0x7632, R36 ;  /* 0x00007632be247816 */ /* 0x000fc60000000024 */
[----:B------:R-:W-:Y:S01]  /*65250*/  FFMA.FTZ R4, R21, R38, R46 ;  /* 0x0000002615047223 */ /* 0x000fe2000001002e */
[----:B------:R-:W-:Y:S02]  /*65260*/  PRMT R38, R138, 0x7632, R38 ;  /* 0x000076328a267816 */ /* 0x000fe40000000026 */
[----:B------:R-:W-:Y:S02]  /*65270*/  PRMT R41, R199, 0x7632, R41 ;  /* 0x00007632c7297816 */ /* 0x000fe40000000029 */
[----:B------:R-:W-:Y:S01]  /*65280*/  PRMT R42, R179, 0x7632, R42 ;  /* 0x00007632b32a7816 */ /* 0x000fe2000000002a */
[----:B------:R-:W-:Y:S01]  /*65290*/  IMAD.U32 R36, R36, 0x10000, RZ ;  /* 0x0001000024247824 */ /* 0x000fe200078e00ff */
[----:B------:R-:W-:Y:S01]  /*652a0*/  SHF.L.U32 R38, R38, 0x10, RZ ;  /* 0x0000001026267819 */ /* 0x000fe200000006ff */
[----:B------:R-:W-:Y:S02]  /*652b0*/  IMAD.U32 R41, R41, 0x10000, RZ ;  /* 0x0001000029297824 */ /* 0x000fe400078e00ff */
[----:B------:R-:W-:-:S02]  /*652c0*/  IMAD.U32 R42, R42, 0x10000, RZ ;  /* 0x000100002a2a7824 */ /* 0x000fc400078e00ff */
[----:B------:R-:W-:Y:S01]  /*652d0*/  FFMA.FTZ R36, R21, R36, R38 ;  /* 0x0000002415247223 */ /* 0x000fe20000010026 */
[----:B------:R-:W-:Y:S01]  /*652e0*/  PRMT R21, R140, 0x7632, R21 ;  /* 0x000076328c157816 */ /* 0x000fe20000000015 */
[--C-:B------:R-:W-:Y:S01]  /*652f0*/  FFMA.FTZ R38, R40, R41, R42.reuse ;  /* 0x0000002928267223 */ /* 0x100fe2000001002a */
[----:B------:R-:W-:Y:S02]  /*65300*/  PRMT R42, R180, 0x7632, R42 ;  /* 0x00007632b42a7816 */ /* 0x000fe4000000002a */
[----:B------:R-:W-:Y:S01]  /*65310*/  PRMT R41, R184, 0x7632, R41 ;  /* 0x00007632b8297816 */ /* 0x000fe20000000029 */
[----:B------:R-:W-:Y:S01]  /*65320*/  FMUL.FTZ R43, R216, R17 ;  /* 0x00000011d82b7220 */ /* 0x000fe20000410000 */
[----:B------:R-:W-:Y:S01]  /*65330*/  SHF.L.U32 R46, R42, 0x10, RZ ;  /* 0x000000102a2e7819 */ /* 0x000fe200000006ff */
[----:B------:R-:W-:Y:S02]  /*65340*/  IMAD.U32 R42, R21, 0x10000, RZ ;  /* 0x00010000152a7824 */ /* 0x000fe400078e00ff */
[----:B------:R-:W-:-:S02]  /*65350*/  IMAD.U32 R41, R41, 0x10000, RZ ;  /* 0x0001000029297824 */ /* 0x000fc400078e00ff */
[----:B------:R-:W-:Y:S02]  /*65360*/  FMUL.FTZ R17, R216, R39 ;  /* 0x00000027d8117220 */ /* 0x000fe40000410000 */
[----:B------:R-:W-:Y:S01]  /*65370*/  FFMA.FTZ R39, R43, R41, R42 ;  /* 0x000000292b277223 */ /* 0x000fe2000001002a */
[----:B---3--:R-:W-:-:S04]  /*65380*/  IMAD.U32 R37, R83, 0x10000, RZ ;  /* 0x0001000053257824 */ /* 0x008fc800078e00ff */
[----:B------:R-:W-:Y:S01]  /*65390*/  FFMA.FTZ R37, R40, R23, R37 ;  /* 0x0000001728257223 */ /* 0x000fe20000010025 */
[----:B------:R-:W-:Y:S02]  /*653a0*/  IMAD.U32 R23, R47, 0x10000, RZ ;  /* 0x000100002f177824 */ /* 0x000fe400078e00ff */
[----:B------:R-:W3:Y:S01]  /*653b0*/  LDL R47, [R1+0x26c] ;  /* 0x00026c00012f7983 */ /* 0x000ee20000100800 */
[----:B------:R-:W-:-:S05]  /*653c0*/  PRMT R40, R192, 0x7632, R40 ;  /* 0x00007632c0287816 */ /* 0x000fca0000000028 */
[----:B------:R-:W-:-:S04]  /*653d0*/  IMAD.U32 R40, R40, 0x10000, RZ ;  /* 0x0001000028287824 */ /* 0x000fc800078e00ff */
[----:B------:R-:W-:Y:S01]  /*653e0*/  FFMA.FTZ R40, R43, R40, R46 ;  /* 0x000000282b287223 */ /* 0x000fe2000001002e */
[----:B----4-:R-:W-:Y:S02]  /*653f0*/  IMAD.U32 R43, R66, 0x10000, RZ ;  /* 0x00010000422b7824 */ /* 0x010fe400078e00ff */
[----:B------:R-:W4:Y:S01]  /*65400*/  LDL R66, [R1+0x27c] ;  /* 0x00027c0001427983 */ /* 0x000f220000100800 */
[----:B-----5:R-:W-:-:S03]  /*65410*/  IMAD.U32 R42, R72, 0x10000, RZ ;  /* 0x00010000482a7824 */ /* 0x020fc600078e00ff */
[----:B------:R-:W5:Y:S01]  /*65420*/  LDL R72, [R1+0x278] ;  /* 0x0002780001487983 */ /* 0x000f620000100800 */
[----:B--2---:R-:W-:-:S05]  /*65430*/  SHF.L.U32 R21, R80, 0x10, RZ ;  /* 0x0000001050157819 */ /* 0x004fca00000006ff */
[----:B------:R-:W-:Y:S01]  /*65440*/  FFMA.FTZ R23, R17, R23, R21 ;  /* 0x0000001711177223 */ /* 0x000fe20000010015 */
[----:B------:R-:W-:Y:S01]  /*65450*/  FADD.FTZ R21, -R215, R32 ;  /* 0x00000020d7157221 */ /* 0x000fe20000010100 */
[----:B------:R-:W-:Y:S01]  /*65460*/  SHF.L.U32 R32, R232, 0x10, RZ ;  /* 0x00000010e8207819 */ /* 0x000fe200000006ff */
[----:B------:R-:W-:Y:S02]  /*65470*/  IMAD.U32 R41, R172, 0x10000, RZ ;  /* 0x00010000ac297824 */ /* 0x000fe400078e00ff */
[----:B------:R-:W-:Y:S01]  /*65480*/  FFMA.FTZ R224, R17, R42, R43 ;  /* 0x0000002a11e07223 */ /* 0x000fe2000001002b */
[----:B------:R-:W-:Y:S01]  /*65490*/  FMUL.FTZ R21, R216, R21 ;  /* 0x00000015d8157220 */ /* 0x000fe20000410000 */
[----:B------:R-:W-:Y:S01]  /*654a0*/  FADD.FTZ R17, -R215, R33 ;  /* 0x00000021d7117221 */ /* 0x000fe20000010100 */
[----:B------:R-:W-:Y:S02]  /*654b0*/  SHF.L.U32 R42, R132, 0x10, RZ ;  /* 0x00000010842a7819 */ /* 0x000fe400000006ff */
[----:B------:R-:W-:Y:S01]  /*654c0*/  FFMA.FTZ R217, R21, R32, R41 ;  /* 0x0000002015d97223 */ /* 0x000fe20000010029 */
[----:B------:R-:W-:Y:S01]  /*654d0*/  FMUL.FTZ R17, R216, R17 ;  /* 0x00000011d8117220 */ /* 0x000fe20000410000 */
[----:B------:R-:W-:-:S02]  /*654e0*/  IMAD.U32 R32, R78, 0x10000, RZ ;  /* 0x000100004e207824 */ /* 0x000fc400078e00ff */
[----:B------:R-:W-:Y:S02]  /*654f0*/  IMAD.U32 R33, R77, 0x10000, RZ ;  /* 0x000100004d217824 */ /* 0x000fe400078e00ff */
[----:B------:R-:W-:Y:S02]  /*65500*/  IMAD.U32 R41, R220, 0x10000, RZ ;  /* 0x00010000dc297824 */ /* 0x000fe400078e00ff */
[----:B------:R-:W-:Y:S01]  /*65510*/  FFMA.FTZ R210, R17, R32, R33 ;  /* 0x0000002011d27223 */ /* 0x000fe20000010021 */
[----:B------:R-:W-:Y:S01]  /*65520*/  SHF.L.U32 R32, R76, 0x10, RZ ;  /* 0x000000104c207819 */ /* 0x000fe200000006ff */
[----:B------:R-:W-:Y:S01]  /*65530*/  FFMA.FTZ R41, R21, R41, R42 ;  /* 0x0000002915297223 */ /* 0x000fe2000001002a */
[----:B------:R-:W-:Y:S01]  /*65540*/  FADD.FTZ R21, -R215, R34 ;  /* 0x00000022d7157221 */ /* 0x000fe20000010100 */
[----:B------:R-:W-:Y:S01]  /*65550*/  SHF.L.U32 R34, R173, 0x10, RZ ;  /* 0x00000010ad227819 */ /* 0x000fe200000006ff */
[----:B------:R-:W2:Y:S01]  /*65560*/  LDL R76, [R1+0x280] ;  /* 0x00028000014c7983 */ /* 0x000ea20000100800 */
[----:B---3--:R-:W-:-:S04]  /*65570*/  IMAD.U32 R33, R47, 0x10000, RZ ;  /* 0x000100002f217824 */ /* 0x008fc800078e00ff */
[----:B------:R-:W-:Y:S01]  /*65580*/  FFMA.FTZ R46, R17, R32, R33 ;  /* 0x00000020112e7223 */ /* 0x000fe20000010021 */
[----:B------:R-:W-:Y:S02]  /*65590*/  IMAD.U32 R33, R233, 0x10000, RZ ;  /* 0x00010000e9217824 */ /* 0x000fe400078e00ff */
[----:B------:R-:W-:-:S04]  /*655a0*/  FMUL.FTZ R17, R216, R21 ;  /* 0x00000015d8117220 */ /* 0x000fc80000410000 */
[----:B------:R-:W-:Y:S01]  /*655b0*/  FFMA.FTZ R218, R17, R33, R34 ;  /* 0x0000002111da7223 */ /* 0x000fe20000010022 */
[----:B------:R-:W-:Y:S02]  /*655c0*/  F2FP.BF16.F32.PACK_AB R33, R53, R54 ;  /* 0x000000363521723e */ /* 0x000fe400000010ff */
[----:B------:R-:W-:Y:S02]  /*655d0*/  SHF.L.U32 R53, R75, 0x10, RZ ;  /* 0x000000104b357819 */ /* 0x000fe400000006ff */
[----:B------:R-:W3:Y:S01]  /*655e0*/  LDL R75, [R1+0x284] ;  /* 0x00028400014b7983 */ /* 0x000ee20000100800 */
[----:B------:R-:W-:Y:S02]  /*655f0*/  IMAD.U32 R21, R221, 0x10000, RZ ;  /* 0x00010000dd157824 */ /* 0x000fe400078e00ff */
[----:B------:R-:W-:Y:S02]  /*65600*/  IMAD.U32 R32, R133, 0x10000, RZ ;  /* 0x0001000085207824 */ /* 0x000fe400078e00ff */
[----:B------:R-:W-:-:S02]  /*65610*/  IMAD.U32 R54, R74, 0x10000, RZ ;  /* 0x000100004a367824 */ /* 0x000fc400078e00ff */
[----:B------:R-:W-:Y:S01]  /*65620*/  FFMA.FTZ R47, R17, R21, R32 ;  /* 0x00000015112f7223 */ /* 0x000fe20000010020 */
[----:B------:R-:W-:Y:S01]  /*65630*/  FADD.FTZ R17, -R215, R35 ;  /* 0x00000023d7117221 */ /* 0x000fe20000010100 */
[----:B------:R-:W-:Y:S01]  /*65640*/  F2FP.BF16.F32.PACK_AB R35, R73, R67 ;  /* 0x000000434923723e */ /* 0x000fe200000010ff */
[----:B------:R-:W3:Y:S04]  /*65650*/  LDL R74, [R1+0x288] ;  /* 0x00028800014a7983 */ /* 0x000ee80000100800 */
[----:B------:R-:W3:Y:S01]  /*65660*/  LDL R73, [R1+0x28c] ;  /* 0x00028c0001497983 */ /* 0x000ee20000100800 */
[----:B------:R-:W-:Y:S01]  /*65670*/  F2FP.BF16.F32.PACK_AB R32, R52, R56 ;  /* 0x000000383420723e */ /* 0x000fe200000010ff */
[----:B-----5:R-:W-:Y:S01]  /*65680*/  IMAD.U32 R21, R72, 0x10000, RZ ;  /* 0x0001000048157824 */ /* 0x020fe200078e00ff */
[----:B----4-:R-:W-:Y:S01]  /*65690*/  SHF.L.U32 R52, R66, 0x10, RZ ;  /* 0x0000001042347819 */ /* 0x010fe200000006ff */
[----:B------:R-:W4:Y:S01]  /*656a0*/  LDL R72, [R1+0x290] ;  /* 0x0002900001487983 */ /* 0x000f220000100800 */
[----:B------:R-:W-:-:S03]  /*656b0*/  F2FP.BF16.F32.PACK_AB R34, R57, R55 ;  /* 0x000000373922723e */ /* 0x000fc600000010ff */
[----:B------:R-:W5:Y:S04]  /*656c0*/  LDL R66, [R1+0x298] ;  /* 0x0002980001427983 */ /* 0x000f680000100800 */
[----:B------:R-:W5:Y:S04]  /*656d0*/  LDL R67, [R1+0x294] ;  /* 0x0002940001437983 */ /* 0x000f680000100800 */
[----:B------:R-:W5:Y:S01]  /*656e0*/  LDL R57, [R1+0x29c] ;  /* 0x00029c0001397983 */ /* 0x000f620000100800 */
[----:B------:R-:W-:-:S04]  /*656f0*/  IMAD.WIDE.U32 R42, R3, 0x10, R226 ;  /* 0x00000010032a7825 */ /* 0x000fc800078e00e2 */
[----:B------:R-:W-:Y:S01]  /*65700*/  FMUL.FTZ R17, R216, R17 ;  /* 0x00000011d8117220 */ /* 0x000fe20000410000 */
[----:B------:R0:W-:Y:S03]  /*65710*/  STG.E.128 desc[UR8][R42.64], R32 ;  /* 0x000000202a007986 */ /* 0x0001e6000c101d08 */
[C---:B------:R-:W-:Y:S01]  /*65720*/  FFMA.FTZ R219, R17.reuse, R53, R54 ;  /* 0x0000003511db7223 */ /* 0x040fe20000010036 */
[--C-:B------:R-:W-:Y:S01]  /*65730*/  FFMA.FTZ R56, R17, R21, R52.reuse ;  /* 0x0000001511387223 */ /* 0x100fe20000010034 */
[----:B------:R-:W-:Y:S01]  /*65740*/  PRMT R52, R186, 0x7632, R52 ;  /* 0x00007632ba347816 */ /* 0x000fe20000000034 */
[----:B------:R-:W-:Y:S01]  /*65750*/  FADD.FTZ R53, -R215, R19 ;  /* 0x00000013d7357221 */ /* 0x000fe20000010100 */
[----:B------:R-:W-:Y:S02]  /*65760*/  PRMT R21, R194, 0x7632, R21 ;  /* 0x00007632c2157816 */ /* 0x000fe40000000015 */
[----:B------:R-:W-:Y:S01]  /*65770*/  PRMT R17, R182, 0x7632, R17 ;  /* 0x00007632b6117816 */ /* 0x000fe20000000011 */
[----:B------:R-:W-:Y:S01]  /*65780*/  FMUL.FTZ R53, R216, R53 ;  /* 0x00000035d8357220 */ /* 0x000fe20000410000 */
[----:B0-----:R-:W-:-:S02]  /*65790*/  PRMT R34, R181, 0x7632, R34 ;  /* 0x00007632b5227816 */ /* 0x001fc40000000022 */
[----:B------:R-:W-:-:S03]  /*657a0*/  PRMT R35, R193, 0x7632, R35 ;  /* 0x00007632c1237816 */ /* 0x000fc60000000023 */
[----:B------:R-:W-:Y:S01]  /*657b0*/  IMAD.U32 R42, R34, 0x10000, RZ ;  /* 0x00010000222a7824 */ /* 0x000fe200078e00ff */
[----:B------:R-:W-:Y:S01]  /*657c0*/  PRMT R34, R142, 0x7632, R34 ;  /* 0x000076328e227816 */ /* 0x000fe20000000022 */
[----:B------:R-:W-:Y:S02]  /*657d0*/  IMAD.U32 R43, R35, 0x10000, RZ ;  /* 0x00010000232b7824 */ /* 0x000fe400078e00ff */
[----:B------:R-:W-:Y:S01]  /*657e0*/  FADD.FTZ R35, -R215, R201 ;  /* 0x000000c9d7237221 */ /* 0x000fe20000010100 */
[----:B------:R-:W-:Y:S02]  /*657f0*/  PRMT R32, R185, 0x7632, R32 ;  /* 0x00007632b9207816 */ /* 0x000fe40000000020 */
[----:B------:R-:W-:Y:S01]  /*65800*/  PRMT R33, R141, 0x7632, R33 ;  /* 0x000076328d217816 */ /* 0x000fe20000000021 */
[----:B------:R-:W-:Y:S02]  /*65810*/  IMAD.U32 R19, R52, 0x10000, RZ ;  /* 0x0001000034137824 */ /* 0x000fe400078e00ff */
[----:B------:R-:W-:Y:S01]  /*65820*/  FMUL.FTZ R35, R216, R35 ;  /* 0x00000023d8237220 */ /* 0x000fe20000410000 */
[----:B------:R-:W-:Y:S01]  /*65830*/  IMAD.U32 R34, R34, 0x10000, RZ ;  /* 0x0001000022227824 */ /* 0x000fe200078e00ff */
[----:B------:R-:W-:Y:S01]  /*65840*/  SHF.L.U32 R32, R32, 0x10, RZ ;  /* 0x0000001020207819 */ /* 0x000fe200000006ff */
[----:B------:R-:W-:Y:S01]  /*65850*/  IMAD.U32 R33, R33, 0x10000, RZ ;  /* 0x0001000021217824 */ /* 0x000fe200078e00ff */
[----:B------:R-:W-:Y:S01]  /*65860*/  SHF.L.U32 R17, R17, 0x10, RZ ;  /* 0x0000001011117819 */ /* 0x000fe200000006ff */
[----:B------:R-:W-:Y:S01]  /*65870*/  FFMA.FTZ R52, R53, R43, R42 ;  /* 0x0000002b35347223 */ /* 0x000fe2000001002a */
[----:B------:R-:W-:-:S02]  /*65880*/  IMAD.U32 R21, R21, 0x10000, RZ ;  /* 0x0001000015157824 */ /* 0x000fc400078e00ff */
[--C-:B------:R-:W-:Y:S01]  /*65890*/  FFMA.FTZ R43, R35, R19, R34.reuse ;  /* 0x00000013232b7223 */ /* 0x100fe20000010022 */
[----:B------:R-:W-:Y:S01]  /*658a0*/  PRMT R19, R187, 0x7632, R19 ;  /* 0x00007632bb137816 */ /* 0x000fe20000000013 */
[----:B------:R-:W-:Y:S01]  /*658b0*/  FFMA.FTZ R42, R53, R32, R33 ;  /* 0x00000020352a7223 */ /* 0x000fe20000010021 */
[----:B------:R-:W-:Y:S01]  /*658c0*/  FFMA.FTZ R53, R35, R21, R17 ;  /* 0x0000001523357223 */ /* 0x000fe20000010011 */
[----:B------:R-:W-:Y:S01]  /*658d0*/  PRMT R34, R143, 0x7632, R34 ;  /* 0x000076328f227816 */ /* 0x000fe20000000022 */
[----:B------:R-:W-:Y:S01]  /*658e0*/  FADD.FTZ R35, -R215, R203 ;  /* 0x000000cbd7237221 */ /* 0x000fe20000010100 */
[----:B------:R-:W-:Y:S01]  /*658f0*/  SHF.L.U32 R32, R19, 0x10, RZ ;  /* 0x0000001013207819 */ /* 0x000fe200000006ff */
[----:B------:R-:W-:Y:S01]  /*65900*/  FADD.FTZ R19, -R215, R28 ;  /* 0x0000001cd7137221 */ /* 0x000fe20000010100 */
[----:B------:R-:W-:Y:S01]  /*65910*/  SHF.L.U32 R17, R234, 0x10, RZ ;  /* 0x00000010ea117819 */ /* 0x000fe200000006ff */
[----:B------:R-:W-:Y:S01]  /*65920*/  IMAD.U32 R34, R34, 0x10000, RZ ;  /* 0x0001000022227824 */ /* 0x000fe200078e00ff */
[----:B------:R-:W-:Y:S01]  /*65930*/  PRMT R33, R195, 0x7632, R33 ;  /* 0x00007632c3217816 */ /* 0x000fe20000000021 */
[----:B------:R-:W-:Y:S01]  /*65940*/  FMUL.FTZ R35, R216, R35 ;  /* 0x00000023d8237220 */ /* 0x000fe20000410000 */
[----:B------:R-:W-:Y:S01]  /*65950*/  PRMT R21, R183, 0x7632, R21 ;  /* 0x00007632b7157816 */ /* 0x000fe20000000015 */
[----:B------:R-:W-:-:S02]  /*65960*/  IMAD.U32 R28, R174, 0x10000, RZ ;  /* 0x00010000ae1c7824 */ /* 0x000fc400078e00ff */
[----:B------:R-:W-:Y:S01]  /*65970*/  FMUL.FTZ R19, R216, R19 ;  /* 0x00000013d8137220 */ /* 0x000fe20000410000 */
[----:B------:R-:W-:Y:S01]  /*65980*/  FFMA.FTZ R54, R35, R32, R34 ;  /* 0x0000002023367223 */ /* 0x000fe20000010022 */
[----:B------:R-:W-:Y:S01]  /*65990*/  IMAD.U32 R33, R33, 0x10000, RZ ;  /* 0x0001000021217824 */ /* 0x000fe200078e00ff */
[----:B------:R-:W-:Y:S01]  /*659a0*/  SHF.L.U32 R32, R222, 0x10, RZ ;  /* 0x00000010de207819 */ /* 0x000fe200000006ff */
[----:B------:R-:W-:Y:S02]  /*659b0*/  IMAD.U32 R21, R21, 0x10000, RZ ;  /* 0x0001000015157824 */ /* 0x000fe400078e00ff */
[----:B------:R-:W-:Y:S01]  /*659c0*/  FFMA.FTZ R34, R19, R17, R28 ;  /* 0x0000001113227223 */ /* 0x000fe2000001001c */
[----:B------:R-:W-:Y:S01]  /*659d0*/  FADD.FTZ R17, -R215, R29 ;  /* 0x0000001dd7117221 */ /* 0x000fe20000010100 */
[----:B------:R-:W-:Y:S02]  /*659e0*/  IMAD.U32 R29, R134, 0x10000, RZ ;  /* 0x00010000861d7824 */ /* 0x000fe400078e00ff */
[----:B------:R-:W-:Y:S01]  /*659f0*/  FFMA.FTZ R55, R35, R33, R21 ;  /* 0x0000002123377223 */ /* 0x000fe20000010015 */
[----:B--2---:R-:W-:-:S02]  /*65a00*/  IMAD.U32 R21, R76, 0x10000, RZ ;  /* 0x000100004c157824 */ /* 0x004fc400078e00ff */
[----:B------:R-:W-:Y:S01]  /*65a10*/  FMUL.FTZ R17, R216, R17 ;  /* 0x00000011d8117220 */ /* 0x000fe20000410000 */
[----:B------:R-:W-:Y:S01]  /*65a20*/  FFMA.FTZ R80, R19, R32, R29 ;  /* 0x0000002013507223 */ /* 0x000fe2000001001d */
[----:B------:R-:W-:-:S04]  /*65a30*/  FADD.FTZ R19, -R215, R30 ;  /* 0x0000001ed7137221 */ /* 0x000fc80000010100 */
[----:B------:R-:W-:Y:S01]  /*65a40*/  FMUL.FTZ R19, R216, R19 ;  /* 0x00000013d8137220 */ /* 0x000fe20000410000 */
[C---:B------:R-:W-:Y:S01]  /*65a50*/  FADD.FTZ R24, -R215.reuse, R24 ;  /* 0x00000018d7187221 */ /* 0x040fe20000010100 */
[----:B------:R-:W-:-:S04]  /*65a60*/  FADD.FTZ R16, -R215, R16 ;  /* 0x00000010d7107221 */ /* 0x000fc80000010100 */
[----:B------:R-:W-:Y:S01]  /*65a70*/  FMUL.FTZ R16, R216, R16 ;  /* 0x00000010d8107220 */ /* 0x000fe20000410000 */
[----:B------:R-:W-:Y:S02]  /*65a80*/  F2FP.BF16.F32.PACK_AB R23, R23, R91 ;  /* 0x0000005b1717723e */ /* 0x000fe400000010ff */
[----:B---3--:R-:W-:-:S05]  /*65a90*/  SHF.L.U32 R28, R75, 0x10, RZ ;  /* 0x000000104b1c7819 */ /* 0x008fca00000006ff */
[----:B------:R-:W-:Y:S01]  /*65aa0*/  FFMA.FTZ R32, R17, R21, R28 ;  /* 0x0000001511207223 */ /* 0x000fe2000001001c */
[----:B------:R-:W-:Y:S01]  /*65ab0*/  SHF.L.U32 R21, R235, 0x10, RZ ;  /* 0x00000010eb157819 */ /* 0x000fe200000006ff */
[----:B------:R-:W-:Y:S02]  /*65ac0*/  IMAD.U32 R28, R175, 0x10000, RZ ;  /* 0x00010000af1c7824 */ /* 0x000fe400078e00ff */
[----:B------:R-:W-:Y:S02]  /*65ad0*/  IMAD.U32 R29, R74, 0x10000, RZ ;  /* 0x000100004a1d7824 */ /* 0x000fe400078e00ff */
[----:B------:R-:W-:Y:S01]  /*65ae0*/  FFMA.FTZ R35, R19, R21, R28 ;  /* 0x0000001513237223 */ /* 0x000fe2000001001c */
[----:B------:R-:W-:Y:S01]  /*65af0*/  SHF.L.U32 R28, R135, 0x10, RZ ;  /* 0x00000010871c7819 */ /* 0x000fe200000006ff */
[----:B------:R-:W-:Y:S02]  /*65b00*/  IMAD.U32 R30, R73, 0x10000, RZ ;  /* 0x00010000491e7824 */ /* 0x000fe400078e00ff */
[----:B------:R-:W-:-:S02]  /*65b10*/  IMAD.U32 R21, R223, 0x10000, RZ ;  /* 0x00010000df157824 */ /* 0x000fc400078e00ff */
[----:B------:R-:W-:Y:S01]  /*65b20*/  FFMA.FTZ R83, R17, R29, R30 ;  /* 0x0000001d11537223 */ /* 0x000fe2000001001e */
[----:B------:R-:W-:Y:S01]  /*65b30*/  FADD.FTZ R17, -R215, R31 ;  /* 0x0000001fd7117221 */ /* 0x000fe20000010100 */
[----:B------:R-:W-:Y:S01]  /*65b40*/  FFMA.FTZ R87, R19, R21, R28 ;  /* 0x0000001513577223 */ /* 0x000fe2000001001c */
[----:B----4-:R-:W-:Y:S01]  /*65b50*/  IMAD.U32 R28, R72, 0x10000, RZ ;  /* 0x00010000481c7824 */ /* 0x010fe200078e00ff */
[----:B-----5:R-:W-:Y:S01]  /*65b60*/  SHF.L.U32 R19, R66, 0x10, RZ ;  /* 0x0000001042137819 */ /* 0x020fe200000006ff */
[----:B------:R-:W-:Y:S01]  /*65b70*/  FMUL.FTZ R17, R216, R17 ;  /* 0x00000011d8117220 */ /* 0x000fe20000410000 */
[----:B------:R-:W-:Y:S02]  /*65b80*/  IMAD.U32 R29, R67, 0x10000, RZ ;  /* 0x00010000431d7824 */ /* 0x000fe400078e00ff */
[----:B------:R-:W-:Y:S02]  /*65b90*/  IMAD.U32 R21, R57, 0x10000, RZ ;  /* 0x0001000039157824 */ /* 0x000fe400078e00ff */
[C---:B------:R-:W-:Y:S01]  /*65ba0*/  FFMA.FTZ R33, R17.reuse, R28, R29 ;  /* 0x0000001c11217223 */ /* 0x040fe2000001001d */
[----:B------:R-:W-:Y:S01]  /*65bb0*/  SHF.L.U32 R28, R176, 0x10, RZ ;  /* 0x00000010b01c7819 */ /* 0x000fe200000006ff */
[----:B------:R-:W-:Y:S01]  /*65bc0*/  FFMA.FTZ R90, R17, R19, R21 ;  /* 0x00000013115a7223 */ /* 0x000fe20000010015 */
[----:B------:R-:W-:Y:S01]  /*65bd0*/  FMUL.FTZ R17, R216, R24 ;  /* 0x00000018d8117220 */ /* 0x000fe20000410000 */
[----:B------:R-:W-:-:S02]  /*65be0*/  IMAD.U32 R24, R196, 0x10000, RZ ;  /* 0x00010000c4187824 */ /* 0x000fc400078e00ff */
[----:B------:R-:W-:Y:S02]  /*65bf0*/  IMAD.U32 R19, R188, 0x10000, RZ ;  /* 0x00010000bc137824 */ /* 0x000fe400078e00ff */
[----:B------:R-:W-:Y:S02]  /*65c00*/  IMAD.U32 R21, R136, 0x10000, RZ ;  /* 0x0001000088157824 */ /* 0x000fe400078e00ff */
[C---:B------:R-:W-:Y:S02]  /*65c10*/  FFMA.FTZ R74, R17.reuse, R24, R28 ;  /* 0x00000018114a7223 */ /* 0x040fe4000001001c */
        /* <DEDUP_REMOVED lines=23> */
[C---:B------:R-:W-:Y:S01]  /*65d90*/  FFMA.FTZ R78, R17.reuse, R19, R20 ;  /* 0x00000013114e7223 */ /* 0x040fe20000010014 */
[----:B------:R-:W-:Y:S01]  /*65da0*/  SHF.L.U32 R20, R192, 0x10, RZ ;  /* 0x00000010c0147819 */ /* 0x000fe200000006ff */
[----:B------:R-:W-:Y:S01]  /*65db0*/  FFMA.FTZ R89, R17, R21, R22 ;  /* 0x0000001511597223 */ /* 0x000fe20000010016 */
[----:B------:R-:W-:Y:S01]  /*65dc0*/  SHF.L.U32 R19, R140, 0x10, RZ ;  /* 0x000000108c137819 */ /* 0x000fe200000006ff */
[----:B------:R-:W-:-:S02]  /*65dd0*/  IMAD.U32 R21, R180, 0x10000, RZ ;  /* 0x00010000b4157824 */ /* 0x000fc400078e00ff */
[----:B------:R-:W-:Y:S02]  /*65de0*/  IMAD.U32 R17, R184, 0x10000, RZ ;  /* 0x00010000b8117824 */ /* 0x000fe400078e00ff */
[C---:B------:R-:W-:Y:S02]  /*65df0*/  FFMA.FTZ R26, R16.reuse, R20, R21 ;  /* 0x00000014101a7223 */ /* 0x040fe40000010015 */
[----:B------:R-:W-:Y:S01]  /*65e00*/  FFMA.FTZ R24, R16, R17, R19 ;  /* 0x0000001110187223 */ /* 0x000fe20000010013 */
[----:B------:R-:W-:Y:S01]  /*65e10*/  FADD.FTZ R16, -R215, R18 ;  /* 0x00000012d7107221 */ /* 0x000fe20000010100 */
[----:B------:R-:W-:Y:S01]  /*65e20*/  SHF.L.U32 R17, R185, 0x10, RZ ;  /* 0x00000010b9117819 */ /* 0x000fe200000006ff */
[----:B------:R-:W-:Y:S02]  /*65e30*/  IMAD.U32 R18, R141, 0x10000, RZ ;  /* 0x000100008d127824 */ /* 0x000fe400078e00ff */
[----:B------:R-:W-:Y:S01]  /*65e40*/  FMUL.FTZ R16, R216, R16 ;  /* 0x00000010d8107220 */ /* 0x000fe20000410000 */
[----:B------:R-:W-:-:S02]  /*65e50*/  IMAD.U32 R19, R193, 0x10000, RZ ;  /* 0x00010000c1137824 */ /* 0x000fc400078e00ff */
[----:B------:R-:W-:Y:S02]  /*65e60*/  IMAD.U32 R20, R181, 0x10000, RZ ;  /* 0x00010000b5147824 */ /* 0x000fe400078e00ff */
[----:B------:R-:W-:Y:S01]  /*65e70*/  FFMA.FTZ R57, R16, R17, R18 ;  /* 0x0000001110397223 */ /* 0x000fe20000010012 */
[C---:B------:R-:W-:Y:S01]  /*65e80*/  FADD.FTZ R17, -R215.reuse, R200 ;  /* 0x000000c8d7117221 */ /* 0x040fe20000010100 */
[----:B------:R-:W-:Y:S01]  /*65e90*/  SHF.L.U32 R21, R182, 0x10, RZ ;  /* 0x00000010b6157819 */ /* 0x000fe200000006ff */
[----:B------:R-:W-:Y:S01]  /*65ea0*/  FFMA.FTZ R72, R16, R19, R20 ;  /* 0x0000001310487223 */ /* 0x000fe20000010014 */
[----:B------:R-:W-:Y:S02]  /*65eb0*/  IMAD.U32 R18, R186, 0x10000, RZ ;  /* 0x00010000ba127824 */ /* 0x000fe400078e00ff */
[----:B------:R-:W-:Y:S01]  /*65ec0*/  FMUL.FTZ R17, R216, R17 ;  /* 0x00000011d8117220 */ /* 0x000fe20000410000 */
[----:B------:R-:W-:Y:S02]  /*65ed0*/  IMAD.U32 R19, R142, 0x10000, RZ ;  /* 0x000100008e137824 */ /* 0x000fe400078e00ff */
[----:B------:R-:W-:Y:S01]  /*65ee0*/  FADD.FTZ R16, -R215, R202 ;  /* 0x000000cad7107221 */ /* 0x000fe20000010100 */
[----:B------:R-:W-:-:S02]  /*65ef0*/  IMAD.U32 R20, R194, 0x10000, RZ ;  /* 0x00010000c2147824 */ /* 0x000fc400078e00ff */
[----:B------:R-:W-:Y:S01]  /*65f00*/  FFMA.FTZ R73, R17, R18, R19 ;  /* 0x0000001211497223 */ /* 0x000fe20000010013 */
[----:B------:R-:W-:Y:S01]  /*65f10*/  SHF.L.U32 R19, R195, 0x10, RZ ;  /* 0x00000010c3137819 */ /* 0x000fe200000006ff */
[----:B------:R-:W-:Y:S01]  /*65f20*/  FFMA.FTZ R79, R17, R20, R21 ;  /* 0x00000014114f7223 */ /* 0x000fe20000010015 */
[----:B------:R-:W-:Y:S01]  /*65f30*/  FMUL.FTZ R16, R216, R16 ;  /* 0x00000010d8107220 */ /* 0x000fe20000410000 */
[----:B------:R-:W-:Y:S01]  /*65f40*/  IMAD.U32 R20, R183, 0x10000, RZ ;  /* 0x00010000b7147824 */ /* 0x000fe200078e00ff */
[----:B------:R-:W-:Y:S01]  /*65f50*/  SHF.L.U32 R18, R143, 0x10, RZ ;  /* 0x000000108f127819 */ /* 0x000fe200000006ff */
[----:B------:R-:W-:Y:S01]  /*65f60*/  IMAD.U32 R17, R187, 0x10000, RZ ;  /* 0x00010000bb117824 */ /* 0x000fe200078e00ff */
[----:B------:R-:W-:Y:S01]  /*65f70*/  F2FP.BF16.F32.PACK_AB R30, R70, R69 ;  /* 0x00000045461e723e */ /* 0x000fe200000010ff */
[----:B------:R-:W-:Y:S01]  /*65f80*/  FFMA.FTZ R85, R16, R19, R20 ;  /* 0x0000001310557223 */ /* 0x000fe20000010014 */
[----:B------:R-:W-:Y:S01]  /*65f90*/  F2FP.BF16.F32.PACK_AB R20, R68, R62 ;  /* 0x0000003e4414723e */ /* 0x000fe200000010ff */
[----:B------:R-:W-:Y:S01]  /*65fa0*/  FFMA.FTZ R76, R16, R17, R18 ;  /* 0x00000011104c7223 */ /* 0x000fe20000010012 */
        /* <DEDUP_REMOVED lines=8> */
[----:B------:R-:W-:Y:S01]  /*66030*/  IMAD.WIDE.U32 R70, R2, 0x10, R230 ;  /* 0x0000001002467825 */ /* 0x000fe200078e00e6 */
[----:B------:R-:W-:Y:S02]  /*66040*/  F2FP.BF16.F32.PACK_AB R31, R224, R82 ;  /* 0x00000052e01f723e */ /* 0x000fe400000010ff */
[----:B------:R-:W-:-:S02]  /*66050*/  F2FP.BF16.F32.PACK_AB R29, R65, R64 ;  /* 0x00000040411d723e */ /* 0x000fc400000010ff */
[----:B------:R-:W-:Y:S01]  /*66060*/  F2FP.BF16.F32.PACK_AB R28, R59, R45 ;  /* 0x0000002d3b1c723e */ /* 0x000fe200000010ff */
[----:B------:R-:W-:Y:S04]  /*66070*/  STG.E.128 desc[UR8][R68.64], R16 ;  /* 0x0000001044007986 */ /* 0x000fe8000c101d08 */
[----:B------:R-:W-:Y:S04]  /*66080*/  STG.E.128 desc[UR8][R50.64], R20 ;  /* 0x0000001432007986 */ /* 0x000fe8000c101d08 */
[----:B------:R0:W-:Y:S01]  /*66090*/  STG.E.128 desc[UR8][R70.64], R28 ;  /* 0x0000001c46007986 */ /* 0x0001e2000c101d08 */
[----:B------:R-:W-:Y:S01]  /*660a0*/  F2FP.BF16.F32.PACK_AB R35, R33, R35 ;  /* 0x000000232123723e */ /* 0x000fe200000010ff */
[----:B------:R-:W-:Y:S01]  /*660b0*/  IMAD.WIDE.U32 R48, R0, 0x10, R226 ;  /* 0x0000001000307825 */ /* 0x000fe200078e00e2 */
[----:B------:R-:W-:-:S02]  /*660c0*/  F2FP.BF16.F32.PACK_AB R34, R32, R34 ;  /* 0x000000222022723e */ /* 0x000fc400000010ff */
[----:B------:R-:W-:Y:S02]  /*660d0*/  F2FP.BF16.F32.PACK_AB R33, R219, R218 ;  /* 0x000000dadb21723e */ /* 0x000fe400000010ff */
[----:B------:R-:W-:Y:S01]  /*660e0*/  F2FP.BF16.F32.PACK_AB R32, R210, R217 ;  /* 0x000000d9d220723e */ /* 0x000fe200000010ff */
[----:B0-----:R-:W0:Y:S04]  /*660f0*/  LDC.64 R28, c[0x0][0x380] ;  /* 0x0000e000ff1c7b82 */ /* 0x001e280000000a00 */
[----:B------:R1:W-:Y:S01]  /*66100*/  STG.E.128 desc[UR8][R48.64], R32 ;  /* 0x0000002030007986 */ /* 0x0003e2000c101d08 */
[----:B------:R-:W-:Y:S01]  /*66110*/  IMAD.WIDE.U32 R2, R0, 0x10, R230 ;  /* 0x0000001000027825 */ /* 0x000fe200078e00e6 */
[----:B------:R-:W-:Y:S02]  /*66120*/  F2FP.BF16.F32.PACK_AB R51, R90, R87 ;  /* 0x000000575a33723e */ /* 0x000fe400000010ff */
        /* <DEDUP_REMOVED lines=9> */
[----:B------:R-:W-:Y:S02]  /*661c0*/  F2FP.BF16.F32.PACK_AB R16, R5, R66 ;  /* 0x000000420510723e */ /* 0x000fe400000010ff */
[----:B-1----:R-:W-:-:S02]  /*661d0*/  F2FP.BF16.F32.PACK_AB R49, R56, R47 ;  /* 0x0000002f3831723e */ /* 0x002fc400000010ff */
[----:B------:R-:W-:Y:S02]  /*661e0*/  F2FP.BF16.F32.PACK_AB R48, R46, R41 ;  /* 0x000000292e30723e */ /* 0x000fe400000010ff */
[----:B------:R-:W-:Y:S02]  /*661f0*/  F2FP.BF16.F32.PACK_AB R47, R38, R89 ;  /* 0x00000059262f723e */ /* 0x000fe400000010ff */
[----:B------:R-:W-:Y:S01]  /*66200*/  F2FP.BF16.F32.PACK_AB R46, R4, R84 ;  /* 0x00000054042e723e */ /* 0x000fe200000010ff */
[----:B------:R-:W-:Y:S01]  /*66210*/  IMAD.WIDE.U32 R64, R213, 0x10, R230 ;  /* 0x00000010d5407825 */ /* 0x000fe200078e00e6 */
[----:B------:R-:W-:Y:S02]  /*66220*/  F2FP.BF16.F32.PACK_AB R23, R55, R85 ;  /* 0x000000553717723e */ /* 0x000fe400000010ff */
[----:B------:R-:W-:Y:S02]  /*66230*/  F2FP.BF16.F32.PACK_AB R22, R53, R79 ;  /* 0x0000004f3516723e */ /* 0x000fe400000010ff */
[----:B------:R-:W-:-:S02]  /*66240*/  F2FP.BF16.F32.PACK_AB R21, R52, R72 ;  /* 0x000000483415723e */ /* 0x000fc400000010ff */
        /* <DEDUP_REMOVED lines=14> */
.L_x_18995:
        /* <DEDUP_REMOVED lines=8> */
.L_x_18998:
[----:B------:R-:W-:Y:S05]  /*663b0*/  BSYNC B0 ;  /* 0x0000000000007941 */ /* 0x000fea0003800000 */
.L_x_18997:
        /* <DEDUP_REMOVED lines=9> */
.L_x_18999:
[----:B------:R-:W-:Y:S02]  /*66450*/  IMAD.MOV.U32 R218, RZ, RZ, 0x4 ;  /* 0x00000004ffda7424 */ /* 0x000fe400078e00ff */
[----:B------:R-:W-:Y:S01]  /*66460*/  FADD.FTZ R219, R219, R215 ;  /* 0x000000d7dbdb7221 */ /* 0x000fe20000010000 */
[----:B------:R-:W-:-:S03]  /*66470*/  MOV R215, 0xffffffff ;  /* 0xffffffff00d77802 */ /* 0x000fc60000000f00 */
[----:B------:R-:W-:-:S07]  /*66480*/  IMAD.MOV.U32 R225, RZ, RZ, R219 ;  /* 0x000000ffffe17224 */ /* 0x000fce00078e00db */
[----:B------:R-:W-:Y:S05]  /*66490*/  WARPSYNC.COLLECTIVE R215, `(.L_x_19000) ;  /* 0x00000000d7087348 */ /* 0x000fea0003c00000 */
[----:B------:R0:W1:Y:S02]  /*664a0*/  SHFL.BFLY P2, R215, R225, R218, R216 ;  /* 0x0c0000dae1d77389 */ /* 0x00006400000400d8 */
[----:B01----:R-:W-:Y:S05]  /*664b0*/  ENDCOLLECTIVE ;  /* 0x000000000000791b */ /* 0x003fea0003800000 */
.L_x_19000:
[----:B------:R-:W-:Y:S02]  /*664c0*/  IMAD.MOV.U32 R218, RZ, RZ, 0x8 ;  /* 0x00000008ffda7424 */ /* 0x000fe400078e00ff */
[----:B------:R-:W-:Y:S01]  /*664d0*/  FADD.FTZ R219, R219, R215 ;  /* 0x000000d7dbdb7221 */ /* 0x000fe20000010000 */
[----:B------:R-:W-:-:S03]  /*664e0*/  MOV R215, 0xffffffff ;  /* 0xffffffff00d77802 */ /* 0x000fc60000000f00 */
[----:B------:R-:W-:-:S07]  /*664f0*/  IMAD.MOV.U32 R225, RZ, RZ, R219 ;  /* 0x000000ffffe17224 */ /* 0x000fce00078e00db */
[----:B------:R-:W-:Y:S05]  /*66500*/  WARPSYNC.COLLECTIVE R215, `(.L_x_19001) ;  /* 0x00000000d7087348 */ /* 0x000fea0003c00000 */
[----:B------:R0:W1:Y:S02]  /*66510*/  SHFL.BFLY P2, R215, R225, R218, R216 ;  /* 0x0c0000dae1d77389 */ /* 0x00006400000400d8 */
[----:B01----:R-:W-:Y:S05]  /*66520*/  ENDCOLLECTIVE ;  /* 0x000000000000791b */ /* 0x003fea0003800000 */
.L_x_19001:
[----:B------:R-:W-:Y:S02]  /*66530*/  IMAD.MOV.U32 R218, RZ, RZ, 0x10 ;  /* 0x00000010ffda7424 */ /* 0x000fe400078e00ff */
[----:B------:R-:W-:Y:S01]  /*66540*/  FADD.FTZ R219, R219, R215 ;  /* 0x000000d7dbdb7221 */ /* 0x000fe20000010000 */
[----:B------:R-:W-:-:S03]  /*66550*/  MOV R215, 0xffffffff ;  /* 0xffffffff00d77802 */ /* 0x000fc60000000f00 */
[----:B------:R-:W-:-:S07]  /*66560*/  IMAD.MOV.U32 R225, RZ, RZ, R219 ;  /* 0x000000ffffe17224 */ /* 0x000fce00078e00db */
[----:B------:R-:W-:Y:S05]  /*66570*/  WARPSYNC.COLLECTIVE R215, `(.L_x_19002) ;  /* 0x00000000d7087348 */ /* 0x000fea0003c00000 */
[----:B------:R0:W1:Y:S02]  /*66580*/  SHFL.BFLY P2, R215, R225, R218, R216 ;  /* 0x0c0000dae1d77389 */ /* 0x00006400000400d8 */
[----:B01----:R-:W-:Y:S05]  /*66590*/  ENDCOLLECTIVE ;  /* 0x000000000000791b */ /* 0x003fea0003800000 */
.L_x_19002:
        /* <DEDUP_REMOVED lines=169> */
.L_x_19003:
[----:B------:R-:W-:Y:S01]  /*67030*/  MOV R218, 0x2 ;  /* 0x0000000200da7802 */ /* 0x000fe20000000f00 */
[----:B------:R-:W-:Y:S01]  /*67040*/  FADD.FTZ R219, R219, R215 ;  /* 0x000000d7dbdb7221 */ /* 0x000fe20000010000 */
[----:B------:R-:W-:-:S03]  /*67050*/  IMAD.MOV.U32 R215, RZ, RZ, -0x1 ;  /* 0xffffffffffd77424 */ /* 0x000fc600078e00ff */
[----:B------:R-:W-:-:S07]  /*67060*/  IMAD.MOV.U32 R225, RZ, RZ, R219 ;  /* 0x000000ffffe17224 */ /* 0x000fce00078e00db */
[----:B------:R-:W-:Y:S05]  /*67070*/  WARPSYNC.COLLECTIVE R215, `(.L_x_19004) ;  /* 0x00000000d7087348 */ /* 0x000fea0003c00000 */
[----:B------:R0:W1:Y:S02]  /*67080*/  SHFL.BFLY P2, R215, R225, R218, R216 ;  /* 0x0c0000dae1d77389 */ /* 0x00006400000400d8 */
[----:B01----:R-:W-:Y:S05]  /*67090*/  ENDCOLLECTIVE ;  /* 0x000000000000791b */ /* 0x003fea0003800000 */
.L_x_19004:
[----:B------:R-:W-:Y:S02]  /*670a0*/  HFMA2 R218, -RZ, RZ, 0, 2.384185791015625e-07 ;  /* 0x00000004ffda7431 */ /* 0x000fe400000001ff */
[----:B------:R-:W-:Y:S01]  /*670b0*/  FADD.FTZ R219, R219, R215 ;  /* 0x000000d7dbdb7221 */ /* 0x000fe20000010000 */
[----:B------:R-:W-:-:S03]  /*670c0*/  IMAD.MOV.U32 R215, RZ, RZ, -0x1 ;  /* 0xffffffffffd77424 */ /* 0x000fc600078e00ff */
[----:B------:R-:W-:-:S07]  /*670d0*/  IMAD.MOV.U32 R225, RZ, RZ, R219 ;  /* 0x000000ffffe17224 */ /* 0x000fce00078e00db */
[----:B------:R-:W-:Y:S05]  /*670e0*/  WARPSYNC.COLLECTIVE R215, `(.L_x_19005) ;  /* 0x00000000d7087348 */ /* 0x000fea0003c00000 */
[----:B------:R0:W1:Y:S02]  /*670f0*/  SHFL.BFLY P2, R215, R225, R218, R216 ;  /* 0x0c0000dae1d77389 */ /* 0x00006400000400d8 */
[----:B01----:R-:W-:Y:S05]  /*67100*/  ENDCOLLECTIVE ;  /* 0x000000000000791b */ /* 0x003fea0003800000 */
.L_x_19005:
[----:B------:R-:W-:Y:S01]  /*67110*/  MOV R218, 0x8 ;  /* 0x0000000800da7802 */ /* 0x000fe20000000f00 */
[----:B------:R-:W-:Y:S01]  /*67120*/  FADD.FTZ R219, R219, R215 ;  /* 0x000000d7dbdb7221 */ /* 0x000fe20000010000 */
[----:B------:R-:W-:-:S03]  /*67130*/  IMAD.MOV.U32 R215, RZ, RZ, -0x1 ;  /* 0xffffffffffd77424 */ /* 0x000fc600078e00ff */
[----:B------:R-:W-:-:S07]  /*67140*/  IMAD.MOV.U32 R225, RZ, RZ, R219 ;  /* 0x000000ffffe17224 */ /* 0x000fce00078e00db */
[----:B------:R-:W-:Y:S05]  /*67150*/  WARPSYNC.COLLECTIVE R215, `(.L_x_19006) ;  /* 0x00000000d7087348 */ /* 0x000fea0003c00000 */
[----:B------:R0:W1:Y:S02]  /*67160*/  SHFL.BFLY P2, R215, R225, R218, R216 ;  /* 0x0c0000dae1d77389 */ /* 0x00006400000400d8 */
[----:B01----:R-:W-:Y:S05]  /*67170*/  ENDCOLLECTIVE ;  /* 0x000000000000791b */ /* 0x003fea0003800000 */
.L_x_19006:
[----:B------:R-:W-:Y:S02]  /*67180*/  HFMA2 R218, -RZ, RZ, 0, 9.5367431640625e-07 ;  /* 0x00000010ffda7431 */ /* 0x000fe400000001ff */
[----:B------:R-:W-:Y:S01]  /*67190*/  FADD.FTZ R219, R219, R215 ;  /* 0x000000d7dbdb7221 */ /* 0x000fe20000010000 */
[----:B------:R-:W-:-:S03]  /*671a0*/  IMAD.MOV.U32 R215, RZ, RZ, -0x1 ;  /* 0xffffffffffd77424 */ /* 0x000fc600078e00ff */
[----:B------:R-:W-:-:S07]  /*671b0*/  IMAD.MOV.U32 R225, RZ, RZ, R219 ;  /* 0x000000ffffe17224 */ /* 0x000fce00078e00db */
[----:B------:R-:W-:Y:S05]  /*671c0*/  WARPSYNC.COLLECTIVE R215, `(.L_x_19007) ;  /* 0x00000000d7087348 */ /* 0x000fea0003c00000 */
[----:B------:R0:W1:Y:S02]  /*671d0*/  SHFL.BFLY P2, R215, R225, R218, R216 ;  /* 0x0c0000dae1d77389 */ /* 0x00006400000400d8 */
[----:B01----:R-:W-:Y:S05]  /*671e0*/  ENDCOLLECTIVE ;  /* 0x000000000000791b */ /* 0x003fea0003800000 */
.L_x_19007:
[----:B------:R-:W-:Y:S05]  /*671f0*/  BRA `(.L_x_19008) ;  /* 0xffffffb000f47947 */ /* 0x000fea000383ffff */
.L_x_19009:
        /* <DEDUP_REMOVED lines=16> */
.L_x_54457:


//--------------------- .text._ZN10layer_norm31ln_parallel_residual_fwd_kernelINS_13Kernel_traitsI13__nv_bfloat16S2_fS2_fjLj2560ELj1ELj4ELj1ELj16ENS_18Kernel_traits_baseILj2560ES2_S2_fS2_fjLj128EEEEELb1ELb1ELb0EEEvNS_9FwdParamsE --------------------------
	.section	.text._ZN10layer_norm31ln_parallel_residual_fwd_kernelINS_13Kernel_traitsI13__nv_bfloat16S2_fS2_fjLj2560ELj1ELj4ELj1ELj16ENS_18Kernel_traits_baseILj2560ES2_S2_fS2_fjLj128EEEEELb1ELb1ELb0EEEvNS_9FwdParamsE,"ax",@progbits
	.align	128
        .global         _ZN10layer_norm31ln_parallel_residual_fwd_kernelINS_13Kernel_traitsI13__nv_bfloat16S2_fS2_fjLj2560ELj1ELj4ELj1ELj16ENS_18Kernel_traits_baseILj2560ES2_S2_fS2_fjLj128EEEEELb1ELb1ELb0EEEvNS_9FwdParamsE
        .type           _ZN10layer_norm31ln_parallel_residual_fwd_kernelINS_13Kernel_traitsI13__nv_bfloat16S2_fS2_fjLj2560ELj1ELj4ELj1ELj16ENS_18Kernel_traits_baseILj2560ES2_S2_fS2_fjLj128EEEEELb1ELb1ELb0EEEvNS_9FwdParamsE,@function
        .size           _ZN10layer_norm31ln_parallel_residual_fwd_kernelINS_13Kernel_traitsI13__nv_bfloat16S2_fS2_fjLj2560ELj1ELj4ELj1ELj16ENS_18Kernel_traits_baseILj2560ES2_S2_fS2_fjLj128EEEEELb1ELb1ELb0EEEvNS_9FwdParamsE,(.L_x_54458 - _ZN10layer_norm31ln_parallel_residual_fwd_kernelINS_13Kernel_traitsI13__nv_bfloat16S2_fS2_fjLj2560ELj1ELj4ELj1ELj16ENS_18Kernel_traits_baseILj2560ES2_S2_fS2_fjLj128EEEEELb1ELb1ELb0EEEvNS_9FwdParamsE)
        .other          _ZN10layer_norm31ln_parallel_residual_fwd_kernelINS_13Kernel_traitsI13__nv_bfloat16S2_fS2_fjLj2560ELj1ELj4ELj1ELj16ENS_18Kernel_traits_baseILj2560ES2_S2_fS2_fjLj128EEEEELb1ELb1ELb0EEEvNS_9FwdParamsE,@"STO_CUDA_ENTRY STV_DEFAULT"
_ZN10layer_norm31ln_parallel_residual_fwd_kernelINS_13Kernel_traitsI13__nv_bfloat16S2_fS2_fjLj2560ELj1ELj4ELj1ELj16ENS_18Kernel_traits_baseILj2560ES2_S2_fS2_fjLj128EEEEELb1ELb1ELb0EEEvNS_9FwdParamsE:
.text._ZN10layer_norm31ln_parallel_residual_fwd_kernelINS_13Kernel_traitsI13__nv_bfloat16S2_fS2_fjLj2560ELj1ELj4ELj1ELj16ENS_18Kernel_traits_baseILj2560ES2_S2_fS2_fjLj128EEEEELb1ELb1ELb0EEEvNS_9FwdParamsE:
[----:B------:R-:W0:Y:S01]  /*0000*/  LDC R1, c[0x0][0x37c] ;  /* 0x0000df00ff017b82 */ /* 0x000e220000000800 */
[----:B------:R-:W1:Y:S07]  /*0010*/  LDCU.U8 UR4, c[0x0][0x464] ;  /* 0x00008c80ff0477ac */ /* 0x000e6e0008000000 */
[----:B------:R-:W2:Y:S01]  /*0020*/  LDC R13, c[0x0][0x45c] ;  /* 0x00011700ff0d7b82 */ /* 0x000ea20000000800 */
[----:B0-----:R-:W-:Y:S01]  /*0030*/  VIADD R1, R1, 0xffffff70 ;  /* 0xffffff7001017836 */ /* 0x001fe20000000000 */
[----:B------:R-:W0:Y:S06]  /*0040*/  LDCU.64 UR6, c[0x0][0x358] ;  /* 0x00006b00ff0677ac */ /* 0x000e2c0008000a00 */
[----:B------:R-:W0:Y:S01]  /*0050*/  LDC R14, c[0x0][0x458] ;  /* 0x00011600ff0e7b82 */ /* 0x000e220000000800 */
[----:B------:R-:W3:Y:S01]  /*0060*/  S2R R21, SR_TID.X ;  /* 0x0000000000157919 */ /* 0x000ee20000002100 */
[----:B------:R-:W4:Y:S06]  /*0070*/  LDCU.64 UR8, c[0x0][0x438] ;  /* 0x00008700ff0877ac */ /* 0x000f2c0008000a00 */
[----:B------:R-:W5:Y:S01]  /*0080*/  LDC R7, c[0x0][0x388] ;  /* 0x0000e200ff077b82 */ /* 0x000f620000000800 */
[----:B-1----:R-:W-:Y:S01]  /*0090*/  ISETP.NE.AND P0, PT, RZ, UR4, PT ;  /* 0x00000004ff007c0c */ /* 0x002fe2000bf05270 */
[----:B------:R-:W1:-:S12]  /*00a0*/  LDCU.64 UR4, c[0x0][0x450] ;  /* 0x00008a00ff0477ac */ /* 0x000e580008000a00 */
[----:B--2---:R-:W-:Y:S01]  /*00b0*/  @P0 IMAD.MOV.U32 R15, RZ, RZ, R13 ;  /* 0x000000ffff0f0224 */ /* 0x004fe200078e000d */
[----:B------:R-:W2:Y:S04]  /*00c0*/  @P0 LDC R5, c[0x0][0x460] ;  /* 0x00011800ff050b82 */ /* 0x000ea80000000800 */
[----:B0-----:R-:W2:Y:S01]  /*00d0*/  @P0 LDG.E.64 R2, desc[UR6][R14.64] ;  /* 0x000000060e020981 */ /* 0x001ea2000c1e1b00 */
[----:B-1----:R-:W-:Y:S01]  /*00e0*/  MOV R22, UR4 ;  /* 0x0000000400167c02 */ /* 0x002fe20008000f00 */
[----:B------:R-:W-:-:S06]  /*00f0*/  IMAD.U32 R23, RZ, RZ, UR5 ;  /* 0x00000005ff177e24 */ /* 0x000fcc000f8e00ff */
        /* <DEDUP_REMOVED lines=8> */
[----:B------:R-:W1:Y:S01]  /*0180*/  LDC R20, c[0x0][0x360] ;  /* 0x0000d800ff147b82 */ /* 0x000e620000000800 */
[----:B------:R-:W-:-:S03]  /*0190*/  LEA.HI R0, R0, R7, RZ, 0x3 ;  /* 0x0000000700007211 */ /* 0x000fc600078f18ff */
[----:B------:R-:W-:-:S04]  /*01a0*/  LOP3.LUT R19, R11, 0x1f, RZ, 0x3c, !PT ;  /* 0x0000001f0b137812 */ /* 0x000fc800078e3cff */
[----:B------:R-:W-:Y:S01]  /*01b0*/  LEA.HI.SX32 R19, R0, R19, 0x1d ;  /* 0x0000001300137211 */ /* 0x000fe200078feaff */
[----:B0-----:R-:W-:Y:S02]  /*01c0*/  USHF.L.U32 UR4, UR5, 0x2, URZ ;  /* 0x0000000205047899 */ /* 0x001fe400080006ff */
[--C-:B-1----:R-:W-:Y:S01]  /*01d0*/  IMAD R20, R20, UR5, R21.reuse ;  /* 0x0000000514147c24 */ /* 0x102fe2000f8e0215 */
[----:B------:R-:W-:-:S04]  /*01e0*/  SHF.R.U32.HI R21, RZ, 0x5, R21 ;  /* 0x00000005ff157819 */ /* 0x000fc80000011615 */
[----:B------:R-:W-:Y:S02]  /*01f0*/  LOP3.LUT R21, R21, UR4, RZ, 0xfc, !PT ;  /* 0x0000000415157c12 */ /* 0x000fe4000f8efcff */
[----:B--2---:R-:W-:-:S04]  /*0200*/  @P0 IADD3 R14, P1, PT, R2, R5, RZ ;  /* 0x00000005020e0210 */ /* 0x004fc80007f3e0ff */
[----:B------:R-:W-:-:S04]  /*0210*/  @P0 IADD3.X R13, PT, PT, RZ, R3, RZ, P1, !PT ;  /* 0x00000003ff0d0210 */ /* 0x000fc80000ffe4ff */
[--C-:B------:R-:W-:Y:S01]  /*0220*/  SHF.R.U64 R18, R14, 0x2, R13.reuse ;  /* 0x000000020e127819 */ /* 0x100fe2000000120d */
[C---:B------:R-:W-:Y:S01]  /*0230*/  VIADD R116, R22.reuse, 0x9e3779b9 ;  /* 0x9e3779b916747836 */ /* 0x040fe20000000000 */
[C---:B------:R-:W-:Y:S01]  /*0240*/  IADD3 R118, PT, PT, R22.reuse, 0x3c6ef372, RZ ;  /* 0x3c6ef37216767810 */ /* 0x040fe20007ffe0ff */
[C---:B------:R-:W-:Y:S01]  /*0250*/  VIADD R117, R23.reuse, 0xbb67ae85 ;  /* 0xbb67ae8517757836 */ /* 0x040fe20000000000 */
[C---:B------:R-:W-:Y:S01]  /*0260*/  IADD3 R121, PT, PT, R23.reuse, 0x32370b8f, RZ ;  /* 0x32370b8f17797810 */ /* 0x040fe20007ffe0ff */
[C---:B------:R-:W-:Y:S01]  /*0270*/  VIADD R119, R23.reuse, 0x76cf5d0a ;  /* 0x76cf5d0a17777836 */ /* 0x040fe20000000000 */
[C---:B------:R-:W-:Y:S01]  /*0280*/  IADD3 R7, PT, PT, R22.reuse, 0x1715609d, RZ ;  /* 0x1715609d16077810 */ /* 0x040fe20007ffe0ff */
[C---:B------:R-:W-:Y:S01]  /*0290*/  VIADD R120, R22.reuse, 0xdaa66d2b ;  /* 0xdaa66d2b16787836 */ /* 0x040fe20000000000 */
[C---:B------:R-:W-:Y:S01]  /*02a0*/  IADD3 R5, PT, PT, R23.reuse, 0x646e171e, RZ ;  /* 0x646e171e17057810 */ /* 0x040fe20007ffe0ff */
[C---:B------:R-:W-:Y:S01]  /*02b0*/  VIADD R10, R22.reuse, 0x78dde6e4 ;  /* 0x78dde6e4160a7836 */ /* 0x040fe20000000000 */
[C---:B------:R-:W-:Y:S01]  /*02c0*/  IADD3 R2, PT, PT, R22.reuse, -0xe443238, RZ ;  /* 0xf1bbcdc816027810 */ /* 0x040fe20007ffe0ff */
[C---:B------:R-:W-:Y:S01]  /*02d0*/  VIADD R9, R23.reuse, 0xed9eba14 ;  /* 0xed9eba1417097836 */ /* 0x040fe20000000000 */
[C---:B------:R-:W-:Y:S01]  /*02e0*/  IADD3 R16, PT, PT, R23.reuse, -0x695add53, RZ ;  /* 0x96a522ad17107810 */ /* 0x040fe20007ffe0ff */
        /* <DEDUP_REMOVED lines=42> */
[----:B------:R-:W-:Y:S01]  /*0590*/  @P5 VIADD R11, R11, 0x20 ;  /* 0x000000200b0b5836 */ /* 0x000fe20000000000 */
[----:B------:R-:W-:-:S05]  /*05a0*/  ISETP.GE.U32.AND P5, PT, R19, 0x120, PT ;  /* 0x000001201300780c */ /* 0x000fca0003fa6070 */
[----:B------:R-:W1:Y:S08]  /*05b0*/  @P2 LDC.64 R108, c[0x0][0x3d0] ;  /* 0x0000f400ff6c2b82 */ /* 0x000e700000000a00 */
[----:B------:R-:W1:Y:S08]  /*05c0*/  @P2 LDC.64 R110, c[0x0][0x438] ;  /* 0x00010e00ff6e2b82 */ /* 0x000e700000000a00 */
[----:B--2---:R-:W2:Y:S08]  /*05d0*/  @P1 LDC.64 R92, c[0x0][0x3d0] ;  /* 0x0000f400ff5c1b82 */ /* 0x004eb00000000a00 */
[----:B------:R-:W2:Y:S01]  /*05e0*/  @P1 LDC.64 R94, c[0x0][0x438] ;  /* 0x00010e00ff5e1b82 */ /* 0x000ea20000000a00 */
[----:B----4-:R-:W-:-:S04]  /*05f0*/  @P4 IMAD.WIDE.U32 R100, R11, 0x10, R100 ;  /* 0x000000100b644825 */ /* 0x010fc800078e0064 */
[----:B---3--:R-:W-:-:S03]  /*0600*/  @P4 IMAD.WIDE.U32 R102, R11, 0x10, R102 ;  /* 0x000000100b664825 */ /* 0x008fc600078e0066 */
[----:B------:R-:W3:Y:S01]  /*0610*/  @P0 LDC.64 R112, c[0x0][0x3d0] ;  /* 0x0000f400ff700b82 */ /* 0x000ee20000000a00 */
[----:B------:R-:W-:Y:S01]  /*0620*/  @P4 IADD3 R11, PT, PT, R11, 0x20, RZ ;  /* 0x000000200b0b4810 */ /* 0x000fe20007ffe0ff */
[----:B------:R4:W5:Y:S06]  /*0630*/  @P4 LDG.E.128 R40, desc[UR6][R100.64] ;  /* 0x0000000664284981 */ /* 0x00096c000c1e1d00 */
[----:B------:R-:W4:Y:S01]  /*0640*/  @P0 LDC.64 R114, c[0x0][0x438] ;  /* 0x00010e00ff720b82 */ /* 0x000f220000000a00 */
[C---:B0-----:R-:W-:Y:S01]  /*0650*/  @P3 IMAD.WIDE.U32 R104, R11.reuse, 0x10, R104 ;  /* 0x000000100b683825 */ /* 0x041fe200078e0068 */
[----:B------:R0:W5:Y:S03]  /*0660*/  @P4 LD.E.128 R44, desc[UR6][R102.64] ;  /* 0x00000006662c4980 */ /* 0x000166000c101d00 */
        /* <DEDUP_REMOVED lines=8> */
[----:B------:R0:W5:Y:S03]  /*06f0*/  @P2 LDG.E.128 R56, desc[UR6][R108.64] ;  /* 0x000000066c382981 */ /* 0x000166000c1e1d00 */
[----:B------:R-:W-:Y:S01]  /*0700*/  @P2 VIADD R11, R11, 0x20 ;  /* 0x000000200b0b2836 */ /* 0x000fe20000000000 */
[----:B------:R0:W5:Y:S03]  /*0710*/  @P2 LD.E.128 R60, desc[UR6][R110.64] ;  /* 0x000000066e3c2980 */ /* 0x000166000c101d00 */
[----:B--2---:R-:W-:-:S04]  /*0720*/  @P1 IMAD.WIDE.U32 R92, R11, 0x10, R92 ;  /* 0x000000100b5c1825 */ /* 0x004fc800078e005c */
[C---:B------:R-:W-:Y:S01]  /*0730*/  @P1 IMAD.WIDE.U32 R94, R11.reuse, 0x10, R94 ;  /* 0x000000100b5e1825 */ /* 0x040fe200078e005e */
[----:B------:R-:W-:Y:S01]  /*0740*/  @P1 IADD3 R11, PT, PT, R11, 0x20, RZ ;  /* 0x000000200b0b1810 */ /* 0x000fe20007ffe0ff */
[----:B------:R2:W5:Y:S04]  /*0750*/  @P1 LDG.E.128 R64, desc[UR6][R92.64] ;  /* 0x000000065c401981 */ /* 0x000568000c1e1d00 */
[C---:B---3--:R-:W-:Y:S01]  /*0760*/  @P0 IMAD.WIDE.U32 R112, R11.reuse, 0x10, R112 ;  /* 0x000000100b700825 */ /* 0x048fe200078e0070 */
[----:B------:R2:W5:Y:S03]  /*0770*/  @P1 LD.E.128 R68, desc[UR6][R94.64] ;  /* 0x000000065e441980 */ /* 0x000566000c101d00 */
[C---:B----4-:R-:W-:Y:S01]  /*0780*/  @P0 IMAD.WIDE.U32 R114, R11.reuse, 0x10, R114 ;  /* 0x000000100b720825 */ /* 0x050fe200078e0072 */
        /* <DEDUP_REMOVED lines=17> */
.L_x_19011:
        /* <DEDUP_REMOVED lines=11> */
[----:B------:R-:W-:Y:S01]  /*0950*/  @P1 IMAD.MOV.U32 R27, RZ, RZ, RZ ;  /* 0x000000ffff1b1224 */ /* 0x000fe200078e00ff */
[----:B------:R-:W-:-:S06]  /*0960*/  @P5 MOV R35, RZ ;  /* 0x000000ff00235202 */ /* 0x000fcc0000000f00 */
[----:B------:R-:W3:Y:S01]  /*0970*/  @P4 LDC.64 R44, c[0x0][0x3d0] ;  /* 0x0000f400ff2c4b82 */ /* 0x000ee20000000a00 */
[C---:B0-----:R-:W-:Y:S01]  /*0980*/  @P6 IMAD.WIDE.U32 R24, R11.reuse, 0x10, R24 ;  /* 0x000000100b186825 */ /* 0x041fe200078e0018 */
[----:B------:R-:W-:Y:S02]  /*0990*/  @P6 LOP3.LUT R11, R11, 0x20, RZ, 0xfc, !PT ;  /* 0x000000200b0b6812 */ /* 0x000fe400078efcff */
[----:B------:R-:W-:-:S04]  /*09a0*/  @P4 MOV R47, RZ ;  /* 0x000000ff002f4202 */ /* 0x000fc80000000f00 */
[----:B------:R-:W0:Y:S01]  /*09b0*/  @P0 LDC.64 R52, c[0x0][0x3d0] ;  /* 0x0000f400ff340b82 */ /* 0x000e220000000a00 */
[C---:B-1----:R-:W-:Y:S01]  /*09c0*/  @P1 IMAD.WIDE.U32 R32, R11.reuse, 0x10, R32 ;  /* 0x000000100b201825 */ /* 0x042fe200078e0020 */
[----:B------:R-:W-:-:S03]  /*09d0*/  @P1 IADD3 R11, PT, PT, R11, 0x20, RZ ;  /* 0x000000200b0b1810 */ /* 0x000fc60007ffe0ff */
[----:B------:R-:W-:Y:S01]  /*09e0*/  HFMA2 R70, -RZ, RZ, 0, 0 ;  /* 0x00000000ff467431 */ /* 0x000fe200000001ff */
[----:B------:R-:W5:Y:S01]  /*09f0*/  @P6 LDG.E.128 R196, desc[UR6][R24.64] ;  /* 0x0000000618c46981 */ /* 0x000f62000c1e1d00 */
[----:B------:R-:W-:Y:S01]  /*0a00*/  HFMA2 R38, -RZ, RZ, 0, 0 ;  /* 0x00000000ff267431 */ /* 0x000fe200000001ff */
[----:B------:R-:W-:Y:S02]  /*0a10*/  @P6 LOP3.LUT R17, R17, 0x4000, RZ, 0xfc, !PT ;  /* 0x0000400011116812 */ /* 0x000fe400078efcff */
[----:B------:R1:W5:Y:S01]  /*0a20*/  @P1 LDG.E.128 R192, desc[UR6][R32.64] ;  /* 0x0000000620c01981 */ /* 0x000362000c1e1d00 */
[----:B--2---:R-:W-:Y:S01]  /*0a30*/  @P5 IMAD.WIDE.U32 R36, R11, 0x10, R36 ;  /* 0x000000100b245825 */ /* 0x004fe200078e0024 */
[----:B------:R-:W-:Y:S01]  /*0a40*/  ISETP.GE.U32.AND P1, PT, R19, 0x100, PT ;  /* 0x000001001300780c */ /* 0x000fe20003f26070 */
[----:B------:R-:W2:Y:S02]  /*0a50*/  @P3 LDC.64 R60, c[0x0][0x3d0] ;  /* 0x0000f400ff3c3b82 */ /* 0x000ea40000000a00 */
[----:B------:R-:W-:Y:S01]  /*0a60*/  @P5 VIADD R11, R11, 0x20 ;  /* 0x000000200b0b5836 */ /* 0x000fe20000000000 */
[----:B------:R4:W5:Y:S01]  /*0a70*/  @P5 LDG.E.128 R28, desc[UR6][R36.64] ;  /* 0x00000006241c5981 */ /* 0x000962000c1e1d00 */
[----:B------:R-:W-:-:S02]  /*0a80*/  ISETP.GE.U32.AND P5, PT, R19, 0x120, PT ;  /* 0x000001201300780c */ /* 0x000fc40003fa6070 */
[C---:B---3--:R-:W-:Y:S02]  /*0a90*/  @P4 IMAD.WIDE.U32 R44, R11.reuse, 0x10, R44 ;  /* 0x000000100b2c4825 */ /* 0x048fe400078e002c */
[----:B------:R-:W3:Y:S02]  /*0aa0*/  @P2 LDC.64 R68, c[0x0][0x3d0] ;  /* 0x0000f400ff442b82 */ /* 0x000ee40000000a00 */
[----:B------:R-:W-:Y:S01]  /*0ab0*/  @P4 VIADD R11, R11, 0x20 ;  /* 0x000000200b0b4836 */ /* 0x000fe20000000000 */
[----:B------:R-:W5:Y:S03]  /*0ac0*/  @P4 LDG.E.128 R40, desc[UR6][R44.64] ;  /* 0x000000062c284981 */ /* 0x000f66000c1e1d00 */
[C---:B0-----:R-:W-:Y:S02]  /*0ad0*/  @P0 IMAD.WIDE.U32 R52, R11.reuse, 0x10, R52 ;  /* 0x000000100b340825 */ /* 0x041fe400078e0034 */
[----:B------:R-:W1:Y:S02]  /*0ae0*/  @P1 LDC.64 R76, c[0x0][0x3d0] ;  /* 0x0000f400ff4c1b82 */ /* 0x000e640000000a00 */
[----:B------:R-:W-:-:S06]  /*0af0*/  @P0 VIADD R11, R11, 0x20 ;  /* 0x000000200b0b0836 */ /* 0x000fcc0000000000 */
[----:B------:R-:W4:Y:S01]  /*0b00*/  @P5 LDC.64 R84, c[0x0][0x3d0] ;  /* 0x0000f400ff545b82 */ /* 0x000f220000000a00 */
[C---:B--2---:R-:W-:Y:S01]  /*0b10*/  @P3 IMAD.WIDE.U32 R60, R11.reuse, 0x10, R60 ;  /* 0x000000100b3c3825 */ /* 0x044fe200078e003c */
[----:B------:R-:W-:Y:S01]  /*0b20*/  @P3 IADD3 R11, PT, PT, R11, 0x20, RZ ;  /* 0x000000200b0b3810 */ /* 0x000fe20007ffe0ff */
[----:B------:R-:W5:Y:S01]  /*0b30*/  @P0 LDG.E.128 R48, desc[UR6][R52.64] ;  /* 0x0000000634300981 */ /* 0x000f62000c1e1d00 */
[----:B------:R-:W-:Y:S01]  /*0b40*/  ISETP.GE.U32.AND P4, PT, R19, 0x140, PT ;  /* 0x000001401300780c */ /* 0x000fe20003f86070 */
[----:B------:R-:W-:Y:S01]  /*0b50*/  IMAD.MOV.U32 R86, RZ, RZ, RZ ;  /* 0x000000ffff567224 */ /* 0x000fe200078e00ff */
[----:B------:R-:W-:Y:S01]  /*0b60*/  MOV R46, RZ ;  /* 0x000000ff002e7202 */ /* 0x000fe20000000f00 */
[----:B------:R-:W5:Y:S01]  /*0b70*/  @P3 LDG.E.128 R56, desc[UR6][R60.64] ;  /* 0x000000063c383981 */ /* 0x000f62000c1e1d00 */
[----:B---3--:R-:W-:-:S04]  /*0b80*/  @P2 IMAD.WIDE.U32 R68, R11, 0x10, R68 ;  /* 0x000000100b442825 */ /* 0x008fc800078e0044 */
[----:B------:R-:W-:Y:S01]  /*0b90*/  @P2 VIADD R11, R11, 0x20 ;  /* 0x000000200b0b2836 */ /* 0x000fe20000000000 */
[----:B------:R0:W5:Y:S03]  /*0ba0*/  @P2 LDG.E.128 R64, desc[UR6][R68.64] ;  /* 0x0000000644402981 */ /* 0x000166000c1e1d00 */
[----:B-1----:R-:W-:-:S04]  /*0bb0*/  @P1 IMAD.WIDE.U32 R32, R11, 0x10, R76 ;  /* 0x000000100b201825 */ /* 0x002fc800078e004c */
[----:B------:R-:W-:Y:S01]  /*0bc0*/  @P1 VIADD R11, R11, 0x20 ;  /* 0x000000200b0b1836 */ /* 0x000fe20000000000 */
[----:B------:R1:W5:Y:S03]  /*0bd0*/  @P1 LDG.E.128 R72, desc[UR6][R32.64] ;  /* 0x0000000620481981 */ /* 0x000366000c1e1d00 */
[----:B----4-:R-:W-:Y:S01]  /*0be0*/  @P5 IMAD.WIDE.U32 R36, R11, 0x10, R84 ;  /* 0x000000100b245825 */ /* 0x010fe200078e0054 */
[----:B------:R-:W-:Y:S02]  /*0bf0*/  CS2R R84, SRZ ;  /* 0x0000000000547805 */ /* 0x000fe4000001ff00 */
[----:B------:R-:W-:Y:S02]  /*0c00*/  CS2R R76, SRZ ;  /* 0x00000000004c7805 */ /* 0x000fe4000001ff00 */
[----:B0-----:R-:W-:Y:S01]  /*0c10*/  CS2R R68, SRZ ;  /* 0x0000000000447805 */ /* 0x001fe2000001ff00 */
[----:B------:R-:W-:Y:S01]  /*0c20*/  IMAD.MOV.U32 R78, RZ, RZ, RZ ;  /* 0x000000ffff4e7224 */ /* 0x000fe200078e00ff */
[----:B------:R0:W5:Y:S01]  /*0c30*/  @P5 LDG.E.128 R80, desc[UR6][R36.64] ;  /* 0x0000000624505981 */ /* 0x000162000c1e1d00 */
[----:B------:R-:W-:Y:S01]  /*0c40*/  IMAD.MOV.U32 R62, RZ, RZ, RZ ;  /* 0x000000ffff3e7224 */ /* 0x000fe200078e00ff */
[----:B------:R-:W-:Y:S01]  /*0c50*/  CS2R R60, SRZ ;  /* 0x00000000003c7805 */ /* 0x000fe2000001ff00 */
[----:B------:R-:W-:Y:S01]  /*0c60*/  IMAD.MOV.U32 R54, RZ, RZ, RZ ;  /* 0x000000ffff367224 */ /* 0x000fe200078e00ff */
[----:B------:R-:W-:-:S02]  /*0c70*/  CS2R R52, SRZ ;  /* 0x0000000000347805 */ /* 0x000fc4000001ff00 */
[----:B------:R-:W-:Y:S01]  /*0c80*/  CS2R R44, SRZ ;  /* 0x00000000002c7805 */ /* 0x000fe2000001ff00 */
[----:B------:R-:W-:Y:S01]  /*0c90*/  IMAD.MOV.U32 R34, RZ, RZ, RZ ;  /* 0x000000ffff227224 */ /* 0x000fe200078e00ff */
[----:B-1----:R-:W-:Y:S01]  /*0ca0*/  CS2R R32, SRZ ;  /* 0x0000000000207805 */ /* 0x002fe2000001ff00 */
[----:B------:R-:W-:Y:S01]  /*0cb0*/  IMAD.MOV.U32 R26, RZ, RZ, RZ ;  /* 0x000000ffff1a7224 */ /* 0x000fe200078e00ff */
[----:B------:R-:W-:Y:S02]  /*0cc0*/  CS2R R24, SRZ ;  /* 0x0000000000187805 */ /* 0x000fe4000001ff00 */
[----:B0-----:R-:W-:Y:S01]  /*0cd0*/  CS2R R36, SRZ ;  /* 0x0000000000247805 */ /* 0x001fe2000001ff00 */
[----:B------:R-:W-:Y:S01]  /*0ce0*/  @P6 IMAD.MOV.U32 R39, RZ, RZ, RZ ;  /* 0x000000ffff276224 */ /* 0x000fe200078e00ff */
[----:B------:R-:W-:Y:S01]  /*0cf0*/  @P3 MOV R63, RZ ;  /* 0x000000ff003f3202 */ /* 0x000fe20000000f00 */
[----:B------:R-:W-:Y:S01]  /*0d00*/  @P0 IMAD.MOV.U32 R55, RZ, RZ, RZ ;  /* 0x000000ffff370224 */ /* 0x000fe200078e00ff */
[----:B------:R-:W-:Y:S01]  /*0d10*/  @P5 MOV R87, RZ ;  /* 0x000000ff00575202 */ /* 0x000fe20000000f00 */
[----:B------:R-:W-:-:S02]  /*0d20*/  @P2 IMAD.MOV.U32 R71, RZ, RZ, RZ ;  /* 0x000000ffff472224 */ /* 0x000fc400078e00ff */
[----:B------:R-:W-:Y:S02]  /*0d30*/  @P1 IMAD.MOV.U32 R79, RZ, RZ, RZ ;  /* 0x000000ffff4f1224 */ /* 0x000fe400078e00ff */
[----:B------:R-:W-:Y:S01]  /*0d40*/  @P5 VIADD R11, R11, 0x20 ;  /* 0x000000200b0b5836 */ /* 0x000fe20000000000 */
[----:B------:R-:W-:Y:S06]  /*0d50*/  @!P4 BRA `(.L_x_19012) ;  /* 0x00000000005cc947 */ /* 0x000fec0003800000 */
[----:B------:R-:W0:Y:S02]  /*0d60*/  LDC.64 R88, c[0x0][0x3d0] ;  /* 0x0000f400ff587b82 */ /* 0x000e240000000a00 */
[----:B0-----:R-:W-:-:S06]  /*0d70*/  IMAD.WIDE.U32 R88, R11, 0x10, R88 ;  /* 0x000000100b587825 */ /* 0x001fcc00078e0058 */
        /* <DEDUP_REMOVED lines=21> */
.L_x_19012:
[----:B------:R-:W-:Y:S05]  /*0ed0*/  BSYNC.RECONVERGENT B0 ;  /* 0x0000000000007941 */ /* 0x000fea0003800200 */
.L_x_19010:
[----:B------:R-:W0:Y:S02]  /*0ee0*/  LDCU UR4, c[0x0][0x384] ;  /* 0x00007080ff0477ac */ /* 0x000e240008000800 */
[----:B0-----:R-:W-:-:S13]  /*0ef0*/  ISETP.GE.AND P0, PT, R21, UR4, PT ;  /* 0x0000000415007c0c */ /* 0x001fda000bf06270 */
[----:B------:R-:W-:Y:S05]  /*0f00*/  @P0 EXIT ;  /* 0x000000000000094d */ /* 0x000fea0003800000 */
[----:B------:R-:W-:Y:S01]  /*0f10*/  IMAD.HI.U32 R97, R18, -0x2daee0ad, RZ ;  /* 0xd2511f5312617827 */ /* 0x000fe200078e00ff */
[----:B-----5:R-:W-:Y:S01]  /*0f20*/  PRMT R115, R89, 0x7632, R115 ;  /* 0x0000763259737816 */ /* 0x020fe20000000073 */
[----:B------:R-:W0:Y:S01]  /*0f30*/  LDCU UR10, c[0x0][0x408] ;  /* 0x00008100ff0a77ac */ /* 0x000e220008000800 */
[----:B------:R-:W-:Y:S01]  /*0f40*/  PRMT R114, R92, 0x7632, R114 ;  /* 0x000076325c727816 */ /* 0x000fe20000000072 */
[----:B------:R-:W-:Y:S01]  /*0f50*/  IMAD.HI.U32 R11, R20, -0x326172a9, RZ ;  /* 0xcd9e8d57140b7827 */ /* 0x000fe200078e00ff */
[----:B------:R-:W-:Y:S01]  /*0f60*/  LOP3.LUT R97, R97, R23, RZ, 0x3c, !PT ;  /* 0x0000001761617212 */ /* 0x000fe200078e3cff */
[----:B------:R-:W1:Y:S01]  /*0f70*/  LDCU UR13, c[0x0][0x388] ;  /* 0x00007100ff0d77ac */ /* 0x000e620008000800 */
[----:B------:R-:W-:Y:S01]  /*0f80*/  PRMT R113, R88, 0x7632, R113 ;  /* 0x0000763258717816 */ /* 0x000fe20000000071 */
[----:B------:R-:W-:Y:S01]  /*0f90*/  IMAD R99, R20, -0x326172a9, RZ ;  /* 0xcd9e8d5714637824 */ /* 0x000fe200078e02ff */
[----:B------:R-:W-:Y:S01]  /*0fa0*/  LOP3.LUT R11, R13, R11, R22, 0x96, !PT ;  /* 0x0000000b0d0b7212 */ /* 0x000fe200078e9616 */
[----:B------:R-:W-:Y:S01]  /*0fb0*/  IMAD.HI.U32 R12, R97, -0x326172a9, RZ ;  /* 0xcd9e8d57610c7827 */ /* 0x000fe200078e00ff */
[----:B------:R-:W-:Y:S01]  /*0fc0*/  PRMT R112, R87, 0x7632, R112 ;  /* 0x0000763257707816 */ /* 0x000fe20000000070 */
[----:B------:R-:W2:Y:S01]  /*0fd0*/  LDCU.U8 UR11, c[0x0][0x410] ;  /* 0x00008200ff0b77ac */ /* 0x000ea20008000000 */
[----:B------:R-:W-:Y:S01]  /*0fe0*/  PRMT R111, R83, 0x7632, R111 ;  /* 0x00007632536f7816 */ /* 0x000fe2000000006f */
[----:B------:R-:W-:Y:S01]  /*0ff0*/  IMAD R101, R18, -0x2daee0ad, RZ ;  /* 0xd2511f5312657824 */ /* 0x000fe200078e02ff */
[----:B------:R-:W-:Y:S01]  /*1000*/  LOP3.LUT R12, R116, R99, R12, 0x96, !PT ;  /* 0x00000063740c7212 */ /* 0x000fe200078e960c */
[----:B------:R-:W-:Y:S01]  /*1010*/  IMAD.HI.U32 R96, R11, -0x2daee0ad, RZ ;  /* 0xd2511f530b607827 */ /* 0x000fe200078e00ff */
[----:B------:R-:W-:Y:S01]  /*1020*/  PRMT R116, R93, 0x7632, R116 ;  /* 0x000076325d747816 */ /* 0x000fe20000000074 */
[----:B------:R-:W3:Y:S01]  /*1030*/  LDCU UR12, c[0x0][0x448] ;  /* 0x00008900ff0c77ac */ /* 0x000ee20008000800 */
[----:B------:R-:W-:Y:S01]  /*1040*/  PRMT R110, R86, 0x7632, R110 ;  /* 0x00007632566e7816 */ /* 0x000fe2000000006e */
[----:B------:R-:W-:Y:S01]  /*1050*/  IMAD R100, R11, -0x2daee0ad, RZ ;  /* 0xd2511f530b647824 */ /* 0x000fe200078e02ff */
[----:B------:R-:W-:Y:S01]  /*1060*/  LOP3.LUT R96, R117, R101, R96, 0x96, !PT ;  /* 0x0000006575607212 */ /* 0x000fe200078e9660 */
[----:B------:R-:W-:Y:S01]  /*1070*/  IMAD R98, R97, -0x326172a9, RZ ;  /* 0xcd9e8d5761627824 */ /* 0x000fe200078e02ff */
[----:B------:R-:W-:Y:S01]  /*1080*/  PRMT R117, R90, 0x7632, R117 ;  /* 0x000076325a757816 */ /* 0x000fe20000000075 */
[----:B------:R-:W-:Y:S01]  /*1090*/  IMAD.HI.U32 R11, R12, -0x2daee0ad, RZ ;  /* 0xd2511f530c0b7827 */ /* 0x000fe200078e00ff */
[----:B------:R-:W-:Y:S01]  /*10a0*/  PRMT R109, R82, 0x7632, R109 ;  /* 0x00007632526d7816 */ /* 0x000fe2000000006d */
[----:B------:R-:W4:Y:S01]  /*10b0*/  LDCU.64 UR4, c[0x0][0x398] ;  /* 0x00007300ff0477ac */ /* 0x000f220008000a00 */
[----:B------:R-:W-:Y:S01]  /*10c0*/  PRMT R108, R85, 0x7632, R108 ;  /* 0x00007632556c7816 */ /* 0x000fe2000000006c */
[----:B------:R-:W-:Y:S01]  /*10d0*/  IMAD.HI.U32 R97, R96, -0x326172a9, RZ ;  /* 0xcd9e8d5760617827 */ /* 0x000fe200078e00ff */
[----:B------:R-:W-:Y:S01]  /*10e0*/  LOP3.LUT R11, R119, R100, R11, 0x96, !PT ;  /* 0x00000064770b7212 */ /* 0x000fe200078e960b */
[----:B------:R-:W0:Y:S01]  /*10f0*/  LDCU.64 UR8, c[0x0][0x3a0] ;  /* 0x00007400ff0877ac */ /* 0x000e220008000a00 */
[----:B------:R-:W-:Y:S01]  /*1100*/  PRMT R119, R91, 0x7632, R119 ;  /* 0x000076325b777816 */ /* 0x000fe20000000077 */
[----:B------:R-:W-:Y:S01]  /*1110*/  IMAD R101, R12, -0x2daee0ad, RZ ;  /* 0xd2511f530c657824 */ /* 0x000fe200078e02ff */
[----:B------:R-:W-:Y:S01]  /*1120*/  LOP3.LUT R97, R118, R98, R97, 0x96, !PT ;  /* 0x0000006276617212 */ /* 0x000fe200078e9661 */
[----:B------:R-:W-:Y:S01]  /*1130*/  IMAD R99, R96, -0x326172a9, RZ ;  /* 0xcd9e8d5760637824 */ /* 0x000fe200078e02ff */
[----:B------:R-:W-:Y:S01]  /*1140*/  PRMT R118, R94, 0x7632, R118 ;  /* 0x000076325e767816 */ /* 0x000fe20000000076 */
[----:B------:R-:W-:Y:S01]  /*1150*/  IMAD.HI.U32 R12, R11, -0x326172a9, RZ ;  /* 0xcd9e8d570b0c7827 */ /* 0x000fe200078e00ff */
[----:B------:R-:W-:-:S02]  /*1160*/  PRMT R107, R81, 0x7632, R107 ;  /* 0x00007632516b7816 */ /* 0x000fc4000000006b */
[----:B------:R-:W-:Y:S01]  /*1170*/  PRMT R106, R84, 0x7632, R106 ;  /* 0x00007632546a7816 */ /* 0x000fe2000000006a */
[----:B------:R-:W-:Y:S01]  /*1180*/  IMAD.HI.U32 R98, R97, -0x2daee0ad, RZ ;  /* 0xd2511f5361627827 */ /* 0x000fe200078e00ff */
[----:B------:R-:W-:Y:S02]  /*1190*/  LOP3.LUT R12, R120, R99, R12, 0x96, !PT ;  /* 0x00000063780c7212 */ /* 0x000fe400078e960c */
[----:B------:R-:W-:Y:S01]  /*11a0*/  PRMT R120, R95, 0x7632, R120 ;  /* 0x000076325f787816 */ /* 0x000fe20000000078 */
[----:B------:R-:W-:Y:S01]  /*11b0*/  IMAD R96, R11, -0x326172a9, RZ ;  /* 0xcd9e8d570b607824 */ /* 0x000fe200078e02ff */
[----:B------:R-:W-:Y:S01]  /*11c0*/  LOP3.LUT R98, R121, R101, R98, 0x96, !PT ;  /* 0x0000006579627212 */ /* 0x000fe200078e9662 */
[----:B------:R-:W-:Y:S01]  /*11d0*/  IMAD R97, R97, -0x2daee0ad, RZ ;  /* 0xd2511f5361617824 */ /* 0x000fe200078e02ff */
[----:B------:R-:W-:Y:S01]  /*11e0*/  PRMT R105, R80, 0x7632, R105 ;  /* 0x0000763250697816 */ /* 0x000fe20000000069 */
[----:B------:R-:W-:Y:S01]  /*11f0*/  IMAD.HI.U32 R100, R12, -0x2daee0ad, RZ ;  /* 0xd2511f530c647827 */ /* 0x000fe200078e00ff */
[----:B------:R-:W-:Y:S01]  /*1200*/  STL.S16 [R1+0x88], R120 ;  /* 0x0000887801007387 */ /* 0x000fe20000100600 */
[----:B------:R-:W-:-:S02]  /*1210*/  PRMT R104, R79, 0x7632, R104 ;  /* 0x000076324f687816 */ /* 0x000fc40000000068 */
[C---:B------:R-:W-:Y:S01]  /*1220*/  IMAD.HI.U32 R11, R98.reuse, -0x326172a9, RZ ;  /* 0xcd9e8d57620b7827 */ /* 0x040fe200078e00ff */
[----:B------:R-:W-:Y:S01]  /*1230*/  LOP3.LUT R9, R9, R97, R100, 0x96, !PT ;  /* 0x0000006109097212 */ /* 0x000fe200078e9664 */
[----:B------:R-:W-:Y:S01]  /*1240*/  STL.S16 [R1+0x84], R119 ;  /* 0x0000847701007387 */ /* 0x000fe20000100600 */
[----:B------:R-:W-:Y:S01]  /*1250*/  PRMT R103, R75, 0x7632, R103 ;  /* 0x000076324b677816 */ /* 0x000fe20000000067 */
[----:B------:R-:W-:Y:S01]  /*1260*/  IMAD R98, R98, -0x326172a9, RZ ;  /* 0xcd9e8d5762627824 */ /* 0x000fe200078e02ff */
[----:B------:R-:W-:Y:S01]  /*1270*/  LOP3.LUT R10, R10, R96, R11, 0x96, !PT ;  /* 0x000000600a0a7212 */ /* 0x000fe200078e960b */
[----:B------:R-:W-:Y:S01]  /*1280*/  IMAD R96, R12, -0x2daee0ad, RZ ;  /* 0xd2511f530c607824 */ /* 0x000fe200078e02ff */
[----:B------:R-:W-:Y:S01]  /*1290*/  STL.S16 [R1+0x80], R118 ;  /* 0x0000807601007387 */ /* 0x000fe20000100600 */
[----:B------:R-:W-:Y:S01]  /*12a0*/  IMAD.HI.U32 R12, R9, -0x326172a9, RZ ;  /* 0xcd9e8d57090c7827 */ /* 0x000fe200078e00ff */
[----:B------:R-:W-:Y:S02]  /*12b0*/  PRMT R102, R78, 0x7632, R102 ;  /* 0x000076324e667816 */ /* 0x000fe40000000066 */
[----:B------:R-:W-:Y:S01]  /*12c0*/  STL.S16 [R1+0x7c], R117 ;  /* 0x00007c7501007387 */ /* 0x000fe20000100600 */
[----:B------:R-:W-:Y:S01]  /*12d0*/  IMAD.HI.U32 R11, R10, -0x2daee0ad, RZ ;  /* 0xd2511f530a0b7827 */ /* 0x000fe200078e00ff */
[----:B------:R-:W-:-:S02]  /*12e0*/  LOP3.LUT R7, R7, R98, R12, 0x96, !PT ;  /* 0x0000006207077212 */ /* 0x000fc400078e960c */
[----:B------:R-:W-:Y:S01]  /*12f0*/  STL.S16 [R1+0x78], R116 ;  /* 0x0000787401007387 */ /* 0x000fe20000100600 */
        /* <DEDUP_REMOVED lines=30> */
[----:B------:R-:W-:Y:S01]  /*14e0*/  PRMT R98, R76, 0x7632, R98 ;  /* 0x000076324c627816 */ /* 0x000fe20000000062 */
[----:B------:R-:W-:Y:S01]  /*14f0*/  IMAD R6, R4, -0x326172a9, RZ ;  /* 0xcd9e8d5704067824 */ /* 0x000fe200078e02ff */
[----:B------:R-:W-:Y:S01]  /*1500*/  LOP3.LUT R2, R2, R7, R5, 0x96, !PT ;  /* 0x0000000702027212 */ /* 0x000fe200078e9605 */
[----:B------:R-:W-:Y:S01]  /*1510*/  STL.S16 [R1+0x50], R106 ;  /* 0x0000506a01007387 */ /* 0x000fe20000100600 */
[----:B------:R-:W-:Y:S01]  /*1520*/  PRMT R97, R72, 0x7632, R97 ;  /* 0x0000763248617816 */ /* 0x000fe20000000061 */
[----:B------:R-:W-:Y:S01]  /*1530*/  IMAD R5, R3, -0x2daee0ad, RZ ;  /* 0xd2511f5303057824 */ /* 0x000fe200078e02ff */
[----:B------:R-:W-:Y:S01]  /*1540*/  PRMT R96, R71, 0x7632, R96 ;  /* 0x0000763247607816 */ /* 0x000fe20000000060 */
[----:B------:R-:W-:Y:S01]  /*1550*/  STL.S16 [R1+0x4c], R105 ;  /* 0x00004c6901007387 */ /* 0x000fe20000100600 */
[----:B------:R-:W-:Y:S01]  /*1560*/  IMAD.HI.U32 R4, R0, -0x326172a9, RZ ;  /* 0xcd9e8d5700047827 */ /* 0x000fe200078e00ff */
[----:B------:R-:W-:-:S02]  /*1570*/  PRMT R12, R67, 0x7632, R12 ;  /* 0x00007632430c7816 */ /* 0x000fc4000000000c */
[----:B------:R-:W-:Y:S01]  /*1580*/  STL.S16 [R1+0x48], R104 ;  /* 0x0000486801007387 */ /* 0x000fe20000100600 */
[----:B------:R-:W-:Y:S01]  /*1590*/  IMAD.HI.U32 R3, R2, -0x2daee0ad, RZ ;  /* 0xd2511f5302037827 */ /* 0x000fe200078e00ff */
[----:B------:R-:W-:Y:S02]  /*15a0*/  PRMT R11, R70, 0x7632, R11 ;  /* 0x00007632460b7816 */ /* 0x000fe4000000000b */
[----:B------:R-:W-:Y:S01]  /*15b0*/  STL.S16 [R1+0x44], R103 ;  /* 0x0000446701007387 */ /* 0x000fe20000100600 */
[----:B------:R-:W-:Y:S02]  /*15c0*/  PRMT R10, R66, 0x7632, R10 ;  /* 0x00007632420a7816 */ /* 0x000fe4000000000a */
[----:B------:R-:W-:Y:S01]  /*15d0*/  PRMT R9, R69, 0x7632, R9 ;  /* 0x0000763245097816 */ /* 0x000fe20000000009 */
[----:B------:R-:W-:Y:S01]  /*15e0*/  STL.S16 [R1+0x40], R102 ;  /* 0x0000406601007387 */ /* 0x000fe20000100600 */
[----:B------:R-:W-:Y:S02]  /*15f0*/  PRMT R8, R65, 0x7632, R8 ;  /* 0x0000763241087816 */ /* 0x000fe40000000008 */
[----:B------:R-:W-:Y:S01]  /*1600*/  LOP3.LUT R15, R15, R6, R4, 0x96, !PT ;  /* 0x000000060f0f7212 */ /* 0x000fe200078e9604 */
[----:B------:R-:W-:Y:S01]  /*1610*/  STL.S16 [R1+0x3c], R101 ;  /* 0x00003c6501007387 */ /* 0x000fe20000100600 */
[----:B------:R-:W-:-:S02]  /*1620*/  PRMT R7, R68, 0x7632, R7 ;  /* 0x0000763244077816 */ /* 0x000fc40000000007 */
[----:B------:R-:W-:Y:S01]  /*1630*/  LOP3.LUT R16, R16, R5, R3, 0x96, !PT ;  /* 0x0000000510107212 */ /* 0x000fe200078e9603 */
[----:B------:R-:W-:Y:S01]  /*1640*/  STL.S16 [R1+0x38], R100 ;  /* 0x0000386401007387 */ /* 0x000fe20000100600 */
[----:B------:R-:W-:Y:S02]  /*1650*/  PRMT R6, R64, 0x7632, R6 ;  /* 0x0000763240067816 */ /* 0x000fe40000000006 */
[----:B------:R-:W-:Y:S01]  /*1660*/  PRMT R5, R63, 0x7632, R5 ;  /* 0x000076323f057816 */ /* 0x000fe20000000005 */
[----:B------:R-:W-:Y:S01]  /*1670*/  STL.S16 [R1+0x34], R99 ;  /* 0x0000346301007387 */ /* 0x000fe20000100600 */
[----:B------:R-:W-:Y:S02]  /*1680*/  PRMT R4, R59, 0x7632, R4 ;  /* 0x000076323b047816 */ /* 0x000fe40000000004 */
[----:B------:R-:W-:Y:S01]  /*1690*/  PRMT R3, R62, 0x7632, R3 ;  /* 0x000076323e037816 */ /* 0x000fe20000000003 */
[----:B------:R-:W-:Y:S01]  /*16a0*/  STL.S16 [R1+0x30], R98 ;  /* 0x0000306201007387 */ /* 0x000fe20000100600 */
[----:B------:R-:W-:-:S02]  /*16b0*/  LOP3.LUT R14, R14, 0x3, RZ, 0xc0, !PT ;  /* 0x000000030e0e7812 */ /* 0x000fc400078ec0ff */
[----:B------:R-:W-:Y:S01]  /*16c0*/  PRMT R248, R58, 0x7632, R248 ;  /* 0x000076323af87816 */ /* 0x000fe200000000f8 */
[----:B------:R-:W-:Y:S01]  /*16d0*/  STL.S16 [R1+0x2c], R97 ;  /* 0x00002c6101007387 */ /* 0x000fe20000100600 */
[----:B------:R-:W-:Y:S02]  /*16e0*/  PRMT R247, R61, 0x7632, R247 ;  /* 0x000076323df77816 */ /* 0x000fe400000000f7 */
[----:B------:R-:W-:Y:S01]  /*16f0*/  PRMT R246, R57, 0x7632, R246 ;  /* 0x0000763239f67816 */ /* 0x000fe200000000f6 */
[----:B------:R-:W-:Y:S01]  /*1700*/  STL.S16 [R1+0x28], R96 ;  /* 0x0000286001007387 */ /* 0x000fe20000100600 */
        /* <DEDUP_REMOVED lines=9> */
[----:B------:R-:W-:Y:S01]  /*17a0*/  PRMT R239, R53, 0x7632, R239 ;  /* 0x0000763235ef7816 */ /* 0x000fe200000000ef */
[----:B-1----:R-:W-:Y:S01]  /*17b0*/  IMAD R12, R0, -0x326172a9, RZ ;  /* 0xcd9e8d57000c7824 */ /* 0x002fe200078e02ff */
[----:B------:R-:W-:Y:S01]  /*17c0*/  PRMT R238, R49, 0x7632, R238 ;  /* 0x0000763231ee7816 */ /* 0x000fe200000000ee */
[----:B------:R1:W-:Y:S01]  /*17d0*/  STL.S16 [R1+0x18], R9 ;  /* 0x0000180901007387 */ /* 0x0003e20000100600 */
[----:B------:R-:W-:Y:S01]  /*17e0*/  PRMT R237, R52, 0x7632, R237 ;  /* 0x0000763234ed7816 */ /* 0x000fe200000000ed */
[----:B--2---:R-:W-:Y:S01]  /*17f0*/  IMAD.MOV.U32 R11, RZ, RZ, RZ ;  /* 0x000000ffff0b7224 */ /* 0x004fe200078e00ff */
[----:B------:R-:W-:Y:S01]  /*1800*/  PRMT R236, R48, 0x7632, R236 ;  /* 0x0000763230ec7816 */ /* 0x000fe200000000ec */
[----:B------:R1:W-:Y:S01]  /*1810*/  STL.S16 [R1+0x14], R8 ;  /* 0x0000140801007387 */ /* 0x0003e20000100600 */
[----:B------:R-:W-:Y:S01]  /*1820*/  PRMT R235, R47, 0x7632, R235 ;  /* 0x000076322feb7816 */ /* 0x000fe200000000eb */
[----:B---3--:R-:W-:Y:S01]  /*1830*/  IMAD R10, R2, -0x2daee0ad, RZ ;  /* 0xd2511f53020a7824 */ /* 0x008fe200078e02ff */
        /* <DEDUP_REMOVED lines=13> */
[----:B------:R1:W-:Y:S01]  /*1910*/  STL.S16 [R1], R3 ;  /* 0x0000000301007387 */ /* 0x0003e20000100600 */
        /* <DEDUP_REMOVED lines=21> */
[----:B01--4-:R-:W-:-:S07]  /*1a70*/  PRMT R200, R196, 0x7632, R200 ;  /* 0x00007632c4c87816 */ /* 0x013fce00000000c8 */
.L_x_20283:
        /* <DEDUP_REMOVED lines=10> */
[----:B------:R-:W-:Y:S02]  /*1b20*/  ISETP.NE.U32.AND P0, PT, RZ, UR4, PT ;  /* 0x00000004ff007c0c */ /* 0x000fe4000bf05070 */
[----:B------:R-:W-:Y:S02]  /*1b30*/  ISETP.NE.U32.AND P1, PT, RZ, UR8, PT ;  /* 0x00000008ff007c0c */ /* 0x000fe4000bf25070 */
[----:B------:R-:W-:Y:S02]  /*1b40*/  ISETP.NE.AND.EX P0, PT, RZ, UR5, PT, P0 ;  /* 0x00000005ff007c0c */ /* 0x000fe4000bf05300 */
[----:B------:R-:W-:-:S11]  /*1b50*/  ISETP.NE.AND.EX P1, PT, RZ, UR9, PT, P1 ;  /* 0x00000009ff007c0c */ /* 0x000fd6000bf25310 */
[----:B------:R-:W0:Y:S08]  /*1b60*/  @P0 LDC.64 R108, c[0x0][0x398] ;  /* 0x0000e600ff6c0b82 */ /* 0x000e300000000a00 */
[----:B------:R-:W1:Y:S01]  /*1b70*/  @P1 LDC.64 R110, c[0x0][0x3a0] ;  /* 0x0000e800ff6e1b82 */ /* 0x000e620000000a00 */
[----:B0-----:R-:W-:-:S05]  /*1b80*/  @P0 IMAD.WIDE.U32 R108, R9, 0x10, R108 ;  /* 0x00000010096c0825 */ /* 0x001fca00078e006c */
[----:B------:R0:W5:Y:S01]  /*1b90*/  @P0 LDG.E.128 R96, desc[UR6][R108.64] ;  /* 0x000000066c600981 */ /* 0x000162000c1e1d00 */
[----:B-1----:R-:W-:-:S05]  /*1ba0*/  @P1 IMAD.WIDE.U32 R110, R9, 0x20, R110 ;  /* 0x00000020096e1825 */ /* 0x002fca00078e006e */
[----:B------:R1:W5:Y:S01]  /*1bb0*/  @P1 LDG.E.128 R100, desc[UR6][R110.64] ;  /* 0x000000066e641981 */ /* 0x000362000c1e1d00 */
[----:B0-----:R-:W0:Y:S03]  /*1bc0*/  LDC.64 R108, c[0x0][0x390] ;  /* 0x0000e400ff6c7b82 */ /* 0x001e260000000a00 */
[----:B------:R1:W5:Y:S01]  /*1bd0*/  @P1 LDG.E.128 R104, desc[UR6][R110.64+0x10] ;  /* 0x000010066e681981 */ /* 0x000362000c1e1d00 */
[----:B0-----:R-:W-:-:S05]  /*1be0*/  IMAD.WIDE.U32 R108, R9, 0x10, R108 ;  /* 0x00000010096c7825 */ /* 0x001fca00078e006c */
[----:B------:R1:W5:Y:S01]  /*1bf0*/  LDG.E.128 R112, desc[UR6][R108.64] ;  /* 0x000000066c707981 */ /* 0x000362000c1e1d00 */
[----:B------:R-:W-:-:S04]  /*1c00*/  UISETP.NE.U32.AND UP0, UPT, UR4, URZ, UPT ;  /* 0x000000ff0400728c */ /* 0x000fc8000bf05070 */
[----:B------:R-:W-:-:S09]  /*1c10*/  UISETP.NE.AND.EX UP0, UPT, UR5, URZ, UPT, UP0 ;  /* 0x000000ff0500728c */ /* 0x000fd2000bf05300 */
[----:B-1----:R-:W-:Y:S05]  /*1c20*/  BRA.U UP0, `(.L_x_19015) ;  /* 0x00000031007c7547 */ /* 0x002fea000b800000 */
        /* <DEDUP_REMOVED lines=16> */
.L_x_19018:
        /* <DEDUP_REMOVED lines=13> */
.L_x_19020:
[----:B------:R-:W-:Y:S05]  /*1e00*/  BSYNC.RECONVERGENT B2 ;  /* 0x0000000000027941 */ /* 0x000fea0003800200 */
.L_x_19019:
[----:B------:R-:W-:Y:S01]  /*1e10*/  LOP3.LUT R14, R11, R109, R23, 0x96, !PT ;  /* 0x0000006d0b0e7212 */ /* 0x000fe200078e9617 */
[----:B------:R-:W-:Y:S01]  /*1e20*/  IMAD.WIDE.U32 R110, R20, -0x326172a9, RZ ;  /* 0xcd9e8d57146e7825 */ /* 0x000fe200078e00ff */
[----:B------:R-:W-:-:S03]  /*1e30*/  IADD3 R12, PT, PT, R23, -0x4498517b, RZ ;  /* 0xbb67ae85170c7810 */ /* 0x000fc60007ffe0ff */
[----:B------:R-:W-:Y:S01]  /*1e40*/  VIADD R109, R22, 0x9e3779b9 ;  /* 0x9e3779b9166d7836 */ /* 0x000fe20000000000 */
        /* <DEDUP_REMOVED lines=47> */
[----:B------:R-:W-:Y:S01]  /*2140*/  IMAD.WIDE.U32 R188, R188, -0x2daee0ad, RZ ;  /* 0xd2511f53bcbc7825 */ /* 0x000fe200078e00ff */
[----:B------:R-:W-:Y:S02]  /*2150*/  LOP3.LUT R14, R12, R14, R109, 0x96, !PT ;  /* 0x0000000e0c0e7212 */ /* 0x000fe400078e966d */
[----:B------:R-:W-:Y:S02]  /*2160*/  IADD3 R12, PT, PT, R22, -0x700cb87f, RZ ;  /* 0x8ff34781160c7810 */ /* 0x000fe40007ffe0ff */
[----:B------:R-:W-:Y:S01]  /*2170*/  LOP3.LUT R16, R16, R108, R189, 0x96, !PT ;  /* 0x0000006c10107212 */ /* 0x000fe200078e96bd */
[----:B------:R-:W-:Y:S01]  /*2180*/  IMAD.WIDE.U32 R14, R14, -0x326172a9, RZ ;  /* 0xcd9e8d570e0e7825 */ /* 0x000fe200078e00ff */
[----:B------:R-:W-:-:S04]  /*2190*/  MOV R108, R10 ;  /* 0x0000000a006c7202 */ /* 0x000fc80000000f00 */
[----:B------:R-:W-:Y:S01]  /*21a0*/  LOP3.LUT R15, R12, R110, R15, 0x96, !PT ;  /* 0x0000006e0c0f7212 */ /* 0x000fe200078e960f */
[----:B------:R-:W-:Y:S02]  /*21b0*/  IMAD.MOV.U32 R12, RZ, RZ, R14 ;  /* 0x000000ffff0c7224 */ /* 0x000fe400078e000e */
[----:B------:R-:W-:-:S07]  /*21c0*/  IMAD.MOV.U32 R110, RZ, RZ, RZ ;  /* 0x000000ffff6e7224 */ /* 0x000fce00078e00ff */
.L_x_19017:
[----:B------:R-:W-:Y:S05]  /*21d0*/  BSYNC.RECONVERGENT B1 ;  /* 0x0000000000017941 */ /* 0x000fea0003800200 */
.L_x_19016:
        /* <DEDUP_REMOVED lines=8> */
[----:B------:R-:W-:Y:S01]  /*2260*/  IMAD.MOV.U32 R111, RZ, RZ, R12 ;  /* 0x000000ffff6f7224 */ /* 0x000fe200078e000c */
[----:B------:R-:W-:Y:S02]  /*2270*/  PRMT R112, R112, 0x7632, R112 ;  /* 0x0000763270707816 */ /* 0x000fe40000000070 */
[----:B0-----:R-:W-:Y:S01]  /*2280*/  FSETP.LE.FTZ.AND P3, PT, R14, R10, PT ;  /* 0x0000000a0e00720b */ /* 0x001fe20003f73000 */
        /* <DEDUP_REMOVED lines=11> */
.L_x_19023:
        /* <DEDUP_REMOVED lines=13> */
.L_x_19025:
[----:B------:R-:W-:Y:S05]  /*2410*/  BSYNC.RECONVERGENT B2 ;  /* 0x0000000000027941 */ /* 0x000fea0003800200 */
.L_x_19024:
        /* <DEDUP_REMOVED lines=56> */
[----:B------:R-:W-:Y:S01]  /*27a0*/  IMAD.MOV.U32 R12, RZ, RZ, R14 ;  /* 0x000000ffff0c7224 */ /* 0x000fe200078e000e */
[----:B------:R-:W-:Y:S01]  /*27b0*/  LOP3.LUT R16, R16, R190, R111, 0x96, !PT ;  /* 0x000000be10107212 */ /* 0x000fe200078e966f */
[----:B------:R-:W-:Y:S01]  /*27c0*/  IMAD.MOV.U32 R14, RZ, RZ, RZ ;  /* 0x000000ffff0e7224 */ /* 0x000fe200078e00ff */
[----:B------:R-:W-:Y:S01]  /*27d0*/  MOV R111, R188 ;  /* 0x000000bc006f7202 */ /* 0x000fe20000000f00 */
[----:B------:R-:W-:-:S07]  /*27e0*/  IMAD.MOV.U32 R188, RZ, RZ, R110 ;  /* 0x000000ffffbc7224 */ /* 0x000fce00078e006e */
.L_x_19022:
[----:B------:R-:W-:Y:S05]  /*27f0*/  BSYNC.RECONVERGENT B1 ;  /* 0x0000000000017941 */ /* 0x000fea0003800200 */
.L_x_19021:
        /* <DEDUP_REMOVED lines=8> */
[----:B------:R-:W-:-:S11]  /*2880*/  SHF.L.U32 R110, R112, 0x10, RZ ;  /* 0x00000010706e7819 */ /* 0x000fd600000006ff */
        /* <DEDUP_REMOVED lines=10> */
.L_x_19028:
        /* <DEDUP_REMOVED lines=13> */
.L_x_19030:
[----:B------:R-:W-:Y:S05]  /*2a00*/  BSYNC.RECONVERGENT B2 ;  /* 0x0000000000027941 */ /* 0x000fea0003800200 */
.L_x_19029:
[----:B------:R-:W-:Y:S01]  /*2a10*/  LOP3.LUT R14, R11, R213, R23, 0x96, !PT ;  /* 0x000000d50b0e7212 */ /* 0x000fe200078e9617 */
[----:B------:R-:W-:Y:S01]  /*2a20*/  IMAD.WIDE.U32 R190, R20, -0x326172a9, RZ ;  /* 0xcd9e8d5714be7825 */ /* 0x000fe200078e00ff */
[----:B------:R-:W-:Y:S02]  /*2a30*/  IADD3 R12, PT, PT, R23, -0x4498517b, RZ ;  /* 0xbb67ae85170c7810 */ /* 0x000fe40007ffe0ff */
[----:B------:R-:W-:Y:S01]  /*2a40*/  MOV R111, R188 ;  /* 0x000000bc006f7202 */ /* 0x000fe20000000f00 */
        /* <DEDUP_REMOVED lines=55> */
[----:B------:R-:W-:Y:S02]  /*2dc0*/  IMAD.MOV.U32 R12, RZ, RZ, R14 ;  /* 0x000000ffff0c7224 */ /* 0x000fe400078e000e */
[----:B------:R-:W-:-:S07]  /*2dd0*/  IMAD.MOV.U32 R190, RZ, RZ, RZ ;  /* 0x000000ffffbe7224 */ /* 0x000fce00078e00ff */
.L_x_19027:
[----:B------:R-:W-:Y:S05]  /*2de0*/  BSYNC.RECONVERGENT B1 ;  /* 0x0000000000017941 */ /* 0x000fea0003800200 */
.L_x_19026:
        /* <DEDUP_REMOVED lines=20> */
.L_x_19033:
        /* <DEDUP_REMOVED lines=13> */
.L_x_19035:
[----:B------:R-:W-:Y:S05]  /*3000*/  BSYNC.RECONVERGENT B2 ;  /* 0x0000000000027941 */ /* 0x000fea0003800200 */
.L_x_19034:
        /* <DEDUP_REMOVED lines=61> */
.L_x_19032:
[----:B------:R-:W-:Y:S05]  /*33e0*/  BSYNC.RECONVERGENT B1 ;  /* 0x0000000000017941 */ /* 0x000fea0003800200 */
.L_x_19031:
        /* <DEDUP_REMOVED lines=19> */
.L_x_19038:
        /* <DEDUP_REMOVED lines=13> */
.L_x_19040:
[----:B------:R-:W-:Y:S05]  /*35f0*/  BSYNC.RECONVERGENT B2 ;  /* 0x0000000000027941 */ /* 0x000fea0003800200 */
.L_x_19039:
        /* <DEDUP_REMOVED lines=61> */
.L_x_19037:
[----:B------:R-:W-:Y:S05]  /*39d0*/  BSYNC.RECONVERGENT B1 ;  /* 0x0000000000017941 */ /* 0x000fea0003800200 */
.L_x_19036:
        /* <DEDUP_REMOVED lines=18> */
.L_x_19043:
        /* <DEDUP_REMOVED lines=13> */
.L_x_19045:
[----:B------:R-:W-:Y:S05]  /*3bd0*/  BSYNC.RECONVERGENT B2 ;  /* 0x0000000000027941 */ /* 0x000fea0003800200 */
.L_x_19044:
        /* <DEDUP_REMOVED lines=60> */
[----:B------:R-:W-:-:S07]  /*3fa0*/  LOP3.LUT R16, R16, R212, R191, 0x96, !PT ;  /* 0x000000d410107212 */ /* 0x000fce00078e96bf */
.L_x_19042:
[----:B------:R-:W-:Y:S05]  /*3fb0*/  BSYNC.RECONVERGENT B1 ;  /* 0x0000000000017941 */ /* 0x000fea0003800200 */
.L_x_19041:
        /* <DEDUP_REMOVED lines=17> */
.L_x_19048:
        /* <DEDUP_REMOVED lines=13> */
.L_x_19050:
[----:B------:R-:W-:Y:S05]  /*41a0*/  BSYNC.RECONVERGENT B2 ;  /* 0x0000000000027941 */ /* 0x000fea0003800200 */
.L_x_19049:
        /* <DEDUP_REMOVED lines=61> */
.L_x_19047:
[----:B------:R-:W-:Y:S05]  /*4580*/  BSYNC.RECONVERGENT B1 ;  /* 0x0000000000017941 */ /* 0x000fea0003800200 */
.L_x_19046:
        /* <DEDUP_REMOVED lines=18> */
.L_x_19053:
        /* <DEDUP_REMOVED lines=13> */
.L_x_19055:
[----:B------:R-:W-:Y:S05]  /*4780*/  BSYNC.RECONVERGENT B2 ;  /* 0x0000000000027941 */ /* 0x000fea0003800200 */
.L_x_19054:
        /* <DEDUP_REMOVED lines=61> */
.L_x_19052:
[----:B------:R-:W-:Y:S05]  /*4b60*/  BSYNC.RECONVERGENT B1 ;  /* 0x0000000000017941 */ /* 0x000fea0003800200 */
.L_x_19051:
[----:B------:R-:W-:Y:S01]  /*4b70*/  LOP3.LUT R17, R17, 0xfffdffff, RZ, 0xc0, !PT ;  /* 0xfffdffff11117812 */ /* 0x000fe200078ec0ff */
[----:B------:R-:W-:Y:S01]  /*4b80*/  FMUL.FTZ R109, R109, UR10 ;  /* 0x0000000a6d6d7c20 */ /* 0x000fe20008410000 */
[----:B------:R-:W-:Y:S01]  /*4b90*/  I2FP.F32.U32 R190, R191 ;  /* 0x000000bf00be7245 */ /* 0x000fe20000201000 */
[----:B------:R-:W-:Y:S01]  /*4ba0*/  FMUL.FTZ R110, R110, UR10 ;  /* 0x0000000a6e6e7c20 */ /* 0x000fe20008410000 */
[----:B------:R-:W-:Y:S01]  /*4bb0*/  @P2 LOP3.LUT R17, R17, 0x20000, RZ, 0xfc, !PT ;  /* 0x0002000011112812 */ /* 0x000fe200078efcff */
[----:B------:R-:W-:Y:S01]  /*4bc0*/  FMUL.FTZ R111, R111, UR10 ;  /* 0x0000000a6f6f7c20 */ /* 0x000fe20008410000 */
[----:B------:R-:W-:Y:S01]  /*4bd0*/  SHF.L.U32 R115, R115, 0x10, RZ ;  /* 0x0000001073737819 */ /* 0x000fe200000006ff */
[----:B------:R-:W-:Y:S01]  /*4be0*/  FFMA.FTZ R108, R190, R108, 1.1641532182693481445e-10 ;  /* 0x2f000000be6c7423 */ /* 0x000fe2000001006c */
[----:B------:R-:W-:Y:S01]  /*4bf0*/  LOP3.LUT P2, RZ, R17, 0x10, RZ, 0xc0, !PT ;  /* 0x0000001011ff7812 */ /* 0x000fe2000784c0ff */
[----:B------:R-:W-:Y:S01]  /*4c00*/  FMUL.FTZ R189, R189, UR10 ;  /* 0x0000000abdbd7c20 */ /* 0x000fe20008410000 */
[----:B------:R-:W-:Y:S01]  /*4c10*/  LOP3.LUT R17, R17, 0xfffeffff, RZ, 0xc0, !PT ;  /* 0xfffeffff11117812 */ /* 0x000fe200078ec0ff */
[----:B------:R-:W-:Y:S01]  /*4c20*/  FMUL.FTZ R190, R114, UR10 ;  /* 0x0000000a72be7c20 */ /* 0x000fe20008410000 */
[----:B------:R-:W-:Y:S01]  /*4c30*/  FSETP.GTU.FTZ.AND P5, PT, R108, R10, PT ;  /* 0x0000000a6c00720b */ /* 0x000fe20003fbc000 */
[----:B------:R-:W-:Y:S01]  /*4c40*/  FMUL.FTZ R112, R112, UR10 ;  /* 0x0000000a70707c20 */ /* 0x000fe20008410000 */
[----:B------:R-:W-:Y:S01]  /*4c50*/  @P1 LOP3.LUT R17, R17, 0x10000, RZ, 0xfc, !PT ;  /* 0x0001000011111812 */ /* 0x000fe200078efcff */
[----:B------:R-:W-:Y:S01]  /*4c60*/  FMUL.FTZ R10, R113, UR10 ;  /* 0x0000000a710a7c20 */ /* 0x000fe20008410000 */
[----:B------:R-:W-:Y:S01]  /*4c70*/  FSEL R108, R109, RZ, P2 ;  /* 0x000000ff6d6c7208 */ /* 0x000fe20001000000 */
[----:B------:R-:W-:Y:S01]  /*4c80*/  FMUL.FTZ R115, R115, UR10 ;  /* 0x0000000a73737c20 */ /* 0x000fe20008410000 */
[----:B------:R-:W-:-:S02]  /*4c90*/  LOP3.LUT P1, RZ, R17, 0x8, RZ, 0xc0, !PT ;  /* 0x0000000811ff7812 */ /* 0x000fc4000782c0ff */
[----:B------:R-:W-:Y:S02]  /*4ca0*/  LOP3.LUT R17, R17, 0xffff7fff, RZ, 0xc0, !PT ;  /* 0xffff7fff11117812 */ /* 0x000fe400078ec0ff */
[----:B------:R-:W-:Y:S02]  /*4cb0*/  FSEL R109, R110, RZ, P1 ;  /* 0x000000ff6e6d7208 */ /* 0x000fe40000800000 */
[----:B------:R-:W-:Y:S02]  /*4cc0*/  @P0 LOP3.LUT R17, R17, 0x8000, RZ, 0xfc, !PT ;  /* 0x0000800011110812 */ /* 0x000fe400078efcff */
[----:B------:R-:W-:Y:S02]  /*4cd0*/  FSEL R114, R189, RZ, P4 ;  /* 0x000000ffbd727208 */ /* 0x000fe40002000000 */
[C---:B------:R-:W-:Y:S02]  /*4ce0*/  LOP3.LUT P1, RZ, R17.reuse, 0x10000, RZ, 0xc0, !PT ;  /* 0x0001000011ff7812 */ /* 0x040fe4000782c0ff */
[----:B------:R-:W-:-:S02]  /*4cf0*/  LOP3.LUT P0, RZ, R17, 0x4, RZ, 0xc0, !PT ;  /* 0x0000000411ff7812 */ /* 0x000fc4000780c0ff */
        /* <DEDUP_REMOVED lines=16> */
[----:B------:R-:W-:Y:S01]  /*4e00*/  PLOP3.LUT P5, PT, P5, PT, PT, 0x8, 0x80 ;  /* 0x000000000080781c */ /* 0x000fe20002fae170 */
[----:B------:R-:W-:-:S12]  /*4e10*/  BRA `(.L_x_19056) ;  /* 0x0000006000807947 */ /* 0x000fd80003800000 */
.L_x_19015:
        /* <DEDUP_REMOVED lines=16> */
.L_x_19059:
        /* <DEDUP_REMOVED lines=13> */
.L_x_19061:
[----:B------:R-:W-:Y:S05]  /*4ff0*/  BSYNC.RECONVERGENT B2 ;  /* 0x0000000000027941 */ /* 0x000fea0003800200 */
.L_x_19060:
[----:B------:R-:W-:Y:S01]  /*5000*/  LOP3.LUT R2, R11, R5, R23, 0x96, !PT ;  /* 0x000000050b027212 */ /* 0x000fe200078e9617 */
[----:B------:R-:W-:Y:S01]  /*5010*/  IMAD.WIDE.U32 R6, R20, -0x326172a9, RZ ;  /* 0xcd9e8d5714067825 */ /* 0x000fe200078e00ff */
[----:B------:R-:W-:Y:S02]  /*5020*/  IADD3 R0, PT, PT, R23, -0x4498517b, RZ ;  /* 0xbb67ae8517007810 */ /* 0x000fe40007ffe0ff */
[C---:B------:R-:W-:Y:S01]  /*5030*/  IADD3 R15, PT, PT, R22.reuse, -0x700cb87f, RZ ;  /* 0x8ff34781160f7810 */ /* 0x040fe20007ffe0ff */
        /* <DEDUP_REMOVED lines=49> */
[----:B------:R-:W-:-:S04]  /*5350*/  LOP3.LUT R2, R0, R2, R5, 0x96, !PT ;  /* 0x0000000200027212 */ /* 0x000fc800078e9605 */
[----:B------:R-:W-:Y:S01]  /*5360*/  LOP3.LUT R16, R16, R4, R189, 0x96, !PT ;  /* 0x0000000410107212 */ /* 0x000fe200078e96bd */
[----:B------:R-:W-:-:S04]  /*5370*/  IMAD.WIDE.U32 R2, R2, -0x326172a9, RZ ;  /* 0xcd9e8d5702027825 */ /* 0x000fc800078e00ff */
[----:B------:R-:W-:Y:S01]  /*5380*/  IMAD.MOV.U32 R12, RZ, RZ, R2 ;  /* 0x000000ffff0c7224 */ /* 0x000fe200078e0002 */
[----:B------:R-:W-:Y:S01]  /*5390*/  LOP3.LUT R15, R15, R6, R3, 0x96, !PT ;  /* 0x000000060f0f7212 */ /* 0x000fe200078e9603 */
[----:B------:R-:W-:Y:S01]  /*53a0*/  IMAD.MOV.U32 R2, RZ, RZ, RZ ;  /* 0x000000ffff027224 */ /* 0x000fe200078e00ff */
[----:B------:R-:W-:-:S07]  /*53b0*/  MOV R3, R10 ;  /* 0x0000000a00037202 */ /* 0x000fce0000000f00 */
.L_x_19058:
[----:B------:R-:W-:Y:S05]  /*53c0*/  BSYNC.RECONVERGENT B1 ;  /* 0x0000000000017941 */ /* 0x000fea0003800200 */
.L_x_19057:
        /* <DEDUP_REMOVED lines=24> */
.L_x_19064:
        /* <DEDUP_REMOVED lines=13> */
.L_x_19066:
[----:B------:R-:W-:Y:S05]  /*5620*/  BSYNC.RECONVERGENT B2 ;  /* 0x0000000000027941 */ /* 0x000fea0003800200 */
.L_x_19065:
        /* <DEDUP_REMOVED lines=61> */
.L_x_19063:
[----:B------:R-:W-:Y:S05]  /*5a00*/  BSYNC.RECONVERGENT B1 ;  /* 0x0000000000017941 */ /* 0x000fea0003800200 */
.L_x_19062:
        /* <DEDUP_REMOVED lines=23> */
.L_x_19069:
        /* <DEDUP_REMOVED lines=13> */
.L_x_19071:
[----:B------:R-:W-:Y:S05]  /*5c50*/  BSYNC.RECONVERGENT B2 ;  /* 0x0000000000027941 */ /* 0x000fea0003800200 */
.L_x_19070:
        /* <DEDUP_REMOVED lines=61> */
.L_x_19068:
[----:B------:R-:W-:Y:S05]  /*6030*/  BSYNC.RECONVERGENT B1 ;  /* 0x0000000000017941 */ /* 0x000fea0003800200 */
.L_x_19067:
        /* <DEDUP_REMOVED lines=20> */
.L_x_19074:
        /* <DEDUP_REMOVED lines=13> */
.L_x_19076:
[----:B------:R-:W-:Y:S05]  /*6250*/  BSYNC.RECONVERGENT B2 ;  /* 0x0000000000027941 */ /* 0x000fea0003800200 */
.L_x_19075:
        /* <DEDUP_REMOVED lines=61> */
.L_x_19073:
[----:B------:R-:W-:Y:S05]  /*6630*/  BSYNC.RECONVERGENT B1 ;  /* 0x0000000000017941 */ /* 0x000fea0003800200 */
.L_x_19072:
[----:B------:R-:W-:Y:S01]  /*6640*/  I2FP.F32.U32 R2, R3 ;  /* 0x0000000300027245 */ /* 0x000fe20000201000 */
[----:B------:R-:W-:Y:S01]  /*6650*/  BSSY.RECONVERGENT B1, `(.L_x_19077) ;  /* 0x0000062000017945 */ /* 0x000fe20003800200 */
[----:B------:R-:W-:Y:S01]  /*6660*/  ISETP.NE.AND P3, PT, R4, 0x1, PT ;  /* 0x000000010400780c */ /* 0x000fe20003f65270 */
[----:B------:R-:W-:Y:S01]  /*6670*/  IMAD.MOV.U32 R3, RZ, RZ, R12 ;  /* 0x000000ffff037224 */ /* 0x000fe200078e000c */
        /* <DEDUP_REMOVED lines=20> */
.L_x_19079:
        /* <DEDUP_REMOVED lines=13> */
.L_x_19081:
[----:B------:R-:W-:Y:S05]  /*6890*/  BSYNC.RECONVERGENT B2 ;  /* 0x0000000000027941 */ /* 0x000fea0003800200 */
.L_x_19080:
        /* <DEDUP_REMOVED lines=8> */
[----:B------:R-:W-:-:S03]  /*6920*/  IADD3 R5, PT, PT, R23, -0x4498517b, RZ ;  /* 0xbb67ae8517057810 */ /* 0x000fc60007ffe0ff */
[----:B------:R-:W-:Y:S01]  /*6930*/  VIADD R16, R23, 0x96a522ad ;  /* 0x96a522ad17107836 */ /* 0x000fe20000000000 */
[----:B------:R-:W-:Y:S01]  /*6940*/  LOP3.LUT R3, R5, R14, R3, 0x96, !PT ;  /* 0x0000000e05037212 */ /* 0x000fe200078e9603 */
[----:B------:R-:W-:-:S04]  /*6950*/  IMAD.WIDE.U32 R14, R15, -0x2daee0ad, RZ ;  /* 0xd2511f530f0e7825 */ /* 0x000fc800078e00ff */
[----:B------:R-:W-:-:S05]  /*6960*/  VIADD R5, R23, 0x76cf5d0a ;  /* 0x76cf5d0a17057836 */ /* 0x000fca0000000000 */
        /* <DEDUP_REMOVED lines=9> */
[C---:B------:R-:W-:Y:S01]  /*6a00*/  VIADD R3, R22.reuse, 0x78dde6e4 ;  /* 0x78dde6e416037836 */ /* 0x040fe20000000000 */
[----:B------:R-:W-:-:S03]  /*6a10*/  IADD3 R6, PT, PT, R22, -0x4ab325aa, RZ ;  /* 0xb54cda5616067810 */ /* 0x000fc60007ffe0ff */
        /* <DEDUP_REMOVED lines=37> */
.L_x_19078:
[----:B------:R-:W-:Y:S05]  /*6c70*/  BSYNC.RECONVERGENT B1 ;  /* 0x0000000000017941 */ /* 0x000fea0003800200 */
.L_x_19077:
        /* <DEDUP_REMOVED lines=21> */
.L_x_19084:
        /* <DEDUP_REMOVED lines=13> */
.L_x_19086:
[----:B------:R-:W-:Y:S05]  /*6ea0*/  BSYNC.RECONVERGENT B2 ;  /* 0x0000000000027941 */ /* 0x000fea0003800200 */
.L_x_19085:
        /* <DEDUP_REMOVED lines=61> */
.L_x_19083:
[----:B------:R-:W-:Y:S05]  /*7280*/  BSYNC.RECONVERGENT B1 ;  /* 0x0000000000017941 */ /* 0x000fea0003800200 */
.L_x_19082:
        /* <DEDUP_REMOVED lines=9> */
[----:B------:R-:W-:Y:S01]  /*7320*/  FADD.FTZ R110, R2, R6 ;  /* 0x00000006026e7221 */ /* 0x000fe20000010000 */
        /* <DEDUP_REMOVED lines=13> */
.L_x_19089:
        /* <DEDUP_REMOVED lines=13> */
.L_x_19091:
[----:B------:R-:W-:Y:S05]  /*74d0*/  BSYNC.RECONVERGENT B2 ;  /* 0x0000000000027941 */ /* 0x000fea0003800200 */
.L_x_19090:
        /* <DEDUP_REMOVED lines=61> */
.L_x_19088:
[----:B------:R-:W-:Y:S05]  /*78b0*/  BSYNC.RECONVERGENT B1 ;  /* 0x0000000000017941 */ /* 0x000fea0003800200 */
.L_x_19087:
        /* <DEDUP_REMOVED lines=20> */
.L_x_19094:
        /* <DEDUP_REMOVED lines=13> */
.L_x_19096:
[----:B------:R-:W-:Y:S05]  /*7ad0*/  BSYNC.RECONVERGENT B2 ;  /* 0x0000000000027941 */ /* 0x000fea0003800200 */
.L_x_19095:
        /* <DEDUP_REMOVED lines=61> */
.L_x_19093:
[----:B------:R-:W-:Y:S05]  /*7eb0*/  BSYNC.RECONVERGENT B1 ;  /* 0x0000000000017941 */ /* 0x000fea0003800200 */
.L_x_19092:
[----:B------:R-:W-:Y:S01]  /*7ec0*/  I2FP.F32.U32 R2, R3 ;  /* 0x0000000300027245 */ /* 0x000fe20000201000 */
[----:B------:R-:W-:Y:S01]  /*7ed0*/  BSSY.RECONVERGENT B1, `(.L_x_19097) ;  /* 0x0000062000017945 */ /* 0x000fe20003800200 */
[----:B------:R-:W-:Y:S01]  /*7ee0*/  FSEL R111, R111, RZ, P4 ;  /* 0x000000ff6f6f7208 */ /* 0x000fe20002000000 */
[----:B------:R-:W-:Y:S02]  /*7ef0*/  IMAD.MOV.U32 R3, RZ, RZ, R12 ;  /* 0x000000ffff037224 */ /* 0x000fe400078e000c */
        /* <DEDUP_REMOVED lines=9> */
[----:B------:R-:W-:-:S03]  /*7f90*/  IMAD.MOV.U32 R2, RZ, RZ, 0x2 ;  /* 0x00000002ff027424 */ /* 0x000fc600078e00ff */
        /* <DEDUP_REMOVED lines=10> */
.L_x_19099:
        /* <DEDUP_REMOVED lines=13> */
.L_x_19101:
[----:B------:R-:W-:Y:S05]  /*8110*/  BSYNC.RECONVERGENT B2 ;  /* 0x0000000000027941 */ /* 0x000fea0003800200 */
.L_x_19100:
        /* <DEDUP_REMOVED lines=22> */
[C---:B------:R-:W-:Y:S02]  /*8280*/  VIADD R3, R22.reuse, 0x78dde6e4 ;  /* 0x78dde6e416037836 */ /* 0x040fe40000000000 */
[----:B------:R-:W-:Y:S02]  /*8290*/  VIADD R4, R22, 0x1715609d ;  /* 0x1715609d16047836 */ /* 0x000fe40000000000 */
        /* <DEDUP_REMOVED lines=37> */
.L_x_19098:
[----:B------:R-:W-:Y:S05]  /*84f0*/  BSYNC.RECONVERGENT B1 ;  /* 0x0000000000017941 */ /* 0x000fea0003800200 */
.L_x_19097:
        /* <DEDUP_REMOVED lines=19> */
.L_x_19104:
        /* <DEDUP_REMOVED lines=13> */
.L_x_19106:
[----:B------:R-:W-:Y:S05]  /*8700*/  BSYNC.RECONVERGENT B2 ;  /* 0x0000000000027941 */ /* 0x000fea0003800200 */
.L_x_19105:
        /* <DEDUP_REMOVED lines=61> */
.L_x_19103:
[----:B------:R-:W-:Y:S05]  /*8ae0*/  BSYNC.RECONVERGENT B1 ;  /* 0x0000000000017941 */ /* 0x000fea0003800200 */
.L_x_19102:
        /* <DEDUP_REMOVED lines=23> */
.L_x_19109:
        /* <DEDUP_REMOVED lines=13> */
.L_x_19111:
[----:B------:R-:W-:Y:S05]  /*8d30*/  BSYNC.RECONVERGENT B2 ;  /* 0x0000000000027941 */ /* 0x000fea0003800200 */
.L_x_19110:
        /* <DEDUP_REMOVED lines=57> */
[----:B------:R-:W-:Y:S02]  /*90d0*/  LOP3.LUT R16, R16, R190, R3, 0x96, !PT ;  /* 0x000000be10107212 */ /* 0x000fe400078e9603 */
[----:B------:R-:W-:Y:S01]  /*90e0*/  MOV R3, R188 ;  /* 0x000000bc00037202 */ /* 0x000fe20000000f00 */
[----:B------:R-:W-:Y:S02]  /*90f0*/  IMAD.MOV.U32 R188, RZ, RZ, R2 ;  /* 0x000000ffffbc7224 */ /* 0x000fe400078e0002 */
[----:B------:R-:W-:-:S07]  /*9100*/  IMAD.MOV.U32 R2, RZ, RZ, RZ ;  /* 0x000000ffff027224 */ /* 0x000fce00078e00ff */
.L_x_19108:
[----:B------:R-:W-:Y:S05]  /*9110*/  BSYNC.RECONVERGENT B1 ;  /* 0x0000000000017941 */ /* 0x000fea0003800200 */
.L_x_19107:
        /* <DEDUP_REMOVED lines=18> */
.L_x_19114:
        /* <DEDUP_REMOVED lines=13> */
.L_x_19116:
[----:B------:R-:W-:Y:S05]  /*9310*/  BSYNC.RECONVERGENT B2 ;  /* 0x0000000000027941 */ /* 0x000fea0003800200 */
.L_x_19115:
        /* <DEDUP_REMOVED lines=61> */
.L_x_19113:
[----:B------:R-:W-:Y:S05]  /*96f0*/  BSYNC.RECONVERGENT B1 ;  /* 0x0000000000017941 */ /* 0x000fea0003800200 */
.L_x_19112:
        /* <DEDUP_REMOVED lines=24> */
.L_x_19119:
        /* <DEDUP_REMOVED lines=13> */
.L_x_19121:
[----:B------:R-:W-:Y:S05]  /*9950*/  BSYNC.RECONVERGENT B2 ;  /* 0x0000000000027941 */ /* 0x000fea0003800200 */
.L_x_19120:
        /* <DEDUP_REMOVED lines=59> */
[----:B------:R-:W-:Y:S01]  /*9d10*/  IMAD.MOV.U32 R188, RZ, RZ, R190 ;  /* 0x000000ffffbc7224 */ /* 0x000fe200078e00be */
[----:B------:R-:W-:-:S07]  /*9d20*/  LOP3.LUT R16, R16, R212, R191, 0x96, !PT ;  /* 0x000000d410107212 */ /* 0x000fce00078e96bf */
.L_x_19118:
[----:B------:R-:W-:Y:S05]  /*9d30*/  BSYNC.RECONVERGENT B1 ;  /* 0x0000000000017941 */ /* 0x000fea0003800200 */
.L_x_19117:
        /* <DEDUP_REMOVED lines=19> */
.L_x_19124:
        /* <DEDUP_REMOVED lines=13> */
.L_x_19126:
[----:B------:R-:W-:Y:S05]  /*9f40*/  BSYNC.RECONVERGENT B2 ;  /* 0x0000000000027941 */ /* 0x000fea0003800200 */
.L_x_19125:
        /* <DEDUP_REMOVED lines=61> */
.L_x_19123:
[----:B------:R-:W-:Y:S05]  /*a320*/  BSYNC.RECONVERGENT B1 ;  /* 0x0000000000017941 */ /* 0x000fea0003800200 */
.L_x_19122:
        /* <DEDUP_REMOVED lines=10> */
[----:B------:R-:W-:Y:S01]  /*a3d0*/  SEL R2, RZ, 0x1, P5 ;  /* 0x00000001ff027807 */ /* 0x000fe20002800000 */
[----:B------:R-:W-:Y:S01]  /*a3e0*/  IMAD.MOV.U32 R14, RZ, RZ, R12 ;  /* 0x000000ffff0e7224 */ /* 0x000fe200078e000c */
        /* <DEDUP_REMOVED lines=11> */
.L_x_19129:
        /* <DEDUP_REMOVED lines=13> */
.L_x_19131:
[----:B------:R-:W-:Y:S05]  /*a570*/  BSYNC.RECONVERGENT B2 ;  /* 0x0000000000027941 */ /* 0x000fea0003800200 */
.L_x_19130:
        /* <DEDUP_REMOVED lines=61> */
.L_x_19128:
[----:B------:R-:W-:Y:S05]  /*a950*/  BSYNC.RECONVERGENT B1 ;  /* 0x0000000000017941 */ /* 0x000fea0003800200 */
.L_x_19127:
        /* <DEDUP_REMOVED lines=18> */
.L_x_19134:
        /* <DEDUP_REMOVED lines=16> */
.L_x_19136:
[----:B------:R-:W-:Y:S05]  /*ab80*/  BSYNC.RECONVERGENT B2 ;  /* 0x0000000000027941 */ /* 0x000fea0003800200 */
.L_x_19135:
        /* <DEDUP_REMOVED lines=61> */
.L_x_19133:
[----:B------:R-:W-:Y:S05]  /*af60*/  BSYNC.RECONVERGENT B1 ;  /* 0x0000000000017941 */ /* 0x000fea0003800200 */
.L_x_19132:
        /* <DEDUP_REMOVED lines=10> */
[----:B------:R-:W-:-:S07]  /*b010*/  @P1 FADD.FTZ R115, R107, R115 ;  /* 0x000000736b731221 */ /* 0x000fce0000010000 */
.L_x_19056:
        /* <DEDUP_REMOVED lines=44> */
.L_x_19137:
[----:B------:R-:W-:Y:S01]  /*b2e0*/  IMAD.MOV.U32 R10, RZ, RZ, R188 ;  /* 0x000000ffff0a7224 */ /* 0x000fe200078e00bc */
[----:B------:R-:W-:-:S07]  /*b2f0*/  IADD3 R188, PT, PT, R9, 0x20, RZ ;  /* 0x0000002009bc7810 */ /* 0x000fce0007ffe0ff */
.L_x_19014:
[----:B------:R-:W-:Y:S05]  /*b300*/  BSYNC.RECONVERGENT B0 ;  /* 0x0000000000007941 */ /* 0x000fea0003800200 */
.L_x_19013:
[----:B------:R-:W-:Y:S01]  /*b310*/  ISETP.GE.U32.AND P0, PT, R19, 0x40, PT ;  /* 0x000000401300780c */ /* 0x000fe20003f06070 */
[----:B------:R-:W-:Y:S01]  /*b320*/  BSSY.RECONVERGENT B0, `(.L_x_19138) ;  /* 0x0000982000007945 */ /* 0x000fe20003800200 */
[----:B------:R-:W-:-:S11]  /*b330*/  LOP3.LUT R17, R17, 0xffffdfff, RZ, 0xc0, !PT ;  /* 0xffffdfff11117812 */ /* 0x000fd600078ec0ff */
[----:B------:R-:W-:Y:S01]  /*b340*/  @P0 LOP3.LUT R17, R17, 0x2000, RZ, 0xfc, !PT ;  /* 0x0000200011110812 */ /* 0x000fe200078efcff */
[----:B------:R-:W-:Y:S06]  /*b350*/  @!P0 BRA `(.L_x_19139) ;  /* 0x0000009400f88947 */ /* 0x000fec0003800000 */
[----:B------:R-:W-:Y:S02]  /*b360*/  ISETP.NE.U32.AND P0, PT, RZ, UR4, PT ;  /* 0x00000004ff007c0c */ /* 0x000fe4000bf05070 */
[----:B------:R-:W-:Y:S02]  /*b370*/  ISETP.NE.U32.AND P1, PT, RZ, UR8, PT ;  /* 0x00000008ff007c0c */ /* 0x000fe4000bf25070 */
[----:B------:R-:W-:Y:S02]  /*b380*/  ISETP.NE.AND.EX P0, PT, RZ, UR5, PT, P0 ;  /* 0x00000005ff007c0c */ /* 0x000fe4000bf05300 */
[----:B------:R-:W-:-:S11]  /*b390*/  ISETP.NE.AND.EX P1, PT, RZ, UR9, PT, P1 ;  /* 0x00000009ff007c0c */ /* 0x000fd6000bf25310 */
[----:B------:R-:W2:Y:S08]  /*b3a0*/  @P0 LDC.64 R116, c[0x0][0x398] ;  /* 0x0000e600ff740b82 */ /* 0x000eb00000000a00 */
[----:B------:R-:W3:Y:S01]  /*b3b0*/  @P1 LDC.64 R118, c[0x0][0x3a0] ;  /* 0x0000e800ff761b82 */ /* 0x000ee20000000a00 */
[----:B--2---:R-:W-:-:S05]  /*b3c0*/  @P0 IMAD.WIDE.U32 R116, R188, 0x10, R116 ;  /* 0x00000010bc740825 */ /* 0x004fca00078e0074 */
[----:B------:R2:W5:Y:S01]  /*b3d0*/  @P0 LDG.E.128 R96, desc[UR6][R116.64] ;  /* 0x0000000674600981 */ /* 0x000562000c1e1d00 */
[----:B---3--:R-:W-:-:S05]  /*b3e0*/  @P1 IMAD.WIDE.U32 R118, R188, 0x20, R118 ;  /* 0x00000020bc761825 */ /* 0x008fca00078e0076 */
[----:B------:R3:W5:Y:S01]  /*b3f0*/  @P1 LDG.E.128 R100, desc[UR6][R118.64] ;  /* 0x0000000676641981 */ /* 0x000762000c1e1d00 */
[----:B--2---:R-:W2:Y:S03]  /*b400*/  LDC.64 R116, c[0x0][0x390] ;  /* 0x0000e400ff747b82 */ /* 0x004ea60000000a00 */
[----:B------:R3:W5:Y:S01]  /*b410*/  @P1 LDG.E.128 R104, desc[UR6][R118.64+0x10] ;  /* 0x0000100676681981 */ /* 0x000762000c1e1d00 */
[----:B--2---:R-:W-:-:S05]  /*b420*/  IMAD.WIDE.U32 R116, R188, 0x10, R116 ;  /* 0x00000010bc747825 */ /* 0x004fca00078e0074 */
        /* <DEDUP_REMOVED lines=18> */
.L_x_19143:
        /* <DEDUP_REMOVED lines=13> */
.L_x_19145:
[----:B------:R-:W-:Y:S05]  /*b620*/  BSYNC.RECONVERGENT B2 ;  /* 0x0000000000027941 */ /* 0x000fea0003800200 */
.L_x_19144:
        /* <DEDUP_REMOVED lines=61> */
.L_x_19142:
[----:B------:R-:W-:Y:S05]  /*ba00*/  BSYNC.RECONVERGENT B1 ;  /* 0x0000000000017941 */ /* 0x000fea0003800200 */
.L_x_19141:
[----:B------:R-:W2:Y:S01]  /*ba10*/  LDC R0, c[0x0][0x404] ;  /* 0x00010100ff007b82 */ /* 0x000ea20000000800 */
[----:B------:R-:W-:Y:S01]  /*ba20*/  I2FP.F32.U32 R3, R3 ;  /* 0x0000000300037245 */ /* 0x000fe20000201000 */
[----:B------:R-:W-:Y:S01]  /*ba30*/  HFMA2 R10, -RZ, RZ, 0.1171875, 0 ;  /* 0x2f800000ff0a7431 */ /* 0x000fe200000001ff */
[----:B------:R-:W-:Y:S01]  /*ba40*/  ISETP.NE.AND P2, PT, R2, 0x1, PT ;  /* 0x000000010200780c */ /* 0x000fe20003f45270 */
[C---:B-----5:R-:W-:Y:S01]  /*ba50*/  IMAD.U32 R8, R120.reuse, 0x10000, RZ ;  /* 0x0001000078087824 */ /* 0x060fe200078e00ff */
[----:B------:R-:W-:Y:S01]  /*ba60*/  LOP3.LUT R17, R17, 0xffffffef, RZ, 0xc0, !PT ;  /* 0xffffffef11117812 */ /* 0x000fe200078ec0ff */
[----:B------:R-:W-:Y:S01]  /*ba70*/  BSSY.RECONVERGENT B1, `(.L_x_19146) ;  /* 0x000005d000017945 */ /* 0x000fe20003800200 */
[----:B------:R-:W-:Y:S01]  /*ba80*/  FFMA.FTZ R3, R3, R10, 1.1641532182693481445e-10 ;  /* 0x2f00000003037423 */ /* 0x000fe2000001000a */
[----:B01----:R-:W0:Y:S01]  /*ba90*/  LDC R190, c[0x0][0x408] ;  /* 0x00010200ffbe7b82 */ /* 0x003e220000000800 */
[----:B------:R-:W-:Y:S01]  /*baa0*/  PRMT R120, R120, 0x7632, R120 ;  /* 0x0000763278787816 */ /* 0x000fe20000000078 */
[----:B------:R-:W-:-:S02]  /*bab0*/  IMAD.MOV.U32 R4, RZ, RZ, 0x2 ;  /* 0x00000002ff047424 */ /* 0x000fc400078e00ff */
[----:B--2---:R-:W-:Y:S02]  /*bac0*/  FSETP.LE.FTZ.AND P4, PT, R3, R0, PT ;  /* 0x000000000300720b */ /* 0x004fe40003f93000 */
[----:B------:R-:W-:Y:S01]  /*bad0*/  MOV R3, R12 ;  /* 0x0000000c00037202 */ /* 0x000fe20000000f00 */
[----:B0-----:R-:W-:-:S10]  /*bae0*/  FMUL.FTZ R8, R8, R190 ;  /* 0x000000be08087220 */ /* 0x001fd40000410000 */
        /* <DEDUP_REMOVED lines=10> */
.L_x_19148:
        /* <DEDUP_REMOVED lines=13> */
.L_x_19150:
[----:B------:R-:W-:Y:S05]  /*bc60*/  BSYNC.RECONVERGENT B2 ;  /* 0x0000000000027941 */ /* 0x000fea0003800200 */
.L_x_19149:
        /* <DEDUP_REMOVED lines=57> */
[----:B------:R-:W-:Y:S01]  /*c000*/  HFMA2 R4, -RZ, RZ, 0, 0 ;  /* 0x00000000ff047431 */ /* 0x000fe200000001ff */
[----:B------:R-:W-:Y:S01]  /*c010*/  LOP3.LUT R16, R16, R6, R3, 0x96, !PT ;  /* 0x0000000610107212 */ /* 0x000fe200078e9603 */
[----:B------:R-:W-:Y:S02]  /*c020*/  IMAD.MOV.U32 R3, RZ, RZ, R189 ;  /* 0x000000ffff037224 */ /* 0x000fe400078e00bd */
[----:B------:R-:W-:-:S07]  /*c030*/  IMAD.MOV.U32 R189, RZ, RZ, R2 ;  /* 0x000000ffffbd7224 */ /* 0x000fce00078e0002 */
.L_x_19147:
[----:B------:R-:W-:Y:S05]  /*c040*/  BSYNC.RECONVERGENT B1 ;  /* 0x0000000000017941 */ /* 0x000fea0003800200 */
.L_x_19146:
        /* <DEDUP_REMOVED lines=10> */
[----:B---3--:R-:W-:Y:S01]  /*c0f0*/  FADD.FTZ R116, R2, R8 ;  /* 0x0000000802747221 */ /* 0x008fe20000010000 */
        /* <DEDUP_REMOVED lines=12> */
.L_x_19153:
        /* <DEDUP_REMOVED lines=13> */
.L_x_19155:
[----:B------:R-:W-:Y:S05]  /*c290*/  BSYNC.RECONVERGENT B2 ;  /* 0x0000000000027941 */ /* 0x000fea0003800200 */
.L_x_19154:
        /* <DEDUP_REMOVED lines=56> */
[----:B------:R-:W-:-:S04]  /*c620*/  MOV R12, R4 ;  /* 0x00000004000c7202 */ /* 0x000fc80000000f00 */
[----:B------:R-:W-:Y:S01]  /*c630*/  LOP3.LUT R16, R16, R6, R3, 0x96, !PT ;  /* 0x0000000610107212 */ /* 0x000fe200078e9603 */
[----:B------:R-:W-:Y:S02]  /*c640*/  IMAD.MOV.U32 R3, RZ, RZ, R189 ;  /* 0x000000ffff037224 */ /* 0x000fe400078e00bd */
[----:B------:R-:W-:Y:S02]  /*c650*/  IMAD.MOV.U32 R189, RZ, RZ, R2 ;  /* 0x000000ffffbd7224 */ /* 0x000fe400078e0002 */
[----:B------:R-:W-:-:S07]  /*c660*/  HFMA2 R2, -RZ, RZ, 0, 0 ;  /* 0x00000000ff027431 */ /* 0x000fce00000001ff */
.L_x_19152:
[----:B------:R-:W-:Y:S05]  /*c670*/  BSYNC.RECONVERGENT B1 ;  /* 0x0000000000017941 */ /* 0x000fea0003800200 */
.L_x_19151:
        /* <DEDUP_REMOVED lines=20> */
.L_x_19158:
        /* <DEDUP_REMOVED lines=13> */
.L_x_19160:
[----:B------:R-:W-:Y:S05]  /*c890*/  BSYNC.RECONVERGENT B2 ;  /* 0x0000000000027941 */ /* 0x000fea0003800200 */
.L_x_19159:
        /* <DEDUP_REMOVED lines=61> */
.L_x_19157:
[----:B------:R-:W-:Y:S05]  /*cc70*/  BSYNC.RECONVERGENT B1 ;  /* 0x0000000000017941 */ /* 0x000fea0003800200 */
.L_x_19156:
[----:B------:R-:W-:Y:S01]  /*cc80*/  I2FP.F32.U32 R2, R3 ;  /* 0x0000000300027245 */ /* 0x000fe20000201000 */
[----:B------:R-:W-:Y:S01]  /*cc90*/  BSSY.RECONVERGENT B1, `(.L_x_19161) ;  /* 0x0000062000017945 */ /* 0x000fe20003800200 */
[----:B------:R-:W-:Y:S02]  /*cca0*/  FSEL R14, R14, RZ, P4 ;  /* 0x000000ff0e0e7208 */ /* 0x000fe40002000000 */
[----:B------:R-:W-:Y:S01]  /*ccb0*/  MOV R3, R12 ;  /* 0x0000000c00037202 */ /* 0x000fe20000000f00 */
        /* <DEDUP_REMOVED lines=20> */
.L_x_19163:
        /* <DEDUP_REMOVED lines=13> */
.L_x_19165:
[----:B------:R-:W-:Y:S05]  /*ced0*/  BSYNC.RECONVERGENT B2 ;  /* 0x0000000000027941 */ /* 0x000fea0003800200 */
.L_x_19164:
[----:B------:R-:W-:Y:S01]  /*cee0*/  LOP3.LUT R4, R11, R15, R23, 0x96, !PT ;  /* 0x0000000f0b047212 */ /* 0x000fe200078e9617 */
[----:B------:R-:W-:Y:S01]  /*cef0*/  IMAD.WIDE.U32 R2, R20, -0x326172a9, RZ ;  /* 0xcd9e8d5714027825 */ /* 0x000fe200078e00ff */
[C---:B------:R-:W-:Y:S02]  /*cf00*/  IADD3 R15, PT, PT, R22.reuse, -0x61c88647, RZ ;  /* 0x9e3779b9160f7810 */ /* 0x040fe40007ffe0ff */
[----:B------:R-:W-:Y:S01]  /*cf10*/  IADD3 R6, PT, PT, R22, 0x3c6ef372, RZ ;  /* 0x3c6ef37216067810 */ /* 0x000fe20007ffe0ff */
[----:B------:R-:W-:Y:S01]  /*cf20*/  IMAD.WIDE.U32 R4, R4, -0x326172a9, RZ ;  /* 0xcd9e8d5704047825 */ /* 0x000fe200078e00ff */
[----:B------:R-:W-:-:S03]  /*cf30*/  LOP3.LUT R3, R13, R3, R22, 0x96, !PT ;  /* 0x000000030d037212 */ /* 0x000fc600078e9616 */
[----:B------:R-:W-:Y:S01]  /*cf40*/  VIADD R16, R23, 0x96a522ad ;  /* 0x96a522ad17107836 */ /* 0x000fe20000000000 */
[----:B------:R-:W-:Y:S01]  /*cf50*/  LOP3.LUT R15, R15, R2, R5, 0x96, !PT ;  /* 0x000000020f0f7212 */ /* 0x000fe200078e9605 */
[----:B------:R-:W-:-:S04]  /*cf60*/  IMAD.WIDE.U32 R2, R3, -0x2daee0ad, RZ ;  /* 0xd2511f5303027825 */ /* 0x000fc800078e00ff */
[----:B------:R-:W-:-:S05]  /*cf70*/  VIADD R5, R23, 0xbb67ae85 ;  /* 0xbb67ae8517057836 */ /* 0x000fca0000000000 */
[----:B------:R-:W-:Y:S01]  /*cf80*/  LOP3.LUT R3, R5, R14, R3, 0x96, !PT ;  /* 0x0000000e05037212 */ /* 0x000fe200078e9603 */
[----:B------:R-:W-:-:S04]  /*cf90*/  IMAD.WIDE.U32 R14, R15, -0x2daee0ad, RZ ;  /* 0xd2511f530f0e7825 */ /* 0x000fc800078e00ff */
        /* <DEDUP_REMOVED lines=10> */
[C---:B------:R-:W-:Y:S01]  /*d040*/  VIADD R6, R22.reuse, 0xb54cda56 ;  /* 0xb54cda5616067836 */ /* 0x040fe20000000000 */
        /* <DEDUP_REMOVED lines=38> */
.L_x_19162:
[----:B------:R-:W-:Y:S05]  /*d2b0*/  BSYNC.RECONVERGENT B1 ;  /* 0x0000000000017941 */ /* 0x000fea0003800200 */
.L_x_19161:
        /* <DEDUP_REMOVED lines=21> */
.L_x_19168:
        /* <DEDUP_REMOVED lines=13> */
.L_x_19170:
[----:B------:R-:W-:Y:S05]  /*d4e0*/  BSYNC.RECONVERGENT B2 ;  /* 0x0000000000027941 */ /* 0x000fea0003800200 */
.L_x_19169:
        /* <DEDUP_REMOVED lines=61> */
.L_x_19167:
[----:B------:R-:W-:Y:S05]  /*d8c0*/  BSYNC.RECONVERGENT B1 ;  /* 0x0000000000017941 */ /* 0x000fea0003800200 */
.L_x_19166:
[----:B------:R-:W-:Y:S01]  /*d8d0*/  I2FP.F32.U32 R2, R3 ;  /* 0x0000000300027245 */ /* 0x000fe20000201000 */
[----:B------:R-:W-:Y:S01]  /*d8e0*/  BSSY.RECONVERGENT B1, `(.L_x_19171) ;  /* 0x0000061000017945 */ /* 0x000fe20003800200 */
[----:B------:R-:W-:Y:S02]  /*d8f0*/  FSEL R6, R6, RZ, P4 ;  /* 0x000000ff06067208 */ /* 0x000fe40002000000 */
[----:B------:R-:W-:Y:S01]  /*d900*/  MOV R3, R12 ;  /* 0x0000000c00037202 */ /* 0x000fe20000000f00 */
[----:B------:R-:W-:-:S05]  /*d910*/  FFMA.FTZ R2, R2, R10, 1.1641532182693481445e-10 ;  /* 0x2f00000002027423 */ /* 0x000fca000001000a */
[----:B------:R-:W-:Y:S01]  /*d920*/  FSETP.GTU.FTZ.AND P2, PT, R2, R0, PT ;  /* 0x000000000200720b */ /* 0x000fe20003f5c000 */
[----:B------:R-:W-:-:S04]  /*d930*/  IMAD.U32 R2, R97, 0x10000, RZ ;  /* 0x0001000061027824 */ /* 0x000fc800078e00ff */
        /* <DEDUP_REMOVED lines=16> */
.L_x_19173:
        /* <DEDUP_REMOVED lines=13> */
.L_x_19175:
[----:B------:R-:W-:Y:S05]  /*db10*/  BSYNC.RECONVERGENT B2 ;  /* 0x0000000000027941 */ /* 0x000fea0003800200 */
.L_x_19174:
        /* <DEDUP_REMOVED lines=61> */
.L_x_19172:
[----:B------:R-:W-:Y:S05]  /*def0*/  BSYNC.RECONVERGENT B1 ;  /* 0x0000000000017941 */ /* 0x000fea0003800200 */
.L_x_19171:
        /* <DEDUP_REMOVED lines=20> */
.L_x_19178:
        /* <DEDUP_REMOVED lines=13> */
.L_x_19180:
[----:B------:R-:W-:Y:S05]  /*e110*/  BSYNC.RECONVERGENT B2 ;  /* 0x0000000000027941 */ /* 0x000fea0003800200 */
.L_x_19179:
        /* <DEDUP_REMOVED lines=61> */
.L_x_19177:
[----:B------:R-:W-:Y:S05]  /*e4f0*/  BSYNC.RECONVERGENT B1 ;  /* 0x0000000000017941 */ /* 0x000fea0003800200 */
.L_x_19176:
        /* <DEDUP_REMOVED lines=24> */
.L_x_19183:
        /* <DEDUP_REMOVED lines=13> */
.L_x_19185:
[----:B------:R-:W-:Y:S05]  /*e750*/  BSYNC.RECONVERGENT B2 ;  /* 0x0000000000027941 */ /* 0x000fea0003800200 */
.L_x_19184:
        /* <DEDUP_REMOVED lines=61> */
.L_x_19182:
[----:B------:R-:W-:Y:S05]  /*eb30*/  BSYNC.RECONVERGENT B1 ;  /* 0x0000000000017941 */ /* 0x000fea0003800200 */
.L_x_19181:
        /* <DEDUP_REMOVED lines=19> */
.L_x_19188:
        /* <DEDUP_REMOVED lines=13> */
.L_x_19190:
[----:B------:R-:W-:Y:S05]  /*ed40*/  BSYNC.RECONVERGENT B2 ;  /* 0x0000000000027941 */ /* 0x000fea0003800200 */
.L_x_19189:
        /* <DEDUP_REMOVED lines=61> */
.L_x_19187:
[----:B------:R-:W-:Y:S05]  /*f120*/  BSYNC.RECONVERGENT B1 ;  /* 0x0000000000017941 */ /* 0x000fea0003800200 */
.L_x_19186:
        /* <DEDUP_REMOVED lines=23> */
.L_x_19193:
        /* <DEDUP_REMOVED lines=13> */
.L_x_19195:
[----:B------:R-:W-:Y:S05]  /*f370*/  BSYNC.RECONVERGENT B2 ;  /* 0x0000000000027941 */ /* 0x000fea0003800200 */
.L_x_19194:
        /* <DEDUP_REMOVED lines=61> */
.L_x_19192:
[----:B------:R-:W-:Y:S05]  /*f750*/  BSYNC.RECONVERGENT B1 ;  /* 0x0000000000017941 */ /* 0x000fea0003800200 */
.L_x_19191:
        /* <DEDUP_REMOVED lines=18> */
.L_x_19198:
        /* <DEDUP_REMOVED lines=13> */
.L_x_19200:
[----:B------:R-:W-:Y:S05]  /*f950*/  BSYNC.RECONVERGENT B2 ;  /* 0x0000000000027941 */ /* 0x000fea0003800200 */
.L_x_19199:
        /* <DEDUP_REMOVED lines=61> */
.L_x_19197:
[----:B------:R-:W-:Y:S05]  /*fd30*/  BSYNC.RECONVERGENT B1 ;  /* 0x0000000000017941 */ /* 0x000fea0003800200 */
.L_x_19196:
        /* <DEDUP_REMOVED lines=24> */
.L_x_19203:
        /* <DEDUP_REMOVED lines=13> */
.L_x_19205:
[----:B------:R-:W-:Y:S05]  /*ff90*/  BSYNC.RECONVERGENT B2 ;  /* 0x0000000000027941 */ /* 0x000fea0003800200 */
.L_x_19204:
        /* <DEDUP_REMOVED lines=58> */
[----:B------:R-:W-:Y:S01]  /*10340*/  IMAD.MOV.U32 R2, RZ, RZ, R189 ;  /* 0x000000ffff027224 */ /* 0x000fe200078e00bd */
[----:B------:R-:W-:Y:S01]  /*10350*/  LOP3.LUT R16, R16, R214, R213, 0x96, !PT ;  /* 0x000000d610107212 */ /* 0x000fe200078e96d5 */
[----:B------:R-:W-:-:S07]  /*10360*/  IMAD.MOV.U32 R189, RZ, RZ, R212 ;  /* 0x000000ffffbd7224 */ /* 0x000fce00078e00d4 */
.L_x_19202:
[----:B------:R-:W-:Y:S05]  /*10370*/  BSYNC.RECONVERGENT B1 ;  /* 0x0000000000017941 */ /* 0x000fea0003800200 */
.L_x_19201:
        /* <DEDUP_REMOVED lines=19> */
.L_x_19208:
        /* <DEDUP_REMOVED lines=13> */
.L_x_19210:
[----:B------:R-:W-:Y:S05]  /*10580*/  BSYNC.RECONVERGENT B2 ;  /* 0x0000000000027941 */ /* 0x000fea0003800200 */
.L_x_19209:
        /* <DEDUP_REMOVED lines=61> */
.L_x_19207:
[----:B------:R-:W-:Y:S05]  /*10960*/  BSYNC.RECONVERGENT B1 ;  /* 0x0000000000017941 */ /* 0x000fea0003800200 */
.L_x_19206:
[----:B------:R-:W-:Y:S01]  /*10970*/  I2FP.F32.U32 R14, R14 ;  /* 0x0000000e000e7245 */ /* 0x000fe20000201000 */
[----:B------:R-:W-:Y:S01]  /*10980*/  BSSY.RECONVERGENT B1, `(.L_x_19211) ;  /* 0x0000061000017945 */ /* 0x000fe20003800200 */
[----:B------:R-:W-:Y:S01]  /*10990*/  FSEL R2, R2, RZ, P4 ;  /* 0x000000ff02027208 */ /* 0x000fe20002000000 */
[----:B------:R-:W-:Y:S02]  /*109a0*/  IMAD.MOV.U32 R212, RZ, RZ, 0x2 ;  /* 0x00000002ffd47424 */ /* 0x000fe400078e00ff */
        /* <DEDUP_REMOVED lines=9> */
[----:B------:R-:W-:-:S11]  /*10a40*/  MOV R14, R12 ;  /* 0x0000000c000e7202 */ /* 0x000fd60000000f00 */
        /* <DEDUP_REMOVED lines=9> */
.L_x_19213:
        /* <DEDUP_REMOVED lines=13> */
.L_x_19215:
[----:B------:R-:W-:Y:S05]  /*10bb0*/  BSYNC.RECONVERGENT B2 ;  /* 0x0000000000027941 */ /* 0x000fea0003800200 */
.L_x_19214:
        /* <DEDUP_REMOVED lines=59> */
[----:B------:R-:W-:Y:S02]  /*10f70*/  IMAD.MOV.U32 R189, RZ, RZ, R212 ;  /* 0x000000ffffbd7224 */ /* 0x000fe400078e00d4 */
[----:B------:R-:W-:-:S07]  /*10f80*/  HFMA2 R212, -RZ, RZ, 0, 0 ;  /* 0x00000000ffd47431 */ /* 0x000fce00000001ff */
.L_x_19212:
[----:B------:R-:W-:Y:S05]  /*10f90*/  BSYNC.RECONVERGENT B1 ;  /* 0x0000000000017941 */ /* 0x000fea0003800200 */
.L_x_19211:
        /* <DEDUP_REMOVED lines=18> */
.L_x_19218:
        /* <DEDUP_REMOVED lines=16> */
.L_x_19220:
[----:B------:R-:W-:Y:S05]  /*111c0*/  BSYNC.RECONVERGENT B2 ;  /* 0x0000000000027941 */ /* 0x000fea0003800200 */
.L_x_19219:
        /* <DEDUP_REMOVED lines=14> */
[----:B------:R-:W-:-:S04]  /*112b0*/  IMAD.WIDE.U32 R212, R213, -0x326172a9, RZ ;  /* 0xcd9e8d57d5d47825 */ /* 0x000fc800078e00ff */
[----:B------:R-:W-:Y:S01]  /*112c0*/  IMAD.MOV.U32 R191, RZ, RZ, R189 ;  /* 0x000000ffffbf7224 */ /* 0x000fe200078e00bd */
        /* <DEDUP_REMOVED lines=43> */
[----:B------:R-:W-:Y:S01]  /*11580*/  IMAD.MOV.U32 R189, RZ, RZ, R212 ;  /* 0x000000ffffbd7224 */ /* 0x000fe200078e00d4 */
[----:B------:R-:W-:-:S07]  /*11590*/  LOP3.LUT R16, R16, R214, R213, 0x96, !PT ;  /* 0x000000d610107212 */ /* 0x000fce00078e96d5 */
.L_x_19217:
[----:B------:R-:W-:Y:S05]  /*115a0*/  BSYNC.RECONVERGENT B1 ;  /* 0x0000000000017941 */ /* 0x000fea0003800200 */
.L_x_19216:
        /* <DEDUP_REMOVED lines=12> */
.L_x_19140:
[----:B------:R-:W-:Y:S01]  /*11670*/  ISETP.NE.AND P2, PT, R14, 0x1, PT ;  /* 0x000000010e00780c */ /* 0x000fe20003f45270 */
[----:B------:R-:W-:Y:S01]  /*11680*/  BSSY.RECONVERGENT B1, `(.L_x_19222) ;  /* 0x000005a000017945 */ /* 0x000fe20003800200 */
[----:B---3--:R-:W-:Y:S01]  /*11690*/  IMAD.MOV.U32 R118, RZ, RZ, 0x2 ;  /* 0x00000002ff767424 */ /* 0x008fe200078e00ff */
        /* <DEDUP_REMOVED lines=13> */
.L_x_19224:
        /* <DEDUP_REMOVED lines=13> */
.L_x_19226:
[----:B------:R-:W-:Y:S05]  /*11840*/  BSYNC.RECONVERGENT B2 ;  /* 0x0000000000027941 */ /* 0x000fea0003800200 */
.L_x_19225:
        /* <DEDUP_REMOVED lines=61> */
.L_x_19223:
[----:B------:R-:W-:Y:S05]  /*11c20*/  BSYNC.RECONVERGENT B1 ;  /* 0x0000000000017941 */ /* 0x000fea0003800200 */
.L_x_19222:
[----:B------:R-:W2:Y:S01]  /*11c30*/  LDC R10, c[0x0][0x404] ;  /* 0x00010100ff0a7b82 */ /* 0x000ea20000000800 */
[----:B------:R-:W-:Y:S01]  /*11c40*/  I2FP.F32.U32 R14, R116 ;  /* 0x00000074000e7245 */ /* 0x000fe20000201000 */
[----:B-1----:R-:W-:Y:S01]  /*11c50*/  IMAD.MOV.U32 R214, RZ, RZ, 0x2f800000 ;  /* 0x2f800000ffd67424 */ /* 0x002fe200078e00ff */
[----:B------:R-:W-:Y:S01]  /*11c60*/  ISETP.NE.AND P2, PT, R118, 0x1, PT ;  /* 0x000000017600780c */ /* 0x000fe20003f45270 */
[----:B------:R-:W-:Y:S01]  /*11c70*/  BSSY.RECONVERGENT B1, `(.L_x_19227) ;  /* 0x000005d000017945 */ /* 0x000fe20003800200 */
[----:B------:R-:W-:Y:S01]  /*11c80*/  LOP3.LUT R17, R17, 0xffffffef, RZ, 0xc0, !PT ;  /* 0xffffffef11117812 */ /* 0x000fe200078ec0ff */
[----:B------:R-:W-:Y:S01]  /*11c90*/  FFMA.FTZ R14, R14, R214, 1.1641532182693481445e-10 ;  /* 0x2f0000000e0e7423 */ /* 0x000fe200000100d6 */
[C---:B-----5:R-:W-:Y:S01]  /*11ca0*/  IMAD.U32 R116, R120.reuse, 0x10000, RZ ;  /* 0x0001000078747824 */ /* 0x060fe200078e00ff */
[----:B------:R-:W-:Y:S01]  /*11cb0*/  PRMT R117, R120, 0x7632, R117 ;  /* 0x0000763278757816 */ /* 0x000fe20000000075 */
[----:B------:R-:W-:Y:S02]  /*11cc0*/  IMAD.MOV.U32 R119, RZ, RZ, R12 ;  /* 0x000000ffff777224 */ /* 0x000fe400078e000c */
[----:B--2---:R-:W-:-:S02]  /*11cd0*/  FSETP.LE.FTZ.AND P3, PT, R14, R10, PT ;  /* 0x0000000a0e00720b */ /* 0x004fc40003f73000 */
        /* <DEDUP_REMOVED lines=11> */
.L_x_19229:
[----:B------:R-:W-:Y:S01]  /*11d90*/  IADD3 R18, PT, PT, R18, 0x1, RZ ;  /* 0x0000000112127810 */ /* 0x000fe20007ffe0ff */
[----:B------:R-:W-:Y:S03]  /*11da0*/  BSSY.RECONVERGENT B2, `(.L_x_19230) ;  /* 0x000000c000027945 */ /* 0x000fe60003800200 */
[C---:B------:R-:W-:Y:S01]  /*11db0*/  ISETP.NE.AND P2, PT, R18.reuse, RZ, PT ;  /* 0x000000ff1200720c */ /* 0x040fe20003f45270 */
[----:B0-----:R-:W-:-:S12]  /*11dc0*/  IMAD.WIDE.U32 R190, R18, -0x2daee0ad, RZ ;  /* 0xd2511f5312be7825 */ /* 0x001fd800078e00ff */
        /* <DEDUP_REMOVED lines=9> */
.L_x_19231:
[----:B------:R-:W-:Y:S05]  /*11e60*/  BSYNC.RECONVERGENT B2 ;  /* 0x0000000000027941 */ /* 0x000fea0003800200 */
.L_x_19230:
        /* <DEDUP_REMOVED lines=9> */
[----:B------:R-:W-:-:S04]  /*11f00*/  IADD3 R15, PT, PT, R23, 0x76cf5d0a, RZ ;  /* 0x76cf5d0a170f7810 */ /* 0x000fc80007ffe0ff */
        /* <DEDUP_REMOVED lines=51> */
.L_x_19228:
[----:B------:R-:W-:Y:S05]  /*12240*/  BSYNC.RECONVERGENT B1 ;  /* 0x0000000000017941 */ /* 0x000fea0003800200 */
.L_x_19227:
        /* <DEDUP_REMOVED lines=19> */
.L_x_19234:
        /* <DEDUP_REMOVED lines=13> */
.L_x_19236:
[----:B------:R-:W-:Y:S05]  /*12450*/  BSYNC.RECONVERGENT B2 ;  /* 0x0000000000027941 */ /* 0x000fea0003800200 */
.L_x_19235:
        /* <DEDUP_REMOVED lines=9> */
[----:B------:R-:W-:-:S03]  /*124f0*/  IADD3 R15, PT, PT, R23, 0x76cf5d0a, RZ ;  /* 0x76cf5d0a170f7810 */ /* 0x000fc60007ffe0ff */
[----:B------:R-:W-:Y:S01]  /*12500*/  IMAD.MOV.U32 R120, RZ, RZ, RZ ;  /* 0x000000ffff787224 */ /* 0x000fe200078e00ff */
        /* <DEDUP_REMOVED lines=49> */
[----:B------:R-:W-:-:S07]  /*12820*/  MOV R189, R118 ;  /* 0x0000007600bd7202 */ /* 0x000fce0000000f00 */
.L_x_19233:
[----:B------:R-:W-:Y:S05]  /*12830*/  BSYNC.RECONVERGENT B1 ;  /* 0x0000000000017941 */ /* 0x000fea0003800200 */
.L_x_19232:
[----:B------:R-:W-:Y:S01]  /*12840*/  I2FP.F32.U32 R14, R119 ;  /* 0x00000077000e7245 */ /* 0x000fe20000201000 */
[----:B------:R-:W-:Y:S01]  /*12850*/  IMAD.U32 R118, R121, 0x10000, RZ ;  /* 0x0001000079767824 */ /* 0x000fe200078e00ff */
[----:B------:R-:W-:Y:S01]  /*12860*/  LOP3.LUT R17, R17, 0xfffffffb, RZ, 0xc0, !PT ;  /* 0xfffffffb11117812 */ /* 0x000fe200078ec0ff */
[----:B------:R-:W-:Y:S01]  /*12870*/  BSSY.RECONVERGENT B1, `(.L_x_19237) ;  /* 0x000005c000017945 */ /* 0x000fe20003800200 */
[----:B------:R-:W-:Y:S01]  /*12880*/  PRMT R119, R121, 0x7632, R119 ;  /* 0x0000763279777816 */ /* 0x000fe20000000077 */
[----:B------:R-:W-:Y:S01]  /*12890*/  FFMA.FTZ R14, R14, R214, 1.1641532182693481445e-10 ;  /* 0x2f0000000e0e7423 */ /* 0x000fe200000100d6 */
[----:B------:R-:W-:-:S04]  /*128a0*/  HFMA2 R121, -RZ, RZ, 0, 1.1920928955078125e-07 ;  /* 0x00000002ff797431 */ /* 0x000fc800000001ff */
        /* <DEDUP_REMOVED lines=13> */
.L_x_19239:
        /* <DEDUP_REMOVED lines=13> */
.L_x_19241:
[----:B------:R-:W-:Y:S05]  /*12a50*/  BSYNC.RECONVERGENT B2 ;  /* 0x0000000000027941 */ /* 0x000fea0003800200 */
.L_x_19240:
        /* <DEDUP_REMOVED lines=61> */
.L_x_19238:
[----:B------:R-:W-:Y:S05]  /*12e30*/  BSYNC.RECONVERGENT B1 ;  /* 0x0000000000017941 */ /* 0x000fea0003800200 */
.L_x_19237:
[----:B------:R-:W-:Y:S01]  /*12e40*/  I2FP.F32.U32 R14, R14 ;  /* 0x0000000e000e7245 */ /* 0x000fe20000201000 */
[----:B------:R-:W-:Y:S01]  /*12e50*/  BSSY.RECONVERGENT B1, `(.L_x_19242) ;  /* 0x000005d000017945 */ /* 0x000fe20003800200 */
[----:B------:R-:W-:Y:S01]  /*12e60*/  LOP3.LUT R17, R17, 0xfffffffd, RZ, 0xc0, !PT ;  /* 0xfffffffd11117812 */ /* 0x000fe200078ec0ff */
[----:B0-----:R-:W-:Y:S02]  /*12e70*/  HFMA2 R191, -RZ, RZ, 0, 1.1920928955078125e-07 ;  /* 0x00000002ffbf7431 */ /* 0x001fe400000001ff */
        /* <DEDUP_REMOVED lines=15> */
.L_x_19244:
        /* <DEDUP_REMOVED lines=13> */
.L_x_19246:
[----:B------:R-:W-:Y:S05]  /*13040*/  BSYNC.RECONVERGENT B2 ;  /* 0x0000000000027941 */ /* 0x000fea0003800200 */
.L_x_19245:
        /* <DEDUP_REMOVED lines=61> */
.L_x_19243:
[----:B------:R-:W-:Y:S05]  /*13420*/  BSYNC.RECONVERGENT B1 ;  /* 0x0000000000017941 */ /* 0x000fea0003800200 */
.L_x_19242:
        /* <DEDUP_REMOVED lines=18> */
.L_x_19249:
        /* <DEDUP_REMOVED lines=13> */
.L_x_19251:
[----:B------:R-:W-:Y:S05]  /*13620*/  BSYNC.RECONVERGENT B2 ;  /* 0x0000000000027941 */ /* 0x000fea0003800200 */
.L_x_19250:
        /* <DEDUP_REMOVED lines=61> */
.L_x_19248:
[----:B------:R-:W-:Y:S05]  /*13a00*/  BSYNC.RECONVERGENT B1 ;  /* 0x0000000000017941 */ /* 0x000fea0003800200 */
.L_x_19247:
        /* <DEDUP_REMOVED lines=17> */
.L_x_19254:
        /* <DEDUP_REMOVED lines=13> */
.L_x_19256:
[----:B------:R-:W-:Y:S05]  /*13bf0*/  BSYNC.RECONVERGENT B2 ;  /* 0x0000000000027941 */ /* 0x000fea0003800200 */
.L_x_19255:
        /* <DEDUP_REMOVED lines=61> */
.L_x_19253:
[----:B------:R-:W-:Y:S05]  /*13fd0*/  BSYNC.RECONVERGENT B1 ;  /* 0x0000000000017941 */ /* 0x000fea0003800200 */
.L_x_19252:
        /* <DEDUP_REMOVED lines=18> */
.L_x_19259:
        /* <DEDUP_REMOVED lines=13> */
.L_x_19261:
[----:B------:R-:W-:Y:S05]  /*141d0*/  BSYNC.RECONVERGENT B2 ;  /* 0x0000000000027941 */ /* 0x000fea0003800200 */
.L_x_19260:
        /* <DEDUP_REMOVED lines=61> */
.L_x_19258:
[----:B------:R-:W-:Y:S05]  /*145b0*/  BSYNC.RECONVERGENT B1 ;  /* 0x0000000000017941 */ /* 0x000fea0003800200 */
.L_x_19257:
[----:B------:R-:W-:Y:S01]  /*145c0*/  LOP3.LUT R17, R17, 0xfffdffff, RZ, 0xc0, !PT ;  /* 0xfffdffff11117812 */ /* 0x000fe200078ec0ff */
[----:B------:R-:W-:Y:S01]  /*145d0*/  FMUL.FTZ R117, R117, UR10 ;  /* 0x0000000a75757c20 */ /* 0x000fe20008410000 */
[----:B------:R-:W-:Y:S01]  /*145e0*/  I2FP.F32.U32 R122, R123 ;  /* 0x0000007b007a7245 */ /* 0x000fe20000201000 */
[----:B------:R-:W-:Y:S01]  /*145f0*/  FMUL.FTZ R116, R116, UR10 ;  /* 0x0000000a74747c20 */ /* 0x000fe20008410000 */
[----:B------:R-:W-:Y:S01]  /*14600*/  @P2 LOP3.LUT R17, R17, 0x20000, RZ, 0xfc, !PT ;  /* 0x0002000011112812 */ /* 0x000fe200078efcff */
[----:B------:R-:W-:Y:S02]  /*14610*/  IMAD.U32 R123, R213, 0x10000, RZ ;  /* 0x00010000d57b7824 */ /* 0x000fe400078e00ff */
[----:B------:R-:W-:Y:S01]  /*14620*/  FMUL.FTZ R119, R119, UR10 ;  /* 0x0000000a77777c20 */ /* 0x000fe20008410000 */
[----:B------:R-:W-:Y:S01]  /*14630*/  FFMA.FTZ R214, R122, R214, 1.1641532182693481445e-10 ;  /* 0x2f0000007ad67423 */ /* 0x000fe200000100d6 */
[C---:B------:R-:W-:Y:S01]  /*14640*/  LOP3.LUT P2, RZ, R17.reuse, 0x10, RZ, 0xc0, !PT ;  /* 0x0000001011ff7812 */ /* 0x040fe2000784c0ff */
        /* <DEDUP_REMOVED lines=32> */
[----:B------:R-:W-:-:S13]  /*14850*/  PLOP3.LUT P5, PT, P5, PT, PT, 0x8, 0x80 ;  /* 0x000000000080781c */ /* 0x000fda0002fae170 */
.L_x_19221:
        /* <DEDUP_REMOVED lines=13> */
[----:B------:R-:W-:Y:S02]  /*14930*/  SEL R191, RZ, 0x1, !P2 ;  /* 0x00000001ffbf7807 */ /* 0x000fe40005000000 */
[----:B------:R-:W-:Y:S02]  /*14940*/  SEL R10, RZ, 0x1000000, !P4 ;  /* 0x01000000ff0a7807 */ /* 0x000fe40006000000 */
[----:B------:R-:W-:Y:S02]  /*14950*/  LOP3.LUT R191, R190, R191, RZ, 0xfc, !PT ;  /* 0x000000bfbebf7212 */ /* 0x000fe400078efcff */
        /* <DEDUP_REMOVED lines=28> */
.L_x_19262:
[----:B------:R-:W-:Y:S02]  /*14b20*/  IMAD.MOV.U32 R10, RZ, RZ, R189 ;  /* 0x000000ffff0a7224 */ /* 0x000fe400078e00bd */
[----:B------:R-:W-:-:S07]  /*14b30*/  VIADD R188, R188, 0x20 ;  /* 0x00000020bcbc7836 */ /* 0x000fce0000000000 */
.L_x_19139:
[----:B------:R-:W-:Y:S05]  /*14b40*/  BSYNC.RECONVERGENT B0 ;  /* 0x0000000000007941 */ /* 0x000fea0003800200 */
.L_x_19138:
        /* <DEDUP_REMOVED lines=36> */
.L_x_19268:
        /* <DEDUP_REMOVED lines=13> */
.L_x_19270:
[----:B------:R-:W-:Y:S05]  /*14e60*/  BSYNC.RECONVERGENT B2 ;  /* 0x0000000000027941 */ /* 0x000fea0003800200 */
.L_x_19269:
        /* <DEDUP_REMOVED lines=61> */
.L_x_19267:
[----:B------:R-:W-:Y:S05]  /*15240*/  BSYNC.RECONVERGENT B1 ;  /* 0x0000000000017941 */ /* 0x000fea0003800200 */
.L_x_19266:
[----:B------:R-:W2:Y:S01]  /*15250*/  LDC R0, c[0x0][0x404] ;  /* 0x00010100ff007b82 */ /* 0x000ea20000000800 */
[----:B------:R-:W-:Y:S01]  /*15260*/  I2FP.F32.U32 R3, R3 ;  /* 0x0000000300037245 */ /* 0x000fe20000201000 */
[----:B------:R-:W-:Y:S01]  /*15270*/  IMAD.MOV.U32 R10, RZ, RZ, 0x2f800000 ;  /* 0x2f800000ff0a7424 */ /* 0x000fe200078e00ff */
[----:B------:R-:W-:Y:S01]  /*15280*/  ISETP.NE.AND P2, PT, R2, 0x1, PT ;  /* 0x000000010200780c */ /* 0x000fe20003f45270 */
[----:B------:R-:W-:Y:S01]  /*15290*/  BSSY.RECONVERGENT B1, `(.L_x_19271) ;  /* 0x000005f000017945 */ /* 0x000fe20003800200 */
[C---:B-----5:R-:W-:Y:S01]  /*152a0*/  SHF.L.U32 R8, R128.reuse, 0x10, RZ ;  /* 0x0000001080087819 */ /* 0x060fe200000006ff */
[----:B------:R-:W-:Y:S01]  /*152b0*/  FFMA.FTZ R3, R3, R10, 1.1641532182693481445e-10 ;  /* 0x2f00000003037423 */ /* 0x000fe2000001000a */
[----:B------:R-:W-:Y:S01]  /*152c0*/  LOP3.LUT R17, R17, 0xffffffef, RZ, 0xc0, !PT ;  /* 0xffffffef11117812 */ /* 0x000fe200078ec0ff */
[----:B01----:R-:W0:Y:S01]  /*152d0*/  LDC R190, c[0x0][0x408] ;  /* 0x00010200ffbe7b82 */ /* 0x003e220000000800 */
[----:B------:R-:W-:Y:S01]  /*152e0*/  PRMT R128, R128, 0x7632, R128 ;  /* 0x0000763280807816 */ /* 0x000fe20000000080 */
[----:B------:R-:W-:Y:S01]  /*152f0*/  IMAD.MOV.U32 R4, RZ, RZ, 0x2 ;  /* 0x00000002ff047424 */ /* 0x000fe200078e00ff */
[----:B--2---:R-:W-:Y:S01]  /*15300*/  FSETP.LE.FTZ.AND P4, PT, R3, R0, PT ;  /* 0x000000000300720b */ /* 0x004fe20003f93000 */
[----:B------:R-:W-:-:S02]  /*15310*/  IMAD.MOV.U32 R3, RZ, RZ, R12 ;  /* 0x000000ffff037224 */ /* 0x000fc400078e000c */
[----:B0-----:R-:W-:-:S10]  /*15320*/  FMUL.FTZ R8, R8, R190 ;  /* 0x000000be08087220 */ /* 0x001fd40000410000 */
        /* <DEDUP_REMOVED lines=10> */
.L_x_19273:
        /* <DEDUP_REMOVED lines=13> */
.L_x_19275:
[----:B------:R-:W-:Y:S05]  /*154a0*/  BSYNC.RECONVERGENT B2 ;  /* 0x0000000000027941 */ /* 0x000fea0003800200 */
.L_x_19274:
        /* <DEDUP_REMOVED lines=61> */
.L_x_19272:
[----:B------:R-:W-:Y:S05]  /*15880*/  BSYNC.RECONVERGENT B1 ;  /* 0x0000000000017941 */ /* 0x000fea0003800200 */
.L_x_19271:
        /* <DEDUP_REMOVED lines=9> */
[----:B---3--:R-:W-:Y:S01]  /*15920*/  FADD.FTZ R124, R2, R8 ;  /* 0x00000008027c7221 */ /* 0x008fe20000010000 */
        /* <DEDUP_REMOVED lines=13> */
.L_x_19278:
        /* <DEDUP_REMOVED lines=13> */
.L_x_19280:
[----:B------:R-:W-:Y:S05]  /*15ad0*/  BSYNC.RECONVERGENT B2 ;  /* 0x0000000000027941 */ /* 0x000fea0003800200 */
.L_x_19279:
        /* <DEDUP_REMOVED lines=61> */
.L_x_19277:
[----:B------:R-:W-:Y:S05]  /*15eb0*/  BSYNC.RECONVERGENT B1 ;  /* 0x0000000000017941 */ /* 0x000fea0003800200 */
.L_x_19276:
        /* <DEDUP_REMOVED lines=20> */
.L_x_19283:
        /* <DEDUP_REMOVED lines=13> */
.L_x_19285:
[----:B------:R-:W-:Y:S05]  /*160d0*/  BSYNC.RECONVERGENT B2 ;  /* 0x0000000000027941 */ /* 0x000fea0003800200 */
.L_x_19284:
        /* <DEDUP_REMOVED lines=61> */
.L_x_19282:
[----:B------:R-:W-:Y:S05]  /*164b0*/  BSYNC.RECONVERGENT B1 ;  /* 0x0000000000017941 */ /* 0x000fea0003800200 */
.L_x_19281:
        /* <DEDUP_REMOVED lines=24> */
.L_x_19288:
        /* <DEDUP_REMOVED lines=13> */
.L_x_19290:
[----:B------:R-:W-:Y:S05]  /*16710*/  BSYNC.RECONVERGENT B2 ;  /* 0x0000000000027941 */ /* 0x000fea0003800200 */
.L_x_19289:
        /* <DEDUP_REMOVED lines=61> */
.L_x_19287:
[----:B------:R-:W-:Y:S05]  /*16af0*/  BSYNC.RECONVERGENT B1 ;  /* 0x0000000000017941 */ /* 0x000fea0003800200 */
.L_x_19286:
        /* <DEDUP_REMOVED lines=21> */
.L_x_19293:
        /* <DEDUP_REMOVED lines=13> */
.L_x_19295:
[----:B------:R-:W-:Y:S05]  /*16d20*/  BSYNC.RECONVERGENT B2 ;  /* 0x0000000000027941 */ /* 0x000fea0003800200 */
.L_x_19294:
        /* <DEDUP_REMOVED lines=61> */
.L_x_19292:
[----:B------:R-:W-:Y:S05]  /*17100*/  BSYNC.RECONVERGENT B1 ;  /* 0x0000000000017941 */ /* 0x000fea0003800200 */
.L_x_19291:
        /* <DEDUP_REMOVED lines=23> */
.L_x_19298:
        /* <DEDUP_REMOVED lines=13> */
.L_x_19300:
[----:B------:R-:W-:Y:S05]  /*17350*/  BSYNC.RECONVERGENT B2 ;  /* 0x0000000000027941 */ /* 0x000fea0003800200 */
.L_x_19299:
        /* <DEDUP_REMOVED lines=61> */
.L_x_19297:
[----:B------:R-:W-:Y:S05]  /*17730*/  BSYNC.RECONVERGENT B1 ;  /* 0x0000000000017941 */ /* 0x000fea0003800200 */
.L_x_19296:
        /* <DEDUP_REMOVED lines=20> */
.L_x_19303:
        /* <DEDUP_REMOVED lines=13> */
.L_x_19305:
[----:B------:R-:W-:Y:S05]  /*17950*/  BSYNC.RECONVERGENT B2 ;  /* 0x0000000000027941 */ /* 0x000fea0003800200 */
.L_x_19304:
        /* <DEDUP_REMOVED lines=61> */
.L_x_19302:
[----:B------:R-:W-:Y:S05]  /*17d30*/  BSYNC.RECONVERGENT B1 ;  /* 0x0000000000017941 */ /* 0x000fea0003800200 */
.L_x_19301:
        /* <DEDUP_REMOVED lines=24> */
.L_x_19308:
        /* <DEDUP_REMOVED lines=13> */
.L_x_19310:
[----:B------:R-:W-:Y:S05]  /*17f90*/  BSYNC.RECONVERGENT B2 ;  /* 0x0000000000027941 */ /* 0x000fea0003800200 */
.L_x_19309:
        /* <DEDUP_REMOVED lines=61> */
.L_x_19307:
[----:B------:R-:W-:Y:S05]  /*18370*/  BSYNC.RECONVERGENT B1 ;  /* 0x0000000000017941 */ /* 0x000fea0003800200 */
.L_x_19306:
        /* <DEDUP_REMOVED lines=19> */
.L_x_19313:
        /* <DEDUP_REMOVED lines=13> */
.L_x_19315:
[----:B------:R-:W-:Y:S05]  /*18580*/  BSYNC.RECONVERGENT B2 ;  /* 0x0000000000027941 */ /* 0x000fea0003800200 */
.L_x_19314:
        /* <DEDUP_REMOVED lines=61> */
.L_x_19312:
[----:B------:R-:W-:Y:S05]  /*18960*/  BSYNC.RECONVERGENT B1 ;  /* 0x0000000000017941 */ /* 0x000fea0003800200 */
.L_x_19311:
        /* <DEDUP_REMOVED lines=23> */
.L_x_19318:
        /* <DEDUP_REMOVED lines=13> */
.L_x_19320:
[----:B------:R-:W-:Y:S05]  /*18bb0*/  BSYNC.RECONVERGENT B2 ;  /* 0x0000000000027941 */ /* 0x000fea0003800200 */
.L_x_19319:
        /* <DEDUP_REMOVED lines=61> */
.L_x_19317:
[----:B------:R-:W-:Y:S05]  /*18f90*/  BSYNC.RECONVERGENT B1 ;  /* 0x0000000000017941 */ /* 0x000fea0003800200 */
.L_x_19316:
        /* <DEDUP_REMOVED lines=18> */
.L_x_19323:
        /* <DEDUP_REMOVED lines=13> */
.L_x_19325:
[----:B------:R-:W-:Y:S05]  /*19190*/  BSYNC.RECONVERGENT B2 ;  /* 0x0000000000027941 */ /* 0x000fea0003800200 */
.L_x_19324:
        /* <DEDUP_REMOVED lines=61> */
.L_x_19322:
[----:B------:R-:W-:Y:S05]  /*19570*/  BSYNC.RECONVERGENT B1 ;  /* 0x0000000000017941 */ /* 0x000fea0003800200 */
.L_x_19321:
        /* <DEDUP_REMOVED lines=24> */
.L_x_19328:
        /* <DEDUP_REMOVED lines=13> */
.L_x_19330:
[----:B------:R-:W-:Y:S05]  /*197d0*/  BSYNC.RECONVERGENT B2 ;  /* 0x0000000000027941 */ /* 0x000fea0003800200 */
.L_x_19329:
        /* <DEDUP_REMOVED lines=61> */
.L_x_19327:
[----:B------:R-:W-:Y:S05]  /*19bb0*/  BSYNC.RECONVERGENT B1 ;  /* 0x0000000000017941 */ /* 0x000fea0003800200 */
.L_x_19326:
        /* <DEDUP_REMOVED lines=19> */
.L_x_19333:
        /* <DEDUP_REMOVED lines=13> */
.L_x_19335:
[----:B------:R-:W-:Y:S05]  /*19dc0*/  BSYNC.RECONVERGENT B2 ;  /* 0x0000000000027941 */ /* 0x000fea0003800200 */
.L_x_19334:
        /* <DEDUP_REMOVED lines=61> */
.L_x_19332:
[----:B------:R-:W-:Y:S05]  /*1a1a0*/  BSYNC.RECONVERGENT B1 ;  /* 0x0000000000017941 */ /* 0x000fea0003800200 */
.L_x_19331:
        /* <DEDUP_REMOVED lines=23> */
.L_x_19338:
        /* <DEDUP_REMOVED lines=13> */
.L_x_19340:
[----:B------:R-:W-:Y:S05]  /*1a3f0*/  BSYNC.RECONVERGENT B2 ;  /* 0x0000000000027941 */ /* 0x000fea0003800200 */
.L_x_19339:
        /* <DEDUP_REMOVED lines=61> */
.L_x_19337:
[----:B------:R-:W-:Y:S05]  /*1a7d0*/  BSYNC.RECONVERGENT B1 ;  /* 0x0000000000017941 */ /* 0x000fea0003800200 */
.L_x_19336:
        /* <DEDUP_REMOVED lines=18> */
.L_x_19343:
        /* <DEDUP_REMOVED lines=16> */
.L_x_19345:
[----:B------:R-:W-:Y:S05]  /*1aa00*/  BSYNC.RECONVERGENT B2 ;  /* 0x0000000000027941 */ /* 0x000fea0003800200 */
.L_x_19344:
        /* <DEDUP_REMOVED lines=61> */
.L_x_19342:
[----:B------:R-:W-:Y:S05]  /*1ade0*/  BSYNC.RECONVERGENT B1 ;  /* 0x0000000000017941 */ /* 0x000fea0003800200 */
.L_x_19341:
        /* <DEDUP_REMOVED lines=12> */
.L_x_19265:
        /* <DEDUP_REMOVED lines=16> */
.L_x_19349:
        /* <DEDUP_REMOVED lines=13> */
.L_x_19351:
[----:B------:R-:W-:Y:S05]  /*1b080*/  BSYNC.RECONVERGENT B2 ;  /* 0x0000000000027941 */ /* 0x000fea0003800200 */
.L_x_19350:
        /* <DEDUP_REMOVED lines=61> */
.L_x_19348:
[----:B------:R-:W-:Y:S05]  /*1b460*/  BSYNC.RECONVERGENT B1 ;  /* 0x0000000000017941 */ /* 0x000fea0003800200 */
.L_x_19347:
[----:B------:R-:W2:Y:S01]  /*1b470*/  LDC R10, c[0x0][0x404] ;  /* 0x00010100ff0a7b82 */ /* 0x000ea20000000800 */
[----:B------:R-:W-:Y:S01]  /*1b480*/  I2FP.F32.U32 R14, R124 ;  /* 0x0000007c000e7245 */ /* 0x000fe20000201000 */
[----:B-1----:R-:W-:Y:S01]  /*1b490*/  HFMA2 R214, -RZ, RZ, 0.1171875, 0 ;  /* 0x2f800000ffd67431 */ /* 0x002fe200000001ff */
[----:B------:R-:W-:Y:S01]  /*1b4a0*/  ISETP.NE.AND P2, PT, R126, 0x1, PT ;  /* 0x000000017e00780c */ /* 0x000fe20003f45270 */
[----:B------:R-:W-:Y:S01]  /*1b4b0*/  BSSY.RECONVERGENT B1, `(.L_x_19352) ;  /* 0x000005d000017945 */ /* 0x000fe20003800200 */
[----:B------:R-:W-:Y:S01]  /*1b4c0*/  LOP3.LUT R17, R17, 0xffffffef, RZ, 0xc0, !PT ;  /* 0xffffffef11117812 */ /* 0x000fe200078ec0ff */
[----:B-----5:R-:W-:Y:S02]  /*1b4d0*/  IMAD.U32 R124, R128, 0x10000, RZ ;  /* 0x00010000807c7824 */ /* 0x020fe400078e00ff */
[----:B------:R-:W-:Y:S01]  /*1b4e0*/  FFMA.FTZ R14, R14, R214, 1.1641532182693481445e-10 ;  /* 0x2f0000000e0e7423 */ /* 0x000fe200000100d6 */
[----:B------:R-:W-:Y:S02]  /*1b4f0*/  PRMT R125, R128, 0x7632, R125 ;  /* 0x00007632807d7816 */ /* 0x000fe4000000007d */
[----:B------:R-:W-:-:S02]  /*1b500*/  MOV R127, R12 ;  /* 0x0000000c007f7202 */ /* 0x000fc40000000f00 */
[----:B--2---:R-:W-:Y:S01]  /*1b510*/  FSETP.LE.FTZ.AND P3, PT, R14, R10, PT ;  /* 0x0000000a0e00720b */ /* 0x004fe20003f73000 */
        /* <DEDUP_REMOVED lines=11> */
.L_x_19354:
[----:B------:R-:W-:Y:S01]  /*1b5d0*/  VIADD R18, R18, 0x1 ;  /* 0x0000000112127836 */ /* 0x000fe20000000000 */
[----:B------:R-:W-:Y:S03]  /*1b5e0*/  BSSY.RECONVERGENT B2, `(.L_x_19355) ;  /* 0x000000c000027945 */ /* 0x000fe60003800200 */
[C---:B0-----:R-:W-:Y:S01]  /*1b5f0*/  IMAD.WIDE.U32 R190, R18.reuse, -0x2daee0ad, RZ ;  /* 0xd2511f5312be7825 */ /* 0x041fe200078e00ff */
        /* <DEDUP_REMOVED lines=10> */
.L_x_19356:
[----:B------:R-:W-:Y:S05]  /*1b6a0*/  BSYNC.RECONVERGENT B2 ;  /* 0x0000000000027941 */ /* 0x000fea0003800200 */
.L_x_19355:
        /* <DEDUP_REMOVED lines=61> */
.L_x_19353:
[----:B------:R-:W-:Y:S05]  /*1ba80*/  BSYNC.RECONVERGENT B1 ;  /* 0x0000000000017941 */ /* 0x000fea0003800200 */
.L_x_19352:
[----:B------:R-:W-:Y:S01]  /*1ba90*/  I2FP.F32.U32 R126, R127 ;  /* 0x0000007f007e7245 */ /* 0x000fe20000201000 */
[----:B------:R-:W-:Y:S01]  /*1baa0*/  BSSY.RECONVERGENT B1, `(.L_x_19357) ;  /* 0x000005d000017945 */ /* 0x000fe20003800200 */
[----:B------:R-:W-:Y:S01]  /*1bab0*/  LOP3.LUT R17, R17, 0xfffffff7, RZ, 0xc0, !PT ;  /* 0xfffffff711117812 */ /* 0x000fe200078ec0ff */
[----:B------:R-:W-:Y:S01]  /*1bac0*/  IMAD.U32 R125, R125, 0x10000, RZ ;  /* 0x000100007d7d7824 */ /* 0x000fe200078e00ff */
[----:B------:R-:W-:Y:S01]  /*1bad0*/  MOV R127, R12 ;  /* 0x0000000c007f7202 */ /* 0x000fe20000000f00 */
[----:B------:R-:W-:Y:S01]  /*1bae0*/  FFMA.FTZ R126, R126, R214, 1.1641532182693481445e-10 ;  /* 0x2f0000007e7e7423 */ /* 0x000fe200000100d6 */
[----:B------:R-:W-:-:S04]  /*1baf0*/  IMAD.MOV.U32 R128, RZ, RZ, 0x2 ;  /* 0x00000002ff807424 */ /* 0x000fc800078e00ff */
[----:B------:R-:W-:-:S13]  /*1bb00*/  FSETP.LE.FTZ.AND P2, PT, R126, R10, PT ;  /* 0x0000000a7e00720b */ /* 0x000fda0003f53000 */
        /* <DEDUP_REMOVED lines=11> */
.L_x_19359:
        /* <DEDUP_REMOVED lines=13> */
.L_x_19361:
[----:B------:R-:W-:Y:S05]  /*1bc90*/  BSYNC.RECONVERGENT B2 ;  /* 0x0000000000027941 */ /* 0x000fea0003800200 */
.L_x_19360:
        /* <DEDUP_REMOVED lines=60> */
[----:B------:R-:W-:-:S07]  /*1c060*/  IMAD.MOV.U32 R189, RZ, RZ, R126 ;  /* 0x000000ffffbd7224 */ /* 0x000fce00078e007e */
.L_x_19358:
[----:B------:R-:W-:Y:S05]  /*1c070*/  BSYNC.RECONVERGENT B1 ;  /* 0x0000000000017941 */ /* 0x000fea0003800200 */
.L_x_19357:
        /* <DEDUP_REMOVED lines=20> */
.L_x_19364:
        /* <DEDUP_REMOVED lines=13> */
.L_x_19366:
[----:B------:R-:W-:Y:S05]  /*1c290*/  BSYNC.RECONVERGENT B2 ;  /* 0x0000000000027941 */ /* 0x000fea0003800200 */
.L_x_19365:
        /* <DEDUP_REMOVED lines=61> */
.L_x_19363:
[----:B------:R-:W-:Y:S05]  /*1c670*/  BSYNC.RECONVERGENT B1 ;  /* 0x0000000000017941 */ /* 0x000fea0003800200 */
.L_x_19362:
[----:B------:R-:W-:Y:S01]  /*1c680*/  I2FP.F32.U32 R14, R14 ;  /* 0x0000000e000e7245 */ /* 0x000fe20000201000 */
[----:B------:R-:W-:Y:S01]  /*1c690*/  BSSY.RECONVERGENT B1, `(.L_x_19367) ;  /* 0x000005d000017945 */ /* 0x000fe20003800200 */
[----:B------:R-:W-:Y:S01]  /*1c6a0*/  LOP3.LUT R17, R17, 0xfffffffd, RZ, 0xc0, !PT ;  /* 0xfffffffd11117812 */ /* 0x000fe200078ec0ff */
[----:B------:R-:W-:Y:S02]  /*1c6b0*/  IMAD.U32 R128, R127, 0x10000, RZ ;  /* 0x000100007f807824 */ /* 0x000fe400078e00ff */
[----:B------:R-:W-:Y:S01]  /*1c6c0*/  FFMA.FTZ R14, R14, R214, 1.1641532182693481445e-10 ;  /* 0x2f0000000e0e7423 */ /* 0x000fe200000100d6 */
[----:B0-----:R-:W-:-:S04]  /*1c6d0*/  IMAD.MOV.U32 R191, RZ, RZ, 0x2 ;  /* 0x00000002ffbf7424 */ /* 0x001fc800078e00ff */
        /* <DEDUP_REMOVED lines=13> */
.L_x_19369:
        /* <DEDUP_REMOVED lines=13> */
.L_x_19371:
[----:B------:R-:W-:Y:S05]  /*1c880*/  BSYNC.RECONVERGENT B2 ;  /* 0x0000000000027941 */ /* 0x000fea0003800200 */
.L_x_19370:
        /* <DEDUP_REMOVED lines=61> */
.L_x_19368:
[----:B------:R-:W-:Y:S05]  /*1cc60*/  BSYNC.RECONVERGENT B1 ;  /* 0x0000000000017941 */ /* 0x000fea0003800200 */
.L_x_19367:
        /* <DEDUP_REMOVED lines=18> */
.L_x_19374:
        /* <DEDUP_REMOVED lines=13> */
.L_x_19376:
[----:B------:R-:W-:Y:S05]  /*1ce60*/  BSYNC.RECONVERGENT B2 ;  /* 0x0000000000027941 */ /* 0x000fea0003800200 */
.L_x_19375:
        /* <DEDUP_REMOVED lines=61> */
.L_x_19373:
[----:B------:R-:W-:Y:S05]  /*1d240*/  BSYNC.RECONVERGENT B1 ;  /* 0x0000000000017941 */ /* 0x000fea0003800200 */
.L_x_19372:
        /* <DEDUP_REMOVED lines=17> */
.L_x_19379:
        /* <DEDUP_REMOVED lines=13> */
.L_x_19381:
[----:B------:R-:W-:Y:S05]  /*1d430*/  BSYNC.RECONVERGENT B2 ;  /* 0x0000000000027941 */ /* 0x000fea0003800200 */
.L_x_19380:
        /* <DEDUP_REMOVED lines=61> */
.L_x_19378:
[----:B------:R-:W-:Y:S05]  /*1d810*/  BSYNC.RECONVERGENT B1 ;  /* 0x0000000000017941 */ /* 0x000fea0003800200 */
.L_x_19377:
        /* <DEDUP_REMOVED lines=18> */
.L_x_19384:
        /* <DEDUP_REMOVED lines=13> */
.L_x_19386:
[----:B------:R-:W-:Y:S05]  /*1da10*/  BSYNC.RECONVERGENT B2 ;  /* 0x0000000000027941 */ /* 0x000fea0003800200 */
.L_x_19385:
        /* <DEDUP_REMOVED lines=61> */
.L_x_19383:
[----:B------:R-:W-:Y:S05]  /*1ddf0*/  BSYNC.RECONVERGENT B1 ;  /* 0x0000000000017941 */ /* 0x000fea0003800200 */
.L_x_19382:
        /* <DEDUP_REMOVED lines=42> */
.L_x_19346:
        /* <DEDUP_REMOVED lines=44> */
.L_x_19387:
[----:B------:R-:W-:Y:S01]  /*1e360*/  MOV R10, R189 ;  /* 0x000000bd000a7202 */ /* 0x000fe20000000f00 */
[----:B------:R-:W-:-:S07]  /*1e370*/  VIADD R188, R188, 0x20 ;  /* 0x00000020bcbc7836 */ /* 0x000fce0000000000 */
.L_x_19264:
[----:B------:R-:W-:Y:S05]  /*1e380*/  BSYNC.RECONVERGENT B0 ;  /* 0x0000000000007941 */ /* 0x000fea0003800200 */
.L_x_19263:
        /* <DEDUP_REMOVED lines=36> */
.L_x_19393:
        /* <DEDUP_REMOVED lines=13> */
.L_x_19395:
[----:B------:R-:W-:Y:S05]  /*1e6a0*/  BSYNC.RECONVERGENT B2 ;  /* 0x0000000000027941 */ /* 0x000fea0003800200 */
.L_x_19394:
        /* <DEDUP_REMOVED lines=57> */
[----:B------:R-:W-:Y:S02]  /*1ea40*/  IMAD.MOV.U32 R189, RZ, RZ, R2 ;  /* 0x000000ffffbd7224 */ /* 0x000fe400078e0002 */
[----:B------:R-:W-:Y:S01]  /*1ea50*/  HFMA2 R2, -RZ, RZ, 0, 0 ;  /* 0x00000000ff027431 */ /* 0x000fe200000001ff */
[----:B------:R-:W-:Y:S01]  /*1ea60*/  LOP3.LUT R16, R16, R6, R3, 0x96, !PT ;  /* 0x0000000610107212 */ /* 0x000fe200078e9603 */
[----:B------:R-:W-:-:S07]  /*1ea70*/  IMAD.MOV.U32 R3, RZ, RZ, R10 ;  /* 0x000000ffff037224 */ /* 0x000fce00078e000a */
.L_x_19392:
[----:B------:R-:W-:Y:S05]  /*1ea80*/  BSYNC.RECONVERGENT B1 ;  /* 0x0000000000017941 */ /* 0x000fea0003800200 */
.L_x_19391:
[----:B------:R-:W2:Y:S01]  /*1ea90*/  LDC R0, c[0x0][0x404] ;  /* 0x00010100ff007b82 */ /* 0x000ea20000000800 */
[----:B------:R-:W-:Y:S01]  /*1eaa0*/  I2FP.F32.U32 R3, R3 ;  /* 0x0000000300037245 */ /* 0x000fe20000201000 */
[----:B------:R-:W-:Y:S01]  /*1eab0*/  IMAD.MOV.U32 R10, RZ, RZ, 0x2f800000 ;  /* 0x2f800000ff0a7424 */ /* 0x000fe200078e00ff */
[----:B------:R-:W-:Y:S01]  /*1eac0*/  ISETP.NE.AND P2, PT, R2, 0x1, PT ;  /* 0x000000010200780c */ /* 0x000fe20003f45270 */
[C---:B-----5:R-:W-:Y:S01]  /*1ead0*/  IMAD.U32 R8, R136.reuse, 0x10000, RZ ;  /* 0x0001000088087824 */ /* 0x060fe200078e00ff */
[----:B------:R-:W-:Y:S01]  /*1eae0*/  LOP3.LUT R17, R17, 0xffffffef, RZ, 0xc0, !PT ;  /* 0xffffffef11117812 */ /* 0x000fe200078ec0ff */
[----:B------:R-:W-:Y:S01]  /*1eaf0*/  FFMA.FTZ R3, R3, R10, 1.1641532182693481445e-10 ;  /* 0x2f00000003037423 */ /* 0x000fe2000001000a */
[----:B------:R-:W-:Y:S01]  /*1eb00*/  BSSY.RECONVERGENT B1, `(.L_x_19396) ;  /* 0x000005c000017945 */ /* 0x000fe20003800200 */
[----:B01----:R-:W0:Y:S01]  /*1eb10*/  LDC R190, c[0x0][0x408] ;  /* 0x00010200ffbe7b82 */ /* 0x003e220000000800 */
[----:B------:R-:W-:Y:S02]  /*1eb20*/  PRMT R136, R136, 0x7632, R136 ;  /* 0x0000763288887816 */ /* 0x000fe40000000088 */
[----:B------:R-:W-:-:S02]  /*1eb30*/  MOV R4, 0x2 ;  /* 0x0000000200047802 */ /* 0x000fc40000000f00 */
[----:B--2---:R-:W-:Y:S01]  /*1eb40*/  FSETP.LE.FTZ.AND P4, PT, R3, R0, PT ;  /* 0x000000000300720b */ /* 0x004fe20003f93000 */
[----:B------:R-:W-:Y:S02]  /*1eb50*/  IMAD.MOV.U32 R3, RZ, RZ, R12 ;  /* 0x000000ffff037224 */ /* 0x000fe400078e000c */
[----:B0-----:R-:W-:-:S10]  /*1eb60*/  FMUL.FTZ R8, R8, R190 ;  /* 0x000000be08087220 */ /* 0x001fd40000410000 */
        /* <DEDUP_REMOVED lines=10> */
.L_x_19398:
        /* <DEDUP_REMOVED lines=13> */
.L_x_19400:
[----:B------:R-:W-:Y:S05]  /*1ece0*/  BSYNC.RECONVERGENT B2 ;  /* 0x0000000000027941 */ /* 0x000fea0003800200 */
.L_x_19399:
        /* <DEDUP_REMOVED lines=61> */
.L_x_19397:
[----:B------:R-:W-:Y:S05]  /*1f0c0*/  BSYNC.RECONVERGENT B1 ;  /* 0x0000000000017941 */ /* 0x000fea0003800200 */
.L_x_19396:
[----:B------:R-:W-:Y:S01]  /*1f0d0*/  I2FP.F32.U32 R2, R3 ;  /* 0x0000000300027245 */ /* 0x000fe20000201000 */
[----:B------:R-:W-:Y:S01]  /*1f0e0*/  BSSY.RECONVERGENT B1, `(.L_x_19401) ;  /* 0x0000061000017945 */ /* 0x000fe20003800200 */
[----:B------:R-:W-:Y:S01]  /*1f0f0*/  FSEL R8, R8, RZ, P4 ;  /* 0x000000ff08087208 */ /* 0x000fe20002000000 */
[----:B------:R-:W-:Y:S02]  /*1f100*/  IMAD.MOV.U32 R3, RZ, RZ, R12 ;  /* 0x000000ffff037224 */ /* 0x000fe400078e000c */
[----:B------:R-:W-:-:S05]  /*1f110*/  FFMA.FTZ R2, R2, R10, 1.1641532182693481445e-10 ;  /* 0x2f00000002027423 */ /* 0x000fca000001000a */
[----:B------:R-:W-:Y:S01]  /*1f120*/  FSETP.GTU.FTZ.AND P2, PT, R2, R0, PT ;  /* 0x000000000200720b */ /* 0x000fe20003f5c000 */
[----:B------:R-:W-:-:S04]  /*1f130*/  IMAD.U32 R2, R96, 0x10000, RZ ;  /* 0x0001000060027824 */ /* 0x000fc800078e00ff */
[----:B------:R-:W-:-:S05]  /*1f140*/  FMUL.FTZ R2, R2, R190 ;  /* 0x000000be02027220 */ /* 0x000fca0000410000 */
[----:B------:R-:W-:-:S05]  /*1f150*/  FSEL R2, R2, RZ, !P2 ;  /* 0x000000ff02027208 */ /* 0x000fca0005000000 */
[----:B---3--:R-:W-:Y:S01]  /*1f160*/  FADD.FTZ R132, R2, R8 ;  /* 0x0000000802847221 */ /* 0x008fe20000010000 */
[----:B------:R-:W-:Y:S01]  /*1f170*/  SEL R8, RZ, 0x1, P2 ;  /* 0x00000001ff087807 */ /* 0x000fe20001000000 */
[----:B------:R-:W-:Y:S01]  /*1f180*/  HFMA2 R2, -RZ, RZ, 0, 1.1920928955078125e-07 ;  /* 0x00000002ff027431 */ /* 0x000fe200000001ff */
[----:B------:R-:W-:Y:S01]  /*1f190*/  ISETP.NE.AND P2, PT, R4, 0x1, PT ;  /* 0x000000010400780c */ /* 0x000fe20003f45270 */
[----:B------:R-:W-:-:S12]  /*1f1a0*/  @P1 FADD.FTZ R132, R100, R132 ;  /* 0x0000008464841221 */ /* 0x000fd80000010000 */
        /* <DEDUP_REMOVED lines=9> */
.L_x_19403:
        /* <DEDUP_REMOVED lines=13> */
.L_x_19405:
[----:B------:R-:W-:Y:S05]  /*1f310*/  BSYNC.RECONVERGENT B2 ;  /* 0x0000000000027941 */ /* 0x000fea0003800200 */
.L_x_19404:
        /* <DEDUP_REMOVED lines=61> */
.L_x_19402:
[----:B------:R-:W-:Y:S05]  /*1f6f0*/  BSYNC.RECONVERGENT B1 ;  /* 0x0000000000017941 */ /* 0x000fea0003800200 */
.L_x_19401:
        /* <DEDUP_REMOVED lines=20> */
.L_x_19408:
        /* <DEDUP_REMOVED lines=13> */
.L_x_19410:
[----:B------:R-:W-:Y:S05]  /*1f910*/  BSYNC.RECONVERGENT B2 ;  /* 0x0000000000027941 */ /* 0x000fea0003800200 */
.L_x_19409:
        /* <DEDUP_REMOVED lines=61> */
.L_x_19407:
[----:B------:R-:W-:Y:S05]  /*1fcf0*/  BSYNC.RECONVERGENT B1 ;  /* 0x0000000000017941 */ /* 0x000fea0003800200 */
.L_x_19406:
[----:B------:R-:W-:Y:S01]  /*1fd00*/  I2FP.F32.U32 R2, R3 ;  /* 0x0000000300027245 */ /* 0x000fe20000201000 */
[----:B------:R-:W-:Y:S01]  /*1fd10*/  BSSY.RECONVERGENT B1, `(.L_x_19411) ;  /* 0x0000062000017945 */ /* 0x000fe20003800200 */
[----:B------:R-:W-:Y:S01]  /*1fd20*/  FSEL R14, R14, RZ, P4 ;  /* 0x000000ff0e0e7208 */ /* 0x000fe20002000000 */
[----:B------:R-:W-:Y:S02]  /*1fd30*/  IMAD.MOV.U32 R3, RZ, RZ, R12 ;  /* 0x000000ffff037224 */ /* 0x000fe400078e000c */
        /* <DEDUP_REMOVED lines=20> */
.L_x_19413:
        /* <DEDUP_REMOVED lines=13> */
.L_x_19415:
[----:B------:R-:W-:Y:S05]  /*1ff50*/  BSYNC.RECONVERGENT B2 ;  /* 0x0000000000027941 */ /* 0x000fea0003800200 */
.L_x_19414:
        /* <DEDUP_REMOVED lines=22> */
[C---:B------:R-:W-:Y:S02]  /*200c0*/  VIADD R3, R22.reuse, 0x78dde6e4 ;  /* 0x78dde6e416037836 */ /* 0x040fe40000000000 */
[----:B------:R-:W-:Y:S02]  /*200d0*/  VIADD R6, R22, 0xb54cda56 ;  /* 0xb54cda5616067836 */ /* 0x000fe40000000000 */
        /* <DEDUP_REMOVED lines=37> */
.L_x_19412:
[----:B------:R-:W-:Y:S05]  /*20330*/  BSYNC.RECONVERGENT B1 ;  /* 0x0000000000017941 */ /* 0x000fea0003800200 */
.L_x_19411:
        /* <DEDUP_REMOVED lines=21> */
.L_x_19418:
        /* <DEDUP_REMOVED lines=13> */
.L_x_19420:
[----:B------:R-:W-:Y:S05]  /*20560*/  BSYNC.RECONVERGENT B2 ;  /* 0x0000000000027941 */ /* 0x000fea0003800200 */
.L_x_19419:
        /* <DEDUP_REMOVED lines=61> */
.L_x_19417:
[----:B------:R-:W-:Y:S05]  /*20940*/  BSYNC.RECONVERGENT B1 ;  /* 0x0000000000017941 */ /* 0x000fea0003800200 */
.L_x_19416:
        /* <DEDUP_REMOVED lines=9> */
[----:B------:R-:W-:Y:S01]  /*209e0*/  FADD.FTZ R134, R2, R6 ;  /* 0x0000000602867221 */ /* 0x000fe20000010000 */
        /* <DEDUP_REMOVED lines=13> */
.L_x_19423:
        /* <DEDUP_REMOVED lines=13> */
.L_x_19425:
[----:B------:R-:W-:Y:S05]  /*20b90*/  BSYNC.RECONVERGENT B2 ;  /* 0x0000000000027941 */ /* 0x000fea0003800200 */
.L_x_19424:
        /* <DEDUP_REMOVED lines=61> */
.L_x_19422:
[----:B------:R-:W-:Y:S05]  /*20f70*/  BSYNC.RECONVERGENT B1 ;  /* 0x0000000000017941 */ /* 0x000fea0003800200 */
.L_x_19421:
        /* <DEDUP_REMOVED lines=20> */
.L_x_19428:
        /* <DEDUP_REMOVED lines=13> */
.L_x_19430:
[----:B------:R-:W-:Y:S05]  /*21190*/  BSYNC.RECONVERGENT B2 ;  /* 0x0000000000027941 */ /* 0x000fea0003800200 */
.L_x_19429:
        /* <DEDUP_REMOVED lines=61> */
.L_x_19427:
[----:B------:R-:W-:Y:S05]  /*21570*/  BSYNC.RECONVERGENT B1 ;  /* 0x0000000000017941 */ /* 0x000fea0003800200 */
.L_x_19426:
        /* <DEDUP_REMOVED lines=24> */
.L_x_19433:
        /* <DEDUP_REMOVED lines=13> */
.L_x_19435:
[----:B------:R-:W-:Y:S05]  /*217d0*/  BSYNC.RECONVERGENT B2 ;  /* 0x0000000000027941 */ /* 0x000fea0003800200 */
.L_x_19434:
        /* <DEDUP_REMOVED lines=40> */
[C---:B------:R-:W-:Y:S01]  /*21a60*/  VIADD R3, R22.reuse, 0x5384540f ;  /* 0x5384540f16037836 */ /* 0x040fe20000000000 */
        /* <DEDUP_REMOVED lines=20> */
.L_x_19432:
[----:B------:R-:W-:Y:S05]  /*21bb0*/  BSYNC.RECONVERGENT B1 ;  /* 0x0000000000017941 */ /* 0x000fea0003800200 */
.L_x_19431:
        /* <DEDUP_REMOVED lines=19> */
.L_x_19438:
        /* <DEDUP_REMOVED lines=13> */
.L_x_19440:
[----:B------:R-:W-:Y:S05]  /*21dc0*/  BSYNC.RECONVERGENT B2 ;  /* 0x0000000000027941 */ /* 0x000fea0003800200 */
.L_x_19439:
        /* <DEDUP_REMOVED lines=61> */
.L_x_19437:
[----:B------:R-:W-:Y:S05]  /*221a0*/  BSYNC.RECONVERGENT B1 ;  /* 0x0000000000017941 */ /* 0x000fea0003800200 */
.L_x_19436:
        /* <DEDUP_REMOVED lines=23> */
.L_x_19443:
        /* <DEDUP_REMOVED lines=13> */
.L_x_19445:
[----:B------:R-:W-:Y:S05]  /*223f0*/  BSYNC.RECONVERGENT B2 ;  /* 0x0000000000027941 */ /* 0x000fea0003800200 */
.L_x_19444:
        /* <DEDUP_REMOVED lines=61> */
.L_x_19442:
[----:B------:R-:W-:Y:S05]  /*227d0*/  BSYNC.RECONVERGENT B1 ;  /* 0x0000000000017941 */ /* 0x000fea0003800200 */
.L_x_19441:
        /* <DEDUP_REMOVED lines=18> */
.L_x_19448:
        /* <DEDUP_REMOVED lines=13> */
.L_x_19450:
[----:B------:R-:W-:Y:S05]  /*229d0*/  BSYNC.RECONVERGENT B2 ;  /* 0x0000000000027941 */ /* 0x000fea0003800200 */
.L_x_19449:
        /* <DEDUP_REMOVED lines=61> */
.L_x_19447:
[----:B------:R-:W-:Y:S05]  /*22db0*/  BSYNC.RECONVERGENT B1 ;  /* 0x0000000000017941 */ /* 0x000fea0003800200 */
.L_x_19446:
        /* <DEDUP_REMOVED lines=24> */
.L_x_19453:
        /* <DEDUP_REMOVED lines=13> */
.L_x_19455:
[----:B------:R-:W-:Y:S05]  /*23010*/  BSYNC.RECONVERGENT B2 ;  /* 0x0000000000027941 */ /* 0x000fea0003800200 */
.L_x_19454:
        /* <DEDUP_REMOVED lines=58> */
[----:B------:R-:W-:Y:S01]  /*233c0*/  IMAD.MOV.U32 R2, RZ, RZ, R189 ;  /* 0x000000ffff027224 */ /* 0x000fe200078e00bd */
[----:B------:R-:W-:Y:S02]  /*233d0*/  LOP3.LUT R16, R16, R214, R213, 0x96, !PT ;  /* 0x000000d610107212 */ /* 0x000fe400078e96d5 */
[----:B------:R-:W-:-:S07]  /*233e0*/  MOV R189, R212 ;  /* 0x000000d400bd7202 */ /* 0x000fce0000000f00 */
.L_x_19452:
[----:B------:R-:W-:Y:S05]  /*233f0*/  BSYNC.RECONVERGENT B1 ;  /* 0x0000000000017941 */ /* 0x000fea0003800200 */
.L_x_19451:
[----:B------:R-:W-:Y:S01]  /*23400*/  I2FP.F32.U32 R2, R2 ;  /* 0x0000000200027245 */ /* 0x000fe20000201000 */
[----:B------:R-:W-:Y:S01]  /*23410*/  BSSY.RECONVERGENT B1, `(.L_x_19456) ;  /* 0x000005d000017945 */ /* 0x000fe20003800200 */
[----:B------:R-:W-:Y:S01]  /*23420*/  ISETP.NE.AND P5, PT, R138, 0x1, PT ;  /* 0x000000018a00780c */ /* 0x000fe20003fa5270 */
[----:B------:R-:W-:Y:S02]  /*23430*/  HFMA2 R191, -RZ, RZ, 0, 1.1920928955078125e-07 ;  /* 0x00000002ffbf7431 */ /* 0x000fe400000001ff */
[----:B------:R-:W-:Y:S02]  /*23440*/  IMAD.MOV.U32 R14, RZ, RZ, R12 ;  /* 0x000000ffff0e7224 */ /* 0x000fe400078e000c */
        /* <DEDUP_REMOVED lines=14> */
.L_x_19458:
        /* <DEDUP_REMOVED lines=13> */
.L_x_19460:
[----:B------:R-:W-:Y:S05]  /*23600*/  BSYNC.RECONVERGENT B2 ;  /* 0x0000000000027941 */ /* 0x000fea0003800200 */
.L_x_19459:
        /* <DEDUP_REMOVED lines=61> */
.L_x_19457:
[----:B------:R-:W-:Y:S05]  /*239e0*/  BSYNC.RECONVERGENT B1 ;  /* 0x0000000000017941 */ /* 0x000fea0003800200 */
.L_x_19456:
[----:B------:R-:W-:Y:S01]  /*239f0*/  I2FP.F32.U32 R14, R14 ;  /* 0x0000000e000e7245 */ /* 0x000fe20000201000 */
[----:B------:R-:W-:Y:S01]  /*23a00*/  BSSY.RECONVERGENT B1, `(.L_x_19461) ;  /* 0x0000061000017945 */ /* 0x000fe20003800200 */
[----:B------:R-:W-:Y:S01]  /*23a10*/  FSEL R2, R2, RZ, P4 ;  /* 0x000000ff02027208 */ /* 0x000fe20002000000 */
[----:B------:R-:W-:Y:S02]  /*23a20*/  HFMA2 R212, -RZ, RZ, 0, 1.1920928955078125e-07 ;  /* 0x00000002ffd47431 */ /* 0x000fe400000001ff */
[----:B------:R-:W-:-:S05]  /*23a30*/  FFMA.FTZ R14, R14, R10, 1.1641532182693481445e-10 ;  /* 0x2f0000000e0e7423 */ /* 0x000fca000001000a */
[----:B------:R-:W-:Y:S01]  /*23a40*/  FSETP.GTU.FTZ.AND P5, PT, R14, R0, PT ;  /* 0x000000000e00720b */ /* 0x000fe20003fbc000 */
[----:B------:R-:W-:-:S04]  /*23a50*/  IMAD.U32 R14, R99, 0x10000, RZ ;  /* 0x00010000630e7824 */ /* 0x000fc800078e00ff */
        /* <DEDUP_REMOVED lines=16> */
.L_x_19463:
        /* <DEDUP_REMOVED lines=13> */
.L_x_19465:
[----:B------:R-:W-:Y:S05]  /*23c30*/  BSYNC.RECONVERGENT B2 ;  /* 0x0000000000027941 */ /* 0x000fea0003800200 */
.L_x_19464:
        /* <DEDUP_REMOVED lines=61> */
.L_x_19462:
[----:B------:R-:W-:Y:S05]  /*24010*/  BSYNC.RECONVERGENT B1 ;  /* 0x0000000000017941 */ /* 0x000fea0003800200 */
.L_x_19461:
        /* <DEDUP_REMOVED lines=18> */
.L_x_19468:
        /* <DEDUP_REMOVED lines=16> */
.L_x_19470:
[----:B------:R-:W-:Y:S05]  /*24240*/  BSYNC.RECONVERGENT B2 ;  /* 0x0000000000027941 */ /* 0x000fea0003800200 */
.L_x_19469:
        /* <DEDUP_REMOVED lines=10> */
[----:B------:R-:W-:Y:S01]  /*242f0*/  IMAD.MOV.U32 R191, RZ, RZ, R189 ;  /* 0x000000ffffbf7224 */ /* 0x000fe200078e00bd */
        /* <DEDUP_REMOVED lines=48> */
[----:B------:R-:W-:Y:S01]  /*24600*/  IMAD.MOV.U32 R14, RZ, RZ, RZ ;  /* 0x000000ffff0e7224 */ /* 0x000fe200078e00ff */
[----:B------:R-:W-:-:S07]  /*24610*/  MOV R189, R212 ;  /* 0x000000d400bd7202 */ /* 0x000fce0000000f00 */
.L_x_19467:
[----:B------:R-:W-:Y:S05]  /*24620*/  BSYNC.RECONVERGENT B1 ;  /* 0x0000000000017941 */ /* 0x000fea0003800200 */
.L_x_19466:
        /* <DEDUP_REMOVED lines=12> */
.L_x_19390:
[----:B------:R-:W-:Y:S01]  /*246f0*/  ISETP.NE.AND P2, PT, R14, 0x1, PT ;  /* 0x000000010e00780c */ /* 0x000fe20003f45270 */
[----:B------:R-:W-:Y:S01]  /*24700*/  BSSY.RECONVERGENT B1, `(.L_x_19472) ;  /* 0x000005a000017945 */ /* 0x000fe20003800200 */
[----:B---3--:R-:W-:Y:S02]  /*24710*/  HFMA2 R134, -RZ, RZ, 0, 1.1920928955078125e-07 ;  /* 0x00000002ff867431 */ /* 0x008fe400000001ff */
        /* <DEDUP_REMOVED lines=13> */
.L_x_19474:
        /* <DEDUP_REMOVED lines=13> */
.L_x_19476:
[----:B------:R-:W-:Y:S05]  /*248c0*/  BSYNC.RECONVERGENT B2 ;  /* 0x0000000000027941 */ /* 0x000fea0003800200 */
.L_x_19475:
        /* <DEDUP_REMOVED lines=61> */
.L_x_19473:
[----:B------:R-:W-:Y:S05]  /*24ca0*/  BSYNC.RECONVERGENT B1 ;  /* 0x0000000000017941 */ /* 0x000fea0003800200 */
.L_x_19472:
[----:B------:R-:W2:Y:S01]  /*24cb0*/  LDC R10, c[0x0][0x404] ;  /* 0x00010100ff0a7b82 */ /* 0x000ea20000000800 */
[----:B------:R-:W-:Y:S01]  /*24cc0*/  I2FP.F32.U32 R14, R132 ;  /* 0x00000084000e7245 */ /* 0x000fe20000201000 */
[----:B-1----:R-:W-:Y:S01]  /*24cd0*/  IMAD.MOV.U32 R214, RZ, RZ, 0x2f800000 ;  /* 0x2f800000ffd67424 */ /* 0x002fe200078e00ff */
[----:B------:R-:W-:Y:S01]  /*24ce0*/  LOP3.LUT R17, R17, 0xffffffef, RZ, 0xc0, !PT ;  /* 0xffffffef11117812 */ /* 0x000fe200078ec0ff */
[----:B------:R-:W-:Y:S01]  /*24cf0*/  BSSY.RECONVERGENT B1, `(.L_x_19477) ;  /* 0x000005d000017945 */ /* 0x000fe20003800200 */
[----:B-----5:R-:W-:Y:S01]  /*24d00*/  SHF.L.U32 R132, R136, 0x10, RZ ;  /* 0x0000001088847819 */ /* 0x020fe200000006ff */
[----:B------:R-:W-:Y:S01]  /*24d10*/  FFMA.FTZ R14, R14, R214, 1.1641532182693481445e-10 ;  /* 0x2f0000000e0e7423 */ /* 0x000fe200000100d6 */
[----:B------:R-:W-:Y:S01]  /*24d20*/  PRMT R133, R136, 0x7632, R133 ;  /* 0x0000763288857816 */ /* 0x000fe20000000085 */
[----:B------:R-:W-:-:S03]  /*24d30*/  IMAD.MOV.U32 R135, RZ, RZ, R12 ;  /* 0x000000ffff877224 */ /* 0x000fc600078e000c */
[----:B--2---:R-:W-:Y:S01]  /*24d40*/  FSETP.LE.FTZ.AND P2, PT, R14, R10, PT ;  /* 0x0000000a0e00720b */ /* 0x004fe20003f53000 */
        /* <DEDUP_REMOVED lines=12> */
.L_x_19479:
[----:B------:R-:W-:Y:S01]  /*24e10*/  VIADD R18, R18, 0x1 ;  /* 0x0000000112127836 */ /* 0x000fe20000000000 */
[----:B------:R-:W-:Y:S03]  /*24e20*/  BSSY.RECONVERGENT B2, `(.L_x_19480) ;  /* 0x000000c000027945 */ /* 0x000fe60003800200 */
[C---:B0-----:R-:W-:Y:S01]  /*24e30*/  IMAD.WIDE.U32 R190, R18.reuse, -0x2daee0ad, RZ ;  /* 0xd2511f5312be7825 */ /* 0x041fe200078e00ff */
        /* <DEDUP_REMOVED lines=10> */
.L_x_19481:
[----:B------:R-:W-:Y:S05]  /*24ee0*/  BSYNC.RECONVERGENT B2 ;  /* 0x0000000000027941 */ /* 0x000fea0003800200 */
.L_x_19480:
        /* <DEDUP_REMOVED lines=61> */
.L_x_19478:
[----:B------:R-:W-:Y:S05]  /*252c0*/  BSYNC.RECONVERGENT B1 ;  /* 0x0000000000017941 */ /* 0x000fea0003800200 */
.L_x_19477:
[----:B------:R-:W-:Y:S01]  /*252d0*/  I2FP.F32.U32 R134, R135 ;  /* 0x0000008700867245 */ /* 0x000fe20000201000 */
[----:B------:R-:W-:Y:S01]  /*252e0*/  BSSY.RECONVERGENT B1, `(.L_x_19482) ;  /* 0x000005d000017945 */ /* 0x000fe20003800200 */
[----:B------:R-:W-:Y:S01]  /*252f0*/  LOP3.LUT R17, R17, 0xfffffff7, RZ, 0xc0, !PT ;  /* 0xfffffff711117812 */ /* 0x000fe200078ec0ff */
[----:B------:R-:W-:Y:S01]  /*25300*/  IMAD.MOV.U32 R136, RZ, RZ, 0x2 ;  /* 0x00000002ff887424 */ /* 0x000fe200078e00ff */
[----:B------:R-:W-:Y:S01]  /*25310*/  SHF.L.U32 R133, R133, 0x10, RZ ;  /* 0x0000001085857819 */ /* 0x000fe200000006ff */
[----:B------:R-:W-:Y:S01]  /*25320*/  FFMA.FTZ R134, R134, R214, 1.1641532182693481445e-10 ;  /* 0x2f00000086867423 */ /* 0x000fe200000100d6 */
[----:B------:R-:W-:-:S04]  /*25330*/  IMAD.MOV.U32 R135, RZ, RZ, R12 ;  /* 0x000000ffff877224 */ /* 0x000fc800078e000c */
[----:B------:R-:W-:-:S13]  /*25340*/  FSETP.LE.FTZ.AND P2, PT, R134, R10, PT ;  /* 0x0000000a8600720b */ /* 0x000fda0003f53000 */
        /* <DEDUP_REMOVED lines=11> */
.L_x_19484:
        /* <DEDUP_REMOVED lines=13> */
.L_x_19486:
[----:B------:R-:W-:Y:S05]  /*254d0*/  BSYNC.RECONVERGENT B2 ;  /* 0x0000000000027941 */ /* 0x000fea0003800200 */
.L_x_19485:
        /* <DEDUP_REMOVED lines=60> */
[----:B------:R-:W-:-:S07]  /*258a0*/  IMAD.MOV.U32 R189, RZ, RZ, R134 ;  /* 0x000000ffffbd7224 */ /* 0x000fce00078e0086 */
.L_x_19483:
[----:B------:R-:W-:Y:S05]  /*258b0*/  BSYNC.RECONVERGENT B1 ;  /* 0x0000000000017941 */ /* 0x000fea0003800200 */
.L_x_19482:
[----:B------:R-:W-:Y:S01]  /*258c0*/  I2FP.F32.U32 R14, R135 ;  /* 0x00000087000e7245 */ /* 0x000fe20000201000 */
[----:B------:R-:W-:Y:S01]  /*258d0*/  BSSY.RECONVERGENT B1, `(.L_x_19487) ;  /* 0x000005e000017945 */ /* 0x000fe20003800200 */
[----:B------:R-:W-:Y:S02]  /*258e0*/  LOP3.LUT R17, R17, 0xfffffffb, RZ, 0xc0, !PT ;  /* 0xfffffffb11117812 */ /* 0x000fe400078ec0ff */
[C---:B------:R-:W-:Y:S01]  /*258f0*/  SHF.L.U32 R134, R137.reuse, 0x10, RZ ;  /* 0x0000001089867819 */ /* 0x040fe200000006ff */
[----:B------:R-:W-:Y:S01]  /*25900*/  FFMA.FTZ R14, R14, R214, 1.1641532182693481445e-10 ;  /* 0x2f0000000e0e7423 */ /* 0x000fe200000100d6 */
[----:B------:R-:W-:Y:S01]  /*25910*/  PRMT R135, R137, 0x7632, R135 ;  /* 0x0000763289877816 */ /* 0x000fe20000000087 */
[----:B------:R-:W-:-:S03]  /*25920*/  IMAD.MOV.U32 R137, RZ, RZ, 0x2 ;  /* 0x00000002ff897424 */ /* 0x000fc600078e00ff */
        /* <DEDUP_REMOVED lines=13> */
.L_x_19489:
        /* <DEDUP_REMOVED lines=13> */
.L_x_19491:
[----:B------:R-:W-:Y:S05]  /*25ad0*/  BSYNC.RECONVERGENT B2 ;  /* 0x0000000000027941 */ /* 0x000fea0003800200 */
.L_x_19490:
        /* <DEDUP_REMOVED lines=61> */
.L_x_19488:
[----:B------:R-:W-:Y:S05]  /*25eb0*/  BSYNC.RECONVERGENT B1 ;  /* 0x0000000000017941 */ /* 0x000fea0003800200 */
.L_x_19487:
[----:B------:R-:W-:Y:S01]  /*25ec0*/  I2FP.F32.U32 R14, R14 ;  /* 0x0000000e000e7245 */ /* 0x000fe20000201000 */
[----:B------:R-:W-:Y:S01]  /*25ed0*/  BSSY.RECONVERGENT B1, `(.L_x_19492) ;  /* 0x000005d000017945 */ /* 0x000fe20003800200 */
[----:B------:R-:W-:Y:S01]  /*25ee0*/  LOP3.LUT R17, R17, 0xfffffffd, RZ, 0xc0, !PT ;  /* 0xfffffffd11117812 */ /* 0x000fe200078ec0ff */
[----:B0-----:R-:W-:Y:S01]  /*25ef0*/  IMAD.MOV.U32 R191, RZ, RZ, 0x2 ;  /* 0x00000002ffbf7424 */ /* 0x001fe200078e00ff */
        /* <DEDUP_REMOVED lines=15> */
.L_x_19494:
        /* <DEDUP_REMOVED lines=13> */
.L_x_19496:
[----:B------:R-:W-:Y:S05]  /*260c0*/  BSYNC.RECONVERGENT B2 ;  /* 0x0000000000027941 */ /* 0x000fea0003800200 */
.L_x_19495:
        /* <DEDUP_REMOVED lines=61> */
.L_x_19493:
[----:B------:R-:W-:Y:S05]  /*264a0*/  BSYNC.RECONVERGENT B1 ;  /* 0x0000000000017941 */ /* 0x000fea0003800200 */
.L_x_19492:
        /* <DEDUP_REMOVED lines=18> */
.L_x_19499:
        /* <DEDUP_REMOVED lines=13> */
.L_x_19501:
[----:B------:R-:W-:Y:S05]  /*266a0*/  BSYNC.RECONVERGENT B2 ;  /* 0x0000000000027941 */ /* 0x000fea0003800200 */
.L_x_19500:
        /* <DEDUP_REMOVED lines=61> */
.L_x_19498:
[----:B------:R-:W-:Y:S05]  /*26a80*/  BSYNC.RECONVERGENT B1 ;  /* 0x0000000000017941 */ /* 0x000fea0003800200 */
.L_x_19497:
        /* <DEDUP_REMOVED lines=17> */
.L_x_19504:
        /* <DEDUP_REMOVED lines=13> */
.L_x_19506:
[----:B------:R-:W-:Y:S05]  /*26c70*/  BSYNC.RECONVERGENT B2 ;  /* 0x0000000000027941 */ /* 0x000fea0003800200 */
.L_x_19505:
        /* <DEDUP_REMOVED lines=61> */
.L_x_19503:
[----:B------:R-:W-:Y:S05]  /*27050*/  BSYNC.RECONVERGENT B1 ;  /* 0x0000000000017941 */ /* 0x000fea0003800200 */
.L_x_19502:
[----:B------:R-:W-:Y:S01]  /*27060*/  ISETP.NE.AND P5, PT, R138, 0x1, PT ;  /* 0x000000018a00780c */ /* 0x000fe20003fa5270 */
[----:B------:R-:W-:Y:S01]  /*27070*/  BSSY.RECONVERGENT B1, `(.L_x_19507) ;  /* 0x000005c000017945 */ /* 0x000fe20003800200 */
[----:B------:R-:W-:Y:S02]  /*27080*/  I2FP.F32.U32 R14, R14 ;  /* 0x0000000e000e7245 */ /* 0x000fe40000201000 */
[C---:B------:R-:W-:Y:S02]  /*27090*/  SHF.L.U32 R212, R139.reuse, 0x10, RZ ;  /* 0x000000108bd47819 */ /* 0x040fe400000006ff */
[----:B------:R-:W-:Y:S01]  /*270a0*/  PRMT R213, R139, 0x7632, R213 ;  /* 0x000076328bd57816 */ /* 0x000fe200000000d5 */
[----:B------:R-:W-:Y:S01]  /*270b0*/  FFMA.FTZ R14, R14, R214, 1.1641532182693481445e-10 ;  /* 0x2f0000000e0e7423 */ /* 0x000fe200000100d6 */
[----:B------:R-:W-:-:S04]  /*270c0*/  IMAD.MOV.U32 R139, RZ, RZ, R12 ;  /* 0x000000ffff8b7224 */ /* 0x000fc800078e000c */
        /* <DEDUP_REMOVED lines=11> */
.L_x_19509:
        /* <DEDUP_REMOVED lines=13> */
.L_x_19511:
[----:B------:R-:W-:Y:S05]  /*27250*/  BSYNC.RECONVERGENT B2 ;  /* 0x0000000000027941 */ /* 0x000fea0003800200 */
.L_x_19510:
        /* <DEDUP_REMOVED lines=61> */
.L_x_19508:
[----:B------:R-:W-:Y:S05]  /*27630*/  BSYNC.RECONVERGENT B1 ;  /* 0x0000000000017941 */ /* 0x000fea0003800200 */
.L_x_19507:
        /* <DEDUP_REMOVED lines=42> */
.L_x_19471:
        /* <DEDUP_REMOVED lines=44> */
.L_x_19512:
[----:B------:R-:W-:Y:S01]  /*27ba0*/  IMAD.MOV.U32 R10, RZ, RZ, R189 ;  /* 0x000000ffff0a7224 */ /* 0x000fe200078e00bd */
[----:B------:R-:W-:-:S07]  /*27bb0*/  IADD3 R188, PT, PT, R188, 0x20, RZ ;  /* 0x00000020bcbc7810 */ /* 0x000fce0007ffe0ff */
.L_x_19389:
[----:B------:R-:W-:Y:S05]  /*27bc0*/  BSYNC.RECONVERGENT B0 ;  /* 0x0000000000007941 */ /* 0x000fea0003800200 */
.L_x_19388:
        /* <DEDUP_REMOVED lines=36> */
.L_x_19518:
        /* <DEDUP_REMOVED lines=13> */
.L_x_19520:
[----:B------:R-:W-:Y:S05]  /*27ee0*/  BSYNC.RECONVERGENT B2 ;  /* 0x0000000000027941 */ /* 0x000fea0003800200 */
.L_x_19519:
        /* <DEDUP_REMOVED lines=61> */
.L_x_19517:
[----:B------:R-:W-:Y:S05]  /*282c0*/  BSYNC.RECONVERGENT B1 ;  /* 0x0000000000017941 */ /* 0x000fea0003800200 */
.L_x_19516:
[----:B------:R-:W2:Y:S01]  /*282d0*/  LDC R0, c[0x0][0x404] ;  /* 0x00010100ff007b82 */ /* 0x000ea20000000800 */
[----:B------:R-:W-:Y:S01]  /*282e0*/  I2FP.F32.U32 R3, R3 ;  /* 0x0000000300037245 */ /* 0x000fe20000201000 */
[----:B01----:R-:W-:Y:S01]  /*282f0*/  HFMA2 R190, -RZ, RZ, 0.1171875, 0 ;  /* 0x2f800000ffbe7431 */ /* 0x003fe200000001ff */
[----:B------:R-:W-:Y:S01]  /*28300*/  ISETP.NE.AND P2, PT, R2, 0x1, PT ;  /* 0x000000010200780c */ /* 0x000fe20003f45270 */
[C---:B-----5:R-:W-:Y:S01]  /*28310*/  IMAD.U32 R8, R144.reuse, 0x10000, RZ ;  /* 0x0001000090087824 */ /* 0x060fe200078e00ff */
[----:B------:R-:W-:Y:S01]  /*28320*/  LOP3.LUT R17, R17, 0xffffffef, RZ, 0xc0, !PT ;  /* 0xffffffef11117812 */ /* 0x000fe200078ec0ff */
[----:B------:R-:W-:Y:S01]  /*28330*/  BSSY.RECONVERGENT B1, `(.L_x_19521) ;  /* 0x000005d000017945 */ /* 0x000fe20003800200 */
[----:B------:R-:W-:Y:S01]  /*28340*/  FFMA.FTZ R3, R3, R190, 1.1641532182693481445e-10 ;  /* 0x2f00000003037423 */ /* 0x000fe200000100be */
[----:B------:R-:W0:Y:S01]  /*28350*/  LDC R10, c[0x0][0x408] ;  /* 0x00010200ff0a7b82 */ /* 0x000e220000000800 */
        /* <DEDUP_REMOVED lines=15> */
.L_x_19523:
        /* <DEDUP_REMOVED lines=13> */
.L_x_19525:
[----:B------:R-:W-:Y:S05]  /*28520*/  BSYNC.RECONVERGENT B2 ;  /* 0x0000000000027941 */ /* 0x000fea0003800200 */
.L_x_19524:
        /* <DEDUP_REMOVED lines=61> */
.L_x_19522:
[----:B------:R-:W-:Y:S05]  /*28900*/  BSYNC.RECONVERGENT B1 ;  /* 0x0000000000017941 */ /* 0x000fea0003800200 */
.L_x_19521:
        /* <DEDUP_REMOVED lines=23> */
.L_x_19528:
        /* <DEDUP_REMOVED lines=13> */
.L_x_19530:
[----:B------:R-:W-:Y:S05]  /*28b50*/  BSYNC.RECONVERGENT B2 ;  /* 0x0000000000027941 */ /* 0x000fea0003800200 */
.L_x_19529:
        /* <DEDUP_REMOVED lines=61> */
.L_x_19527:
[----:B------:R-:W-:Y:S05]  /*28f30*/  BSYNC.RECONVERGENT B1 ;  /* 0x0000000000017941 */ /* 0x000fea0003800200 */
.L_x_19526:
        /* <DEDUP_REMOVED lines=20> */
.L_x_19533:
        /* <DEDUP_REMOVED lines=13> */
.L_x_19535:
[----:B------:R-:W-:Y:S05]  /*29150*/  BSYNC.RECONVERGENT B2 ;  /* 0x0000000000027941 */ /* 0x000fea0003800200 */
.L_x_19534:
        /* <DEDUP_REMOVED lines=61> */
.L_x_19532:
[----:B------:R-:W-:Y:S05]  /*29530*/  BSYNC.RECONVERGENT B1 ;  /* 0x0000000000017941 */ /* 0x000fea0003800200 */
.L_x_19531:
        /* <DEDUP_REMOVED lines=24> */
.L_x_19538:
        /* <DEDUP_REMOVED lines=13> */
.L_x_19540:
[----:B------:R-:W-:Y:S05]  /*29790*/  BSYNC.RECONVERGENT B2 ;  /* 0x0000000000027941 */ /* 0x000fea0003800200 */
.L_x_19539:
        /* <DEDUP_REMOVED lines=61> */
.L_x_19537:
[----:B------:R-:W-:Y:S05]  /*29b70*/  BSYNC.RECONVERGENT B1 ;  /* 0x0000000000017941 */ /* 0x000fea0003800200 */
.L_x_19536:
        /* <DEDUP_REMOVED lines=21> */
.L_x_19543:
        /* <DEDUP_REMOVED lines=13> */
.L_x_19545:
[----:B------:R-:W-:Y:S05]  /*29da0*/  BSYNC.RECONVERGENT B2 ;  /* 0x0000000000027941 */ /* 0x000fea0003800200 */
.L_x_19544:
        /* <DEDUP_REMOVED lines=61> */
.L_x_19542:
[----:B------:R-:W-:Y:S05]  /*2a180*/  BSYNC.RECONVERGENT B1 ;  /* 0x0000000000017941 */ /* 0x000fea0003800200 */
.L_x_19541:
        /* <DEDUP_REMOVED lines=23> */
.L_x_19548:
        /* <DEDUP_REMOVED lines=13> */
.L_x_19550:
[----:B------:R-:W-:Y:S05]  /*2a3d0*/  BSYNC.RECONVERGENT B2 ;  /* 0x0000000000027941 */ /* 0x000fea0003800200 */
.L_x_19549:
        /* <DEDUP_REMOVED lines=61> */
.L_x_19547:
[----:B------:R-:W-:Y:S05]  /*2a7b0*/  BSYNC.RECONVERGENT B1 ;  /* 0x0000000000017941 */ /* 0x000fea0003800200 */
.L_x_19546:
        /* <DEDUP_REMOVED lines=20> */
.L_x_19553:
        /* <DEDUP_REMOVED lines=13> */
.L_x_19555:
[----:B------:R-:W-:Y:S05]  /*2a9d0*/  BSYNC.RECONVERGENT B2 ;  /* 0x0000000000027941 */ /* 0x000fea0003800200 */
.L_x_19554:
        /* <DEDUP_REMOVED lines=61> */
.L_x_19552:
[----:B------:R-:W-:Y:S05]  /*2adb0*/  BSYNC.RECONVERGENT B1 ;  /* 0x0000000000017941 */ /* 0x000fea0003800200 */
.L_x_19551:
        /* <DEDUP_REMOVED lines=24> */
.L_x_19558:
        /* <DEDUP_REMOVED lines=13> */
.L_x_19560:
[----:B------:R-:W-:Y:S05]  /*2b010*/  BSYNC.RECONVERGENT B2 ;  /* 0x0000000000027941 */ /* 0x000fea0003800200 */
.L_x_19559:
        /* <DEDUP_REMOVED lines=61> */
.L_x_19557:
[----:B------:R-:W-:Y:S05]  /*2b3f0*/  BSYNC.RECONVERGENT B1 ;  /* 0x0000000000017941 */ /* 0x000fea0003800200 */
.L_x_19556:
        /* <DEDUP_REMOVED lines=19> */
.L_x_19563:
        /* <DEDUP_REMOVED lines=13> */
.L_x_19565:
[----:B------:R-:W-:Y:S05]  /*2b600*/  BSYNC.RECONVERGENT B2 ;  /* 0x0000000000027941 */ /* 0x000fea0003800200 */
.L_x_19564:
        /* <DEDUP_REMOVED lines=61> */
.L_x_19562:
[----:B------:R-:W-:Y:S05]  /*2b9e0*/  BSYNC.RECONVERGENT B1 ;  /* 0x0000000000017941 */ /* 0x000fea0003800200 */
.L_x_19561:
        /* <DEDUP_REMOVED lines=23> */
.L_x_19568:
        /* <DEDUP_REMOVED lines=13> */
.L_x_19570:
[----:B------:R-:W-:Y:S05]  /*2bc30*/  BSYNC.RECONVERGENT B2 ;  /* 0x0000000000027941 */ /* 0x000fea0003800200 */
.L_x_19569:
        /* <DEDUP_REMOVED lines=61> */
.L_x_19567:
[----:B------:R-:W-:Y:S05]  /*2c010*/  BSYNC.RECONVERGENT B1 ;  /* 0x0000000000017941 */ /* 0x000fea0003800200 */
.L_x_19566:
        /* <DEDUP_REMOVED lines=18> */
.L_x_19573:
        /* <DEDUP_REMOVED lines=13> */
.L_x_19575:
[----:B------:R-:W-:Y:S05]  /*2c210*/  BSYNC.RECONVERGENT B2 ;  /* 0x0000000000027941 */ /* 0x000fea0003800200 */
.L_x_19574:
        /* <DEDUP_REMOVED lines=61> */
.L_x_19572:
[----:B------:R-:W-:Y:S05]  /*2c5f0*/  BSYNC.RECONVERGENT B1 ;  /* 0x0000000000017941 */ /* 0x000fea0003800200 */
.L_x_19571:
        /* <DEDUP_REMOVED lines=24> */
.L_x_19578:
        /* <DEDUP_REMOVED lines=13> */
.L_x_19580:
[----:B------:R-:W-:Y:S05]  /*2c850*/  BSYNC.RECONVERGENT B2 ;  /* 0x0000000000027941 */ /* 0x000fea0003800200 */
.L_x_19579:
        /* <DEDUP_REMOVED lines=61> */
.L_x_19577:
[----:B------:R-:W-:Y:S05]  /*2cc30*/  BSYNC.RECONVERGENT B1 ;  /* 0x0000000000017941 */ /* 0x000fea0003800200 */
.L_x_19576:
        /* <DEDUP_REMOVED lines=19> */
.L_x_19583:
        /* <DEDUP_REMOVED lines=13> */
.L_x_19585:
[----:B------:R-:W-:Y:S05]  /*2ce40*/  BSYNC.RECONVERGENT B2 ;  /* 0x0000000000027941 */ /* 0x000fea0003800200 */
.L_x_19584:
        /* <DEDUP_REMOVED lines=61> */
.L_x_19582:
[----:B------:R-:W-:Y:S05]  /*2d220*/  BSYNC.RECONVERGENT B1 ;  /* 0x0000000000017941 */ /* 0x000fea0003800200 */
.L_x_19581:
        /* <DEDUP_REMOVED lines=23> */
.L_x_19588:
        /* <DEDUP_REMOVED lines=13> */
.L_x_19590:
[----:B------:R-:W-:Y:S05]  /*2d470*/  BSYNC.RECONVERGENT B2 ;  /* 0x0000000000027941 */ /* 0x000fea0003800200 */
.L_x_19589:
        /* <DEDUP_REMOVED lines=61> */
.L_x_19587:
[----:B------:R-:W-:Y:S05]  /*2d850*/  BSYNC.RECONVERGENT B1 ;  /* 0x0000000000017941 */ /* 0x000fea0003800200 */
.L_x_19586:
        /* <DEDUP_REMOVED lines=18> */
.L_x_19593:
        /* <DEDUP_REMOVED lines=16> */
.L_x_19595:
[----:B------:R-:W-:Y:S05]  /*2da80*/  BSYNC.RECONVERGENT B2 ;  /* 0x0000000000027941 */ /* 0x000fea0003800200 */
.L_x_19594:
        /* <DEDUP_REMOVED lines=61> */
.L_x_19592:
[----:B------:R-:W-:Y:S05]  /*2de60*/  BSYNC.RECONVERGENT B1 ;  /* 0x0000000000017941 */ /* 0x000fea0003800200 */
.L_x_19591:
        /* <DEDUP_REMOVED lines=12> */
.L_x_19515:
        /* <DEDUP_REMOVED lines=16> */
.L_x_19599:
        /* <DEDUP_REMOVED lines=13> */
.L_x_19601:
[----:B------:R-:W-:Y:S05]  /*2e100*/  BSYNC.RECONVERGENT B2 ;  /* 0x0000000000027941 */ /* 0x000fea0003800200 */
.L_x_19600:
        /* <DEDUP_REMOVED lines=61> */
.L_x_19598:
[----:B------:R-:W-:Y:S05]  /*2e4e0*/  BSYNC.RECONVERGENT B1 ;  /* 0x0000000000017941 */ /* 0x000fea0003800200 */
.L_x_19597:
[----:B------:R-:W2:Y:S01]  /*2e4f0*/  LDC R10, c[0x0][0x404] ;  /* 0x00010100ff0a7b82 */ /* 0x000ea20000000800 */
[----:B------:R-:W-:Y:S01]  /*2e500*/  I2FP.F32.U32 R14, R140 ;  /* 0x0000008c000e7245 */ /* 0x000fe20000201000 */
[----:B-1----:R-:W-:Y:S01]  /*2e510*/  IMAD.MOV.U32 R214, RZ, RZ, 0x2f800000 ;  /* 0x2f800000ffd67424 */ /* 0x002fe200078e00ff */
[----:B------:R-:W-:Y:S01]  /*2e520*/  LOP3.LUT R17, R17, 0xffffffef, RZ, 0xc0, !PT ;  /* 0xffffffef11117812 */ /* 0x000fe200078ec0ff */
[----:B------:R-:W-:Y:S01]  /*2e530*/  BSSY.RECONVERGENT B1, `(.L_x_19602) ;  /* 0x000005d000017945 */ /* 0x000fe20003800200 */
[----:B-----5:R-:W-:Y:S02]  /*2e540*/  IMAD.U32 R140, R144, 0x10000, RZ ;  /* 0x00010000908c7824 */ /* 0x020fe400078e00ff */
[----:B------:R-:W-:Y:S01]  /*2e550*/  FFMA.FTZ R14, R14, R214, 1.1641532182693481445e-10 ;  /* 0x2f0000000e0e7423 */ /* 0x000fe200000100d6 */
[----:B------:R-:W-:Y:S01]  /*2e560*/  PRMT R141, R144, 0x7632, R141 ;  /* 0x00007632908d7816 */ /* 0x000fe2000000008d */
[----:B------:R-:W-:-:S03]  /*2e570*/  IMAD.MOV.U32 R143, RZ, RZ, R12 ;  /* 0x000000ffff8f7224 */ /* 0x000fc600078e000c */
[----:B--2---:R-:W-:Y:S02]  /*2e580*/  FSETP.LE.FTZ.AND P2, PT, R14, R10, PT ;  /* 0x0000000a0e00720b */ /* 0x004fe40003f53000 */
[----:B------:R-:W-:-:S11]  /*2e590*/  MOV R14, 0x2 ;  /* 0x00000002000e7802 */ /* 0x000fd60000000f00 */
        /* <DEDUP_REMOVED lines=11> */
.L_x_19604:
        /* <DEDUP_REMOVED lines=13> */
.L_x_19606:
[----:B------:R-:W-:Y:S05]  /*2e720*/  BSYNC.RECONVERGENT B2 ;  /* 0x0000000000027941 */ /* 0x000fea0003800200 */
.L_x_19605:
        /* <DEDUP_REMOVED lines=61> */
.L_x_19603:
[----:B------:R-:W-:Y:S05]  /*2eb00*/  BSYNC.RECONVERGENT B1 ;  /* 0x0000000000017941 */ /* 0x000fea0003800200 */
.L_x_19602:
[----:B------:R-:W-:Y:S01]  /*2eb10*/  I2FP.F32.U32 R142, R143 ;  /* 0x0000008f008e7245 */ /* 0x000fe20000201000 */
[----:B------:R-:W-:Y:S01]  /*2eb20*/  BSSY.RECONVERGENT B1, `(.L_x_19607) ;  /* 0x000005d000017945 */ /* 0x000fe20003800200 */
[----:B------:R-:W-:Y:S01]  /*2eb30*/  LOP3.LUT R17, R17, 0xfffffff7, RZ, 0xc0, !PT ;  /* 0xfffffff711117812 */ /* 0x000fe200078ec0ff */
[----:B------:R-:W-:Y:S02]  /*2eb40*/  HFMA2 R144, -RZ, RZ, 0, 1.1920928955078125e-07 ;  /* 0x00000002ff907431 */ /* 0x000fe400000001ff */
[----:B------:R-:W-:Y:S02]  /*2eb50*/  IMAD.U32 R141, R141, 0x10000, RZ ;  /* 0x000100008d8d7824 */ /* 0x000fe400078e00ff */
        /* <DEDUP_REMOVED lines=14> */
.L_x_19609:
        /* <DEDUP_REMOVED lines=13> */
.L_x_19611:
[----:B------:R-:W-:Y:S05]  /*2ed10*/  BSYNC.RECONVERGENT B2 ;  /* 0x0000000000027941 */ /* 0x000fea0003800200 */
.L_x_19610:
        /* <DEDUP_REMOVED lines=61> */
.L_x_19608:
[----:B------:R-:W-:Y:S05]  /*2f0f0*/  BSYNC.RECONVERGENT B1 ;  /* 0x0000000000017941 */ /* 0x000fea0003800200 */
.L_x_19607:
        /* <DEDUP_REMOVED lines=20> */
.L_x_19614:
        /* <DEDUP_REMOVED lines=13> */
.L_x_19616:
[----:B------:R-:W-:Y:S05]  /*2f310*/  BSYNC.RECONVERGENT B2 ;  /* 0x0000000000027941 */ /* 0x000fea0003800200 */
.L_x_19615:
        /* <DEDUP_REMOVED lines=61> */
.L_x_19613:
[----:B------:R-:W-:Y:S05]  /*2f6f0*/  BSYNC.RECONVERGENT B1 ;  /* 0x0000000000017941 */ /* 0x000fea0003800200 */
.L_x_19612:
        /* <DEDUP_REMOVED lines=19> */
.L_x_19619:
        /* <DEDUP_REMOVED lines=13> */
.L_x_19621:
[----:B------:R-:W-:Y:S05]  /*2f900*/  BSYNC.RECONVERGENT B2 ;  /* 0x0000000000027941 */ /* 0x000fea0003800200 */
.L_x_19620:
        /* <DEDUP_REMOVED lines=61> */
.L_x_19618:
[----:B------:R-:W-:Y:S05]  /*2fce0*/  BSYNC.RECONVERGENT B1 ;  /* 0x0000000000017941 */ /* 0x000fea0003800200 */
.L_x_19617:
        /* <DEDUP_REMOVED lines=18> */
.L_x_19624:
        /* <DEDUP_REMOVED lines=13> */
.L_x_19626:
[----:B------:R-:W-:Y:S05]  /*2fee0*/  BSYNC.RECONVERGENT B2 ;  /* 0x0000000000027941 */ /* 0x000fea0003800200 */
.L_x_19625:
        /* <DEDUP_REMOVED lines=61> */
.L_x_19623:
[----:B------:R-:W-:Y:S05]  /*302c0*/  BSYNC.RECONVERGENT B1 ;  /* 0x0000000000017941 */ /* 0x000fea0003800200 */
.L_x_19622:
        /* <DEDUP_REMOVED lines=17> */
.L_x_19629:
        /* <DEDUP_REMOVED lines=13> */
.L_x_19631:
[----:B------:R-:W-:Y:S05]  /*304b0*/  BSYNC.RECONVERGENT B2 ;  /* 0x0000000000027941 */ /* 0x000fea0003800200 */
.L_x_19630:
        /* <DEDUP_REMOVED lines=61> */
.L_x_19628:
[----:B------:R-:W-:Y:S05]  /*30890*/  BSYNC.RECONVERGENT B1 ;  /* 0x0000000000017941 */ /* 0x000fea0003800200 */
.L_x_19627:
        /* <DEDUP_REMOVED lines=18> */
.L_x_19634:
        /* <DEDUP_REMOVED lines=13> */
.L_x_19636:
[----:B------:R-:W-:Y:S05]  /*30a90*/  BSYNC.RECONVERGENT B2 ;  /* 0x0000000000027941 */ /* 0x000fea0003800200 */
.L_x_19635:
        /* <DEDUP_REMOVED lines=61> */
.L_x_19633:
[----:B------:R-:W-:Y:S05]  /*30e70*/  BSYNC.RECONVERGENT B1 ;  /* 0x0000000000017941 */ /* 0x000fea0003800200 */
.L_x_19632:
        /* <DEDUP_REMOVED lines=42> */
.L_x_19596:
        /* <DEDUP_REMOVED lines=44> */
.L_x_19637:
[----:B------:R-:W-:Y:S02]  /*313e0*/  IMAD.MOV.U32 R10, RZ, RZ, R189 ;  /* 0x000000ffff0a7224 */ /* 0x000fe400078e00bd */
[----:B------:R-:W-:-:S07]  /*313f0*/  VIADD R188, R188, 0x20 ;  /* 0x00000020bcbc7836 */ /* 0x000fce0000000000 */
.L_x_19514:
[----:B------:R-:W-:Y:S05]  /*31400*/  BSYNC.RECONVERGENT B0 ;  /* 0x0000000000007941 */ /* 0x000fea0003800200 */
.L_x_19513:
        /* <DEDUP_REMOVED lines=36> */
.L_x_19643:
        /* <DEDUP_REMOVED lines=13> */
.L_x_19645:
[----:B------:R-:W-:Y:S05]  /*31720*/  BSYNC.RECONVERGENT B2 ;  /* 0x0000000000027941 */ /* 0x000fea0003800200 */
.L_x_19644:
        /* <DEDUP_REMOVED lines=61> */
.L_x_19642:
[----:B------:R-:W-:Y:S05]  /*31b00*/  BSYNC.RECONVERGENT B1 ;  /* 0x0000000000017941 */ /* 0x000fea0003800200 */
.L_x_19641:
[----:B------:R-:W2:Y:S01]  /*31b10*/  LDC R0, c[0x0][0x404] ;  /* 0x00010100ff007b82 */ /* 0x000ea20000000800 */
[----:B------:R-:W-:Y:S01]  /*31b20*/  I2FP.F32.U32 R3, R3 ;  /* 0x0000000300037245 */ /* 0x000fe20000201000 */
[----:B01----:R-:W-:Y:S01]  /*31b30*/  IMAD.MOV.U32 R190, RZ, RZ, 0x2f800000 ;  /* 0x2f800000ffbe7424 */ /* 0x003fe200078e00ff */
[----:B------:R-:W-:Y:S01]  /*31b40*/  ISETP.NE.AND P2, PT, R2, 0x1, PT ;  /* 0x000000010200780c */ /* 0x000fe20003f45270 */
[----:B------:R-:W-:Y:S01]  /*31b50*/  BSSY.RECONVERGENT B1, `(.L_x_19646) ;  /* 0x000005f000017945 */ /* 0x000fe20003800200 */
[C---:B-----5:R-:W-:Y:S01]  /*31b60*/  SHF.L.U32 R8, R152.reuse, 0x10, RZ ;  /* 0x0000001098087819 */ /* 0x060fe200000006ff */
[----:B------:R-:W-:Y:S01]  /*31b70*/  FFMA.FTZ R3, R3, R190, 1.1641532182693481445e-10 ;  /* 0x2f00000003037423 */ /* 0x000fe200000100be */
[----:B------:R-:W-:Y:S01]  /*31b80*/  LOP3.LUT R17, R17, 0xffffffef, RZ, 0xc0, !PT ;  /* 0xffffffef11117812 */ /* 0x000fe200078ec0ff */
[----:B------:R-:W0:Y:S01]  /*31b90*/  LDC R10, c[0x0][0x408] ;  /* 0x00010200ff0a7b82 */ /* 0x000e220000000800 */
        /* <DEDUP_REMOVED lines=15> */
.L_x_19648:
        /* <DEDUP_REMOVED lines=13> */
.L_x_19650:
[----:B------:R-:W-:Y:S05]  /*31d60*/  BSYNC.RECONVERGENT B2 ;  /* 0x0000000000027941 */ /* 0x000fea0003800200 */
.L_x_19649:
        /* <DEDUP_REMOVED lines=61> */
.L_x_19647:
[----:B------:R-:W-:Y:S05]  /*32140*/  BSYNC.RECONVERGENT B1 ;  /* 0x0000000000017941 */ /* 0x000fea0003800200 */
.L_x_19646:
        /* <DEDUP_REMOVED lines=23> */
.L_x_19653:
        /* <DEDUP_REMOVED lines=13> */
.L_x_19655:
[----:B------:R-:W-:Y:S05]  /*32390*/  BSYNC.RECONVERGENT B2 ;  /* 0x0000000000027941 */ /* 0x000fea0003800200 */
.L_x_19654:
        /* <DEDUP_REMOVED lines=61> */
.L_x_19652:
[----:B------:R-:W-:Y:S05]  /*32770*/  BSYNC.RECONVERGENT B1 ;  /* 0x0000000000017941 */ /* 0x000fea0003800200 */
.L_x_19651:
        /* <DEDUP_REMOVED lines=20> */
.L_x_19658:
        /* <DEDUP_REMOVED lines=13> */
.L_x_19660:
[----:B------:R-:W-:Y:S05]  /*32990*/  BSYNC.RECONVERGENT B2 ;  /* 0x0000000000027941 */ /* 0x000fea0003800200 */
.L_x_19659:
        /* <DEDUP_REMOVED lines=61> */
.L_x_19657:
[----:B------:R-:W-:Y:S05]  /*32d70*/  BSYNC.RECONVERGENT B1 ;  /* 0x0000000000017941 */ /* 0x000fea0003800200 */
.L_x_19656:
        /* <DEDUP_REMOVED lines=24> */
.L_x_19663:
        /* <DEDUP_REMOVED lines=13> */
.L_x_19665:
[----:B------:R-:W-:Y:S05]  /*32fd0*/  BSYNC.RECONVERGENT B2 ;  /* 0x0000000000027941 */ /* 0x000fea0003800200 */
.L_x_19664:
        /* <DEDUP_REMOVED lines=61> */
.L_x_19662:
[----:B------:R-:W-:Y:S05]  /*333b0*/  BSYNC.RECONVERGENT B1 ;  /* 0x0000000000017941 */ /* 0x000fea0003800200 */
.L_x_19661:
        /* <DEDUP_REMOVED lines=21> */
.L_x_19668:
        /* <DEDUP_REMOVED lines=13> */
.L_x_19670:
[----:B------:R-:W-:Y:S05]  /*335e0*/  BSYNC.RECONVERGENT B2 ;  /* 0x0000000000027941 */ /* 0x000fea0003800200 */
.L_x_19669:
        /* <DEDUP_REMOVED lines=61> */
.L_x_19667:
[----:B------:R-:W-:Y:S05]  /*339c0*/  BSYNC.RECONVERGENT B1 ;  /* 0x0000000000017941 */ /* 0x000fea0003800200 */
.L_x_19666:
        /* <DEDUP_REMOVED lines=23> */
.L_x_19673:
        /* <DEDUP_REMOVED lines=13> */
.L_x_19675:
[----:B------:R-:W-:Y:S05]  /*33c10*/  BSYNC.RECONVERGENT B2 ;  /* 0x0000000000027941 */ /* 0x000fea0003800200 */
.L_x_19674:
        /* <DEDUP_REMOVED lines=61> */
.L_x_19672:
[----:B------:R-:W-:Y:S05]  /*33ff0*/  BSYNC.RECONVERGENT B1 ;  /* 0x0000000000017941 */ /* 0x000fea0003800200 */
.L_x_19671:
        /* <DEDUP_REMOVED lines=20> */
.L_x_19678:
        /* <DEDUP_REMOVED lines=13> */
.L_x_19680:
[----:B------:R-:W-:Y:S05]  /*34210*/  BSYNC.RECONVERGENT B2 ;  /* 0x0000000000027941 */ /* 0x000fea0003800200 */
.L_x_19679:
        /* <DEDUP_REMOVED lines=61> */
.L_x_19677:
[----:B------:R-:W-:Y:S05]  /*345f0*/  BSYNC.RECONVERGENT B1 ;  /* 0x0000000000017941 */ /* 0x000fea0003800200 */
.L_x_19676:
        /* <DEDUP_REMOVED lines=24> */
.L_x_19683:
        /* <DEDUP_REMOVED lines=13> */
.L_x_19685:
[----:B------:R-:W-:Y:S05]  /*34850*/  BSYNC.RECONVERGENT B2 ;  /* 0x0000000000027941 */ /* 0x000fea0003800200 */
.L_x_19684:
        /* <DEDUP_REMOVED lines=61> */
.L_x_19682:
[----:B------:R-:W-:Y:S05]  /*34c30*/  BSYNC.RECONVERGENT B1 ;  /* 0x0000000000017941 */ /* 0x000fea0003800200 */
.L_x_19681:
        /* <DEDUP_REMOVED lines=19> */
.L_x_19688:
        /* <DEDUP_REMOVED lines=13> */
.L_x_19690:
[----:B------:R-:W-:Y:S05]  /*34e40*/  BSYNC.RECONVERGENT B2 ;  /* 0x0000000000027941 */ /* 0x000fea0003800200 */
.L_x_19689:
        /* <DEDUP_REMOVED lines=61> */
.L_x_19687:
[----:B------:R-:W-:Y:S05]  /*35220*/  BSYNC.RECONVERGENT B1 ;  /* 0x0000000000017941 */ /* 0x000fea0003800200 */
.L_x_19686:
        /* <DEDUP_REMOVED lines=23> */
.L_x_19693:
        /* <DEDUP_REMOVED lines=13> */
.L_x_19695:
[----:B------:R-:W-:Y:S05]  /*35470*/  BSYNC.RECONVERGENT B2 ;  /* 0x0000000000027941 */ /* 0x000fea0003800200 */
.L_x_19694:
        /* <DEDUP_REMOVED lines=61> */
.L_x_19692:
[----:B------:R-:W-:Y:S05]  /*35850*/  BSYNC.RECONVERGENT B1 ;  /* 0x0000000000017941 */ /* 0x000fea0003800200 */
.L_x_19691:
        /* <DEDUP_REMOVED lines=18> */
.L_x_19698:
        /* <DEDUP_REMOVED lines=13> */
.L_x_19700:
[----:B------:R-:W-:Y:S05]  /*35a50*/  BSYNC.RECONVERGENT B2 ;  /* 0x0000000000027941 */ /* 0x000fea0003800200 */
.L_x_19699:
        /* <DEDUP_REMOVED lines=61> */
.L_x_19697:
[----:B------:R-:W-:Y:S05]  /*35e30*/  BSYNC.RECONVERGENT B1 ;  /* 0x0000000000017941 */ /* 0x000fea0003800200 */
.L_x_19696:
        /* <DEDUP_REMOVED lines=24> */
.L_x_19703:
        /* <DEDUP_REMOVED lines=13> */
.L_x_19705:
[----:B------:R-:W-:Y:S05]  /*36090*/  BSYNC.RECONVERGENT B2 ;  /* 0x0000000000027941 */ /* 0x000fea0003800200 */
.L_x_19704:
        /* <DEDUP_REMOVED lines=61> */
.L_x_19702:
[----:B------:R-:W-:Y:S05]  /*36470*/  BSYNC.RECONVERGENT B1 ;  /* 0x0000000000017941 */ /* 0x000fea0003800200 */
.L_x_19701:
        /* <DEDUP_REMOVED lines=19> */
.L_x_19708:
        /* <DEDUP_REMOVED lines=13> */
.L_x_19710:
[----:B------:R-:W-:Y:S05]  /*36680*/  BSYNC.RECONVERGENT B2 ;  /* 0x0000000000027941 */ /* 0x000fea0003800200 */
.L_x_19709:
        /* <DEDUP_REMOVED lines=61> */
.L_x_19707:
[----:B------:R-:W-:Y:S05]  /*36a60*/  BSYNC.RECONVERGENT B1 ;  /* 0x0000000000017941 */ /* 0x000fea0003800200 */
.L_x_19706:
        /* <DEDUP_REMOVED lines=23> */
.L_x_19713:
        /* <DEDUP_REMOVED lines=13> */
.L_x_19715:
[----:B------:R-:W-:Y:S05]  /*36cb0*/  BSYNC.RECONVERGENT B2 ;  /* 0x0000000000027941 */ /* 0x000fea0003800200 */
.L_x_19714:
        /* <DEDUP_REMOVED lines=61> */
.L_x_19712:
[----:B------:R-:W-:Y:S05]  /*37090*/  BSYNC.RECONVERGENT B1 ;  /* 0x0000000000017941 */ /* 0x000fea0003800200 */
.L_x_19711:
        /* <DEDUP_REMOVED lines=18> */
.L_x_19718:
        /* <DEDUP_REMOVED lines=16> */
.L_x_19720:
[----:B------:R-:W-:Y:S05]  /*372c0*/  BSYNC.RECONVERGENT B2 ;  /* 0x0000000000027941 */ /* 0x000fea0003800200 */
.L_x_19719:
        /* <DEDUP_REMOVED lines=61> */
.L_x_19717:
[----:B------:R-:W-:Y:S05]  /*376a0*/  BSYNC.RECONVERGENT B1 ;  /* 0x0000000000017941 */ /* 0x000fea0003800200 */
.L_x_19716:
        /* <DEDUP_REMOVED lines=12> */
.L_x_19640:
        /* <DEDUP_REMOVED lines=16> */
.L_x_19724:
        /* <DEDUP_REMOVED lines=13> */
.L_x_19726:
[----:B------:R-:W-:Y:S05]  /*37940*/  BSYNC.RECONVERGENT B2 ;  /* 0x0000000000027941 */ /* 0x000fea0003800200 */
.L_x_19725:
        /* <DEDUP_REMOVED lines=61> */
.L_x_19723:
[----:B------:R-:W-:Y:S05]  /*37d20*/  BSYNC.RECONVERGENT B1 ;  /* 0x0000000000017941 */ /* 0x000fea0003800200 */
.L_x_19722:
[----:B------:R-:W2:Y:S01]  /*37d30*/  LDC R10, c[0x0][0x404] ;  /* 0x00010100ff0a7b82 */ /* 0x000ea20000000800 */
[----:B------:R-:W-:Y:S01]  /*37d40*/  I2FP.F32.U32 R14, R148 ;  /* 0x00000094000e7245 */ /* 0x000fe20000201000 */
[----:B-1----:R-:W-:Y:S01]  /*37d50*/  HFMA2 R214, -RZ, RZ, 0.1171875, 0 ;  /* 0x2f800000ffd67431 */ /* 0x002fe200000001ff */
[----:B------:R-:W-:Y:S01]  /*37d60*/  LOP3.LUT R17, R17, 0xffffffef, RZ, 0xc0, !PT ;  /* 0xffffffef11117812 */ /* 0x000fe200078ec0ff */
[----:B------:R-:W-:Y:S01]  /*37d70*/  BSSY.RECONVERGENT B1, `(.L_x_19727) ;  /* 0x000005d000017945 */ /* 0x000fe20003800200 */
[C---:B-----5:R-:W-:Y:S01]  /*37d80*/  IMAD.U32 R148, R152.reuse, 0x10000, RZ ;  /* 0x0001000098947824 */ /* 0x060fe200078e00ff */
[----:B------:R-:W-:Y:S01]  /*37d90*/  PRMT R149, R152, 0x7632, R149 ;  /* 0x0000763298957816 */ /* 0x000fe20000000095 */
[----:B------:R-:W-:Y:S01]  /*37da0*/  FFMA.FTZ R14, R14, R214, 1.1641532182693481445e-10 ;  /* 0x2f0000000e0e7423 */ /* 0x000fe200000100d6 */
[----:B------:R-:W-:-:S04]  /*37db0*/  MOV R151, R12 ;  /* 0x0000000c00977202 */ /* 0x000fc80000000f00 */
        /* <DEDUP_REMOVED lines=13> */
.L_x_19729:
        /* <DEDUP_REMOVED lines=13> */
.L_x_19731:
[----:B------:R-:W-:Y:S05]  /*37f60*/  BSYNC.RECONVERGENT B2 ;  /* 0x0000000000027941 */ /* 0x000fea0003800200 */
.L_x_19730:
        /* <DEDUP_REMOVED lines=61> */
.L_x_19728:
[----:B------:R-:W-:Y:S05]  /*38340*/  BSYNC.RECONVERGENT B1 ;  /* 0x0000000000017941 */ /* 0x000fea0003800200 */
.L_x_19727:
        /* <DEDUP_REMOVED lines=19> */
.L_x_19734:
        /* <DEDUP_REMOVED lines=13> */
.L_x_19736:
[----:B------:R-:W-:Y:S05]  /*38550*/  BSYNC.RECONVERGENT B2 ;  /* 0x0000000000027941 */ /* 0x000fea0003800200 */
.L_x_19735:
        /* <DEDUP_REMOVED lines=61> */
.L_x_19733:
[----:B------:R-:W-:Y:S05]  /*38930*/  BSYNC.RECONVERGENT B1 ;  /* 0x0000000000017941 */ /* 0x000fea0003800200 */
.L_x_19732:
        /* <DEDUP_REMOVED lines=20> */
.L_x_19739:
        /* <DEDUP_REMOVED lines=13> */
.L_x_19741:
[----:B------:R-:W-:Y:S05]  /*38b50*/  BSYNC.RECONVERGENT B2 ;  /* 0x0000000000027941 */ /* 0x000fea0003800200 */
.L_x_19740:
        /* <DEDUP_REMOVED lines=61> */
.L_x_19738:
[----:B------:R-:W-:Y:S05]  /*38f30*/  BSYNC.RECONVERGENT B1 ;  /* 0x0000000000017941 */ /* 0x000fea0003800200 */
.L_x_19737:
        /* <DEDUP_REMOVED lines=19> */
.L_x_19744:
        /* <DEDUP_REMOVED lines=13> */
.L_x_19746:
[----:B------:R-:W-:Y:S05]  /*39140*/  BSYNC.RECONVERGENT B2 ;  /* 0x0000000000027941 */ /* 0x000fea0003800200 */
.L_x_19745:
        /* <DEDUP_REMOVED lines=61> */
.L_x_19743:
[----:B------:R-:W-:Y:S05]  /*39520*/  BSYNC.RECONVERGENT B1 ;  /* 0x0000000000017941 */ /* 0x000fea0003800200 */
.L_x_19742:
        /* <DEDUP_REMOVED lines=18> */
.L_x_19749:
        /* <DEDUP_REMOVED lines=13> */
.L_x_19751:
[----:B------:R-:W-:Y:S05]  /*39720*/  BSYNC.RECONVERGENT B2 ;  /* 0x0000000000027941 */ /* 0x000fea0003800200 */
.L_x_19750:
[----:B------:R-:W-:Y:S01]  /*39730*/  LOP3.LUT R14, R11, R213, R23, 0x96, !PT ;  /* 0x000000d50b0e7212 */ /* 0x000fe200078e9617 */
[----:B------:R-:W-:Y:S01]  /*39740*/  IMAD.WIDE.U32 R190, R20, -0x326172a9, RZ ;  /* 0xcd9e8d5714be7825 */ /* 0x000fe200078e00ff */
[C---:B------:R-:W-:Y:S02]  /*39750*/  IADD3 R12, PT, PT, R23.reuse, -0x4498517b, RZ ;  /* 0xbb67ae85170c7810 */ /* 0x040fe40007ffe0ff */
[----:B------:R-:W-:Y:S01]  /*39760*/  IADD3 R16, PT, PT, R23, -0x695add53, RZ ;  /* 0x96a522ad17107810 */ /* 0x000fe20007ffe0ff */
[----:B------:R-:W-:Y:S01]  /*39770*/  VIADD R213, R22, 0x9e3779b9 ;  /* 0x9e3779b916d57836 */ /* 0x000fe20000000000 */
[----:B------:R-:W-:Y:S01]  /*39780*/  LOP3.LUT R191, R13, R191, R22, 0x96, !PT ;  /* 0x000000bf0dbf7212 */ /* 0x000fe200078e9616 */
[----:B------:R-:W-:-:S05]  /*39790*/  IMAD.WIDE.U32 R14, R14, -0x326172a9, RZ ;  /* 0xcd9e8d570e0e7825 */ /* 0x000fca00078e00ff */
[----:B------:R-:W-:Y:S01]  /*397a0*/  LOP3.LUT R213, R213, R190, R15, 0x96, !PT ;  /* 0x000000bed5d57212 */ /* 0x000fe200078e960f */
[----:B------:R-:W-:-:S04]  /*397b0*/  IMAD.WIDE.U32 R190, R191, -0x2daee0ad, RZ ;  /* 0xd2511f53bfbe7825 */ /* 0x000fc800078e00ff */
[----:B------:R-:W-:Y:S01]  /*397c0*/  VIADD R15, R23, 0x76cf5d0a ;  /* 0x76cf5d0a170f7836 */ /* 0x000fe20000000000 */
        /* <DEDUP_REMOVED lines=46> */
[----:B------:R-:W-:Y:S01]  /*39ab0*/  IMAD.MOV.U32 R12, RZ, RZ, R14 ;  /* 0x000000ffff0c7224 */ /* 0x000fe200078e000e */
[----:B------:R-:W-:Y:S01]  /*39ac0*/  MOV R14, R189 ;  /* 0x000000bd000e7202 */ /* 0x000fe20000000f00 */
[----:B------:R-:W-:Y:S02]  /*39ad0*/  IMAD.MOV.U32 R189, RZ, RZ, R190 ;  /* 0x000000ffffbd7224 */ /* 0x000fe400078e00be */
[----:B------:R-:W-:Y:S01]  /*39ae0*/  HFMA2 R190, -RZ, RZ, 0, 0 ;  /* 0x00000000ffbe7431 */ /* 0x000fe200000001ff */
[----:B------:R-:W-:-:S07]  /*39af0*/  LOP3.LUT R16, R16, R212, R191, 0x96, !PT ;  /* 0x000000d410107212 */ /* 0x000fce00078e96bf */
.L_x_19748:
[----:B------:R-:W-:Y:S05]  /*39b00*/  BSYNC.RECONVERGENT B1 ;  /* 0x0000000000017941 */ /* 0x000fea0003800200 */
.L_x_19747:
        /* <DEDUP_REMOVED lines=17> */
.L_x_19754:
        /* <DEDUP_REMOVED lines=13> */
.L_x_19756:
[----:B------:R-:W-:Y:S05]  /*39cf0*/  BSYNC.RECONVERGENT B2 ;  /* 0x0000000000027941 */ /* 0x000fea0003800200 */
.L_x_19755:
[----:B------:R-:W-:Y:S01]  /*39d00*/  LOP3.LUT R14, R11, R213, R23, 0x96, !PT ;  /* 0x000000d50b0e7212 */ /* 0x000fe200078e9617 */
[----:B------:R-:W-:Y:S01]  /*39d10*/  IMAD.WIDE.U32 R190, R20, -0x326172a9, RZ ;  /* 0xcd9e8d5714be7825 */ /* 0x000fe200078e00ff */
[----:B------:R-:W-:-:S03]  /*39d20*/  IADD3 R12, PT, PT, R23, -0x4498517b, RZ ;  /* 0xbb67ae85170c7810 */ /* 0x000fc60007ffe0ff */
[----:B------:R-:W-:Y:S01]  /*39d30*/  HFMA2 R154, -RZ, RZ, 0, 0 ;  /* 0x00000000ff9a7431 */ /* 0x000fe200000001ff */
        /* <DEDUP_REMOVED lines=55> */
[----:B------:R-:W-:Y:S01]  /*3a0b0*/  IMAD.MOV.U32 R189, RZ, RZ, R190 ;  /* 0x000000ffffbd7224 */ /* 0x000fe200078e00be */
[----:B------:R-:W-:-:S07]  /*3a0c0*/  LOP3.LUT R16, R16, R212, R191, 0x96, !PT ;  /* 0x000000d410107212 */ /* 0x000fce00078e96bf */
.L_x_19753:
[----:B------:R-:W-:Y:S05]  /*3a0d0*/  BSYNC.RECONVERGENT B1 ;  /* 0x0000000000017941 */ /* 0x000fea0003800200 */
.L_x_19752:
        /* <DEDUP_REMOVED lines=18> */
.L_x_19759:
        /* <DEDUP_REMOVED lines=13> */
.L_x_19761:
[----:B------:R-:W-:Y:S05]  /*3a2d0*/  BSYNC.RECONVERGENT B2 ;  /* 0x0000000000027941 */ /* 0x000fea0003800200 */
.L_x_19760:
        /* <DEDUP_REMOVED lines=57> */
[----:B------:R-:W-:Y:S01]  /*3a670*/  LOP3.LUT R16, R16, R190, R155, 0x96, !PT ;  /* 0x000000be10107212 */ /* 0x000fe200078e969b */
[----:B------:R-:W-:Y:S01]  /*3a680*/  HFMA2 R14, -RZ, RZ, 0, 0 ;  /* 0x00000000ff0e7431 */ /* 0x000fe200000001ff */
[----:B------:R-:W-:Y:S01]  /*3a690*/  MOV R155, R189 ;  /* 0x000000bd009b7202 */ /* 0x000fe20000000f00 */
[----:B------:R-:W-:-:S07]  /*3a6a0*/  IMAD.MOV.U32 R189, RZ, RZ, R154 ;  /* 0x000000ffffbd7224 */ /* 0x000fce00078e009a */
.L_x_19758:
[----:B------:R-:W-:Y:S05]  /*3a6b0*/  BSYNC.RECONVERGENT B1 ;  /* 0x0000000000017941 */ /* 0x000fea0003800200 */
.L_x_19757:
        /* <DEDUP_REMOVED lines=42> */
.L_x_19721:
        /* <DEDUP_REMOVED lines=44> */
.L_x_19762:
[----:B------:R-:W-:Y:S01]  /*3ac20*/  IMAD.MOV.U32 R10, RZ, RZ, R189 ;  /* 0x000000ffff0a7224 */ /* 0x000fe200078e00bd */
[----:B------:R-:W-:-:S07]  /*3ac30*/  IADD3 R188, PT, PT, R188, 0x20, RZ ;  /* 0x00000020bcbc7810 */ /* 0x000fce0007ffe0ff */
.L_x_19639:
[----:B------:R-:W-:Y:S05]  /*3ac40*/  BSYNC.RECONVERGENT B0 ;  /* 0x0000000000007941 */ /* 0x000fea0003800200 */
.L_x_19638:
        /* <DEDUP_REMOVED lines=36> */
.L_x_19768:
        /* <DEDUP_REMOVED lines=13> */
.L_x_19770:
[----:B------:R-:W-:Y:S05]  /*3af60*/  BSYNC.RECONVERGENT B2 ;  /* 0x0000000000027941 */ /* 0x000fea0003800200 */
.L_x_19769:
[----:B------:R-:W-:Y:S01]  /*3af70*/  LOP3.LUT R4, R11, R7, R23, 0x96, !PT ;  /* 0x000000070b047212 */ /* 0x000fe200078e9617 */
[----:B------:R-:W-:Y:S01]  /*3af80*/  IMAD.WIDE.U32 R2, R20, -0x326172a9, RZ ;  /* 0xcd9e8d5714027825 */ /* 0x000fe200078e00ff */
[C---:B------:R-:W-:Y:S02]  /*3af90*/  IADD3 R0, PT, PT, R23.reuse, -0x4498517b, RZ ;  /* 0xbb67ae8517007810 */ /* 0x040fe40007ffe0ff */
[----:B------:R-:W-:Y:S01]  /*3afa0*/  IADD3 R16, PT, PT, R23, -0x695add53, RZ ;  /* 0x96a522ad17107810 */ /* 0x000fe20007ffe0ff */
        /* <DEDUP_REMOVED lines=50> */
[----:B------:R-:W-:Y:S01]  /*3b2d0*/  IMAD.MOV.U32 R12, RZ, RZ, R4 ;  /* 0x000000ffff0c7224 */ /* 0x000fe200078e0004 */
[----:B------:R-:W-:Y:S01]  /*3b2e0*/  LOP3.LUT R15, R15, R2, R5, 0x96, !PT ;  /* 0x000000020f0f7212 */ /* 0x000fe200078e9605 */
[----:B------:R-:W-:-:S03]  /*3b2f0*/  IMAD.WIDE.U32 R2, R3, -0x2daee0ad, RZ ;  /* 0xd2511f5303027825 */ /* 0x000fc600078e00ff */
[----:B------:R-:W-:Y:S01]  /*3b300*/  MOV R189, R2 ;  /* 0x0000000200bd7202 */ /* 0x000fe20000000f00 */
[----:B------:R-:W-:Y:S01]  /*3b310*/  HFMA2 R2, -RZ, RZ, 0, 0 ;  /* 0x00000000ff027431 */ /* 0x000fe200000001ff */
[----:B------:R-:W-:Y:S01]  /*3b320*/  LOP3.LUT R16, R16, R6, R3, 0x96, !PT ;  /* 0x0000000610107212 */ /* 0x000fe200078e9603 */
[----:B------:R-:W-:-:S07]  /*3b330*/  IMAD.MOV.U32 R3, RZ, RZ, R10 ;  /* 0x000000ffff037224 */ /* 0x000fce00078e000a */
.L_x_19767:
[----:B------:R-:W-:Y:S05]  /*3b340*/  BSYNC.RECONVERGENT B1 ;  /* 0x0000000000017941 */ /* 0x000fea0003800200 */
.L_x_19766:
        /* <DEDUP_REMOVED lines=11> */
[----:B--2---:R-:W-:-:S02]  /*3b400*/  FSETP.LE.FTZ.AND P4, PT, R3, R0, PT ;  /* 0x000000000300720b */ /* 0x004fc40003f93000 */
        /* <DEDUP_REMOVED lines=12> */
.L_x_19773:
        /* <DEDUP_REMOVED lines=13> */
.L_x_19775:
[----:B------:R-:W-:Y:S05]  /*3b5a0*/  BSYNC.RECONVERGENT B2 ;  /* 0x0000000000027941 */ /* 0x000fea0003800200 */
.L_x_19774:
        /* <DEDUP_REMOVED lines=57> */
[----:B------:R-:W-:Y:S01]  /*3b940*/  IMAD.MOV.U32 R4, RZ, RZ, RZ ;  /* 0x000000ffff047224 */ /* 0x000fe200078e00ff */
[----:B------:R-:W-:Y:S01]  /*3b950*/  LOP3.LUT R16, R16, R6, R3, 0x96, !PT ;  /* 0x0000000610107212 */ /* 0x000fe200078e9603 */
[----:B------:R-:W-:Y:S01]  /*3b960*/  IMAD.MOV.U32 R3, RZ, RZ, R189 ;  /* 0x000000ffff037224 */ /* 0x000fe200078e00bd */
[----:B------:R-:W-:-:S07]  /*3b970*/  MOV R189, R2 ;  /* 0x0000000200bd7202 */ /* 0x000fce0000000f00 */
.L_x_19772:
[----:B------:R-:W-:Y:S05]  /*3b980*/  BSYNC.RECONVERGENT B1 ;  /* 0x0000000000017941 */ /* 0x000fea0003800200 */
.L_x_19771:
[----:B------:R-:W-:Y:S01]  /*3b990*/  I2FP.F32.U32 R2, R3 ;  /* 0x0000000300027245 */ /* 0x000fe20000201000 */
[----:B------:R-:W-:Y:S01]  /*3b9a0*/  BSSY.RECONVERGENT B1, `(.L_x_19776) ;  /* 0x0000061000017945 */ /* 0x000fe20003800200 */
[----:B------:R-:W-:Y:S02]  /*3b9b0*/  FSEL R8, R8, RZ, P4 ;  /* 0x000000ff08087208 */ /* 0x000fe40002000000 */
[----:B------:R-:W-:Y:S01]  /*3b9c0*/  MOV R3, R12 ;  /* 0x0000000c00037202 */ /* 0x000fe20000000f00 */
        /* <DEDUP_REMOVED lines=19> */
.L_x_19778:
        /* <DEDUP_REMOVED lines=13> */
.L_x_19780:
[----:B------:R-:W-:Y:S05]  /*3bbd0*/  BSYNC.RECONVERGENT B2 ;  /* 0x0000000000027941 */ /* 0x000fea0003800200 */
.L_x_19779:
        /* <DEDUP_REMOVED lines=56> */
[----:B------:R-:W-:-:S04]  /*3bf60*/  MOV R12, R4 ;  /* 0x00000004000c7202 */ /* 0x000fc80000000f00 */
[----:B------:R-:W-:Y:S01]  /*3bf70*/  LOP3.LUT R16, R16, R6, R3, 0x96, !PT ;  /* 0x0000000610107212 */ /* 0x000fe200078e9603 */
[----:B------:R-:W-:Y:S01]  /*3bf80*/  IMAD.MOV.U32 R3, RZ, RZ, R189 ;  /* 0x000000ffff037224 */ /* 0x000fe200078e00bd */
[----:B------:R-:W-:Y:S01]  /*3bf90*/  MOV R189, R2 ;  /* 0x0000000200bd7202 */ /* 0x000fe20000000f00 */
[----:B------:R-:W-:-:S07]  /*3bfa0*/  IMAD.MOV.U32 R2, RZ, RZ, RZ ;  /* 0x000000ffff027224 */ /* 0x000fce00078e00ff */
.L_x_19777:
[----:B------:R-:W-:Y:S05]  /*3bfb0*/  BSYNC.RECONVERGENT B1 ;  /* 0x0000000000017941 */ /* 0x000fea0003800200 */
.L_x_19776:
        /* <DEDUP_REMOVED lines=20> */
.L_x_19783:
        /* <DEDUP_REMOVED lines=13> */
.L_x_19785:
[----:B------:R-:W-:Y:S05]  /*3c1d0*/  BSYNC.RECONVERGENT B2 ;  /* 0x0000000000027941 */ /* 0x000fea0003800200 */
.L_x_19784:
        /* <DEDUP_REMOVED lines=61> */
.L_x_19782:
[----:B------:R-:W-:Y:S05]  /*3c5b0*/  BSYNC.RECONVERGENT B1 ;  /* 0x0000000000017941 */ /* 0x000fea0003800200 */
.L_x_19781:
[----:B------:R-:W-:Y:S01]  /*3c5c0*/  I2FP.F32.U32 R2, R3 ;  /* 0x0000000300027245 */ /* 0x000fe20000201000 */
[----:B------:R-:W-:Y:S01]  /*3c5d0*/  BSSY.RECONVERGENT B1, `(.L_x_19786) ;  /* 0x0000062000017945 */ /* 0x000fe20003800200 */
[----:B------:R-:W-:Y:S02]  /*3c5e0*/  FSEL R14, R14, RZ, P4 ;  /* 0x000000ff0e0e7208 */ /* 0x000fe40002000000 */
[----:B------:R-:W-:Y:S01]  /*3c5f0*/  MOV R3, R12 ;  /* 0x0000000c00037202 */ /* 0x000fe20000000f00 */
        /* <DEDUP_REMOVED lines=20> */
.L_x_19788:
        /* <DEDUP_REMOVED lines=13> */
.L_x_19790:
[----:B------:R-:W-:Y:S05]  /*3c810*/  BSYNC.RECONVERGENT B2 ;  /* 0x0000000000027941 */ /* 0x000fea0003800200 */
.L_x_19789:
        /* <DEDUP_REMOVED lines=11> */
[----:B------:R-:W-:Y:S01]  /*3c8d0*/  IMAD.WIDE.U32 R14, R15, -0x2daee0ad, RZ ;  /* 0xd2511f530f0e7825 */ /* 0x000fe200078e00ff */
[----:B------:R-:W-:-:S04]  /*3c8e0*/  IADD3 R5, PT, PT, R23, 0x76cf5d0a, RZ ;  /* 0x76cf5d0a17057810 */ /* 0x000fc80007ffe0ff */
        /* <DEDUP_REMOVED lines=9> */
[C---:B------:R-:W-:Y:S02]  /*3c980*/  IADD3 R3, PT, PT, R22.reuse, 0x78dde6e4, RZ ;  /* 0x78dde6e416037810 */ /* 0x040fe40007ffe0ff */
[----:B------:R-:W-:Y:S01]  /*3c990*/  IADD3 R6, PT, PT, R22, -0x4ab325aa, RZ ;  /* 0xb54cda5616067810 */ /* 0x000fe20007ffe0ff */
        /* <DEDUP_REMOVED lines=37> */
.L_x_19787:
[----:B------:R-:W-:Y:S05]  /*3cbf0*/  BSYNC.RECONVERGENT B1 ;  /* 0x0000000000017941 */ /* 0x000fea0003800200 */
.L_x_19786:
        /* <DEDUP_REMOVED lines=21> */
.L_x_19793:
        /* <DEDUP_REMOVED lines=13> */
.L_x_19795:
[----:B------:R-:W-:Y:S05]  /*3ce20*/  BSYNC.RECONVERGENT B2 ;  /* 0x0000000000027941 */ /* 0x000fea0003800200 */
.L_x_19794:
        /* <DEDUP_REMOVED lines=61> */
.L_x_19792:
[----:B------:R-:W-:Y:S05]  /*3d200*/  BSYNC.RECONVERGENT B1 ;  /* 0x0000000000017941 */ /* 0x000fea0003800200 */
.L_x_19791:
        /* <DEDUP_REMOVED lines=23> */
.L_x_19798:
        /* <DEDUP_REMOVED lines=13> */
.L_x_19800:
[----:B------:R-:W-:Y:S05]  /*3d450*/  BSYNC.RECONVERGENT B2 ;  /* 0x0000000000027941 */ /* 0x000fea0003800200 */
.L_x_19799:
        /* <DEDUP_REMOVED lines=61> */
.L_x_19797:
[----:B------:R-:W-:Y:S05]  /*3d830*/  BSYNC.RECONVERGENT B1 ;  /* 0x0000000000017941 */ /* 0x000fea0003800200 */
.L_x_19796:
        /* <DEDUP_REMOVED lines=20> */
.L_x_19803:
        /* <DEDUP_REMOVED lines=13> */
.L_x_19805:
[----:B------:R-:W-:Y:S05]  /*3da50*/  BSYNC.RECONVERGENT B2 ;  /* 0x0000000000027941 */ /* 0x000fea0003800200 */
.L_x_19804:
        /* <DEDUP_REMOVED lines=61> */
.L_x_19802:
[----:B------:R-:W-:Y:S05]  /*3de30*/  BSYNC.RECONVERGENT B1 ;  /* 0x0000000000017941 */ /* 0x000fea0003800200 */
.L_x_19801:
        /* <DEDUP_REMOVED lines=24> */
.L_x_19808:
        /* <DEDUP_REMOVED lines=13> */
.L_x_19810:
[----:B------:R-:W-:Y:S05]  /*3e090*/  BSYNC.RECONVERGENT B2 ;  /* 0x0000000000027941 */ /* 0x000fea0003800200 */
.L_x_19809:
        /* <DEDUP_REMOVED lines=23> */
[----:B------:R-:W-:Y:S01]  /*3e210*/  IADD3 R4, PT, PT, R22, 0x1715609d, RZ ;  /* 0x1715609d16047810 */ /* 0x000fe20007ffe0ff */
        /* <DEDUP_REMOVED lines=37> */
.L_x_19807:
[----:B------:R-:W-:Y:S05]  /*3e470*/  BSYNC.RECONVERGENT B1 ;  /* 0x0000000000017941 */ /* 0x000fea0003800200 */
.L_x_19806:
        /* <DEDUP_REMOVED lines=19> */
.L_x_19813:
        /* <DEDUP_REMOVED lines=13> */
.L_x_19815:
[----:B------:R-:W-:Y:S05]  /*3e680*/  BSYNC.RECONVERGENT B2 ;  /* 0x0000000000027941 */ /* 0x000fea0003800200 */
.L_x_19814:
        /* <DEDUP_REMOVED lines=61> */
.L_x_19812:
[----:B------:R-:W-:Y:S05]  /*3ea60*/  BSYNC.RECONVERGENT B1 ;  /* 0x0000000000017941 */ /* 0x000fea0003800200 */
.L_x_19811:
        /* <DEDUP_REMOVED lines=23> */
.L_x_19818:
        /* <DEDUP_REMOVED lines=13> */
.L_x_19820:
[----:B------:R-:W-:Y:S05]  /*3ecb0*/  BSYNC.RECONVERGENT B2 ;  /* 0x0000000000027941 */ /* 0x000fea0003800200 */
.L_x_19819:
        /* <DEDUP_REMOVED lines=61> */
.L_x_19817:
[----:B------:R-:W-:Y:S05]  /*3f090*/  BSYNC.RECONVERGENT B1 ;  /* 0x0000000000017941 */ /* 0x000fea0003800200 */
.L_x_19816:
[----:B------:R-:W-:Y:S01]  /*3f0a0*/  ISETP.NE.AND P4, PT, R2, 0x1, PT ;  /* 0x000000010200780c */ /* 0x000fe20003f85270 */
[----:B------:R-:W-:Y:S01]  /*3f0b0*/  BSSY.RECONVERGENT B1, `(.L_x_19821) ;  /* 0x000005c000017945 */ /* 0x000fe20003800200 */
[----:B------:R-:W-:Y:S01]  /*3f0c0*/  I2FP.F32.U32 R3, R3 ;  /* 0x0000000300037245 */ /* 0x000fe20000201000 */
[----:B------:R-:W-:Y:S01]  /*3f0d0*/  IMAD.MOV.U32 R14, RZ, RZ, 0x2 ;  /* 0x00000002ff0e7424 */ /* 0x000fe200078e00ff */
[----:B------:R-:W-:-:S03]  /*3f0e0*/  SHF.L.U32 R161, R162, 0x10, RZ ;  /* 0x00000010a2a17819 */ /* 0x000fc600000006ff */
        /* <DEDUP_REMOVED lines=13> */
.L_x_19823:
        /* <DEDUP_REMOVED lines=13> */
.L_x_19825:
[----:B------:R-:W-:Y:S05]  /*3f290*/  BSYNC.RECONVERGENT B2 ;  /* 0x0000000000027941 */ /* 0x000fea0003800200 */
.L_x_19824:
        /* <DEDUP_REMOVED lines=61> */
.L_x_19822:
[----:B------:R-:W-:Y:S05]  /*3f670*/  BSYNC.RECONVERGENT B1 ;  /* 0x0000000000017941 */ /* 0x000fea0003800200 */
.L_x_19821:
        /* <DEDUP_REMOVED lines=24> */
.L_x_19828:
        /* <DEDUP_REMOVED lines=13> */
.L_x_19830:
[----:B------:R-:W-:Y:S05]  /*3f8d0*/  BSYNC.RECONVERGENT B2 ;  /* 0x0000000000027941 */ /* 0x000fea0003800200 */
.L_x_19829:
        /* <DEDUP_REMOVED lines=58> */
[----:B------:R-:W-:Y:S01]  /*3fc80*/  IMAD.MOV.U32 R2, RZ, RZ, R189 ;  /* 0x000000ffff027224 */ /* 0x000fe200078e00bd */
[----:B------:R-:W-:Y:S02]  /*3fc90*/  LOP3.LUT R16, R16, R214, R213, 0x96, !PT ;  /* 0x000000d610107212 */ /* 0x000fe400078e96d5 */
[----:B------:R-:W-:-:S07]  /*3fca0*/  MOV R189, R212 ;  /* 0x000000d400bd7202 */ /* 0x000fce0000000f00 */
.L_x_19827:
[----:B------:R-:W-:Y:S05]  /*3fcb0*/  BSYNC.RECONVERGENT B1 ;  /* 0x0000000000017941 */ /* 0x000fea0003800200 */
.L_x_19826:
[----:B------:R-:W-:Y:S01]  /*3fcc0*/  I2FP.F32.U32 R2, R2 ;  /* 0x0000000200027245 */ /* 0x000fe20000201000 */
[----:B------:R-:W-:Y:S01]  /*3fcd0*/  BSSY.RECONVERGENT B1, `(.L_x_19831) ;  /* 0x000005d000017945 */ /* 0x000fe20003800200 */
[----:B------:R-:W-:Y:S01]  /*3fce0*/  ISETP.NE.AND P5, PT, R162, 0x1, PT ;  /* 0x00000001a200780c */ /* 0x000fe20003fa5270 */
[----:B------:R-:W-:Y:S01]  /*3fcf0*/  IMAD.MOV.U32 R191, RZ, RZ, 0x2 ;  /* 0x00000002ffbf7424 */ /* 0x000fe200078e00ff */
[----:B------:R-:W-:Y:S01]  /*3fd00*/  MOV R14, R12 ;  /* 0x0000000c000e7202 */ /* 0x000fe20000000f00 */
[----:B------:R-:W-:-:S05]  /*3fd10*/  FFMA.FTZ R2, R2, R190, 1.1641532182693481445e-10 ;  /* 0x2f00000002027423 */ /* 0x000fca00000100be */
        /* <DEDUP_REMOVED lines=13> */
.L_x_19833:
        /* <DEDUP_REMOVED lines=13> */
.L_x_19835:
[----:B------:R-:W-:Y:S05]  /*3fec0*/  BSYNC.RECONVERGENT B2 ;  /* 0x0000000000027941 */ /* 0x000fea0003800200 */
.L_x_19834:
        /* <DEDUP_REMOVED lines=61> */
.L_x_19832:
[----:B------:R-:W-:Y:S05]  /*402a0*/  BSYNC.RECONVERGENT B1 ;  /* 0x0000000000017941 */ /* 0x000fea0003800200 */
.L_x_19831:
        /* <DEDUP_REMOVED lines=23> */
.L_x_19838:
        /* <DEDUP_REMOVED lines=13> */
.L_x_19840:
[----:B------:R-:W-:Y:S05]  /*404f0*/  BSYNC.RECONVERGENT B2 ;  /* 0x0000000000027941 */ /* 0x000fea0003800200 */
.L_x_19839:
        /* <DEDUP_REMOVED lines=58> */
[----:B------:R-:W-:Y:S01]  /*408a0*/  MOV R189, R212 ;  /* 0x000000d400bd7202 */ /* 0x000fe20000000f00 */
[----:B------:R-:W-:Y:S01]  /*408b0*/  IMAD.MOV.U32 R212, RZ, RZ, RZ ;  /* 0x000000ffffd47224 */ /* 0x000fe200078e00ff */
[----:B------:R-:W-:-:S07]  /*408c0*/  LOP3.LUT R16, R16, R214, R213, 0x96, !PT ;  /* 0x000000d610107212 */ /* 0x000fce00078e96d5 */
.L_x_19837:
[----:B------:R-:W-:Y:S05]  /*408d0*/  BSYNC.RECONVERGENT B1 ;  /* 0x0000000000017941 */ /* 0x000fea0003800200 */
.L_x_19836:
        /* <DEDUP_REMOVED lines=18> */
.L_x_19843:
        /* <DEDUP_REMOVED lines=16> */
.L_x_19845:
[----:B------:R-:W-:Y:S05]  /*40b00*/  BSYNC.RECONVERGENT B2 ;  /* 0x0000000000027941 */ /* 0x000fea0003800200 */
.L_x_19844:
        /* <DEDUP_REMOVED lines=59> */
[----:B------:R-:W-:Y:S02]  /*40ec0*/  LOP3.LUT R16, R16, R214, R213, 0x96, !PT ;  /* 0x000000d610107212 */ /* 0x000fe400078e96d5 */
[----:B------:R-:W-:-:S07]  /*40ed0*/  MOV R189, R212 ;  /* 0x000000d400bd7202 */ /* 0x000fce0000000f00 */
.L_x_19842:
[----:B------:R-:W-:Y:S05]  /*40ee0*/  BSYNC.RECONVERGENT B1 ;  /* 0x0000000000017941 */ /* 0x000fea0003800200 */
.L_x_19841:
        /* <DEDUP_REMOVED lines=12> */
.L_x_19765:
        /* <DEDUP_REMOVED lines=16> */
.L_x_19849:
        /* <DEDUP_REMOVED lines=13> */
.L_x_19851:
[----:B------:R-:W-:Y:S05]  /*41180*/  BSYNC.RECONVERGENT B2 ;  /* 0x0000000000027941 */ /* 0x000fea0003800200 */
.L_x_19850:
        /* <DEDUP_REMOVED lines=61> */
.L_x_19848:
[----:B------:R-:W-:Y:S05]  /*41560*/  BSYNC.RECONVERGENT B1 ;  /* 0x0000000000017941 */ /* 0x000fea0003800200 */
.L_x_19847:
[----:B------:R-:W2:Y:S01]  /*41570*/  LDC R10, c[0x0][0x404] ;  /* 0x00010100ff0a7b82 */ /* 0x000ea20000000800 */
[----:B------:R-:W-:Y:S01]  /*41580*/  I2FP.F32.U32 R14, R156 ;  /* 0x0000009c000e7245 */ /* 0x000fe20000201000 */
[----:B-1----:R-:W-:Y:S01]  /*41590*/  IMAD.MOV.U32 R214, RZ, RZ, 0x2f800000 ;  /* 0x2f800000ffd67424 */ /* 0x002fe200078e00ff */
[----:B------:R-:W-:Y:S01]  /*415a0*/  LOP3.LUT R17, R17, 0xffffffef, RZ, 0xc0, !PT ;  /* 0xffffffef11117812 */ /* 0x000fe200078ec0ff */
[----:B------:R-:W-:Y:S01]  /*415b0*/  BSSY.RECONVERGENT B1, `(.L_x_19852) ;  /* 0x000005d000017945 */ /* 0x000fe20003800200 */
[----:B-----5:R-:W-:Y:S01]  /*415c0*/  SHF.L.U32 R156, R160, 0x10, RZ ;  /* 0x00000010a09c7819 */ /* 0x020fe200000006ff */
[----:B------:R-:W-:Y:S01]  /*415d0*/  FFMA.FTZ R14, R14, R214, 1.1641532182693481445e-10 ;  /* 0x2f0000000e0e7423 */ /* 0x000fe200000100d6 */
[----:B------:R-:W-:Y:S02]  /*415e0*/  PRMT R157, R160, 0x7632, R157 ;  /* 0x00007632a09d7816 */ /* 0x000fe4000000009d */
[----:B------:R-:W-:Y:S02]  /*415f0*/  MOV R159, R12 ;  /* 0x0000000c009f7202 */ /* 0x000fe40000000f00 */
        /* <DEDUP_REMOVED lines=13> */
.L_x_19854:
        /* <DEDUP_REMOVED lines=13> */
.L_x_19856:
[----:B------:R-:W-:Y:S05]  /*417a0*/  BSYNC.RECONVERGENT B2 ;  /* 0x0000000000027941 */ /* 0x000fea0003800200 */
.L_x_19855:
        /* <DEDUP_REMOVED lines=61> */
.L_x_19853:
[----:B------:R-:W-:Y:S05]  /*41b80*/  BSYNC.RECONVERGENT B1 ;  /* 0x0000000000017941 */ /* 0x000fea0003800200 */
.L_x_19852:
[----:B------:R-:W-:Y:S01]  /*41b90*/  I2FP.F32.U32 R158, R159 ;  /* 0x0000009f009e7245 */ /* 0x000fe20000201000 */
[----:B------:R-:W-:Y:S01]  /*41ba0*/  BSSY.RECONVERGENT B1, `(.L_x_19857) ;  /* 0x000005d000017945 */ /* 0x000fe20003800200 */
[----:B------:R-:W-:Y:S01]  /*41bb0*/  LOP3.LUT R17, R17, 0xfffffff7, RZ, 0xc0, !PT ;  /* 0xfffffff711117812 */ /* 0x000fe200078ec0ff */
[----:B------:R-:W-:Y:S01]  /*41bc0*/  IMAD.MOV.U32 R160, RZ, RZ, 0x2 ;  /* 0x00000002ffa07424 */ /* 0x000fe200078e00ff */
[----:B------:R-:W-:Y:S01]  /*41bd0*/  SHF.L.U32 R157, R157, 0x10, RZ ;  /* 0x000000109d9d7819 */ /* 0x000fe200000006ff */
[----:B------:R-:W-:Y:S01]  /*41be0*/  FFMA.FTZ R158, R158, R214, 1.1641532182693481445e-10 ;  /* 0x2f0000009e9e7423 */ /* 0x000fe200000100d6 */
[----:B------:R-:W-:-:S04]  /*41bf0*/  MOV R159, R12 ;  /* 0x0000000c009f7202 */ /* 0x000fc80000000f00 */
        /* <DEDUP_REMOVED lines=12> */
.L_x_19859:
        /* <DEDUP_REMOVED lines=13> */
.L_x_19861:
[----:B------:R-:W-:Y:S05]  /*41d90*/  BSYNC.RECONVERGENT B2 ;  /* 0x0000000000027941 */ /* 0x000fea0003800200 */
.L_x_19860:
        /* <DEDUP_REMOVED lines=60> */
[----:B------:R-:W-:-:S07]  /*42160*/  MOV R189, R158 ;  /* 0x0000009e00bd7202 */ /* 0x000fce0000000f00 */
.L_x_19858:
[----:B------:R-:W-:Y:S05]  /*42170*/  BSYNC.RECONVERGENT B1 ;  /* 0x0000000000017941 */ /* 0x000fea0003800200 */
.L_x_19857:
[----:B------:R-:W-:Y:S01]  /*42180*/  I2FP.F32.U32 R14, R159 ;  /* 0x0000009f000e7245 */ /* 0x000fe20000201000 */
[----:B------:R-:W-:Y:S01]  /*42190*/  BSSY.RECONVERGENT B1, `(.L_x_19862) ;  /* 0x000005e000017945 */ /* 0x000fe20003800200 */
[----:B------:R-:W-:Y:S02]  /*421a0*/  LOP3.LUT R17, R17, 0xfffffffb, RZ, 0xc0, !PT ;  /* 0xfffffffb11117812 */ /* 0x000fe400078ec0ff */
[C---:B------:R-:W-:Y:S01]  /*421b0*/  SHF.L.U32 R158, R161.reuse, 0x10, RZ ;  /* 0x00000010a19e7819 */ /* 0x040fe200000006ff */
[----:B------:R-:W-:Y:S01]  /*421c0*/  FFMA.FTZ R14, R14, R214, 1.1641532182693481445e-10 ;  /* 0x2f0000000e0e7423 */ /* 0x000fe200000100d6 */
[----:B------:R-:W-:Y:S01]  /*421d0*/  PRMT R159, R161, 0x7632, R159 ;  /* 0x00007632a19f7816 */ /* 0x000fe2000000009f */
[----:B------:R-:W-:-:S03]  /*421e0*/  IMAD.MOV.U32 R161, RZ, RZ, 0x2 ;  /* 0x00000002ffa17424 */ /* 0x000fc600078e00ff */
        /* <DEDUP_REMOVED lines=13> */
.L_x_19864:
        /* <DEDUP_REMOVED lines=13> */
.L_x_19866:
[----:B------:R-:W-:Y:S05]  /*42390*/  BSYNC.RECONVERGENT B2 ;  /* 0x0000000000027941 */ /* 0x000fea0003800200 */
.L_x_19865:
        /* <DEDUP_REMOVED lines=58> */
[----:B------:R-:W-:Y:S01]  /*42740*/  LOP3.LUT R16, R16, R190, R161, 0x96, !PT ;  /* 0x000000be10107212 */ /* 0x000fe200078e96a1 */
[----:B------:R-:W-:Y:S01]  /*42750*/  IMAD.MOV.U32 R161, RZ, RZ, RZ ;  /* 0x000000ffffa17224 */ /* 0x000fe200078e00ff */
[----:B------:R-:W-:-:S07]  /*42760*/  MOV R189, R160 ;  /* 0x000000a000bd7202 */ /* 0x000fce0000000f00 */
.L_x_19863:
[----:B------:R-:W-:Y:S05]  /*42770*/  BSYNC.RECONVERGENT B1 ;  /* 0x0000000000017941 */ /* 0x000fea0003800200 */
.L_x_19862:
[----:B------:R-:W-:Y:S01]  /*42780*/  I2FP.F32.U32 R14, R14 ;  /* 0x0000000e000e7245 */ /* 0x000fe20000201000 */
[----:B------:R-:W-:Y:S01]  /*42790*/  BSSY.RECONVERGENT B1, `(.L_x_19867) ;  /* 0x000005d000017945 */ /* 0x000fe20003800200 */
[----:B------:R-:W-:Y:S01]  /*427a0*/  LOP3.LUT R17, R17, 0xfffffffd, RZ, 0xc0, !PT ;  /* 0xfffffffd11117812 */ /* 0x000fe200078ec0ff */
[----:B0-----:R-:W-:Y:S01]  /*427b0*/  IMAD.MOV.U32 R191, RZ, RZ, 0x2 ;  /* 0x00000002ffbf7424 */ /* 0x001fe200078e00ff */
        /* <DEDUP_REMOVED lines=15> */
.L_x_19869:
        /* <DEDUP_REMOVED lines=13> */
.L_x_19871:
[----:B------:R-:W-:Y:S05]  /*42980*/  BSYNC.RECONVERGENT B2 ;  /* 0x0000000000027941 */ /* 0x000fea0003800200 */
.L_x_19870:
        /* <DEDUP_REMOVED lines=61> */
.L_x_19868:
[----:B------:R-:W-:Y:S05]  /*42d60*/  BSYNC.RECONVERGENT B1 ;  /* 0x0000000000017941 */ /* 0x000fea0003800200 */
.L_x_19867:
        /* <DEDUP_REMOVED lines=18> */
.L_x_19874:
        /* <DEDUP_REMOVED lines=13> */
.L_x_19876:
[----:B------:R-:W-:Y:S05]  /*42f60*/  BSYNC.RECONVERGENT B2 ;  /* 0x0000000000027941 */ /* 0x000fea0003800200 */
.L_x_19875:
        /* <DEDUP_REMOVED lines=61> */
.L_x_19873:
[----:B------:R-:W-:Y:S05]  /*43340*/  BSYNC.RECONVERGENT B1 ;  /* 0x0000000000017941 */ /* 0x000fea0003800200 */
.L_x_19872:
        /* <DEDUP_REMOVED lines=17> */
.L_x_19879:
        /* <DEDUP_REMOVED lines=13> */
.L_x_19881:
[----:B------:R-:W-:Y:S05]  /*43530*/  BSYNC.RECONVERGENT B2 ;  /* 0x0000000000027941 */ /* 0x000fea0003800200 */
.L_x_19880:
        /* <DEDUP_REMOVED lines=61> */
.L_x_19878:
[----:B------:R-:W-:Y:S05]  /*43910*/  BSYNC.RECONVERGENT B1 ;  /* 0x0000000000017941 */ /* 0x000fea0003800200 */
.L_x_19877:
        /* <DEDUP_REMOVED lines=18> */
.L_x_19884:
        /* <DEDUP_REMOVED lines=13> */
.L_x_19886:
[----:B------:R-:W-:Y:S05]  /*43b10*/  BSYNC.RECONVERGENT B2 ;  /* 0x0000000000027941 */ /* 0x000fea0003800200 */
.L_x_19885:
        /* <DEDUP_REMOVED lines=61> */
.L_x_19883:
[----:B------:R-:W-:Y:S05]  /*43ef0*/  BSYNC.RECONVERGENT B1 ;  /* 0x0000000000017941 */ /* 0x000fea0003800200 */
.L_x_19882:
        /* <DEDUP_REMOVED lines=42> */
.L_x_19846:
        /* <DEDUP_REMOVED lines=44> */
.L_x_19887:
[----:B------:R-:W-:Y:S01]  /*44460*/  MOV R10, R189 ;  /* 0x000000bd000a7202 */ /* 0x000fe20000000f00 */
[----:B------:R-:W-:-:S07]  /*44470*/  VIADD R188, R188, 0x20 ;  /* 0x00000020bcbc7836 */ /* 0x000fce0000000000 */
.L_x_19764:
[----:B------:R-:W-:Y:S05]  /*44480*/  BSYNC.RECONVERGENT B0 ;  /* 0x0000000000007941 */ /* 0x000fea0003800200 */
.L_x_19763:
        /* <DEDUP_REMOVED lines=36> */
.L_x_19893:
        /* <DEDUP_REMOVED lines=13> */
.L_x_19895:
[----:B------:R-:W-:Y:S05]  /*447a0*/  BSYNC.RECONVERGENT B2 ;  /* 0x0000000000027941 */ /* 0x000fea0003800200 */
.L_x_19894:
        /* <DEDUP_REMOVED lines=61> */
.L_x_19892:
[----:B------:R-:W-:Y:S05]  /*44b80*/  BSYNC.RECONVERGENT B1 ;  /* 0x0000000000017941 */ /* 0x000fea0003800200 */
.L_x_19891:
        /* <DEDUP_REMOVED lines=24> */
.L_x_19898:
        /* <DEDUP_REMOVED lines=13> */
.L_x_19900:
[----:B------:R-:W-:Y:S05]  /*44de0*/  BSYNC.RECONVERGENT B2 ;  /* 0x0000000000027941 */ /* 0x000fea0003800200 */
.L_x_19899:
        /* <DEDUP_REMOVED lines=56> */
[----:B------:R-:W-:-:S04]  /*45170*/  IMAD.WIDE.U32 R2, R3, -0x2daee0ad, RZ ;  /* 0xd2511f5303027825 */ /* 0x000fc800078e00ff */
[----:B------:R-:W-:Y:S01]  /*45180*/  HFMA2 R4, -RZ, RZ, 0, 0 ;  /* 0x00000000ff047431 */ /* 0x000fe200000001ff */
[----:B------:R-:W-:Y:S02]  /*45190*/  LOP3.LUT R16, R16, R6, R3, 0x96, !PT ;  /* 0x0000000610107212 */ /* 0x000fe400078e9603 */
[----:B------:R-:W-:Y:S01]  /*451a0*/  MOV R3, R189 ;  /* 0x000000bd00037202 */ /* 0x000fe20000000f00 */
[----:B------:R-:W-:-:S07]  /*451b0*/  IMAD.MOV.U32 R189, RZ, RZ, R2 ;  /* 0x000000ffffbd7224 */ /* 0x000fce00078e0002 */
.L_x_19897:
[----:B------:R-:W-:Y:S05]  /*451c0*/  BSYNC.RECONVERGENT B1 ;  /* 0x0000000000017941 */ /* 0x000fea0003800200 */
.L_x_19896:
        /* <DEDUP_REMOVED lines=10> */
[----:B------:R-:W-:Y:S02]  /*45270*/  SEL R8, RZ, 0x1, P2 ;  /* 0x00000001ff087807 */ /* 0x000fe40001000000 */
[----:B------:R-:W-:Y:S01]  /*45280*/  ISETP.NE.AND P2, PT, R4, 0x1, PT ;  /* 0x000000010400780c */ /* 0x000fe20003f45270 */
[----:B------:R-:W-:Y:S01]  /*45290*/  @P1 FADD.FTZ R164, R100, R164 ;  /* 0x000000a464a41221 */ /* 0x000fe20000010000 */
[----:B------:R-:W-:-:S11]  /*452a0*/  MOV R2, 0x2 ;  /* 0x0000000200027802 */ /* 0x000fd60000000f00 */
        /* <DEDUP_REMOVED lines=9> */
.L_x_19903:
        /* <DEDUP_REMOVED lines=13> */
.L_x_19905:
[----:B------:R-:W-:Y:S05]  /*45410*/  BSYNC.RECONVERGENT B2 ;  /* 0x0000000000027941 */ /* 0x000fea0003800200 */
.L_x_19904:
        /* <DEDUP_REMOVED lines=60> */
[----:B------:R-:W-:-:S07]  /*457e0*/  HFMA2 R2, -RZ, RZ, 0, 0 ;  /* 0x00000000ff027431 */ /* 0x000fce00000001ff */
.L_x_19902:
[----:B------:R-:W-:Y:S05]  /*457f0*/  BSYNC.RECONVERGENT B1 ;  /* 0x0000000000017941 */ /* 0x000fea0003800200 */
.L_x_19901:
[----:B------:R-:W-:Y:S01]  /*45800*/  I2FP.F32.U32 R3, R3 ;  /* 0x0000000300037245 */ /* 0x000fe20000201000 */
[----:B------:R-:W-:Y:S01]  /*45810*/  IMAD.U32 R14, R168, 0x10000, RZ ;  /* 0x00010000a80e7824 */ /* 0x000fe200078e00ff */
[----:B------:R-:W-:Y:S01]  /*45820*/  ISETP.NE.AND P2, PT, R2, 0x1, PT ;  /* 0x000000010200780c */ /* 0x000fe20003f45270 */
[----:B------:R-:W-:Y:S01]  /*45830*/  BSSY.RECONVERGENT B1, `(.L_x_19906) ;  /* 0x000005c000017945 */ /* 0x000fe20003800200 */
[----:B------:R-:W-:Y:S01]  /*45840*/  LOP3.LUT R17, R17, 0xfffffff7, RZ, 0xc0, !PT ;  /* 0xfffffff711117812 */ /* 0x000fe200078ec0ff */
[----:B------:R-:W-:Y:S01]  /*45850*/  FFMA.FTZ R3, R3, R190, 1.1641532182693481445e-10 ;  /* 0x2f00000003037423 */ /* 0x000fe200000100be */
[----:B------:R-:W-:Y:S01]  /*45860*/  FMUL.FTZ R14, R14, R10 ;  /* 0x0000000a0e0e7220 */ /* 0x000fe20000410000 */
[----:B------:R-:W-:-:S03]  /*45870*/  MOV R4, 0x2 ;  /* 0x0000000200047802 */ /* 0x000fc60000000f00 */
        /* <DEDUP_REMOVED lines=12> */
.L_x_19908:
        /* <DEDUP_REMOVED lines=13> */
.L_x_19910:
[----:B------:R-:W-:Y:S05]  /*45a10*/  BSYNC.RECONVERGENT B2 ;  /* 0x0000000000027941 */ /* 0x000fea0003800200 */
.L_x_19909:
        /* <DEDUP_REMOVED lines=61> */
.L_x_19907:
[----:B------:R-:W-:Y:S05]  /*45df0*/  BSYNC.RECONVERGENT B1 ;  /* 0x0000000000017941 */ /* 0x000fea0003800200 */
.L_x_19906:
        /* <DEDUP_REMOVED lines=13> */
[----:B------:R-:W-:-:S03]  /*45ed0*/  MOV R2, 0x2 ;  /* 0x0000000200027802 */ /* 0x000fc60000000f00 */
        /* <DEDUP_REMOVED lines=10> */
.L_x_19913:
        /* <DEDUP_REMOVED lines=13> */
.L_x_19915:
[----:B------:R-:W-:Y:S05]  /*46050*/  BSYNC.RECONVERGENT B2 ;  /* 0x0000000000027941 */ /* 0x000fea0003800200 */
.L_x_19914:
[----:B------:R-:W-:Y:S01]  /*46060*/  LOP3.LUT R4, R11, R15, R23, 0x96, !PT ;  /* 0x0000000f0b047212 */ /* 0x000fe200078e9617 */
[----:B------:R-:W-:Y:S01]  /*46070*/  IMAD.WIDE.U32 R2, R20, -0x326172a9, RZ ;  /* 0xcd9e8d5714027825 */ /* 0x000fe200078e00ff */
[C---:B------:R-:W-:Y:S02]  /*46080*/  IADD3 R6, PT, PT, R22.reuse, 0x3c6ef372, RZ ;  /* 0x3c6ef37216067810 */ /* 0x040fe40007ffe0ff */
[----:B------:R-:W-:Y:S01]  /*46090*/  IADD3 R16, PT, PT, R23, -0x695add53, RZ ;  /* 0x96a522ad17107810 */ /* 0x000fe20007ffe0ff */
        /* <DEDUP_REMOVED lines=57> */
.L_x_19912:
[----:B------:R-:W-:Y:S05]  /*46430*/  BSYNC.RECONVERGENT B1 ;  /* 0x0000000000017941 */ /* 0x000fea0003800200 */
.L_x_19911:
        /* <DEDUP_REMOVED lines=21> */
.L_x_19918:
        /* <DEDUP_REMOVED lines=13> */
.L_x_19920:
[----:B------:R-:W-:Y:S05]  /*46660*/  BSYNC.RECONVERGENT B2 ;  /* 0x0000000000027941 */ /* 0x000fea0003800200 */
.L_x_19919:
        /* <DEDUP_REMOVED lines=61> */
.L_x_19917:
[----:B------:R-:W-:Y:S05]  /*46a40*/  BSYNC.RECONVERGENT B1 ;  /* 0x0000000000017941 */ /* 0x000fea0003800200 */
.L_x_19916:
        /* <DEDUP_REMOVED lines=23> */
.L_x_19923:
        /* <DEDUP_REMOVED lines=13> */
.L_x_19925:
[----:B------:R-:W-:Y:S05]  /*46c90*/  BSYNC.RECONVERGENT B2 ;  /* 0x0000000000027941 */ /* 0x000fea0003800200 */
.L_x_19924:
        /* <DEDUP_REMOVED lines=61> */
.L_x_19922:
[----:B------:R-:W-:Y:S05]  /*47070*/  BSYNC.RECONVERGENT B1 ;  /* 0x0000000000017941 */ /* 0x000fea0003800200 */
.L_x_19921:
        /* <DEDUP_REMOVED lines=20> */
.L_x_19928:
        /* <DEDUP_REMOVED lines=13> */
.L_x_19930:
[----:B------:R-:W-:Y:S05]  /*47290*/  BSYNC.RECONVERGENT B2 ;  /* 0x0000000000027941 */ /* 0x000fea0003800200 */
.L_x_19929:
        /* <DEDUP_REMOVED lines=61> */
.L_x_19927:
[----:B------:R-:W-:Y:S05]  /*47670*/  BSYNC.RECONVERGENT B1 ;  /* 0x0000000000017941 */ /* 0x000fea0003800200 */
.L_x_19926:
        /* <DEDUP_REMOVED lines=24> */
.L_x_19933:
        /* <DEDUP_REMOVED lines=13> */
.L_x_19935:
[----:B------:R-:W-:Y:S05]  /*478d0*/  BSYNC.RECONVERGENT B2 ;  /* 0x0000000000027941 */ /* 0x000fea0003800200 */
.L_x_19934:
        /* <DEDUP_REMOVED lines=61> */
.L_x_19932:
[----:B------:R-:W-:Y:S05]  /*47cb0*/  BSYNC.RECONVERGENT B1 ;  /* 0x0000000000017941 */ /* 0x000fea0003800200 */
.L_x_19931:
        /* <DEDUP_REMOVED lines=19> */
.L_x_19938:
        /* <DEDUP_REMOVED lines=13> */
.L_x_19940:
[----:B------:R-:W-:Y:S05]  /*47ec0*/  BSYNC.RECONVERGENT B2 ;  /* 0x0000000000027941 */ /* 0x000fea0003800200 */
.L_x_19939:
        /* <DEDUP_REMOVED lines=61> */
.L_x_19937:
[----:B------:R-:W-:Y:S05]  /*482a0*/  BSYNC.RECONVERGENT B1 ;  /* 0x0000000000017941 */ /* 0x000fea0003800200 */
.L_x_19936:
        /* <DEDUP_REMOVED lines=23> */
.L_x_19943:
        /* <DEDUP_REMOVED lines=13> */
.L_x_19945:
[----:B------:R-:W-:Y:S05]  /*484f0*/  BSYNC.RECONVERGENT B2 ;  /* 0x0000000000027941 */ /* 0x000fea0003800200 */
.L_x_19944:
        /* <DEDUP_REMOVED lines=57> */
[----:B------:R-:W-:Y:S02]  /*48890*/  LOP3.LUT R16, R16, R212, R3, 0x96, !PT ;  /* 0x000000d410107212 */ /* 0x000fe400078e9603 */
[----:B------:R-:W-:Y:S01]  /*488a0*/  MOV R3, R189 ;  /* 0x000000bd00037202 */ /* 0x000fe20000000f00 */
[----:B------:R-:W-:Y:S02]  /*488b0*/  IMAD.MOV.U32 R189, RZ, RZ, R2 ;  /* 0x000000ffffbd7224 */ /* 0x000fe400078e0002 */
[----:B------:R-:W-:-:S07]  /*488c0*/  HFMA2 R2, -RZ, RZ, 0, 0 ;  /* 0x00000000ff027431 */ /* 0x000fce00000001ff */
.L_x_19942:
[----:B------:R-:W-:Y:S05]  /*488d0*/  BSYNC.RECONVERGENT B1 ;  /* 0x0000000000017941 */ /* 0x000fea0003800200 */
.L_x_19941:
[----:B------:R-:W-:Y:S01]  /*488e0*/  ISETP.NE.AND P4, PT, R2, 0x1, PT ;  /* 0x000000010200780c */ /* 0x000fe20003f85270 */
[----:B------:R-:W-:Y:S01]  /*488f0*/  IMAD.U32 R169, R170, 0x10000, RZ ;  /* 0x00010000aaa97824 */ /* 0x000fe200078e00ff */
[----:B------:R-:W-:Y:S01]  /*48900*/  I2FP.F32.U32 R3, R3 ;  /* 0x0000000300037245 */ /* 0x000fe20000201000 */
[----:B------:R-:W-:Y:S01]  /*48910*/  BSSY.RECONVERGENT B1, `(.L_x_19946) ;  /* 0x000005a000017945 */ /* 0x000fe20003800200 */
[----:B------:R-:W-:Y:S01]  /*48920*/  MOV R14, 0x2 ;  /* 0x00000002000e7802 */ /* 0x000fe20000000f00 */
[----:B------:R-:W-:Y:S02]  /*48930*/  FMUL.FTZ R169, R169, R10 ;  /* 0x0000000aa9a97220 */ /* 0x000fe40000410000 */
        /* <DEDUP_REMOVED lines=12> */
.L_x_19948:
        /* <DEDUP_REMOVED lines=13> */
.L_x_19950:
[----:B------:R-:W-:Y:S05]  /*48ad0*/  BSYNC.RECONVERGENT B2 ;  /* 0x0000000000027941 */ /* 0x000fea0003800200 */
.L_x_19949:
        /* <DEDUP_REMOVED lines=61> */
.L_x_19947:
[----:B------:R-:W-:Y:S05]  /*48eb0*/  BSYNC.RECONVERGENT B1 ;  /* 0x0000000000017941 */ /* 0x000fea0003800200 */
.L_x_19946:
[----:B------:R-:W-:Y:S01]  /*48ec0*/  I2FP.F32.U32 R2, R3 ;  /* 0x0000000300027245 */ /* 0x000fe20000201000 */
[----:B------:R-:W-:Y:S01]  /*48ed0*/  BSSY.RECONVERGENT B1, `(.L_x_19951) ;  /* 0x0000062000017945 */ /* 0x000fe20003800200 */
[----:B------:R-:W-:Y:S02]  /*48ee0*/  FSEL R169, R169, RZ, P3 ;  /* 0x000000ffa9a97208 */ /* 0x000fe40001800000 */
[----:B------:R-:W-:Y:S01]  /*48ef0*/  MOV R170, 0x2 ;  /* 0x0000000200aa7802 */ /* 0x000fe20000000f00 */
        /* <DEDUP_REMOVED lines=20> */
.L_x_19953:
        /* <DEDUP_REMOVED lines=13> */
.L_x_19955:
[----:B------:R-:W-:Y:S05]  /*49110*/  BSYNC.RECONVERGENT B2 ;  /* 0x0000000000027941 */ /* 0x000fea0003800200 */
.L_x_19954:
        /* <DEDUP_REMOVED lines=58> */
[----:B------:R-:W-:-:S03]  /*494c0*/  MOV R2, R189 ;  /* 0x000000bd00027202 */ /* 0x000fc60000000f00 */
[----:B------:R-:W-:Y:S01]  /*494d0*/  IMAD.MOV.U32 R189, RZ, RZ, R212 ;  /* 0x000000ffffbd7224 */ /* 0x000fe200078e00d4 */
[----:B------:R-:W-:-:S07]  /*494e0*/  LOP3.LUT R16, R16, R214, R213, 0x96, !PT ;  /* 0x000000d610107212 */ /* 0x000fce00078e96d5 */
.L_x_19952:
[----:B------:R-:W-:Y:S05]  /*494f0*/  BSYNC.RECONVERGENT B1 ;  /* 0x0000000000017941 */ /* 0x000fea0003800200 */
.L_x_19951:
[----:B------:R-:W-:Y:S01]  /*49500*/  I2FP.F32.U32 R2, R2 ;  /* 0x0000000200027245 */ /* 0x000fe20000201000 */
[----:B------:R-:W-:Y:S01]  /*49510*/  BSSY.RECONVERGENT B1, `(.L_x_19956) ;  /* 0x000005d000017945 */ /* 0x000fe20003800200 */
[----:B------:R-:W-:Y:S01]  /*49520*/  ISETP.NE.AND P5, PT, R170, 0x1, PT ;  /* 0x00000001aa00780c */ /* 0x000fe20003fa5270 */
[----:B------:R-:W-:Y:S01]  /*49530*/  IMAD.MOV.U32 R14, RZ, RZ, R12 ;  /* 0x000000ffff0e7224 */ /* 0x000fe200078e000c */
[----:B------:R-:W-:Y:S01]  /*49540*/  MOV R191, 0x2 ;  /* 0x0000000200bf7802 */ /* 0x000fe20000000f00 */
        /* <DEDUP_REMOVED lines=14> */
.L_x_19958:
        /* <DEDUP_REMOVED lines=13> */
.L_x_19960:
[----:B------:R-:W-:Y:S05]  /*49700*/  BSYNC.RECONVERGENT B2 ;  /* 0x0000000000027941 */ /* 0x000fea0003800200 */
.L_x_19959:
        /* <DEDUP_REMOVED lines=61> */
.L_x_19957:
[----:B------:R-:W-:Y:S05]  /*49ae0*/  BSYNC.RECONVERGENT B1 ;  /* 0x0000000000017941 */ /* 0x000fea0003800200 */
.L_x_19956:
[----:B------:R-:W-:Y:S01]  /*49af0*/  I2FP.F32.U32 R14, R14 ;  /* 0x0000000e000e7245 */ /* 0x000fe20000201000 */
[----:B------:R-:W-:Y:S01]  /*49b00*/  BSSY.RECONVERGENT B1, `(.L_x_19961) ;  /* 0x0000061000017945 */ /* 0x000fe20003800200 */
[----:B------:R-:W-:Y:S02]  /*49b10*/  FSEL R2, R2, RZ, P4 ;  /* 0x000000ff02027208 */ /* 0x000fe40002000000 */
[----:B------:R-:W-:Y:S01]  /*49b20*/  MOV R212, 0x2 ;  /* 0x0000000200d47802 */ /* 0x000fe20000000f00 */
        /* <DEDUP_REMOVED lines=19> */
.L_x_19963:
        /* <DEDUP_REMOVED lines=13> */
.L_x_19965:
[----:B------:R-:W-:Y:S05]  /*49d30*/  BSYNC.RECONVERGENT B2 ;  /* 0x0000000000027941 */ /* 0x000fea0003800200 */
.L_x_19964:
        /* <DEDUP_REMOVED lines=61> */
.L_x_19962:
[----:B------:R-:W-:Y:S05]  /*4a110*/  BSYNC.RECONVERGENT B1 ;  /* 0x0000000000017941 */ /* 0x000fea0003800200 */
.L_x_19961:
        /* <DEDUP_REMOVED lines=18> */
.L_x_19968:
        /* <DEDUP_REMOVED lines=16> */
.L_x_19970:
[----:B------:R-:W-:Y:S05]  /*4a340*/  BSYNC.RECONVERGENT B2 ;  /* 0x0000000000027941 */ /* 0x000fea0003800200 */
.L_x_19969:
[----:B------:R-:W-:Y:S01]  /*4a350*/  LOP3.LUT R14, R11, R215, R23, 0x96, !PT ;  /* 0x000000d70b0e7212 */ /* 0x000fe200078e9617 */
[----:B------:R-:W-:Y:S01]  /*4a360*/  IMAD.WIDE.U32 R212, R20, -0x326172a9, RZ ;  /* 0xcd9e8d5714d47825 */ /* 0x000fe200078e00ff */
[C---:B------:R-:W-:Y:S02]  /*4a370*/  IADD3 R12, PT, PT, R23.reuse, -0x4498517b, RZ ;  /* 0xbb67ae85170c7810 */ /* 0x040fe40007ffe0ff */
[----:B------:R-:W-:Y:S01]  /*4a380*/  IADD3 R16, PT, PT, R23, -0x695add53, RZ ;  /* 0x96a522ad17107810 */ /* 0x000fe20007ffe0ff */
[----:B------:R-:W-:Y:S01]  /*4a390*/  VIADD R215, R22, 0x9e3779b9 ;  /* 0x9e3779b916d77836 */ /* 0x000fe20000000000 */
[----:B------:R-:W-:Y:S01]  /*4a3a0*/  LOP3.LUT R213, R13, R213, R22, 0x96, !PT ;  /* 0x000000d50dd57212 */ /* 0x000fe200078e9616 */
[----:B------:R-:W-:Y:S01]  /*4a3b0*/  IMAD.WIDE.U32 R14, R14, -0x326172a9, RZ ;  /* 0xcd9e8d570e0e7825 */ /* 0x000fe200078e00ff */
[----:B------:R-:W-:-:S04]  /*4a3c0*/  MOV R191, R189 ;  /* 0x000000bd00bf7202 */ /* 0x000fc80000000f00 */
        /* <DEDUP_REMOVED lines=49> */
[----:B------:R-:W-:Y:S02]  /*4a6e0*/  IMAD.MOV.U32 R12, RZ, RZ, R14 ;  /* 0x000000ffff0c7224 */ /* 0x000fe400078e000e */
[----:B------:R-:W-:Y:S01]  /*4a6f0*/  HFMA2 R14, -RZ, RZ, 0, 0 ;  /* 0x00000000ff0e7431 */ /* 0x000fe200000001ff */
[----:B------:R-:W-:Y:S01]  /*4a700*/  LOP3.LUT R16, R16, R214, R213, 0x96, !PT ;  /* 0x000000d610107212 */ /* 0x000fe200078e96d5 */
[----:B------:R-:W-:-:S07]  /*4a710*/  IMAD.MOV.U32 R189, RZ, RZ, R212 ;  /* 0x000000ffffbd7224 */ /* 0x000fce00078e00d4 */
.L_x_19967:
[----:B------:R-:W-:Y:S05]  /*4a720*/  BSYNC.RECONVERGENT B1 ;  /* 0x0000000000017941 */ /* 0x000fea0003800200 */
.L_x_19966:
        /* <DEDUP_REMOVED lines=12> */
.L_x_19890:
[----:B------:R-:W-:Y:S01]  /*4a7f0*/  ISETP.NE.AND P2, PT, R14, 0x1, PT ;  /* 0x000000010e00780c */ /* 0x000fe20003f45270 */
[----:B------:R-:W-:Y:S01]  /*4a800*/  BSSY.RECONVERGENT B1, `(.L_x_19972) ;  /* 0x000005a000017945 */ /* 0x000fe20003800200 */
[----:B---3--:R-:W-:Y:S01]  /*4a810*/  MOV R166, 0x2 ;  /* 0x0000000200a67802 */ /* 0x008fe20000000f00 */
        /* <DEDUP_REMOVED lines=13> */
.L_x_19974:
        /* <DEDUP_REMOVED lines=13> */
.L_x_19976:
[----:B------:R-:W-:Y:S05]  /*4a9c0*/  BSYNC.RECONVERGENT B2 ;  /* 0x0000000000027941 */ /* 0x000fea0003800200 */
.L_x_19975:
        /* <DEDUP_REMOVED lines=61> */
.L_x_19973:
[----:B------:R-:W-:Y:S05]  /*4ada0*/  BSYNC.RECONVERGENT B1 ;  /* 0x0000000000017941 */ /* 0x000fea0003800200 */
.L_x_19972:
        /* <DEDUP_REMOVED lines=8> */
[----:B------:R-:W-:-:S04]  /*4ae30*/  IMAD.MOV.U32 R167, RZ, RZ, R12 ;  /* 0x000000ffffa77224 */ /* 0x000fc800078e000c */
        /* <DEDUP_REMOVED lines=13> */
.L_x_19979:
        /* <DEDUP_REMOVED lines=13> */
.L_x_19981:
[----:B------:R-:W-:Y:S05]  /*4afe0*/  BSYNC.RECONVERGENT B2 ;  /* 0x0000000000027941 */ /* 0x000fea0003800200 */
.L_x_19980:
        /* <DEDUP_REMOVED lines=61> */
.L_x_19978:
[----:B------:R-:W-:Y:S05]  /*4b3c0*/  BSYNC.RECONVERGENT B1 ;  /* 0x0000000000017941 */ /* 0x000fea0003800200 */
.L_x_19977:
[----:B------:R-:W-:Y:S01]  /*4b3d0*/  I2FP.F32.U32 R166, R167 ;  /* 0x000000a700a67245 */ /* 0x000fe20000201000 */
[----:B------:R-:W-:Y:S01]  /*4b3e0*/  BSSY.RECONVERGENT B1, `(.L_x_19982) ;  /* 0x000005d000017945 */ /* 0x000fe20003800200 */
[----:B------:R-:W-:Y:S01]  /*4b3f0*/  LOP3.LUT R17, R17, 0xfffffff7, RZ, 0xc0, !PT ;  /* 0xfffffff711117812 */ /* 0x000fe200078ec0ff */
[----:B------:R-:W-:Y:S01]  /*4b400*/  IMAD.U32 R165, R165, 0x10000, RZ ;  /* 0x00010000a5a57824 */ /* 0x000fe200078e00ff */
[----:B------:R-:W-:Y:S01]  /*4b410*/  MOV R168, 0x2 ;  /* 0x0000000200a87802 */ /* 0x000fe20000000f00 */
        /* <DEDUP_REMOVED lines=14> */
.L_x_19984:
        /* <DEDUP_REMOVED lines=13> */
.L_x_19986:
[----:B------:R-:W-:Y:S05]  /*4b5d0*/  BSYNC.RECONVERGENT B2 ;  /* 0x0000000000027941 */ /* 0x000fea0003800200 */
.L_x_19985:
        /* <DEDUP_REMOVED lines=60> */
[----:B------:R-:W-:-:S07]  /*4b9a0*/  IMAD.MOV.U32 R189, RZ, RZ, R166 ;  /* 0x000000ffffbd7224 */ /* 0x000fce00078e00a6 */
.L_x_19983:
[----:B------:R-:W-:Y:S05]  /*4b9b0*/  BSYNC.RECONVERGENT B1 ;  /* 0x0000000000017941 */ /* 0x000fea0003800200 */
.L_x_19982:
        /* <DEDUP_REMOVED lines=20> */
.L_x_19989:
        /* <DEDUP_REMOVED lines=13> */
.L_x_19991:
[----:B------:R-:W-:Y:S05]  /*4bbd0*/  BSYNC.RECONVERGENT B2 ;  /* 0x0000000000027941 */ /* 0x000fea0003800200 */
.L_x_19990:
        /* <DEDUP_REMOVED lines=61> */
.L_x_19988:
[----:B------:R-:W-:Y:S05]  /*4bfb0*/  BSYNC.RECONVERGENT B1 ;  /* 0x0000000000017941 */ /* 0x000fea0003800200 */
.L_x_19987:
[----:B------:R-:W-:Y:S01]  /*4bfc0*/  I2FP.F32.U32 R14, R14 ;  /* 0x0000000e000e7245 */ /* 0x000fe20000201000 */
[----:B------:R-:W-:Y:S01]  /*4bfd0*/  BSSY.RECONVERGENT B1, `(.L_x_19992) ;  /* 0x000005d000017945 */ /* 0x000fe20003800200 */
[----:B------:R-:W-:Y:S01]  /*4bfe0*/  LOP3.LUT R17, R17, 0xfffffffd, RZ, 0xc0, !PT ;  /* 0xfffffffd11117812 */ /* 0x000fe200078ec0ff */
[----:B------:R-:W-:Y:S01]  /*4bff0*/  IMAD.U32 R168, R167, 0x10000, RZ ;  /* 0x00010000a7a87824 */ /* 0x000fe200078e00ff */
[----:B0-----:R-:W-:Y:S01]  /*4c000*/  MOV R191, 0x2 ;  /* 0x0000000200bf7802 */ /* 0x001fe20000000f00 */
        /* <DEDUP_REMOVED lines=14> */
.L_x_19994:
        /* <DEDUP_REMOVED lines=13> */
.L_x_19996:
[----:B------:R-:W-:Y:S05]  /*4c1c0*/  BSYNC.RECONVERGENT B2 ;  /* 0x0000000000027941 */ /* 0x000fea0003800200 */
.L_x_19995:
        /* <DEDUP_REMOVED lines=61> */
.L_x_19993:
[----:B------:R-:W-:Y:S05]  /*4c5a0*/  BSYNC.RECONVERGENT B1 ;  /* 0x0000000000017941 */ /* 0x000fea0003800200 */
.L_x_19992:
        /* <DEDUP_REMOVED lines=18> */
.L_x_19999:
        /* <DEDUP_REMOVED lines=13> */
.L_x_20001:
[----:B------:R-:W-:Y:S05]  /*4c7a0*/  BSYNC.RECONVERGENT B2 ;  /* 0x0000000000027941 */ /* 0x000fea0003800200 */
.L_x_20000:
        /* <DEDUP_REMOVED lines=61> */
.L_x_19998:
[----:B------:R-:W-:Y:S05]  /*4cb80*/  BSYNC.RECONVERGENT B1 ;  /* 0x0000000000017941 */ /* 0x000fea0003800200 */
.L_x_19997:
        /* <DEDUP_REMOVED lines=17> */
.L_x_20004:
        /* <DEDUP_REMOVED lines=13> */
.L_x_20006:
[----:B------:R-:W-:Y:S05]  /*4cd70*/  BSYNC.RECONVERGENT B2 ;  /* 0x0000000000027941 */ /* 0x000fea0003800200 */
.L_x_20005:
        /* <DEDUP_REMOVED lines=61> */
.L_x_20003:
[----:B------:R-:W-:Y:S05]  /*4d150*/  BSYNC.RECONVERGENT B1 ;  /* 0x0000000000017941 */ /* 0x000fea0003800200 */
.L_x_20002:
        /* <DEDUP_REMOVED lines=18> */
.L_x_20009:
        /* <DEDUP_REMOVED lines=13> */
.L_x_20011:
[----:B------:R-:W-:Y:S05]  /*4d350*/  BSYNC.RECONVERGENT B2 ;  /* 0x0000000000027941 */ /* 0x000fea0003800200 */
.L_x_20010:
        /* <DEDUP_REMOVED lines=61> */
.L_x_20008:
[----:B------:R-:W-:Y:S05]  /*4d730*/  BSYNC.RECONVERGENT B1 ;  /* 0x0000000000017941 */ /* 0x000fea0003800200 */
.L_x_20007:
        /* <DEDUP_REMOVED lines=42> */
.L_x_19971:
        /* <DEDUP_REMOVED lines=44> */
.L_x_20012:
[----:B------:R-:W-:Y:S01]  /*4dca0*/  IMAD.MOV.U32 R10, RZ, RZ, R189 ;  /* 0x000000ffff0a7224 */ /* 0x000fe200078e00bd */
[----:B------:R-:W-:-:S07]  /*4dcb0*/  IADD3 R188, PT, PT, R188, 0x20, RZ ;  /* 0x00000020bcbc7810 */ /* 0x000fce0007ffe0ff */
.L_x_19889:
[----:B------:R-:W-:Y:S05]  /*4dcc0*/  BSYNC.RECONVERGENT B0 ;  /* 0x0000000000007941 */ /* 0x000fea0003800200 */
.L_x_19888:
        /* <DEDUP_REMOVED lines=36> */
.L_x_20018:
        /* <DEDUP_REMOVED lines=13> */
.L_x_20020:
[----:B------:R-:W-:Y:S05]  /*4dfe0*/  BSYNC.RECONVERGENT B2 ;  /* 0x0000000000027941 */ /* 0x000fea0003800200 */
.L_x_20019:
        /* <DEDUP_REMOVED lines=61> */
.L_x_20017:
[----:B------:R-:W-:Y:S05]  /*4e3c0*/  BSYNC.RECONVERGENT B1 ;  /* 0x0000000000017941 */ /* 0x000fea0003800200 */
.L_x_20016:
        /* <DEDUP_REMOVED lines=24> */
.L_x_20023:
        /* <DEDUP_REMOVED lines=13> */
.L_x_20025:
[----:B------:R-:W-:Y:S05]  /*4e620*/  BSYNC.RECONVERGENT B2 ;  /* 0x0000000000027941 */ /* 0x000fea0003800200 */
.L_x_20024:
        /* <DEDUP_REMOVED lines=61> */
.L_x_20022:
[----:B------:R-:W-:Y:S05]  /*4ea00*/  BSYNC.RECONVERGENT B1 ;  /* 0x0000000000017941 */ /* 0x000fea0003800200 */
.L_x_20021:
        /* <DEDUP_REMOVED lines=23> */
.L_x_20028:
        /* <DEDUP_REMOVED lines=13> */
.L_x_20030:
[----:B------:R-:W-:Y:S05]  /*4ec50*/  BSYNC.RECONVERGENT B2 ;  /* 0x0000000000027941 */ /* 0x000fea0003800200 */
.L_x_20029:
        /* <DEDUP_REMOVED lines=61> */
.L_x_20027:
[----:B------:R-:W-:Y:S05]  /*4f030*/  BSYNC.RECONVERGENT B1 ;  /* 0x0000000000017941 */ /* 0x000fea0003800200 */
.L_x_20026:
        /* <DEDUP_REMOVED lines=20> */
.L_x_20033:
        /* <DEDUP_REMOVED lines=13> */
.L_x_20035:
[----:B------:R-:W-:Y:S05]  /*4f250*/  BSYNC.RECONVERGENT B2 ;  /* 0x0000000000027941 */ /* 0x000fea0003800200 */
.L_x_20034:
        /* <DEDUP_REMOVED lines=61> */
.L_x_20032:
[----:B------:R-:W-:Y:S05]  /*4f630*/  BSYNC.RECONVERGENT B1 ;  /* 0x0000000000017941 */ /* 0x000fea0003800200 */
.L_x_20031:
        /* <DEDUP_REMOVED lines=24> */
.L_x_20038:
        /* <DEDUP_REMOVED lines=13> */
.L_x_20040:
[----:B------:R-:W-:Y:S05]  /*4f890*/  BSYNC.RECONVERGENT B2 ;  /* 0x0000000000027941 */ /* 0x000fea0003800200 */
.L_x_20039:
        /* <DEDUP_REMOVED lines=61> */
.L_x_20037:
[----:B------:R-:W-:Y:S05]  /*4fc70*/  BSYNC.RECONVERGENT B1 ;  /* 0x0000000000017941 */ /* 0x000fea0003800200 */
.L_x_20036:
        /* <DEDUP_REMOVED lines=21> */
.L_x_20043:
        /* <DEDUP_REMOVED lines=13> */
.L_x_20045:
[----:B------:R-:W-:Y:S05]  /*4fea0*/  BSYNC.RECONVERGENT B2 ;  /* 0x0000000000027941 */ /* 0x000fea0003800200 */
.L_x_20044:
        /* <DEDUP_REMOVED lines=61> */
.L_x_20042:
[----:B------:R-:W-:Y:S05]  /*50280*/  BSYNC.RECONVERGENT B1 ;  /* 0x0000000000017941 */ /* 0x000fea0003800200 */
.L_x_20041:
        /* <DEDUP_REMOVED lines=23> */
.L_x_20048:
        /* <DEDUP_REMOVED lines=13> */
.L_x_20050:
[----:B------:R-:W-:Y:S05]  /*504d0*/  BSYNC.RECONVERGENT B2 ;  /* 0x0000000000027941 */ /* 0x000fea0003800200 */
.L_x_20049:
        /* <DEDUP_REMOVED lines=61> */
.L_x_20047:
[----:B------:R-:W-:Y:S05]  /*508b0*/  BSYNC.RECONVERGENT B1 ;  /* 0x0000000000017941 */ /* 0x000fea0003800200 */
.L_x_20046:
        /* <DEDUP_REMOVED lines=20> */
.L_x_20053:
        /* <DEDUP_REMOVED lines=13> */
.L_x_20055:
[----:B------:R-:W-:Y:S05]  /*50ad0*/  BSYNC.RECONVERGENT B2 ;  /* 0x0000000000027941 */ /* 0x000fea0003800200 */
.L_x_20054:
        /* <DEDUP_REMOVED lines=61> */
.L_x_20052:
[----:B------:R-:W-:Y:S05]  /*50eb0*/  BSYNC.RECONVERGENT B1 ;  /* 0x0000000000017941 */ /* 0x000fea0003800200 */
.L_x_20051:
        /* <DEDUP_REMOVED lines=24> */
.L_x_20058:
        /* <DEDUP_REMOVED lines=13> */
.L_x_20060:
[----:B------:R-:W-:Y:S05]  /*51110*/  BSYNC.RECONVERGENT B2 ;  /* 0x0000000000027941 */ /* 0x000fea0003800200 */
.L_x_20059:
        /* <DEDUP_REMOVED lines=61> */
.L_x_20057:
[----:B------:R-:W-:Y:S05]  /*514f0*/  BSYNC.RECONVERGENT B1 ;  /* 0x0000000000017941 */ /* 0x000fea0003800200 */
.L_x_20056:
        /* <DEDUP_REMOVED lines=19> */
.L_x_20063:
        /* <DEDUP_REMOVED lines=13> */
.L_x_20065:
[----:B------:R-:W-:Y:S05]  /*51700*/  BSYNC.RECONVERGENT B2 ;  /* 0x0000000000027941 */ /* 0x000fea0003800200 */
.L_x_20064:
        /* <DEDUP_REMOVED lines=61> */
.L_x_20062:
[----:B------:R-:W-:Y:S05]  /*51ae0*/  BSYNC.RECONVERGENT B1 ;  /* 0x0000000000017941 */ /* 0x000fea0003800200 */
.L_x_20061:
        /* <DEDUP_REMOVED lines=23> */
.L_x_20068:
        /* <DEDUP_REMOVED lines=13> */
.L_x_20070:
[----:B------:R-:W-:Y:S05]  /*51d30*/  BSYNC.RECONVERGENT B2 ;  /* 0x0000000000027941 */ /* 0x000fea0003800200 */
.L_x_20069:
        /* <DEDUP_REMOVED lines=61> */
.L_x_20067:
[----:B------:R-:W-:Y:S05]  /*52110*/  BSYNC.RECONVERGENT B1 ;  /* 0x0000000000017941 */ /* 0x000fea0003800200 */
.L_x_20066:
        /* <DEDUP_REMOVED lines=18> */
.L_x_20073:
        /* <DEDUP_REMOVED lines=13> */
.L_x_20075:
[----:B------:R-:W-:Y:S05]  /*52310*/  BSYNC.RECONVERGENT B2 ;  /* 0x0000000000027941 */ /* 0x000fea0003800200 */
.L_x_20074:
        /* <DEDUP_REMOVED lines=61> */
.L_x_20072:
[----:B------:R-:W-:Y:S05]  /*526f0*/  BSYNC.RECONVERGENT B1 ;  /* 0x0000000000017941 */ /* 0x000fea0003800200 */
.L_x_20071:
        /* <DEDUP_REMOVED lines=24> */
.L_x_20078:
        /* <DEDUP_REMOVED lines=13> */
.L_x_20080:
[----:B------:R-:W-:Y:S05]  /*52950*/  BSYNC.RECONVERGENT B2 ;  /* 0x0000000000027941 */ /* 0x000fea0003800200 */
.L_x_20079:
        /* <DEDUP_REMOVED lines=61> */
.L_x_20077:
[----:B------:R-:W-:Y:S05]  /*52d30*/  BSYNC.RECONVERGENT B1 ;  /* 0x0000000000017941 */ /* 0x000fea0003800200 */
.L_x_20076:
        /* <DEDUP_REMOVED lines=19> */
.L_x_20083:
        /* <DEDUP_REMOVED lines=13> */
.L_x_20085:
[----:B------:R-:W-:Y:S05]  /*52f40*/  BSYNC.RECONVERGENT B2 ;  /* 0x0000000000027941 */ /* 0x000fea0003800200 */
.L_x_20084:
        /* <DEDUP_REMOVED lines=61> */
.L_x_20082:
[----:B------:R-:W-:Y:S05]  /*53320*/  BSYNC.RECONVERGENT B1 ;  /* 0x0000000000017941 */ /* 0x000fea0003800200 */
.L_x_20081:
        /* <DEDUP_REMOVED lines=23> */
.L_x_20088:
        /* <DEDUP_REMOVED lines=13> */
.L_x_20090:
[----:B------:R-:W-:Y:S05]  /*53570*/  BSYNC.RECONVERGENT B2 ;  /* 0x0000000000027941 */ /* 0x000fea0003800200 */
.L_x_20089:
        /* <DEDUP_REMOVED lines=61> */
.L_x_20087:
[----:B------:R-:W-:Y:S05]  /*53950*/  BSYNC.RECONVERGENT B1 ;  /* 0x0000000000017941 */ /* 0x000fea0003800200 */
.L_x_20086:
        /* <DEDUP_REMOVED lines=18> */
.L_x_20093:
        /* <DEDUP_REMOVED lines=16> */
.L_x_20095:
[----:B------:R-:W-:Y:S05]  /*53b80*/  BSYNC.RECONVERGENT B2 ;  /* 0x0000000000027941 */ /* 0x000fea0003800200 */
.L_x_20094:
        /* <DEDUP_REMOVED lines=61> */
.L_x_20092:
[----:B------:R-:W-:Y:S05]  /*53f60*/  BSYNC.RECONVERGENT B1 ;  /* 0x0000000000017941 */ /* 0x000fea0003800200 */
.L_x_20091:
        /* <DEDUP_REMOVED lines=12> */
.L_x_20015:
        /* <DEDUP_REMOVED lines=16> */
.L_x_20099:
        /* <DEDUP_REMOVED lines=13> */
.L_x_20101:
[----:B------:R-:W-:Y:S05]  /*54200*/  BSYNC.RECONVERGENT B2 ;  /* 0x0000000000027941 */ /* 0x000fea0003800200 */
.L_x_20100:
        /* <DEDUP_REMOVED lines=61> */
.L_x_20098:
[----:B------:R-:W-:Y:S05]  /*545e0*/  BSYNC.RECONVERGENT B1 ;  /* 0x0000000000017941 */ /* 0x000fea0003800200 */
.L_x_20097:
        /* <DEDUP_REMOVED lines=22> */
.L_x_20104:
        /* <DEDUP_REMOVED lines=13> */
.L_x_20106:
[----:B------:R-:W-:Y:S05]  /*54820*/  BSYNC.RECONVERGENT B2 ;  /* 0x0000000000027941 */ /* 0x000fea0003800200 */
.L_x_20105:
        /* <DEDUP_REMOVED lines=61> */
.L_x_20103:
[----:B------:R-:W-:Y:S05]  /*54c00*/  BSYNC.RECONVERGENT B1 ;  /* 0x0000000000017941 */ /* 0x000fea0003800200 */
.L_x_20102:
        /* <DEDUP_REMOVED lines=19> */
.L_x_20109:
        /* <DEDUP_REMOVED lines=13> */
.L_x_20111:
[----:B------:R-:W-:Y:S05]  /*54e10*/  BSYNC.RECONVERGENT B2 ;  /* 0x0000000000027941 */ /* 0x000fea0003800200 */
.L_x_20110:
        /* <DEDUP_REMOVED lines=61> */
.L_x_20108:
[----:B------:R-:W-:Y:S05]  /*551f0*/  BSYNC.RECONVERGENT B1 ;  /* 0x0000000000017941 */ /* 0x000fea0003800200 */
.L_x_20107:
        /* <DEDUP_REMOVED lines=20> */
.L_x_20114:
        /* <DEDUP_REMOVED lines=13> */
.L_x_20116:
[----:B------:R-:W-:Y:S05]  /*55410*/  BSYNC.RECONVERGENT B2 ;  /* 0x0000000000027941 */ /* 0x000fea0003800200 */
.L_x_20115:
        /* <DEDUP_REMOVED lines=61> */
.L_x_20113:
[----:B------:R-:W-:Y:S05]  /*557f0*/  BSYNC.RECONVERGENT B1 ;  /* 0x0000000000017941 */ /* 0x000fea0003800200 */
.L_x_20112:
        /* <DEDUP_REMOVED lines=19> */
.L_x_20119:
        /* <DEDUP_REMOVED lines=13> */
.L_x_20121:
[----:B------:R-:W-:Y:S05]  /*55a00*/  BSYNC.RECONVERGENT B2 ;  /* 0x0000000000027941 */ /* 0x000fea0003800200 */
.L_x_20120:
        /* <DEDUP_REMOVED lines=61> */
.L_x_20118:
[----:B------:R-:W-:Y:S05]  /*55de0*/  BSYNC.RECONVERGENT B1 ;  /* 0x0000000000017941 */ /* 0x000fea0003800200 */
.L_x_20117:
        /* <DEDUP_REMOVED lines=18> */
.L_x_20124:
        /* <DEDUP_REMOVED lines=13> */
.L_x_20126:
[----:B------:R-:W-:Y:S05]  /*55fe0*/  BSYNC.RECONVERGENT B2 ;  /* 0x0000000000027941 */ /* 0x000fea0003800200 */
.L_x_20125:
        /* <DEDUP_REMOVED lines=61> */
.L_x_20123:
[----:B------:R-:W-:Y:S05]  /*563c0*/  BSYNC.RECONVERGENT B1 ;  /* 0x0000000000017941 */ /* 0x000fea0003800200 */
.L_x_20122:
        /* <DEDUP_REMOVED lines=17> */
.L_x_20129:
        /* <DEDUP_REMOVED lines=13> */
.L_x_20131:
[----:B------:R-:W-:Y:S05]  /*565b0*/  BSYNC.RECONVERGENT B2 ;  /* 0x0000000000027941 */ /* 0x000fea0003800200 */
.L_x_20130:
        /* <DEDUP_REMOVED lines=61> */
.L_x_20128:
[----:B------:R-:W-:Y:S05]  /*56990*/  BSYNC.RECONVERGENT B1 ;  /* 0x0000000000017941 */ /* 0x000fea0003800200 */
.L_x_20127:
        /* <DEDUP_REMOVED lines=18> */
.L_x_20134:
        /* <DEDUP_REMOVED lines=13> */
.L_x_20136:
[----:B------:R-:W-:Y:S05]  /*56b90*/  BSYNC.RECONVERGENT B2 ;  /* 0x0000000000027941 */ /* 0x000fea0003800200 */
.L_x_20135:
        /* <DEDUP_REMOVED lines=61> */
.L_x_20133:
[----:B------:R-:W-:Y:S05]  /*56f70*/  BSYNC.RECONVERGENT B1 ;  /* 0x0000000000017941 */ /* 0x000fea0003800200 */
.L_x_20132:
        /* <DEDUP_REMOVED lines=42> */
.L_x_20096:
        /* <DEDUP_REMOVED lines=44> */
.L_x_20137:
[----:B------:R-:W-:Y:S01]  /*574e0*/  MOV R10, R189 ;  /* 0x000000bd000a7202 */ /* 0x000fe20000000f00 */
[----:B------:R-:W-:-:S07]  /*574f0*/  VIADD R188, R188, 0x20 ;  /* 0x00000020bcbc7836 */ /* 0x000fce0000000000 */
.L_x_20014:
[----:B------:R-:W-:Y:S05]  /*57500*/  BSYNC.RECONVERGENT B0 ;  /* 0x0000000000007941 */ /* 0x000fea0003800200 */
.L_x_20013:
        /* <DEDUP_REMOVED lines=36> */
.L_x_20143:
        /* <DEDUP_REMOVED lines=13> */
.L_x_20145:
[----:B------:R-:W-:Y:S05]  /*57820*/  BSYNC.RECONVERGENT B2 ;  /* 0x0000000000027941 */ /* 0x000fea0003800200 */
.L_x_20144:
        /* <DEDUP_REMOVED lines=61> */
.L_x_20142:
[----:B------:R-:W-:Y:S05]  /*57c00*/  BSYNC.RECONVERGENT B1 ;  /* 0x0000000000017941 */ /* 0x000fea0003800200 */
.L_x_20141:
        /* <DEDUP_REMOVED lines=24> */
.L_x_20148:
        /* <DEDUP_REMOVED lines=13> */
.L_x_20150:
[----:B------:R-:W-:Y:S05]  /*57e60*/  BSYNC.RECONVERGENT B2 ;  /* 0x0000000000027941 */ /* 0x000fea0003800200 */
.L_x_20149:
        /* <DEDUP_REMOVED lines=61> */
.L_x_20147:
[----:B------:R-:W-:Y:S05]  /*58240*/  BSYNC.RECONVERGENT B1 ;  /* 0x0000000000017941 */ /* 0x000fea0003800200 */
.L_x_20146:
        /* <DEDUP_REMOVED lines=23> */
.L_x_20153:
        /* <DEDUP_REMOVED lines=13> */
.L_x_20155:
[----:B------:R-:W-:Y:S05]  /*58490*/  BSYNC.RECONVERGENT B2 ;  /* 0x0000000000027941 */ /* 0x000fea0003800200 */
.L_x_20154:
        /* <DEDUP_REMOVED lines=61> */
.L_x_20152:
[----:B------:R-:W-:Y:S05]  /*58870*/  BSYNC.RECONVERGENT B1 ;  /* 0x0000000000017941 */ /* 0x000fea0003800200 */
.L_x_20151:
        /* <DEDUP_REMOVED lines=20> */
.L_x_20158:
        /* <DEDUP_REMOVED lines=13> */
.L_x_20160:
[----:B------:R-:W-:Y:S05]  /*58a90*/  BSYNC.RECONVERGENT B2 ;  /* 0x0000000000027941 */ /* 0x000fea0003800200 */
.L_x_20159:
        /* <DEDUP_REMOVED lines=61> */
.L_x_20157:
[----:B------:R-:W-:Y:S05]  /*58e70*/  BSYNC.RECONVERGENT B1 ;  /* 0x0000000000017941 */ /* 0x000fea0003800200 */
.L_x_20156:
        /* <DEDUP_REMOVED lines=24> */
.L_x_20163:
        /* <DEDUP_REMOVED lines=13> */
.L_x_20165:
[----:B------:R-:W-:Y:S05]  /*590d0*/  BSYNC.RECONVERGENT B2 ;  /* 0x0000000000027941 */ /* 0x000fea0003800200 */
.L_x_20164:
        /* <DEDUP_REMOVED lines=61> */
.L_x_20162:
[----:B------:R-:W-:Y:S05]  /*594b0*/  BSYNC.RECONVERGENT B1 ;  /* 0x0000000000017941 */ /* 0x000fea0003800200 */
.L_x_20161:
        /* <DEDUP_REMOVED lines=21> */
.L_x_20168:
        /* <DEDUP_REMOVED lines=13> */
.L_x_20170:
[----:B------:R-:W-:Y:S05]  /*596e0*/  BSYNC.RECONVERGENT B2 ;  /* 0x0000000000027941 */ /* 0x000fea0003800200 */
.L_x_20169:
        /* <DEDUP_REMOVED lines=61> */
.L_x_20167:
[----:B------:R-:W-:Y:S05]  /*59ac0*/  BSYNC.RECONVERGENT B1 ;  /* 0x0000000000017941 */ /* 0x000fea0003800200 */
.L_x_20166:
        /* <DEDUP_REMOVED lines=23> */
.L_x_20173:
        /* <DEDUP_REMOVED lines=13> */
.L_x_20175:
[----:B------:R-:W-:Y:S05]  /*59d10*/  BSYNC.RECONVERGENT B2 ;  /* 0x0000000000027941 */ /* 0x000fea0003800200 */
.L_x_20174:
        /* <DEDUP_REMOVED lines=61> */
.L_x_20172:
[----:B------:R-:W-:Y:S05]  /*5a0f0*/  BSYNC.RECONVERGENT B1 ;  /* 0x0000000000017941 */ /* 0x000fea0003800200 */
.L_x_20171:
        /* <DEDUP_REMOVED lines=20> */
.L_x_20178:
        /* <DEDUP_REMOVED lines=13> */
.L_x_20180:
[----:B------:R-:W-:Y:S05]  /*5a310*/  BSYNC.RECONVERGENT B2 ;  /* 0x0000000000027941 */ /* 0x000fea0003800200 */
.L_x_20179:
        /* <DEDUP_REMOVED lines=61> */
.L_x_20177:
[----:B------:R-:W-:Y:S05]  /*5a6f0*/  BSYNC.RECONVERGENT B1 ;  /* 0x0000000000017941 */ /* 0x000fea0003800200 */
.L_x_20176:
        /* <DEDUP_REMOVED lines=24> */
.L_x_20183:
        /* <DEDUP_REMOVED lines=13> */
.L_x_20185:
[----:B------:R-:W-:Y:S05]  /*5a950*/  BSYNC.RECONVERGENT B2 ;  /* 0x0000000000027941 */ /* 0x000fea0003800200 */
.L_x_20184:
        /* <DEDUP_REMOVED lines=61> */
.L_x_20182:
[----:B------:R-:W-:Y:S05]  /*5ad30*/  BSYNC.RECONVERGENT B1 ;  /* 0x0000000000017941 */ /* 0x000fea0003800200 */
.L_x_20181:
        /* <DEDUP_REMOVED lines=19> */
.L_x_20188:
        /* <DEDUP_REMOVED lines=13> */
.L_x_20190:
[----:B------:R-:W-:Y:S05]  /*5af40*/  BSYNC.RECONVERGENT B2 ;  /* 0x0000000000027941 */ /* 0x000fea0003800200 */
.L_x_20189:
        /* <DEDUP_REMOVED lines=61> */
.L_x_20187:
[----:B------:R-:W-:Y:S05]  /*5b320*/  BSYNC.RECONVERGENT B1 ;  /* 0x0000000000017941 */ /* 0x000fea0003800200 */
.L_x_20186:
        /* <DEDUP_REMOVED lines=23> */
.L_x_20193:
        /* <DEDUP_REMOVED lines=13> */
.L_x_20195:
[----:B------:R-:W-:Y:S05]  /*5b570*/  BSYNC.RECONVERGENT B2 ;  /* 0x0000000000027941 */ /* 0x000fea0003800200 */
.L_x_20194:
        /* <DEDUP_REMOVED lines=61> */
.L_x_20192:
[----:B------:R-:W-:Y:S05]  /*5b950*/  BSYNC.RECONVERGENT B1 ;  /* 0x0000000000017941 */ /* 0x000fea0003800200 */
.L_x_20191:
        /* <DEDUP_REMOVED lines=18> */
.L_x_20198:
        /* <DEDUP_REMOVED lines=13> */
.L_x_20200:
[----:B------:R-:W-:Y:S05]  /*5bb50*/  BSYNC.RECONVERGENT B2 ;  /* 0x0000000000027941 */ /* 0x000fea0003800200 */
.L_x_20199:
        /* <DEDUP_REMOVED lines=61> */
.L_x_20197:
[----:B------:R-:W-:Y:S05]  /*5bf30*/  BSYNC.RECONVERGENT B1 ;  /* 0x0000000000017941 */ /* 0x000fea0003800200 */
.L_x_20196:
        /* <DEDUP_REMOVED lines=24> */
.L_x_20203:
        /* <DEDUP_REMOVED lines=13> */
.L_x_20205:
[----:B------:R-:W-:Y:S05]  /*5c190*/  BSYNC.RECONVERGENT B2 ;  /* 0x0000000000027941 */ /* 0x000fea0003800200 */
.L_x_20204:
        /* <DEDUP_REMOVED lines=61> */
.L_x_20202:
[----:B------:R-:W-:Y:S05]  /*5c570*/  BSYNC.RECONVERGENT B1 ;  /* 0x0000000000017941 */ /* 0x000fea0003800200 */
.L_x_20201:
        /* <DEDUP_REMOVED lines=19> */
.L_x_20208:
        /* <DEDUP_REMOVED lines=13> */
.L_x_20210:
[----:B------:R-:W-:Y:S05]  /*5c780*/  BSYNC.RECONVERGENT B2 ;  /* 0x0000000000027941 */ /* 0x000fea0003800200 */
.L_x_20209:
        /* <DEDUP_REMOVED lines=61> */
.L_x_20207:
[----:B------:R-:W-:Y:S05]  /*5cb60*/  BSYNC.RECONVERGENT B1 ;  /* 0x0000000000017941 */ /* 0x000fea0003800200 */
.L_x_20206:
        /* <DEDUP_REMOVED lines=23> */
.L_x_20213:
        /* <DEDUP_REMOVED lines=13> */
.L_x_20215:
[----:B------:R-:W-:Y:S05]  /*5cdb0*/  BSYNC.RECONVERGENT B2 ;  /* 0x0000000000027941 */ /* 0x000fea0003800200 */
.L_x_20214:
        /* <DEDUP_REMOVED lines=61> */
.L_x_20212:
[----:B------:R-:W-:Y:S05]  /*5d190*/  BSYNC.RECONVERGENT B1 ;  /* 0x0000000000017941 */ /* 0x000fea0003800200 */
.L_x_20211:
        /* <DEDUP_REMOVED lines=18> */
.L_x_20218:
        /* <DEDUP_REMOVED lines=16> */
.L_x_20220:
[----:B------:R-:W-:Y:S05]  /*5d3c0*/  BSYNC.RECONVERGENT B2 ;  /* 0x0000000000027941 */ /* 0x000fea0003800200 */
.L_x_20219:
        /* <DEDUP_REMOVED lines=61> */
.L_x_20217:
[----:B------:R-:W-:Y:S05]  /*5d7a0*/  BSYNC.RECONVERGENT B1 ;  /* 0x0000000000017941 */ /* 0x000fea0003800200 */
.L_x_20216:
        /* <DEDUP_REMOVED lines=12> */
.L_x_20140:
        /* <DEDUP_REMOVED lines=16> */
.L_x_20224:
        /* <DEDUP_REMOVED lines=13> */
.L_x_20226:
[----:B------:R-:W-:Y:S05]  /*5da40*/  BSYNC.RECONVERGENT B2 ;  /* 0x0000000000027941 */ /* 0x000fea0003800200 */
.L_x_20225:
        /* <DEDUP_REMOVED lines=61> */
.L_x_20223:
[----:B------:R-:W-:Y:S05]  /*5de20*/  BSYNC.RECONVERGENT B1 ;  /* 0x0000000000017941 */ /* 0x000fea0003800200 */
.L_x_20222:
        /* <DEDUP_REMOVED lines=22> */
.L_x_20229:
        /* <DEDUP_REMOVED lines=13> */
.L_x_20231:
[----:B------:R-:W-:Y:S05]  /*5e060*/  BSYNC.RECONVERGENT B2 ;  /* 0x0000000000027941 */ /* 0x000fea0003800200 */
.L_x_20230:
        /* <DEDUP_REMOVED lines=61> */
.L_x_20228:
[----:B------:R-:W-:Y:S05]  /*5e440*/  BSYNC.RECONVERGENT B1 ;  /* 0x0000000000017941 */ /* 0x000fea0003800200 */
.L_x_20227:
        /* <DEDUP_REMOVED lines=19> */
.L_x_20234:
        /* <DEDUP_REMOVED lines=13> */
.L_x_20236:
[----:B------:R-:W-:Y:S05]  /*5e650*/  BSYNC.RECONVERGENT B2 ;  /* 0x0000000000027941 */ /* 0x000fea0003800200 */
.L_x_20235:
        /* <DEDUP_REMOVED lines=61> */
.L_x_20233:
[----:B------:R-:W-:Y:S05]  /*5ea30*/  BSYNC.RECONVERGENT B1 ;  /* 0x0000000000017941 */ /* 0x000fea0003800200 */
.L_x_20232:
        /* <DEDUP_REMOVED lines=20> */
.L_x_20239:
        /* <DEDUP_REMOVED lines=13> */
.L_x_20241:
[----:B------:R-:W-:Y:S05]  /*5ec50*/  BSYNC.RECONVERGENT B2 ;  /* 0x0000000000027941 */ /* 0x000fea0003800200 */
.L_x_20240:
        /* <DEDUP_REMOVED lines=61> */
.L_x_20238:
[----:B------:R-:W-:Y:S05]  /*5f030*/  BSYNC.RECONVERGENT B1 ;  /* 0x0000000000017941 */ /* 0x000fea0003800200 */
.L_x_20237:
        /* <DEDUP_REMOVED lines=19> */
.L_x_20244:
        /* <DEDUP_REMOVED lines=13> */
.L_x_20246:
[----:B------:R-:W-:Y:S05]  /*5f240*/  BSYNC.RECONVERGENT B2 ;  /* 0x0000000000027941 */ /* 0x000fea0003800200 */
.L_x_20245:
        /* <DEDUP_REMOVED lines=61> */
.L_x_20243:
[----:B------:R-:W-:Y:S05]  /*5f620*/  BSYNC.RECONVERGENT B1 ;  /* 0x0000000000017941 */ /* 0x000fea0003800200 */
.L_x_20242:
        /* <DEDUP_REMOVED lines=18> */
.L_x_20249:
        /* <DEDUP_REMOVED lines=13> */
.L_x_20251:
[----:B------:R-:W-:Y:S05]  /*5f820*/  BSYNC.RECONVERGENT B2 ;  /* 0x0000000000027941 */ /* 0x000fea0003800200 */
.L_x_20250:
        /* <DEDUP_REMOVED lines=61> */
.L_x_20248:
[----:B------:R-:W-:Y:S05]  /*5fc00*/  BSYNC.RECONVERGENT B1 ;  /* 0x0000000000017941 */ /* 0x000fea0003800200 */
.L_x_20247:
        /* <DEDUP_REMOVED lines=17> */
.L_x_20254:
        /* <DEDUP_REMOVED lines=13> */
.L_x_20256:
[----:B------:R-:W-:Y:S05]  /*5fdf0*/  BSYNC.RECONVERGENT B2 ;  /* 0x0000000000027941 */ /* 0x000fea0003800200 */
.L_x_20255:
        /* <DEDUP_REMOVED lines=61> */
.L_x_20253:
[----:B------:R-:W-:Y:S05]  /*601d0*/  BSYNC.RECONVERGENT B1 ;  /* 0x0000000000017941 */ /* 0x000fea0003800200 */
.L_x_20252:
        /* <DEDUP_REMOVED lines=18> */
.L_x_20259:
        /* <DEDUP_REMOVED lines=13> */
.L_x_20261:
[----:B------:R-:W-:Y:S05]  /*603d0*/  BSYNC.RECONVERGENT B2 ;  /* 0x0000000000027941 */ /* 0x000fea0003800200 */
.L_x_20260:
        /* <DEDUP_REMOVED lines=61> */
.L_x_20258:
[----:B------:R-:W-:Y:S05]  /*607b0*/  BSYNC.RECONVERGENT B1 ;  /* 0x0000000000017941 */ /* 0x000fea0003800200 */
.L_x_20257:
        /* <DEDUP_REMOVED lines=42> */
.L_x_20221:
        /* <DEDUP_REMOVED lines=20> */
[----:B------:R-:W-:Y:S02]  /*60ba0*/  LOP3.LUT R190, R10, R190, RZ, 0xfc, !PT ;  /* 0x000000be0abe7212 */ /* 0x000fe400078efcff */
[----:B------:R-:W-:Y:S01]  /*60bb0*/  MOV R10, R189 ;  /* 0x000000bd000a7202 */ /* 0x000fe20000000f00 */
[----:B0-----:R-:W-:-:S05]  /*60bc0*/  IMAD.WIDE.U32 R212, R188, 0x8, R212 ;  /* 0x00000008bcd47825 */ /* 0x001fca00078e00d4 */
[----:B------:R2:W-:Y:S01]  /*60bd0*/  STG.E.64 desc[UR6][R212.64], R190 ;  /* 0x000000bed4007986 */ /* 0x0005e2000c101b06 */
[----:B------:R-:W-:Y:S05]  /*60be0*/  @!P0 BRA `(.L_x_20139) ;  /* 0x0000000000508947 */ /* 0x000fea0003800000 */
[----:B------:R-:W-:Y:S01]  /*60bf0*/  IMAD.U32 R189, R2, 0x10000, RZ ;  /* 0x0001000002bd7824 */ /* 0x000fe200078e00ff */
[----:B--2---:R-:W-:Y:S02]  /*60c00*/  LOP3.LUT R190, R0, 0xffff, RZ, 0xc0, !PT ;  /* 0x0000ffff00be7812 */ /* 0x004fe400078ec0ff */
        /* <DEDUP_REMOVED lines=18> */
.L_x_20139:
[----:B------:R-:W-:Y:S05]  /*60d30*/  BSYNC.RECONVERGENT B0 ;  /* 0x0000000000007941 */ /* 0x000fea0003800200 */
.L_x_20138:
[----:B---3--:R-:W-:Y:S01]  /*60d40*/  FADD.FTZ R188, RZ, R108 ;  /* 0x0000006cffbc7221 */ /* 0x008fe20000010000 */
[C---:B------:R-:W-:Y:S01]  /*60d50*/  ISETP.GE.U32.AND P5, PT, R19.reuse, 0x20, PT ;  /* 0x000000201300780c */ /* 0x040fe20003fa6070 */
[----:B0-2---:R-:W0:Y:S01]  /*60d60*/  S2R R213, SR_TID.X ;  /* 0x0000000000d57919 */ /* 0x005e220000002100 */
        /* <DEDUP_REMOVED lines=113> */
[----:B------:R-:W1:Y:S02]  /*61480*/  LDC R188, c[0x0][0x400] ;  /* 0x00010000ffbc7b82 */ /* 0x000e640000000800 */
        /* <DEDUP_REMOVED lines=174> */
.L_x_20295:
        /* <DEDUP_REMOVED lines=19> */
[----:B------:R-:W-:Y:S02]  /*620a0*/  IMAD.U32 R189, R36, 0x10000, RZ ;  /* 0x0001000024bd7824 */ /* 0x000fe400078e00ff */
[--C-:B0-----:R-:W-:Y:S01]  /*620b0*/  FADD.FTZ R214, R110, -R212.reuse ;  /* 0x800000d46ed67221 */ /* 0x101fe20000010000 */
[----:B------:R-:W-:Y:S01]  /*620c0*/  FMUL.FTZ R249, R213, R249 ;  /* 0x000000f9d5f97220 */ /* 0x000fe20000410000 */
[----:B------:R-:W-:Y:S02]  /*620d0*/  IMAD.U32 R190, R201, 0x10000, RZ ;  /* 0x00010000c9be7824 */ /* 0x000fe400078e00ff */
[--C-:B------:R-:W-:Y:S01]  /*620e0*/  FADD.FTZ R215, R112, -R212.reuse ;  /* 0x800000d470d77221 */ /* 0x100fe20000010000 */
[----:B------:R-:W-:Y:S01]  /*620f0*/  FMUL.FTZ R214, R213, R214 ;  /* 0x000000d6d5d67220 */ /* 0x000fe20000410000 */
[----:B------:R-:W-:Y:S01]  /*62100*/  FFMA.FTZ R249, R249, R188, R189 ;  /* 0x000000bcf9f97223 */ /* 0x000fe200000100bd */
[----:B------:R-:W-:Y:S01]  /*62110*/  FADD.FTZ R188, R109, -R212 ;  /* 0x800000d46dbc7221 */ /* 0x000fe20000010000 */
[----:B------:R-:W-:Y:S01]  /*62120*/  SHF.L.U32 R189, R200, 0x10, RZ ;  /* 0x00000010c8bd7819 */ /* 0x000fe200000006ff */
[----:B------:R-:W-:-:S02]  /*62130*/  IMAD.U32 R191, R203, 0x10000, RZ ;  /* 0x00010000cbbf7824 */ /* 0x000fc400078e00ff */
[C---:B------:R-:W-:Y:S01]  /*62140*/  FMUL.FTZ R215, R213.reuse, R215 ;  /* 0x000000d7d5d77220 */ /* 0x040fe20000410000 */
[----:B------:R-:W-:Y:S01]  /*62150*/  FMUL.FTZ R188, R213, R188 ;  /* 0x000000bcd5bc7220 */ /* 0x000fe20000410000 */
[----:B------:R-:W-:Y:S02]  /*62160*/  IMAD.U32 R250, R205, 0x10000, RZ ;  /* 0x00010000cdfa7824 */ /* 0x000fe400078e00ff */
[----:B------:R-:W-:Y:S02]  /*62170*/  IMAD.U32 R251, R39, 0x10000, RZ ;  /* 0x0001000027fb7824 */ /* 0x000fe400078e00ff */
[----:B------:R-:W-:Y:S01]  /*62180*/  FFMA.FTZ R188, R188, R189, R190 ;  /* 0x000000bdbcbc7223 */ /* 0x000fe200000100be */
[----:B------:R-:W-:Y:S01]  /*62190*/  SHF.L.U32 R189, R197, 0x10, RZ ;  /* 0x00000010c5bd7819 */ /* 0x000fe200000006ff */
[----:B------:R-:W-:Y:S02]  /*621a0*/  IMAD.U32 R190, R37, 0x10000, RZ ;  /* 0x0001000025be7824 */ /* 0x000fe400078e00ff */
[----:B------:R-:W-:Y:S01]  /*621b0*/  IMAD.U32 R252, R207, 0x10000, RZ ;  /* 0x00010000cffc7824 */ /* 0x000fe200078e00ff */
        /* <DEDUP_REMOVED lines=25> */
[C---:B0-----:R-:W-:Y:S01]  /*62350*/  IMAD.WIDE.U32 R214, R9.reuse, 0x10, R214 ;  /* 0x0000001009d67825 */ /* 0x041fe200078e00d6 */
[----:B------:R-:W-:-:S04]  /*62360*/  IADD3 R9, PT, PT, R9, 0x20, RZ ;  /* 0x0000002009097810 */ /* 0x000fc80007ffe0ff */
[----:B------:R2:W-:Y:S03]  /*62370*/  STG.E.128 desc[UR6][R214.64], R188 ;  /* 0x000000bcd6007986 */ /* 0x0005e6000c101d06 */
.L_x_20264:
[----:B------:R-:W-:Y:S05]  /*62380*/  BSYNC.RECONVERGENT B0 ;  /* 0x0000000000007941 */ /* 0x000fea0003800200 */
.L_x_20263:
[----:B------:R-:W-:Y:S01]  /*62390*/  LOP3.LUT P0, RZ, R17, 0x2000, RZ, 0xc0, !PT ;  /* 0x0000200011ff7812 */ /* 0x000fe2000780c0ff */
[----:B------:R-:W-:-:S12]  /*623a0*/  BSSY.RECONVERGENT B0, `(.L_x_20265) ;  /* 0x0000032000007945 */ /* 0x000fd80003800200 */
[----:B------:R-:W-:Y:S05]  /*623b0*/  @!P0 BRA `(.L_x_20266) ;  /* 0x0000000000c08947 */ /* 0x000fea0003800000 */
[--C-:B------:R-:W-:Y:S01]  /*623c0*/  FADD.FTZ R249, R116, -R212.reuse ;  /* 0x800000d474f97221 */ /* 0x100fe20000010000 */
[----:B-12---:R-:W-:Y:S01]  /*623d0*/  SHF.L.U32 R189, R24, 0x10, RZ ;  /* 0x0000001018bd7819 */ /* 0x006fe200000006ff */
[----:B------:R-:W-:Y:S01]  /*623e0*/  IMAD.U32 R188, R192, 0x10000, RZ ;  /* 0x00010000c0bc7824 */ /* 0x000fe200078e00ff */
[----:B------:R-:W-:Y:S01]  /*623f0*/  SHF.L.U32 R190, R209, 0x10, RZ ;  /* 0x00000010d1be7819 */ /* 0x000fe200000006ff */
[----:B------:R-:W-:Y:S01]  /*62400*/  FMUL.FTZ R249, R213, R249 ;  /* 0x000000f9d5f97220 */ /* 0x000fe20000410000 */
[--C-:B0-----:R-:W-:Y:S01]  /*62410*/  FADD.FTZ R214, R118, -R212.reuse ;  /* 0x800000d476d67221 */ /* 0x101fe20000010000 */
[----:B------:R-:W-:Y:S01]  /*62420*/  SHF.L.U32 R191, R211, 0x10, RZ ;  /* 0x00000010d3bf7819 */ /* 0x000fe200000006ff */
[--C-:B------:R-:W-:Y:S01]  /*62430*/  FADD.FTZ R215, R120, -R212.reuse ;  /* 0x800000d478d77221 */ /* 0x100fe20000010000 */
[----:B------:R-:W-:Y:S01]  /*62440*/  FFMA.FTZ R249, R249, R188, R189 ;  /* 0x000000bcf9f97223 */ /* 0x000fe200000100bd */
[----:B------:R-:W-:Y:S01]  /*62450*/  FADD.FTZ R188, R117, -R212 ;  /* 0x800000d475bc7221 */ /* 0x000fe20000010000 */
[----:B------:R-:W-:-:S02]  /*62460*/  IMAD.U32 R189, R208, 0x10000, RZ ;  /* 0x00010000d0bd7824 */ /* 0x000fc400078e00ff */
[C---:B------:R-:W-:Y:S01]  /*62470*/  FMUL.FTZ R214, R213.reuse, R214 ;  /* 0x000000d6d5d67220 */ /* 0x040fe20000410000 */
[C---:B------:R-:W-:Y:S01]  /*62480*/  FMUL.FTZ R215, R213.reuse, R215 ;  /* 0x000000d7d5d77220 */ /* 0x040fe20000410000 */
[----:B------:R-:W-:Y:S01]  /*62490*/  FMUL.FTZ R188, R213, R188 ;  /* 0x000000bcd5bc7220 */ /* 0x000fe20000410000 */
[----:B------:R-:W-:Y:S02]  /*624a0*/  SHF.L.U32 R250, R217, 0x10, RZ ;  /* 0x00000010d9fa7819 */ /* 0x000fe400000006ff */
        /* <DEDUP_REMOVED lines=33> */
.L_x_20266:
[----:B------:R-:W-:Y:S05]  /*626c0*/  BSYNC.RECONVERGENT B0 ;  /* 0x0000000000007941 */ /* 0x000fea0003800200 */
.L_x_20265:
[----:B------:R-:W-:Y:S01]  /*626d0*/  LOP3.LUT P0, RZ, R17, 0x1000, RZ, 0xc0, !PT ;  /* 0x0000100011ff7812 */ /* 0x000fe2000780c0ff */
[----:B------:R-:W-:-:S12]  /*626e0*/  BSSY.RECONVERGENT B0, `(.L_x_20267) ;  /* 0x0000032000007945 */ /* 0x000fd80003800200 */
[----:B------:R-:W-:Y:S05]  /*626f0*/  @!P0 BRA `(.L_x_20268) ;  /* 0x0000000000c08947 */ /* 0x000fea0003800000 */
[--C-:B------:R-:W-:Y:S01]  /*62700*/  FADD.FTZ R249, R124, -R212.reuse ;  /* 0x800000d47cf97221 */ /* 0x100fe20000010000 */
[----:B-123--:R-:W-:Y:S01]  /*62710*/  SHF.L.U32 R188, R28, 0x10, RZ ;  /* 0x000000101cbc7819 */ /* 0x00efe200000006ff */
        /* <DEDUP_REMOVED lines=46> */
.L_x_20268:
[----:B------:R-:W-:Y:S05]  /*62a00*/  BSYNC.RECONVERGENT B0 ;  /* 0x0000000000007941 */ /* 0x000fea0003800200 */
.L_x_20267:
        /* <DEDUP_REMOVED lines=51> */
.L_x_20270:
[----:B------:R-:W-:Y:S05]  /*62d40*/  BSYNC.RECONVERGENT B0 ;  /* 0x0000000000007941 */ /* 0x000fea0003800200 */
.L_x_20269:
[----:B------:R-:W-:Y:S01]  /*62d50*/  LOP3.LUT P0, RZ, R17, 0x400, RZ, 0xc0, !PT ;  /* 0x0000040011ff7812 */ /* 0x000fe2000780c0ff */
[----:B------:R-:W-:-:S12]  /*62d60*/  BSSY.RECONVERGENT B0, `(.L_x_20271) ;  /* 0x0000032000007945 */ /* 0x000fd80003800200 */
[----:B------:R-:W-:Y:S05]  /*62d70*/  @!P0 BRA `(.L_x_20272) ;  /* 0x0000000000c08947 */ /* 0x000fea0003800000 */
[--C-:B------:R-:W-:Y:S01]  /*62d80*/  FADD.FTZ R249, R140, -R212.reuse ;  /* 0x800000d48cf97221 */ /* 0x100fe20000010000 */
[----:B01234-:R-:W-:Y:S01]  /*62d90*/  SHF.L.U32 R188, R48, 0x10, RZ ;  /* 0x0000001030bc7819 */ /* 0x01ffe200000006ff */
[----:B------:R-:W-:Y:S02]  /*62da0*/  IMAD.U32 R189, R52, 0x10000, RZ ;  /* 0x0001000034bd7824 */ /* 0x000fe400078e00ff */
[--C-:B------:R-:W-:Y:S01]  /*62db0*/  FADD.FTZ R214, R142, -R212.reuse ;  /* 0x800000d48ed67221 */ /* 0x100fe20000010000 */
        /* <DEDUP_REMOVED lines=44> */
.L_x_20272:
[----:B------:R-:W-:Y:S05]  /*63080*/  BSYNC.RECONVERGENT B0 ;  /* 0x0000000000007941 */ /* 0x000fea0003800200 */
.L_x_20271:
[----:B------:R-:W-:Y:S01]  /*63090*/  LOP3.LUT P0, RZ, R17, 0x200, RZ, 0xc0, !PT ;  /* 0x0000020011ff7812 */ /* 0x000fe2000780c0ff */
[----:B------:R-:W-:-:S12]  /*630a0*/  BSSY.RECONVERGENT B0, `(.L_x_20273) ;  /* 0x0000035000007945 */ /* 0x000fd80003800200 */
[----:B------:R-:W-:Y:S05]  /*630b0*/  @!P0 BRA `(.L_x_20274) ;  /* 0x0000000000cc8947 */ /* 0x000fea0003800000 */
[----:B------:R-:W5:Y:S01]  /*630c0*/  LDL R250, [R1] ;  /* 0x0000000001fa7983 */ /* 0x000f620000100800 */
[--C-:B------:R-:W-:Y:S01]  /*630d0*/  FADD.FTZ R249, R148, -R212.reuse ;  /* 0x800000d494f97221 */ /* 0x100fe20000010000 */
[----:B01234-:R-:W-:Y:S01]  /*630e0*/  SHF.L.U32 R189, R60, 0x10, RZ ;  /* 0x000000103cbd7819 */ /* 0x01ffe200000006ff */
[----:B------:R-:W-:Y:S01]  /*630f0*/  IMAD.U32 R188, R56, 0x10000, RZ ;  /* 0x0001000038bc7824 */ /* 0x000fe200078e00ff */
[----:B------:R-:W2:Y:S01]  /*63100*/  LDL R252, [R1+0x8] ;  /* 0x0000080001fc7983 */ /* 0x000ea20000100800 */
[----:B------:R-:W-:Y:S01]  /*63110*/  FMUL.FTZ R249, R213, R249 ;  /* 0x000000f9d5f97220 */ /* 0x000fe20000410000 */
[----:B------:R-:W-:Y:S01]  /*63120*/  SHF.L.U32 R190, R245, 0x10, RZ ;  /* 0x00000010f5be7819 */ /* 0x000fe200000006ff */
[--C-:B------:R-:W-:Y:S01]  /*63130*/  FADD.FTZ R214, R150, -R212.reuse ;  /* 0x800000d496d67221 */ /* 0x100fe20000010000 */
[----:B------:R-:W-:Y:S01]  /*63140*/  SHF.L.U32 R191, R247, 0x10, RZ ;  /* 0x00000010f7bf7819 */ /* 0x000fe200000006ff */
[----:B------:R-:W-:Y:S01]  /*63150*/  FFMA.FTZ R249, R249, R188, R189 ;  /* 0x000000bcf9f97223 */ /* 0x000fe200000100bd */
[----:B------:R-:W-:Y:S01]  /*63160*/  FADD.FTZ R188, R149, -R212 ;  /* 0x800000d495bc7221 */ /* 0x000fe20000010000 */
[----:B------:R-:W-:-:S02]  /*63170*/  IMAD.U32 R189, R244, 0x10000, RZ ;  /* 0x00010000f4bd7824 */ /* 0x000fc400078e00ff */
[C---:B------:R-:W-:Y:S01]  /*63180*/  FMUL.FTZ R214, R213.reuse, R214 ;  /* 0x000000d6d5d67220 */ /* 0x040fe20000410000 */
[----:B------:R-:W-:Y:S01]  /*63190*/  FADD.FTZ R215, R152, -R212 ;  /* 0x800000d498d77221 */ /* 0x000fe20000010000 */
[----:B------:R-:W-:Y:S01]  /*631a0*/  FMUL.FTZ R188, R213, R188 ;  /* 0x000000bcd5bc7220 */ /* 0x000fe20000410000 */
[----:B------:R-:W-:Y:S02]  /*631b0*/  SHF.L.U32 R251, R63, 0x10, RZ ;  /* 0x000000103ffb7819 */ /* 0x000fe400000006ff */
[----:B------:R-:W-:Y:S01]  /*631c0*/  FMUL.FTZ R215, R213, R215 ;  /* 0x000000d7d5d77220 */ /* 0x000fe20000410000 */
[----:B------:R-:W-:Y:S01]  /*631d0*/  FFMA.FTZ R188, R188, R189, R190 ;  /* 0x000000bdbcbc7223 */ /* 0x000fe200000100be */
[----:B------:R-:W-:Y:S01]  /*631e0*/  SHF.L.U32 R190, R61, 0x10, RZ ;  /* 0x000000103dbe7819 */ /* 0x000fe200000006ff */
[----:B------:R-:W-:-:S04]  /*631f0*/  IMAD.U32 R189, R57, 0x10000, RZ ;  /* 0x0001000039bd7824 */ /* 0x000fc800078e00ff */
[----:B------:R-:W-:Y:S01]  /*63200*/  FFMA.FTZ R214, R214, R189, R190 ;  /* 0x000000bdd6d67223 */ /* 0x000fe200000100be */
[----:B------:R-:W-:Y:S01]  /*63210*/  FADD.FTZ R189, R151, -R212 ;  /* 0x800000d497bd7221 */ /* 0x000fe20000010000 */
[----:B------:R-:W-:-:S03]  /*63220*/  IMAD.U32 R190, R246, 0x10000, RZ ;  /* 0x00010000f6be7824 */ /* 0x000fc600078e00ff */
[----:B------:R-:W-:-:S04]  /*63230*/  FMUL.FTZ R189, R213, R189 ;  /* 0x000000bdd5bd7220 */ /* 0x000fc80000410000 */
[----:B------:R-:W-:Y:S01]  /*63240*/  FFMA.FTZ R189, R189, R190, R191 ;  /* 0x000000bebdbd7223 */ /* 0x000fe200000100bf */
[----:B------:R-:W-:Y:S01]  /*63250*/  SHF.L.U32 R191, R62, 0x10, RZ ;  /* 0x000000103ebf7819 */ /* 0x000fe200000006ff */
[----:B------:R-:W-:-:S04]  /*63260*/  IMAD.U32 R190, R58, 0x10000, RZ ;  /* 0x000100003abe7824 */ /* 0x000fc800078e00ff */
[----:B------:R-:W-:Y:S01]  /*63270*/  FFMA.FTZ R215, R215, R190, R191 ;  /* 0x000000bed7d77223 */ /* 0x000fe200000100bf */
[----:B------:R-:W-:Y:S01]  /*63280*/  FADD.FTZ R190, R153, -R212 ;  /* 0x800000d499be7221 */ /* 0x000fe20000010000 */
[----:B------:R-:W-:-:S03]  /*63290*/  IMAD.U32 R191, R248, 0x10000, RZ ;  /* 0x00010000f8bf7824 */ /* 0x000fc600078e00ff */
[----:B------:R-:W-:Y:S01]  /*632a0*/  FMUL.FTZ R190, R213, R190 ;  /* 0x000000bed5be7220 */ /* 0x000fe20000410000 */
[----:B-----5:R-:W-:-:S05]  /*632b0*/  SHF.L.U32 R250, R250, 0x10, RZ ;  /* 0x00000010fafa7819 */ /* 0x020fca00000006ff */
[----:B------:R-:W-:Y:S01]  /*632c0*/  FFMA.FTZ R190, R190, R191, R250 ;  /* 0x000000bfbebe7223 */ /* 0x000fe200000100fa */
[----:B------:R-:W-:Y:S01]  /*632d0*/  FADD.FTZ R191, R154, -R212 ;  /* 0x800000d49abf7221 */ /* 0x000fe20000010000 */
[----:B------:R-:W-:-:S03]  /*632e0*/  IMAD.U32 R250, R59, 0x10000, RZ ;  /* 0x000100003bfa7824 */ /* 0x000fc600078e00ff */
[----:B------:R-:W-:-:S04]  /*632f0*/  FMUL.FTZ R191, R213, R191 ;  /* 0x000000bfd5bf7220 */ /* 0x000fc80000410000 */
[----:B------:R-:W-:Y:S02]  /*63300*/  FFMA.FTZ R191, R191, R250, R251 ;  /* 0x000000fabfbf7223 */ /* 0x000fe400000100fb */
[----:B------:R-:W3:Y:S01]  /*63310*/  LDL R251, [R1+0x4] ;  /* 0x0000040001fb7983 */ /* 0x000ee20000100800 */
[----:B------:R-:W-:Y:S01]  /*63320*/  F2FP.BF16.F32.PACK_AB R190, R190, R215 ;  /* 0x000000d7bebe723e */ /* 0x000fe200000010ff */
[----:B------:R-:W-:Y:S01]  /*63330*/  FADD.FTZ R250, R155, -R212 ;  /* 0x800000d49bfa7221 */ /* 0x000fe20000010000 */
[----:B------:R-:W-:Y:S02]  /*63340*/  F2FP.BF16.F32.PACK_AB R189, R189, R214 ;  /* 0x000000d6bdbd723e */ /* 0x000fe400000010ff */
[----:B------:R-:W0:Y:S01]  /*63350*/  LDC.64 R214, c[0x0][0x428] ;  /* 0x00010a00ffd67b82 */ /* 0x000e220000000a00 */
[----:B--2---:R-:W-:Y:S01]  /*63360*/  SHF.L.U32 R252, R252, 0x10, RZ ;  /* 0x00000010fcfc7819 */ /* 0x004fe200000006ff */
[----:B------:R-:W-:Y:S01]  /*63370*/  FMUL.FTZ R250, R213, R250 ;  /* 0x000000fad5fa7220 */ /* 0x000fe20000410000 */
[----:B------:R-:W-:Y:S01]  /*63380*/  F2FP.BF16.F32.PACK_AB R188, R188, R249 ;  /* 0x000000f9bcbc723e */ /* 0x000fe200000010ff */
[----:B0-----:R-:W-:-:S04]  /*63390*/  IMAD.WIDE.U32 R214, R9, 0x10, R214 ;  /* 0x0000001009d67825 */ /* 0x001fc800078e00d6 */
[----:B------:R-:W-:Y:S02]  /*633a0*/  VIADD R9, R9, 0x20 ;  /* 0x0000002009097836 */ /* 0x000fe40000000000 */
[----:B---3--:R-:W-:-:S04]  /*633b0*/  IMAD.U32 R251, R251, 0x10000, RZ ;  /* 0x00010000fbfb7824 */ /* 0x008fc800078e00ff */
[----:B------:R-:W-:-:S05]  /*633c0*/  FFMA.FTZ R250, R250, R251, R252 ;  /* 0x000000fbfafa7223 */ /* 0x000fca00000100fc */
[----:B------:R-:W-:-:S05]  /*633d0*/  F2FP.BF16.F32.PACK_AB R191, R250, R191 ;  /* 0x000000bffabf723e */ /* 0x000fca00000010ff */
[----:B------:R0:W-:Y:S02]  /*633e0*/  STG.E.128 desc[UR6][R214.64], R188 ;  /* 0x000000bcd6007986 */ /* 0x0001e4000c101d06 */
.L_x_20274:
[----:B------:R-:W-:Y:S05]  /*633f0*/  BSYNC.RECONVERGENT B0 ;  /* 0x0000000000007941 */ /* 0x000fea0003800200 */
.L_x_20273:
        /* <DEDUP_REMOVED lines=15> */
[----:B------:R-:W5:Y:S02]  /*634f0*/  LDL R252, [R1+0x28] ;  /* 0x0000280001fc7983 */ /* 0x000f640000100800 */
[----:B------:R-:W-:Y:S01]  /*63500*/  FMUL.FTZ R188, R213, R188 ;  /* 0x000000bcd5bc7220 */ /* 0x000fe20000410000 */
        /* <DEDUP_REMOVED lines=26> */
[----:B------:R-:W-:-:S04]  /*636b0*/  FMUL.FTZ R191, R213, R191 ;  /* 0x000000bfd5bf7220 */ /* 0x000fc80000410000 */
[----:B------:R-:W-:Y:S02]  /*636c0*/  FFMA.FTZ R191, R191, R250, R251 ;  /* 0x000000fabfbf7223 */ /* 0x000fe400000100fb */
[----:B------:R-:W2:Y:S01]  /*636d0*/  LDL R251, [R1+0x24] ;  /* 0x0000240001fb7983 */ /* 0x000ea20000100800 */
[----:B------:R-:W-:Y:S02]  /*636e0*/  F2FP.BF16.F32.PACK_AB R190, R190, R215 ;  /* 0x000000d7bebe723e */ /* 0x000fe400000010ff */
[----:B------:R-:W-:Y:S02]  /*636f0*/  F2FP.BF16.F32.PACK_AB R189, R189, R214 ;  /* 0x000000d6bdbd723e */ /* 0x000fe400000010ff */
[----:B------:R-:W0:Y:S01]  /*63700*/  LDC.64 R214, c[0x0][0x428] ;  /* 0x00010a00ffd67b82 */ /* 0x000e220000000a00 */
[----:B------:R-:W-:Y:S01]  /*63710*/  FADD.FTZ R250, R163, -R212 ;  /* 0x800000d4a3fa7221 */ /* 0x000fe20000010000 */
[----:B------:R-:W-:-:S03]  /*63720*/  IMAD.U32 R252, R252, 0x10000, RZ ;  /* 0x00010000fcfc7824 */ /* 0x000fc600078e00ff */
[----:B------:R-:W-:Y:S01]  /*63730*/  FMUL.FTZ R250, R213, R250 ;  /* 0x000000fad5fa7220 */ /* 0x000fe20000410000 */
[----:B------:R-:W-:Y:S01]  /*63740*/  F2FP.BF16.F32.PACK_AB R188, R188, R249 ;  /* 0x000000f9bcbc723e */ /* 0x000fe200000010ff */
[C---:B0-----:R-:W-:Y:S01]  /*63750*/  IMAD.WIDE.U32 R214, R9.reuse, 0x10, R214 ;  /* 0x0000001009d67825 */ /* 0x041fe200078e00d6 */
[----:B------:R-:W-:Y:S02]  /*63760*/  IADD3 R9, PT, PT, R9, 0x20, RZ ;  /* 0x0000002009097810 */ /* 0x000fe40007ffe0ff */
[----:B--2---:R-:W-:-:S05]  /*63770*/  SHF.L.U32 R251, R251, 0x10, RZ ;  /* 0x00000010fbfb7819 */ /* 0x004fca00000006ff */
[----:B------:R-:W-:-:S05]  /*63780*/  FFMA.FTZ R250, R250, R251, R252 ;  /* 0x000000fbfafa7223 */ /* 0x000fca00000100fc */
[----:B------:R-:W-:-:S05]  /*63790*/  F2FP.BF16.F32.PACK_AB R191, R250, R191 ;  /* 0x000000bffabf723e */ /* 0x000fca00000010ff */
[----:B------:R0:W-:Y:S02]  /*637a0*/  STG.E.128 desc[UR6][R214.64], R188 ;  /* 0x000000bcd6007986 */ /* 0x0001e4000c101d06 */
.L_x_20276:
[----:B------:R-:W-:Y:S05]  /*637b0*/  BSYNC.RECONVERGENT B0 ;  /* 0x0000000000007941 */ /* 0x000fea0003800200 */
.L_x_20275:
        /* <DEDUP_REMOVED lines=10> */
[----:B-1----:R-:W-:Y:S01]  /*63860*/  SHF.L.U32 R189, R76, 0x10, RZ ;  /* 0x000000104cbd7819 */ /* 0x002fe200000006ff */
[----:B------:R-:W-:Y:S01]  /*63870*/  IMAD.U32 R188, R72, 0x10000, RZ ;  /* 0x0001000048bc7824 */ /* 0x000fe200078e00ff */
[----:B------:R-:W5:Y:S01]  /*63880*/  LDL R252, [R1+0x48] ;  /* 0x0000480001fc7983 */ /* 0x000f620000100800 */
[----:B------:R-:W-:-:S04]  /*63890*/  FMUL.FTZ R249, R213, R249 ;  /* 0x000000f9d5f97220 */ /* 0x000fc80000410000 */
        /* <DEDUP_REMOVED lines=36> */
[----:B------:R-:W-:-:S03]  /*63ae0*/  SHF.L.U32 R252, R252, 0x10, RZ ;  /* 0x00000010fcfc7819 */ /* 0x000fc600000006ff */
[----:B------:R-:W-:Y:S01]  /*63af0*/  FMUL.FTZ R250, R213, R250 ;  /* 0x000000fad5fa7220 */ /* 0x000fe20000410000 */
[----:B------:R-:W-:Y:S01]  /*63b00*/  F2FP.BF16.F32.PACK_AB R188, R188, R249 ;  /* 0x000000f9bcbc723e */ /* 0x000fe200000010ff */
[----:B0-----:R-:W-:-:S04]  /*63b10*/  IMAD.WIDE.U32 R214, R9, 0x10, R214 ;  /* 0x0000001009d67825 */ /* 0x001fc800078e00d6 */
[----:B------:R-:W-:Y:S02]  /*63b20*/  VIADD R9, R9, 0x20 ;  /* 0x0000002009097836 */ /* 0x000fe40000000000 */
[----:B--2---:R-:W-:-:S04]  /*63b30*/  IMAD.U32 R251, R251, 0x10000, RZ ;  /* 0x00010000fbfb7824 */ /* 0x004fc800078e00ff */
[----:B------:R-:W-:-:S05]  /*63b40*/  FFMA.FTZ R250, R250, R251, R252 ;  /* 0x000000fbfafa7223 */ /* 0x000fca00000100fc */
[----:B------:R-:W-:-:S05]  /*63b50*/  F2FP.BF16.F32.PACK_AB R191, R250, R191 ;  /* 0x000000bffabf723e */ /* 0x000fca00000010ff */
[----:B------:R0:W-:Y:S02]  /*63b60*/  STG.E.128 desc[UR6][R214.64], R188 ;  /* 0x000000bcd6007986 */ /* 0x0001e4000c101d06 */
.L_x_20278:
[----:B------:R-:W-:Y:S05]  /*63b70*/  BSYNC.RECONVERGENT B0 ;  /* 0x0000000000007941 */ /* 0x000fea0003800200 */
.L_x_20277:
        /* <DEDUP_REMOVED lines=59> */
.L_x_20280:
[----:B------:R-:W-:Y:S05]  /*63f30*/  BSYNC.RECONVERGENT B0 ;  /* 0x0000000000007941 */ /* 0x000fea0003800200 */
.L_x_20279:
        /* <DEDUP_REMOVED lines=53> */
[----:B------:R-:W-:-:S05]  /*64290*/  FFMA.FTZ R212, R213, R212, R250 ;  /* 0x000000d4d5d47223 */ /* 0x000fca00000100fa */
[----:B------:R-:W-:Y:S02]  /*642a0*/  F2FP.BF16.F32.PACK_AB R191, R212, R191 ;  /* 0x000000bfd4bf723e */ /* 0x000fe400000010ff */
[----:B------:R-:W0:Y:S02]  /*642b0*/  LDC.64 R212, c[0x0][0x428] ;  /* 0x00010a00ffd47b82 */ /* 0x000e240000000a00 */
[----:B0-----:R-:W-:-:S05]  /*642c0*/  IMAD.WIDE.U32 R212, R9, 0x10, R212 ;  /* 0x0000001009d47825 */ /* 0x001fca00078e00d4 */
[----:B------:R0:W-:Y:S02]  /*642d0*/  STG.E.128 desc[UR6][R212.64], R188 ;  /* 0x000000bcd4007986 */ /* 0x0001e4000c101d06 */
.L_x_20282:
[----:B------:R-:W-:Y:S05]  /*642e0*/  BSYNC.RECONVERGENT B0 ;  /* 0x0000000000007941 */ /* 0x000fea0003800200 */
.L_x_20281:
[----:B01234-:R-:W0:Y:S02]  /*642f0*/  LDC.64 R188, c[0x0][0x380] ;  /* 0x0000e000ffbc7b82 */ /* 0x01fe240000000a00 */
[----:B0-----:R-:W-:-:S05]  /*64300*/  IMAD R21, R188, 0x4, R21 ;  /* 0x00000004bc157824 */ /* 0x001fca00078e0215 */
[----:B------:R-:W-:-:S13]  /*64310*/  ISETP.GE.AND P0, PT, R21, R189, PT ;  /* 0x000000bd1500720c */ /* 0x000fda0003f06270 */
[----:B------:R-:W-:Y:S05]  /*64320*/  @!P0 BRA `(.L_x_20283) ;  /* 0xfffff9d400d48947 */ /* 0x000fea000383ffff */
[----:B------:R-:W-:Y:S05]  /*64330*/  EXIT ;  /* 0x000000000000794d */ /* 0x000fea0003800000 */
.L_x_20262:
[----:B-1----:R-:W-:Y:S01]  /*64340*/  HFMA2 R190, -RZ, RZ, 0, 1.847743988037109375e-06 ;  /* 0x0000001fffbe7431 */ /* 0x002fe200000001ff */
[----:B------:R-:W-:Y:S01]  /*64350*/  BSSY B0, `(.L_x_20284) ;  /* 0x0000007000007945 */ /* 0x000fe20003800000 */
[----:B------:R-:W-:Y:S01]  /*64360*/  MOV R215, R188 ;  /* 0x000000bc00d77202 */ /* 0x000fe20000000f00 */
[----:B------:R-:W-:Y:S02]  /*64370*/  IMAD.MOV.U32 R212, RZ, RZ, 0x1 ;  /* 0x00000001ffd47424 */ /* 0x000fe400078e00ff */
[----:B------:R-:W-:-:S07]  /*64380*/  IMAD.MOV.U32 R189, RZ, RZ, -0x1 ;  /* 0xffffffffffbd7424 */ /* 0x000fce00078e00ff */
[----:B------:R-:W-:Y:S05]  /*64390*/  WARPSYNC.COLLECTIVE R189, `(.L_x_20285) ;  /* 0x00000000bd087348 */ /* 0x000fea0003c00000 */
[----:B------:R0:W1:Y:S02]  /*643a0*/  SHFL.BFLY P6, R189, R215, R212, R190 ;  /* 0x0c0000d4d7bd7389 */ /* 0x00006400000c00be */
[----:B01----:R-:W-:Y:S05]  /*643b0*/  ENDCOLLECTIVE ;  /* 0x000000000000791b */ /* 0x003fea0003800000 */
.L_x_20285:
[----:B------:R-:W-:Y:S05]  /*643c0*/  BSYNC B0 ;  /* 0x0000000000007941 */ /* 0x000fea0003800000 */
.L_x_20284:
[----:B------:R-:W-:Y:S01]  /*643d0*/  FADD.FTZ R188, R188, R189 ;  /* 0x000000bdbcbc7221 */ /* 0x000fe20000010000 */
[----:B------:R-:W-:Y:S02]  /*643e0*/  IMAD.MOV.U32 R189, RZ, RZ, -0x1 ;  /* 0xffffffffffbd7424 */ /* 0x000fe400078e00ff */
[----:B------:R-:W-:Y:S02]  /*643f0*/  HFMA2 R190, -RZ, RZ, 0, 1.847743988037109375e-06 ;  /* 0x0000001fffbe7431 */ /* 0x000fe400000001ff */
[----:B------:R-:W-:Y:S01]  /*64400*/  IMAD.MOV.U32 R212, RZ, RZ, 0x2 ;  /* 0x00000002ffd47424 */ /* 0x000fe200078e00ff */
[----:B------:R-:W-:-:S07]  /*64410*/  MOV R215, R188 ;  /* 0x000000bc00d77202 */ /* 0x000fce0000000f00 */
[----:B------:R-:W-:Y:S05]  /*64420*/  WARPSYNC.COLLECTIVE R189, `(.L_x_20286) ;  /* 0x00000000bd087348 */ /* 0x000fea0003c00000 */
[----:B------:R0:W1:Y:S02]  /*64430*/  SHFL.BFLY P6, R189, R215, R212, R190 ;  /* 0x0c0000d4d7bd7389 */ /* 0x00006400000c00be */
[----:B01----:R-:W-:Y:S05]  /*64440*/  ENDCOLLECTIVE ;  /* 0x000000000000791b */ /* 0x003fea0003800000 */
.L_x_20286:
[----:B------:R-:W-:Y:S02]  /*64450*/  IMAD.MOV.U32 R212, RZ, RZ, 0x4 ;  /* 0x00000004ffd47424 */ /* 0x000fe400078e00ff */
[----:B------:R-:W-:Y:S01]  /*64460*/  FADD.FTZ R188, R188, R189 ;  /* 0x000000bdbcbc7221 */ /* 0x000fe20000010000 */
[----:B------:R-:W-:-:S04]  /*64470*/  MOV R189, 0xffffffff ;  /* 0xffffffff00bd7802 */ /* 0x000fc80000000f00 */
[----:B------:R-:W-:-:S07]  /*64480*/  MOV R215, R188 ;  /* 0x000000bc00d77202 */ /* 0x000fce0000000f00 */
[----:B------:R-:W-:Y:S05]  /*64490*/  WARPSYNC.COLLECTIVE R189, `(.L_x_20287) ;  /* 0x00000000bd087348 */ /* 0x000fea0003c00000 */
[----:B------:R0:W1:Y:S02]  /*644a0*/  SHFL.BFLY P6, R189, R215, R212, R190 ;  /* 0x0c0000d4d7bd7389 */ /* 0x00006400000c00be */
[----:B01----:R-:W-:Y:S05]  /*644b0*/  ENDCOLLECTIVE ;  /* 0x000000000000791b */ /* 0x003fea0003800000 */
.L_x_20287:
[----:B------:R-:W-:Y:S02]  /*644c0*/  HFMA2 R212, -RZ, RZ, 0, 4.76837158203125e-07 ;  /* 0x00000008ffd47431 */ /* 0x000fe400000001ff */
[----:B------:R-:W-:Y:S01]  /*644d0*/  FADD.FTZ R188, R188, R189 ;  /* 0x000000bdbcbc7221 */ /* 0x000fe20000010000 */
[----:B------:R-:W-:-:S03]  /*644e0*/  IMAD.MOV.U32 R189, RZ, RZ, -0x1 ;  /* 0xffffffffffbd7424 */ /* 0x000fc600078e00ff */
[----:B------:R-:W-:-:S07]  /*644f0*/  IMAD.MOV.U32 R215, RZ, RZ, R188 ;  /* 0x000000ffffd77224 */ /* 0x000fce00078e00bc */
[----:B------:R-:W-:Y:S05]  /*64500*/  WARPSYNC.COLLECTIVE R189, `(.L_x_20288) ;  /* 0x00000000bd087348 */ /* 0x000fea0003c00000 */
[----:B------:R0:W1:Y:S02]  /*64510*/  SHFL.BFLY P6, R189, R215, R212, R190 ;  /* 0x0c0000d4d7bd7389 */ /* 0x00006400000c00be */
[----:B01----:R-:W-:Y:S05]  /*64520*/  ENDCOLLECTIVE ;  /* 0x000000000000791b */ /* 0x003fea0003800000 */
.L_x_20288:
[----:B------:R-:W-:Y:S02]  /*64530*/  IMAD.MOV.U32 R212, RZ, RZ, 0x10 ;  /* 0x00000010ffd47424 */ /* 0x000fe400078e00ff */
[----:B------:R-:W-:Y:S01]  /*64540*/  FADD.FTZ R188, R188, R189 ;  /* 0x000000bdbcbc7221 */ /* 0x000fe20000010000 */
[----:B------:R-:W-:-:S04]  /*64550*/  MOV R189, 0xffffffff ;  /* 0xffffffff00bd7802 */ /* 0x000fc80000000f00 */
[----:B------:R-:W-:-:S07]  /*64560*/  MOV R215, R188 ;  /* 0x000000bc00d77202 */ /* 0x000fce0000000f00 */
[----:B------:R-:W-:Y:S05]  /*64570*/  WARPSYNC.COLLECTIVE R189, `(.L_x_20289) ;  /* 0x00000000bd087348 */ /* 0x000fea0003c00000 */
[----:B------:R0:W1:Y:S02]  /*64580*/  SHFL.BFLY P6, R189, R215, R212, R190 ;  /* 0x0c0000d4d7bd7389 */ /* 0x00006400000c00be */
[----:B01----:R-:W-:Y:S05]  /*64590*/  ENDCOLLECTIVE ;  /* 0x000000000000791b */ /* 0x003fea0003800000 */
.L_x_20289:
[----:B------:R-:W-:Y:S02]  /*645a0*/  HFMA2 R212, -RZ, RZ, 0, 5.9604644775390625e-08 ;  /* 0x00000001ffd47431 */ /* 0x000fe400000001ff */
        /* <DEDUP_REMOVED lines=174> */
.L_x_20290:
[----:B------:R-:W-:Y:S02]  /*65090*/  HFMA2 R212, -RZ, RZ, 0, 1.1920928955078125e-07 ;  /* 0x00000002ffd47431 */ /* 0x000fe400000001ff */
[----:B------:R-:W-:Y:S01]  /*650a0*/  FADD.FTZ R214, R214, R189 ;  /* 0x000000bdd6d67221 */ /* 0x000fe20000010000 */
[----:B------:R-:W-:-:S03]  /*650b0*/  IMAD.MOV.U32 R189, RZ, RZ, -0x1 ;  /* 0xffffffffffbd7424 */ /* 0x000fc600078e00ff */
[----:B------:R-:W-:-:S07]  /*650c0*/  IMAD.MOV.U32 R215, RZ, RZ, R214 ;  /* 0x000000ffffd77224 */ /* 0x000fce00078e00d6 */
[----:B------:R-:W-:Y:S05]  /*650d0*/  WARPSYNC.COLLECTIVE R189, `(.L_x_20291) ;  /* 0x00000000bd087348 */ /* 0x000fea0003c00000 */
[----:B------:R0:W1:Y:S02]  /*650e0*/  SHFL.BFLY P6, R189, R215, R212, R190 ;  /* 0x0c0000d4d7bd7389 */ /* 0x00006400000c00be */
[----:B01----:R-:W-:Y:S05]  /*650f0*/  ENDCOLLECTIVE ;  /* 0x000000000000791b */ /* 0x003fea0003800000 */
.L_x_20291:
[----:B------:R-:W-:Y:S02]  /*65100*/  IMAD.MOV.U32 R212, RZ, RZ, 0x4 ;  /* 0x00000004ffd47424 */ /* 0x000fe400078e00ff */
[----:B------:R-:W-:Y:S01]  /*65110*/  FADD.FTZ R214, R214, R189 ;  /* 0x000000bdd6d67221 */ /* 0x000fe20000010000 */
[----:B------:R-:W-:-:S04]  /*65120*/  MOV R189, 0xffffffff ;  /* 0xffffffff00bd7802 */ /* 0x000fc80000000f00 */
[----:B------:R-:W-:-:S07]  /*65130*/  MOV R215, R214 ;  /* 0x000000d600d77202 */ /* 0x000fce0000000f00 */
[----:B------:R-:W-:Y:S05]  /*65140*/  WARPSYNC.COLLECTIVE R189, `(.L_x_20292) ;  /* 0x00000000bd087348 */ /* 0x000fea0003c00000 */
[----:B------:R0:W1:Y:S02]  /*65150*/  SHFL.BFLY P6, R189, R215, R212, R190 ;  /* 0x0c0000d4d7bd7389 */ /* 0x00006400000c00be */
[----:B01----:R-:W-:Y:S05]  /*65160*/  ENDCOLLECTIVE ;  /* 0x000000000000791b */ /* 0x003fea0003800000 */
.L_x_20292:
[----:B------:R-:W-:Y:S02]  /*65170*/  HFMA2 R212, -RZ, RZ, 0, 4.76837158203125e-07 ;  /* 0x00000008ffd47431 */ /* 0x000fe400000001ff */
[----:B------:R-:W-:Y:S01]  /*65180*/  FADD.FTZ R214, R214, R189 ;  /* 0x000000bdd6d67221 */ /* 0x000fe20000010000 */
[----:B------:R-:W-:-:S03]  /*65190*/  IMAD.MOV.U32 R189, RZ, RZ, -0x1 ;  /* 0xffffffffffbd7424 */ /* 0x000fc600078e00ff */
[----:B------:R-:W-:-:S07]  /*651a0*/  IMAD.MOV.U32 R215, RZ, RZ, R214 ;  /* 0x000000ffffd77224 */ /* 0x000fce00078e00d6 */
[----:B------:R-:W-:Y:S05]  /*651b0*/  WARPSYNC.COLLECTIVE R189, `(.L_x_20293) ;  /* 0x00000000bd087348 */ /* 0x000fea0003c00000 */
[----:B------:R0:W1:Y:S02]  /*651c0*/  SHFL.BFLY P6, R189, R215, R212, R190 ;  /* 0x0c0000d4d7bd7389 */ /* 0x00006400000c00be */
[----:B01----:R-:W-:Y:S05]  /*651d0*/  ENDCOLLECTIVE ;  /* 0x000000000000791b */ /* 0x003fea0003800000 */
.L_x_20293:
[----:B------:R-:W-:Y:S02]  /*651e0*/  IMAD.MOV.U32 R212, RZ, RZ, 0x10 ;  /* 0x00000010ffd47424 */ /* 0x000fe400078e00ff */
[----:B------:R-:W-:Y:S01]  /*651f0*/  FADD.FTZ R214, R214, R189 ;  /* 0x000000bdd6d67221 */ /* 0x000fe20000010000 */
[----:B------:R-:W-:-:S04]  /*65200*/  MOV R189, 0xffffffff ;  /* 0xffffffff00bd7802 */ /* 0x000fc80000000f00 */
[----:B------:R-:W-:-:S07]  /*65210*/  MOV R215, R214 ;  /* 0x000000d600d77202 */ /* 0x000fce0000000f00 */
[----:B------:R-:W-:Y:S05]  /*65220*/  WARPSYNC.COLLECTIVE R189, `(.L_x_20294) ;  /* 0x00000000bd087348 */ /* 0x000fea0003c00000 */
[----:B------:R0:W1:Y:S02]  /*65230*/  SHFL.BFLY P6, R189, R215, R212, R190 ;  /* 0x0c0000d4d7bd7389 */ /* 0x00006400000c00be */
[----:B01----:R-:W-:Y:S05]  /*65240*/  ENDCOLLECTIVE ;  /* 0x000000000000791b */ /* 0x003fea0003800000 */
.L_x_20294:
[----:B------:R-:W-:Y:S05]  /*65250*/  BRA `(.L_x_20295) ;  /* 0xffffffcc00447947 */ /* 0x000fea000383ffff */
.L_x_20296:
        /* <DEDUP_REMOVED lines=10> */
.L_x_54458:


//--------------------- .text._ZN10layer_norm31ln_parallel_residual_fwd_kernelINS_13Kernel_traitsI13__nv_bfloat16S2_fS2_fjLj2560ELj1ELj4ELj1ELj16ENS_18Kernel_traits_baseILj2560ES2_S2_fS2_fjLj128EEEEELb1ELb1ELb1EEEvNS_9FwdParamsE --------------------------
	.section	.text._ZN10layer_norm31ln_parallel_residual_fwd_kernelINS_13Kernel_traitsI13__nv_bfloat16S2_fS2_fjLj2560ELj1ELj4ELj1ELj16ENS_18Kernel_traits_baseILj2560ES2_S2_fS2_fjLj128EEEEELb1ELb1ELb1EEEvNS_9FwdParamsE,"ax",@progbits
	.align	128
        .global         _ZN10layer_norm31ln_parallel_residual_fwd_kernelINS_13Kernel_traitsI13__nv_bfloat16S2_fS2_fjLj2560ELj1ELj4ELj1ELj16ENS_18Kernel_traits_baseILj2560ES2_S2_fS2_fjLj128EEEEELb1ELb1ELb1EEEvNS_9FwdParamsE
        .type           _ZN10layer_norm31ln_parallel_residual_fwd_kernelINS_13Kernel_traitsI13__nv_bfloat16S2_fS2_fjLj2560ELj1ELj4ELj1ELj16ENS_18Kernel_traits_baseILj2560ES2_S2_fS2_fjLj128EEEEELb1ELb1ELb1EEEvNS_9FwdParamsE,@function
        .size           _ZN10layer_norm31ln_parallel_residual_fwd_kernelINS_13Kernel_traitsI13__nv_bfloat16S2_fS2_fjLj2560ELj1ELj4ELj1ELj16ENS_18Kernel_traits_baseILj2560ES2_S2_fS2_fjLj128EEEEELb1ELb1ELb1EEEvNS_9FwdParamsE,(.L_x_54459 - _ZN10layer_norm31ln_parallel_residual_fwd_kernelINS_13Kernel_traitsI13__nv_bfloat16S2_fS2_fjLj2560ELj1ELj4ELj1ELj16ENS_18Kernel_traits_baseILj2560ES2_S2_fS2_fjLj128EEEEELb1ELb1ELb1EEEvNS_9FwdParamsE)
        .other          _ZN10layer_norm31ln_parallel_residual_fwd_kernelINS_13Kernel_traitsI13__nv_bfloat16S2_fS2_fjLj2560ELj1ELj4ELj1ELj16ENS_18Kernel_traits_baseILj2560ES2_S2_fS2_fjLj128EEEEELb1ELb1ELb1EEEvNS_9FwdParamsE,@"STO_CUDA_ENTRY STV_DEFAULT"
_ZN10layer_norm31ln_parallel_residual_fwd_kernelINS_13Kernel_traitsI13__nv_bfloat16S2_fS2_fjLj2560ELj1ELj4ELj1ELj16ENS_18Kernel_traits_baseILj2560ES2_S2_fS2_fjLj128EEEEELb1ELb1ELb1EEEvNS_9FwdParamsE:
.text._ZN10layer_norm31ln_parallel_residual_fwd_kernelINS_13Kernel_traitsI13__nv_bfloat16S2_fS2_fjLj2560ELj1ELj4ELj1ELj16ENS_18Kernel_traits_baseILj2560ES2_S2_fS2_fjLj128EEEEELb1ELb1ELb1EEEvNS_9FwdParamsE:
        /* <DEDUP_REMOVED lines=21> */
[----:B---3--:R-:W-:Y:S02]  /*0150*/  LOP3.LUT R9, R6, 0x1f, RZ, 0xc0, !PT ;  /* 0x0000001f06097812 */ /* 0x008fe400078ec0ff */
[----:B--2---:R-:W-:-:S02]  /*0160*/  @P0 R2UR UR7, R3 ;  /* 0x00000000030702ca */ /* 0x004fc400000e0000 */
[----:B------:R-:W1:Y:S01]  /*0170*/  LDC R3, c[0x0][0x360] ;  /* 0x0000d800ff037b82 */ /* 0x000e620000000800 */
[----:B------:R-:W-:Y:S02]  /*0180*/  @P0 R2UR UR6, R2 ;  /* 0x00000000020602ca */ /* 0x000fe400000e0000 */
[----:B------:R-:W-:-:S04]  /*0190*/  SHF.R.U32.HI R2, RZ, 0x5, R6 ;  /* 0x00000005ff027819 */ /* 0x000fc80000011606 */
[----:B------:R-:W-:-:S04]  /*01a0*/  LOP3.LUT R2, R2, UR4, RZ, 0xfc, !PT ;  /* 0x0000000402027c12 */ /* 0x000fc8000f8efcff */
        /* <DEDUP_REMOVED lines=49> */
.L_x_20297:
        /* <DEDUP_REMOVED lines=32> */
.L_x_20298:
[----:B------:R-:W1:Y:S02]  /*06c0*/  LDCU UR4, c[0x0][0x384] ;  /* 0x00007080ff0477ac */ /* 0x000e640008000800 */
[----:B-1----:R-:W-:-:S13]  /*06d0*/  ISETP.GE.AND P0, PT, R2, UR4, PT ;  /* 0x0000000402007c0c */ /* 0x002fda000bf06270 */
[----:B------:R-:W-:Y:S05]  /*06e0*/  @P0 EXIT ;  /* 0x000000000000094d */ /* 0x000fea0003800000 */
[----:B0-----:R-:W-:Y:S01]  /*06f0*/  IMAD.HI.U32 R4, R0, -0x326172a9, RZ ;  /* 0xcd9e8d5700047827 */ /* 0x001fe200078e00ff */
[----:B------:R-:W0:Y:S01]  /*0700*/  LDCU.64 UR4, c[0x0][0x398] ;  /* 0x00007300ff0477ac */ /* 0x000e220008000a00 */
[----:B-----5:R-:W-:Y:S02]  /*0710*/  PRMT R15, R139, 0x7632, R15 ;  /* 0x000076328b0f7816 */ /* 0x020fe4000000000f */
[----:B------:R-:W-:Y:S01]  /*0720*/  IMAD.HI.U32 R5, R3, -0x2daee0ad, RZ ;  /* 0xd2511f5303057827 */ /* 0x000fe200078e00ff */
[----:B------:R-:W-:Y:S02]  /*0730*/  LOP3.LUT R4, R13, UR6, R4, 0x96, !PT ;  /* 0x000000060d047c12 */ /* 0x000fe4000f8e9604 */
[----:B------:R-:W-:Y:S01]  /*0740*/  PRMT R14, R211, 0x7632, R14 ;  /* 0x00007632d30e7816 */ /* 0x000fe2000000000e */
[----:B------:R-:W-:Y:S01]  /*0750*/  IMAD R9, R3, -0x2daee0ad, RZ ;  /* 0xd2511f5303097824 */ /* 0x000fe200078e02ff */
[----:B------:R-:W-:Y:S01]  /*0760*/  LOP3.LUT R5, R5, UR7, RZ, 0x3c, !PT ;  /* 0x0000000705057c12 */ /* 0x000fe2000f8e3cff */
[----:B------:R-:W-:Y:S01]  /*0770*/  IMAD.HI.U32 R8, R4, -0x2daee0ad, RZ ;  /* 0xd2511f5304087827 */ /* 0x000fe200078e00ff */
[----:B------:R-:W-:Y:S01]  /*0780*/  PRMT R12, R210, 0x7632, R12 ;  /* 0x00007632d20c7816 */ /* 0x000fe2000000000c */
[----:B------:R-:W-:Y:S01]  /*0790*/  STL.S16 [R1+0x20], R15 ;  /* 0x0000200f01007387 */ /* 0x000fe20000100600 */
[----:B------:R-:W-:Y:S01]  /*07a0*/  LOP3.LUT R215, R215, 0x3, RZ, 0xc0, !PT ;  /* 0x00000003d7d77812 */ /* 0x000fe200078ec0ff */
[----:B------:R-:W-:Y:S01]  /*07b0*/  IMAD R7, R0, -0x326172a9, RZ ;  /* 0xcd9e8d5700077824 */ /* 0x000fe200078e02ff */
[----:B------:R-:W-:Y:S01]  /*07c0*/  LOP3.LUT R8, R9, UR11, R8, 0x96, !PT ;  /* 0x0000000b09087c12 */ /* 0x000fe2000f8e9608 */
[----:B------:R-:W-:Y:S01]  /*07d0*/  IMAD.HI.U32 R6, R5, -0x326172a9, RZ ;  /* 0xcd9e8d5705067827 */ /* 0x000fe200078e00ff */
[----:B------:R-:W-:Y:S01]  /*07e0*/  STL.S16 [R1+0x1c], R14 ;  /* 0x00001c0e01007387 */ /* 0x000fe20000100600 */
[----:B------:R-:W-:Y:S01]  /*07f0*/  PRMT R252, R219, 0x7632, R252 ;  /* 0x00007632dbfc7816 */ /* 0x000fe200000000fc */
[----:B0-----:R-:W-:Y:S01]  /*0800*/  UISETP.NE.U32.AND UP0, UPT, UR4, URZ, UPT ;  /* 0x000000ff0400728c */ /* 0x001fe2000bf05070 */
[----:B------:R-:W-:Y:S01]  /*0810*/  IMAD R10, R4, -0x2daee0ad, RZ ;  /* 0xd2511f53040a7824 */ /* 0x000fe200078e02ff */
[----:B------:R-:W-:Y:S01]  /*0820*/  LOP3.LUT R6, R7, UR10, R6, 0x96, !PT ;  /* 0x0000000a07067c12 */ /* 0x000fe2000f8e9606 */
[----:B------:R-:W-:Y:S01]  /*0830*/  IMAD R5, R5, -0x326172a9, RZ ;  /* 0xcd9e8d5705057824 */ /* 0x000fe200078e02ff */
[----:B------:R-:W-:Y:S01]  /*0840*/  UISETP.NE.AND.EX UP0, UPT, UR5, URZ, UPT, UP0 ;  /* 0x000000ff0500728c */ /* 0x000fe2000bf05300 */
[----:B------:R-:W-:Y:S01]  /*0850*/  IMAD.HI.U32 R4, R8, -0x326172a9, RZ ;  /* 0xcd9e8d5708047827 */ /* 0x000fe200078e00ff */
[----:B------:R-:W-:Y:S01]  /*0860*/  PRMT R251, R142, 0x7632, R251 ;  /* 0x000076328efb7816 */ /* 0x000fe200000000fb */
[----:B------:R-:W0:Y:S01]  /*0870*/  LDCU UR4, c[0x0][0x388] ;  /* 0x00007100ff0477ac */ /* 0x000e220008000800 */
[----:B------:R-:W-:Y:S01]  /*0880*/  PRMT R250, R218, 0x7632, R250 ;  /* 0x00007632dafa7816 */ /* 0x000fe200000000fa */
[C---:B------:R-:W-:Y:S01]  /*0890*/  IMAD.HI.U32 R7, R6.reuse, -0x2daee0ad, RZ ;  /* 0xd2511f5306077827 */ /* 0x040fe200078e00ff */
[----:B------:R-:W-:Y:S01]  /*08a0*/  LOP3.LUT R4, R5, UR12, R4, 0x96, !PT ;  /* 0x0000000c05047c12 */ /* 0x000fe2000f8e9604 */
[----:B------:R-:W1:Y:S01]  /*08b0*/  LDCU.U8 UR5, c[0x0][0x410] ;  /* 0x00008200ff0577ac */ /* 0x000e620008000000 */
[----:B------:R-:W-:Y:S01]  /*08c0*/  PRMT R249, R141, 0x7632, R249 ;  /* 0x000076328df97816 */ /* 0x000fe200000000f9 */
[----:B------:R-:W-:Y:S01]  /*08d0*/  IMAD R9, R6, -0x2daee0ad, RZ ;  /* 0xd2511f5306097824 */ /* 0x000fe200078e02ff */
[----:B------:R-:W-:Y:S01]  /*08e0*/  LOP3.LUT R7, R10, UR13, R7, 0x96, !PT ;  /* 0x0000000d0a077c12 */ /* 0x000fe2000f8e9607 */
[----:B------:R-:W-:Y:S01]  /*08f0*/  IMAD.HI.U32 R6, R4, -0x2daee0ad, RZ ;  /* 0xd2511f5304067827 */ /* 0x000fe200078e00ff */
[----:B------:R-:W-:Y:S01]  /*0900*/  PRMT R248, R217, 0x7632, R248 ;  /* 0x00007632d9f87816 */ /* 0x000fe200000000f8 */
[----:B------:R-:W2:Y:S01]  /*0910*/  LDCU UR13, c[0x0][0x404] ;  /* 0x00008080ff0d77ac */ /* 0x000ea20008000800 */
[----:B------:R-:W-:Y:S01]  /*0920*/  PRMT R247, R140, 0x7632, R247 ;  /* 0x000076328cf77816 */ /* 0x000fe200000000f7 */
[----:B------:R-:W-:Y:S01]  /*0930*/  IMAD R8, R8, -0x326172a9, RZ ;  /* 0xcd9e8d5708087824 */ /* 0x000fe200078e02ff */
[----:B------:R-:W-:Y:S01]  /*0940*/  LOP3.LUT R6, R9, UR15, R6, 0x96, !PT ;  /* 0x0000000f09067c12 */ /* 0x000fe2000f8e9606 */
[----:B------:R-:W-:Y:S01]  /*0950*/  IMAD.HI.U32 R5, R7, -0x326172a9, RZ ;  /* 0xcd9e8d5707057827 */ /* 0x000fe200078e00ff */
[----:B------:R-:W-:Y:S01]  /*0960*/  PRMT R246, R216, 0x7632, R246 ;  /* 0x00007632d8f67816 */ /* 0x000fe200000000f6 */
[----:B------:R-:W3:Y:S01]  /*0970*/  LDCU UR12, c[0x0][0x448] ;  /* 0x00008900ff0c77ac */ /* 0x000ee20008000800 */
[----:B------:R-:W-:Y:S01]  /*0980*/  PRMT R245, R147, 0x7632, R245 ;  /* 0x0000763293f57816 */ /* 0x000fe200000000f5 */
[----:B------:R-:W-:Y:S01]  /*0990*/  IMAD R9, R4, -0x2daee0ad, RZ ;  /* 0xd2511f5304097824 */ /* 0x000fe200078e02ff */
[----:B------:R-:W-:Y:S01]  /*09a0*/  LOP3.LUT R5, R8, UR14, R5, 0x96, !PT ;  /* 0x0000000e08057c12 */ /* 0x000fe2000f8e9605 */
[----:B------:R-:W-:Y:S01]  /*09b0*/  IMAD R7, R7, -0x326172a9, RZ ;  /* 0xcd9e8d5707077824 */ /* 0x000fe200078e02ff */
[----:B------:R-:W-:Y:S01]  /*09c0*/  PRMT R244, R227, 0x7632, R244 ;  /* 0x00007632e3f47816 */ /* 0x000fe200000000f4 */
[----:B------:R-:W-:Y:S01]  /*09d0*/  IMAD.HI.U32 R4, R6, -0x326172a9, RZ ;  /* 0xcd9e8d5706047827 */ /* 0x000fe200078e00ff */
[----:B------:R-:W-:Y:S01]  /*09e0*/  PRMT R243, R146, 0x7632, R243 ;  /* 0x0000763292f37816 */ /* 0x000fe200000000f3 */
[----:B------:R-:W4:Y:S01]  /*09f0*/  LDCU UR14, c[0x0][0x408] ;  /* 0x00008100ff0e77ac */ /* 0x000f220008000800 */
[----:B------:R-:W-:Y:S01]  /*0a00*/  PRMT R242, R226, 0x7632, R242 ;  /* 0x00007632e2f27816 */ /* 0x000fe200000000f2 */
[----:B------:R-:W-:Y:S01]  /*0a10*/  IMAD.HI.U32 R8, R5, -0x2daee0ad, RZ ;  /* 0xd2511f5305087827 */ /* 0x000fe200078e00ff */
[----:B------:R-:W-:Y:S01]  /*0a20*/  LOP3.LUT R4, R7, UR16, R4, 0x96, !PT ;  /* 0x0000001007047c12 */ /* 0x000fe2000f8e9604 */
[----:B------:R-:W0:Y:S01]  /*0a30*/  LDCU.64 UR10, c[0x0][0x3a0] ;  /* 0x00007400ff0a77ac */ /* 0x000e220008000a00 */
[----:B------:R-:W-:Y:S01]  /*0a40*/  PRMT R241, R145, 0x7632, R241 ;  /* 0x0000763291f17816 */ /* 0x000fe200000000f1 */
[----:B------:R-:W-:Y:S01]  /*0a50*/  IMAD R10, R5, -0x2daee0ad, RZ ;  /* 0xd2511f53050a7824 */ /* 0x000fe200078e02ff */
[----:B------:R-:W-:Y:S01]  /*0a60*/  LOP3.LUT R8, R9, UR17, R8, 0x96, !PT ;  /* 0x0000001109087c12 */ /* 0x000fe2000f8e9608 */
[----:B------:R-:W-:Y:S01]  /*0a70*/  IMAD.HI.U32 R7, R4, -0x2daee0ad, RZ ;  /* 0xd2511f5304077827 */ /* 0x000fe200078e00ff */
[----:B------:R-:W-:-:S02]  /*0a80*/  PRMT R240, R225, 0x7632, R240 ;  /* 0x00007632e1f07816 */ /* 0x000fc400000000f0 */
[----:B------:R-:W-:Y:S01]  /*0a90*/  PRMT R239, R144, 0x7632, R239 ;  /* 0x0000763290ef7816 */ /* 0x000fe200000000ef */
[----:B------:R-:W-:Y:S01]  /*0aa0*/  IMAD R6, R6, -0x326172a9, RZ ;  /* 0xcd9e8d5706067824 */ /* 0x000fe200078e02ff */
[----:B------:R-:W-:Y:S01]  /*0ab0*/  LOP3.LUT R7, R10, UR19, R7, 0x96, !PT ;  /* 0x000000130a077c12 */ /* 0x000fe2000f8e9607 */
[----:B------:R-:W-:Y:S01]  /*0ac0*/  IMAD.HI.U32 R5, R8, -0x326172a9, RZ ;  /* 0xcd9e8d5708057827 */ /* 0x000fe200078e00ff */
[----:B------:R-:W-:Y:S02]  /*0ad0*/  PRMT R238, R224, 0x7632, R238 ;  /* 0x00007632e0ee7816 */ /* 0x000fe400000000ee */
[----:B------:R-:W-:Y:S01]  /*0ae0*/  PRMT R237, R151, 0x7632, R237 ;  /* 0x0000763297ed7816 */ /* 0x000fe200000000ed */
[----:B------:R-:W-:Y:S01]  /*0af0*/  IMAD R11, R4, -0x2daee0ad, RZ ;  /* 0xd2511f53040b7824 */ /* 0x000fe200078e02ff */
[----:B------:R-:W-:Y:S01]  /*0b00*/  LOP3.LUT R5, R6, UR18, R5, 0x96, !PT ;  /* 0x0000001206057c12 */ /* 0x000fe2000f8e9605 */
[----:B------:R-:W-:Y:S01]  /*0b10*/  IMAD R9, R8, -0x326172a9, RZ ;  /* 0xcd9e8d5708097824 */ /* 0x000fe200078e02ff */
[----:B------:R-:W-:Y:S01]  /*0b20*/  PRMT R236, R231, 0x7632, R236 ;  /* 0x00007632e7ec7816 */ /* 0x000fe200000000ec */
[----:B------:R-:W-:Y:S01]  /*0b30*/  IMAD.HI.U32 R4, R7, -0x326172a9, RZ ;  /* 0xcd9e8d5707047827 */ /* 0x000fe200078e00ff */
[----:B------:R-:W-:-:S02]  /*0b40*/  PRMT R235, R150, 0x7632, R235 ;  /* 0x0000763296eb7816 */ /* 0x000fc400000000eb */
[----:B------:R-:W-:Y:S01]  /*0b50*/  PRMT R234, R230, 0x7632, R234 ;  /* 0x00007632e6ea7816 */ /* 0x000fe200000000ea */
[----:B------:R-:W-:Y:S01]  /*0b60*/  IMAD.HI.U32 R6, R5, -0x2daee0ad, RZ ;  /* 0xd2511f5305067827 */ /* 0x000fe200078e00ff */
[----:B------:R-:W-:Y:S02]  /*0b70*/  LOP3.LUT R4, R9, UR20, R4, 0x96, !PT ;  /* 0x0000001409047c12 */ /* 0x000fe4000f8e9604 */
[----:B------:R-:W-:Y:S01]  /*0b80*/  PRMT R233, R149, 0x7632, R233 ;  /* 0x0000763295e97816 */ /* 0x000fe200000000e9 */
[----:B------:R-:W-:Y:S01]  /*0b90*/  IMAD R8, R7, -0x326172a9, RZ ;  /* 0xcd9e8d5707087824 */ /* 0x000fe200078e02ff */
[----:B------:R-:W-:Y:S01]  /*0ba0*/  LOP3.LUT R6, R11, UR21, R6, 0x96, !PT ;  /* 0x000000150b067c12 */ /* 0x000fe2000f8e9606 */
[----:B------:R-:W-:Y:S01]  /*0bb0*/  IMAD R10, R5, -0x2daee0ad, RZ ;  /* 0xd2511f53050a7824 */ /* 0x000fe200078e02ff */
[----:B------:R-:W-:Y:S01]  /*0bc0*/  PLOP3.LUT P0, PT, PT, PT, UP0, 0x80, 0x8 ;  /* 0x000000000008781c */ /* 0x000fe20003f0f008 */
        /* <DEDUP_REMOVED lines=9> */
[----:B------:R-:W-:Y:S01]  /*0c60*/  PRMT R8, R136, 0x7632, R8 ;  /* 0x0000763288087816 */ /* 0x000fe20000000008 */
[----:B------:R-:W-:Y:S01]  /*0c70*/  IMAD.HI.U32 R4, R7, -0x326172a9, RZ ;  /* 0xcd9e8d5707047827 */ /* 0x000fe200078e00ff */
[----:B------:R-:W-:-:S03]  /*0c80*/  PRMT R222, R228, 0x7632, R222 ;  /* 0x00007632e4de7816 */ /* 0x000fc600000000de */
[----:B------:R-:W-:Y:S01]  /*0c90*/  IMAD.HI.U32 R6, R5, -0x2daee0ad, RZ ;  /* 0xd2511f5305067827 */ /* 0x000fe200078e00ff */
[----:B------:R-:W-:-:S03]  /*0ca0*/  LOP3.LUT R9, R9, UR24, R4, 0x96, !PT ;  /* 0x0000001809097c12 */ /* 0x000fc6000f8e9604 */
[----:B------:R-:W-:Y:S01]  /*0cb0*/  IMAD R4, R5, -0x2daee0ad, RZ ;  /* 0xd2511f5305047824 */ /* 0x000fe200078e02ff */
[----:B------:R-:W-:Y:S01]  /*0cc0*/  LOP3.LUT R6, R11, UR25, R6, 0x96, !PT ;  /* 0x000000190b067c12 */ /* 0x000fe2000f8e9606 */
[----:B------:R-:W-:Y:S01]  /*0cd0*/  IMAD.HI.U32 R203, R9, -0x2daee0ad, RZ ;  /* 0xd2511f5309cb7827 */ /* 0x000fe200078e00ff */
[----:B------:R-:W-:Y:S02]  /*0ce0*/  PRMT R11, R137, 0x7632, R11 ;  /* 0x00007632890b7816 */ /* 0x000fe4000000000b */
[----:B------:R-:W-:Y:S01]  /*0cf0*/  PRMT R5, R143, 0x7632, R5 ;  /* 0x000076328f057816 */ /* 0x000fe20000000005 */
[----:B------:R-:W-:Y:S01]  /*0d00*/  IMAD R7, R7, -0x326172a9, RZ ;  /* 0xcd9e8d5707077824 */ /* 0x000fe200078e02ff */
[----:B------:R-:W-:Y:S01]  /*0d10*/  LOP3.LUT R203, R4, UR27, R203, 0x96, !PT ;  /* 0x0000001b04cb7c12 */ /* 0x000fe2000f8e96cb */
[----:B------:R-:W-:-:S04]  /*0d20*/  IMAD.HI.U32 R202, R6, -0x326172a9, RZ ;  /* 0xcd9e8d5706ca7827 */ /* 0x000fc800078e00ff */
[--C-:B------:R-:W-:Y:S01]  /*0d30*/  IMAD.MOV.U32 R4, RZ, RZ, R13.reuse ;  /* 0x000000ffff047224 */ /* 0x100fe200078e000d */
[----:B------:R-:W-:Y:S01]  /*0d40*/  PRMT R13, R138, 0x7632, R13 ;  /* 0x000076328a0d7816 */ /* 0x000fe2000000000d */
[----:B------:R-:W-:Y:S01]  /*0d50*/  IMAD R200, R9, -0x2daee0ad, RZ ;  /* 0xd2511f5309c87824 */ /* 0x000fe200078e02ff */
[----:B------:R-:W-:Y:S01]  /*0d60*/  LOP3.LUT R202, R7, UR26, R202, 0x96, !PT ;  /* 0x0000001a07ca7c12 */ /* 0x000fe2000f8e96ca */
[----:B------:R-:W-:Y:S01]  /*0d70*/  IMAD R206, R6, -0x326172a9, RZ ;  /* 0xcd9e8d5706ce7824 */ /* 0x000fe200078e02ff */
[----:B------:R-:W-:Y:S01]  /*0d80*/  PRMT R7, R208, 0x7632, R7 ;  /* 0x00007632d0077816 */ /* 0x000fe20000000007 */
[----:B------:R-:W-:Y:S04]  /*0d90*/  STL.S16 [R1+0x18], R13 ;  /* 0x0000180d01007387 */ /* 0x000fe80000100600 */
[----:B------:R-:W-:Y:S04]  /*0da0*/  STL.S16 [R1+0x14], R12 ;  /* 0x0000140c01007387 */ /* 0x000fe80000100600 */
[----:B------:R-:W-:Y:S04]  /*0db0*/  STL.S16 [R1+0x10], R11 ;  /* 0x0000100b01007387 */ /* 0x000fe80000100600 */
[----:B------:R-:W-:Y:S04]  /*0dc0*/  STL.S16 [R1+0xc], R10 ;  /* 0x00000c0a01007387 */ /* 0x000fe80000100600 */
[----:B------:R-:W-:Y:S04]  /*0dd0*/  STL.S16 [R1+0x8], R8 ;  /* 0x0000080801007387 */ /* 0x000fe80000100600 */
[----:B------:R-:W-:Y:S04]  /*0de0*/  STL.S16 [R1+0x4], R7 ;  /* 0x0000040701007387 */ /* 0x000fe80000100600 */
[----:B------:R1:W-:Y:S02]  /*0df0*/  STL.S16 [R1], R5 ;  /* 0x0000000501007387 */ /* 0x0003e40000100600 */
[----:B01234-:R-:W-:-:S07]  /*0e00*/  HFMA2 R5, -RZ, RZ, 0, 0 ;  /* 0x00000000ff057431 */ /* 0x01ffce00000001ff */
.L_x_21530:
[----:B------:R-:W0:Y:S01]  /*0e10*/  S2R R12, SR_TID.X ;  /* 0x00000000000c7919 */ /* 0x000e220000002100 */
[----:B-1----:R-:W1:Y:S01]  /*0e20*/  @P0 LDC.64 R8, c[0x0][0x398] ;  /* 0x0000e600ff080b82 */ /* 0x002e620000000a00 */
[----:B------:R-:W-:Y:S01]  /*0e30*/  IMAD R6, R2, UR4, RZ ;  /* 0x0000000402067c24 */ /* 0x000fe2000f8e02ff */
[----:B------:R-:W-:-:S04]  /*0e40*/  ISETP.NE.U32.AND P1, PT, RZ, UR10, PT ;  /* 0x0000000aff007c0c */ /* 0x000fc8000bf25070 */
[----:B------:R-:W-:Y:S02]  /*0e50*/  SHF.R.S32.HI R7, RZ, 0x1f, R6 ;  /* 0x0000001fff077819 */ /* 0x000fe40000011406 */
[----:B------:R-:W2:Y:S01]  /*0e60*/  LDC.64 R212, c[0x0][0x390] ;  /* 0x0000e400ffd47b82 */ /* 0x000ea20000000a00 */
[----:B------:R-:W-:Y:S02]  /*0e70*/  ISETP.NE.AND.EX P1, PT, RZ, UR11, PT, P1 ;  /* 0x0000000bff007c0c */ /* 0x000fe4000bf25310 */
[----:B------:R-:W-:-:S05]  /*0e80*/  LEA.HI R6, R7, R6, RZ, 0x3 ;  /* 0x0000000607067211 */ /* 0x000fca00078f18ff */
[----:B------:R-:W3:Y:S08]  /*0e90*/  LDC.64 R28, c[0x0][0x398] ;  /* 0x0000e600ff1c7b82 */ /* 0x000ef00000000a00 */
[----:B------:R-:W4:Y:S01]  /*0ea0*/  @P1 LDC.64 R10, c[0x0][0x3a0] ;  /* 0x0000e800ff0a1b82 */ /* 0x000f220000000a00 */
[----:B0-----:R-:W-:-:S04]  /*0eb0*/  LOP3.LUT R12, R12, 0x1f, RZ, 0xc0, !PT ;  /* 0x0000001f0c0c7812 */ /* 0x001fc800078ec0ff */
[----:B------:R-:W-:-:S05]  /*0ec0*/  LEA.HI.SX32 R6, R6, R12, 0x1d ;  /* 0x0000000c06067211 */ /* 0x000fca00078feaff */
[----:B-1----:R-:W-:-:S04]  /*0ed0*/  @P0 IMAD.WIDE.U32 R8, R6, 0x10, R8 ;  /* 0x0000001006080825 */ /* 0x002fc800078e0008 */
[C---:B--2---:R-:W-:Y:S01]  /*0ee0*/  IMAD.WIDE.U32 R24, R6.reuse, 0x10, R212 ;  /* 0x0000001006187825 */ /* 0x044fe200078e00d4 */
[----:B------:R0:W2:Y:S01]  /*0ef0*/  @P0 LDG.E.128 R108, desc[UR8][R8.64] ;  /* 0x00000008086c0981 */ /* 0x0000a2000c1e1d00 */
[----:B------:R-:W-:Y:S02]  /*0f00*/  MOV R22, UR6 ;  /* 0x0000000600167c02 */ /* 0x000fe40008000f00 */
[----:B----4-:R-:W-:Y:S02]  /*0f10*/  @P1 IMAD.WIDE.U32 R10, R6, 0x20, R10 ;  /* 0x00000020060a1825 */ /* 0x010fe400078e000a */
[----:B------:R-:W5:Y:S01]  /*0f20*/  LDG.E.128 R24, desc[UR8][R24.64] ;  /* 0x0000000818187981 */ /* 0x000f62000c1e1d00 */
[----:B---3--:R-:W-:Y:S01]  /*0f30*/  ISETP.NE.U32.AND P0, PT, R28, RZ, PT ;  /* 0x000000ff1c00720c */ /* 0x008fe20003f05070 */
[----:B------:R-:W-:Y:S01]  /*0f40*/  IMAD.U32 R12, RZ, RZ, UR7 ;  /* 0x00000007ff0c7e24 */ /* 0x000fe2000f8e00ff */
[----:B------:R-:W-:Y:S01]  /*0f50*/  MOV R182, UR6 ;  /* 0x0000000600b67c02 */ /* 0x000fe20008000f00 */
[----:B------:R-:W-:Y:S01]  /*0f60*/  IMAD.U32 R30, RZ, RZ, UR6 ;  /* 0x00000006ff1e7e24 */ /* 0x000fe2000f8e00ff */
[----:B------:R-:W-:Y:S01]  /*0f70*/  ISETP.NE.AND.EX P0, PT, R29, RZ, PT, P0 ;  /* 0x000000ff1d00720c */ /* 0x000fe20003f05300 */
[----:B------:R-:W-:Y:S01]  /*0f80*/  IMAD.U32 R183, RZ, RZ, UR7 ;  /* 0x00000007ffb77e24 */ /* 0x000fe2000f8e00ff */
[----:B------:R-:W-:Y:S01]  /*0f90*/  MOV R186, UR7 ;  /* 0x0000000700ba7c02 */ /* 0x000fe20008000f00 */
[----:B------:R-:W-:Y:S01]  /*0fa0*/  IMAD.U32 R187, RZ, RZ, UR7 ;  /* 0x00000007ffbb7e24 */ /* 0x000fe2000f8e00ff */
[----:B------:R-:W-:Y:S01]  /*0fb0*/  MOV R190, UR7 ;  /* 0x0000000700be7c02 */ /* 0x000fe20008000f00 */
[----:B------:R-:W-:Y:S01]  /*0fc0*/  IMAD.U32 R191, RZ, RZ, UR6 ;  /* 0x00000006ffbf7e24 */ /* 0x000fe2000f8e00ff */
[----:B------:R-:W5:Y:S01]  /*0fd0*/  @P1 LDG.E.128 R104, desc[UR8][R10.64] ;  /* 0x000000080a681981 */ /* 0x000f62000c1e1d00 */
[----:B------:R-:W-:-:S02]  /*0fe0*/  IMAD.U32 R20, RZ, RZ, UR7 ;  /* 0x00000007ff147e24 */ /* 0x000fc4000f8e00ff */
[----:B------:R-:W-:Y:S01]  /*0ff0*/  IMAD.U32 R21, RZ, RZ, UR6 ;  /* 0x00000006ff157e24 */ /* 0x000fe2000f8e00ff */
[----:B------:R1:W5:Y:S01]  /*1000*/  @P1 LDG.E.128 R100, desc[UR8][R10.64+0x10] ;  /* 0x000010080a641981 */ /* 0x000362000c1e1d00 */
[----:B------:R-:W-:Y:S02]  /*1010*/  IMAD.U32 R180, RZ, RZ, UR7 ;  /* 0x00000007ffb47e24 */ /* 0x000fe4000f8e00ff */
[----:B------:R-:W-:Y:S02]  /*1020*/  IMAD.U32 R181, RZ, RZ, UR6 ;  /* 0x00000006ffb57e24 */ /* 0x000fe4000f8e00ff */
[----:B------:R-:W-:Y:S02]  /*1030*/  IMAD.U32 R184, RZ, RZ, UR7 ;  /* 0x00000007ffb87e24 */ /* 0x000fe4000f8e00ff */
[----:B------:R-:W-:Y:S02]  /*1040*/  IMAD.U32 R185, RZ, RZ, UR7 ;  /* 0x00000007ffb97e24 */ /* 0x000fe4000f8e00ff */
[----:B------:R-:W-:-:S02]  /*1050*/  IMAD.U32 R188, RZ, RZ, UR6 ;  /* 0x00000006ffbc7e24 */ /* 0x000fc4000f8e00ff */
[----:B------:R-:W-:Y:S02]  /*1060*/  IMAD.U32 R189, RZ, RZ, UR6 ;  /* 0x00000006ffbd7e24 */ /* 0x000fe4000f8e00ff */
[----:B------:R-:W-:Y:S01]  /*1070*/  IMAD.U32 R192, RZ, RZ, UR6 ;  /* 0x00000006ffc07e24 */ /* 0x000fe2000f8e00ff */
[----:B0-----:R-:W-:Y:S01]  /*1080*/  IADD3 R8, PT, PT, R12, -0x695add53, RZ ;  /* 0x96a522ad0c087810 */ /* 0x001fe20007ffe0ff */
[----:B-1----:R-:W-:Y:S01]  /*1090*/  VIADD R11, R22, 0x78dde6e4 ;  /* 0x78dde6e4160b7836 */ /* 0x002fe20000000000 */
[----:B------:R-:W-:Y:S01]  /*10a0*/  IADD3 R12, PT, PT, R30, -0x255992d5, RZ ;  /* 0xdaa66d2b1e0c7810 */ /* 0x000fe20007ffe0ff */
[----:B------:R-:W-:Y:S01]  /*10b0*/  IMAD.MOV.U32 R7, RZ, RZ, 0x2f800000 ;  /* 0x2f800000ff077424 */ /* 0x000fe200078e00ff */
        /* <DEDUP_REMOVED lines=17> */
[----:B------:R-:W-:Y:S02]  /*11d0*/  PRMT R36, R109, 0x7632, R36 ;  /* 0x000076326d247816 */ /* 0x000fe40000000024 */
[----:B------:R-:W-:Y:S01]  /*11e0*/  PRMT R22, R108, 0x7632, R22 ;  /* 0x000076326c167816 */ /* 0x000fe20000000016 */
        /* <DEDUP_REMOVED lines=17> */
.L_x_20302:
        /* <DEDUP_REMOVED lines=13> */
.L_x_20304:
[----:B------:R-:W-:Y:S05]  /*13d0*/  BSYNC.RECONVERGENT B1 ;  /* 0x0000000000017941 */ /* 0x000fea0003800200 */
.L_x_20303:
        /* <DEDUP_REMOVED lines=40> */
[----:B------:R-:W-:-:S07]  /*1660*/  IMAD.MOV.U32 R20, RZ, RZ, R200 ;  /* 0x000000ffff147224 */ /* 0x000fce00078e00c8 */
.L_x_20301:
[----:B------:R-:W-:Y:S05]  /*1670*/  BSYNC.RECONVERGENT B0 ;  /* 0x0000000000007941 */ /* 0x000fea0003800200 */
.L_x_20300:
[----:B------:R-:W-:Y:S01]  /*1680*/  ISETP.NE.AND P0, PT, R22, 0x1, PT ;  /* 0x000000011600780c */ /* 0x000fe20003f05270 */
[----:B------:R-:W-:Y:S01]  /*1690*/  BSSY.RECONVERGENT B0, `(.L_x_20305) ;  /* 0x000004b000007945 */ /* 0x000fe20003800200 */
[----:B------:R-:W-:Y:S01]  /*16a0*/  I2FP.F32.U32 R20, R20 ;  /* 0x0000001400147245 */ /* 0x000fe20000201000 */
[C---:B-----5:R-:W-:Y:S01]  /*16b0*/  IMAD.U32 R30, R24.reuse, 0x10000, RZ ;  /* 0x00010000181e7824 */ /* 0x060fe200078e00ff */
[----:B------:R-:W-:Y:S01]  /*16c0*/  MOV R193, UR13 ;  /* 0x0000000d00c17c02 */ /* 0x000fe20008000f00 */
[----:B------:R-:W-:Y:S01]  /*16d0*/  IMAD.MOV.U32 R31, RZ, RZ, 0x2 ;  /* 0x00000002ff1f7424 */ /* 0x000fe200078e00ff */
[----:B------:R-:W-:Y:S01]  /*16e0*/  PRMT R24, R24, 0x7632, R24 ;  /* 0x0000763218187816 */ /* 0x000fe20000000018 */
[----:B------:R-:W-:-:S05]  /*16f0*/  FFMA.FTZ R20, R20, R7, 1.1641532182693481445e-10 ;  /* 0x2f00000014147423 */ /* 0x000fca0000010007 */
[----:B------:R-:W-:Y:S01]  /*1700*/  FSETP.LE.FTZ.AND P2, PT, R20, R193, PT ;  /* 0x000000c11400720b */ /* 0x000fe20003f53000 */
[----:B------:R-:W-:-:S03]  /*1710*/  IMAD.MOV.U32 R20, RZ, RZ, R206 ;  /* 0x000000ffff147224 */ /* 0x000fc600078e00ce */
        /* <DEDUP_REMOVED lines=10> */
.L_x_20307:
        /* <DEDUP_REMOVED lines=13> */
.L_x_20309:
[----:B------:R-:W-:Y:S05]  /*1890*/  BSYNC.RECONVERGENT B1 ;  /* 0x0000000000017941 */ /* 0x000fea0003800200 */
.L_x_20308:
        /* <DEDUP_REMOVED lines=40> */
[----:B------:R-:W-:Y:S02]  /*1b20*/  LOP3.LUT R203, R8, R34, R33, 0x96, !PT ;  /* 0x0000002208cb7212 */ /* 0x000fe400078e9621 */
[----:B------:R-:W-:-:S07]  /*1b30*/  MOV R38, R32 ;  /* 0x0000002000267202 */ /* 0x000fce0000000f00 */
.L_x_20306:
[----:B------:R-:W-:Y:S05]  /*1b40*/  BSYNC.RECONVERGENT B0 ;  /* 0x0000000000007941 */ /* 0x000fea0003800200 */
.L_x_20305:
[----:B------:R-:W-:Y:S01]  /*1b50*/  ISETP.NE.AND P0, PT, R31, 0x1, PT ;  /* 0x000000011f00780c */ /* 0x000fe20003f05270 */
[----:B------:R-:W-:Y:S01]  /*1b60*/  BSSY.RECONVERGENT B0, `(.L_x_20310) ;  /* 0x0000049000007945 */ /* 0x000fe20003800200 */
[----:B------:R-:W-:Y:S01]  /*1b70*/  I2FP.F32.U32 R20, R20 ;  /* 0x0000001400147245 */ /* 0x000fe20000201000 */
[----:B------:R-:W-:Y:S01]  /*1b80*/  IMAD.U32 R24, R24, 0x10000, RZ ;  /* 0x0001000018187824 */ /* 0x000fe200078e00ff */
[----:B------:R-:W-:Y:S01]  /*1b90*/  MOV R22, R206 ;  /* 0x000000ce00167202 */ /* 0x000fe20000000f00 */
[----:B------:R-:W-:Y:S02]  /*1ba0*/  IMAD.MOV.U32 R32, RZ, RZ, 0x2 ;  /* 0x00000002ff207424 */ /* 0x000fe400078e00ff */
[----:B------:R-:W-:-:S05]  /*1bb0*/  FFMA.FTZ R20, R20, R7, 1.1641532182693481445e-10 ;  /* 0x2f00000014147423 */ /* 0x000fca0000010007 */
[----:B------:R-:W-:-:S04]  /*1bc0*/  FSETP.LE.FTZ.AND P2, PT, R20, R193, PT ;  /* 0x000000c11400720b */ /* 0x000fc80003f53000 */
        /* <DEDUP_REMOVED lines=10> */
.L_x_20312:
        /* <DEDUP_REMOVED lines=13> */
.L_x_20314:
[----:B------:R-:W-:Y:S05]  /*1d40*/  BSYNC.RECONVERGENT B1 ;  /* 0x0000000000017941 */ /* 0x000fea0003800200 */
.L_x_20313:
        /* <DEDUP_REMOVED lines=42> */
.L_x_20311:
[----:B------:R-:W-:Y:S05]  /*1ff0*/  BSYNC.RECONVERGENT B0 ;  /* 0x0000000000007941 */ /* 0x000fea0003800200 */
.L_x_20310:
[----:B------:R-:W-:Y:S01]  /*2000*/  ISETP.NE.AND P0, PT, R32, 0x1, PT ;  /* 0x000000012000780c */ /* 0x000fe20003f05270 */
[----:B------:R-:W-:Y:S01]  /*2010*/  BSSY.RECONVERGENT B0, `(.L_x_20315) ;  /* 0x000004a000007945 */ /* 0x000fe20003800200 */
[----:B------:R-:W-:Y:S01]  /*2020*/  I2FP.F32.U32 R22, R22 ;  /* 0x0000001600167245 */ /* 0x000fe20000201000 */
[----:B------:R-:W-:Y:S02]  /*2030*/  HFMA2 R34, -RZ, RZ, 0, 1.1920928955078125e-07 ;  /* 0x00000002ff227431 */ /* 0x000fe400000001ff */
[C---:B------:R-:W-:Y:S01]  /*2040*/  IMAD.U32 R31, R25.reuse, 0x10000, RZ ;  /* 0x00010000191f7824 */ /* 0x040fe200078e00ff */
[----:B------:R-:W-:Y:S01]  /*2050*/  PRMT R25, R25, 0x7632, R25 ;  /* 0x0000763219197816 */ /* 0x000fe20000000019 */
[----:B------:R-:W-:Y:S02]  /*2060*/  IMAD.MOV.U32 R33, RZ, RZ, R206 ;  /* 0x000000ffff217224 */ /* 0x000fe400078e00ce */
[----:B------:R-:W-:-:S05]  /*2070*/  FFMA.FTZ R22, R22, R7, 1.1641532182693481445e-10 ;  /* 0x2f00000016167423 */ /* 0x000fca0000010007 */
[----:B------:R-:W-:-:S04]  /*2080*/  FSETP.LE.FTZ.AND P2, PT, R22, R193, PT ;  /* 0x000000c11600720b */ /* 0x000fc80003f53000 */
        /* <DEDUP_REMOVED lines=10> */
.L_x_20317:
        /* <DEDUP_REMOVED lines=13> */
.L_x_20319:
[----:B------:R-:W-:Y:S05]  /*2200*/  BSYNC.RECONVERGENT B1 ;  /* 0x0000000000017941 */ /* 0x000fea0003800200 */
.L_x_20318:
        /* <DEDUP_REMOVED lines=42> */
.L_x_20316:
[----:B------:R-:W-:Y:S05]  /*24b0*/  BSYNC.RECONVERGENT B0 ;  /* 0x0000000000007941 */ /* 0x000fea0003800200 */
.L_x_20315:
[----:B------:R-:W-:Y:S01]  /*24c0*/  ISETP.NE.AND P0, PT, R34, 0x1, PT ;  /* 0x000000012200780c */ /* 0x000fe20003f05270 */
[----:B------:R-:W-:Y:S01]  /*24d0*/  BSSY.RECONVERGENT B0, `(.L_x_20320) ;  /* 0x0000048000007945 */ /* 0x000fe20003800200 */
[----:B------:R-:W-:Y:S01]  /*24e0*/  I2FP.F32.U32 R32, R33 ;  /* 0x0000002100207245 */ /* 0x000fe20000201000 */
[----:B------:R-:W-:Y:S01]  /*24f0*/  IMAD.MOV.U32 R35, RZ, RZ, 0x2 ;  /* 0x00000002ff237424 */ /* 0x000fe200078e00ff */
[----:B------:R-:W-:Y:S01]  /*2500*/  SHF.L.U32 R25, R25, 0x10, RZ ;  /* 0x0000001019197819 */ /* 0x000fe200000006ff */
        /* <DEDUP_REMOVED lines=12> */
.L_x_20322:
        /* <DEDUP_REMOVED lines=13> */
.L_x_20324:
[----:B------:R-:W-:Y:S05]  /*26a0*/  BSYNC.RECONVERGENT B1 ;  /* 0x0000000000017941 */ /* 0x000fea0003800200 */
.L_x_20323:
        /* <DEDUP_REMOVED lines=42> */
.L_x_20321:
[----:B------:R-:W-:Y:S05]  /*2950*/  BSYNC.RECONVERGENT B0 ;  /* 0x0000000000007941 */ /* 0x000fea0003800200 */
.L_x_20320:
        /* <DEDUP_REMOVED lines=18> */
.L_x_20327:
        /* <DEDUP_REMOVED lines=13> */
.L_x_20329:
[----:B------:R-:W-:Y:S05]  /*2b50*/  BSYNC.RECONVERGENT B1 ;  /* 0x0000000000017941 */ /* 0x000fea0003800200 */
.L_x_20328:
        /* <DEDUP_REMOVED lines=40> */
[----:B------:R-:W-:Y:S01]  /*2de0*/  IMAD.MOV.U32 R36, RZ, RZ, RZ ;  /* 0x000000ffff247224 */ /* 0x000fe200078e00ff */
[----:B------:R-:W-:-:S07]  /*2df0*/  MOV R38, R34 ;  /* 0x0000002200267202 */ /* 0x000fce0000000f00 */
.L_x_20326:
[----:B------:R-:W-:Y:S05]  /*2e00*/  BSYNC.RECONVERGENT B0 ;  /* 0x0000000000007941 */ /* 0x000fea0003800200 */
.L_x_20325:
[----:B------:R-:W-:Y:S01]  /*2e10*/  ISETP.NE.AND P4, PT, R36, 0x1, PT ;  /* 0x000000012400780c */ /* 0x000fe20003f85270 */
[----:B------:R-:W-:Y:S01]  /*2e20*/  BSSY.RECONVERGENT B0, `(.L_x_20330) ;  /* 0x0000048000007945 */ /* 0x000fe20003800200 */
[----:B------:R-:W-:Y:S01]  /*2e30*/  I2FP.F32.U32 R34, R33 ;  /* 0x0000002100227245 */ /* 0x000fe20000201000 */
[----:B------:R-:W-:Y:S01]  /*2e40*/  IMAD.U32 R26, R26, 0x10000, RZ ;  /* 0x000100001a1a7824 */ /* 0x000fe200078e00ff */
[----:B------:R-:W-:Y:S01]  /*2e50*/  MOV R33, R206 ;  /* 0x000000ce00217202 */ /* 0x000fe20000000f00 */
[----:B------:R-:W-:Y:S02]  /*2e60*/  IMAD.MOV.U32 R35, RZ, RZ, 0x2 ;  /* 0x00000002ff237424 */ /* 0x000fe400078e00ff */
[----:B------:R-:W-:-:S05]  /*2e70*/  FFMA.FTZ R34, R34, R7, 1.1641532182693481445e-10 ;  /* 0x2f00000022227423 */ /* 0x000fca0000010007 */
[----:B------:R-:W-:Y:S01]  /*2e80*/  FSETP.LE.FTZ.AND P0, PT, R34, R193, PT ;  /* 0x000000c12200720b */ /* 0x000fe20003f13000 */
        /* <DEDUP_REMOVED lines=9> */
.L_x_20332:
        /* <DEDUP_REMOVED lines=13> */
.L_x_20334:
[----:B------:R-:W-:Y:S05]  /*2ff0*/  BSYNC.RECONVERGENT B1 ;  /* 0x0000000000017941 */ /* 0x000fea0003800200 */
.L_x_20333:
        /* <DEDUP_REMOVED lines=42> */
.L_x_20331:
[----:B------:R-:W-:Y:S05]  /*32a0*/  BSYNC.RECONVERGENT B0 ;  /* 0x0000000000007941 */ /* 0x000fea0003800200 */
.L_x_20330:
        /* <DEDUP_REMOVED lines=18> */
.L_x_20337:
        /* <DEDUP_REMOVED lines=13> */
.L_x_20339:
[----:B------:R-:W-:Y:S05]  /*34a0*/  BSYNC.RECONVERGENT B1 ;  /* 0x0000000000017941 */ /* 0x000fea0003800200 */
.L_x_20338:
        /* <DEDUP_REMOVED lines=42> */
.L_x_20336:
[----:B------:R-:W-:Y:S05]  /*3750*/  BSYNC.RECONVERGENT B0 ;  /* 0x0000000000007941 */ /* 0x000fea0003800200 */
.L_x_20335:
[----:B------:R-:W-:Y:S01]  /*3760*/  MOV R194, UR14 ;  /* 0x0000000e00c27c02 */ /* 0x000fe20008000f00 */
[----:B------:R-:W-:Y:S01]  /*3770*/  IMAD.U32 R27, R27, 0x10000, RZ ;  /* 0x000100001b1b7824 */ /* 0x000fe200078e00ff */
[----:B------:R-:W-:Y:S02]  /*3780*/  P2R R35, PR, RZ, 0x2 ;  /* 0x00000002ff237803 */ /* 0x000fe40000000000 */
[----:B------:R-:W-:Y:S01]  /*3790*/  I2FP.F32.U32 R34, R33 ;  /* 0x0000002100227245 */ /* 0x000fe20000201000 */
[-C--:B------:R-:W-:Y:S01]  /*37a0*/  FMUL.FTZ R31, R31, R194.reuse ;  /* 0x000000c21f1f7220 */ /* 0x080fe20000410000 */
[----:B------:R-:W-:Y:S01]  /*37b0*/  ISETP.NE.AND P1, PT, R22, RZ, PT ;  /* 0x000000ff1600720c */ /* 0x000fe20003f25270 */
[-C--:B------:R-:W-:Y:S01]  /*37c0*/  FMUL.FTZ R30, R30, R194.reuse ;  /* 0x000000c21e1e7220 */ /* 0x080fe20000410000 */
[----:B------:R-:W-:Y:S01]  /*37d0*/  ISETP.NE.AND P5, PT, R21, RZ, PT ;  /* 0x000000ff1500720c */ /* 0x000fe20003fa5270 */
[----:B------:R-:W-:Y:S01]  /*37e0*/  FFMA.FTZ R34, R34, R7, 1.1641532182693481445e-10 ;  /* 0x2f00000022227423 */ /* 0x000fe20000010007 */
[----:B------:R-:W-:Y:S01]  /*37f0*/  FSEL R94, R31, RZ, P1 ;  /* 0x000000ff1f5e7208 */ /* 0x000fe20000800000 */
[-C--:B------:R-:W-:Y:S01]  /*3800*/  FMUL.FTZ R98, R45, R194.reuse ;  /* 0x000000c22d627220 */ /* 0x080fe20000410000 */
[----:B------:R-:W-:Y:S01]  /*3810*/  ISETP.NE.AND P1, PT, R35, RZ, PT ;  /* 0x000000ff2300720c */ /* 0x000fe20003f25270 */
[-C--:B------:R-:W-:Y:S01]  /*3820*/  FMUL.FTZ R26, R26, R194.reuse ;  /* 0x000000c21a1a7220 */ /* 0x080fe20000410000 */
[-C--:B------:R-:W-:Y:S01]  /*3830*/  FMUL.FTZ R32, R32, R194.reuse ;  /* 0x000000c220207220 */ /* 0x080fe20000410000 */
[-C--:B------:R-:W-:Y:S01]  /*3840*/  FMUL.FTZ R25, R25, R194.reuse ;  /* 0x000000c219197220 */ /* 0x080fe20000410000 */
[-C--:B------:R-:W-:Y:S01]  /*3850*/  FMUL.FTZ R24, R24, R194.reuse ;  /* 0x000000c218187220 */ /* 0x080fe20000410000 */
[----:B------:R-:W-:Y:S01]  /*3860*/  FMUL.FTZ R27, R27, R194 ;  /* 0x000000c21b1b7220 */ /* 0x000fe20000410000 */
[----:B------:R-:W-:-:S02]  /*3870*/  FSEL R92, R30, RZ, P5 ;  /* 0x000000ff1e5c7208 */ /* 0x000fc40002800000 */
[----:B------:R-:W-:Y:S02]  /*3880*/  ISETP.NE.AND P6, PT, R20, RZ, PT ;  /* 0x000000ff1400720c */ /* 0x000fe40003fc5270 */
[----:B------:R-:W-:Y:S02]  /*3890*/  FSETP.GTU.FTZ.AND P5, PT, R34, R193, PT ;  /* 0x000000c12200720b */ /* 0x000fe40003fbc000 */
[----:B------:R-:W-:Y:S01]  /*38a0*/  FSEL R98, R98, RZ, P4 ;  /* 0x000000ff62627208 */ /* 0x000fe20002000000 */
[----:B------:R-:W-:Y:S01]  /*38b0*/  @P1 FADD.FTZ R92, R104, R92 ;  /* 0x0000005c685c1221 */ /* 0x000fe20000010000 */
        /* <DEDUP_REMOVED lines=10> */
[----:B------:R-:W-:Y:S01]  /*3960*/  PLOP3.LUT P5, PT, P5, PT, PT, 0x8, 0x80 ;  /* 0x000000000080781c */ /* 0x000fe20002fae170 */
[----:B------:R-:W-:-:S02]  /*3970*/  @P1 FADD.FTZ R93, R105, R93 ;  /* 0x0000005d695d1221 */ /* 0x000fc40000010000 */
[----:B------:R-:W-:Y:S01]  /*3980*/  @P1 FADD.FTZ R99, R103, R99 ;  /* 0x0000006367631221 */ /* 0x000fe20000010000 */
[----:B------:R-:W-:Y:S09]  /*3990*/  BRA `(.L_x_20340) ;  /* 0x0000004c00947947 */ /* 0x000ff20003800000 */
.L_x_20299:
        /* <DEDUP_REMOVED lines=16> */
.L_x_20343:
        /* <DEDUP_REMOVED lines=13> */
.L_x_20345:
[----:B------:R-:W-:Y:S05]  /*3b70*/  BSYNC.RECONVERGENT B1 ;  /* 0x0000000000017941 */ /* 0x000fea0003800200 */
.L_x_20344:
        /* <DEDUP_REMOVED lines=41> */
.L_x_20342:
[----:B------:R-:W-:Y:S05]  /*3e10*/  BSYNC.RECONVERGENT B0 ;  /* 0x0000000000007941 */ /* 0x000fea0003800200 */
.L_x_20341:
[----:B------:R-:W-:Y:S01]  /*3e20*/  ISETP.NE.AND P0, PT, R16, 0x1, PT ;  /* 0x000000011000780c */ /* 0x000fe20003f05270 */
[C---:B-----5:R-:W-:Y:S01]  /*3e30*/  IMAD.U32 R15, R24.reuse, 0x10000, RZ ;  /* 0x00010000180f7824 */ /* 0x060fe200078e00ff */
[----:B------:R-:W-:Y:S01]  /*3e40*/  I2FP.F32.U32 R14, R13 ;  /* 0x0000000d000e7245 */ /* 0x000fe20000201000 */
[----:B------:R-:W-:Y:S01]  /*3e50*/  IMAD.U32 R194, RZ, RZ, UR14 ;  /* 0x0000000effc27e24 */ /* 0x000fe2000f8e00ff */
[----:B------:R-:W-:Y:S01]  /*3e60*/  MOV R193, UR13 ;  /* 0x0000000d00c17c02 */ /* 0x000fe20008000f00 */
[----:B------:R-:W-:Y:S01]  /*3e70*/  BSSY.RECONVERGENT B0, `(.L_x_20346) ;  /* 0x0000049000007945 */ /* 0x000fe20003800200 */
[----:B------:R-:W-:Y:S01]  /*3e80*/  PRMT R24, R24, 0x7632, R24 ;  /* 0x0000763218187816 */ /* 0x000fe20000000018 */
[----:B------:R-:W-:Y:S01]  /*3e90*/  FFMA.FTZ R14, R14, R7, 1.1641532182693481445e-10 ;  /* 0x2f0000000e0e7423 */ /* 0x000fe20000010007 */
[----:B------:R-:W-:Y:S01]  /*3ea0*/  IMAD.MOV.U32 R17, RZ, RZ, 0x2 ;  /* 0x00000002ff117424 */ /* 0x000fe200078e00ff */
[----:B------:R-:W-:Y:S01]  /*3eb0*/  MOV R13, R206 ;  /* 0x000000ce000d7202 */ /* 0x000fe20000000f00 */
[----:B------:R-:W-:-:S02]  /*3ec0*/  FMUL.FTZ R20, R194, R15 ;  /* 0x0000000fc2147220 */ /* 0x000fc40000410000 */
        /* <DEDUP_REMOVED lines=11> */
.L_x_20348:
        /* <DEDUP_REMOVED lines=13> */
.L_x_20350:
[----:B------:R-:W-:Y:S05]  /*4050*/  BSYNC.RECONVERGENT B1 ;  /* 0x0000000000017941 */ /* 0x000fea0003800200 */
.L_x_20349:
        /* <DEDUP_REMOVED lines=42> */
.L_x_20347:
[----:B------:R-:W-:Y:S05]  /*4300*/  BSYNC.RECONVERGENT B0 ;  /* 0x0000000000007941 */ /* 0x000fea0003800200 */
.L_x_20346:
[----:B------:R-:W-:Y:S01]  /*4310*/  I2FP.F32.U32 R14, R13 ;  /* 0x0000000d000e7245 */ /* 0x000fe20000201000 */
[----:B------:R-:W-:Y:S01]  /*4320*/  IMAD.U32 R13, R108, 0x10000, RZ ;  /* 0x000100006c0d7824 */ /* 0x000fe200078e00ff */
[----:B------:R-:W-:Y:S01]  /*4330*/  ISETP.NE.AND P2, PT, R17, 0x1, PT ;  /* 0x000000011100780c */ /* 0x000fe20003f45270 */
[----:B------:R-:W-:Y:S01]  /*4340*/  BSSY.RECONVERGENT B0, `(.L_x_20351) ;  /* 0x000004c000007945 */ /* 0x000fe20003800200 */
[----:B------:R-:W-:Y:S01]  /*4350*/  FSEL R15, R20, RZ, P3 ;  /* 0x000000ff140f7208 */ /* 0x000fe20001800000 */
[----:B------:R-:W-:Y:S01]  /*4360*/  FFMA.FTZ R14, R14, R7, 1.1641532182693481445e-10 ;  /* 0x2f0000000e0e7423 */ /* 0x000fe20000010007 */
[----:B------:R-:W-:Y:S01]  /*4370*/  FMUL.FTZ R13, R13, R194 ;  /* 0x000000c20d0d7220 */ /* 0x000fe20000410000 */
[----:B------:R-:W-:-:S03]  /*4380*/  HFMA2 R16, -RZ, RZ, 0, 1.1920928955078125e-07 ;  /* 0x00000002ff107431 */ /* 0x000fc600000001ff */
[----:B------:R-:W-:Y:S01]  /*4390*/  FSETP.GTU.FTZ.AND P0, PT, R14, R193, PT ;  /* 0x000000c10e00720b */ /* 0x000fe20003f1c000 */
[----:B------:R-:W-:-:S03]  /*43a0*/  IMAD.MOV.U32 R14, RZ, RZ, R206 ;  /* 0x000000ffff0e7224 */ /* 0x000fc600078e00ce */
[----:B------:R-:W-:Y:S02]  /*43b0*/  FSEL R92, R13, RZ, !P0 ;  /* 0x000000ff0d5c7208 */ /* 0x000fe40004000000 */
[----:B------:R-:W-:-:S03]  /*43c0*/  SEL R13, RZ, 0x1, P0 ;  /* 0x00000001ff0d7807 */ /* 0x000fc60000000000 */
[----:B------:R-:W-:-:S04]  /*43d0*/  FADD.FTZ R92, R92, R15 ;  /* 0x0000000f5c5c7221 */ /* 0x000fc80000010000 */
        /* <DEDUP_REMOVED lines=10> */
.L_x_20353:
        /* <DEDUP_REMOVED lines=13> */
.L_x_20355:
[----:B------:R-:W-:Y:S05]  /*4550*/  BSYNC.RECONVERGENT B1 ;  /* 0x0000000000017941 */ /* 0x000fea0003800200 */
.L_x_20354:
        /* <DEDUP_REMOVED lines=42> */
.L_x_20352:
[----:B------:R-:W-:Y:S05]  /*4800*/  BSYNC.RECONVERGENT B0 ;  /* 0x0000000000007941 */ /* 0x000fea0003800200 */
.L_x_20351:
        /* <DEDUP_REMOVED lines=8> */
[----:B------:R-:W-:-:S03]  /*4890*/  IMAD.MOV.U32 R14, RZ, RZ, R206 ;  /* 0x000000ffff0e7224 */ /* 0x000fc600078e00ce */
        /* <DEDUP_REMOVED lines=10> */
.L_x_20358:
        /* <DEDUP_REMOVED lines=13> */
.L_x_20360:
[----:B------:R-:W-:Y:S05]  /*4a10*/  BSYNC.RECONVERGENT B1 ;  /* 0x0000000000017941 */ /* 0x000fea0003800200 */
.L_x_20359:
        /* <DEDUP_REMOVED lines=39> */
[----:B------:R-:W-:Y:S02]  /*4c90*/  HFMA2 R17, -RZ, RZ, 0, 0 ;  /* 0x00000000ff117431 */ /* 0x000fe400000001ff */
[----:B------:R-:W-:Y:S02]  /*4ca0*/  IMAD.MOV.U32 R14, RZ, RZ, R38 ;  /* 0x000000ffff0e7224 */ /* 0x000fe400078e0026 */
[----:B------:R-:W-:-:S07]  /*4cb0*/  IMAD.MOV.U32 R38, RZ, RZ, R16 ;  /* 0x000000ffff267224 */ /* 0x000fce00078e0010 */
.L_x_20357:
[----:B------:R-:W-:Y:S05]  /*4cc0*/  BSYNC.RECONVERGENT B0 ;  /* 0x0000000000007941 */ /* 0x000fea0003800200 */
.L_x_20356:
[----:B------:R-:W-:Y:S01]  /*4cd0*/  I2FP.F32.U32 R14, R14 ;  /* 0x0000000e000e7245 */ /* 0x000fe20000201000 */
[----:B------:R-:W-:Y:S01]  /*4ce0*/  IMAD.U32 R15, R22, 0x10000, RZ ;  /* 0x00010000160f7824 */ /* 0x000fe200078e00ff */
[----:B------:R-:W-:Y:S01]  /*4cf0*/  ISETP.NE.AND P2, PT, R17, 0x1, PT ;  /* 0x000000011100780c */ /* 0x000fe20003f45270 */
[----:B------:R-:W-:Y:S01]  /*4d00*/  BSSY.RECONVERGENT B0, `(.L_x_20361) ;  /* 0x000004c000007945 */ /* 0x000fe20003800200 */
[----:B------:R-:W-:Y:S01]  /*4d10*/  FSEL R16, R24, RZ, P3 ;  /* 0x000000ff18107208 */ /* 0x000fe20001800000 */
        /* <DEDUP_REMOVED lines=18> */
.L_x_20363:
        /* <DEDUP_REMOVED lines=13> */
.L_x_20365:
[----:B------:R-:W-:Y:S05]  /*4f10*/  BSYNC.RECONVERGENT B1 ;  /* 0x0000000000017941 */ /* 0x000fea0003800200 */
.L_x_20364:
        /* <DEDUP_REMOVED lines=42> */
.L_x_20362:
[----:B------:R-:W-:Y:S05]  /*51c0*/  BSYNC.RECONVERGENT B0 ;  /* 0x0000000000007941 */ /* 0x000fea0003800200 */
.L_x_20361:
[----:B------:R-:W-:Y:S01]  /*51d0*/  ISETP.NE.AND P0, PT, R18, 0x1, PT ;  /* 0x000000011200780c */ /* 0x000fe20003f05270 */
[C---:B------:R-:W-:Y:S01]  /*51e0*/  IMAD.U32 R17, R25.reuse, 0x10000, RZ ;  /* 0x0001000019117824 */ /* 0x040fe200078e00ff */
[----:B------:R-:W-:Y:S01]  /*51f0*/  I2FP.F32.U32 R16, R15 ;  /* 0x0000000f00107245 */ /* 0x000fe20000201000 */
[----:B------:R-:W-:Y:S01]  /*5200*/  BSSY.RECONVERGENT B0, `(.L_x_20366) ;  /* 0x0000049000007945 */ /* 0x000fe20003800200 */
[----:B------:R-:W-:Y:S01]  /*5210*/  PRMT R37, R25, 0x7632, R37 ;  /* 0x0000763219257816 */ /* 0x000fe20000000025 */
[----:B------:R-:W-:Y:S01]  /*5220*/  IMAD.MOV.U32 R19, RZ, RZ, 0x2 ;  /* 0x00000002ff137424 */ /* 0x000fe200078e00ff */
[----:B------:R-:W-:Y:S01]  /*5230*/  MOV R15, R206 ;  /* 0x000000ce000f7202 */ /* 0x000fe20000000f00 */
[----:B------:R-:W-:Y:S01]  /*5240*/  FFMA.FTZ R16, R16, R7, 1.1641532182693481445e-10 ;  /* 0x2f00000010107423 */ /* 0x000fe20000010007 */
[----:B------:R-:W-:-:S04]  /*5250*/  FMUL.FTZ R34, R194, R17 ;  /* 0x00000011c2227220 */ /* 0x000fc80000410000 */
        /* <DEDUP_REMOVED lines=11> */
.L_x_20368:
        /* <DEDUP_REMOVED lines=13> */
.L_x_20370:
[----:B------:R-:W-:Y:S05]  /*53e0*/  BSYNC.RECONVERGENT B1 ;  /* 0x0000000000017941 */ /* 0x000fea0003800200 */
.L_x_20369:
        /* <DEDUP_REMOVED lines=42> */
.L_x_20367:
[----:B------:R-:W-:Y:S05]  /*5690*/  BSYNC.RECONVERGENT B0 ;  /* 0x0000000000007941 */ /* 0x000fea0003800200 */
.L_x_20366:
[----:B------:R-:W-:Y:S01]  /*56a0*/  I2FP.F32.U32 R16, R15 ;  /* 0x0000000f00107245 */ /* 0x000fe20000201000 */
[----:B------:R-:W-:Y:S01]  /*56b0*/  IMAD.U32 R15, R109, 0x10000, RZ ;  /* 0x000100006d0f7824 */ /* 0x000fe200078e00ff */
[----:B------:R-:W-:Y:S01]  /*56c0*/  ISETP.NE.AND P2, PT, R19, 0x1, PT ;  /* 0x000000011300780c */ /* 0x000fe20003f45270 */
[----:B------:R-:W-:Y:S01]  /*56d0*/  BSSY.RECONVERGENT B0, `(.L_x_20371) ;  /* 0x000004c000007945 */ /* 0x000fe20003800200 */
[----:B------:R-:W-:Y:S01]  /*56e0*/  FSEL R17, R34, RZ, P3 ;  /* 0x000000ff22117208 */ /* 0x000fe20001800000 */
[----:B------:R-:W-:Y:S01]  /*56f0*/  FFMA.FTZ R16, R16, R7, 1.1641532182693481445e-10 ;  /* 0x2f00000010107423 */ /* 0x000fe20000010007 */
[----:B------:R-:W-:-:S04]  /*5700*/  FMUL.FTZ R15, R15, R194 ;  /* 0x000000c20f0f7220 */ /* 0x000fc80000410000 */
[----:B------:R-:W-:Y:S01]  /*5710*/  FSETP.GTU.FTZ.AND P0, PT, R16, R193, PT ;  /* 0x000000c11000720b */ /* 0x000fe20003f1c000 */
[----:B------:R-:W-:-:S03]  /*5720*/  IMAD.MOV.U32 R16, RZ, RZ, R206 ;  /* 0x000000ffff107224 */ /* 0x000fc600078e00ce */
[----:B------:R-:W-:Y:S02]  /*5730*/  FSEL R94, R15, RZ, !P0 ;  /* 0x000000ff0f5e7208 */ /* 0x000fe40004000000 */
[----:B------:R-:W-:-:S03]  /*5740*/  SEL R15, RZ, 0x1, P0 ;  /* 0x00000001ff0f7807 */ /* 0x000fc60000000000 */
        /* <DEDUP_REMOVED lines=12> */
.L_x_20373:
        /* <DEDUP_REMOVED lines=13> */
.L_x_20375:
[----:B------:R-:W-:Y:S05]  /*58e0*/  BSYNC.RECONVERGENT B1 ;  /* 0x0000000000017941 */ /* 0x000fea0003800200 */
.L_x_20374:
        /* <DEDUP_REMOVED lines=42> */
.L_x_20372:
[----:B------:R-:W-:Y:S05]  /*5b90*/  BSYNC.RECONVERGENT B0 ;  /* 0x0000000000007941 */ /* 0x000fea0003800200 */
.L_x_20371:
        /* <DEDUP_REMOVED lines=18> */
.L_x_20378:
        /* <DEDUP_REMOVED lines=13> */
.L_x_20380:
[----:B------:R-:W-:Y:S05]  /*5d90*/  BSYNC.RECONVERGENT B1 ;  /* 0x0000000000017941 */ /* 0x000fea0003800200 */
.L_x_20379:
        /* <DEDUP_REMOVED lines=42> */
.L_x_20377:
[----:B------:R-:W-:Y:S05]  /*6040*/  BSYNC.RECONVERGENT B0 ;  /* 0x0000000000007941 */ /* 0x000fea0003800200 */
.L_x_20376:
        /* <DEDUP_REMOVED lines=23> */
.L_x_20383:
        /* <DEDUP_REMOVED lines=13> */
.L_x_20385:
[----:B------:R-:W-:Y:S05]  /*6290*/  BSYNC.RECONVERGENT B1 ;  /* 0x0000000000017941 */ /* 0x000fea0003800200 */
.L_x_20384:
        /* <DEDUP_REMOVED lines=42> */
.L_x_20382:
[----:B------:R-:W-:Y:S05]  /*6540*/  BSYNC.RECONVERGENT B0 ;  /* 0x0000000000007941 */ /* 0x000fea0003800200 */
.L_x_20381:
[----:B------:R-:W-:Y:S01]  /*6550*/  ISETP.NE.AND P0, PT, R24, 0x1, PT ;  /* 0x000000011800780c */ /* 0x000fe20003f05270 */
[----:B------:R-:W-:Y:S01]  /*6560*/  BSSY.RECONVERGENT B0, `(.L_x_20386) ;  /* 0x000004a000007945 */ /* 0x000fe20003800200 */
[----:B------:R-:W-:Y:S01]  /*6570*/  I2FP.F32.U32 R18, R17 ;  /* 0x0000001100127245 */ /* 0x000fe20000201000 */
[----:B------:R-:W-:Y:S01]  /*6580*/  IMAD.MOV.U32 R25, RZ, RZ, 0x2 ;  /* 0x00000002ff197424 */ /* 0x000fe200078e00ff */
[C---:B------:R-:W-:Y:S01]  /*6590*/  SHF.L.U32 R19, R26.reuse, 0x10, RZ ;  /* 0x000000101a137819 */ /* 0x040fe200000006ff */
[----:B------:R-:W-:Y:S01]  /*65a0*/  IMAD.MOV.U32 R17, RZ, RZ, R206 ;  /* 0x000000ffff117224 */ /* 0x000fe200078e00ce */
[----:B------:R-:W-:Y:S01]  /*65b0*/  PRMT R26, R26, 0x7632, R26 ;  /* 0x000076321a1a7816 */ /* 0x000fe2000000001a */
        /* <DEDUP_REMOVED lines=12> */
.L_x_20388:
        /* <DEDUP_REMOVED lines=13> */
.L_x_20390:
[----:B------:R-:W-:Y:S05]  /*6750*/  BSYNC.RECONVERGENT B1 ;  /* 0x0000000000017941 */ /* 0x000fea0003800200 */
.L_x_20389:
        /* <DEDUP_REMOVED lines=41> */
[----:B------:R-:W-:-:S07]  /*69f0*/  MOV R38, R18 ;  /* 0x0000001200267202 */ /* 0x000fce0000000f00 */
.L_x_20387:
[----:B------:R-:W-:Y:S05]  /*6a00*/  BSYNC.RECONVERGENT B0 ;  /* 0x0000000000007941 */ /* 0x000fea0003800200 */
.L_x_20386:
        /* <DEDUP_REMOVED lines=23> */
.L_x_20393:
        /* <DEDUP_REMOVED lines=13> */
.L_x_20395:
[----:B------:R-:W-:Y:S05]  /*6c50*/  BSYNC.RECONVERGENT B1 ;  /* 0x0000000000017941 */ /* 0x000fea0003800200 */
.L_x_20394:
        /* <DEDUP_REMOVED lines=42> */
.L_x_20392:
[----:B------:R-:W-:Y:S05]  /*6f00*/  BSYNC.RECONVERGENT B0 ;  /* 0x0000000000007941 */ /* 0x000fea0003800200 */
.L_x_20391:
[----:B------:R-:W-:Y:S01]  /*6f10*/  ISETP.NE.AND P4, PT, R32, 0x1, PT ;  /* 0x000000012000780c */ /* 0x000fe20003f85270 */
[----:B------:R-:W-:Y:S01]  /*6f20*/  BSSY.RECONVERGENT B0, `(.L_x_20396) ;  /* 0x0000049000007945 */ /* 0x000fe20003800200 */
[----:B------:R-:W-:Y:S01]  /*6f30*/  I2FP.F32.U32 R18, R19 ;  /* 0x0000001300127245 */ /* 0x000fe20000201000 */
[----:B------:R-:W-:Y:S01]  /*6f40*/  IMAD.U32 R19, R26, 0x10000, RZ ;  /* 0x000100001a137824 */ /* 0x000fe200078e00ff */
[----:B------:R-:W-:Y:S01]  /*6f50*/  MOV R24, R206 ;  /* 0x000000ce00187202 */ /* 0x000fe20000000f00 */
[----:B------:R-:W-:Y:S02]  /*6f60*/  IMAD.MOV.U32 R25, RZ, RZ, 0x2 ;  /* 0x00000002ff197424 */ /* 0x000fe400078e00ff */
[----:B------:R-:W-:Y:S01]  /*6f70*/  FFMA.FTZ R18, R18, R7, 1.1641532182693481445e-10 ;  /* 0x2f00000012127423 */ /* 0x000fe20000010007 */
[----:B------:R-:W-:-:S04]  /*6f80*/  FMUL.FTZ R26, R19, R194 ;  /* 0x000000c2131a7220 */ /* 0x000fc80000410000 */
        /* <DEDUP_REMOVED lines=10> */
.L_x_20398:
        /* <DEDUP_REMOVED lines=13> */
.L_x_20400:
[----:B------:R-:W-:Y:S05]  /*7100*/  BSYNC.RECONVERGENT B1 ;  /* 0x0000000000017941 */ /* 0x000fea0003800200 */
.L_x_20399:
        /* <DEDUP_REMOVED lines=42> */
.L_x_20397:
[----:B------:R-:W-:Y:S05]  /*73b0*/  BSYNC.RECONVERGENT B0 ;  /* 0x0000000000007941 */ /* 0x000fea0003800200 */
.L_x_20396:
[----:B------:R-:W-:Y:S01]  /*73c0*/  I2FP.F32.U32 R18, R24 ;  /* 0x0000001800127245 */ /* 0x000fe20000201000 */
[----:B------:R-:W-:Y:S01]  /*73d0*/  BSSY.RECONVERGENT B0, `(.L_x_20401) ;  /* 0x000004e000007945 */ /* 0x000fe20003800200 */
[----:B------:R-:W-:Y:S01]  /*73e0*/  SHF.L.U32 R31, R31, 0x10, RZ ;  /* 0x000000101f1f7819 */ /* 0x000fe200000006ff */
[----:B------:R-:W-:Y:S01]  /*73f0*/  IMAD.MOV.U32 R19, RZ, RZ, R206 ;  /* 0x000000ffff137224 */ /* 0x000fe200078e00ce */
[----:B------:R-:W-:Y:S01]  /*7400*/  FSEL R24, R26, RZ, P0 ;  /* 0x000000ff1a187208 */ /* 0x000fe20000000000 */
[----:B------:R-:W-:Y:S01]  /*7410*/  FFMA.FTZ R18, R18, R7, 1.1641532182693481445e-10 ;  /* 0x2f00000012127423 */ /* 0x000fe20000010007 */
[----:B------:R-:W-:Y:S02]  /*7420*/  IMAD.MOV.U32 R26, RZ, RZ, 0x2 ;  /* 0x00000002ff1a7424 */ /* 0x000fe400078e00ff */
[----:B------:R-:W-:Y:S02]  /*7430*/  FMUL.FTZ R31, R31, R194 ;  /* 0x000000c21f1f7220 */ /* 0x000fe40000410000 */
        /* <DEDUP_REMOVED lines=15> */
.L_x_20403:
        /* <DEDUP_REMOVED lines=13> */
.L_x_20405:
[----:B------:R-:W-:Y:S05]  /*7600*/  BSYNC.RECONVERGENT B1 ;  /* 0x0000000000017941 */ /* 0x000fea0003800200 */
.L_x_20404:
        /* <DEDUP_REMOVED lines=42> */
.L_x_20402:
[----:B------:R-:W-:Y:S05]  /*78b0*/  BSYNC.RECONVERGENT B0 ;  /* 0x0000000000007941 */ /* 0x000fea0003800200 */
.L_x_20401:
[----:B------:R-:W-:Y:S01]  /*78c0*/  ISETP.NE.AND P5, PT, R26, 0x1, PT ;  /* 0x000000011a00780c */ /* 0x000fe20003fa5270 */
[C---:B------:R-:W-:Y:S01]  /*78d0*/  IMAD.U32 R25, R27.reuse, 0x10000, RZ ;  /* 0x000100001b197824 */ /* 0x040fe200078e00ff */
[----:B------:R-:W-:Y:S01]  /*78e0*/  I2FP.F32.U32 R24, R19 ;  /* 0x0000001300187245 */ /* 0x000fe20000201000 */
[----:B------:R-:W-:Y:S01]  /*78f0*/  BSSY.RECONVERGENT B0, `(.L_x_20406) ;  /* 0x0000048000007945 */ /* 0x000fe20003800200 */
[----:B------:R-:W-:Y:S01]  /*7900*/  PRMT R31, R27, 0x7632, R31 ;  /* 0x000076321b1f7816 */ /* 0x000fe2000000001f */
[----:B------:R-:W-:Y:S02]  /*7910*/  HFMA2 R27, -RZ, RZ, 0, 1.1920928955078125e-07 ;  /* 0x00000002ff1b7431 */ /* 0x000fe400000001ff */
[----:B------:R-:W-:Y:S02]  /*7920*/  IMAD.MOV.U32 R19, RZ, RZ, R206 ;  /* 0x000000ffff137224 */ /* 0x000fe400078e00ce */
        /* <DEDUP_REMOVED lines=12> */
.L_x_20408:
        /* <DEDUP_REMOVED lines=13> */
.L_x_20410:
[----:B------:R-:W-:Y:S05]  /*7ac0*/  BSYNC.RECONVERGENT B1 ;  /* 0x0000000000017941 */ /* 0x000fea0003800200 */
.L_x_20409:
        /* <DEDUP_REMOVED lines=42> */
.L_x_20407:
[----:B------:R-:W-:Y:S05]  /*7d70*/  BSYNC.RECONVERGENT B0 ;  /* 0x0000000000007941 */ /* 0x000fea0003800200 */
.L_x_20406:
        /* <DEDUP_REMOVED lines=23> */
.L_x_20413:
        /* <DEDUP_REMOVED lines=13> */
.L_x_20415:
[----:B------:R-:W-:Y:S05]  /*7fc0*/  BSYNC.RECONVERGENT B1 ;  /* 0x0000000000017941 */ /* 0x000fea0003800200 */
.L_x_20414:
        /* <DEDUP_REMOVED lines=40> */
[----:B------:R-:W-:Y:S01]  /*8250*/  MOV R25, R38 ;  /* 0x0000002600197202 */ /* 0x000fe20000000f00 */
[----:B------:R-:W-:-:S07]  /*8260*/  IMAD.MOV.U32 R38, RZ, RZ, R24 ;  /* 0x000000ffff267224 */ /* 0x000fce00078e0018 */
.L_x_20412:
[----:B------:R-:W-:Y:S05]  /*8270*/  BSYNC.RECONVERGENT B0 ;  /* 0x0000000000007941 */ /* 0x000fea0003800200 */
.L_x_20411:
        /* <DEDUP_REMOVED lines=18> */
.L_x_20418:
        /* <DEDUP_REMOVED lines=15> */
.L_x_20420:
[----:B------:R-:W-:Y:S05]  /*8490*/  BSYNC.RECONVERGENT B1 ;  /* 0x0000000000017941 */ /* 0x000fea0003800200 */
.L_x_20419:
        /* <DEDUP_REMOVED lines=40> */
[----:B------:R-:W-:Y:S01]  /*8720*/  IMAD.MOV.U32 R25, RZ, RZ, R38 ;  /* 0x000000ffff197224 */ /* 0x000fe200078e0026 */
[----:B------:R-:W-:-:S07]  /*8730*/  MOV R38, R24 ;  /* 0x0000001800267202 */ /* 0x000fce0000000f00 */
.L_x_20417:
[----:B------:R-:W-:Y:S05]  /*8740*/  BSYNC.RECONVERGENT B0 ;  /* 0x0000000000007941 */ /* 0x000fea0003800200 */
.L_x_20416:
[----:B------:R-:W-:Y:S01]  /*8750*/  I2FP.F32.U32 R24, R25 ;  /* 0x0000001900187245 */ /* 0x000fe20000201000 */
[----:B------:R-:W-:-:S04]  /*8760*/  IMAD.U32 R25, R30, 0x10000, RZ ;  /* 0x000100001e197824 */ /* 0x000fc800078e00ff */
[----:B------:R-:W-:Y:S01]  /*8770*/  FFMA.FTZ R24, R24, R7, 1.1641532182693481445e-10 ;  /* 0x2f00000018187423 */ /* 0x000fe20000010007 */
[----:B------:R-:W-:-:S04]  /*8780*/  FMUL.FTZ R25, R25, R194 ;  /* 0x000000c219197220 */ /* 0x000fc80000410000 */
[----:B------:R-:W-:Y:S02]  /*8790*/  FSETP.GTU.FTZ.AND P6, PT, R24, R193, PT ;  /* 0x000000c11800720b */ /* 0x000fe40003fdc000 */
[----:B------:R-:W-:Y:S02]  /*87a0*/  FSEL R24, R31, RZ, P5 ;  /* 0x000000ff1f187208 */ /* 0x000fe40002800000 */
[----:B------:R-:W-:Y:S02]  /*87b0*/  FSEL R25, R25, RZ, !P6 ;  /* 0x000000ff19197208 */ /* 0x000fe40007000000 */
[----:B------:R-:W-:-:S03]  /*87c0*/  SEL R204, RZ, 0x1, P6 ;  /* 0x00000001ffcc7807 */ /* 0x000fc60003000000 */
[----:B------:R-:W-:-:S04]  /*87d0*/  FADD.FTZ R99, R25, R24 ;  /* 0x0000001819637221 */ /* 0x000fc80000010000 */
[----:B------:R-:W-:-:S07]  /*87e0*/  @P1 FADD.FTZ R99, R103, R99 ;  /* 0x0000006367631221 */ /* 0x000fce0000010000 */
.L_x_20340:
        /* <DEDUP_REMOVED lines=20> */
[----:B------:R-:W-:Y:S01]  /*8930*/  STG.E.128 desc[UR8][R24.64], R92 ;  /* 0x0000005c18007986 */ /* 0x000fe2000c101d08 */
[----:B------:R-:W-:Y:S01]  /*8940*/  LOP3.LUT R31, R31, R30, RZ, 0xfc, !PT ;  /* 0x0000001e1f1f7212 */ /* 0x000fe200078efcff */
[C---:B-1----:R-:W-:Y:S01]  /*8950*/  IMAD.WIDE.U32 R32, R6.reuse, 0x8, R178 ;  /* 0x0000000806207825 */ /* 0x042fe200078e00b2 */
[----:B------:R-:W-:Y:S01]  /*8960*/  LOP3.LUT R30, R21, R22, RZ, 0xfc, !PT ;  /* 0x00000016151e7212 */ /* 0x000fe200078efcff */
[----:B------:R1:W-:Y:S01]  /*8970*/  STG.E.128 desc[UR8][R24.64+0x10], R96 ;  /* 0x0000106018007986 */ /* 0x0003e2000c101d08 */
[----:B------:R-:W-:-:S03]  /*8980*/  IADD3 R20, PT, PT, R6, 0x20, RZ ;  /* 0x0000002006147810 */ /* 0x000fc60007ffe0ff */
[----:B------:R3:W-:Y:S02]  /*8990*/  STG.E.64 desc[UR8][R32.64], R30 ;  /* 0x0000001e20007986 */ /* 0x0007e4000c101b08 */
[----:B--2---:R-:W-:-:S04]  /*89a0*/  @P1 IMAD.WIDE.U32 R26, R20, 0x20, R26 ;  /* 0x00000020141a1825 */ /* 0x004fc800078e001a */
[----:B0-----:R-:W-:-:S04]  /*89b0*/  @P0 IMAD.WIDE.U32 R28, R20, 0x10, R28 ;  /* 0x00000010141c0825 */ /* 0x001fc800078e001c */
[----:B-1----:R-:W-:Y:S01]  /*89c0*/  IMAD.WIDE.U32 R24, R20, 0x10, R212 ;  /* 0x0000001014187825 */ /* 0x002fe200078e00d4 */
[----:B---3--:R-:W-:Y:S06]  /*89d0*/  @!P0 BRA `(.L_x_20421) ;  /* 0x0000000000508947 */ /* 0x008fec0003800000 */
[----:B------:R-:W-:Y:S01]  /*89e0*/  IMAD.U32 R22, R19, 0x10000, RZ ;  /* 0x0001000013167824 */ /* 0x000fe200078e00ff */
        /* <DEDUP_REMOVED lines=19> */
.L_x_20421:
[----:B------:R1:W5:Y:S04]  /*8b20*/  @P1 LDG.E.128 R104, desc[UR8][R26.64] ;  /* 0x000000081a681981 */ /* 0x000368000c1e1d00 */
[----:B------:R1:W5:Y:S04]  /*8b30*/  @P1 LDG.E.128 R100, desc[UR8][R26.64+0x10] ;  /* 0x000010081a641981 */ /* 0x000368000c1e1d00 */
[----:B------:R1:W5:Y:S04]  /*8b40*/  @P0 LDG.E.128 R108, desc[UR8][R28.64] ;  /* 0x000000081c6c0981 */ /* 0x000368000c1e1d00 */
        /* <DEDUP_REMOVED lines=18> */
.L_x_20425:
        /* <DEDUP_REMOVED lines=13> */
.L_x_20427:
[----:B------:R-:W-:Y:S05]  /*8d40*/  BSYNC.RECONVERGENT B1 ;  /* 0x0000000000017941 */ /* 0x000fea0003800200 */
.L_x_20426:
        /* <DEDUP_REMOVED lines=42> */
.L_x_20424:
[----:B------:R-:W-:Y:S05]  /*8ff0*/  BSYNC.RECONVERGENT B0 ;  /* 0x0000000000007941 */ /* 0x000fea0003800200 */
.L_x_20423:
[----:B------:R-:W-:Y:S01]  /*9000*/  ISETP.NE.AND P2, PT, R15, 0x1, PT ;  /* 0x000000010f00780c */ /* 0x000fe20003f45270 */
[----:B------:R-:W-:Y:S01]  /*9010*/  BSSY.RECONVERGENT B0, `(.L_x_20428) ;  /* 0x000004b000007945 */ /* 0x000fe20003800200 */
[----:B------:R-:W-:Y:S01]  /*9020*/  I2FP.F32.U32 R14, R13 ;  /* 0x0000000d000e7245 */ /* 0x000fe20000201000 */
[----:B------:R-:W-:Y:S01]  /*9030*/  IMAD.MOV.U32 R16, RZ, RZ, 0x2 ;  /* 0x00000002ff107424 */ /* 0x000fe200078e00ff */
[C---:B-----5:R-:W-:Y:S02]  /*9040*/  SHF.L.U32 R13, R24.reuse, 0x10, RZ ;  /* 0x00000010180d7819 */ /* 0x060fe400000006ff */
[----:B------:R-:W-:Y:S01]  /*9050*/  PRMT R24, R24, 0x7632, R24 ;  /* 0x0000763218187816 */ /* 0x000fe20000000018 */
        /* <DEDUP_REMOVED lines=14> */
.L_x_20430:
        /* <DEDUP_REMOVED lines=13> */
.L_x_20432:
[----:B------:R-:W-:Y:S05]  /*9210*/  BSYNC.RECONVERGENT B1 ;  /* 0x0000000000017941 */ /* 0x000fea0003800200 */
.L_x_20431:
[----:B------:R-:W-:Y:S01]  /*9220*/  IMAD.WIDE.U32 R16, R0, -0x326172a9, RZ ;  /* 0xcd9e8d5700107825 */ /* 0x000fe200078e00ff */
[----:B------:R-:W-:-:S04]  /*9230*/  LOP3.LUT R18, R5, UR7, R15, 0x96, !PT ;  /* 0x0000000705127c12 */ /* 0x000fc8000f8e960f */
        /* <DEDUP_REMOVED lines=38> */
[----:B------:R-:W-:Y:S01]  /*94a0*/  MOV R22, R16 ;  /* 0x0000001000167202 */ /* 0x000fe20000000f00 */
[----:B------:R-:W-:-:S07]  /*94b0*/  IMAD.MOV.U32 R16, RZ, RZ, RZ ;  /* 0x000000ffff107224 */ /* 0x000fce00078e00ff */
.L_x_20429:
[----:B------:R-:W-:Y:S05]  /*94c0*/  BSYNC.RECONVERGENT B0 ;  /* 0x0000000000007941 */ /* 0x000fea0003800200 */
.L_x_20428:
[----:B------:R-:W-:Y:S01]  /*94d0*/  I2FP.F32.U32 R14, R14 ;  /* 0x0000000e000e7245 */ /* 0x000fe20000201000 */
[----:B------:R-:W-:Y:S01]  /*94e0*/  IMAD.U32 R15, R108, 0x10000, RZ ;  /* 0x000100006c0f7824 */ /* 0x000fe200078e00ff */
[----:B------:R-:W-:Y:S01]  /*94f0*/  ISETP.NE.AND P3, PT, R16, 0x1, PT ;  /* 0x000000011000780c */ /* 0x000fe20003f65270 */
[----:B------:R-:W-:Y:S01]  /*9500*/  BSSY.RECONVERGENT B0, `(.L_x_20433) ;  /* 0x000004c000007945 */ /* 0x000fe20003800200 */
[----:B------:R-:W-:Y:S02]  /*9510*/  HFMA2 R17, -RZ, RZ, 0, 1.1920928955078125e-07 ;  /* 0x00000002ff117431 */ /* 0x000fe400000001ff */
[----:B------:R-:W-:Y:S01]  /*9520*/  FFMA.FTZ R14, R14, R7, 1.1641532182693481445e-10 ;  /* 0x2f0000000e0e7423 */ /* 0x000fe20000010007 */
[----:B------:R-:W-:Y:S01]  /*9530*/  FMUL.FTZ R88, R15, R194 ;  /* 0x000000c20f587220 */ /* 0x000fe20000410000 */
[----:B------:R-:W-:-:S03]  /*9540*/  FSEL R15, R13, RZ, P4 ;  /* 0x000000ff0d0f7208 */ /* 0x000fc60002000000 */
        /* <DEDUP_REMOVED lines=15> */
.L_x_20435:
        /* <DEDUP_REMOVED lines=13> */
.L_x_20437:
[----:B------:R-:W-:Y:S05]  /*9710*/  BSYNC.RECONVERGENT B1 ;  /* 0x0000000000017941 */ /* 0x000fea0003800200 */
.L_x_20436:
        /* <DEDUP_REMOVED lines=42> */
.L_x_20434:
[----:B------:R-:W-:Y:S05]  /*99c0*/  BSYNC.RECONVERGENT B0 ;  /* 0x0000000000007941 */ /* 0x000fea0003800200 */
.L_x_20433:
[----:B------:R-:W-:Y:S01]  /*99d0*/  ISETP.NE.AND P2, PT, R17, 0x1, PT ;  /* 0x000000011100780c */ /* 0x000fe20003f45270 */
[----:B------:R-:W-:Y:S01]  /*99e0*/  BSSY.RECONVERGENT B0, `(.L_x_20438) ;  /* 0x000004a000007945 */ /* 0x000fe20003800200 */
[----:B------:R-:W-:Y:S01]  /*99f0*/  I2FP.F32.U32 R14, R15 ;  /* 0x0000000f000e7245 */ /* 0x000fe20000201000 */
[----:B------:R-:W-:Y:S01]  /*9a00*/  IMAD.U32 R15, R24, 0x10000, RZ ;  /* 0x00010000180f7824 */ /* 0x000fe200078e00ff */
[----:B------:R-:W-:Y:S01]  /*9a10*/  MOV R16, R206 ;  /* 0x000000ce00107202 */ /* 0x000fe20000000f00 */
[----:B------:R-:W-:Y:S02]  /*9a20*/  IMAD.MOV.U32 R18, RZ, RZ, 0x2 ;  /* 0x00000002ff127424 */ /* 0x000fe400078e00ff */
[----:B------:R-:W-:Y:S01]  /*9a30*/  FFMA.FTZ R14, R14, R7, 1.1641532182693481445e-10 ;  /* 0x2f0000000e0e7423 */ /* 0x000fe20000010007 */
[----:B0-----:R-:W-:-:S04]  /*9a40*/  FMUL.FTZ R30, R15, R194 ;  /* 0x000000c20f1e7220 */ /* 0x001fc80000410000 */
        /* <DEDUP_REMOVED lines=11> */
.L_x_20440:
        /* <DEDUP_REMOVED lines=13> */
.L_x_20442:
[----:B------:R-:W-:Y:S05]  /*9bd0*/  BSYNC.RECONVERGENT B1 ;  /* 0x0000000000017941 */ /* 0x000fea0003800200 */
.L_x_20441:
        /* <DEDUP_REMOVED lines=42> */
.L_x_20439:
[----:B------:R-:W-:Y:S05]  /*9e80*/  BSYNC.RECONVERGENT B0 ;  /* 0x0000000000007941 */ /* 0x000fea0003800200 */
.L_x_20438:
[----:B------:R-:W-:Y:S01]  /*9e90*/  I2FP.F32.U32 R14, R16 ;  /* 0x00000010000e7245 */ /* 0x000fe20000201000 */
[----:B------:R-:W-:Y:S01]  /*9ea0*/  BSSY.RECONVERGENT B0, `(.L_x_20443) ;  /* 0x000004f000007945 */ /* 0x000fe20003800200 */
[----:B------:R-:W-:Y:S01]  /*9eb0*/  PRMT R15, R108, 0x7632, R15 ;  /* 0x000076326c0f7816 */ /* 0x000fe2000000000f */
[----:B------:R-:W-:Y:S01]  /*9ec0*/  IMAD.MOV.U32 R19, RZ, RZ, 0x2 ;  /* 0x00000002ff137424 */ /* 0x000fe200078e00ff */
[----:B------:R-:W-:Y:S01]  /*9ed0*/  ISETP.NE.AND P3, PT, R18, 0x1, PT ;  /* 0x000000011200780c */ /* 0x000fe20003f65270 */
[----:B------:R-:W-:Y:S01]  /*9ee0*/  FFMA.FTZ R14, R14, R7, 1.1641532182693481445e-10 ;  /* 0x2f0000000e0e7423 */ /* 0x000fe20000010007 */
[----:B------:R-:W-:Y:S02]  /*9ef0*/  SHF.L.U32 R15, R15, 0x10, RZ ;  /* 0x000000100f0f7819 */ /* 0x000fe400000006ff */
[----:B------:R-:W-:Y:S02]  /*9f00*/  FSEL R16, R30, RZ, P4 ;  /* 0x000000ff1e107208 */ /* 0x000fe40002000000 */
[----:B------:R-:W-:Y:S01]  /*9f10*/  FSETP.GTU.FTZ.AND P2, PT, R14, R193, PT ;  /* 0x000000c10e00720b */ /* 0x000fe20003f5c000 */
[----:B------:R-:W-:-:S03]  /*9f20*/  FMUL.FTZ R15, R15, R194 ;  /* 0x000000c20f0f7220 */ /* 0x000fc60000410000 */
[----:B------:R-:W-:Y:S02]  /*9f30*/  SEL R14, RZ, 0x1, P2 ;  /* 0x00000001ff0e7807 */ /* 0x000fe40001000000 */
        /* <DEDUP_REMOVED lines=13> */
.L_x_20445:
        /* <DEDUP_REMOVED lines=13> */
.L_x_20447:
[----:B------:R-:W-:Y:S05]  /*a0e0*/  BSYNC.RECONVERGENT B1 ;  /* 0x0000000000017941 */ /* 0x000fea0003800200 */
.L_x_20446:
        /* <DEDUP_REMOVED lines=42> */
.L_x_20444:
[----:B------:R-:W-:Y:S05]  /*a390*/  BSYNC.RECONVERGENT B0 ;  /* 0x0000000000007941 */ /* 0x000fea0003800200 */
.L_x_20443:
[----:B------:R-:W-:Y:S01]  /*a3a0*/  ISETP.NE.AND P2, PT, R19, 0x1, PT ;  /* 0x000000011300780c */ /* 0x000fe20003f45270 */
[----:B------:R-:W-:Y:S01]  /*a3b0*/  BSSY.RECONVERGENT B0, `(.L_x_20448) ;  /* 0x000004b000007945 */ /* 0x000fe20003800200 */
[----:B------:R-:W-:Y:S01]  /*a3c0*/  I2FP.F32.U32 R16, R15 ;  /* 0x0000000f00107245 */ /* 0x000fe20000201000 */
[C---:B------:R-:W-:Y:S02]  /*a3d0*/  IMAD.U32 R15, R25.reuse, 0x10000, RZ ;  /* 0x00010000190f7824 */ /* 0x040fe400078e00ff */
[----:B------:R-:W-:Y:S01]  /*a3e0*/  HFMA2 R18, -RZ, RZ, 0, 1.1920928955078125e-07 ;  /* 0x00000002ff127431 */ /* 0x000fe200000001ff */
[----:B------:R-:W-:Y:S01]  /*a3f0*/  PRMT R32, R25, 0x7632, R32 ;  /* 0x0000763219207816 */ /* 0x000fe20000000020 */
[----:B------:R-:W-:Y:S02]  /*a400*/  IMAD.MOV.U32 R17, RZ, RZ, R206 ;  /* 0x000000ffff117224 */ /* 0x000fe400078e00ce */
        /* <DEDUP_REMOVED lines=13> */
.L_x_20450:
        /* <DEDUP_REMOVED lines=13> */
.L_x_20452:
[----:B------:R-:W-:Y:S05]  /*a5b0*/  BSYNC.RECONVERGENT B1 ;  /* 0x0000000000017941 */ /* 0x000fea0003800200 */
.L_x_20451:
        /* <DEDUP_REMOVED lines=42> */
.L_x_20449:
[----:B------:R-:W-:Y:S05]  /*a860*/  BSYNC.RECONVERGENT B0 ;  /* 0x0000000000007941 */ /* 0x000fea0003800200 */
.L_x_20448:
[----:B------:R-:W-:Y:S01]  /*a870*/  I2FP.F32.U32 R16, R17 ;  /* 0x0000001100107245 */ /* 0x000fe20000201000 */
[----:B------:R-:W-:Y:S01]  /*a880*/  IMAD.U32 R17, R109, 0x10000, RZ ;  /* 0x000100006d117824 */ /* 0x000fe200078e00ff */
[----:B------:R-:W-:Y:S01]  /*a890*/  ISETP.NE.AND P3, PT, R18, 0x1, PT ;  /* 0x000000011200780c */ /* 0x000fe20003f65270 */
[----:B------:R-:W-:Y:S01]  /*a8a0*/  BSSY.RECONVERGENT B0, `(.L_x_20453) ;  /* 0x000004c000007945 */ /* 0x000fe20003800200 */
[----:B------:R-:W-:Y:S02]  /*a8b0*/  IMAD.MOV.U32 R19, RZ, RZ, 0x2 ;  /* 0x00000002ff137424 */ /* 0x000fe400078e00ff */
[----:B------:R-:W-:Y:S01]  /*a8c0*/  FFMA.FTZ R16, R16, R7, 1.1641532182693481445e-10 ;  /* 0x2f00000010107423 */ /* 0x000fe20000010007 */
[----:B------:R-:W-:Y:S01]  /*a8d0*/  FMUL.FTZ R90, R17, R194 ;  /* 0x000000c2115a7220 */ /* 0x000fe20000410000 */
[----:B------:R-:W-:-:S03]  /*a8e0*/  FSEL R17, R15, RZ, P4 ;  /* 0x000000ff0f117208 */ /* 0x000fc60002000000 */
        /* <DEDUP_REMOVED lines=15> */
.L_x_20455:
        /* <DEDUP_REMOVED lines=13> */
.L_x_20457:
[----:B------:R-:W-:Y:S05]  /*aab0*/  BSYNC.RECONVERGENT B1 ;  /* 0x0000000000017941 */ /* 0x000fea0003800200 */
.L_x_20456:
        /* <DEDUP_REMOVED lines=42> */
.L_x_20454:
[----:B------:R-:W-:Y:S05]  /*ad60*/  BSYNC.RECONVERGENT B0 ;  /* 0x0000000000007941 */ /* 0x000fea0003800200 */
.L_x_20453:
[----:B------:R-:W-:Y:S01]  /*ad70*/  ISETP.NE.AND P2, PT, R19, 0x1, PT ;  /* 0x000000011300780c */ /* 0x000fe20003f45270 */
[----:B------:R-:W-:Y:S01]  /*ad80*/  BSSY.RECONVERGENT B0, `(.L_x_20458) ;  /* 0x000004a000007945 */ /* 0x000fe20003800200 */
[----:B------:R-:W-:Y:S01]  /*ad90*/  I2FP.F32.U32 R16, R17 ;  /* 0x0000001100107245 */ /* 0x000fe20000201000 */
[----:B------:R-:W-:Y:S01]  /*ada0*/  IMAD.MOV.U32 R30, RZ, RZ, 0x2 ;  /* 0x00000002ff1e7424 */ /* 0x000fe200078e00ff */
[----:B------:R-:W-:Y:S01]  /*adb0*/  SHF.L.U32 R17, R32, 0x10, RZ ;  /* 0x0000001020117819 */ /* 0x000fe200000006ff */
[----:B------:R-:W-:Y:S02]  /*adc0*/  IMAD.MOV.U32 R18, RZ, RZ, R206 ;  /* 0x000000ffff127224 */ /* 0x000fe400078e00ce */
[----:B------:R-:W-:Y:S02]  /*add0*/  FFMA.FTZ R16, R16, R7, 1.1641532182693481445e-10 ;  /* 0x2f00000010107423 */ /* 0x000fe40000010007 */
[----:B-1----:R-:W-:-:S03]  /*ade0*/  FMUL.FTZ R29, R17, R194 ;  /* 0x000000c2111d7220 */ /* 0x002fc60000410000 */
[----:B------:R-:W-:-:S04]  /*adf0*/  FSETP.LE.FTZ.AND P4, PT, R16, R193, PT ;  /* 0x000000c11000720b */ /* 0x000fc80003f93000 */
        /* <DEDUP_REMOVED lines=10> */
.L_x_20460:
        /* <DEDUP_REMOVED lines=13> */
.L_x_20462:
[----:B------:R-:W-:Y:S05]  /*af70*/  BSYNC.RECONVERGENT B1 ;  /* 0x0000000000017941 */ /* 0x000fea0003800200 */
.L_x_20461:
        /* <DEDUP_REMOVED lines=40> */
[----:B------:R-:W-:Y:S01]  /*b200*/  IMAD.MOV.U32 R18, RZ, RZ, R22 ;  /* 0x000000ffff127224 */ /* 0x000fe200078e0016 */
[----:B------:R-:W-:-:S07]  /*b210*/  MOV R22, R16 ;  /* 0x0000001000167202 */ /* 0x000fce0000000f00 */
.L_x_20459:
[----:B------:R-:W-:Y:S05]  /*b220*/  BSYNC.RECONVERGENT B0 ;  /* 0x0000000000007941 */ /* 0x000fea0003800200 */
.L_x_20458:
[----:B------:R-:W-:Y:S01]  /*b230*/  I2FP.F32.U32 R16, R18 ;  /* 0x0000001200107245 */ /* 0x000fe20000201000 */
[----:B------:R-:W-:Y:S01]  /*b240*/  BSSY.RECONVERGENT B0, `(.L_x_20463) ;  /* 0x000004f000007945 */ /* 0x000fe20003800200 */
[----:B------:R-:W-:Y:S02]  /*b250*/  PRMT R17, R109, 0x7632, R17 ;  /* 0x000076326d117816 */ /* 0x000fe40000000011 */
[----:B------:R-:W-:Y:S01]  /*b260*/  FSEL R18, R29, RZ, P4 ;  /* 0x000000ff1d127208 */ /* 0x000fe20002000000 */
[----:B------:R-:W-:Y:S01]  /*b270*/  FFMA.FTZ R16, R16, R7, 1.1641532182693481445e-10 ;  /* 0x2f00000010107423 */ /* 0x000fe20000010007 */
[----:B------:R-:W-:Y:S02]  /*b280*/  HFMA2 R29, -RZ, RZ, 0, 1.1920928955078125e-07 ;  /* 0x00000002ff1d7431 */ /* 0x000fe400000001ff */
[----:B------:R-:W-:Y:S02]  /*b290*/  IMAD.U32 R17, R17, 0x10000, RZ ;  /* 0x0001000011117824 */ /* 0x000fe400078e00ff */
[----:B------:R-:W-:-:S02]  /*b2a0*/  FSETP.GTU.FTZ.AND P2, PT, R16, R193, PT ;  /* 0x000000c11000720b */ /* 0x000fc40003f5c000 */
[----:B------:R-:W-:Y:S02]  /*b2b0*/  FMUL.FTZ R17, R17, R194 ;  /* 0x000000c211117220 */ /* 0x000fe40000410000 */
[----:B------:R-:W-:-:S03]  /*b2c0*/  SEL R16, RZ, 0x1, P2 ;  /* 0x00000001ff107807 */ /* 0x000fc60001000000 */
        /* <DEDUP_REMOVED lines=14> */
.L_x_20465:
        /* <DEDUP_REMOVED lines=13> */
.L_x_20467:
[----:B------:R-:W-:Y:S05]  /*b480*/  BSYNC.RECONVERGENT B1 ;  /* 0x0000000000017941 */ /* 0x000fea0003800200 */
.L_x_20466:
        /* <DEDUP_REMOVED lines=42> */
.L_x_20464:
[----:B------:R-:W-:Y:S05]  /*b730*/  BSYNC.RECONVERGENT B0 ;  /* 0x0000000000007941 */ /* 0x000fea0003800200 */
.L_x_20463:
[----:B------:R-:W-:Y:S01]  /*b740*/  ISETP.NE.AND P3, PT, R29, 0x1, PT ;  /* 0x000000011d00780c */ /* 0x000fe20003f65270 */
[----:B------:R-:W-:Y:S01]  /*b750*/  BSSY.RECONVERGENT B0, `(.L_x_20468) ;  /* 0x000004a000007945 */ /* 0x000fe20003800200 */
[----:B------:R-:W-:Y:S01]  /*b760*/  I2FP.F32.U32 R18, R17 ;  /* 0x0000001100127245 */ /* 0x000fe20000201000 */
[C---:B------:R-:W-:Y:S01]  /*b770*/  IMAD.U32 R17, R26.reuse, 0x10000, RZ ;  /* 0x000100001a117824 */ /* 0x040fe200078e00ff */
[----:B------:R-:W-:Y:S01]  /*b780*/  PRMT R26, R26, 0x7632, R26 ;  /* 0x000076321a1a7816 */ /* 0x000fe2000000001a */
[----:B------:R-:W-:Y:S01]  /*b790*/  IMAD.MOV.U32 R30, RZ, RZ, 0x2 ;  /* 0x00000002ff1e7424 */ /* 0x000fe200078e00ff */
[----:B------:R-:W-:Y:S01]  /*b7a0*/  MOV R19, R206 ;  /* 0x000000ce00137202 */ /* 0x000fe20000000f00 */
        /* <DEDUP_REMOVED lines=12> */
.L_x_20470:
        /* <DEDUP_REMOVED lines=13> */
.L_x_20472:
[----:B------:R-:W-:Y:S05]  /*b940*/  BSYNC.RECONVERGENT B1 ;  /* 0x0000000000017941 */ /* 0x000fea0003800200 */
.L_x_20471:
        /* <DEDUP_REMOVED lines=42> */
.L_x_20469:
[----:B------:R-:W-:Y:S05]  /*bbf0*/  BSYNC.RECONVERGENT B0 ;  /* 0x0000000000007941 */ /* 0x000fea0003800200 */
.L_x_20468:
        /* <DEDUP_REMOVED lines=8> */
[----:B------:R-:W-:Y:S01]  /*bc80*/  FSEL R84, R19, RZ, !P3 ;  /* 0x000000ff13547208 */ /* 0x000fe20005800000 */
[----:B------:R-:W-:Y:S01]  /*bc90*/  IMAD.MOV.U32 R19, RZ, RZ, R206 ;  /* 0x000000ffff137224 */ /* 0x000fe200078e00ce */
[----:B------:R-:W-:Y:S02]  /*bca0*/  SEL R18, RZ, 0x1, P3 ;  /* 0x00000001ff127807 */ /* 0x000fe40001800000 */
[----:B------:R-:W-:Y:S01]  /*bcb0*/  ISETP.NE.AND P3, PT, R30, 0x1, PT ;  /* 0x000000011e00780c */ /* 0x000fe20003f65270 */
[--C-:B------:R-:W-:Y:S01]  /*bcc0*/  FADD.FTZ R84, R84, R17.reuse ;  /* 0x0000001154547221 */ /* 0x100fe20000010000 */
        /* <DEDUP_REMOVED lines=11> */
.L_x_20475:
        /* <DEDUP_REMOVED lines=13> */
.L_x_20477:
[----:B------:R-:W-:Y:S05]  /*be50*/  BSYNC.RECONVERGENT B1 ;  /* 0x0000000000017941 */ /* 0x000fea0003800200 */
.L_x_20476:
        /* <DEDUP_REMOVED lines=42> */
.L_x_20474:
[----:B------:R-:W-:Y:S05]  /*c100*/  BSYNC.RECONVERGENT B0 ;  /* 0x0000000000007941 */ /* 0x000fea0003800200 */
.L_x_20473:
        /* <DEDUP_REMOVED lines=18> */
.L_x_20480:
        /* <DEDUP_REMOVED lines=13> */
.L_x_20482:
[----:B------:R-:W-:Y:S05]  /*c300*/  BSYNC.RECONVERGENT B1 ;  /* 0x0000000000017941 */ /* 0x000fea0003800200 */
.L_x_20481:
        /* <DEDUP_REMOVED lines=42> */
.L_x_20479:
[----:B------:R-:W-:Y:S05]  /*c5b0*/  BSYNC.RECONVERGENT B0 ;  /* 0x0000000000007941 */ /* 0x000fea0003800200 */
.L_x_20478:
        /* <DEDUP_REMOVED lines=24> */
.L_x_20485:
        /* <DEDUP_REMOVED lines=13> */
.L_x_20487:
[----:B------:R-:W-:Y:S05]  /*c810*/  BSYNC.RECONVERGENT B1 ;  /* 0x0000000000017941 */ /* 0x000fea0003800200 */
.L_x_20486:
        /* <DEDUP_REMOVED lines=42> */
.L_x_20484:
[----:B------:R-:W-:Y:S05]  /*cac0*/  BSYNC.RECONVERGENT B0 ;  /* 0x0000000000007941 */ /* 0x000fea0003800200 */
.L_x_20483:
[----:B------:R-:W-:Y:S01]  /*cad0*/  ISETP.NE.AND P5, PT, R31, 0x1, PT ;  /* 0x000000011f00780c */ /* 0x000fe20003fa5270 */
[----:B------:R-:W-:Y:S01]  /*cae0*/  BSSY.RECONVERGENT B0, `(.L_x_20488) ;  /* 0x000004a000007945 */ /* 0x000fe20003800200 */
[----:B------:R-:W-:Y:S01]  /*caf0*/  I2FP.F32.U32 R26, R19 ;  /* 0x00000013001a7245 */ /* 0x000fe20000201000 */
[----:B------:R-:W-:Y:S01]  /*cb00*/  IMAD.MOV.U32 R30, RZ, RZ, 0x2 ;  /* 0x00000002ff1e7424 */ /* 0x000fe200078e00ff */
[C---:B------:R-:W-:Y:S02]  /*cb10*/  SHF.L.U32 R19, R27.reuse, 0x10, RZ ;  /* 0x000000101b137819 */ /* 0x040fe400000006ff */
[----:B------:R-:W-:Y:S01]  /*cb20*/  PRMT R29, R27, 0x7632, R29 ;  /* 0x000076321b1d7816 */ /* 0x000fe2000000001d */
[----:B------:R-:W-:Y:S01]  /*cb30*/  FFMA.FTZ R26, R26, R7, 1.1641532182693481445e-10 ;  /* 0x2f0000001a1a7423 */ /* 0x000fe20000010007 */
[----:B------:R-:W-:Y:S02]  /*cb40*/  IMAD.MOV.U32 R27, RZ, RZ, R206 ;  /* 0x000000ffff1b7224 */ /* 0x000fe400078e00ce */
[----:B------:R-:W-:-:S02]  /*cb50*/  FMUL.FTZ R19, R19, R194 ;  /* 0x000000c213137220 */ /* 0x000fc40000410000 */
        /* <DEDUP_REMOVED lines=10> */
.L_x_20490:
        /* <DEDUP_REMOVED lines=13> */
.L_x_20492:
[----:B------:R-:W-:Y:S05]  /*ccd0*/  BSYNC.RECONVERGENT B1 ;  /* 0x0000000000017941 */ /* 0x000fea0003800200 */
.L_x_20491:
        /* <DEDUP_REMOVED lines=42> */
.L_x_20489:
[----:B------:R-:W-:Y:S05]  /*cf80*/  BSYNC.RECONVERGENT B0 ;  /* 0x0000000000007941 */ /* 0x000fea0003800200 */
.L_x_20488:
        /* <DEDUP_REMOVED lines=24> */
.L_x_20495:
        /* <DEDUP_REMOVED lines=13> */
.L_x_20497:
[----:B------:R-:W-:Y:S05]  /*d1e0*/  BSYNC.RECONVERGENT B1 ;  /* 0x0000000000017941 */ /* 0x000fea0003800200 */
.L_x_20496:
        /* <DEDUP_REMOVED lines=42> */
.L_x_20494:
[----:B------:R-:W-:Y:S05]  /*d490*/  BSYNC.RECONVERGENT B0 ;  /* 0x0000000000007941 */ /* 0x000fea0003800200 */
.L_x_20493:
[----:B------:R-:W-:Y:S01]  /*d4a0*/  ISETP.NE.AND P6, PT, R31, 0x1, PT ;  /* 0x000000011f00780c */ /* 0x000fe20003fc5270 */
[----:B------:R-:W-:Y:S01]  /*d4b0*/  IMAD.U32 R29, R29, 0x10000, RZ ;  /* 0x000100001d1d7824 */ /* 0x000fe200078e00ff */
[----:B------:R-:W-:Y:S01]  /*d4c0*/  I2FP.F32.U32 R26, R27 ;  /* 0x0000001b001a7245 */ /* 0x000fe20000201000 */
[----:B------:R-:W-:Y:S01]  /*d4d0*/  BSSY.RECONVERGENT B0, `(.L_x_20498) ;  /* 0x0000049000007945 */ /* 0x000fe20003800200 */
[----:B------:R-:W-:Y:S01]  /*d4e0*/  IMAD.MOV.U32 R39, RZ, RZ, 0x2 ;  /* 0x00000002ff277424 */ /* 0x000fe200078e00ff */
[----:B------:R-:W-:Y:S01]  /*d4f0*/  MOV R27, R206 ;  /* 0x000000ce001b7202 */ /* 0x000fe20000000f00 */
[----:B------:R-:W-:Y:S01]  /*d500*/  FMUL.FTZ R29, R29, R194 ;  /* 0x000000c21d1d7220 */ /* 0x000fe20000410000 */
        /* <DEDUP_REMOVED lines=11> */
.L_x_20500:
        /* <DEDUP_REMOVED lines=15> */
.L_x_20502:
[----:B------:R-:W-:Y:S05]  /*d6b0*/  BSYNC.RECONVERGENT B1 ;  /* 0x0000000000017941 */ /* 0x000fea0003800200 */
.L_x_20501:
        /* <DEDUP_REMOVED lines=40> */
[----:B------:R-:W-:Y:S01]  /*d940*/  MOV R27, R22 ;  /* 0x00000016001b7202 */ /* 0x000fe20000000f00 */
[----:B------:R-:W-:-:S07]  /*d950*/  IMAD.MOV.U32 R22, RZ, RZ, R26 ;  /* 0x000000ffff167224 */ /* 0x000fce00078e001a */
.L_x_20499:
[----:B------:R-:W-:Y:S05]  /*d960*/  BSYNC.RECONVERGENT B0 ;  /* 0x0000000000007941 */ /* 0x000fea0003800200 */
.L_x_20498:
[----:B------:R-:W-:Y:S02]  /*d970*/  I2FP.F32.U32 R26, R27 ;  /* 0x0000001b001a7245 */ /* 0x000fe40000201000 */
[----:B------:R-:W-:-:S03]  /*d980*/  PRMT R27, R111, 0x7632, R27 ;  /* 0x000076326f1b7816 */ /* 0x000fc6000000001b */
[----:B------:R-:W-:Y:S01]  /*d990*/  FFMA.FTZ R26, R26, R7, 1.1641532182693481445e-10 ;  /* 0x2f0000001a1a7423 */ /* 0x000fe20000010007 */
[----:B------:R-:W-:-:S04]  /*d9a0*/  SHF.L.U32 R27, R27, 0x10, RZ ;  /* 0x000000101b1b7819 */ /* 0x000fc800000006ff */
[----:B------:R-:W-:Y:S01]  /*d9b0*/  FSETP.GTU.FTZ.AND P6, PT, R26, R193, PT ;  /* 0x000000c11a00720b */ /* 0x000fe20003fdc000 */
[----:B------:R-:W-:Y:S01]  /*d9c0*/  FMUL.FTZ R27, R27, R194 ;  /* 0x000000c21b1b7220 */ /* 0x000fe20000410000 */
[----:B------:R-:W-:Y:S02]  /*d9d0*/  FSEL R26, R29, RZ, P5 ;  /* 0x000000ff1d1a7208 */ /* 0x000fe40002800000 */
[----:B------:R-:W-:Y:S02]  /*d9e0*/  SEL R204, RZ, 0x1, P6 ;  /* 0x00000001ffcc7807 */ /* 0x000fe40003000000 */
[----:B------:R-:W-:-:S05]  /*d9f0*/  FSEL R27, R27, RZ, !P6 ;  /* 0x000000ff1b1b7208 */ /* 0x000fca0007000000 */
[----:B------:R-:W-:-:S04]  /*da00*/  FADD.FTZ R87, R27, R26 ;  /* 0x0000001a1b577221 */ /* 0x000fc80000010000 */
[----:B------:R-:W-:Y:S01]  /*da10*/  @P1 FADD.FTZ R87, R103, R87 ;  /* 0x0000005767571221 */ /* 0x000fe20000010000 */
[----:B------:R-:W-:Y:S06]  /*da20*/  BRA `(.L_x_20503) ;  /* 0x0000002400f07947 */ /* 0x000fec0003800000 */
.L_x_20422:
        /* <DEDUP_REMOVED lines=16> */
.L_x_20506:
        /* <DEDUP_REMOVED lines=13> */
.L_x_20508:
[----:B------:R-:W-:Y:S05]  /*dc00*/  BSYNC.RECONVERGENT B1 ;  /* 0x0000000000017941 */ /* 0x000fea0003800200 */
.L_x_20507:
[----:B------:R-:W-:Y:S01]  /*dc10*/  IMAD.WIDE.U32 R34, R0, -0x326172a9, RZ ;  /* 0xcd9e8d5700227825 */ /* 0x000fe200078e00ff */
[----:B-1----:R-:W-:Y:S02]  /*dc20*/  LOP3.LUT R28, R5, UR7, R31, 0x96, !PT ;  /* 0x00000007051c7c12 */ /* 0x002fe4000f8e961f */
        /* <DEDUP_REMOVED lines=40> */
.L_x_20505:
[----:B------:R-:W-:Y:S05]  /*deb0*/  BSYNC.RECONVERGENT B0 ;  /* 0x0000000000007941 */ /* 0x000fea0003800200 */
.L_x_20504:
[----:B------:R-:W-:Y:S01]  /*dec0*/  ISETP.NE.AND P2, PT, R30, 0x1, PT ;  /* 0x000000011e00780c */ /* 0x000fe20003f45270 */
[----:B------:R-:W-:Y:S01]  /*ded0*/  BSSY.RECONVERGENT B0, `(.L_x_20509) ;  /* 0x000004a000007945 */ /* 0x000fe20003800200 */
[----:B-1----:R-:W-:Y:S01]  /*dee0*/  I2FP.F32.U32 R28, R21 ;  /* 0x00000015001c7245 */ /* 0x002fe20000201000 */
[----:B------:R-:W-:Y:S02]  /*def0*/  HFMA2 R31, -RZ, RZ, 0, 1.1920928955078125e-07 ;  /* 0x00000002ff1f7431 */ /* 0x000fe400000001ff */
[C---:B-----5:R-:W-:Y:S01]  /*df00*/  IMAD.U32 R29, R24.reuse, 0x10000, RZ ;  /* 0x00010000181d7824 */ /* 0x060fe200078e00ff */
        /* <DEDUP_REMOVED lines=14> */
.L_x_20511:
        /* <DEDUP_REMOVED lines=13> */
.L_x_20513:
[----:B------:R-:W-:Y:S05]  /*e0c0*/  BSYNC.RECONVERGENT B1 ;  /* 0x0000000000017941 */ /* 0x000fea0003800200 */
.L_x_20512:
        /* <DEDUP_REMOVED lines=42> */
.L_x_20510:
[----:B------:R-:W-:Y:S05]  /*e370*/  BSYNC.RECONVERGENT B0 ;  /* 0x0000000000007941 */ /* 0x000fea0003800200 */
.L_x_20509:
[----:B------:R-:W-:Y:S01]  /*e380*/  ISETP.NE.AND P2, PT, R31, 0x1, PT ;  /* 0x000000011f00780c */ /* 0x000fe20003f45270 */
[----:B------:R-:W-:Y:S01]  /*e390*/  BSSY.RECONVERGENT B0, `(.L_x_20514) ;  /* 0x0000049000007945 */ /* 0x000fe20003800200 */
[----:B------:R-:W-:Y:S01]  /*e3a0*/  I2FP.F32.U32 R28, R28 ;  /* 0x0000001c001c7245 */ /* 0x000fe20000201000 */
[----:B------:R-:W-:Y:S02]  /*e3b0*/  IMAD.U32 R30, R24, 0x10000, RZ ;  /* 0x00010000181e7824 */ /* 0x000fe400078e00ff */
[----:B------:R-:W-:Y:S02]  /*e3c0*/  IMAD.MOV.U32 R32, RZ, RZ, 0x2 ;  /* 0x00000002ff207424 */ /* 0x000fe400078e00ff */
[----:B------:R-:W-:-:S05]  /*e3d0*/  FFMA.FTZ R28, R28, R7, 1.1641532182693481445e-10 ;  /* 0x2f0000001c1c7423 */ /* 0x000fca0000010007 */
[----:B------:R-:W-:Y:S02]  /*e3e0*/  FSETP.LE.FTZ.AND P3, PT, R28, R193, PT ;  /* 0x000000c11c00720b */ /* 0x000fe40003f73000 */
[----:B------:R-:W-:Y:S02]  /*e3f0*/  MOV R28, R206 ;  /* 0x000000ce001c7202 */ /* 0x000fe40000000f00 */
        /* <DEDUP_REMOVED lines=10> */
.L_x_20516:
        /* <DEDUP_REMOVED lines=13> */
.L_x_20518:
[----:B------:R-:W-:Y:S05]  /*e570*/  BSYNC.RECONVERGENT B1 ;  /* 0x0000000000017941 */ /* 0x000fea0003800200 */
.L_x_20517:
        /* <DEDUP_REMOVED lines=42> */
.L_x_20515:
[----:B------:R-:W-:Y:S05]  /*e820*/  BSYNC.RECONVERGENT B0 ;  /* 0x0000000000007941 */ /* 0x000fea0003800200 */
.L_x_20514:
        /* <DEDUP_REMOVED lines=8> */
[----:B------:R-:W-:Y:S02]  /*e8b0*/  PRMT R28, R25, 0x7632, R28 ;  /* 0x00007632191c7816 */ /* 0x000fe4000000001c */
        /* <DEDUP_REMOVED lines=10> */
.L_x_20521:
        /* <DEDUP_REMOVED lines=13> */
.L_x_20523:
[----:B------:R-:W-:Y:S05]  /*ea30*/  BSYNC.RECONVERGENT B1 ;  /* 0x0000000000017941 */ /* 0x000fea0003800200 */
.L_x_20522:
        /* <DEDUP_REMOVED lines=42> */
.L_x_20520:
[----:B------:R-:W-:Y:S05]  /*ece0*/  BSYNC.RECONVERGENT B0 ;  /* 0x0000000000007941 */ /* 0x000fea0003800200 */
.L_x_20519:
[----:B------:R-:W-:Y:S01]  /*ecf0*/  ISETP.NE.AND P2, PT, R34, 0x1, PT ;  /* 0x000000012200780c */ /* 0x000fe20003f45270 */
[----:B------:R-:W-:Y:S01]  /*ed00*/  BSSY.RECONVERGENT B0, `(.L_x_20524) ;  /* 0x0000049000007945 */ /* 0x000fe20003800200 */
[----:B------:R-:W-:Y:S01]  /*ed10*/  I2FP.F32.U32 R32, R33 ;  /* 0x0000002100207245 */ /* 0x000fe20000201000 */
[----:B------:R-:W-:Y:S02]  /*ed20*/  HFMA2 R36, -RZ, RZ, 0, 1.1920928955078125e-07 ;  /* 0x00000002ff247431 */ /* 0x000fe400000001ff */
[----:B------:R-:W-:Y:S02]  /*ed30*/  IMAD.MOV.U32 R33, RZ, RZ, R206 ;  /* 0x000000ffff217224 */ /* 0x000fe400078e00ce */
[----:B------:R-:W-:-:S05]  /*ed40*/  FFMA.FTZ R32, R32, R7, 1.1641532182693481445e-10 ;  /* 0x2f00000020207423 */ /* 0x000fca0000010007 */
[----:B------:R-:W-:Y:S01]  /*ed50*/  FSETP.LE.FTZ.AND P3, PT, R32, R193, PT ;  /* 0x000000c12000720b */ /* 0x000fe20003f73000 */
[----:B------:R-:W-:-:S03]  /*ed60*/  IMAD.U32 R32, R28, 0x10000, RZ ;  /* 0x000100001c207824 */ /* 0x000fc600078e00ff */
        /* <DEDUP_REMOVED lines=10> */
.L_x_20526:
        /* <DEDUP_REMOVED lines=13> */
.L_x_20528:
[----:B------:R-:W-:Y:S05]  /*eee0*/  BSYNC.RECONVERGENT B1 ;  /* 0x0000000000017941 */ /* 0x000fea0003800200 */
.L_x_20527:
        /* <DEDUP_REMOVED lines=42> */
.L_x_20525:
[----:B------:R-:W-:Y:S05]  /*f190*/  BSYNC.RECONVERGENT B0 ;  /* 0x0000000000007941 */ /* 0x000fea0003800200 */
.L_x_20524:
[----:B------:R-:W-:Y:S01]  /*f1a0*/  ISETP.NE.AND P3, PT, R36, 0x1, PT ;  /* 0x000000012400780c */ /* 0x000fe20003f65270 */
[----:B------:R-:W-:Y:S01]  /*f1b0*/  BSSY.RECONVERGENT B0, `(.L_x_20529) ;  /* 0x0000049000007945 */ /* 0x000fe20003800200 */
[----:B------:R-:W-:Y:S01]  /*f1c0*/  I2FP.F32.U32 R34, R33 ;  /* 0x0000002100227245 */ /* 0x000fe20000201000 */
[C---:B------:R-:W-:Y:S01]  /*f1d0*/  IMAD.U32 R33, R26.reuse, 0x10000, RZ ;  /* 0x000100001a217824 */ /* 0x040fe200078e00ff */
[----:B------:R-:W-:Y:S01]  /*f1e0*/  PRMT R26, R26, 0x7632, R26 ;  /* 0x000076321a1a7816 */ /* 0x000fe2000000001a */
[----:B------:R-:W-:Y:S01]  /*f1f0*/  IMAD.MOV.U32 R37, RZ, RZ, 0x2 ;  /* 0x00000002ff257424 */ /* 0x000fe200078e00ff */
[----:B------:R-:W-:Y:S01]  /*f200*/  MOV R35, R206 ;  /* 0x000000ce00237202 */ /* 0x000fe20000000f00 */
        /* <DEDUP_REMOVED lines=11> */
.L_x_20531:
        /* <DEDUP_REMOVED lines=13> */
.L_x_20533:
[----:B------:R-:W-:Y:S05]  /*f390*/  BSYNC.RECONVERGENT B1 ;  /* 0x0000000000017941 */ /* 0x000fea0003800200 */
.L_x_20532:
        /* <DEDUP_REMOVED lines=42> */
.L_x_20530:
[----:B------:R-:W-:Y:S05]  /*f640*/  BSYNC.RECONVERGENT B0 ;  /* 0x0000000000007941 */ /* 0x000fea0003800200 */
.L_x_20529:
        /* <DEDUP_REMOVED lines=17> */
.L_x_20536:
        /* <DEDUP_REMOVED lines=13> */
.L_x_20538:
[----:B------:R-:W-:Y:S05]  /*f830*/  BSYNC.RECONVERGENT B1 ;  /* 0x0000000000017941 */ /* 0x000fea0003800200 */
.L_x_20537:
        /* <DEDUP_REMOVED lines=42> */
.L_x_20535:
[----:B------:R-:W-:Y:S05]  /*fae0*/  BSYNC.RECONVERGENT B0 ;  /* 0x0000000000007941 */ /* 0x000fea0003800200 */
.L_x_20534:
        /* <DEDUP_REMOVED lines=18> */
.L_x_20541:
        /* <DEDUP_REMOVED lines=13> */
.L_x_20543:
[----:B------:R-:W-:Y:S05]  /*fce0*/  BSYNC.RECONVERGENT B1 ;  /* 0x0000000000017941 */ /* 0x000fea0003800200 */
.L_x_20542:
        /* <DEDUP_REMOVED lines=42> */
.L_x_20540:
[----:B------:R-:W-:Y:S05]  /*ff90*/  BSYNC.RECONVERGENT B0 ;  /* 0x0000000000007941 */ /* 0x000fea0003800200 */
.L_x_20539:
[----:B------:R-:W-:Y:S01]  /*ffa0*/  P2R R36, PR, RZ, 0x2 ;  /* 0x00000002ff247803 */ /* 0x000fe20000000000 */
[-C--:B------:R-:W-:Y:S01]  /*ffb0*/  FMUL.FTZ R29, R29, R194.reuse ;  /* 0x000000c21d1d7220 */ /* 0x080fe20000410000 */
[----:B------:R-:W-:Y:S01]  /*ffc0*/  I2FP.F32.U32 R34, R35 ;  /* 0x0000002300227245 */ /* 0x000fe20000201000 */
[-C--:B------:R-:W-:Y:S01]  /*ffd0*/  FMUL.FTZ R31, R31, R194.reuse ;  /* 0x000000c21f1f7220 */ /* 0x080fe20000410000 */
[----:B------:R-:W-:Y:S01]  /*ffe0*/  ISETP.NE.AND P1, PT, R21, RZ, PT ;  /* 0x000000ff1500720c */ /* 0x000fe20003f25270 */
[----:B------:R-:W-:Y:S01]  /*fff0*/  IMAD.U32 R27, R27, 0x10000, RZ ;  /* 0x000100001b1b7824 */ /* 0x000fe200078e00ff */
[----:B------:R-:W-:Y:S01]  /*10000*/  ISETP.NE.AND P5, PT, R25, RZ, PT ;  /* 0x000000ff1900720c */ /* 0x000fe20003fa5270 */
[----:B------:R-:W-:Y:S01]  /*10010*/  FFMA.FTZ R34, R34, R7, 1.1641532182693481445e-10 ;  /* 0x2f00000022227423 */ /* 0x000fe20000010007 */
[----:B------:R-:W-:Y:S01]  /*10020*/  FSEL R88, R29, RZ, P1 ;  /* 0x000000ff1d587208 */ /* 0x000fe20000800000 */
[-C--:B------:R-:W-:Y:S01]  /*10030*/  FMUL.FTZ R43, R43, R194.reuse ;  /* 0x000000c22b2b7220 */ /* 0x080fe20000410000 */
[----:B------:R-:W-:Y:S01]  /*10040*/  ISETP.NE.AND P1, PT, R36, RZ, PT ;  /* 0x000000ff2400720c */ /* 0x000fe20003f25270 */
[-C--:B------:R-:W-:Y:S01]  /*10050*/  FMUL.FTZ R26, R26, R194.reuse ;  /* 0x000000c21a1a7220 */ /* 0x080fe20000410000 */
[----:B------:R-:W-:Y:S01]  /*10060*/  P2R R37, PR, RZ, 0x1 ;  /* 0x00000001ff257803 */ /* 0x000fe20000000000 */
[-C--:B------:R-:W-:Y:S01]  /*10070*/  FMUL.FTZ R33, R33, R194.reuse ;  /* 0x000000c221217220 */ /* 0x080fe20000410000 */
[-C--:B------:R-:W-:Y:S01]  /*10080*/  FMUL.FTZ R32, R32, R194.reuse ;  /* 0x000000c220207220 */ /* 0x080fe20000410000 */
[-C--:B------:R-:W-:Y:S01]  /*10090*/  FMUL.FTZ R30, R30, R194.reuse ;  /* 0x000000c21e1e7220 */ /* 0x080fe20000410000 */
[----:B------:R-:W-:Y:S01]  /*100a0*/  FMUL.FTZ R27, R27, R194 ;  /* 0x000000c21b1b7220 */ /* 0x000fe20000410000 */
[----:B------:R-:W-:-:S02]  /*100b0*/  FSEL R90, R31, RZ, P5 ;  /* 0x000000ff1f5a7208 */ /* 0x000fc40002800000 */
[----:B------:R-:W-:Y:S02]  /*100c0*/  ISETP.NE.AND P0, PT, R24, RZ, PT ;  /* 0x000000ff1800720c */ /* 0x000fe40003f05270 */
[----:B------:R-:W-:Y:S02]  /*100d0*/  ISETP.NE.AND P6, PT, R28, RZ, PT ;  /* 0x000000ff1c00720c */ /* 0x000fe40003fc5270 */
[----:B------:R-:W-:Y:S01]  /*100e0*/  FSETP.GTU.FTZ.AND P5, PT, R34, R193, PT ;  /* 0x000000c12200720b */ /* 0x000fe20003fbc000 */
[----:B------:R-:W-:Y:S01]  /*100f0*/  @P1 FADD.FTZ R88, R104, R88 ;  /* 0x0000005868581221 */ /* 0x000fe20000010000 */
[----:B------:R-:W-:Y:S01]  /*10100*/  FSEL R86, R43, RZ, P4 ;  /* 0x000000ff2b567208 */ /* 0x000fe20002000000 */
[----:B------:R-:W-:Y:S01]  /*10110*/  @P1 FADD.FTZ R90, R106, R90 ;  /* 0x0000005a6a5a1221 */ /* 0x000fe20000010000 */
        /* <DEDUP_REMOVED lines=9> */
[----:B------:R-:W-:Y:S01]  /*101b0*/  ISETP.NE.AND P0, PT, R37, RZ, PT ;  /* 0x000000ff2500720c */ /* 0x000fe20003f05270 */
[----:B------:R-:W-:Y:S01]  /*101c0*/  @P1 FADD.FTZ R91, R107, R91 ;  /* 0x0000005b6b5b1221 */ /* 0x000fe20000010000 */
[----:B------:R-:W-:Y:S01]  /*101d0*/  PLOP3.LUT P5, PT, P5, PT, PT, 0x8, 0x80 ;  /* 0x000000000080781c */ /* 0x000fe20002fae170 */
[----:B------:R-:W-:-:S12]  /*101e0*/  @P1 FADD.FTZ R87, R103, R87 ;  /* 0x0000005767571221 */ /* 0x000fd80000010000 */
.L_x_20503:
[----:B------:R-:W-:Y:S01]  /*101f0*/  SEL R34, RZ, 0x1000000, !P5 ;  /* 0x01000000ff227807 */ /* 0x000fe20006800000 */
[----:B------:R-:W0:Y:S01]  /*10200*/  @P0 LDC.64 R26, c[0x0][0x398] ;  /* 0x0000e600ff1a0b82 */ /* 0x000e220000000a00 */
[----:B------:R-:W-:Y:S02]  /*10210*/  SEL R33, RZ, 0x10000, !P4 ;  /* 0x00010000ff217807 */ /* 0x000fe40006000000 */
[----:B------:R-:W-:Y:S02]  /*10220*/  SEL R32, RZ, 0x100, !P3 ;  /* 0x00000100ff207807 */ /* 0x000fe40005800000 */
[----:B------:R-:W-:Y:S02]  /*10230*/  ISETP.NE.AND P5, PT, R24, RZ, PT ;  /* 0x000000ff1800720c */ /* 0x000fe40003fa5270 */
[----:B------:R-:W-:Y:S01]  /*10240*/  ISETP.NE.AND P4, PT, R25, RZ, PT ;  /* 0x000000ff1900720c */ /* 0x000fe20003f85270 */
[----:B------:R-:W-:Y:S01]  /*10250*/  IMAD.WIDE.U32 R24, R20, 0x20, R200 ;  /* 0x0000002014187825 */ /* 0x000fe200078e00c8 */
[----:B------:R-:W-:-:S02]  /*10260*/  ISETP.NE.AND P3, PT, R28, RZ, PT ;  /* 0x000000ff1c00720c */ /* 0x000fc40003f65270 */
[----:B------:R-:W-:Y:S01]  /*10270*/  ISETP.NE.AND P6, PT, R21, RZ, PT ;  /* 0x000000ff1500720c */ /* 0x000fe20003fc5270 */
[----:B------:R-:W1:Y:S01]  /*10280*/  @P1 LDC.64 R28, c[0x0][0x3a0] ;  /* 0x0000e800ff1c1b82 */ /* 0x000e620000000a00 */
[----:B------:R-:W-:Y:S01]  /*10290*/  SEL R31, RZ, 0x1000000, !P3 ;  /* 0x01000000ff1f7807 */ /* 0x000fe20005800000 */
[----:B------:R-:W-:Y:S01]  /*102a0*/  STG.E.128 desc[UR8][R24.64], R88 ;  /* 0x0000005818007986 */ /* 0x000fe2000c101d08 */
[----:B------:R-:W-:Y:S02]  /*102b0*/  SEL R21, RZ, 0x10000, !P4 ;  /* 0x00010000ff157807 */ /* 0x000fe40006000000 */
[----:B------:R-:W-:Y:S01]  /*102c0*/  SEL R30, RZ, 0x100, !P5 ;  /* 0x00000100ff1e7807 */ /* 0x000fe20006800000 */
[----:B------:R2:W-:Y:S01]  /*102d0*/  STG.E.128 desc[UR8][R24.64+0x10], R84 ;  /* 0x0000105418007986 */ /* 0x0005e2000c101d08 */
[----:B------:R-:W-:Y:S02]  /*102e0*/  LOP3.LUT R32, R32, R34, R33, 0xfe, !PT ;  /* 0x0000002220207212 */ /* 0x000fe400078efe21 */
[----:B------:R-:W-:Y:S01]  /*102f0*/  LOP3.LUT R30, R30, R31, R21, 0xfe, !PT ;  /* 0x0000001f1e1e7212 */ /* 0x000fe200078efe15 */
[----:B------:R-:W-:Y:S01]  /*10300*/  VIADD R21, R6, 0x40 ;  /* 0x0000004006157836 */ /* 0x000fe20000000000 */
[----:B------:R-:W-:-:S02]  /*10310*/  SEL R31, RZ, 0x1, !P2 ;  /* 0x00000001ff1f7807 */ /* 0x000fc40005000000 */
[----:B------:R-:W-:Y:S01]  /*10320*/  SEL R33, RZ, 0x1, !P6 ;  /* 0x00000001ff217807 */ /* 0x000fe20007000000 */
[----:B0-----:R-:W-:Y:S01]  /*10330*/  @P0 IMAD.WIDE.U32 R26, R21, 0x10, R26 ;  /* 0x00000010151a0825 */ /* 0x001fe200078e001a */
[----:B------:R-:W-:Y:S02]  /*10340*/  LOP3.LUT R31, R32, R31, RZ, 0xfc, !PT ;  /* 0x0000001f201f7212 */ /* 0x000fe400078efcff */
[----:B------:R-:W-:Y:S01]  /*10350*/  LOP3.LUT R30, R30, R33, RZ, 0xfc, !PT ;  /* 0x000000211e1e7212 */ /* 0x000fe200078efcff */
[----:B------:R-:W-:-:S05]  /*10360*/  IMAD.WIDE.U32 R32, R20, 0x8, R178 ;  /* 0x0000000814207825 */ /* 0x000fca00078e00b2 */
[----:B------:R0:W-:Y:S01]  /*10370*/  STG.E.64 desc[UR8][R32.64], R30 ;  /* 0x0000001e20007986 */ /* 0x0001e2000c101b08 */
[----:B--2---:R-:W-:-:S04]  /*10380*/  IMAD.WIDE.U32 R24, R21, 0x10, R212 ;  /* 0x0000001015187825 */ /* 0x004fc800078e00d4 */
        /* <DEDUP_REMOVED lines=22> */
.L_x_20544:
        /* <DEDUP_REMOVED lines=21> */
.L_x_20548:
        /* <DEDUP_REMOVED lines=13> */
.L_x_20550:
[----:B------:R-:W-:Y:S05]  /*10710*/  BSYNC.RECONVERGENT B1 ;  /* 0x0000000000017941 */ /* 0x000fea0003800200 */
.L_x_20549:
        /* <DEDUP_REMOVED lines=41> */
.L_x_20547:
[----:B------:R-:W-:Y:S05]  /*109b0*/  BSYNC.RECONVERGENT B0 ;  /* 0x0000000000007941 */ /* 0x000fea0003800200 */
.L_x_20546:
[----:B------:R-:W-:Y:S01]  /*109c0*/  ISETP.NE.AND P2, PT, R16, 0x1, PT ;  /* 0x000000011000780c */ /* 0x000fe20003f45270 */
[----:B------:R-:W-:Y:S01]  /*109d0*/  BSSY.RECONVERGENT B0, `(.L_x_20551) ;  /* 0x000004b000007945 */ /* 0x000fe20003800200 */
[----:B------:R-:W-:Y:S01]  /*109e0*/  I2FP.F32.U32 R14, R13 ;  /* 0x0000000d000e7245 */ /* 0x000fe20000201000 */
[C---:B-----5:R-:W-:Y:S01]  /*109f0*/  IMAD.U32 R13, R24.reuse, 0x10000, RZ ;  /* 0x00010000180d7824 */ /* 0x060fe200078e00ff */
        /* <DEDUP_REMOVED lines=16> */
.L_x_20553:
        /* <DEDUP_REMOVED lines=13> */
.L_x_20555:
[----:B------:R-:W-:Y:S05]  /*10bd0*/  BSYNC.RECONVERGENT B1 ;  /* 0x0000000000017941 */ /* 0x000fea0003800200 */
.L_x_20554:
        /* <DEDUP_REMOVED lines=42> */
.L_x_20552:
[----:B------:R-:W-:Y:S05]  /*10e80*/  BSYNC.RECONVERGENT B0 ;  /* 0x0000000000007941 */ /* 0x000fea0003800200 */
.L_x_20551:
[----:B------:R-:W-:Y:S01]  /*10e90*/  I2FP.F32.U32 R14, R15 ;  /* 0x0000000f000e7245 */ /* 0x000fe20000201000 */
[----:B------:R-:W-:Y:S01]  /*10ea0*/  BSSY.RECONVERGENT B0, `(.L_x_20556) ;  /* 0x000004e000007945 */ /* 0x000fe20003800200 */
[----:B------:R-:W-:Y:S01]  /*10eb0*/  SHF.L.U32 R15, R108, 0x10, RZ ;  /* 0x000000106c0f7819 */ /* 0x000fe200000006ff */
[----:B------:R-:W-:Y:S01]  /*10ec0*/  IMAD.MOV.U32 R18, RZ, RZ, 0x2 ;  /* 0x00000002ff127424 */ /* 0x000fe200078e00ff */
[----:B------:R-:W-:Y:S01]  /*10ed0*/  ISETP.NE.AND P3, PT, R17, 0x1, PT ;  /* 0x000000011100780c */ /* 0x000fe20003f65270 */
[----:B------:R-:W-:Y:S02]  /*10ee0*/  FFMA.FTZ R14, R14, R7, 1.1641532182693481445e-10 ;  /* 0x2f0000000e0e7423 */ /* 0x000fe40000010007 */
[----:B------:R-:W-:Y:S01]  /*10ef0*/  FMUL.FTZ R80, R15, R194 ;  /* 0x000000c20f507220 */ /* 0x000fe20000410000 */
[----:B------:R-:W-:Y:S02]  /*10f00*/  FSEL R15, R13, RZ, P4 ;  /* 0x000000ff0d0f7208 */ /* 0x000fe40002000000 */
        /* <DEDUP_REMOVED lines=15> */
.L_x_20558:
        /* <DEDUP_REMOVED lines=13> */
.L_x_20560:
[----:B------:R-:W-:Y:S05]  /*110d0*/  BSYNC.RECONVERGENT B1 ;  /* 0x0000000000017941 */ /* 0x000fea0003800200 */
.L_x_20559:
        /* <DEDUP_REMOVED lines=42> */
.L_x_20557:
[----:B------:R-:W-:Y:S05]  /*11380*/  BSYNC.RECONVERGENT B0 ;  /* 0x0000000000007941 */ /* 0x000fea0003800200 */
.L_x_20556:
[----:B------:R-:W-:Y:S01]  /*11390*/  ISETP.NE.AND P2, PT, R18, 0x1, PT ;  /* 0x000000011200780c */ /* 0x000fe20003f45270 */
[----:B------:R-:W-:Y:S01]  /*113a0*/  BSSY.RECONVERGENT B0, `(.L_x_20561) ;  /* 0x000004a000007945 */ /* 0x000fe20003800200 */
[----:B------:R-:W-:Y:S01]  /*113b0*/  I2FP.F32.U32 R14, R15 ;  /* 0x0000000f000e7245 */ /* 0x000fe20000201000 */
[----:B------:R-:W-:Y:S02]  /*113c0*/  IMAD.U32 R15, R24, 0x10000, RZ ;  /* 0x00010000180f7824 */ /* 0x000fe400078e00ff */
[----:B------:R-:W-:Y:S02]  /*113d0*/  HFMA2 R17, -RZ, RZ, 0, 1.1920928955078125e-07 ;  /* 0x00000002ff117431 */ /* 0x000fe400000001ff */
[----:B------:R-:W-:Y:S02]  /*113e0*/  IMAD.MOV.U32 R16, RZ, RZ, R206 ;  /* 0x000000ffff107224 */ /* 0x000fe400078e00ce */
[----:B------:R-:W-:Y:S01]  /*113f0*/  FFMA.FTZ R14, R14, R7, 1.1641532182693481445e-10 ;  /* 0x2f0000000e0e7423 */ /* 0x000fe20000010007 */
[----:B01----:R-:W-:-:S04]  /*11400*/  FMUL.FTZ R30, R15, R194 ;  /* 0x000000c20f1e7220 */ /* 0x003fc80000410000 */
        /* <DEDUP_REMOVED lines=11> */
.L_x_20563:
        /* <DEDUP_REMOVED lines=13> */
.L_x_20565:
[----:B------:R-:W-:Y:S05]  /*11590*/  BSYNC.RECONVERGENT B1 ;  /* 0x0000000000017941 */ /* 0x000fea0003800200 */
.L_x_20564:
        /* <DEDUP_REMOVED lines=42> */
.L_x_20562:
[----:B------:R-:W-:Y:S05]  /*11840*/  BSYNC.RECONVERGENT B0 ;  /* 0x0000000000007941 */ /* 0x000fea0003800200 */
.L_x_20561:
[----:B------:R-:W-:Y:S01]  /*11850*/  I2FP.F32.U32 R14, R16 ;  /* 0x00000010000e7245 */ /* 0x000fe20000201000 */
[----:B------:R-:W-:Y:S01]  /*11860*/  BSSY.RECONVERGENT B0, `(.L_x_20566) ;  /* 0x000004f000007945 */ /* 0x000fe20003800200 */
[----:B------:R-:W-:Y:S01]  /*11870*/  PRMT R15, R108, 0x7632, R15 ;  /* 0x000076326c0f7816 */ /* 0x000fe2000000000f */
[----:B------:R-:W-:Y:S01]  /*11880*/  IMAD.MOV.U32 R18, RZ, RZ, 0x2 ;  /* 0x00000002ff127424 */ /* 0x000fe200078e00ff */
        /* <DEDUP_REMOVED lines=20> */
.L_x_20568:
        /* <DEDUP_REMOVED lines=13> */
.L_x_20570:
[----:B------:R-:W-:Y:S05]  /*11aa0*/  BSYNC.RECONVERGENT B1 ;  /* 0x0000000000017941 */ /* 0x000fea0003800200 */
.L_x_20569:
[----:B------:R-:W-:Y:S01]  /*11ab0*/  IMAD.WIDE.U32 R30, R0, -0x326172a9, RZ ;  /* 0xcd9e8d57001e7825 */ /* 0x000fe200078e00ff */
[----:B------:R-:W-:Y:S02]  /*11ac0*/  LOP3.LUT R16, R5, UR7, R19, 0x96, !PT ;  /* 0x0000000705107c12 */ /* 0x000fe4000f8e9613 */
[----:B------:R-:W-:Y:S02]  /*11ad0*/  MOV R15, R38 ;  /* 0x00000026000f7202 */ /* 0x000fe40000000f00 */
[----:B--2---:R-:W-:Y:S01]  /*11ae0*/  LOP3.LUT R28, R4, UR6, R31, 0x96, !PT ;  /* 0x00000006041c7c12 */ /* 0x004fe2000f8e961f */
        /* <DEDUP_REMOVED lines=38> */
.L_x_20567:
[----:B------:R-:W-:Y:S05]  /*11d50*/  BSYNC.RECONVERGENT B0 ;  /* 0x0000000000007941 */ /* 0x000fea0003800200 */
.L_x_20566:
        /* <DEDUP_REMOVED lines=20> */
.L_x_20573:
        /* <DEDUP_REMOVED lines=13> */
.L_x_20575:
[----:B------:R-:W-:Y:S05]  /*11f70*/  BSYNC.RECONVERGENT B1 ;  /* 0x0000000000017941 */ /* 0x000fea0003800200 */
.L_x_20574:
[----:B------:R-:W-:Y:S01]  /*11f80*/  IMAD.WIDE.U32 R30, R0, -0x326172a9, RZ ;  /* 0xcd9e8d57001e7825 */ /* 0x000fe200078e00ff */
[----:B------:R-:W-:-:S04]  /*11f90*/  LOP3.LUT R16, R5, UR7, R19, 0x96, !PT ;  /* 0x0000000705107c12 */ /* 0x000fc8000f8e9613 */
        /* <DEDUP_REMOVED lines=40> */
.L_x_20572:
[----:B------:R-:W-:Y:S05]  /*12220*/  BSYNC.RECONVERGENT B0 ;  /* 0x0000000000007941 */ /* 0x000fea0003800200 */
.L_x_20571:
        /* <DEDUP_REMOVED lines=23> */
.L_x_20578:
        /* <DEDUP_REMOVED lines=13> */
.L_x_20580:
[----:B------:R-:W-:Y:S05]  /*12470*/  BSYNC.RECONVERGENT B1 ;  /* 0x0000000000017941 */ /* 0x000fea0003800200 */
.L_x_20579:
        /* <DEDUP_REMOVED lines=42> */
.L_x_20577:
[----:B------:R-:W-:Y:S05]  /*12720*/  BSYNC.RECONVERGENT B0 ;  /* 0x0000000000007941 */ /* 0x000fea0003800200 */
.L_x_20576:
[----:B------:R-:W-:Y:S01]  /*12730*/  ISETP.NE.AND P2, PT, R18, 0x1, PT ;  /* 0x000000011200780c */ /* 0x000fe20003f45270 */
[----:B--2---:R-:W-:Y:S01]  /*12740*/  IMAD.U32 R29, R32, 0x10000, RZ ;  /* 0x00010000201d7824 */ /* 0x004fe200078e00ff */
[----:B------:R-:W-:Y:S01]  /*12750*/  I2FP.F32.U32 R16, R17 ;  /* 0x0000001100107245 */ /* 0x000fe20000201000 */
[----:B------:R-:W-:Y:S01]  /*12760*/  BSSY.RECONVERGENT B0, `(.L_x_20581) ;  /* 0x0000048000007945 */ /* 0x000fe20003800200 */
[----:B------:R-:W-:Y:S01]  /*12770*/  IMAD.MOV.U32 R19, RZ, RZ, 0x2 ;  /* 0x00000002ff137424 */ /* 0x000fe200078e00ff */
[----:B------:R-:W-:Y:S01]  /*12780*/  MOV R17, R206 ;  /* 0x000000ce00117202 */ /* 0x000fe20000000f00 */
[----:B------:R-:W-:Y:S01]  /*12790*/  FMUL.FTZ R29, R29, R194 ;  /* 0x000000c21d1d7220 */ /* 0x000fe20000410000 */
        /* <DEDUP_REMOVED lines=12> */
.L_x_20583:
        /* <DEDUP_REMOVED lines=13> */
.L_x_20585:
[----:B------:R-:W-:Y:S05]  /*12930*/  BSYNC.RECONVERGENT B1 ;  /* 0x0000000000017941 */ /* 0x000fea0003800200 */
.L_x_20584:
        /* <DEDUP_REMOVED lines=42> */
.L_x_20582:
[----:B------:R-:W-:Y:S05]  /*12be0*/  BSYNC.RECONVERGENT B0 ;  /* 0x0000000000007941 */ /* 0x000fea0003800200 */
.L_x_20581:
[----:B------:R-:W-:Y:S01]  /*12bf0*/  I2FP.F32.U32 R16, R17 ;  /* 0x0000001100107245 */ /* 0x000fe20000201000 */
[----:B------:R-:W-:Y:S01]  /*12c00*/  BSSY.RECONVERGENT B0, `(.L_x_20586) ;  /* 0x000004f000007945 */ /* 0x000fe20003800200 */
[----:B------:R-:W-:Y:S02]  /*12c10*/  PRMT R17, R109, 0x7632, R17 ;  /* 0x000076326d117816 */ /* 0x000fe40000000011 */
[----:B------:R-:W-:Y:S01]  /*12c20*/  FSEL R18, R29, RZ, P4 ;  /* 0x000000ff1d127208 */ /* 0x000fe20002000000 */
[----:B------:R-:W-:Y:S01]  /*12c30*/  FFMA.FTZ R16, R16, R7, 1.1641532182693481445e-10 ;  /* 0x2f00000010107423 */ /* 0x000fe20000010007 */
[----:B------:R-:W-:Y:S01]  /*12c40*/  SHF.L.U32 R17, R17, 0x10, RZ ;  /* 0x0000001011117819 */ /* 0x000fe200000006ff */
[----:B------:R-:W-:-:S03]  /*12c50*/  IMAD.MOV.U32 R29, RZ, RZ, 0x2 ;  /* 0x00000002ff1d7424 */ /* 0x000fc600078e00ff */
        /* <DEDUP_REMOVED lines=17> */
.L_x_20588:
        /* <DEDUP_REMOVED lines=13> */
.L_x_20590:
[----:B------:R-:W-:Y:S05]  /*12e40*/  BSYNC.RECONVERGENT B1 ;  /* 0x0000000000017941 */ /* 0x000fea0003800200 */
.L_x_20589:
        /* <DEDUP_REMOVED lines=42> */
.L_x_20587:
[----:B------:R-:W-:Y:S05]  /*130f0*/  BSYNC.RECONVERGENT B0 ;  /* 0x0000000000007941 */ /* 0x000fea0003800200 */
.L_x_20586:
        /* <DEDUP_REMOVED lines=19> */
.L_x_20593:
        /* <DEDUP_REMOVED lines=13> */
.L_x_20595:
[----:B------:R-:W-:Y:S05]  /*13300*/  BSYNC.RECONVERGENT B1 ;  /* 0x0000000000017941 */ /* 0x000fea0003800200 */
.L_x_20594:
        /* <DEDUP_REMOVED lines=42> */
.L_x_20592:
[----:B------:R-:W-:Y:S05]  /*135b0*/  BSYNC.RECONVERGENT B0 ;  /* 0x0000000000007941 */ /* 0x000fea0003800200 */
.L_x_20591:
        /* <DEDUP_REMOVED lines=12> */
[----:B------:R-:W-:Y:S02]  /*13680*/  MOV R19, R206 ;  /* 0x000000ce00137202 */ /* 0x000fe40000000f00 */
[----:B------:R-:W-:Y:S01]  /*13690*/  PRMT R17, R18, 0x7610, R17 ;  /* 0x0000761012117816 */ /* 0x000fe20000000011 */
        /* <DEDUP_REMOVED lines=10> */
.L_x_20598:
        /* <DEDUP_REMOVED lines=13> */
.L_x_20600:
[----:B------:R-:W-:Y:S05]  /*13810*/  BSYNC.RECONVERGENT B1 ;  /* 0x0000000000017941 */ /* 0x000fea0003800200 */
.L_x_20599:
        /* <DEDUP_REMOVED lines=42> */
.L_x_20597:
[----:B------:R-:W-:Y:S05]  /*13ac0*/  BSYNC.RECONVERGENT B0 ;  /* 0x0000000000007941 */ /* 0x000fea0003800200 */
.L_x_20596:
        /* <DEDUP_REMOVED lines=18> */
.L_x_20603:
        /* <DEDUP_REMOVED lines=13> */
.L_x_20605:
[----:B------:R-:W-:Y:S05]  /*13cc0*/  BSYNC.RECONVERGENT B1 ;  /* 0x0000000000017941 */ /* 0x000fea0003800200 */
.L_x_20604:
        /* <DEDUP_REMOVED lines=42> */
.L_x_20602:
[----:B------:R-:W-:Y:S05]  /*13f70*/  BSYNC.RECONVERGENT B0 ;  /* 0x0000000000007941 */ /* 0x000fea0003800200 */
.L_x_20601:
        /* <DEDUP_REMOVED lines=24> */
.L_x_20608:
        /* <DEDUP_REMOVED lines=13> */
.L_x_20610:
[----:B------:R-:W-:Y:S05]  /*141d0*/  BSYNC.RECONVERGENT B1 ;  /* 0x0000000000017941 */ /* 0x000fea0003800200 */
.L_x_20609:
        /* <DEDUP_REMOVED lines=42> */
.L_x_20607:
[----:B------:R-:W-:Y:S05]  /*14480*/  BSYNC.RECONVERGENT B0 ;  /* 0x0000000000007941 */ /* 0x000fea0003800200 */
.L_x_20606:
        /* <DEDUP_REMOVED lines=19> */
.L_x_20613:
        /* <DEDUP_REMOVED lines=13> */
.L_x_20615:
[----:B------:R-:W-:Y:S05]  /*14690*/  BSYNC.RECONVERGENT B1 ;  /* 0x0000000000017941 */ /* 0x000fea0003800200 */
.L_x_20614:
        /* <DEDUP_REMOVED lines=42> */
.L_x_20612:
[----:B------:R-:W-:Y:S05]  /*14940*/  BSYNC.RECONVERGENT B0 ;  /* 0x0000000000007941 */ /* 0x000fea0003800200 */
.L_x_20611:
        /* <DEDUP_REMOVED lines=24> */
.L_x_20618:
        /* <DEDUP_REMOVED lines=13> */
.L_x_20620:
[----:B------:R-:W-:Y:S05]  /*14ba0*/  BSYNC.RECONVERGENT B1 ;  /* 0x0000000000017941 */ /* 0x000fea0003800200 */
.L_x_20619:
        /* <DEDUP_REMOVED lines=42> */
.L_x_20617:
[----:B------:R-:W-:Y:S05]  /*14e50*/  BSYNC.RECONVERGENT B0 ;  /* 0x0000000000007941 */ /* 0x000fea0003800200 */
.L_x_20616:
[----:B------:R-:W-:Y:S01]  /*14e60*/  ISETP.NE.AND P6, PT, R31, 0x1, PT ;  /* 0x000000011f00780c */ /* 0x000fe20003fc5270 */
[----:B------:R-:W-:Y:S01]  /*14e70*/  IMAD.U32 R29, R29, 0x10000, RZ ;  /* 0x000100001d1d7824 */ /* 0x000fe200078e00ff */
[----:B------:R-:W-:Y:S01]  /*14e80*/  I2FP.F32.U32 R26, R27 ;  /* 0x0000001b001a7245 */ /* 0x000fe20000201000 */
[----:B------:R-:W-:Y:S01]  /*14e90*/  BSSY.RECONVERGENT B0, `(.L_x_20621) ;  /* 0x0000049000007945 */ /* 0x000fe20003800200 */
[----:B------:R-:W-:Y:S02]  /*14ea0*/  HFMA2 R40, -RZ, RZ, 0, 1.1920928955078125e-07 ;  /* 0x00000002ff287431 */ /* 0x000fe400000001ff */
[----:B------:R-:W-:Y:S02]  /*14eb0*/  IMAD.MOV.U32 R27, RZ, RZ, R206 ;  /* 0x000000ffff1b7224 */ /* 0x000fe400078e00ce */
        /* <DEDUP_REMOVED lines=12> */
.L_x_20623:
        /* <DEDUP_REMOVED lines=15> */
.L_x_20625:
[----:B------:R-:W-:Y:S05]  /*15070*/  BSYNC.RECONVERGENT B1 ;  /* 0x0000000000017941 */ /* 0x000fea0003800200 */
.L_x_20624:
        /* <DEDUP_REMOVED lines=42> */
.L_x_20622:
[----:B------:R-:W-:Y:S05]  /*15320*/  BSYNC.RECONVERGENT B0 ;  /* 0x0000000000007941 */ /* 0x000fea0003800200 */
.L_x_20621:
[----:B------:R-:W-:Y:S02]  /*15330*/  I2FP.F32.U32 R26, R27 ;  /* 0x0000001b001a7245 */ /* 0x000fe40000201000 */
[----:B------:R-:W-:-:S03]  /*15340*/  PRMT R27, R111, 0x7632, R27 ;  /* 0x000076326f1b7816 */ /* 0x000fc6000000001b */
[----:B------:R-:W-:Y:S02]  /*15350*/  FFMA.FTZ R26, R26, R7, 1.1641532182693481445e-10 ;  /* 0x2f0000001a1a7423 */ /* 0x000fe40000010007 */
[----:B------:R-:W-:-:S03]  /*15360*/  IMAD.U32 R27, R27, 0x10000, RZ ;  /* 0x000100001b1b7824 */ /* 0x000fc600078e00ff */
        /* <DEDUP_REMOVED lines=8> */
.L_x_20545:
[----:B------:R-:W-:Y:S01]  /*153f0*/  ISETP.NE.AND P2, PT, R39, 0x1, PT ;  /* 0x000000012700780c */ /* 0x000fe20003f45270 */
[----:B------:R-:W-:Y:S01]  /*15400*/  BSSY.RECONVERGENT B0, `(.L_x_20627) ;  /* 0x0000046000007945 */ /* 0x000fe20003800200 */
[----:B01----:R-:W-:Y:S01]  /*15410*/  IMAD.MOV.U32 R30, RZ, RZ, 0x2 ;  /* 0x00000002ff1e7424 */ /* 0x003fe200078e00ff */
[----:B--2---:R-:W-:Y:S01]  /*15420*/  MOV R28, R206 ;  /* 0x000000ce001c7202 */ /* 0x004fe20000000f00 */
        /* <DEDUP_REMOVED lines=12> */
.L_x_20629:
        /* <DEDUP_REMOVED lines=13> */
.L_x_20631:
[----:B------:R-:W-:Y:S05]  /*155c0*/  BSYNC.RECONVERGENT B1 ;  /* 0x0000000000017941 */ /* 0x000fea0003800200 */
.L_x_20630:
        /* <DEDUP_REMOVED lines=40> */
[----:B------:R-:W-:-:S07]  /*15850*/  MOV R28, R22 ;  /* 0x00000016001c7202 */ /* 0x000fce0000000f00 */
.L_x_20628:
[----:B------:R-:W-:Y:S05]  /*15860*/  BSYNC.RECONVERGENT B0 ;  /* 0x0000000000007941 */ /* 0x000fea0003800200 */
.L_x_20627:
[----:B------:R-:W-:Y:S01]  /*15870*/  ISETP.NE.AND P2, PT, R30, 0x1, PT ;  /* 0x000000011e00780c */ /* 0x000fe20003f45270 */
[----:B------:R-:W-:Y:S01]  /*15880*/  BSSY.RECONVERGENT B0, `(.L_x_20632) ;  /* 0x000004a000007945 */ /* 0x000fe20003800200 */
[----:B------:R-:W-:Y:S01]  /*15890*/  I2FP.F32.U32 R22, R28 ;  /* 0x0000001c00167245 */ /* 0x000fe20000201000 */
[----:B------:R-:W-:Y:S02]  /*158a0*/  HFMA2 R31, -RZ, RZ, 0, 1.1920928955078125e-07 ;  /* 0x00000002ff1f7431 */ /* 0x000fe400000001ff */
[C---:B-----5:R-:W-:Y:S01]  /*158b0*/  IMAD.U32 R29, R24.reuse, 0x10000, RZ ;  /* 0x00010000181d7824 */ /* 0x060fe200078e00ff */
        /* <DEDUP_REMOVED lines=14> */
.L_x_20634:
        /* <DEDUP_REMOVED lines=13> */
.L_x_20636:
[----:B------:R-:W-:Y:S05]  /*15a70*/  BSYNC.RECONVERGENT B1 ;  /* 0x0000000000017941 */ /* 0x000fea0003800200 */
.L_x_20635:
        /* <DEDUP_REMOVED lines=42> */
.L_x_20633:
[----:B------:R-:W-:Y:S05]  /*15d20*/  BSYNC.RECONVERGENT B0 ;  /* 0x0000000000007941 */ /* 0x000fea0003800200 */
.L_x_20632:
        /* <DEDUP_REMOVED lines=18> */
.L_x_20639:
        /* <DEDUP_REMOVED lines=13> */
.L_x_20641:
[----:B------:R-:W-:Y:S05]  /*15f20*/  BSYNC.RECONVERGENT B1 ;  /* 0x0000000000017941 */ /* 0x000fea0003800200 */
.L_x_20640:
        /* <DEDUP_REMOVED lines=42> */
.L_x_20638:
[----:B------:R-:W-:Y:S05]  /*161d0*/  BSYNC.RECONVERGENT B0 ;  /* 0x0000000000007941 */ /* 0x000fea0003800200 */
.L_x_20637:
        /* <DEDUP_REMOVED lines=19> */
.L_x_20644:
        /* <DEDUP_REMOVED lines=13> */
.L_x_20646:
[----:B------:R-:W-:Y:S05]  /*163e0*/  BSYNC.RECONVERGENT B1 ;  /* 0x0000000000017941 */ /* 0x000fea0003800200 */
.L_x_20645:
        /* <DEDUP_REMOVED lines=42> */
.L_x_20643:
[----:B------:R-:W-:Y:S05]  /*16690*/  BSYNC.RECONVERGENT B0 ;  /* 0x0000000000007941 */ /* 0x000fea0003800200 */
.L_x_20642:
        /* <DEDUP_REMOVED lines=18> */
.L_x_20649:
        /* <DEDUP_REMOVED lines=13> */
.L_x_20651:
[----:B------:R-:W-:Y:S05]  /*16890*/  BSYNC.RECONVERGENT B1 ;  /* 0x0000000000017941 */ /* 0x000fea0003800200 */
.L_x_20650:
        /* <DEDUP_REMOVED lines=42> */
.L_x_20648:
[----:B------:R-:W-:Y:S05]  /*16b40*/  BSYNC.RECONVERGENT B0 ;  /* 0x0000000000007941 */ /* 0x000fea0003800200 */
.L_x_20647:
        /* <DEDUP_REMOVED lines=18> */
.L_x_20654:
        /* <DEDUP_REMOVED lines=13> */
.L_x_20656:
[----:B------:R-:W-:Y:S05]  /*16d40*/  BSYNC.RECONVERGENT B1 ;  /* 0x0000000000017941 */ /* 0x000fea0003800200 */
.L_x_20655:
        /* <DEDUP_REMOVED lines=42> */
.L_x_20653:
[----:B------:R-:W-:Y:S05]  /*16ff0*/  BSYNC.RECONVERGENT B0 ;  /* 0x0000000000007941 */ /* 0x000fea0003800200 */
.L_x_20652:
        /* <DEDUP_REMOVED lines=17> */
.L_x_20659:
        /* <DEDUP_REMOVED lines=13> */
.L_x_20661:
[----:B------:R-:W-:Y:S05]  /*171e0*/  BSYNC.RECONVERGENT B1 ;  /* 0x0000000000017941 */ /* 0x000fea0003800200 */
.L_x_20660:
        /* <DEDUP_REMOVED lines=42> */
.L_x_20658:
[----:B------:R-:W-:Y:S05]  /*17490*/  BSYNC.RECONVERGENT B0 ;  /* 0x0000000000007941 */ /* 0x000fea0003800200 */
.L_x_20657:
        /* <DEDUP_REMOVED lines=18> */
.L_x_20664:
        /* <DEDUP_REMOVED lines=13> */
.L_x_20666:
[----:B------:R-:W-:Y:S05]  /*17690*/  BSYNC.RECONVERGENT B1 ;  /* 0x0000000000017941 */ /* 0x000fea0003800200 */
.L_x_20665:
        /* <DEDUP_REMOVED lines=42> */
.L_x_20663:
[----:B------:R-:W-:Y:S05]  /*17940*/  BSYNC.RECONVERGENT B0 ;  /* 0x0000000000007941 */ /* 0x000fea0003800200 */
.L_x_20662:
        /* <DEDUP_REMOVED lines=37> */
.L_x_20626:
        /* <DEDUP_REMOVED lines=48> */
.L_x_20667:
        /* <DEDUP_REMOVED lines=21> */
.L_x_20671:
        /* <DEDUP_REMOVED lines=13> */
.L_x_20673:
[----:B------:R-:W-:Y:S05]  /*180c0*/  BSYNC.RECONVERGENT B1 ;  /* 0x0000000000017941 */ /* 0x000fea0003800200 */
.L_x_20672:
[----:B--2---:R-:W-:Y:S01]  /*180d0*/  IMAD.WIDE.U32 R28, R0, -0x326172a9, RZ ;  /* 0xcd9e8d57001c7825 */ /* 0x004fe200078e00ff */
        /* <DEDUP_REMOVED lines=41> */
.L_x_20670:
[----:B------:R-:W-:Y:S05]  /*18370*/  BSYNC.RECONVERGENT B0 ;  /* 0x0000000000007941 */ /* 0x000fea0003800200 */
.L_x_20669:
[----:B------:R-:W-:Y:S01]  /*18380*/  ISETP.NE.AND P2, PT, R16, 0x1, PT ;  /* 0x000000011000780c */ /* 0x000fe20003f45270 */
[----:B------:R-:W-:Y:S01]  /*18390*/  BSSY.RECONVERGENT B0, `(.L_x_20674) ;  /* 0x000004b000007945 */ /* 0x000fe20003800200 */
[----:B------:R-:W-:Y:S01]  /*183a0*/  I2FP.F32.U32 R14, R13 ;  /* 0x0000000d000e7245 */ /* 0x000fe20000201000 */
[C---:B-----5:R-:W-:Y:S02]  /*183b0*/  IMAD.U32 R13, R24.reuse, 0x10000, RZ ;  /* 0x00010000180d7824 */ /* 0x060fe400078e00ff */
[----:B------:R-:W-:Y:S01]  /*183c0*/  HFMA2 R17, -RZ, RZ, 0, 1.1920928955078125e-07 ;  /* 0x00000002ff117431 */ /* 0x000fe200000001ff */
[----:B01----:R-:W-:Y:S01]  /*183d0*/  PRMT R30, R24, 0x7632, R30 ;  /* 0x00007632181e7816 */ /* 0x003fe2000000001e */
        /* <DEDUP_REMOVED lines=14> */
.L_x_20676:
        /* <DEDUP_REMOVED lines=13> */
.L_x_20678:
[----:B------:R-:W-:Y:S05]  /*18590*/  BSYNC.RECONVERGENT B1 ;  /* 0x0000000000017941 */ /* 0x000fea0003800200 */
.L_x_20677:
        /* <DEDUP_REMOVED lines=42> */
.L_x_20675:
[----:B------:R-:W-:Y:S05]  /*18840*/  BSYNC.RECONVERGENT B0 ;  /* 0x0000000000007941 */ /* 0x000fea0003800200 */
.L_x_20674:
        /* <DEDUP_REMOVED lines=23> */
.L_x_20681:
        /* <DEDUP_REMOVED lines=13> */
.L_x_20683:
[----:B------:R-:W-:Y:S05]  /*18a90*/  BSYNC.RECONVERGENT B1 ;  /* 0x0000000000017941 */ /* 0x000fea0003800200 */
.L_x_20682:
        /* <DEDUP_REMOVED lines=42> */
.L_x_20680:
[----:B------:R-:W-:Y:S05]  /*18d40*/  BSYNC.RECONVERGENT B0 ;  /* 0x0000000000007941 */ /* 0x000fea0003800200 */
.L_x_20679:
[----:B------:R-:W-:Y:S01]  /*18d50*/  ISETP.NE.AND P2, PT, R16, 0x1, PT ;  /* 0x000000011000780c */ /* 0x000fe20003f45270 */
[----:B------:R-:W-:Y:S01]  /*18d60*/  BSSY.RECONVERGENT B0, `(.L_x_20684) ;  /* 0x000004a000007945 */ /* 0x000fe20003800200 */
[----:B------:R-:W-:Y:S01]  /*18d70*/  I2FP.F32.U32 R14, R15 ;  /* 0x0000000f000e7245 */ /* 0x000fe20000201000 */
[----:B------:R-:W-:Y:S01]  /*18d80*/  IMAD.MOV.U32 R17, RZ, RZ, 0x2 ;  /* 0x00000002ff117424 */ /* 0x000fe200078e00ff */
[----:B--2---:R-:W-:Y:S01]  /*18d90*/  SHF.L.U32 R29, R30, 0x10, RZ ;  /* 0x000000101e1d7819 */ /* 0x004fe200000006ff */
[----:B------:R-:W-:Y:S02]  /*18da0*/  IMAD.MOV.U32 R15, RZ, RZ, R206 ;  /* 0x000000ffff0f7224 */ /* 0x000fe400078e00ce */
        /* <DEDUP_REMOVED lines=13> */
.L_x_20686:
        /* <DEDUP_REMOVED lines=13> */
.L_x_20688:
[----:B------:R-:W-:Y:S05]  /*18f50*/  BSYNC.RECONVERGENT B1 ;  /* 0x0000000000017941 */ /* 0x000fea0003800200 */
.L_x_20687:
        /* <DEDUP_REMOVED lines=42> */
.L_x_20685:
[----:B------:R-:W-:Y:S05]  /*19200*/  BSYNC.RECONVERGENT B0 ;  /* 0x0000000000007941 */ /* 0x000fea0003800200 */
.L_x_20684:
[----:B------:R-:W-:Y:S01]  /*19210*/  I2FP.F32.U32 R14, R15 ;  /* 0x0000000f000e7245 */ /* 0x000fe20000201000 */
[----:B------:R-:W-:Y:S01]  /*19220*/  BSSY.RECONVERGENT B0, `(.L_x_20689) ;  /* 0x000004f000007945 */ /* 0x000fe20003800200 */
[----:B------:R-:W-:Y:S01]  /*19230*/  PRMT R15, R108, 0x7632, R15 ;  /* 0x000076326c0f7816 */ /* 0x000fe2000000000f */
[----:B------:R-:W-:Y:S01]  /*19240*/  HFMA2 R18, -RZ, RZ, 0, 1.1920928955078125e-07 ;  /* 0x00000002ff127431 */ /* 0x000fe200000001ff */
        /* <DEDUP_REMOVED lines=20> */
.L_x_20691:
        /* <DEDUP_REMOVED lines=13> */
.L_x_20693:
[----:B------:R-:W-:Y:S05]  /*19460*/  BSYNC.RECONVERGENT B1 ;  /* 0x0000000000017941 */ /* 0x000fea0003800200 */
.L_x_20692:
        /* <DEDUP_REMOVED lines=42> */
.L_x_20690:
[----:B------:R-:W-:Y:S05]  /*19710*/  BSYNC.RECONVERGENT B0 ;  /* 0x0000000000007941 */ /* 0x000fea0003800200 */
.L_x_20689:
        /* <DEDUP_REMOVED lines=20> */
.L_x_20696:
        /* <DEDUP_REMOVED lines=13> */
.L_x_20698:
[----:B------:R-:W-:Y:S05]  /*19930*/  BSYNC.RECONVERGENT B1 ;  /* 0x0000000000017941 */ /* 0x000fea0003800200 */
.L_x_20697:
        /* <DEDUP_REMOVED lines=42> */
.L_x_20695:
[----:B------:R-:W-:Y:S05]  /*19be0*/  BSYNC.RECONVERGENT B0 ;  /* 0x0000000000007941 */ /* 0x000fea0003800200 */
.L_x_20694:
        /* <DEDUP_REMOVED lines=23> */
.L_x_20701:
        /* <DEDUP_REMOVED lines=13> */
.L_x_20703:
[----:B------:R-:W-:Y:S05]  /*19e30*/  BSYNC.RECONVERGENT B1 ;  /* 0x0000000000017941 */ /* 0x000fea0003800200 */
.L_x_20702:
        /* <DEDUP_REMOVED lines=42> */
.L_x_20700:
[----:B------:R-:W-:Y:S05]  /*1a0e0*/  BSYNC.RECONVERGENT B0 ;  /* 0x0000000000007941 */ /* 0x000fea0003800200 */
.L_x_20699:
        /* <DEDUP_REMOVED lines=19> */
.L_x_20706:
        /* <DEDUP_REMOVED lines=13> */
.L_x_20708:
[----:B------:R-:W-:Y:S05]  /*1a2f0*/  BSYNC.RECONVERGENT B1 ;  /* 0x0000000000017941 */ /* 0x000fea0003800200 */
.L_x_20707:
        /* <DEDUP_REMOVED lines=42> */
.L_x_20705:
[----:B------:R-:W-:Y:S05]  /*1a5a0*/  BSYNC.RECONVERGENT B0 ;  /* 0x0000000000007941 */ /* 0x000fea0003800200 */
.L_x_20704:
        /* <DEDUP_REMOVED lines=24> */
.L_x_20711:
        /* <DEDUP_REMOVED lines=13> */
.L_x_20713:
[----:B------:R-:W-:Y:S05]  /*1a800*/  BSYNC.RECONVERGENT B1 ;  /* 0x0000000000017941 */ /* 0x000fea0003800200 */
.L_x_20712:
        /* <DEDUP_REMOVED lines=42> */
.L_x_20710:
[----:B------:R-:W-:Y:S05]  /*1aab0*/  BSYNC.RECONVERGENT B0 ;  /* 0x0000000000007941 */ /* 0x000fea0003800200 */
.L_x_20709:
        /* <DEDUP_REMOVED lines=19> */
.L_x_20716:
        /* <DEDUP_REMOVED lines=13> */
.L_x_20718:
[----:B------:R-:W-:Y:S05]  /*1acc0*/  BSYNC.RECONVERGENT B1 ;  /* 0x0000000000017941 */ /* 0x000fea0003800200 */
.L_x_20717:
        /* <DEDUP_REMOVED lines=42> */
.L_x_20715:
[----:B------:R-:W-:Y:S05]  /*1af70*/  BSYNC.RECONVERGENT B0 ;  /* 0x0000000000007941 */ /* 0x000fea0003800200 */
.L_x_20714:
        /* <DEDUP_REMOVED lines=24> */
.L_x_20721:
        /* <DEDUP_REMOVED lines=13> */
.L_x_20723:
[----:B------:R-:W-:Y:S05]  /*1b1d0*/  BSYNC.RECONVERGENT B1 ;  /* 0x0000000000017941 */ /* 0x000fea0003800200 */
.L_x_20722:
        /* <DEDUP_REMOVED lines=42> */
.L_x_20720:
[----:B------:R-:W-:Y:S05]  /*1b480*/  BSYNC.RECONVERGENT B0 ;  /* 0x0000000000007941 */ /* 0x000fea0003800200 */
.L_x_20719:
        /* <DEDUP_REMOVED lines=18> */
.L_x_20726:
        /* <DEDUP_REMOVED lines=13> */
.L_x_20728:
[----:B------:R-:W-:Y:S05]  /*1b680*/  BSYNC.RECONVERGENT B1 ;  /* 0x0000000000017941 */ /* 0x000fea0003800200 */
.L_x_20727:
        /* <DEDUP_REMOVED lines=42> */
.L_x_20725:
[----:B------:R-:W-:Y:S05]  /*1b930*/  BSYNC.RECONVERGENT B0 ;  /* 0x0000000000007941 */ /* 0x000fea0003800200 */
.L_x_20724:
        /* <DEDUP_REMOVED lines=24> */
.L_x_20731:
        /* <DEDUP_REMOVED lines=13> */
.L_x_20733:
[----:B------:R-:W-:Y:S05]  /*1bb90*/  BSYNC.RECONVERGENT B1 ;  /* 0x0000000000017941 */ /* 0x000fea0003800200 */
.L_x_20732:
        /* <DEDUP_REMOVED lines=42> */
.L_x_20730:
[----:B------:R-:W-:Y:S05]  /*1be40*/  BSYNC.RECONVERGENT B0 ;  /* 0x0000000000007941 */ /* 0x000fea0003800200 */
.L_x_20729:
        /* <DEDUP_REMOVED lines=19> */
.L_x_20736:
        /* <DEDUP_REMOVED lines=13> */
.L_x_20738:
[----:B------:R-:W-:Y:S05]  /*1c050*/  BSYNC.RECONVERGENT B1 ;  /* 0x0000000000017941 */ /* 0x000fea0003800200 */
.L_x_20737:
        /* <DEDUP_REMOVED lines=42> */
.L_x_20735:
[----:B------:R-:W-:Y:S05]  /*1c300*/  BSYNC.RECONVERGENT B0 ;  /* 0x0000000000007941 */ /* 0x000fea0003800200 */
.L_x_20734:
        /* <DEDUP_REMOVED lines=24> */
.L_x_20741:
        /* <DEDUP_REMOVED lines=13> */
.L_x_20743:
[----:B------:R-:W-:Y:S05]  /*1c560*/  BSYNC.RECONVERGENT B1 ;  /* 0x0000000000017941 */ /* 0x000fea0003800200 */
.L_x_20742:
        /* <DEDUP_REMOVED lines=42> */
.L_x_20740:
[----:B------:R-:W-:Y:S05]  /*1c810*/  BSYNC.RECONVERGENT B0 ;  /* 0x0000000000007941 */ /* 0x000fea0003800200 */
.L_x_20739:
        /* <DEDUP_REMOVED lines=18> */
.L_x_20746:
        /* <DEDUP_REMOVED lines=15> */
.L_x_20748:
[----:B------:R-:W-:Y:S05]  /*1ca30*/  BSYNC.RECONVERGENT B1 ;  /* 0x0000000000017941 */ /* 0x000fea0003800200 */
.L_x_20747:
        /* <DEDUP_REMOVED lines=42> */
.L_x_20745:
[----:B------:R-:W-:Y:S05]  /*1cce0*/  BSYNC.RECONVERGENT B0 ;  /* 0x0000000000007941 */ /* 0x000fea0003800200 */
.L_x_20744:
[----:B------:R-:W-:Y:S02]  /*1ccf0*/  I2FP.F32.U32 R26, R30 ;  /* 0x0000001e001a7245 */ /* 0x000fe40000201000 */
[----:B------:R-:W-:Y:S02]  /*1cd00*/  PRMT R27, R111, 0x7632, R27 ;  /* 0x000076326f1b7816 */ /* 0x000fe4000000001b */
[----:B------:R-:W-:Y:S01]  /*1cd10*/  FSEL R36, R36, RZ, P5 ;  /* 0x000000ff24247208 */ /* 0x000fe20002800000 */
[----:B------:R-:W-:Y:S02]  /*1cd20*/  FFMA.FTZ R26, R26, R7, 1.1641532182693481445e-10 ;  /* 0x2f0000001a1a7423 */ /* 0x000fe40000010007 */
[----:B------:R-:W-:-:S03]  /*1cd30*/  IMAD.U32 R27, R27, 0x10000, RZ ;  /* 0x000100001b1b7824 */ /* 0x000fc600078e00ff */
[----:B------:R-:W-:Y:S01]  /*1cd40*/  FSETP.GTU.FTZ.AND P6, PT, R26, R193, PT ;  /* 0x000000c11a00720b */ /* 0x000fe20003fdc000 */
[----:B------:R-:W-:-:S03]  /*1cd50*/  FMUL.FTZ R27, R27, R194 ;  /* 0x000000c21b1b7220 */ /* 0x000fc60000410000 */
[----:B------:R-:W-:Y:S02]  /*1cd60*/  SEL R204, RZ, 0x1, P6 ;  /* 0x00000001ffcc7807 */ /* 0x000fe40003000000 */
[----:B------:R-:W-:-:S05]  /*1cd70*/  FSEL R27, R27, RZ, !P6 ;  /* 0x000000ff1b1b7208 */ /* 0x000fca0007000000 */
[----:B------:R-:W-:-:S04]  /*1cd80*/  FADD.FTZ R71, R27, R36 ;  /* 0x000000241b477221 */ /* 0x000fc80000010000 */
[----:B------:R-:W-:Y:S01]  /*1cd90*/  @P1 FADD.FTZ R71, R103, R71 ;  /* 0x0000004767471221 */ /* 0x000fe20000010000 */
[----:B------:R-:W-:Y:S06]  /*1cda0*/  BRA `(.L_x_20749) ;  /* 0x0000002400f07947 */ /* 0x000fec0003800000 */
.L_x_20668:
[----:B------:R-:W-:Y:S01]  /*1cdb0*/  ISETP.NE.AND P2, PT, R40, 0x1, PT ;  /* 0x000000012800780c */ /* 0x000fe20003f45270 */
[----:B------:R-:W-:Y:S01]  /*1cdc0*/  BSSY.RECONVERGENT B0, `(.L_x_20750) ;  /* 0x0000047000007945 */ /* 0x000fe20003800200 */
[----:B01----:R-:W-:Y:S02]  /*1cdd0*/  HFMA2 R32, -RZ, RZ, 0, 1.1920928955078125e-07 ;  /* 0x00000002ff207431 */ /* 0x003fe400000001ff */
[----:B--2---:R-:W-:Y:S02]  /*1cde0*/  IMAD.MOV.U32 R28, RZ, RZ, R206 ;  /* 0x000000ffff1c7224 */ /* 0x004fe400078e00ce */
        /* <DEDUP_REMOVED lines=12> */
.L_x_20752:
        /* <DEDUP_REMOVED lines=13> */
.L_x_20754:
[----:B------:R-:W-:Y:S05]  /*1cf80*/  BSYNC.RECONVERGENT B1 ;  /* 0x0000000000017941 */ /* 0x000fea0003800200 */
.L_x_20753:
        /* <DEDUP_REMOVED lines=42> */
.L_x_20751:
[----:B------:R-:W-:Y:S05]  /*1d230*/  BSYNC.RECONVERGENT B0 ;  /* 0x0000000000007941 */ /* 0x000fea0003800200 */
.L_x_20750:
[----:B------:R-:W-:Y:S01]  /*1d240*/  ISETP.NE.AND P2, PT, R32, 0x1, PT ;  /* 0x000000012000780c */ /* 0x000fe20003f45270 */
[----:B------:R-:W-:Y:S01]  /*1d250*/  BSSY.RECONVERGENT B0, `(.L_x_20755) ;  /* 0x000004a000007945 */ /* 0x000fe20003800200 */
[----:B------:R-:W-:Y:S01]  /*1d260*/  I2FP.F32.U32 R28, R28 ;  /* 0x0000001c001c7245 */ /* 0x000fe20000201000 */
[C---:B-----5:R-:W-:Y:S01]  /*1d270*/  IMAD.U32 R30, R24.reuse, 0x10000, RZ ;  /* 0x00010000181e7824 */ /* 0x060fe200078e00ff */
[----:B------:R-:W-:Y:S01]  /*1d280*/  PRMT R31, R24, 0x7632, R31 ;  /* 0x00007632181f7816 */ /* 0x000fe2000000001f */
[----:B------:R-:W-:Y:S01]  /*1d290*/  IMAD.MOV.U32 R33, RZ, RZ, 0x2 ;  /* 0x00000002ff217424 */ /* 0x000fe200078e00ff */
[----:B------:R-:W-:Y:S01]  /*1d2a0*/  MOV R29, R206 ;  /* 0x000000ce001d7202 */ /* 0x000fe20000000f00 */
        /* <DEDUP_REMOVED lines=12> */
.L_x_20757:
        /* <DEDUP_REMOVED lines=13> */
.L_x_20759:
[----:B------:R-:W-:Y:S05]  /*1d440*/  BSYNC.RECONVERGENT B1 ;  /* 0x0000000000017941 */ /* 0x000fea0003800200 */
.L_x_20758:
        /* <DEDUP_REMOVED lines=42> */
.L_x_20756:
[----:B------:R-:W-:Y:S05]  /*1d6f0*/  BSYNC.RECONVERGENT B0 ;  /* 0x0000000000007941 */ /* 0x000fea0003800200 */
.L_x_20755:
[----:B------:R-:W-:Y:S01]  /*1d700*/  ISETP.NE.AND P2, PT, R33, 0x1, PT ;  /* 0x000000012100780c */ /* 0x000fe20003f45270 */
[----:B------:R-:W-:Y:S01]  /*1d710*/  BSSY.RECONVERGENT B0, `(.L_x_20760) ;  /* 0x0000049000007945 */ /* 0x000fe20003800200 */
[----:B------:R-:W-:Y:S01]  /*1d720*/  I2FP.F32.U32 R28, R29 ;  /* 0x0000001d001c7245 */ /* 0x000fe20000201000 */
[----:B------:R-:W-:Y:S01]  /*1d730*/  IMAD.MOV.U32 R34, RZ, RZ, 0x2 ;  /* 0x00000002ff227424 */ /* 0x000fe200078e00ff */
[----:B------:R-:W-:Y:S01]  /*1d740*/  SHF.L.U32 R31, R31, 0x10, RZ ;  /* 0x000000101f1f7819 */ /* 0x000fe200000006ff */
        /* <DEDUP_REMOVED lines=13> */
.L_x_20762:
        /* <DEDUP_REMOVED lines=13> */
.L_x_20764:
[----:B------:R-:W-:Y:S05]  /*1d8f0*/  BSYNC.RECONVERGENT B1 ;  /* 0x0000000000017941 */ /* 0x000fea0003800200 */
.L_x_20763:
        /* <DEDUP_REMOVED lines=42> */
.L_x_20761:
[----:B------:R-:W-:Y:S05]  /*1dba0*/  BSYNC.RECONVERGENT B0 ;  /* 0x0000000000007941 */ /* 0x000fea0003800200 */
.L_x_20760:
[----:B------:R-:W-:Y:S01]  /*1dbb0*/  ISETP.NE.AND P2, PT, R34, 0x1, PT ;  /* 0x000000012200780c */ /* 0x000fe20003f45270 */
[----:B------:R-:W-:Y:S01]  /*1dbc0*/  BSSY.RECONVERGENT B0, `(.L_x_20765) ;  /* 0x000004a000007945 */ /* 0x000fe20003800200 */
[----:B------:R-:W-:Y:S01]  /*1dbd0*/  I2FP.F32.U32 R32, R29 ;  /* 0x0000001d00207245 */ /* 0x000fe20000201000 */
[----:B------:R-:W-:Y:S01]  /*1dbe0*/  HFMA2 R36, -RZ, RZ, 0, 1.1920928955078125e-07 ;  /* 0x00000002ff247431 */ /* 0x000fe200000001ff */
[----:B------:R-:W-:Y:S01]  /*1dbf0*/  PRMT R33, R25, 0x7632, R33 ;  /* 0x0000763219217816 */ /* 0x000fe20000000021 */
        /* <DEDUP_REMOVED lines=14> */
.L_x_20767:
        /* <DEDUP_REMOVED lines=13> */
.L_x_20769:
[----:B------:R-:W-:Y:S05]  /*1ddb0*/  BSYNC.RECONVERGENT B1 ;  /* 0x0000000000017941 */ /* 0x000fea0003800200 */
.L_x_20768:
        /* <DEDUP_REMOVED lines=42> */
.L_x_20766:
[----:B------:R-:W-:Y:S05]  /*1e060*/  BSYNC.RECONVERGENT B0 ;  /* 0x0000000000007941 */ /* 0x000fea0003800200 */
.L_x_20765:
        /* <DEDUP_REMOVED lines=18> */
.L_x_20772:
        /* <DEDUP_REMOVED lines=13> */
.L_x_20774:
[----:B------:R-:W-:Y:S05]  /*1e260*/  BSYNC.RECONVERGENT B1 ;  /* 0x0000000000017941 */ /* 0x000fea0003800200 */
.L_x_20773:
        /* <DEDUP_REMOVED lines=42> */
.L_x_20771:
[----:B------:R-:W-:Y:S05]  /*1e510*/  BSYNC.RECONVERGENT B0 ;  /* 0x0000000000007941 */ /* 0x000fea0003800200 */
.L_x_20770:
[----:B------:R-:W-:Y:S01]  /*1e520*/  ISETP.NE.AND P3, PT, R37, 0x1, PT ;  /* 0x000000012500780c */ /* 0x000fe20003f65270 */
[----:B------:R-:W-:Y:S01]  /*1e530*/  BSSY.RECONVERGENT B0, `(.L_x_20775) ;  /* 0x0000049000007945 */ /* 0x000fe20003800200 */
[----:B------:R-:W-:Y:S01]  /*1e540*/  I2FP.F32.U32 R34, R35 ;  /* 0x0000002300227245 */ /* 0x000fe20000201000 */
[----:B------:R-:W-:Y:S02]  /*1e550*/  IMAD.MOV.U32 R38, RZ, RZ, 0x2 ;  /* 0x00000002ff267424 */ /* 0x000fe400078e00ff */
[----:B------:R-:W-:Y:S02]  /*1e560*/  IMAD.MOV.U32 R35, RZ, RZ, R206 ;  /* 0x000000ffff237224 */ /* 0x000fe400078e00ce */
[----:B------:R-:W-:Y:S01]  /*1e570*/  FFMA.FTZ R36, R34, R7, 1.1641532182693481445e-10 ;  /* 0x2f00000022247423 */ /* 0x000fe20000010007 */
[C---:B------:R-:W-:Y:S02]  /*1e580*/  SHF.L.U32 R34, R26.reuse, 0x10, RZ ;  /* 0x000000101a227819 */ /* 0x040fe400000006ff */
[----:B------:R-:W-:-:S02]  /*1e590*/  PRMT R26, R26, 0x7632, R26 ;  /* 0x000076321a1a7816 */ /* 0x000fc4000000001a */
        /* <DEDUP_REMOVED lines=10> */
.L_x_20777:
        /* <DEDUP_REMOVED lines=13> */
.L_x_20779:
[----:B------:R-:W-:Y:S05]  /*1e710*/  BSYNC.RECONVERGENT B1 ;  /* 0x0000000000017941 */ /* 0x000fea0003800200 */
.L_x_20778:
        /* <DEDUP_REMOVED lines=42> */
.L_x_20776:
[----:B------:R-:W-:Y:S05]  /*1e9c0*/  BSYNC.RECONVERGENT B0 ;  /* 0x0000000000007941 */ /* 0x000fea0003800200 */
.L_x_20775:
[----:B------:R-:W-:Y:S01]  /*1e9d0*/  ISETP.NE.AND P4, PT, R38, 0x1, PT ;  /* 0x000000012600780c */ /* 0x000fe20003f85270 */
[----:B------:R-:W-:Y:S01]  /*1e9e0*/  BSSY.RECONVERGENT B0, `(.L_x_20780) ;  /* 0x0000048000007945 */ /* 0x000fe20003800200 */
[----:B------:R-:W-:Y:S01]  /*1e9f0*/  I2FP.F32.U32 R36, R35 ;  /* 0x0000002300247245 */ /* 0x000fe20000201000 */
[----:B------:R-:W-:Y:S02]  /*1ea00*/  HFMA2 R41, -RZ, RZ, 0, 1.1920928955078125e-07 ;  /* 0x00000002ff297431 */ /* 0x000fe400000001ff */
[----:B------:R-:W-:Y:S02]  /*1ea10*/  IMAD.U32 R26, R26, 0x10000, RZ ;  /* 0x000100001a1a7824 */ /* 0x000fe400078e00ff */
        /* <DEDUP_REMOVED lines=12> */
.L_x_20782:
        /* <DEDUP_REMOVED lines=13> */
.L_x_20784:
[----:B------:R-:W-:Y:S05]  /*1ebb0*/  BSYNC.RECONVERGENT B1 ;  /* 0x0000000000017941 */ /* 0x000fea0003800200 */
.L_x_20783:
        /* <DEDUP_REMOVED lines=42> */
.L_x_20781:
[----:B------:R-:W-:Y:S05]  /*1ee60*/  BSYNC.RECONVERGENT B0 ;  /* 0x0000000000007941 */ /* 0x000fea0003800200 */
.L_x_20780:
        /* <DEDUP_REMOVED lines=18> */
.L_x_20787:
        /* <DEDUP_REMOVED lines=13> */
.L_x_20789:
[----:B------:R-:W-:Y:S05]  /*1f060*/  BSYNC.RECONVERGENT B1 ;  /* 0x0000000000017941 */ /* 0x000fea0003800200 */
.L_x_20788:
        /* <DEDUP_REMOVED lines=42> */
.L_x_20786:
[----:B------:R-:W-:Y:S05]  /*1f310*/  BSYNC.RECONVERGENT B0 ;  /* 0x0000000000007941 */ /* 0x000fea0003800200 */
.L_x_20785:
[----:B------:R-:W-:Y:S01]  /*1f320*/  P2R R38, PR, RZ, 0x2 ;  /* 0x00000002ff267803 */ /* 0x000fe20000000000 */
[-C--:B------:R-:W-:Y:S01]  /*1f330*/  FMUL.FTZ R30, R30, R194.reuse ;  /* 0x000000c21e1e7220 */ /* 0x080fe20000410000 */
[----:B------:R-:W-:Y:S01]  /*1f340*/  I2FP.F32.U32 R36, R37 ;  /* 0x0000002500247245 */ /* 0x000fe20000201000 */
[-C--:B------:R-:W-:Y:S01]  /*1f350*/  FMUL.FTZ R32, R32, R194.reuse ;  /* 0x000000c220207220 */ /* 0x080fe20000410000 */
[----:B------:R-:W-:Y:S01]  /*1f360*/  ISETP.NE.AND P1, PT, R24, RZ, PT ;  /* 0x000000ff1800720c */ /* 0x000fe20003f25270 */
[-C--:B------:R-:W-:Y:S01]  /*1f370*/  FMUL.FTZ R35, R35, R194.reuse ;  /* 0x000000c223237220 */ /* 0x080fe20000410000 */
[----:B------:R-:W-:Y:S01]  /*1f380*/  SHF.L.U32 R27, R27, 0x10, RZ ;  /* 0x000000101b1b7819 */ /* 0x000fe200000006ff */
[----:B------:R-:W-:Y:S01]  /*1f390*/  FFMA.FTZ R36, R36, R7, 1.1641532182693481445e-10 ;  /* 0x2f00000024247423 */ /* 0x000fe20000010007 */
[----:B------:R-:W-:Y:S01]  /*1f3a0*/  ISETP.NE.AND P5, PT, R25, RZ, PT ;  /* 0x000000ff1900720c */ /* 0x000fe20003fa5270 */
[-C--:B------:R-:W-:Y:S01]  /*1f3b0*/  FMUL.FTZ R26, R26, R194.reuse ;  /* 0x000000c21a1a7220 */ /* 0x080fe20000410000 */
[----:B------:R-:W-:Y:S01]  /*1f3c0*/  FSEL R72, R30, RZ, P1 ;  /* 0x000000ff1e487208 */ /* 0x000fe20000800000 */
[-C--:B------:R-:W-:Y:S01]  /*1f3d0*/  FMUL.FTZ R34, R34, R194.reuse ;  /* 0x000000c222227220 */ /* 0x080fe20000410000 */
[----:B------:R-:W-:Y:S01]  /*1f3e0*/  ISETP.NE.AND P1, PT, R38, RZ, PT ;  /* 0x000000ff2600720c */ /* 0x000fe20003f25270 */
[-C--:B------:R-:W-:Y:S01]  /*1f3f0*/  FMUL.FTZ R33, R33, R194.reuse ;  /* 0x000000c221217220 */ /* 0x080fe20000410000 */
[----:B------:R-:W-:Y:S01]  /*1f400*/  P2R R41, PR, RZ, 0x1 ;  /* 0x00000001ff297803 */ /* 0x000fe20000000000 */
[-C--:B------:R-:W-:Y:S01]  /*1f410*/  FMUL.FTZ R31, R31, R194.reuse ;  /* 0x000000c21f1f7220 */ /* 0x080fe20000410000 */
[----:B------:R-:W-:Y:S01]  /*1f420*/  FMUL.FTZ R27, R27, R194 ;  /* 0x000000c21b1b7220 */ /* 0x000fe20000410000 */
[----:B------:R-:W-:-:S02]  /*1f430*/  FSEL R74, R32, RZ, P5 ;  /* 0x000000ff204a7208 */ /* 0x000fc40002800000 */
[----:B------:R-:W-:Y:S02]  /*1f440*/  ISETP.NE.AND P0, PT, R28, RZ, PT ;  /* 0x000000ff1c00720c */ /* 0x000fe40003f05270 */
        /* <DEDUP_REMOVED lines=18> */
.L_x_20749:
[----:B------:R-:W-:Y:S01]  /*1f570*/  ISETP.NE.AND P6, PT, R24, RZ, PT ;  /* 0x000000ff1800720c */ /* 0x000fe20003fc5270 */
[----:B------:R-:W0:Y:S01]  /*1f580*/  @P0 LDC.64 R26, c[0x0][0x398] ;  /* 0x0000e600ff1a0b82 */ /* 0x000e220000000a00 */
[----:B------:R-:W-:Y:S01]  /*1f590*/  SEL R24, RZ, 0x1000000, !P5 ;  /* 0x01000000ff187807 */ /* 0x000fe20006800000 */
[----:B------:R-:W-:Y:S01]  /*1f5a0*/  VIADD R195, R6, 0x80 ;  /* 0x0000008006c37836 */ /* 0x000fe20000000000 */
[----:B------:R-:W-:Y:S02]  /*1f5b0*/  SEL R33, RZ, 0x10000, !P4 ;  /* 0x00010000ff217807 */ /* 0x000fe40006000000 */
[----:B------:R-:W-:Y:S02]  /*1f5c0*/  SEL R34, RZ, 0x100, !P3 ;  /* 0x00000100ff227807 */ /* 0x000fe40005800000 */
[----:B------:R-:W-:Y:S02]  /*1f5d0*/  ISETP.NE.AND P5, PT, R28, RZ, PT ;  /* 0x000000ff1c00720c */ /* 0x000fe40003fa5270 */
[----:B------:R-:W-:-:S02]  /*1f5e0*/  ISETP.NE.AND P4, PT, R25, RZ, PT ;  /* 0x000000ff1900720c */ /* 0x000fc40003f85270 */
[----:B------:R-:W-:Y:S02]  /*1f5f0*/  ISETP.NE.AND P3, PT, R29, RZ, PT ;  /* 0x000000ff1d00720c */ /* 0x000fe40003f65270 */
[----:B------:R-:W-:Y:S01]  /*1f600*/  SEL R31, RZ, 0x10000, !P4 ;  /* 0x00010000ff1f7807 */ /* 0x000fe20006000000 */
[----:B------:R-:W1:Y:S01]  /*1f610*/  @P1 LDC.64 R28, c[0x0][0x3a0] ;  /* 0x0000e800ff1c1b82 */ /* 0x000e620000000a00 */
[----:B------:R-:W-:Y:S02]  /*1f620*/  SEL R32, RZ, 0x1000000, !P3 ;  /* 0x01000000ff207807 */ /* 0x000fe40005800000 */
[----:B------:R-:W-:Y:S02]  /*1f630*/  SEL R30, RZ, 0x100, !P5 ;  /* 0x00000100ff1e7807 */ /* 0x000fe40006800000 */
[----:B------:R-:W-:Y:S01]  /*1f640*/  LOP3.LUT R34, R34, R24, R33, 0xfe, !PT ;  /* 0x0000001822227212 */ /* 0x000fe200078efe21 */
[----:B------:R-:W-:Y:S01]  /*1f650*/  IMAD.WIDE.U32 R24, R22, 0x20, R200 ;  /* 0x0000002016187825 */ /* 0x000fe200078e00c8 */
[----:B------:R-:W-:-:S02]  /*1f660*/  LOP3.LUT R30, R30, R32, R31, 0xfe, !PT ;  /* 0x000000201e1e7212 */ /* 0x000fc400078efe1f */
[----:B------:R-:W-:Y:S01]  /*1f670*/  SEL R33, RZ, 0x1, !P6 ;  /* 0x00000001ff217807 */ /* 0x000fe20007000000 */
[C---:B0-----:R-:W-:Y:S01]  /*1f680*/  @P0 IMAD.WIDE.U32 R26, R195.reuse, 0x10, R26 ;  /* 0x00000010c31a0825 */ /* 0x041fe200078e001a */
[----:B------:R-:W-:Y:S01]  /*1f690*/  SEL R31, RZ, 0x1, !P2 ;  /* 0x00000001ff1f7807 */ /* 0x000fe20005000000 */
[----:B------:R-:W-:Y:S01]  /*1f6a0*/  STG.E.128 desc[UR8][R24.64], R72 ;  /* 0x0000004818007986 */ /* 0x000fe2000c101d08 */
[----:B------:R-:W-:Y:S01]  /*1f6b0*/  LOP3.LUT R30, R30, R33, RZ, 0xfc, !PT ;  /* 0x000000211e1e7212 */ /* 0x000fe200078efcff */
[----:B------:R-:W-:Y:S01]  /*1f6c0*/  IMAD.WIDE.U32 R32, R22, 0x8, R178 ;  /* 0x0000000816207825 */ /* 0x000fe200078e00b2 */
[----:B------:R-:W-:Y:S01]  /*1f6d0*/  LOP3.LUT R31, R34, R31, RZ, 0xfc, !PT ;  /* 0x0000001f221f7212 */ /* 0x000fe200078efcff */
[----:B------:R0:W-:Y:S04]  /*1f6e0*/  STG.E.128 desc[UR8][R24.64+0x10], R68 ;  /* 0x0000104418007986 */ /* 0x0001e8000c101d08 */
[----:B------:R2:W-:Y:S01]  /*1f6f0*/  STG.E.64 desc[UR8][R32.64], R30 ;  /* 0x0000001e20007986 */ /* 0x0005e2000c101b08 */
[----:B-1----:R-:W-:-:S04]  /*1f700*/  @P1 IMAD.WIDE.U32 R28, R195, 0x20, R28 ;  /* 0x00000020c31c1825 */ /* 0x002fc800078e001c */
[----:B0-----:R-:W-:Y:S01]  /*1f710*/  IMAD.WIDE.U32 R24, R195, 0x10, R212 ;  /* 0x00000010c3187825 */ /* 0x001fe200078e00d4 */
        /* <DEDUP_REMOVED lines=21> */
.L_x_20790:
[----:B------:R1:W5:Y:S04]  /*1f870*/  @P0 LDG.E.128 R108, desc[UR8][R26.64] ;  /* 0x000000081a6c0981 */ /* 0x000368000c1e1d00 */
        /* <DEDUP_REMOVED lines=20> */
.L_x_20794:
        /* <DEDUP_REMOVED lines=13> */
.L_x_20796:
[----:B------:R-:W-:Y:S05]  /*1fa90*/  BSYNC.RECONVERGENT B1 ;  /* 0x0000000000017941 */ /* 0x000fea0003800200 */
.L_x_20795:
        /* <DEDUP_REMOVED lines=42> */
.L_x_20793:
[----:B------:R-:W-:Y:S05]  /*1fd40*/  BSYNC.RECONVERGENT B0 ;  /* 0x0000000000007941 */ /* 0x000fea0003800200 */
.L_x_20792:
[----:B------:R-:W-:Y:S01]  /*1fd50*/  ISETP.NE.AND P2, PT, R16, 0x1, PT ;  /* 0x000000011000780c */ /* 0x000fe20003f45270 */
[----:B------:R-:W-:Y:S01]  /*1fd60*/  BSSY.RECONVERGENT B0, `(.L_x_20797) ;  /* 0x000004b000007945 */ /* 0x000fe20003800200 */
[----:B------:R-:W-:Y:S01]  /*1fd70*/  I2FP.F32.U32 R14, R13 ;  /* 0x0000000d000e7245 */ /* 0x000fe20000201000 */
[C---:B-----5:R-:W-:Y:S01]  /*1fd80*/  IMAD.U32 R13, R24.reuse, 0x10000, RZ ;  /* 0x00010000180d7824 */ /* 0x060fe200078e00ff */
[----:B0-----:R-:W-:Y:S01]  /*1fd90*/  PRMT R30, R24, 0x7632, R30 ;  /* 0x00007632181e7816 */ /* 0x001fe2000000001e */
        /* <DEDUP_REMOVED lines=15> */
.L_x_20799:
        /* <DEDUP_REMOVED lines=13> */
.L_x_20801:
[----:B------:R-:W-:Y:S05]  /*1ff60*/  BSYNC.RECONVERGENT B1 ;  /* 0x0000000000017941 */ /* 0x000fea0003800200 */
.L_x_20800:
        /* <DEDUP_REMOVED lines=42> */
.L_x_20798:
[----:B------:R-:W-:Y:S05]  /*20210*/  BSYNC.RECONVERGENT B0 ;  /* 0x0000000000007941 */ /* 0x000fea0003800200 */
.L_x_20797:
        /* <DEDUP_REMOVED lines=23> */
.L_x_20804:
        /* <DEDUP_REMOVED lines=13> */
.L_x_20806:
[----:B------:R-:W-:Y:S05]  /*20460*/  BSYNC.RECONVERGENT B1 ;  /* 0x0000000000017941 */ /* 0x000fea0003800200 */
.L_x_20805:
        /* <DEDUP_REMOVED lines=42> */
.L_x_20803:
[----:B------:R-:W-:Y:S05]  /*20710*/  BSYNC.RECONVERGENT B0 ;  /* 0x0000000000007941 */ /* 0x000fea0003800200 */
.L_x_20802:
[----:B------:R-:W-:Y:S01]  /*20720*/  ISETP.NE.AND P2, PT, R16, 0x1, PT ;  /* 0x000000011000780c */ /* 0x000fe20003f45270 */
[----:B-1----:R-:W-:Y:S01]  /*20730*/  IMAD.U32 R29, R30, 0x10000, RZ ;  /* 0x000100001e1d7824 */ /* 0x002fe200078e00ff */
[----:B------:R-:W-:Y:S01]  /*20740*/  I2FP.F32.U32 R14, R15 ;  /* 0x0000000f000e7245 */ /* 0x000fe20000201000 */
[----:B------:R-:W-:Y:S01]  /*20750*/  BSSY.RECONVERGENT B0, `(.L_x_20807) ;  /* 0x0000048000007945 */ /* 0x000fe20003800200 */
[----:B------:R-:W-:Y:S02]  /*20760*/  HFMA2 R17, -RZ, RZ, 0, 1.1920928955078125e-07 ;  /* 0x00000002ff117431 */ /* 0x000fe400000001ff */
[----:B------:R-:W-:Y:S02]  /*20770*/  IMAD.MOV.U32 R15, RZ, RZ, R206 ;  /* 0x000000ffff0f7224 */ /* 0x000fe400078e00ce */
        /* <DEDUP_REMOVED lines=13> */
.L_x_20809:
        /* <DEDUP_REMOVED lines=13> */
.L_x_20811:
[----:B------:R-:W-:Y:S05]  /*20920*/  BSYNC.RECONVERGENT B1 ;  /* 0x0000000000017941 */ /* 0x000fea0003800200 */
.L_x_20810:
        /* <DEDUP_REMOVED lines=42> */
.L_x_20808:
[----:B------:R-:W-:Y:S05]  /*20bd0*/  BSYNC.RECONVERGENT B0 ;  /* 0x0000000000007941 */ /* 0x000fea0003800200 */
.L_x_20807:
        /* <DEDUP_REMOVED lines=24> */
.L_x_20814:
        /* <DEDUP_REMOVED lines=13> */
.L_x_20816:
[----:B------:R-:W-:Y:S05]  /*20e30*/  BSYNC.RECONVERGENT B1 ;  /* 0x0000000000017941 */ /* 0x000fea0003800200 */
.L_x_20815:
        /* <DEDUP_REMOVED lines=42> */
.L_x_20813:
[----:B------:R-:W-:Y:S05]  /*210e0*/  BSYNC.RECONVERGENT B0 ;  /* 0x0000000000007941 */ /* 0x000fea0003800200 */
.L_x_20812:
        /* <DEDUP_REMOVED lines=20> */
.L_x_20819:
        /* <DEDUP_REMOVED lines=13> */
.L_x_20821:
[----:B------:R-:W-:Y:S05]  /*21300*/  BSYNC.RECONVERGENT B1 ;  /* 0x0000000000017941 */ /* 0x000fea0003800200 */
.L_x_20820:
        /* <DEDUP_REMOVED lines=42> */
.L_x_20818:
[----:B------:R-:W-:Y:S05]  /*215b0*/  BSYNC.RECONVERGENT B0 ;  /* 0x0000000000007941 */ /* 0x000fea0003800200 */
.L_x_20817:
        /* <DEDUP_REMOVED lines=23> */
.L_x_20824:
        /* <DEDUP_REMOVED lines=13> */
.L_x_20826:
[----:B------:R-:W-:Y:S05]  /*21800*/  BSYNC.RECONVERGENT B1 ;  /* 0x0000000000017941 */ /* 0x000fea0003800200 */
.L_x_20825:
        /* <DEDUP_REMOVED lines=42> */
.L_x_20823:
[----:B------:R-:W-:Y:S05]  /*21ab0*/  BSYNC.RECONVERGENT B0 ;  /* 0x0000000000007941 */ /* 0x000fea0003800200 */
.L_x_20822:
        /* <DEDUP_REMOVED lines=19> */
.L_x_20829:
        /* <DEDUP_REMOVED lines=13> */
.L_x_20831:
[----:B------:R-:W-:Y:S05]  /*21cc0*/  BSYNC.RECONVERGENT B1 ;  /* 0x0000000000017941 */ /* 0x000fea0003800200 */
.L_x_20830:
        /* <DEDUP_REMOVED lines=42> */
.L_x_20828:
[----:B------:R-:W-:Y:S05]  /*21f70*/  BSYNC.RECONVERGENT B0 ;  /* 0x0000000000007941 */ /* 0x000fea0003800200 */
.L_x_20827:
        /* <DEDUP_REMOVED lines=24> */
.L_x_20834:
        /* <DEDUP_REMOVED lines=13> */
.L_x_20836:
[----:B------:R-:W-:Y:S05]  /*221d0*/  BSYNC.RECONVERGENT B1 ;  /* 0x0000000000017941 */ /* 0x000fea0003800200 */
.L_x_20835:
        /* <DEDUP_REMOVED lines=42> */
.L_x_20833:
[----:B------:R-:W-:Y:S05]  /*22480*/  BSYNC.RECONVERGENT B0 ;  /* 0x0000000000007941 */ /* 0x000fea0003800200 */
.L_x_20832:
        /* <DEDUP_REMOVED lines=19> */
.L_x_20839:
        /* <DEDUP_REMOVED lines=13> */
.L_x_20841:
[----:B------:R-:W-:Y:S05]  /*22690*/  BSYNC.RECONVERGENT B1 ;  /* 0x0000000000017941 */ /* 0x000fea0003800200 */
.L_x_20840:
        /* <DEDUP_REMOVED lines=42> */
.L_x_20838:
[----:B------:R-:W-:Y:S05]  /*22940*/  BSYNC.RECONVERGENT B0 ;  /* 0x0000000000007941 */ /* 0x000fea0003800200 */
.L_x_20837:
        /* <DEDUP_REMOVED lines=24> */
.L_x_20844:
        /* <DEDUP_REMOVED lines=13> */
.L_x_20846:
[----:B------:R-:W-:Y:S05]  /*22ba0*/  BSYNC.RECONVERGENT B1 ;  /* 0x0000000000017941 */ /* 0x000fea0003800200 */
.L_x_20845:
        /* <DEDUP_REMOVED lines=42> */
.L_x_20843:
[----:B------:R-:W-:Y:S05]  /*22e50*/  BSYNC.RECONVERGENT B0 ;  /* 0x0000000000007941 */ /* 0x000fea0003800200 */
.L_x_20842:
        /* <DEDUP_REMOVED lines=18> */
.L_x_20849:
        /* <DEDUP_REMOVED lines=13> */
.L_x_20851:
[----:B------:R-:W-:Y:S05]  /*23050*/  BSYNC.RECONVERGENT B1 ;  /* 0x0000000000017941 */ /* 0x000fea0003800200 */
.L_x_20850:
        /* <DEDUP_REMOVED lines=42> */
.L_x_20848:
[----:B------:R-:W-:Y:S05]  /*23300*/  BSYNC.RECONVERGENT B0 ;  /* 0x0000000000007941 */ /* 0x000fea0003800200 */
.L_x_20847:
        /* <DEDUP_REMOVED lines=24> */
.L_x_20854:
        /* <DEDUP_REMOVED lines=13> */
.L_x_20856:
[----:B------:R-:W-:Y:S05]  /*23560*/  BSYNC.RECONVERGENT B1 ;  /* 0x0000000000017941 */ /* 0x000fea0003800200 */
.L_x_20855:
        /* <DEDUP_REMOVED lines=42> */
.L_x_20853:
[----:B------:R-:W-:Y:S05]  /*23810*/  BSYNC.RECONVERGENT B0 ;  /* 0x0000000000007941 */ /* 0x000fea0003800200 */
.L_x_20852:
        /* <DEDUP_REMOVED lines=19> */
.L_x_20859:
        /* <DEDUP_REMOVED lines=13> */
.L_x_20861:
[----:B------:R-:W-:Y:S05]  /*23a20*/  BSYNC.RECONVERGENT B1 ;  /* 0x0000000000017941 */ /* 0x000fea0003800200 */
.L_x_20860:
        /* <DEDUP_REMOVED lines=42> */
.L_x_20858:
[----:B------:R-:W-:Y:S05]  /*23cd0*/  BSYNC.RECONVERGENT B0 ;  /* 0x0000000000007941 */ /* 0x000fea0003800200 */
.L_x_20857:
        /* <DEDUP_REMOVED lines=24> */
.L_x_20864:
        /* <DEDUP_REMOVED lines=13> */
.L_x_20866:
[----:B------:R-:W-:Y:S05]  /*23f30*/  BSYNC.RECONVERGENT B1 ;  /* 0x0000000000017941 */ /* 0x000fea0003800200 */
.L_x_20865:
        /* <DEDUP_REMOVED lines=42> */
.L_x_20863:
[----:B------:R-:W-:Y:S05]  /*241e0*/  BSYNC.RECONVERGENT B0 ;  /* 0x0000000000007941 */ /* 0x000fea0003800200 */
.L_x_20862:
        /* <DEDUP_REMOVED lines=18> */
.L_x_20869:
        /* <DEDUP_REMOVED lines=15> */
.L_x_20871:
[----:B------:R-:W-:Y:S05]  /*24400*/  BSYNC.RECONVERGENT B1 ;  /* 0x0000000000017941 */ /* 0x000fea0003800200 */
.L_x_20870:
        /* <DEDUP_REMOVED lines=42> */
.L_x_20868:
[----:B------:R-:W-:Y:S05]  /*246b0*/  BSYNC.RECONVERGENT B0 ;  /* 0x0000000000007941 */ /* 0x000fea0003800200 */
.L_x_20867:
        /* <DEDUP_REMOVED lines=12> */
.L_x_20791:
[----:B------:R-:W-:Y:S01]  /*24780*/  ISETP.NE.AND P2, PT, R40, 0x1, PT ;  /* 0x000000012800780c */ /* 0x000fe20003f45270 */
[----:B------:R-:W-:Y:S01]  /*24790*/  BSSY.RECONVERGENT B0, `(.L_x_20873) ;  /* 0x0000047000007945 */ /* 0x000fe20003800200 */
[----:B0-----:R-:W-:Y:S01]  /*247a0*/  IMAD.MOV.U32 R32, RZ, RZ, 0x2 ;  /* 0x00000002ff207424 */ /* 0x001fe200078e00ff */
        /* <DEDUP_REMOVED lines=13> */
.L_x_20875:
        /* <DEDUP_REMOVED lines=13> */
.L_x_20877:
[----:B------:R-:W-:Y:S05]  /*24950*/  BSYNC.RECONVERGENT B1 ;  /* 0x0000000000017941 */ /* 0x000fea0003800200 */
.L_x_20876:
        /* <DEDUP_REMOVED lines=39> */
[----:B------:R-:W-:Y:S01]  /*24bd0*/  MOV R38, R28 ;  /* 0x0000001c00267202 */ /* 0x000fe20000000f00 */
[----:B------:R-:W-:Y:S01]  /*24be0*/  IMAD.MOV.U32 R28, RZ, RZ, R39 ;  /* 0x000000ffff1c7224 */ /* 0x000fe200078e0027 */
[----:B------:R-:W-:-:S07]  /*24bf0*/  LOP3.LUT R203, R8, R30, R29, 0x96, !PT ;  /* 0x0000001e08cb7212 */ /* 0x000fce00078e961d */
.L_x_20874:
[----:B------:R-:W-:Y:S05]  /*24c00*/  BSYNC.RECONVERGENT B0 ;  /* 0x0000000000007941 */ /* 0x000fea0003800200 */
.L_x_20873:
[----:B------:R-:W-:Y:S01]  /*24c10*/  ISETP.NE.AND P2, PT, R32, 0x1, PT ;  /* 0x000000012000780c */ /* 0x000fe20003f45270 */
[----:B------:R-:W-:Y:S01]  /*24c20*/  BSSY.RECONVERGENT B0, `(.L_x_20878) ;  /* 0x000004a000007945 */ /* 0x000fe20003800200 */
[----:B------:R-:W-:Y:S01]  /*24c30*/  I2FP.F32.U32 R28, R28 ;  /* 0x0000001c001c7245 */ /* 0x000fe20000201000 */
[----:B------:R-:W-:Y:S01]  /*24c40*/  IMAD.MOV.U32 R33, RZ, RZ, 0x2 ;  /* 0x00000002ff217424 */ /* 0x000fe200078e00ff */
[C---:B-----5:R-:W-:Y:S01]  /*24c50*/  SHF.L.U32 R30, R24.reuse, 0x10, RZ ;  /* 0x00000010181e7819 */ /* 0x060fe200000006ff */
[----:B------:R-:W-:Y:S01]  /*24c60*/  IMAD.MOV.U32 R29, RZ, RZ, R206 ;  /* 0x000000ffff1d7224 */ /* 0x000fe200078e00ce */
[----:B------:R-:W-:Y:S01]  /*24c70*/  PRMT R31, R24, 0x7632, R31 ;  /* 0x00007632181f7816 */ /* 0x000fe2000000001f */
        /* <DEDUP_REMOVED lines=12> */
.L_x_20880:
        /* <DEDUP_REMOVED lines=13> */
.L_x_20882:
[----:B------:R-:W-:Y:S05]  /*24e10*/  BSYNC.RECONVERGENT B1 ;  /* 0x0000000000017941 */ /* 0x000fea0003800200 */
.L_x_20881:
        /* <DEDUP_REMOVED lines=42> */
.L_x_20879:
[----:B------:R-:W-:Y:S05]  /*250c0*/  BSYNC.RECONVERGENT B0 ;  /* 0x0000000000007941 */ /* 0x000fea0003800200 */
.L_x_20878:
[----:B------:R-:W-:Y:S01]  /*250d0*/  ISETP.NE.AND P2, PT, R33, 0x1, PT ;  /* 0x000000012100780c */ /* 0x000fe20003f45270 */
[----:B------:R-:W-:Y:S01]  /*250e0*/  BSSY.RECONVERGENT B0, `(.L_x_20883) ;  /* 0x0000049000007945 */ /* 0x000fe20003800200 */
[----:B------:R-:W-:Y:S01]  /*250f0*/  I2FP.F32.U32 R28, R29 ;  /* 0x0000001d001c7245 */ /* 0x000fe20000201000 */
[----:B------:R-:W-:Y:S02]  /*25100*/  HFMA2 R34, -RZ, RZ, 0, 1.1920928955078125e-07 ;  /* 0x00000002ff227431 */ /* 0x000fe400000001ff */
[----:B------:R-:W-:Y:S02]  /*25110*/  IMAD.U32 R31, R31, 0x10000, RZ ;  /* 0x000100001f1f7824 */ /* 0x000fe400078e00ff */
        /* <DEDUP_REMOVED lines=13> */
.L_x_20885:
        /* <DEDUP_REMOVED lines=13> */
.L_x_20887:
[----:B------:R-:W-:Y:S05]  /*252c0*/  BSYNC.RECONVERGENT B1 ;  /* 0x0000000000017941 */ /* 0x000fea0003800200 */
.L_x_20886:
        /* <DEDUP_REMOVED lines=42> */
.L_x_20884:
[----:B------:R-:W-:Y:S05]  /*25570*/  BSYNC.RECONVERGENT B0 ;  /* 0x0000000000007941 */ /* 0x000fea0003800200 */
.L_x_20883:
[----:B------:R-:W-:Y:S01]  /*25580*/  ISETP.NE.AND P2, PT, R34, 0x1, PT ;  /* 0x000000012200780c */ /* 0x000fe20003f45270 */
[----:B------:R-:W-:Y:S01]  /*25590*/  BSSY.RECONVERGENT B0, `(.L_x_20888) ;  /* 0x000004a000007945 */ /* 0x000fe20003800200 */
[----:B------:R-:W-:Y:S01]  /*255a0*/  I2FP.F32.U32 R32, R29 ;  /* 0x0000001d00207245 */ /* 0x000fe20000201000 */
[----:B------:R-:W-:Y:S01]  /*255b0*/  IMAD.MOV.U32 R36, RZ, RZ, 0x2 ;  /* 0x00000002ff247424 */ /* 0x000fe200078e00ff */
[----:B------:R-:W-:Y:S02]  /*255c0*/  PRMT R33, R25, 0x7632, R33 ;  /* 0x0000763219217816 */ /* 0x000fe40000000021 */
[----:B------:R-:W-:Y:S01]  /*255d0*/  MOV R29, R206 ;  /* 0x000000ce001d7202 */ /* 0x000fe20000000f00 */
        /* <DEDUP_REMOVED lines=13> */
.L_x_20890:
        /* <DEDUP_REMOVED lines=13> */
.L_x_20892:
[----:B------:R-:W-:Y:S05]  /*25780*/  BSYNC.RECONVERGENT B1 ;  /* 0x0000000000017941 */ /* 0x000fea0003800200 */
.L_x_20891:
        /* <DEDUP_REMOVED lines=42> */
.L_x_20889:
[----:B------:R-:W-:Y:S05]  /*25a30*/  BSYNC.RECONVERGENT B0 ;  /* 0x0000000000007941 */ /* 0x000fea0003800200 */
.L_x_20888:
        /* <DEDUP_REMOVED lines=18> */
.L_x_20895:
        /* <DEDUP_REMOVED lines=13> */
.L_x_20897:
[----:B------:R-:W-:Y:S05]  /*25c30*/  BSYNC.RECONVERGENT B1 ;  /* 0x0000000000017941 */ /* 0x000fea0003800200 */
.L_x_20896:
        /* <DEDUP_REMOVED lines=42> */
.L_x_20894:
[----:B------:R-:W-:Y:S05]  /*25ee0*/  BSYNC.RECONVERGENT B0 ;  /* 0x0000000000007941 */ /* 0x000fea0003800200 */
.L_x_20893:
[----:B------:R-:W-:Y:S01]  /*25ef0*/  ISETP.NE.AND P3, PT, R37, 0x1, PT ;  /* 0x000000012500780c */ /* 0x000fe20003f65270 */
[----:B------:R-:W-:Y:S01]  /*25f00*/  BSSY.RECONVERGENT B0, `(.L_x_20898) ;  /* 0x0000049000007945 */ /* 0x000fe20003800200 */
[----:B------:R-:W-:Y:S01]  /*25f10*/  I2FP.F32.U32 R34, R35 ;  /* 0x0000002300227245 */ /* 0x000fe20000201000 */
[----:B------:R-:W-:Y:S02]  /*25f20*/  HFMA2 R39, -RZ, RZ, 0, 1.1920928955078125e-07 ;  /* 0x00000002ff277431 */ /* 0x000fe400000001ff */
[----:B------:R-:W-:Y:S02]  /*25f30*/  IMAD.MOV.U32 R35, RZ, RZ, R206 ;  /* 0x000000ffff237224 */ /* 0x000fe400078e00ce */
[----:B------:R-:W-:Y:S01]  /*25f40*/  FFMA.FTZ R36, R34, R7, 1.1641532182693481445e-10 ;  /* 0x2f00000022247423 */ /* 0x000fe20000010007 */
[C---:B------:R-:W-:Y:S01]  /*25f50*/  IMAD.U32 R34, R26.reuse, 0x10000, RZ ;  /* 0x000100001a227824 */ /* 0x040fe200078e00ff */
[----:B------:R-:W-:-:S03]  /*25f60*/  PRMT R26, R26, 0x7632, R26 ;  /* 0x000076321a1a7816 */ /* 0x000fc6000000001a */
        /* <DEDUP_REMOVED lines=10> */
.L_x_20900:
        /* <DEDUP_REMOVED lines=13> */
.L_x_20902:
[----:B------:R-:W-:Y:S05]  /*260e0*/  BSYNC.RECONVERGENT B1 ;  /* 0x0000000000017941 */ /* 0x000fea0003800200 */
.L_x_20901:
        /* <DEDUP_REMOVED lines=42> */
.L_x_20899:
[----:B------:R-:W-:Y:S05]  /*26390*/  BSYNC.RECONVERGENT B0 ;  /* 0x0000000000007941 */ /* 0x000fea0003800200 */
.L_x_20898:
        /* <DEDUP_REMOVED lines=17> */
.L_x_20905:
        /* <DEDUP_REMOVED lines=13> */
.L_x_20907:
[----:B------:R-:W-:Y:S05]  /*26580*/  BSYNC.RECONVERGENT B1 ;  /* 0x0000000000017941 */ /* 0x000fea0003800200 */
.L_x_20906:
        /* <DEDUP_REMOVED lines=42> */
.L_x_20904:
[----:B------:R-:W-:Y:S05]  /*26830*/  BSYNC.RECONVERGENT B0 ;  /* 0x0000000000007941 */ /* 0x000fea0003800200 */
.L_x_20903:
        /* <DEDUP_REMOVED lines=18> */
.L_x_20910:
        /* <DEDUP_REMOVED lines=13> */
.L_x_20912:
[----:B------:R-:W-:Y:S05]  /*26a30*/  BSYNC.RECONVERGENT B1 ;  /* 0x0000000000017941 */ /* 0x000fea0003800200 */
.L_x_20911:
        /* <DEDUP_REMOVED lines=42> */
.L_x_20909:
[----:B------:R-:W-:Y:S05]  /*26ce0*/  BSYNC.RECONVERGENT B0 ;  /* 0x0000000000007941 */ /* 0x000fea0003800200 */
.L_x_20908:
        /* <DEDUP_REMOVED lines=37> */
.L_x_20872:
[----:B------:R-:W-:Y:S01]  /*26f40*/  ISETP.NE.AND P6, PT, R24, RZ, PT ;  /* 0x000000ff1800720c */ /* 0x000fe20003fc5270 */
[----:B------:R-:W0:Y:S01]  /*26f50*/  @P0 LDC.64 R26, c[0x0][0x398] ;  /* 0x0000e600ff1a0b82 */ /* 0x000e220000000a00 */
[----:B------:R-:W-:Y:S02]  /*26f60*/  SEL R24, RZ, 0x1000000, !P5 ;  /* 0x01000000ff187807 */ /* 0x000fe40006800000 */
        /* <DEDUP_REMOVED lines=12> */
[----:B------:R-:W-:Y:S02]  /*27030*/  SEL R33, RZ, 0x1, !P6 ;  /* 0x00000001ff217807 */ /* 0x000fe40007000000 */
[----:B------:R-:W-:Y:S01]  /*27040*/  SEL R31, RZ, 0x1, !P2 ;  /* 0x00000001ff1f7807 */ /* 0x000fe20005000000 */
[----:B------:R-:W-:Y:S01]  /*27050*/  STG.E.128 desc[UR8][R24.64], R64 ;  /* 0x0000004018007986 */ /* 0x000fe2000c101d08 */
[----:B------:R-:W-:Y:S01]  /*27060*/  LOP3.LUT R30, R30, R33, RZ, 0xfc, !PT ;  /* 0x000000211e1e7212 */ /* 0x000fe200078efcff */
[----:B------:R-:W-:Y:S01]  /*27070*/  IMAD.WIDE.U32 R32, R195, 0x8, R178 ;  /* 0x00000008c3207825 */ /* 0x000fe200078e00b2 */
[----:B------:R-:W-:Y:S01]  /*27080*/  LOP3.LUT R31, R34, R31, RZ, 0xfc, !PT ;  /* 0x0000001f221f7212 */ /* 0x000fe200078efcff */
[----:B------:R2:W-:Y:S01]  /*27090*/  STG.E.128 desc[UR8][R24.64+0x10], R60 ;  /* 0x0000103c18007986 */ /* 0x0005e2000c101d08 */
[----:B------:R-:W-:-:S03]  /*270a0*/  IADD3 R196, PT, PT, R6, 0xa0, RZ ;  /* 0x000000a006c47810 */ /* 0x000fc60007ffe0ff */
[----:B------:R3:W-:Y:S02]  /*270b0*/  STG.E.64 desc[UR8][R32.64], R30 ;  /* 0x0000001e20007986 */ /* 0x0007e4000c101b08 */
[----:B0-----:R-:W-:-:S04]  /*270c0*/  @P0 IMAD.WIDE.U32 R26, R196, 0x10, R26 ;  /* 0x00000010c41a0825 */ /* 0x001fc800078e001a */
[----:B-1----:R-:W-:-:S04]  /*270d0*/  @P1 IMAD.WIDE.U32 R28, R196, 0x20, R28 ;  /* 0x00000020c41c1825 */ /* 0x002fc800078e001c */
[----:B--2---:R-:W-:Y:S01]  /*270e0*/  IMAD.WIDE.U32 R24, R196, 0x10, R212 ;  /* 0x00000010c4187825 */ /* 0x004fe200078e00d4 */
[----:B---3--:R-:W-:Y:S06]  /*270f0*/  @!P0 BRA `(.L_x_20913) ;  /* 0x0000000000508947 */ /* 0x008fec0003800000 */
        /* <DEDUP_REMOVED lines=20> */
.L_x_20913:
        /* <DEDUP_REMOVED lines=21> */
.L_x_20917:
        /* <DEDUP_REMOVED lines=13> */
.L_x_20919:
[----:B------:R-:W-:Y:S05]  /*27460*/  BSYNC.RECONVERGENT B1 ;  /* 0x0000000000017941 */ /* 0x000fea0003800200 */
.L_x_20918:
        /* <DEDUP_REMOVED lines=40> */
[----:B------:R-:W-:-:S07]  /*276f0*/  LOP3.LUT R203, R8, R14, R29, 0x96, !PT ;  /* 0x0000000e08cb7212 */ /* 0x000fce00078e961d */
.L_x_20916:
[----:B------:R-:W-:Y:S05]  /*27700*/  BSYNC.RECONVERGENT B0 ;  /* 0x0000000000007941 */ /* 0x000fea0003800200 */
.L_x_20915:
[----:B------:R-:W-:Y:S01]  /*27710*/  ISETP.NE.AND P2, PT, R16, 0x1, PT ;  /* 0x000000011000780c */ /* 0x000fe20003f45270 */
[----:B------:R-:W-:Y:S01]  /*27720*/  BSSY.RECONVERGENT B0, `(.L_x_20920) ;  /* 0x000004b000007945 */ /* 0x000fe20003800200 */
[----:B------:R-:W-:Y:S01]  /*27730*/  I2FP.F32.U32 R14, R13 ;  /* 0x0000000d000e7245 */ /* 0x000fe20000201000 */
[C---:B-----5:R-:W-:Y:S02]  /*27740*/  IMAD.U32 R13, R24.reuse, 0x10000, RZ ;  /* 0x00010000180d7824 */ /* 0x060fe400078e00ff */
        /* <DEDUP_REMOVED lines=16> */
.L_x_20922:
        /* <DEDUP_REMOVED lines=13> */
.L_x_20924:
[----:B------:R-:W-:Y:S05]  /*27920*/  BSYNC.RECONVERGENT B1 ;  /* 0x0000000000017941 */ /* 0x000fea0003800200 */
.L_x_20923:
        /* <DEDUP_REMOVED lines=42> */
.L_x_20921:
[----:B------:R-:W-:Y:S05]  /*27bd0*/  BSYNC.RECONVERGENT B0 ;  /* 0x0000000000007941 */ /* 0x000fea0003800200 */
.L_x_20920:
        /* <DEDUP_REMOVED lines=23> */
.L_x_20927:
        /* <DEDUP_REMOVED lines=13> */
.L_x_20929:
[----:B------:R-:W-:Y:S05]  /*27e20*/  BSYNC.RECONVERGENT B1 ;  /* 0x0000000000017941 */ /* 0x000fea0003800200 */
.L_x_20928:
        /* <DEDUP_REMOVED lines=42> */
.L_x_20926:
[----:B------:R-:W-:Y:S05]  /*280d0*/  BSYNC.RECONVERGENT B0 ;  /* 0x0000000000007941 */ /* 0x000fea0003800200 */
.L_x_20925:
[----:B------:R-:W-:Y:S01]  /*280e0*/  ISETP.NE.AND P2, PT, R18, 0x1, PT ;  /* 0x000000011200780c */ /* 0x000fe20003f45270 */
[----:B------:R-:W-:Y:S01]  /*280f0*/  BSSY.RECONVERGENT B0, `(.L_x_20930) ;  /* 0x000004a000007945 */ /* 0x000fe20003800200 */
[----:B------:R-:W-:Y:S01]  /*28100*/  I2FP.F32.U32 R14, R15 ;  /* 0x0000000f000e7245 */ /* 0x000fe20000201000 */
[----:B------:R-:W-:Y:S01]  /*28110*/  IMAD.MOV.U32 R17, RZ, RZ, 0x2 ;  /* 0x00000002ff117424 */ /* 0x000fe200078e00ff */
[----:B------:R-:W-:Y:S01]  /*28120*/  SHF.L.U32 R15, R29, 0x10, RZ ;  /* 0x000000101d0f7819 */ /* 0x000fe200000006ff */
[----:B------:R-:W-:Y:S02]  /*28130*/  IMAD.MOV.U32 R16, RZ, RZ, R206 ;  /* 0x000000ffff107224 */ /* 0x000fe400078e00ce */
[----:B------:R-:W-:Y:S02]  /*28140*/  FFMA.FTZ R14, R14, R7, 1.1641532182693481445e-10 ;  /* 0x2f0000000e0e7423 */ /* 0x000fe40000010007 */
[----:B0-----:R-:W-:-:S03]  /*28150*/  FMUL.FTZ R32, R15, R194 ;  /* 0x000000c20f207220 */ /* 0x001fc60000410000 */
        /* <DEDUP_REMOVED lines=11> */
.L_x_20932:
        /* <DEDUP_REMOVED lines=13> */
.L_x_20934:
[----:B------:R-:W-:Y:S05]  /*282e0*/  BSYNC.RECONVERGENT B1 ;  /* 0x0000000000017941 */ /* 0x000fea0003800200 */
.L_x_20933:
        /* <DEDUP_REMOVED lines=42> */
.L_x_20931:
[----:B------:R-:W-:Y:S05]  /*28590*/  BSYNC.RECONVERGENT B0 ;  /* 0x0000000000007941 */ /* 0x000fea0003800200 */
.L_x_20930:
        /* <DEDUP_REMOVED lines=24> */
.L_x_20937:
        /* <DEDUP_REMOVED lines=13> */
.L_x_20939:
[----:B------:R-:W-:Y:S05]  /*287f0*/  BSYNC.RECONVERGENT B1 ;  /* 0x0000000000017941 */ /* 0x000fea0003800200 */
.L_x_20938:
        /* <DEDUP_REMOVED lines=42> */
.L_x_20936:
[----:B------:R-:W-:Y:S05]  /*28aa0*/  BSYNC.RECONVERGENT B0 ;  /* 0x0000000000007941 */ /* 0x000fea0003800200 */
.L_x_20935:
        /* <DEDUP_REMOVED lines=20> */
.L_x_20942:
        /* <DEDUP_REMOVED lines=13> */
.L_x_20944:
[----:B------:R-:W-:Y:S05]  /*28cc0*/  BSYNC.RECONVERGENT B1 ;  /* 0x0000000000017941 */ /* 0x000fea0003800200 */
.L_x_20943:
        /* <DEDUP_REMOVED lines=42> */
.L_x_20941:
[----:B------:R-:W-:Y:S05]  /*28f70*/  BSYNC.RECONVERGENT B0 ;  /* 0x0000000000007941 */ /* 0x000fea0003800200 */
.L_x_20940:
        /* <DEDUP_REMOVED lines=23> */
.L_x_20947:
        /* <DEDUP_REMOVED lines=13> */
.L_x_20949:
[----:B------:R-:W-:Y:S05]  /*291c0*/  BSYNC.RECONVERGENT B1 ;  /* 0x0000000000017941 */ /* 0x000fea0003800200 */
.L_x_20948:
        /* <DEDUP_REMOVED lines=42> */
.L_x_20946:
[----:B------:R-:W-:Y:S05]  /*29470*/  BSYNC.RECONVERGENT B0 ;  /* 0x0000000000007941 */ /* 0x000fea0003800200 */
.L_x_20945:
        /* <DEDUP_REMOVED lines=19> */
.L_x_20952:
        /* <DEDUP_REMOVED lines=13> */
.L_x_20954:
[----:B------:R-:W-:Y:S05]  /*29680*/  BSYNC.RECONVERGENT B1 ;  /* 0x0000000000017941 */ /* 0x000fea0003800200 */
.L_x_20953:
        /* <DEDUP_REMOVED lines=42> */
.L_x_20951:
[----:B------:R-:W-:Y:S05]  /*29930*/  BSYNC.RECONVERGENT B0 ;  /* 0x0000000000007941 */ /* 0x000fea0003800200 */
.L_x_20950:
[----:B------:R-:W-:Y:S01]  /*29940*/  I2FP.F32.U32 R16, R17 ;  /* 0x0000001100107245 */ /* 0x000fe20000201000 */
[----:B------:R-:W-:Y:S01]  /*29950*/  BSSY.RECONVERGENT B0, `(.L_x_20955) ;  /* 0x000004f000007945 */ /* 0x000fe20003800200 */
[----:B------:R-:W-:Y:S02]  /*29960*/  PRMT R17, R109, 0x7632, R17 ;  /* 0x000076326d117816 */ /* 0x000fe40000000011 */
[----:B------:R-:W-:Y:S01]  /*29970*/  FSEL R18, R31, RZ, P4 ;  /* 0x000000ff1f127208 */ /* 0x000fe20002000000 */
[----:B------:R-:W-:Y:S01]  /*29980*/  FFMA.FTZ R16, R16, R7, 1.1641532182693481445e-10 ;  /* 0x2f00000010107423 */ /* 0x000fe20000010007 */
[----:B------:R-:W-:Y:S02]  /*29990*/  IMAD.MOV.U32 R31, RZ, RZ, 0x2 ;  /* 0x00000002ff1f7424 */ /* 0x000fe400078e00ff */
[----:B------:R-:W-:Y:S02]  /*299a0*/  IMAD.U32 R17, R17, 0x10000, RZ ;  /* 0x0001000011117824 */ /* 0x000fe400078e00ff */
[----:B------:R-:W-:-:S02]  /*299b0*/  FSETP.GTU.FTZ.AND P2, PT, R16, R193, PT ;  /* 0x000000c11000720b */ /* 0x000fc40003f5c000 */
[----:B------:R-:W-:Y:S02]  /*299c0*/  FMUL.FTZ R17, R17, R194 ;  /* 0x000000c211117220 */ /* 0x000fe40000410000 */
[----:B------:R-:W-:-:S03]  /*299d0*/  SEL R16, RZ, 0x1, P2 ;  /* 0x00000001ff107807 */ /* 0x000fc60001000000 */
        /* <DEDUP_REMOVED lines=14> */
.L_x_20957:
        /* <DEDUP_REMOVED lines=13> */
.L_x_20959:
[----:B------:R-:W-:Y:S05]  /*29b90*/  BSYNC.RECONVERGENT B1 ;  /* 0x0000000000017941 */ /* 0x000fea0003800200 */
.L_x_20958:
        /* <DEDUP_REMOVED lines=42> */
.L_x_20956:
[----:B------:R-:W-:Y:S05]  /*29e40*/  BSYNC.RECONVERGENT B0 ;  /* 0x0000000000007941 */ /* 0x000fea0003800200 */
.L_x_20955:
        /* <DEDUP_REMOVED lines=19> */
.L_x_20962:
        /* <DEDUP_REMOVED lines=13> */
.L_x_20964:
[----:B------:R-:W-:Y:S05]  /*2a050*/  BSYNC.RECONVERGENT B1 ;  /* 0x0000000000017941 */ /* 0x000fea0003800200 */
.L_x_20963:
        /* <DEDUP_REMOVED lines=42> */
.L_x_20961:
[----:B------:R-:W-:Y:S05]  /*2a300*/  BSYNC.RECONVERGENT B0 ;  /* 0x0000000000007941 */ /* 0x000fea0003800200 */
.L_x_20960:
        /* <DEDUP_REMOVED lines=24> */
.L_x_20967:
        /* <DEDUP_REMOVED lines=13> */
.L_x_20969:
[----:B------:R-:W-:Y:S05]  /*2a560*/  BSYNC.RECONVERGENT B1 ;  /* 0x0000000000017941 */ /* 0x000fea0003800200 */
.L_x_20968:
        /* <DEDUP_REMOVED lines=42> */
.L_x_20966:
[----:B------:R-:W-:Y:S05]  /*2a810*/  BSYNC.RECONVERGENT B0 ;  /* 0x0000000000007941 */ /* 0x000fea0003800200 */
.L_x_20965:
        /* <DEDUP_REMOVED lines=18> */
.L_x_20972:
        /* <DEDUP_REMOVED lines=13> */
.L_x_20974:
[----:B------:R-:W-:Y:S05]  /*2aa10*/  BSYNC.RECONVERGENT B1 ;  /* 0x0000000000017941 */ /* 0x000fea0003800200 */
.L_x_20973:
        /* <DEDUP_REMOVED lines=42> */
.L_x_20971:
[----:B------:R-:W-:Y:S05]  /*2acc0*/  BSYNC.RECONVERGENT B0 ;  /* 0x0000000000007941 */ /* 0x000fea0003800200 */
.L_x_20970:
        /* <DEDUP_REMOVED lines=24> */
.L_x_20977:
        /* <DEDUP_REMOVED lines=13> */
.L_x_20979:
[----:B------:R-:W-:Y:S05]  /*2af20*/  BSYNC.RECONVERGENT B1 ;  /* 0x0000000000017941 */ /* 0x000fea0003800200 */
.L_x_20978:
        /* <DEDUP_REMOVED lines=42> */
.L_x_20976:
[----:B------:R-:W-:Y:S05]  /*2b1d0*/  BSYNC.RECONVERGENT B0 ;  /* 0x0000000000007941 */ /* 0x000fea0003800200 */
.L_x_20975:
        /* <DEDUP_REMOVED lines=19> */
.L_x_20982:
        /* <DEDUP_REMOVED lines=13> */
.L_x_20984:
[----:B------:R-:W-:Y:S05]  /*2b3e0*/  BSYNC.RECONVERGENT B1 ;  /* 0x0000000000017941 */ /* 0x000fea0003800200 */
.L_x_20983:
        /* <DEDUP_REMOVED lines=42> */
.L_x_20981:
[----:B------:R-:W-:Y:S05]  /*2b690*/  BSYNC.RECONVERGENT B0 ;  /* 0x0000000000007941 */ /* 0x000fea0003800200 */
.L_x_20980:
        /* <DEDUP_REMOVED lines=24> */
.L_x_20987:
        /* <DEDUP_REMOVED lines=13> */
.L_x_20989:
[----:B------:R-:W-:Y:S05]  /*2b8f0*/  BSYNC.RECONVERGENT B1 ;  /* 0x0000000000017941 */ /* 0x000fea0003800200 */
.L_x_20988:
        /* <DEDUP_REMOVED lines=42> */
.L_x_20986:
[----:B------:R-:W-:Y:S05]  /*2bba0*/  BSYNC.RECONVERGENT B0 ;  /* 0x0000000000007941 */ /* 0x000fea0003800200 */
.L_x_20985:
        /* <DEDUP_REMOVED lines=18> */
.L_x_20992:
        /* <DEDUP_REMOVED lines=15> */
.L_x_20994:
[----:B------:R-:W-:Y:S05]  /*2bdc0*/  BSYNC.RECONVERGENT B1 ;  /* 0x0000000000017941 */ /* 0x000fea0003800200 */
.L_x_20993:
        /* <DEDUP_REMOVED lines=42> */
.L_x_20991:
[----:B------:R-:W-:Y:S05]  /*2c070*/  BSYNC.RECONVERGENT B0 ;  /* 0x0000000000007941 */ /* 0x000fea0003800200 */
.L_x_20990:
        /* <DEDUP_REMOVED lines=12> */
.L_x_20914:
[----:B------:R-:W-:Y:S01]  /*2c140*/  ISETP.NE.AND P2, PT, R39, 0x1, PT ;  /* 0x000000012700780c */ /* 0x000fe20003f45270 */
[----:B------:R-:W-:Y:S01]  /*2c150*/  BSSY.RECONVERGENT B0, `(.L_x_20996) ;  /* 0x0000046000007945 */ /* 0x000fe20003800200 */
[----:B0-----:R-:W-:Y:S02]  /*2c160*/  HFMA2 R32, -RZ, RZ, 0, 1.1920928955078125e-07 ;  /* 0x00000002ff207431 */ /* 0x001fe400000001ff */
        /* <DEDUP_REMOVED lines=13> */
.L_x_20998:
        /* <DEDUP_REMOVED lines=13> */
.L_x_21000:
[----:B------:R-:W-:Y:S05]  /*2c310*/  BSYNC.RECONVERGENT B1 ;  /* 0x0000000000017941 */ /* 0x000fea0003800200 */
.L_x_20999:
        /* <DEDUP_REMOVED lines=40> */
[----:B------:R-:W-:-:S07]  /*2c5a0*/  IMAD.MOV.U32 R29, RZ, RZ, R38 ;  /* 0x000000ffff1d7224 */ /* 0x000fce00078e0026 */
.L_x_20997:
[----:B------:R-:W-:Y:S05]  /*2c5b0*/  BSYNC.RECONVERGENT B0 ;  /* 0x0000000000007941 */ /* 0x000fea0003800200 */
.L_x_20996:
[----:B------:R-:W-:Y:S01]  /*2c5c0*/  ISETP.NE.AND P2, PT, R32, 0x1, PT ;  /* 0x000000012000780c */ /* 0x000fe20003f45270 */
[----:B------:R-:W-:Y:S01]  /*2c5d0*/  BSSY.RECONVERGENT B0, `(.L_x_21001) ;  /* 0x000004a000007945 */ /* 0x000fe20003800200 */
[----:B------:R-:W-:Y:S01]  /*2c5e0*/  I2FP.F32.U32 R30, R29 ;  /* 0x0000001d001e7245 */ /* 0x000fe20000201000 */
[----:B------:R-:W-:Y:S01]  /*2c5f0*/  IMAD.MOV.U32 R33, RZ, RZ, 0x2 ;  /* 0x00000002ff217424 */ /* 0x000fe200078e00ff */
[C---:B-----5:R-:W-:Y:S02]  /*2c600*/  SHF.L.U32 R31, R24.reuse, 0x10, RZ ;  /* 0x00000010181f7819 */ /* 0x060fe400000006ff */
        /* <DEDUP_REMOVED lines=14> */
.L_x_21003:
        /* <DEDUP_REMOVED lines=13> */
.L_x_21005:
[----:B------:R-:W-:Y:S05]  /*2c7c0*/  BSYNC.RECONVERGENT B1 ;  /* 0x0000000000017941 */ /* 0x000fea0003800200 */
.L_x_21004:
        /* <DEDUP_REMOVED lines=42> */
.L_x_21002:
[----:B------:R-:W-:Y:S05]  /*2ca70*/  BSYNC.RECONVERGENT B0 ;  /* 0x0000000000007941 */ /* 0x000fea0003800200 */
.L_x_21001:
[----:B------:R-:W-:Y:S01]  /*2ca80*/  ISETP.NE.AND P2, PT, R33, 0x1, PT ;  /* 0x000000012100780c */ /* 0x000fe20003f45270 */
[----:B------:R-:W-:Y:S01]  /*2ca90*/  BSSY.RECONVERGENT B0, `(.L_x_21006) ;  /* 0x0000049000007945 */ /* 0x000fe20003800200 */
[----:B------:R-:W-:Y:S01]  /*2caa0*/  I2FP.F32.U32 R30, R30 ;  /* 0x0000001e001e7245 */ /* 0x000fe20000201000 */
[----:B------:R-:W-:Y:S02]  /*2cab0*/  HFMA2 R34, -RZ, RZ, 0, 1.1920928955078125e-07 ;  /* 0x00000002ff227431 */ /* 0x000fe400000001ff */
[----:B------:R-:W-:Y:S02]  /*2cac0*/  IMAD.U32 R32, R29, 0x10000, RZ ;  /* 0x000100001d207824 */ /* 0x000fe400078e00ff */
        /* <DEDUP_REMOVED lines=13> */
.L_x_21008:
        /* <DEDUP_REMOVED lines=13> */
.L_x_21010:
[----:B------:R-:W-:Y:S05]  /*2cc70*/  BSYNC.RECONVERGENT B1 ;  /* 0x0000000000017941 */ /* 0x000fea0003800200 */
.L_x_21009:
        /* <DEDUP_REMOVED lines=42> */
.L_x_21007:
[----:B------:R-:W-:Y:S05]  /*2cf20*/  BSYNC.RECONVERGENT B0 ;  /* 0x0000000000007941 */ /* 0x000fea0003800200 */
.L_x_21006:
[----:B------:R-:W-:Y:S01]  /*2cf30*/  ISETP.NE.AND P2, PT, R34, 0x1, PT ;  /* 0x000000012200780c */ /* 0x000fe20003f45270 */
[----:B------:R-:W-:Y:S01]  /*2cf40*/  BSSY.RECONVERGENT B0, `(.L_x_21011) ;  /* 0x000004a000007945 */ /* 0x000fe20003800200 */
[----:B------:R-:W-:Y:S01]  /*2cf50*/  I2FP.F32.U32 R30, R30 ;  /* 0x0000001e001e7245 */ /* 0x000fe20000201000 */
[----:B------:R-:W-:Y:S01]  /*2cf60*/  IMAD.U32 R33, R25, 0x10000, RZ ;  /* 0x0001000019217824 */ /* 0x000fe200078e00ff */
[----:B------:R-:W-:Y:S01]  /*2cf70*/  MOV R35, R206 ;  /* 0x000000ce00237202 */ /* 0x000fe20000000f00 */
[----:B------:R-:W-:Y:S02]  /*2cf80*/  IMAD.MOV.U32 R36, RZ, RZ, 0x2 ;  /* 0x00000002ff247424 */ /* 0x000fe400078e00ff */
        /* <DEDUP_REMOVED lines=13> */
.L_x_21013:
        /* <DEDUP_REMOVED lines=13> */
.L_x_21015:
[----:B------:R-:W-:Y:S05]  /*2d130*/  BSYNC.RECONVERGENT B1 ;  /* 0x0000000000017941 */ /* 0x000fea0003800200 */
.L_x_21014:
        /* <DEDUP_REMOVED lines=42> */
.L_x_21012:
[----:B------:R-:W-:Y:S05]  /*2d3e0*/  BSYNC.RECONVERGENT B0 ;  /* 0x0000000000007941 */ /* 0x000fea0003800200 */
.L_x_21011:
[----:B------:R-:W-:Y:S01]  /*2d3f0*/  ISETP.NE.AND P2, PT, R36, 0x1, PT ;  /* 0x000000012400780c */ /* 0x000fe20003f45270 */
[----:B------:R-:W-:Y:S01]  /*2d400*/  BSSY.RECONVERGENT B0, `(.L_x_21016) ;  /* 0x0000049000007945 */ /* 0x000fe20003800200 */
[----:B------:R-:W-:Y:S01]  /*2d410*/  I2FP.F32.U32 R34, R35 ;  /* 0x0000002300227245 */ /* 0x000fe20000201000 */
[----:B------:R-:W-:Y:S02]  /*2d420*/  IMAD.MOV.U32 R38, RZ, RZ, 0x2 ;  /* 0x00000002ff267424 */ /* 0x000fe400078e00ff */
[----:B------:R-:W-:Y:S02]  /*2d430*/  IMAD.MOV.U32 R35, RZ, RZ, R206 ;  /* 0x000000ffff237224 */ /* 0x000fe400078e00ce */
[----:B------:R-:W-:-:S05]  /*2d440*/  FFMA.FTZ R34, R34, R7, 1.1641532182693481445e-10 ;  /* 0x2f00000022227423 */ /* 0x000fca0000010007 */
[----:B------:R-:W-:Y:S02]  /*2d450*/  FSETP.LE.FTZ.AND P3, PT, R34, R193, PT ;  /* 0x000000c12200720b */ /* 0x000fe40003f73000 */
[----:B------:R-:W-:Y:S02]  /*2d460*/  SHF.L.U32 R34, R30, 0x10, RZ ;  /* 0x000000101e227819 */ /* 0x000fe400000006ff */
        /* <DEDUP_REMOVED lines=10> */
.L_x_21018:
        /* <DEDUP_REMOVED lines=13> */
.L_x_21020:
[----:B------:R-:W-:Y:S05]  /*2d5e0*/  BSYNC.RECONVERGENT B1 ;  /* 0x0000000000017941 */ /* 0x000fea0003800200 */
.L_x_21019:
        /* <DEDUP_REMOVED lines=42> */
.L_x_21017:
[----:B------:R-:W-:Y:S05]  /*2d890*/  BSYNC.RECONVERGENT B0 ;  /* 0x0000000000007941 */ /* 0x000fea0003800200 */
.L_x_21016:
        /* <DEDUP_REMOVED lines=18> */
.L_x_21023:
        /* <DEDUP_REMOVED lines=13> */
.L_x_21025:
[----:B------:R-:W-:Y:S05]  /*2da90*/  BSYNC.RECONVERGENT B1 ;  /* 0x0000000000017941 */ /* 0x000fea0003800200 */
.L_x_21024:
        /* <DEDUP_REMOVED lines=42> */
.L_x_21022:
[----:B------:R-:W-:Y:S05]  /*2dd40*/  BSYNC.RECONVERGENT B0 ;  /* 0x0000000000007941 */ /* 0x000fea0003800200 */
.L_x_21021:
        /* <DEDUP_REMOVED lines=17> */
.L_x_21028:
        /* <DEDUP_REMOVED lines=13> */
.L_x_21030:
[----:B------:R-:W-:Y:S05]  /*2df30*/  BSYNC.RECONVERGENT B1 ;  /* 0x0000000000017941 */ /* 0x000fea0003800200 */
.L_x_21029:
        /* <DEDUP_REMOVED lines=42> */
.L_x_21027:
[----:B------:R-:W-:Y:S05]  /*2e1e0*/  BSYNC.RECONVERGENT B0 ;  /* 0x0000000000007941 */ /* 0x000fea0003800200 */
.L_x_21026:
        /* <DEDUP_REMOVED lines=18> */
.L_x_21033:
        /* <DEDUP_REMOVED lines=13> */
.L_x_21035:
[----:B------:R-:W-:Y:S05]  /*2e3e0*/  BSYNC.RECONVERGENT B1 ;  /* 0x0000000000017941 */ /* 0x000fea0003800200 */
.L_x_21034:
        /* <DEDUP_REMOVED lines=42> */
.L_x_21032:
[----:B------:R-:W-:Y:S05]  /*2e690*/  BSYNC.RECONVERGENT B0 ;  /* 0x0000000000007941 */ /* 0x000fea0003800200 */
.L_x_21031:
        /* <DEDUP_REMOVED lines=37> */
.L_x_20995:
[----:B------:R-:W-:Y:S01]  /*2e8f0*/  SEL R34, RZ, 0x100, !P3 ;  /* 0x00000100ff227807 */ /* 0x000fe20005800000 */
[----:B------:R-:W0:Y:S01]  /*2e900*/  @P0 LDC.64 R26, c[0x0][0x398] ;  /* 0x0000e600ff1a0b82 */ /* 0x000e220000000a00 */
[----:B------:R-:W-:Y:S02]  /*2e910*/  ISETP.NE.AND P3, PT, R30, RZ, PT ;  /* 0x000000ff1e00720c */ /* 0x000fe40003f65270 */
[----:B------:R-:W-:Y:S02]  /*2e920*/  ISETP.NE.AND P6, PT, R24, RZ, PT ;  /* 0x000000ff1800720c */ /* 0x000fe40003fc5270 */
[----:B------:R-:W-:Y:S02]  /*2e930*/  SEL R24, RZ, 0x1000000, !P5 ;  /* 0x01000000ff187807 */ /* 0x000fe40006800000 */
[----:B------:R-:W-:Y:S01]  /*2e940*/  SEL R35, RZ, 0x10000, !P4 ;  /* 0x00010000ff237807 */ /* 0x000fe20006000000 */
        /* <DEDUP_REMOVED lines=12> */
[----:B------:R-:W-:-:S03]  /*2ea10*/  IADD3 R197, PT, PT, R6, 0xc0, RZ ;  /* 0x000000c006c57810 */ /* 0x000fc60007ffe0ff */
[----:B------:R2:W-:Y:S02]  /*2ea20*/  STG.E.128 desc[UR8][R24.64+0x10], R52 ;  /* 0x0000103418007986 */ /* 0x0005e4000c101d08 */
[----:B0-----:R-:W-:-:S04]  /*2ea30*/  @P0 IMAD.WIDE.U32 R26, R197, 0x10, R26 ;  /* 0x00000010c51a0825 */ /* 0x001fc800078e001a */
[----:B-1----:R-:W-:Y:S01]  /*2ea40*/  @P1 IMAD.WIDE.U32 R30, R197, 0x20, R30 ;  /* 0x00000020c51e1825 */ /* 0x002fe200078e001e */
[----:B--2---:R-:W-:Y:S02]  /*2ea50*/  LOP3.LUT R25, R34, R33, RZ, 0xfc, !PT ;  /* 0x0000002122197212 */ /* 0x004fe400078efcff */
[----:B------:R-:W-:Y:S01]  /*2ea60*/  LOP3.LUT R24, R29, R32, RZ, 0xfc, !PT ;  /* 0x000000201d187212 */ /* 0x000fe200078efcff */
[----:B------:R-:W-:-:S05]  /*2ea70*/  IMAD.WIDE.U32 R32, R196, 0x8, R178 ;  /* 0x00000008c4207825 */ /* 0x000fca00078e00b2 */
[----:B------:R0:W-:Y:S02]  /*2ea80*/  STG.E.64 desc[UR8][R32.64], R24 ;  /* 0x0000001820007986 */ /* 0x0001e4000c101b08 */
[----:B0-----:R-:W-:Y:S01]  /*2ea90*/  IMAD.WIDE.U32 R24, R197, 0x10, R212 ;  /* 0x00000010c5187825 */ /* 0x001fe200078e00d4 */
[----:B------:R-:W-:Y:S06]  /*2eaa0*/  @!P0 BRA `(.L_x_21036) ;  /* 0x0000000000508947 */ /* 0x000fec0003800000 */
[----:B------:R-:W-:Y:S01]  /*2eab0*/  IMAD.U32 R32, R19, 0x10000, RZ ;  /* 0x0001000013207824 */ /* 0x000fe200078e00ff */
[----:B------:R-:W-:Y:S01]  /*2eac0*/  LOP3.LUT R29, R204, 0xffff, RZ, 0xc0, !PT ;  /* 0x0000ffffcc1d7812 */ /* 0x000fe200078ec0ff */
[----:B------:R-:W0:Y:S01]  /*2ead0*/  LDC.64 R38, c[0x0][0x3b8] ;  /* 0x0000ee00ff267b82 */ /* 0x000e220000000a00 */
[----:B------:R-:W-:Y:S02]  /*2eae0*/  LOP3.LUT R33, R16, 0xff, RZ, 0xc0, !PT ;  /* 0x000000ff10217812 */ /* 0x000fe400078ec0ff */
[----:B------:R-:W-:Y:S02]  /*2eaf0*/  LOP3.LUT R32, R32, 0xff0000, RZ, 0xc0, !PT ;  /* 0x00ff000020207812 */ /* 0x000fe400078ec0ff */
[----:B------:R-:W-:Y:S02]  /*2eb00*/  LOP3.LUT R34, R15, 0xff, RZ, 0xc0, !PT ;  /* 0x000000ff0f227812 */ /* 0x000fe400078ec0ff */
[----:B------:R-:W-:Y:S02]  /*2eb10*/  PRMT R29, R32, 0x4210, R29 ;  /* 0x00004210201d7816 */ /* 0x000fe4000000001d */
[----:B------:R-:W-:Y:S01]  /*2eb20*/  PRMT R32, R18, 0x7104, RZ ;  /* 0x0000710412207816 */ /* 0x000fe200000000ff */
[----:B------:R-:W-:Y:S01]  /*2eb30*/  IMAD.WIDE.U32 R34, R34, 0x10000, RZ ;  /* 0x0001000022227825 */ /* 0x000fe200078e00ff */
[----:B------:R-:W-:-:S02]  /*2eb40*/  LOP3.LUT R36, R14, 0xff, RZ, 0xc0, !PT ;  /* 0x000000ff0e247812 */ /* 0x000fc400078ec0ff */
[----:B------:R-:W-:-:S03]  /*2eb50*/  LOP3.LUT R32, R29, 0xff00, R32, 0xf8, !PT ;  /* 0x0000ff001d207812 */ /* 0x000fc600078ef820 */
[----:B------:R-:W-:Y:S01]  /*2eb60*/  IMAD.WIDE.U32 R36, R36, 0x100, RZ ;  /* 0x0000010024247825 */ /* 0x000fe200078e00ff */
[----:B------:R-:W-:-:S03]  /*2eb70*/  LOP3.LUT R29, R32, 0xff, R17, 0xf8, !PT ;  /* 0x000000ff201d7812 */ /* 0x000fc600078ef811 */
[----:B------:R-:W-:-:S03]  /*2eb80*/  IMAD.WIDE.U32 R32, R33, 0x1000000, RZ ;  /* 0x0100000021207825 */ /* 0x000fc600078e00ff */
[----:B------:R-:W-:Y:S02]  /*2eb90*/  LOP3.LUT R32, R36, R32, R34, 0xfe, !PT ;  /* 0x0000002024207212 */ /* 0x000fe400078efe22 */
[----:B------:R-:W-:Y:S02]  /*2eba0*/  LOP3.LUT R29, R35, R29, R33, 0xfe, !PT ;  /* 0x0000001d231d7212 */ /* 0x000fe400078efe21 */
[----:B------:R-:W-:Y:S01]  /*2ebb0*/  LOP3.LUT R36, R32, 0xff, R13, 0xf8, !PT ;  /* 0x000000ff20247812 */ /* 0x000fe200078ef80d */
[----:B0-----:R-:W-:Y:S01]  /*2ebc0*/  IMAD.WIDE.U32 R32, R196, 0x8, R38 ;  /* 0x00000008c4207825 */ /* 0x001fe200078e0026 */
[----:B------:R-:W-:-:S05]  /*2ebd0*/  LOP3.LUT R37, R29, R37, RZ, 0xfc, !PT ;  /* 0x000000251d257212 */ /* 0x000fca00078efcff */
[----:B------:R0:W-:Y:S02]  /*2ebe0*/  STG.E.64 desc[UR8][R32.64], R36 ;  /* 0x0000002420007986 */ /* 0x0001e4000c101b08 */
.L_x_21036:
        /* <DEDUP_REMOVED lines=21> */
.L_x_21040:
        /* <DEDUP_REMOVED lines=13> */
.L_x_21042:
[----:B------:R-:W-:Y:S05]  /*2ee10*/  BSYNC.RECONVERGENT B1 ;  /* 0x0000000000017941 */ /* 0x000fea0003800200 */
.L_x_21041:
        /* <DEDUP_REMOVED lines=42> */
.L_x_21039:
[----:B------:R-:W-:Y:S05]  /*2f0c0*/  BSYNC.RECONVERGENT B0 ;  /* 0x0000000000007941 */ /* 0x000fea0003800200 */
.L_x_21038:
[----:B------:R-:W-:Y:S01]  /*2f0d0*/  ISETP.NE.AND P2, PT, R16, 0x1, PT ;  /* 0x000000011000780c */ /* 0x000fe20003f45270 */
[----:B------:R-:W-:Y:S01]  /*2f0e0*/  BSSY.RECONVERGENT B0, `(.L_x_21043) ;  /* 0x000004b000007945 */ /* 0x000fe20003800200 */
[----:B------:R-:W-:Y:S01]  /*2f0f0*/  I2FP.F32.U32 R14, R13 ;  /* 0x0000000d000e7245 */ /* 0x000fe20000201000 */
[----:B------:R-:W-:Y:S01]  /*2f100*/  IMAD.MOV.U32 R17, RZ, RZ, 0x2 ;  /* 0x00000002ff117424 */ /* 0x000fe200078e00ff */
[C---:B-----5:R-:W-:Y:S01]  /*2f110*/  SHF.L.U32 R13, R24.reuse, 0x10, RZ ;  /* 0x00000010180d7819 */ /* 0x060fe200000006ff */
        /* <DEDUP_REMOVED lines=15> */
.L_x_21045:
        /* <DEDUP_REMOVED lines=13> */
.L_x_21047:
[----:B------:R-:W-:Y:S05]  /*2f2e0*/  BSYNC.RECONVERGENT B1 ;  /* 0x0000000000017941 */ /* 0x000fea0003800200 */
.L_x_21046:
        /* <DEDUP_REMOVED lines=42> */
.L_x_21044:
[----:B------:R-:W-:Y:S05]  /*2f590*/  BSYNC.RECONVERGENT B0 ;  /* 0x0000000000007941 */ /* 0x000fea0003800200 */
.L_x_21043:
        /* <DEDUP_REMOVED lines=23> */
.L_x_21050:
        /* <DEDUP_REMOVED lines=13> */
.L_x_21052:
[----:B------:R-:W-:Y:S05]  /*2f7e0*/  BSYNC.RECONVERGENT B1 ;  /* 0x0000000000017941 */ /* 0x000fea0003800200 */
.L_x_21051:
        /* <DEDUP_REMOVED lines=42> */
.L_x_21049:
[----:B------:R-:W-:Y:S05]  /*2fa90*/  BSYNC.RECONVERGENT B0 ;  /* 0x0000000000007941 */ /* 0x000fea0003800200 */
.L_x_21048:
        /* <DEDUP_REMOVED lines=19> */
.L_x_21055:
        /* <DEDUP_REMOVED lines=13> */
.L_x_21057:
[----:B------:R-:W-:Y:S05]  /*2fca0*/  BSYNC.RECONVERGENT B1 ;  /* 0x0000000000017941 */ /* 0x000fea0003800200 */
.L_x_21056:
        /* <DEDUP_REMOVED lines=42> */
.L_x_21054:
[----:B------:R-:W-:Y:S05]  /*2ff50*/  BSYNC.RECONVERGENT B0 ;  /* 0x0000000000007941 */ /* 0x000fea0003800200 */
.L_x_21053:
        /* <DEDUP_REMOVED lines=24> */
.L_x_21060:
        /* <DEDUP_REMOVED lines=13> */
.L_x_21062:
[----:B------:R-:W-:Y:S05]  /*301b0*/  BSYNC.RECONVERGENT B1 ;  /* 0x0000000000017941 */ /* 0x000fea0003800200 */
.L_x_21061:
        /* <DEDUP_REMOVED lines=42> */
.L_x_21059:
[----:B------:R-:W-:Y:S05]  /*30460*/  BSYNC.RECONVERGENT B0 ;  /* 0x0000000000007941 */ /* 0x000fea0003800200 */
.L_x_21058:
        /* <DEDUP_REMOVED lines=20> */
.L_x_21065:
        /* <DEDUP_REMOVED lines=13> */
.L_x_21067:
[----:B------:R-:W-:Y:S05]  /*30680*/  BSYNC.RECONVERGENT B1 ;  /* 0x0000000000017941 */ /* 0x000fea0003800200 */
.L_x_21066:
        /* <DEDUP_REMOVED lines=42> */
.L_x_21064:
[----:B------:R-:W-:Y:S05]  /*30930*/  BSYNC.RECONVERGENT B0 ;  /* 0x0000000000007941 */ /* 0x000fea0003800200 */
.L_x_21063:
        /* <DEDUP_REMOVED lines=23> */
.L_x_21070:
        /* <DEDUP_REMOVED lines=13> */
.L_x_21072:
[----:B------:R-:W-:Y:S05]  /*30b80*/  BSYNC.RECONVERGENT B1 ;  /* 0x0000000000017941 */ /* 0x000fea0003800200 */
.L_x_21071:
        /* <DEDUP_REMOVED lines=42> */
.L_x_21069:
[----:B------:R-:W-:Y:S05]  /*30e30*/  BSYNC.RECONVERGENT B0 ;  /* 0x0000000000007941 */ /* 0x000fea0003800200 */
.L_x_21068:
[----:B------:R-:W-:Y:S01]  /*30e40*/  ISETP.NE.AND P2, PT, R18, 0x1, PT ;  /* 0x000000011200780c */ /* 0x000fe20003f45270 */
[----:B------:R-:W-:Y:S01]  /*30e50*/  BSSY.RECONVERGENT B0, `(.L_x_21073) ;  /* 0x000004a000007945 */ /* 0x000fe20003800200 */
[----:B------:R-:W-:Y:S01]  /*30e60*/  I2FP.F32.U32 R16, R17 ;  /* 0x0000001100107245 */ /* 0x000fe20000201000 */
[----:B------:R-:W-:Y:S01]  /*30e70*/  IMAD.MOV.U32 R19, RZ, RZ, 0x2 ;  /* 0x00000002ff137424 */ /* 0x000fe200078e00ff */
[----:B-1----:R-:W-:Y:S01]  /*30e80*/  SHF.L.U32 R31, R34, 0x10, RZ ;  /* 0x00000010221f7819 */ /* 0x002fe200000006ff */
        /* <DEDUP_REMOVED lines=14> */
.L_x_21075:
        /* <DEDUP_REMOVED lines=13> */
.L_x_21077:
[----:B------:R-:W-:Y:S05]  /*31040*/  BSYNC.RECONVERGENT B1 ;  /* 0x0000000000017941 */ /* 0x000fea0003800200 */
.L_x_21076:
        /* <DEDUP_REMOVED lines=42> */
.L_x_21074:
[----:B------:R-:W-:Y:S05]  /*312f0*/  BSYNC.RECONVERGENT B0 ;  /* 0x0000000000007941 */ /* 0x000fea0003800200 */
.L_x_21073:
        /* <DEDUP_REMOVED lines=24> */
.L_x_21080:
        /* <DEDUP_REMOVED lines=13> */
.L_x_21082:
[----:B------:R-:W-:Y:S05]  /*31550*/  BSYNC.RECONVERGENT B1 ;  /* 0x0000000000017941 */ /* 0x000fea0003800200 */
.L_x_21081:
        /* <DEDUP_REMOVED lines=42> */
.L_x_21079:
[----:B------:R-:W-:Y:S05]  /*31800*/  BSYNC.RECONVERGENT B0 ;  /* 0x0000000000007941 */ /* 0x000fea0003800200 */
.L_x_21078:
        /* <DEDUP_REMOVED lines=19> */
.L_x_21085:
        /* <DEDUP_REMOVED lines=13> */
.L_x_21087:
[----:B------:R-:W-:Y:S05]  /*31a10*/  BSYNC.RECONVERGENT B1 ;  /* 0x0000000000017941 */ /* 0x000fea0003800200 */
.L_x_21086:
        /* <DEDUP_REMOVED lines=42> */
.L_x_21084:
[----:B------:R-:W-:Y:S05]  /*31cc0*/  BSYNC.RECONVERGENT B0 ;  /* 0x0000000000007941 */ /* 0x000fea0003800200 */
.L_x_21083:
        /* <DEDUP_REMOVED lines=24> */
.L_x_21090:
        /* <DEDUP_REMOVED lines=13> */
.L_x_21092:
[----:B------:R-:W-:Y:S05]  /*31f20*/  BSYNC.RECONVERGENT B1 ;  /* 0x0000000000017941 */ /* 0x000fea0003800200 */
.L_x_21091:
        /* <DEDUP_REMOVED lines=42> */
.L_x_21089:
[----:B------:R-:W-:Y:S05]  /*321d0*/  BSYNC.RECONVERGENT B0 ;  /* 0x0000000000007941 */ /* 0x000fea0003800200 */
.L_x_21088:
        /* <DEDUP_REMOVED lines=18> */
.L_x_21095:
        /* <DEDUP_REMOVED lines=13> */
.L_x_21097:
[----:B------:R-:W-:Y:S05]  /*323d0*/  BSYNC.RECONVERGENT B1 ;  /* 0x0000000000017941 */ /* 0x000fea0003800200 */
.L_x_21096:
        /* <DEDUP_REMOVED lines=42> */
.L_x_21094:
[----:B------:R-:W-:Y:S05]  /*32680*/  BSYNC.RECONVERGENT B0 ;  /* 0x0000000000007941 */ /* 0x000fea0003800200 */
.L_x_21093:
        /* <DEDUP_REMOVED lines=24> */
.L_x_21100:
        /* <DEDUP_REMOVED lines=13> */
.L_x_21102:
[----:B------:R-:W-:Y:S05]  /*328e0*/  BSYNC.RECONVERGENT B1 ;  /* 0x0000000000017941 */ /* 0x000fea0003800200 */
.L_x_21101:
        /* <DEDUP_REMOVED lines=42> */
.L_x_21099:
[----:B------:R-:W-:Y:S05]  /*32b90*/  BSYNC.RECONVERGENT B0 ;  /* 0x0000000000007941 */ /* 0x000fea0003800200 */
.L_x_21098:
        /* <DEDUP_REMOVED lines=19> */
.L_x_21105:
        /* <DEDUP_REMOVED lines=13> */
.L_x_21107:
[----:B------:R-:W-:Y:S05]  /*32da0*/  BSYNC.RECONVERGENT B1 ;  /* 0x0000000000017941 */ /* 0x000fea0003800200 */
.L_x_21106:
        /* <DEDUP_REMOVED lines=42> */
.L_x_21104:
[----:B------:R-:W-:Y:S05]  /*33050*/  BSYNC.RECONVERGENT B0 ;  /* 0x0000000000007941 */ /* 0x000fea0003800200 */
.L_x_21103:
        /* <DEDUP_REMOVED lines=24> */
.L_x_21110:
        /* <DEDUP_REMOVED lines=13> */
.L_x_21112:
[----:B------:R-:W-:Y:S05]  /*332b0*/  BSYNC.RECONVERGENT B1 ;  /* 0x0000000000017941 */ /* 0x000fea0003800200 */
.L_x_21111:
        /* <DEDUP_REMOVED lines=42> */
.L_x_21109:
[----:B------:R-:W-:Y:S05]  /*33560*/  BSYNC.RECONVERGENT B0 ;  /* 0x0000000000007941 */ /* 0x000fea0003800200 */
.L_x_21108:
        /* <DEDUP_REMOVED lines=18> */
.L_x_21115:
        /* <DEDUP_REMOVED lines=15> */
.L_x_21117:
[----:B------:R-:W-:Y:S05]  /*33780*/  BSYNC.RECONVERGENT B1 ;  /* 0x0000000000017941 */ /* 0x000fea0003800200 */
.L_x_21116:
        /* <DEDUP_REMOVED lines=42> */
.L_x_21114:
[----:B------:R-:W-:Y:S05]  /*33a30*/  BSYNC.RECONVERGENT B0 ;  /* 0x0000000000007941 */ /* 0x000fea0003800200 */
.L_x_21113:
        /* <DEDUP_REMOVED lines=12> */
.L_x_21037:
        /* <DEDUP_REMOVED lines=16> */
.L_x_21121:
        /* <DEDUP_REMOVED lines=13> */
.L_x_21123:
[----:B------:R-:W-:Y:S05]  /*33cd0*/  BSYNC.RECONVERGENT B1 ;  /* 0x0000000000017941 */ /* 0x000fea0003800200 */
.L_x_21122:
        /* <DEDUP_REMOVED lines=42> */
.L_x_21120:
[----:B------:R-:W-:Y:S05]  /*33f80*/  BSYNC.RECONVERGENT B0 ;  /* 0x0000000000007941 */ /* 0x000fea0003800200 */
.L_x_21119:
[----:B------:R-:W-:Y:S01]  /*33f90*/  ISETP.NE.AND P2, PT, R32, 0x1, PT ;  /* 0x000000012000780c */ /* 0x000fe20003f45270 */
[----:B------:R-:W-:Y:S01]  /*33fa0*/  BSSY.RECONVERGENT B0, `(.L_x_21124) ;  /* 0x000004a000007945 */ /* 0x000fe20003800200 */
[----:B------:R-:W-:Y:S01]  /*33fb0*/  I2FP.F32.U32 R28, R30 ;  /* 0x0000001e001c7245 */ /* 0x000fe20000201000 */
[----:B------:R-:W-:Y:S02]  /*33fc0*/  HFMA2 R33, -RZ, RZ, 0, 1.1920928955078125e-07 ;  /* 0x00000002ff217431 */ /* 0x000fe400000001ff */
[----:B-----5:R-:W-:Y:S02]  /*33fd0*/  IMAD.U32 R31, R24, 0x10000, RZ ;  /* 0x00010000181f7824 */ /* 0x020fe400078e00ff */
        /* <DEDUP_REMOVED lines=14> */
.L_x_21126:
        /* <DEDUP_REMOVED lines=13> */
.L_x_21128:
[----:B------:R-:W-:Y:S05]  /*34190*/  BSYNC.RECONVERGENT B1 ;  /* 0x0000000000017941 */ /* 0x000fea0003800200 */
.L_x_21127:
        /* <DEDUP_REMOVED lines=42> */
.L_x_21125:
[----:B------:R-:W-:Y:S05]  /*34440*/  BSYNC.RECONVERGENT B0 ;  /* 0x0000000000007941 */ /* 0x000fea0003800200 */
.L_x_21124:
        /* <DEDUP_REMOVED lines=18> */
.L_x_21131:
        /* <DEDUP_REMOVED lines=13> */
.L_x_21133:
[----:B------:R-:W-:Y:S05]  /*34640*/  BSYNC.RECONVERGENT B1 ;  /* 0x0000000000017941 */ /* 0x000fea0003800200 */
.L_x_21132:
        /* <DEDUP_REMOVED lines=42> */
.L_x_21130:
[----:B------:R-:W-:Y:S05]  /*348f0*/  BSYNC.RECONVERGENT B0 ;  /* 0x0000000000007941 */ /* 0x000fea0003800200 */
.L_x_21129:
        /* <DEDUP_REMOVED lines=19> */
.L_x_21136:
        /* <DEDUP_REMOVED lines=13> */
.L_x_21138:
[----:B------:R-:W-:Y:S05]  /*34b00*/  BSYNC.RECONVERGENT B1 ;  /* 0x0000000000017941 */ /* 0x000fea0003800200 */
.L_x_21137:
        /* <DEDUP_REMOVED lines=42> */
.L_x_21135:
[----:B------:R-:W-:Y:S05]  /*34db0*/  BSYNC.RECONVERGENT B0 ;  /* 0x0000000000007941 */ /* 0x000fea0003800200 */
.L_x_21134:
        /* <DEDUP_REMOVED lines=18> */
.L_x_21141:
        /* <DEDUP_REMOVED lines=13> */
.L_x_21143:
[----:B------:R-:W-:Y:S05]  /*34fb0*/  BSYNC.RECONVERGENT B1 ;  /* 0x0000000000017941 */ /* 0x000fea0003800200 */
.L_x_21142:
        /* <DEDUP_REMOVED lines=43> */
.L_x_21140:
[----:B------:R-:W-:Y:S05]  /*35270*/  BSYNC.RECONVERGENT B0 ;  /* 0x0000000000007941 */ /* 0x000fea0003800200 */
.L_x_21139:
        /* <DEDUP_REMOVED lines=18> */
.L_x_21146:
        /* <DEDUP_REMOVED lines=13> */
.L_x_21148:
[----:B------:R-:W-:Y:S05]  /*35470*/  BSYNC.RECONVERGENT B1 ;  /* 0x0000000000017941 */ /* 0x000fea0003800200 */
.L_x_21147:
        /* <DEDUP_REMOVED lines=43> */
.L_x_21145:
[----:B------:R-:W-:Y:S05]  /*35730*/  BSYNC.RECONVERGENT B0 ;  /* 0x0000000000007941 */ /* 0x000fea0003800200 */
.L_x_21144:
        /* <DEDUP_REMOVED lines=17> */
.L_x_21151:
        /* <DEDUP_REMOVED lines=13> */
.L_x_21153:
[----:B------:R-:W-:Y:S05]  /*35920*/  BSYNC.RECONVERGENT B1 ;  /* 0x0000000000017941 */ /* 0x000fea0003800200 */
.L_x_21152:
        /* <DEDUP_REMOVED lines=43> */
.L_x_21150:
[----:B------:R-:W-:Y:S05]  /*35be0*/  BSYNC.RECONVERGENT B0 ;  /* 0x0000000000007941 */ /* 0x000fea0003800200 */
.L_x_21149:
        /* <DEDUP_REMOVED lines=18> */
.L_x_21156:
        /* <DEDUP_REMOVED lines=13> */
.L_x_21158:
[----:B------:R-:W-:Y:S05]  /*35de0*/  BSYNC.RECONVERGENT B1 ;  /* 0x0000000000017941 */ /* 0x000fea0003800200 */
.L_x_21157:
        /* <DEDUP_REMOVED lines=43> */
.L_x_21155:
[----:B------:R-:W-:Y:S05]  /*360a0*/  BSYNC.RECONVERGENT B0 ;  /* 0x0000000000007941 */ /* 0x000fea0003800200 */
.L_x_21154:
        /* <DEDUP_REMOVED lines=37> */
.L_x_21118:
        /* <DEDUP_REMOVED lines=14> */
[----:B------:R-:W-:Y:S01]  /*363e0*/  STG.E.128 desc[UR8][R24.64], R48 ;  /* 0x0000003018007986 */ /* 0x000fe2000c101d08 */
[----:B------:R-:W-:-:S03]  /*363f0*/  IADD3 R198, PT, PT, R6, 0xe0, RZ ;  /* 0x000000e006c67810 */ /* 0x000fc60007ffe0ff */
[----:B------:R0:W-:Y:S02]  /*36400*/  STG.E.128 desc[UR8][R24.64+0x10], R44 ;  /* 0x0000102c18007986 */ /* 0x0001e4000c101d08 */
[----:B0-----:R-:W-:Y:S02]  /*36410*/  LOP3.LUT R25, R30, R27, RZ, 0xfc, !PT ;  /* 0x0000001b1e197212 */ /* 0x001fe400078efcff */
[----:B------:R-:W-:-:S04]  /*36420*/  SEL R27, RZ, 0x1, !P6 ;  /* 0x00000001ff1b7807 */ /* 0x000fc80007000000 */
[----:B------:R-:W-:Y:S01]  /*36430*/  LOP3.LUT R24, R26, R27, RZ, 0xfc, !PT ;  /* 0x0000001b1a187212 */ /* 0x000fe200078efcff */
[----:B------:R-:W-:-:S05]  /*36440*/  IMAD.WIDE.U32 R26, R197, 0x8, R178 ;  /* 0x00000008c51a7825 */ /* 0x000fca00078e00b2 */
        /* <DEDUP_REMOVED lines=16> */
[----:B------:R-:W-:Y:S01]  /*36550*/  LOP3.LUT R28, R28, 0xff00, R31, 0xf8, !PT ;  /* 0x0000ff001c1c7812 */ /* 0x000fe200078ef81f */
[----:B------:R-:W-:-:S03]  /*36560*/  IMAD.WIDE.U32 R30, R30, 0x1000000, RZ ;  /* 0x010000001e1e7825 */ /* 0x000fc600078e00ff */
[----:B------:R-:W-:Y:S02]  /*36570*/  LOP3.LUT R39, R28, 0xff, R17, 0xf8, !PT ;  /* 0x000000ff1c277812 */ /* 0x000fe400078ef811 */
[----:B------:R-:W-:Y:S02]  /*36580*/  LOP3.LUT R30, R34, R30, R32, 0xfe, !PT ;  /* 0x0000001e221e7212 */ /* 0x000fe400078efe20 */
[----:B------:R-:W-:Y:S02]  /*36590*/  LOP3.LUT R39, R33, R39, R31, 0xfe, !PT ;  /* 0x0000002721277212 */ /* 0x000fe400078efe1f */
[----:B------:R-:W-:Y:S01]  /*365a0*/  LOP3.LUT R34, R30, 0xff, R13, 0xf8, !PT ;  /* 0x000000ff1e227812 */ /* 0x000fe200078ef80d */
[----:B0-----:R-:W-:Y:S01]  /*365b0*/  IMAD.WIDE.U32 R30, R197, 0x8, R36 ;  /* 0x00000008c51e7825 */ /* 0x001fe200078e0024 */
[----:B------:R-:W-:-:S05]  /*365c0*/  LOP3.LUT R35, R39, R35, RZ, 0xfc, !PT ;  /* 0x0000002327237212 */ /* 0x000fca00078efcff */
[----:B------:R0:W-:Y:S02]  /*365d0*/  STG.E.64 desc[UR8][R30.64], R34 ;  /* 0x000000221e007986 */ /* 0x0001e4000c101b08 */
.L_x_21159:
[C---:B-1----:R-:W-:Y:S01]  /*365e0*/  @P1 IMAD.WIDE.U32 R24, R198.reuse, 0x20, R24 ;  /* 0x00000020c6181825 */ /* 0x042fe200078e0018 */
[----:B------:R-:W5:Y:S04]  /*365f0*/  @P0 LDG.E.128 R108, desc[UR8][R26.64] ;  /* 0x000000081a6c0981 */ /* 0x000f68000c1e1d00 */
        /* <DEDUP_REMOVED lines=21> */
.L_x_21163:
        /* <DEDUP_REMOVED lines=13> */
.L_x_21165:
[----:B------:R-:W-:Y:S05]  /*36820*/  BSYNC.RECONVERGENT B1 ;  /* 0x0000000000017941 */ /* 0x000fea0003800200 */
.L_x_21164:
        /* <DEDUP_REMOVED lines=42> */
.L_x_21162:
[----:B------:R-:W-:Y:S05]  /*36ad0*/  BSYNC.RECONVERGENT B0 ;  /* 0x0000000000007941 */ /* 0x000fea0003800200 */
.L_x_21161:
[----:B------:R-:W-:Y:S01]  /*36ae0*/  I2FP.F32.U32 R14, R13 ;  /* 0x0000000d000e7245 */ /* 0x000fe20000201000 */
[----:B------:R-:W-:Y:S01]  /*36af0*/  BSSY.RECONVERGENT B0, `(.L_x_21166) ;  /* 0x000004c000007945 */ /* 0x000fe20003800200 */
[----:B------:R-:W-:Y:S01]  /*36b00*/  ISETP.NE.AND P2, PT, R16, 0x1, PT ;  /* 0x000000011000780c */ /* 0x000fe20003f45270 */
[----:B------:R-:W-:Y:S01]  /*36b10*/  IMAD.MOV.U32 R17, RZ, RZ, 0x2 ;  /* 0x00000002ff117424 */ /* 0x000fe200078e00ff */
[----:B-----5:R-:W-:Y:S01]  /*36b20*/  SHF.L.U32 R13, R24, 0x10, RZ ;  /* 0x00000010180d7819 */ /* 0x020fe200000006ff */
[----:B------:R-:W-:Y:S01]  /*36b30*/  FFMA.FTZ R14, R14, R7, 1.1641532182693481445e-10 ;  /* 0x2f0000000e0e7423 */ /* 0x000fe20000010007 */
[----:B------:R-:W-:Y:S01]  /*36b40*/  LOP3.LUT R23, R23, 0xffffffef, RZ, 0xc0, !PT ;  /* 0xffffffef17177812 */ /* 0x000fe200078ec0ff */
[----:B------:R-:W-:Y:S01]  /*36b50*/  IMAD.MOV.U32 R15, RZ, RZ, R206 ;  /* 0x000000ffff0f7224 */ /* 0x000fe200078e00ce */
[----:B------:R-:W-:Y:S01]  /*36b60*/  PRMT R24, R24, 0x7632, R24 ;  /* 0x0000763218187816 */ /* 0x000fe20000000018 */
[----:B------:R-:W-:Y:S01]  /*36b70*/  FMUL.FTZ R13, R13, R194 ;  /* 0x000000c20d0d7220 */ /* 0x000fe20000410000 */
        /* <DEDUP_REMOVED lines=11> */
.L_x_21168:
        /* <DEDUP_REMOVED lines=13> */
.L_x_21170:
[----:B------:R-:W-:Y:S05]  /*36d00*/  BSYNC.RECONVERGENT B1 ;  /* 0x0000000000017941 */ /* 0x000fea0003800200 */
.L_x_21169:
        /* <DEDUP_REMOVED lines=42> */
.L_x_21167:
[----:B------:R-:W-:Y:S05]  /*36fb0*/  BSYNC.RECONVERGENT B0 ;  /* 0x0000000000007941 */ /* 0x000fea0003800200 */
.L_x_21166:
        /* <DEDUP_REMOVED lines=23> */
.L_x_21173:
        /* <DEDUP_REMOVED lines=13> */
.L_x_21175:
[----:B------:R-:W-:Y:S05]  /*37200*/  BSYNC.RECONVERGENT B1 ;  /* 0x0000000000017941 */ /* 0x000fea0003800200 */
.L_x_21174:
        /* <DEDUP_REMOVED lines=42> */
.L_x_21172:
[----:B------:R-:W-:Y:S05]  /*374b0*/  BSYNC.RECONVERGENT B0 ;  /* 0x0000000000007941 */ /* 0x000fea0003800200 */
.L_x_21171:
        /* <DEDUP_REMOVED lines=20> */
.L_x_21178:
        /* <DEDUP_REMOVED lines=13> */
.L_x_21180:
[----:B------:R-:W-:Y:S05]  /*376d0*/  BSYNC.RECONVERGENT B1 ;  /* 0x0000000000017941 */ /* 0x000fea0003800200 */
.L_x_21179:
        /* <DEDUP_REMOVED lines=42> */
.L_x_21177:
[----:B------:R-:W-:Y:S05]  /*37980*/  BSYNC.RECONVERGENT B0 ;  /* 0x0000000000007941 */ /* 0x000fea0003800200 */
.L_x_21176:
        /* <DEDUP_REMOVED lines=24> */
.L_x_21183:
        /* <DEDUP_REMOVED lines=13> */
.L_x_21185:
[----:B------:R-:W-:Y:S05]  /*37be0*/  BSYNC.RECONVERGENT B1 ;  /* 0x0000000000017941 */ /* 0x000fea0003800200 */
.L_x_21184:
[----:B------:R-:W-:Y:S01]  /*37bf0*/  LOP3.LUT R16, R5, UR7, R19, 0x96, !PT ;  /* 0x0000000705107c12 */ /* 0x000fe2000f8e9613 */
[----:B0-----:R-:W-:-:S04]  /*37c00*/  IMAD.WIDE.U32 R30, R0, -0x326172a9, RZ ;  /* 0xcd9e8d57001e7825 */ /* 0x001fc800078e00ff */
        /* <DEDUP_REMOVED lines=40> */
.L_x_21182:
[----:B------:R-:W-:Y:S05]  /*37e90*/  BSYNC.RECONVERGENT B0 ;  /* 0x0000000000007941 */ /* 0x000fea0003800200 */
.L_x_21181:
        /* <DEDUP_REMOVED lines=8> */
[----:B------:R-:W-:Y:S01]  /*37f20*/  FMUL.FTZ R15, R15, R194 ;  /* 0x000000c20f0f7220 */ /* 0x000fe20000410000 */
[----:B------:R-:W-:Y:S01]  /*37f30*/  IMAD.MOV.U32 R17, RZ, RZ, R206 ;  /* 0x000000ffff117224 */ /* 0x000fe200078e00ce */
        /* <DEDUP_REMOVED lines=11> */
.L_x_21188:
        /* <DEDUP_REMOVED lines=13> */
.L_x_21190:
[----:B------:R-:W-:Y:S05]  /*380c0*/  BSYNC.RECONVERGENT B1 ;  /* 0x0000000000017941 */ /* 0x000fea0003800200 */
.L_x_21189:
        /* <DEDUP_REMOVED lines=42> */
.L_x_21187:
[----:B------:R-:W-:Y:S05]  /*38370*/  BSYNC.RECONVERGENT B0 ;  /* 0x0000000000007941 */ /* 0x000fea0003800200 */
.L_x_21186:
        /* <DEDUP_REMOVED lines=10> */
[----:B------:R-:W-:-:S03]  /*38420*/  MOV R17, R206 ;  /* 0x000000ce00117202 */ /* 0x000fc60000000f00 */
[----:B------:R-:W-:Y:S01]  /*38430*/  FADD.FTZ R42, R42, R15 ;  /* 0x0000000f2a2a7221 */ /* 0x000fe20000010000 */
[----:B------:R-:W-:-:S03]  /*38440*/  SEL R15, RZ, 0x1, P2 ;  /* 0x00000001ff0f7807 */ /* 0x000fc60001000000 */
        /* <DEDUP_REMOVED lines=10> */
.L_x_21193:
        /* <DEDUP_REMOVED lines=13> */
.L_x_21195:
[----:B------:R-:W-:Y:S05]  /*385c0*/  BSYNC.RECONVERGENT B1 ;  /* 0x0000000000017941 */ /* 0x000fea0003800200 */
.L_x_21194:
        /* <DEDUP_REMOVED lines=42> */
.L_x_21192:
[----:B------:R-:W-:Y:S05]  /*38870*/  BSYNC.RECONVERGENT B0 ;  /* 0x0000000000007941 */ /* 0x000fea0003800200 */
.L_x_21191:
        /* <DEDUP_REMOVED lines=20> */
.L_x_21198:
        /* <DEDUP_REMOVED lines=13> */
.L_x_21200:
[----:B------:R-:W-:Y:S05]  /*38a90*/  BSYNC.RECONVERGENT B1 ;  /* 0x0000000000017941 */ /* 0x000fea0003800200 */
.L_x_21199:
        /* <DEDUP_REMOVED lines=42> */
.L_x_21197:
[----:B------:R-:W-:Y:S05]  /*38d40*/  BSYNC.RECONVERGENT B0 ;  /* 0x0000000000007941 */ /* 0x000fea0003800200 */
.L_x_21196:
[----:B------:R-:W-:Y:S01]  /*38d50*/  I2FP.F32.U32 R16, R17 ;  /* 0x0000001100107245 */ /* 0x000fe20000201000 */
[----:B------:R-:W-:Y:S01]  /*38d60*/  BSSY.RECONVERGENT B0, `(.L_x_21201) ;  /* 0x000004f000007945 */ /* 0x000fe20003800200 */
[----:B------:R-:W-:Y:S01]  /*38d70*/  PRMT R17, R109, 0x7632, R17 ;  /* 0x000076326d117816 */ /* 0x000fe20000000011 */
[----:B------:R-:W-:Y:S02]  /*38d80*/  HFMA2 R24, -RZ, RZ, 0, 1.1920928955078125e-07 ;  /* 0x00000002ff187431 */ /* 0x000fe400000001ff */
[----:B------:R-:W-:Y:S02]  /*38d90*/  FFMA.FTZ R16, R16, R7, 1.1641532182693481445e-10 ;  /* 0x2f00000010107423 */ /* 0x000fe40000010007 */
[----:B------:R-:W-:-:S03]  /*38da0*/  IMAD.U32 R17, R17, 0x10000, RZ ;  /* 0x0001000011117824 */ /* 0x000fc600078e00ff */
[----:B------:R-:W-:Y:S01]  /*38db0*/  FSETP.GTU.FTZ.AND P2, PT, R16, R193, PT ;  /* 0x000000c11000720b */ /* 0x000fe20003f5c000 */
[----:B------:R-:W-:Y:S01]  /*38dc0*/  FMUL.FTZ R17, R17, R194 ;  /* 0x000000c211117220 */ /* 0x000fe20000410000 */
[----:B------:R-:W-:-:S04]  /*38dd0*/  FSEL R16, R29, RZ, P4 ;  /* 0x000000ff1d107208 */ /* 0x000fc80002000000 */
        /* <DEDUP_REMOVED lines=15> */
.L_x_21203:
        /* <DEDUP_REMOVED lines=13> */
.L_x_21205:
[----:B------:R-:W-:Y:S05]  /*38fa0*/  BSYNC.RECONVERGENT B1 ;  /* 0x0000000000017941 */ /* 0x000fea0003800200 */
.L_x_21204:
        /* <DEDUP_REMOVED lines=42> */
.L_x_21202:
[----:B------:R-:W-:Y:S05]  /*39250*/  BSYNC.RECONVERGENT B0 ;  /* 0x0000000000007941 */ /* 0x000fea0003800200 */
.L_x_21201:
        /* <DEDUP_REMOVED lines=19> */
.L_x_21208:
        /* <DEDUP_REMOVED lines=13> */
.L_x_21210:
[----:B------:R-:W-:Y:S05]  /*39460*/  BSYNC.RECONVERGENT B1 ;  /* 0x0000000000017941 */ /* 0x000fea0003800200 */
.L_x_21209:
        /* <DEDUP_REMOVED lines=42> */
.L_x_21207:
[----:B------:R-:W-:Y:S05]  /*39710*/  BSYNC.RECONVERGENT B0 ;  /* 0x0000000000007941 */ /* 0x000fea0003800200 */
.L_x_21206:
        /* <DEDUP_REMOVED lines=24> */
.L_x_21213:
        /* <DEDUP_REMOVED lines=13> */
.L_x_21215:
[----:B------:R-:W-:Y:S05]  /*39970*/  BSYNC.RECONVERGENT B1 ;  /* 0x0000000000017941 */ /* 0x000fea0003800200 */
.L_x_21214:
[----:B------:R-:W-:Y:S01]  /*39980*/  LOP3.LUT R18, R5, UR7, R25, 0x96, !PT ;  /* 0x0000000705127c12 */ /* 0x000fe2000f8e9619 */
[----:B0-----:R-:W-:-:S04]  /*39990*/  IMAD.WIDE.U32 R30, R0, -0x326172a9, RZ ;  /* 0xcd9e8d57001e7825 */ /* 0x001fc800078e00ff */
        /* <DEDUP_REMOVED lines=40> */
.L_x_21212:
[----:B------:R-:W-:Y:S05]  /*39c20*/  BSYNC.RECONVERGENT B0 ;  /* 0x0000000000007941 */ /* 0x000fea0003800200 */
.L_x_21211:
[----:B------:R-:W-:Y:S01]  /*39c30*/  ISETP.NE.AND P4, PT, R29, 0x1, PT ;  /* 0x000000011d00780c */ /* 0x000fe20003f85270 */
[----:B------:R-:W-:Y:S01]  /*39c40*/  BSSY.RECONVERGENT B0, `(.L_x_21216) ;  /* 0x0000049000007945 */ /* 0x000fe20003800200 */
[----:B------:R-:W-:Y:S01]  /*39c50*/  I2FP.F32.U32 R18, R19 ;  /* 0x0000001300127245 */ /* 0x000fe20000201000 */
[----:B------:R-:W-:Y:S02]  /*39c60*/  IMAD.U32 R19, R26, 0x10000, RZ ;  /* 0x000100001a137824 */ /* 0x000fe400078e00ff */
[----:B------:R-:W-:Y:S02]  /*39c70*/  HFMA2 R24, -RZ, RZ, 0, 1.1920928955078125e-07 ;  /* 0x00000002ff187431 */ /* 0x000fe400000001ff */
[----:B------:R-:W-:Y:S01]  /*39c80*/  FFMA.FTZ R18, R18, R7, 1.1641532182693481445e-10 ;  /* 0x2f00000012127423 */ /* 0x000fe20000010007 */
[----:B------:R-:W-:Y:S01]  /*39c90*/  FMUL.FTZ R26, R19, R194 ;  /* 0x000000c2131a7220 */ /* 0x000fe20000410000 */
[----:B------:R-:W-:-:S03]  /*39ca0*/  IMAD.MOV.U32 R19, RZ, RZ, R206 ;  /* 0x000000ffff137224 */ /* 0x000fc600078e00ce */
        /* <DEDUP_REMOVED lines=10> */
.L_x_21218:
        /* <DEDUP_REMOVED lines=13> */
.L_x_21220:
[----:B------:R-:W-:Y:S05]  /*39e20*/  BSYNC.RECONVERGENT B1 ;  /* 0x0000000000017941 */ /* 0x000fea0003800200 */
.L_x_21219:
        /* <DEDUP_REMOVED lines=42> */
.L_x_21217:
[----:B------:R-:W-:Y:S05]  /*3a0d0*/  BSYNC.RECONVERGENT B0 ;  /* 0x0000000000007941 */ /* 0x000fea0003800200 */
.L_x_21216:
[----:B------:R-:W-:Y:S01]  /*3a0e0*/  I2FP.F32.U32 R18, R19 ;  /* 0x0000001300127245 */ /* 0x000fe20000201000 */
[----:B------:R-:W-:Y:S01]  /*3a0f0*/  BSSY.RECONVERGENT B0, `(.L_x_21221) ;  /* 0x000004f000007945 */ /* 0x000fe20003800200 */
[----:B------:R-:W-:Y:S01]  /*3a100*/  PRMT R19, R110, 0x7632, R19 ;  /* 0x000076326e137816 */ /* 0x000fe20000000013 */
[----:B0-----:R-:W-:Y:S01]  /*3a110*/  IMAD.MOV.U32 R30, RZ, RZ, 0x2 ;  /* 0x00000002ff1e7424 */ /* 0x001fe200078e00ff */
        /* <DEDUP_REMOVED lines=20> */
.L_x_21223:
        /* <DEDUP_REMOVED lines=13> */
.L_x_21225:
[----:B------:R-:W-:Y:S05]  /*3a330*/  BSYNC.RECONVERGENT B1 ;  /* 0x0000000000017941 */ /* 0x000fea0003800200 */
.L_x_21224:
        /* <DEDUP_REMOVED lines=42> */
.L_x_21222:
[----:B------:R-:W-:Y:S05]  /*3a5e0*/  BSYNC.RECONVERGENT B0 ;  /* 0x0000000000007941 */ /* 0x000fea0003800200 */
.L_x_21221:
        /* <DEDUP_REMOVED lines=19> */
.L_x_21228:
        /* <DEDUP_REMOVED lines=13> */
.L_x_21230:
[----:B------:R-:W-:Y:S05]  /*3a7f0*/  BSYNC.RECONVERGENT B1 ;  /* 0x0000000000017941 */ /* 0x000fea0003800200 */
.L_x_21229:
        /* <DEDUP_REMOVED lines=42> */
.L_x_21227:
[----:B------:R-:W-:Y:S05]  /*3aaa0*/  BSYNC.RECONVERGENT B0 ;  /* 0x0000000000007941 */ /* 0x000fea0003800200 */
.L_x_21226:
        /* <DEDUP_REMOVED lines=24> */
.L_x_21233:
        /* <DEDUP_REMOVED lines=13> */
.L_x_21235:
[----:B------:R-:W-:Y:S05]  /*3ad00*/  BSYNC.RECONVERGENT B1 ;  /* 0x0000000000017941 */ /* 0x000fea0003800200 */
.L_x_21234:
        /* <DEDUP_REMOVED lines=42> */
.L_x_21232:
[----:B------:R-:W-:Y:S05]  /*3afb0*/  BSYNC.RECONVERGENT B0 ;  /* 0x0000000000007941 */ /* 0x000fea0003800200 */
.L_x_21231:
        /* <DEDUP_REMOVED lines=18> */
.L_x_21238:
        /* <DEDUP_REMOVED lines=15> */
.L_x_21240:
[----:B------:R-:W-:Y:S05]  /*3b1d0*/  BSYNC.RECONVERGENT B1 ;  /* 0x0000000000017941 */ /* 0x000fea0003800200 */
.L_x_21239:
        /* <DEDUP_REMOVED lines=42> */
.L_x_21237:
[----:B------:R-:W-:Y:S05]  /*3b480*/  BSYNC.RECONVERGENT B0 ;  /* 0x0000000000007941 */ /* 0x000fea0003800200 */
.L_x_21236:
        /* <DEDUP_REMOVED lines=12> */
.L_x_21160:
[----:B------:R-:W-:Y:S01]  /*3b550*/  ISETP.NE.AND P2, PT, R38, 0x1, PT ;  /* 0x000000012600780c */ /* 0x000fe20003f45270 */
[----:B------:R-:W-:Y:S01]  /*3b560*/  BSSY.RECONVERGENT B0, `(.L_x_21242) ;  /* 0x0000047000007945 */ /* 0x000fe20003800200 */
[----:B------:R-:W-:Y:S01]  /*3b570*/  IMAD.MOV.U32 R32, RZ, RZ, 0x2 ;  /* 0x00000002ff207424 */ /* 0x000fe200078e00ff */
[----:B------:R-:W-:Y:S01]  /*3b580*/  MOV R28, R29 ;  /* 0x0000001d001c7202 */ /* 0x000fe20000000f00 */
[----:B0-----:R-:W-:-:S09]  /*3b590*/  IMAD.MOV.U32 R30, RZ, RZ, R206 ;  /* 0x000000ffff1e7224 */ /* 0x001fd200078e00ce */
        /* <DEDUP_REMOVED lines=11> */
.L_x_21244:
        /* <DEDUP_REMOVED lines=13> */
.L_x_21246:
[----:B------:R-:W-:Y:S05]  /*3b720*/  BSYNC.RECONVERGENT B1 ;  /* 0x0000000000017941 */ /* 0x000fea0003800200 */
.L_x_21245:
        /* <DEDUP_REMOVED lines=42> */
.L_x_21243:
[----:B------:R-:W-:Y:S05]  /*3b9d0*/  BSYNC.RECONVERGENT B0 ;  /* 0x0000000000007941 */ /* 0x000fea0003800200 */
.L_x_21242:
        /* <DEDUP_REMOVED lines=20> */
.L_x_21249:
        /* <DEDUP_REMOVED lines=13> */
.L_x_21251:
[----:B------:R-:W-:Y:S05]  /*3bbf0*/  BSYNC.RECONVERGENT B1 ;  /* 0x0000000000017941 */ /* 0x000fea0003800200 */
.L_x_21250:
        /* <DEDUP_REMOVED lines=42> */
.L_x_21248:
[----:B------:R-:W-:Y:S05]  /*3bea0*/  BSYNC.RECONVERGENT B0 ;  /* 0x0000000000007941 */ /* 0x000fea0003800200 */
.L_x_21247:
[----:B------:R-:W-:Y:S01]  /*3beb0*/  I2FP.F32.U32 R30, R31 ;  /* 0x0000001f001e7245 */ /* 0x000fe20000201000 */
[----:B------:R-:W-:Y:S01]  /*3bec0*/  BSSY.RECONVERGENT B0, `(.L_x_21252) ;  /* 0x000004a000007945 */ /* 0x000fe20003800200 */
[----:B------:R-:W-:Y:S01]  /*3bed0*/  ISETP.NE.AND P2, PT, R33, 0x1, PT ;  /* 0x000000012100780c */ /* 0x000fe20003f45270 */
[----:B------:R-:W-:Y:S01]  /*3bee0*/  IMAD.U32 R24, R24, 0x10000, RZ ;  /* 0x0001000018187824 */ /* 0x000fe200078e00ff */
[----:B------:R-:W-:Y:S01]  /*3bef0*/  LOP3.LUT R23, R23, 0xfffffff7, RZ, 0xc0, !PT ;  /* 0xfffffff717177812 */ /* 0x000fe200078ec0ff */
[----:B------:R-:W-:Y:S01]  /*3bf00*/  FFMA.FTZ R30, R30, R7, 1.1641532182693481445e-10 ;  /* 0x2f0000001e1e7423 */ /* 0x000fe20000010007 */
[----:B------:R-:W-:Y:S01]  /*3bf10*/  IMAD.MOV.U32 R32, RZ, RZ, 0x2 ;  /* 0x00000002ff207424 */ /* 0x000fe200078e00ff */
[----:B------:R-:W-:-:S03]  /*3bf20*/  MOV R31, R206 ;  /* 0x000000ce001f7202 */ /* 0x000fc60000000f00 */
[----:B------:R-:W-:-:S13]  /*3bf30*/  FSETP.LE.FTZ.AND P3, PT, R30, R193, PT ;  /* 0x000000c11e00720b */ /* 0x000fda0003f73000 */
        /* <DEDUP_REMOVED lines=10> */
.L_x_21254:
        /* <DEDUP_REMOVED lines=13> */
.L_x_21256:
[----:B------:R-:W-:Y:S05]  /*3c0b0*/  BSYNC.RECONVERGENT B1 ;  /* 0x0000000000017941 */ /* 0x000fea0003800200 */
.L_x_21255:
        /* <DEDUP_REMOVED lines=42> */
.L_x_21253:
[----:B------:R-:W-:Y:S05]  /*3c360*/  BSYNC.RECONVERGENT B0 ;  /* 0x0000000000007941 */ /* 0x000fea0003800200 */
.L_x_21252:
        /* <DEDUP_REMOVED lines=20> */
.L_x_21259:
        /* <DEDUP_REMOVED lines=13> */
.L_x_21261:
[----:B------:R-:W-:Y:S05]  /*3c580*/  BSYNC.RECONVERGENT B1 ;  /* 0x0000000000017941 */ /* 0x000fea0003800200 */
.L_x_21260:
        /* <DEDUP_REMOVED lines=42> */
.L_x_21258:
[----:B------:R-:W-:Y:S05]  /*3c830*/  BSYNC.RECONVERGENT B0 ;  /* 0x0000000000007941 */ /* 0x000fea0003800200 */
.L_x_21257:
        /* <DEDUP_REMOVED lines=19> */
.L_x_21264:
        /* <DEDUP_REMOVED lines=13> */
.L_x_21266:
[----:B------:R-:W-:Y:S05]  /*3ca40*/  BSYNC.RECONVERGENT B1 ;  /* 0x0000000000017941 */ /* 0x000fea0003800200 */
.L_x_21265:
        /* <DEDUP_REMOVED lines=43> */
.L_x_21263:
[----:B------:R-:W-:Y:S05]  /*3cd00*/  BSYNC.RECONVERGENT B0 ;  /* 0x0000000000007941 */ /* 0x000fea0003800200 */
.L_x_21262:
        /* <DEDUP_REMOVED lines=18> */
.L_x_21269:
        /* <DEDUP_REMOVED lines=13> */
.L_x_21271:
[----:B------:R-:W-:Y:S05]  /*3cf00*/  BSYNC.RECONVERGENT B1 ;  /* 0x0000000000017941 */ /* 0x000fea0003800200 */
.L_x_21270:
        /* <DEDUP_REMOVED lines=43> */
.L_x_21268:
[----:B------:R-:W-:Y:S05]  /*3d1c0*/  BSYNC.RECONVERGENT B0 ;  /* 0x0000000000007941 */ /* 0x000fea0003800200 */
.L_x_21267:
        /* <DEDUP_REMOVED lines=17> */
.L_x_21274:
        /* <DEDUP_REMOVED lines=13> */
.L_x_21276:
[----:B------:R-:W-:Y:S05]  /*3d3b0*/  BSYNC.RECONVERGENT B1 ;  /* 0x0000000000017941 */ /* 0x000fea0003800200 */
.L_x_21275:
        /* <DEDUP_REMOVED lines=43> */
.L_x_21273:
[----:B------:R-:W-:Y:S05]  /*3d670*/  BSYNC.RECONVERGENT B0 ;  /* 0x0000000000007941 */ /* 0x000fea0003800200 */
.L_x_21272:
        /* <DEDUP_REMOVED lines=18> */
.L_x_21279:
        /* <DEDUP_REMOVED lines=13> */
.L_x_21281:
[----:B------:R-:W-:Y:S05]  /*3d870*/  BSYNC.RECONVERGENT B1 ;  /* 0x0000000000017941 */ /* 0x000fea0003800200 */
.L_x_21280:
        /* <DEDUP_REMOVED lines=43> */
.L_x_21278:
[----:B------:R-:W-:Y:S05]  /*3db30*/  BSYNC.RECONVERGENT B0 ;  /* 0x0000000000007941 */ /* 0x000fea0003800200 */
.L_x_21277:
[-C--:B------:R-:W-:Y:S01]  /*3db40*/  FMUL.FTZ R34, R38, R194.reuse ;  /* 0x000000c226227220 */ /* 0x080fe20000410000 */
[----:B------:R-:W-:Y:S01]  /*3db50*/  P2R R33, PR, RZ, 0x2 ;  /* 0x00000002ff217803 */ /* 0x000fe20000000000 */
[-C--:B------:R-:W-:Y:S01]  /*3db60*/  FMUL.FTZ R29, R29, R194.reuse ;  /* 0x000000c21d1d7220 */ /* 0x080fe20000410000 */
[----:B------:R-:W-:Y:S01]  /*3db70*/  I2FP.F32.U32 R38, R27 ;  /* 0x0000001b00267245 */ /* 0x000fe20000201000 */
[-C--:B------:R-:W-:Y:S01]  /*3db80*/  FMUL.FTZ R30, R30, R194.reuse ;  /* 0x000000c21e1e7220 */ /* 0x080fe20000410000 */
[C---:B------:R-:W-:Y:S01]  /*3db90*/  LOP3.LUT P1, RZ, R23.reuse, 0x10, RZ, 0xc0, !PT ;  /* 0x0000001017ff7812 */ /* 0x040fe2000782c0ff */
[-C--:B------:R-:W-:Y:S01]  /*3dba0*/  FMUL.FTZ R41, R24, R194.reuse ;  /* 0x000000c218297220 */ /* 0x080fe20000410000 */
[----:B------:R-:W-:Y:S01]  /*3dbb0*/  LOP3.LUT P5, RZ, R23, 0x4, RZ, 0xc0, !PT ;  /* 0x0000000417ff7812 */ /* 0x000fe200078ac0ff */
[----:B------:R-:W-:Y:S02]  /*3dbc0*/  IMAD.U32 R37, R37, 0x10000, RZ ;  /* 0x0001000025257824 */ /* 0x000fe400078e00ff */
[----:B------:R-:W-:Y:S01]  /*3dbd0*/  FFMA.FTZ R24, R38, R7, 1.1641532182693481445e-10 ;  /* 0x2f00000026187423 */ /* 0x000fe20000010007 */
        /* <DEDUP_REMOVED lines=8> */
[C---:B------:R-:W-:Y:S02]  /*3dc60*/  LOP3.LUT P0, RZ, R23.reuse, 0x8, RZ, 0xc0, !PT ;  /* 0x0000000817ff7812 */ /* 0x040fe4000780c0ff */
[----:B------:R-:W-:Y:S02]  /*3dc70*/  LOP3.LUT P6, RZ, R23, 0x2, RZ, 0xc0, !PT ;  /* 0x0000000217ff7812 */ /* 0x000fe400078cc0ff */
        /* <DEDUP_REMOVED lines=17> */
.L_x_21241:
[----:B------:R-:W-:Y:S01]  /*3dd90*/  SEL R26, RZ, 0x1000000, !P5 ;  /* 0x01000000ff1a7807 */ /* 0x000fe20006800000 */
[----:B------:R-:W-:Y:S01]  /*3dda0*/  IMAD.WIDE.U32 R24, R198, 0x20, R200 ;  /* 0x00000020c6187825 */ /* 0x000fe200078e00c8 */
[----:B------:R-:W-:Y:S02]  /*3ddb0*/  SEL R27, RZ, 0x10000, !P4 ;  /* 0x00010000ff1b7807 */ /* 0x000fe40006000000 */
[----:B------:R-:W-:Y:S02]  /*3ddc0*/  SEL R30, RZ, 0x100, !P3 ;  /* 0x00000100ff1e7807 */ /* 0x000fe40005800000 */
[C---:B------:R-:W-:Y:S01]  /*3ddd0*/  LOP3.LUT P5, RZ, R23.reuse, 0x8, RZ, 0xc0, !PT ;  /* 0x0000000817ff7812 */ /* 0x040fe200078ac0ff */
[----:B------:R-:W-:Y:S01]  /*3dde0*/  STG.E.128 desc[UR8][R24.64], R40 ;  /* 0x0000002818007986 */ /* 0x000fe2000c101d08 */
[C---:B------:R-:W-:Y:S02]  /*3ddf0*/  LOP3.LUT P4, RZ, R23.reuse, 0x4, RZ, 0xc0, !PT ;  /* 0x0000000417ff7812 */ /* 0x040fe4000788c0ff */
[----:B------:R-:W-:Y:S01]  /*3de00*/  LOP3.LUT P3, RZ, R23, 0x2, RZ, 0xc0, !PT ;  /* 0x0000000217ff7812 */ /* 0x000fe2000786c0ff */
[----:B------:R0:W-:Y:S01]  /*3de10*/  STG.E.128 desc[UR8][R24.64+0x10], R36 ;  /* 0x0000102418007986 */ /* 0x0001e2000c101d08 */
[----:B------:R-:W-:-:S02]  /*3de20*/  LOP3.LUT R30, R30, R26, R27, 0xfe, !PT ;  /* 0x0000001a1e1e7212 */ /* 0x000fc400078efe1b */
[----:B------:R-:W-:Y:S02]  /*3de30*/  SEL R29, RZ, 0x1000000, !P3 ;  /* 0x01000000ff1d7807 */ /* 0x000fe40005800000 */
[----:B------:R-:W-:Y:S02]  /*3de40*/  SEL R27, RZ, 0x10000, !P4 ;  /* 0x00010000ff1b7807 */ /* 0x000fe40006000000 */
[----:B------:R-:W-:Y:S02]  /*3de50*/  SEL R26, RZ, 0x100, !P5 ;  /* 0x00000100ff1a7807 */ /* 0x000fe40006800000 */
[----:B------:R-:W-:Y:S02]  /*3de60*/  LOP3.LUT P6, RZ, R23, 0x10, RZ, 0xc0, !PT ;  /* 0x0000001017ff7812 */ /* 0x000fe400078cc0ff */
[----:B------:R-:W-:Y:S02]  /*3de70*/  LOP3.LUT R26, R26, R29, R27, 0xfe, !PT ;  /* 0x0000001d1a1a7212 */ /* 0x000fe400078efe1b */
[----:B------:R-:W-:-:S04]  /*3de80*/  SEL R27, RZ, 0x1, !P2 ;  /* 0x00000001ff1b7807 */ /* 0x000fc80005000000 */
[----:B0-----:R-:W-:Y:S02]  /*3de90*/  LOP3.LUT R25, R30, R27, RZ, 0xfc, !PT ;  /* 0x0000001b1e197212 */ /* 0x001fe400078efcff */
        /* <DEDUP_REMOVED lines=25> */
.L_x_21282:
        /* <DEDUP_REMOVED lines=27> */
.L_x_21286:
        /* <DEDUP_REMOVED lines=13> */
.L_x_21288:
[----:B------:R-:W-:Y:S05]  /*3e2b0*/  BSYNC.RECONVERGENT B1 ;  /* 0x0000000000017941 */ /* 0x000fea0003800200 */
.L_x_21287:
        /* <DEDUP_REMOVED lines=42> */
.L_x_21285:
[----:B------:R-:W-:Y:S05]  /*3e560*/  BSYNC.RECONVERGENT B0 ;  /* 0x0000000000007941 */ /* 0x000fea0003800200 */
.L_x_21284:
        /* <DEDUP_REMOVED lines=21> */
.L_x_21291:
        /* <DEDUP_REMOVED lines=13> */
.L_x_21293:
[----:B------:R-:W-:Y:S05]  /*3e790*/  BSYNC.RECONVERGENT B1 ;  /* 0x0000000000017941 */ /* 0x000fea0003800200 */
.L_x_21292:
        /* <DEDUP_REMOVED lines=42> */
.L_x_21290:
[----:B------:R-:W-:Y:S05]  /*3ea40*/  BSYNC.RECONVERGENT B0 ;  /* 0x0000000000007941 */ /* 0x000fea0003800200 */
.L_x_21289:
        /* <DEDUP_REMOVED lines=8> */
[----:B------:R-:W-:-:S04]  /*3ead0*/  FSETP.GTU.FTZ.AND P2, PT, R14, R193, PT ;  /* 0x000000c10e00720b */ /* 0x000fc80003f5c000 */
[----:B------:R-:W-:Y:S01]  /*3eae0*/  FSEL R32, R15, RZ, !P2 ;  /* 0x000000ff0f207208 */ /* 0x000fe20005000000 */
[----:B------:R-:W-:-:S04]  /*3eaf0*/  IMAD.MOV.U32 R15, RZ, RZ, R206 ;  /* 0x000000ffff0f7224 */ /* 0x000fc800078e00ce */
        /* <DEDUP_REMOVED lines=12> */
.L_x_21296:
        /* <DEDUP_REMOVED lines=13> */
.L_x_21298:
[----:B------:R-:W-:Y:S05]  /*3ec90*/  BSYNC.RECONVERGENT B1 ;  /* 0x0000000000017941 */ /* 0x000fea0003800200 */
.L_x_21297:
        /* <DEDUP_REMOVED lines=42> */
.L_x_21295:
[----:B------:R-:W-:Y:S05]  /*3ef40*/  BSYNC.RECONVERGENT B0 ;  /* 0x0000000000007941 */ /* 0x000fea0003800200 */
.L_x_21294:
        /* <DEDUP_REMOVED lines=20> */
.L_x_21301:
        /* <DEDUP_REMOVED lines=13> */
.L_x_21303:
[----:B------:R-:W-:Y:S05]  /*3f160*/  BSYNC.RECONVERGENT B1 ;  /* 0x0000000000017941 */ /* 0x000fea0003800200 */
.L_x_21302:
        /* <DEDUP_REMOVED lines=42> */
.L_x_21300:
[----:B------:R-:W-:Y:S05]  /*3f410*/  BSYNC.RECONVERGENT B0 ;  /* 0x0000000000007941 */ /* 0x000fea0003800200 */
.L_x_21299:
        /* <DEDUP_REMOVED lines=24> */
.L_x_21306:
        /* <DEDUP_REMOVED lines=13> */
.L_x_21308:
[----:B------:R-:W-:Y:S05]  /*3f670*/  BSYNC.RECONVERGENT B1 ;  /* 0x0000000000017941 */ /* 0x000fea0003800200 */
.L_x_21307:
        /* <DEDUP_REMOVED lines=42> */
.L_x_21305:
[----:B------:R-:W-:Y:S05]  /*3f920*/  BSYNC.RECONVERGENT B0 ;  /* 0x0000000000007941 */ /* 0x000fea0003800200 */
.L_x_21304:
        /* <DEDUP_REMOVED lines=21> */
.L_x_21311:
        /* <DEDUP_REMOVED lines=13> */
.L_x_21313:
[----:B------:R-:W-:Y:S05]  /*3fb50*/  BSYNC.RECONVERGENT B1 ;  /* 0x0000000000017941 */ /* 0x000fea0003800200 */
.L_x_21312:
        /* <DEDUP_REMOVED lines=42> */
.L_x_21310:
[----:B------:R-:W-:Y:S05]  /*3fe00*/  BSYNC.RECONVERGENT B0 ;  /* 0x0000000000007941 */ /* 0x000fea0003800200 */
.L_x_21309:
        /* <DEDUP_REMOVED lines=23> */
.L_x_21316:
        /* <DEDUP_REMOVED lines=13> */
.L_x_21318:
[----:B------:R-:W-:Y:S05]  /*40050*/  BSYNC.RECONVERGENT B1 ;  /* 0x0000000000017941 */ /* 0x000fea0003800200 */
.L_x_21317:
        /* <DEDUP_REMOVED lines=42> */
.L_x_21315:
[----:B------:R-:W-:Y:S05]  /*40300*/  BSYNC.RECONVERGENT B0 ;  /* 0x0000000000007941 */ /* 0x000fea0003800200 */
.L_x_21314:
        /* <DEDUP_REMOVED lines=20> */
.L_x_21321:
        /* <DEDUP_REMOVED lines=13> */
.L_x_21323:
[----:B------:R-:W-:Y:S05]  /*40520*/  BSYNC.RECONVERGENT B1 ;  /* 0x0000000000017941 */ /* 0x000fea0003800200 */
.L_x_21322:
        /* <DEDUP_REMOVED lines=42> */
.L_x_21320:
[----:B------:R-:W-:Y:S05]  /*407d0*/  BSYNC.RECONVERGENT B0 ;  /* 0x0000000000007941 */ /* 0x000fea0003800200 */
.L_x_21319:
        /* <DEDUP_REMOVED lines=24> */
.L_x_21326:
        /* <DEDUP_REMOVED lines=13> */
.L_x_21328:
[----:B------:R-:W-:Y:S05]  /*40a30*/  BSYNC.RECONVERGENT B1 ;  /* 0x0000000000017941 */ /* 0x000fea0003800200 */
.L_x_21327:
        /* <DEDUP_REMOVED lines=42> */
.L_x_21325:
[----:B------:R-:W-:Y:S05]  /*40ce0*/  BSYNC.RECONVERGENT B0 ;  /* 0x0000000000007941 */ /* 0x000fea0003800200 */
.L_x_21324:
        /* <DEDUP_REMOVED lines=19> */
.L_x_21331:
        /* <DEDUP_REMOVED lines=13> */
.L_x_21333:
[----:B------:R-:W-:Y:S05]  /*40ef0*/  BSYNC.RECONVERGENT B1 ;  /* 0x0000000000017941 */ /* 0x000fea0003800200 */
.L_x_21332:
        /* <DEDUP_REMOVED lines=37> */
[----:B------:R-:W-:-:S03]  /*41150*/  IMAD.WIDE.U32 R24, R25, -0x326172a9, RZ ;  /* 0xcd9e8d5719187825 */ /* 0x000fc600078e00ff */
[----:B------:R-:W-:Y:S01]  /*41160*/  MOV R206, R24 ;  /* 0x0000001800ce7202 */ /* 0x000fe20000000f00 */
[----:B------:R-:W-:Y:S01]  /*41170*/  HFMA2 R24, -RZ, RZ, 0, 0 ;  /* 0x00000000ff187431 */ /* 0x000fe200000001ff */
[----:B------:R-:W-:Y:S01]  /*41180*/  LOP3.LUT R202, R191, R28, R25, 0x96, !PT ;  /* 0x0000001cbfca7212 */ /* 0x000fe200078e9619 */
[----:B------:R-:W-:Y:S02]  /*41190*/  IMAD.MOV.U32 R25, RZ, RZ, R205 ;  /* 0x000000ffff197224 */ /* 0x000fe400078e00cd */
[----:B------:R-:W-:-:S07]  /*411a0*/  IMAD.MOV.U32 R205, RZ, RZ, R18 ;  /* 0x000000ffffcd7224 */ /* 0x000fce00078e0012 */
.L_x_21330:
[----:B------:R-:W-:Y:S05]  /*411b0*/  BSYNC.RECONVERGENT B0 ;  /* 0x0000000000007941 */ /* 0x000fea0003800200 */
.L_x_21329:
        /* <DEDUP_REMOVED lines=24> */
.L_x_21336:
        /* <DEDUP_REMOVED lines=13> */
.L_x_21338:
[----:B------:R-:W-:Y:S05]  /*41410*/  BSYNC.RECONVERGENT B1 ;  /* 0x0000000000017941 */ /* 0x000fea0003800200 */
.L_x_21337:
        /* <DEDUP_REMOVED lines=43> */
.L_x_21335:
[----:B------:R-:W-:Y:S05]  /*416d0*/  BSYNC.RECONVERGENT B0 ;  /* 0x0000000000007941 */ /* 0x000fea0003800200 */
.L_x_21334:
        /* <DEDUP_REMOVED lines=18> */
.L_x_21341:
        /* <DEDUP_REMOVED lines=13> */
.L_x_21343:
[----:B------:R-:W-:Y:S05]  /*418d0*/  BSYNC.RECONVERGENT B1 ;  /* 0x0000000000017941 */ /* 0x000fea0003800200 */
.L_x_21342:
        /* <DEDUP_REMOVED lines=43> */
.L_x_21340:
[----:B------:R-:W-:Y:S05]  /*41b90*/  BSYNC.RECONVERGENT B0 ;  /* 0x0000000000007941 */ /* 0x000fea0003800200 */
.L_x_21339:
        /* <DEDUP_REMOVED lines=24> */
.L_x_21346:
        /* <DEDUP_REMOVED lines=13> */
.L_x_21348:
[----:B------:R-:W-:Y:S05]  /*41df0*/  BSYNC.RECONVERGENT B1 ;  /* 0x0000000000017941 */ /* 0x000fea0003800200 */
.L_x_21347:
        /* <DEDUP_REMOVED lines=43> */
.L_x_21345:
[----:B------:R-:W-:Y:S05]  /*420b0*/  BSYNC.RECONVERGENT B0 ;  /* 0x0000000000007941 */ /* 0x000fea0003800200 */
.L_x_21344:
        /* <DEDUP_REMOVED lines=19> */
.L_x_21351:
        /* <DEDUP_REMOVED lines=13> */
.L_x_21353:
[----:B------:R-:W-:Y:S05]  /*422c0*/  BSYNC.RECONVERGENT B1 ;  /* 0x0000000000017941 */ /* 0x000fea0003800200 */
.L_x_21352:
        /* <DEDUP_REMOVED lines=43> */
.L_x_21350:
[----:B------:R-:W-:Y:S05]  /*42580*/  BSYNC.RECONVERGENT B0 ;  /* 0x0000000000007941 */ /* 0x000fea0003800200 */
.L_x_21349:
[----:B------:R-:W-:Y:S01]  /*42590*/  I2FP.F32.U32 R24, R27 ;  /* 0x0000001b00187245 */ /* 0x000fe20000201000 */
[----:B------:R-:W-:Y:S01]  /*425a0*/  IMAD.U32 R27, R111, 0x10000, RZ ;  /* 0x000100006f1b7824 */ /* 0x000fe200078e00ff */
[----:B------:R-:W-:Y:S01]  /*425b0*/  FSEL R19, R19, RZ, P4 ;  /* 0x000000ff13137208 */ /* 0x000fe20002000000 */
[----:B------:R-:W-:Y:S02]  /*425c0*/  BSSY.RECONVERGENT B0, `(.L_x_21354) ;  /* 0x000004d000007945 */ /* 0x000fe40003800200 */
[----:B------:R-:W-:Y:S01]  /*425d0*/  FFMA.FTZ R24, R24, R7, 1.1641532182693481445e-10 ;  /* 0x2f00000018187423 */ /* 0x000fe20000010007 */
[----:B------:R-:W-:-:S04]  /*425e0*/  FMUL.FTZ R27, R27, R194 ;  /* 0x000000c21b1b7220 */ /* 0x000fc80000410000 */
[----:B------:R-:W-:Y:S01]  /*425f0*/  FSETP.GTU.FTZ.AND P5, PT, R24, R193, PT ;  /* 0x000000c11800720b */ /* 0x000fe20003fbc000 */
[----:B------:R-:W-:-:S03]  /*42600*/  IMAD.MOV.U32 R24, RZ, RZ, 0x2 ;  /* 0x00000002ff187424 */ /* 0x000fc600078e00ff */
[----:B------:R-:W-:Y:S02]  /*42610*/  FSEL R30, R27, RZ, !P5 ;  /* 0x000000ff1b1e7208 */ /* 0x000fe40006800000 */
[----:B------:R-:W-:-:S03]  /*42620*/  MOV R27, R206 ;  /* 0x000000ce001b7202 */ /* 0x000fc60000000f00 */
[----:B------:R-:W-:Y:S01]  /*42630*/  FADD.FTZ R30, R30, R19 ;  /* 0x000000131e1e7221 */ /* 0x000fe20000010000 */
[----:B------:R-:W-:Y:S02]  /*42640*/  SEL R19, RZ, 0x1, P5 ;  /* 0x00000001ff137807 */ /* 0x000fe40002800000 */
        /* <DEDUP_REMOVED lines=11> */
.L_x_21356:
        /* <DEDUP_REMOVED lines=13> */
.L_x_21358:
[----:B------:R-:W-:Y:S05]  /*427d0*/  BSYNC.RECONVERGENT B1 ;  /* 0x0000000000017941 */ /* 0x000fea0003800200 */
.L_x_21357:
        /* <DEDUP_REMOVED lines=43> */
.L_x_21355:
[----:B------:R-:W-:Y:S05]  /*42a90*/  BSYNC.RECONVERGENT B0 ;  /* 0x0000000000007941 */ /* 0x000fea0003800200 */
.L_x_21354:
        /* <DEDUP_REMOVED lines=18> */
.L_x_21361:
        /* <DEDUP_REMOVED lines=16> */
.L_x_21363:
[----:B------:R-:W-:Y:S05]  /*42cc0*/  BSYNC.RECONVERGENT B1 ;  /* 0x0000000000017941 */ /* 0x000fea0003800200 */
.L_x_21362:
        /* <DEDUP_REMOVED lines=42> */
[----:B------:R-:W-:-:S07]  /*42f70*/  LOP3.LUT R202, R191, R26, R25, 0x96, !PT ;  /* 0x0000001abfca7212 */ /* 0x000fce00078e9619 */
.L_x_21360:
[----:B------:R-:W-:Y:S05]  /*42f80*/  BSYNC.RECONVERGENT B0 ;  /* 0x0000000000007941 */ /* 0x000fea0003800200 */
.L_x_21359:
        /* <DEDUP_REMOVED lines=12> */
.L_x_21283:
        /* <DEDUP_REMOVED lines=16> */
.L_x_21367:
        /* <DEDUP_REMOVED lines=13> */
.L_x_21369:
[----:B------:R-:W-:Y:S05]  /*43220*/  BSYNC.RECONVERGENT B1 ;  /* 0x0000000000017941 */ /* 0x000fea0003800200 */
.L_x_21368:
        /* <DEDUP_REMOVED lines=39> */
[----:B------:R-:W-:Y:S02]  /*434a0*/  HFMA2 R29, -RZ, RZ, 0, 0 ;  /* 0x00000000ff1d7431 */ /* 0x000fe400000001ff */
[----:B------:R-:W-:Y:S01]  /*434b0*/  IMAD.MOV.U32 R206, RZ, RZ, R30 ;  /* 0x000000ffffce7224 */ /* 0x000fe200078e001e */
[----:B------:R-:W-:Y:S01]  /*434c0*/  LOP3.LUT R202, R191, R32, R31, 0x96, !PT ;  /* 0x00000020bfca7212 */ /* 0x000fe200078e961f */
[----:B------:R-:W-:-:S07]  /*434d0*/  IMAD.MOV.U32 R30, RZ, RZ, R28 ;  /* 0x000000ffff1e7224 */ /* 0x000fce00078e001c */
.L_x_21366:
[----:B------:R-:W-:Y:S05]  /*434e0*/  BSYNC.RECONVERGENT B0 ;  /* 0x0000000000007941 */ /* 0x000fea0003800200 */
.L_x_21365:
[----:B------:R-:W-:Y:S01]  /*434f0*/  I2FP.F32.U32 R28, R30 ;  /* 0x0000001e001c7245 */ /* 0x000fe20000201000 */
[----:B------:R-:W-:Y:S01]  /*43500*/  BSSY.RECONVERGENT B0, `(.L_x_21370) ;  /* 0x000004c000007945 */ /* 0x000fe20003800200 */
[----:B------:R-:W-:Y:S01]  /*43510*/  ISETP.NE.AND P2, PT, R29, 0x1, PT ;  /* 0x000000011d00780c */ /* 0x000fe20003f45270 */
[----:B-----5:R-:W-:Y:S01]  /*43520*/  IMAD.U32 R176, R24, 0x10000, RZ ;  /* 0x0001000018b07824 */ /* 0x020fe200078e00ff */
[----:B------:R-:W-:Y:S01]  /*43530*/  LOP3.LUT R23, R23, 0xffffffef, RZ, 0xc0, !PT ;  /* 0xffffffef17177812 */ /* 0x000fe200078ec0ff */
[----:B------:R-:W-:Y:S01]  /*43540*/  FFMA.FTZ R28, R28, R7, 1.1641532182693481445e-10 ;  /* 0x2f0000001c1c7423 */ /* 0x000fe20000010007 */
[----:B------:R-:W-:Y:S02]  /*43550*/  PRMT R24, R24, 0x7632, R24 ;  /* 0x0000763218187816 */ /* 0x000fe40000000018 */
[----:B------:R-:W-:Y:S02]  /*43560*/  MOV R31, R206 ;  /* 0x000000ce001f7202 */ /* 0x000fe40000000f00 */
        /* <DEDUP_REMOVED lines=12> */
.L_x_21372:
        /* <DEDUP_REMOVED lines=13> */
.L_x_21374:
[----:B------:R-:W-:Y:S05]  /*43700*/  BSYNC.RECONVERGENT B1 ;  /* 0x0000000000017941 */ /* 0x000fea0003800200 */
.L_x_21373:
        /* <DEDUP_REMOVED lines=43> */
.L_x_21371:
[----:B------:R-:W-:Y:S05]  /*439c0*/  BSYNC.RECONVERGENT B0 ;  /* 0x0000000000007941 */ /* 0x000fea0003800200 */
.L_x_21370:
        /* <DEDUP_REMOVED lines=19> */
.L_x_21377:
        /* <DEDUP_REMOVED lines=13> */
.L_x_21379:
[----:B------:R-:W-:Y:S05]  /*43bd0*/  BSYNC.RECONVERGENT B1 ;  /* 0x0000000000017941 */ /* 0x000fea0003800200 */
.L_x_21378:
        /* <DEDUP_REMOVED lines=43> */
.L_x_21376:
[----:B------:R-:W-:Y:S05]  /*43e90*/  BSYNC.RECONVERGENT B0 ;  /* 0x0000000000007941 */ /* 0x000fea0003800200 */
.L_x_21375:
        /* <DEDUP_REMOVED lines=20> */
.L_x_21382:
        /* <DEDUP_REMOVED lines=13> */
.L_x_21384:
[----:B------:R-:W-:Y:S05]  /*440b0*/  BSYNC.RECONVERGENT B1 ;  /* 0x0000000000017941 */ /* 0x000fea0003800200 */
.L_x_21383:
        /* <DEDUP_REMOVED lines=43> */
.L_x_21381:
[----:B------:R-:W-:Y:S05]  /*44370*/  BSYNC.RECONVERGENT B0 ;  /* 0x0000000000007941 */ /* 0x000fea0003800200 */
.L_x_21380:
        /* <DEDUP_REMOVED lines=19> */
.L_x_21387:
        /* <DEDUP_REMOVED lines=13> */
.L_x_21389:
[----:B------:R-:W-:Y:S05]  /*44580*/  BSYNC.RECONVERGENT B1 ;  /* 0x0000000000017941 */ /* 0x000fea0003800200 */
.L_x_21388:
        /* <DEDUP_REMOVED lines=43> */
.L_x_21386:
[----:B------:R-:W-:Y:S05]  /*44840*/  BSYNC.RECONVERGENT B0 ;  /* 0x0000000000007941 */ /* 0x000fea0003800200 */
.L_x_21385:
        /* <DEDUP_REMOVED lines=18> */
.L_x_21392:
        /* <DEDUP_REMOVED lines=13> */
.L_x_21394:
[----:B------:R-:W-:Y:S05]  /*44a40*/  BSYNC.RECONVERGENT B1 ;  /* 0x0000000000017941 */ /* 0x000fea0003800200 */
.L_x_21393:
        /* <DEDUP_REMOVED lines=43> */
.L_x_21391:
[----:B------:R-:W-:Y:S05]  /*44d00*/  BSYNC.RECONVERGENT B0 ;  /* 0x0000000000007941 */ /* 0x000fea0003800200 */
.L_x_21390:
[----:B------:R-:W-:Y:S01]  /*44d10*/  ISETP.NE.AND P4, PT, R31, 0x1, PT ;  /* 0x000000011f00780c */ /* 0x000fe20003f85270 */
[----:B------:R-:W-:Y:S01]  /*44d20*/  BSSY.RECONVERGENT B0, `(.L_x_21395) ;  /* 0x0000049000007945 */ /* 0x000fe20003800200 */
[----:B------:R-:W-:Y:S01]  /*44d30*/  I2FP.F32.U32 R30, R33 ;  /* 0x00000021001e7245 */ /* 0x000fe20000201000 */
[----:B------:R-:W-:Y:S01]  /*44d40*/  IMAD.U32 R26, R26, 0x10000, RZ ;  /* 0x000100001a1a7824 */ /* 0x000fe200078e00ff */
[----:B------:R-:W-:-:S03]  /*44d50*/  MOV R33, R206 ;  /* 0x000000ce00217202 */ /* 0x000fc60000000f00 */
        /* <DEDUP_REMOVED lines=12> */
.L_x_21397:
        /* <DEDUP_REMOVED lines=13> */
.L_x_21399:
[----:B------:R-:W-:Y:S05]  /*44ef0*/  BSYNC.RECONVERGENT B1 ;  /* 0x0000000000017941 */ /* 0x000fea0003800200 */
.L_x_21398:
        /* <DEDUP_REMOVED lines=43> */
.L_x_21396:
[----:B------:R-:W-:Y:S05]  /*451b0*/  BSYNC.RECONVERGENT B0 ;  /* 0x0000000000007941 */ /* 0x000fea0003800200 */
.L_x_21395:
        /* <DEDUP_REMOVED lines=18> */
.L_x_21402:
        /* <DEDUP_REMOVED lines=13> */
.L_x_21404:
[----:B------:R-:W-:Y:S05]  /*453b0*/  BSYNC.RECONVERGENT B1 ;  /* 0x0000000000017941 */ /* 0x000fea0003800200 */
.L_x_21403:
        /* <DEDUP_REMOVED lines=43> */
.L_x_21401:
[----:B------:R-:W-:Y:S05]  /*45670*/  BSYNC.RECONVERGENT B0 ;  /* 0x0000000000007941 */ /* 0x000fea0003800200 */
.L_x_21400:
        /* <DEDUP_REMOVED lines=42> */
.L_x_21364:
        /* <DEDUP_REMOVED lines=42> */
.L_x_21405:
        /* <DEDUP_REMOVED lines=27> */
.L_x_21409:
        /* <DEDUP_REMOVED lines=13> */
.L_x_21411:
[----:B------:R-:W-:Y:S05]  /*45e40*/  BSYNC.RECONVERGENT B1 ;  /* 0x0000000000017941 */ /* 0x000fea0003800200 */
.L_x_21410:
        /* <DEDUP_REMOVED lines=43> */
.L_x_21408:
[----:B------:R-:W-:Y:S05]  /*46100*/  BSYNC.RECONVERGENT B0 ;  /* 0x0000000000007941 */ /* 0x000fea0003800200 */
.L_x_21407:
        /* <DEDUP_REMOVED lines=8> */
[----:B-1----:R-:W-:Y:S01]  /*46190*/  PRMT R25, R176, 0x7632, R25 ;  /* 0x00007632b0197816 */ /* 0x002fe20000000019 */
        /* <DEDUP_REMOVED lines=12> */
.L_x_21414:
        /* <DEDUP_REMOVED lines=13> */
.L_x_21416:
[----:B------:R-:W-:Y:S05]  /*46330*/  BSYNC.RECONVERGENT B1 ;  /* 0x0000000000017941 */ /* 0x000fea0003800200 */
.L_x_21415:
        /* <DEDUP_REMOVED lines=43> */
.L_x_21413:
[----:B------:R-:W-:Y:S05]  /*465f0*/  BSYNC.RECONVERGENT B0 ;  /* 0x0000000000007941 */ /* 0x000fea0003800200 */
.L_x_21412:
[----:B------:R-:W-:Y:S01]  /*46600*/  I2FP.F32.U32 R14, R17 ;  /* 0x00000011000e7245 */ /* 0x000fe20000201000 */
[----:B------:R-:W-:Y:S01]  /*46610*/  BSSY.RECONVERGENT B0, `(.L_x_21417) ;  /* 0x000004f000007945 */ /* 0x000fe20003800200 */
[----:B------:R-:W-:Y:S02]  /*46620*/  SHF.L.U32 R17, R108, 0x10, RZ ;  /* 0x000000106c117819 */ /* 0x000fe400000006ff */
[----:B------:R-:W-:Y:S01]  /*46630*/  ISETP.NE.AND P3, PT, R15, 0x1, PT ;  /* 0x000000010f00780c */ /* 0x000fe20003f65270 */
[----:B------:R-:W-:Y:S01]  /*46640*/  FFMA.FTZ R14, R14, R7, 1.1641532182693481445e-10 ;  /* 0x2f0000000e0e7423 */ /* 0x000fe20000010007 */
[----:B------:R-:W-:Y:S01]  /*46650*/  FSEL R13, R13, RZ, P4 ;  /* 0x000000ff0d0d7208 */ /* 0x000fe20002000000 */
[----:B------:R-:W-:-:S03]  /*46660*/  FMUL.FTZ R17, R17, R194 ;  /* 0x000000c211117220 */ /* 0x000fc60000410000 */
[----:B------:R-:W-:Y:S01]  /*46670*/  FSETP.GTU.FTZ.AND P2, PT, R14, R193, PT ;  /* 0x000000c10e00720b */ /* 0x000fe20003f5c000 */
[----:B------:R-:W-:-:S03]  /*46680*/  IMAD.MOV.U32 R14, RZ, RZ, 0x2 ;  /* 0x00000002ff0e7424 */ /* 0x000fc600078e00ff */
        /* <DEDUP_REMOVED lines=14> */
.L_x_21419:
        /* <DEDUP_REMOVED lines=13> */
.L_x_21421:
[----:B------:R-:W-:Y:S05]  /*46840*/  BSYNC.RECONVERGENT B1 ;  /* 0x0000000000017941 */ /* 0x000fea0003800200 */
.L_x_21420:
        /* <DEDUP_REMOVED lines=43> */
.L_x_21418:
[----:B------:R-:W-:Y:S05]  /*46b00*/  BSYNC.RECONVERGENT B0 ;  /* 0x0000000000007941 */ /* 0x000fea0003800200 */
.L_x_21417:
        /* <DEDUP_REMOVED lines=20> */
.L_x_21424:
        /* <DEDUP_REMOVED lines=13> */
.L_x_21426:
[----:B------:R-:W-:Y:S05]  /*46d20*/  BSYNC.RECONVERGENT B1 ;  /* 0x0000000000017941 */ /* 0x000fea0003800200 */
.L_x_21425:
        /* <DEDUP_REMOVED lines=43> */
.L_x_21423:
[----:B------:R-:W-:Y:S05]  /*46fe0*/  BSYNC.RECONVERGENT B0 ;  /* 0x0000000000007941 */ /* 0x000fea0003800200 */
.L_x_21422:
[----:B------:R-:W-:Y:S01]  /*46ff0*/  I2FP.F32.U32 R14, R17 ;  /* 0x00000011000e7245 */ /* 0x000fe20000201000 */
[----:B------:R-:W-:Y:S01]  /*47000*/  BSSY.RECONVERGENT B0, `(.L_x_21427) ;  /* 0x0000050000007945 */ /* 0x000fe20003800200 */
[----:B------:R-:W-:Y:S01]  /*47010*/  ISETP.NE.AND P3, PT, R15, 0x1, PT ;  /* 0x000000010f00780c */ /* 0x000fe20003f65270 */
[----:B------:R-:W-:Y:S02]  /*47020*/  IMAD.MOV.U32 R16, RZ, RZ, 0x2 ;  /* 0x00000002ff107424 */ /* 0x000fe400078e00ff */
[----:B------:R-:W-:Y:S01]  /*47030*/  FFMA.FTZ R14, R14, R7, 1.1641532182693481445e-10 ;  /* 0x2f0000000e0e7423 */ /* 0x000fe20000010007 */
[----:B------:R-:W-:-:S04]  /*47040*/  IMAD.MOV.U32 R19, RZ, RZ, R206 ;  /* 0x000000ffff137224 */ /* 0x000fc800078e00ce */
[----:B------:R-:W-:Y:S02]  /*47050*/  FSETP.GTU.FTZ.AND P2, PT, R14, R193, PT ;  /* 0x000000c10e00720b */ /* 0x000fe40003f5c000 */
[----:B------:R-:W-:-:S04]  /*47060*/  PRMT R14, R108, 0x7632, R14 ;  /* 0x000076326c0e7816 */ /* 0x000fc8000000000e */
[----:B------:R-:W-:Y:S02]  /*47070*/  SHF.L.U32 R17, R14, 0x10, RZ ;  /* 0x000000100e117819 */ /* 0x000fe400000006ff */
[----:B------:R-:W-:-:S03]  /*47080*/  FSEL R14, R25, RZ, P4 ;  /* 0x000000ff190e7208 */ /* 0x000fc60002000000 */
[----:B------:R-:W-:-:S05]  /*47090*/  FMUL.FTZ R17, R17, R194 ;  /* 0x000000c211117220 */ /* 0x000fca0000410000 */
[----:B------:R-:W-:-:S05]  /*470a0*/  FSEL R17, R17, RZ, !P2 ;  /* 0x000000ff11117208 */ /* 0x000fca0005000000 */
        /* <DEDUP_REMOVED lines=12> */
.L_x_21429:
        /* <DEDUP_REMOVED lines=13> */
.L_x_21431:
[----:B------:R-:W-:Y:S05]  /*47240*/  BSYNC.RECONVERGENT B1 ;  /* 0x0000000000017941 */ /* 0x000fea0003800200 */
.L_x_21430:
        /* <DEDUP_REMOVED lines=43> */
.L_x_21428:
[----:B------:R-:W-:Y:S05]  /*47500*/  BSYNC.RECONVERGENT B0 ;  /* 0x0000000000007941 */ /* 0x000fea0003800200 */
.L_x_21427:
        /* <DEDUP_REMOVED lines=21> */
.L_x_21434:
        /* <DEDUP_REMOVED lines=13> */
.L_x_21436:
[----:B------:R-:W-:Y:S05]  /*47730*/  BSYNC.RECONVERGENT B1 ;  /* 0x0000000000017941 */ /* 0x000fea0003800200 */
.L_x_21435:
        /* <DEDUP_REMOVED lines=43> */
.L_x_21433:
[----:B------:R-:W-:Y:S05]  /*479f0*/  BSYNC.RECONVERGENT B0 ;  /* 0x0000000000007941 */ /* 0x000fea0003800200 */
.L_x_21432:
[----:B------:R-:W-:Y:S01]  /*47a00*/  I2FP.F32.U32 R16, R19 ;  /* 0x0000001300107245 */ /* 0x000fe20000201000 */
[----:B------:R-:W-:Y:S01]  /*47a10*/  BSSY.RECONVERGENT B0, `(.L_x_21437) ;  /* 0x000004f000007945 */ /* 0x000fe20003800200 */
[----:B------:R-:W-:Y:S02]  /*47a20*/  SHF.L.U32 R19, R109, 0x10, RZ ;  /* 0x000000106d137819 */ /* 0x000fe400000006ff */
[----:B------:R-:W-:Y:S01]  /*47a30*/  ISETP.NE.AND P3, PT, R17, 0x1, PT ;  /* 0x000000011100780c */ /* 0x000fe20003f65270 */
[----:B------:R-:W-:Y:S01]  /*47a40*/  FFMA.FTZ R16, R16, R7, 1.1641532182693481445e-10 ;  /* 0x2f00000010107423 */ /* 0x000fe20000010007 */
[----:B------:R-:W-:-:S04]  /*47a50*/  FSEL R15, R15, RZ, P4 ;  /* 0x000000ff0f0f7208 */ /* 0x000fc80002000000 */
[----:B------:R-:W-:Y:S01]  /*47a60*/  FSETP.GTU.FTZ.AND P2, PT, R16, R193, PT ;  /* 0x000000c11000720b */ /* 0x000fe20003f5c000 */
[----:B------:R-:W-:Y:S01]  /*47a70*/  FMUL.FTZ R16, R19, R194 ;  /* 0x000000c213107220 */ /* 0x000fe20000410000 */
[----:B------:R-:W-:-:S04]  /*47a80*/  IMAD.MOV.U32 R19, RZ, RZ, R206 ;  /* 0x000000ffff137224 */ /* 0x000fc800078e00ce */
        /* <DEDUP_REMOVED lines=14> */
.L_x_21439:
        /* <DEDUP_REMOVED lines=13> */
.L_x_21441:
[----:B------:R-:W-:Y:S05]  /*47c40*/  BSYNC.RECONVERGENT B1 ;  /* 0x0000000000017941 */ /* 0x000fea0003800200 */
.L_x_21440:
        /* <DEDUP_REMOVED lines=43> */
.L_x_21438:
[----:B------:R-:W-:Y:S05]  /*47f00*/  BSYNC.RECONVERGENT B0 ;  /* 0x0000000000007941 */ /* 0x000fea0003800200 */
.L_x_21437:
        /* <DEDUP_REMOVED lines=20> */
.L_x_21444:
        /* <DEDUP_REMOVED lines=13> */
.L_x_21446:
[----:B------:R-:W-:Y:S05]  /*48120*/  BSYNC.RECONVERGENT B1 ;  /* 0x0000000000017941 */ /* 0x000fea0003800200 */
.L_x_21445:
        /* <DEDUP_REMOVED lines=43> */
.L_x_21443:
[----:B------:R-:W-:Y:S05]  /*483e0*/  BSYNC.RECONVERGENT B0 ;  /* 0x0000000000007941 */ /* 0x000fea0003800200 */
.L_x_21442:
[----:B------:R-:W-:Y:S01]  /*483f0*/  I2FP.F32.U32 R16, R19 ;  /* 0x0000001300107245 */ /* 0x000fe20000201000 */
[----:B------:R-:W-:Y:S01]  /*48400*/  BSSY.RECONVERGENT B0, `(.L_x_21447) ;  /* 0x0000050000007945 */ /* 0x000fe20003800200 */
[----:B------:R-:W-:Y:S01]  /*48410*/  FSEL R27, R27, RZ, P4 ;  /* 0x000000ff1b1b7208 */ /* 0x000fe20002000000 */
[----:B------:R-:W-:Y:S02]  /*48420*/  IMAD.MOV.U32 R18, RZ, RZ, 0x2 ;  /* 0x00000002ff127424 */ /* 0x000fe400078e00ff */
[----:B------:R-:W-:Y:S01]  /*48430*/  FFMA.FTZ R16, R16, R7, 1.1641532182693481445e-10 ;  /* 0x2f00000010107423 */ /* 0x000fe20000010007 */
[----:B------:R-:W-:-:S04]  /*48440*/  IMAD.MOV.U32 R17, RZ, RZ, R206 ;  /* 0x000000ffff117224 */ /* 0x000fc800078e00ce */
[----:B------:R-:W-:Y:S02]  /*48450*/  FSETP.GTU.FTZ.AND P2, PT, R16, R193, PT ;  /* 0x000000c11000720b */ /* 0x000fe40003f5c000 */
[----:B------:R-:W-:-:S04]  /*48460*/  PRMT R16, R109, 0x7632, R16 ;  /* 0x000076326d107816 */ /* 0x000fc80000000010 */
[----:B------:R-:W-:-:S05]  /*48470*/  SHF.L.U32 R16, R16, 0x10, RZ ;  /* 0x0000001010107819 */ /* 0x000fca00000006ff */
[----:B------:R-:W-:-:S05]  /*48480*/  FMUL.FTZ R16, R16, R194 ;  /* 0x000000c210107220 */ /* 0x000fca0000410000 */
[----:B------:R-:W-:-:S05]  /*48490*/  FSEL R16, R16, RZ, !P2 ;  /* 0x000000ff10107208 */ /* 0x000fca0005000000 */
        /* <DEDUP_REMOVED lines=13> */
.L_x_21449:
        /* <DEDUP_REMOVED lines=13> */
.L_x_21451:
[----:B------:R-:W-:Y:S05]  /*48640*/  BSYNC.RECONVERGENT B1 ;  /* 0x0000000000017941 */ /* 0x000fea0003800200 */
.L_x_21450:
        /* <DEDUP_REMOVED lines=43> */
.L_x_21448:
[----:B------:R-:W-:Y:S05]  /*48900*/  BSYNC.RECONVERGENT B0 ;  /* 0x0000000000007941 */ /* 0x000fea0003800200 */
.L_x_21447:
        /* <DEDUP_REMOVED lines=19> */
.L_x_21454:
        /* <DEDUP_REMOVED lines=13> */
.L_x_21456:
[----:B------:R-:W-:Y:S05]  /*48b10*/  BSYNC.RECONVERGENT B1 ;  /* 0x0000000000017941 */ /* 0x000fea0003800200 */
.L_x_21455:
        /* <DEDUP_REMOVED lines=43> */
.L_x_21453:
[----:B------:R-:W-:Y:S05]  /*48dd0*/  BSYNC.RECONVERGENT B0 ;  /* 0x0000000000007941 */ /* 0x000fea0003800200 */
.L_x_21452:
        /* <DEDUP_REMOVED lines=23> */
.L_x_21459:
        /* <DEDUP_REMOVED lines=13> */
.L_x_21461:
[----:B------:R-:W-:Y:S05]  /*49020*/  BSYNC.RECONVERGENT B1 ;  /* 0x0000000000017941 */ /* 0x000fea0003800200 */
.L_x_21460:
        /* <DEDUP_REMOVED lines=43> */
.L_x_21458:
[----:B------:R-:W-:Y:S05]  /*492e0*/  BSYNC.RECONVERGENT B0 ;  /* 0x0000000000007941 */ /* 0x000fea0003800200 */
.L_x_21457:
        /* <DEDUP_REMOVED lines=18> */
.L_x_21464:
        /* <DEDUP_REMOVED lines=13> */
.L_x_21466:
[----:B------:R-:W-:Y:S05]  /*494e0*/  BSYNC.RECONVERGENT B1 ;  /* 0x0000000000017941 */ /* 0x000fea0003800200 */
.L_x_21465:
        /* <DEDUP_REMOVED lines=38> */
[----:B------:R-:W-:Y:S01]  /*49750*/  IMAD.MOV.U32 R204, RZ, RZ, RZ ;  /* 0x000000ffffcc7224 */ /* 0x000fe200078e00ff */
[----:B------:R-:W-:Y:S01]  /*49760*/  MOV R200, R18 ;  /* 0x0000001200c87202 */ /* 0x000fe20000000f00 */
[----:B------:R-:W-:-:S04]  /*49770*/  IMAD.WIDE.U32 R18, R205, -0x326172a9, RZ ;  /* 0xcd9e8d57cd127825 */ /* 0x000fc800078e00ff */
[----:B------:R-:W-:Y:S01]  /*49780*/  IMAD.MOV.U32 R206, RZ, RZ, R18 ;  /* 0x000000ffffce7224 */ /* 0x000fe200078e0012 */
[----:B------:R-:W-:-:S07]  /*49790*/  LOP3.LUT R202, R191, R202, R19, 0x96, !PT ;  /* 0x000000cabfca7212 */ /* 0x000fce00078e9613 */
.L_x_21463:
[----:B------:R-:W-:Y:S05]  /*497a0*/  BSYNC.RECONVERGENT B0 ;  /* 0x0000000000007941 */ /* 0x000fea0003800200 */
.L_x_21462:
        /* <DEDUP_REMOVED lines=24> */
.L_x_21469:
        /* <DEDUP_REMOVED lines=13> */
.L_x_21471:
[----:B------:R-:W-:Y:S05]  /*49a00*/  BSYNC.RECONVERGENT B1 ;  /* 0x0000000000017941 */ /* 0x000fea0003800200 */
.L_x_21470:
        /* <DEDUP_REMOVED lines=41> */
[----:B------:R-:W-:-:S07]  /*49ca0*/  LOP3.LUT R202, R191, R202, R207, 0x96, !PT ;  /* 0x000000cabfca7212 */ /* 0x000fce00078e96cf */
.L_x_21468:
[----:B------:R-:W-:Y:S05]  /*49cb0*/  BSYNC.RECONVERGENT B0 ;  /* 0x0000000000007941 */ /* 0x000fea0003800200 */
.L_x_21467:
[----:B------:R-:W-:Y:S01]  /*49cc0*/  I2FP.F32.U32 R19, R19 ;  /* 0x0000001300137245 */ /* 0x000fe20000201000 */
[----:B------:R-:W-:Y:S01]  /*49cd0*/  BSSY.RECONVERGENT B0, `(.L_x_21472) ;  /* 0x000004b000007945 */ /* 0x000fe20003800200 */
[----:B------:R-:W-:Y:S01]  /*49ce0*/  ISETP.NE.AND P5, PT, R178, 0x1, PT ;  /* 0x00000001b200780c */ /* 0x000fe20003fa5270 */
[----:B------:R-:W-:Y:S01]  /*49cf0*/  HFMA2 R205, -RZ, RZ, 0, 1.1920928955078125e-07 ;  /* 0x00000002ffcd7431 */ /* 0x000fe200000001ff */
[----:B------:R-:W-:Y:S01]  /*49d00*/  PRMT R212, R179, 0x7632, R212 ;  /* 0x00007632b3d47816 */ /* 0x000fe200000000d4 */
[----:B------:R-:W-:Y:S01]  /*49d10*/  FFMA.FTZ R19, R19, R7, 1.1641532182693481445e-10 ;  /* 0x2f00000013137423 */ /* 0x000fe20000010007 */
[----:B------:R-:W-:-:S04]  /*49d20*/  IMAD.MOV.U32 R204, RZ, RZ, R206 ;  /* 0x000000ffffcc7224 */ /* 0x000fc800078e00ce */
        /* <DEDUP_REMOVED lines=12> */
.L_x_21474:
        /* <DEDUP_REMOVED lines=13> */
.L_x_21476:
[----:B------:R-:W-:Y:S05]  /*49ec0*/  BSYNC.RECONVERGENT B1 ;  /* 0x0000000000017941 */ /* 0x000fea0003800200 */
.L_x_21475:
        /* <DEDUP_REMOVED lines=40> */
[----:B------:R-:W-:Y:S01]  /*4a150*/  IMAD.MOV.U32 R205, RZ, RZ, RZ ;  /* 0x000000ffffcd7224 */ /* 0x000fe200078e00ff */
[----:B------:R-:W-:Y:S02]  /*4a160*/  LOP3.LUT R202, R191, R202, R179, 0x96, !PT ;  /* 0x000000cabfca7212 */ /* 0x000fe400078e96b3 */
[----:B------:R-:W-:-:S07]  /*4a170*/  MOV R206, R178 ;  /* 0x000000b200ce7202 */ /* 0x000fce0000000f00 */
.L_x_21473:
[----:B------:R-:W-:Y:S05]  /*4a180*/  BSYNC.RECONVERGENT B0 ;  /* 0x0000000000007941 */ /* 0x000fea0003800200 */
.L_x_21472:
[----:B------:R-:W-:Y:S01]  /*4a190*/  I2FP.F32.U32 R178, R204 ;  /* 0x000000cc00b27245 */ /* 0x000fe20000201000 */
[----:B------:R-:W-:Y:S01]  /*4a1a0*/  BSSY.RECONVERGENT B0, `(.L_x_21477) ;  /* 0x000004f000007945 */ /* 0x000fe20003800200 */
[----:B------:R-:W-:Y:S01]  /*4a1b0*/  FSEL R19, R19, RZ, P4 ;  /* 0x000000ff13137208 */ /* 0x000fe20002000000 */
[----:B------:R-:W-:Y:S02]  /*4a1c0*/  HFMA2 R204, -RZ, RZ, 0, 1.1920928955078125e-07 ;  /* 0x00000002ffcc7431 */ /* 0x000fe400000001ff */
        /* <DEDUP_REMOVED lines=19> */
.L_x_21479:
        /* <DEDUP_REMOVED lines=13> */
.L_x_21481:
[----:B------:R-:W-:Y:S05]  /*4a3d0*/  BSYNC.RECONVERGENT B1 ;  /* 0x0000000000017941 */ /* 0x000fea0003800200 */
.L_x_21480:
        /* <DEDUP_REMOVED lines=43> */
.L_x_21478:
[----:B------:R-:W-:Y:S05]  /*4a690*/  BSYNC.RECONVERGENT B0 ;  /* 0x0000000000007941 */ /* 0x000fea0003800200 */
.L_x_21477:
        /* <DEDUP_REMOVED lines=18> */
.L_x_21484:
        /* <DEDUP_REMOVED lines=16> */
.L_x_21486:
[----:B------:R-:W-:Y:S05]  /*4a8c0*/  BSYNC.RECONVERGENT B1 ;  /* 0x0000000000017941 */ /* 0x000fea0003800200 */
.L_x_21485:
        /* <DEDUP_REMOVED lines=40> */
[----:B------:R-:W-:Y:S01]  /*4ab50*/  IMAD.MOV.U32 R200, RZ, RZ, R10 ;  /* 0x000000ffffc87224 */ /* 0x000fe200078e000a */
[----:B------:R-:W-:-:S07]  /*4ab60*/  LOP3.LUT R203, R8, R184, R11, 0x96, !PT ;  /* 0x000000b808cb7212 */ /* 0x000fce00078e960b */
.L_x_21483:
[----:B------:R-:W-:Y:S05]  /*4ab70*/  BSYNC.RECONVERGENT B0 ;  /* 0x0000000000007941 */ /* 0x000fea0003800200 */
.L_x_21482:
[----:B------:R-:W-:-:S05]  /*4ab80*/  I2FP.F32.U32 R8, R205 ;  /* 0x000000cd00087245 */ /* 0x000fca0000201000 */
[----:B------:R-:W-:Y:S01]  /*4ab90*/  FFMA.FTZ R8, R8, R7, 1.1641532182693481445e-10 ;  /* 0x2f00000008087423 */ /* 0x000fe20000010007 */
[----:B------:R-:W-:-:S04]  /*4aba0*/  PRMT R7, R111, 0x7632, R7 ;  /* 0x000076326f077816 */ /* 0x000fc80000000007 */
[----:B------:R-:W-:Y:S01]  /*4abb0*/  FSETP.GTU.FTZ.AND P6, PT, R8, R193, PT ;  /* 0x000000c10800720b */ /* 0x000fe20003fdc000 */
[----:B------:R-:W-:Y:S01]  /*4abc0*/  IMAD.U32 R7, R7, 0x10000, RZ ;  /* 0x0001000007077824 */ /* 0x000fe200078e00ff */
[----:B------:R-:W-:Y:S02]  /*4abd0*/  FSEL R8, R179, RZ, P5 ;  /* 0x000000ffb3087208 */ /* 0x000fe40002800000 */
[----:B------:R-:W-:Y:S01]  /*4abe0*/  SEL R204, RZ, 0x1, P6 ;  /* 0x00000001ffcc7807 */ /* 0x000fe20003000000 */
[----:B------:R-:W-:-:S05]  /*4abf0*/  FMUL.FTZ R7, R7, R194 ;  /* 0x000000c207077220 */ /* 0x000fca0000410000 */
[----:B------:R-:W-:-:S05]  /*4ac00*/  FSEL R7, R7, RZ, !P6 ;  /* 0x000000ff07077208 */ /* 0x000fca0007000000 */
[----:B------:R-:W-:-:S04]  /*4ac10*/  FADD.FTZ R179, R7, R8 ;  /* 0x0000000807b37221 */ /* 0x000fc80000010000 */
[----:B------:R-:W-:Y:S01]  /*4ac20*/  @P1 FADD.FTZ R179, R103, R179 ;  /* 0x000000b367b31221 */ /* 0x000fe20000010000 */
[----:B------:R-:W-:Y:S06]  /*4ac30*/  BRA `(.L_x_21487) ;  /* 0x0000002800207947 */ /* 0x000fec0003800000 */
.L_x_21406:
        /* <DEDUP_REMOVED lines=16> */
.L_x_21490:
        /* <DEDUP_REMOVED lines=13> */
.L_x_21492:
[----:B------:R-:W-:Y:S05]  /*4ae10*/  BSYNC.RECONVERGENT B1 ;  /* 0x0000000000017941 */ /* 0x000fea0003800200 */
.L_x_21491:
        /* <DEDUP_REMOVED lines=43> */
.L_x_21489:
[----:B------:R-:W-:Y:S05]  /*4b0d0*/  BSYNC.RECONVERGENT B0 ;  /* 0x0000000000007941 */ /* 0x000fea0003800200 */
.L_x_21488:
[----:B------:R-:W-:Y:S01]  /*4b0e0*/  I2FP.F32.U32 R25, R25 ;  /* 0x0000001900197245 */ /* 0x000fe20000201000 */
[----:B------:R-:W-:Y:S01]  /*4b0f0*/  BSSY.RECONVERGENT B0, `(.L_x_21493) ;  /* 0x000004c000007945 */ /* 0x000fe20003800200 */
[----:B------:R-:W-:Y:S01]  /*4b100*/  ISETP.NE.AND P2, PT, R24, 0x1, PT ;  /* 0x000000011800780c */ /* 0x000fe20003f45270 */
[C---:B-----5:R-:W-:Y:S01]  /*4b110*/  IMAD.U32 R214, R176.reuse, 0x10000, RZ ;  /* 0x00010000b0d67824 */ /* 0x060fe200078e00ff */
        /* <DEDUP_REMOVED lines=16> */
.L_x_21495:
        /* <DEDUP_REMOVED lines=13> */
.L_x_21497:
[----:B------:R-:W-:Y:S05]  /*4b2f0*/  BSYNC.RECONVERGENT B1 ;  /* 0x0000000000017941 */ /* 0x000fea0003800200 */
.L_x_21496:
        /* <DEDUP_REMOVED lines=43> */
.L_x_21494:
[----:B------:R-:W-:Y:S05]  /*4b5b0*/  BSYNC.RECONVERGENT B0 ;  /* 0x0000000000007941 */ /* 0x000fea0003800200 */
.L_x_21493:
        /* <DEDUP_REMOVED lines=19> */
.L_x_21500:
        /* <DEDUP_REMOVED lines=13> */
.L_x_21502:
[----:B------:R-:W-:Y:S05]  /*4b7c0*/  BSYNC.RECONVERGENT B1 ;  /* 0x0000000000017941 */ /* 0x000fea0003800200 */
.L_x_21501:
        /* <DEDUP_REMOVED lines=43> */
.L_x_21499:
[----:B------:R-:W-:Y:S05]  /*4ba80*/  BSYNC.RECONVERGENT B0 ;  /* 0x0000000000007941 */ /* 0x000fea0003800200 */
.L_x_21498:
[----:B------:R-:W-:Y:S01]  /*4ba90*/  I2FP.F32.U32 R25, R27 ;  /* 0x0000001b00197245 */ /* 0x000fe20000201000 */
[----:B------:R-:W-:Y:S01]  /*4baa0*/  BSSY.RECONVERGENT B0, `(.L_x_21503) ;  /* 0x000004c000007945 */ /* 0x000fe20003800200 */
[----:B------:R-:W-:Y:S01]  /*4bab0*/  ISETP.NE.AND P2, PT, R24, 0x1, PT ;  /* 0x000000011800780c */ /* 0x000fe20003f45270 */
[----:B------:R-:W-:Y:S01]  /*4bac0*/  IMAD.U32 R212, R177, 0x10000, RZ ;  /* 0x00010000b1d47824 */ /* 0x000fe200078e00ff */
        /* <DEDUP_REMOVED lines=16> */
.L_x_21505:
        /* <DEDUP_REMOVED lines=13> */
.L_x_21507:
[----:B------:R-:W-:Y:S05]  /*4bca0*/  BSYNC.RECONVERGENT B1 ;  /* 0x0000000000017941 */ /* 0x000fea0003800200 */
.L_x_21506:
        /* <DEDUP_REMOVED lines=43> */
.L_x_21504:
[----:B------:R-:W-:Y:S05]  /*4bf60*/  BSYNC.RECONVERGENT B0 ;  /* 0x0000000000007941 */ /* 0x000fea0003800200 */
.L_x_21503:
        /* <DEDUP_REMOVED lines=19> */
.L_x_21510:
        /* <DEDUP_REMOVED lines=13> */
.L_x_21512:
[----:B------:R-:W-:Y:S05]  /*4c170*/  BSYNC.RECONVERGENT B1 ;  /* 0x0000000000017941 */ /* 0x000fea0003800200 */
.L_x_21511:
        /* <DEDUP_REMOVED lines=43> */
.L_x_21509:
[----:B------:R-:W-:Y:S05]  /*4c430*/  BSYNC.RECONVERGENT B0 ;  /* 0x0000000000007941 */ /* 0x000fea0003800200 */
.L_x_21508:
        /* <DEDUP_REMOVED lines=18> */
.L_x_21515:
        /* <DEDUP_REMOVED lines=13> */
.L_x_21517:
[----:B------:R-:W-:Y:S05]  /*4c630*/  BSYNC.RECONVERGENT B1 ;  /* 0x0000000000017941 */ /* 0x000fea0003800200 */
.L_x_21516:
        /* <DEDUP_REMOVED lines=43> */
.L_x_21514:
[----:B------:R-:W-:Y:S05]  /*4c8f0*/  BSYNC.RECONVERGENT B0 ;  /* 0x0000000000007941 */ /* 0x000fea0003800200 */
.L_x_21513:
        /* <DEDUP_REMOVED lines=17> */
.L_x_21520:
        /* <DEDUP_REMOVED lines=13> */
.L_x_21522:
[----:B------:R-:W-:Y:S05]  /*4cae0*/  BSYNC.RECONVERGENT B1 ;  /* 0x0000000000017941 */ /* 0x000fea0003800200 */
.L_x_21521:
        /* <DEDUP_REMOVED lines=43> */
.L_x_21519:
[----:B------:R-:W-:Y:S05]  /*4cda0*/  BSYNC.RECONVERGENT B0 ;  /* 0x0000000000007941 */ /* 0x000fea0003800200 */
.L_x_21518:
        /* <DEDUP_REMOVED lines=18> */
.L_x_21525:
        /* <DEDUP_REMOVED lines=13> */
.L_x_21527:
[----:B------:R-:W-:Y:S05]  /*4cfa0*/  BSYNC.RECONVERGENT B1 ;  /* 0x0000000000017941 */ /* 0x000fea0003800200 */
.L_x_21526:
        /* <DEDUP_REMOVED lines=40> */
[----:B------:R-:W-:Y:S01]  /*4d230*/  MOV R206, R10 ;  /* 0x0000000a00ce7202 */ /* 0x000fe20000000f00 */
[----:B------:R-:W-:Y:S01]  /*4d240*/  IMAD.MOV.U32 R200, RZ, RZ, R26 ;  /* 0x000000ffffc87224 */ /* 0x000fe200078e001a */
[----:B------:R-:W-:-:S07]  /*4d250*/  LOP3.LUT R203, R8, R24, R27, 0x96, !PT ;  /* 0x0000001808cb7212 */ /* 0x000fce00078e961b */
.L_x_21524:
[----:B------:R-:W-:Y:S05]  /*4d260*/  BSYNC.RECONVERGENT B0 ;  /* 0x0000000000007941 */ /* 0x000fea0003800200 */
.L_x_21523:
[----:B------:R-:W-:Y:S01]  /*4d270*/  P2R R10, PR, RZ, 0x2 ;  /* 0x00000002ff0a7803 */ /* 0x000fe20000000000 */
[-C--:B------:R-:W-:Y:S01]  /*4d280*/  FMUL.FTZ R214, R214, R194.reuse ;  /* 0x000000c2d6d67220 */ /* 0x080fe20000410000 */
[----:B------:R-:W-:Y:S01]  /*4d290*/  I2FP.F32.U32 R8, R25 ;  /* 0x0000001900087245 */ /* 0x000fe20000201000 */
[-C--:B------:R-:W-:Y:S01]  /*4d2a0*/  FMUL.FTZ R207, R207, R194.reuse ;  /* 0x000000c2cfcf7220 */ /* 0x080fe20000410000 */
[----:B------:R-:W-:Y:S01]  /*4d2b0*/  LOP3.LUT P1, RZ, R23, 0x10, RZ, 0xc0, !PT ;  /* 0x0000001017ff7812 */ /* 0x000fe2000782c0ff */
[----:B------:R-:W-:Y:S01]  /*4d2c0*/  IMAD.U32 R179, R179, 0x10000, RZ ;  /* 0x00010000b3b37824 */ /* 0x000fe200078e00ff */
[----:B------:R-:W-:Y:S01]  /*4d2d0*/  LOP3.LUT P5, RZ, R23, 0x2, RZ, 0xc0, !PT ;  /* 0x0000000217ff7812 */ /* 0x000fe200078ac0ff */
        /* <DEDUP_REMOVED lines=11> */
[C---:B------:R-:W-:Y:S02]  /*4d390*/  LOP3.LUT P0, RZ, R23.reuse, 0x8, RZ, 0xc0, !PT ;  /* 0x0000000817ff7812 */ /* 0x040fe4000780c0ff */
[----:B------:R-:W-:Y:S02]  /*4d3a0*/  LOP3.LUT P6, RZ, R23, 0x4, RZ, 0xc0, !PT ;  /* 0x0000000417ff7812 */ /* 0x000fe400078cc0ff */
        /* <DEDUP_REMOVED lines=17> */
.L_x_21487:
[----:B------:R-:W0:Y:S01]  /*4d4c0*/  LDC.64 R8, c[0x0][0x3a8] ;  /* 0x0000ea00ff087b82 */ /* 0x000e220000000a00 */
[----:B------:R-:W-:Y:S01]  /*4d4d0*/  SEL R7, RZ, 0x1000000, !P5 ;  /* 0x01000000ff077807 */ /* 0x000fe20006800000 */
[----:B------:R-:W-:Y:S01]  /*4d4e0*/  FADD.FTZ R12, RZ, R92 ;  /* 0x0000005cff0c7221 */ /* 0x000fe20000010000 */
        /* <DEDUP_REMOVED lines=14> */
[----:B------:R-:W-:Y:S04]  /*4d5d0*/  STG.E.128 desc[UR8][R8.64], R24 ;  /* 0x0000001808007986 */ /* 0x000fe8000c101d08 */
[----:B------:R0:W-:Y:S02]  /*4d5e0*/  STG.E.128 desc[UR8][R8.64+0x10], R176 ;  /* 0x000010b008007986 */ /* 0x0001e4000c101d08 */
[----:B0-----:R-:W-:Y:S02]  /*4d5f0*/  LOP3.LUT R9, R181, R10, RZ, 0xfc, !PT ;  /* 0x0000000ab5097212 */ /* 0x001fe400078efcff */
[----:B------:R-:W-:-:S04]  /*4d600*/  SEL R10, RZ, 0x1, !P1 ;  /* 0x00000001ff0a7807 */ /* 0x000fc80004800000 */
[----:B------:R-:W-:Y:S01]  /*4d610*/  LOP3.LUT R8, R7, R10, RZ, 0xfc, !PT ;  /* 0x0000000a07087212 */ /* 0x000fe200078efcff */
[----:B------:R-:W-:Y:S01]  /*4d620*/  FADD.FTZ R7, R12, R93 ;  /* 0x0000005d0c077221 */ /* 0x000fe20000010000 */
[----:B-1----:R-:W-:-:S04]  /*4d630*/  IMAD.WIDE.U32 R10, R201, 0x8, R182 ;  /* 0x00000008c90a7825 */ /* 0x002fc800078e00b6 */
[----:B------:R-:W-:Y:S01]  /*4d640*/  FADD.FTZ R12, R7, R94 ;  /* 0x0000005e070c7221 */ /* 0x000fe20000010000 */
[----:B------:R0:W-:Y:S03]  /*4d650*/  STG.E.64 desc[UR8][R10.64], R8 ;  /* 0x000000080a007986 */ /* 0x0001e6000c101b08 */
[----:B------:R-:W-:-:S04]  /*4d660*/  FADD.FTZ R7, R12, R95 ;  /* 0x0000005f0c077221 */ /* 0x000fc80000010000 */
        /* <DEDUP_REMOVED lines=78> */
[----:B------:R-:W-:Y:S01]  /*4db50*/  IMAD.U32 R7, R19, 0x10000, RZ ;  /* 0x0001000013077824 */ /* 0x000fe200078e00ff */
[----:B------:R-:W-:Y:S02]  /*4db60*/  PRMT R10, R18, 0x7104, RZ ;  /* 0x00007104120a7816 */ /* 0x000fe400000000ff */
[----:B------:R-:W-:Y:S02]  /*4db70*/  LOP3.LUT R11, R16, 0xff, RZ, 0xc0, !PT ;  /* 0x000000ff100b7812 */ /* 0x000fe400078ec0ff */
[----:B------:R-:W-:Y:S02]  /*4db80*/  LOP3.LUT R8, R7, 0xff0000, RZ, 0xc0, !PT ;  /* 0x00ff000007087812 */ /* 0x000fe400078ec0ff */
[----:B------:R-:W-:Y:S02]  /*4db90*/  LOP3.LUT R7, R204, 0xffff, RZ, 0xc0, !PT ;  /* 0x0000ffffcc077812 */ /* 0x000fe400078ec0ff */
[----:B------:R-:W-:Y:S02]  /*4dba0*/  LOP3.LUT R180, R15, 0xff, RZ, 0xc0, !PT ;  /* 0x000000ff0fb47812 */ /* 0x000fe400078ec0ff */
[----:B------:R-:W-:-:S02]  /*4dbb0*/  PRMT R7, R8, 0x4210, R7 ;  /* 0x0000421008077816 */ /* 0x000fc40000000007 */
[----:B------:R-:W0:Y:S01]  /*4dbc0*/  LDC.64 R8, c[0x0][0x3b8] ;  /* 0x0000ee00ff087b82 */ /* 0x000e220000000a00 */
[----:B------:R-:W-:Y:S01]  /*4dbd0*/  LOP3.LUT R182, R14, 0xff, RZ, 0xc0, !PT ;  /* 0x000000ff0eb67812 */ /* 0x000fe200078ec0ff */
[----:B------:R-:W-:Y:S01]  /*4dbe0*/  IMAD.WIDE.U32 R180, R180, 0x10000, RZ ;  /* 0x00010000b4b47825 */ /* 0x000fe200078e00ff */
[----:B------:R-:W-:-:S03]  /*4dbf0*/  LOP3.LUT R10, R7, 0xff00, R10, 0xf8, !PT ;  /* 0x0000ff00070a7812 */ /* 0x000fc600078ef80a */
[----:B------:R-:W-:Y:S01]  /*4dc00*/  IMAD.WIDE.U32 R182, R182, 0x100, RZ ;  /* 0x00000100b6b67825 */ /* 0x000fe200078e00ff */
        /* <DEDUP_REMOVED lines=8> */
.L_x_21528:
[----:B------:R-:W-:Y:S01]  /*4dc90*/  UMOV UR15, 0xffffffff ;  /* 0xffffffff000f7882 */ /* 0x000fe20000000000 */
[----:B------:R-:W-:Y:S02]  /*4dca0*/  FADD.FTZ R12, R12, R179 ;  /* 0x000000b30c0c7221 */ /* 0x000fe40000010000 */
[----:B------:R-:W-:Y:S05]  /*4dcb0*/  BRA.DIV UR15, `(.L_x_21529) ;  /* 0x0000002e0f387947 */ /* 0x000fea000b800000 */
        /* <DEDUP_REMOVED lines=181> */
.L_x_21542:
[----:B------:R-:W-:Y:S01]  /*4e810*/  FMUL.FTZ R7, R11, R11 ;  /* 0x0000000b0b077220 */ /* 0x000fe20000410000 */
[----:B------:R-:W-:Y:S01]  /*4e820*/  ISETP.NE.AND P2, PT, RZ, UR5, PT ;  /* 0x00000005ff007c0c */ /* 0x000fe2000bf45270 */
[----:B01----:R-:W-:Y:S01]  /*4e830*/  FADD.FTZ R181, R181, R180 ;  /* 0x000000b4b5b57221 */ /* 0x003fe20000010000 */
[----:B------:R-:W0:Y:S01]  /*4e840*/  @!P1 LDC.64 R8, c[0x0][0x3c0] ;  /* 0x0000f000ff089b82 */ /* 0x000e220000000a00 */
[----:B------:R-:W2:Y:S01]  /*4e850*/  LDL R212, [R1] ;  /* 0x0000000001d47983 */ /* 0x000ea20000100800 */
[----:B------:R-:W-:Y:S01]  /*4e860*/  FSEL R7, R7, RZ, P2 ;  /* 0x000000ff07077208 */ /* 0x000fe20001000000 */
[----:B------:R-:W-:Y:S02]  /*4e870*/  FFMA.FTZ R10, R181, R10, UR12 ;  /* 0x0000000cb50a7e23 */ /* 0x000fe4000801000a */
[----:B------:R-:W3:Y:S02]  /*4e880*/  LDL R205, [R1+0x8] ;  /* 0x0000080001cd7983 */ /* 0x000ee40000100800 */
[----:B------:R-:W-:-:S02]  /*4e890*/  FADD.FTZ R10, R10, R7 ;  /* 0x000000070a0a7221 */ /* 0x000fc40000010000 */
[----:B------:R-:W4:Y:S02]  /*4e8a0*/  LDL R207, [R1+0x4] ;  /* 0x0000040001cf7983 */ /* 0x000f240000100800 */
[----:B------:R1:W5:Y:S01]  /*4e8b0*/  MUFU.RSQ R185, R10 ;  /* 0x0000000a00b97308 */ /* 0x0003620000001400 */
[----:B------:R-:W-:Y:S01]  /*4e8c0*/  FSEL R184, R11, RZ, !P2 ;  /* 0x000000ff0bb87208 */ /* 0x000fe20005000000 */
[----:B------:R-:W3:Y:S01]  /*4e8d0*/  LDL R194, [R1+0xc] ;  /* 0x00000c0001c27983 */ /* 0x000ee20000100800 */
[----:B------:R-:W-:Y:S02]  /*4e8e0*/  PRMT R180, R172, 0x7632, R180 ;  /* 0x00007632acb47816 */ /* 0x000fe400000000b4 */
[----:B------:R-:W-:Y:S01]  /*4e8f0*/  PRMT R182, R132, 0x7632, R182 ;  /* 0x0000763284b67816 */ /* 0x000fe200000000b6 */
[----:B------:R-:W-:Y:S01]  /*4e900*/  FADD.FTZ R12, -R184, R65 ;  /* 0x00000041b80c7221 */ /* 0x000fe20000010100 */
[----:B------:R-:W-:Y:S01]  /*4e910*/  SHF.L.U32 R180, R180, 0x10, RZ ;  /* 0x00000010b4b47819 */ /* 0x000fe200000006ff */
[----:B------:R-:W3:Y:S01]  /*4e920*/  LDL R193, [R1+0x10] ;  /* 0x0000100001c17983 */ /* 0x000ee20000100800 */
[----:B0-----:R-:W-:Y:S01]  /*4e930*/  @!P1 IMAD.WIDE R8, R2, 0x4, R8 ;  /* 0x0000000402089825 */ /* 0x001fe200078e0208 */
[----:B-1----:R-:W-:-:S03]  /*4e940*/  PRMT R10, R173, 0x7632, R10 ;  /* 0x00007632ad0a7816 */ /* 0x002fc6000000000a */
[----:B------:R-:W-:Y:S01]  /*4e950*/  IMAD.U32 R182, R182, 0x10000, RZ ;  /* 0x00010000b6b67824 */ /* 0x000fe200078e00ff */
[----:B------:R0:W-:Y:S01]  /*4e960*/  @!P1 STG.E desc[UR8][R8.64], R11 ;  /* 0x0000000b08009986 */ /* 0x0001e2000c101908 */
[----:B-----5:R-:W-:Y:S01]  /*4e970*/  FMUL.FTZ R7, R185, R12 ;  /* 0x0000000cb9077220 */ /* 0x020fe20000410000 */
[----:B------:R-:W-:-:S03]  /*4e980*/  FADD.FTZ R12, -R184, R67 ;  /* 0x00000043b80c7221 */ /* 0x000fc60000010100 */
[----:B------:R-:W-:Y:S01]  /*4e990*/  FFMA.FTZ R7, R7, R180, R182 ;  /* 0x000000b407077223 */ /* 0x000fe200000100b6 */
[----:B------:R-:W-:Y:S02]  /*4e9a0*/  PRMT R180, R134, 0x7632, R180 ;  /* 0x0000763286b47816 */ /* 0x000fe400000000b4 */
[----:B0-----:R-:W-:Y:S01]  /*4e9b0*/  PRMT R11, R133, 0x7632, R11 ;  /* 0x00007632850b7816 */ /* 0x001fe2000000000b */
[----:B------:R-:W-:Y:S01]  /*4e9c0*/  FMUL.FTZ R8, R185, R12 ;  /* 0x0000000cb9087220 */ /* 0x000fe20000410000 */
[----:B------:R-:W-:Y:S01]  /*4e9d0*/  IMAD.U32 R9, R10, 0x10000, RZ ;  /* 0x000100000a097824 */ /* 0x000fe200078e00ff */
[----:B------:R-:W-:Y:S02]  /*4e9e0*/  PRMT R12, R174, 0x7632, R12 ;  /* 0x00007632ae0c7816 */ /* 0x000fe4000000000c */
[----:B------:R-:W-:Y:S01]  /*4e9f0*/  SHF.L.U32 R11, R11, 0x10, RZ ;  /* 0x000000100b0b7819 */ /* 0x000fe200000006ff */
[--C-:B------:R-:W-:Y:S01]  /*4ea00*/  FADD.FTZ R10, -R184, R61.reuse ;  /* 0x0000003db80a7221 */ /* 0x100fe20000010100 */
[----:B------:R-:W-:Y:S01]  /*4ea10*/  IMAD.U32 R180, R180, 0x10000, RZ ;  /* 0x00010000b4b47824 */ /* 0x000fe200078e00ff */
[----:B------:R-:W-:Y:S01]  /*4ea20*/  PRMT R61, R135, 0x7632, R61 ;  /* 0x00007632873d7816 */ /* 0x000fe2000000003d */
[----:B------:R-:W-:-:S02]  /*4ea30*/  IMAD.U32 R12, R12, 0x10000, RZ ;  /* 0x000100000c0c7824 */ /* 0x000fc400078e00ff */
[--C-:B------:R-:W-:Y:S01]  /*4ea40*/  FFMA.FTZ R8, R8, R9, R11.reuse ;  /* 0x0000000908087223 */ /* 0x100fe2000001000b */
[----:B------:R-:W-:Y:S01]  /*4ea50*/  FMUL.FTZ R9, R185, R10 ;  /* 0x0000000ab9097220 */ /* 0x000fe20000410000 */
[----:B------:R-:W-:Y:S01]  /*4ea60*/  PRMT R11, R175, 0x7632, R11 ;  /* 0x00007632af0b7816 */ /* 0x000fe2000000000b */
[----:B------:R-:W-:Y:S01]  /*4ea70*/  FADD.FTZ R10, -R184, R63 ;  /* 0x0000003fb80a7221 */ /* 0x000fe20000010100 */
[----:B------:R-:W-:Y:S02]  /*4ea80*/  IMAD.U32 R61, R61, 0x10000, RZ ;  /* 0x000100003d3d7824 */ /* 0x000fe400078e00ff */
[--C-:B------:R-:W-:Y:S01]  /*4ea90*/  FFMA.FTZ R9, R9, R12, R180.reuse ;  /* 0x0000000c09097223 */ /* 0x100fe200000100b4 */
[----:B------:R-:W-:Y:S01]  /*4eaa0*/  SHF.L.U32 R11, R11, 0x10, RZ ;  /* 0x000000100b0b7819 */ /* 0x000fe200000006ff */
[----:B------:R-:W-:Y:S01]  /*4eab0*/  FMUL.FTZ R10, R185, R10 ;  /* 0x0000000ab90a7220 */ /* 0x000fe20000410000 */
[----:B------:R-:W-:Y:S01]  /*4eac0*/  PRMT R180, R168, 0x7632, R180 ;  /* 0x00007632a8b47816 */ /* 0x000fe200000000b4 */
[----:B------:R-:W-:Y:S01]  /*4ead0*/  FADD.FTZ R12, -R184, R57 ;  /* 0x00000039b80c7221 */ /* 0x000fe20000010100 */
[----:B------:R-:W-:Y:S01]  /*4eae0*/  PRMT R182, R128, 0x7632, R182 ;  /* 0x0000763280b67816 */ /* 0x000fe200000000b6 */
[----:B------:R-:W-:-:S02]  /*4eaf0*/  FFMA.FTZ R10, R10, R11, R61 ;  /* 0x0000000b0a0a7223 */ /* 0x000fc4000001003d */
[----:B------:R-:W-:Y:S01]  /*4eb00*/  IMAD.U32 R180, R180, 0x10000, RZ ;  /* 0x00010000b4b47824 */ /* 0x000fe200078e00ff */
[----:B------:R-:W-:Y:S01]  /*4eb10*/  SHF.L.U32 R182, R182, 0x10, RZ ;  /* 0x00000010b6b67819 */ /* 0x000fe200000006ff */
[----:B------:R-:W-:Y:S01]  /*4eb20*/  FMUL.FTZ R11, R185, R12 ;  /* 0x0000000cb90b7220 */ /* 0x000fe20000410000 */
[----:B------:R-:W-:-:S03]  /*4eb30*/  PRMT R186, R130, 0x7632, R186 ;  /* 0x0000763282ba7816 */ /* 0x000fc600000000ba */
[--C-:B------:R-:W-:Y:S01]  /*4eb40*/  FFMA.FTZ R11, R11, R180, R182.reuse ;  /* 0x000000b40b0b7223 */ /* 0x100fe200000100b6 */
[----:B------:R-:W-:Y:S01]  /*4eb50*/  PRMT R182, R170, 0x7632, R182 ;  /* 0x00007632aab67816 */ /* 0x000fe200000000b6 */
[----:B------:R-:W-:Y:S01]  /*4eb60*/  FADD.FTZ R180, -R184, R53 ;  /* 0x00000035b8b47221 */ /* 0x000fe20000010100 */
[----:B------:R-:W-:Y:S02]  /*4eb70*/  IMAD.U32 R186, R186, 0x10000, RZ ;  /* 0x00010000baba7824 */ /* 0x000fe400078e00ff */
[----:B------:R-:W-:Y:S01]  /*4eb80*/  SHF.L.U32 R182, R182, 0x10, RZ ;  /* 0x00000010b6b67819 */ /* 0x000fe200000006ff */
[----:B------:R-:W-:Y:S01]  /*4eb90*/  FMUL.FTZ R53, R185, R180 ;  /* 0x000000b4b9357220 */ /* 0x000fe20000410000 */
[----:B------:R-:W-:-:S03]  /*4eba0*/  FADD.FTZ R180, -R184, R55 ;  /* 0x00000037b8b47221 */ /* 0x000fc60000010100 */
[----:B------:R-:W-:Y:S01]  /*4ebb0*/  FFMA.FTZ R53, R53, R182, R186 ;  /* 0x000000b635357223 */ /* 0x000fe200000100ba */
[----:B------:R-:W-:Y:S02]  /*4ebc0*/  PRMT R182, R171, 0x7632, R182 ;  /* 0x00007632abb67816 */ /* 0x000fe400000000b6 */
[----:B------:R-:W-:Y:S01]  /*4ebd0*/  PRMT R186, R131, 0x7632, R186 ;  /* 0x0000763283ba7816 */ /* 0x000fe200000000ba */
[----:B------:R-:W-:Y:S02]  /*4ebe0*/  FMUL.FTZ R55, R185, R180 ;  /* 0x000000b4b9377220 */ /* 0x000fe40000410000 */
[----:B------:R-:W-:Y:S01]  /*4ebf0*/  IMAD.U32 R182, R182, 0x10000, RZ ;  /* 0x00010000b6b67824 */ /* 0x000fe200078e00ff */
[----:B------:R-:W-:Y:S01]  /*4ec00*/  SHF.L.U32 R186, R186, 0x10, RZ ;  /* 0x00000010baba7819 */ /* 0x000fe200000006ff */
[----:B------:R-:W-:-:S04]  /*4ec10*/  FADD.FTZ R180, -R184, R49 ;  /* 0x00000031b8b47221 */ /* 0x000fc80000010100 */
[----:B------:R-:W-:Y:S01]  /*4ec20*/  FFMA.FTZ R55, R55, R182, R186 ;  /* 0x000000b637377223 */ /* 0x000fe200000100ba */
[----:B------:R-:W-:Y:S02]  /*4ec30*/  PRMT R182, R164, 0x7632, R182 ;  /* 0x00007632a4b67816 */ /* 0x000fe400000000b6 */
[----:B------:R-:W-:Y:S01]  /*4ec40*/  PRMT R186, R124, 0x7632, R186 ;  /* 0x000076327cba7816 */ /* 0x000fe200000000ba */
[----:B------:R-:W-:Y:S02]  /*4ec50*/  FMUL.FTZ R49, R185, R180 ;  /* 0x000000b4b9317220 */ /* 0x000fe40000410000 */
[----:B------:R-:W-:Y:S02]  /*4ec60*/  IMAD.U32 R182, R182, 0x10000, RZ ;  /* 0x00010000b6b67824 */ /* 0x000fe400078e00ff */
[----:B------:R-:W-:Y:S02]  /*4ec70*/  IMAD.U32 R186, R186, 0x10000, RZ ;  /* 0x00010000baba7824 */ /* 0x000fe400078e00ff */
[----:B------:R-:W-:-:S02]  /*4ec80*/  FADD.FTZ R180, -R184, R51 ;  /* 0x00000033b8b47221 */ /* 0x000fc40000010100 */
[----:B------:R-:W-:Y:S01]  /*4ec90*/  FFMA.FTZ R49, R49, R182, R186 ;  /* 0x000000b631317223 */ /* 0x000fe200000100ba */
[----:B------:R-:W-:Y:S02]  /*4eca0*/  PRMT R182, R165, 0x7632, R182 ;  /* 0x00007632a5b67816 */ /* 0x000fe400000000b6 */
[----:B------:R-:W-:Y:S01]  /*4ecb0*/  PRMT R186, R125, 0x7632, R186 ;  /* 0x000076327dba7816 */ /* 0x000fe200000000ba */
[----:B------:R-:W-:Y:S01]  /*4ecc0*/  FMUL.FTZ R51, R185, R180 ;  /* 0x000000b4b9337220 */ /* 0x000fe20000410000 */
[----:B------:R-:W-:-:S03]  /*4ecd0*/  SHF.L.U32 R182, R182, 0x10, RZ ;  /* 0x00000010b6b67819 */ /* 0x000fc600000006ff */
[----:B------:R-:W-:Y:S02]  /*4ece0*/  IMAD.U32 R186, R186, 0x10000, RZ ;  /* 0x00010000baba7824 */ /* 0x000fe400078e00ff */
[----:B------:R-:W-:Y:S02]  /*4ecf0*/  FADD.FTZ R180, -R184, R45 ;  /* 0x0000002db8b47221 */ /* 0x000fe40000010100 */
        /* <DEDUP_REMOVED lines=41> */
[C---:B------:R-:W-:Y:S01]  /*4ef90*/  FADD.FTZ R12, -R184.reuse, R59 ;  /* 0x0000003bb80c7221 */ /* 0x040fe20000010100 */
[----:B------:R-:W-:Y:S01]  /*4efa0*/  FADD.FTZ R180, -R184, R33 ;  /* 0x00000021b8b47221 */ /* 0x000fe20000010100 */
[----:B------:R-:W-:Y:S01]  /*4efb0*/  FFMA.FTZ R39, R39, R182, R186 ;  /* 0x000000b627277223 */ /* 0x000fe200000100ba */
[----:B------:R-:W-:Y:S02]  /*4efc0*/  PRMT R182, R156, 0x7632, R182 ;  /* 0x000076329cb67816 */ /* 0x000fe400000000b6 */
[----:B------:R-:W-:Y:S02]  /*4efd0*/  PRMT R186, R116, 0x7632, R186 ;  /* 0x0000763274ba7816 */ /* 0x000fe400000000ba */
[----:B------:R-:W-:Y:S02]  /*4efe0*/  PRMT R57, R169, 0x7632, R57 ;  /* 0x00007632a9397816 */ /* 0x000fe40000000039 */
[----:B------:R-:W-:Y:S01]  /*4eff0*/  PRMT R59, R129, 0x7632, R59 ;  /* 0x00007632813b7816 */ /* 0x000fe2000000003b */
[----:B------:R-:W-:Y:S01]  /*4f000*/  FMUL.FTZ R33, R185, R180 ;  /* 0x000000b4b9217220 */ /* 0x000fe20000410000 */
[----:B------:R-:W-:Y:S01]  /*4f010*/  SHF.L.U32 R186, R186, 0x10, RZ ;  /* 0x00000010baba7819 */ /* 0x000fe200000006ff */
[----:B------:R-:W-:-:S02]  /*4f020*/  IMAD.U32 R182, R182, 0x10000, RZ ;  /* 0x00010000b6b67824 */ /* 0x000fc400078e00ff */
[----:B------:R-:W-:Y:S01]  /*4f030*/  FADD.FTZ R180, -R184, R35 ;  /* 0x00000023b8b47221 */ /* 0x000fe20000010100 */
[----:B------:R-:W-:Y:S02]  /*4f040*/  IMAD.U32 R57, R57, 0x10000, RZ ;  /* 0x0001000039397824 */ /* 0x000fe400078e00ff */
[----:B------:R-:W-:Y:S01]  /*4f050*/  FMUL.FTZ R12, R185, R12 ;  /* 0x0000000cb90c7220 */ /* 0x000fe20000410000 */
[----:B------:R-:W-:Y:S02]  /*4f060*/  IMAD.U32 R59, R59, 0x10000, RZ ;  /* 0x000100003b3b7824 */ /* 0x000fe400078e00ff */
[----:B------:R-:W-:Y:S01]  /*4f070*/  FFMA.FTZ R33, R33, R182, R186 ;  /* 0x000000b621217223 */ /* 0x000fe200000100ba */
[----:B------:R-:W-:Y:S01]  /*4f080*/  FMUL.FTZ R35, R185, R180 ;  /* 0x000000b4b9237220 */ /* 0x000fe20000410000 */
[----:B------:R-:W-:Y:S01]  /*4f090*/  PRMT R182, R157, 0x7632, R182 ;  /* 0x000076329db67816 */ /* 0x000fe200000000b6 */
[----:B------:R-:W-:Y:S01]  /*4f0a0*/  FFMA.FTZ R12, R12, R57, R59 ;  /* 0x000000390c0c7223 */ /* 0x000fe2000001003b */
[----:B------:R-:W-:Y:S01]  /*4f0b0*/  PRMT R186, R117, 0x7632, R186 ;  /* 0x0000763275ba7816 */ /* 0x000fe200000000ba */
[--C-:B------:R-:W-:Y:S01]  /*4f0c0*/  FADD.FTZ R180, -R184, R29.reuse ;  /* 0x0000001db8b47221 */ /* 0x100fe20000010100 */
[----:B------:R-:W-:-:S02]  /*4f0d0*/  PRMT R29, R158, 0x7632, R29 ;  /* 0x000076329e1d7816 */ /* 0x000fc4000000001d */
[----:B------:R-:W-:Y:S01]  /*4f0e0*/  PRMT R57, R118, 0x7632, R57 ;  /* 0x0000763276397816 */ /* 0x000fe20000000039 */
[----:B------:R-:W-:Y:S01]  /*4f0f0*/  IMAD.U32 R182, R182, 0x10000, RZ ;  /* 0x00010000b6b67824 */ /* 0x000fe200078e00ff */
[----:B------:R-:W-:Y:S01]  /*4f100*/  SHF.L.U32 R29, R29, 0x10, RZ ;  /* 0x000000101d1d7819 */ /* 0x000fe200000006ff */
[----:B------:R-:W-:Y:S02]  /*4f110*/  IMAD.U32 R186, R186, 0x10000, RZ ;  /* 0x00010000baba7824 */ /* 0x000fe400078e00ff */
[----:B------:R-:W-:Y:S01]  /*4f120*/  FMUL.FTZ R180, R185, R180 ;  /* 0x000000b4b9b47220 */ /* 0x000fe20000410000 */
[----:B------:R-:W-:Y:S02]  /*4f130*/  IMAD.U32 R57, R57, 0x10000, RZ ;  /* 0x0001000039397824 */ /* 0x000fe400078e00ff */
[----:B------:R-:W-:Y:S01]  /*4f140*/  FFMA.FTZ R35, R35, R182, R186 ;  /* 0x000000b623237223 */ /* 0x000fe200000100ba */
[----:B------:R-:W-:Y:S01]  /*4f150*/  PRMT R183, R159, 0x7632, R183 ;  /* 0x000076329fb77816 */ /* 0x000fe200000000b7 */
[----:B------:R-:W-:Y:S01]  /*4f160*/  FFMA.FTZ R182, R180, R29, R57 ;  /* 0x0000001db4b67223 */ /* 0x000fe20000010039 */
[----:B------:R-:W-:Y:S01]  /*4f170*/  PRMT R29, R119, 0x7632, R29 ;  /* 0x00007632771d7816 */ /* 0x000fe2000000001d */
[----:B------:R-:W-:-:S02]  /*4f180*/  FADD.FTZ R180, -R184, R31 ;  /* 0x0000001fb8b47221 */ /* 0x000fc40000010100 */
[----:B------:R-:W-:Y:S01]  /*4f190*/  IMAD.U32 R183, R183, 0x10000, RZ ;  /* 0x00010000b7b77824 */ /* 0x000fe200078e00ff */
[----:B------:R-:W-:Y:S01]  /*4f1a0*/  SHF.L.U32 R29, R29, 0x10, RZ ;  /* 0x000000101d1d7819 */ /* 0x000fe200000006ff */
[----:B------:R-:W-:-:S04]  /*4f1b0*/  FMUL.FTZ R180, R185, R180 ;  /* 0x000000b4b9b47220 */ /* 0x000fc80000410000 */
[----:B------:R-:W-:Y:S01]  /*4f1c0*/  FFMA.FTZ R183, R180, R183, R29 ;  /* 0x000000b7b4b77223 */ /* 0x000fe2000001001d */
[--C-:B------:R-:W-:Y:S01]  /*4f1d0*/  FADD.FTZ R180, -R184, R25.reuse ;  /* 0x00000019b8b47221 */ /* 0x100fe20000010100 */
[----:B------:R-:W-:Y:S02]  /*4f1e0*/  PRMT R25, R152, 0x7632, R25 ;  /* 0x0000763298197816 */ /* 0x000fe40000000019 */
[----:B------:R-:W-:Y:S01]  /*4f1f0*/  PRMT R29, R112, 0x7632, R29 ;  /* 0x00007632701d7816 */ /* 0x000fe2000000001d */
[----:B------:R-:W-:Y:S02]  /*4f200*/  FMUL.FTZ R180, R185, R180 ;  /* 0x000000b4b9b47220 */ /* 0x000fe40000410000 */
[----:B------:R-:W-:Y:S02]  /*4f210*/  IMAD.U32 R25, R25, 0x10000, RZ ;  /* 0x0001000019197824 */ /* 0x000fe400078e00ff */
[----:B------:R-:W-:Y:S01]  /*4f220*/  IMAD.U32 R29, R29, 0x10000, RZ ;  /* 0x000100001d1d7824 */ /* 0x000fe200078e00ff */
[----:B------:R-:W-:-:S03]  /*4f230*/  PRMT R187, R153, 0x7632, R187 ;  /* 0x0000763299bb7816 */ /* 0x000fc600000000bb */
[----:B------:R-:W-:Y:S01]  /*4f240*/  FFMA.FTZ R186, R180, R25, R29 ;  /* 0x00000019b4ba7223 */ /* 0x000fe2000001001d */
[----:B------:R-:W-:Y:S01]  /*4f250*/  PRMT R25, R113, 0x7632, R25 ;  /* 0x0000763271197816 */ /* 0x000fe20000000019 */
[C---:B------:R-:W-:Y:S01]  /*4f260*/  FADD.FTZ R180, -R184.reuse, R27 ;  /* 0x0000001bb8b47221 */ /* 0x040fe20000010100 */
[C---:B------:R-:W-:Y:S01]  /*4f270*/  FADD.FTZ R188, -R184.reuse, R177 ;  /* 0x000000b1b8bc7221 */ /* 0x040fe20000010100 */
[----:B------:R-:W-:Y:S01]  /*4f280*/  SHF.L.U32 R187, R187, 0x10, RZ ;  /* 0x00000010bbbb7819 */ /* 0x000fe200000006ff */
[C---:B------:R-:W-:Y:S01]  /*4f290*/  FADD.FTZ R92, -R184.reuse, R92 ;  /* 0x0000005cb85c7221 */ /* 0x040fe20000010100 */
[----:B------:R-:W-:Y:S02]  /*4f2a0*/  IMAD.U32 R25, R25, 0x10000, RZ ;  /* 0x0001000019197824 */ /* 0x000fe400078e00ff */
[C---:B------:R-:W-:Y:S01]  /*4f2b0*/  FMUL.FTZ R180, R185.reuse, R180 ;  /* 0x000000b4b9b47220 */ /* 0x040fe20000410000 */
[----:B------:R-:W-:Y:S01]  /*4f2c0*/  FMUL.FTZ R177, R185, R188 ;  /* 0x000000bcb9b17220 */ /* 0x000fe20000410000 */
[----:B------:R-:W-:-:S02]  /*4f2d0*/  FADD.FTZ R188, -R184, R179 ;  /* 0x000000b3b8bc7221 */ /* 0x000fc40000010100 */
[----:B------:R-:W-:Y:S01]  /*4f2e0*/  FFMA.FTZ R187, R180, R187, R25 ;  /* 0x000000bbb4bb7223 */ /* 0x000fe20000010019 */
[C---:B------:R-:W-:Y:S01]  /*4f2f0*/  FMUL.FTZ R25, R185.reuse, R92 ;  /* 0x0000005cb9197220 */ /* 0x040fe20000410000 */
[----:B------:R-:W-:Y:S01]  /*4f300*/  FMUL.FTZ R179, R185, R188 ;  /* 0x000000bcb9b37220 */ /* 0x000fe20000410000 */
[----:B------:R-:W-:Y:S01]  /*4f310*/  SHF.L.U32 R92, R228, 0x10, RZ ;  /* 0x00000010e45c7819 */ /* 0x000fe200000006ff */
[----:B------:R-:W-:Y:S02]  /*4f320*/  IMAD.U32 R188, R148, 0x10000, RZ ;  /* 0x0001000094bc7824 */ /* 0x000fe400078e00ff */
[C---:B------:R-:W-:Y:S01]  /*4f330*/  FADD.FTZ R94, -R184.reuse, R94 ;  /* 0x0000005eb85e7221 */ /* 0x040fe20000010100 */
[C---:B------:R-:W-:Y:S01]  /*4f340*/  FADD.FTZ R96, -R184.reuse, R96 ;  /* 0x00000060b8607221 */ /* 0x040fe20000010100 */
[C---:B------:R-:W-:Y:S01]  /*4f350*/  FADD.FTZ R98, -R184.reuse, R98 ;  /* 0x00000062b8627221 */ /* 0x040fe20000010100 */
[----:B------:R-:W-:Y:S01]  /*4f360*/  FFMA.FTZ R25, R25, R92, R188 ;  /* 0x0000005c19197223 */ /* 0x000fe200000100bc */
[C---:B------:R-:W-:Y:S01]  /*4f370*/  FADD.FTZ R92, -R184.reuse, R93 ;  /* 0x0000005db85c7221 */ /* 0x040fe20000010100 */
[----:B------:R-:W-:Y:S01]  /*4f380*/  SHF.L.U32 R188, R223, 0x10, RZ ;  /* 0x00000010dfbc7819 */ /* 0x000fe200000006ff */
[C---:B------:R-:W-:Y:S01]  /*4f390*/  FADD.FTZ R88, -R184.reuse, R88 ;  /* 0x00000058b8587221 */ /* 0x040fe20000010100 */
[----:B------:R-:W-:Y:S01]  /*4f3a0*/  FADD.FTZ R90, -R184, R90 ;  /* 0x0000005ab85a7221 */ /* 0x000fe20000010100 */
[----:B------:R-:W-:Y:S01]  /*4f3b0*/  FMUL.FTZ R27, R185, R92 ;  /* 0x0000005cb91b7220 */ /* 0x000fe20000410000 */
[----:B------:R-:W-:-:S02]  /*4f3c0*/  IMAD.U32 R92, R222, 0x10000, RZ ;  /* 0x00010000de5c7824 */ /* 0x000fc400078e00ff */
[----:B------:R-:W-:Y:S01]  /*4f3d0*/  FMUL.FTZ R29, R185, R94 ;  /* 0x0000005eb91d7220 */ /* 0x000fe20000410000 */
[----:B------:R-:W-:Y:S02]  /*4f3e0*/  IMAD.U32 R94, R149, 0x10000, RZ ;  /* 0x00010000955e7824 */ /* 0x000fe400078e00ff */
[C---:B------:R-:W-:Y:S01]  /*4f3f0*/  FADD.FTZ R84, -R184.reuse, R84 ;  /* 0x00000054b8547221 */ /* 0x040fe20000010100 */
[----:B------:R-:W-:Y:S01]  /*4f400*/  FFMA.FTZ R27, R27, R92, R188 ;  /* 0x0000005c1b1b7223 */ /* 0x000fe200000100bc */
[----:B------:R-:W-:Y:S02]  /*4f410*/  IMAD.U32 R92, R229, 0x10000, RZ ;  /* 0x00010000e55c7824 */ /* 0x000fe400078e00ff */
[C---:B------:R-:W-:Y:S01]  /*4f420*/  FADD.FTZ R86, -R184.reuse, R86 ;  /* 0x00000056b8567221 */ /* 0x040fe20000010100 */
[C---:B------:R-:W-:Y:S01]  /*4f430*/  FADD.FTZ R80, -R184.reuse, R80 ;  /* 0x00000050b8507221 */ /* 0x040fe20000010100 */
[C---:B------:R-:W-:Y:S01]  /*4f440*/  FADD.FTZ R82, -R184.reuse, R82 ;  /* 0x00000052b8527221 */ /* 0x040fe20000010100 */
[----:B------:R-:W-:Y:S01]  /*4f450*/  FFMA.FTZ R29, R29, R92, R94 ;  /* 0x0000005c1d1d7223 */ /* 0x000fe2000001005e */
[----:B------:R-:W-:Y:S01]  /*4f460*/  FADD.FTZ R92, -R184, R95 ;  /* 0x0000005fb85c7221 */ /* 0x000fe20000010100 */
[----:B------:R-:W-:-:S02]  /*4f470*/  IMAD.U32 R94, R233, 0x10000, RZ ;  /* 0x00010000e95e7824 */ /* 0x000fc400078e00ff */
[C---:B------:R-:W-:Y:S01]  /*4f480*/  FADD.FTZ R76, -R184.reuse, R76 ;  /* 0x0000004cb84c7221 */ /* 0x040fe20000010100 */
[----:B------:R-:W-:Y:S01]  /*4f490*/  FADD.FTZ R78, -R184, R78 ;  /* 0x0000004eb84e7221 */ /* 0x000fe20000010100 */
[C---:B------:R-:W-:Y:S01]  /*4f4a0*/  FMUL.FTZ R31, R185.reuse, R92 ;  /* 0x0000005cb91f7220 */ /* 0x040fe20000410000 */
[----:B------:R-:W-:Y:S01]  /*4f4b0*/  SHF.L.U32 R92, R232, 0x10, RZ ;  /* 0x00000010e85c7819 */ /* 0x000fe200000006ff */
[----:B------:R-:W-:Y:S01]  /*4f4c0*/  FMUL.FTZ R57, R185, R96 ;  /* 0x00000060b9397220 */ /* 0x000fe20000410000 */
[----:B------:R-:W-:Y:S01]  /*4f4d0*/  IMAD.U32 R189, R219, 0x10000, RZ ;  /* 0x00010000dbbd7824 */ /* 0x000fe200078e00ff */
[----:B------:R-:W0:Y:S02]  /*4f4e0*/  @!P1 LDC.64 R180, c[0x0][0x3c8] ;  /* 0x0000f200ffb49b82 */ /* 0x000e240000000a00 */
[----:B------:R-:W-:Y:S01]  /*4f4f0*/  FFMA.FTZ R31, R31, R92, R94 ;  /* 0x0000005c1f1f7223 */ /* 0x000fe2000001005e */
[----:B------:R-:W-:Y:S01]  /*4f500*/  SHF.L.U32 R94, R150, 0x10, RZ ;  /* 0x00000010965e7819 */ /* 0x000fe200000006ff */
[----:B------:R-:W-:-:S04]  /*4f510*/  IMAD.U32 R92, R230, 0x10000, RZ ;  /* 0x00010000e65c7824 */ /* 0x000fc800078e00ff */
[----:B------:R-:W-:Y:S01]  /*4f520*/  FFMA.FTZ R57, R57, R92, R94 ;  /* 0x0000005c39397223 */ /* 0x000fe2000001005e */
[----:B------:R-:W-:Y:S01]  /*4f530*/  FADD.FTZ R92, -R184, R97 ;  /* 0x00000061b85c7221 */ /* 0x000fe20000010100 */
[----:B------:R-:W-:-:S03]  /*4f540*/  IMAD.U32 R94, R235, 0x10000, RZ ;  /* 0x00010000eb5e7824 */ /* 0x000fc600078e00ff */
[C---:B------:R-:W-:Y:S01]  /*4f550*/  FMUL.FTZ R59, R185.reuse, R92 ;  /* 0x0000005cb93b7220 */ /* 0x040fe20000410000 */
[----:B------:R-:W-:Y:S02]  /*4f560*/  IMAD.U32 R92, R234, 0x10000, RZ ;  /* 0x00010000ea5c7824 */ /* 0x000fe400078e00ff */
[----:B------:R-:W-:Y:S02]  /*4f570*/  FMUL.FTZ R63, R185, R98 ;  /* 0x00000062b93f7220 */ /* 0x000fe40000410000 */
[----:B------:R-:W-:Y:S01]  /*4f580*/  FFMA.FTZ R59, R59, R92, R94 ;  /* 0x0000005c3b3b7223 */ /* 0x000fe2000001005e */
[----:B------:R-:W-:Y:S01]  /*4f590*/  SHF.L.U32 R92, R231, 0x10, RZ ;  /* 0x00000010e75c7819 */ /* 0x000fe200000006ff */
[----:B------:R-:W-:-:S04]  /*4f5a0*/  IMAD.U32 R94, R151, 0x10000, RZ ;  /* 0x00010000975e7824 */ /* 0x000fc800078e00ff */
[----:B------:R-:W-:Y:S01]  /*4f5b0*/  FFMA.FTZ R63, R63, R92, R94 ;  /* 0x0000005c3f3f7223 */ /* 0x000fe2000001005e */
[----:B------:R-:W-:Y:S01]  /*4f5c0*/  FADD.FTZ R92, -R184, R99 ;  /* 0x00000063b85c7221 */ /* 0x000fe20000010100 */
[----:B------:R-:W-:-:S03]  /*4f5d0*/  SHF.L.U32 R94, R237, 0x10, RZ ;  /* 0x00000010ed5e7819 */ /* 0x000fc600000006ff */
[C---:B------:R-:W-:Y:S01]  /*4f5e0*/  FMUL.FTZ R61, R185.reuse, R92 ;  /* 0x0000005cb93d7220 */ /* 0x040fe20000410000 */
[----:B------:R-:W-:Y:S02]  /*4f5f0*/  IMAD.U32 R92, R236, 0x10000, RZ ;  /* 0x00010000ec5c7824 */ /* 0x000fe400078e00ff */
[----:B------:R-:W-:Y:S01]  /*4f600*/  FMUL.FTZ R65, R185, R88 ;  /* 0x00000058b9417220 */ /* 0x000fe20000410000 */
[----:B------:R-:W-:Y:S02]  /*4f610*/  IMAD.U32 R88, R224, 0x10000, RZ ;  /* 0x00010000e0587824 */ /* 0x000fe400078e00ff */
[----:B------:R-:W-:Y:S01]  /*4f620*/  FFMA.FTZ R61, R61, R92, R94 ;  /* 0x0000005c3d3d7223 */ /* 0x000fe2000001005e */
[----:B------:R-:W-:-:S04]  /*4f630*/  IMAD.U32 R92, R144, 0x10000, RZ ;  /* 0x00010000905c7824 */ /* 0x000fc800078e00ff */
[----:B------:R-:W-:Y:S01]  /*4f640*/  FFMA.FTZ R65, R65, R88, R92 ;  /* 0x0000005841417223 */ /* 0x000fe2000001005c */
[----:B------:R-:W-:Y:S01]  /*4f650*/  FADD.FTZ R88, -R184, R89 ;  /* 0x00000059b8587221 */ /* 0x000fe20000010100 */
[----:B------:R-:W-:-:S03]  /*4f660*/  IMAD.U32 R92, R239, 0x10000, RZ ;  /* 0x00010000ef5c7824 */ /* 0x000fc600078e00ff */
[----:B------:R-:W-:Y:S01]  /*4f670*/  FMUL.FTZ R67, R185, R88 ;  /* 0x00000058b9437220 */ /* 0x000fe20000410000 */
[----:B------:R-:W-:Y:S01]  /*4f680*/  SHF.L.U32 R88, R238, 0x10, RZ ;  /* 0x00000010ee587819 */ /* 0x000fe200000006ff */
[----:B------:R-:W-:Y:S01]  /*4f690*/  IMAD.U32 R89, R225, 0x10000, RZ ;  /* 0x00010000e1597824 */ /* 0x000fe200078e00ff */
[----:B------:R-:W-:-:S03]  /*4f6a0*/  SHF.L.U32 R93, R145, 0x10, RZ ;  /* 0x00000010915d7819 */ /* 0x000fc600000006ff */
[----:B------:R-:W-:Y:S01]  /*4f6b0*/  FFMA.FTZ R67, R67, R88, R92 ;  /* 0x0000005843437223 */ /* 0x000fe2000001005c */
[C---:B------:R-:W-:Y:S01]  /*4f6c0*/  FMUL.FTZ R88, R185.reuse, R90 ;  /* 0x0000005ab9587220 */ /* 0x040fe20000410000 */
[----:B------:R-:W-:Y:S01]  /*4f6d0*/  FADD.FTZ R90, -R184, R91 ;  /* 0x0000005bb85a7221 */ /* 0x000fe20000010100 */
[----:B------:R-:W-:Y:S01]  /*4f6e0*/  SHF.L.U32 R91, R226, 0x10, RZ ;  /* 0x00000010e25b7819 */ /* 0x000fe200000006ff */
[C---:B------:R-:W-:Y:S01]  /*4f6f0*/  FMUL.FTZ R84, R185.reuse, R84 ;  /* 0x00000054b9547220 */ /* 0x040fe20000410000 */
[----:B------:R-:W-:Y:S01]  /*4f700*/  FFMA.FTZ R88, R88, R89, R93 ;  /* 0x0000005958587223 */ /* 0x000fe2000001005d */
[----:B------:R-:W-:Y:S02]  /*4f710*/  IMAD.U32 R93, R146, 0x10000, RZ ;  /* 0x00010000925d7824 */ /* 0x000fe400078e00ff */
[----:B------:R-:W-:Y:S02]  /*4f720*/  FMUL.FTZ R86, R185, R86 ;  /* 0x00000056b9567220 */ /* 0x000fe40000410000 */
[----:B------:R-:W-:Y:S01]  /*4f730*/  FFMA.FTZ R84, R84, R91, R93 ;  /* 0x0000005b54547223 */ /* 0x000fe2000001005d */
[----:B------:R-:W-:-:S02]  /*4f740*/  IMAD.U32 R91, R227, 0x10000, RZ ;  /* 0x00010000e35b7824 */ /* 0x000fc400078e00ff */
[----:B------:R-:W-:-:S04]  /*4f750*/  IMAD.U32 R93, R147, 0x10000, RZ ;  /* 0x00010000935d7824 */ /* 0x000fc800078e00ff */
[----:B------:R-:W-:Y:S01]  /*4f760*/  FFMA.FTZ R96, R86, R91, R93 ;  /* 0x0000005b56607223 */ /* 0x000fe2000001005d */
[----:B------:R-:W-:Y:S01]  /*4f770*/  FADD.FTZ R86, -R184, R87 ;  /* 0x00000057b8567221 */ /* 0x000fe20000010100 */
[----:B------:R-:W-:Y:S01]  /*4f780*/  SHF.L.U32 R97, R244, 0x10, RZ ;  /* 0x00000010f4617819 */ /* 0x000fe200000006ff */
[----:B------:R-:W-:Y:S01]  /*4f790*/  FMUL.FTZ R89, R185, R90 ;  /* 0x0000005ab9597220 */ /* 0x000fe20000410000 */
[----:B------:R-:W-:Y:S02]  /*4f7a0*/  IMAD.U32 R87, R245, 0x10000, RZ ;  /* 0x00010000f5577824 */ /* 0x000fe400078e00ff */
[----:B------:R-:W-:Y:S01]  /*4f7b0*/  FMUL.FTZ R86, R185, R86 ;  /* 0x00000056b9567220 */ /* 0x000fe20000410000 */
[----:B------:R-:W-:Y:S02]  /*4f7c0*/  IMAD.U32 R90, R240, 0x10000, RZ ;  /* 0x00010000f05a7824 */ /* 0x000fe400078e00ff */
[----:B------:R-:W-:Y:S02]  /*4f7d0*/  IMAD.U32 R92, R241, 0x10000, RZ ;  /* 0x00010000f15c7824 */ /* 0x000fe400078e00ff */
[----:B------:R-:W-:Y:S01]  /*4f7e0*/  FFMA.FTZ R97, R86, R97, R87 ;  /* 0x0000006156617223 */ /* 0x000fe20000010057 */
[----:B------:R-:W-:Y:S01]  /*4f7f0*/  SHF.L.U32 R91, R140, 0x10, RZ ;  /* 0x000000108c5b7819 */ /* 0x000fe200000006ff */
[----:B------:R-:W-:Y:S01]  /*4f800*/  FMUL.FTZ R80, R185, R80 ;  /* 0x00000050b9507220 */ /* 0x000fe20000410000 */
[----:B------:R-:W-:Y:S01]  /*4f810*/  FFMA.FTZ R89, R89, R90, R92 ;  /* 0x0000005a59597223 */ /* 0x000fe2000001005c */
[----:B------:R-:W-:-:S02]  /*4f820*/  IMAD.U32 R87, R216, 0x10000, RZ ;  /* 0x00010000d8577824 */ /* 0x000fc400078e00ff */
[----:B------:R-:W-:Y:S01]  /*4f830*/  FADD.FTZ R90, -R184, R85 ;  /* 0x00000055b85a7221 */ /* 0x000fe20000010100 */
[----:B------:R-:W-:Y:S01]  /*4f840*/  SHF.L.U32 R92, R243, 0x10, RZ ;  /* 0x00000010f35c7819 */ /* 0x000fe200000006ff */
[----:B------:R-:W-:Y:S02]  /*4f850*/  FFMA.FTZ R80, R80, R87, R91 ;  /* 0x0000005750507223 */ /* 0x000fe4000001005b */
[----:B------:R-:W-:Y:S01]  /*4f860*/  FMUL.FTZ R85, R185, R90 ;  /* 0x0000005ab9557220 */ /* 0x000fe20000410000 */
[----:B------:R-:W-:Y:S01]  /*4f870*/  SHF.L.U32 R87, R217, 0x10, RZ ;  /* 0x00000010d9577819 */ /* 0x000fe200000006ff */
[----:B------:R-:W-:Y:S02]  /*4f880*/  IMAD.U32 R90, R242, 0x10000, RZ ;  /* 0x00010000f25a7824 */ /* 0x000fe400078e00ff */
[----:B------:R-:W-:Y:S01]  /*4f890*/  FADD.FTZ R86, -R184, R81 ;  /* 0x00000051b8567221 */ /* 0x000fe20000010100 */
[----:B------:R-:W-:Y:S01]  /*4f8a0*/  FMUL.FTZ R82, R185, R82 ;  /* 0x00000052b9527220 */ /* 0x000fe20000410000 */
[----:B------:R-:W-:-:S02]  /*4f8b0*/  IMAD.U32 R91, R141, 0x10000, RZ ;  /* 0x000100008d5b7824 */ /* 0x000fc400078e00ff */
[----:B------:R-:W-:Y:S01]  /*4f8c0*/  FFMA.FTZ R85, R85, R90, R92 ;  /* 0x0000005a55557223 */ /* 0x000fe2000001005c */
[----:B------:R-:W-:Y:S01]  /*4f8d0*/  FMUL.FTZ R81, R185, R86 ;  /* 0x00000056b9517220 */ /* 0x000fe20000410000 */
[----:B------:R-:W-:Y:S02]  /*4f8e0*/  IMAD.U32 R86, R246, 0x10000, RZ ;  /* 0x00010000f6567824 */ /* 0x000fe400078e00ff */
[----:B------:R-:W-:Y:S01]  /*4f8f0*/  FFMA.FTZ R82, R82, R87, R91 ;  /* 0x0000005752527223 */ /* 0x000fe2000001005b */
[----:B------:R-:W-:Y:S02]  /*4f900*/  IMAD.U32 R90, R247, 0x10000, RZ ;  /* 0x00010000f75a7824 */ /* 0x000fe400078e00ff */
[----:B------:R-:W-:Y:S01]  /*4f910*/  FMUL.FTZ R76, R185, R76 ;  /* 0x0000004cb94c7220 */ /* 0x000fe20000410000 */
[----:B------:R-:W-:Y:S01]  /*4f920*/  IMAD.U32 R87, R218, 0x10000, RZ ;  /* 0x00010000da577824 */ /* 0x000fe200078e00ff */
[----:B------:R-:W-:Y:S01]  /*4f930*/  SHF.L.U32 R99, R250, 0x10, RZ ;  /* 0x00000010fa637819 */ /* 0x000fe200000006ff */
[----:B------:R-:W-:-:S02]  /*4f940*/  IMAD.U32 R91, R142, 0x10000, RZ ;  /* 0x000100008e5b7824 */ /* 0x000fc400078e00ff */
[----:B------:R-:W-:Y:S01]  /*4f950*/  FFMA.FTZ R81, R81, R86, R90 ;  /* 0x0000005651517223 */ /* 0x000fe2000001005a */
[----:B------:R-:W-:Y:S01]  /*4f960*/  FADD.FTZ R86, -R184, R83 ;  /* 0x00000053b8567221 */ /* 0x000fe20000010100 */
[C---:B------:R-:W-:Y:S01]  /*4f970*/  FMUL.FTZ R78, R185.reuse, R78 ;  /* 0x0000004eb94e7220 */ /* 0x040fe20000410000 */
[----:B------:R-:W-:Y:S01]  /*4f980*/  FFMA.FTZ R98, R76, R87, R91 ;  /* 0x000000574c627223 */ /* 0x000fe2000001005b */
[----:B------:R-:W-:Y:S01]  /*4f990*/  FADD.FTZ R76, -R184, R77 ;  /* 0x0000004db84c7221 */ /* 0x000fe20000010100 */
[----:B------:R-:W-:Y:S01]  /*4f9a0*/  FMUL.FTZ R83, R185, R86 ;  /* 0x00000056b9537220 */ /* 0x000fe20000410000 */
[----:B------:R-:W-:Y:S01]  /*4f9b0*/  IMAD.U32 R77, R251, 0x10000, RZ ;  /* 0x00010000fb4d7824 */ /* 0x000fe200078e00ff */
[----:B------:R-:W-:Y:S01]  /*4f9c0*/  SHF.L.U32 R90, R249, 0x10, RZ ;  /* 0x00000010f95a7819 */ /* 0x000fe200000006ff */
[----:B------:R-:W-:Y:S01]  /*4f9d0*/  FMUL.FTZ R76, R185, R76 ;  /* 0x0000004cb94c7220 */ /* 0x000fe20000410000 */
[----:B------:R-:W-:Y:S01]  /*4f9e0*/  IMAD.U32 R86, R248, 0x10000, RZ ;  /* 0x00010000f8567824 */ /* 0x000fe200078e00ff */
[----:B------:R-:W5:Y:S01]  /*4f9f0*/  LDL R87, [R1+0x14] ;  /* 0x0000140001577983 */ /* 0x000f620000100800 */
[----:B------:R-:W-:-:S02]  /*4fa00*/  IMAD.U32 R191, R252, 0x10000, RZ ;  /* 0x00010000fcbf7824 */ /* 0x000fc400078e00ff */
[----:B------:R-:W-:Y:S01]  /*4fa10*/  FFMA.FTZ R99, R76, R99, R77 ;  /* 0x000000634c637223 */ /* 0x000fe2000001004d */
[----:B------:R-:W-:Y:S01]  /*4fa20*/  SHF.L.U32 R77, R143, 0x10, RZ ;  /* 0x000000108f4d7819 */ /* 0x000fe200000006ff */
[----:B------:R-:W-:Y:S01]  /*4fa30*/  FFMA.FTZ R83, R83, R86, R90 ;  /* 0x0000005653537223 */ /* 0x000fe2000001005a */
[C---:B------:R-:W-:Y:S01]  /*4fa40*/  FADD.FTZ R76, -R184.reuse, R79 ;  /* 0x0000004fb84c7221 */ /* 0x040fe20000010100 */
[----:B------:R-:W5:Y:S01]  /*4fa50*/  LDL R86, [R1+0x18] ;  /* 0x0000180001567983 */ /* 0x000f620000100800 */
[----:B------:R-:W-:Y:S01]  /*4fa60*/  FADD.FTZ R72, -R184, R72 ;  /* 0x00000048b8487221 */ /* 0x000fe20000010100 */
[----:B------:R-:W-:Y:S01]  /*4fa70*/  FFMA.FTZ R189, R78, R189, R77 ;  /* 0x000000bd4ebd7223 */ /* 0x000fe2000001004d */
[----:B------:R-:W-:Y:S01]  /*4fa80*/  FMUL.FTZ R76, R185, R76 ;  /* 0x0000004cb94c7220 */ /* 0x000fe20000410000 */
[----:B--2---:R-:W-:Y:S01]  /*4fa90*/  IMAD.U32 R77, R212, 0x10000, RZ ;  /* 0x00010000d44d7824 */ /* 0x004fe200078e00ff */
[----:B------:R-:W2:Y:S01]  /*4faa0*/  LDL R78, [R1+0x1c] ;  /* 0x00001c00014e7983 */ /* 0x000ea20000100800 */
[----:B----4-:R-:W-:-:S02]  /*4fab0*/  IMAD.U32 R95, R207, 0x10000, RZ ;  /* 0x00010000cf5f7824 */ /* 0x010fc400078e00ff */
[----:B------:R-:W-:Y:S01]  /*4fac0*/  FADD.FTZ R74, -R184, R74 ;  /* 0x0000004ab84a7221 */ /* 0x000fe20000010100 */
[----:B------:R-:W-:Y:S01]  /*4fad0*/  FFMA.FTZ R191, R76, R191, R77 ;  /* 0x000000bf4cbf7223 */ /* 0x000fe2000001004d */
[----:B0-----:R-:W-:Y:S01]  /*4fae0*/  @!P1 IMAD.WIDE R180, R2, 0x4, R180 ;  /* 0x0000000402b49825 */ /* 0x001fe200078e02b4 */
[----:B------:R-:W4:Y:S01]  /*4faf0*/  LDL R76, [R1+0x20] ;  /* 0x00002000014c7983 */ /* 0x000f220000100800 */
[----:B------:R-:W-:Y:S02]  /*4fb00*/  SHF.L.U32 R77, R208, 0x10, RZ ;  /* 0x00000010d04d7819 */ /* 0x000fe400000006ff */
[----:B------:R-:W-:Y:S01]  /*4fb10*/  FMUL.FTZ R72, R185, R72 ;  /* 0x00000048b9487220 */ /* 0x000fe20000410000 */
[----:B------:R-:W-:Y:S02]  /*4fb20*/  IMAD.U32 R79, R136, 0x10000, RZ ;  /* 0x00010000884f7824 */ /* 0x000fe400078e00ff */
[C---:B------:R-:W-:Y:S01]  /*4fb30*/  FADD.FTZ R68, -R184.reuse, R68 ;  /* 0x00000044b8447221 */ /* 0x040fe20000010100 */
[----:B------:R-:W-:Y:S01]  /*4fb40*/  FADD.FTZ R70, -R184, R70 ;  /* 0x00000046b8467221 */ /* 0x000fe20000010100 */
[----:B------:R-:W-:Y:S01]  /*4fb50*/  PRMT R190, R154, 0x7632, R190 ;  /* 0x000076329abe7816 */ /* 0x000fe200000000be */
[----:B------:R-:W-:Y:S01]  /*4fb60*/  FFMA.FTZ R94, R72, R77, R79 ;  /* 0x0000004d485e7223 */ /* 0x000fe2000001004f */
[----:B------:R-:W-:Y:S01]  /*4fb70*/  FADD.FTZ R72, -R184, R73 ;  /* 0x00000049b8487221 */ /* 0x000fe20000010100 */
[----:B---3--:R-:W-:-:S02]  /*4fb80*/  SHF.L.U32 R73, R205, 0x10, RZ ;  /* 0x00000010cd497819 */ /* 0x008fc400000006ff */
[----:B------:R-:W-:Y:S01]  /*4fb90*/  PRMT R192, R114, 0x7632, R192 ;  /* 0x0000763272c07816 */ /* 0x000fe200000000c0 */
[C---:B------:R-:W-:Y:S01]  /*4fba0*/  FMUL.FTZ R72, R185.reuse, R72 ;  /* 0x00000048b9487220 */ /* 0x040fe20000410000 */
[----:B------:R-:W-:Y:S01]  /*4fbb0*/  FMUL.FTZ R74, R185, R74 ;  /* 0x0000004ab94a7220 */ /* 0x000fe20000410000 */
[----:B------:R-:W-:Y:S02]  /*4fbc0*/  IMAD.U32 R77, R137, 0x10000, RZ ;  /* 0x00010000894d7824 */ /* 0x000fe400078e00ff */
[----:B------:R-:W-:Y:S01]  /*4fbd0*/  FADD.FTZ R64, -R184, R64 ;  /* 0x00000040b8407221 */ /* 0x000fe20000010100 */
[----:B------:R-:W-:Y:S01]  /*4fbe0*/  FFMA.FTZ R95, R72, R95, R73 ;  /* 0x0000005f485f7223 */ /* 0x000fe20000010049 */
[----:B------:R-:W-:Y:S02]  /*4fbf0*/  IMAD.U32 R73, R209, 0x10000, RZ ;  /* 0x00010000d1497824 */ /* 0x000fe400078e00ff */
[----:B------:R-:W-:Y:S01]  /*4fc00*/  FADD.FTZ R72, -R184, R75 ;  /* 0x0000004bb8487221 */ /* 0x000fe20000010100 */
[----:B------:R0:W-:Y:S01]  /*4fc10*/  @!P1 STG.E desc[UR8][R180.64], R185 ;  /* 0x000000b9b4009986 */ /* 0x0001e2000c101908 */
[----:B------:R-:W-:-:S02]  /*4fc20*/  IMAD.U32 R75, R193, 0x10000, RZ ;  /* 0x00010000c14b7824 */ /* 0x000fc400078e00ff */
[C---:B------:R-:W-:Y:S01]  /*4fc30*/  FADD.FTZ R66, -R184.reuse, R66 ;  /* 0x00000042b8427221 */ /* 0x040fe20000010100 */
[C---:B------:R-:W-:Y:S01]  /*4fc40*/  FMUL.FTZ R72, R185.reuse, R72 ;  /* 0x00000048b9487220 */ /* 0x040fe20000410000 */
[----:B------:R-:W-:Y:S01]  /*4fc50*/  FMUL.FTZ R68, R185, R68 ;  /* 0x00000044b9447220 */ /* 0x000fe20000410000 */
[C---:B------:R-:W-:Y:S01]  /*4fc60*/  FADD.FTZ R60, -R184.reuse, R60 ;  /* 0x0000003cb83c7221 */ /* 0x040fe20000010100 */
[C---:B------:R-:W-:Y:S01]  /*4fc70*/  FADD.FTZ R62, -R184.reuse, R62 ;  /* 0x0000003eb83e7221 */ /* 0x040fe20000010100 */
[----:B------:R-:W-:Y:S02]  /*4fc80*/  IMAD.U32 R213, R175, 0x10000, RZ ;  /* 0x00010000afd57824 */ /* 0x000fe400078e00ff */
[C---:B------:R-:W-:Y:S01]  /*4fc90*/  FADD.FTZ R56, -R184.reuse, R56 ;  /* 0x00000038b8387221 */ /* 0x040fe20000010100 */
[C---:B------:R-:W-:Y:S01]  /*4fca0*/  FADD.FTZ R58, -R184.reuse, R58 ;  /* 0x0000003ab83a7221 */ /* 0x040fe20000010100 */
[C---:B------:R-:W-:Y:S01]  /*4fcb0*/  FADD.FTZ R52, -R184.reuse, R52 ;  /* 0x00000034b8347221 */ /* 0x040fe20000010100 */
[----:B------:R-:W-:Y:S01]  /*4fcc0*/  FADD.FTZ R54, -R184, R54 ;  /* 0x00000036b8367221 */ /* 0x000fe20000010100 */
[----:B0-----:R-:W-:Y:S01]  /*4fcd0*/  FFMA.FTZ R180, R74, R73, R77 ;  /* 0x000000494ab47223 */ /* 0x001fe2000001004d */
[----:B------:R-:W-:Y:S01]  /*4fce0*/  SHF.L.U32 R73, R194, 0x10, RZ ;  /* 0x00000010c2497819 */ /* 0x000fe200000006ff */
[----:B------:R-:W-:-:S02]  /*4fcf0*/  IMAD.U32 R193, R210, 0x10000, RZ ;  /* 0x00010000d2c17824 */ /* 0x000fc400078e00ff */
[C---:B------:R-:W-:Y:S01]  /*4fd00*/  FADD.FTZ R48, -R184.reuse, R48 ;  /* 0x00000030b8307221 */ /* 0x040fe20000010100 */
[C---:B------:R-:W-:Y:S01]  /*4fd10*/  FADD.FTZ R50, -R184.reuse, R50 ;  /* 0x00000032b8327221 */ /* 0x040fe20000010100 */
[----:B------:R-:W-:Y:S01]  /*4fd20*/  FADD.FTZ R44, -R184, R44 ;  /* 0x0000002cb82c7221 */ /* 0x000fe20000010100 */
[----:B------:R-:W-:Y:S01]  /*4fd30*/  FFMA.FTZ R188, R72, R73, R75 ;  /* 0x0000004948bc7223 */ /* 0x000fe2000001004b */
[----:B------:R-:W-:Y:S01]  /*4fd40*/  SHF.L.U32 R73, R138, 0x10, RZ ;  /* 0x000000108a497819 */ /* 0x000fe200000006ff */
[C---:B------:R-:W-:Y:S01]  /*4fd50*/  FADD.FTZ R46, -R184.reuse, R46 ;  /* 0x0000002eb82e7221 */ /* 0x040fe20000010100 */
[C---:B------:R-:W-:Y:S01]  /*4fd60*/  FADD.FTZ R40, -R184.reuse, R40 ;  /* 0x00000028b8287221 */ /* 0x040fe20000010100 */
[C---:B------:R-:W-:Y:S01]  /*4fd70*/  FADD.FTZ R42, -R184.reuse, R42 ;  /* 0x0000002ab82a7221 */ /* 0x040fe20000010100 */
[----:B------:R-:W-:Y:S01]  /*4fd80*/  FADD.FTZ R36, -R184, R36 ;  /* 0x00000024b8247221 */ /* 0x000fe20000010100 */
[----:B------:R-:W-:Y:S01]  /*4fd90*/  FFMA.FTZ R193, R68, R193, R73 ;  /* 0x000000c144c17223 */ /* 0x000fe20000010049 */
[C---:B------:R-:W-:Y:S01]  /*4fda0*/  FADD.FTZ R68, -R184.reuse, R69 ;  /* 0x00000045b8447221 */ /* 0x040fe20000010100 */
[C---:B------:R-:W-:Y:S01]  /*4fdb0*/  FADD.FTZ R38, -R184.reuse, R38 ;  /* 0x00000026b8267221 */ /* 0x040fe20000010100 */
[C---:B------:R-:W-:Y:S01]  /*4fdc0*/  FADD.FTZ R32, -R184.reuse, R32 ;  /* 0x00000020b8207221 */ /* 0x040fe20000010100 */
[----:B------:R-:W-:Y:S01]  /*4fdd0*/  FADD.FTZ R34, -R184, R34 ;  /* 0x00000022b8227221 */ /* 0x000fe20000010100 */
[----:B------:R-:W-:Y:S01]  /*4fde0*/  FMUL.FTZ R68, R185, R68 ;  /* 0x00000044b9447220 */ /* 0x000fe20000410000 */
[----:B------:R-:W-:Y:S01]  /*4fdf0*/  SHF.L.U32 R207, R211, 0x10, RZ ;  /* 0x00000010d3cf7819 */ /* 0x000fe200000006ff */
[----:B------:R-:W-:Y:S01]  /*4fe00*/  FMUL.FTZ R70, R185, R70 ;  /* 0x00000046b9467220 */ /* 0x000fe20000410000 */
[----:B------:R-:W-:Y:S01]  /*4fe10*/  SHF.L.U32 R192, R192, 0x10, RZ ;  /* 0x00000010c0c07819 */ /* 0x000fe200000006ff */
[----:B------:R-:W-:-:S02]  /*4fe20*/  IMAD.U32 R190, R190, 0x10000, RZ ;  /* 0x00010000bebe7824 */ /* 0x000fc400078e00ff */
[----:B------:R-:W-:Y:S01]  /*4fe30*/  FMUL.FTZ R64, R185, R64 ;  /* 0x00000040b9407220 */ /* 0x000fe20000410000 */
[C---:B------:R-:W-:Y:S01]  /*4fe40*/  FADD.FTZ R28, -R184.reuse, R28 ;  /* 0x0000001cb81c7221 */ /* 0x040fe20000010100 */
[C---:B------:R-:W-:Y:S01]  /*4fe50*/  FADD.FTZ R30, -R184.reuse, R30 ;  /* 0x0000001eb81e7221 */ /* 0x040fe20000010100 */
[----:B------:R-:W-:Y:S01]  /*4fe60*/  FFMA.FTZ R177, R177, R190, R192 ;  /* 0x000000beb1b17223 */ /* 0x000fe200000100c0 */
[----:B------:R-:W-:Y:S01]  /*4fe70*/  PRMT R190, R155, 0x7632, R190 ;  /* 0x000076329bbe7816 */ /* 0x000fe200000000be */
[----:B------:R-:W-:Y:S01]  /*4fe80*/  FADD.FTZ R24, -R184, R24 ;  /* 0x00000018b8187221 */ /* 0x000fe20000010100 */
[----:B------:R-:W-:Y:S01]  /*4fe90*/  PRMT R192, R115, 0x7632, R192 ;  /* 0x0000763273c07816 */ /* 0x000fe200000000c0 */
[----:B------:R-:W-:Y:S01]  /*4fea0*/  FMUL.FTZ R66, R185, R66 ;  /* 0x00000042b9427220 */ /* 0x000fe20000410000 */
[----:B------:R-:W0:Y:S01]  /*4feb0*/  LDC.64 R92, c[0x0][0x428] ;  /* 0x00010a00ff5c7b82 */ /* 0x000e220000000a00 */
[----:B------:R-:W-:Y:S02]  /*4fec0*/  IMAD.U32 R190, R190, 0x10000, RZ ;  /* 0x00010000bebe7824 */ /* 0x000fe400078e00ff */
[----:B------:R-:W-:-:S02]  /*4fed0*/  IMAD.U32 R192, R192, 0x10000, RZ ;  /* 0x00010000c0c07824 */ /* 0x000fc400078e00ff */
[----:B------:R-:W-:Y:S02]  /*4fee0*/  FMUL.FTZ R60, R185, R60 ;  /* 0x0000003cb93c7220 */ /* 0x000fe40000410000 */
[----:B------:R-:W-:Y:S01]  /*4fef0*/  FFMA.FTZ R179, R179, R190, R192 ;  /* 0x000000beb3b37223 */ /* 0x000fe200000100c0 */
[C---:B------:R-:W-:Y:S01]  /*4ff00*/  FMUL.FTZ R62, R185.reuse, R62 ;  /* 0x0000003eb93e7220 */ /* 0x040fe20000410000 */
[----:B------:R-:W-:Y:S01]  /*4ff10*/  SHF.L.U32 R181, R168, 0x10, RZ ;  /* 0x00000010a8b57819 */ /* 0x000fe200000006ff */
        /* <DEDUP_REMOVED lines=15> */
[----:B------:R-:W-:-:S02]  /*50010*/  IMAD.U32 R205, R158, 0x10000, RZ ;  /* 0x000100009ecd7824 */ /* 0x000fc400078e00ff */
[C---:B------:R-:W-:Y:S01]  /*50020*/  FMUL.FTZ R30, R185.reuse, R30 ;  /* 0x0000001eb91e7220 */ /* 0x040fe20000410000 */
[----:B------:R-:W-:Y:S01]  /*50030*/  FMUL.FTZ R24, R185, R24 ;  /* 0x00000018b9187220 */ /* 0x000fe20000410000 */
[C---:B------:R-:W-:Y:S01]  /*50040*/  FADD.FTZ R26, -R184.reuse, R26 ;  /* 0x0000001ab81a7221 */ /* 0x040fe20000010100 */
[----:B------:R-:W-:Y:S02]  /*50050*/  IMAD.U32 R221, R153, 0x10000, RZ ;  /* 0x0001000099dd7824 */ /* 0x000fe400078e00ff */
[----:B------:R-:W-:Y:S01]  /*50060*/  FADD.FTZ R176, -R184, R176 ;  /* 0x000000b0b8b07221 */ /* 0x000fe20000010100 */
[----:B------:R-:W-:-:S03]  /*50070*/  FMUL.FTZ R26, R185, R26 ;  /* 0x0000001ab91a7220 */ /* 0x000fc60000410000 */
[----:B------:R-:W-:Y:S01]  /*50080*/  FMUL.FTZ R176, R185, R176 ;  /* 0x000000b0b9b07220 */ /* 0x000fe20000410000 */
[----:B------:R-:W-:-:S04]  /*50090*/  FADD.FTZ R178, -R184, R178 ;  /* 0x000000b2b8b27221 */ /* 0x000fc80000010100 */
[----:B------:R-:W-:Y:S01]  /*500a0*/  FMUL.FTZ R178, R185, R178 ;  /* 0x000000b2b9b27220 */ /* 0x000fe20000410000 */
[----:B------:R-:W-:Y:S02]  /*500b0*/  F2FP.BF16.F32.PACK_AB R63, R61, R63 ;  /* 0x0000003f3d3f723e */ /* 0x000fe400000010ff */
[----:B------:R-:W-:Y:S02]  /*500c0*/  F2FP.BF16.F32.PACK_AB R61, R31, R29 ;  /* 0x0000001d1f3d723e */ /* 0x000fe400000010ff */
[----:B------:R-:W-:Y:S02]  /*500d0*/  F2FP.BF16.F32.PACK_AB R31, R191, R189 ;  /* 0x000000bdbf1f723e */ /* 0x000fe400000010ff */
[----:B------:R-:W-:Y:S01]  /*500e0*/  F2FP.BF16.F32.PACK_AB R29, R83, R82 ;  /* 0x00000052531d723e */ /* 0x000fe200000010ff */
[----:B0-----:R-:W-:-:S04]  /*500f0*/  IMAD.WIDE.U32 R74, R195, 0x10, R92 ;  /* 0x00000010c34a7825 */ /* 0x001fc800078e005c */
[----:B------:R-:W-:-:S04]  /*50100*/  IMAD.WIDE.U32 R90, R199, 0x10, R92 ;  /* 0x00000010c75a7825 */ /* 0x000fc800078e005c */
[----:B-----5:R-:W-:Y:S02]  /*50110*/  IMAD.U32 R69, R87, 0x10000, RZ ;  /* 0x0001000057457824 */ /* 0x020fe400078e00ff */
[----:B------:R-:W-:-:S04]  /*50120*/  IMAD.U32 R73, R86, 0x10000, RZ ;  /* 0x0001000056497824 */ /* 0x000fc800078e00ff */
[----:B------:R-:W-:Y:S01]  /*50130*/  FFMA.FTZ R194, R68, R69, R73 ;  /* 0x0000004544c27223 */ /* 0x000fe20000010049 */
[----:B------:R-:W-:Y:S02]  /*50140*/  IMAD.U32 R69, R139, 0x10000, RZ ;  /* 0x000100008b457824 */ /* 0x000fe400078e00ff */
[----:B------:R-:W-:Y:S02]  /*50150*/  FADD.FTZ R68, -R184, R71 ;  /* 0x00000047b8447221 */ /* 0x000fe40000010100 */
[----:B------:R-:W-:Y:S01]  /*50160*/  FFMA.FTZ R207, R70, R207, R69 ;  /* 0x000000cf46cf7223 */ /* 0x000fe20000010045 */
[----:B----4-:R-:W-:Y:S01]  /*50170*/  SHF.L.U32 R71, R76, 0x10, RZ ;  /* 0x000000104c477819 */ /* 0x010fe200000006ff */
[----:B------:R-:W-:Y:S01]  /*50180*/  FMUL.FTZ R68, R185, R68 ;  /* 0x00000044b9447220 */ /* 0x000fe20000410000 */
[----:B--2---:R-:W-:-:S04]  /*50190*/  IMAD.U32 R69, R78, 0x10000, RZ ;  /* 0x000100004e457824 */ /* 0x004fc800078e00ff */
[----:B------:R-:W-:Y:S01]  /*501a0*/  FFMA.FTZ R212, R68, R69, R71 ;  /* 0x0000004544d47223 */ /* 0x000fe20000010047 */
[----:B------:R-:W-:Y:S02]  /*501b0*/  IMAD.U32 R69, R172, 0x10000, RZ ;  /* 0x00010000ac457824 */ /* 0x000fe400078e00ff */
        /* <DEDUP_REMOVED lines=8> */
[----:B------:R-:W-:-:S04]  /*50240*/  IMAD.U32 R69, R135, 0x10000, RZ ;  /* 0x0001000087457824 */ /* 0x000fc800078e00ff */
[----:B------:R-:W-:Y:S01]  /*50250*/  FFMA.FTZ R213, R62, R213, R69 ;  /* 0x000000d53ed57223 */ /* 0x000fe20000010045 */
[----:B------:R-:W-:Y:S01]  /*50260*/  IMAD.U32 R69, R128, 0x10000, RZ ;  /* 0x0001000080457824 */ /* 0x000fe200078e00ff */
[----:B------:R-:W-:-:S03]  /*50270*/  SHF.L.U32 R71, R129, 0x10, RZ ;  /* 0x0000001081477819 */ /* 0x000fc600000006ff */
[----:B------:R-:W-:Y:S01]  /*50280*/  FFMA.FTZ R181, R56, R181, R69 ;  /* 0x000000b538b57223 */ /* 0x000fe20000010045 */
[----:B------:R-:W-:-:S04]  /*50290*/  IMAD.U32 R69, R169, 0x10000, RZ ;  /* 0x00010000a9457824 */ /* 0x000fc800078e00ff */
        /* <DEDUP_REMOVED lines=38> */
[----:B------:R-:W-:Y:S02]  /*50500*/  IMAD.U32 R71, R119, 0x10000, RZ ;  /* 0x0001000077477824 */ /* 0x000fe400078e00ff */
[----:B------:R-:W-:Y:S01]  /*50510*/  FFMA.FTZ R205, R28, R205, R69 ;  /* 0x000000cd1ccd7223 */ /* 0x000fe20000010045 */
[----:B------:R-:W-:-:S05]  /*50520*/  SHF.L.U32 R69, R159, 0x10, RZ ;  /* 0x000000109f457819 */ /* 0x000fca00000006ff */
        /* <DEDUP_REMOVED lines=10> */
[----:B------:R-:W-:Y:S01]  /*505d0*/  IMAD.U32 R69, R155, 0x10000, RZ ;  /* 0x000100009b457824 */ /* 0x000fe200078e00ff */
[----:B------:R-:W-:-:S03]  /*505e0*/  F2FP.BF16.F32.PACK_AB R64, R7, R64 ;  /* 0x000000400740723e */ /* 0x000fc600000010ff */
[----:B------:R-:W-:Y:S01]  /*505f0*/  FFMA.FTZ R178, R178, R69, R71 ;  /* 0x00000045b2b27223 */ /* 0x000fe20000010047 */
[--C-:B------:R-:W-:Y:S02]  /*50600*/  IMAD.WIDE.U32 R68, R6, 0x10, R92.reuse ;  /* 0x0000001006447825 */ /* 0x100fe400078e005c */
[----:B------:R-:W0:Y:S01]  /*50610*/  LDC.64 R6, c[0x0][0x380] ;  /* 0x0000e000ff067b82 */ /* 0x000e220000000a00 */
[----:B------:R-:W-:Y:S01]  /*50620*/  F2FP.BF16.F32.PACK_AB R62, R59, R57 ;  /* 0x000000393b3e723e */ /* 0x000fe200000010ff */
[--C-:B------:R-:W-:Y:S01]  /*50630*/  IMAD.WIDE.U32 R70, R20, 0x10, R92.reuse ;  /* 0x0000001014467825 */ /* 0x100fe200078e005c */
        /* <DEDUP_REMOVED lines=9> */
[----:B------:R-:W-:Y:S02]  /*506d0*/  F2FP.BF16.F32.PACK_AB R27, R212, R207 ;  /* 0x000000cfd41b723e */ /* 0x000fe400000010ff */
[----:B------:R-:W-:-:S02]  /*506e0*/  F2FP.BF16.F32.PACK_AB R26, R194, R193 ;  /* 0x000000c1c21a723e */ /* 0x000fc400000010ff */
[----:B------:R-:W-:Y:S02]  /*506f0*/  F2FP.BF16.F32.PACK_AB R25, R188, R180 ;  /* 0x000000b4bc19723e */ /* 0x000fe400000010ff */
[----:B------:R-:W-:Y:S02]  /*50700*/  F2FP.BF16.F32.PACK_AB R24, R95, R94 ;  /* 0x0000005e5f18723e */ /* 0x000fe400000010ff */
[----:B------:R-:W-:Y:S01]  /*50710*/  F2FP.BF16.F32.PACK_AB R55, R55, R54 ;  /* 0x000000363737723e */ /* 0x000fe200000010ff */
[----:B------:R-:W-:Y:S01]  /*50720*/  IMAD.WIDE.U32 R76, R196, 0x10, R92 ;  /* 0x00000010c44c7825 */ /* 0x000fe200078e005c */
[----:B------:R-:W-:Y:S01]  /*50730*/  F2FP.BF16.F32.PACK_AB R67, R10, R213 ;  /* 0x000000d50a43723e */ /* 0x000fe200000010ff */
[----:B------:R1:W-:Y:S01]  /*50740*/  STG.E.128 desc[UR8][R68.64], R60 ;  /* 0x0000003c44007986 */ /* 0x0003e2000c101d08 */
[----:B------:R-:W-:Y:S02]  /*50750*/  F2FP.BF16.F32.PACK_AB R66, R9, R66 ;  /* 0x000000420942723e */ /* 0x000fe400000010ff */
[----:B------:R-:W-:-:S02]  /*50760*/  F2FP.BF16.F32.PACK_AB R65, R8, R192 ;  /* 0x000000c00841723e */ /* 0x000fc400000010ff */
[----:B------:R-:W-:Y:S02]  /*50770*/  F2FP.BF16.F32.PACK_AB R54, R53, R52 ;  /* 0x000000343536723e */ /* 0x000fe400000010ff */
[----:B------:R-:W-:Y:S01]  /*50780*/  F2FP.BF16.F32.PACK_AB R47, R47, R46 ;  /* 0x0000002e2f2f723e */ /* 0x000fe200000010ff */
[--C-:B------:R-:W-:Y:S01]  /*50790*/  IMAD.WIDE.U32 R78, R197, 0x10, R92.reuse ;  /* 0x00000010c54e7825 */ /* 0x100fe200078e005c */
[----:B------:R-:W-:Y:S01]  /*507a0*/  F2FP.BF16.F32.PACK_AB R53, R12, R190 ;  /* 0x000000be0c35723e */ /* 0x000fe200000010ff */
[----:B------:R1:W-:Y:S01]  /*507b0*/  STG.E.128 desc[UR8][R70.64], R56 ;  /* 0x0000003846007986 */ /* 0x0003e2000c101d08 */
[----:B------:R-:W-:Y:S02]  /*507c0*/  F2FP.BF16.F32.PACK_AB R52, R11, R181 ;  /* 0x000000b50b34723e */ /* 0x000fe400000010ff */
[----:B------:R-:W-:Y:S02]  /*507d0*/  F2FP.BF16.F32.PACK_AB R46, R45, R44 ;  /* 0x0000002c2d2e723e */ /* 0x000fe400000010ff */
[----:B------:R-:W-:Y:S01]  /*507e0*/  F2FP.BF16.F32.PACK_AB R39, R39, R38 ;  /* 0x000000262727723e */ /* 0x000fe200000010ff */
[----:B------:R-:W-:Y:S01]  /*507f0*/  IMAD.WIDE.U32 R86, R198, 0x10, R92 ;  /* 0x00000010c6567825 */ /* 0x000fe200078e005c */
[----:B------:R-:W-:Y:S01]  /*50800*/  F2FP.BF16.F32.PACK_AB R45, R51, R50 ;  /* 0x00000032332d723e */ /* 0x000fe200000010ff */
[----:B------:R1:W-:Y:S01]  /*50810*/  STG.E.128 desc[UR8][R20.64], R28 ;  /* 0x0000001c14007986 */ /* 0x0003e2000c101d08 */
[----:B------:R-:W-:-:S02]  /*50820*/  F2FP.BF16.F32.PACK_AB R44, R49, R48 ;  /* 0x00000030312c723e */ /* 0x000fc400000010ff */
        /* <DEDUP_REMOVED lines=23> */
.L_x_21529:
[----:B------:R-:W-:Y:S01]  /*509a0*/  HFMA2 R185, -RZ, RZ, 0, 5.9604644775390625e-08 ;  /* 0x00000001ffb97431 */ /* 0x000fe200000001ff */
[----:B------:R-:W-:Y:S01]  /*509b0*/  BSSY B0, `(.L_x_21531) ;  /* 0x0000007000007945 */ /* 0x000fe20003800000 */
[----:B------:R-:W-:Y:S02]  /*509c0*/  IMAD.MOV.U32 R184, RZ, RZ, R12 ;  /* 0x000000ffffb87224 */ /* 0x000fe400078e000c */
[----:B------:R-:W-:Y:S02]  /*509d0*/  IMAD.MOV.U32 R186, RZ, RZ, 0x1f ;  /* 0x0000001fffba7424 */ /* 0x000fe400078e00ff */
[----:B0-----:R-:W-:-:S07]  /*509e0*/  IMAD.MOV.U32 R183, RZ, RZ, -0x1 ;  /* 0xffffffffffb77424 */ /* 0x001fce00078e00ff */
[----:B------:R-:W-:Y:S05]  /*509f0*/  WARPSYNC.COLLECTIVE R183, `(.L_x_21532) ;  /* 0x00000000b7087348 */ /* 0x000fea0003c00000 */
[----:B------:R0:W1:Y:S02]  /*50a00*/  SHFL.BFLY P2, R182, R184, R185, R186 ;  /* 0x0c0000b9b8b67389 */ /* 0x00006400000400ba */
[----:B01----:R-:W-:Y:S05]  /*50a10*/  ENDCOLLECTIVE ;  /* 0x000000000000791b */ /* 0x003fea0003800000 */
.L_x_21532:
[----:B------:R-:W-:Y:S05]  /*50a20*/  BSYNC B0 ;  /* 0x0000000000007941 */ /* 0x000fea0003800000 */
.L_x_21531:
[----:B------:R-:W-:Y:S01]  /*50a30*/  MOV R7, R182 ;  /* 0x000000b600077202 */ /* 0x000fe20000000f00 */
[----:B------:R-:W-:Y:S02]  /*50a40*/  IMAD.MOV.U32 R185, RZ, RZ, 0x2 ;  /* 0x00000002ffb97424 */ /* 0x000fe400078e00ff */
[----:B------:R-:W-:Y:S02]  /*50a50*/  HFMA2 R186, -RZ, RZ, 0, 1.847743988037109375e-06 ;  /* 0x0000001fffba7431 */ /* 0x000fe400000001ff */
[----:B------:R-:W-:Y:S02]  /*50a60*/  IMAD.MOV.U32 R183, RZ, RZ, -0x1 ;  /* 0xffffffffffb77424 */ /* 0x000fe400078e00ff */
[----:B------:R-:W-:-:S04]  /*50a70*/  FADD.FTZ R8, R12, R7 ;  /* 0x000000070c087221 */ /* 0x000fc80000010000 */
[----:B------:R-:W-:-:S07]  /*50a80*/  IMAD.MOV.U32 R184, RZ, RZ, R8 ;  /* 0x000000ffffb87224 */ /* 0x000fce00078e0008 */
[----:B------:R-:W-:Y:S05]  /*50a90*/  WARPSYNC.COLLECTIVE R183, `(.L_x_21533) ;  /* 0x00000000b7087348 */ /* 0x000fea0003c00000 */
[----:B------:R0:W1:Y:S02]  /*50aa0*/  SHFL.BFLY P2, R182, R184, R185, R186 ;  /* 0x0c0000b9b8b67389 */ /* 0x00006400000400ba */
[----:B01----:R-:W-:Y:S05]  /*50ab0*/  ENDCOLLECTIVE ;  /* 0x000000000000791b */ /* 0x003fea0003800000 */
.L_x_21533:
[----:B------:R-:W-:Y:S02]  /*50ac0*/  IMAD.MOV.U32 R185, RZ, RZ, 0x4 ;  /* 0x00000004ffb97424 */ /* 0x000fe400078e00ff */
[----:B------:R-:W-:-:S04]  /*50ad0*/  IMAD.MOV.U32 R7, RZ, RZ, R182 ;  /* 0x000000ffff077224 */ /* 0x000fc800078e00b6 */
[----:B------:R-:W-:-:S05]  /*50ae0*/  FADD.FTZ R9, R8, R7 ;  /* 0x0000000708097221 */ /* 0x000fca0000010000 */
[----:B------:R-:W-:-:S07]  /*50af0*/  MOV R184, R9 ;  /* 0x0000000900b87202 */ /* 0x000fce0000000f00 */
[----:B------:R-:W-:Y:S05]  /*50b00*/  WARPSYNC.COLLECTIVE R183, `(.L_x_21534) ;  /* 0x00000000b7087348 */ /* 0x000fea0003c00000 */
[----:B------:R0:W1:Y:S02]  /*50b10*/  SHFL.BFLY P2, R182, R184, R185, R186 ;  /* 0x0c0000b9b8b67389 */ /* 0x00006400000400ba */
[----:B01----:R-:W-:Y:S05]  /*50b20*/  ENDCOLLECTIVE ;  /* 0x000000000000791b */ /* 0x003fea0003800000 */
.L_x_21534:
        /* <DEDUP_REMOVED lines=8> */
.L_x_21535:
[----:B------:R-:W-:Y:S02]  /*50bb0*/  IMAD.MOV.U32 R185, RZ, RZ, 0x10 ;  /* 0x00000010ffb97424 */ /* 0x000fe400078e00ff */
[----:B------:R-:W-:-:S04]  /*50bc0*/  IMAD.MOV.U32 R7, RZ, RZ, R182 ;  /* 0x000000ffff077224 */ /* 0x000fc800078e00b6 */
[----:B------:R-:W-:-:S05]  /*50bd0*/  FADD.FTZ R181, R180, R7 ;  /* 0x00000007b4b57221 */ /* 0x000fca0000010000 */
[----:B------:R-:W-:-:S07]  /*50be0*/  MOV R184, R181 ;  /* 0x000000b500b87202 */ /* 0x000fce0000000f00 */
[----:B------:R-:W-:Y:S05]  /*50bf0*/  WARPSYNC.COLLECTIVE R183, `(.L_x_21536) ;  /* 0x00000000b7087348 */ /* 0x000fea0003c00000 */
[----:B------:R0:W1:Y:S02]  /*50c00*/  SHFL.BFLY P2, R182, R184, R185, R186 ;  /* 0x0c0000b9b8b67389 */ /* 0x00006400000400ba */
[----:B01----:R-:W-:Y:S05]  /*50c10*/  ENDCOLLECTIVE ;  /* 0x000000000000791b */ /* 0x003fea0003800000 */
.L_x_21536:
        /* <DEDUP_REMOVED lines=167> */
.L_x_21537:
[----:B------:R-:W-:Y:S01]  /*51690*/  MOV R185, 0x2 ;  /* 0x0000000200b97802 */ /* 0x000fe20000000f00 */
[----:B------:R-:W-:-:S04]  /*516a0*/  IMAD.MOV.U32 R8, RZ, RZ, R182 ;  /* 0x000000ffff087224 */ /* 0x000fc800078e00b6 */
[----:B------:R-:W-:-:S04]  /*516b0*/  FADD.FTZ R8, R7, R8 ;  /* 0x0000000807087221 */ /* 0x000fc80000010000 */
[----:B------:R-:W-:-:S07]  /*516c0*/  IMAD.MOV.U32 R184, RZ, RZ, R8 ;  /* 0x000000ffffb87224 */ /* 0x000fce00078e0008 */
[----:B------:R-:W-:Y:S05]  /*516d0*/  WARPSYNC.COLLECTIVE R183, `(.L_x_21538) ;  /* 0x00000000b7087348 */ /* 0x000fea0003c00000 */
[----:B------:R0:W1:Y:S02]  /*516e0*/  SHFL.BFLY P2, R182, R184, R185, R186 ;  /* 0x0c0000b9b8b67389 */ /* 0x00006400000400ba */
[----:B01----:R-:W-:Y:S05]  /*516f0*/  ENDCOLLECTIVE ;  /* 0x000000000000791b */ /* 0x003fea0003800000 */
.L_x_21538:
[----:B------:R-:W-:Y:S02]  /*51700*/  HFMA2 R185, -RZ, RZ, 0, 2.384185791015625e-07 ;  /* 0x00000004ffb97431 */ /* 0x000fe400000001ff */
[----:B------:R-:W-:-:S04]  /*51710*/  IMAD.MOV.U32 R9, RZ, RZ, R182 ;  /* 0x000000ffff097224 */ /* 0x000fc800078e00b6 */
[----:B------:R-:W-:-:S04]  /*51720*/  FADD.FTZ R9, R8, R9 ;  /* 0x0000000908097221 */ /* 0x000fc80000010000 */
[----:B------:R-:W-:-:S07]  /*51730*/  IMAD.MOV.U32 R184, RZ, RZ, R9 ;  /* 0x000000ffffb87224 */ /* 0x000fce00078e0009 */
[----:B------:R-:W-:Y:S05]  /*51740*/  WARPSYNC.COLLECTIVE R183, `(.L_x_21539) ;  /* 0x00000000b7087348 */ /* 0x000fea0003c00000 */
[----:B------:R0:W1:Y:S02]  /*51750*/  SHFL.BFLY P2, R182, R184, R185, R186 ;  /* 0x0c0000b9b8b67389 */ /* 0x00006400000400ba */
[----:B01----:R-:W-:Y:S05]  /*51760*/  ENDCOLLECTIVE ;  /* 0x000000000000791b */ /* 0x003fea0003800000 */
.L_x_21539:
[----:B------:R-:W-:Y:S01]  /*51770*/  MOV R185, 0x8 ;  /* 0x0000000800b97802 */ /* 0x000fe20000000f00 */
[----:B------:R-:W-:-:S04]  /*51780*/  IMAD.MOV.U32 R12, RZ, RZ, R182 ;  /* 0x000000ffff0c7224 */ /* 0x000fc800078e00b6 */
[----:B------:R-:W-:-:S04]  /*51790*/  FADD.FTZ R12, R9, R12 ;  /* 0x0000000c090c7221 */ /* 0x000fc80000010000 */
[----:B------:R-:W-:-:S07]  /*517a0*/  IMAD.MOV.U32 R184, RZ, RZ, R12 ;  /* 0x000000ffffb87224 */ /* 0x000fce00078e000c */
[----:B------:R-:W-:Y:S05]  /*517b0*/  WARPSYNC.COLLECTIVE R183, `(.L_x_21540) ;  /* 0x00000000b7087348 */ /* 0x000fea0003c00000 */
[----:B------:R0:W1:Y:S02]  /*517c0*/  SHFL.BFLY P2, R182, R184, R185, R186 ;  /* 0x0c0000b9b8b67389 */ /* 0x00006400000400ba */
[----:B01----:R-:W-:Y:S05]  /*517d0*/  ENDCOLLECTIVE ;  /* 0x000000000000791b */ /* 0x003fea0003800000 */
.L_x_21540:
[----:B------:R-:W-:Y:S02]  /*517e0*/  HFMA2 R185, -RZ, RZ, 0, 9.5367431640625e-07 ;  /* 0x00000010ffb97431 */ /* 0x000fe400000001ff */
[----:B------:R-:W-:-:S04]  /*517f0*/  IMAD.MOV.U32 R181, RZ, RZ, R182 ;  /* 0x000000ffffb57224 */ /* 0x000fc800078e00b6 */
[----:B------:R-:W-:-:S04]  /*51800*/  FADD.FTZ R181, R12, R181 ;  /* 0x000000b50cb57221 */ /* 0x000fc80000010000 */
[----:B------:R-:W-:-:S07]  /*51810*/  IMAD.MOV.U32 R184, RZ, RZ, R181 ;  /* 0x000000ffffb87224 */ /* 0x000fce00078e00b5 */
[----:B------:R-:W-:Y:S05]  /*51820*/  WARPSYNC.COLLECTIVE R183, `(.L_x_21541) ;  /* 0x00000000b7087348 */ /* 0x000fea0003c00000 */
[----:B------:R0:W1:Y:S02]  /*51830*/  SHFL.BFLY P2, R182, R184, R185, R186 ;  /* 0x0c0000b9b8b67389 */ /* 0x00006400000400ba */
[----:B01----:R-:W-:Y:S05]  /*51840*/  ENDCOLLECTIVE ;  /* 0x000000000000791b */ /* 0x003fea0003800000 */
.L_x_21541:
[----:B------:R-:W-:Y:S01]  /*51850*/  IMAD.MOV.U32 R180, RZ, RZ, R182 ;  /* 0x000000ffffb47224 */ /* 0x000fe200078e00b6 */
[----:B------:R-:W-:Y:S06]  /*51860*/  BRA `(.L_x_21542) ;  /* 0xffffffcc00e87947 */ /* 0x000fec000383ffff */
.L_x_21543:
        /* <DEDUP_REMOVED lines=9> */
.L_x_54459:


//--------------------- .text._ZN10layer_norm31ln_parallel_residual_fwd_kernelINS_13Kernel_traitsIf13__nv_bfloat16fS2_fjLj2560ELj1ELj4ELj1ELj16ENS_18Kernel_traits_baseILj2560EfS2_fS2_fjLj128EEEEELb0ELb0ELb0EEEvNS_9FwdParamsE --------------------------
	.section	.text._ZN10layer_norm31ln_parallel_residual_fwd_kernelINS_13Kernel_traitsIf13__nv_bfloat16fS2_fjLj2560ELj1ELj4ELj1ELj16ENS_18Kernel_traits_baseILj2560EfS2_fS2_fjLj128EEEEELb0ELb0ELb0EEEvNS_9FwdParamsE,"ax",@progbits
	.align	128
        .global         _ZN10layer_norm31ln_parallel_residual_fwd_kernelINS_13Kernel_traitsIf13__nv_bfloat16fS2_fjLj2560ELj1ELj4ELj1ELj16ENS_18Kernel_traits_baseILj2560EfS2_fS2_fjLj128EEEEELb0ELb0ELb0EEEvNS_9FwdParamsE
        .type           _ZN10layer_norm31ln_parallel_residual_fwd_kernelINS_13Kernel_traitsIf13__nv_bfloat16fS2_fjLj2560ELj1ELj4ELj1ELj16ENS_18Kernel_traits_baseILj2560EfS2_fS2_fjLj128EEEEELb0ELb0ELb0EEEvNS_9FwdParamsE,@function
        .size           _ZN10layer_norm31ln_parallel_residual_fwd_kernelINS_13Kernel_traitsIf13__nv_bfloat16fS2_fjLj2560ELj1ELj4ELj1ELj16ENS_18Kernel_traits_baseILj2560EfS2_fS2_fjLj128EEEEELb0ELb0ELb0EEEvNS_9FwdParamsE,(.L_x_54460 - _ZN10layer_norm31ln_parallel_residual_fwd_kernelINS_13Kernel_traitsIf13__nv_bfloat16fS2_fjLj2560ELj1ELj4ELj1ELj16ENS_18Kernel_traits_baseILj2560EfS2_fS2_fjLj128EEEEELb0ELb0ELb0EEEvNS_9FwdParamsE)
        .other          _ZN10layer_norm31ln_parallel_residual_fwd_kernelINS_13Kernel_traitsIf13__nv_bfloat16fS2_fjLj2560ELj1ELj4ELj1ELj16ENS_18Kernel_traits_baseILj2560EfS2_fS2_fjLj128EEEEELb0ELb0ELb0EEEvNS_9FwdParamsE,@"STO_CUDA_ENTRY STV_DEFAULT"
_ZN10layer_norm31ln_parallel_residual_fwd_kernelINS_13Kernel_traitsIf13__nv_bfloat16fS2_fjLj2560ELj1ELj4ELj1ELj16ENS_18Kernel_traits_baseILj2560EfS2_fS2_fjLj128EEEEELb0ELb0ELb0EEEvNS_9FwdParamsE:
.text._ZN10layer_norm31ln_parallel_residual_fwd_kernelINS_13Kernel_traitsIf13__nv_bfloat16fS2_fjLj2560ELj1ELj4ELj1ELj16ENS_18Kernel_traits_baseILj2560EfS2_fS2_fjLj128EEEEELb0ELb0ELb0EEEvNS_9FwdParamsE:
        /* <DEDUP_REMOVED lines=28> */
[----:B------:R-:W5:Y:S02]  /*01c0*/  LDC.64 R8, c[0x0][0x3d0] ;  /* 0x0000f400ff087b82 */ /* 0x000f640000000a00 */
[----:B------:R-:W5:Y:S04]  /*01d0*/  LDL.64 R28, [R1+0x280] ;  /* 0x00028000011c7983 */ /* 0x000f680000100a00 */
[----:B------:R-:W5:Y:S04]  /*01e0*/  LDL.64 R30, [R1+0x288] ;  /* 0x00028800011e7983 */ /* 0x000f680000100a00 */
[----:B------:R-:W5:Y:S04]  /*01f0*/  LDL.64 R24, [R1+0x270] ;  /* 0x0002700001187983 */ /* 0x000f680000100a00 */
[----:B------:R-:W5:Y:S01]  /*0200*/  LDL.64 R26, [R1+0x278] ;  /* 0x00027800011a7983 */ /* 0x000f620000100a00 */
[----:B0-----:R-:W-:-:S03]  /*0210*/  @P5 IMAD.WIDE.U32 R4, R2, 0x20, R4 ;  /* 0x0000002002045825 */ /* 0x001fc600078e0004 */
[----:B------:R-:W5:Y:S01]  /*0220*/  LDL.64 R20, [R1+0x260] ;  /* 0x0002600001147983 */ /* 0x000f620000100a00 */
[----:B-1----:R-:W-:-:S03]  /*0230*/  @P5 IMAD.WIDE.U32 R6, R2, 0x20, R6 ;  /* 0x0000002002065825 */ /* 0x002fc600078e0006 */
[----:B------:R-:W5:Y:S01]  /*0240*/  LDL.64 R22, [R1+0x268] ;  /* 0x0002680001167983 */ /* 0x000f620000100a00 */
[----:B------:R-:W-:Y:S01]  /*0250*/  ISETP.GE.U32.AND P0, PT, R0, 0x40, PT ;  /* 0x000000400000780c */ /* 0x000fe20003f06070 */
[----:B------:R-:W0:Y:S01]  /*0260*/  LDC.64 R10, c[0x0][0x3d8] ;  /* 0x0000f600ff0a7b82 */ /* 0x000e220000000a00 */
[----:B------:R-:W-:Y:S01]  /*0270*/  @P5 LOP3.LUT R2, R2, 0x20, RZ, 0xfc, !PT ;  /* 0x0000002002025812 */ /* 0x000fe200078efcff */
[----:B------:R-:W5:Y:S01]  /*0280*/  LDL.64 R64, [R1+0x240] ;  /* 0x0002400001407983 */ /* 0x000f620000100a00 */
[----:B------:R-:W-:-:S03]  /*0290*/  ISETP.GE.U32.AND P1, PT, R0, 0x60, PT ;  /* 0x000000600000780c */ /* 0x000fc60003f26070 */
[----:B------:R-:W5:Y:S02]  /*02a0*/  LDL.64 R66, [R1+0x248] ;  /* 0x0002480001427983 */ /* 0x000f640000100a00 */
[----:B------:R-:W1:Y:S02]  /*02b0*/  LDC.64 R14, c[0x0][0x3d8] ;  /* 0x0000f600ff0e7b82 */ /* 0x000e640000000a00 */
[----:B------:R-:W5:Y:S04]  /*02c0*/  LDL.64 R68, [R1+0x250] ;  /* 0x0002500001447983 */ /* 0x000f680000100a00 */
        /* <DEDUP_REMOVED lines=9> */
[----:B------:R-:W5:Y:S04]  /*0360*/  LDL.64 R54, [R1+0x218] ;  /* 0x0002180001367983 */ /* 0x000f680000100a00 */
[----:B------:R-:W5:Y:S04]  /*0370*/  LDL.64 R48, [R1+0x200] ;  /* 0x0002000001307983 */ /* 0x000f680000100a00 */
[----:B------:R-:W5:Y:S04]  /*0380*/  LDL.64 R50, [R1+0x208] ;  /* 0x0002080001327983 */ /* 0x000f680000100a00 */
[----:B------:R-:W5:Y:S04]  /*0390*/  LDL.64 R44, [R1+0x1f0] ;  /* 0x0001f000012c7983 */ /* 0x000f680000100a00 */
[----:B------:R-:W5:Y:S04]  /*03a0*/  LDL.64 R46, [R1+0x1f8] ;  /* 0x0001f800012e7983 */ /* 0x000f680000100a00 */
[----:B--2---:R-:W2:Y:S04]  /*03b0*/  @P5 LDG.E.128 R40, desc[UR6][R4.64] ;  /* 0x0000000604285981 */ /* 0x004ea8000c1e1d00 */
[----:B---3--:R3:W2:Y:S04]  /*03c0*/  @P5 LDG.E.128 R36, desc[UR6][R4.64+0x10] ;  /* 0x0000100604245981 */ /* 0x0086a8000c1e1d00 */
[----:B----4-:R-:W4:Y:S01]  /*03d0*/  @P5 LDG.E.128 R32, desc[UR6][R6.64] ;  /* 0x0000000606205981 */ /* 0x010f22000c1e1d00 */
[----:B-----5:R-:W-:Y:S01]  /*03e0*/  @P0 IMAD.WIDE.U32 R8, R2, 0x20, R8 ;  /* 0x0000002002080825 */ /* 0x020fe200078e0008 */
[----:B------:R-:W-:Y:S01]  /*03f0*/  ISETP.GE.U32.AND P2, PT, R0, 0x80, PT ;  /* 0x000000800000780c */ /* 0x000fe20003f46070 */
[----:B---3--:R-:W3:Y:S01]  /*0400*/  LDC.64 R4, c[0x0][0x3d8] ;  /* 0x0000f600ff047b82 */ /* 0x008ee20000000a00 */
[----:B------:R5:W3:Y:S04]  /*0410*/  @P5 LDG.E.128 R28, desc[UR6][R6.64+0x10] ;  /* 0x00001006061c5981 */ /* 0x000ae8000c1e1d00 */
[----:B------:R-:W3:Y:S01]  /*0420*/  @P0 LDG.E.128 R24, desc[UR6][R8.64] ;  /* 0x0000000608180981 */ /* 0x000ee2000c1e1d00 */
[----:B0-----:R-:W-:-:S02]  /*0430*/  @P0 IMAD.WIDE.U32 R10, R2, 0x20, R10 ;  /* 0x00000020020a0825 */ /* 0x001fc400078e000a */
[----:B-----5:R-:W0:Y:S01]  /*0440*/  LDC.64 R6, c[0x0][0x3d0] ;  /* 0x0000f400ff067b82 */ /* 0x020e220000000a00 */
[----:B--2---:R2:W-:Y:S04]  /*0450*/  @P5 STL.64 [R1+0x2b0], R40 ;  /* 0x0002b02801005387 */ /* 0x0045e80000100a00 */
[----:B------:R5:W-:Y:S01]  /*0460*/  @P5 STL.64 [R1+0x2b8], R42 ;  /* 0x0002b82a01005387 */ /* 0x000be20000100a00 */
[----:B------:R-:W-:-:S03]  /*0470*/  @P0 VIADD R2, R2, 0x20 ;  /* 0x0000002002020836 */ /* 0x000fc60000000000 */
[----:B------:R0:W3:Y:S04]  /*0480*/  @P0 LDG.E.128 R20, desc[UR6][R8.64+0x10] ;  /* 0x0000100608140981 */ /* 0x0000e8000c1e1d00 */
[----:B--2---:R-:W2:Y:S04]  /*0490*/  LDL.64 R40, [R1+0x1e0] ;  /* 0x0001e00001287983 */ /* 0x004ea80000100a00 */
[----:B-----5:R-:W2:Y:S01]  /*04a0*/  LDL.64 R42, [R1+0x1e8] ;  /* 0x0001e800012a7983 */ /* 0x020ea20000100a00 */
[C---:B-1----:R-:W-:Y:S01]  /*04b0*/  @P1 IMAD.WIDE.U32 R14, R2.reuse, 0x20, R14 ;  /* 0x00000020020e1825 */ /* 0x042fe200078e000e */
[----:B0-----:R-:W0:Y:S02]  /*04c0*/  LDC.64 R8, c[0x0][0x3d8] ;  /* 0x0000f600ff087b82 */ /* 0x001e240000000a00 */
[----:B------:R1:W-:Y:S04]  /*04d0*/  @P5 STL.64 [R1+0x2a0], R36 ;  /* 0x0002a02401005387 */ /* 0x0003e80000100a00 */
[----:B------:R5:W-:Y:S01]  /*04e0*/  @P5 STL.64 [R1+0x2a8], R38 ;  /* 0x0002a82601005387 */ /* 0x000be20000100a00 */
[----:B------:R-:W-:-:S03]  /*04f0*/  @P1 IMAD.WIDE.U32 R12, R2, 0x20, R12 ;  /* 0x00000020020c1825 */ /* 0x000fc600078e000c */
[----:B------:R-:W2:Y:S04]  /*0500*/  @P0 LDG.E.128 R64, desc[UR6][R10.64+0x10] ;  /* 0x000010060a400981 */ /* 0x000ea8000c1e1d00 */
[----:B-1----:R-:W2:Y:S04]  /*0510*/  LDL.64 R36, [R1+0x1d0] ;  /* 0x0001d00001247983 */ /* 0x002ea80000100a00 */
[----:B-----5:R-:W2:Y:S04]  /*0520*/  LDL.64 R38, [R1+0x1d8] ;  /* 0x0001d80001267983 */ /* 0x020ea80000100a00 */
[----:B----4-:R1:W-:Y:S04]  /*0530*/  @P5 STL.64 [R1+0x290], R32 ;  /* 0x0002902001005387 */ /* 0x0103e80000100a00 */
[----:B------:R4:W-:Y:S01]  /*0540*/  @P5 STL.64 [R1+0x298], R34 ;  /* 0x0002982201005387 */ /* 0x0009e20000100a00 */
[----:B------:R-:W-:-:S03]  /*0550*/  @P1 IADD3 R2, PT, PT, R2, 0x20, RZ ;  /* 0x0000002002021810 */ /* 0x000fc60007ffe0ff */
[----:B------:R5:W2:Y:S04]  /*0560*/  @P0 LDG.E.128 R68, desc[UR6][R10.64] ;  /* 0x000000060a440981 */ /* 0x000aa8000c1e1d00 */
[----:B-1----:R-:W2:Y:S04]  /*0570*/  LDL.64 R32, [R1+0x1c0] ;  /* 0x0001c00001207983 */ /* 0x002ea80000100a00 */
[----:B----4-:R-:W4:Y:S01]  /*0580*/  LDL.64 R34, [R1+0x1c8] ;  /* 0x0001c80001227983 */ /* 0x010f220000100a00 */
[C---:B------:R-:W-:Y:S01]  /*0590*/  @P2 IMAD.WIDE.U32 R18, R2.reuse, 0x20, R18 ;  /* 0x0000002002122825 */ /* 0x040fe200078e0012 */
[----:B-----5:R-:W1:Y:S02]  /*05a0*/  LDC.64 R10, c[0x0][0x3d0] ;  /* 0x0000f400ff0a7b82 */ /* 0x020e640000000a00 */
[----:B------:R-:W5:Y:S04]  /*05b0*/  @P1 LDG.E.128 R48, desc[UR6][R14.64+0x10] ;  /* 0x000010060e301981 */ /* 0x000f68000c1e1d00 */
[----:B------:R0:W5:Y:S01]  /*05c0*/  @P1 LDG.E.128 R52, desc[UR6][R14.64] ;  /* 0x000000060e341981 */ /* 0x000162000c1e1d00 */
[----:B------:R-:W-:-:S03]  /*05d0*/  @P2 IMAD.WIDE.U32 R16, R2, 0x20, R16 ;  /* 0x0000002002102825 */ /* 0x000fc600078e0010 */
[----:B------:R-:W5:Y:S04]  /*05e0*/  @P1 LDG.E.128 R56, desc[UR6][R12.64+0x10] ;  /* 0x000010060c381981 */ /* 0x000f68000c1e1d00 */
[----:B------:R4:W5:Y:S01]  /*05f0*/  @P1 LDG.E.128 R60, desc[UR6][R12.64] ;  /* 0x000000060c3c1981 */ /* 0x000962000c1e1d00 */
[----:B0-----:R-:W0:Y:S03]  /*0600*/  LDC.64 R14, c[0x0][0x3d8] ;  /* 0x0000f600ff0e7b82 */ /* 0x001e260000000a00 */
[----:B------:R-:W5:Y:S04]  /*0610*/  @P2 LDG.E.128 R44, desc[UR6][R16.64] ;  /* 0x00000006102c2981 */ /* 0x000f68000c1e1d00 */
[----:B---3--:R3:W-:Y:S04]  /*0620*/  @P5 STL.64 [R1+0x280], R28 ;  /* 0x0002801c01005387 */ /* 0x0087e80000100a00 */
[----:B--2---:R-:W2:Y:S04]  /*0630*/  @P2 LDG.E.128 R36, desc[UR6][R18.64] ;  /* 0x0000000612242981 */ /* 0x004ea8000c1e1d00 */
[----:B----4-:R4:W2:Y:S01]  /*0640*/  @P2 LDG.E.128 R32, desc[UR6][R18.64+0x10] ;  /* 0x0000100612202981 */ /* 0x0108a2000c1e1d00 */
[----:B------:R-:W-:Y:S01]  /*0650*/  @P2 VIADD R2, R2, 0x20 ;  /* 0x0000002002022836 */ /* 0x000fe20000000000 */
[----:B------:R-:W0:Y:S02]  /*0660*/  LDC.64 R12, c[0x0][0x3d8] ;  /* 0x0000f600ff0c7b82 */ /* 0x000e240000000a00 */
[----:B------:R1:W2:Y:S04]  /*0670*/  @P2 LDG.E.128 R40, desc[UR6][R16.64+0x10] ;  /* 0x0000100610282981 */ /* 0x0002a8000c1e1d00 */
[----:B------:R5:W-:Y:S01]  /*0680*/  @P5 STL.64 [R1+0x288], R30 ;  /* 0x0002881e01005387 */ /* 0x000be20000100a00 */
[C---:B------:R-:W-:Y:S01]  /*0690*/  ISETP.GE.U32.AND P3, PT, R0.reuse, 0x100, PT ;  /* 0x000001000000780c */ /* 0x040fe20003f66070 */
[----:B----4-:R-:W4:Y:S02]  /*06a0*/  LDC.64 R18, c[0x0][0x3d8] ;  /* 0x0000f600ff127b82 */ /* 0x010f240000000a00 */
[----:B---3--:R-:W3:Y:S06]  /*06b0*/  LDL.64 R28, [R1+0x1b0] ;  /* 0x0001b000011c7983 */ /* 0x008eec0000100a00 */
[----:B-1----:R-:W1:Y:S01]  /*06c0*/  LDC.64 R16, c[0x0][0x3d0] ;  /* 0x0000f400ff107b82 */ /* 0x002e620000000a00 */
[----:B-----5:R-:W3:Y:S04]  /*06d0*/  LDL.64 R30, [R1+0x1b8] ;  /* 0x0001b800011e7983 */ /* 0x020ee80000100a00 */
[----:B------:R5:W-:Y:S04]  /*06e0*/  @P0 STL.64 [R1+0x270], R24 ;  /* 0x0002701801000387 */ /* 0x000be80000100a00 */
[----:B------:R5:W-:Y:S04]  /*06f0*/  @P0 STL.64 [R1+0x278], R26 ;  /* 0x0002781a01000387 */ /* 0x000be80000100a00 */
[----:B-----5:R-:W5:Y:S04]  /*0700*/  LDL.64 R24, [R1+0x1a0] ;  /* 0x0001a00001187983 */ /* 0x020f680000100a00 */
[----:B------:R-:W5:Y:S04]  /*0710*/  LDL.64 R26, [R1+0x1a8] ;  /* 0x0001a800011a7983 */ /* 0x000f680000100a00 */
[----:B------:R0:W-:Y:S04]  /*0720*/  @P0 STL.64 [R1+0x260], R20 ;  /* 0x0002601401000387 */ /* 0x0001e80000100a00 */
[----:B------:R4:W-:Y:S04]  /*0730*/  @P0 STL.64 [R1+0x268], R22 ;  /* 0x0002681601000387 */ /* 0x0009e80000100a00 */
[----:B------:R-:W-:Y:S04]  /*0740*/  @P0 STL.64 [R1+0x240], R64 ;  /* 0x0002404001000387 */ /* 0x000fe80000100a00 */
[----:B------:R-:W-:Y:S01]  /*0750*/  @P0 STL.64 [R1+0x248], R66 ;  /* 0x0002484201000387 */ /* 0x000fe20000100a00 */
[----:B0-----:R-:W0:Y:S03]  /*0760*/  LDC.64 R20, c[0x0][0x3d0] ;  /* 0x0000f400ff147b82 */ /* 0x001e260000000a00 */
[----:B------:R1:W-:Y:S04]  /*0770*/  @P0 STL.64 [R1+0x250], R68 ;  /* 0x0002504401000387 */ /* 0x0003e80000100a00 */
[----:B------:R1:W-:Y:S01]  /*0780*/  @P0 STL.64 [R1+0x258], R70 ;  /* 0x0002584601000387 */ /* 0x0003e20000100a00 */
[----:B----4-:R-:W4:Y:S03]  /*0790*/  LDC.64 R22, c[0x0][0x3d0] ;  /* 0x0000f400ff167b82 */ /* 0x010f260000000a00 */
[----:B------:R-:W-:Y:S04]  /*07a0*/  @P1 STL.64 [R1+0x200], R48 ;  /* 0x0002003001001387 */ /* 0x000fe80000100a00 */
        /* <DEDUP_REMOVED lines=8> */
[C---:B0-----:R-:W-:Y:S01]  /*0830*/  @P0 IMAD.WIDE.U32 R20, R2.reuse, 0x20, R20 ;  /* 0x0000002002140825 */ /* 0x041fe200078e0014 */
[----:B--2---:R-:W-:Y:S04]  /*0840*/  @P2 STL.64 [R1+0x1c0], R32 ;  /* 0x0001c02001002387 */ /* 0x004fe80000100a00 */
[----:B------:R-:W-:Y:S04]  /*0850*/  @P2 STL.64 [R1+0x1c8], R34 ;  /* 0x0001c82201002387 */ /* 0x000fe80000100a00 */
[----:B------:R-:W-:Y:S04]  /*0860*/  @P2 STL.64 [R1+0x1d0], R36 ;  /* 0x0001d02401002387 */ /* 0x000fe80000100a00 */
[----:B------:R-:W-:Y:S04]  /*0870*/  @P2 STL.64 [R1+0x1d8], R38 ;  /* 0x0001d82601002387 */ /* 0x000fe80000100a00 */
[----:B------:R-:W-:Y:S04]  /*0880*/  @P2 STL.64 [R1+0x1e0], R40 ;  /* 0x0001e02801002387 */ /* 0x000fe80000100a00 */
[----:B------:R-:W-:Y:S04]  /*0890*/  @P2 STL.64 [R1+0x1e8], R42 ;  /* 0x0001e82a01002387 */ /* 0x000fe80000100a00 */
[----:B------:R0:W-:Y:S04]  /*08a0*/  @P2 STL.64 [R1+0x1f0], R44 ;  /* 0x0001f02c01002387 */ /* 0x0001e80000100a00 */
[----:B------:R2:W-:Y:S04]  /*08b0*/  @P2 STL.64 [R1+0x1f8], R46 ;  /* 0x0001f82e01002387 */ /* 0x0005e80000100a00 */
[----:B------:R-:W2:Y:S04]  /*08c0*/  LDL.64 R88, [R1+0x180] ;  /* 0x0001800001587983 */ /* 0x000ea80000100a00 */
[----:B------:R-:W2:Y:S04]  /*08d0*/  LDL.64 R90, [R1+0x188] ;  /* 0x00018800015a7983 */ /* 0x000ea80000100a00 */
[----:B------:R-:W2:Y:S04]  /*08e0*/  LDL.64 R92, [R1+0x190] ;  /* 0x00019000015c7983 */ /* 0x000ea80000100a00 */
[----:B------:R-:W2:Y:S04]  /*08f0*/  LDL.64 R94, [R1+0x198] ;  /* 0x00019800015e7983 */ /* 0x000ea80000100a00 */
[----:B---3--:R-:W3:Y:S04]  /*0900*/  @P0 LDG.E.128 R28, desc[UR6][R20.64] ;  /* 0x00000006141c0981 */ /* 0x008ee8000c1e1d00 */
[----:B-----5:R-:W5:Y:S01]  /*0910*/  @P0 LDG.E.128 R24, desc[UR6][R20.64+0x10] ;  /* 0x0000100614180981 */ /* 0x020f62000c1e1d00 */
[----:B------:R-:W-:-:S03]  /*0920*/  @P0 IMAD.WIDE.U32 R4, R2, 0x20, R4 ;  /* 0x0000002002040825 */ /* 0x000fc600078e0004 */
        /* <DEDUP_REMOVED lines=8> */
[----:B-1----:R-:W5:Y:S04]  /*09b0*/  LDL.64 R68, [R1+0x130] ;  /* 0x0001300001447983 */ /* 0x002f680000100a00 */
[----:B------:R-:W5:Y:S04]  /*09c0*/  LDL.64 R70, [R1+0x138] ;  /* 0x0001380001467983 */ /* 0x000f680000100a00 */
[----:B------:R-:W5:Y:S04]  /*09d0*/  LDL.64 R64, [R1+0x120] ;  /* 0x0001200001407983 */ /* 0x000f680000100a00 */
[----:B------:R-:W5:Y:S04]  /*09e0*/  LDL.64 R66, [R1+0x128] ;  /* 0x0001280001427983 */ /* 0x000f680000100a00 */
[----:B----4-:R-:W4:Y:S04]  /*09f0*/  LDL.64 R60, [R1+0x110] ;  /* 0x00011000013c7983 */ /* 0x010f280000100a00 */
[----:B------:R-:W4:Y:S04]  /*0a00*/  LDL.64 R62, [R1+0x118] ;  /* 0x00011800013e7983 */ /* 0x000f280000100a00 */
[----:B------:R-:W4:Y:S04]  /*0a10*/  LDL.64 R56, [R1+0x100] ;  /* 0x0001000001387983 */ /* 0x000f280000100a00 */
[----:B------:R-:W4:Y:S04]  /*0a20*/  LDL.64 R58, [R1+0x108] ;  /* 0x00010800013a7983 */ /* 0x000f280000100a00 */
[----:B------:R-:W4:Y:S04]  /*0a30*/  LDL.64 R52, [R1+0xf0] ;  /* 0x0000f00001347983 */ /* 0x000f280000100a00 */
[----:B------:R-:W4:Y:S04]  /*0a40*/  LDL.64 R54, [R1+0xf8] ;  /* 0x0000f80001367983 */ /* 0x000f280000100a00 */
[----:B------:R-:W4:Y:S04]  /*0a50*/  LDL.64 R48, [R1+0xe0] ;  /* 0x0000e00001307983 */ /* 0x000f280000100a00 */
[----:B------:R-:W4:Y:S04]  /*0a60*/  LDL.64 R50, [R1+0xe8] ;  /* 0x0000e80001327983 */ /* 0x000f280000100a00 */
[----:B0-----:R-:W4:Y:S04]  /*0a70*/  LDL.64 R44, [R1+0xd0] ;  /* 0x0000d000012c7983 */ /* 0x001f280000100a00 */
[----:B--2---:R-:W2:Y:S04]  /*0a80*/  LDL.64 R46, [R1+0xd8] ;  /* 0x0000d800012e7983 */ /* 0x004ea80000100a00 */
[----:B------:R-:W2:Y:S04]  /*0a90*/  LDL.64 R40, [R1+0xc0] ;  /* 0x0000c00001287983 */ /* 0x000ea80000100a00 */
[----:B------:R-:W2:Y:S04]  /*0aa0*/  LDL.64 R42, [R1+0xc8] ;  /* 0x0000c800012a7983 */ /* 0x000ea80000100a00 */
[----:B------:R-:W2:Y:S04]  /*0ab0*/  LDL.64 R36, [R1+0xb0] ;  /* 0x0000b00001247983 */ /* 0x000ea80000100a00 */
[----:B------:R-:W2:Y:S04]  /*0ac0*/  LDL.64 R38, [R1+0xb8] ;  /* 0x0000b80001267983 */ /* 0x000ea80000100a00 */
[----:B------:R-:W2:Y:S04]  /*0ad0*/  @P0 LDG.E.128 R88, desc[UR6][R4.64+0x10] ;  /* 0x0000100604580981 */ /* 0x000ea8000c1e1d00 */
[----:B------:R-:W2:Y:S04]  /*0ae0*/  @P0 LDG.E.128 R92, desc[UR6][R4.64] ;  /* 0x00000006045c0981 */ /* 0x000ea8000c1e1d00 */
[----:B---3--:R-:W-:Y:S04]  /*0af0*/  @P0 STL.64 [R1+0x1b0], R28 ;  /* 0x0001b01c01000387 */ /* 0x008fe80000100a00 */
[----:B------:R-:W-:Y:S04]  /*0b00*/  @P0 STL.64 [R1+0x1b8], R30 ;  /* 0x0001b81e01000387 */ /* 0x000fe80000100a00 */
[----:B------:R-:W3:Y:S04]  /*0b10*/  LDL.64 R32, [R1+0xa0] ;  /* 0x0000a00001207983 */ /* 0x000ee80000100a00 */
[----:B-----5:R0:W-:Y:S04]  /*0b20*/  @P0 STL.64 [R1+0x1a0], R24 ;  /* 0x0001a01801000387 */ /* 0x0201e80000100a00 */
[----:B------:R1:W-:Y:S04]  /*0b30*/  @P0 STL.64 [R1+0x1a8], R26 ;  /* 0x0001a81a01000387 */ /* 0x0003e80000100a00 */
[----:B------:R-:W3:Y:S04]  /*0b40*/  LDL.64 R34, [R1+0xa8] ;  /* 0x0000a80001227983 */ /* 0x000ee80000100a00 */
[----:B0-----:R-:W5:Y:S04]  /*0b50*/  LDL.64 R24, [R1+0x80] ;  /* 0x0000800001187983 */ /* 0x001f680000100a00 */
[----:B-1----:R-:W5:Y:S04]  /*0b60*/  LDL.64 R26, [R1+0x88] ;  /* 0x00008800011a7983 */ /* 0x002f680000100a00 */
[----:B------:R-:W5:Y:S04]  /*0b70*/  LDL.64 R28, [R1+0x90] ;  /* 0x00009000011c7983 */ /* 0x000f680000100a00 */
[----:B------:R-:W5:Y:S01]  /*0b80*/  LDL.64 R30, [R1+0x98] ;  /* 0x00009800011e7983 */ /* 0x000f620000100a00 */
[----:B------:R-:W-:-:S02]  /*0b90*/  ISETP.GE.U32.AND P1, PT, R0, 0xc0, PT ;  /* 0x000000c00000780c */ /* 0x000fc40003f26070 */
[----:B------:R-:W-:Y:S02]  /*0ba0*/  ISETP.GE.U32.AND P2, PT, R0, 0xe0, PT ;  /* 0x000000e00000780c */ /* 0x000fe40003f46070 */
[----:B------:R-:W-:-:S09]  /*0bb0*/  @P0 IADD3 R2, PT, PT, R2, 0x20, RZ ;  /* 0x0000002002020810 */ /* 0x000fd20007ffe0ff */
[----:B------:R-:W-:-:S04]  /*0bc0*/  @P1 IMAD.WIDE.U32 R8, R2, 0x20, R8 ;  /* 0x0000002002081825 */ /* 0x000fc800078e0008 */
[C---:B------:R-:W-:Y:S01]  /*0bd0*/  @P1 IMAD.WIDE.U32 R6, R2.reuse, 0x20, R6 ;  /* 0x0000002002061825 */ /* 0x040fe200078e0006 */
[----:B------:R-:W5:Y:S03]  /*0be0*/  @P1 LDG.E.128 R72, desc[UR6][R8.64+0x10] ;  /* 0x0000100608481981 */ /* 0x000f66000c1e1d00 */
[----:B------:R-:W-:Y:S01]  /*0bf0*/  @P1 VIADD R2, R2, 0x20 ;  /* 0x0000002002021836 */ /* 0x000fe20000000000 */
[----:B------:R-:W5:Y:S03]  /*0c00*/  @P1 LDG.E.128 R76, desc[UR6][R8.64] ;  /* 0x00000006084c1981 */ /* 0x000f66000c1e1d00 */
[C---:B------:R-:W-:Y:S01]  /*0c10*/  @P2 IMAD.WIDE.U32 R10, R2.reuse, 0x20, R10 ;  /* 0x00000020020a2825 */ /* 0x040fe200078e000a */
[----:B------:R-:W5:Y:S03]  /*0c20*/  @P1 LDG.E.128 R80, desc[UR6][R6.64+0x10] ;  /* 0x0000100606501981 */ /* 0x000f66000c1e1d00 */
[C---:B------:R-:W-:Y:S01]  /*0c30*/  @P2 IMAD.WIDE.U32 R12, R2.reuse, 0x20, R12 ;  /* 0x00000020020c2825 */ /* 0x040fe200078e000c */
[----:B------:R-:W5:Y:S01]  /*0c40*/  @P1 LDG.E.128 R84, desc[UR6][R6.64] ;  /* 0x0000000606541981 */ /* 0x000f62000c1e1d00 */
[----:B------:R-:W-:-:S03]  /*0c50*/  @P2 IADD3 R2, PT, PT, R2, 0x20, RZ ;  /* 0x0000002002022810 */ /* 0x000fc60007ffe0ff */
[----:B------:R-:W5:Y:S02]  /*0c60*/  @P2 LDG.E.128 R68, desc[UR6][R10.64] ;  /* 0x000000060a442981 */ /* 0x000f64000c1e1d00 */
[C---:B------:R-:W-:Y:S02]  /*0c70*/  @P3 IMAD.WIDE.U32 R22, R2.reuse, 0x20, R22 ;  /* 0x0000002002163825 */ /* 0x040fe400078e0016 */
[----:B------:R-:W5:Y:S02]  /*0c80*/  @P2 LDG.E.128 R64, desc[UR6][R10.64+0x10] ;  /* 0x000010060a402981 */ /* 0x000f64000c1e1d00 */
[C---:B------:R-:W-:Y:S02]  /*0c90*/  @P3 IMAD.WIDE.U32 R14, R2.reuse, 0x20, R14 ;  /* 0x00000020020e3825 */ /* 0x040fe400078e000e */
[----:B----4-:R-:W4:Y:S02]  /*0ca0*/  @P2 LDG.E.128 R60, desc[UR6][R12.64] ;  /* 0x000000060c3c2981 */ /* 0x010f24000c1e1d00 */
[----:B------:R-:W-:-:S02]  /*0cb0*/  @P3 VIADD R2, R2, 0x20 ;  /* 0x0000002002023836 */ /* 0x000fc40000000000 */
[----:B------:R-:W4:Y:S04]  /*0cc0*/  @P2 LDG.E.128 R56, desc[UR6][R12.64+0x10] ;  /* 0x000010060c382981 */ /* 0x000f28000c1e1d00 */
[----:B------:R-:W4:Y:S04]  /*0cd0*/  @P3 LDG.E.128 R52, desc[UR6][R22.64] ;  /* 0x0000000616343981 */ /* 0x000f28000c1e1d00 */
[----:B------:R-:W4:Y:S04]  /*0ce0*/  @P3 LDG.E.128 R48, desc[UR6][R22.64+0x10] ;  /* 0x0000100616303981 */ /* 0x000f28000c1e1d00 */
[----:B--2---:R-:W2:Y:S04]  /*0cf0*/  @P3 LDG.E.128 R44, desc[UR6][R14.64] ;  /* 0x000000060e2c3981 */ /* 0x004ea8000c1e1d00 */
[----:B------:R-:W2:Y:S04]  /*0d00*/  @P3 LDG.E.128 R40, desc[UR6][R14.64+0x10] ;  /* 0x000010060e283981 */ /* 0x000ea8000c1e1d00 */
[----:B------:R-:W-:Y:S04]  /*0d10*/  @P0 STL.64 [R1+0x180], R88 ;  /* 0x0001805801000387 */ /* 0x000fe80000100a00 */
[----:B------:R-:W-:Y:S04]  /*0d20*/  @P0 STL.64 [R1+0x188], R90 ;  /* 0x0001885a01000387 */ /* 0x000fe80000100a00 */
[----:B------:R-:W-:Y:S04]  /*0d30*/  @P0 STL.64 [R1+0x190], R92 ;  /* 0x0001905c01000387 */ /* 0x000fe80000100a00 */
[----:B------:R-:W-:Y:S01]  /*0d40*/  @P0 STL.64 [R1+0x198], R94 ;  /* 0x0001985e01000387 */ /* 0x000fe20000100a00 */
[----:B------:R-:W-:-:S13]  /*0d50*/  ISETP.GE.U32.AND P0, PT, R0, 0x120, PT ;  /* 0x000001200000780c */ /* 0x000fda0003f06070 */
[----:B------:R-:W-:-:S04]  /*0d60*/  @P0 IMAD.WIDE.U32 R16, R2, 0x20, R16 ;  /* 0x0000002002100825 */ /* 0x000fc800078e0010 */
[----:B------:R-:W-:Y:S01]  /*0d70*/  @P0 IMAD.WIDE.U32 R18, R2, 0x20, R18 ;  /* 0x0000002002120825 */ /* 0x000fe200078e0012 */
[----:B------:R-:W2:Y:S04]  /*0d80*/  @P0 LDG.E.128 R36, desc[UR6][R16.64] ;  /* 0x0000000610240981 */ /* 0x000ea8000c1e1d00 */
[----:B---3--:R-:W3:Y:S04]  /*0d90*/  @P0 LDG.E.128 R32, desc[UR6][R16.64+0x10] ;  /* 0x0000100610200981 */ /* 0x008ee8000c1e1d00 */
[----:B-----5:R-:W5:Y:S04]  /*0da0*/  @P0 LDG.E.128 R24, desc[UR6][R18.64+0x10] ;  /* 0x0000100612180981 */ /* 0x020f68000c1e1d00 */
[----:B------:R0:W5:Y:S04]  /*0db0*/  @P0 LDG.E.128 R28, desc[UR6][R18.64] ;  /* 0x00000006121c0981 */ /* 0x000168000c1e1d00 */
[----:B------:R-:W-:Y:S04]  /*0dc0*/  @P1 STL.64 [R1+0x140], R72 ;  /* 0x0001404801001387 */ /* 0x000fe80000100a00 */
        /* <DEDUP_REMOVED lines=11> */
[----:B----4-:R-:W-:Y:S04]  /*0e80*/  @P2 STL.64 [R1+0x110], R60 ;  /* 0x0001103c01002387 */ /* 0x010fe80000100a00 */
[----:B------:R-:W-:Y:S01]  /*0e90*/  @P2 STL.64 [R1+0x118], R62 ;  /* 0x0001183e01002387 */ /* 0x000fe20000100a00 */
[----:B------:R-:W-:-:S03]  /*0ea0*/  ISETP.GE.U32.AND P1, PT, R0, 0x140, PT ;  /* 0x000001400000780c */ /* 0x000fc60003f26070 */
[----:B------:R-:W-:Y:S04]  /*0eb0*/  @P2 STL.64 [R1+0x100], R56 ;  /* 0x0001003801002387 */ /* 0x000fe80000100a00 */
[----:B------:R-:W-:Y:S04]  /*0ec0*/  @P2 STL.64 [R1+0x108], R58 ;  /* 0x0001083a01002387 */ /* 0x000fe80000100a00 */
[----:B------:R-:W-:Y:S04]  /*0ed0*/  @P3 STL.64 [R1+0xf0], R52 ;  /* 0x0000f03401003387 */ /* 0x000fe80000100a00 */
[----:B------:R-:W-:Y:S04]  /*0ee0*/  @P3 STL.64 [R1+0xf8], R54 ;  /* 0x0000f83601003387 */ /* 0x000fe80000100a00 */
[----:B------:R-:W-:Y:S04]  /*0ef0*/  @P3 STL.64 [R1+0xe0], R48 ;  /* 0x0000e03001003387 */ /* 0x000fe80000100a00 */
[----:B------:R-:W-:Y:S04]  /*0f00*/  @P3 STL.64 [R1+0xe8], R50 ;  /* 0x0000e83201003387 */ /* 0x000fe80000100a00 */
[----:B--2---:R-:W-:Y:S04]  /*0f10*/  @P3 STL.64 [R1+0xd0], R44 ;  /* 0x0000d02c01003387 */ /* 0x004fe80000100a00 */
[----:B------:R-:W-:Y:S04]  /*0f20*/  @P3 STL.64 [R1+0xd8], R46 ;  /* 0x0000d82e01003387 */ /* 0x000fe80000100a00 */
[----:B------:R-:W-:Y:S04]  /*0f30*/  @P3 STL.64 [R1+0xc0], R40 ;  /* 0x0000c02801003387 */ /* 0x000fe80000100a00 */
        /* <DEDUP_REMOVED lines=11> */
[----:B0-----:R-:W-:Y:S02]  /*0ff0*/  CS2R R18, SRZ ;  /* 0x0000000000127805 */ /* 0x001fe4000001ff00 */
[----:B------:R-:W-:Y:S02]  /*1000*/  CS2R R16, SRZ ;  /* 0x0000000000107805 */ /* 0x000fe4000001ff00 */
[----:B------:R-:W-:-:S02]  /*1010*/  CS2R R22, SRZ ;  /* 0x0000000000167805 */ /* 0x000fc4000001ff00 */
[----:B------:R-:W-:Y:S02]  /*1020*/  CS2R R20, SRZ ;  /* 0x0000000000147805 */ /* 0x000fe4000001ff00 */
[----:B-1----:R-:W-:Y:S02]  /*1030*/  CS2R R42, SRZ ;  /* 0x00000000002a7805 */ /* 0x002fe4000001ff00 */
        /* <DEDUP_REMOVED lines=38> */
[----:B------:R-:W-:Y:S02]  /*12a0*/  @P0 IADD3 R2, PT, PT, R2, 0x20, RZ ;  /* 0x0000002002020810 */ /* 0x000fe40007ffe0ff */
        /* <DEDUP_REMOVED lines=11> */
[----:B------:R-:W-:Y:S04]  /*1360*/  @P0 STL.64 [R1+0xb0], R36 ;  /* 0x0000b02401000387 */ /* 0x000fe80000100a00 */
[----:B------:R0:W-:Y:S04]  /*1370*/  @P0 STL.64 [R1+0xb8], R38 ;  /* 0x0000b82601000387 */ /* 0x0001e80000100a00 */
[----:B---3--:R1:W-:Y:S04]  /*1380*/  @P0 STL.64 [R1+0xa0], R32 ;  /* 0x0000a02001000387 */ /* 0x0083e80000100a00 */
[----:B------:R2:W-:Y:S04]  /*1390*/  @P0 STL.64 [R1+0xa8], R34 ;  /* 0x0000a82201000387 */ /* 0x0005e80000100a00 */
[----:B-----5:R3:W-:Y:S01]  /*13a0*/  @P0 STL.64 [R1+0x80], R24 ;  /* 0x0000801801000387 */ /* 0x0207e20000100a00 */
[----:B0-----:R-:W-:-:S03]  /*13b0*/  CS2R R38, SRZ ;  /* 0x0000000000267805 */ /* 0x001fc6000001ff00 */
[----:B------:R0:W-:Y:S01]  /*13c0*/  @P0 STL.64 [R1+0x90], R28 ;  /* 0x0000901c01000387 */ /* 0x0001e20000100a00 */
[----:B-1----:R-:W-:Y:S02]  /*13d0*/  CS2R R32, SRZ ;  /* 0x0000000000207805 */ /* 0x002fe4000001ff00 */
[----:B------:R-:W-:Y:S01]  /*13e0*/  CS2R R36, SRZ ;  /* 0x0000000000247805 */ /* 0x000fe2000001ff00 */
[----:B------:R1:W-:Y:S01]  /*13f0*/  @P0 STL.64 [R1+0x98], R30 ;  /* 0x0000981e01000387 */ /* 0x0003e20000100a00 */
[----:B--2---:R-:W-:-:S03]  /*1400*/  CS2R R34, SRZ ;  /* 0x0000000000227805 */ /* 0x004fc6000001ff00 */
[----:B------:R2:W-:Y:S01]  /*1410*/  @P0 STL.64 [R1+0x88], R26 ;  /* 0x0000881a01000387 */ /* 0x0005e20000100a00 */
[----:B---3--:R-:W-:Y:S02]  /*1420*/  CS2R R24, SRZ ;  /* 0x0000000000187805 */ /* 0x008fe4000001ff00 */
[----:B0-----:R-:W-:Y:S02]  /*1430*/  CS2R R28, SRZ ;  /* 0x00000000001c7805 */ /* 0x001fe4000001ff00 */
[----:B-1----:R-:W-:Y:S02]  /*1440*/  CS2R R30, SRZ ;  /* 0x00000000001e7805 */ /* 0x002fe4000001ff00 */
[----:B--2---:R-:W-:Y:S01]  /*1450*/  CS2R R26, SRZ ;  /* 0x00000000001a7805 */ /* 0x004fe2000001ff00 */
[----:B------:R-:W-:Y:S06]  /*1460*/  @!P1 BRA `(.L_x_21547) ;  /* 0x000000ac00a89947 */ /* 0x000fec0003800000 */
[----:B------:R-:W0:Y:S08]  /*1470*/  LDC.64 R4, c[0x0][0x3d8] ;  /* 0x0000f600ff047b82 */ /* 0x000e300000000a00 */
[----:B------:R-:W1:Y:S01]  /*1480*/  LDC.64 R6, c[0x0][0x3d0] ;  /* 0x0000f400ff067b82 */ /* 0x000e620000000a00 */
[----:B0-----:R-:W-:-:S05]  /*1490*/  IMAD.WIDE.U32 R4, R2, 0x20, R4 ;  /* 0x0000002002047825 */ /* 0x001fca00078e0004 */
[----:B------:R-:W2:Y:S01]  /*14a0*/  LDG.E.128 R16, desc[UR6][R4.64] ;  /* 0x0000000604107981 */ /* 0x000ea2000c1e1d00 */
[----:B-1----:R-:W-:-:S03]  /*14b0*/  IMAD.WIDE.U32 R2, R2, 0x20, R6 ;  /* 0x0000002002027825 */ /* 0x002fc600078e0006 */
[----:B------:R-:W3:Y:S04]  /*14c0*/  LDG.E.128 R8, desc[UR6][R4.64+0x10] ;  /* 0x0000100604087981 */ /* 0x000ee8000c1e1d00 */
[----:B------:R-:W4:Y:S04]  /*14d0*/  LDG.E.128 R12, desc[UR6][R2.64] ;  /* 0x00000006020c7981 */ /* 0x000f28000c1e1d00 */
[----:B------:R-:W5:Y:S04]  /*14e0*/  LDG.E.128 R4, desc[UR6][R2.64+0x10] ;  /* 0x0000100602047981 */ /* 0x000f68000c1e1d00 */
[----:B------:R-:W-:Y:S04]  /*14f0*/  STL [R1+0x3c], RZ ;  /* 0x00003cff01007387 */ /* 0x000fe80000100800 */
[----:B------:R-:W-:Y:S04]  /*1500*/  STL [R1+0x38], RZ ;  /* 0x000038ff01007387 */ /* 0x000fe80000100800 */
[----:B------:R-:W-:Y:S04]  /*1510*/  STL [R1+0x34], RZ ;  /* 0x000034ff01007387 */ /* 0x000fe80000100800 */
[----:B------:R-:W-:Y:S04]  /*1520*/  STL [R1+0x30], RZ ;  /* 0x000030ff01007387 */ /* 0x000fe80000100800 */
[----:B------:R-:W-:Y:S04]  /*1530*/  STL [R1+0x2c], RZ ;  /* 0x00002cff01007387 */ /* 0x000fe80000100800 */
[----:B------:R-:W-:Y:S04]  /*1540*/  STL [R1+0x28], RZ ;  /* 0x000028ff01007387 */ /* 0x000fe80000100800 */
[----:B------:R-:W-:Y:S04]  /*1550*/  STL [R1+0x24], RZ ;  /* 0x000024ff01007387 */ /* 0x000fe80000100800 */
[----:B------:R-:W-:Y:S01]  /*1560*/  STL [R1+0x20], RZ ;  /* 0x000020ff01007387 */ /* 0x000fe20000100800 */
        /* <DEDUP_REMOVED lines=66> */
[----:B--2---:R-:W-:Y:S04]  /*1990*/  STL.64 [R1+0x50], R16 ;  /* 0x0000501001007387 */ /* 0x004fe80000100a00 */
[----:B------:R-:W-:Y:S04]  /*19a0*/  STL.64 [R1+0x58], R18 ;  /* 0x0000581201007387 */ /* 0x000fe80000100a00 */
[----:B---3--:R-:W-:Y:S04]  /*19b0*/  STL.64 [R1+0x40], R8 ;  /* 0x0000400801007387 */ /* 0x008fe80000100a00 */
[----:B------:R0:W-:Y:S04]  /*19c0*/  STL.64 [R1+0x48], R10 ;  /* 0x0000480a01007387 */ /* 0x0001e80000100a00 */
[----:B----4-:R-:W-:Y:S04]  /*19d0*/  STL.64 [R1+0x70], R12 ;  /* 0x0000700c01007387 */ /* 0x010fe80000100a00 */
[----:B------:R1:W-:Y:S04]  /*19e0*/  STL.64 [R1+0x78], R14 ;  /* 0x0000780e01007387 */ /* 0x0003e80000100a00 */
[----:B-----5:R2:W-:Y:S04]  /*19f0*/  STL.64 [R1+0x60], R4 ;  /* 0x0000600401007387 */ /* 0x0205e80000100a00 */
        /* <DEDUP_REMOVED lines=9> */
[----:B0-----:R-:W-:-:S02]  /*1a90*/  CS2R R10, SRZ ;  /* 0x00000000000a7805 */ /* 0x001fc4000001ff00 */
[----:B------:R-:W-:Y:S02]  /*1aa0*/  CS2R R8, SRZ ;  /* 0x0000000000087805 */ /* 0x000fe4000001ff00 */
[----:B-1----:R-:W-:Y:S02]  /*1ab0*/  CS2R R14, SRZ ;  /* 0x00000000000e7805 */ /* 0x002fe4000001ff00 */
[----:B------:R-:W-:Y:S02]  /*1ac0*/  CS2R R12, SRZ ;  /* 0x00000000000c7805 */ /* 0x000fe4000001ff00 */
[----:B------:R-:W-:Y:S02]  /*1ad0*/  CS2R R18, SRZ ;  /* 0x0000000000127805 */ /* 0x000fe4000001ff00 */
[----:B------:R-:W-:Y:S01]  /*1ae0*/  CS2R R16, SRZ ;  /* 0x0000000000107805 */ /* 0x000fe2000001ff00 */
[----:B--2---:R-:W-:Y:S06]  /*1af0*/  BRA `(.L_x_21547) ;  /* 0x000000a800047947 */ /* 0x004fec0003800000 */
.L_x_21546:
        /* <DEDUP_REMOVED lines=45> */
[----:B------:R-:W1:Y:S08]  /*1dd0*/  LDC.64 R8, c[0x0][0x3d8] ;  /* 0x0000f600ff087b82 */ /* 0x000e700000000a00 */
[----:B------:R-:W1:Y:S01]  /*1de0*/  LDC.64 R16, c[0x0][0x3d0] ;  /* 0x0000f400ff107b82 */ /* 0x000e620000000a00 */
[----:B--2---:R-:W2:Y:S01]  /*1df0*/  @P5 LDG.E.128 R172, desc[UR6][R22.64] ;  /* 0x0000000616ac5981 */ /* 0x004ea2000c1e1d00 */
[----:B0-----:R-:W-:-:S06]  /*1e00*/  @P5 IMAD.WIDE.U32 R20, R2, 0x20, R20 ;  /* 0x0000002002145825 */ /* 0x001fcc00078e0014 */
[----:B------:R-:W0:Y:S08]  /*1e10*/  @P1 LDC.64 R6, c[0x0][0x440] ;  /* 0x00011000ff061b82 */ /* 0x000e300000000a00 */
[----:B------:R-:W0:Y:S01]  /*1e20*/  @P2 LDC.64 R18, c[0x0][0x440] ;  /* 0x00011000ff122b82 */ /* 0x000e220000000a00 */
[----:B------:R-:W-:Y:S01]  /*1e30*/  ISETP.GE.U32.AND P3, PT, R0, 0x80, PT ;  /* 0x000000800000780c */ /* 0x000fe20003f66070 */
[----:B------:R-:W5:Y:S06]  /*1e40*/  @P5 LD.E.128 R136, desc[UR6][R20.64] ;  /* 0x0000000614885980 */ /* 0x000f6c000c101d00 */
[----:B------:R-:W0:Y:S01]  /*1e50*/  LDC.64 R14, c[0x0][0x3d8] ;  /* 0x0000f600ff0e7b82 */ /* 0x000e220000000a00 */
[----:B--2---:R3:W-:Y:S04]  /*1e60*/  @P5 STL.64 [R1+0x2b0], R172 ;  /* 0x0002b0ac01005387 */ /* 0x0047e80000100a00 */
[----:B------:R2:W-:Y:S01]  /*1e70*/  @P5 STL.64 [R1+0x2b8], R174 ;  /* 0x0002b8ae01005387 */ /* 0x0005e20000100a00 */
[----:B------:R-:W-:-:S03]  /*1e80*/  @P5 LOP3.LUT R2, R2, 0x20, RZ, 0xfc, !PT ;  /* 0x0000002002025812 */ /* 0x000fc600078efcff */
[----:B------:R0:W5:Y:S01]  /*1e90*/  @P5 LD.E.128 R132, desc[UR6][R20.64+0x10] ;  /* 0x0000100614845980 */ /* 0x000162000c101d00 */
[----:B---3--:R-:W-:Y:S01]  /*1ea0*/  IMAD.MOV.U32 R172, RZ, RZ, R169 ;  /* 0x000000ffffac7224 */ /* 0x008fe200078e00a9 */
[----:B----4-:R-:W-:Y:S01]  /*1eb0*/  MOV R173, R168 ;  /* 0x000000a800ad7202 */ /* 0x010fe20000000f00 */
        /* <DEDUP_REMOVED lines=76> */
[----:B------:R-:W3:Y:S01]  /*2380*/  LDL R153, [R1+0x1e0] ;  /* 0x0001e00001997983 */ /* 0x000ee20000100800 */
[----:B------:R-:W-:-:S02]  /*2390*/  @P1 IMAD.WIDE.U32 R26, R2, 0x20, R10 ;  /* 0x00000020021a1825 */ /* 0x000fc400078e000a */
[----:B------:R-:W1:Y:S01]  /*23a0*/  @P3 LDC.64 R10, c[0x0][0x440] ;  /* 0x00011000ff0a3b82 */ /* 0x000e620000000a00 */
        /* <DEDUP_REMOVED lines=108> */
[----:B------:R-:W-:Y:S01]  /*2a70*/  MOV R155, R147 ;  /* 0x00000093009b7202 */ /* 0x000fe20000000f00 */
[----:B------:R-:W3:Y:S02]  /*2a80*/  LDL R149, [R1+0x144] ;  /* 0x0001440001957983 */ /* 0x000ee40000100800 */
[----:B------:R-:W-:-:S02]  /*2a90*/  IMAD.MOV.U32 R156, RZ, RZ, R148 ;  /* 0x000000ffff9c7224 */ /* 0x000fc400078e0094 */
[----:B------:R-:W-:Y:S01]  /*2aa0*/  IMAD.MOV.U32 R154, RZ, RZ, R146 ;  /* 0x000000ffff9a7224 */ /* 0x000fe200078e0092 */
[----:B------:R-:W4:Y:S01]  /*2ab0*/  LDL R148, [R1+0x148] ;  /* 0x0001480001947983 */ /* 0x000f220000100800 */
[----:B------:R-:W-:-:S03]  /*2ac0*/  @P1 VIADD R2, R2, 0x20 ;  /* 0x0000002002021836 */ /* 0x000fc60000000000 */
[----:B------:R-:W4:Y:S04]  /*2ad0*/  LDL R147, [R1+0x14c] ;  /* 0x00014c0001937983 */ /* 0x000f280000100800 */
[----:B------:R-:W4:Y:S01]  /*2ae0*/  LDL R146, [R1+0x140] ;  /* 0x0001400001927983 */ /* 0x000f220000100800 */
[----:B------:R-:W-:Y:S01]  /*2af0*/  @P2 IMAD.WIDE.U32 R20, R2, 0x20, R12 ;  /* 0x0000002002142825 */ /* 0x000fe200078e000c */
[----:B------:R-:W-:Y:S01]  /*2b00*/  ISETP.GE.U32.AND P0, PT, R0, 0xa0, PT ;  /* 0x000000a00000780c */ /* 0x000fe20003f06070 */
[----:B------:R-:W1:Y:S01]  /*2b10*/  LDC.64 R12, c[0x0][0x3d8] ;  /* 0x0000f600ff0c7b82 */ /* 0x000e620000000a00 */
[----:B------:R-:W5:Y:S01]  /*2b20*/  @P1 LD.E.128 R128, desc[UR6][R28.64] ;  /* 0x000000061c801980 */ /* 0x000f62000c101d00 */
[----:B------:R-:W-:-:S03]  /*2b30*/  @P2 IMAD.WIDE.U32 R24, R2, 0x20, R8 ;  /* 0x0000002002182825 */ /* 0x000fc600078e0008 */
[----:B------:R-:W5:Y:S01]  /*2b40*/  @P1 LD.E.128 R124, desc[UR6][R28.64+0x10] ;  /* 0x000010061c7c1980 */ /* 0x000f62000c101d00 */
[----:B------:R-:W-:-:S03]  /*2b50*/  @P2 IMAD.WIDE.U32 R18, R2, 0x20, R18 ;  /* 0x0000002002122825 */ /* 0x000fc600078e0012 */
[----:B--2---:R2:W-:Y:S03]  /*2b60*/  @P1 STL.64 [R1+0x240], R172 ;  /* 0x000240ac01001387 */ /* 0x0045e60000100a00 */
[----:B------:R-:W1:Y:S01]  /*2b70*/  @P0 LDC.64 R6, c[0x0][0x440] ;  /* 0x00011000ff060b82 */ /* 0x000e620000000a00 */
[----:B------:R0:W-:Y:S01]  /*2b80*/  @P1 STL.64 [R1+0x248], R174 ;  /* 0x000248ae01001387 */ /* 0x0001e20000100a00 */
[----:B------:R-:W-:-:S03]  /*2b90*/  @P2 IADD3 R2, PT, PT, R2, 0x20, RZ ;  /* 0x0000002002022810 */ /* 0x000fc60007ffe0ff */
[----:B------:R-:W5:Y:S03]  /*2ba0*/  @P2 LD.E.128 R120, desc[UR6][R18.64] ;  /* 0x0000000612782980 */ /* 0x000f66000c101d00 */
[----:B------:R-:W1:Y:S01]  /*2bb0*/  LDC.64 R8, c[0x0][0x3d0] ;  /* 0x0000f400ff087b82 */ /* 0x000e620000000a00 */
[----:B--2---:R-:W-:Y:S01]  /*2bc0*/  MOV R172, R169 ;  /* 0x000000a900ac7202 */ /* 0x004fe20000000f00 */
[----:B------:R-:W-:Y:S01]  /*2bd0*/  IMAD.MOV.U32 R173, RZ, RZ, R168 ;  /* 0x000000ffffad7224 */ /* 0x000fe200078e00a8 */
[----:B------:R-:W5:Y:S01]  /*2be0*/  @P2 LD.E.128 R116, desc[UR6][R18.64+0x10] ;  /* 0x0000100612742980 */ /* 0x000f62000c101d00 */
        /* <DEDUP_REMOVED lines=99> */
[----:B------:R-:W4:Y:S01]  /*3220*/  LDL R150, [R1+0x1b0] ;  /* 0x0001b00001967983 */ /* 0x000f220000100800 */
        /* <DEDUP_REMOVED lines=26> */
[----:B------:R-:W3:Y:S04]  /*33d0*/  LDL R150, [R1+0x1ac] ;  /* 0x0001ac0001967983 */ /* 0x000ee80000100800 */
[----:B------:R-:W4:Y:S04]  /*33e0*/  LDL R153, [R1+0x1a0] ;  /* 0x0001a00001997983 */ /* 0x000f280000100800 */
[----:B--2---:R0:W-:Y:S04]  /*33f0*/  @P3 STL.64 [R1+0x1f0], R172 ;  /* 0x0001f0ac01003387 */ /* 0x0041e80000100a00 */
[----:B------:R2:W-:Y:S01]  /*3400*/  @P3 STL.64 [R1+0x1f8], R174 ;  /* 0x0001f8ae01003387 */ /* 0x0005e20000100a00 */
[----:B0-----:R-:W-:Y:S01]  /*3410*/  MOV R172, R169 ;  /* 0x000000a900ac7202 */ /* 0x001fe20000000f00 */
[----:B------:R-:W-:Y:S01]  /*3420*/  IMAD.MOV.U32 R173, RZ, RZ, R168 ;  /* 0x000000ffffad7224 */ /* 0x000fe200078e00a8 */
[----:B--2---:R-:W-:Y:S01]  /*3430*/  MOV R174, R167 ;  /* 0x000000a700ae7202 */ /* 0x004fe20000000f00 */
[----:B------:R-:W-:-:S06]  /*3440*/  IMAD.MOV.U32 R175, RZ, RZ, R166 ;  /* 0x000000ffffaf7224 */ /* 0x000fcc00078e00a6 */
        /* <DEDUP_REMOVED lines=34> */
[----:B------:R-:W-:Y:S01]  /*3670*/  ISETP.GE.U32.AND P2, PT, R0, 0xe0, PT ;  /* 0x000000e00000780c */ /* 0x000fe20003f46070 */
[----:B0-----:R-:W0:Y:S01]  /*3680*/  LDC.64 R16, c[0x0][0x3d8] ;  /* 0x0000f600ff107b82 */ /* 0x001e220000000a00 */
[----:B------:R-:W5:Y:S04]  /*3690*/  @P3 LD.E.128 R112, desc[UR6][R22.64] ;  /* 0x0000000616703980 */ /* 0x000f68000c101d00 */
[----:B------:R-:W5:Y:S03]  /*36a0*/  @P3 LD.E.128 R108, desc[UR6][R22.64+0x10] ;  /* 0x00001006166c3980 */ /* 0x000f66000c101d00 */
[----:B------:R-:W0:Y:S01]  /*36b0*/  @P1 LDC.64 R14, c[0x0][0x440] ;  /* 0x00011000ff0e1b82 */ /* 0x000e220000000a00 */
        /* <DEDUP_REMOVED lines=51> */
[----:B------:R-:W4:Y:S01]  /*39f0*/  LDL R152, [R1+0xd4] ;  /* 0x0000d40001987983 */ /* 0x000f220000100800 */
[----:B------:R-:W-:-:S02]  /*3a00*/  MOV R157, R153 ;  /* 0x00000099009d7202 */ /* 0x000fc40000000f00 */
[----:B------:R-:W-:Y:S01]  /*3a10*/  MOV R155, R147 ;  /* 0x00000093009b7202 */ /* 0x000fe20000000f00 */
[----:B------:R-:W3:Y:S01]  /*3a20*/  LDL R153, [R1+0xd0] ;  /* 0x0000d00001997983 */ /* 0x000ee20000100800 */
[----:B------:R-:W-:-:S03]  /*3a30*/  MOV R154, R146 ;  /* 0x00000092009a7202 */ /* 0x000fc60000000f00 */
[----:B------:R-:W4:Y:S04]  /*3a40*/  LDL R147, [R1+0xd8] ;  /* 0x0000d80001937983 */ /* 0x000f280000100800 */
[----:B------:R-:W4:Y:S01]  /*3a50*/  LDL R146, [R1+0xdc] ;  /* 0x0000dc0001927983 */ /* 0x000f220000100800 */
[----:B------:R-:W-:Y:S02]  /*3a60*/  @P0 IMAD.WIDE.U32 R18, R2, 0x20, R4 ;  /* 0x0000002002120825 */ /* 0x000fe400078e0004 */
[----:B------:R-:W1:Y:S01]  /*3a70*/  LDC.64 R4, c[0x0][0x3d0] ;  /* 0x0000f400ff047b82 */ /* 0x000e620000000a00 */
[----:B--2---:R2:W-:Y:S04]  /*3a80*/  @P3 STL.64 [R1+0x1c0], R172 ;  /* 0x0001c0ac01003387 */ /* 0x0045e80000100a00 */
[----:B------:R0:W-:Y:S01]  /*3a90*/  @P3 STL.64 [R1+0x1c8], R174 ;  /* 0x0001c8ae01003387 */ /* 0x0001e20000100a00 */
[----:B--2---:R-:W-:Y:S01]  /*3aa0*/  IMAD.MOV.U32 R172, RZ, RZ, R169 ;  /* 0x000000ffffac7224 */ /* 0x004fe200078e00a9 */
[----:B------:R-:W-:-:S02]  /*3ab0*/  MOV R173, R168 ;  /* 0x000000a800ad7202 */ /* 0x000fc40000000f00 */
        /* <DEDUP_REMOVED lines=13> */
[----:B------:R-:W-:-:S02]  /*3b90*/  MOV R165, R158 ;  /* 0x0000009e00a57202 */ /* 0x000fc40000000f00 */
[----:B------:R-:W-:Y:S01]  /*3ba0*/  MOV R159, R156 ;  /* 0x0000009c009f7202 */ /* 0x000fe20000000f00 */
[----:B------:R-:W4:Y:S01]  /*3bb0*/  LDL R157, [R1+0x170] ;  /* 0x00017000019d7983 */ /* 0x000f220000100800 */
[----:B------:R-:W-:-:S03]  /*3bc0*/  MOV R158, R155 ;  /* 0x0000009b009e7202 */ /* 0x000fc60000000f00 */
[----:B------:R-:W3:Y:S04]  /*3bd0*/  LDL R156, [R1+0x174] ;  /* 0x00017400019c7983 */ /* 0x000ee80000100800 */
[----:B------:R-:W4:Y:S04]  /*3be0*/  LDL R155, [R1+0x178] ;  /* 0x00017800019b7983 */ /* 0x000f280000100800 */
[----:B--2---:R0:W-:Y:S04]  /*3bf0*/  @P0 STL.64 [R1+0x1b0], R172 ;  /* 0x0001b0ac01000387 */ /* 0x0041e80000100a00 */
[----:B------:R2:W-:Y:S01]  /*3c00*/  @P0 STL.64 [R1+0x1b8], R174 ;  /* 0x0001b8ae01000387 */ /* 0x0005e20000100a00 */
[----:B0-----:R-:W-:-:S02]  /*3c10*/  MOV R172, R169 ;  /* 0x000000a900ac7202 */ /* 0x001fc40000000f00 */
[----:B------:R-:W-:Y:S01]  /*3c20*/  MOV R173, R168 ;  /* 0x000000a800ad7202 */ /* 0x000fe20000000f00 */
[----:B--2---:R-:W-:Y:S01]  /*3c30*/  IMAD.MOV.U32 R174, RZ, RZ, R167 ;  /* 0x000000ffffae7224 */ /* 0x004fe200078e00a7 */
[----:B------:R-:W-:-:S06]  /*3c40*/  MOV R175, R166 ;  /* 0x000000a600af7202 */ /* 0x000fcc0000000f00 */
[----:B------:R0:W2:Y:S01]  /*3c50*/  @P0 LDG.E.128 R172, desc[UR6][R18.64+0x10] ;  /* 0x0000100612ac0981 */ /* 0x0000a2000c1e1d00 */
[----:B------:R-:W-:Y:S01]  /*3c60*/  MOV R169, R165 ;  /* 0x000000a500a97202 */ /* 0x000fe20000000f00 */
[----:B------:R-:W-:Y:S01]  /*3c70*/  IMAD.MOV.U32 R168, RZ, RZ, R164 ;  /* 0x000000ffffa87224 */ /* 0x000fe200078e00a4 */
[----:B------:R-:W-:Y:S01]  /*3c80*/  MOV R167, R163 ;  /* 0x000000a300a77202 */ /* 0x000fe20000000f00 */
[----:B------:R-:W-:Y:S01]  /*3c90*/  IMAD.MOV.U32 R165, RZ, RZ, R161 ;  /* 0x000000ffffa57224 */ /* 0x000fe200078e00a1 */
[----:B------:R-:W-:Y:S01]  /*3ca0*/  MOV R166, R162 ;  /* 0x000000a200a67202 */ /* 0x000fe20000000f00 */
[----:B------:R-:W-:Y:S01]  /*3cb0*/  IMAD.MOV.U32 R162, RZ, RZ, R158 ;  /* 0x000000ffffa27224 */ /* 0x000fe200078e009e */
[----:B------:R-:W-:Y:S02]  /*3cc0*/  MOV R164, R160 ;  /* 0x000000a000a47202 */ /* 0x000fe40000000f00 */
[----:B------:R-:W-:Y:S01]  /*3cd0*/  MOV R163, R159 ;  /* 0x0000009f00a37202 */ /* 0x000fe20000000f00 */
[----:B----4-:R-:W-:Y:S01]  /*3ce0*/  IMAD.MOV.U32 R159, RZ, RZ, R155 ;  /* 0x000000ffff9f7224 */ /* 0x010fe200078e009b */
[----:B------:R-:W-:Y:S01]  /*3cf0*/  MOV R161, R157 ;  /* 0x0000009d00a17202 */ /* 0x000fe20000000f00 */
[----:B------:R-:W4:Y:S01]  /*3d00*/  LDL R155, [R1+0x168] ;  /* 0x00016800019b7983 */ /* 0x000f220000100800 */
[----:B---3--:R-:W-:Y:S01]  /*3d10*/  MOV R160, R156 ;  /* 0x0000009c00a07202 */ /* 0x008fe20000000f00 */
[C---:B------:R-:W-:Y:S01]  /*3d20*/  @P0 IMAD.WIDE.U32 R24, R2.reuse, 0x20, R12 ;  /* 0x0000002002180825 */ /* 0x040fe200078e000c */
[----:B------:R-:W-:Y:S01]  /*3d30*/  MOV R158, R154 ;  /* 0x0000009a009e7202 */ /* 0x000fe20000000f00 */
[----:B------:R-:W3:Y:S02]  /*3d40*/  LDL R157, [R1+0x160] ;  /* 0x00016000019d7983 */ /* 0x000ee40000100800 */
[----:B------:R-:W-:Y:S01]  /*3d50*/  @P0 IMAD.WIDE.U32 R26, R2, 0x20, R6 ;  /* 0x00000020021a0825 */ /* 0x000fe200078e0006 */
[----:B------:R-:W-:Y:S01]  /*3d60*/  ISETP.GE.U32.AND P3, PT, R0, 0x100, PT ;  /* 0x000001000000780c */ /* 0x000fe20003f66070 */
[----:B------:R-:W4:Y:S01]  /*3d70*/  LDL R156, [R1+0x164] ;  /* 0x00016400019c7983 */ /* 0x000f220000100800 */
[----:B------:R-:W1:Y:S03]  /*3d80*/  LDC.64 R12, c[0x0][0x3d8] ;  /* 0x0000f600ff0c7b82 */ /* 0x000e660000000a00 */
[----:B------:R-:W3:Y:S01]  /*3d90*/  LDL R154, [R1+0x16c] ;  /* 0x00016c00019a7983 */ /* 0x000ee20000100800 */
[----:B------:R-:W-:-:S03]  /*3da0*/  @P0 VIADD R2, R2, 0x20 ;  /* 0x0000002002020836 */ /* 0x000fc60000000000 */
[----:B------:R-:W5:Y:S01]  /*3db0*/  @P0 LD.E.128 R104, desc[UR6][R26.64] ;  /* 0x000000061a680980 */ /* 0x000f62000c101d00 */
[----:B------:R-:W1:Y:S03]  /*3dc0*/  @P2 LDC.64 R6, c[0x0][0x440] ;  /* 0x00011000ff062b82 */ /* 0x000e660000000a00 */
[----:B------:R-:W5:Y:S05]  /*3dd0*/  @P0 LD.E.128 R100, desc[UR6][R26.64+0x10] ;  /* 0x000010061a640980 */ /* 0x000f6a000c101d00 */
[----:B0-----:R-:W0:Y:S01]  /*3de0*/  LDC.64 R18, c[0x0][0x3d0] ;  /* 0x0000f400ff127b82 */ /* 0x001e220000000a00 */
[----:B--2---:R2:W-:Y:S04]  /*3df0*/  @P0 STL.64 [R1+0x1a0], R172 ;  /* 0x0001a0ac01000387 */ /* 0x0045e80000100a00 */
[----:B------:R1:W-:Y:S01]  /*3e00*/  @P0 STL.64 [R1+0x1a8], R174 ;  /* 0x0001a8ae01000387 */ /* 0x0003e20000100a00 */
[----:B--2---:R-:W-:Y:S01]  /*3e10*/  MOV R172, R169 ;  /* 0x000000a900ac7202 */ /* 0x004fe20000000f00 */
[----:B------:R-:W-:Y:S01]  /*3e20*/  IMAD.MOV.U32 R173, RZ, RZ, R168 ;  /* 0x000000ffffad7224 */ /* 0x000fe200078e00a8 */
[----:B-1----:R-:W-:-:S02]  /*3e30*/  MOV R174, R167 ;  /* 0x000000a700ae7202 */ /* 0x002fc40000000f00 */
[----:B------:R-:W-:-:S06]  /*3e40*/  MOV R175, R166 ;  /* 0x000000a600af7202 */ /* 0x000fcc0000000f00 */
[----:B------:R-:W2:Y:S01]  /*3e50*/  @P0 LDG.E.128 R172, desc[UR6][R24.64] ;  /* 0x0000000618ac0981 */ /* 0x000ea2000c1e1d00 */
        /* <DEDUP_REMOVED lines=10> */
[----:B---3--:R-:W-:-:S02]  /*3f00*/  MOV R161, R157 ;  /* 0x0000009d00a17202 */ /* 0x008fc40000000f00 */
[----:B------:R-:W-:Y:S01]  /*3f10*/  MOV R159, R155 ;  /* 0x0000009b009f7202 */ /* 0x000fe20000000f00 */
[----:B------:R-:W3:Y:S01]  /*3f20*/  LDL R157, [R1+0x150] ;  /* 0x00015000019d7983 */ /* 0x000ee20000100800 */
[----:B------:R-:W-:-:S03]  /*3f30*/  MOV R158, R154 ;  /* 0x0000009a009e7202 */ /* 0x000fc60000000f00 */
[----:B------:R-:W4:Y:S04]  /*3f40*/  LDL R155, [R1+0x158] ;  /* 0x00015800019b7983 */ /* 0x000f280000100800 */
[----:B------:R-:W3:Y:S04]  /*3f50*/  LDL R154, [R1+0x15c] ;  /* 0x00015c00019a7983 */ /* 0x000ee80000100800 */
[----:B--2---:R1:W-:Y:S04]  /*3f60*/  @P0 STL.64 [R1+0x190], R172 ;  /* 0x000190ac01000387 */ /* 0x0043e80000100a00 */
[----:B------:R2:W-:Y:S01]  /*3f70*/  @P0 STL.64 [R1+0x198], R174 ;  /* 0x000198ae01000387 */ /* 0x0005e20000100a00 */
[----:B-1----:R-:W-:-:S02]  /*3f80*/  MOV R172, R169 ;  /* 0x000000a900ac7202 */ /* 0x002fc40000000f00 */
        /* <DEDUP_REMOVED lines=13> */
[----:B---3--:R-:W-:-:S02]  /*4060*/  MOV R161, R157 ;  /* 0x0000009d00a17202 */ /* 0x008fc40000000f00 */
[----:B------:R-:W-:Y:S01]  /*4070*/  MOV R160, R156 ;  /* 0x0000009c00a07202 */ /* 0x000fe20000000f00 */
[----:B------:R-:W-:Y:S01]  /*4080*/  IMAD.MOV.U32 R156, RZ, RZ, R150 ;  /* 0x000000ffff9c7224 */ /* 0x000fe200078e0096 */
[----:B------:R-:W-:Y:S01]  /*4090*/  MOV R158, R154 ;  /* 0x0000009a009e7202 */ /* 0x000fe20000000f00 */
[----:B------:R-:W3:Y:S01]  /*40a0*/  LDL R150, [R1+0x98] ;  /* 0x0000980001967983 */ /* 0x000ee20000100800 */
[----:B------:R-:W-:Y:S02]  /*40b0*/  MOV R157, R151 ;  /* 0x00000097009d7202 */ /* 0x000fe40000000f00 */
[----:B------:R-:W-:Y:S01]  /*40c0*/  MOV R155, R149 ;  /* 0x00000095009b7202 */ /* 0x000fe20000000f00 */
[----:B------:R-:W3:Y:S01]  /*40d0*/  LDL R151, [R1+0x9c] ;  /* 0x00009c0001977983 */ /* 0x000ee20000100800 */
[----:B------:R-:W-:-:S03]  /*40e0*/  MOV R154, R148 ;  /* 0x00000094009a7202 */ /* 0x000fc60000000f00 */
[----:B------:R-:W3:Y:S04]  /*40f0*/  LDL R148, [R1+0x90] ;  /* 0x0000900001947983 */ /* 0x000ee80000100800 */
[----:B------:R-:W3:Y:S01]  /*4100*/  LDL R149, [R1+0x94] ;  /* 0x0000940001957983 */ /* 0x000ee20000100800 */
[----:B------:R-:W-:Y:S02]  /*4110*/  @P1 IMAD.WIDE.U32 R22, R2, 0x20, R8 ;  /* 0x0000002002161825 */ /* 0x000fe400078e0008 */
[----:B------:R-:W1:Y:S01]  /*4120*/  @P3 LDC.64 R8, c[0x0][0x440] ;  /* 0x00011000ff083b82 */ /* 0x000e620000000a00 */
[----:B--2---:R2:W-:Y:S04]  /*4130*/  @P0 STL.64 [R1+0x180], R172 ;  /* 0x000180ac01000387 */ /* 0x0045e80000100a00 */
[----:B------:R4:W-:Y:S01]  /*4140*/  @P0 STL.64 [R1+0x188], R174 ;  /* 0x000188ae01000387 */ /* 0x0009e20000100a00 */
[----:B--2---:R-:W-:Y:S01]  /*4150*/  IMAD.MOV.U32 R172, RZ, RZ, R169 ;  /* 0x000000ffffac7224 */ /* 0x004fe200078e00a9 */
[----:B------:R-:W-:-:S02]  /*4160*/  MOV R173, R168 ;  /* 0x000000a800ad7202 */ /* 0x000fc40000000f00 */
[----:B----4-:R-:W-:Y:S01]  /*4170*/  MOV R174, R167 ;  /* 0x000000a700ae7202 */ /* 0x010fe20000000f00 */
[----:B------:R-:W-:-:S06]  /*4180*/  IMAD.MOV.U32 R175, RZ, RZ, R166 ;  /* 0x000000ffffaf7224 */ /* 0x000fcc00078e00a6 */
[----:B------:R-:W2:Y:S01]  /*4190*/  @P1 LDG.E.128 R172, desc[UR6][R22.64] ;  /* 0x0000000616ac1981 */ /* 0x000ea2000c1e1d00 */
[----:B------:R-:W-:Y:S01]  /*41a0*/  MOV R169, R165 ;  /* 0x000000a500a97202 */ /* 0x000fe20000000f00 */
[----:B------:R-:W-:Y:S01]  /*41b0*/  IMAD.MOV.U32 R167, RZ, RZ, R163 ;  /* 0x000000ffffa77224 */ /* 0x000fe200078e00a3 */
[----:B------:R-:W-:Y:S02]  /*41c0*/  MOV R166, R162 ;  /* 0x000000a200a67202 */ /* 0x000fe40000000f00 */
[----:B------:R-:W-:Y:S01]  /*41d0*/  MOV R165, R161 ;  /* 0x000000a100a57202 */ /* 0x000fe20000000f00 */
[----:B------:R-:W-:Y:S01]  /*41e0*/  IMAD.MOV.U32 R161, RZ, RZ, R157 ;  /* 0x000000ffffa17224 */ /* 0x000fe200078e009d */
[----:B------:R-:W-:Y:S01]  /*41f0*/  MOV R163, R159 ;  /* 0x0000009f00a37202 */ /* 0x000fe20000000f00 */
[----:B------:R-:W4:Y:S01]  /*4200*/  LDL R157, [R1+0xc0] ;  /* 0x0000c000019d7983 */ /* 0x000f220000100800 */
[----:B------:R-:W-:Y:S01]  /*4210*/  MOV R162, R158 ;  /* 0x0000009e00a27202 */ /* 0x000fe20000000f00 */
[----:B------:R-:W-:Y:S01]  /*4220*/  IMAD.MOV.U32 R158, RZ, RZ, R154 ;  /* 0x000000ffff9e7224 */ /* 0x000fe200078e009a */
[----:B------:R-:W-:Y:S01]  /*4230*/  MOV R159, R155 ;  /* 0x0000009b009f7202 */ /* 0x000fe20000000f00 */
[----:B------:R-:W3:Y:S04]  /*4240*/  LDL R154, [R1+0xcc] ;  /* 0x0000cc00019a7983 */ /* 0x000ee80000100800 */
[----:B------:R-:W4:Y:S01]  /*4250*/  LDL R155, [R1+0xc8] ;  /* 0x0000c800019b7983 */ /* 0x000f220000100800 */
[----:B------:R-:W-:Y:S01]  /*4260*/  MOV R168, R164 ;  /* 0x000000a400a87202 */ /* 0x000fe20000000f00 */
[----:B------:R-:W-:Y:S01]  /*4270*/  IMAD.MOV.U32 R164, RZ, RZ, R160 ;  /* 0x000000ffffa47224 */ /* 0x000fe200078e00a0 */
[----:B------:R-:W-:-:S02]  /*4280*/  MOV R160, R156 ;  /* 0x0000009c00a07202 */ /* 0x000fc40000000f00 */
[----:B------:R-:W3:Y:S04]  /*4290*/  LDL R156, [R1+0xc4] ;  /* 0x0000c400019c7983 */ /* 0x000ee80000100800 */
[----:B--2---:R2:W-:Y:S04]  /*42a0*/  @P1 STL.64 [R1+0x170], R172 ;  /* 0x000170ac01001387 */ /* 0x0045e80000100a00 */
[----:B------:R0:W-:Y:S01]  /*42b0*/  @P1 STL.64 [R1+0x178], R174 ;  /* 0x000178ae01001387 */ /* 0x0001e20000100a00 */
[----:B--2---:R-:W-:Y:S02]  /*42c0*/  MOV R172, R169 ;  /* 0x000000a900ac7202 */ /* 0x004fe40000000f00 */
[----:B------:R-:W-:Y:S01]  /*42d0*/  MOV R173, R168 ;  /* 0x000000a800ad7202 */ /* 0x000fe20000000f00 */
[----:B0-----:R-:W-:Y:S01]  /*42e0*/  IMAD.MOV.U32 R174, RZ, RZ, R167 ;  /* 0x000000ffffae7224 */ /* 0x001fe200078e00a7 */
[----:B------:R-:W-:-:S06]  /*42f0*/  MOV R175, R166 ;  /* 0x000000a600af7202 */ /* 0x000fcc0000000f00 */
[----:B------:R-:W2:Y:S01]  /*4300*/  @P1 LDG.E.128 R172, desc[UR6][R22.64+0x10] ;  /* 0x0000100616ac1981 */ /* 0x000ea2000c1e1d00 */
[----:B------:R-:W-:Y:S01]  /*4310*/  IMAD.MOV.U32 R168, RZ, RZ, R164 ;  /* 0x000000ffffa87224 */ /* 0x000fe200078e00a4 */
[----:B------:R-:W-:Y:S02]  /*4320*/  MOV R167, R163 ;  /* 0x000000a300a77202 */ /* 0x000fe40000000f00 */
[----:B------:R-:W-:Y:S01]  /*4330*/  MOV R166, R162 ;  /* 0x000000a200a67202 */ /* 0x000fe20000000f00 */
[----:B------:R-:W-:Y:S01]  /*4340*/  IMAD.MOV.U32 R162, RZ, RZ, R158 ;  /* 0x000000ffffa27224 */ /* 0x000fe200078e009e */
[----:B------:R-:W-:Y:S02]  /*4350*/  MOV R164, R160 ;  /* 0x000000a000a47202 */ /* 0x000fe40000000f00 */
[----:B------:R-:W-:Y:S01]  /*4360*/  MOV R163, R159 ;  /* 0x0000009f00a37202 */ /* 0x000fe20000000f00 */
[----:B----4-:R-:W-:Y:S01]  /*4370*/  IMAD.MOV.U32 R159, RZ, RZ, R155 ;  /* 0x000000ffff9f7224 */ /* 0x010fe200078e009b */
[----:B------:R-:W-:-:S02]  /*4380*/  MOV R160, R157 ;  /* 0x0000009d00a07202 */ /* 0x000fc40000000f00 */
[----:B---3--:R-:W-:Y:S02]  /*4390*/  MOV R158, R154 ;  /* 0x0000009a009e7202 */ /* 0x008fe40000000f00 */
[----:B------:R-:W-:Y:S01]  /*43a0*/  MOV R157, R153 ;  /* 0x00000099009d7202 */ /* 0x000fe20000000f00 */
[----:B------:R-:W-:Y:S01]  /*43b0*/  IMAD.MOV.U32 R153, RZ, RZ, R145 ;  /* 0x000000ffff997224 */ /* 0x000fe200078e0091 */
[----:B------:R-:W-:Y:S01]  /*43c0*/  MOV R155, R147 ;  /* 0x00000093009b7202 */ /* 0x000fe20000000f00 */
[----:B------:R-:W3:Y:S01]  /*43d0*/  LDL R145, [R1+0x120] ;  /* 0x0001200001917983 */ /* 0x000ee20000100800 */
[----:B------:R-:W-:Y:S01]  /*43e0*/  MOV R154, R146 ;  /* 0x00000092009a7202 */ /* 0x000fe20000000f00 */
[----:B------:R-:W-:Y:S01]  /*43f0*/  IMAD.MOV.U32 R146, RZ, RZ, R141 ;  /* 0x000000ffff927224 */ /* 0x000fe200078e008d */
[----:B------:R-:W-:Y:S01]  /*4400*/  MOV R147, R142 ;  /* 0x0000008e00937202 */ /* 0x000fe20000000f00 */
[----:B------:R-:W4:Y:S04]  /*4410*/  LDL R141, [R1+0x12c] ;  /* 0x00012c00018d7983 */ /* 0x000f280000100800 */
[----:B------:R-:W3:Y:S01]  /*4420*/  LDL R142, [R1+0x128] ;  /* 0x00012800018e7983 */ /* 0x000ee20000100800 */
[----:B------:R-:W-:Y:S01]  /*4430*/  MOV R169, R165 ;  /* 0x000000a500a97202 */ /* 0x000fe20000000f00 */
[----:B------:R-:W-:Y:S01]  /*4440*/  IMAD.MOV.U32 R165, RZ, RZ, R161 ;  /* 0x000000ffffa57224 */ /* 0x000fe200078e00a1 */
[----:B------:R-:W-:Y:S01]  /*4450*/  MOV R161, R156 ;  /* 0x0000009c00a17202 */ /* 0x000fe20000000f00 */
[----:B------:R-:W-:Y:S01]  /*4460*/  IMAD.MOV.U32 R156, RZ, RZ, R152 ;  /* 0x000000ffff9c7224 */ /* 0x000fe200078e0098 */
[----:B------:R-:W-:-:S02]  /*4470*/  MOV R152, R143 ;  /* 0x0000008f00987202 */ /* 0x000fc40000000f00 */
[----:B------:R-:W4:Y:S01]  /*4480*/  LDL R143, [R1+0x124] ;  /* 0x00012400018f7983 */ /* 0x000f220000100800 */
[----:B------:R-:W-:Y:S02]  /*4490*/  @P1 IMAD.WIDE.U32 R28, R2, 0x20, R10 ;  /* 0x00000020021c1825 */ /* 0x000fe400078e000a */
[----:B------:R-:W0:Y:S01]  /*44a0*/  LDC.64 R10, c[0x0][0x3d0] ;  /* 0x0000f400ff0a7b82 */ /* 0x000e220000000a00 */
[----:B--2---:R2:W-:Y:S04]  /*44b0*/  @P1 STL.64 [R1+0x160], R172 ;  /* 0x000160ac01001387 */ /* 0x0045e80000100a00 */
[----:B------:R1:W-:Y:S01]  /*44c0*/  @P1 STL.64 [R1+0x168], R174 ;  /* 0x000168ae01001387 */ /* 0x0003e20000100a00 */
[----:B--2---:R-:W-:Y:S02]  /*44d0*/  MOV R172, R169 ;  /* 0x000000a900ac7202 */ /* 0x004fe40000000f00 */
[----:B------:R-:W-:Y:S01]  /*44e0*/  MOV R173, R168 ;  /* 0x000000a800ad7202 */ /* 0x000fe20000000f00 */
[----:B-1----:R-:W-:Y:S01]  /*44f0*/  IMAD.MOV.U32 R174, RZ, RZ, R167 ;  /* 0x000000ffffae7224 */ /* 0x002fe200078e00a7 */
        /* <DEDUP_REMOVED lines=11> */
[----:B------:R-:W-:Y:S01]  /*45b0*/  IMAD.MOV.U32 R154, RZ, RZ, R146 ;  /* 0x000000ffff9a7224 */ /* 0x000fe200078e0092 */
[----:B------:R-:W-:Y:S01]  /*45c0*/  MOV R155, R147 ;  /* 0x00000093009b7202 */ /* 0x000fe20000000f00 */
[----:B---3--:R-:W-:Y:S01]  /*45d0*/  IMAD.MOV.U32 R147, RZ, RZ, R142 ;  /* 0x000000ffff937224 */ /* 0x008fe200078e008e */
[----:B------:R-:W-:Y:S01]  /*45e0*/  MOV R153, R145 ;  /* 0x0000009100997202 */ /* 0x000fe20000000f00 */
[----:B------:R-:W3:Y:S01]  /*45f0*/  LDL R142, [R1+0x138] ;  /* 0x00013800018e7983 */ /* 0x000ee20000100800 */
[----:B----4-:R-:W-:-:S03]  /*4600*/  MOV R146, R141 ;  /* 0x0000008d00927202 */ /* 0x010fc60000000f00 */
[----:B------:R-:W4:Y:S04]  /*4610*/  LDL R145, [R1+0x130] ;  /* 0x0001300001917983 */ /* 0x000f280000100800 */
[----:B------:R-:W3:Y:S01]  /*4620*/  LDL R141, [R1+0x13c] ;  /* 0x00013c00018d7983 */ /* 0x000ee20000100800 */
[----:B------:R-:W-:Y:S01]  /*4630*/  MOV R169, R165 ;  /* 0x000000a500a97202 */ /* 0x000fe20000000f00 */
[----:B------:R-:W-:Y:S01]  /*4640*/  IMAD.MOV.U32 R165, RZ, RZ, R156 ;  /* 0x000000ffffa57224 */ /* 0x000fe200078e009c */
[----:B------:R-:W-:Y:S02]  /*4650*/  MOV R156, R152 ;  /* 0x00000098009c7202 */ /* 0x000fe40000000f00 */
[----:B------:R-:W-:Y:S02]  /*4660*/  MOV R152, R143 ;  /* 0x0000008f00987202 */ /* 0x000fe40000000f00 */
[----:B------:R-:W3:Y:S04]  /*4670*/  LDL R143, [R1+0x134] ;  /* 0x00013400018f7983 */ /* 0x000ee80000100800 */
[----:B--2---:R1:W-:Y:S04]  /*4680*/  @P1 STL.64 [R1+0x150], R172 ;  /* 0x000150ac01001387 */ /* 0x0043e80000100a00 */
[----:B------:R2:W-:Y:S04]  /*4690*/  @P1 STL.64 [R1+0x158], R174 ;  /* 0x000158ae01001387 */ /* 0x0005e80000100a00 */
[----:B------:R-:W3:Y:S01]  /*46a0*/  LDL R170, [R1+0xe8] ;  /* 0x0000e80001aa7983 */ /* 0x000ee20000100800 */
[----:B-1----:R-:W-:Y:S01]  /*46b0*/  IMAD.MOV.U32 R172, RZ, RZ, R169 ;  /* 0x000000ffffac7224 */ /* 0x002fe200078e00a9 */
[----:B------:R-:W-:-:S02]  /*46c0*/  MOV R173, R168 ;  /* 0x000000a800ad7202 */ /* 0x000fc40000000f00 */
        /* <DEDUP_REMOVED lines=10> */
[----:B------:R-:W-:Y:S02]  /*4770*/  MOV R154, R146 ;  /* 0x00000092009a7202 */ /* 0x000fe40000000f00 */
[----:B----4-:R-:W-:Y:S01]  /*4780*/  MOV R153, R145 ;  /* 0x0000009100997202 */ /* 0x010fe20000000f00 */
[----:B------:R-:W-:Y:S01]  /*4790*/  IMAD.MOV.U32 R145, RZ, RZ, R140 ;  /* 0x000000ffff917224 */ /* 0x000fe200078e008c */
[----:B---3--:R-:W-:Y:S01]  /*47a0*/  MOV R147, R142 ;  /* 0x0000008e00937202 */ /* 0x008fe20000000f00 */
[----:B------:R-:W3:Y:S01]  /*47b0*/  LDL R140, [R1+0xe0] ;  /* 0x0000e000018c7983 */ /* 0x000ee20000100800 */
[----:B------:R-:W-:-:S03]  /*47c0*/  MOV R146, R141 ;  /* 0x0000008d00927202 */ /* 0x000fc60000000f00 */
[----:B------:R-:W4:Y:S04]  /*47d0*/  LDL R142, [R1+0x118] ;  /* 0x00011800018e7983 */ /* 0x000f280000100800 */
[----:B------:R-:W3:Y:S01]  /*47e0*/  LDL R141, [R1+0x11c] ;  /* 0x00011c00018d7983 */ /* 0x000ee20000100800 */
[----:B------:R-:W-:Y:S02]  /*47f0*/  MOV R168, R156 ;  /* 0x0000009c00a87202 */ /* 0x000fe40000000f00 */
[----:B------:R-:W-:Y:S01]  /*4800*/  MOV R156, R152 ;  /* 0x00000098009c7202 */ /* 0x000fe20000000f00 */
[----:B------:R-:W-:Y:S01]  /*4810*/  IMAD.MOV.U32 R152, RZ, RZ, R143 ;  /* 0x000000ffff987224 */ /* 0x000fe200078e008f */
[----:B------:R-:W-:Y:S02]  /*4820*/  MOV R143, R3 ;  /* 0x00000003008f7202 */ /* 0x000fe40000000f00 */
[----:B------:R-:W3:Y:S01]  /*4830*/  LDL R3, [R1+0xe4] ;  /* 0x0000e40001037983 */ /* 0x000ee20000100800 */
[----:B------:R-:W-:Y:S01]  /*4840*/  MOV R178, R159 ;  /* 0x0000009f00b27202 */ /* 0x000fe20000000f00 */
[----:B------:R-:W-:Y:S01]  /*4850*/  IMAD.MOV.U32 R184, RZ, RZ, R157 ;  /* 0x000000ffffb87224 */ /* 0x000fe200078e009d */
[----:B------:R-:W-:-:S02]  /*4860*/  MOV R179, R158 ;  /* 0x0000009e00b37202 */ /* 0x000fc40000000f00 */
[----:B------:R-:W-:Y:S01]  /*4870*/  MOV R185, R156 ;  /* 0x0000009c00b97202 */ /* 0x000fe20000000f00 */
[----:B------:R-:W-:Y:S01]  /*4880*/  IMAD.MOV.U32 R187, RZ, RZ, R154 ;  /* 0x000000ffffbb7224 */ /* 0x000fe200078e009a */
[----:B------:R-:W-:Y:S02]  /*4890*/  MOV R186, R155 ;  /* 0x0000009b00ba7202 */ /* 0x000fe40000000f00 */
[----:B------:R-:W-:Y:S02]  /*48a0*/  MOV R188, R153 ;  /* 0x0000009900bc7202 */ /* 0x000fe40000000f00 */
[----:B------:R-:W-:Y:S01]  /*48b0*/  MOV R189, R152 ;  /* 0x0000009800bd7202 */ /* 0x000fe20000000f00 */
[----:B------:R-:W-:Y:S02]  /*48c0*/  IMAD.MOV.U32 R177, RZ, RZ, R168 ;  /* 0x000000ffffb17224 */ /* 0x000fe400078e00a8 */
[----:B------:R-:W-:Y:S01]  /*48d0*/  IMAD.MOV.U32 R181, RZ, RZ, R143 ;  /* 0x000000ffffb57224 */ /* 0x000fe200078e008f */
[----:B--2---:R1:W-:Y:S04]  /*48e0*/  @P1 STL.64 [R1+0x140], R172 ;  /* 0x000140ac01001387 */ /* 0x0043e80000100a00 */
[----:B------:R2:W-:Y:S04]  /*48f0*/  @P1 STL.64 [R1+0x148], R174 ;  /* 0x000148ae01001387 */ /* 0x0005e80000100a00 */
[----:B------:R-:W3:Y:S04]  /*4900*/  LDL R171, [R1+0xec] ;  /* 0x0000ec0001ab7983 */ /* 0x000ee80000100800 */
[----:B-1----:R-:W3:Y:S04]  /*4910*/  LDL R172, [R1+0xf0] ;  /* 0x0000f00001ac7983 */ /* 0x002ee80000100800 */
[----:B------:R-:W3:Y:S04]  /*4920*/  LDL R173, [R1+0xf4] ;  /* 0x0000f40001ad7983 */ /* 0x000ee80000100800 */
[----:B--2---:R-:W2:Y:S04]  /*4930*/  LDL R174, [R1+0xf8] ;  /* 0x0000f80001ae7983 */ /* 0x004ea80000100800 */
[----:B------:R-:W2:Y:S04]  /*4940*/  LDL R175, [R1+0xfc] ;  /* 0x0000fc0001af7983 */ /* 0x000ea80000100800 */
[----:B------:R-:W2:Y:S04]  /*4950*/  LDL R156, [R1+0xb0] ;  /* 0x0000b000019c7983 */ /* 0x000ea80000100800 */
[----:B------:R-:W2:Y:S04]  /*4960*/  LDL R157, [R1+0xb4] ;  /* 0x0000b400019d7983 */ /* 0x000ea80000100800 */
[----:B------:R-:W2:Y:S04]  /*4970*/  LDL R158, [R1+0xb8] ;  /* 0x0000b800019e7983 */ /* 0x000ea80000100800 */
[----:B------:R-:W2:Y:S01]  /*4980*/  LDL R159, [R1+0xbc] ;  /* 0x0000bc00019f7983 */ /* 0x000ea20000100800 */
[----:B----4-:R-:W-:-:S03]  /*4990*/  MOV R182, R142 ;  /* 0x0000008e00b67202 */ /* 0x010fc60000000f00 */
[----:B------:R-:W4:Y:S01]  /*49a0*/  LDL R152, [R1+0xa0] ;  /* 0x0000a00001987983 */ /* 0x000f220000100800 */
[----:B---3--:R-:W-:-:S03]  /*49b0*/  MOV R183, R141 ;  /* 0x0000008d00b77202 */ /* 0x008fc60000000f00 */
[----:B------:R-:W4:Y:S01]  /*49c0*/  LDL R153, [R1+0xa4] ;  /* 0x0000a40001997983 */ /* 0x000f220000100800 */
[----:B------:R-:W-:-:S03]  /*49d0*/  IMAD.MOV.U32 R168, RZ, RZ, R140 ;  /* 0x000000ffffa87224 */ /* 0x000fc600078e008c */
[----:B------:R-:W4:Y:S04]  /*49e0*/  LDL R154, [R1+0xa8] ;  /* 0x0000a800019a7983 */ /* 0x000f280000100800 */
[----:B------:R-:W4:Y:S04]  /*49f0*/  LDL R155, [R1+0xac] ;  /* 0x0000ac00019b7983 */ /* 0x000f280000100800 */
[----:B------:R-:W3:Y:S04]  /*4a00*/  LDL R140, [R1+0x80] ;  /* 0x00008000018c7983 */ /* 0x000ee80000100800 */
[----:B------:R-:W3:Y:S04]  /*4a10*/  LDL R141, [R1+0x84] ;  /* 0x00008400018d7983 */ /* 0x000ee80000100800 */
[----:B------:R-:W3:Y:S04]  /*4a20*/  LDL R142, [R1+0x88] ;  /* 0x00008800018e7983 */ /* 0x000ee80000100800 */
[----:B------:R-:W3:Y:S01]  /*4a30*/  LDL R143, [R1+0x8c] ;  /* 0x00008c00018f7983 */ /* 0x000ee20000100800 */
[C---:B------:R-:W-:Y:S01]  /*4a40*/  @P1 IMAD.WIDE.U32 R24, R2.reuse, 0x20, R14 ;  /* 0x0000002002181825 */ /* 0x040fe200078e000e */
[----:B------:R-:W-:Y:S01]  /*4a50*/  @P1 IADD3 R2, PT, PT, R2, 0x20, RZ ;  /* 0x0000002002021810 */ /* 0x000fe20007ffe0ff */
[----:B------:R-:W1:Y:S01]  /*4a60*/  LDC.64 R14, c[0x0][0x3d8] ;  /* 0x0000f600ff0e7b82 */ /* 0x000e620000000a00 */
[----:B------:R-:W-:Y:S01]  /*4a70*/  MOV R191, R146 ;  /* 0x0000009200bf7202 */ /* 0x000fe20000000f00 */
[----:B------:R-:W-:Y:S01]  /*4a80*/  IMAD.MOV.U32 R190, RZ, RZ, R147 ;  /* 0x000000ffffbe7224 */ /* 0x000fe200078e0093 */
[----:B------:R-:W-:Y:S01]  /*4a90*/  ISETP.GE.U32.AND P0, PT, R0, 0x120, PT ;  /* 0x000001200000780c */ /* 0x000fe20003f06070 */
[C---:B------:R-:W-:Y:S01]  /*4aa0*/  @P2 IMAD.WIDE.U32 R4, R2.reuse, 0x20, R4 ;  /* 0x0000002002042825 */ /* 0x040fe200078e0004 */
[----:B------:R-:W-:Y:S01]  /*4ab0*/  MOV R180, R145 ;  /* 0x0000009100b47202 */ /* 0x000fe20000000f00 */
[----:B------:R-:W5:Y:S02]  /*4ac0*/  @P1 LD.E.128 R96, desc[UR6][R24.64] ;  /* 0x0000000618601980 */ /* 0x000f64000c101d00 */
[C---:B------:R-:W-:Y:S01]  /*4ad0*/  @P2 IMAD.WIDE.U32 R12, R2.reuse, 0x20, R12 ;  /* 0x00000020020c2825 */ /* 0x040fe200078e000c */
[----:B------:R-:W-:Y:S01]  /*4ae0*/  MOV R176, R169 ;  /* 0x000000a900b07202 */ /* 0x000fe20000000f00 */
[----:B------:R-:W3:Y:S02]  /*4af0*/  @P2 LDG.E.128 R188, desc[UR6][R4.64] ;  /* 0x0000000604bc2981 */ /* 0x000ee4000c1e1d00 */
[C---:B------:R-:W-:Y:S01]  /*4b00*/  @P2 IMAD.WIDE.U32 R6, R2.reuse, 0x20, R6 ;  /* 0x0000002002062825 */ /* 0x040fe200078e0006 */
[----:B------:R-:W-:Y:S01]  /*4b10*/  @P2 IADD3 R2, PT, PT, R2, 0x20, RZ ;  /* 0x0000002002022810 */ /* 0x000fe20007ffe0ff */
[----:B------:R-:W3:Y:S01]  /*4b20*/  @P2 LDG.E.128 R184, desc[UR6][R4.64+0x10] ;  /* 0x0000100604b82981 */ /* 0x000ee2000c1e1d00 */
[----:B------:R-:W-:Y:S01]  /*4b30*/  MOV R169, R3 ;  /* 0x0000000300a97202 */ /* 0x000fe20000000f00 */
[----:B------:R-:W3:Y:S02]  /*4b40*/  @P0 LDC.64 R20, c[0x0][0x440] ;  /* 0x00011000ff140b82 */ /* 0x000ee40000000a00 */
[C---:B------:R-:W-:Y:S01]  /*4b50*/  @P3 IMAD.WIDE.U32 R18, R2.reuse, 0x20, R18 ;  /* 0x0000002002123825 */ /* 0x040fe200078e0012 */
[----:B------:R-:W3:Y:S03]  /*4b60*/  @P2 LDG.E.128 R180, desc[UR6][R12.64] ;  /* 0x000000060cb42981 */ /* 0x000ee6000c1e1d00 */
[C---:B------:R-:W-:Y:S01]  /*4b70*/  @P3 IMAD.WIDE.U32 R16, R2.reuse, 0x20, R16 ;  /* 0x0000002002103825 */ /* 0x040fe200078e0010 */
[----:B------:R-:W3:Y:S03]  /*4b80*/  @P2 LDG.E.128 R176, desc[UR6][R12.64+0x10] ;  /* 0x000010060cb02981 */ /* 0x000ee6000c1e1d00 */
[C---:B------:R-:W-:Y:S01]  /*4b90*/  @P3 IMAD.WIDE.U32 R8, R2.reuse, 0x20, R8 ;  /* 0x0000002002083825 */ /* 0x040fe200078e0008 */
[----:B------:R-:W3:Y:S03]  /*4ba0*/  @P3 LDG.E.128 R164, desc[UR6][R16.64] ;  /* 0x0000000610a43981 */ /* 0x000ee6000c1e1d00 */
[----:B------:R-:W-:Y:S01]  /*4bb0*/  @P3 VIADD R2, R2, 0x20 ;  /* 0x0000002002023836 */ /* 0x000fe20000000000 */
[----:B------:R-:W3:Y:S03]  /*4bc0*/  @P3 LDG.E.128 R160, desc[UR6][R16.64+0x10] ;  /* 0x0000100610a03981 */ /* 0x000ee6000c1e1d00 */
[C---:B0-----:R-:W-:Y:S01]  /*4bd0*/  @P0 IMAD.WIDE.U32 R10, R2.reuse, 0x20, R10 ;  /* 0x00000020020a0825 */ /* 0x041fe200078e000a */
[----:B------:R-:W5:Y:S03]  /*4be0*/  @P2 LD.E.128 R88, desc[UR6][R6.64] ;  /* 0x0000000606582980 */ /* 0x000f66000c101d00 */
[----:B-1----:R-:W-:Y:S01]  /*4bf0*/  @P0 IMAD.WIDE.U32 R14, R2, 0x20, R14 ;  /* 0x00000020020e0825 */ /* 0x002fe200078e000e */
[----:B------:R-:W5:Y:S04]  /*4c00*/  @P2 LD.E.128 R84, desc[UR6][R6.64+0x10] ;  /* 0x0000100606542980 */ /* 0x000f68000c101d00 */
[----:B------:R-:W3:Y:S04]  /*4c10*/  @P0 LDG.E.128 R148, desc[UR6][R14.64] ;  /* 0x000000060e940981 */ /* 0x000ee8000c1e1d00 */
[----:B------:R-:W5:Y:S04]  /*4c20*/  @P1 LD.E.128 R92, desc[UR6][R24.64+0x10] ;  /* 0x00001006185c1980 */ /* 0x000f68000c101d00 */
[----:B------:R-:W3:Y:S04]  /*4c30*/  @P3 LDG.E.128 R168, desc[UR6][R18.64+0x10] ;  /* 0x0000100612a83981 */ /* 0x000ee8000c1e1d00 */
[----:B--2---:R-:W2:Y:S01]  /*4c40*/  @P3 LDG.E.128 R172, desc[UR6][R18.64] ;  /* 0x0000000612ac3981 */ /* 0x004ea2000c1e1d00 */
[----:B------:R-:W-:-:S02]  /*4c50*/  CS2R R246, SRZ ;  /* 0x0000000000f67805 */ /* 0x000fc4000001ff00 */
[----:B------:R-:W-:Y:S02]  /*4c60*/  CS2R R244, SRZ ;  /* 0x0000000000f47805 */ /* 0x000fe4000001ff00 */
[----:B------:R-:W-:Y:S01]  /*4c70*/  CS2R R242, SRZ ;  /* 0x0000000000f27805 */ /* 0x000fe2000001ff00 */
[----:B------:R-:W5:Y:S01]  /*4c80*/  @P3 LD.E.128 R80, desc[UR6][R8.64] ;  /* 0x0000000608503980 */ /* 0x000f62000c101d00 */
[----:B------:R-:W-:Y:S02]  /*4c90*/  CS2R R240, SRZ ;  /* 0x0000000000f07805 */ /* 0x000fe4000001ff00 */
[----:B------:R-:W-:Y:S02]  /*4ca0*/  CS2R R238, SRZ ;  /* 0x0000000000ee7805 */ /* 0x000fe4000001ff00 */
[----:B------:R-:W-:Y:S01]  /*4cb0*/  CS2R R236, SRZ ;  /* 0x0000000000ec7805 */ /* 0x000fe2000001ff00 */
[----:B------:R-:W5:Y:S04]  /*4cc0*/  @P3 LD.E.128 R76, desc[UR6][R8.64+0x10] ;  /* 0x00001006084c3980 */ /* 0x000f68000c101d00 */
[----:B------:R-:W2:Y:S04]  /*4cd0*/  @P0 LDG.E.128 R156, desc[UR6][R10.64] ;  /* 0x000000060a9c0981 */ /* 0x000ea8000c1e1d00 */
[----:B----4-:R0:W4:Y:S04]  /*4ce0*/  @P0 LDG.E.128 R152, desc[UR6][R10.64+0x10] ;  /* 0x000010060a980981 */ /* 0x010128000c1e1d00 */
[----:B---3--:R1:W3:Y:S04]  /*4cf0*/  @P0 LDG.E.128 R140, desc[UR6][R14.64+0x10] ;  /* 0x000010060e8c0981 */ /* 0x0082e8000c1e1d00 */
        /* <DEDUP_REMOVED lines=9> */
[----:B------:R-:W-:Y:S01]  /*4d90*/  @P0 IMAD.WIDE.U32 R20, R2, 0x20, R20 ;  /* 0x0000002002140825 */ /* 0x000fe200078e0014 */
[----:B0-----:R-:W-:-:S02]  /*4da0*/  CS2R R10, SRZ ;  /* 0x00000000000a7805 */ /* 0x001fc4000001ff00 */
[----:B------:R-:W-:Y:S02]  /*4db0*/  CS2R R8, SRZ ;  /* 0x0000000000087805 */ /* 0x000fe4000001ff00 */
[----:B-1----:R-:W-:Y:S02]  /*4dc0*/  CS2R R14, SRZ ;  /* 0x00000000000e7805 */ /* 0x002fe4000001ff00 */
[----:B------:R-:W-:Y:S01]  /*4dd0*/  CS2R R12, SRZ ;  /* 0x00000000000c7805 */ /* 0x000fe2000001ff00 */
[----:B------:R-:W5:Y:S01]  /*4de0*/  @P0 LD.E.128 R72, desc[UR6][R20.64] ;  /* 0x0000000614480980 */ /* 0x000f62000c101d00 */
[----:B------:R-:W-:Y:S02]  /*4df0*/  CS2R R18, SRZ ;  /* 0x0000000000127805 */ /* 0x000fe4000001ff00 */
[----:B------:R-:W-:Y:S02]  /*4e00*/  CS2R R16, SRZ ;  /* 0x0000000000107805 */ /* 0x000fe4000001ff00 */
[----:B------:R-:W-:Y:S01]  /*4e10*/  CS2R R22, SRZ ;  /* 0x0000000000167805 */ /* 0x000fe2000001ff00 */
[----:B------:R0:W5:Y:S01]  /*4e20*/  @P0 LD.E.128 R68, desc[UR6][R20.64+0x10] ;  /* 0x0000100614440980 */ /* 0x000162000c101d00 */
        /* <DEDUP_REMOVED lines=9> */
[----:B0-----:R-:W-:Y:S02]  /*4ec0*/  CS2R R20, SRZ ;  /* 0x0000000000147805 */ /* 0x001fe4000001ff00 */
[----:B------:R-:W-:Y:S02]  /*4ed0*/  CS2R R40, SRZ ;  /* 0x0000000000287805 */ /* 0x000fe4000001ff00 */
[----:B------:R-:W-:Y:S02]  /*4ee0*/  CS2R R46, SRZ ;  /* 0x00000000002e7805 */ /* 0x000fe4000001ff00 */
[----:B------:R-:W-:-:S02]  /*4ef0*/  @P0 IADD3 R2, PT, PT, R2, 0x20, RZ ;  /* 0x0000002002020810 */ /* 0x000fc40007ffe0ff */
        /* <DEDUP_REMOVED lines=25> */
[----:B---3--:R0:W-:Y:S04]  /*5090*/  @P0 STL.64 [R1+0x80], R140 ;  /* 0x0000808c01000387 */ /* 0x0081e80000100a00 */
[----:B------:R0:W-:Y:S01]  /*50a0*/  @P0 STL.64 [R1+0x88], R142 ;  /* 0x0000888e01000387 */ /* 0x0001e20000100a00 */
[----:B------:R-:W-:Y:S05]  /*50b0*/  @!P1 BRA `(.L_x_21547) ;  /* 0x0000007000949947 */ /* 0x000fea0003800000 */
[----:B------:R-:W1:Y:S08]  /*50c0*/  LDC.64 R6, c[0x0][0x440] ;  /* 0x00011000ff067b82 */ /* 0x000e700000000a00 */
[----:B------:R-:W2:Y:S08]  /*50d0*/  LDC.64 R4, c[0x0][0x3d0] ;  /* 0x0000f400ff047b82 */ /* 0x000eb00000000a00 */
[----:B------:R-:W3:Y:S01]  /*50e0*/  LDC.64 R8, c[0x0][0x3d8] ;  /* 0x0000f600ff087b82 */ /* 0x000ee20000000a00 */
[----:B-1----:R-:W-:-:S05]  /*50f0*/  IMAD.WIDE.U32 R6, R2, 0x20, R6 ;  /* 0x0000002002067825 */ /* 0x002fca00078e0006 */
[----:B------:R-:W4:Y:S01]  /*5100*/  LD.E.128 R24, desc[UR6][R6.64] ;  /* 0x0000000606187980 */ /* 0x000f22000c101d00 */
[----:B--2---:R-:W-:-:S03]  /*5110*/  IMAD.WIDE.U32 R4, R2, 0x20, R4 ;  /* 0x0000002002047825 */ /* 0x004fc600078e0004 */
[----:B------:R-:W2:Y:S04]  /*5120*/  LD.E.128 R20, desc[UR6][R6.64+0x10] ;  /* 0x0000100606147980 */ /* 0x000ea8000c101d00 */
[----:B------:R-:W2:Y:S01]  /*5130*/  LDG.E.128 R16, desc[UR6][R4.64] ;  /* 0x0000000604107981 */ /* 0x000ea2000c1e1d00 */
[----:B---3--:R-:W-:-:S03]  /*5140*/  IMAD.WIDE.U32 R2, R2, 0x20, R8 ;  /* 0x0000002002027825 */ /* 0x008fc600078e0008 */
[----:B------:R-:W3:Y:S04]  /*5150*/  LDG.E.128 R8, desc[UR6][R4.64+0x10] ;  /* 0x0000100604087981 */ /* 0x000ee8000c1e1d00 */
[----:B------:R-:W3:Y:S04]  /*5160*/  LDG.E.128 R12, desc[UR6][R2.64] ;  /* 0x00000006020c7981 */ /* 0x000ee8000c1e1d00 */
[----:B------:R-:W3:Y:S04]  /*5170*/  LDG.E.128 R4, desc[UR6][R2.64+0x10] ;  /* 0x0000100602047981 */ /* 0x000ee8000c1e1d00 */
        /* <DEDUP_REMOVED lines=34> */
[----:B----4-:R-:W-:Y:S04]  /*53a0*/  STL.64 [R1], R24 ;  /* 0x0000001801007387 */ /* 0x010fe80000100a00 */
[----:B------:R-:W-:Y:S04]  /*53b0*/  STL.64 [R1+0x8], R26 ;  /* 0x0000081a01007387 */ /* 0x000fe80000100a00 */
[----:B--2---:R-:W-:Y:S04]  /*53c0*/  STL.64 [R1+0x10], R20 ;  /* 0x0000101401007387 */ /* 0x004fe80000100a00 */
[----:B------:R-:W-:Y:S04]  /*53d0*/  STL.64 [R1+0x18], R22 ;  /* 0x0000181601007387 */ /* 0x000fe80000100a00 */
[----:B------:R-:W-:Y:S04]  /*53e0*/  STL.64 [R1+0x70], R16 ;  /* 0x0000701001007387 */ /* 0x000fe80000100a00 */
[----:B------:R-:W-:Y:S04]  /*53f0*/  STL.64 [R1+0x78], R18 ;  /* 0x0000781201007387 */ /* 0x000fe80000100a00 */
[----:B---3--:R-:W-:Y:S04]  /*5400*/  STL.64 [R1+0x60], R8 ;  /* 0x0000600801007387 */ /* 0x008fe80000100a00 */
[----:B------:R1:W-:Y:S04]  /*5410*/  STL.64 [R1+0x68], R10 ;  /* 0x0000680a01007387 */ /* 0x0003e80000100a00 */
[----:B------:R2:W-:Y:S04]  /*5420*/  STL.64 [R1+0x50], R12 ;  /* 0x0000500c01007387 */ /* 0x0005e80000100a00 */
[----:B------:R3:W-:Y:S04]  /*5430*/  STL.64 [R1+0x58], R14 ;  /* 0x0000580e01007387 */ /* 0x0007e80000100a00 */
[----:B------:R4:W-:Y:S04]  /*5440*/  STL.64 [R1+0x40], R4 ;  /* 0x0000400401007387 */ /* 0x0009e80000100a00 */
[----:B------:R4:W-:Y:S01]  /*5450*/  STL.64 [R1+0x48], R6 ;  /* 0x0000480601007387 */ /* 0x0009e20000100a00 */
[----:B-1----:R-:W-:-:S02]  /*5460*/  CS2R R10, SRZ ;  /* 0x00000000000a7805 */ /* 0x002fc4000001ff00 */
[----:B------:R-:W-:Y:S02]  /*5470*/  CS2R R8, SRZ ;  /* 0x0000000000087805 */ /* 0x000fe4000001ff00 */
[----:B--2---:R-:W-:Y:S02]  /*5480*/  CS2R R12, SRZ ;  /* 0x00000000000c7805 */ /* 0x004fe4000001ff00 */
[----:B---3--:R-:W-:Y:S02]  /*5490*/  CS2R R14, SRZ ;  /* 0x00000000000e7805 */ /* 0x008fe4000001ff00 */
[----:B------:R-:W-:Y:S02]  /*54a0*/  CS2R R18, SRZ ;  /* 0x0000000000127805 */ /* 0x000fe4000001ff00 */
[----:B------:R-:W-:Y:S02]  /*54b0*/  CS2R R16, SRZ ;  /* 0x0000000000107805 */ /* 0x000fe4000001ff00 */
[----:B------:R-:W-:-:S02]  /*54c0*/  CS2R R22, SRZ ;  /* 0x0000000000167805 */ /* 0x000fc4000001ff00 */
[----:B------:R-:W-:Y:S02]  /*54d0*/  CS2R R20, SRZ ;  /* 0x0000000000147805 */ /* 0x000fe4000001ff00 */
[----:B------:R-:W-:Y:S02]  /*54e0*/  CS2R R26, SRZ ;  /* 0x00000000001a7805 */ /* 0x000fe4000001ff00 */
[----:B------:R-:W-:Y:S01]  /*54f0*/  CS2R R24, SRZ ;  /* 0x0000000000187805 */ /* 0x000fe2000001ff00 */
[----:B----4-:R-:W-:Y:S06]  /*5500*/  BRA `(.L_x_21547) ;  /* 0x0000006c00807947 */ /* 0x010fec0003800000 */
.L_x_21545:
        /* <DEDUP_REMOVED lines=46> */
[----:B0-----:R-:W-:-:S02]  /*57f0*/  MOV R170, R165 ;  /* 0x000000a500aa7202 */ /* 0x001fc40000000f00 */
        /* <DEDUP_REMOVED lines=12> */
[----:B------:R-:W-:-:S02]  /*58c0*/  MOV R163, R159 ;  /* 0x0000009f00a37202 */ /* 0x000fc40000000f00 */
[----:B------:R-:W-:Y:S01]  /*58d0*/  MOV R162, R158 ;  /* 0x0000009e00a27202 */ /* 0x000fe20000000f00 */
[----:B------:R-:W-:Y:S01]  /*58e0*/  IMAD.MOV.U32 R158, RZ, RZ, R142 ;  /* 0x000000ffff9e7224 */ /* 0x000fe200078e008e */
[----:B------:R-:W-:Y:S01]  /*58f0*/  MOV R160, R156 ;  /* 0x0000009c00a07202 */ /* 0x000fe20000000f00 */
[----:B------:R-:W3:Y:S01]  /*5900*/  LDL R142, [R1+0x264] ;  /* 0x00026400018e7983 */ /* 0x000ee20000100800 */
[----:B------:R-:W-:Y:S02]  /*5910*/  MOV R159, R143 ;  /* 0x0000008f009f7202 */ /* 0x000fe40000000f00 */
[----:B------:R-:W-:Y:S01]  /*5920*/  MOV R157, R141 ;  /* 0x0000008d009d7202 */ /* 0x000fe20000000f00 */
[----:B------:R-:W4:Y:S01]  /*5930*/  LDL R143, [R1+0x260] ;  /* 0x00026000018f7983 */ /* 0x000f220000100800 */
[----:B------:R-:W-:-:S03]  /*5940*/  MOV R156, R140 ;  /* 0x0000008c009c7202 */ /* 0x000fc60000000f00 */
[----:B------:R-:W4:Y:S04]  /*5950*/  LDL R141, [R1+0x268] ;  /* 0x00026800018d7983 */ /* 0x000f280000100800 */
[----:B------:R-:W4:Y:S01]  /*5960*/  LDL R140, [R1+0x26c] ;  /* 0x00026c00018c7983 */ /* 0x000f220000100800 */
[----:B0-----:R-:W-:-:S03]  /*5970*/  @P5 IMAD.WIDE.U32 R4, R2, 0x20, R4 ;  /* 0x0000002002045825 */ /* 0x001fc600078e0004 */
[----:B--2---:R0:W-:Y:S04]  /*5980*/  @P5 STL.64 [R1+0x2a0], R168 ;  /* 0x0002a0a801005387 */ /* 0x0041e80000100a00 */
[----:B------:R1:W-:Y:S01]  /*5990*/  @P5 STL.64 [R1+0x2a8], R170 ;  /* 0x0002a8aa01005387 */ /* 0x0003e20000100a00 */
[----:B0-----:R-:W-:Y:S01]  /*59a0*/  IMAD.MOV.U32 R168, RZ, RZ, R167 ;  /* 0x000000ffffa87224 */ /* 0x001fe200078e00a7 */
[----:B------:R-:W-:Y:S02]  /*59b0*/  MOV R169, R166 ;  /* 0x000000a600a97202 */ /* 0x000fe40000000f00 */
[----:B-1----:R-:W-:Y:S01]  /*59c0*/  MOV R170, R165 ;  /* 0x000000a500aa7202 */ /* 0x002fe20000000f00 */
[----:B------:R-:W-:-:S06]  /*59d0*/  IMAD.MOV.U32 R171, RZ, RZ, R164 ;  /* 0x000000ffffab7224 */ /* 0x000fcc00078e00a4 */
[----:B------:R-:W2:Y:S01]  /*59e0*/  @P5 LDG.E.128 R168, desc[UR6][R4.64] ;  /* 0x0000000604a85981 */ /* 0x000ea2000c1e1d00 */
[----:B------:R-:W-:Y:S01]  /*59f0*/  MOV R167, R163 ;  /* 0x000000a300a77202 */ /* 0x000fe20000000f00 */
[----:B------:R-:W-:Y:S01]  /*5a00*/  IMAD.MOV.U32 R165, RZ, RZ, R161 ;  /* 0x000000ffffa57224 */ /* 0x000fe200078e00a1 */
[----:B------:R-:W-:Y:S01]  /*5a10*/  MOV R166, R162 ;  /* 0x000000a200a67202 */ /* 0x000fe20000000f00 */
[----:B------:R-:W-:Y:S01]  /*5a20*/  IMAD.MOV.U32 R162, RZ, RZ, R158 ;  /* 0x000000ffffa27224 */ /* 0x000fe200078e009e */
[----:B------:R-:W-:Y:S02]  /*5a30*/  MOV R164, R160 ;  /* 0x000000a000a47202 */ /* 0x000fe40000000f00 */
[----:B------:R-:W-:Y:S02]  /*5a40*/  MOV R163, R159 ;  /* 0x0000009f00a37202 */ /* 0x000fe40000000f00 */
[----:B------:R-:W-:Y:S02]  /*5a50*/  MOV R161, R157 ;  /* 0x0000009d00a17202 */ /* 0x000fe40000000f00 */
[----:B------:R-:W-:-:S02]  /*5a60*/  MOV R160, R156 ;  /* 0x0000009c00a07202 */ /* 0x000fc40000000f00 */
        /* <DEDUP_REMOVED lines=10> */
[----:B0-----:R-:W-:Y:S02]  /*5b10*/  MOV R168, R167 ;  /* 0x000000a700a87202 */ /* 0x001fe40000000f00 */
        /* <DEDUP_REMOVED lines=24> */
[----:B------:R-:W-:-:S03]  /*5ca0*/  @P5 LOP3.LUT R2, R2, 0x20, RZ, 0xfc, !PT ;  /* 0x0000002002025812 */ /* 0x000fc600078efcff */
[----:B------:R-:W4:Y:S04]  /*5cb0*/  LDL R146, [R1+0x244] ;  /* 0x0002440001927983 */ /* 0x000f280000100800 */
[----:B------:R-:W4:Y:S01]  /*5cc0*/  LDL R7, [R1+0x24c] ;  /* 0x00024c0001077983 */ /* 0x000f220000100800 */
[----:B0-----:R-:W-:-:S03]  /*5cd0*/  @P0 IMAD.WIDE.U32 R4, R2, 0x20, R4 ;  /* 0x0000002002040825 */ /* 0x001fc600078e0004 */
[----:B--2---:R0:W-:Y:S04]  /*5ce0*/  @P5 STL.64 [R1+0x280], R168 ;  /* 0x000280a801005387 */ /* 0x0041e80000100a00 */
[----:B------:R1:W-:Y:S01]  /*5cf0*/  @P5 STL.64 [R1+0x288], R170 ;  /* 0x000288aa01005387 */ /* 0x0003e20000100a00 */
[----:B0-----:R-:W-:Y:S01]  /*5d00*/  MOV R168, R167 ;  /* 0x000000a700a87202 */ /* 0x001fe20000000f00 */
[----:B------:R-:W-:Y:S01]  /*5d10*/  IMAD.MOV.U32 R169, RZ, RZ, R166 ;  /* 0x000000ffffa97224 */ /* 0x000fe200078e00a6 */
[----:B-1----:R-:W-:Y:S02]  /*5d20*/  MOV R170, R165 ;  /* 0x000000a500aa7202 */ /* 0x002fe40000000f00 */
        /* <DEDUP_REMOVED lines=8> */
[----:B------:R-:W-:Y:S02]  /*5db0*/  MOV R162, R158 ;  /* 0x0000009e00a27202 */ /* 0x000fe40000000f00 */
[----:B------:R-:W-:-:S02]  /*5dc0*/  MOV R160, R156 ;  /* 0x0000009c00a07202 */ /* 0x000fc40000000f00 */
[----:B---3--:R-:W-:Y:S02]  /*5dd0*/  MOV R157, R145 ;  /* 0x00000091009d7202 */ /* 0x008fe40000000f00 */
[----:B------:R-:W3:Y:S01]  /*5de0*/  LDL R145, [R1+0x1f8] ;  /* 0x0001f80001917983 */ /* 0x000ee20000100800 */
[----:B----4-:R-:W-:-:S03]  /*5df0*/  MOV R159, R147 ;  /* 0x00000093009f7202 */ /* 0x010fc60000000f00 */
[----:B------:R-:W4:Y:S01]  /*5e00*/  LDL R147, [R1+0x1f0] ;  /* 0x0001f00001937983 */ /* 0x000f220000100800 */
[----:B------:R-:W-:-:S03]  /*5e10*/  IMAD.MOV.U32 R158, RZ, RZ, R146 ;  /* 0x000000ffff9e7224 */ /* 0x000fc600078e0092 */
[----:B------:R-:W3:Y:S01]  /*5e20*/  LDL R146, [R1+0x1f4] ;  /* 0x0001f40001927983 */ /* 0x000ee20000100800 */
[----:B------:R-:W-:-:S03]  /*5e30*/  MOV R156, R7 ;  /* 0x00000007009c7202 */ /* 0x000fc60000000f00 */
[----:B------:R-:W4:Y:S04]  /*5e40*/  LDL R7, [R1+0x1fc] ;  /* 0x0001fc0001077983 */ /* 0x000f280000100800 */
[----:B--2---:R0:W-:Y:S04]  /*5e50*/  @P0 STL.64 [R1+0x270], R168 ;  /* 0x000270a801000387 */ /* 0x0041e80000100a00 */
[----:B------:R1:W-:Y:S01]  /*5e60*/  @P0 STL.64 [R1+0x278], R170 ;  /* 0x000278aa01000387 */ /* 0x0003e20000100a00 */
[----:B0-----:R-:W-:Y:S01]  /*5e70*/  IMAD.MOV.U32 R168, RZ, RZ, R167 ;  /* 0x000000ffffa87224 */ /* 0x001fe200078e00a7 */
[----:B------:R-:W-:-:S02]  /*5e80*/  MOV R169, R166 ;  /* 0x000000a600a97202 */ /* 0x000fc40000000f00 */
        /* <DEDUP_REMOVED lines=17> */
[----:B------:R-:W-:Y:S01]  /*5fa0*/  MOV R160, R156 ;  /* 0x0000009c00a07202 */ /* 0x000fe20000000f00 */
[----:B------:R-:W-:Y:S01]  /*5fb0*/  IMAD.MOV.U32 R156, RZ, RZ, R152 ;  /* 0x000000ffff9c7224 */ /* 0x000fe200078e0098 */
        /* <DEDUP_REMOVED lines=8> */
[----:B0-----:R-:W-:Y:S02]  /*6040*/  MOV R168, R167 ;  /* 0x000000a700a87202 */ /* 0x001fe40000000f00 */
[----:B------:R-:W-:Y:S01]  /*6050*/  MOV R169, R166 ;  /* 0x000000a600a97202 */ /* 0x000fe20000000f00 */
[----:B-1----:R-:W-:Y:S01]  /*6060*/  IMAD.MOV.U32 R170, RZ, RZ, R165 ;  /* 0x000000ffffaa7224 */ /* 0x002fe200078e00a5 */
        /* <DEDUP_REMOVED lines=10> */
[----:B---3--:R-:W-:-:S02]  /*6110*/  MOV R159, R155 ;  /* 0x0000009b009f7202 */ /* 0x008fc40000000f00 */
[----:B------:R-:W3:Y:S01]  /*6120*/  LDL R155, [R1+0x1d0] ;  /* 0x0001d000019b7983 */ /* 0x000ee20000100800 */
[----:B----4-:R-:W-:-:S03]  /*6130*/  MOV R156, R152 ;  /* 0x00000098009c7202 */ /* 0x010fc60000000f00 */
[----:B------:R-:W4:Y:S01]  /*6140*/  LDL R152, [R1+0x1dc] ;  /* 0x0001dc0001987983 */ /* 0x000f220000100800 */
[----:B------:R-:W-:-:S03]  /*6150*/  MOV R158, R154 ;  /* 0x0000009a009e7202 */ /* 0x000fc60000000f00 */
[----:B------:R-:W4:Y:S01]  /*6160*/  LDL R154, [R1+0x1d4] ;  /* 0x0001d400019a7983 */ /* 0x000f220000100800 */
[----:B------:R-:W-:-:S03]  /*6170*/  IMAD.MOV.U32 R157, RZ, RZ, R153 ;  /* 0x000000ffff9d7224 */ /* 0x000fc600078e0099 */
[----:B------:R-:W3:Y:S04]  /*6180*/  LDL R153, [R1+0x1d8] ;  /* 0x0001d80001997983 */ /* 0x000ee80000100800 */
[----:B--2---:R0:W-:Y:S04]  /*6190*/  @P0 STL.64 [R1+0x250], R168 ;  /* 0x000250a801000387 */ /* 0x0041e80000100a00 */
[----:B------:R1:W-:Y:S01]  /*61a0*/  @P0 STL.64 [R1+0x258], R170 ;  /* 0x000258aa01000387 */ /* 0x0003e20000100a00 */
[----:B0-----:R-:W-:Y:S01]  /*61b0*/  MOV R168, R167 ;  /* 0x000000a700a87202 */ /* 0x001fe20000000f00 */
[----:B------:R-:W-:Y:S01]  /*61c0*/  IMAD.MOV.U32 R169, RZ, RZ, R166 ;  /* 0x000000ffffa97224 */ /* 0x000fe200078e00a6 */
[----:B-1----:R-:W-:-:S02]  /*61d0*/  MOV R170, R165 ;  /* 0x000000a500aa7202 */ /* 0x002fc40000000f00 */
        /* <DEDUP_REMOVED lines=17> */
[----:B------:R-:W4:Y:S01]  /*62f0*/  LDL R142, [R1+0x204] ;  /* 0x00020400018e7983 */ /* 0x000f220000100800 */
[----:B------:R-:W-:Y:S02]  /*6300*/  MOV R159, R143 ;  /* 0x0000008f009f7202 */ /* 0x000fe40000000f00 */
[----:B------:R-:W-:Y:S01]  /*6310*/  MOV R157, R141 ;  /* 0x0000008d009d7202 */ /* 0x000fe20000000f00 */
[----:B------:R-:W3:Y:S01]  /*6320*/  LDL R143, [R1+0x200] ;  /* 0x00020000018f7983 */ /* 0x000ee20000100800 */
[----:B------:R-:W-:Y:S02]  /*6330*/  MOV R156, R140 ;  /* 0x0000008c009c7202 */ /* 0x000fe40000000f00 */
[----:B------:R-:W-:Y:S01]  /*6340*/  @P0 IADD3 R2, PT, PT, R2, 0x20, RZ ;  /* 0x0000002002020810 */ /* 0x000fe20007ffe0ff */
[----:B------:R-:W3:Y:S04]  /*6350*/  LDL R141, [R1+0x208] ;  /* 0x00020800018d7983 */ /* 0x000ee80000100800 */
[----:B------:R-:W3:Y:S01]  /*6360*/  LDL R140, [R1+0x20c] ;  /* 0x00020c00018c7983 */ /* 0x000ee20000100800 */
        /* <DEDUP_REMOVED lines=16> */
[----:B----4-:R-:W-:Y:S02]  /*6470*/  MOV R158, R142 ;  /* 0x0000008e009e7202 */ /* 0x010fe40000000f00 */
[----:B------:R-:W4:Y:S01]  /*6480*/  LDL R142, [R1+0x1b4] ;  /* 0x0001b400018e7983 */ /* 0x000f220000100800 */
[----:B---3--:R-:W-:-:S03]  /*6490*/  IMAD.MOV.U32 R159, RZ, RZ, R143 ;  /* 0x000000ffff9f7224 */ /* 0x008fc600078e008f */
[----:B------:R-:W3:Y:S01]  /*64a0*/  LDL R143, [R1+0x1b0] ;  /* 0x0001b000018f7983 */ /* 0x000ee20000100800 */
        /* <DEDUP_REMOVED lines=29> */
[----:B------:R-:W-:-:S03]  /*6680*/  MOV R156, R7 ;  /* 0x00000007009c7202 */ /* 0x000fc60000000f00 */
        /* <DEDUP_REMOVED lines=50> */
[----:B------:R-:W-:Y:S01]  /*69b0*/  MOV R158, R154 ;  /* 0x0000009a009e7202 */ /* 0x000fe20000000f00 */
[----:B------:R-:W-:Y:S01]  /*69c0*/  @P1 VIADD R2, R2, 0x20 ;  /* 0x0000002002021836 */ /* 0x000fe20000000000 */
[----:B------:R-:W-:Y:S01]  /*69d0*/  MOV R156, R152 ;  /* 0x00000098009c7202 */ /* 0x000fe20000000f00 */
        /* <DEDUP_REMOVED lines=26> */
[----:B------:R-:W3:Y:S04]  /*6b80*/  LDL R152, [R1+0x17c] ;  /* 0x00017c0001987983 */ /* 0x000ee80000100800 */
        /* <DEDUP_REMOVED lines=25> */
[----:B------:R-:W3:Y:S04]  /*6d20*/  LDL R143, [R1+0x1a0] ;  /* 0x0001a000018f7983 */ /* 0x000ee80000100800 */
[----:B------:R-:W3:Y:S04]  /*6d30*/  LDL R142, [R1+0x1a4] ;  /* 0x0001a400018e7983 */ /* 0x000ee80000100800 */
[----:B------:R-:W3:Y:S01]  /*6d40*/  LDL R140, [R1+0x1ac] ;  /* 0x0001ac00018c7983 */ /* 0x000ee20000100800 */
        /* <DEDUP_REMOVED lines=16> */
[----:B----4-:R-:W-:Y:S02]  /*6e50*/  MOV R157, R141 ;  /* 0x0000008d009d7202 */ /* 0x010fe40000000f00 */
[----:B------:R-:W4:Y:S01]  /*6e60*/  LDL R141, [R1+0x158] ;  /* 0x00015800018d7983 */ /* 0x000f220000100800 */
[----:B---3--:R-:W-:-:S03]  /*6e70*/  MOV R159, R143 ;  /* 0x0000008f009f7202 */ /* 0x008fc60000000f00 */
[----:B------:R-:W3:Y:S01]  /*6e80*/  LDL R143, [R1+0x150] ;  /* 0x00015000018f7983 */ /* 0x000ee20000100800 */
[----:B------:R-:W-:-:S03]  /*6e90*/  IMAD.MOV.U32 R158, RZ, RZ, R142 ;  /* 0x000000ffff9e7224 */ /* 0x000fc600078e008e */
[----:B------:R-:W4:Y:S01]  /*6ea0*/  LDL R142, [R1+0x154] ;  /* 0x00015400018e7983 */ /* 0x000f220000100800 */
[----:B------:R-:W-:-:S03]  /*6eb0*/  MOV R156, R140 ;  /* 0x0000008c009c7202 */ /* 0x000fc60000000f00 */
[----:B------:R-:W3:Y:S04]  /*6ec0*/  LDL R140, [R1+0x15c] ;  /* 0x00015c00018c7983 */ /* 0x000ee80000100800 */
        /* <DEDUP_REMOVED lines=22> */
[----:B------:R-:W-:Y:S01]  /*7030*/  MOV R160, R156 ;  /* 0x0000009c00a07202 */ /* 0x000fe20000000f00 */
[----:B------:R-:W-:Y:S01]  /*7040*/  IMAD.MOV.U32 R156, RZ, RZ, R7 ;  /* 0x000000ffff9c7224 */ /* 0x000fe200078e0007 */
        /* <DEDUP_REMOVED lines=22> */
[----:B----4-:R-:W-:-:S02]  /*71b0*/  MOV R159, R147 ;  /* 0x00000093009f7202 */ /* 0x010fc40000000f00 */
[----:B------:R-:W4:Y:S01]  /*71c0*/  LDL R147, [R1+0x130] ;  /* 0x0001300001937983 */ /* 0x000f220000100800 */
[----:B---3--:R-:W-:-:S03]  /*71d0*/  MOV R156, R7 ;  /* 0x00000007009c7202 */ /* 0x008fc60000000f00 */
[----:B------:R-:W3:Y:S01]  /*71e0*/  LDL R7, [R1+0x13c] ;  /* 0x00013c0001077983 */ /* 0x000ee20000100800 */
[----:B------:R-:W-:-:S03]  /*71f0*/  MOV R158, R146 ;  /* 0x00000092009e7202 */ /* 0x000fc60000000f00 */
[----:B------:R-:W4:Y:S01]  /*7200*/  LDL R146, [R1+0x134] ;  /* 0x0001340001927983 */ /* 0x000f220000100800 */
[----:B------:R-:W-:-:S03]  /*7210*/  IMAD.MOV.U32 R157, RZ, RZ, R145 ;  /* 0x000000ffff9d7224 */ /* 0x000fc600078e0091 */
        /* <DEDUP_REMOVED lines=79> */
[----:B------:R-:W-:Y:S02]  /*7710*/  MOV R156, R140 ;  /* 0x0000008c009c7202 */ /* 0x000fe40000000f00 */
[----:B------:R-:W-:Y:S01]  /*7720*/  @P1 IADD3 R2, PT, PT, R2, 0x20, RZ ;  /* 0x0000002002021810 */ /* 0x000fe20007ffe0ff */
        /* <DEDUP_REMOVED lines=23> */
[----:B------:R-:W3:Y:S01]  /*78a0*/  LDL R141, [R1+0xc8] ;  /* 0x0000c800018d7983 */ /* 0x000ee20000100800 */
        /* <DEDUP_REMOVED lines=79> */
[----:B------:R-:W-:Y:S01]  /*7da0*/  @P0 VIADD R2, R2, 0x20 ;  /* 0x0000002002020836 */ /* 0x000fe20000000000 */
        /* <DEDUP_REMOVED lines=37> */
[----:B------:R-:W-:Y:S01]  /*8000*/  IMAD.MOV.U32 R166, RZ, RZ, R162 ;  /* 0x000000ffffa67224 */ /* 0x000fe200078e00a2 */
        /* <DEDUP_REMOVED lines=10> */
[----:B----4-:R-:W-:Y:S01]  /*80b0*/  IMAD.MOV.U32 R157, RZ, RZ, R153 ;  /* 0x000000ffff9d7224 */ /* 0x010fe200078e0099 */
[----:B---3--:R-:W-:-:S02]  /*80c0*/  MOV R159, R155 ;  /* 0x0000009b009f7202 */ /* 0x008fc40000000f00 */
[----:B------:R-:W-:Y:S01]  /*80d0*/  MOV R158, R154 ;  /* 0x0000009a009e7202 */ /* 0x000fe20000000f00 */
[----:B------:R-:W-:Y:S01]  /*80e0*/  IMAD.MOV.U32 R154, RZ, RZ, R150 ;  /* 0x000000ffff9a7224 */ /* 0x000fe200078e0096 */
[----:B------:R-:W-:Y:S02]  /*80f0*/  MOV R156, R152 ;  /* 0x00000098009c7202 */ /* 0x000fe40000000f00 */
        /* <DEDUP_REMOVED lines=31> */
[----:B------:R-:W-:Y:S02]  /*82f0*/  MOV R156, R152 ;  /* 0x00000098009c7202 */ /* 0x000fe40000000f00 */
[----:B------:R-:W-:Y:S02]  /*8300*/  MOV R155, R151 ;  /* 0x00000097009b7202 */ /* 0x000fe40000000f00 */
[----:B------:R-:W-:Y:S02]  /*8310*/  MOV R153, R149 ;  /* 0x0000009500997202 */ /* 0x000fe40000000f00 */
[----:B------:R-:W-:Y:S01]  /*8320*/  MOV R152, R148 ;  /* 0x0000009400987202 */ /* 0x000fe20000000f00 */
[----:B---3--:R-:W-:Y:S02]  /*8330*/  IMAD.MOV.U32 R151, RZ, RZ, R143 ;  /* 0x000000ffff977224 */ /* 0x008fe400078e008f */
[----:B------:R-:W3:Y:S01]  /*8340*/  LDL R143, [R1+0x8c] ;  /* 0x00008c00018f7983 */ /* 0x000ee20000100800 */
[----:B----4-:R-:W-:-:S03]  /*8350*/  IMAD.MOV.U32 R148, RZ, RZ, R140 ;  /* 0x000000ffff947224 */ /* 0x010fc600078e008c */
[----:B------:R-:W3:Y:S01]  /*8360*/  LDL R140, [R1+0x80] ;  /* 0x00008000018c7983 */ /* 0x000ee20000100800 */
[----:B------:R-:W-:-:S03]  /*8370*/  MOV R150, R142 ;  /* 0x0000008e00967202 */ /* 0x000fc60000000f00 */
        /* <DEDUP_REMOVED lines=9> */
[----:B------:R0:W2:Y:S01]  /*8410*/  @P1 LDG.E.128 R168, desc[UR6][R4.64+0x10] ;  /* 0x0000100604a81981 */ /* 0x0000a2000c1e1d00 */
[----:B------:R-:W-:Y:S02]  /*8420*/  MOV R165, R161 ;  /* 0x000000a100a57202 */ /* 0x000fe40000000f00 */
[----:B------:R-:W-:Y:S01]  /*8430*/  MOV R164, R160 ;  /* 0x000000a000a47202 */ /* 0x000fe20000000f00 */
[----:B------:R-:W-:Y:S01]  /*8440*/  IMAD.MOV.U32 R160, RZ, RZ, R156 ;  /* 0x000000ffffa07224 */ /* 0x000fe200078e009c */
[----:B------:R-:W-:Y:S01]  /*8450*/  MOV R161, R157 ;  /* 0x0000009d00a17202 */ /* 0x000fe20000000f00 */
[----:B------:R-:W-:Y:S01]  /*8460*/  IMAD.MOV.U32 R157, RZ, RZ, R153 ;  /* 0x000000ffff9d7224 */ /* 0x000fe200078e0099 */
[----:B------:R-:W-:Y:S02]  /*8470*/  MOV R156, R152 ;  /* 0x00000098009c7202 */ /* 0x000fe40000000f00 */
[----:B------:R-:W-:Y:S01]  /*8480*/  MOV R153, R149 ;  /* 0x0000009500997202 */ /* 0x000fe20000000f00 */
[----:B------:R-:W-:Y:S01]  /*8490*/  IMAD.MOV.U32 R166, RZ, RZ, R162 ;  /* 0x000000ffffa67224 */ /* 0x000fe200078e00a2 */
[----:B------:R-:W-:Y:S01]  /*84a0*/  MOV R152, R148 ;  /* 0x0000009400987202 */ /* 0x000fe20000000f00 */
[----:B------:R-:W-:Y:S01]  /*84b0*/  IMAD.MOV.U32 R148, RZ, RZ, R7 ;  /* 0x000000ffff947224 */ /* 0x000fe200078e0007 */
[----:B------:R-:W-:Y:S01]  /*84c0*/  MOV R149, R145 ;  /* 0x0000009100957202 */ /* 0x000fe20000000f00 */
[----:B------:R-:W4:Y:S01]  /*84d0*/  LDL R7, [R1+0xbc] ;  /* 0x0000bc0001077983 */ /* 0x000f220000100800 */
[----:B------:R-:W-:Y:S01]  /*84e0*/  MOV R167, R163 ;  /* 0x000000a300a77202 */ /* 0x000fe20000000f00 */
[----:B0-----:R-:W0:Y:S02]  /*84f0*/  @P1 LDC.64 R4, c[0x0][0x440] ;  /* 0x00011000ff041b82 */ /* 0x001e240000000a00 */
[----:B------:R-:W3:Y:S01]  /*8500*/  LDL R145, [R1+0xb8] ;  /* 0x0000b80001917983 */ /* 0x000ee20000100800 */
[----:B------:R-:W-:Y:S01]  /*8510*/  IMAD.MOV.U32 R163, RZ, RZ, R159 ;  /* 0x000000ffffa37224 */ /* 0x000fe200078e009f */
[----:B------:R-:W-:-:S02]  /*8520*/  MOV R162, R158 ;  /* 0x0000009e00a27202 */ /* 0x000fc40000000f00 */
[----:B------:R-:W-:Y:S02]  /*8530*/  MOV R159, R155 ;  /* 0x0000009b009f7202 */ /* 0x000fe40000000f00 */
[----:B------:R-:W-:Y:S01]  /*8540*/  MOV R158, R154 ;  /* 0x0000009a009e7202 */ /* 0x000fe20000000f00 */
[----:B------:R-:W-:Y:S01]  /*8550*/  IMAD.MOV.U32 R154, RZ, RZ, R150 ;  /* 0x000000ffff9a7224 */ /* 0x000fe200078e0096 */
[----:B------:R-:W-:Y:S01]  /*8560*/  MOV R155, R151 ;  /* 0x00000097009b7202 */ /* 0x000fe20000000f00 */
[----:B------:R-:W-:Y:S01]  /*8570*/  IMAD.MOV.U32 R151, RZ, RZ, R147 ;  /* 0x000000ffff977224 */ /* 0x000fe200078e0093 */
[----:B------:R-:W-:Y:S02]  /*8580*/  MOV R150, R146 ;  /* 0x0000009200967202 */ /* 0x000fe40000000f00 */
[----:B------:R-:W-:Y:S02]  /*8590*/  MOV R147, R6 ;  /* 0x0000000600937202 */ /* 0x000fe40000000f00 */
[----:B------:R-:W-:Y:S01]  /*85a0*/  MOV R146, R3 ;  /* 0x0000000300927202 */ /* 0x000fe20000000f00 */
[----:B------:R-:W4:Y:S04]  /*85b0*/  LDL R6, [R1+0x90] ;  /* 0x0000900001067983 */ /* 0x000f280000100800 */
[----:B------:R-:W4:Y:S01]  /*85c0*/  LDL R3, [R1+0x94] ;  /* 0x0000940001037983 */ /* 0x000f220000100800 */
[----:B0-----:R-:W-:-:S05]  /*85d0*/  @P1 IMAD.WIDE.U32 R4, R2, 0x20, R4 ;  /* 0x0000002002041825 */ /* 0x001fca00078e0004 */
[----:B------:R-:W5:Y:S04]  /*85e0*/  @P1 LD.E.128 R88, desc[UR6][R4.64] ;  /* 0x0000000604581980 */ /* 0x000f68000c101d00 */
[----:B------:R0:W5:Y:S02]  /*85f0*/  @P1 LD.E.128 R84, desc[UR6][R4.64+0x10] ;  /* 0x0000100604541980 */ /* 0x000164000c101d00 */
[----:B0-----:R-:W0:Y:S01]  /*8600*/  LDC.64 R4, c[0x0][0x3d0] ;  /* 0x0000f400ff047b82 */ /* 0x001e220000000a00 */
[----:B------:R-:W-:Y:S02]  /*8610*/  ISETP.GE.U32.AND P0, PT, R0, 0x100, PT ;  /* 0x000001000000780c */ /* 0x000fe40003f06070 */
[----:B------:R-:W-:Y:S01]  /*8620*/  @P1 IADD3 R2, PT, PT, R2, 0x20, RZ ;  /* 0x0000002002021810 */ /* 0x000fe20007ffe0ff */
[----:B------:R-:W-:Y:S01]  /*8630*/  IMAD.MOV.U32 R174, RZ, RZ, R161 ;  /* 0x000000ffffae7224 */ /* 0x000fe200078e00a1 */
[----:B------:R-:W-:-:S02]  /*8640*/  MOV R172, R163 ;  /* 0x000000a300ac7202 */ /* 0x000fc40000000f00 */
[----:B------:R-:W-:Y:S02]  /*8650*/  MOV R173, R162 ;  /* 0x000000a200ad7202 */ /* 0x000fe40000000f00 */
[----:B------:R-:W-:-:S05]  /*8660*/  MOV R175, R160 ;  /* 0x000000a000af7202 */ /* 0x000fca0000000f00 */
[----:B0-----:R-:W-:-:S05]  /*8670*/  @P0 IMAD.WIDE.U32 R4, R2, 0x20, R4 ;  /* 0x0000002002040825 */ /* 0x001fca00078e0004 */
[----:B------:R-:W4:Y:S01]  /*8680*/  @P0 LDG.E.128 R172, desc[UR6][R4.64] ;  /* 0x0000000604ac0981 */ /* 0x000f22000c1e1d00 */
[----:B------:R-:W-:Y:S01]  /*8690*/  MOV R160, R159 ;  /* 0x0000009f00a07202 */ /* 0x000fe20000000f00 */
[----:B------:R-:W-:Y:S01]  /*86a0*/  IMAD.MOV.U32 R161, RZ, RZ, R158 ;  /* 0x000000ffffa17224 */ /* 0x000fe200078e009e */
[----:B------:R-:W-:Y:S02]  /*86b0*/  MOV R162, R157 ;  /* 0x0000009d00a27202 */ /* 0x000fe40000000f00 */
[----:B------:R-:W-:Y:S01]  /*86c0*/  MOV R163, R156 ;  /* 0x0000009c00a37202 */ /* 0x000fe20000000f00 */
[----:B--2---:R0:W-:Y:S04]  /*86d0*/  @P1 STL.64 [R1+0x100], R168 ;  /* 0x000100a801001387 */ /* 0x0041e80000100a00 */
[----:B------:R1:W-:Y:S01]  /*86e0*/  @P1 STL.64 [R1+0x108], R170 ;  /* 0x000108aa01001387 */ /* 0x0003e20000100a00 */
[----:B0-----:R-:W-:Y:S01]  /*86f0*/  IMAD.MOV.U32 R168, RZ, RZ, R167 ;  /* 0x000000ffffa87224 */ /* 0x001fe200078e00a7 */
[----:B------:R-:W-:Y:S01]  /*8700*/  MOV R169, R166 ;  /* 0x000000a600a97202 */ /* 0x000fe20000000f00 */
[----:B------:R-:W-:Y:S01]  /*8710*/  IMAD.MOV.U32 R167, RZ, RZ, R152 ;  /* 0x000000ffffa77224 */ /* 0x000fe200078e0098 */
[----:B------:R-:W-:-:S02]  /*8720*/  MOV R166, R153 ;  /* 0x0000009900a67202 */ /* 0x000fc40000000f00 */
[----:B------:R-:W-:Y:S02]  /*8730*/  MOV R152, R151 ;  /* 0x0000009700987202 */ /* 0x000fe40000000f00 */
[----:B------:R-:W-:Y:S01]  /*8740*/  MOV R153, R150 ;  /* 0x0000009600997202 */ /* 0x000fe20000000f00 */
[----:B------:R-:W2:Y:S04]  /*8750*/  LDL R151, [R1+0x9c] ;  /* 0x00009c0001977983 */ /* 0x000ea80000100800 */
[----:B------:R-:W2:Y:S01]  /*8760*/  LDL R150, [R1+0x98] ;  /* 0x0000980001967983 */ /* 0x000ea20000100800 */
[----:B-1----:R-:W-:Y:S01]  /*8770*/  MOV R170, R165 ;  /* 0x000000a500aa7202 */ /* 0x002fe20000000f00 */
[----:B------:R-:W-:-:S06]  /*8780*/  IMAD.MOV.U32 R171, RZ, RZ, R164 ;  /* 0x000000ffffab7224 */ /* 0x000fcc00078e00a4 */
[----:B------:R0:W2:Y:S02]  /*8790*/  @P0 LDG.E.128 R168, desc[UR6][R4.64+0x10] ;  /* 0x0000100604a80981 */ /* 0x0000a4000c1e1d00 */
[----:B0-----:R-:W0:Y:S02]  /*87a0*/  @P0 LDC.64 R4, c[0x0][0x438] ;  /* 0x00010e00ff040b82 */ /* 0x001e240000000a00 */
[----:B0-----:R-:W-:-:S05]  /*87b0*/  @P0 IMAD.WIDE.U32 R4, R2, 0x20, R4 ;  /* 0x0000002002040825 */ /* 0x001fca00078e0004 */
[----:B------:R-:W5:Y:S04]  /*87c0*/  @P0 LD.E.128 R8, desc[UR6][R4.64] ;  /* 0x0000000604080980 */ /* 0x000f68000c101d00 */
[----:B------:R0:W5:Y:S02]  /*87d0*/  @P0 LD.E.128 R236, desc[UR6][R4.64+0x10] ;  /* 0x0000100604ec0980 */ /* 0x000164000c101d00 */
[----:B0-----:R-:W0:Y:S01]  /*87e0*/  LDC.64 R4, c[0x0][0x3d8] ;  /* 0x0000f600ff047b82 */ /* 0x001e220000000a00 */
        /* <DEDUP_REMOVED lines=11> */
[----:B------:R-:W-:Y:S01]  /*88a0*/  @P0 VIADD R2, R2, 0x20 ;  /* 0x0000002002020836 */ /* 0x000fe20000000000 */
[----:B------:R-:W-:Y:S01]  /*88b0*/  MOV R155, R148 ;  /* 0x00000094009b7202 */ /* 0x000fe20000000f00 */
[----:B------:R-:W-:Y:S01]  /*88c0*/  IMAD.MOV.U32 R154, RZ, RZ, R149 ;  /* 0x000000ffff9a7224 */ /* 0x000fe200078e0095 */
[----:B------:R-:W-:Y:S01]  /*88d0*/  MOV R156, R147 ;  /* 0x00000093009c7202 */ /* 0x000fe20000000f00 */
[----:B------:R-:W-:Y:S01]  /*88e0*/  IMAD.MOV.U32 R157, RZ, RZ, R146 ;  /* 0x000000ffff9d7224 */ /* 0x000fe200078e0092 */
[----:B---3--:R-:W-:-:S02]  /*88f0*/  MOV R158, R145 ;  /* 0x00000091009e7202 */ /* 0x008fc40000000f00 */
[----:B----4-:R-:W-:Y:S01]  /*8900*/  MOV R159, R7 ;  /* 0x00000007009f7202 */ /* 0x010fe20000000f00 */
[----:B0-----:R-:W-:-:S05]  /*8910*/  @P1 IMAD.WIDE.U32 R4, R2, 0x20, R4 ;  /* 0x0000002002041825 */ /* 0x001fca00078e0004 */
[----:B------:R-:W3:Y:S04]  /*8920*/  @P1 LDG.E.128 R156, desc[UR6][R4.64] ;  /* 0x00000006049c1981 */ /* 0x000ee8000c1e1d00 */
[----:B------:R0:W4:Y:S02]  /*8930*/  @P1 LDG.E.128 R152, desc[UR6][R4.64+0x10] ;  /* 0x0000100604981981 */ /* 0x000124000c1e1d00 */
        /* <DEDUP_REMOVED lines=8> */
[----:B------:R-:W3:Y:S04]  /*89c0*/  @P1 LDG.E.128 R140, desc[UR6][R4.64+0x10] ;  /* 0x00001006048c1981 */ /* 0x000ee8000c1e1d00 */
[----:B--2---:R0:W2:Y:S02]  /*89d0*/  @P1 LDG.E.128 R148, desc[UR6][R4.64] ;  /* 0x0000000604941981 */ /* 0x0040a4000c1e1d00 */
[----:B0-----:R-:W0:Y:S02]  /*89e0*/  @P1 LDC.64 R4, c[0x0][0x440] ;  /* 0x00011000ff041b82 */ /* 0x001e240000000a00 */
[----:B0-----:R-:W-:-:S05]  /*89f0*/  @P1 IMAD.WIDE.U32 R4, R2, 0x20, R4 ;  /* 0x0000002002041825 */ /* 0x001fca00078e0004 */
[----:B------:R1:W5:Y:S04]  /*8a00*/  @P1 LD.E.128 R72, desc[UR6][R4.64] ;  /* 0x0000000604481980 */ /* 0x000368000c101d00 */
[----:B------:R1:W5:Y:S04]  /*8a10*/  @P1 LD.E.128 R68, desc[UR6][R4.64+0x10] ;  /* 0x0000100604441980 */ /* 0x000368000c101d00 */
[----:B------:R1:W-:Y:S04]  /*8a20*/  @P0 STL.64 [R1+0xf0], R172 ;  /* 0x0000f0ac01000387 */ /* 0x0003e80000100a00 */
[----:B------:R1:W-:Y:S01]  /*8a30*/  @P0 STL.64 [R1+0xf8], R174 ;  /* 0x0000f8ae01000387 */ /* 0x0003e20000100a00 */
[----:B------:R-:W-:-:S03]  /*8a40*/  @P1 IADD3 R2, PT, PT, R2, 0x20, RZ ;  /* 0x0000002002021810 */ /* 0x000fc60007ffe0ff */
        /* <DEDUP_REMOVED lines=9> */
[----:B--2---:R1:W-:Y:S04]  /*8ae0*/  @P1 STL.64 [R1+0x90], R148 ;  /* 0x0000909401001387 */ /* 0x0043e80000100a00 */
[----:B------:R1:W-:Y:S04]  /*8af0*/  @P1 STL.64 [R1+0x98], R150 ;  /* 0x0000989601001387 */ /* 0x0003e80000100a00 */
[----:B----4-:R1:W-:Y:S04]  /*8b00*/  @P1 STL.64 [R1+0xa0], R152 ;  /* 0x0000a09801001387 */ /* 0x0103e80000100a00 */
[----:B------:R1:W-:Y:S04]  /*8b10*/  @P1 STL.64 [R1+0xa8], R154 ;  /* 0x0000a89a01001387 */ /* 0x0003e80000100a00 */
[----:B------:R1:W-:Y:S04]  /*8b20*/  @P1 STL.64 [R1+0xb0], R156 ;  /* 0x0000b09c01001387 */ /* 0x0003e80000100a00 */
[----:B------:R1:W-:Y:S01]  /*8b30*/  @P1 STL.64 [R1+0xb8], R158 ;  /* 0x0000b89e01001387 */ /* 0x0003e20000100a00 */
[----:B------:R-:W-:Y:S05]  /*8b40*/  @!P0 BRA `(.L_x_21547) ;  /* 0x0000003400f08947 */ /* 0x000fea0003800000 */
[----:B-1----:R-:W0:Y:S08]  /*8b50*/  LDC.64 R4, c[0x0][0x440] ;  /* 0x00011000ff047b82 */ /* 0x002e300000000a00 */
        /* <DEDUP_REMOVED lines=15> */
[----:B--2---:R2:W-:Y:S04]  /*8c50*/  STL.64 [R1+0x40], R4 ;  /* 0x0000400401007387 */ /* 0x0045e80000100a00 */
[----:B------:R2:W-:Y:S04]  /*8c60*/  STL.64 [R1+0x48], R6 ;  /* 0x0000480601007387 */ /* 0x0005e80000100a00 */
[----:B----4-:R2:W-:Y:S04]  /*8c70*/  STL.64 [R1+0x50], R140 ;  /* 0x0000508c01007387 */ /* 0x0105e80000100a00 */
        /* <DEDUP_REMOVED lines=14> */
.L_x_21548:
        /* <DEDUP_REMOVED lines=41> */
[----:B------:R-:W-:Y:S01]  /*8ff0*/  ISETP.GE.U32.AND P1, PT, R0, 0x40, PT ;  /* 0x000000400000780c */ /* 0x000fe20003f26070 */
[----:B------:R-:W1:Y:S08]  /*9000*/  LDC.64 R70, c[0x0][0x3d8] ;  /* 0x0000f600ff467b82 */ /* 0x000e700000000a00 */
[----:B------:R-:W1:Y:S01]  /*9010*/  LDC.64 R6, c[0x0][0x3d0] ;  /* 0x0000f400ff067b82 */ /* 0x000e620000000a00 */
[----:B--2---:R-:W2:Y:S01]  /*9020*/  @P5 LDG.E.128 R172, desc[UR6][R72.64] ;  /* 0x0000000648ac5981 */ /* 0x004ea2000c1e1d00 */
[----:B0-----:R-:W-:-:S06]  /*9030*/  @P5 IMAD.WIDE.U32 R80, R2, 0x20, R74 ;  /* 0x0000002002505825 */ /* 0x001fcc00078e004a */
[----:B------:R-:W0:Y:S01]  /*9040*/  @P1 LDC.64 R68, c[0x0][0x438] ;  /* 0x00010e00ff441b82 */ /* 0x000e220000000a00 */
[----:B------:R-:W-:-:S07]  /*9050*/  ISETP.GE.U32.AND P2, PT, R0, 0x60, PT ;  /* 0x000000600000780c */ /* 0x000fce0003f46070 */
[----:B------:R-:W0:Y:S01]  /*9060*/  LDC.64 R76, c[0x0][0x3d0] ;  /* 0x0000f400ff4c7b82 */ /* 0x000e220000000a00 */
[----:B--2---:R3:W-:Y:S01]  /*9070*/  @P5 STL.64 [R1+0x2b0], R172 ;  /* 0x0002b0ac01005387 */ /* 0x0047e20000100a00 */
[----:B------:R-:W-:-:S06]  /*9080*/  @P5 LOP3.LUT R2, R2, 0x20, RZ, 0xfc, !PT ;  /* 0x0000002002025812 */ /* 0x000fcc00078efcff */
[----:B------:R-:W2:Y:S01]  /*9090*/  LDC.64 R74, c[0x0][0x3d8] ;  /* 0x0000f600ff4a7b82 */ /* 0x000ea20000000a00 */
[----:B------:R4:W-:Y:S04]  /*90a0*/  @P5 STL.64 [R1+0x2b8], R174 ;  /* 0x0002b8ae01005387 */ /* 0x0009e80000100a00 */
[----:B------:R-:W5:Y:S03]  /*90b0*/  @P5 LD.E.128 R64, desc[UR6][R80.64] ;  /* 0x0000000650405980 */ /* 0x000f66000c101d00 */
[----:B------:R-:W2:Y:S01]  /*90c0*/  @P2 LDC.64 R78, c[0x0][0x438] ;  /* 0x00010e00ff4e2b82 */ /* 0x000ea20000000a00 */
[----:B---3--:R-:W-:Y:S01]  /*90d0*/  MOV R172, R169 ;  /* 0x000000a900ac7202 */ /* 0x008fe20000000f00 */
[----:B------:R-:W-:Y:S01]  /*90e0*/  IMAD.MOV.U32 R173, RZ, RZ, R168 ;  /* 0x000000ffffad7224 */ /* 0x000fe200078e00a8 */
[----:B------:R3:W5:Y:S01]  /*90f0*/  @P5 LD.E.128 R60, desc[UR6][R80.64+0x10] ;  /* 0x00001006503c5980 */ /* 0x000762000c101d00 */
[----:B----4-:R-:W-:-:S02]  /*9100*/  MOV R174, R167 ;  /* 0x000000a700ae7202 */ /* 0x010fc40000000f00 */
[----:B------:R-:W-:-:S06]  /*9110*/  MOV R175, R166 ;  /* 0x000000a600af7202 */ /* 0x000fcc0000000f00 */
[----:B------:R-:W4:Y:S01]  /*9120*/  @P5 LDG.E.128 R172, desc[UR6][R72.64+0x10] ;  /* 0x0000100648ac5981 */ /* 0x000f22000c1e1d00 */
        /* <DEDUP_REMOVED lines=12> */
[----:B------:R-:W2:Y:S01]  /*91f0*/  LDL R140, [R1+0xa8] ;  /* 0x0000a800018c7983 */ /* 0x000ea20000100800 */
[----:B------:R-:W-:Y:S02]  /*9200*/  MOV R158, R154 ;  /* 0x0000009a009e7202 */ /* 0x000fe40000000f00 */
[----:B------:R-:W-:Y:S01]  /*9210*/  MOV R156, R3 ;  /* 0x00000003009c7202 */ /* 0x000fe20000000f00 */
[----:B------:R-:W3:Y:S04]  /*9220*/  LDL R155, [R1+0x268] ;  /* 0x00026800019b7983 */ /* 0x000ee80000100800 */
[----:B------:R-:W2:Y:S04]  /*9230*/  LDL R154, [R1+0x26c] ;  /* 0x00026c00019a7983 */ /* 0x000ea80000100800 */
[----:B------:R-:W2:Y:S04]  /*9240*/  LDL R3, [R1+0xac] ;  /* 0x0000ac0001037983 */ /* 0x000ea80000100800 */
[----:B----4-:R4:W-:Y:S04]  /*9250*/  @P5 STL.64 [R1+0x2a0], R172 ;  /* 0x0002a0ac01005387 */ /* 0x0109e80000100a00 */
[----:B------:R1:W-:Y:S01]  /*9260*/  @P5 STL.64 [R1+0x2a8], R174 ;  /* 0x0002a8ae01005387 */ /* 0x0003e20000100a00 */
[----:B----4-:R-:W-:Y:S01]  /*9270*/  MOV R172, R169 ;  /* 0x000000a900ac7202 */ /* 0x010fe20000000f00 */
[----:B------:R-:W-:Y:S01]  /*9280*/  IMAD.MOV.U32 R173, RZ, RZ, R168 ;  /* 0x000000ffffad7224 */ /* 0x000fe200078e00a8 */
[----:B-1----:R-:W-:-:S02]  /*9290*/  MOV R174, R167 ;  /* 0x000000a700ae7202 */ /* 0x002fc40000000f00 */
        /* <DEDUP_REMOVED lines=11> */
[----:B------:R-:W4:Y:S01]  /*9350*/  LDL R156, [R1+0x254] ;  /* 0x00025400019c7983 */ /* 0x000f220000100800 */
[----:B------:R-:W-:-:S02]  /*9360*/  MOV R161, R157 ;  /* 0x0000009d00a17202 */ /* 0x000fc40000000f00 */
[----:B---3--:R-:W-:Y:S01]  /*9370*/  MOV R159, R155 ;  /* 0x0000009b009f7202 */ /* 0x008fe20000000f00 */
[----:B------:R-:W3:Y:S01]  /*9380*/  LDL R157, [R1+0x250] ;  /* 0x00025000019d7983 */ /* 0x000ee20000100800 */
[----:B--2---:R-:W-:-:S03]  /*9390*/  MOV R158, R154 ;  /* 0x0000009a009e7202 */ /* 0x004fc60000000f00 */
[----:B------:R-:W2:Y:S04]  /*93a0*/  LDL R155, [R1+0x258] ;  /* 0x00025800019b7983 */ /* 0x000ea80000100800 */
[----:B------:R-:W2:Y:S04]  /*93b0*/  LDL R154, [R1+0x25c] ;  /* 0x00025c00019a7983 */ /* 0x000ea80000100800 */
[----:B----4-:R1:W-:Y:S04]  /*93c0*/  @P5 STL.64 [R1+0x290], R172 ;  /* 0x000290ac01005387 */ /* 0x0103e80000100a00 */
[----:B------:R4:W-:Y:S01]  /*93d0*/  @P5 STL.64 [R1+0x298], R174 ;  /* 0x000298ae01005387 */ /* 0x0009e20000100a00 */
[----:B-1----:R-:W-:Y:S01]  /*93e0*/  IMAD.MOV.U32 R172, RZ, RZ, R169 ;  /* 0x000000ffffac7224 */ /* 0x002fe200078e00a9 */
        /* <DEDUP_REMOVED lines=10> */
[----:B---3--:R-:W-:Y:S01]  /*9490*/  IMAD.MOV.U32 R161, RZ, RZ, R157 ;  /* 0x000000ffffa17224 */ /* 0x008fe200078e009d */
[----:B------:R-:W-:Y:S02]  /*94a0*/  MOV R163, R159 ;  /* 0x0000009f00a37202 */ /* 0x000fe40000000f00 */
[----:B------:R-:W-:Y:S01]  /*94b0*/  MOV R162, R158 ;  /* 0x0000009e00a27202 */ /* 0x000fe20000000f00 */
[----:B--2---:R-:W-:Y:S01]  /*94c0*/  IMAD.MOV.U32 R158, RZ, RZ, R154 ;  /* 0x000000ffff9e7224 */ /* 0x004fe200078e009a */
        /* <DEDUP_REMOVED lines=9> */
[----:B------:R-:W2:Y:S01]  /*9560*/  LDL R150, [R1+0x23c] ;  /* 0x00023c0001967983 */ /* 0x000ea20000100800 */
[----:B------:R-:W-:Y:S01]  /*9570*/  @P1 IMAD.WIDE.U32 R84, R2, 0x20, R4 ;  /* 0x0000002002541825 */ /* 0x000fe200078e0004 */
[----:B------:R-:W-:Y:S01]  /*9580*/  ISETP.GE.U32.AND P3, PT, R0, 0x80, PT ;  /* 0x000000800000780c */ /* 0x000fe20003f66070 */
[----:B------:R-:W1:Y:S02]  /*9590*/  LDC.64 R4, c[0x0][0x3d8] ;  /* 0x0000f600ff047b82 */ /* 0x000e640000000a00 */
[----:B------:R-:W-:-:S04]  /*95a0*/  @P1 IMAD.WIDE.U32 R88, R2, 0x20, R70 ;  /* 0x0000002002581825 */ /* 0x000fc800078e0046 */
[C---:B0-----:R-:W-:Y:S01]  /*95b0*/  @P1 IMAD.WIDE.U32 R86, R2.reuse, 0x20, R68 ;  /* 0x0000002002561825 */ /* 0x041fe200078e0044 */
[----:B----4-:R0:W-:Y:S05]  /*95c0*/  @P5 STL.64 [R1+0x280], R172 ;  /* 0x000280ac01005387 */ /* 0x0101ea0000100a00 */
[----:B------:R-:W4:Y:S01]  /*95d0*/  @P3 LDC.64 R72, c[0x0][0x438] ;  /* 0x00010e00ff483b82 */ /* 0x000f220000000a00 */
[----:B------:R1:W-:Y:S01]  /*95e0*/  @P5 STL.64 [R1+0x288], R174 ;  /* 0x000288ae01005387 */ /* 0x0003e20000100a00 */
[----:B------:R-:W-:Y:S02]  /*95f0*/  @P1 IADD3 R2, PT, PT, R2, 0x20, RZ ;  /* 0x0000002002021810 */ /* 0x000fe40007ffe0ff */
[----:B------:R-:W-:Y:S01]  /*9600*/  ISETP.GE.U32.AND P0, PT, R0, 0xa0, PT ;  /* 0x000000a00000780c */ /* 0x000fe20003f06070 */
[----:B------:R-:W5:Y:S03]  /*9610*/  @P1 LD.E.128 R56, desc[UR6][R86.64] ;  /* 0x0000000656381980 */ /* 0x000f66000c101d00 */
[----:B------:R-:W4:Y:S01]  /*9620*/  LDC.64 R70, c[0x0][0x3d8] ;  /* 0x0000f600ff467b82 */ /* 0x000f220000000a00 */
[----:B0-----:R-:W-:Y:S01]  /*9630*/  MOV R172, R169 ;  /* 0x000000a900ac7202 */ /* 0x001fe20000000f00 */
[----:B------:R-:W-:Y:S01]  /*9640*/  IMAD.MOV.U32 R173, RZ, RZ, R168 ;  /* 0x000000ffffad7224 */ /* 0x000fe200078e00a8 */
[----:B------:R-:W5:Y:S01]  /*9650*/  @P1 LD.E.128 R52, desc[UR6][R86.64+0x10] ;  /* 0x0000100656341980 */ /* 0x000f62000c101d00 */
[----:B-1----:R-:W-:-:S02]  /*9660*/  MOV R174, R167 ;  /* 0x000000a700ae7202 */ /* 0x002fc40000000f00 */
[----:B------:R-:W-:Y:S01]  /*9670*/  MOV R175, R166 ;  /* 0x000000a600af7202 */ /* 0x000fe20000000f00 */
[C---:B------:R-:W-:Y:S01]  /*9680*/  @P2 IMAD.WIDE.U32 R80, R2.reuse, 0x20, R6 ;  /* 0x0000002002502825 */ /* 0x040fe200078e0006 */
[----:B------:R-:W-:Y:S01]  /*9690*/  MOV R168, R164 ;  /* 0x000000a400a87202 */ /* 0x000fe20000000f00 */
[----:B------:R-:W0:Y:S03]  /*96a0*/  LDC.64 R6, c[0x0][0x3d0] ;  /* 0x0000f400ff067b82 */ /* 0x000e260000000a00 */
        /* <DEDUP_REMOVED lines=9> */
[C---:B------:R-:W-:Y:S01]  /*9740*/  @P2 IMAD.WIDE.U32 R82, R2.reuse, 0x20, R74 ;  /* 0x0000002002522825 */ /* 0x040fe200078e004a */
[----:B------:R-:W-:Y:S01]  /*9750*/  MOV R161, R157 ;  /* 0x0000009d00a17202 */ /* 0x000fe20000000f00 */
[----:B------:R-:W1:Y:S01]  /*9760*/  @P0 LDC.64 R68, c[0x0][0x438] ;  /* 0x00010e00ff440b82 */ /* 0x000e620000000a00 */
[----:B------:R-:W-:Y:S01]  /*9770*/  MOV R159, R155 ;  /* 0x0000009b009f7202 */ /* 0x000fe20000000f00 */
[----:B---3--:R-:W-:Y:S01]  /*9780*/  IMAD.MOV.U32 R157, RZ, RZ, R153 ;  /* 0x000000ffff9d7224 */ /* 0x008fe200078e0099 */
[----:B------:R-:W-:Y:S01]  /*9790*/  MOV R158, R154 ;  /* 0x0000009a009e7202 */ /* 0x000fe20000000f00 */
[----:B--2---:R-:W-:Y:S01]  /*97a0*/  IMAD.MOV.U32 R154, RZ, RZ, R150 ;  /* 0x000000ffff9a7224 */ /* 0x004fe200078e0096 */
[----:B------:R-:W-:Y:S01]  /*97b0*/  MOV R156, R152 ;  /* 0x00000098009c7202 */ /* 0x000fe20000000f00 */
[----:B------:R-:W2:Y:S01]  /*97c0*/  LDL R153, [R1+0x220] ;  /* 0x0002200001997983 */ /* 0x000ea20000100800 */
[----:B------:R-:W-:Y:S01]  /*97d0*/  MOV R155, R151 ;  /* 0x00000097009b7202 */ /* 0x000fe20000000f00 */
[C---:B------:R-:W-:Y:S01]  /*97e0*/  @P2 IMAD.WIDE.U32 R78, R2.reuse, 0x20, R78 ;  /* 0x00000020024e2825 */ /* 0x040fe200078e004e */
[----:B------:R-:W3:Y:S01]  /*97f0*/  LDC.64 R74, c[0x0][0x3d0] ;  /* 0x0000f400ff4a7b82 */ /* 0x000ee20000000a00 */
[----:B------:R-:W3:Y:S04]  /*9800*/  LDL R152, [R1+0x224] ;  /* 0x0002240001987983 */ /* 0x000ee80000100800 */
[----:B------:R-:W3:Y:S04]  /*9810*/  LDL R151, [R1+0x228] ;  /* 0x0002280001977983 */ /* 0x000ee80000100800 */
[----:B------:R-:W3:Y:S01]  /*9820*/  LDL R150, [R1+0x22c] ;  /* 0x00022c0001967983 */ /* 0x000ee20000100800 */
[----:B------:R-:W-:-:S03]  /*9830*/  @P2 VIADD R2, R2, 0x20 ;  /* 0x0000002002022836 */ /* 0x000fc60000000000 */
[----:B------:R-:W5:Y:S04]  /*9840*/  @P2 LD.E.128 R48, desc[UR6][R78.64] ;  /* 0x000000064e302980 */ /* 0x000f68000c101d00 */
[----:B------:R0:W5:Y:S04]  /*9850*/  @P2 LD.E.128 R44, desc[UR6][R78.64+0x10] ;  /* 0x000010064e2c2980 */ /* 0x000168000c101d00 */
[----:B----4-:R4:W-:Y:S04]  /*9860*/  @P1 STL.64 [R1+0x270], R172 ;  /* 0x000270ac01001387 */ /* 0x0109e80000100a00 */
[----:B------:R0:W-:Y:S01]  /*9870*/  @P1 STL.64 [R1+0x278], R174 ;  /* 0x000278ae01001387 */ /* 0x0001e20000100a00 */
[----:B----4-:R-:W-:Y:S01]  /*9880*/  MOV R172, R169 ;  /* 0x000000a900ac7202 */ /* 0x010fe20000000f00 */
[----:B------:R-:W-:Y:S01]  /*9890*/  IMAD.MOV.U32 R173, RZ, RZ, R168 ;  /* 0x000000ffffad7224 */ /* 0x000fe200078e00a8 */
[----:B0-----:R-:W-:-:S02]  /*98a0*/  MOV R174, R167 ;  /* 0x000000a700ae7202 */ /* 0x001fc40000000f00 */
        /* <DEDUP_REMOVED lines=13> */
[----:B------:R-:W-:Y:S02]  /*9980*/  MOV R159, R155 ;  /* 0x0000009b009f7202 */ /* 0x000fe40000000f00 */
[----:B------:R-:W-:Y:S01]  /*9990*/  MOV R158, R154 ;  /* 0x0000009a009e7202 */ /* 0x000fe20000000f00 */
[----:B---3--:R-:W-:Y:S01]  /*99a0*/  IMAD.MOV.U32 R154, RZ, RZ, R150 ;  /* 0x000000ffff9a7224 */ /* 0x008fe200078e0096 */
[----:B------:R-:W-:Y:S01]  /*99b0*/  MOV R156, R152 ;  /* 0x00000098009c7202 */ /* 0x000fe20000000f00 */
[----:B------:R-:W-:Y:S01]  /*99c0*/  IMAD.MOV.U32 R150, RZ, RZ, R147 ;  /* 0x000000ffff967224 */ /* 0x000fe200078e0093 */
[----:B------:R-:W-:Y:S02]  /*99d0*/  MOV R155, R151 ;  /* 0x00000097009b7202 */ /* 0x000fe40000000f00 */
[----:B------:R-:W-:-:S02]  /*99e0*/  MOV R152, R149 ;  /* 0x0000009500987202 */ /* 0x000fc40000000f00 */
[----:B------:R-:W-:Y:S01]  /*99f0*/  MOV R151, R148 ;  /* 0x0000009400977202 */ /* 0x000fe20000000f00 */
[----:B------:R-:W-:Y:S01]  /*9a00*/  IMAD.MOV.U32 R148, RZ, RZ, R143 ;  /* 0x000000ffff947224 */ /* 0x000fe200078e008f */
[----:B------:R-:W-:Y:S01]  /*9a10*/  MOV R153, R146 ;  /* 0x0000009200997202 */ /* 0x000fe20000000f00 */
[----:B------:R-:W2:Y:S01]  /*9a20*/  LDL R143, [R1+0x214] ;  /* 0x00021400018f7983 */ /* 0x000ea20000100800 */
[----:B------:R-:W-:Y:S02]  /*9a30*/  MOV R149, R145 ;  /* 0x0000009100957202 */ /* 0x000fe40000000f00 */
[----:B------:R-:W-:Y:S01]  /*9a40*/  MOV R147, R142 ;  /* 0x0000008e00937202 */ /* 0x000fe20000000f00 */
[----:B------:R-:W3:Y:S01]  /*9a50*/  LDL R145, [R1+0x210] ;  /* 0x0002100001917983 */ /* 0x000ee20000100800 */
[----:B------:R-:W-:-:S03]  /*9a60*/  MOV R146, R141 ;  /* 0x0000008d00927202 */ /* 0x000fc60000000f00 */
[----:B------:R-:W3:Y:S04]  /*9a70*/  LDL R142, [R1+0x218] ;  /* 0x00021800018e7983 */ /* 0x000ee80000100800 */
[----:B------:R-:W3:Y:S04]  /*9a80*/  LDL R141, [R1+0x21c] ;  /* 0x00021c00018d7983 */ /* 0x000ee80000100800 */
        /* <DEDUP_REMOVED lines=17> */
[----:B------:R-:W-:Y:S01]  /*9ba0*/  MOV R160, R156 ;  /* 0x0000009c00a07202 */ /* 0x000fe20000000f00 */
[----:B------:R-:W-:Y:S01]  /*9bb0*/  IMAD.MOV.U32 R154, RZ, RZ, R147 ;  /* 0x000000ffff9a7224 */ /* 0x000fe200078e0093 */
[----:B------:R-:W-:-:S02]  /*9bc0*/  MOV R159, R155 ;  /* 0x0000009b009f7202 */ /* 0x000fc40000000f00 */
[----:B------:R-:W-:Y:S02]  /*9bd0*/  MOV R156, R149 ;  /* 0x00000095009c7202 */ /* 0x000fe40000000f00 */
[----:B------:R-:W-:Y:S01]  /*9be0*/  MOV R155, R148 ;  /* 0x00000094009b7202 */ /* 0x000fe20000000f00 */
[----:B--2---:R-:W-:Y:S01]  /*9bf0*/  IMAD.MOV.U32 R148, RZ, RZ, R143 ;  /* 0x000000ffff947224 */ /* 0x004fe200078e008f */
[----:B------:R-:W-:Y:S01]  /*9c00*/  MOV R157, R146 ;  /* 0x00000092009d7202 */ /* 0x000fe20000000f00 */
[----:B------:R-:W2:Y:S01]  /*9c10*/  LDL R143, [R1+0x204] ;  /* 0x00020400018f7983 */ /* 0x000ea20000100800 */
[----:B---3--:R-:W-:Y:S02]  /*9c20*/  MOV R149, R145 ;  /* 0x0000009100957202 */ /* 0x008fe40000000f00 */
[----:B------:R-:W-:Y:S01]  /*9c30*/  MOV R147, R142 ;  /* 0x0000008e00937202 */ /* 0x000fe20000000f00 */
[----:B------:R-:W3:Y:S01]  /*9c40*/  LDL R145, [R1+0x200] ;  /* 0x0002000001917983 */ /* 0x000ee20000100800 */
[----:B------:R-:W-:-:S03]  /*9c50*/  MOV R146, R141 ;  /* 0x0000008d00927202 */ /* 0x000fc60000000f00 */
[----:B------:R-:W2:Y:S04]  /*9c60*/  LDL R142, [R1+0x208] ;  /* 0x00020800018e7983 */ /* 0x000ea80000100800 */
        /* <DEDUP_REMOVED lines=22> */
[----:B------:R-:W2:Y:S01]  /*9dd0*/  LDL R142, [R1+0xa0] ;  /* 0x0000a000018e7983 */ /* 0x000ea20000100800 */
[----:B------:R-:W-:Y:S01]  /*9de0*/  MOV R148, R143 ;  /* 0x0000008f00947202 */ /* 0x000fe20000000f00 */
[----:B------:R-:W-:Y:S01]  /*9df0*/  IMAD.MOV.U32 R143, RZ, RZ, R3 ;  /* 0x000000ffff8f7224 */ /* 0x000fe200078e0003 */
[----:B------:R-:W-:Y:S01]  /*9e00*/  MOV R146, R141 ;  /* 0x0000008d00927202 */ /* 0x000fe20000000f00 */
[----:B------:R-:W3:Y:S01]  /*9e10*/  LDL R3, [R1+0x1f4] ;  /* 0x0001f40001037983 */ /* 0x000ee20000100800 */
[----:B------:R-:W-:-:S03]  /*9e20*/  MOV R145, R140 ;  /* 0x0000008c00917202 */ /* 0x000fc60000000f00 */
[----:B------:R-:W3:Y:S04]  /*9e30*/  LDL R141, [R1+0xa4] ;  /* 0x0000a400018d7983 */ /* 0x000ee80000100800 */
[----:B------:R-:W2:Y:S04]  /*9e40*/  LDL R140, [R1+0x1f0] ;  /* 0x0001f000018c7983 */ /* 0x000ea80000100800 */
[----:B----4-:R0:W-:Y:S04]  /*9e50*/  @P1 STL.64 [R1+0x240], R172 ;  /* 0x000240ac01001387 */ /* 0x0101e80000100a00 */
[----:B------:R4:W-:Y:S01]  /*9e60*/  @P1 STL.64 [R1+0x248], R174 ;  /* 0x000248ae01001387 */ /* 0x0009e20000100a00 */
[----:B0-----:R-:W-:-:S02]  /*9e70*/  MOV R172, R169 ;  /* 0x000000a900ac7202 */ /* 0x001fc40000000f00 */
[----:B------:R-:W-:Y:S01]  /*9e80*/  MOV R173, R168 ;  /* 0x000000a800ad7202 */ /* 0x000fe20000000f00 */
[----:B----4-:R-:W-:Y:S01]  /*9e90*/  IMAD.MOV.U32 R174, RZ, RZ, R167 ;  /* 0x000000ffffae7224 */ /* 0x010fe200078e00a7 */
[----:B------:R-:W-:-:S06]  /*9ea0*/  MOV R175, R166 ;  /* 0x000000a600af7202 */ /* 0x000fcc0000000f00 */
[----:B------:R-:W4:Y:S01]  /*9eb0*/  @P2 LDG.E.128 R172, desc[UR6][R80.64] ;  /* 0x0000000650ac2981 */ /* 0x000f22000c1e1d00 */
[----:B------:R-:W-:Y:S01]  /*9ec0*/  IMAD.MOV.U32 R168, RZ, RZ, R164 ;  /* 0x000000ffffa87224 */ /* 0x000fe200078e00a4 */
        /* <DEDUP_REMOVED lines=18> */
[----:B------:R-:W3:Y:S04]  /*9ff0*/  LDL R142, [R1+0x1f8] ;  /* 0x0001f800018e7983 */ /* 0x000ee80000100800 */
[----:B------:R-:W3:Y:S04]  /*a000*/  LDL R141, [R1+0x1fc] ;  /* 0x0001fc00018d7983 */ /* 0x000ee80000100800 */
[----:B------:R-:W3:Y:S04]  /*a010*/  LDL R3, [R1+0x1e4] ;  /* 0x0001e40001037983 */ /* 0x000ee80000100800 */
[----:B----4-:R0:W-:Y:S04]  /*a020*/  @P2 STL.64 [R1+0x230], R172 ;  /* 0x000230ac01002387 */ /* 0x0101e80000100a00 */
[----:B------:R4:W-:Y:S01]  /*a030*/  @P2 STL.64 [R1+0x238], R174 ;  /* 0x000238ae01002387 */ /* 0x0009e20000100a00 */
[----:B0-----:R-:W-:Y:S01]  /*a040*/  MOV R172, R169 ;  /* 0x000000a900ac7202 */ /* 0x001fe20000000f00 */
[----:B------:R-:W-:Y:S01]  /*a050*/  IMAD.MOV.U32 R173, RZ, RZ, R168 ;  /* 0x000000ffffad7224 */ /* 0x000fe200078e00a8 */
        /* <DEDUP_REMOVED lines=67> */
[----:B------:R-:W2:Y:S01]  /*a490*/  LDL R153, [R1+0x1b0] ;  /* 0x0001b00001997983 */ /* 0x000ea20000100800 */
[----:B------:R-:W-:-:S03]  /*a4a0*/  MOV R154, R150 ;  /* 0x00000096009a7202 */ /* 0x000fc60000000f00 */
[----:B------:R-:W3:Y:S04]  /*a4b0*/  LDL R151, [R1+0x1b8] ;  /* 0x0001b80001977983 */ /* 0x000ee80000100800 */
[----:B------:R-:W2:Y:S01]  /*a4c0*/  LDL R150, [R1+0x1bc] ;  /* 0x0001bc0001967983 */ /* 0x000ea20000100800 */
[----:B------:R-:W-:-:S03]  /*a4d0*/  @P3 IMAD.WIDE.U32 R76, R2, 0x20, R76 ;  /* 0x00000020024c3825 */ /* 0x000fc600078e004c */
[----:B----4-:R0:W-:Y:S04]  /*a4e0*/  @P2 STL.64 [R1+0x200], R172 ;  /* 0x000200ac01002387 */ /* 0x0101e80000100a00 */
[----:B------:R4:W-:Y:S01]  /*a4f0*/  @P2 STL.64 [R1+0x208], R174 ;  /* 0x000208ae01002387 */ /* 0x0009e20000100a00 */
[----:B0-----:R-:W-:Y:S01]  /*a500*/  IMAD.MOV.U32 R172, RZ, RZ, R169 ;  /* 0x000000ffffac7224 */ /* 0x001fe200078e00a9 */
[----:B------:R-:W-:Y:S02]  /*a510*/  MOV R173, R168 ;  /* 0x000000a800ad7202 */ /* 0x000fe40000000f00 */
        /* <DEDUP_REMOVED lines=15> */
[----:B---3--:R-:W-:Y:S01]  /*a610*/  IMAD.MOV.U32 R155, RZ, RZ, R151 ;  /* 0x000000ffff9b7224 */ /* 0x008fe200078e0097 */
[----:B--2---:R-:W-:Y:S01]  /*a620*/  MOV R157, R153 ;  /* 0x00000099009d7202 */ /* 0x004fe20000000f00 */
[----:B------:R-:W2:Y:S01]  /*a630*/  LDL R151, [R1+0x1a8] ;  /* 0x0001a80001977983 */ /* 0x000ea20000100800 */
[----:B------:R-:W-:Y:S02]  /*a640*/  MOV R156, R152 ;  /* 0x00000098009c7202 */ /* 0x000fe40000000f00 */
[----:B------:R-:W-:Y:S01]  /*a650*/  MOV R154, R150 ;  /* 0x00000096009a7202 */ /* 0x000fe20000000f00 */
[----:B------:R-:W3:Y:S04]  /*a660*/  LDL R153, [R1+0x1a0] ;  /* 0x0001a00001997983 */ /* 0x000ee80000100800 */
        /* <DEDUP_REMOVED lines=22> */
[----:B---3--:R-:W-:Y:S02]  /*a7d0*/  MOV R157, R153 ;  /* 0x00000099009d7202 */ /* 0x008fe40000000f00 */
        /* <DEDUP_REMOVED lines=9> */
[----:B------:R-:W3:Y:S01]  /*a870*/  LDL R146, [R1+0x90] ;  /* 0x0000900001927983 */ /* 0x000ee20000100800 */
[----:B------:R-:W-:-:S04]  /*a880*/  @P3 IMAD.WIDE.U32 R84, R2, 0x20, R4 ;  /* 0x0000002002543825 */ /* 0x000fc800078e0004 */
[----:B------:R-:W-:Y:S01]  /*a890*/  @P3 IMAD.WIDE.U32 R80, R2, 0x20, R72 ;  /* 0x0000002002503825 */ /* 0x000fe200078e0048 */
[----:B----4-:R0:W-:Y:S01]  /*a8a0*/  @P3 STL.64 [R1+0x1e0], R172 ;  /* 0x0001e0ac01003387 */ /* 0x0101e20000100a00 */
[----:B------:R-:W-:Y:S01]  /*a8b0*/  ISETP.GE.U32.AND P1, PT, R0, 0xc0, PT ;  /* 0x000000c00000780c */ /* 0x000fe20003f26070 */
[----:B------:R-:W4:Y:S02]  /*a8c0*/  LDC.64 R4, c[0x0][0x3d0] ;  /* 0x0000f400ff047b82 */ /* 0x000f240000000a00 */
        /* <DEDUP_REMOVED lines=8> */
[----:B-1----:R-:W-:Y:S01]  /*a950*/  MOV R174, R167 ;  /* 0x000000a700ae7202 */ /* 0x002fe20000000f00 */
[----:B------:R-:W-:-:S06]  /*a960*/  IMAD.MOV.U32 R175, RZ, RZ, R166 ;  /* 0x000000ffffaf7224 */ /* 0x000fcc00078e00a6 */
[----:B------:R-:W4:Y:S01]  /*a970*/  @P3 LDG.E.128 R172, desc[UR6][R84.64] ;  /* 0x0000000654ac3981 */ /* 0x000f22000c1e1d00 */
[----:B------:R-:W-:Y:S01]  /*a980*/  MOV R166, R162 ;  /* 0x000000a200a67202 */ /* 0x000fe20000000f00 */
[----:B------:R-:W-:Y:S01]  /*a990*/  IMAD.MOV.U32 R167, RZ, RZ, R163 ;  /* 0x000000ffffa77224 */ /* 0x000fe200078e00a3 */
[----:B------:R-:W-:Y:S01]  /*a9a0*/  MOV R162, R158 ;  /* 0x0000009e00a27202 */ /* 0x000fe20000000f00 */
[----:B------:R-:W-:Y:S01]  /*a9b0*/  IMAD.MOV.U32 R158, RZ, RZ, R154 ;  /* 0x000000ffff9e7224 */ /* 0x000fe200078e009a */
[----:B------:R-:W-:Y:S01]  /*a9c0*/  MOV R163, R159 ;  /* 0x0000009f00a37202 */ /* 0x000fe20000000f00 */
[----:B------:R-:W-:Y:S01]  /*a9d0*/  @P0 IMAD.WIDE.U32 R78, R2, 0x20, R6 ;  /* 0x00000020024e0825 */ /* 0x000fe200078e0006 */
[----:B------:R-:W-:Y:S01]  /*a9e0*/  MOV R154, R152 ;  /* 0x00000098009a7202 */ /* 0x000fe20000000f00 */
[----:B------:R-:W1:Y:S01]  /*a9f0*/  LDC.64 R6, c[0x0][0x3d8] ;  /* 0x0000f600ff067b82 */ /* 0x000e620000000a00 */
        /* <DEDUP_REMOVED lines=9> */
[----:B--2---:R-:W-:Y:S01]  /*aa90*/  MOV R150, R148 ;  /* 0x0000009400967202 */ /* 0x004fe20000000f00 */
[----:B---3--:R-:W-:Y:S01]  /*aaa0*/  IMAD.MOV.U32 R148, RZ, RZ, R146 ;  /* 0x000000ffff947224 */ /* 0x008fe200078e0092 */
[----:B------:R-:W-:Y:S01]  /*aab0*/  MOV R160, R156 ;  /* 0x0000009c00a07202 */ /* 0x000fe20000000f00 */
[----:B------:R-:W2:Y:S01]  /*aac0*/  LDL R146, [R1+0x19c] ;  /* 0x00019c0001927983 */ /* 0x000ea20000100800 */
[----:B------:R-:W-:Y:S01]  /*aad0*/  MOV R151, R147 ;  /* 0x0000009300977202 */ /* 0x000fe20000000f00 */
[C---:B------:R-:W-:Y:S01]  /*aae0*/  @P0 IMAD.WIDE.U32 R86, R2.reuse, 0x20, R70 ;  /* 0x0000002002560825 */ /* 0x040fe200078e0046 */
[----:B------:R-:W3:Y:S01]  /*aaf0*/  LDC.64 R80, c[0x0][0x3d8] ;  /* 0x0000f600ff507b82 */ /* 0x000ee20000000a00 */
[----:B------:R-:W3:Y:S04]  /*ab00*/  LDL R156, [R1+0x194] ;  /* 0x00019400019c7983 */ /* 0x000ee80000100800 */
[----:B------:R-:W2:Y:S01]  /*ab10*/  LDL R147, [R1+0x198] ;  /* 0x0001980001937983 */ /* 0x000ea20000100800 */
[----:B------:R-:W-:-:S02]  /*ab20*/  @P0 IMAD.WIDE.U32 R82, R2, 0x20, R68 ;  /* 0x0000002002520825 */ /* 0x000fc400078e0044 */
[----:B------:R-:W1:Y:S01]  /*ab30*/  @P2 LDC.64 R70, c[0x0][0x438] ;  /* 0x00010e00ff462b82 */ /* 0x000e620000000a00 */
[----:B----4-:R4:W-:Y:S01]  /*ab40*/  @P3 STL.64 [R1+0x1d0], R172 ;  /* 0x0001d0ac01003387 */ /* 0x0109e20000100a00 */
[----:B------:R-:W-:-:S06]  /*ab50*/  @P0 IADD3 R2, PT, PT, R2, 0x20, RZ ;  /* 0x0000002002020810 */ /* 0x000fcc0007ffe0ff */
[----:B------:R-:W1:Y:S01]  /*ab60*/  LDC.64 R68, c[0x0][0x3d8] ;  /* 0x0000f600ff447b82 */ /* 0x000e620000000a00 */
[----:B------:R0:W-:Y:S04]  /*ab70*/  @P3 STL.64 [R1+0x1d8], R174 ;  /* 0x0001d8ae01003387 */ /* 0x0001e80000100a00 */
[----:B------:R-:W5:Y:S01]  /*ab80*/  @P0 LD.E.128 R32, desc[UR6][R82.64] ;  /* 0x0000000652200980 */ /* 0x000f62000c101d00 */
[----:B----4-:R-:W-:-:S03]  /*ab90*/  MOV R172, R169 ;  /* 0x000000a900ac7202 */ /* 0x010fc60000000f00 */
[----:B------:R-:W5:Y:S01]  /*aba0*/  @P0 LD.E.128 R28, desc[UR6][R82.64+0x10] ;  /* 0x00001006521c0980 */ /* 0x000f62000c101d00 */
[----:B------:R-:W-:Y:S01]  /*abb0*/  MOV R173, R168 ;  /* 0x000000a800ad7202 */ /* 0x000fe20000000f00 */
[----:B0-----:R-:W-:Y:S01]  /*abc0*/  IMAD.MOV.U32 R174, RZ, RZ, R167 ;  /* 0x000000ffffae7224 */ /* 0x001fe200078e00a7 */
        /* <DEDUP_REMOVED lines=10> */
[----:B--2---:R-:W-:Y:S01]  /*ac70*/  IMAD.MOV.U32 R159, RZ, RZ, R147 ;  /* 0x000000ffff9f7224 */ /* 0x004fe200078e0093 */
[----:B------:R-:W-:-:S02]  /*ac80*/  MOV R161, R157 ;  /* 0x0000009d00a17202 */ /* 0x000fc40000000f00 */
[----:B---3--:R-:W-:Y:S01]  /*ac90*/  MOV R160, R156 ;  /* 0x0000009c00a07202 */ /* 0x008fe20000000f00 */
[----:B------:R-:W-:Y:S01]  /*aca0*/  IMAD.MOV.U32 R156, RZ, RZ, R143 ;  /* 0x000000ffff9c7224 */ /* 0x000fe200078e008f */
[----:B------:R-:W-:Y:S01]  /*acb0*/  MOV R158, R146 ;  /* 0x00000092009e7202 */ /* 0x000fe20000000f00 */
[----:B------:R-:W2:Y:S01]  /*acc0*/  LDL R143, [R1+0x114] ;  /* 0x00011400018f7983 */ /* 0x000ea20000100800 */
[----:B------:R-:W-:Y:S01]  /*acd0*/  MOV R157, R145 ;  /* 0x00000091009d7202 */ /* 0x000fe20000000f00 */
[----:B------:R-:W-:Y:S01]  /*ace0*/  IMAD.MOV.U32 R145, RZ, RZ, R140 ;  /* 0x000000ffff917224 */ /* 0x000fe200078e008c */
[----:B------:R-:W-:Y:S01]  /*acf0*/  MOV R147, R142 ;  /* 0x0000008e00937202 */ /* 0x000fe20000000f00 */
[----:B------:R-:W3:Y:S01]  /*ad00*/  LDL R140, [R1+0x110] ;  /* 0x00011000018c7983 */ /* 0x000ee20000100800 */
[----:B------:R-:W-:-:S03]  /*ad10*/  MOV R146, R141 ;  /* 0x0000008d00927202 */ /* 0x000fc60000000f00 */
[----:B------:R-:W2:Y:S04]  /*ad20*/  LDL R142, [R1+0x118] ;  /* 0x00011800018e7983 */ /* 0x000ea80000100800 */
[----:B------:R-:W3:Y:S04]  /*ad30*/  LDL R141, [R1+0x11c] ;  /* 0x00011c00018d7983 */ /* 0x000ee80000100800 */
        /* <DEDUP_REMOVED lines=17> */
[----:B--2---:R-:W-:Y:S01]  /*ae50*/  IMAD.MOV.U32 R147, RZ, RZ, R142 ;  /* 0x000000ffff937224 */ /* 0x004fe200078e008e */
[----:B------:R-:W-:Y:S01]  /*ae60*/  MOV R160, R156 ;  /* 0x0000009c00a07202 */ /* 0x000fe20000000f00 */
[----:B------:R-:W2:Y:S01]  /*ae70*/  LDL R142, [R1+0x174] ;  /* 0x00017400018e7983 */ /* 0x000ea20000100800 */
[----:B------:R-:W-:-:S02]  /*ae80*/  MOV R158, R146 ;  /* 0x00000092009e7202 */ /* 0x000fc40000000f00 */
[----:B------:R-:W-:Y:S02]  /*ae90*/  MOV R157, R143 ;  /* 0x0000008f009d7202 */ /* 0x000fe40000000f00 */
[----:B---3--:R-:W-:Y:S01]  /*aea0*/  MOV R146, R141 ;  /* 0x0000008d00927202 */ /* 0x008fe20000000f00 */
        /* <DEDUP_REMOVED lines=19> */
[----:B------:R-:W-:Y:S01]  /*afe0*/  @P1 IMAD.WIDE.U32 R84, R2, 0x20, R74 ;  /* 0x0000002002541825 */ /* 0x000fe200078e004a */
[----:B------:R-:W-:Y:S01]  /*aff0*/  MOV R162, R158 ;  /* 0x0000009e00a27202 */ /* 0x000fe20000000f00 */
[----:B0-----:R-:W0:Y:S01]  /*b000*/  LDC.64 R78, c[0x0][0x3d0] ;  /* 0x0000f400ff4e7b82 */ /* 0x001e220000000a00 */
[----:B------:R-:W-:Y:S01]  /*b010*/  MOV R161, R156 ;  /* 0x0000009c00a17202 */ /* 0x000fe20000000f00 */
[----:B--2---:R-:W-:Y:S01]  /*b020*/  IMAD.MOV.U32 R158, RZ, RZ, R142 ;  /* 0x000000ffff9e7224 */ /* 0x004fe200078e008e */
[----:B---3--:R-:W-:Y:S01]  /*b030*/  MOV R159, R143 ;  /* 0x0000008f009f7202 */ /* 0x008fe20000000f00 */
[----:B------:R-:W2:Y:S01]  /*b040*/  LDL R142, [R1+0x164] ;  /* 0x00016400018e7983 */ /* 0x000ea20000100800 */
[----:B------:R-:W-:-:S02]  /*b050*/  MOV R157, R141 ;  /* 0x0000008d009d7202 */ /* 0x000fc40000000f00 */
[----:B------:R-:W-:Y:S01]  /*b060*/  MOV R156, R140 ;  /* 0x0000008c009c7202 */ /* 0x000fe20000000f00 */
[----:B------:R-:W3:Y:S01]  /*b070*/  LDL R143, [R1+0x160] ;  /* 0x00016000018f7983 */ /* 0x000ee20000100800 */
[----:B------:R-:W-:Y:S01]  /*b080*/  ISETP.GE.U32.AND P3, PT, R0, 0x100, PT ;  /* 0x000001000000780c */ /* 0x000fe20003f66070 */
[----:B------:R-:W0:Y:S02]  /*b090*/  LDC.64 R74, c[0x0][0x3d8] ;  /* 0x0000f600ff4a7b82 */ /* 0x000e240000000a00 */
[----:B------:R-:W2:Y:S04]  /*b0a0*/  LDL R141, [R1+0x168] ;  /* 0x00016800018d7983 */ /* 0x000ea80000100800 */
[----:B------:R-:W2:Y:S01]  /*b0b0*/  LDL R140, [R1+0x16c] ;  /* 0x00016c00018c7983 */ /* 0x000ea20000100800 */
[----:B------:R-:W-:-:S02]  /*b0c0*/  @P1 IMAD.WIDE.U32 R88, R2, 0x20, R72 ;  /* 0x0000002002581825 */ /* 0x000fc400078e0048 */
[----:B------:R-:W0:Y:S02]  /*b0d0*/  LDC.64 R72, c[0x0][0x3d0] ;  /* 0x0000f400ff487b82 */ /* 0x000e240000000a00 */
[----:B-1----:R-:W-:Y:S01]  /*b0e0*/  @P1 IMAD.WIDE.U32 R82, R2, 0x20, R6 ;  /* 0x0000002002521825 */ /* 0x002fe200078e0006 */
[----:B------:R-:W5:Y:S05]  /*b0f0*/  @P1 LD.E.128 R24, desc[UR6][R88.64] ;  /* 0x0000000658181980 */ /* 0x000f6a000c101d00 */
[----:B------:R-:W1:Y:S01]  /*b100*/  @P3 LDC.64 R76, c[0x0][0x438] ;  /* 0x00010e00ff4c3b82 */ /* 0x000e620000000a00 */
[----:B----4-:R4:W-:Y:S04]  /*b110*/  @P0 STL.64 [R1+0x1a0], R172 ;  /* 0x0001a0ac01000387 */ /* 0x0109e80000100a00 */
[----:B------:R0:W-:Y:S04]  /*b120*/  @P0 STL.64 [R1+0x1a8], R174 ;  /* 0x0001a8ae01000387 */ /* 0x0001e80000100a00 */
[----:B------:R-:W5:Y:S01]  /*b130*/  @P1 LD.E.128 R20, desc[UR6][R88.64+0x10] ;  /* 0x0000100658141980 */ /* 0x000f62000c101d00 */
[----:B----4-:R-:W-:Y:S01]  /*b140*/  IMAD.MOV.U32 R172, RZ, RZ, R169 ;  /* 0x000000ffffac7224 */ /* 0x010fe200078e00a9 */
[----:B------:R-:W-:-:S02]  /*b150*/  MOV R173, R168 ;  /* 0x000000a800ad7202 */ /* 0x000fc40000000f00 */
        /* <DEDUP_REMOVED lines=10> */
[----:B------:R-:W-:Y:S01]  /*b200*/  MOV R163, R157 ;  /* 0x0000009d00a37202 */ /* 0x000fe20000000f00 */
[----:B------:R-:W3:Y:S01]  /*b210*/  LDL R143, [R1+0x8c] ;  /* 0x00008c00018f7983 */ /* 0x000ee20000100800 */
[----:B------:R-:W-:Y:S01]  /*b220*/  MOV R162, R156 ;  /* 0x0000009c00a27202 */ /* 0x000fe20000000f00 */
[----:B--2---:R-:W-:Y:S01]  /*b230*/  IMAD.MOV.U32 R156, RZ, RZ, R140 ;  /* 0x000000ffff9c7224 */ /* 0x004fe200078e008c */
[----:B------:R-:W-:Y:S01]  /*b240*/  MOV R158, R142 ;  /* 0x0000008e009e7202 */ /* 0x000fe20000000f00 */
[----:B------:R-:W3:Y:S01]  /*b250*/  LDL R140, [R1+0x80] ;  /* 0x00008000018c7983 */ /* 0x000ee20000100800 */
[----:B------:R-:W-:-:S03]  /*b260*/  MOV R157, R141 ;  /* 0x0000008d009d7202 */ /* 0x000fc60000000f00 */
[----:B------:R-:W3:Y:S04]  /*b270*/  LDL R141, [R1+0x84] ;  /* 0x00008400018d7983 */ /* 0x000ee80000100800 */
[----:B------:R-:W3:Y:S04]  /*b280*/  LDL R142, [R1+0x88] ;  /* 0x00008800018e7983 */ /* 0x000ee80000100800 */
[----:B----4-:R0:W-:Y:S04]  /*b290*/  @P0 STL.64 [R1+0x190], R172 ;  /* 0x000190ac01000387 */ /* 0x0101e80000100a00 */
[----:B------:R2:W-:Y:S01]  /*b2a0*/  @P0 STL.64 [R1+0x198], R174 ;  /* 0x000198ae01000387 */ /* 0x0005e20000100a00 */
[----:B0-----:R-:W-:Y:S01]  /*b2b0*/  MOV R172, R169 ;  /* 0x000000a900ac7202 */ /* 0x001fe20000000f00 */
[----:B------:R-:W-:Y:S01]  /*b2c0*/  IMAD.MOV.U32 R173, RZ, RZ, R168 ;  /* 0x000000ffffad7224 */ /* 0x000fe200078e00a8 */
[----:B--2---:R-:W-:-:S02]  /*b2d0*/  MOV R174, R167 ;  /* 0x000000a700ae7202 */ /* 0x004fc40000000f00 */
        /* <DEDUP_REMOVED lines=8> */
[----:B------:R-:W4:Y:S01]  /*b360*/  LDL R157, [R1+0xb4] ;  /* 0x0000b400019d7983 */ /* 0x000f220000100800 */
[----:B------:R-:W-:Y:S02]  /*b370*/  MOV R164, R158 ;  /* 0x0000009e00a47202 */ /* 0x000fe40000000f00 */
[----:B------:R-:W-:Y:S01]  /*b380*/  MOV R162, R156 ;  /* 0x0000009c00a27202 */ /* 0x000fe20000000f00 */
[----:B------:R-:W4:Y:S04]  /*b390*/  LDL R158, [R1+0xb8] ;  /* 0x0000b800019e7983 */ /* 0x000f280000100800 */
[----:B------:R-:W4:Y:S04]  /*b3a0*/  LDL R156, [R1+0xb0] ;  /* 0x0000b000019c7983 */ /* 0x000f280000100800 */
[----:B------:R-:W4:Y:S04]  /*b3b0*/  LDL R159, [R1+0xbc] ;  /* 0x0000bc00019f7983 */ /* 0x000f280000100800 */
[----:B--2---:R0:W-:Y:S04]  /*b3c0*/  @P0 STL.64 [R1+0x180], R172 ;  /* 0x000180ac01000387 */ /* 0x0041e80000100a00 */
        /* <DEDUP_REMOVED lines=15> */
[----:B------:R2:W-:Y:S04]  /*b4c0*/  @P1 STL.64 [R1+0x178], R174 ;  /* 0x000178ae01001387 */ /* 0x0005e80000100a00 */
[----:B------:R-:W4:Y:S01]  /*b4d0*/  LDL R198, [R1+0x158] ;  /* 0x0001580001c67983 */ /* 0x000f220000100800 */
[----:B0-----:R-:W-:-:S02]  /*b4e0*/  MOV R172, R169 ;  /* 0x000000a900ac7202 */ /* 0x001fc40000000f00 */
[----:B------:R-:W-:Y:S01]  /*b4f0*/  MOV R173, R168 ;  /* 0x000000a800ad7202 */ /* 0x000fe20000000f00 */
[----:B--2---:R-:W-:Y:S01]  /*b500*/  IMAD.MOV.U32 R174, RZ, RZ, R167 ;  /* 0x000000ffffae7224 */ /* 0x004fe200078e00a7 */
[----:B------:R-:W-:-:S06]  /*b510*/  MOV R175, R166 ;  /* 0x000000a600af7202 */ /* 0x000fcc0000000f00 */
[----:B------:R-:W2:Y:S01]  /*b520*/  @P1 LDG.E.128 R172, desc[UR6][R84.64+0x10] ;  /* 0x0000100654ac1981 */ /* 0x000ea2000c1e1d00 */
[----:B---3--:R-:W-:Y:S01]  /*b530*/  MOV R168, R165 ;  /* 0x000000a500a87202 */ /* 0x008fe20000000f00 */
[----:B----4-:R-:W-:Y:S01]  /*b540*/  IMAD.MOV.U32 R169, RZ, RZ, R164 ;  /* 0x000000ffffa97224 */ /* 0x010fe200078e00a4 */
[----:B------:R-:W-:Y:S01]  /*b550*/  MOV R167, R163 ;  /* 0x000000a300a77202 */ /* 0x000fe20000000f00 */
[----:B------:R-:W-:Y:S01]  /*b560*/  IMAD.MOV.U32 R165, RZ, RZ, R161 ;  /* 0x000000ffffa57224 */ /* 0x000fe200078e00a1 */
        /* <DEDUP_REMOVED lines=8> */
[----:B------:R-:W3:Y:S04]  /*b5f0*/  LDL R145, [R1+0x150] ;  /* 0x0001500001917983 */ /* 0x000ee80000100800 */
[----:B------:R-:W3:Y:S01]  /*b600*/  LDL R3, [R1+0x154] ;  /* 0x0001540001037983 */ /* 0x000ee20000100800 */
[----:B------:R-:W-:Y:S01]  /*b610*/  IMAD.MOV.U32 R170, RZ, RZ, R167 ;  /* 0x000000ffffaa7224 */ /* 0x000fe200078e00a7 */
[----:B------:R-:W-:Y:S01]  /*b620*/  MOV R171, R166 ;  /* 0x000000a600ab7202 */ /* 0x000fe20000000f00 */
[----:B------:R-:W-:Y:S01]  /*b630*/  IMAD.MOV.U32 R181, RZ, RZ, R164 ;  /* 0x000000ffffb57224 */ /* 0x000fe200078e00a4 */
[----:B------:R-:W-:Y:S01]  /*b640*/  MOV R180, R165 ;  /* 0x000000a500b47202 */ /* 0x000fe20000000f00 */
[----:B------:R-:W-:Y:S01]  /*b650*/  IMAD.MOV.U32 R192, RZ, RZ, R161 ;  /* 0x000000ffffc07224 */ /* 0x000fe200078e00a1 */
[----:B------:R-:W-:-:S02]  /*b660*/  MOV R182, R163 ;  /* 0x000000a300b67202 */ /* 0x000fc40000000f00 */
[----:B------:R-:W-:Y:S02]  /*b670*/  MOV R183, R162 ;  /* 0x000000a200b77202 */ /* 0x000fe40000000f00 */
[----:B------:R-:W-:Y:S01]  /*b680*/  MOV R193, R160 ;  /* 0x000000a000c17202 */ /* 0x000fe20000000f00 */
[----:B--2---:R0:W-:Y:S04]  /*b690*/  @P1 STL.64 [R1+0x160], R172 ;  /* 0x000160ac01001387 */ /* 0x0041e80000100a00 */
[----:B------:R2:W-:Y:S04]  /*b6a0*/  @P1 STL.64 [R1+0x168], R174 ;  /* 0x000168ae01001387 */ /* 0x0005e80000100a00 */
        /* <DEDUP_REMOVED lines=13> */
[----:B0-----:R-:W3:Y:S04]  /*b780*/  LDL R172, [R1+0xf0] ;  /* 0x0000f00001ac7983 */ /* 0x001ee80000100800 */
[----:B------:R-:W3:Y:S04]  /*b790*/  LDL R173, [R1+0xf4] ;  /* 0x0000f40001ad7983 */ /* 0x000ee80000100800 */
[----:B--2---:R-:W2:Y:S04]  /*b7a0*/  LDL R174, [R1+0xf8] ;  /* 0x0000f80001ae7983 */ /* 0x004ea80000100800 */
        /* <DEDUP_REMOVED lines=9> */
[----:B----4-:R-:W-:Y:S01]  /*b840*/  MOV R194, R147 ;  /* 0x0000009300c27202 */ /* 0x010fe20000000f00 */
[----:B---3--:R-:W-:Y:S01]  /*b850*/  IMAD.MOV.U32 R195, RZ, RZ, R146 ;  /* 0x000000ffffc37224 */ /* 0x008fe200078e0092 */
[----:B------:R-:W-:Y:S01]  /*b860*/  MOV R196, R145 ;  /* 0x0000009100c47202 */ /* 0x000fe20000000f00 */
[----:B------:R-:W-:Y:S01]  /*b870*/  @P1 VIADD R2, R2, 0x20 ;  /* 0x0000002002021836 */ /* 0x000fe20000000000 */
[----:B------:R-:W-:-:S03]  /*b880*/  MOV R197, R3 ;  /* 0x0000000300c57202 */ /* 0x000fc60000000f00 */
[----:B------:R-:W-:Y:S01]  /*b890*/  @P2 IMAD.WIDE.U32 R4, R2, 0x20, R4 ;  /* 0x0000002002042825 */ /* 0x000fe200078e0004 */
[----:B------:R-:W3:Y:S01]  /*b8a0*/  @P1 LDG.E.128 R192, desc[UR6][R82.64+0x10] ;  /* 0x0000100652c01981 */ /* 0x000ee2000c1e1d00 */
[----:B------:R-:W-:Y:S02]  /*b8b0*/  ISETP.GE.U32.AND P0, PT, R0, 0x120, PT ;  /* 0x000001200000780c */ /* 0x000fe40003f06070 */
[----:B------:R-:W-:-:S04]  /*b8c0*/  @P2 IMAD.WIDE.U32 R70, R2, 0x20, R70 ;  /* 0x0000002002462825 */ /* 0x000fc800078e0046 */
[C---:B------:R-:W-:Y:S01]  /*b8d0*/  @P2 IMAD.WIDE.U32 R68, R2.reuse, 0x20, R68 ;  /* 0x0000002002442825 */ /* 0x040fe200078e0044 */
[----:B------:R-:W-:Y:S01]  /*b8e0*/  @P2 IADD3 R2, PT, PT, R2, 0x20, RZ ;  /* 0x0000002002022810 */ /* 0x000fe20007ffe0ff */
[----:B------:R-:W5:Y:S04]  /*b8f0*/  @P2 LD.E.128 R16, desc[UR6][R70.64] ;  /* 0x0000000646102980 */ /* 0x000f68000c101d00 */
[C---:B------:R-:W-:Y:S01]  /*b900*/  @P3 IMAD.WIDE.U32 R78, R2.reuse, 0x20, R78 ;  /* 0x00000020024e3825 */ /* 0x040fe200078e004e */
[----:B------:R-:W4:Y:S01]  /*b910*/  @P2 LDG.E.128 R180, desc[UR6][R68.64] ;  /* 0x0000000644b42981 */ /* 0x000f22000c1e1d00 */
[----:B------:R-:W0:Y:S02]  /*b920*/  @P0 LDC.64 R6, c[0x0][0x438] ;  /* 0x00010e00ff060b82 */ /* 0x000e240000000a00 */
[C---:B-1----:R-:W-:Y:S01]  /*b930*/  @P3 IMAD.WIDE.U32 R76, R2.reuse, 0x20, R76 ;  /* 0x00000020024c3825 */ /* 0x042fe200078e004c */
[----:B------:R-:W4:Y:S03]  /*b940*/  @P3 LDG.E.128 R168, desc[UR6][R78.64+0x10] ;  /* 0x000010064ea83981 */ /* 0x000f26000c1e1d00 */
[C---:B------:R-:W-:Y:S01]  /*b950*/  @P3 IMAD.WIDE.U32 R74, R2.reuse, 0x20, R74 ;  /* 0x00000020024a3825 */ /* 0x040fe200078e004a */
[----:B------:R-:W-:Y:S01]  /*b960*/  @P3 IADD3 R2, PT, PT, R2, 0x20, RZ ;  /* 0x0000002002023810 */ /* 0x000fe20007ffe0ff */
[----:B------:R1:W5:Y:S04]  /*b970*/  @P2 LD.E.128 R12, desc[UR6][R70.64+0x10] ;  /* 0x00001006460c2980 */ /* 0x000368000c101d00 */
[C---:B------:R-:W-:Y:S01]  /*b980*/  @P0 IMAD.WIDE.U32 R72, R2.reuse, 0x20, R72 ;  /* 0x0000002002480825 */ /* 0x040fe200078e0048 */
[----:B------:R-:W5:Y:S03]  /*b990*/  @P3 LD.E.128 R8, desc[UR6][R76.64] ;  /* 0x000000064c083980 */ /* 0x000f66000c101d00 */
[C---:B------:R-:W-:Y:S01]  /*b9a0*/  @P0 IMAD.WIDE.U32 R80, R2.reuse, 0x20, R80 ;  /* 0x0000002002500825 */ /* 0x040fe200078e0050 */
[----:B------:R-:W4:Y:S04]  /*b9b0*/  @P0 LDG.E.128 R156, desc[UR6][R72.64] ;  /* 0x00000006489c0981 */ /* 0x000f28000c1e1d00 */
[----:B------:R-:W4:Y:S04]  /*b9c0*/  @P0 LDG.E.128 R152, desc[UR6][R72.64+0x10] ;  /* 0x0000100648980981 */ /* 0x000f28000c1e1d00 */
[----:B------:R-:W4:Y:S04]  /*b9d0*/  @P0 LDG.E.128 R148, desc[UR6][R80.64] ;  /* 0x0000000650940981 */ /* 0x000f28000c1e1d00 */
[----:B------:R-:W4:Y:S01]  /*b9e0*/  @P0 LDG.E.128 R140, desc[UR6][R80.64+0x10] ;  /* 0x00001006508c0981 */ /* 0x000f22000c1e1d00 */
[----:B0-----:R-:W-:Y:S01]  /*b9f0*/  @P0 IMAD.WIDE.U32 R6, R2, 0x20, R6 ;  /* 0x0000002002060825 */ /* 0x001fe200078e0006 */
[----:B------:R-:W-:-:S02]  /*ba00*/  CS2R R86, SRZ ;  /* 0x0000000000567805 */ /* 0x000fc4000001ff00 */
[----:B------:R-:W-:Y:S01]  /*ba10*/  CS2R R84, SRZ ;  /* 0x0000000000547805 */ /* 0x000fe2000001ff00 */
[----:B------:R-:W5:Y:S04]  /*ba20*/  @P3 LD.E.128 R236, desc[UR6][R76.64+0x10] ;  /* 0x000010064cec3980 */ /* 0x000f68000c101d00 */
[----:B------:R-:W5:Y:S04]  /*ba30*/  @P0 LD.E.128 R240, desc[UR6][R6.64] ;  /* 0x0000000606f00980 */ /* 0x000f68000c101d00 */
[----:B------:R-:W5:Y:S04]  /*ba40*/  @P0 LD.E.128 R244, desc[UR6][R6.64+0x10] ;  /* 0x0000100606f40980 */ /* 0x000f68000c101d00 */
[----:B------:R-:W4:Y:S04]  /*ba50*/  @P1 LDG.E.128 R196, desc[UR6][R82.64] ;  /* 0x0000000652c41981 */ /* 0x000f28000c1e1d00 */
[----:B------:R-:W4:Y:S04]  /*ba60*/  @P2 LDG.E.128 R188, desc[UR6][R4.64] ;  /* 0x0000000604bc2981 */ /* 0x000f28000c1e1d00 */
[----:B------:R-:W4:Y:S04]  /*ba70*/  @P2 LDG.E.128 R184, desc[UR6][R4.64+0x10] ;  /* 0x0000100604b82981 */ /* 0x000f28000c1e1d00 */
[----:B------:R0:W4:Y:S04]  /*ba80*/  @P2 LDG.E.128 R176, desc[UR6][R68.64+0x10] ;  /* 0x0000100644b02981 */ /* 0x000128000c1e1d00 */
[----:B--2---:R-:W2:Y:S04]  /*ba90*/  @P3 LDG.E.128 R172, desc[UR6][R78.64] ;  /* 0x000000064eac3981 */ /* 0x004ea8000c1e1d00 */
[----:B------:R-:W2:Y:S04]  /*baa0*/  @P3 LDG.E.128 R164, desc[UR6][R74.64] ;  /* 0x000000064aa43981 */ /* 0x000ea8000c1e1d00 */
[----:B------:R0:W2:Y:S04]  /*bab0*/  @P3 LDG.E.128 R160, desc[UR6][R74.64+0x10] ;  /* 0x000010064aa03981 */ /* 0x0000a8000c1e1d00 */
[----:B---3--:R3:W-:Y:S01]  /*bac0*/  @P1 STL.64 [R1+0x140], R192 ;  /* 0x000140c001001387 */ /* 0x0087e20000100a00 */
[----:B-1----:R-:W-:-:S02]  /*bad0*/  CS2R R70, SRZ ;  /* 0x0000000000467805 */ /* 0x002fc4000001ff00 */
[----:B0-----:R-:W-:Y:S02]  /*bae0*/  CS2R R68, SRZ ;  /* 0x0000000000447805 */ /* 0x001fe4000001ff00 */
        /* <DEDUP_REMOVED lines=21> */
[----:B------:R-:W-:Y:S01]  /*bc40*/  @P0 VIADD R2, R2, 0x20 ;  /* 0x0000002002020836 */ /* 0x000fe20000000000 */
        /* <DEDUP_REMOVED lines=11> */
[----:B----4-:R3:W-:Y:S04]  /*bd00*/  @P1 STL.64 [R1+0x150], R196 ;  /* 0x000150c401001387 */ /* 0x0107e80000100a00 */
        /* <DEDUP_REMOVED lines=26> */
[----:B------:R-:W-:-:S13]  /*beb0*/  ISETP.GE.U32.AND P1, PT, R0, 0x140, PT ;  /* 0x000001400000780c */ /* 0x000fda0003f26070 */
[----:B---3--:R-:W-:Y:S05]  /*bec0*/  @!P1 BRA `(.L_x_21547) ;  /* 0x0000000400109947 */ /* 0x008fea0003800000 */
        /* <DEDUP_REMOVED lines=12> */
[----:B------:R-:W-:Y:S04]  /*bf90*/  STL [R1+0x1c], RZ ;  /* 0x00001cff01007387 */ /* 0x000fe80000100800 */
[----:B------:R-:W-:Y:S04]  /*bfa0*/  STL [R1+0x18], RZ ;  /* 0x000018ff01007387 */ /* 0x000fe80000100800 */
[----:B------:R-:W-:Y:S04]  /*bfb0*/  STL [R1+0x14], RZ ;  /* 0x000014ff01007387 */ /* 0x000fe80000100800 */
[----:B------:R-:W-:Y:S04]  /*bfc0*/  STL [R1+0x10], RZ ;  /* 0x000010ff01007387 */ /* 0x000fe80000100800 */
[----:B------:R-:W-:Y:S04]  /*bfd0*/  STL [R1+0xc], RZ ;  /* 0x00000cff01007387 */ /* 0x000fe80000100800 */
[----:B------:R-:W-:Y:S04]  /*bfe0*/  STL [R1+0x8], RZ ;  /* 0x000008ff01007387 */ /* 0x000fe80000100800 */
[----:B------:R-:W-:Y:S04]  /*bff0*/  STL [R1+0x4], RZ ;  /* 0x000004ff01007387 */ /* 0x000fe80000100800 */
[----:B------:R-:W-:Y:S01]  /*c000*/  STL [R1], RZ ;  /* 0x000000ff01007387 */ /* 0x000fe20000100800 */
        /* <DEDUP_REMOVED lines=26> */
[----:B---3--:R-:W-:Y:S04]  /*c1b0*/  STL.64 [R1+0x50], R96 ;  /* 0x0000506001007387 */ /* 0x008fe80000100a00 */
[----:B------:R-:W-:Y:S04]  /*c1c0*/  STL.64 [R1+0x58], R98 ;  /* 0x0000586201007387 */ /* 0x000fe80000100a00 */
[----:B----4-:R-:W-:Y:S04]  /*c1d0*/  STL.64 [R1+0x40], R92 ;  /* 0x0000405c01007387 */ /* 0x010fe80000100a00 */
[----:B------:R-:W-:Y:S04]  /*c1e0*/  STL.64 [R1+0x48], R94 ;  /* 0x0000485e01007387 */ /* 0x000fe80000100a00 */
[----:B------:R-:W-:Y:S04]  /*c1f0*/  STL.64 [R1+0x70], R88 ;  /* 0x0000705801007387 */ /* 0x000fe80000100a00 */
[----:B------:R-:W-:Y:S04]  /*c200*/  STL.64 [R1+0x78], R90 ;  /* 0x0000785a01007387 */ /* 0x000fe80000100a00 */
[----:B--2---:R-:W-:Y:S04]  /*c210*/  STL.64 [R1+0x60], R80 ;  /* 0x0000605001007387 */ /* 0x004fe80000100a00 */
[----:B------:R0:W-:Y:S04]  /*c220*/  STL.64 [R1+0x68], R82 ;  /* 0x0000685201007387 */ /* 0x0001e80000100a00 */
[----:B------:R1:W-:Y:S04]  /*c230*/  STL.64 [R1+0x20], R84 ;  /* 0x0000205401007387 */ /* 0x0003e80000100a00 */
[----:B------:R2:W-:Y:S04]  /*c240*/  STL.64 [R1+0x28], R86 ;  /* 0x0000285601007387 */ /* 0x0005e80000100a00 */
[----:B------:R3:W-:Y:S04]  /*c250*/  STL.64 [R1+0x30], R4 ;  /* 0x0000300401007387 */ /* 0x0007e80000100a00 */
[----:B------:R3:W-:Y:S01]  /*c260*/  STL.64 [R1+0x38], R6 ;  /* 0x0000380601007387 */ /* 0x0007e20000100a00 */
[----:B0-----:R-:W-:-:S02]  /*c270*/  CS2R R82, SRZ ;  /* 0x0000000000527805 */ /* 0x001fc4000001ff00 */
[----:B------:R-:W-:Y:S02]  /*c280*/  CS2R R80, SRZ ;  /* 0x0000000000507805 */ /* 0x000fe4000001ff00 */
[----:B-1----:R-:W-:Y:S02]  /*c290*/  CS2R R84, SRZ ;  /* 0x0000000000547805 */ /* 0x002fe4000001ff00 */
[----:B--2---:R-:W-:Y:S02]  /*c2a0*/  CS2R R86, SRZ ;  /* 0x0000000000567805 */ /* 0x004fe4000001ff00 */
[----:B------:R-:W-:Y:S02]  /*c2b0*/  CS2R R90, SRZ ;  /* 0x00000000005a7805 */ /* 0x000fe4000001ff00 */
[----:B------:R-:W-:Y:S02]  /*c2c0*/  CS2R R88, SRZ ;  /* 0x0000000000587805 */ /* 0x000fe4000001ff00 */
[----:B------:R-:W-:-:S02]  /*c2d0*/  CS2R R94, SRZ ;  /* 0x00000000005e7805 */ /* 0x000fc4000001ff00 */
[----:B------:R-:W-:Y:S02]  /*c2e0*/  CS2R R92, SRZ ;  /* 0x00000000005c7805 */ /* 0x000fe4000001ff00 */
[----:B------:R-:W-:Y:S02]  /*c2f0*/  CS2R R98, SRZ ;  /* 0x0000000000627805 */ /* 0x000fe4000001ff00 */
[----:B---3--:R-:W-:-:S07]  /*c300*/  CS2R R96, SRZ ;  /* 0x0000000000607805 */ /* 0x008fce000001ff00 */
.L_x_21547:
[----:B------:R-:W-:Y:S05]  /*c310*/  BSYNC.RECONVERGENT B0 ;  /* 0x0000000000007941 */ /* 0x000fea0003800200 */
.L_x_21544:
[----:B------:R-:W3:Y:S01]  /*c320*/  S2UR UR4, SR_CTAID.X ;  /* 0x00000000000479c3 */ /* 0x000ee20000002500 */
[----:B------:R-:W4:Y:S01]  /*c330*/  LDCU UR5, c[0x0][0x384] ;  /* 0x00007080ff0577ac */ /* 0x000f220008000800 */
[----:B------:R-:W-:Y:S01]  /*c340*/  SHF.R.U32.HI R248, RZ, 0x5, R144 ;  /* 0x00000005fff87819 */ /* 0x000fe20000011690 */
[----:B---3--:R-:W-:-:S06]  /*c350*/  USHF.L.U32 UR4, UR4, 0x2, URZ ;  /* 0x0000000204047899 */ /* 0x008fcc00080006ff */
[----:B------:R-:W-:-:S04]  /*c360*/  LOP3.LUT R248, R248, UR4, RZ, 0xfc, !PT ;  /* 0x00000004f8f87c12 */ /* 0x000fc8000f8efcff */
[----:B----4-:R-:W-:-:S13]  /*c370*/  ISETP.GE.AND P0, PT, R248, UR5, PT ;  /* 0x00000005f8007c0c */ /* 0x010fda000bf06270 */
[----:B------:R-:W-:Y:S05]  /*c380*/  @P0 EXIT ;  /* 0x000000000000094d */ /* 0x000fea0003800000 */
[----:B------:R-:W3:Y:S01]  /*c390*/  LDCU UR12, c[0x0][0x388] ;  /* 0x00007100ff0c77ac */ /* 0x000ee20008000800 */
[----:B------:R-:W4:Y:S01]  /*c3a0*/  LDCU.U8 UR10, c[0x0][0x410] ;  /* 0x00008200ff0a77ac */ /* 0x000f220008000000 */
[----:B------:R-:W0:Y:S01]  /*c3b0*/  LDCU UR11, c[0x0][0x448] ;  /* 0x00008900ff0b77ac */ /* 0x000e220008000800 */
[----:B------:R-:W0:Y:S01]  /*c3c0*/  LDCU.64 UR4, c[0x0][0x398] ;  /* 0x00007300ff0477ac */ /* 0x000e220008000a00 */
[----:B------:R-:W0:Y:S02]  /*c3d0*/  LDCU.64 UR8, c[0x0][0x3a0] ;  /* 0x00007400ff0877ac */ /* 0x000e240008000a00 */
.L_x_21630:
[----:B-12---:R-:W1:Y:S01]  /*c3e0*/  S2R R5, SR_TID.X ;  /* 0x0000000000057919 */ /* 0x006e620000002100 */
[----:B---3--:R-:W-:Y:S01]  /*c3f0*/  IMAD R2, R248, UR12, RZ ;  /* 0x0000000cf8027c24 */ /* 0x008fe2000f8e02ff */
[----:B------:R-:W-:Y:S04]  /*c400*/  BSSY.RECONVERGENT B0, `(.L_x_21549) ;  /* 0x000008e000007945 */ /* 0x000fe80003800200 */
[----:B------:R-:W-:-:S04]  /*c410*/  SHF.R.S32.HI R4, RZ, 0x1f, R2 ;  /* 0x0000001fff047819 */ /* 0x000fc80000011402 */
[----:B------:R-:W-:Y:S02]  /*c420*/  LEA.HI R2, R4, R2, RZ, 0x3 ;  /* 0x0000000204027211 */ /* 0x000fe400078f18ff */
[----:B-1----:R-:W-:-:S04]  /*c430*/  LOP3.LUT R5, R5, 0x1f, RZ, 0xc0, !PT ;  /* 0x0000001f05057812 */ /* 0x002fc800078ec0ff */
[----:B------:R-:W-:-:S04]  /*c440*/  LEA.HI.SX32 R5, R2, R5, 0x1d ;  /* 0x0000000502057211 */ /* 0x000fc800078feaff */
[----:B------:R-:W-:Y:S01]  /*c450*/  MOV R2, R5 ;  /* 0x0000000500027202 */ /* 0x000fe20000000f00 */
[----:B----45:R-:W-:Y:S06]  /*c460*/  @!P5 BRA `(.L_x_21550) ;  /* 0x00000008001cd947 */ /* 0x030fec0003800000 */
[----:B0-----:R-:W-:Y:S01]  /*c470*/  ISETP.NE.U32.AND P0, PT, RZ, UR4, PT ;  /* 0x00000004ff007c0c */ /* 0x001fe2000bf05070 */
        /* <DEDUP_REMOVED lines=28> */
[----:B------:R-:W-:Y:S01]  /*c640*/  IMAD.U32 R159, R7, 0x10000, RZ ;  /* 0x00010000079f7824 */ /* 0x000fe200078e00ff */
[----:B------:R-:W-:Y:S02]  /*c650*/  SHF.L.U32 R155, R4, 0x10, RZ ;  /* 0x00000010049b7819 */ /* 0x000fe400000006ff */
[----:B------:R-:W-:Y:S01]  /*c660*/  SHF.L.U32 R157, R6, 0x10, RZ ;  /* 0x00000010069d7819 */ /* 0x000fe200000006ff */
[----:B------:R-:W-:Y:S06]  /*c670*/  BRA `(.L_x_21553) ;  /* 0x0000000400847947 */ /* 0x000fec0003800000 */
.L_x_21552:
[----:B-----5:R-:W-:Y:S01]  /*c680*/  PRMT R2, R156, 0x7632, R2 ;  /* 0x000076329c027816 */ /* 0x020fe20000000002 */
[----:B------:R-:W-:Y:S01]  /*c690*/  IMAD.U32 R153, R158, 0x10000, RZ ;  /* 0x000100009e997824 */ /* 0x000fe200078e00ff */
[----:B------:R-:W-:Y:S02]  /*c6a0*/  SHF.L.U32 R152, R156, 0x10, RZ ;  /* 0x000000109c987819 */ /* 0x000fe400000006ff */
[----:B------:R-:W-:Y:S02]  /*c6b0*/  PRMT R6, R157, 0x7632, R6 ;  /* 0x000076329d067816 */ /* 0x000fe40000000006 */
[----:B------:R-:W-:Y:S01]  /*c6c0*/  PRMT R4, R158, 0x7632, R4 ;  /* 0x000076329e047816 */ /* 0x000fe20000000004 */
[----:B------:R-:W-:Y:S01]  /*c6d0*/  FADD.FTZ R152, R144, R152 ;  /* 0x0000009890987221 */ /* 0x000fe20000010000 */
[C---:B------:R-:W-:Y:S01]  /*c6e0*/  PRMT R156, R159.reuse, 0x7632, R156 ;  /* 0x000076329f9c7816 */ /* 0x040fe2000000009c */
        /* <DEDUP_REMOVED lines=14> */
.L_x_21551:
[----:B------:R-:W-:-:S04]  /*c7d0*/  UISETP.NE.U32.AND UP0, UPT, UR8, URZ, UPT ;  /* 0x000000ff0800728c */ /* 0x000fc8000bf05070 */
[----:B------:R-:W-:-:S09]  /*c7e0*/  UISETP.NE.AND.EX UP0, UPT, UR9, URZ, UPT, UP0 ;  /* 0x000000ff0900728c */ /* 0x000fd2000bf05300 */
[----:B------:R-:W-:Y:S05]  /*c7f0*/  BRA.U UP0, `(.L_x_21554) ;  /* 0x0000000100847547 */ /* 0x000fea000b800000 */
[----:B-----5:R-:W-:Y:S02]  /*c800*/  PRMT R2, R156, 0x7632, R2 ;  /* 0x000076329c027816 */ /* 0x020fe40000000002 */
[----:B------:R-:W-:Y:S02]  /*c810*/  PRMT R4, R141, 0x7632, R4 ;  /* 0x000076328d047816 */ /* 0x000fe40000000004 */
[----:B------:R-:W-:Y:S01]  /*c820*/  PRMT R7, R140, 0x7632, R7 ;  /* 0x000076328c077816 */ /* 0x000fe20000000007 */
[----:B------:R-:W-:Y:S01]  /*c830*/  IMAD.U32 R6, R2, 0x10000, RZ ;  /* 0x0001000002067824 */ /* 0x000fe200078e00ff */
[----:B------:R-:W-:Y:S01]  /*c840*/  PRMT R2, R157, 0x7632, R2 ;  /* 0x000076329d027816 */ /* 0x000fe20000000002 */
[----:B------:R-:W-:Y:S01]  /*c850*/  IMAD.U32 R4, R4, 0x10000, RZ ;  /* 0x0001000004047824 */ /* 0x000fe200078e00ff */
[----:B------:R-:W-:Y:S02]  /*c860*/  SHF.L.U32 R7, R7, 0x10, RZ ;  /* 0x0000001007077819 */ /* 0x000fe400000006ff */
[----:B------:R-:W-:-:S03]  /*c870*/  SHF.L.U32 R2, R2, 0x10, RZ ;  /* 0x0000001002027819 */ /* 0x000fc600000006ff */
[----:B------:R-:W-:Y:S02]  /*c880*/  FADD.FTZ R153, R6, R7 ;  /* 0x0000000706997221 */ /* 0x000fe40000010000 */
[----:B------:R-:W-:Y:S01]  /*c890*/  FADD.FTZ R155, R2, R4 ;  /* 0x00000004029b7221 */ /* 0x000fe20000010000 */
[----:B------:R-:W-:Y:S02]  /*c8a0*/  SHF.L.U32 R2, R156, 0x10, RZ ;  /* 0x000000109c027819 */ /* 0x000fe400000006ff */
[----:B------:R-:W-:-:S05]  /*c8b0*/  SHF.L.U32 R4, R140, 0x10, RZ ;  /* 0x000000108c047819 */ /* 0x000fca00000006ff */
[----:B------:R-:W-:Y:S01]  /*c8c0*/  FADD.FTZ R152, R2, R4 ;  /* 0x0000000402987221 */ /* 0x000fe20000010000 */
[----:B------:R-:W-:Y:S01]  /*c8d0*/  SHF.L.U32 R4, R141, 0x10, RZ ;  /* 0x000000108d047819 */ /* 0x000fe200000006ff */
[----:B------:R-:W-:-:S04]  /*c8e0*/  IMAD.U32 R2, R157, 0x10000, RZ ;  /* 0x000100009d027824 */ /* 0x000fc800078e00ff */
        /* <DEDUP_REMOVED lines=14> */
[----:B------:R-:W-:-:S03]  /*c9d0*/  SHF.L.U32 R4, R4, 0x10, RZ ;  /* 0x0000001004047819 */ /* 0x000fc600000006ff */
[----:B------:R-:W-:-:S04]  /*c9e0*/  IMAD.U32 R2, R2, 0x10000, RZ ;  /* 0x0001000002027824 */ /* 0x000fc800078e00ff */
[----:B------:R-:W-:Y:S01]  /*c9f0*/  FADD.FTZ R159, R4, R2 ;  /* 0x00000002049f7221 */ /* 0x000fe20000010000 */
[----:B------:R-:W-:Y:S06]  /*ca00*/  BRA `(.L_x_21553) ;  /* 0x0000000000a07947 */ /* 0x000fec0003800000 */
.L_x_21554:
[----:B-----5:R-:W-:Y:S02]  /*ca10*/  PRMT R2, R156, 0x7632, R2 ;  /* 0x000076329c027816 */ /* 0x020fe40000000002 */
[----:B------:R-:W-:Y:S02]  /*ca20*/  PRMT R6, R141, 0x7632, R6 ;  /* 0x000076328d067816 */ /* 0x000fe40000000006 */
[----:B------:R-:W-:Y:S02]  /*ca30*/  SHF.L.U32 R4, R2, 0x10, RZ ;  /* 0x0000001002047819 */ /* 0x000fe400000006ff */
[----:B------:R-:W-:Y:S02]  /*ca40*/  PRMT R2, R157, 0x7632, R2 ;  /* 0x000076329d027816 */ /* 0x000fe40000000002 */
        /* <DEDUP_REMOVED lines=9> */
[----:B------:R-:W-:-:S03]  /*cae0*/  PRMT R156, R159, 0x7632, R156 ;  /* 0x000076329f9c7816 */ /* 0x000fc6000000009c */
[----:B------:R-:W-:Y:S01]  /*caf0*/  FADD.FTZ R152, R6, R7 ;  /* 0x0000000706987221 */ /* 0x000fe20000010000 */
[----:B------:R-:W-:Y:S01]  /*cb00*/  SHF.L.U32 R6, R157, 0x10, RZ ;  /* 0x000000109d067819 */ /* 0x000fe200000006ff */
[----:B------:R-:W-:Y:S01]  /*cb10*/  IMAD.U32 R156, R156, 0x10000, RZ ;  /* 0x000100009c9c7824 */ /* 0x000fe200078e00ff */
[----:B------:R-:W-:Y:S01]  /*cb20*/  SHF.L.U32 R7, R141, 0x10, RZ ;  /* 0x000000108d077819 */ /* 0x000fe200000006ff */
[----:B------:R-:W-:-:S04]  /*cb30*/  FADD.FTZ R152, R144, R152 ;  /* 0x0000009890987221 */ /* 0x000fc80000010000 */
[----:B------:R-:W-:Y:S01]  /*cb40*/  FADD.FTZ R154, R6, R7 ;  /* 0x00000007069a7221 */ /* 0x000fe20000010000 */
[----:B------:R-:W-:Y:S01]  /*cb50*/  SHF.L.U32 R7, R142, 0x10, RZ ;  /* 0x000000108e077819 */ /* 0x000fe200000006ff */
[----:B------:R-:W-:Y:S02]  /*cb60*/  IMAD.U32 R6, R158, 0x10000, RZ ;  /* 0x000100009e067824 */ /* 0x000fe400078e00ff */
[----:B------:R-:W-:Y:S02]  /*cb70*/  FADD.FTZ R154, R146, R154 ;  /* 0x0000009a929a7221 */ /* 0x000fe40000010000 */
[--C-:B------:R-:W-:Y:S01]  /*cb80*/  FADD.FTZ R153, R6, R7.reuse ;  /* 0x0000000706997221 */ /* 0x100fe20000010000 */
[----:B------:R-:W-:Y:S02]  /*cb90*/  PRMT R7, R158, 0x7632, R7 ;  /* 0x000076329e077816 */ /* 0x000fe40000000007 */
[----:B------:R-:W-:Y:S02]  /*cba0*/  PRMT R6, R142, 0x7632, R6 ;  /* 0x000076328e067816 */ /* 0x000fe40000000006 */
[----:B------:R-:W-:-:S03]  /*cbb0*/  SHF.L.U32 R7, R7, 0x10, RZ ;  /* 0x0000001007077819 */ /* 0x000fc600000006ff */
[----:B------:R-:W-:-:S04]  /*cbc0*/  IMAD.U32 R6, R6, 0x10000, RZ ;  /* 0x0001000006067824 */ /* 0x000fc800078e00ff */
[----:B------:R-:W-:Y:S01]  /*cbd0*/  FADD.FTZ R6, R7, R6 ;  /* 0x0000000607067221 */ /* 0x000fe20000010000 */
[----:B------:R-:W-:-:S03]  /*cbe0*/  SHF.L.U32 R7, R159, 0x10, RZ ;  /* 0x000000109f077819 */ /* 0x000fc600000006ff */
[----:B------:R-:W-:Y:S02]  /*cbf0*/  FADD.FTZ R157, R149, R6 ;  /* 0x00000006959d7221 */ /* 0x000fe40000010000 */
[----:B------:R-:W-:Y:S01]  /*cc00*/  FADD.FTZ R155, R7, R155 ;  /* 0x0000009b079b7221 */ /* 0x000fe20000010000 */
[----:B------:R-:W-:-:S03]  /*cc10*/  PRMT R7, R143, 0x7632, R7 ;  /* 0x000076328f077816 */ /* 0x000fc60000000007 */
[----:B------:R-:W-:Y:S01]  /*cc20*/  FADD.FTZ R158, R150, R155 ;  /* 0x0000009b969e7221 */ /* 0x000fe20000010000 */
[----:B------:R-:W-:Y:S01]  /*cc30*/  SHF.L.U32 R7, R7, 0x10, RZ ;  /* 0x0000001007077819 */ /* 0x000fe200000006ff */
[----:B------:R-:W-:-:S04]  /*cc40*/  FADD.FTZ R155, R147, R2 ;  /* 0x00000002939b7221 */ /* 0x000fc80000010000 */
[----:B------:R-:W-:Y:S01]  /*cc50*/  FADD.FTZ R7, R156, R7 ;  /* 0x000000079c077221 */ /* 0x000fe20000010000 */
[----:B------:R-:W-:Y:S01]  /*cc60*/  FADD.FTZ R156, R148, R153 ;  /* 0x00000099949c7221 */ /* 0x000fe20000010000 */
[----:B------:R-:W-:Y:S02]  /*cc70*/  FADD.FTZ R153, R145, R4 ;  /* 0x0000000491997221 */ /* 0x000fe40000010000 */
[----:B------:R-:W-:-:S07]  /*cc80*/  FADD.FTZ R159, R151, R7 ;  /* 0x00000007979f7221 */ /* 0x000fce0000010000 */
.L_x_21553:
[----:B------:R-:W0:Y:S01]  /*cc90*/  LDC.64 R6, c[0x0][0x3a8] ;  /* 0x0000ea00ff067b82 */ /* 0x000e220000000a00 */
[C---:B------:R-:W-:Y:S01]  /*cca0*/  IADD3 R2, PT, PT, R5.reuse, 0x20, RZ ;  /* 0x0000002005027810 */ /* 0x040fe20007ffe0ff */
[----:B0-----:R-:W-:-:S05]  /*ccb0*/  IMAD.WIDE.U32 R6, R5, 0x20, R6 ;  /* 0x0000002005067825 */ /* 0x001fca00078e0006 */
[----:B------:R1:W-:Y:S04]  /*ccc0*/  STG.E.128 desc[UR6][R6.64], R152 ;  /* 0x0000009806007986 */ /* 0x0003e8000c101d06 */
[----:B------:R1:W-:Y:S02]  /*ccd0*/  STG.E.128 desc[UR6][R6.64+0x10], R156 ;  /* 0x0000109c06007986 */ /* 0x0003e4000c101d06 */
.L_x_21550:
[----:B0---4-:R-:W-:Y:S05]  /*cce0*/  BSYNC.RECONVERGENT B0 ;  /* 0x0000000000007941 */ /* 0x011fea0003800200 */
.L_x_21549:
        /* <DEDUP_REMOVED lines=10> */
[----:B-1----:R-:W1:Y:S02]  /*cd90*/  @P0 LDC.64 R6, c[0x0][0x398] ;  /* 0x0000e600ff060b82 */ /* 0x002e640000000a00 */
        /* <DEDUP_REMOVED lines=13> */
[----:B------:R-:W-:Y:S01]  /*ce70*/  PRMT R4, R165, 0x7632, R4 ;  /* 0x00007632a5047816 */ /* 0x000fe20000000004 */
[----:B------:R-:W-:Y:S01]  /*ce80*/  IMAD.U32 R6, R6, 0x10000, RZ ;  /* 0x0001000006067824 */ /* 0x000fe200078e00ff */
        /* <DEDUP_REMOVED lines=14> */
[----:B------:R-:W-:Y:S01]  /*cf70*/  FADD.FTZ R160, R144, R160 ;  /* 0x000000a090a07221 */ /* 0x000fe20000010000 */
[----:B------:R-:W-:Y:S01]  /*cf80*/  FADD.FTZ R162, R162, R7 ;  /* 0x00000007a2a27221 */ /* 0x000fe20000010000 */
[----:B------:R-:W-:-:S03]  /*cf90*/  SHF.L.U32 R7, R166, 0x10, RZ ;  /* 0x00000010a6077819 */ /* 0x000fc600000006ff */
[----:B------:R-:W-:Y:S02]  /*cfa0*/  FADD.FTZ R162, R146, R162 ;  /* 0x000000a292a27221 */ /* 0x000fe40000010000 */
[--C-:B------:R-:W-:Y:S01]  /*cfb0*/  FADD.FTZ R161, R161, R7.reuse ;  /* 0x00000007a1a17221 */ /* 0x100fe20000010000 */
        /* <DEDUP_REMOVED lines=17> */
.L_x_21558:
[----:B-----5:R-:W-:Y:S02]  /*d0d0*/  PRMT R4, R165, 0x7632, R4 ;  /* 0x00007632a5047816 */ /* 0x020fe40000000004 */
[----:B0-----:R-:W-:Y:S02]  /*d0e0*/  PRMT R6, R141, 0x7632, R6 ;  /* 0x000076328d067816 */ /* 0x001fe40000000006 */
[----:B------:R-:W-:Y:S01]  /*d0f0*/  PRMT R7, R164, 0x7632, R7 ;  /* 0x00007632a4077816 */ /* 0x000fe20000000007 */
[----:B------:R-:W-:Y:S01]  /*d100*/  IMAD.U32 R4, R4, 0x10000, RZ ;  /* 0x0001000004047824 */ /* 0x000fe200078e00ff */
[----:B------:R-:W-:Y:S02]  /*d110*/  SHF.L.U32 R6, R6, 0x10, RZ ;  /* 0x0000001006067819 */ /* 0x000fe400000006ff */
[----:B------:R-:W-:Y:S02]  /*d120*/  PRMT R161, R140, 0x7632, R161 ;  /* 0x000076328ca17816 */ /* 0x000fe400000000a1 */
        /* <DEDUP_REMOVED lines=13> */
[----:B------:R-:W-:Y:S02]  /*d200*/  PRMT R6, R166, 0x7632, R6 ;  /* 0x00007632a6067816 */ /* 0x000fe40000000006 */
[----:B------:R-:W-:Y:S02]  /*d210*/  PRMT R4, R142, 0x7632, R4 ;  /* 0x000076328e047816 */ /* 0x000fe40000000004 */
[----:B------:R-:W-:-:S03]  /*d220*/  SHF.L.U32 R6, R6, 0x10, RZ ;  /* 0x0000001006067819 */ /* 0x000fc600000006ff */
[----:B------:R-:W-:-:S04]  /*d230*/  IMAD.U32 R4, R4, 0x10000, RZ ;  /* 0x0001000004047824 */ /* 0x000fc800078e00ff */
[----:B------:R-:W-:Y:S01]  /*d240*/  FADD.FTZ R165, R6, R4 ;  /* 0x0000000406a57221 */ /* 0x000fe20000010000 */
[----:B------:R-:W-:Y:S02]  /*d250*/  SHF.L.U32 R4, R167, 0x10, RZ ;  /* 0x00000010a7047819 */ /* 0x000fe400000006ff */
        /* <DEDUP_REMOVED lines=8> */
.L_x_21557:
[----:B------:R-:W-:Y:S05]  /*d2e0*/  @!P1 BRA `(.L_x_21560) ;  /* 0x0000000000549947 */ /* 0x000fea0003800000 */
[C---:B-----5:R-:W-:Y:S01]  /*d2f0*/  PRMT R4, R164.reuse, 0x7632, R4 ;  /* 0x00007632a4047816 */ /* 0x060fe20000000004 */
[C---:B------:R-:W-:Y:S01]  /*d300*/  IMAD.U32 R162, R165.reuse, 0x10000, RZ ;  /* 0x00010000a5a27824 */ /* 0x040fe200078e00ff */
[----:B------:R-:W-:Y:S02]  /*d310*/  SHF.L.U32 R160, R164, 0x10, RZ ;  /* 0x00000010a4a07819 */ /* 0x000fe400000006ff */
[----:B0-----:R-:W-:Y:S01]  /*d320*/  PRMT R7, R165, 0x7632, R7 ;  /* 0x00007632a5077816 */ /* 0x001fe20000000007 */
[----:B------:R-:W-:Y:S01]  /*d330*/  IMAD.U32 R161, R4, 0x10000, RZ ;  /* 0x0001000004a17824 */ /* 0x000fe200078e00ff */
[----:B------:R-:W-:Y:S01]  /*d340*/  PRMT R6, R166, 0x7632, R6 ;  /* 0x00007632a6067816 */ /* 0x000fe20000000006 */
[----:B------:R-:W-:Y:S01]  /*d350*/  FADD.FTZ R160, R144, R160 ;  /* 0x000000a090a07221 */ /* 0x000fe20000010000 */
        /* <DEDUP_REMOVED lines=14> */
.L_x_21560:
[----:B0----5:R-:W-:Y:S02]  /*d440*/  PRMT R6, R165, 0x7632, R6 ;  /* 0x00007632a5067816 */ /* 0x021fe40000000006 */
[----:B------:R-:W-:Y:S02]  /*d450*/  PRMT R4, R164, 0x7632, R4 ;  /* 0x00007632a4047816 */ /* 0x000fe40000000004 */
[----:B------:R-:W-:Y:S01]  /*d460*/  PRMT R7, R166, 0x7632, R7 ;  /* 0x00007632a6077816 */ /* 0x000fe20000000007 */
[----:B------:R-:W-:Y:S01]  /*d470*/  IMAD.U32 R163, R6, 0x10000, RZ ;  /* 0x0001000006a37824 */ /* 0x000fe200078e00ff */
[----:B------:R-:W-:Y:S02]  /*d480*/  PRMT R232, R167, 0x7632, R232 ;  /* 0x00007632a7e87816 */ /* 0x000fe400000000e8 */
[----:B------:R-:W-:Y:S01]  /*d490*/  SHF.L.U32 R160, R164, 0x10, RZ ;  /* 0x00000010a4a07819 */ /* 0x000fe200000006ff */
[----:B------:R-:W-:Y:S01]  /*d4a0*/  IMAD.U32 R164, R166, 0x10000, RZ ;  /* 0x00010000a6a47824 */ /* 0x000fe200078e00ff */
[----:B------:R-:W-:-:S02]  /*d4b0*/  SHF.L.U32 R162, R165, 0x10, RZ ;  /* 0x00000010a5a27819 */ /* 0x000fc400000006ff */
[----:B------:R-:W-:Y:S02]  /*d4c0*/  SHF.L.U32 R166, R167, 0x10, RZ ;  /* 0x00000010a7a67819 */ /* 0x000fe400000006ff */
[----:B------:R-:W-:Y:S02]  /*d4d0*/  SHF.L.U32 R161, R4, 0x10, RZ ;  /* 0x0000001004a17819 */ /* 0x000fe400000006ff */
[----:B------:R-:W-:Y:S02]  /*d4e0*/  SHF.L.U32 R165, R7, 0x10, RZ ;  /* 0x0000001007a57819 */ /* 0x000fe400000006ff */
[----:B------:R-:W-:-:S07]  /*d4f0*/  SHF.L.U32 R167, R232, 0x10, RZ ;  /* 0x00000010e8a77819 */ /* 0x000fce00000006ff */
.L_x_21559:
[----:B------:R-:W0:Y:S02]  /*d500*/  LDC.64 R6, c[0x0][0x3a8] ;  /* 0x0000ea00ff067b82 */ /* 0x000e240000000a00 */
[----:B0-----:R-:W-:-:S04]  /*d510*/  IMAD.WIDE.U32 R6, R2, 0x20, R6 ;  /* 0x0000002002067825 */ /* 0x001fc800078e0006 */
[----:B------:R-:W-:Y:S01]  /*d520*/  VIADD R2, R2, 0x20 ;  /* 0x0000002002027836 */ /* 0x000fe20000000000 */
[----:B------:R0:W-:Y:S04]  /*d530*/  STG.E.128 desc[UR6][R6.64], R160 ;  /* 0x000000a006007986 */ /* 0x0001e8000c101d06 */
[----:B------:R0:W-:Y:S02]  /*d540*/  STG.E.128 desc[UR6][R6.64+0x10], R164 ;  /* 0x000010a406007986 */ /* 0x0001e4000c101d06 */
.L_x_21556:
[----:B------:R-:W-:Y:S05]  /*d550*/  BSYNC.RECONVERGENT B0 ;  /* 0x0000000000007941 */ /* 0x000fea0003800200 */
.L_x_21555:
        /* <DEDUP_REMOVED lines=10> */
[----:B01----:R-:W0:Y:S02]  /*d600*/  @P0 LDC.64 R6, c[0x0][0x398] ;  /* 0x0000e600ff060b82 */ /* 0x003e240000000a00 */
[----:B0-----:R-:W-:-:S05]  /*d610*/  @P0 IMAD.WIDE.U32 R6, R2, 0x10, R6 ;  /* 0x0000001002060825 */ /* 0x001fca00078e0006 */
[----:B------:R0:W5:Y:S02]  /*d620*/  @P0 LDG.E.128 R140, desc[UR6][R6.64] ;  /* 0x00000006068c0981 */ /* 0x000164000c1e1d00 */
[----:B0-----:R-:W0:Y:S02]  /*d630*/  @P1 LDC.64 R6, c[0x0][0x3a0] ;  /* 0x0000e800ff061b82 */ /* 0x001e240000000a00 */
[----:B0-----:R-:W-:-:S05]  /*d640*/  @P1 IMAD.WIDE.U32 R6, R2, 0x20, R6 ;  /* 0x0000002002061825 */ /* 0x001fca00078e0006 */
[----:B------:R-:W5:Y:S04]  /*d650*/  @P1 LDG.E.128 R144, desc[UR6][R6.64] ;  /* 0x0000000606901981 */ /* 0x000f68000c1e1d00 */
[----:B------:R2:W5:Y:S02]  /*d660*/  @P1 LDG.E.128 R148, desc[UR6][R6.64+0x10] ;  /* 0x0000100606941981 */ /* 0x000564000c1e1d00 */
[----:B--2---:R-:W-:-:S05]  /*d670*/  IMAD.WIDE.U32 R6, R2, 0x10, R168 ;  /* 0x0000001002067825 */ /* 0x004fca00078e00a8 */
        /* <DEDUP_REMOVED lines=26> */
[--C-:B------:R-:W-:Y:S01]  /*d820*/  FADD.FTZ R169, R169, R7.reuse ;  /* 0x00000007a9a97221 */ /* 0x100fe20000010000 */
[----:B------:R-:W-:-:S05]  /*d830*/  PRMT R7, R142, 0x7632, R7 ;  /* 0x000076328e077816 */ /* 0x000fca0000000007 */
[----:B------:R-:W-:-:S04]  /*d840*/  IMAD.U32 R7, R7, 0x10000, RZ ;  /* 0x0001000007077824 */ /* 0x000fc800078e00ff */
        /* <DEDUP_REMOVED lines=15> */
.L_x_21564:
[----:B-----5:R-:W-:Y:S02]  /*d940*/  PRMT R4, R173, 0x7632, R4 ;  /* 0x00007632ad047816 */ /* 0x020fe40000000004 */
[----:B0-----:R-:W-:Y:S02]  /*d950*/  PRMT R6, R141, 0x7632, R6 ;  /* 0x000076328d067816 */ /* 0x001fe40000000006 */
[----:B------:R-:W-:Y:S02]  /*d960*/  SHF.L.U32 R4, R4, 0x10, RZ ;  /* 0x0000001004047819 */ /* 0x000fe400000006ff */
[----:B------:R-:W-:Y:S02]  /*d970*/  SHF.L.U32 R6, R6, 0x10, RZ ;  /* 0x0000001006067819 */ /* 0x000fe400000006ff */
[----:B------:R-:W-:Y:S02]  /*d980*/  PRMT R7, R172, 0x7632, R7 ;  /* 0x00007632ac077816 */ /* 0x000fe40000000007 */
[----:B------:R-:W-:Y:S01]  /*d990*/  PRMT R169, R140, 0x7632, R169 ;  /* 0x000076328ca97816 */ /* 0x000fe200000000a9 */
[----:B------:R-:W-:Y:S01]  /*d9a0*/  FADD.FTZ R171, R4, R6 ;  /* 0x0000000604ab7221 */ /* 0x000fe20000010000 */
[----:B------:R-:W-:Y:S01]  /*d9b0*/  SHF.L.U32 R6, R140, 0x10, RZ ;  /* 0x000000108c067819 */ /* 0x000fe200000006ff */
[----:B------:R-:W-:Y:S01]  /*d9c0*/  IMAD.U32 R4, R172, 0x10000, RZ ;  /* 0x00010000ac047824 */ /* 0x000fe200078e00ff */
[----:B------:R-:W-:Y:S01]  /*d9d0*/  SHF.L.U32 R7, R7, 0x10, RZ ;  /* 0x0000001007077819 */ /* 0x000fe200000006ff */
[----:B------:R-:W-:-:S02]  /*d9e0*/  IMAD.U32 R169, R169, 0x10000, RZ ;  /* 0x00010000a9a97824 */ /* 0x000fc400078e00ff */
        /* <DEDUP_REMOVED lines=13> */
[----:B------:R-:W-:Y:S01]  /*dac0*/  SHF.L.U32 R4, R175, 0x10, RZ ;  /* 0x00000010af047819 */ /* 0x000fe200000006ff */
        /* <DEDUP_REMOVED lines=8> */
.L_x_21563:
[----:B------:R-:W-:Y:S05]  /*db50*/  @!P1 BRA `(.L_x_21566) ;  /* 0x0000000000549947 */ /* 0x000fea0003800000 */
[C---:B-----5:R-:W-:Y:S01]  /*db60*/  PRMT R4, R172.reuse, 0x7632, R4 ;  /* 0x00007632ac047816 */ /* 0x060fe20000000004 */
[----:B------:R-:W-:Y:S01]  /*db70*/  IMAD.U32 R168, R172, 0x10000, RZ ;  /* 0x00010000aca87824 */ /* 0x000fe200078e00ff */
[----:B0-----:R-:W-:Y:S02]  /*db80*/  PRMT R7, R173, 0x7632, R7 ;  /* 0x00007632ad077816 */ /* 0x001fe40000000007 */
[----:B------:R-:W-:Y:S01]  /*db90*/  PRMT R6, R174, 0x7632, R6 ;  /* 0x00007632ae067816 */ /* 0x000fe20000000006 */
[----:B------:R-:W-:Y:S01]  /*dba0*/  FADD.FTZ R168, R144, R168 ;  /* 0x000000a890a87221 */ /* 0x000fe20000010000 */
[C---:B------:R-:W-:Y:S02]  /*dbb0*/  PRMT R172, R175.reuse, 0x7632, R172 ;  /* 0x00007632afac7816 */ /* 0x040fe400000000ac */
        /* <DEDUP_REMOVED lines=15> */
.L_x_21566:
[----:B-----5:R-:W-:Y:S01]  /*dcb0*/  PRMT R4, R172, 0x7632, R4 ;  /* 0x00007632ac047816 */ /* 0x020fe20000000004 */
[----:B------:R-:W-:Y:S01]  /*dcc0*/  IMAD.U32 R170, R173, 0x10000, RZ ;  /* 0x00010000adaa7824 */ /* 0x000fe200078e00ff */
[----:B------:R-:W-:Y:S02]  /*dcd0*/  PRMT R232, R175, 0x7632, R232 ;  /* 0x00007632afe87816 */ /* 0x000fe400000000e8 */
[----:B0-----:R-:W-:Y:S01]  /*dce0*/  PRMT R6, R173, 0x7632, R6 ;  /* 0x00007632ad067816 */ /* 0x001fe20000000006 */
[----:B------:R-:W-:Y:S01]  /*dcf0*/  IMAD.U32 R169, R4, 0x10000, RZ ;  /* 0x0001000004a97824 */ /* 0x000fe200078e00ff */
[----:B------:R-:W-:Y:S02]  /*dd00*/  PRMT R7, R174, 0x7632, R7 ;  /* 0x00007632ae077816 */ /* 0x000fe40000000007 */
[----:B------:R-:W-:Y:S02]  /*dd10*/  SHF.L.U32 R168, R172, 0x10, RZ ;  /* 0x00000010aca87819 */ /* 0x000fe400000006ff */
[----:B------:R-:W-:-:S02]  /*dd20*/  SHF.L.U32 R172, R174, 0x10, RZ ;  /* 0x00000010aeac7819 */ /* 0x000fc400000006ff */
[----:B------:R-:W-:Y:S01]  /*dd30*/  SHF.L.U32 R174, R175, 0x10, RZ ;  /* 0x00000010afae7819 */ /* 0x000fe200000006ff */
[----:B------:R-:W-:Y:S01]  /*dd40*/  IMAD.U32 R175, R232, 0x10000, RZ ;  /* 0x00010000e8af7824 */ /* 0x000fe200078e00ff */
[----:B------:R-:W-:Y:S02]  /*dd50*/  SHF.L.U32 R171, R6, 0x10, RZ ;  /* 0x0000001006ab7819 */ /* 0x000fe400000006ff */
[----:B------:R-:W-:-:S07]  /*dd60*/  SHF.L.U32 R173, R7, 0x10, RZ ;  /* 0x0000001007ad7819 */ /* 0x000fce00000006ff */
.L_x_21565:
[----:B------:R-:W0:Y:S02]  /*dd70*/  LDC.64 R6, c[0x0][0x3a8] ;  /* 0x0000ea00ff067b82 */ /* 0x000e240000000a00 */
[C---:B0-----:R-:W-:Y:S01]  /*dd80*/  IMAD.WIDE.U32 R6, R2.reuse, 0x20, R6 ;  /* 0x0000002002067825 */ /* 0x041fe200078e0006 */
[----:B------:R-:W-:-:S04]  /*dd90*/  IADD3 R2, PT, PT, R2, 0x20, RZ ;  /* 0x0000002002027810 */ /* 0x000fc80007ffe0ff */
[----:B------:R2:W-:Y:S04]  /*dda0*/  STG.E.128 desc[UR6][R6.64], R168 ;  /* 0x000000a806007986 */ /* 0x0005e8000c101d06 */
[----:B------:R2:W-:Y:S02]  /*ddb0*/  STG.E.128 desc[UR6][R6.64+0x10], R172 ;  /* 0x000010ac06007986 */ /* 0x0005e4000c101d06 */
.L_x_21562:
[----:B------:R-:W-:Y:S05]  /*ddc0*/  BSYNC.RECONVERGENT B0 ;  /* 0x0000000000007941 */ /* 0x000fea0003800200 */
.L_x_21561:
        /* <DEDUP_REMOVED lines=10> */
[----:B012---:R-:W0:Y:S02]  /*de70*/  @P0 LDC.64 R6, c[0x0][0x398] ;  /* 0x0000e600ff060b82 */ /* 0x007e240000000a00 */
[----:B0-----:R-:W-:-:S05]  /*de80*/  @P0 IMAD.WIDE.U32 R6, R2, 0x10, R6 ;  /* 0x0000001002060825 */ /* 0x001fca00078e0006 */
[----:B------:R0:W5:Y:S02]  /*de90*/  @P0 LDG.E.128 R140, desc[UR6][R6.64] ;  /* 0x00000006068c0981 */ /* 0x000164000c1e1d00 */
[----:B0-----:R-:W0:Y:S02]  /*dea0*/  @P1 LDC.64 R6, c[0x0][0x3a0] ;  /* 0x0000e800ff061b82 */ /* 0x001e240000000a00 */
[----:B0-----:R-:W-:-:S05]  /*deb0*/  @P1 IMAD.WIDE.U32 R6, R2, 0x20, R6 ;  /* 0x0000002002061825 */ /* 0x001fca00078e0006 */
[----:B------:R-:W5:Y:S04]  /*dec0*/  @P1 LDG.E.128 R144, desc[UR6][R6.64] ;  /* 0x0000000606901981 */ /* 0x000f68000c1e1d00 */
[----:B------:R3:W5:Y:S02]  /*ded0*/  @P1 LDG.E.128 R148, desc[UR6][R6.64+0x10] ;  /* 0x0000100606941981 */ /* 0x000764000c1e1d00 */
[----:B---3--:R-:W-:-:S05]  /*dee0*/  IMAD.WIDE.U32 R6, R2, 0x10, R176 ;  /* 0x0000001002067825 */ /* 0x008fca00078e00b0 */
        /* <DEDUP_REMOVED lines=17> */
[----:B------:R-:W-:Y:S01]  /*e000*/  PRMT R179, R182, 0x7632, R179 ;  /* 0x00007632b6b37816 */ /* 0x000fe200000000b3 */
[----:B------:R-:W-:Y:S02]  /*e010*/  IMAD.U32 R180, R143, 0x10000, RZ ;  /* 0x000100008fb47824 */ /* 0x000fe400078e00ff */
[----:B------:R-:W-:Y:S01]  /*e020*/  FADD.FTZ R176, R176, R7 ;  /* 0x00000007b0b07221 */ /* 0x000fe20000010000 */
[----:B------:R-:W-:Y:S01]  /*e030*/  SHF.L.U32 R7, R181, 0x10, RZ ;  /* 0x00000010b5077819 */ /* 0x000fe200000006ff */
[----:B------:R-:W-:-:S02]  /*e040*/  IMAD.U32 R179, R179, 0x10000, RZ ;  /* 0x00010000b3b37824 */ /* 0x000fc400078e00ff */
[----:B------:R-:W-:Y:S02]  /*e050*/  FADD.FTZ R176, R144, R176 ;  /* 0x000000b090b07221 */ /* 0x000fe40000010000 */
[----:B------:R-:W-:Y:S01]  /*e060*/  FADD.FTZ R178, R178, R7 ;  /* 0x00000007b2b27221 */ /* 0x000fe20000010000 */
[----:B------:R-:W-:-:S03]  /*e070*/  SHF.L.U32 R7, R182, 0x10, RZ ;  /* 0x00000010b6077819 */ /* 0x000fc600000006ff */
[----:B------:R-:W-:Y:S02]  /*e080*/  FADD.FTZ R178, R146, R178 ;  /* 0x000000b292b27221 */ /* 0x000fe40000010000 */
[--C-:B------:R-:W-:Y:S01]  /*e090*/  FADD.FTZ R177, R177, R7.reuse ;  /* 0x00000007b1b17221 */ /* 0x100fe20000010000 */
        /* <DEDUP_REMOVED lines=17> */
.L_x_21570:
[----:B-----5:R-:W-:Y:S02]  /*e1b0*/  PRMT R4, R181, 0x7632, R4 ;  /* 0x00007632b5047816 */ /* 0x020fe40000000004 */
[----:B0-----:R-:W-:Y:S02]  /*e1c0*/  PRMT R6, R141, 0x7632, R6 ;  /* 0x000076328d067816 */ /* 0x001fe40000000006 */
[----:B------:R-:W-:Y:S02]  /*e1d0*/  SHF.L.U32 R4, R4, 0x10, RZ ;  /* 0x0000001004047819 */ /* 0x000fe400000006ff */
[----:B------:R-:W-:Y:S01]  /*e1e0*/  PRMT R7, R180, 0x7632, R7 ;  /* 0x00007632b4077816 */ /* 0x000fe20000000007 */
[----:B------:R-:W-:Y:S01]  /*e1f0*/  IMAD.U32 R6, R6, 0x10000, RZ ;  /* 0x0001000006067824 */ /* 0x000fe200078e00ff */
[----:B------:R-:W-:-:S03]  /*e200*/  PRMT R177, R140, 0x7632, R177 ;  /* 0x000076328cb17816 */ /* 0x000fc600000000b1 */
[----:B------:R-:W-:Y:S01]  /*e210*/  FADD.FTZ R179, R4, R6 ;  /* 0x0000000604b37221 */ /* 0x000fe20000010000 */
[----:B------:R-:W-:Y:S01]  /*e220*/  SHF.L.U32 R4, R180, 0x10, RZ ;  /* 0x00000010b4047819 */ /* 0x000fe200000006ff */
[----:B------:R-:W-:Y:S01]  /*e230*/  IMAD.U32 R7, R7, 0x10000, RZ ;  /* 0x0001000007077824 */ /* 0x000fe200078e00ff */
[----:B------:R-:W-:Y:S02]  /*e240*/  SHF.L.U32 R6, R140, 0x10, RZ ;  /* 0x000000108c067819 */ /* 0x000fe400000006ff */
[----:B------:R-:W-:-:S03]  /*e250*/  SHF.L.U32 R177, R177, 0x10, RZ ;  /* 0x00000010b1b17819 */ /* 0x000fc600000006ff */
[----:B------:R-:W-:Y:S01]  /*e260*/  FADD.FTZ R176, R6, R4 ;  /* 0x0000000406b07221 */ /* 0x000fe20000010000 */
[----:B------:R-:W-:Y:S01]  /*e270*/  SHF.L.U32 R6, R141, 0x10, RZ ;  /* 0x000000108d067819 */ /* 0x000fe200000006ff */
[----:B------:R-:W-:Y:S02]  /*e280*/  IMAD.U32 R4, R181, 0x10000, RZ ;  /* 0x00010000b5047824 */ /* 0x000fe400078e00ff */
[----:B------:R-:W-:Y:S02]  /*e290*/  FADD.FTZ R177, R7, R177 ;  /* 0x000000b107b17221 */ /* 0x000fe40000010000 */
        /* <DEDUP_REMOVED lines=17> */
[----:B------:R-:W-:Y:S06]  /*e3b0*/  BRA `(.L_x_21571) ;  /* 0x0000000000887947 */ /* 0x000fec0003800000 */
.L_x_21569:
[----:B------:R-:W-:Y:S05]  /*e3c0*/  @!P1 BRA `(.L_x_21572) ;  /* 0x0000000000549947 */ /* 0x000fea0003800000 */
[----:B-----5:R-:W-:Y:S01]  /*e3d0*/  PRMT R4, R180, 0x7632, R4 ;  /* 0x00007632b4047816 */ /* 0x020fe20000000004 */
[----:B------:R-:W-:Y:S01]  /*e3e0*/  IMAD.U32 R179, R182, 0x10000, RZ ;  /* 0x00010000b6b37824 */ /* 0x000fe200078e00ff */
[----:B------:R-:W-:Y:S02]  /*e3f0*/  SHF.L.U32 R176, R180, 0x10, RZ ;  /* 0x00000010b4b07819 */ /* 0x000fe400000006ff */
[----:B0-----:R-:W-:Y:S02]  /*e400*/  PRMT R7, R181, 0x7632, R7 ;  /* 0x00007632b5077816 */ /* 0x001fe40000000007 */
[----:B------:R-:W-:Y:S01]  /*e410*/  PRMT R6, R182, 0x7632, R6 ;  /* 0x00007632b6067816 */ /* 0x000fe20000000006 */
[----:B------:R-:W-:Y:S01]  /*e420*/  FADD.FTZ R176, R144, R176 ;  /* 0x000000b090b07221 */ /* 0x000fe20000010000 */
[----:B------:R-:W-:Y:S01]  /*e430*/  PRMT R180, R183, 0x7632, R180 ;  /* 0x00007632b7b47816 */ /* 0x000fe200000000b4 */
        /* <DEDUP_REMOVED lines=14> */
.L_x_21572:
[----:B0----5:R-:W-:Y:S01]  /*e520*/  PRMT R7, R182, 0x7632, R7 ;  /* 0x00007632b6077816 */ /* 0x021fe20000000007 */
[C---:B------:R-:W-:Y:S01]  /*e530*/  IMAD.U32 R176, R180.reuse, 0x10000, RZ ;  /* 0x00010000b4b07824 */ /* 0x040fe200078e00ff */
[----:B------:R-:W-:Y:S02]  /*e540*/  PRMT R4, R180, 0x7632, R4 ;  /* 0x00007632b4047816 */ /* 0x000fe40000000004 */
[----:B------:R-:W-:Y:S02]  /*e550*/  PRMT R6, R181, 0x7632, R6 ;  /* 0x00007632b5067816 */ /* 0x000fe40000000006 */
[C---:B------:R-:W-:Y:S02]  /*e560*/  PRMT R232, R183.reuse, 0x7632, R232 ;  /* 0x00007632b7e87816 */ /* 0x040fe400000000e8 */
[----:B------:R-:W-:Y:S01]  /*e570*/  SHF.L.U32 R180, R182, 0x10, RZ ;  /* 0x00000010b6b47819 */ /* 0x000fe200000006ff */
[----:B------:R-:W-:Y:S01]  /*e580*/  IMAD.U32 R182, R183, 0x10000, RZ ;  /* 0x00010000b7b67824 */ /* 0x000fe200078e00ff */
[----:B------:R-:W-:Y:S01]  /*e590*/  SHF.L.U32 R178, R181, 0x10, RZ ;  /* 0x00000010b5b27819 */ /* 0x000fe200000006ff */
[----:B------:R-:W-:Y:S01]  /*e5a0*/  IMAD.U32 R181, R7, 0x10000, RZ ;  /* 0x0001000007b57824 */ /* 0x000fe200078e00ff */
[----:B------:R-:W-:-:S02]  /*e5b0*/  SHF.L.U32 R177, R4, 0x10, RZ ;  /* 0x0000001004b17819 */ /* 0x000fc400000006ff */
[----:B------:R-:W-:Y:S02]  /*e5c0*/  SHF.L.U32 R179, R6, 0x10, RZ ;  /* 0x0000001006b37819 */ /* 0x000fe400000006ff */
[----:B------:R-:W-:-:S07]  /*e5d0*/  SHF.L.U32 R183, R232, 0x10, RZ ;  /* 0x00000010e8b77819 */ /* 0x000fce00000006ff */
.L_x_21571:
[----:B------:R-:W0:Y:S02]  /*e5e0*/  LDC.64 R6, c[0x0][0x3a8] ;  /* 0x0000ea00ff067b82 */ /* 0x000e240000000a00 */
[C---:B0-----:R-:W-:Y:S01]  /*e5f0*/  IMAD.WIDE.U32 R6, R2.reuse, 0x20, R6 ;  /* 0x0000002002067825 */ /* 0x041fe200078e0006 */
[----:B------:R-:W-:-:S04]  /*e600*/  IADD3 R2, PT, PT, R2, 0x20, RZ ;  /* 0x0000002002027810 */ /* 0x000fc80007ffe0ff */
[----:B------:R3:W-:Y:S04]  /*e610*/  STG.E.128 desc[UR6][R6.64], R176 ;  /* 0x000000b006007986 */ /* 0x0007e8000c101d06 */
[----:B------:R3:W-:Y:S02]  /*e620*/  STG.E.128 desc[UR6][R6.64+0x10], R180 ;  /* 0x000010b406007986 */ /* 0x0007e4000c101d06 */
.L_x_21568:
[----:B------:R-:W-:Y:S05]  /*e630*/  BSYNC.RECONVERGENT B0 ;  /* 0x0000000000007941 */ /* 0x000fea0003800200 */
.L_x_21567:
        /* <DEDUP_REMOVED lines=10> */
[----:B0123--:R-:W0:Y:S02]  /*e6e0*/  @P0 LDC.64 R6, c[0x0][0x398] ;  /* 0x0000e600ff060b82 */ /* 0x00fe240000000a00 */
        /* <DEDUP_REMOVED lines=51> */
.L_x_21576:
        /* <DEDUP_REMOVED lines=33> */
.L_x_21575:
        /* <DEDUP_REMOVED lines=22> */
.L_x_21578:
        /* <DEDUP_REMOVED lines=12> */
.L_x_21577:
[----:B------:R-:W0:Y:S02]  /*ee50*/  LDC.64 R6, c[0x0][0x3a8] ;  /* 0x0000ea00ff067b82 */ /* 0x000e240000000a00 */
[----:B0-----:R-:W-:-:S04]  /*ee60*/  IMAD.WIDE.U32 R6, R2, 0x20, R6 ;  /* 0x0000002002067825 */ /* 0x001fc800078e0006 */
[----:B------:R-:W-:Y:S01]  /*ee70*/  VIADD R2, R2, 0x20 ;  /* 0x0000002002027836 */ /* 0x000fe20000000000 */
[----:B------:R4:W-:Y:S04]  /*ee80*/  STG.E.128 desc[UR6][R6.64], R184 ;  /* 0x000000b806007986 */ /* 0x0009e8000c101d06 */
[----:B------:R4:W-:Y:S02]  /*ee90*/  STG.E.128 desc[UR6][R6.64+0x10], R188 ;  /* 0x000010bc06007986 */ /* 0x0009e4000c101d06 */
.L_x_21574:
[----:B------:R-:W-:Y:S05]  /*eea0*/  BSYNC.RECONVERGENT B0 ;  /* 0x0000000000007941 */ /* 0x000fea0003800200 */
.L_x_21573:
        /* <DEDUP_REMOVED lines=10> */
[----:B01234-:R-:W0:Y:S02]  /*ef50*/  @P0 LDC.64 R6, c[0x0][0x398] ;  /* 0x0000e600ff060b82 */ /* 0x01fe240000000a00 */
        /* <DEDUP_REMOVED lines=51> */
.L_x_21582:
        /* <DEDUP_REMOVED lines=33> */
.L_x_21581:
        /* <DEDUP_REMOVED lines=22> */
.L_x_21584:
        /* <DEDUP_REMOVED lines=12> */
.L_x_21583:
[----:B------:R-:W0:Y:S02]  /*f6c0*/  LDC.64 R6, c[0x0][0x3a8] ;  /* 0x0000ea00ff067b82 */ /* 0x000e240000000a00 */
[C---:B0-----:R-:W-:Y:S01]  /*f6d0*/  IMAD.WIDE.U32 R6, R2.reuse, 0x20, R6 ;  /* 0x0000002002067825 */ /* 0x041fe200078e0006 */
[----:B------:R-:W-:-:S04]  /*f6e0*/  IADD3 R2, PT, PT, R2, 0x20, RZ ;  /* 0x0000002002027810 */ /* 0x000fc80007ffe0ff */
[----:B------:R0:W-:Y:S04]  /*f6f0*/  STG.E.128 desc[UR6][R6.64], R192 ;  /* 0x000000c006007986 */ /* 0x0001e8000c101d06 */
[----:B------:R0:W-:Y:S02]  /*f700*/  STG.E.128 desc[UR6][R6.64+0x10], R196 ;  /* 0x000010c406007986 */ /* 0x0001e4000c101d06 */
.L_x_21580:
[----:B------:R-:W-:Y:S05]  /*f710*/  BSYNC.RECONVERGENT B0 ;  /* 0x0000000000007941 */ /* 0x000fea0003800200 */
.L_x_21579:
        /* <DEDUP_REMOVED lines=62> */
.L_x_21588:
        /* <DEDUP_REMOVED lines=33> */
.L_x_21587:
        /* <DEDUP_REMOVED lines=22> */
.L_x_21590:
        /* <DEDUP_REMOVED lines=12> */
.L_x_21589:
[----:B------:R-:W0:Y:S02]  /*ff30*/  LDC.64 R6, c[0x0][0x3a8] ;  /* 0x0000ea00ff067b82 */ /* 0x000e240000000a00 */
[C---:B0-----:R-:W-:Y:S01]  /*ff40*/  IMAD.WIDE.U32 R6, R2.reuse, 0x20, R6 ;  /* 0x0000002002067825 */ /* 0x041fe200078e0006 */
[----:B------:R-:W-:-:S04]  /*ff50*/  IADD3 R2, PT, PT, R2, 0x20, RZ ;  /* 0x0000002002027810 */ /* 0x000fc80007ffe0ff */
[----:B------:R0:W-:Y:S04]  /*ff60*/  STG.E.128 desc[UR6][R6.64], R200 ;  /* 0x000000c806007986 */ /* 0x0001e8000c101d06 */
[----:B------:R0:W-:Y:S02]  /*ff70*/  STG.E.128 desc[UR6][R6.64+0x10], R204 ;  /* 0x000010cc06007986 */ /* 0x0001e4000c101d06 */
.L_x_21586:
[----:B------:R-:W-:Y:S05]  /*ff80*/  BSYNC.RECONVERGENT B0 ;  /* 0x0000000000007941 */ /* 0x000fea0003800200 */
.L_x_21585:
        /* <DEDUP_REMOVED lines=62> */
.L_x_21594:
        /* <DEDUP_REMOVED lines=33> */
.L_x_21593:
        /* <DEDUP_REMOVED lines=22> */
.L_x_21596:
        /* <DEDUP_REMOVED lines=12> */
.L_x_21595:
[----:B------:R-:W0:Y:S02]  /*107a0*/  LDC.64 R6, c[0x0][0x3a8] ;  /* 0x0000ea00ff067b82 */ /* 0x000e240000000a00 */
[----:B0-----:R-:W-:-:S04]  /*107b0*/  IMAD.WIDE.U32 R6, R2, 0x20, R6 ;  /* 0x0000002002067825 */ /* 0x001fc800078e0006 */
[----:B------:R-:W-:Y:S01]  /*107c0*/  VIADD R2, R2, 0x20 ;  /* 0x0000002002027836 */ /* 0x000fe20000000000 */
[----:B------:R0:W-:Y:S04]  /*107d0*/  STG.E.128 desc[UR6][R6.64], R208 ;  /* 0x000000d006007986 */ /* 0x0001e8000c101d06 */
[----:B------:R0:W-:Y:S02]  /*107e0*/  STG.E.128 desc[UR6][R6.64+0x10], R212 ;  /* 0x000010d406007986 */ /* 0x0001e4000c101d06 */
.L_x_21592:
[----:B------:R-:W-:Y:S05]  /*107f0*/  BSYNC.RECONVERGENT B0 ;  /* 0x0000000000007941 */ /* 0x000fea0003800200 */
.L_x_21591:
        /* <DEDUP_REMOVED lines=62> */
.L_x_21600:
        /* <DEDUP_REMOVED lines=33> */
.L_x_21599:
        /* <DEDUP_REMOVED lines=22> */
.L_x_21602:
        /* <DEDUP_REMOVED lines=12> */
.L_x_21601:
[----:B------:R-:W0:Y:S02]  /*11010*/  LDC.64 R6, c[0x0][0x3a8] ;  /* 0x0000ea00ff067b82 */ /* 0x000e240000000a00 */
[C---:B0-----:R-:W-:Y:S01]  /*11020*/  IMAD.WIDE.U32 R6, R2.reuse, 0x20, R6 ;  /* 0x0000002002067825 */ /* 0x041fe200078e0006 */
[----:B------:R-:W-:-:S04]  /*11030*/  IADD3 R2, PT, PT, R2, 0x20, RZ ;  /* 0x0000002002027810 */ /* 0x000fc80007ffe0ff */
[----:B------:R0:W-:Y:S04]  /*11040*/  STG.E.128 desc[UR6][R6.64], R216 ;  /* 0x000000d806007986 */ /* 0x0001e8000c101d06 */
[----:B------:R0:W-:Y:S02]  /*11050*/  STG.E.128 desc[UR6][R6.64+0x10], R220 ;  /* 0x000010dc06007986 */ /* 0x0001e4000c101d06 */
.L_x_21598:
[----:B------:R-:W-:Y:S05]  /*11060*/  BSYNC.RECONVERGENT B0 ;  /* 0x0000000000007941 */ /* 0x000fea0003800200 */
.L_x_21597:
        /* <DEDUP_REMOVED lines=62> */
.L_x_21606:
        /* <DEDUP_REMOVED lines=33> */
.L_x_21605:
        /* <DEDUP_REMOVED lines=22> */
.L_x_21608:
        /* <DEDUP_REMOVED lines=12> */
.L_x_21607:
[----:B------:R-:W0:Y:S02]  /*11880*/  LDC.64 R6, c[0x0][0x3a8] ;  /* 0x0000ea00ff067b82 */ /* 0x000e240000000a00 */
[----:B0-----:R-:W-:-:S05]  /*11890*/  IMAD.WIDE.U32 R6, R2, 0x20, R6 ;  /* 0x0000002002067825 */ /* 0x001fca00078e0006 */
[----:B------:R0:W-:Y:S04]  /*118a0*/  STG.E.128 desc[UR6][R6.64], R224 ;  /* 0x000000e006007986 */ /* 0x0001e8000c101d06 */
[----:B------:R0:W-:Y:S02]  /*118b0*/  STG.E.128 desc[UR6][R6.64+0x10], R228 ;  /* 0x000010e406007986 */ /* 0x0001e4000c101d06 */
.L_x_21604:
[----:B------:R-:W-:Y:S05]  /*118c0*/  BSYNC.RECONVERGENT B0 ;  /* 0x0000000000007941 */ /* 0x000fea0003800200 */
.L_x_21603:
[----:B------:R-:W-:Y:S01]  /*118d0*/  FADD.FTZ R2, RZ, R152 ;  /* 0x00000098ff027221 */ /* 0x000fe20000010000 */
        /* <DEDUP_REMOVED lines=19> */
[----:B01234-:R-:W-:-:S05]  /*11a10*/  FSEL R6, R2, RZ, P5 ;  /* 0x000000ff02067208 */ /* 0x01ffca0002800000 */
        /* <DEDUP_REMOVED lines=81> */
[----:B------:R-:W-:-:S13]  /*11f30*/  LOP3.LUT P6, RZ, R235, 0x1f, RZ, 0xc0, !PT ;  /* 0x0000001febff7812 */ /* 0x000fda00078cc0ff */
        /* <DEDUP_REMOVED lines=188> */
.L_x_21642:
        /* <DEDUP_REMOVED lines=17> */
[--C-:B------:R-:W-:Y:S01]  /*12c10*/  FADD.FTZ R7, R154, -R2.reuse ;  /* 0x800000029a077221 */ /* 0x100fe20000010000 */
[--C-:B------:R-:W-:Y:S01]  /*12c20*/  FADD.FTZ R6, R155, -R2.reuse ;  /* 0x800000029b067221 */ /* 0x100fe20000010000 */
[----:B------:R-:W2:Y:S02]  /*12c30*/  LDL R250, [R1+0x2b8] ;  /* 0x0002b80001fa7983 */ /* 0x000ea40000100800 */
[C---:B------:R-:W-:Y:S01]  /*12c40*/  FMUL.FTZ R235, R4.reuse, R7 ;  /* 0x0000000704eb7220 */ /* 0x040fe20000410000 */
[----:B------:R-:W-:Y:S01]  /*12c50*/  FMUL.FTZ R234, R4, R6 ;  /* 0x0000000604ea7220 */ /* 0x000fe20000410000 */
[----:B------:R-:W3:Y:S04]  /*12c60*/  LDL R7, [R1+0x2b4] ;  /* 0x0002b40001077983 */ /* 0x000ee80000100800 */
[----:B------:R-:W4:Y:S04]  /*12c70*/  LDL R6, [R1+0x2b0] ;  /* 0x0002b00001067983 */ /* 0x000f280000100800 */
[----:B------:R-:W2:Y:S04]  /*12c80*/  LDL R249, [R1+0x2bc] ;  /* 0x0002bc0001f97983 */ /* 0x000ea80000100800 */
[----:B------:R-:W2:Y:S04]  /*12c90*/  LDL R252, [R1+0x2a0] ;  /* 0x0002a00001fc7983 */ /* 0x000ea80000100800 */
[----:B------:R-:W2:Y:S01]  /*12ca0*/  LDL R251, [R1+0x2a4] ;  /* 0x0002a40001fb7983 */ /* 0x000ea20000100800 */
[----:B0-----:R-:W-:-:S04]  /*12cb0*/  FADD.FTZ R232, R153, -R2 ;  /* 0x8000000299e87221 */ /* 0x001fc80000010000 */
[----:B------:R-:W-:Y:S01]  /*12cc0*/  FMUL.FTZ R233, R4, R232 ;  /* 0x000000e804e97220 */ /* 0x000fe20000410000 */
[----:B------:R-:W-:-:S04]  /*12cd0*/  FADD.FTZ R232, R152, -R2 ;  /* 0x8000000298e87221 */ /* 0x000fc80000010000 */
[----:B------:R-:W-:Y:S01]  /*12ce0*/  FMUL.FTZ R232, R4, R232 ;  /* 0x000000e804e87220 */ /* 0x000fe20000410000 */
[----:B---3-5:R-:W-:-:S03]  /*12cf0*/  FFMA.FTZ R233, R233, R7, R65 ;  /* 0x00000007e9e97223 */ /* 0x028fc60000010041 */
[----:B----4-:R-:W-:Y:S01]  /*12d00*/  FFMA.FTZ R232, R232, R6, R64 ;  /* 0x00000006e8e87223 */ /* 0x010fe20000010040 */
[----:B--2---:R-:W-:Y:S01]  /*12d10*/  FFMA.FTZ R6, R235, R250, R66 ;  /* 0x000000faeb067223 */ /* 0x004fe20000010042 */
[----:B------:R-:W-:-:S03]  /*12d20*/  FFMA.FTZ R7, R234, R249, R67 ;  /* 0x000000f9ea077223 */ /* 0x000fc60000010043 */
[----:B------:R-:W-:Y:S02]  /*12d30*/  F2FP.BF16.F32.PACK_AB R232, R233, R232 ;  /* 0x000000e8e9e8723e */ /* 0x000fe400000010ff */
[----:B------:R-:W-:Y:S01]  /*12d40*/  F2FP.BF16.F32.PACK_AB R233, R7, R6 ;  /* 0x0000000607e9723e */ /* 0x000fe200000010ff */
[--C-:B------:R-:W-:Y:S01]  /*12d50*/  FADD.FTZ R7, R156, -R2.reuse ;  /* 0x800000029c077221 */ /* 0x100fe20000010000 */
[----:B------:R-:W-:-:S03]  /*12d60*/  FADD.FTZ R6, R157, -R2 ;  /* 0x800000029d067221 */ /* 0x000fc60000010000 */
[C---:B------:R-:W-:Y:S01]  /*12d70*/  FMUL.FTZ R249, R4.reuse, R7 ;  /* 0x0000000704f97220 */ /* 0x040fe20000410000 */
[----:B------:R-:W-:Y:S01]  /*12d80*/  FMUL.FTZ R250, R4, R6 ;  /* 0x0000000604fa7220 */ /* 0x000fe20000410000 */
[--C-:B------:R-:W-:Y:S01]  /*12d90*/  FADD.FTZ R7, R158, -R2.reuse ;  /* 0x800000029e077221 */ /* 0x100fe20000010000 */
[----:B------:R-:W-:Y:S01]  /*12da0*/  FADD.FTZ R6, R159, -R2 ;  /* 0x800000029f067221 */ /* 0x000fe20000010000 */
[----:B------:R-:W-:Y:S01]  /*12db0*/  FFMA.FTZ R235, R249, R252, R60 ;  /* 0x000000fcf9eb7223 */ /* 0x000fe2000001003c */
[----:B------:R-:W-:Y:S01]  /*12dc0*/  FFMA.FTZ R234, R250, R251, R61 ;  /* 0x000000fbfaea7223 */ /* 0x000fe2000001003d */
[C---:B------:R-:W-:Y:S01]  /*12dd0*/  FMUL.FTZ R251, R4.reuse, R7 ;  /* 0x0000000704fb7220 */ /* 0x040fe20000410000 */
        /* <DEDUP_REMOVED lines=13> */
[----:B------:R-:W4:Y:S01]  /*12eb0*/  LDL R232, [R1+0x284] ;  /* 0x0002840001e87983 */ /* 0x000f220000100800 */
[----:B--2---:R-:W-:-:S03]  /*12ec0*/  FFMA.FTZ R6, R251, R6, R134 ;  /* 0x00000006fb067223 */ /* 0x004fc60000010086 */
[----:B------:R-:W2:Y:S01]  /*12ed0*/  LDL R251, [R1+0x298] ;  /* 0x0002980001fb7983 */ /* 0x000ea20000100800 */
[----:B---3--:R-:W-:-:S03]  /*12ee0*/  FFMA.FTZ R7, R252, R7, R135 ;  /* 0x00000007fc077223 */ /* 0x008fc60000010087 */
[----:B------:R-:W3:Y:S02]  /*12ef0*/  LDL R252, [R1+0x294] ;  /* 0x0002940001fc7983 */ /* 0x000ee40000100800 */
[----:B------:R-:W-:Y:S02]  /*12f00*/  F2FP.BF16.F32.PACK_AB R235, R7, R6 ;  /* 0x0000000607eb723e */ /* 0x000fe400000010ff */
[----:B------:R-:W2:Y:S01]  /*12f10*/  LDL R6, [R1+0x290] ;  /* 0x0002900001067983 */ /* 0x000ea20000100800 */
[----:B----4-:R-:W-:-:S03]  /*12f20*/  FFMA.FTZ R234, R249, R234, R132 ;  /* 0x000000eaf9ea7223 */ /* 0x010fc60000010084 */
[----:B------:R-:W4:Y:S01]  /*12f30*/  LDL R249, [R1+0x29c] ;  /* 0x00029c0001f97983 */ /* 0x000f220000100800 */
[--C-:B------:R-:W-:Y:S01]  /*12f40*/  FADD.FTZ R7, R152, -R2.reuse ;  /* 0x8000000298077221 */ /* 0x100fe20000010000 */
[----:B------:R-:W-:-:S03]  /*12f50*/  FADD.FTZ R233, R154, -R2 ;  /* 0x800000029ae97221 */ /* 0x000fc60000010000 */
[C---:B------:R-:W-:Y:S01]  /*12f60*/  FMUL.FTZ R7, R4.reuse, R7 ;  /* 0x0000000704077220 */ /* 0x040fe20000410000 */
[----:B------:R-:W-:Y:S01]  /*12f70*/  FMUL.FTZ R233, R4, R233 ;  /* 0x000000e904e97220 */ /* 0x000fe20000410000 */
[----:B------:R-:W-:-:S05]  /*12f80*/  FFMA.FTZ R232, R250, R232, R133 ;  /* 0x000000e8fae87223 */ /* 0x000fca0000010085 */
[----:B------:R-:W-:Y:S01]  /*12f90*/  F2FP.BF16.F32.PACK_AB R234, R232, R234 ;  /* 0x000000eae8ea723e */ /* 0x000fe200000010ff */
[----:B--2---:R-:W-:Y:S01]  /*12fa0*/  FFMA.FTZ R6, R7, R6, R136 ;  /* 0x0000000607067223 */ /* 0x004fe20000010088 */
[----:B------:R-:W-:Y:S01]  /*12fb0*/  FFMA.FTZ R7, R233, R251, R138 ;  /* 0x000000fbe9077223 */ /* 0x000fe2000001008a */
[--C-:B------:R-:W-:Y:S01]  /*12fc0*/  FADD.FTZ R251, R153, -R2.reuse ;  /* 0x8000000299fb7221 */ /* 0x100fe20000010000 */
[----:B------:R-:W-:-:S03]  /*12fd0*/  FADD.FTZ R233, R155, -R2 ;  /* 0x800000029be97221 */ /* 0x000fc60000010000 */
[C---:B------:R-:W-:Y:S01]  /*12fe0*/  FMUL.FTZ R251, R4.reuse, R251 ;  /* 0x000000fb04fb7220 */ /* 0x040fe20000410000 */
[----:B------:R-:W-:-:S04]  /*12ff0*/  FMUL.FTZ R233, R4, R233 ;  /* 0x000000e904e97220 */ /* 0x000fc80000410000 */
[----:B----4-:R-:W-:Y:S01]  /*13000*/  FFMA.FTZ R233, R233, R249, R139 ;  /* 0x000000f9e9e97223 */ /* 0x010fe2000001008b */
[----:B---3--:R-:W-:Y:S02]  /*13010*/  FFMA.FTZ R249, R251, R252, R137 ;  /* 0x000000fcfbf97223 */ /* 0x008fe40000010089 */
[----:B------:R-:W0:Y:S02]  /*13020*/  LDC.64 R250, c[0x0][0x430] ;  /* 0x00010c00fffa7b82 */ /* 0x000e240000000a00 */
[----:B------:R-:W-:Y:S02]  /*13030*/  F2FP.BF16.F32.PACK_AB R233, R233, R7 ;  /* 0x00000007e9e9723e */ /* 0x000fe400000010ff */
[----:B------:R-:W-:Y:S01]  /*13040*/  F2FP.BF16.F32.PACK_AB R232, R249, R6 ;  /* 0x00000006f9e8723e */ /* 0x000fe200000010ff */
[----:B0-----:R-:W-:-:S05]  /*13050*/  IMAD.WIDE.U32 R6, R5, 0x10, R250 ;  /* 0x0000001005067825 */ /* 0x001fca00078e00fa */
[----:B------:R1:W-:Y:S01]  /*13060*/  STG.E.128 desc[UR6][R6.64], R232 ;  /* 0x000000e806007986 */ /* 0x0003e2000c101d06 */
[----:B------:R-:W-:-:S07]  /*13070*/  IADD3 R5, PT, PT, R5, 0x20, RZ ;  /* 0x0000002005057810 */ /* 0x000fce0007ffe0ff */
.L_x_21611:
[----:B------:R-:W-:Y:S05]  /*13080*/  BSYNC.RECONVERGENT B0 ;  /* 0x0000000000007941 */ /* 0x000fea0003800200 */
.L_x_21610:
[----:B------:R-:W-:Y:S01]  /*13090*/  ISETP.GE.U32.AND P0, PT, R0, 0x40, PT ;  /* 0x000000400000780c */ /* 0x000fe20003f06070 */
[----:B------:R-:W-:-:S12]  /*130a0*/  BSSY.RECONVERGENT B0, `(.L_x_21612) ;  /* 0x0000049000007945 */ /* 0x000fd80003800200 */
[----:B------:R-:W-:Y:S05]  /*130b0*/  @!P0 BRA `(.L_x_21613) ;  /* 0x00000004001c8947 */ /* 0x000fea0003800000 */
[--C-:B-1----:R-:W-:Y:S01]  /*130c0*/  FADD.FTZ R7, R162, -R2.reuse ;  /* 0x80000002a2077221 */ /* 0x102fe20000010000 */
[--C-:B------:R-:W-:Y:S01]  /*130d0*/  FADD.FTZ R6, R163, -R2.reuse ;  /* 0x80000002a3067221 */ /* 0x100fe20000010000 */
[----:B------:R-:W2:Y:S02]  /*130e0*/  LDL R252, [R1+0x278] ;  /* 0x0002780001fc7983 */ /* 0x000ea40000100800 */
[C---:B------:R-:W-:Y:S01]  /*130f0*/  FMUL.FTZ R251, R4.reuse, R7 ;  /* 0x0000000704fb7220 */ /* 0x040fe20000410000 */
[----:B------:R-:W-:Y:S01]  /*13100*/  FMUL.FTZ R249, R4, R6 ;  /* 0x0000000604f97220 */ /* 0x000fe20000410000 */
[----:B------:R-:W3:Y:S04]  /*13110*/  LDL R7, [R1+0x274] ;  /* 0x0002740001077983 */ /* 0x000ee80000100800 */
[----:B------:R-:W4:Y:S04]  /*13120*/  LDL R6, [R1+0x270] ;  /* 0x0002700001067983 */ /* 0x000f280000100800 */
[----:B------:R-:W2:Y:S01]  /*13130*/  LDL R250, [R1+0x27c] ;  /* 0x00027c0001fa7983 */ /* 0x000ea20000100800 */
[----:B0-----:R-:W-:-:S03]  /*13140*/  FADD.FTZ R232, R161, -R2 ;  /* 0x80000002a1e87221 */ /* 0x001fc60000010000 */
[----:B------:R-:W2:Y:S01]  /*13150*/  LDL R235, [R1+0x260] ;  /* 0x0002600001eb7983 */ /* 0x000ea20000100800 */
[----:B------:R-:W-:Y:S01]  /*13160*/  FMUL.FTZ R233, R4, R232 ;  /* 0x000000e804e97220 */ /* 0x000fe20000410000 */
[----:B------:R-:W-:Y:S02]  /*13170*/  FADD.FTZ R232, R160, -R2 ;  /* 0x80000002a0e87221 */ /* 0x000fe40000010000 */
[----:B------:R-:W2:Y:S02]  /*13180*/  LDL R234, [R1+0x264] ;  /* 0x0002640001ea7983 */ /* 0x000ea40000100800 */
        /* <DEDUP_REMOVED lines=12> */
[----:B------:R-:W-:-:S03]  /*13250*/  FADD.FTZ R6, R167, -R2 ;  /* 0x80000002a7067221 */ /* 0x000fc60000010000 */
[C---:B------:R-:W-:Y:S01]  /*13260*/  FMUL.FTZ R251, R4.reuse, R7 ;  /* 0x0000000704fb7220 */ /* 0x040fe20000410000 */
[----:B------:R-:W-:Y:S01]  /*13270*/  FMUL.FTZ R252, R4, R6 ;  /* 0x0000000604fc7220 */ /* 0x000fe20000410000 */
[----:B------:R-:W2:Y:S04]  /*13280*/  LDL R7, [R1+0x268] ;  /* 0x0002680001077983 */ /* 0x000ea80000100800 */
[----:B------:R-:W3:Y:S01]  /*13290*/  LDL R6, [R1+0x26c] ;  /* 0x00026c0001067983 */ /* 0x000ee20000100800 */
[----:B------:R-:W-:Y:S01]  /*132a0*/  FFMA.FTZ R235, R249, R235, R52 ;  /* 0x000000ebf9eb7223 */ /* 0x000fe20000010034 */
[----:B------:R-:W-:-:S05]  /*132b0*/  FFMA.FTZ R234, R250, R234, R53 ;  /* 0x000000eafaea7223 */ /* 0x000fca0000010035 */
        /* <DEDUP_REMOVED lines=38> */
[----:B------:R-:W-:-:S07]  /*13520*/  VIADD R5, R5, 0x20 ;  /* 0x0000002005057836 */ /* 0x000fce0000000000 */
.L_x_21613:
[----:B------:R-:W-:Y:S05]  /*13530*/  BSYNC.RECONVERGENT B0 ;  /* 0x0000000000007941 */ /* 0x000fea0003800200 */
.L_x_21612:
[----:B------:R-:W-:Y:S01]  /*13540*/  ISETP.GE.U32.AND P0, PT, R0, 0x60, PT ;  /* 0x000000600000780c */ /* 0x000fe20003f06070 */
[----:B------:R-:W-:-:S12]  /*13550*/  BSSY.RECONVERGENT B0, `(.L_x_21614) ;  /* 0x0000049000007945 */ /* 0x000fd80003800200 */
[----:B------:R-:W-:Y:S05]  /*13560*/  @!P0 BRA `(.L_x_21615) ;  /* 0x00000004001c8947 */ /* 0x000fea0003800000 */
[--C-:B-12---:R-:W-:Y:S01]  /*13570*/  FADD.FTZ R7, R170, -R2.reuse ;  /* 0x80000002aa077221 */ /* 0x106fe20000010000 */
        /* <DEDUP_REMOVED lines=70> */
.L_x_21615:
[----:B------:R-:W-:Y:S05]  /*139e0*/  BSYNC.RECONVERGENT B0 ;  /* 0x0000000000007941 */ /* 0x000fea0003800200 */
.L_x_21614:
[----:B------:R-:W-:Y:S01]  /*139f0*/  ISETP.GE.U32.AND P0, PT, R0, 0x80, PT ;  /* 0x000000800000780c */ /* 0x000fe20003f06070 */
[----:B------:R-:W-:-:S12]  /*13a00*/  BSSY.RECONVERGENT B0, `(.L_x_21616) ;  /* 0x0000049000007945 */ /* 0x000fd80003800200 */
[----:B------:R-:W-:Y:S05]  /*13a10*/  @!P0 BRA `(.L_x_21617) ;  /* 0x00000004001c8947 */ /* 0x000fea0003800000 */
[--C-:B-123--:R-:W-:Y:S01]  /*13a20*/  FADD.FTZ R7, R178, -R2.reuse ;  /* 0x80000002b2077221 */ /* 0x10efe20000010000 */
        /* <DEDUP_REMOVED lines=70> */
.L_x_21617:
[----:B------:R-:W-:Y:S05]  /*13e90*/  BSYNC.RECONVERGENT B0 ;  /* 0x0000000000007941 */ /* 0x000fea0003800200 */
.L_x_21616:
[----:B------:R-:W-:Y:S01]  /*13ea0*/  ISETP.GE.U32.AND P0, PT, R0, 0xa0, PT ;  /* 0x000000a00000780c */ /* 0x000fe20003f06070 */
[----:B------:R-:W-:-:S12]  /*13eb0*/  BSSY.RECONVERGENT B0, `(.L_x_21618) ;  /* 0x0000049000007945 */ /* 0x000fd80003800200 */
[----:B------:R-:W-:Y:S05]  /*13ec0*/  @!P0 BRA `(.L_x_21619) ;  /* 0x00000004001c8947 */ /* 0x000fea0003800000 */
[--C-:B-1234-:R-:W-:Y:S01]  /*13ed0*/  FADD.FTZ R7, R186, -R2.reuse ;  /* 0x80000002ba077221 */ /* 0x11efe20000010000 */
        /* <DEDUP_REMOVED lines=70> */
.L_x_21619:
[----:B------:R-:W-:Y:S05]  /*14340*/  BSYNC.RECONVERGENT B0 ;  /* 0x0000000000007941 */ /* 0x000fea0003800200 */
.L_x_21618:
[----:B------:R-:W-:Y:S01]  /*14350*/  ISETP.GE.U32.AND P0, PT, R0, 0xc0, PT ;  /* 0x000000c00000780c */ /* 0x000fe20003f06070 */
[----:B------:R-:W-:-:S12]  /*14360*/  BSSY.RECONVERGENT B0, `(.L_x_21620) ;  /* 0x0000049000007945 */ /* 0x000fd80003800200 */
[----:B------:R-:W-:Y:S05]  /*14370*/  @!P0 BRA `(.L_x_21621) ;  /* 0x00000004001c8947 */ /* 0x000fea0003800000 */
[--C-:B01234-:R-:W-:Y:S01]  /*14380*/  FADD.FTZ R7, R194, -R2.reuse ;  /* 0x80000002c2077221 */ /* 0x11ffe20000010000 */
[--C-:B------:R-:W-:Y:S01]  /*14390*/  FADD.FTZ R6, R195, -R2.reuse ;  /* 0x80000002c3067221 */ /* 0x100fe20000010000 */
[----:B------:R-:W2:Y:S02]  /*143a0*/  LDL R252, [R1+0x178] ;  /* 0x0001780001fc7983 */ /* 0x000ea40000100800 */
[C---:B------:R-:W-:Y:S01]  /*143b0*/  FMUL.FTZ R251, R4.reuse, R7 ;  /* 0x0000000704fb7220 */ /* 0x040fe20000410000 */
[----:B------:R-:W-:Y:S01]  /*143c0*/  FMUL.FTZ R249, R4, R6 ;  /* 0x0000000604f97220 */ /* 0x000fe20000410000 */
[----:B------:R-:W3:Y:S04]  /*143d0*/  LDL R7, [R1+0x174] ;  /* 0x0001740001077983 */ /* 0x000ee80000100800 */
[----:B------:R-:W4:Y:S04]  /*143e0*/  LDL R6, [R1+0x170] ;  /* 0x0001700001067983 */ /* 0x000f280000100800 */
[----:B------:R-:W2:Y:S01]  /*143f0*/  LDL R250, [R1+0x17c] ;  /* 0x00017c0001fa7983 */ /* 0x000ea20000100800 */
[----:B------:R-:W-:-:S03]  /*14400*/  FADD.FTZ R232, R193, -R2 ;  /* 0x80000002c1e87221 */ /* 0x000fc60000010000 */
        /* <DEDUP_REMOVED lines=62> */
.L_x_21621:
[----:B------:R-:W-:Y:S05]  /*147f0*/  BSYNC.RECONVERGENT B0 ;  /* 0x0000000000007941 */ /* 0x000fea0003800200 */
.L_x_21620:
        /* <DEDUP_REMOVED lines=74> */
.L_x_21623:
[----:B------:R-:W-:Y:S05]  /*14ca0*/  BSYNC.RECONVERGENT B0 ;  /* 0x0000000000007941 */ /* 0x000fea0003800200 */
.L_x_21622:
        /* <DEDUP_REMOVED lines=74> */
.L_x_21625:
[----:B------:R-:W-:Y:S05]  /*15150*/  BSYNC.RECONVERGENT B0 ;  /* 0x0000000000007941 */ /* 0x000fea0003800200 */
.L_x_21624:
        /* <DEDUP_REMOVED lines=74> */
.L_x_21627:
[----:B------:R-:W-:Y:S05]  /*15600*/  BSYNC.RECONVERGENT B0 ;  /* 0x0000000000007941 */ /* 0x000fea0003800200 */
.L_x_21626:
[----:B------:R-:W-:Y:S01]  /*15610*/  ISETP.GE.U32.AND P0, PT, R0, 0x140, PT ;  /* 0x000001400000780c */ /* 0x000fe20003f06070 */
[----:B------:R-:W-:-:S12]  /*15620*/  BSSY.RECONVERGENT B0, `(.L_x_21628) ;  /* 0x0000064000007945 */ /* 0x000fd80003800200 */
[----:B------:R-:W-:Y:S05]  /*15630*/  @!P0 BRA `(.L_x_21629) ;  /* 0x0000000400888947 */ /* 0x000fea0003800000 */
[----:B-----5:R0:W-:Y:S04]  /*15640*/  STL [R1+0x2e4], R15 ;  /* 0x0002e40f01007387 */ /* 0x0201e80000100800 */
[----:B0-----:R-:W2:Y:S04]  /*15650*/  LDL R15, [R1+0x20] ;  /* 0x00002000010f7983 */ /* 0x001ea80000100800 */
[----:B------:R0:W-:Y:S04]  /*15660*/  STL [R1+0x2e0], R14 ;  /* 0x0002e00e01007387 */ /* 0x0001e80000100800 */
[----:B0-----:R-:W2:Y:S04]  /*15670*/  LDL R14, [R1+0x30] ;  /* 0x00003000010e7983 */ /* 0x001ea80000100800 */
[----:B------:R0:W-:Y:S01]  /*15680*/  STL [R1+0x2dc], R13 ;  /* 0x0002dc0d01007387 */ /* 0x0001e20000100800 */
[----:B------:R-:W-:-:S03]  /*15690*/  FADD.FTZ R250, R224, -R2 ;  /* 0x80000002e0fa7221 */ /* 0x000fc60000010000 */
[----:B0-----:R-:W2:Y:S04]  /*156a0*/  LDL R13, [R1+0x34] ;  /* 0x00003400010d7983 */ /* 0x001ea80000100800 */
[----:B------:R0:W-:Y:S01]  /*156b0*/  STL [R1+0x2d8], R12 ;  /* 0x0002d80c01007387 */ /* 0x0001e20000100800 */
[--C-:B------:R-:W-:Y:S01]  /*156c0*/  FADD.FTZ R249, R225, -R2.reuse ;  /* 0x80000002e1f97221 */ /* 0x100fe20000010000 */
[--C-:B-1234-:R-:W-:Y:S02]  /*156d0*/  FADD.FTZ R235, R226, -R2.reuse ;  /* 0x80000002e2eb7221 */ /* 0x11efe40000010000 */
[----:B0-----:R-:W2:Y:S04]  /*156e0*/  LDL R12, [R1+0x7c] ;  /* 0x00007c00010c7983 */ /* 0x001ea80000100800 */
[----:B------:R0:W-:Y:S01]  /*156f0*/  STL [R1+0x2d4], R11 ;  /* 0x0002d40b01007387 */ /* 0x0001e20000100800 */
[--C-:B------:R-:W-:Y:S01]  /*15700*/  FADD.FTZ R234, R227, -R2.reuse ;  /* 0x80000002e3ea7221 */ /* 0x100fe20000010000 */
[--C-:B------:R-:W-:Y:S01]  /*15710*/  FADD.FTZ R233, R228, -R2.reuse ;  /* 0x80000002e4e97221 */ /* 0x100fe20000010000 */
[--C-:B------:R-:W-:Y:S01]  /*15720*/  FADD.FTZ R232, R229, -R2.reuse ;  /* 0x80000002e5e87221 */ /* 0x100fe20000010000 */
[--C-:B------:R-:W-:Y:S01]  /*15730*/  FADD.FTZ R6, R231, -R2.reuse ;  /* 0x80000002e7067221 */ /* 0x100fe20000010000 */
[----:B0-----:R-:W2:Y:S04]  /*15740*/  LDL R11, [R1+0x2c] ;  /* 0x00002c00010b7983 */ /* 0x001ea80000100800 */
[----:B------:R0:W-:Y:S01]  /*15750*/  STL [R1+0x2d0], R10 ;  /* 0x0002d00a01007387 */ /* 0x0001e20000100800 */
[----:B------:R-:W-:Y:S01]  /*15760*/  FADD.FTZ R7, R230, -R2 ;  /* 0x80000002e6077221 */ /* 0x000fe20000010000 */
[----:B------:R-:W-:-:S02]  /*15770*/  FMUL.FTZ R2, R4, R234 ;  /* 0x000000ea04027220 */ /* 0x000fc40000410000 */
[----:B0-----:R-:W3:Y:S04]  /*15780*/  LDL R10, [R1+0x6c] ;  /* 0x00006c00010a7983 */ /* 0x001ee80000100800 */
[----:B------:R0:W-:Y:S04]  /*15790*/  STL [R1+0x2cc], R9 ;  /* 0x0002cc0901007387 */ /* 0x0001e80000100800 */
[----:B------:R1:W-:Y:S01]  /*157a0*/  STL [R1+0x2c8], R8 ;  /* 0x0002c80801007387 */ /* 0x0003e20000100800 */
[C---:B------:R-:W-:Y:S01]  /*157b0*/  FMUL.FTZ R251, R4.reuse, R232 ;  /* 0x000000e804fb7220 */ /* 0x040fe20000410000 */
[C---:B------:R-:W-:Y:S01]  /*157c0*/  FMUL.FTZ R252, R4.reuse, R6 ;  /* 0x0000000604fc7220 */ /* 0x040fe20000410000 */
[C---:B0-----:R-:W-:Y:S01]  /*157d0*/  FMUL.FTZ R9, R4.reuse, R250 ;  /* 0x000000fa04097220 */ /* 0x041fe20000410000 */
[----:B-1----:R-:W3:Y:S04]  /*157e0*/  LDL R8, [R1+0x3c] ;  /* 0x00003c0001087983 */ /* 0x002ee80000100800 */
[----:B------:R0:W-:Y:S01]  /*157f0*/  STL [R1+0x2c4], R3 ;  /* 0x0002c40301007387 */ /* 0x0001e20000100800 */
[----:B------:R-:W-:-:S03]  /*15800*/  FMUL.FTZ R250, R4, R233 ;  /* 0x000000e904fa7220 */ /* 0x000fc60000410000 */
[----:B0-----:R-:W4:Y:S04]  /*15810*/  LDL R3, [R1+0x68] ;  /* 0x0000680001037983 */ /* 0x001f280000100800 */
[----:B------:R0:W-:Y:S04]  /*15820*/  STL [R1+0x2c0], R0 ;  /* 0x0002c00001007387 */ /* 0x0001e80000100800 */
[----:B------:R-:W2:Y:S04]  /*15830*/  LDL R232, [R1+0x74] ;  /* 0x0000740001e87983 */ /* 0x000ea80000100800 */
[----:B------:R-:W3:Y:S01]  /*15840*/  LDL R6, [R1+0x70] ;  /* 0x0000700001067983 */ /* 0x000ee20000100800 */
[C---:B0-----:R-:W-:Y:S01]  /*15850*/  FMUL.FTZ R0, R4.reuse, R249 ;  /* 0x000000f904007220 */ /* 0x041fe20000410000 */
[C---:B------:R-:W-:Y:S01]  /*15860*/  FMUL.FTZ R249, R4.reuse, R235 ;  /* 0x000000eb04f97220 */ /* 0x040fe20000410000 */
[----:B------:R-:W-:Y:S01]  /*15870*/  FMUL.FTZ R4, R4, R7 ;  /* 0x0000000704047220 */ /* 0x000fe20000410000 */
[----:B------:R-:W4:Y:S04]  /*15880*/  LDL R235, [R1+0x38] ;  /* 0x0000380001eb7983 */ /* 0x000f280000100800 */
[----:B------:R-:W2:Y:S04]  /*15890*/  LDL R7, [R1+0x24] ;  /* 0x0000240001077983 */ /* 0x000ea80000100800 */
[----:B------:R-:W4:Y:S04]  /*158a0*/  LDL R234, [R1+0x60] ;  /* 0x0000600001ea7983 */ /* 0x000f280000100800 */
[----:B------:R-:W4:Y:S01]  /*158b0*/  LDL R233, [R1+0x78] ;  /* 0x0000780001e97983 */ /* 0x000f220000100800 */
[----:B---3--:R-:W-:-:S03]  /*158c0*/  FFMA.FTZ R6, R9, R6, R15 ;  /* 0x0000000609067223 */ /* 0x008fc6000001000f */
[----:B------:R0:W5:Y:S01]  /*158d0*/  LDL.LU R15, [R1+0x2e4] ;  /* 0x0002e400010f7983 */ /* 0x0001620000300800 */
[----:B--2---:R-:W-:-:S05]  /*158e0*/  FFMA.FTZ R7, R0, R232, R7 ;  /* 0x000000e800077223 */ /* 0x004fca0000010007 */
[----:B------:R-:W-:Y:S02]  /*158f0*/  F2FP.BF16.F32.PACK_AB R232, R7, R6 ;  /* 0x0000000607e8723e */ /* 0x000fe400000010ff */
[----:B------:R-:W2:Y:S04]  /*15900*/  LDL R7, [R1+0x28] ;  /* 0x0000280001077983 */ /* 0x000ea80000100800 */
[----:B------:R-:W3:Y:S01]  /*15910*/  LDL R6, [R1+0x64] ;  /* 0x0000640001067983 */ /* 0x000ee20000100800 */
[----:B----4-:R-:W-:Y:S01]  /*15920*/  FFMA.FTZ R234, R250, R234, R14 ;  /* 0x000000eafaea7223 */ /* 0x010fe2000001000e */
[----:B--2---:R-:W-:Y:S01]  /*15930*/  FFMA.FTZ R233, R249, R233, R7 ;  /* 0x000000e9f9e97223 */ /* 0x004fe20000010007 */
[----:B------:R-:W-:Y:S02]  /*15940*/  FFMA.FTZ R7, R2, R12, R11 ;  /* 0x0000000c02077223 */ /* 0x000fe4000001000b */
[----:B------:R-:W2:Y:S01]  /*15950*/  LDL R12, [R1+0x18] ;  /* 0x00001800010c7983 */ /* 0x000ea20000100800 */
[----:B---3--:R-:W-:-:S02]  /*15960*/  FFMA.FTZ R6, R251, R6, R13 ;  /* 0x00000006fb067223 */ /* 0x008fc4000001000d */
[----:B------:R-:W-:Y:S01]  /*15970*/  F2FP.BF16.F32.PACK_AB R233, R7, R233 ;  /* 0x000000e907e9723e */ /* 0x000fe200000010ff */
[----:B------:R-:W-:Y:S01]  /*15980*/  FFMA.FTZ R7, R4, R3, R235 ;  /* 0x0000000304077223 */ /* 0x000fe200000100eb */
[----:B------:R-:W2:Y:S01]  /*15990*/  LDL R11, [R1+0x48] ;  /* 0x00004800010b7983 */ /* 0x000ea20000100800 */
[----:B------:R-:W-:Y:S01]  /*159a0*/  F2FP.BF16.F32.PACK_AB R234, R6, R234 ;  /* 0x000000ea06ea723e */ /* 0x000fe200000010ff */
[----:B------:R-:W-:Y:S02]  /*159b0*/  FFMA.FTZ R6, R252, R10, R8 ;  /* 0x0000000afc067223 */ /* 0x000fe40000010008 */
[----:B------:R0:W5:Y:S03]  /*159c0*/  LDL.LU R14, [R1+0x2e0] ;  /* 0x0002e000010e7983 */ /* 0x0001660000300800 */
[----:B------:R-:W-:Y:S01]  /*159d0*/  F2FP.BF16.F32.PACK_AB R235, R6, R7 ;  /* 0x0000000706eb723e */ /* 0x000fe200000010ff */
[----:B------:R0:W5:Y:S01]  /*159e0*/  LDL.LU R13, [R1+0x2dc] ;  /* 0x0002dc00010d7983 */ /* 0x0001620000300800 */
[----:B------:R-:W1:Y:S03]  /*159f0*/  LDC.64 R6, c[0x0][0x428] ;  /* 0x00010a00ff067b82 */ /* 0x000e660000000a00 */
[----:B------:R-:W3:Y:S04]  /*15a00*/  LDL R10, [R1] ;  /* 0x00000000010a7983 */ /* 0x000ee80000100800 */
[----:B------:R-:W4:Y:S04]  /*15a10*/  LDL R8, [R1+0x8] ;  /* 0x0000080001087983 */ /* 0x000f280000100800 */
[----:B------:R-:W3:Y:S01]  /*15a20*/  LDL R3, [R1+0x10] ;  /* 0x0000100001037983 */ /* 0x000ee20000100800 */
[----:B-1----:R-:W-:-:S05]  /*15a30*/  IMAD.WIDE.U32 R6, R5, 0x10, R6 ;  /* 0x0000001005067825 */ /* 0x002fca00078e0006 */
[----:B------:R1:W-:Y:S04]  /*15a40*/  STG.E.128 desc[UR6][R6.64], R232 ;  /* 0x000000e806007986 */ /* 0x0003e8000c101d06 */
[----:B-1----:R-:W4:Y:S04]  /*15a50*/  LDL R235, [R1+0x1c] ;  /* 0x00001c0001eb7983 */ /* 0x002f280000100800 */
[----:B------:R-:W4:Y:S04]  /*15a60*/  LDL R6, [R1+0x4c] ;  /* 0x00004c0001067983 */ /* 0x000f280000100800 */
[----:B------:R-:W3:Y:S04]  /*15a70*/  LDL R7, [R1+0x40] ;  /* 0x0000400001077983 */ /* 0x000ee80000100800 */
[----:B------:R-:W3:Y:S04]  /*15a80*/  LDL R234, [R1+0x44] ;  /* 0x0000440001ea7983 */ /* 0x000ee80000100800 */
[----:B------:R-:W3:Y:S04]  /*15a90*/  LDL R232, [R1+0x4] ;  /* 0x0000040001e87983 */ /* 0x000ee80000100800 */
[----:B------:R-:W3:Y:S01]  /*15aa0*/  LDL R233, [R1+0x54] ;  /* 0x0000540001e97983 */ /* 0x000ee20000100800 */
[----:B--2---:R-:W-:-:S03]  /*15ab0*/  FFMA.FTZ R4, R4, R11, R12 ;  /* 0x0000000b04047223 */ /* 0x004fc6000001000c */
[----:B------:R0:W5:Y:S04]  /*15ac0*/  LDL.LU R12, [R1+0x2d8] ;  /* 0x0002d800010c7983 */ /* 0x0001680000300800 */
[----:B------:R0:W5:Y:S01]  /*15ad0*/  LDL.LU R11, [R1+0x2d4] ;  /* 0x0002d400010b7983 */ /* 0x0001620000300800 */
[----:B----4-:R-:W-:-:S03]  /*15ae0*/  FFMA.FTZ R6, R252, R6, R235 ;  /* 0x00000006fc067223 */ /* 0x010fc600000100eb */
[----:B------:R-:W2:Y:S02]  /*15af0*/  LDL R252, [R1+0x5c] ;  /* 0x00005c0001fc7983 */ /* 0x000ea40000100800 */
[----:B------:R-:W-:Y:S02]  /*15b00*/  F2FP.BF16.F32.PACK_AB R235, R6, R4 ;  /* 0x0000000406eb723e */ /* 0x000fe400000010ff */
[----:B------:R-:W4:Y:S04]  /*15b10*/  LDL R4, [R1+0x50] ;  /* 0x0000500001047983 */ /* 0x000f280000100800 */
[----:B------:R-:W2:Y:S01]  /*15b20*/  LDL R6, [R1+0x58] ;  /* 0x0000580001067983 */ /* 0x000ea20000100800 */
[----:B---3--:R-:W-:Y:S01]  /*15b30*/  FFMA.FTZ R7, R250, R7, R3 ;  /* 0x00000007fa077223 */ /* 0x008fe20000010003 */
[----:B------:R-:W-:Y:S01]  /*15b40*/  FFMA.FTZ R232, R0, R233, R232 ;  /* 0x000000e900e87223 */ /* 0x000fe200000100e8 */
[----:B----4-:R-:W-:-:S02]  /*15b50*/  FFMA.FTZ R4, R9, R4, R10 ;  /* 0x0000000409047223 */ /* 0x010fc4000001000a */
[----:B------:R0:W5:Y:S01]  /*15b60*/  LDL.LU R10, [R1+0x2d0] ;  /* 0x0002d000010a7983 */ /* 0x0001620000300800 */
[----:B--2---:R-:W-:-:S03]  /*15b70*/  FFMA.FTZ R6, R249, R6, R8 ;  /* 0x00000006f9067223 */ /* 0x004fc60000010008 */
[----:B------:R0:W5:Y:S04]  /*15b80*/  LDL.LU R9, [R1+0x2cc] ;  /* 0x0002cc0001097983 */ /* 0x0001680000300800 */
[----:B------:R0:W5:Y:S04]  /*15b90*/  LDL.LU R8, [R1+0x2c8] ;  /* 0x0002c80001087983 */ /* 0x0001680000300800 */
[----:B------:R-:W2:Y:S04]  /*15ba0*/  LDL R249, [R1+0xc] ;  /* 0x00000c0001f97983 */ /* 0x000ea80000100800 */
[----:B------:R0:W5:Y:S04]  /*15bb0*/  LDL.LU R3, [R1+0x2c4] ;  /* 0x0002c40001037983 */ /* 0x0001680000300800 */
[----:B------:R-:W3:Y:S04]  /*15bc0*/  LDL R250, [R1+0x14] ;  /* 0x0000140001fa7983 */ /* 0x000ee80000100800 */
[----:B------:R0:W5:Y:S01]  /*15bd0*/  LDL.LU R0, [R1+0x2c0] ;  /* 0x0002c00001007983 */ /* 0x0001620000300800 */
[----:B------:R-:W-:Y:S01]  /*15be0*/  F2FP.BF16.F32.PACK_AB R232, R232, R4 ;  /* 0x00000004e8e8723e */ /* 0x000fe200000010ff */
[----:B---3--:R-:W-:-:S02]  /*15bf0*/  FFMA.FTZ R234, R251, R234, R250 ;  /* 0x000000eafbea7223 */ /* 0x008fc400000100fa */
[----:B------:R-:W1:Y:S01]  /*15c00*/  LDC.64 R250, c[0x0][0x430] ;  /* 0x00010c00fffa7b82 */ /* 0x000e620000000a00 */
[----:B--2---:R-:W-:Y:S02]  /*15c10*/  FFMA.FTZ R2, R2, R252, R249 ;  /* 0x000000fc02027223 */ /* 0x004fe400000100f9 */
[----:B------:R-:W-:-:S03]  /*15c20*/  F2FP.BF16.F32.PACK_AB R234, R234, R7 ;  /* 0x00000007eaea723e */ /* 0x000fc600000010ff */
[----:B------:R-:W-:Y:S01]  /*15c30*/  F2FP.BF16.F32.PACK_AB R233, R2, R6 ;  /* 0x0000000602e9723e */ /* 0x000fe200000010ff */
[----:B-1----:R-:W-:-:S05]  /*15c40*/  IMAD.WIDE.U32 R4, R5, 0x10, R250 ;  /* 0x0000001005047825 */ /* 0x002fca00078e00fa */
[----:B------:R0:W-:Y:S02]  /*15c50*/  STG.E.128 desc[UR6][R4.64], R232 ;  /* 0x000000e804007986 */ /* 0x0001e4000c101d06 */
.L_x_21629:
[----:B------:R-:W-:Y:S05]  /*15c60*/  BSYNC.RECONVERGENT B0 ;  /* 0x0000000000007941 */ /* 0x000fea0003800200 */
.L_x_21628:
[----:B0-----:R-:W0:Y:S02]  /*15c70*/  LDC.64 R4, c[0x0][0x380] ;  /* 0x0000e000ff047b82 */ /* 0x001e240000000a00 */
[----:B0-----:R-:W-:-:S04]  /*15c80*/  LEA R248, R4, R248, 0x2 ;  /* 0x000000f804f87211 */ /* 0x001fc800078e10ff */
[----:B------:R-:W-:-:S13]  /*15c90*/  ISETP.GE.AND P0, PT, R248, R5, PT ;  /* 0x00000005f800720c */ /* 0x000fda0003f06270 */
[----:B------:R-:W-:Y:S05]  /*15ca0*/  @!P0 BRA `(.L_x_21630) ;  /* 0xffffff6400cc8947 */ /* 0x000fea000383ffff */
[----:B------:R-:W-:Y:S05]  /*15cb0*/  EXIT ;  /* 0x000000000000794d */ /* 0x000fea0003800000 */
.L_x_21609:
[----:B------:R-:W-:Y:S01]  /*15cc0*/  HFMA2 R7, -RZ, RZ, 0, 5.9604644775390625e-08 ;  /* 0x00000001ff077431 */ /* 0x000fe200000001ff */
[----:B------:R-:W-:Y:S01]  /*15cd0*/  BSSY B0, `(.L_x_21631) ;  /* 0x0000007000007945 */ /* 0x000fe20003800000 */
[----:B------:R-:W-:Y:S01]  /*15ce0*/  IMAD.MOV.U32 R233, RZ, RZ, R6 ;  /* 0x000000ffffe97224 */ /* 0x000fe200078e0006 */
[----:B------:R-:W-:Y:S01]  /*15cf0*/  MOV R4, 0x1f ;  /* 0x0000001f00047802 */ /* 0x000fe20000000f00 */
[----:B------:R-:W-:-:S07]  /*15d00*/  IMAD.MOV.U32 R2, RZ, RZ, -0x1 ;  /* 0xffffffffff027424 */ /* 0x000fce00078e00ff */
[----:B-----5:R-:W-:Y:S05]  /*15d10*/  WARPSYNC.COLLECTIVE R2, `(.L_x_21632) ;  /* 0x0000000002087348 */ /* 0x020fea0003c00000 */
[----:B------:R0:W1:Y:S02]  /*15d20*/  SHFL.BFLY P6, R2, R233, R7, R4 ;  /* 0x0c000007e9027389 */ /* 0x00006400000c0004 */
[----:B01---5:R-:W-:Y:S05]  /*15d30*/  ENDCOLLECTIVE ;  /* 0x000000000000791b */ /* 0x023fea0003800000 */
.L_x_21632:
[----:B------:R-:W-:Y:S05]  /*15d40*/  BSYNC B0 ;  /* 0x0000000000007941 */ /* 0x000fea0003800000 */
.L_x_21631:
        /* <DEDUP_REMOVED lines=9> */
.L_x_21633:
[----:B------:R-:W-:Y:S02]  /*15de0*/  IMAD.MOV.U32 R7, RZ, RZ, 0x4 ;  /* 0x00000004ff077424 */ /* 0x000fe400078e00ff */
[----:B------:R-:W-:Y:S01]  /*15df0*/  FADD.FTZ R6, R6, R2 ;  /* 0x0000000206067221 */ /* 0x000fe20000010000 */
[----:B------:R-:W-:-:S04]  /*15e00*/  MOV R2, 0xffffffff ;  /* 0xffffffff00027802 */ /* 0x000fc80000000f00 */
[----:B------:R-:W-:-:S07]  /*15e10*/  MOV R233, R6 ;  /* 0x0000000600e97202 */ /* 0x000fce0000000f00 */
[----:B------:R-:W-:Y:S05]  /*15e20*/  WARPSYNC.COLLECTIVE R2, `(.L_x_21634) ;  /* 0x0000000002087348 */ /* 0x000fea0003c00000 */
[----:B------:R0:W1:Y:S02]  /*15e30*/  SHFL.BFLY P6, R2, R233, R7, R4 ;  /* 0x0c000007e9027389 */ /* 0x00006400000c0004 */
[----:B01----:R-:W-:Y:S05]  /*15e40*/  ENDCOLLECTIVE ;  /* 0x000000000000791b */ /* 0x003fea0003800000 */
.L_x_21634:
[----:B------:R-:W-:Y:S02]  /*15e50*/  IMAD.MOV.U32 R7, RZ, RZ, 0x8 ;  /* 0x00000008ff077424 */ /* 0x000fe400078e00ff */
[----:B------:R-:W-:Y:S01]  /*15e60*/  FADD.FTZ R6, R6, R2 ;  /* 0x0000000206067221 */ /* 0x000fe20000010000 */
[----:B------:R-:W-:-:S04]  /*15e70*/  MOV R2, 0xffffffff ;  /* 0xffffffff00027802 */ /* 0x000fc80000000f00 */
[----:B------:R-:W-:-:S07]  /*15e80*/  MOV R233, R6 ;  /* 0x0000000600e97202 */ /* 0x000fce0000000f00 */
[----:B------:R-:W-:Y:S05]  /*15e90*/  WARPSYNC.COLLECTIVE R2, `(.L_x_21635) ;  /* 0x0000000002087348 */ /* 0x000fea0003c00000 */
[----:B------:R0:W1:Y:S02]  /*15ea0*/  SHFL.BFLY P6, R2, R233, R7, R4 ;  /* 0x0c000007e9027389 */ /* 0x00006400000c0004 */
[----:B01----:R-:W-:Y:S05]  /*15eb0*/  ENDCOLLECTIVE ;  /* 0x000000000000791b */ /* 0x003fea0003800000 */
.L_x_21635:
[----:B------:R-:W-:Y:S02]  /*15ec0*/  IMAD.MOV.U32 R7, RZ, RZ, 0x10 ;  /* 0x00000010ff077424 */ /* 0x000fe400078e00ff */
[----:B------:R-:W-:Y:S01]  /*15ed0*/  FADD.FTZ R6, R6, R2 ;  /* 0x0000000206067221 */ /* 0x000fe20000010000 */
[----:B------:R-:W-:-:S04]  /*15ee0*/  MOV R2, 0xffffffff ;  /* 0xffffffff00027802 */ /* 0x000fc80000000f00 */
[----:B------:R-:W-:-:S07]  /*15ef0*/  MOV R233, R6 ;  /* 0x0000000600e97202 */ /* 0x000fce0000000f00 */
[----:B------:R-:W-:Y:S05]  /*15f00*/  WARPSYNC.COLLECTIVE R2, `(.L_x_21636) ;  /* 0x0000000002087348 */ /* 0x000fea0003c00000 */
[----:B------:R0:W1:Y:S02]  /*15f10*/  SHFL.BFLY P6, R2, R233, R7, R4 ;  /* 0x0c000007e9027389 */ /* 0x00006400000c0004 */
[----:B01----:R-:W-:Y:S05]  /*15f20*/  ENDCOLLECTIVE ;  /* 0x000000000000791b */ /* 0x003fea0003800000 */
.L_x_21636:
        /* <DEDUP_REMOVED lines=174> */
.L_x_21637:
[----:B------:R-:W-:Y:S02]  /*16a10*/  HFMA2 R7, -RZ, RZ, 0, 1.1920928955078125e-07 ;  /* 0x00000002ff077431 */ /* 0x000fe400000001ff */
[----:B------:R-:W-:Y:S01]  /*16a20*/  FADD.FTZ R232, R232, R2 ;  /* 0x00000002e8e87221 */ /* 0x000fe20000010000 */
[----:B------:R-:W-:-:S03]  /*16a30*/  MOV R2, 0xffffffff ;  /* 0xffffffff00027802 */ /* 0x000fc60000000f00 */
[----:B------:R-:W-:-:S07]  /*16a40*/  IMAD.MOV.U32 R233, RZ, RZ, R232 ;  /* 0x000000ffffe97224 */ /* 0x000fce00078e00e8 */
[----:B------:R-:W-:Y:S05]  /*16a50*/  WARPSYNC.COLLECTIVE R2, `(.L_x_21638) ;  /* 0x0000000002087348 */ /* 0x000fea0003c00000 */
[----:B------:R0:W1:Y:S02]  /*16a60*/  SHFL.BFLY P6, R2, R233, R7, R4 ;  /* 0x0c000007e9027389 */ /* 0x00006400000c0004 */
[----:B01----:R-:W-:Y:S05]  /*16a70*/  ENDCOLLECTIVE ;  /* 0x000000000000791b */ /* 0x003fea0003800000 */
.L_x_21638:
[----:B------:R-:W-:Y:S02]  /*16a80*/  HFMA2 R7, -RZ, RZ, 0, 2.384185791015625e-07 ;  /* 0x00000004ff077431 */ /* 0x000fe400000001ff */
[----:B------:R-:W-:Y:S01]  /*16a90*/  FADD.FTZ R232, R232, R2 ;  /* 0x00000002e8e87221 */ /* 0x000fe20000010000 */
[----:B------:R-:W-:-:S03]  /*16aa0*/  MOV R2, 0xffffffff ;  /* 0xffffffff00027802 */ /* 0x000fc60000000f00 */
[----:B------:R-:W-:-:S07]  /*16ab0*/  IMAD.MOV.U32 R233, RZ, RZ, R232 ;  /* 0x000000ffffe97224 */ /* 0x000fce00078e00e8 */
[----:B------:R-:W-:Y:S05]  /*16ac0*/  WARPSYNC.COLLECTIVE R2, `(.L_x_21639) ;  /* 0x0000000002087348 */ /* 0x000fea0003c00000 */
[----:B------:R0:W1:Y:S02]  /*16ad0*/  SHFL.BFLY P6, R2, R233, R7, R4 ;  /* 0x0c000007e9027389 */ /* 0x00006400000c0004 */
[----:B01----:R-:W-:Y:S05]  /*16ae0*/  ENDCOLLECTIVE ;  /* 0x000000000000791b */ /* 0x003fea0003800000 */
.L_x_21639:
[----:B------:R-:W-:Y:S02]  /*16af0*/  HFMA2 R7, -RZ, RZ, 0, 4.76837158203125e-07 ;  /* 0x00000008ff077431 */ /* 0x000fe400000001ff */
[----:B------:R-:W-:Y:S01]  /*16b00*/  FADD.FTZ R232, R232, R2 ;  /* 0x00000002e8e87221 */ /* 0x000fe20000010000 */
[----:B------:R-:W-:-:S03]  /*16b10*/  MOV R2, 0xffffffff ;  /* 0xffffffff00027802 */ /* 0x000fc60000000f00 */
[----:B------:R-:W-:-:S07]  /*16b20*/  IMAD.MOV.U32 R233, RZ, RZ, R232 ;  /* 0x000000ffffe97224 */ /* 0x000fce00078e00e8 */
[----:B------:R-:W-:Y:S05]  /*16b30*/  WARPSYNC.COLLECTIVE R2, `(.L_x_21640) ;  /* 0x0000000002087348 */ /* 0x000fea0003c00000 */
[----:B------:R0:W1:Y:S02]  /*16b40*/  SHFL.BFLY P6, R2, R233, R7, R4 ;  /* 0x0c000007e9027389 */ /* 0x00006400000c0004 */
[----:B01----:R-:W-:Y:S05]  /*16b50*/  ENDCOLLECTIVE ;  /* 0x000000000000791b */ /* 0x003fea0003800000 */
.L_x_21640:
[----:B------:R-:W-:Y:S02]  /*16b60*/  HFMA2 R7, -RZ, RZ, 0, 9.5367431640625e-07 ;  /* 0x00000010ff077431 */ /* 0x000fe400000001ff */
[----:B------:R-:W-:Y:S01]  /*16b70*/  FADD.FTZ R232, R232, R2 ;  /* 0x00000002e8e87221 */ /* 0x000fe20000010000 */
[----:B------:R-:W-:-:S03]  /*16b80*/  MOV R2, 0xffffffff ;  /* 0xffffffff00027802 */ /* 0x000fc60000000f00 */
[----:B------:R-:W-:-:S07]  /*16b90*/  IMAD.MOV.U32 R233, RZ, RZ, R232 ;  /* 0x000000ffffe97224 */ /* 0x000fce00078e00e8 */
[----:B------:R-:W-:Y:S05]  /*16ba0*/  WARPSYNC.COLLECTIVE R2, `(.L_x_21641) ;  /* 0x0000000002087348 */ /* 0x000fea0003c00000 */
[----:B------:R0:W1:Y:S02]  /*16bb0*/  SHFL.BFLY P6, R2, R233, R7, R4 ;  /* 0x0c000007e9027389 */ /* 0x00006400000c0004 */
[----:B01----:R-:W-:Y:S05]  /*16bc0*/  ENDCOLLECTIVE ;  /* 0x000000000000791b */ /* 0x003fea0003800000 */
.L_x_21641:
[----:B------:R-:W-:Y:S05]  /*16bd0*/  BRA `(.L_x_21642) ;  /* 0xffffffbc00c87947 */ /* 0x000fea000383ffff */
.L_x_21643:
        /* <DEDUP_REMOVED lines=10> */
.L_x_54460:


//--------------------- .text._ZN10layer_norm31ln_parallel_residual_fwd_kernelINS_13Kernel_traitsIf13__nv_bfloat16fS2_fjLj2560ELj1ELj4ELj1ELj16ENS_18Kernel_traits_baseILj2560EfS2_fS2_fjLj128EEEEELb0ELb0ELb1EEEvNS_9FwdParamsE --------------------------
	.section	.text._ZN10layer_norm31ln_parallel_residual_fwd_kernelINS_13Kernel_traitsIf13__nv_bfloat16fS2_fjLj2560ELj1ELj4ELj1ELj16ENS_18Kernel_traits_baseILj2560EfS2_fS2_fjLj128EEEEELb0ELb0ELb1EEEvNS_9FwdParamsE,"ax",@progbits
	.align	128
        .global         _ZN10layer_norm31ln_parallel_residual_fwd_kernelINS_13Kernel_traitsIf13__nv_bfloat16fS2_fjLj2560ELj1ELj4ELj1ELj16ENS_18Kernel_traits_baseILj2560EfS2_fS2_fjLj128EEEEELb0ELb0ELb1EEEvNS_9FwdParamsE
        .type           _ZN10layer_norm31ln_parallel_residual_fwd_kernelINS_13Kernel_traitsIf13__nv_bfloat16fS2_fjLj2560ELj1ELj4ELj1ELj16ENS_18Kernel_traits_baseILj2560EfS2_fS2_fjLj128EEEEELb0ELb0ELb1EEEvNS_9FwdParamsE,@function
        .size           _ZN10layer_norm31ln_parallel_residual_fwd_kernelINS_13Kernel_traitsIf13__nv_bfloat16fS2_fjLj2560ELj1ELj4ELj1ELj16ENS_18Kernel_traits_baseILj2560EfS2_fS2_fjLj128EEEEELb0ELb0ELb1EEEvNS_9FwdParamsE,(.L_x_54461 - _ZN10layer_norm31ln_parallel_residual_fwd_kernelINS_13Kernel_traitsIf13__nv_bfloat16fS2_fjLj2560ELj1ELj4ELj1ELj16ENS_18Kernel_traits_baseILj2560EfS2_fS2_fjLj128EEEEELb0ELb0ELb1EEEvNS_9FwdParamsE)
        .other          _ZN10layer_norm31ln_parallel_residual_fwd_kernelINS_13Kernel_traitsIf13__nv_bfloat16fS2_fjLj2560ELj1ELj4ELj1ELj16ENS_18Kernel_traits_baseILj2560EfS2_fS2_fjLj128EEEEELb0ELb0ELb1EEEvNS_9FwdParamsE,@"STO_CUDA_ENTRY STV_DEFAULT"
_ZN10layer_norm31ln_parallel_residual_fwd_kernelINS_13Kernel_traitsIf13__nv_bfloat16fS2_fjLj2560ELj1ELj4ELj1ELj16ENS_18Kernel_traits_baseILj2560EfS2_fS2_fjLj128EEEEELb0ELb0ELb1EEEvNS_9FwdParamsE:
.text._ZN10layer_norm31ln_parallel_residual_fwd_kernelINS_13Kernel_traitsIf13__nv_bfloat16fS2_fjLj2560ELj1ELj4ELj1ELj16ENS_18Kernel_traits_baseILj2560EfS2_fS2_fjLj128EEEEELb0ELb0ELb1EEEvNS_9FwdParamsE:
        /* <DEDUP_REMOVED lines=9> */
[----:B------:R1:W-:Y:S01]  /*0090*/  STL [R1+0x2bc], RZ ;  /* 0x0002bcff01007387 */ /* 0x0003e20000100800 */
[----:B------:R-:W2:Y:S03]  /*00a0*/  LDCU.64 UR4, c[0x0][0x440] ;  /* 0x00008800ff0477ac */ /* 0x000ea60008000a00 */
[----:B------:R1:W-:Y:S04]  /*00b0*/  STL [R1+0x2b8], RZ ;  /* 0x0002b8ff01007387 */ /* 0x0003e80000100800 */
[----:B------:R1:W-:Y:S04]  /*00c0*/  STL [R1+0x2b4], RZ ;  /* 0x0002b4ff01007387 */ /* 0x0003e80000100800 */
[----:B------:R1:W-:Y:S04]  /*00d0*/  STL [R1+0x2b0], RZ ;  /* 0x0002b0ff01007387 */ /* 0x0003e80000100800 */
[----:B------:R1:W-:Y:S01]  /*00e0*/  STL [R1+0x2ac], RZ ;  /* 0x0002acff01007387 */ /* 0x0003e20000100800 */
[----:B--2---:R-:W-:-:S03]  /*00f0*/  UISETP.NE.U32.AND UP0, UPT, UR4, URZ, UPT ;  /* 0x000000ff0400728c */ /* 0x004fc6000bf05070 */
        /* <DEDUP_REMOVED lines=77> */
[----:B------:R-:W2:Y:S08]  /*05d0*/  LDC.64 R2, c[0x0][0x3d0] ;  /* 0x0000f400ff027b82 */ /* 0x000eb00000000a00 */
[----:B------:R-:W3:Y:S01]  /*05e0*/  LDC.64 R4, c[0x0][0x3d8] ;  /* 0x0000f600ff047b82 */ /* 0x000ee20000000a00 */
[----:B--2---:R-:W-:-:S05]  /*05f0*/  IMAD.WIDE.U32 R2, R6, 0x20, R2 ;  /* 0x0000002006027825 */ /* 0x004fca00078e0002 */
[----:B0-----:R-:W2:Y:S01]  /*0600*/  LDG.E.128 R8, desc[UR6][R2.64] ;  /* 0x0000000602087981 */ /* 0x001ea2000c1e1d00 */
[----:B---3--:R-:W-:-:S03]  /*0610*/  IMAD.WIDE.U32 R4, R6, 0x20, R4 ;  /* 0x0000002006047825 */ /* 0x008fc600078e0004 */
        /* <DEDUP_REMOVED lines=40> */
[----:B--2---:R-:W2:Y:S04]  /*08a0*/  LDG.E.128 R8, desc[UR6][R4.64+0x1410] ;  /* 0x0014100604087981 */ /* 0x004ea8000c1e1d00 */
[----:B---3--:R-:W-:Y:S04]  /*08b0*/  STL.64 [R1+0x160], R96 ;  /* 0x0001606001007387 */ /* 0x008fe80000100a00 */
[----:B------:R3:W-:Y:S04]  /*08c0*/  STL.64 [R1+0x168], R98 ;  /* 0x0001686201007387 */ /* 0x0007e80000100a00 */
[----:B----4-:R-:W-:Y:S04]  /*08d0*/  STL.64 [R1+0x130], R92 ;  /* 0x0001305c01007387 */ /* 0x010fe80000100a00 */
        /* <DEDUP_REMOVED lines=77> */
[----:B---3--:R-:W-:-:S02]  /*0db0*/  CS2R R98, SRZ ;  /* 0x0000000000627805 */ /* 0x008fc4000001ff00 */
[----:B------:R-:W-:Y:S02]  /*0dc0*/  CS2R R96, SRZ ;  /* 0x0000000000607805 */ /* 0x000fe4000001ff00 */
[----:B----4-:R-:W-:Y:S02]  /*0dd0*/  CS2R R94, SRZ ;  /* 0x00000000005e7805 */ /* 0x010fe4000001ff00 */
[----:B------:R-:W-:Y:S01]  /*0de0*/  CS2R R92, SRZ ;  /* 0x00000000005c7805 */ /* 0x000fe2000001ff00 */
[----:B--2---:R0:W-:Y:S04]  /*0df0*/  STL.64 [R1], R8 ;  /* 0x0000000801007387 */ /* 0x0041e80000100a00 */
[----:B------:R0:W-:Y:S01]  /*0e00*/  STL.64 [R1+0x8], R10 ;  /* 0x0000080a01007387 */ /* 0x0001e20000100a00 */
[----:B------:R-:W-:Y:S05]  /*0e10*/  BRA `(.L_x_21646) ;  /* 0x0000001c00cc7947 */ /* 0x000fea0003800000 */
.L_x_21645:
[----:B------:R-:W2:Y:S01]  /*0e20*/  LDCU.128 UR8, c[0x0][0x3d0] ;  /* 0x00007a00ff0877ac */ /* 0x000ea20008000c00 */
[----:B------:R-:W-:-:S04]  /*0e30*/  SHF.L.U32 R2, R0, 0x5, RZ ;  /* 0x0000000500027819 */ /* 0x000fc800000006ff */
[----:B------:R-:W-:-:S04]  /*0e40*/  LOP3.LUT R2, R2, 0x3e0, RZ, 0xc0, !PT ;  /* 0x000003e002027812 */ /* 0x000fc800078ec0ff */
[C---:B--2---:R-:W-:Y:S02]  /*0e50*/  IADD3 R4, P0, PT, R2.reuse, UR8, RZ ;  /* 0x0000000802047c10 */ /* 0x044fe4000ff1e0ff */
[C---:B------:R-:W-:Y:S02]  /*0e60*/  IADD3 R6, P1, PT, R2.reuse, UR10, RZ ;  /* 0x0000000a02067c10 */ /* 0x040fe4000ff3e0ff */
[----:B------:R-:W-:Y:S02]  /*0e70*/  IADD3.X R5, PT, PT, RZ, UR9, RZ, P0, !PT ;  /* 0x00000009ff057c10 */ /* 0x000fe400087fe4ff */
[----:B------:R-:W-:Y:S02]  /*0e80*/  IADD3.X R7, PT, PT, RZ, UR11, RZ, P1, !PT ;  /* 0x0000000bff077c10 */ /* 0x000fe40008ffe4ff */
[----:B------:R-:W-:Y:S01]  /*0e90*/  IADD3 R2, P2, PT, R2, UR4, RZ ;  /* 0x0000000402027c10 */ /* 0x000fe2000ff5e0ff */
[----:B0-----:R-:W2:Y:S03]  /*0ea0*/  LDG.E.128 R8, desc[UR6][R4.64] ;  /* 0x0000000604087981 */ /* 0x001ea6000c1e1d00 */
        /* <DEDUP_REMOVED lines=64> */
[----:B---3--:R0:W5:Y:S04]  /*12b0*/  LDG.E.128 R96, desc[UR6][R2.64+0x10] ;  /* 0x0000100602607981 */ /* 0x008168000c1e1d00 */
[----:B----4-:R0:W5:Y:S04]  /*12c0*/  LDG.E.128 R92, desc[UR6][R2.64] ;  /* 0x00000006025c7981 */ /* 0x010168000c1e1d00 */
        /* <DEDUP_REMOVED lines=38> */
[----:B--2---:R0:W-:Y:S04]  /*1530*/  STL.64 [R1], R8 ;  /* 0x0000000801007387 */ /* 0x0041e80000100a00 */
[----:B------:R0:W-:Y:S04]  /*1540*/  STL.64 [R1+0x10], R12 ;  /* 0x0000100c01007387 */ /* 0x0001e80000100a00 */
[----:B------:R0:W-:Y:S04]  /*1550*/  STL.64 [R1+0x18], R14 ;  /* 0x0000180e01007387 */ /* 0x0001e80000100a00 */
[----:B------:R0:W-:Y:S01]  /*1560*/  STL.64 [R1+0x8], R10 ;  /* 0x0000080a01007387 */ /* 0x0001e20000100a00 */
[----:B------:R-:W-:Y:S05]  /*1570*/  BRA `(.L_x_21646) ;  /* 0x0000001400f47947 */ /* 0x000fea0003800000 */
.L_x_21644:
[----:B------:R-:W1:Y:S02]  /*1580*/  LDCU.64 UR8, c[0x0][0x440] ;  /* 0x00008800ff0877ac */ /* 0x000e640008000a00 */
[----:B-1----:R-:W-:-:S04]  /*1590*/  UISETP.NE.U32.AND UP0, UPT, UR8, URZ, UPT ;  /* 0x000000ff0800728c */ /* 0x002fc8000bf05070 */
[----:B------:R-:W-:-:S09]  /*15a0*/  UISETP.NE.AND.EX UP0, UPT, UR9, URZ, UPT, UP0 ;  /* 0x000000ff0900728c */ /* 0x000fd2000bf05300 */
[----:B------:R-:W-:Y:S05]  /*15b0*/  BRA.U !UP0, `(.L_x_21647) ;  /* 0x0000000908d07547 */ /* 0x000fea000b800000 */
[----:B------:R-:W1:Y:S01]  /*15c0*/  LDCU.128 UR12, c[0x0][0x3d0] ;  /* 0x00007a00ff0c77ac */ /* 0x000e620008000c00 */
[----:B------:R-:W-:-:S04]  /*15d0*/  SHF.L.U32 R2, R0, 0x5, RZ ;  /* 0x0000000500027819 */ /* 0x000fc800000006ff */
[----:B------:R-:W-:-:S04]  /*15e0*/  LOP3.LUT R2, R2, 0x3e0, RZ, 0xc0, !PT ;  /* 0x000003e002027812 */ /* 0x000fc800078ec0ff */
[----:B------:R-:W-:-:S04]  /*15f0*/  IADD3 R4, P0, PT, R2, UR4, RZ ;  /* 0x0000000402047c10 */ /* 0x000fc8000ff1e0ff */
[----:B------:R-:W-:Y:S02]  /*1600*/  IADD3.X R5, PT, PT, RZ, UR5, RZ, P0, !PT ;  /* 0x00000005ff057c10 */ /* 0x000fe400087fe4ff */
[----:B-1----:R-:W-:-:S03]  /*1610*/  IADD3 R6, P1, PT, R2, UR12, RZ ;  /* 0x0000000c02067c10 */ /* 0x002fc6000ff3e0ff */
[----:B0-----:R-:W2:Y:S01]  /*1620*/  LDG.E.128 R132, desc[UR6][R4.64] ;  /* 0x0000000604847981 */ /* 0x001ea2000c1e1d00 */
[C---:B------:R-:W-:Y:S02]  /*1630*/  IADD3 R8, P2, PT, R2.reuse, UR14, RZ ;  /* 0x0000000e02087c10 */ /* 0x040fe4000ff5e0ff */
[----:B------:R-:W-:Y:S01]  /*1640*/  IADD3.X R7, PT, PT, RZ, UR13, RZ, P1, !PT ;  /* 0x0000000dff077c10 */ /* 0x000fe20008ffe4ff */
[----:B------:R-:W3:Y:S01]  /*1650*/  LDG.E.128 R128, desc[UR6][R4.64+0x10] ;  /* 0x0000100604807981 */ /* 0x000ee2000c1e1d00 */
[----:B------:R-:W-:Y:S02]  /*1660*/  IADD3.X R9, PT, PT, RZ, UR15, RZ, P2, !PT ;  /* 0x0000000fff097c10 */ /* 0x000fe400097fe4ff */
[----:B------:R-:W-:Y:S01]  /*1670*/  IADD3 R2, P3, PT, R2, UR8, RZ ;  /* 0x0000000802027c10 */ /* 0x000fe2000ff7e0ff */
[----:B------:R-:W4:Y:S03]  /*1680*/  LDG.E.128 R56, desc[UR6][R6.64] ;  /* 0x0000000606387981 */ /* 0x000f26000c1e1d00 */
[----:B------:R-:W-:Y:S01]  /*1690*/  IADD3.X R3, PT, PT, RZ, UR9, RZ, P3, !PT ;  /* 0x00000009ff037c10 */ /* 0x000fe20009ffe4ff */
        /* <DEDUP_REMOVED lines=57> */
[----:B-1----:R-:W4:Y:S04]  /*1a30*/  LDG.E.128 R56, desc[UR6][R4.64+0x2410] ;  /* 0x0024100604387981 */ /* 0x002f28000c1e1d00 */
[----:B---3--:R-:W-:Y:S04]  /*1a40*/  STL.64 [R1+0x130], R48 ;  /* 0x0001303001007387 */ /* 0x008fe80000100a00 */
[----:B--2---:R-:W2:Y:S04]  /*1a50*/  LDG.E.128 R52, desc[UR6][R8.64] ;  /* 0x0000000608347981 */ /* 0x004ea8000c1e1d00 */
[----:B------:R1:W-:Y:S04]  /*1a60*/  STL.64 [R1+0x138], R50 ;  /* 0x0001383201007387 */ /* 0x0003e80000100a00 */
[----:B------:R-:W-:Y:S04]  /*1a70*/  STL.64 [R1+0x120], R44 ;  /* 0x0001202c01007387 */ /* 0x000fe80000100a00 */
[----:B------:R3:W-:Y:S04]  /*1a80*/  STL.64 [R1+0x128], R46 ;  /* 0x0001282e01007387 */ /* 0x0007e80000100a00 */
[----:B-1----:R-:W2:Y:S04]  /*1a90*/  LDG.E.128 R48, desc[UR6][R8.64+0x10] ;  /* 0x0000100608307981 */ /* 0x002ea8000c1e1d00 */
[----:B------:R-:W-:Y:S04]  /*1aa0*/  STL.64 [R1+0xf0], R40 ;  /* 0x0000f02801007387 */ /* 0x000fe80000100a00 */
[----:B---3--:R-:W3:Y:S04]  /*1ab0*/  LDG.E.128 R44, desc[UR6][R8.64+0x400] ;  /* 0x00040006082c7981 */ /* 0x008ee8000c1e1d00 */
[----:B------:R1:W-:Y:S04]  /*1ac0*/  STL.64 [R1+0xf8], R42 ;  /* 0x0000f82a01007387 */ /* 0x0003e80000100a00 */
[----:B------:R-:W-:Y:S04]  /*1ad0*/  STL.64 [R1+0xe0], R36 ;  /* 0x0000e02401007387 */ /* 0x000fe80000100a00 */
[----:B------:R0:W-:Y:S04]  /*1ae0*/  STL.64 [R1+0xe8], R38 ;  /* 0x0000e82601007387 */ /* 0x0001e80000100a00 */
[----:B-1----:R-:W3:Y:S04]  /*1af0*/  LDG.E.128 R40, desc[UR6][R8.64+0x410] ;  /* 0x0004100608287981 */ /* 0x002ee8000c1e1d00 */
[----:B------:R-:W-:Y:S04]  /*1b00*/  STL.64 [R1+0xb0], R32 ;  /* 0x0000b02001007387 */ /* 0x000fe80000100a00 */
[----:B0-----:R-:W3:Y:S04]  /*1b10*/  LDG.E.128 R36, desc[UR6][R8.64+0x800] ;  /* 0x0008000608247981 */ /* 0x001ee8000c1e1d00 */
        /* <DEDUP_REMOVED lines=16> */
[----:B------:R-:W3:Y:S04]  /*1c20*/  LDG.E.128 R4, desc[UR6][R8.64+0x1410] ;  /* 0x0014100608047981 */ /* 0x000ee8000c1e1d00 */
[----:B-1----:R-:W3:Y:S04]  /*1c30*/  LDG.E.128 R12, desc[UR6][R8.64+0x1400] ;  /* 0x00140006080c7981 */ /* 0x002ee8000c1e1d00 */
        /* <DEDUP_REMOVED lines=22> */
[----:B0-----:R0:W5:Y:S04]  /*1da0*/  LDG.E.128 R92, desc[UR6][R2.64] ;  /* 0x00000006025c7981 */ /* 0x001168000c1e1d00 */
[----:B------:R0:W5:Y:S04]  /*1db0*/  LDG.E.128 R100, desc[UR6][R2.64+0x400] ;  /* 0x0004000602647981 */ /* 0x000168000c1e1d00 */
        /* <DEDUP_REMOVED lines=25> */
[----:B----4-:R0:W-:Y:S04]  /*1f50*/  STL.64 [R1+0x2b0], R56 ;  /* 0x0002b03801007387 */ /* 0x0101e80000100a00 */
[----:B------:R0:W-:Y:S04]  /*1f60*/  STL.64 [R1+0x2b8], R58 ;  /* 0x0002b83a01007387 */ /* 0x0001e80000100a00 */
[----:B--2---:R0:W-:Y:S04]  /*1f70*/  STL.64 [R1+0x150], R52 ;  /* 0x0001503401007387 */ /* 0x0041e80000100a00 */
        /* <DEDUP_REMOVED lines=22> */
[----:B------:R0:W-:Y:S01]  /*20e0*/  STL.64 [R1+0x8], R6 ;  /* 0x0000080601007387 */ /* 0x0001e20000100a00 */
[----:B------:R-:W-:Y:S05]  /*20f0*/  BRA `(.L_x_21646) ;  /* 0x0000000c00147947 */ /* 0x000fea0003800000 */
.L_x_21647:
[----:B------:R-:W1:Y:S01]  /*2100*/  LDCU.128 UR8, c[0x0][0x3d0] ;  /* 0x00007a00ff0877ac */ /* 0x000e620008000c00 */
[----:B------:R-:W-:-:S04]  /*2110*/  SHF.L.U32 R2, R0, 0x5, RZ ;  /* 0x0000000500027819 */ /* 0x000fc800000006ff */
[----:B------:R-:W-:-:S04]  /*2120*/  LOP3.LUT R6, R2, 0x3e0, RZ, 0xc0, !PT ;  /* 0x000003e002067812 */ /* 0x000fc800078ec0ff */
[----:B------:R-:W-:-:S04]  /*2130*/  IADD3 R4, P1, PT, R6, UR4, RZ ;  /* 0x0000000406047c10 */ /* 0x000fc8000ff3e0ff */
[----:B------:R-:W-:Y:S02]  /*2140*/  IADD3.X R5, PT, PT, RZ, UR5, RZ, P1, !PT ;  /* 0x00000005ff057c10 */ /* 0x000fe40008ffe4ff */
[----:B-1----:R-:W-:-:S03]  /*2150*/  IADD3 R2, P0, PT, R6, UR8, RZ ;  /* 0x0000000806027c10 */ /* 0x002fc6000ff1e0ff */
[----:B0-----:R-:W2:Y:S01]  /*2160*/  LDG.E.128 R8, desc[UR6][R4.64] ;  /* 0x0000000604087981 */ /* 0x001ea2000c1e1d00 */
[----:B------:R-:W-:Y:S02]  /*2170*/  IADD3 R6, P2, PT, R6, UR10, RZ ;  /* 0x0000000a06067c10 */ /* 0x000fe4000ff5e0ff */
[----:B------:R-:W-:Y:S01]  /*2180*/  IADD3.X R3, PT, PT, RZ, UR9, RZ, P0, !PT ;  /* 0x00000009ff037c10 */ /* 0x000fe200087fe4ff */
[----:B------:R-:W3:Y:S01]  /*2190*/  LDG.E.128 R128, desc[UR6][R4.64+0x10] ;  /* 0x0000100604807981 */ /* 0x000ee2000c1e1d00 */
[----:B------:R-:W-:-:S03]  /*21a0*/  IADD3.X R7, PT, PT, RZ, UR11, RZ, P2, !PT ;  /* 0x0000000bff077c10 */ /* 0x000fc600097fe4ff */
        /* <DEDUP_REMOVED lines=185> */
[----:B----4-:R-:W-:-:S07]  /*2d40*/  CS2R R92, SRZ ;  /* 0x00000000005c7805 */ /* 0x010fce000001ff00 */
.L_x_21646:
        /* <DEDUP_REMOVED lines=8> */
[----:B------:R-:W3:Y:S01]  /*2dd0*/  LDCU UR8, c[0x0][0x388] ;  /* 0x00007100ff0877ac */ /* 0x000ee20008000800 */
[----:B------:R-:W4:Y:S01]  /*2de0*/  LDCU.U8 UR9, c[0x0][0x410] ;  /* 0x00008200ff0977ac */ /* 0x000f220008000000 */
[----:B------:R-:W0:Y:S01]  /*2df0*/  LDCU UR10, c[0x0][0x448] ;  /* 0x00008900ff0a77ac */ /* 0x000e220008000800 */
[----:B------:R-:W0:Y:S01]  /*2e00*/  LDCU.64 UR12, c[0x0][0x398] ;  /* 0x00007300ff0c77ac */ /* 0x000e220008000a00 */
[----:B--2---:R-:W-:-:S04]  /*2e10*/  UISETP.NE.U32.AND UP0, UPT, UR4, URZ, UPT ;  /* 0x000000ff0400728c */ /* 0x004fc8000bf05070 */
[----:B------:R-:W-:Y:S01]  /*2e20*/  UISETP.NE.AND.EX UP0, UPT, UR5, URZ, UPT, UP0 ;  /* 0x000000ff0500728c */ /* 0x000fe2000bf05300 */
[----:B------:R-:W2:Y:S05]  /*2e30*/  LDCU.64 UR4, c[0x0][0x3a0] ;  /* 0x00007400ff0477ac */ /* 0x000eaa0008000a00 */
[----:B0--34-:R-:W-:-:S13]  /*2e40*/  PLOP3.LUT P1, PT, PT, PT, UP0, 0x80, 0x8 ;  /* 0x000000000008781c */ /* 0x019fda0003f2f008 */
.L_x_21689:
[----:B--2---:R-:W-:Y:S01]  /*2e50*/  ISETP.NE.U32.AND P0, PT, RZ, UR4, PT ;  /* 0x00000004ff007c0c */ /* 0x004fe2000bf05070 */
[----:B0-----:R-:W0:Y:S01]  /*2e60*/  S2R R7, SR_TID.X ;  /* 0x0000000000077919 */ /* 0x001e220000002100 */
[----:B------:R-:W2:Y:S01]  /*2e70*/  @P1 LDC.64 R4, c[0x0][0x398] ;  /* 0x0000e600ff041b82 */ /* 0x000ea20000000a00 */
[----:B------:R-:W-:Y:S01]  /*2e80*/  IMAD R0, R252, UR8, RZ ;  /* 0x00000008fc007c24 */ /* 0x000fe2000f8e02ff */
[----:B------:R-:W-:-:S04]  /*2e90*/  ISETP.NE.AND.EX P0, PT, RZ, UR5, PT, P0 ;  /* 0x00000005ff007c0c */ /* 0x000fc8000bf05300 */
[----:B------:R-:W-:Y:S02]  /*2ea0*/  SHF.R.S32.HI R6, RZ, 0x1f, R0 ;  /* 0x0000001fff067819 */ /* 0x000fe40000011400 */
[----:B------:R-:W3:Y:S02]  /*2eb0*/  LDC.64 R236, c[0x0][0x390] ;  /* 0x0000e400ffec7b82 */ /* 0x000ee40000000a00 */
[----:B------:R-:W-:-:S06]  /*2ec0*/  LEA.HI R0, R6, R0, RZ, 0x3 ;  /* 0x0000000006007211 */ /* 0x000fcc00078f18ff */
[----:B------:R-:W4:Y:S01]  /*2ed0*/  @P0 LDC.64 R2, c[0x0][0x3a0] ;  /* 0x0000e800ff020b82 */ /* 0x000f220000000a00 */
[----:B0-----:R-:W-:-:S04]  /*2ee0*/  LOP3.LUT R7, R7, 0x1f, RZ, 0xc0, !PT ;  /* 0x0000001f07077812 */ /* 0x001fc800078ec0ff */
[----:B------:R-:W-:-:S05]  /*2ef0*/  LEA.HI.SX32 R240, R0, R7, 0x1d ;  /* 0x0000000700f07211 */ /* 0x000fca00078feaff */
[----:B----4-:R-:W-:-:S04]  /*2f00*/  @P0 IMAD.WIDE.U32 R2, R240, 0x20, R2 ;  /* 0x00000020f0020825 */ /* 0x010fc800078e0002 */
[C---:B--2---:R-:W-:Y:S01]  /*2f10*/  @P1 IMAD.WIDE.U32 R4, R240.reuse, 0x10, R4 ;  /* 0x00000010f0041825 */ /* 0x044fe200078e0004 */
[----:B-----5:R-:W5:Y:S04]  /*2f20*/  @P0 LDG.E.128 R84, desc[UR6][R2.64] ;  /* 0x0000000602540981 */ /* 0x020f68000c1e1d00 */
[----:B------:R3:W5:Y:S04]  /*2f30*/  @P0 LDG.E.128 R80, desc[UR6][R2.64+0x10] ;  /* 0x0000100602500981 */ /* 0x000768000c1e1d00 */
[----:B------:R0:W5:Y:S01]  /*2f40*/  @P1 LDG.E.128 R88, desc[UR6][R4.64] ;  /* 0x0000000604581981 */ /* 0x000162000c1e1d00 */
[----:B---3--:R-:W-:-:S05]  /*2f50*/  IMAD.WIDE.U32 R2, R240, 0x10, R236 ;  /* 0x00000010f0027825 */ /* 0x008fca00078e00ec */
[----:B------:R0:W5:Y:S01]  /*2f60*/  LDG.E.128 R4, desc[UR6][R2.64] ;  /* 0x0000000602047981 */ /* 0x000162000c1e1d00 */
        /* <DEDUP_REMOVED lines=19> */
.L_x_21649:
[----:B-----5:R-:W-:Y:S02]  /*30a0*/  PRMT R0, R4, 0x7632, R0 ;  /* 0x0000763204007816 */ /* 0x020fe40000000000 */
[----:B------:R-:W-:Y:S02]  /*30b0*/  PRMT R3, R5, 0x7632, R3 ;  /* 0x0000763205037816 */ /* 0x000fe40000000003 */
[----:B------:R-:W-:Y:S02]  /*30c0*/  PRMT R2, R6, 0x7632, R2 ;  /* 0x0000763206027816 */ /* 0x000fe40000000002 */
        /* <DEDUP_REMOVED lines=18> */
.L_x_21648:
[----:B------:R-:W-:-:S04]  /*31f0*/  UISETP.NE.U32.AND UP0, UPT, UR4, URZ, UPT ;  /* 0x000000ff0400728c */ /* 0x000fc8000bf05070 */
[----:B------:R-:W-:-:S09]  /*3200*/  UISETP.NE.AND.EX UP0, UPT, UR5, URZ, UPT, UP0 ;  /* 0x000000ff0500728c */ /* 0x000fd2000bf05300 */
[----:B------:R-:W-:Y:S05]  /*3210*/  BRA.U UP0, `(.L_x_21651) ;  /* 0x0000000100847547 */ /* 0x000fea000b800000 */
[----:B-----5:R-:W-:Y:S02]  /*3220*/  PRMT R2, R4, 0x7632, R2 ;  /* 0x0000763204027816 */ /* 0x020fe40000000002 */
[----:B------:R-:W-:Y:S02]  /*3230*/  PRMT R0, R88, 0x7632, R0 ;  /* 0x0000763258007816 */ /* 0x000fe40000000000 */
[----:B------:R-:W-:Y:S02]  /*3240*/  SHF.L.U32 R2, R2, 0x10, RZ ;  /* 0x0000001002027819 */ /* 0x000fe400000006ff */
[----:B------:R-:W-:-:S05]  /*3250*/  SHF.L.U32 R0, R0, 0x10, RZ ;  /* 0x0000001000007819 */ /* 0x000fca00000006ff */
[----:B------:R-:W-:Y:S01]  /*3260*/  FADD.FTZ R77, R2, R0 ;  /* 0x00000000024d7221 */ /* 0x000fe20000010000 */
[----:B------:R-:W-:Y:S02]  /*3270*/  SHF.L.U32 R0, R4, 0x10, RZ ;  /* 0x0000001004007819 */ /* 0x000fe400000006ff */
        /* <DEDUP_REMOVED lines=27> */
.L_x_21651:
[----:B-----5:R-:W-:Y:S02]  /*3430*/  PRMT R2, R4, 0x7632, R2 ;  /* 0x0000763204027816 */ /* 0x020fe40000000002 */
[----:B------:R-:W-:Y:S02]  /*3440*/  PRMT R0, R88, 0x7632, R0 ;  /* 0x0000763258007816 */ /* 0x000fe40000000000 */
[----:B------:R-:W-:Y:S02]  /*3450*/  SHF.L.U32 R2, R2, 0x10, RZ ;  /* 0x0000001002027819 */ /* 0x000fe400000006ff */
[----:B------:R-:W-:Y:S02]  /*3460*/  SHF.L.U32 R0, R0, 0x10, RZ ;  /* 0x0000001000007819 */ /* 0x000fe400000006ff */
[----:B------:R-:W-:-:S03]  /*3470*/  SHF.L.U32 R3, R88, 0x10, RZ ;  /* 0x0000001058037819 */ /* 0x000fc600000006ff */
[----:B------:R-:W-:Y:S01]  /*3480*/  FADD.FTZ R0, R2, R0 ;  /* 0x0000000002007221 */ /* 0x000fe20000010000 */
[----:B------:R-:W-:Y:S02]  /*3490*/  SHF.L.U32 R2, R4, 0x10, RZ ;  /* 0x0000001004027819 */ /* 0x000fe400000006ff */
[----:B------:R-:W-:Y:S01]  /*34a0*/  PRMT R4, R6, 0x7632, R4 ;  /* 0x0000763206047816 */ /* 0x000fe20000000004 */
[----:B------:R-:W-:Y:S02]  /*34b0*/  FADD.FTZ R77, R85, R0 ;  /* 0x00000000554d7221 */ /* 0x000fe40000010000 */
[----:B------:R-:W-:Y:S01]  /*34c0*/  FADD.FTZ R9, R2, R3 ;  /* 0x0000000302097221 */ /* 0x000fe20000010000 */
[----:B------:R-:W-:Y:S02]  /*34d0*/  SHF.L.U32 R2, R5, 0x10, RZ ;  /* 0x0000001005027819 */ /* 0x000fe400000006ff */
[----:B------:R-:W-:Y:S01]  /*34e0*/  SHF.L.U32 R3, R89, 0x10, RZ ;  /* 0x0000001059037819 */ /* 0x000fe200000006ff */
[----:B------:R-:W-:Y:S01]  /*34f0*/  FADD.FTZ R76, R84, R9 ;  /* 0x00000009544c7221 */ /* 0x000fe20000010000 */
[----:B------:R-:W-:-:S03]  /*3500*/  SHF.L.U32 R4, R4, 0x10, RZ ;  /* 0x0000001004047819 */ /* 0x000fc600000006ff */
[--C-:B------:R-:W-:Y:S01]  /*3510*/  FADD.FTZ R8, R2, R3.reuse ;  /* 0x0000000302087221 */ /* 0x100fe20000010000 */
[----:B------:R-:W-:Y:S02]  /*3520*/  PRMT R3, R5, 0x7632, R3 ;  /* 0x0000763205037816 */ /* 0x000fe40000000003 */
[----:B------:R-:W-:Y:S01]  /*3530*/  PRMT R2, R89, 0x7632, R2 ;  /* 0x0000763259027816 */ /* 0x000fe20000000002 */
[----:B------:R-:W-:Y:S01]  /*3540*/  FADD.FTZ R78, R86, R8 ;  /* 0x00000008564e7221 */ /* 0x000fe20000010000 */
[----:B------:R-:W-:Y:S02]  /*3550*/  SHF.L.U32 R3, R3, 0x10, RZ ;  /* 0x0000001003037819 */ /* 0x000fe400000006ff */
[----:B------:R-:W-:Y:S02]  /*3560*/  SHF.L.U32 R2, R2, 0x10, RZ ;  /* 0x0000001002027819 */ /* 0x000fe400000006ff */
[----:B------:R-:W-:-:S03]  /*3570*/  SHF.L.U32 R5, R90, 0x10, RZ ;  /* 0x000000105a057819 */ /* 0x000fc600000006ff */
[----:B------:R-:W-:Y:S01]  /*3580*/  FADD.FTZ R2, R3, R2 ;  /* 0x0000000203027221 */ /* 0x000fe20000010000 */
[----:B------:R-:W-:Y:S02]  /*3590*/  SHF.L.U32 R3, R6, 0x10, RZ ;  /* 0x0000001006037819 */ /* 0x000fe400000006ff */
[----:B------:R-:W-:Y:S01]  /*35a0*/  SHF.L.U32 R6, R7, 0x10, RZ ;  /* 0x0000001007067819 */ /* 0x000fe200000006ff */
[----:B------:R-:W-:Y:S01]  /*35b0*/  FADD.FTZ R79, R87, R2 ;  /* 0x00000002574f7221 */ /* 0x000fe20000010000 */
[----:B------:R-:W-:Y:S01]  /*35c0*/  PRMT R7, R7, 0x7632, R7 ;  /* 0x0000763207077816 */ /* 0x000fe20000000007 */
        /* <DEDUP_REMOVED lines=14> */
.L_x_21650:
[----:B------:R-:W-:Y:S01]  /*36b0*/  UISETP.NE.U32.AND UP0, UPT, UR12, URZ, UPT ;  /* 0x000000ff0c00728c */ /* 0x000fe2000bf05070 */
[----:B------:R-:W0:Y:S03]  /*36c0*/  LDC.64 R250, c[0x0][0x3a8] ;  /* 0x0000ea00fffa7b82 */ /* 0x000e260000000a00 */
[----:B------:R-:W-:-:S05]  /*36d0*/  UISETP.NE.AND.EX UP0, UPT, UR13, URZ, UPT, UP0 ;  /* 0x000000ff0d00728c */ /* 0x000fca000bf05300 */
[----:B------:R-:W2:Y:S01]  /*36e0*/  @P0 LDC.64 R4, c[0x0][0x3a0] ;  /* 0x0000e800ff040b82 */ /* 0x000ea20000000a00 */
[----:B------:R-:W-:-:S13]  /*36f0*/  PLOP3.LUT P1, PT, PT, PT, UP0, 0x80, 0x8 ;  /* 0x000000000008781c */ /* 0x000fda0003f2f008 */
[----:B------:R-:W3:Y:S01]  /*3700*/  @P1 LDC.64 R6, c[0x0][0x398] ;  /* 0x0000e600ff061b82 */ /* 0x000ee20000000a00 */
[----:B0-----:R-:W-:-:S05]  /*3710*/  IMAD.WIDE.U32 R2, R240, 0x20, R250 ;  /* 0x00000020f0027825 */ /* 0x001fca00078e00fa */
[----:B------:R-:W-:Y:S04]  /*3720*/  STG.E.128 desc[UR6][R2.64], R76 ;  /* 0x0000004c02007986 */ /* 0x000fe8000c101d06 */
[----:B------:R0:W-:Y:S02]  /*3730*/  STG.E.128 desc[UR6][R2.64+0x10], R72 ;  /* 0x0000104802007986 */ /* 0x0001e4000c101d06 */
[----:B0-----:R-:W-:-:S05]  /*3740*/  IADD3 R3, PT, PT, R240, 0x20, RZ ;  /* 0x00000020f0037810 */ /* 0x001fca0007ffe0ff */
[----:B--2---:R-:W-:-:S04]  /*3750*/  @P0 IMAD.WIDE.U32 R4, R3, 0x20, R4 ;  /* 0x0000002003040825 */ /* 0x004fc800078e0004 */
[C---:B---3--:R-:W-:Y:S01]  /*3760*/  @P1 IMAD.WIDE.U32 R6, R3.reuse, 0x10, R6 ;  /* 0x0000001003061825 */ /* 0x048fe200078e0006 */
[----:B------:R-:W5:Y:S04]  /*3770*/  @P0 LDG.E.128 R84, desc[UR6][R4.64] ;  /* 0x0000000604540981 */ /* 0x000f68000c1e1d00 */
[----:B------:R0:W5:Y:S04]  /*3780*/  @P0 LDG.E.128 R80, desc[UR6][R4.64+0x10] ;  /* 0x0000100604500981 */ /* 0x000168000c1e1d00 */
[----:B------:R2:W5:Y:S01]  /*3790*/  @P1 LDG.E.128 R88, desc[UR6][R6.64] ;  /* 0x0000000606581981 */ /* 0x000562000c1e1d00 */
[----:B0-----:R-:W-:-:S06]  /*37a0*/  IMAD.WIDE.U32 R4, R3, 0x10, R236 ;  /* 0x0000001003047825 */ /* 0x001fcc00078e00ec */
[----:B------:R-:W5:Y:S01]  /*37b0*/  LDG.E.128 R4, desc[UR6][R4.64] ;  /* 0x0000000604047981 */ /* 0x000f62000c1e1d00 */
[----:B--2---:R-:W-:Y:S05]  /*37c0*/  @!P1 BRA `(.L_x_21652) ;  /* 0x00000004002c9947 */ /* 0x004fea0003800000 */
[----:B------:R-:W-:Y:S05]  /*37d0*/  @!P0 BRA `(.L_x_21653) ;  /* 0x0000000000a48947 */ /* 0x000fea0003800000 */
[----:B-----5:R-:W-:Y:S02]  /*37e0*/  PRMT R2, R4, 0x7632, R2 ;  /* 0x0000763204027816 */ /* 0x020fe40000000002 */
[----:B------:R-:W-:Y:S02]  /*37f0*/  PRMT R0, R88, 0x7632, R0 ;  /* 0x0000763258007816 */ /* 0x000fe40000000000 */
[----:B------:R-:W-:Y:S02]  /*3800*/  SHF.L.U32 R2, R2, 0x10, RZ ;  /* 0x0000001002027819 */ /* 0x000fe400000006ff */
[----:B------:R-:W-:-:S05]  /*3810*/  SHF.L.U32 R0, R0, 0x10, RZ ;  /* 0x0000001000007819 */ /* 0x000fca00000006ff */
[----:B------:R-:W-:Y:S01]  /*3820*/  FADD.FTZ R0, R2, R0 ;  /* 0x0000000002007221 */ /* 0x000fe20000010000 */
[----:B------:R-:W-:Y:S02]  /*3830*/  SHF.L.U32 R2, R4, 0x10, RZ ;  /* 0x0000001004027819 */ /* 0x000fe400000006ff */
[----:B------:R-:W-:Y:S01]  /*3840*/  SHF.L.U32 R4, R88, 0x10, RZ ;  /* 0x0000001058047819 */ /* 0x000fe200000006ff */
[----:B------:R-:W-:-:S04]  /*3850*/  FADD.FTZ R69, R85, R0 ;  /* 0x0000000055457221 */ /* 0x000fc80000010000 */
[----:B------:R-:W-:Y:S01]  /*3860*/  FADD.FTZ R10, R4, R2 ;  /* 0x00000002040a7221 */ /* 0x000fe20000010000 */
[----:B------:R-:W-:Y:S02]  /*3870*/  SHF.L.U32 R2, R5, 0x10, RZ ;  /* 0x0000001005027819 */ /* 0x000fe400000006ff */
[----:B------:R-:W-:Y:S01]  /*3880*/  SHF.L.U32 R4, R89, 0x10, RZ ;  /* 0x0000001059047819 */ /* 0x000fe200000006ff */
[----:B------:R-:W-:-:S04]  /*3890*/  FADD.FTZ R68, R84, R10 ;  /* 0x0000000a54447221 */ /* 0x000fc80000010000 */
[----:B------:R-:W-:Y:S01]  /*38a0*/  FADD.FTZ R8, R4, R2 ;  /* 0x0000000204087221 */ /* 0x000fe20000010000 */
[----:B------:R-:W-:Y:S02]  /*38b0*/  PRMT R4, R5, 0x7632, R4 ;  /* 0x0000763205047816 */ /* 0x000fe40000000004 */
[----:B------:R-:W-:Y:S01]  /*38c0*/  PRMT R2, R89, 0x7632, R2 ;  /* 0x0000763259027816 */ /* 0x000fe20000000002 */
[----:B------:R-:W-:Y:S01]  /*38d0*/  FADD.FTZ R70, R86, R8 ;  /* 0x0000000856467221 */ /* 0x000fe20000010000 */
[----:B------:R-:W-:Y:S02]  /*38e0*/  SHF.L.U32 R4, R4, 0x10, RZ ;  /* 0x0000001004047819 */ /* 0x000fe400000006ff */
[----:B------:R-:W-:Y:S02]  /*38f0*/  SHF.L.U32 R2, R2, 0x10, RZ ;  /* 0x0000001002027819 */ /* 0x000fe400000006ff */
[----:B------:R-:W-:-:S03]  /*3900*/  SHF.L.U32 R5, R90, 0x10, RZ ;  /* 0x000000105a057819 */ /* 0x000fc600000006ff */
[----:B------:R-:W-:Y:S01]  /*3910*/  FADD.FTZ R2, R4, R2 ;  /* 0x0000000204027221 */ /* 0x000fe20000010000 */
[----:B------:R-:W-:-:S03]  /*3920*/  SHF.L.U32 R4, R6, 0x10, RZ ;  /* 0x0000001006047819 */ /* 0x000fc600000006ff */
[----:B------:R-:W-:Y:S02]  /*3930*/  FADD.FTZ R71, R87, R2 ;  /* 0x0000000257477221 */ /* 0x000fe40000010000 */
[--C-:B------:R-:W-:Y:S01]  /*3940*/  FADD.FTZ R9, R5, R4.reuse ;  /* 0x0000000405097221 */ /* 0x100fe20000010000 */
[----:B------:R-:W-:Y:S02]  /*3950*/  PRMT R5, R6, 0x7632, R5 ;  /* 0x0000763206057816 */ /* 0x000fe40000000005 */
[----:B------:R-:W-:Y:S01]  /*3960*/  PRMT R4, R90, 0x7632, R4 ;  /* 0x000076325a047816 */ /* 0x000fe20000000004 */
[----:B------:R-:W-:Y:S01]  /*3970*/  FADD.FTZ R64, R80, R9 ;  /* 0x0000000950407221 */ /* 0x000fe20000010000 */
[----:B------:R-:W-:Y:S02]  /*3980*/  SHF.L.U32 R5, R5, 0x10, RZ ;  /* 0x0000001005057819 */ /* 0x000fe400000006ff */
[----:B------:R-:W-:Y:S02]  /*3990*/  SHF.L.U32 R4, R4, 0x10, RZ ;  /* 0x0000001004047819 */ /* 0x000fe400000006ff */
[----:B------:R-:W-:-:S02]  /*39a0*/  SHF.L.U32 R6, R7, 0x10, RZ ;  /* 0x0000001007067819 */ /* 0x000fc400000006ff */
[----:B------:R-:W-:Y:S01]  /*39b0*/  PRMT R7, R7, 0x7632, R7 ;  /* 0x0000763207077816 */ /* 0x000fe20000000007 */
        /* <DEDUP_REMOVED lines=11> */
.L_x_21653:
        /* <DEDUP_REMOVED lines=11> */
[----:B------:R-:W-:Y:S02]  /*3b20*/  PRMT R2, R5, 0x7632, R2 ;  /* 0x0000763205027816 */ /* 0x000fe40000000002 */
[----:B------:R-:W-:Y:S02]  /*3b30*/  PRMT R0, R89, 0x7632, R0 ;  /* 0x0000763259007816 */ /* 0x000fe40000000000 */
        /* <DEDUP_REMOVED lines=20> */
.L_x_21652:
[----:B------:R-:W-:Y:S05]  /*3c80*/  @!P0 BRA `(.L_x_21655) ;  /* 0x0000000000548947 */ /* 0x000fea0003800000 */
        /* <DEDUP_REMOVED lines=21> */
.L_x_21655:
[C---:B-----5:R-:W-:Y:S02]  /*3de0*/  PRMT R0, R4.reuse, 0x7632, R0 ;  /* 0x0000763204007816 */ /* 0x060fe40000000000 */
        /* <DEDUP_REMOVED lines=9> */
[----:B------:R-:W-:Y:S02]  /*3e80*/  SHF.L.U32 R65, R4, 0x10, RZ ;  /* 0x0000001004417819 */ /* 0x000fe400000006ff */
[----:B------:R-:W-:-:S07]  /*3e90*/  SHF.L.U32 R67, R5, 0x10, RZ ;  /* 0x0000001005437819 */ /* 0x000fce00000006ff */
.L_x_21654:
[----:B------:R-:W0:Y:S01]  /*3ea0*/  @P0 LDC.64 R4, c[0x0][0x3a0] ;  /* 0x0000e800ff040b82 */ /* 0x000e220000000a00 */
[----:B------:R-:W-:Y:S01]  /*3eb0*/  IADD3 R2, PT, PT, R240, 0x40, RZ ;  /* 0x00000040f0027810 */ /* 0x000fe20007ffe0ff */
[----:B------:R-:W-:-:S05]  /*3ec0*/  IMAD.WIDE.U32 R8, R3, 0x20, R250 ;  /* 0x0000002003087825 */ /* 0x000fca00078e00fa */
[----:B------:R2:W-:Y:S01]  /*3ed0*/  STG.E.128 desc[UR6][R8.64], R68 ;  /* 0x0000004408007986 */ /* 0x0005e2000c101d06 */
[----:B------:R-:W3:Y:S03]  /*3ee0*/  @P1 LDC.64 R6, c[0x0][0x398] ;  /* 0x0000e600ff061b82 */ /* 0x000ee60000000a00 */
[----:B------:R2:W-:Y:S01]  /*3ef0*/  STG.E.128 desc[UR6][R8.64+0x10], R64 ;  /* 0x0000104008007986 */ /* 0x0005e2000c101d06 */
[----:B0-----:R-:W-:-:S05]  /*3f00*/  @P0 IMAD.WIDE.U32 R4, R2, 0x20, R4 ;  /* 0x0000002002040825 */ /* 0x001fca00078e0004 */
[----:B------:R-:W5:Y:S01]  /*3f10*/  @P0 LDG.E.128 R84, desc[UR6][R4.64] ;  /* 0x0000000604540981 */ /* 0x000f62000c1e1d00 */
[----:B---3--:R-:W-:-:S03]  /*3f20*/  @P1 IMAD.WIDE.U32 R6, R2, 0x10, R6 ;  /* 0x0000001002061825 */ /* 0x008fc600078e0006 */
        /* <DEDUP_REMOVED lines=18> */
[----:B------:R-:W-:Y:S01]  /*4050*/  PRMT R5, R5, 0x7632, R5 ;  /* 0x0000763205057816 */ /* 0x000fe20000000005 */
[----:B------:R-:W-:Y:S01]  /*4060*/  FADD.FTZ R60, R84, R11 ;  /* 0x0000000b543c7221 */ /* 0x000fe20000010000 */
[----:B------:R-:W-:Y:S01]  /*4070*/  SHF.L.U32 R10, R91, 0x10, RZ ;  /* 0x000000105b0a7819 */ /* 0x000fe200000006ff */
[--C-:B------:R-:W-:Y:S01]  /*4080*/  FADD.FTZ R8, R8, R4.reuse ;  /* 0x0000000408087221 */ /* 0x100fe20000010000 */
[----:B------:R-:W-:Y:S02]  /*4090*/  PRMT R4, R89, 0x7632, R4 ;  /* 0x0000763259047816 */ /* 0x000fe40000000004 */
[----:B------:R-:W-:Y:S01]  /*40a0*/  SHF.L.U32 R5, R5, 0x10, RZ ;  /* 0x0000001005057819 */ /* 0x000fe200000006ff */
        /* <DEDUP_REMOVED lines=20> */
[----:B------:R-:W-:-:S04]  /*41f0*/  FADD.FTZ R6, R7, R6 ;  /* 0x0000000607067221 */ /* 0x000fc80000010000 */
[----:B------:R-:W-:Y:S01]  /*4200*/  FADD.FTZ R59, R83, R6 ;  /* 0x00000006533b7221 */ /* 0x000fe20000010000 */
[----:B------:R-:W-:Y:S06]  /*4210*/  BRA `(.L_x_21658) ;  /* 0x00000004000c7947 */ /* 0x000fec0003800000 */
.L_x_21657:
        /* <DEDUP_REMOVED lines=33> */
.L_x_21656:
[----:B------:R-:W-:Y:S05]  /*4430*/  @!P0 BRA `(.L_x_21659) ;  /* 0x0000000000548947 */ /* 0x000fea0003800000 */
[C---:B-----5:R-:W-:Y:S02]  /*4440*/  PRMT R0, R4.reuse, 0x7632, R0 ;  /* 0x0000763204007816 */ /* 0x060fe40000000000 */
        /* <DEDUP_REMOVED lines=20> */
.L_x_21659:
[C---:B-----5:R-:W-:Y:S02]  /*4590*/  PRMT R0, R4.reuse, 0x7632, R0 ;  /* 0x0000763204007816 */ /* 0x060fe40000000000 */
[----:B------:R-:W-:Y:S02]  /*45a0*/  SHF.L.U32 R60, R4, 0x10, RZ ;  /* 0x00000010043c7819 */ /* 0x000fe400000006ff */
[C---:B------:R-:W-:Y:S02]  /*45b0*/  PRMT R4, R5.reuse, 0x7632, R4 ;  /* 0x0000763205047816 */ /* 0x040fe40000000004 */
[----:B------:R-:W-:Y:S02]  /*45c0*/  SHF.L.U32 R62, R5, 0x10, RZ ;  /* 0x00000010053e7819 */ /* 0x000fe400000006ff */
[C---:B------:R-:W-:Y:S02]  /*45d0*/  PRMT R5, R6.reuse, 0x7632, R5 ;  /* 0x0000763206057816 */ /* 0x040fe40000000005 */
[----:B------:R-:W-:-:S02]  /*45e0*/  SHF.L.U32 R56, R6, 0x10, RZ ;  /* 0x0000001006387819 */ /* 0x000fc400000006ff */
[C---:B------:R-:W-:Y:S02]  /*45f0*/  PRMT R6, R7.reuse, 0x7632, R6 ;  /* 0x0000763207067816 */ /* 0x040fe40000000006 */
[----:B------:R-:W-:Y:S02]  /*4600*/  SHF.L.U32 R58, R7, 0x10, RZ ;  /* 0x00000010073a7819 */ /* 0x000fe400000006ff */
[----:B------:R-:W-:Y:S02]  /*4610*/  SHF.L.U32 R61, R0, 0x10, RZ ;  /* 0x00000010003d7819 */ /* 0x000fe400000006ff */
[----:B------:R-:W-:Y:S02]  /*4620*/  SHF.L.U32 R63, R4, 0x10, RZ ;  /* 0x00000010043f7819 */ /* 0x000fe400000006ff */
[----:B------:R-:W-:Y:S02]  /*4630*/  SHF.L.U32 R57, R5, 0x10, RZ ;  /* 0x0000001005397819 */ /* 0x000fe400000006ff */
[----:B------:R-:W-:-:S07]  /*4640*/  SHF.L.U32 R59, R6, 0x10, RZ ;  /* 0x00000010063b7819 */ /* 0x000fce00000006ff */
.L_x_21658:
[----:B------:R-:W0:Y:S01]  /*4650*/  @P1 LDC.64 R4, c[0x0][0x398] ;  /* 0x0000e600ff041b82 */ /* 0x000e220000000a00 */
[----:B------:R-:W-:Y:S01]  /*4660*/  IADD3 R248, PT, PT, R240, 0x60, RZ ;  /* 0x00000060f0f87810 */ /* 0x000fe20007ffe0ff */
[----:B------:R-:W-:-:S05]  /*4670*/  IMAD.WIDE.U32 R8, R2, 0x20, R250 ;  /* 0x0000002002087825 */ /* 0x000fca00078e00fa */
[----:B------:R2:W-:Y:S01]  /*4680*/  STG.E.128 desc[UR6][R8.64], R60 ;  /* 0x0000003c08007986 */ /* 0x0005e2000c101d06 */
[----:B------:R-:W3:Y:S03]  /*4690*/  @P0 LDC.64 R6, c[0x0][0x3a0] ;  /* 0x0000e800ff060b82 */ /* 0x000ee60000000a00 */
[----:B------:R2:W-:Y:S01]  /*46a0*/  STG.E.128 desc[UR6][R8.64+0x10], R56 ;  /* 0x0000103808007986 */ /* 0x0005e2000c101d06 */
[----:B0-----:R-:W-:-:S05]  /*46b0*/  @P1 IMAD.WIDE.U32 R4, R248, 0x10, R4 ;  /* 0x00000010f8041825 */ /* 0x001fca00078e0004 */
[----:B------:R0:W5:Y:S01]  /*46c0*/  @P1 LDG.E.128 R88, desc[UR6][R4.64] ;  /* 0x0000000604581981 */ /* 0x000162000c1e1d00 */
[----:B---3--:R-:W-:-:S05]  /*46d0*/  @P0 IMAD.WIDE.U32 R6, R248, 0x20, R6 ;  /* 0x00000020f8060825 */ /* 0x008fca00078e0006 */
[----:B------:R2:W5:Y:S01]  /*46e0*/  @P0 LDG.E.128 R84, desc[UR6][R6.64] ;  /* 0x0000000606540981 */ /* 0x000562000c1e1d00 */
[----:B0-----:R-:W-:-:S03]  /*46f0*/  IMAD.WIDE.U32 R4, R248, 0x10, R236 ;  /* 0x00000010f8047825 */ /* 0x001fc600078e00ec */
[----:B------:R2:W5:Y:S04]  /*4700*/  @P0 LDG.E.128 R80, desc[UR6][R6.64+0x10] ;  /* 0x0000100606500981 */ /* 0x000568000c1e1d00 */
        /* <DEDUP_REMOVED lines=44> */
.L_x_21661:
        /* <DEDUP_REMOVED lines=33> */
.L_x_21660:
        /* <DEDUP_REMOVED lines=22> */
.L_x_21663:
        /* <DEDUP_REMOVED lines=12> */
.L_x_21662:
        /* <DEDUP_REMOVED lines=35> */
[----:B------:R-:W-:-:S03]  /*5030*/  FADD.FTZ R46, R86, R12 ;  /* 0x0000000c562e7221 */ /* 0x000fc60000010000 */
[----:B------:R-:W-:Y:S01]  /*5040*/  FADD.FTZ R10, R5, R4 ;  /* 0x00000004050a7221 */ /* 0x000fe20000010000 */
[----:B------:R-:W-:Y:S01]  /*5050*/  PRMT R5, R6, 0x7632, R5 ;  /* 0x0000763206057816 */ /* 0x000fe20000000005 */
[----:B------:R-:W-:Y:S01]  /*5060*/  FADD.FTZ R47, R87, R8 ;  /* 0x00000008572f7221 */ /* 0x000fe20000010000 */
[----:B------:R-:W-:Y:S01]  /*5070*/  PRMT R4, R90, 0x7632, R4 ;  /* 0x000076325a047816 */ /* 0x000fe20000000004 */
[----:B------:R-:W-:Y:S01]  /*5080*/  FADD.FTZ R40, R80, R10 ;  /* 0x0000000a50287221 */ /* 0x000fe20000010000 */
[----:B------:R-:W-:Y:S02]  /*5090*/  SHF.L.U32 R5, R5, 0x10, RZ ;  /* 0x0000001005057819 */ /* 0x000fe400000006ff */
[----:B------:R-:W-:Y:S02]  /*50a0*/  SHF.L.U32 R4, R4, 0x10, RZ ;  /* 0x0000001004047819 */ /* 0x000fe400000006ff */
[C---:B------:R-:W-:Y:S02]  /*50b0*/  SHF.L.U32 R6, R7.reuse, 0x10, RZ ;  /* 0x0000001007067819 */ /* 0x040fe400000006ff */
[----:B------:R-:W-:Y:S01]  /*50c0*/  PRMT R7, R7, 0x7632, R7 ;  /* 0x0000763207077816 */ /* 0x000fe20000000007 */
[----:B------:R-:W-:Y:S01]  /*50d0*/  FADD.FTZ R4, R5, R4 ;  /* 0x0000000405047221 */ /* 0x000fe20000010000 */
[----:B------:R-:W-:-:S02]  /*50e0*/  SHF.L.U32 R5, R91, 0x10, RZ ;  /* 0x000000105b057819 */ /* 0x000fc400000006ff */
        /* <DEDUP_REMOVED lines=9> */
.L_x_21665:
[----:B-----5:R-:W-:Y:S02]  /*5180*/  PRMT R8, R5, 0x7632, R8 ;  /* 0x0000763205087816 */ /* 0x020fe40000000008 */
[----:B------:R-:W-:Y:S02]  /*5190*/  PRMT R9, R89, 0x7632, R9 ;  /* 0x0000763259097816 */ /* 0x000fe40000000009 */
[----:B------:R-:W-:Y:S02]  /*51a0*/  SHF.L.U32 R8, R8, 0x10, RZ ;  /* 0x0000001008087819 */ /* 0x000fe400000006ff */
[----:B------:R-:W-:Y:S02]  /*51b0*/  SHF.L.U32 R9, R9, 0x10, RZ ;  /* 0x0000001009097819 */ /* 0x000fe400000006ff */
[C---:B------:R-:W-:Y:S02]  /*51c0*/  PRMT R10, R4.reuse, 0x7632, R10 ;  /* 0x00007632040a7816 */ /* 0x040fe4000000000a */
[----:B------:R-:W-:Y:S01]  /*51d0*/  SHF.L.U32 R4, R4, 0x10, RZ ;  /* 0x0000001004047819 */ /* 0x000fe200000006ff */
[----:B------:R-:W-:Y:S01]  /*51e0*/  FADD.FTZ R47, R8, R9 ;  /* 0x00000009082f7221 */ /* 0x000fe20000010000 */
[----:B------:R-:W-:-:S02]  /*51f0*/  SHF.L.U32 R8, R88, 0x10, RZ ;  /* 0x0000001058087819 */ /* 0x000fc400000006ff */
[----:B------:R-:W-:Y:S02]  /*5200*/  SHF.L.U32 R5, R5, 0x10, RZ ;  /* 0x0000001005057819 */ /* 0x000fe400000006ff */
[----:B------:R-:W-:Y:S01]  /*5210*/  PRMT R11, R88, 0x7632, R11 ;  /* 0x00007632580b7816 */ /* 0x000fe2000000000b */
[----:B------:R-:W-:Y:S01]  /*5220*/  FADD.FTZ R44, R8, R4 ;  /* 0x00000004082c7221 */ /* 0x000fe20000010000 */
[----:B------:R-:W-:Y:S02]  /*5230*/  SHF.L.U32 R4, R89, 0x10, RZ ;  /* 0x0000001059047819 */ /* 0x000fe400000006ff */
[----:B------:R-:W-:Y:S02]  /*5240*/  SHF.L.U32 R10, R10, 0x10, RZ ;  /* 0x000000100a0a7819 */ /* 0x000fe400000006ff */
[----:B------:R-:W-:Y:S01]  /*5250*/  SHF.L.U32 R11, R11, 0x10, RZ ;  /* 0x000000100b0b7819 */ /* 0x000fe200000006ff */
[----:B------:R-:W-:Y:S01]  /*5260*/  FADD.FTZ R46, R4, R5 ;  /* 0x00000005042e7221 */ /* 0x000fe20000010000 */
[----:B------:R-:W-:-:S02]  /*5270*/  SHF.L.U32 R4, R6, 0x10, RZ ;  /* 0x0000001006047819 */ /* 0x000fc400000006ff */
[----:B------:R-:W-:Y:S01]  /*5280*/  SHF.L.U32 R5, R90, 0x10, RZ ;  /* 0x000000105a057819 */ /* 0x000fe200000006ff */
[----:B------:R-:W-:-:S04]  /*5290*/  FADD.FTZ R45, R10, R11 ;  /* 0x0000000b0a2d7221 */ /* 0x000fc80000010000 */
        /* <DEDUP_REMOVED lines=15> */
.L_x_21664:
[----:B------:R-:W-:Y:S05]  /*5390*/  @!P0 BRA `(.L_x_21667) ;  /* 0x0000000000548947 */ /* 0x000fea0003800000 */
[C---:B-----5:R-:W-:Y:S02]  /*53a0*/  PRMT R12, R4.reuse, 0x7632, R12 ;  /* 0x00007632040c7816 */ /* 0x060fe4000000000c */
[----:B------:R-:W-:Y:S02]  /*53b0*/  SHF.L.U32 R10, R4, 0x10, RZ ;  /* 0x00000010040a7819 */ /* 0x000fe400000006ff */
[C---:B------:R-:W-:Y:S02]  /*53c0*/  PRMT R4, R5.reuse, 0x7632, R4 ;  /* 0x0000763205047816 */ /* 0x040fe40000000004 */
[----:B------:R-:W-:Y:S01]  /*53d0*/  SHF.L.U32 R8, R5, 0x10, RZ ;  /* 0x0000001005087819 */ /* 0x000fe200000006ff */
[----:B------:R-:W-:Y:S01]  /*53e0*/  FADD.FTZ R44, R84, R10 ;  /* 0x0000000a542c7221 */ /* 0x000fe20000010000 */
[----:B------:R-:W-:Y:S02]  /*53f0*/  PRMT R5, R6, 0x7632, R5 ;  /* 0x0000763206057816 */ /* 0x000fe40000000005 */
        /* <DEDUP_REMOVED lines=15> */
.L_x_21667:
        /* <DEDUP_REMOVED lines=12> */
.L_x_21666:
        /* <DEDUP_REMOVED lines=56> */
.L_x_21669:
        /* <DEDUP_REMOVED lines=33> */
.L_x_21668:
        /* <DEDUP_REMOVED lines=22> */
.L_x_21671:
        /* <DEDUP_REMOVED lines=12> */
.L_x_21670:
        /* <DEDUP_REMOVED lines=31> */
[----:B------:R-:W-:-:S04]  /*5f50*/  FADD.FTZ R9, R9, R11 ;  /* 0x0000000b09097221 */ /* 0x000fc80000010000 */
[----:B------:R-:W-:Y:S01]  /*5f60*/  FADD.FTZ R11, R4, R5 ;  /* 0x00000005040b7221 */ /* 0x000fe20000010000 */
[----:B------:R-:W-:Y:S01]  /*5f70*/  SHF.L.U32 R4, R6, 0x10, RZ ;  /* 0x0000001006047819 */ /* 0x000fe200000006ff */
[----:B------:R-:W-:Y:S01]  /*5f80*/  FADD.FTZ R29, R85, R9 ;  /* 0x00000009551d7221 */ /* 0x000fe20000010000 */
[----:B------:R-:W-:Y:S01]  /*5f90*/  SHF.L.U32 R5, R90, 0x10, RZ ;  /* 0x000000105a057819 */ /* 0x000fe200000006ff */
[----:B------:R-:W-:-:S04]  /*5fa0*/  FADD.FTZ R30, R86, R11 ;  /* 0x0000000b561e7221 */ /* 0x000fc80000010000 */
[--C-:B------:R-:W-:Y:S01]  /*5fb0*/  FADD.FTZ R10, R5, R4.reuse ;  /* 0x00000004050a7221 */ /* 0x100fe20000010000 */
[----:B------:R-:W-:Y:S02]  /*5fc0*/  PRMT R5, R6, 0x7632, R5 ;  /* 0x0000763206057816 */ /* 0x000fe40000000005 */
        /* <DEDUP_REMOVED lines=17> */
.L_x_21673:
        /* <DEDUP_REMOVED lines=33> */
.L_x_21672:
        /* <DEDUP_REMOVED lines=22> */
.L_x_21675:
        /* <DEDUP_REMOVED lines=12> */
.L_x_21674:
        /* <DEDUP_REMOVED lines=56> */
.L_x_21677:
        /* <DEDUP_REMOVED lines=33> */
.L_x_21676:
        /* <DEDUP_REMOVED lines=22> */
.L_x_21679:
        /* <DEDUP_REMOVED lines=12> */
.L_x_21678:
        /* <DEDUP_REMOVED lines=25> */
[C---:B------:R-:W-:Y:S01]  /*6e50*/  PRMT R8, R89.reuse, 0x7632, R8 ;  /* 0x0000763259087816 */ /* 0x040fe20000000008 */
        /* <DEDUP_REMOVED lines=10> */
[--C-:B------:R-:W-:Y:S01]  /*6f00*/  FADD.FTZ R8, R5, R4.reuse ;  /* 0x0000000405087221 */ /* 0x100fe20000010000 */
        /* <DEDUP_REMOVED lines=19> */
.L_x_21681:
        /* <DEDUP_REMOVED lines=33> */
.L_x_21680:
[----:B------:R-:W-:Y:S05]  /*7250*/  @!P0 BRA `(.L_x_21683) ;  /* 0x0000000000548947 */ /* 0x000fea0003800000 */
[C---:B-----5:R-:W-:Y:S02]  /*7260*/  PRMT R12, R4.reuse, 0x7632, R12 ;  /* 0x00007632040c7816 */ /* 0x060fe4000000000c */
[----:B------:R-:W-:Y:S02]  /*7270*/  SHF.L.U32 R10, R4, 0x10, RZ ;  /* 0x00000010040a7819 */ /* 0x000fe400000006ff */
[C---:B------:R-:W-:Y:S02]  /*7280*/  PRMT R4, R5.reuse, 0x7632, R4 ;  /* 0x0000763205047816 */ /* 0x040fe40000000004 */
        /* <DEDUP_REMOVED lines=18> */
.L_x_21683:
[C---:B-----5:R-:W-:Y:S02]  /*73b0*/  PRMT R9, R4.reuse, 0x7632, R9 ;  /* 0x0000763204097816 */ /* 0x060fe40000000009 */
        /* <DEDUP_REMOVED lines=9> */
[----:B------:R-:W-:Y:S02]  /*7450*/  SHF.L.U32 R9, R5, 0x10, RZ ;  /* 0x0000001005097819 */ /* 0x000fe400000006ff */
[----:B------:R-:W-:-:S07]  /*7460*/  SHF.L.U32 R11, R6, 0x10, RZ ;  /* 0x00000010060b7819 */ /* 0x000fce00000006ff */
.L_x_21682:
        /* <DEDUP_REMOVED lines=15> */
[----:B0----5:R-:W-:Y:S02]  /*7560*/  PRMT R5, R236, 0x7632, R5 ;  /* 0x00007632ec057816 */ /* 0x021fe40000000005 */
[----:B------:R-:W-:Y:S02]  /*7570*/  PRMT R6, R88, 0x7632, R6 ;  /* 0x0000763258067816 */ /* 0x000fe40000000006 */
[----:B------:R-:W-:Y:S02]  /*7580*/  PRMT R7, R237, 0x7632, R7 ;  /* 0x00007632ed077816 */ /* 0x000fe40000000007 */
[----:B------:R-:W-:Y:S02]  /*7590*/  PRMT R4, R89, 0x7632, R4 ;  /* 0x0000763259047816 */ /* 0x000fe40000000004 */
        /* <DEDUP_REMOVED lines=13> */
[----:B------:R-:W-:Y:S02]  /*7670*/  SHF.L.U32 R6, R237, 0x10, RZ ;  /* 0x00000010ed067819 */ /* 0x000fe400000006ff */
[----:B------:R-:W-:Y:S01]  /*7680*/  SHF.L.U32 R237, R90, 0x10, RZ ;  /* 0x000000105aed7819 */ /* 0x000fe200000006ff */
[----:B------:R-:W-:Y:S02]  /*7690*/  FADD.FTZ R4, R84, R4 ;  /* 0x0000000454047221 */ /* 0x000fe40000010000 */
[----:B------:R-:W-:Y:S01]  /*76a0*/  FADD.FTZ R6, R236, R6 ;  /* 0x00000006ec067221 */ /* 0x000fe20000010000 */
[C---:B------:R-:W-:Y:S02]  /*76b0*/  SHF.L.U32 R236, R238.reuse, 0x10, RZ ;  /* 0x00000010eeec7819 */ /* 0x040fe400000006ff */
[----:B------:R-:W-:Y:S01]  /*76c0*/  PRMT R238, R238, 0x7632, R238 ;  /* 0x00007632eeee7816 */ /* 0x000fe200000000ee */
[----:B------:R-:W-:-:S02]  /*76d0*/  FADD.FTZ R6, R86, R6 ;  /* 0x0000000656067221 */ /* 0x000fc40000010000 */
        /* <DEDUP_REMOVED lines=17> */
.L_x_21685:
        /* <DEDUP_REMOVED lines=15> */
[----:B------:R-:W-:Y:S02]  /*78e0*/  SHF.L.U32 R6, R237, 0x10, RZ ;  /* 0x00000010ed067819 */ /* 0x000fe400000006ff */
[----:B------:R-:W-:-:S03]  /*78f0*/  SHF.L.U32 R237, R90, 0x10, RZ ;  /* 0x000000105aed7819 */ /* 0x000fc600000006ff */
        /* <DEDUP_REMOVED lines=16> */
.L_x_21684:
        /* <DEDUP_REMOVED lines=22> */
.L_x_21687:
[C---:B-----5:R-:W-:Y:S02]  /*7b60*/  PRMT R7, R237.reuse, 0x7632, R7 ;  /* 0x00007632ed077816 */ /* 0x060fe40000000007 */
[----:B------:R-:W-:Y:S02]  /*7b70*/  SHF.L.U32 R6, R237, 0x10, RZ ;  /* 0x00000010ed067819 */ /* 0x000fe400000006ff */
[----:B0-----:R-:W-:Y:S02]  /*7b80*/  PRMT R5, R236, 0x7632, R5 ;  /* 0x00007632ec057816 */ /* 0x001fe40000000005 */
        /* <DEDUP_REMOVED lines=8> */
[----:B------:R-:W-:-:S07]  /*7c10*/  SHF.L.U32 R239, R241, 0x10, RZ ;  /* 0x00000010f1ef7819 */ /* 0x000fce00000006ff */
.L_x_21686:
[----:B------:R-:W0:Y:S01]  /*7c20*/  S2R R241, SR_TID.X ;  /* 0x0000000000f17919 */ /* 0x000e220000002100 */
[----:B------:R-:W-:Y:S01]  /*7c30*/  IMAD.WIDE.U32 R250, R247, 0x20, R250 ;  /* 0x00000020f7fa7825 */ /* 0x000fe200078e00fa */
[----:B------:R-:W-:-:S04]  /*7c40*/  UMOV UR11, 0xffffffff ;  /* 0xffffffff000b7882 */ /* 0x000fc80000000000 */
[----:B------:R2:W-:Y:S04]  /*7c50*/  STG.E.128 desc[UR6][R250.64], R4 ;  /* 0x00000004fa007986 */ /* 0x0005e8000c101d06 */
[----:B------:R2:W-:Y:S01]  /*7c60*/  STG.E.128 desc[UR6][R250.64+0x10], R236 ;  /* 0x000010ecfa007986 */ /* 0x0005e2000c101d06 */
        /* <DEDUP_REMOVED lines=81> */
[----:B--2---:R-:W-:Y:S06]  /*8180*/  BRA.DIV UR11, `(.L_x_21688) ;  /* 0x000000360b0c7947 */ /* 0x004fec000b800000 */
[----:B------:R-:W0:Y:S01]  /*8190*/  SHFL.BFLY PT, R241, R249, 0x1, 0x1f ;  /* 0x0c201f00f9f17f89 */ /* 0x000e2200000e0000 */
[----:B------:R-:W2:Y:S01]  /*81a0*/  LDC R242, c[0x0][0x400] ;  /* 0x00010000fff27b82 */ /* 0x000ea20000000800 */
        /* <DEDUP_REMOVED lines=9> */
[----:B--2---:R-:W-:-:S04]  /*8240*/  FMUL.FTZ R249, R241, R242 ;  /* 0x000000f2f1f97220 */ /* 0x004fc80000410000 */
        /* <DEDUP_REMOVED lines=168> */
[----:B------:R0:W2:Y:S02]  /*8cd0*/  SHFL.BFLY PT, R241, R251, 0x10, 0x1f ;  /* 0x0e001f00fbf17f89 */ /* 0x0000a400000e0000 */
.L_x_21701:
[----:B------:R-:W3:Y:S01]  /*8ce0*/  LDC R242, c[0x0][0x400] ;  /* 0x00010000fff27b82 */ /* 0x000ee20000000800 */
[----:B--2---:R-:W-:Y:S01]  /*8cf0*/  FADD.FTZ R241, R251, R241 ;  /* 0x000000f1fbf17221 */ /* 0x004fe20000010000 */
[----:B------:R2:W-:Y:S01]  /*8d00*/  STL [R1+0x2d8], R86 ;  /* 0x0002d85601007387 */ /* 0x0005e20000100800 */
[----:B------:R-:W-:-:S03]  /*8d10*/  ISETP.NE.AND P2, PT, RZ, UR9, PT ;  /* 0x00000009ff007c0c */ /* 0x000fc6000bf45270 */
[----:B------:R4:W-:Y:S02]  /*8d20*/  STL [R1+0x2d4], R85 ;  /* 0x0002d45501007387 */ /* 0x0009e40000100800 */
[----:B0-----:R-:W0:Y:S02]  /*8d30*/  @!P0 LDC.64 R250, c[0x0][0x3c0] ;  /* 0x0000f000fffa8b82 */ /* 0x001e240000000a00 */
[----:B------:R-:W-:Y:S04]  /*8d40*/  STL [R1+0x2d0], R84 ;  /* 0x0002d05401007387 */ /* 0x000fe80000100800 */
[----:B------:R-:W-:Y:S04]  /*8d50*/  STL [R1+0x2cc], R83 ;  /* 0x0002cc5301007387 */ /* 0x000fe80000100800 */
[----:B------:R1:W-:Y:S04]  /*8d60*/  STL [R1+0x2c8], R82 ;  /* 0x0002c85201007387 */ /* 0x0003e80000100800 */
[----:B------:R-:W-:Y:S01]  /*8d70*/  STL [R1+0x2c4], R81 ;  /* 0x0002c45101007387 */ /* 0x000fe20000100800 */
[----:B---3--:R-:W-:Y:S01]  /*8d80*/  FFMA.FTZ R241, R241, R242, UR10 ;  /* 0x0000000af1f17e23 */ /* 0x008fe200080100f2 */
[----:B------:R-:W-:-:S02]  /*8d90*/  FMUL.FTZ R242, R249, R249 ;  /* 0x000000f9f9f27220 */ /* 0x000fc40000410000 */
[----:B------:R-:W-:Y:S01]  /*8da0*/  STL [R1+0x2c0], R80 ;  /* 0x0002c05001007387 */ /* 0x000fe20000100800 */
[----:B0-----:R-:W-:Y:S02]  /*8db0*/  @!P0 IMAD.WIDE R250, R252, 0x4, R250 ;  /* 0x00000004fcfa8825 */ /* 0x001fe400078e02fa */
[----:B------:R-:W-:Y:S01]  /*8dc0*/  FSEL R242, R242, RZ, P2 ;  /* 0x000000fff2f27208 */ /* 0x000fe20001000000 */
[----:B--2---:R-:W2:Y:S04]  /*8dd0*/  LDL R86, [R1+0x188] ;  /* 0x0001880001567983 */ /* 0x004ea80000100800 */
[----:B------:R0:W-:Y:S01]  /*8de0*/  @!P0 STG.E desc[UR6][R250.64], R249 ;  /* 0x000000f9fa008986 */ /* 0x0001e2000c101906 */
[----:B------:R-:W-:-:S03]  /*8df0*/  FADD.FTZ R241, R241, R242 ;  /* 0x000000f2f1f17221 */ /* 0x000fc60000010000 */
[----:B----4-:R-:W2:Y:S04]  /*8e00*/  LDL R85, [R1+0x178] ;  /* 0x0001780001557983 */ /* 0x010ea80000100800 */
[----:B-1----:R-:W3:Y:S01]  /*8e10*/  LDL R82, [R1+0x18c] ;  /* 0x00018c0001527983 */ /* 0x002ee20000100800 */
[----:B0-----:R-:W0:Y:S01]  /*8e20*/  @!P0 LDC.64 R250, c[0x0][0x3c8] ;  /* 0x0000f200fffa8b82 */ /* 0x001e220000000a00 */
[----:B------:R-:W1:Y:S01]  /*8e30*/  MUFU.RSQ R241, R241 ;  /* 0x000000f100f17308 */ /* 0x000e620000001400 */
[----:B------:R-:W-:Y:S01]  /*8e40*/  FSEL R242, R249, RZ, !P2 ;  /* 0x000000fff9f27208 */ /* 0x000fe20005000000 */
[----:B------:R-:W3:Y:S04]  /*8e50*/  LDL R81, [R1+0x17c] ;  /* 0x00017c0001517983 */ /* 0x000ee80000100800 */
[C---:B------:R-:W-:Y:S01]  /*8e60*/  FADD.FTZ R76, -R242.reuse, R76 ;  /* 0x0000004cf24c7221 */ /* 0x040fe20000010100 */
[----:B------:R-:W-:Y:S01]  /*8e70*/  FADD.FTZ R77, -R242, R77 ;  /* 0x0000004df24d7221 */ /* 0x000fe20000010100 */
[----:B------:R-:W4:Y:S02]  /*8e80*/  LDL R249, [R1+0x184] ;  /* 0x0001840001f97983 */ /* 0x000f240000100800 */
[C---:B-1----:R-:W-:Y:S01]  /*8e90*/  FMUL.FTZ R84, R241.reuse, R76 ;  /* 0x0000004cf1547220 */ /* 0x042fe20000410000 */
[----:B------:R-:W-:Y:S01]  /*8ea0*/  FMUL.FTZ R80, R241, R77 ;  /* 0x0000004df1507220 */ /* 0x000fe20000410000 */
[----:B------:R-:W3:Y:S01]  /*8eb0*/  LDL R76, [R1+0x170] ;  /* 0x00017000014c7983 */ /* 0x000ee20000100800 */
[----:B0-----:R-:W-:-:S03]  /*8ec0*/  @!P0 IMAD.WIDE R250, R252, 0x4, R250 ;  /* 0x00000004fcfa8825 */ /* 0x001fc600078e02fa */
[----:B------:R-:W3:Y:S04]  /*8ed0*/  LDL R77, [R1+0x180] ;  /* 0x00018000014d7983 */ /* 0x000ee80000100800 */
[----:B------:R0:W-:Y:S04]  /*8ee0*/  @!P0 STG.E desc[UR6][R250.64], R241 ;  /* 0x000000f1fa008986 */ /* 0x0001e8000c101906 */
[----:B0-----:R-:W4:Y:S01]  /*8ef0*/  LDL R250, [R1+0x174] ;  /* 0x0001740001fa7983 */ /* 0x001f220000100800 */
[C---:B------:R-:W-:Y:S01]  /*8f00*/  FADD.FTZ R78, -R242.reuse, R78 ;  /* 0x0000004ef24e7221 */ /* 0x040fe20000010100 */
[C---:B------:R-:W-:Y:S01]  /*8f10*/  FADD.FTZ R79, -R242.reuse, R79 ;  /* 0x0000004ff24f7221 */ /* 0x040fe20000010100 */
[----:B------:R-:W-:-:S02]  /*8f20*/  FADD.FTZ R72, -R242, R72 ;  /* 0x00000048f2487221 */ /* 0x000fc40000010100 */
[C---:B------:R-:W-:Y:S01]  /*8f30*/  FMUL.FTZ R83, R241.reuse, R78 ;  /* 0x0000004ef1537220 */ /* 0x040fe20000410000 */
[----:B------:R-:W-:Y:S01]  /*8f40*/  FADD.FTZ R73, -R242, R73 ;  /* 0x00000049f2497221 */ /* 0x000fe20000010100 */
[----:B------:R-:W-:Y:S02]  /*8f50*/  FMUL.FTZ R251, R241, R79 ;  /* 0x0000004ff1fb7220 */ /* 0x000fe40000410000 */
[----:B--2---:R-:W-:Y:S02]  /*8f60*/  FFMA.FTZ R79, R83, R85, R86 ;  /* 0x00000055534f7223 */ /* 0x004fe40000010056 */
[----:B------:R-:W2:Y:S04]  /*8f70*/  LDL R86, [R1+0x190] ;  /* 0x0001900001567983 */ /* 0x000ea80000100800 */
[----:B------:R-:W2:Y:S01]  /*8f80*/  LDL R85, [R1+0x198] ;  /* 0x0001980001557983 */ /* 0x000ea20000100800 */
[----:B---3--:R-:W-:Y:S01]  /*8f90*/  FFMA.FTZ R78, R84, R76, R77 ;  /* 0x0000004c544e7223 */ /* 0x008fe2000001004d */
[----:B----4-:R-:W-:Y:S01]  /*8fa0*/  FFMA.FTZ R76, R80, R250, R249 ;  /* 0x000000fa504c7223 */ /* 0x010fe200000100f9 */
[C---:B------:R-:W-:Y:S01]  /*8fb0*/  FMUL.FTZ R249, R241.reuse, R72 ;  /* 0x00000048f1f97220 */ /* 0x040fe20000410000 */
[----:B------:R-:W-:Y:S01]  /*8fc0*/  FMUL.FTZ R250, R241, R73 ;  /* 0x00000049f1fa7220 */ /* 0x000fe20000410000 */
[----:B------:R-:W3:Y:S02]  /*8fd0*/  LDL R72, [R1+0x194] ;  /* 0x0001940001487983 */ /* 0x000ee40000100800 */
[----:B------:R-:W-:-:S02]  /*8fe0*/  F2FP.BF16.F32.PACK_AB R76, R76, R78 ;  /* 0x0000004e4c4c723e */ /* 0x000fc400000010ff */
[----:B------:R-:W3:Y:S04]  /*8ff0*/  LDL R78, [R1+0x164] ;  /* 0x00016400014e7983 */ /* 0x000ee80000100800 */
[----:B------:R-:W2:Y:S01]  /*9000*/  LDL R73, [R1+0x160] ;  /* 0x0001600001497983 */ /* 0x000ea20000100800 */
[----:B------:R-:W-:-:S03]  /*9010*/  FFMA.FTZ R77, R251, R81, R82 ;  /* 0x00000051fb4d7223 */ /* 0x000fc60000010052 */
[----:B------:R-:W4:Y:S02]  /*9020*/  LDL R82, [R1+0x15c] ;  /* 0x00015c0001527983 */ /* 0x000f240000100800 */
[----:B------:R-:W-:Y:S02]  /*9030*/  F2FP.BF16.F32.PACK_AB R77, R77, R79 ;  /* 0x0000004f4d4d723e */ /* 0x000fe400000010ff */
[----:B------:R-:W4:Y:S04]  /*9040*/  LDL R81, [R1+0x154] ;  /* 0x0001540001517983 */ /* 0x000f280000100800 */
[----:B------:R-:W4:Y:S01]  /*9050*/  LDL R79, [R1+0x16c] ;  /* 0x00016c00014f7983 */ /* 0x000f220000100800 */
[----:B---3--:R-:W-:Y:S01]  /*9060*/  FFMA.FTZ R72, R250, R78, R72 ;  /* 0x0000004efa487223 */ /* 0x008fe20000010048 */
[----:B--2---:R-:W-:-:S02]  /*9070*/  FFMA.FTZ R73, R249, R73, R86 ;  /* 0x00000049f9497223 */ /* 0x004fc40000010056 */
[----:B------:R0:W5:Y:S03]  /*9080*/  LDL.LU R86, [R1+0x2d8] ;  /* 0x0002d80001567983 */ /* 0x0001660000300800 */
[----:B------:R-:W-:Y:S02]  /*9090*/  F2FP.BF16.F32.PACK_AB R78, R72, R73 ;  /* 0x00000049484e723e */ /* 0x000fe400000010ff */
[----:B------:R-:W2:Y:S04]  /*90a0*/  LDL R73, [R1+0x168] ;  /* 0x0001680001497983 */ /* 0x000ea80000100800 */
[----:B------:R-:W4:Y:S01]  /*90b0*/  LDL R72, [R1+0x19c] ;  /* 0x00019c0001487983 */ /* 0x000f220000100800 */
[C---:B------:R-:W-:Y:S01]  /*90c0*/  FADD.FTZ R74, -R242.reuse, R74 ;  /* 0x0000004af24a7221 */ /* 0x040fe20000010100 */
[----:B------:R-:W-:-:S03]  /*90d0*/  FADD.FTZ R75, -R242, R75 ;  /* 0x0000004bf24b7221 */ /* 0x000fc60000010100 */
[C---:B------:R-:W-:Y:S01]  /*90e0*/  FMUL.FTZ R74, R241.reuse, R74 ;  /* 0x0000004af14a7220 */ /* 0x040fe20000410000 */
[----:B------:R-:W-:-:S03]  /*90f0*/  FMUL.FTZ R75, R241, R75 ;  /* 0x0000004bf14b7220 */ /* 0x000fc60000410000 */
[----:B--2---:R-:W-:Y:S02]  /*9100*/  FFMA.FTZ R73, R74, R73, R85 ;  /* 0x000000494a497223 */ /* 0x004fe40000010055 */
[----:B------:R0:W5:Y:S01]  /*9110*/  LDL.LU R85, [R1+0x2d4] ;  /* 0x0002d40001557983 */ /* 0x0001620000300800 */
[----:B----4-:R-:W-:-:S05]  /*9120*/  FFMA.FTZ R72, R75, R79, R72 ;  /* 0x0000004f4b487223 */ /* 0x010fca0000010048 */
        /* <DEDUP_REMOVED lines=10> */
[C---:B------:R-:W-:Y:S01]  /*91d0*/  FADD.FTZ R70, -R242.reuse, R70 ;  /* 0x00000046f2467221 */ /* 0x040fe20000010100 */
[C---:B------:R-:W-:Y:S01]  /*91e0*/  FADD.FTZ R71, -R242.reuse, R71 ;  /* 0x00000047f2477221 */ /* 0x040fe20000010100 */
[C---:B------:R-:W-:Y:S01]  /*91f0*/  FADD.FTZ R69, -R242.reuse, R69 ;  /* 0x00000045f2457221 */ /* 0x040fe20000010100 */
[----:B------:R-:W-:Y:S01]  /*9200*/  FADD.FTZ R68, -R242, R68 ;  /* 0x00000044f2447221 */ /* 0x000fe20000010100 */
[----:B--2---:R-:W-:Y:S01]  /*9210*/  FFMA.FTZ R74, R74, R76, R98 ;  /* 0x0000004c4a4a7223 */ /* 0x004fe20000010062 */
[----:B---3--:R-:W-:-:S05]  /*9220*/  FFMA.FTZ R75, R75, R77, R99 ;  /* 0x0000004d4b4b7223 */ /* 0x008fca0000010063 */
[----:B------:R-:W-:Y:S01]  /*9230*/  F2FP.BF16.F32.PACK_AB R75, R75, R74 ;  /* 0x0000004a4b4b723e */ /* 0x000fe200000010ff */
[----:B----4-:R-:W-:Y:S01]  /*9240*/  FFMA.FTZ R74, R249, R78, R96 ;  /* 0x0000004ef94a7223 */ /* 0x010fe20000010060 */
[----:B------:R-:W-:Y:S01]  /*9250*/  FFMA.FTZ R78, R80, R81, R93 ;  /* 0x00000051504e7223 */ /* 0x000fe2000001005d */
[----:B------:R-:W-:Y:S01]  /*9260*/  FFMA.FTZ R72, R84, R72, R92 ;  /* 0x0000004854487223 */ /* 0x000fe2000001005c */
[----:B------:R-:W-:-:S04]  /*9270*/  FFMA.FTZ R76, R250, R79, R97 ;  /* 0x0000004ffa4c7223 */ /* 0x000fc80000010061 */
[----:B------:R-:W-:Y:S01]  /*9280*/  F2FP.BF16.F32.PACK_AB R72, R78, R72 ;  /* 0x000000484e48723e */ /* 0x000fe200000010ff */
[----:B------:R-:W-:Y:S01]  /*9290*/  FFMA.FTZ R77, R251, R82, R95 ;  /* 0x00000052fb4d7223 */ /* 0x000fe2000001005f */
[----:B------:R-:W1:Y:S01]  /*92a0*/  LDC.64 R78, c[0x0][0x430] ;  /* 0x00010c00ff4e7b82 */ /* 0x000e620000000a00 */
[----:B------:R-:W-:Y:S01]  /*92b0*/  FFMA.FTZ R73, R83, R73, R94 ;  /* 0x0000004953497223 */ /* 0x000fe2000001005e */
[----:B------:R-:W-:Y:S01]  /*92c0*/  F2FP.BF16.F32.PACK_AB R74, R76, R74 ;  /* 0x0000004a4c4a723e */ /* 0x000fe200000010ff */
[----:B------:R0:W5:Y:S03]  /*92d0*/  LDL.LU R84, [R1+0x2d0] ;  /* 0x0002d00001547983 */ /* 0x0001660000300800 */
[----:B------:R-:W-:Y:S01]  /*92e0*/  F2FP.BF16.F32.PACK_AB R73, R77, R73 ;  /* 0x000000494d49723e */ /* 0x000fe200000010ff */
[----:B------:R0:W5:Y:S04]  /*92f0*/  LDL.LU R83, [R1+0x2cc] ;  /* 0x0002cc0001537983 */ /* 0x0001680000300800 */
[----:B------:R-:W2:Y:S04]  /*9300*/  LDL R81, [R1+0x13c] ;  /* 0x00013c0001517983 */ /* 0x000ea80000100800 */
[----:B------:R-:W3:Y:S01]  /*9310*/  LDL R82, [R1+0x1a0] ;  /* 0x0001a00001527983 */ /* 0x000ee20000100800 */
[C---:B------:R-:W-:Y:S01]  /*9320*/  FADD.FTZ R64, -R242.reuse, R64 ;  /* 0x00000040f2407221 */ /* 0x040fe20000010100 */
[----:B------:R-:W-:-:S02]  /*9330*/  FADD.FTZ R65, -R242, R65 ;  /* 0x00000041f2417221 */ /* 0x000fc40000010100 */
[----:B------:R-:W4:Y:S04]  /*9340*/  LDL R251, [R1+0x1b8] ;  /* 0x0001b80001fb7983 */ /* 0x000f280000100800 */
[----:B------:R-:W4:Y:S01]  /*9350*/  LDL R250, [R1+0x128] ;  /* 0x0001280001fa7983 */ /* 0x000f220000100800 */
[----:B-1----:R-:W-:-:S03]  /*9360*/  IMAD.WIDE.U32 R76, R240, 0x10, R78 ;  /* 0x00000010f04c7825 */ /* 0x002fc600078e004e */
[----:B------:R-:W4:Y:S04]  /*9370*/  LDL R249, [R1+0x1bc] ;  /* 0x0001bc0001f97983 */ /* 0x000f280000100800 */
[----:B------:R1:W-:Y:S04]  /*9380*/  STG.E.128 desc[UR6][R76.64], R72 ;  /* 0x000000484c007986 */ /* 0x0003e8000c101d06 */
[----:B------:R-:W4:Y:S04]  /*9390*/  LDL R80, [R1+0x12c] ;  /* 0x00012c0001507983 */ /* 0x000f280000100800 */
[----:B------:R-:W4:Y:S01]  /*93a0*/  LDL R240, [R1+0x124] ;  /* 0x0001240001f07983 */ /* 0x000f220000100800 */
[C---:B-1----:R-:W-:Y:S01]  /*93b0*/  FMUL.FTZ R75, R241.reuse, R70 ;  /* 0x00000046f14b7220 */ /* 0x042fe20000410000 */
[C---:B------:R-:W-:Y:S01]  /*93c0*/  FMUL.FTZ R72, R241.reuse, R71 ;  /* 0x00000047f1487220 */ /* 0x040fe20000410000 */
[C---:B------:R-:W-:Y:S01]  /*93d0*/  FMUL.FTZ R73, R241.reuse, R69 ;  /* 0x00000045f1497220 */ /* 0x040fe20000410000 */
[----:B------:R-:W2:Y:S04]  /*93e0*/  LDL R70, [R1+0x134] ;  /* 0x0001340001467983 */ /* 0x000ea80000100800 */
[----:B------:R-:W2:Y:S04]  /*93f0*/  LDL R71, [R1+0x1a4] ;  /* 0x0001a40001477983 */ /* 0x000ea80000100800 */
[----:B------:R-:W3:Y:S04]  /*9400*/  LDL R76, [R1+0x138] ;  /* 0x00013800014c7983 */ /* 0x000ee80000100800 */
[----:B------:R-:W4:Y:S04]  /*9410*/  LDL R77, [R1+0x1ac] ;  /* 0x0001ac00014d7983 */ /* 0x000f280000100800 */
[----:B------:R-:W3:Y:S01]  /*9420*/  LDL R69, [R1+0x1a8] ;  /* 0x0001a80001457983 */ /* 0x000ee20000100800 */
[----:B------:R-:W-:-:S03]  /*9430*/  FMUL.FTZ R74, R241, R68 ;  /* 0x00000044f14a7220 */ /* 0x000fc60000410000 */
[----:B------:R-:W3:Y:S01]  /*9440*/  LDL R68, [R1+0x130] ;  /* 0x0001300001447983 */ /* 0x000ee20000100800 */
[----:B--2---:R-:W-:Y:S01]  /*9450*/  FFMA.FTZ R71, R73, R70, R71 ;  /* 0x0000004649477223 */ /* 0x004fe20000010047 */
[----:B----4-:R-:W-:Y:S01]  /*9460*/  FFMA.FTZ R70, R72, R81, R77 ;  /* 0x0000005148467223 */ /* 0x010fe2000001004d */
[----:B---3--:R-:W-:Y:S01]  /*9470*/  FFMA.FTZ R69, R75, R76, R69 ;  /* 0x0000004c4b457223 */ /* 0x008fe20000010045 */
[----:B------:R-:W-:Y:S01]  /*9480*/  FMUL.FTZ R76, R241, R65 ;  /* 0x00000041f14c7220 */ /* 0x000fe20000410000 */
[----:B------:R-:W-:-:S03]  /*9490*/  FFMA.FTZ R68, R74, R68, R82 ;  /* 0x000000444a447223 */ /* 0x000fc60000010052 */
[----:B------:R-:W-:Y:S01]  /*94a0*/  F2FP.BF16.F32.PACK_AB R69, R70, R69 ;  /* 0x000000454645723e */ /* 0x000fe200000010ff */
[----:B------:R-:W-:Y:S01]  /*94b0*/  FADD.FTZ R70, -R242, R66 ;  /* 0x00000042f2467221 */ /* 0x000fe20000010100 */
[----:B------:R0:W5:Y:S01]  /*94c0*/  LDL.LU R82, [R1+0x2c8] ;  /* 0x0002c80001527983 */ /* 0x0001620000300800 */
[----:B------:R-:W-:-:S03]  /*94d0*/  FMUL.FTZ R66, R241, R64 ;  /* 0x00000040f1427220 */ /* 0x000fc60000410000 */
[----:B------:R-:W2:Y:S04]  /*94e0*/  LDL R64, [R1+0x120] ;  /* 0x0001200001407983 */ /* 0x000ea80000100800 */
[----:B------:R-:W2:Y:S01]  /*94f0*/  LDL R65, [R1+0x1b0] ;  /* 0x0001b00001417983 */ /* 0x000ea20000100800 */
[----:B------:R-:W-:-:S03]  /*9500*/  F2FP.BF16.F32.PACK_AB R68, R71, R68 ;  /* 0x000000444744723e */ /* 0x000fc600000010ff */
[----:B------:R-:W3:Y:S01]  /*9510*/  LDL R71, [R1+0x1b4] ;  /* 0x0001b40001477983 */ /* 0x000ee20000100800 */
[C---:B------:R-:W-:Y:S01]  /*9520*/  FMUL.FTZ R77, R241.reuse, R70 ;  /* 0x00000046f14d7220 */ /* 0x040fe20000410000 */
[----:B------:R-:W-:Y:S02]  /*9530*/  FADD.FTZ R67, -R242, R67 ;  /* 0x00000043f2437221 */ /* 0x000fe40000010100 */
[----:B------:R-:W4:Y:S02]  /*9540*/  LDL R81, [R1+0x10c] ;  /* 0x00010c0001517983 */ /* 0x000f240000100800 */
[----:B------:R-:W-:Y:S01]  /*9550*/  FMUL.FTZ R67, R241, R67 ;  /* 0x00000043f1437220 */ /* 0x000fe20000410000 */
[----:B--2---:R-:W-:Y:S01]  /*9560*/  FFMA.FTZ R70, R66, R64, R65 ;  /* 0x0000004042467223 */ /* 0x004fe20000010041 */
[----:B------:R-:W-:Y:S02]  /*9570*/  FFMA.FTZ R64, R77, R250, R251 ;  /* 0x000000fa4d407223 */ /* 0x000fe400000100fb */
[----:B------:R-:W1:Y:S01]  /*9580*/  LDC.64 R250, c[0x0][0x428] ;  /* 0x00010a00fffa7b82 */ /* 0x000e620000000a00 */
[----:B---3--:R-:W-:Y:S01]  /*9590*/  FFMA.FTZ R71, R76, R240, R71 ;  /* 0x000000f04c477223 */ /* 0x008fe20000010047 */
[----:B------:R-:W-:Y:S01]  /*95a0*/  FFMA.FTZ R65, R67, R80, R249 ;  /* 0x0000005043417223 */ /* 0x000fe200000100f9 */
[----:B------:R-:W2:Y:S03]  /*95b0*/  LDL R240, [R1+0x1cc] ;  /* 0x0001cc0001f07983 */ /* 0x000ea60000100800 */
[----:B------:R-:W-:Y:S01]  /*95c0*/  F2FP.BF16.F32.PACK_AB R70, R71, R70 ;  /* 0x000000464746723e */ /* 0x000fe200000010ff */
[----:B------:R-:W3:Y:S01]  /*95d0*/  LDL R249, [R1+0xf8] ;  /* 0x0000f80001f97983 */ /* 0x000ee20000100800 */
[----:B------:R-:W-:Y:S01]  /*95e0*/  F2FP.BF16.F32.PACK_AB R71, R65, R64 ;  /* 0x000000404147723e */ /* 0x000fe200000010ff */
[----:B----4-:R-:W-:-:S02]  /*95f0*/  FFMA.FTZ R67, R67, R81, R107 ;  /* 0x0000005143437223 */ /* 0x010fc4000001006b */
[----:B------:R-:W2:Y:S01]  /*9600*/  LDL R80, [R1+0xfc] ;  /* 0x0000fc0001507983 */ /* 0x000ea20000100800 */
[----:B-1----:R-:W-:-:S05]  /*9610*/  IMAD.WIDE.U32 R64, R3, 0x10, R250 ;  /* 0x0000001003407825 */ /* 0x002fca00078e00fa */
[----:B------:R1:W-:Y:S04]  /*9620*/  STG.E.128 desc[UR6][R64.64], R68 ;  /* 0x0000004440007986 */ /* 0x0003e8000c101d06 */
[----:B-1----:R-:W4:Y:S04]  /*9630*/  LDL R64, [R1+0x108] ;  /* 0x0001080001407983 */ /* 0x002f280000100800 */
[----:B------:R-:W3:Y:S04]  /*9640*/  LDL R68, [R1+0x100] ;  /* 0x0001000001447983 */ /* 0x000ee80000100800 */
[----:B------:R-:W2:Y:S04]  /*9650*/  LDL R71, [R1+0x104] ;  /* 0x0001040001477983 */ /* 0x000ea80000100800 */
[----:B------:R-:W2:Y:S04]  /*9660*/  LDL R65, [R1+0x118] ;  /* 0x0001180001417983 */ /* 0x000ea80000100800 */
[----:B------:R-:W2:Y:S04]  /*9670*/  LDL R69, [R1+0x11c] ;  /* 0x00011c0001457983 */ /* 0x000ea80000100800 */
[----:B------:R-:W2:Y:S01]  /*9680*/  LDL R70, [R1+0x114] ;  /* 0x0001140001467983 */ /* 0x000ea20000100800 */
[----:B----4-:R-:W-:-:S03]  /*9690*/  FFMA.FTZ R64, R77, R64, R106 ;  /* 0x000000404d407223 */ /* 0x010fc6000001006a */
[----:B------:R-:W4:Y:S01]  /*96a0*/  LDL R77, [R1+0x110] ;  /* 0x00011000014d7983 */ /* 0x000f220000100800 */
[----:B---3--:R-:W-:-:S03]  /*96b0*/  FFMA.FTZ R66, R66, R68, R104 ;  /* 0x0000004442427223 */ /* 0x008fc60000010068 */
[----:B------:R0:W5:Y:S01]  /*96c0*/  LDL.LU R81, [R1+0x2c4] ;  /* 0x0002c40001517983 */ /* 0x0001620000300800 */
[----:B--2---:R-:W-:-:S03]  /*96d0*/  FFMA.FTZ R68, R76, R71, R105 ;  /* 0x000000474c447223 */ /* 0x004fc60000010069 */
[----:B------:R-:W2:Y:S01]  /*96e0*/  LDL R71, [R1+0x1c8] ;  /* 0x0001c80001477983 */ /* 0x000ea20000100800 */
[----:B------:R-:W-:Y:S01]  /*96f0*/  F2FP.BF16.F32.PACK_AB R67, R67, R64 ;  /* 0x000000404343723e */ /* 0x000fe200000010ff */
[----:B------:R-:W-:Y:S02]  /*9700*/  FFMA.FTZ R65, R75, R65, R102 ;  /* 0x000000414b417223 */ /* 0x000fe40000010066 */
[----:B------:R-:W3:Y:S04]  /*9710*/  LDL R76, [R1+0x1c0] ;  /* 0x0001c000014c7983 */ /* 0x000ee80000100800 */
[----:B------:R-:W3:Y:S01]  /*9720*/  LDL R75, [R1+0x1c4] ;  /* 0x0001c400014b7983 */ /* 0x000ee20000100800 */
[----:B------:R-:W-:Y:S01]  /*9730*/  FFMA.FTZ R69, R72, R69, R103 ;  /* 0x0000004548457223 */ /* 0x000fe20000010067 */
[----:B------:R-:W-:Y:S01]  /*9740*/  FFMA.FTZ R70, R73, R70, R101 ;  /* 0x0000004649467223 */ /* 0x000fe20000010065 */
[----:B------:R-:W-:Y:S01]  /*9750*/  F2FP.BF16.F32.PACK_AB R66, R68, R66 ;  /* 0x000000424442723e */ /* 0x000fe200000010ff */
[C---:B------:R-:W-:Y:S01]  /*9760*/  FADD.FTZ R62, -R242.reuse, R62 ;  /* 0x0000003ef23e7221 */ /* 0x040fe20000010100 */
[----:B------:R-:W-:Y:S01]  /*9770*/  FADD.FTZ R63, -R242, R63 ;  /* 0x0000003ff23f7221 */ /* 0x000fe20000010100 */
[----:B----4-:R-:W-:Y:S01]  /*9780*/  FFMA.FTZ R64, R74, R77, R100 ;  /* 0x0000004d4a407223 */ /* 0x010fe20000010064 */
[----:B------:R-:W-:Y:S01]  /*9790*/  F2FP.BF16.F32.PACK_AB R65, R69, R65 ;  /* 0x000000414541723e */ /* 0x000fe200000010ff */
[----:B------:R-:W3:Y:S04]  /*97a0*/  LDL R77, [R1+0xf0] ;  /* 0x0000f000014d7983 */ /* 0x000ee80000100800 */
[----:B------:R-:W4:Y:S01]  /*97b0*/  LDL R74, [R1+0xf4] ;  /* 0x0000f400014a7983 */ /* 0x000f220000100800 */
[----:B------:R-:W-:Y:S01]  /*97c0*/  F2FP.BF16.F32.PACK_AB R64, R70, R64 ;  /* 0x000000404640723e */ /* 0x000fe200000010ff */
[----:B------:R-:W-:-:S04]  /*97d0*/  IMAD.WIDE.U32 R68, R3, 0x10, R78 ;  /* 0x0000001003447825 */ /* 0x000fc800078e004e */
[C---:B------:R-:W-:Y:S01]  /*97e0*/  FADD.FTZ R3, -R242.reuse, R60 ;  /* 0x0000003cf2037221 */ /* 0x040fe20000010100 */
[C---:B------:R-:W-:Y:S01]  /*97f0*/  FADD.FTZ R61, -R242.reuse, R61 ;  /* 0x0000003df23d7221 */ /* 0x040fe20000010100 */
[C---:B------:R-:W-:Y:S01]  /*9800*/  FADD.FTZ R57, -R242.reuse, R57 ;  /* 0x00000039f2397221 */ /* 0x040fe20000010100 */
[----:B------:R-:W-:Y:S01]  /*9810*/  FADD.FTZ R56, -R242, R56 ;  /* 0x00000038f2387221 */ /* 0x000fe20000010100 */
[----:B------:R1:W-:Y:S04]  /*9820*/  STG.E.128 desc[UR6][R68.64], R64 ;  /* 0x0000004044007986 */ /* 0x0003e8000c101d06 */
[----:B------:R-:W4:Y:S04]  /*9830*/  LDL R72, [R1+0xc0] ;  /* 0x0000c00001487983 */ /* 0x000f280000100800 */
[----:B------:R-:W4:Y:S04]  /*9840*/  LDL R73, [R1+0xd8] ;  /* 0x0000d80001497983 */ /* 0x000f280000100800 */
[----:B------:R-:W4:Y:S01]  /*9850*/  LDL R70, [R1+0xdc] ;  /* 0x0000dc0001467983 */ /* 0x000f220000100800 */
[C---:B-1----:R-:W-:Y:S01]  /*9860*/  FMUL.FTZ R65, R241.reuse, R3 ;  /* 0x00000003f1417220 */ /* 0x042fe20000410000 */
[C---:B------:R-:W-:Y:S01]  /*9870*/  FMUL.FTZ R66, R241.reuse, R62 ;  /* 0x0000003ef1427220 */ /* 0x040fe20000410000 */
[C---:B------:R-:W-:Y:S01]  /*9880*/  FMUL.FTZ R3, R241.reuse, R63 ;  /* 0x0000003ff1037220 */ /* 0x040fe20000410000 */
[C---:B------:R-:W-:Y:S01]  /*9890*/  FMUL.FTZ R64, R241.reuse, R61 ;  /* 0x0000003df1407220 */ /* 0x040fe20000410000 */
[----:B------:R-:W-:Y:S01]  /*98a0*/  FMUL.FTZ R67, R241, R57 ;  /* 0x00000039f1437220 */ /* 0x000fe20000410000 */
[----:B--2---:R-:W-:Y:S01]  /*98b0*/  FFMA.FTZ R61, R66, R249, R71 ;  /* 0x000000f9423d7223 */ /* 0x004fe20000010047 */
[----:B------:R-:W-:Y:S01]  /*98c0*/  FFMA.FTZ R62, R3, R80, R240 ;  /* 0x00000050033e7223 */ /* 0x000fe200000100f0 */
[----:B------:R-:W2:Y:S04]  /*98d0*/  LDL R57, [R1+0x1d4] ;  /* 0x0001d40001397983 */ /* 0x000ea80000100800 */
[----:B------:R-:W-:Y:S01]  /*98e0*/  F2FP.BF16.F32.PACK_AB R61, R62, R61 ;  /* 0x0000003d3e3d723e */ /* 0x000fe200000010ff */
[----:B------:R-:W-:Y:S01]  /*98f0*/  FADD.FTZ R62, -R242, R58 ;  /* 0x0000003af23e7221 */ /* 0x000fe20000010100 */
[----:B------:R-:W2:Y:S01]  /*9900*/  LDL R80, [R1+0x1d0] ;  /* 0x0001d00001507983 */ /* 0x000ea20000100800 */
[----:B------:R-:W-:-:S02]  /*9910*/  FMUL.FTZ R58, R241, R56 ;  /* 0x00000038f13a7220 */ /* 0x000fc40000410000 */
[----:B------:R-:W-:Y:S01]  /*9920*/  FMUL.FTZ R68, R241, R62 ;  /* 0x0000003ef1447220 */ /* 0x000fe20000410000 */
[----:B------:R-:W2:Y:S04]  /*9930*/  LDL R249, [R1+0xe8] ;  /* 0x0000e80001f97983 */ /* 0x000ea80000100800 */
[----:B------:R-:W2:Y:S04]  /*9940*/  LDL R62, [R1+0xe0] ;  /* 0x0000e000013e7983 */ /* 0x000ea80000100800 */
[----:B------:R-:W2:Y:S04]  /*9950*/  LDL R240, [R1+0x1dc] ;  /* 0x0001dc0001f07983 */ /* 0x000ea80000100800 */
[----:B------:R-:W2:Y:S04]  /*9960*/  LDL R56, [R1+0x1d8] ;  /* 0x0001d80001387983 */ /* 0x000ea80000100800 */
[----:B------:R-:W2:Y:S04]  /*9970*/  LDL R71, [R1+0xc4] ;  /* 0x0000c40001477983 */ /* 0x000ea80000100800 */
[----:B------:R-:W2:Y:S01]  /*9980*/  LDL R69, [R1+0xd4] ;  /* 0x0000d40001457983 */ /* 0x000ea20000100800 */
[----:B---3--:R-:W-:-:S03]  /*9990*/  FFMA.FTZ R60, R65, R77, R76 ;  /* 0x0000004d413c7223 */ /* 0x008fc6000001004c */
[----:B------:R-:W3:Y:S01]  /*99a0*/  LDL R77, [R1+0xec] ;  /* 0x0000ec00014d7983 */ /* 0x000ee20000100800 */
[----:B----4-:R-:W-:-:S03]  /*99b0*/  FFMA.FTZ R63, R64, R74, R75 ;  /* 0x0000004a403f7223 */ /* 0x010fc6000001004b */
[----:B------:R-:W4:Y:S02]  /*99c0*/  LDL R76, [R1+0xc8] ;  /* 0x0000c800014c7983 */ /* 0x000f240000100800 */
[----:B------:R-:W-:Y:S02]  /*99d0*/  F2FP.BF16.F32.PACK_AB R60, R63, R60 ;  /* 0x0000003c3f3c723e */ /* 0x000fe400000010ff */
[----:B------:R-:W4:Y:S04]  /*99e0*/  LDL R75, [R1+0xcc] ;  /* 0x0000cc00014b7983 */ /* 0x000f280000100800 */
[----:B------:R-:W3:Y:S04]  /*99f0*/  LDL R63, [R1+0xe4] ;  /* 0x0000e400013f7983 */ /* 0x000ee80000100800 */
[----:B------:R-:W4:Y:S01]  /*9a00*/  LDL R74, [R1+0xd0] ;  /* 0x0000d000014a7983 */ /* 0x000f220000100800 */
[----:B------:R-:W-:-:S04]  /*9a10*/  FADD.FTZ R59, -R242, R59 ;  /* 0x0000003bf23b7221 */ /* 0x000fc80000010100 */
[----:B------:R-:W-:Y:S01]  /*9a20*/  FMUL.FTZ R59, R241, R59 ;  /* 0x0000003bf13b7220 */ /* 0x000fe20000410000 */
[----:B--2---:R-:W-:Y:S01]  /*9a30*/  FFMA.FTZ R62, R58, R62, R80 ;  /* 0x0000003e3a3e7223 */ /* 0x004fe20000010050 */
[----:B------:R-:W-:Y:S01]  /*9a40*/  FFMA.FTZ R56, R68, R249, R56 ;  /* 0x000000f944387223 */ /* 0x000fe20000010038 */
[----:B------:R-:W-:Y:S01]  /*9a50*/  FFMA.FTZ R58, R58, R72, R112 ;  /* 0x000000483a3a7223 */ /* 0x000fe20000010070 */
[----:B------:R0:W5:Y:S04]  /*9a60*/  LDL.LU R80, [R1+0x2c0] ;  /* 0x0002c00001507983 */ /* 0x0001680000300800 */
[----:B------:R-:W2:Y:S04]  /*9a70*/  LDL R249, [R1+0xa4] ;  /* 0x0000a40001f97983 */ /* 0x000ea80000100800 */
[----:B------:R-:W2:Y:S01]  /*9a80*/  LDL R72, [R1+0x8c] ;  /* 0x00008c0001487983 */ /* 0x000ea20000100800 */
[----:B------:R-:W-:-:S03]  /*9a90*/  FFMA.FTZ R3, R3, R70, R111 ;  /* 0x0000004603037223 */ /* 0x000fc6000001006f */
[----:B------:R-:W2:Y:S01]  /*9aa0*/  LDL R70, [R1+0x1e0] ;  /* 0x0001e00001467983 */ /* 0x000ea20000100800 */
[----:B---3--:R-:W-:Y:S01]  /*9ab0*/  FFMA.FTZ R63, R67, R63, R57 ;  /* 0x0000003f433f7223 */ /* 0x008fe20000010039 */
[----:B------:R-:W-:-:S04]  /*9ac0*/  FFMA.FTZ R57, R59, R77, R240 ;  /* 0x0000004d3b397223 */ /* 0x000fc800000100f0 */
[----:B------:R-:W-:Y:S01]  /*9ad0*/  F2FP.BF16.F32.PACK_AB R62, R63, R62 ;  /* 0x0000003e3f3e723e */ /* 0x000fe200000010ff */
[----:B----4-:R-:W-:Y:S01]  /*9ae0*/  FFMA.FTZ R59, R59, R75, R115 ;  /* 0x0000004b3b3b7223 */ /* 0x010fe20000010073 */
[----:B------:R-:W-:Y:S01]  /*9af0*/  F2FP.BF16.F32.PACK_AB R63, R57, R56 ;  /* 0x00000038393f723e */ /* 0x000fe200000010ff */
[----:B------:R-:W-:Y:S01]  /*9b00*/  IMAD.WIDE.U32 R56, R2, 0x10, R250 ;  /* 0x0000001002387825 */ /* 0x000fe200078e00fa */
[----:B------:R-:W3:Y:S04]  /*9b10*/  LDL R75, [R1+0xac] ;  /* 0x0000ac00014b7983 */ /* 0x000ee80000100800 */
[----:B------:R1:W-:Y:S04]  /*9b20*/  STG.E.128 desc[UR6][R56.64], R60 ;  /* 0x0000003c38007986 */ /* 0x0003e8000c101d06 */
[----:B------:R-:W4:Y:S04]  /*9b30*/  LDL R240, [R1+0x1f8] ;  /* 0x0001f80001f07983 */ /* 0x000f280000100800 */
[----:B------:R-:W4:Y:S01]  /*9b40*/  LDL R77, [R1+0xa8] ;  /* 0x0000a800014d7983 */ /* 0x000f220000100800 */
[----:B-1----:R-:W-:Y:S01]  /*9b50*/  FFMA.FTZ R56, R68, R76, R114 ;  /* 0x0000004c44387223 */ /* 0x002fe20000010072 */
[----:B------:R-:W-:Y:S01]  /*9b60*/  FFMA.FTZ R60, R67, R71, R113 ;  /* 0x00000047433c7223 */ /* 0x000fe20000010071 */
[----:B------:R-:W-:Y:S01]  /*9b70*/  FFMA.FTZ R61, R64, R69, R109 ;  /* 0x00000045403d7223 */ /* 0x000fe2000001006d */
[----:B------:R-:W3:Y:S02]  /*9b80*/  LDL R76, [R1+0x1fc] ;  /* 0x0001fc00014c7983 */ /* 0x000ee40000100800 */
[----:B------:R-:W-:Y:S01]  /*9b90*/  F2FP.BF16.F32.PACK_AB R59, R59, R56 ;  /* 0x000000383b3b723e */ /* 0x000fe200000010ff */
[----:B------:R-:W-:Y:S01]  /*9ba0*/  FFMA.FTZ R56, R65, R74, R108 ;  /* 0x0000004a41387223 */ /* 0x000fe2000001006c */
[----:B------:R-:W-:Y:S01]  /*9bb0*/  F2FP.BF16.F32.PACK_AB R58, R60, R58 ;  /* 0x0000003a3c3a723e */ /* 0x000fe200000010ff */
[----:B------:R-:W3:Y:S03]  /*9bc0*/  LDL R64, [R1+0x1f4] ;  /* 0x0001f40001407983 */ /* 0x000ee60000100800 */
[----:B------:R-:W-:Y:S01]  /*9bd0*/  F2FP.BF16.F32.PACK_AB R56, R61, R56 ;  /* 0x000000383d38723e */ /* 0x000fe200000010ff */
[----:B------:R-:W3:Y:S04]  /*9be0*/  LDL R60, [R1+0xa0] ;  /* 0x0000a000013c7983 */ /* 0x000ee80000100800 */
[----:B------:R-:W3:Y:S01]  /*9bf0*/  LDL R61, [R1+0x1f0] ;  /* 0x0001f000013d7983 */ /* 0x000ee20000100800 */
[----:B------:R-:W-:-:S03]  /*9c00*/  FFMA.FTZ R57, R66, R73, R110 ;  /* 0x0000004942397223 */ /* 0x000fc6000001006e */
[----:B------:R-:W3:Y:S04]  /*9c10*/  LDL R74, [R1+0x80] ;  /* 0x00008000014a7983 */ /* 0x000ee80000100800 */
[----:B------:R-:W3:Y:S04]  /*9c20*/  LDL R73, [R1+0x88] ;  /* 0x0000880001497983 */ /* 0x000ee80000100800 */
[----:B------:R-:W3:Y:S04]  /*9c30*/  LDL R71, [R1+0x84] ;  /* 0x0000840001477983 */ /* 0x000ee80000100800 */
[----:B------:R-:W3:Y:S01]  /*9c40*/  LDL R69, [R1+0xb0] ;  /* 0x0000b00001457983 */ /* 0x000ee20000100800 */
[----:B------:R-:W-:Y:S01]  /*9c50*/  F2FP.BF16.F32.PACK_AB R57, R3, R57 ;  /* 0x000000390339723e */ /* 0x000fe200000010ff */
[----:B------:R-:W-:-:S02]  /*9c60*/  IMAD.WIDE.U32 R2, R2, 0x10, R78 ;  /* 0x0000001002027825 */ /* 0x000fc400078e004e */
[----:B------:R-:W3:Y:S04]  /*9c70*/  LDL R63, [R1+0x1ec] ;  /* 0x0001ec00013f7983 */ /* 0x000ee80000100800 */
[----:B------:R1:W-:Y:S04]  /*9c80*/  STG.E.128 desc[UR6][R2.64], R56 ;  /* 0x0000003802007986 */ /* 0x0003e8000c101d06 */
[----:B------:R-:W3:Y:S04]  /*9c90*/  LDL R62, [R1+0xbc] ;  /* 0x0000bc00013e7983 */ /* 0x000ee80000100800 */
[----:B------:R-:W3:Y:S04]  /*9ca0*/  LDL R68, [R1+0x1e4] ;  /* 0x0001e40001447983 */ /* 0x000ee80000100800 */
[----:B------:R-:W3:Y:S04]  /*9cb0*/  LDL R67, [R1+0xb4] ;  /* 0x0000b40001437983 */ /* 0x000ee80000100800 */
[----:B------:R-:W3:Y:S01]  /*9cc0*/  LDL R66, [R1+0x1e8] ;  /* 0x0001e80001427983 */ /* 0x000ee20000100800 */
        /* <DEDUP_REMOVED lines=8> */
[----:B------:R-:W3:Y:S03]  /*9d50*/  LDL R65, [R1+0xb8] ;  /* 0x0000b80001417983 */ /* 0x000ee60000100800 */
[----:B--2---:R-:W-:-:S02]  /*9d60*/  FFMA.FTZ R58, R48, R72, R123 ;  /* 0x00000048303a7223 */ /* 0x004fc4000001007b */
[----:B------:R-:W2:Y:S01]  /*9d70*/  LDL R72, [R1+0x98] ;  /* 0x0000980001487983 */ /* 0x000ea20000100800 */
[----:B----4-:R-:W-:Y:S01]  /*9d80*/  FFMA.FTZ R2, R49, R77, R240 ;  /* 0x0000004d31027223 */ /* 0x010fe200000100f0 */
[----:B------:R-:W-:Y:S01]  /*9d90*/  FADD.FTZ R59, -R242, R32 ;  /* 0x00000020f23b7221 */ /* 0x000fe20000010100 */
[----:B---3--:R-:W-:Y:S01]  /*9da0*/  FFMA.FTZ R51, R48, R75, R76 ;  /* 0x0000004b30337223 */ /* 0x008fe2000001004c */
[----:B------:R-:W-:-:S04]  /*9db0*/  FFMA.FTZ R57, R3, R249, R64 ;  /* 0x000000f903397223 */ /* 0x000fc80000010040 */
[----:B------:R-:W-:Y:S01]  /*9dc0*/  F2FP.BF16.F32.PACK_AB R51, R51, R2 ;  /* 0x000000023333723e */ /* 0x000fe200000010ff */
[----:B------:R-:W-:Y:S01]  /*9dd0*/  FADD.FTZ R2, -R242, R52 ;  /* 0x00000034f2027221 */ /* 0x000fe20000010100 */
[----:B------:R-:W-:Y:S01]  /*9de0*/  FFMA.FTZ R50, R56, R60, R61 ;  /* 0x0000003c38327223 */ /* 0x000fe2000001003d */
[C---:B------:R-:W-:Y:S01]  /*9df0*/  FADD.FTZ R48, -R242.reuse, R54 ;  /* 0x00000036f2307221 */ /* 0x040fe20000010100 */
[C---:B------:R-:W-:Y:S01]  /*9e00*/  FADD.FTZ R32, -R242.reuse, R28 ;  /* 0x0000001cf2207221 */ /* 0x040fe20000010100 */
[----:B------:R-:W-:Y:S01]  /*9e10*/  FADD.FTZ R38, -R242, R38 ;  /* 0x00000026f2267221 */ /* 0x000fe20000010100 */
[----:B------:R-:W-:Y:S01]  /*9e20*/  FFMA.FTZ R52, R56, R74, R120 ;  /* 0x0000004a38347223 */ /* 0x000fe20000010078 */
[----:B------:R-:W-:Y:S01]  /*9e30*/  F2FP.BF16.F32.PACK_AB R50, R57, R50 ;  /* 0x000000323932723e */ /* 0x000fe200000010ff */
[C---:B------:R-:W-:Y:S01]  /*9e40*/  FADD.FTZ R64, -R242.reuse, R41 ;  /* 0x00000029f2407221 */ /* 0x040fe20000010100 */
[C---:B------:R-:W-:Y:S01]  /*9e50*/  FADD.FTZ R60, -R242.reuse, R37 ;  /* 0x00000025f23c7221 */ /* 0x040fe20000010100 */
[----:B------:R-:W-:Y:S01]  /*9e60*/  FFMA.FTZ R57, R49, R73, R122 ;  /* 0x0000004931397223 */ /* 0x000fe2000001007a */
[C---:B------:R-:W-:Y:S01]  /*9e70*/  FADD.FTZ R49, -R242.reuse, R55 ;  /* 0x00000037f2317221 */ /* 0x040fe20000010100 */
[----:B------:R-:W3:Y:S01]  /*9e80*/  LDL R73, [R1+0x90] ;  /* 0x0000900001497983 */ /* 0x000ee20000100800 */
[----:B------:R-:W-:Y:S01]  /*9e90*/  FFMA.FTZ R56, R3, R71, R121 ;  /* 0x0000004703387223 */ /* 0x000fe20000010079 */
[----:B------:R-:W-:Y:S01]  /*9ea0*/  FADD.FTZ R3, -R242, R53 ;  /* 0x00000035f2037221 */ /* 0x000fe20000010100 */
[C---:B------:R-:W-:Y:S01]  /*9eb0*/  FMUL.FTZ R53, R241.reuse, R2 ;  /* 0x00000002f1357220 */ /* 0x040fe20000410000 */
[----:B------:R-:W-:Y:S01]  /*9ec0*/  F2FP.BF16.F32.PACK_AB R55, R58, R57 ;  /* 0x000000393a37723e */ /* 0x000fe200000010ff */
[----:B------:R-:W-:Y:S01]  /*9ed0*/  FMUL.FTZ R57, R241, R48 ;  /* 0x00000030f1397220 */ /* 0x000fe20000410000 */
[----:B------:R-:W4:Y:S01]  /*9ee0*/  LDL R71, [R1+0x9c] ;  /* 0x00009c0001477983 */ /* 0x000f220000100800 */
[----:B------:R-:W-:-:S03]  /*9ef0*/  FFMA.FTZ R48, R53, R69, R70 ;  /* 0x0000004535307223 */ /* 0x000fc60000010046 */
[----:B------:R-:W4:Y:S01]  /*9f00*/  LDL R70, [R1+0x94] ;  /* 0x0000940001467983 */ /* 0x000f220000100800 */
[----:B------:R-:W-:Y:S01]  /*9f10*/  F2FP.BF16.F32.PACK_AB R54, R56, R52 ;  /* 0x000000343836723e */ /* 0x000fe200000010ff */
[C---:B------:R-:W-:Y:S01]  /*9f20*/  FMUL.FTZ R58, R241.reuse, R49 ;  /* 0x00000031f13a7220 */ /* 0x040fe20000410000 */
[----:B------:R-:W-:Y:S01]  /*9f30*/  FMUL.FTZ R52, R241, R3 ;  /* 0x00000003f1347220 */ /* 0x000fe20000410000 */
[C---:B------:R-:W-:Y:S01]  /*9f40*/  FADD.FTZ R41, -R242.reuse, R20 ;  /* 0x00000014f2297221 */ /* 0x040fe20000010100 */
[C---:B------:R-:W-:Y:S01]  /*9f50*/  FADD.FTZ R61, -R242.reuse, R36 ;  /* 0x00000024f23d7221 */ /* 0x040fe20000010100 */
[----:B------:R-:W-:Y:S01]  /*9f60*/  FADD.FTZ R39, -R242, R39 ;  /* 0x00000027f2277221 */ /* 0x000fe20000010100 */
[----:B------:R-:W-:Y:S01]  /*9f70*/  FFMA.FTZ R3, R58, R62, R63 ;  /* 0x0000003e3a037223 */ /* 0x000fe2000001003f */
        /* <DEDUP_REMOVED lines=12> */
[----:B------:R-:W-:Y:S01]  /*a040*/  F2FP.BF16.F32.PACK_AB R48, R49, R48 ;  /* 0x000000303130723e */ /* 0x000fe200000010ff */
[C---:B------:R-:W-:Y:S01]  /*a050*/  FADD.FTZ R21, -R242.reuse, R10 ;  /* 0x0000000af2157221 */ /* 0x040fe20000010100 */
[C---:B------:R-:W-:Y:S01]  /*a060*/  FADD.FTZ R36, -R242.reuse, R35 ;  /* 0x00000023f2247221 */ /* 0x040fe20000010100 */
[C---:B------:R-:W-:Y:S01]  /*a070*/  FADD.FTZ R35, -R242.reuse, R25 ;  /* 0x00000019f2237221 */ /* 0x040fe20000010100 */
[C---:B------:R-:W-:Y:S01]  /*a080*/  FADD.FTZ R31, -R242.reuse, R31 ;  /* 0x0000001ff21f7221 */ /* 0x040fe20000010100 */
[C---:B------:R-:W-:Y:S01]  /*a090*/  FADD.FTZ R23, -R242.reuse, R23 ;  /* 0x00000017f2177221 */ /* 0x040fe20000010100 */
[C---:B------:R-:W-:Y:S01]  /*a0a0*/  FADD.FTZ R14, -R242.reuse, R14 ;  /* 0x0000000ef20e7221 */ /* 0x040fe20000010100 */
[C---:B------:R-:W-:Y:S01]  /*a0b0*/  FADD.FTZ R15, -R242.reuse, R15 ;  /* 0x0000000ff20f7221 */ /* 0x040fe20000010100 */
[----:B------:R-:W4:Y:S01]  /*a0c0*/  LDL R249, [R1+0x60] ;  /* 0x0000600001f97983 */ /* 0x000f220000100800 */
[----:B------:R-:W-:Y:S01]  /*a0d0*/  FFMA.FTZ R2, R57, R65, R66 ;  /* 0x0000004139027223 */ /* 0x000fe20000010042 */
[C---:B------:R-:W-:Y:S01]  /*a0e0*/  FADD.FTZ R25, -R242.reuse, R12 ;  /* 0x0000000cf2197221 */ /* 0x040fe20000010100 */
[C---:B------:R-:W-:Y:S01]  /*a0f0*/  FADD.FTZ R12, -R242.reuse, R9 ;  /* 0x00000009f20c7221 */ /* 0x040fe20000010100 */
[----:B------:R-:W4:Y:S02]  /*a100*/  LDL R240, [R1+0x214] ;  /* 0x0002140001f07983 */ /* 0x000f240000100800 */
[----:B------:R-:W-:Y:S01]  /*a110*/  F2FP.BF16.F32.PACK_AB R49, R3, R2 ;  /* 0x000000020331723e */ /* 0x000fe200000010ff */
[----:B--2---:R-:W-:Y:S01]  /*a120*/  FFMA.FTZ R10, R57, R72, R118 ;  /* 0x00000048390a7223 */ /* 0x004fe20000010076 */
[C---:B------:R-:W-:Y:S01]  /*a130*/  FADD.FTZ R3, -R242.reuse, R13 ;  /* 0x0000000df2037221 */ /* 0x040fe20000010100 */
[C---:B------:R-:W-:Y:S01]  /*a140*/  FADD.FTZ R2, -R242.reuse, R16 ;  /* 0x00000010f2027221 */ /* 0x040fe20000010100 */
[C---:B------:R-:W-:Y:S01]  /*a150*/  FADD.FTZ R13, -R242.reuse, R8 ;  /* 0x00000008f20d7221 */ /* 0x040fe20000010100 */
[C---:B------:R-:W-:Y:S01]  /*a160*/  FADD.FTZ R16, -R242.reuse, R11 ;  /* 0x0000000bf2107221 */ /* 0x040fe20000010100 */
[C---:B------:R-:W-:Y:S01]  /*a170*/  FADD.FTZ R8, -R242.reuse, R5 ;  /* 0x00000005f2087221 */ /* 0x040fe20000010100 */
[C---:B------:R-:W-:Y:S01]  /*a180*/  FADD.FTZ R9, -R242.reuse, R6 ;  /* 0x00000006f2097221 */ /* 0x040fe20000010100 */
[----:B------:R-:W-:Y:S01]  /*a190*/  FADD.FTZ R11, -R242, R7 ;  /* 0x00000007f20b7221 */ /* 0x000fe20000010100 */
[----:B------:R-:W-:-:S04]  /*a1a0*/  IMAD.WIDE.U32 R6, R248, 0x10, R78 ;  /* 0x00000010f8067825 */ /* 0x000fc800078e004e */
[----:B------:R-:W-:Y:S01]  /*a1b0*/  FMUL.FTZ R28, R241, R61 ;  /* 0x0000003df11c7220 */ /* 0x000fe20000410000 */
[C---:B------:R-:W-:Y:S01]  /*a1c0*/  FADD.FTZ R65, -R242.reuse, R40 ;  /* 0x00000028f2417221 */ /* 0x040fe20000010100 */
        /* <DEDUP_REMOVED lines=9> */
[----:B------:R-:W2:Y:S01]  /*a260*/  LDL R79, [R1+0x218] ;  /* 0x00021800014f7983 */ /* 0x000ea20000100800 */
[C---:B------:R-:W-:Y:S01]  /*a270*/  FADD.FTZ R44, -R242.reuse, R237 ;  /* 0x000000edf22c7221 */ /* 0x040fe20000010100 */
[C---:B------:R-:W-:Y:S01]  /*a280*/  FADD.FTZ R45, -R242.reuse, R238 ;  /* 0x000000eef22d7221 */ /* 0x040fe20000010100 */
[----:B------:R-:W-:Y:S01]  /*a290*/  FADD.FTZ R46, -R242, R239 ;  /* 0x000000eff22e7221 */ /* 0x000fe20000010100 */
        /* <DEDUP_REMOVED lines=13> */
[----:B------:R-:W4:Y:S01]  /*a370*/  LDL R71, [R1+0x4c] ;  /* 0x00004c0001477983 */ /* 0x000f220000100800 */
[----:B------:R-:W-:Y:S01]  /*a380*/  FFMA.FTZ R18, R52, R70, R117 ;  /* 0x0000004634127223 */ /* 0x000fe20000010075 */
[----:B------:R-:W-:Y:S02]  /*a390*/  F2FP.BF16.F32.PACK_AB R53, R17, R10 ;  /* 0x0000000a1135723e */ /* 0x000fe400000010ff */
[----:B------:R-:W3:Y:S02]  /*a3a0*/  LDL R70, [R1+0x44] ;  /* 0x0000440001467983 */ /* 0x000ee40000100800 */
[----:B------:R-:W-:Y:S01]  /*a3b0*/  F2FP.BF16.F32.PACK_AB R52, R18, R4 ;  /* 0x000000041234723e */ /* 0x000fe200000010ff */
[----:B------:R-:W-:-:S04]  /*a3c0*/  IMAD.WIDE.U32 R4, R248, 0x10, R250 ;  /* 0x00000010f8047825 */ /* 0x000fc800078e00fa */
[----:B------:R-:W-:Y:S01]  /*a3d0*/  FADD.FTZ R10, -R242, R236 ;  /* 0x000000ecf20a7221 */ /* 0x000fe20000010100 */
[----:B------:R-:W3:Y:S04]  /*a3e0*/  LDL R248, [R1+0x210] ;  /* 0x0002100001f87983 */ /* 0x000ee80000100800 */
[----:B------:R-:W-:Y:S04]  /*a3f0*/  STG.E.128 desc[UR6][R4.64], R48 ;  /* 0x0000003004007986 */ /* 0x000fe8000c101d06 */
[----:B------:R1:W-:Y:S04]  /*a400*/  STG.E.128 desc[UR6][R6.64], R52 ;  /* 0x0000003406007986 */ /* 0x0003e8000c101d06 */
[----:B------:R-:W3:Y:S04]  /*a410*/  LDL R236, [R1+0x64] ;  /* 0x0000640001ec7983 */ /* 0x000ee80000100800 */
[----:B------:R-:W3:Y:S04]  /*a420*/  LDL R242, [R1+0x208] ;  /* 0x0002080001f27983 */ /* 0x000ee80000100800 */
[----:B------:R-:W3:Y:S01]  /*a430*/  LDL R58, [R1+0x5c] ;  /* 0x00005c00013a7983 */ /* 0x000ee20000100800 */
[C---:B-1----:R-:W-:Y:S01]  /*a440*/  FMUL.FTZ R54, R241.reuse, R62 ;  /* 0x0000003ef1367220 */ /* 0x042fe20000410000 */
[----:B------:R-:W-:-:S02]  /*a450*/  FMUL.FTZ R53, R241, R63 ;  /* 0x0000003ff1357220 */ /* 0x000fc40000410000 */
[----:B------:R-:W3:Y:S04]  /*a460*/  LDL R62, [R1+0x70] ;  /* 0x00007000013e7983 */ /* 0x000ee80000100800 */
        /* <DEDUP_REMOVED lines=23> */
[----:B--2---:R-:W-:Y:S01]  /*a5e0*/  FFMA.FTZ R23, R53, R78, R79 ;  /* 0x0000004e35177223 */ /* 0x004fe2000001004f */
[----:B------:R-:W-:Y:S01]  /*a5f0*/  FFMA.FTZ R24, R54, R76, R77 ;  /* 0x0000004c36187223 */ /* 0x000fe2000001004d */
[C---:B------:R-:W-:Y:S01]  /*a600*/  FMUL.FTZ R68, R241.reuse, R34 ;  /* 0x00000022f1447220 */ /* 0x040fe20000410000 */
[C---:B------:R-:W-:Y:S01]  /*a610*/  FMUL.FTZ R7, R241.reuse, R8 ;  /* 0x00000008f1077220 */ /* 0x040fe20000410000 */
[C---:B------:R-:W-:Y:S01]  /*a620*/  FMUL.FTZ R34, R241.reuse, R35 ;  /* 0x00000023f1227220 */ /* 0x040fe20000410000 */
[C---:B------:R-:W-:Y:S01]  /*a630*/  FMUL.FTZ R4, R241.reuse, R14 ;  /* 0x0000000ef1047220 */ /* 0x040fe20000410000 */
[C---:B------:R-:W-:Y:S01]  /*a640*/  FMUL.FTZ R8, R241.reuse, R9 ;  /* 0x00000009f1087220 */ /* 0x040fe20000410000 */
[----:B------:R-:W-:Y:S01]  /*a650*/  FFMA.FTZ R26, R50, R237, R238 ;  /* 0x000000ed321a7223 */ /* 0x000fe200000100ee */
[C---:B------:R-:W-:Y:S01]  /*a660*/  FMUL.FTZ R35, R241.reuse, R42 ;  /* 0x0000002af1237220 */ /* 0x040fe20000410000 */
[C---:B------:R-:W-:Y:S01]  /*a670*/  FMUL.FTZ R14, R241.reuse, R12 ;  /* 0x0000000cf10e7220 */ /* 0x040fe20000410000 */
[C---:B------:R-:W-:Y:S01]  /*a680*/  FMUL.FTZ R9, R241.reuse, R11 ;  /* 0x0000000bf1097220 */ /* 0x040fe20000410000 */
[----:B------:R-:W-:Y:S01]  /*a690*/  F2FP.BF16.F32.PACK_AB R23, R24, R23 ;  /* 0x000000171817723e */ /* 0x000fe200000010ff */
[C---:B------:R-:W-:Y:S01]  /*a6a0*/  FMUL.FTZ R11, R241.reuse, R44 ;  /* 0x0000002cf10b7220 */ /* 0x040fe20000410000 */
[C---:B------:R-:W-:Y:S01]  /*a6b0*/  FMUL.FTZ R12, R241.reuse, R45 ;  /* 0x0000002df10c7220 */ /* 0x040fe20000410000 */
[----:B------:R-:W-:Y:S01]  /*a6c0*/  FMUL.FTZ R42, R241, R46 ;  /* 0x0000002ef12a7220 */ /* 0x000fe20000410000 */
[----:B------:R-:W2:Y:S01]  /*a6d0*/  LDL R238, [R1+0x22c] ;  /* 0x00022c0001ee7983 */ /* 0x000ea20000100800 */
[----:B------:R-:W-:-:S03]  /*a6e0*/  FFMA.FTZ R44, R49, R74, R126 ;  /* 0x0000004a312c7223 */ /* 0x000fc6000001007e */
[----:B------:R-:W2:Y:S04]  /*a6f0*/  LDL R237, [R1+0x3c] ;  /* 0x00003c0001ed7983 */ /* 0x000ea80000100800 */
[----:B------:R-:W2:Y:S04]  /*a700*/  LDL R77, [R1+0x2c] ;  /* 0x00002c00014d7983 */ /* 0x000ea80000100800 */
[----:B------:R-:W2:Y:S04]  /*a710*/  LDL R79, [R1+0x24] ;  /* 0x00002400014f7983 */ /* 0x000ea80000100800 */
[----:B------:R-:W2:Y:S04]  /*a720*/  LDL R78, [R1+0x23c] ;  /* 0x00023c00014e7983 */ /* 0x000ea80000100800 */
        /* <DEDUP_REMOVED lines=14> */
[----:B------:R-:W2:Y:S04]  /*a810*/  LDL R74, [R1+0x14] ;  /* 0x00001400014a7983 */ /* 0x000ea80000100800 */
[----:B------:R-:W2:Y:S01]  /*a820*/  LDL R241, [R1+0x230] ;  /* 0x0002300001f17983 */ /* 0x000ea20000100800 */
[----:B----4-:R-:W-:-:S03]  /*a830*/  FFMA.FTZ R45, R54, R71, R131 ;  /* 0x00000047362d7223 */ /* 0x010fc60000010083 */
[----:B------:R-:W4:Y:S01]  /*a840*/  LDL R71, [R1] ;  /* 0x0000000001477983 */ /* 0x000f220000100800 */
[----:B---3--:R-:W-:Y:S01]  /*a850*/  FFMA.FTZ R22, R51, R249, R248 ;  /* 0x000000f933167223 */ /* 0x008fe200000100f8 */
[C---:B------:R-:W-:Y:S02]  /*a860*/  FFMA.FTZ R46, R52.reuse, R70, R129 ;  /* 0x00000046342e7223 */ /* 0x040fe40000010081 */
[----:B------:R-:W3:Y:S04]  /*a870*/  LDL R249, [R1+0x30] ;  /* 0x0000300001f97983 */ /* 0x000ee80000100800 */
[----:B------:R-:W3:Y:S04]  /*a880*/  LDL R70, [R1+0x4] ;  /* 0x0000040001467983 */ /* 0x000ee80000100800 */
[----:B------:R-:W3:Y:S01]  /*a890*/  LDL R248, [R1+0x224] ;  /* 0x0002240001f87983 */ /* 0x000ee20000100800 */
[----:B------:R-:W-:-:S03]  /*a8a0*/  FFMA.FTZ R25, R52, R236, R240 ;  /* 0x000000ec34197223 */ /* 0x000fc600000100f0 */
[----:B------:R-:W4:Y:S01]  /*a8b0*/  LDL R240, [R1+0x228] ;  /* 0x0002280001f07983 */ /* 0x000f220000100800 */
[----:B------:R-:W-:Y:S01]  /*a8c0*/  FFMA.FTZ R20, R47, R62, R61 ;  /* 0x0000003e2f147223 */ /* 0x000fe2000001003d */
[----:B------:R-:W-:Y:S01]  /*a8d0*/  FFMA.FTZ R21, R49, R239, R242 ;  /* 0x000000ef31157223 */ /* 0x000fe200000100f2 */
[----:B------:R-:W1:Y:S01]  /*a8e0*/  LDC.64 R60, c[0x0][0x430] ;  /* 0x00010c00ff3c7b82 */ /* 0x000e620000000a00 */
[----:B------:R-:W-:Y:S01]  /*a8f0*/  F2FP.BF16.F32.PACK_AB R22, R25, R22 ;  /* 0x000000161916723e */ /* 0x000fe200000010ff */
[----:B------:R-:W-:Y:S02]  /*a900*/  FFMA.FTZ R27, R48, R55, R63 ;  /* 0x00000037301b7223 */ /* 0x000fe4000001003f */
[----:B------:R-:W-:Y:S01]  /*a910*/  F2FP.BF16.F32.PACK_AB R21, R26, R21 ;  /* 0x000000151a15723e */ /* 0x000fe200000010ff */
[----:B------:R-:W-:-:S04]  /*a920*/  IMAD.WIDE.U32 R24, R0, 0x10, R250 ;  /* 0x0000001000187825 */ /* 0x000fc800078e00fa */
[----:B------:R-:W-:Y:S01]  /*a930*/  FFMA.FTZ R47, R47, R75, R124 ;  /* 0x0000004b2f2f7223 */ /* 0x000fe2000001007c */
[----:B------:R-:W-:Y:S01]  /*a940*/  FFMA.FTZ R26, R51, R73, R128 ;  /* 0x00000049331a7223 */ /* 0x000fe20000010080 */
[----:B------:R-:W-:Y:S01]  /*a950*/  F2FP.BF16.F32.PACK_AB R20, R27, R20 ;  /* 0x000000141b14723e */ /* 0x000fe200000010ff */
[----:B------:R-:W-:Y:S01]  /*a960*/  FFMA.FTZ R27, R53, R72, R130 ;  /* 0x00000048351b7223 */ /* 0x000fe20000010082 */
[----:B------:R-:W-:Y:S01]  /*a970*/  FFMA.FTZ R50, R50, R58, R127 ;  /* 0x0000003a32327223 */ /* 0x000fe2000001007f */
[----:B------:R-:W-:Y:S01]  /*a980*/  FFMA.FTZ R48, R48, R57, R125 ;  /* 0x0000003930307223 */ /* 0x000fe2000001007d */
[----:B------:R-:W4:Y:S01]  /*a990*/  LDL R239, [R1+0x38] ;  /* 0x0000380001ef7983 */ /* 0x000f220000100800 */
[----:B------:R-:W-:Y:S01]  /*a9a0*/  F2FP.BF16.F32.PACK_AB R26, R46, R26 ;  /* 0x0000001a2e1a723e */ /* 0x000fe200000010ff */
[----:B------:R-:W-:Y:S01]  /*a9b0*/  IMAD.WIDE.U32 R52, R245, 0x10, R250 ;  /* 0x00000010f5347825 */ /* 0x000fe200078e00fa */
[----:B------:R-:W-:Y:S01]  /*a9c0*/  F2FP.BF16.F32.PACK_AB R27, R45, R27 ;  /* 0x0000001b2d1b723e */ /* 0x000fe200000010ff */
[----:B------:R0:W-:Y:S04]  /*a9d0*/  STG.E.128 desc[UR6][R24.64], R20 ;  /* 0x0000001418007986 */ /* 0x0001e8000c101d06 */
[----:B------:R-:W3:Y:S04]  /*a9e0*/  LDL R236, [R1+0x234] ;  /* 0x0002340001ec7983 */ /* 0x000ee80000100800 */
[----:B------:R-:W3:Y:S04]  /*a9f0*/  LDL R75, [R1+0x10] ;  /* 0x00001000014b7983 */ /* 0x000ee80000100800 */
[----:B------:R-:W3:Y:S04]  /*aa00*/  LDL R72, [R1+0x1c] ;  /* 0x00001c0001487983 */ /* 0x000ee80000100800 */
[----:B------:R-:W3:Y:S01]  /*aa10*/  LDL R73, [R1+0x18] ;  /* 0x0000180001497983 */ /* 0x000ee20000100800 */
[----:B0-----:R-:W-:Y:S01]  /*aa20*/  F2FP.BF16.F32.PACK_AB R25, R50, R44 ;  /* 0x0000002c3219723e */ /* 0x001fe200000010ff */
[----:B-1----:R-:W-:Y:S01]  /*aa30*/  IMAD.WIDE.U32 R20, R0, 0x10, R60 ;  /* 0x0000001000147825 */ /* 0x002fe200078e003c */
[----:B------:R-:W-:Y:S01]  /*aa40*/  F2FP.BF16.F32.PACK_AB R24, R48, R47 ;  /* 0x0000002f3018723e */ /* 0x000fe200000010ff */
[----:B------:R-:W3:Y:S02]  /*aa50*/  LDL R23, [R1+0x28] ;  /* 0x0000280001177983 */ /* 0x000ee40000100800 */
[----:B------:R-:W-:-:S02]  /*aa60*/  IMAD.WIDE.U32 R48, R246, 0x10, R250 ;  /* 0x00000010f6307825 */ /* 0x000fc400078e00fa */
[----:B------:R-:W3:Y:S02]  /*aa70*/  LDL R0, [R1+0x238] ;  /* 0x0002380001007983 */ /* 0x000ee40000100800 */
[--C-:B------:R-:W-:Y:S02]  /*aa80*/  IMAD.WIDE.U32 R50, R244, 0x10, R250.reuse ;  /* 0x00000010f4327825 */ /* 0x100fe400078e00fa */
[----:B------:R-:W3:Y:S02]  /*aa90*/  LDL R22, [R1+0x20] ;  /* 0x0000200001167983 */ /* 0x000ee40000100800 */
[--C-:B------:R-:W-:Y:S02]  /*aaa0*/  IMAD.WIDE.U32 R46, R243, 0x10, R250.reuse ;  /* 0x00000010f32e7825 */ /* 0x100fe400078e00fa */
[----:B------:R-:W3:Y:S02]  /*aab0*/  LDL R242, [R1+0x34] ;  /* 0x0000340001f27983 */ /* 0x000ee40000100800 */
[----:B------:R-:W-:-:S02]  /*aac0*/  IMAD.WIDE.U32 R44, R247, 0x10, R250 ;  /* 0x00000010f72c7825 */ /* 0x000fc400078e00fa */
[----:B------:R-:W3:Y:S04]  /*aad0*/  LDL R251, [R1+0x8] ;  /* 0x0000080001fb7983 */ /* 0x000ee80000100800 */
[----:B------:R-:W3:Y:S04]  /*aae0*/  LDL R250, [R1+0x220] ;  /* 0x0002200001fa7983 */ /* 0x000ee80000100800 */
[----:B------:R2:W-:Y:S02]  /*aaf0*/  STG.E.128 desc[UR6][R20.64], R24 ;  /* 0x0000001814007986 */ /* 0x0005e4000c101d06 */
[----:B--2---:R-:W-:-:S02]  /*ab00*/  FFMA.FTZ R26, R39, R237, R238 ;  /* 0x000000ed271a7223 */ /* 0x004fc400000100ee */
[----:B------:R-:W2:Y:S04]  /*ab10*/  LDL R238, [R1+0x248] ;  /* 0x0002480001ee7983 */ /* 0x000ea80000100800 */
[----:B------:R-:W2:Y:S01]  /*ab20*/  LDL R237, [R1+0x24c] ;  /* 0x00024c0001ed7983 */ /* 0x000ea20000100800 */
[C---:B------:R-:W-:Y:S01]  /*ab30*/  FFMA.FTZ R24, R69.reuse, R77, R78 ;  /* 0x0000004d45187223 */ /* 0x040fe2000001004e */
[----:B------:R-:W-:Y:S02]  /*ab40*/  FFMA.FTZ R27, R69, R76, R139 ;  /* 0x0000004c451b7223 */ /* 0x000fe4000001008b */
[----:B------:R-:W2:Y:S04]  /*ab50*/  LDL R78, [R1+0x254] ;  /* 0x00025400014e7983 */ /* 0x000ea80000100800 */
[----:B------:R-:W2:Y:S04]  /*ab60*/  LDL R77, [R1+0x25c] ;  /* 0x00025c00014d7983 */ /* 0x000ea80000100800 */
[----:B------:R-:W2:Y:S01]  /*ab70*/  LDL R76, [R1+0x260] ;  /* 0x00026000014c7983 */ /* 0x000ea20000100800 */
[----:B----4-:R-:W-:-:S03]  /*ab80*/  FFMA.FTZ R21, R38, R239, R240 ;  /* 0x000000ef26157223 */ /* 0x010fc600000100f0 */
[----:B------:R-:W4:Y:S04]  /*ab90*/  LDL R240, [R1+0x240] ;  /* 0x0002400001f07983 */ /* 0x000f280000100800 */
[----:B------:R-:W4:Y:S01]  /*aba0*/  LDL R239, [R1+0x244] ;  /* 0x0002440001ef7983 */ /* 0x000f220000100800 */
[----:B---3--:R-:W-:-:S03]  /*abb0*/  FFMA.FTZ R25, R67, R79, R236 ;  /* 0x0000004f43197223 */ /* 0x008fc600000100ec */
[----:B------:R-:W3:Y:S04]  /*abc0*/  LDL R236, [R1+0x250] ;  /* 0x0002500001ec7983 */ /* 0x000ee80000100800 */
[----:B------:R-:W3:Y:S01]  /*abd0*/  LDL R79, [R1+0x258] ;  /* 0x00025800014f7983 */ /* 0x000ee20000100800 */
[----:B------:R-:W-:Y:S01]  /*abe0*/  F2FP.BF16.F32.PACK_AB R21, R26, R21 ;  /* 0x000000151a15723e */ /* 0x000fe200000010ff */
[----:B------:R-:W-:Y:S02]  /*abf0*/  FFMA.FTZ R26, R66, R71, R136 ;  /* 0x00000047421a7223 */ /* 0x000fe40000010088 */
[----:B------:R-:W3:Y:S01]  /*ac00*/  LDL R71, [R1+0x278] ;  /* 0x0002780001477983 */ /* 0x000ee20000100800 */
[C---:B------:R-:W-:Y:S01]  /*ac10*/  FFMA.FTZ R23, R68.reuse, R23, R0 ;  /* 0x0000001744177223 */ /* 0x040fe20000010000 */
[----:B------:R-:W-:Y:S01]  /*ac20*/  FFMA.FTZ R0, R68, R251, R138 ;  /* 0x000000fb44007223 */ /* 0x000fe2000001008a */
[----:B------:R-:W-:-:S04]  /*ac30*/  FFMA.FTZ R20, R28, R249, R250 ;  /* 0x000000f91c147223 */ /* 0x000fc800000100fa */
[----:B------:R-:W-:Y:S01]  /*ac40*/  F2FP.BF16.F32.PACK_AB R27, R27, R0 ;  /* 0x000000001b1b723e */ /* 0x000fe200000010ff */
[----:B------:R-:W-:Y:S01]  /*ac50*/  FFMA.FTZ R0, R28, R75, R132 ;  /* 0x0000004b1c007223 */ /* 0x000fe20000010084 */
[----:B------:R-:W-:Y:S01]  /*ac60*/  FFMA.FTZ R28, R39, R72, R135 ;  /* 0x00000048271c7223 */ /* 0x000fe20000010087 */
[----:B------:R-:W-:Y:S01]  /*ac70*/  FFMA.FTZ R22, R66, R22, R241 ;  /* 0x0000001642167223 */ /* 0x000fe200000100f1 */
[----:B------:R-:W3:Y:S01]  /*ac80*/  LDL R72, [R1+0x274] ;  /* 0x0002740001487983 */ /* 0x000ee20000100800 */
[----:B------:R-:W-:Y:S01]  /*ac90*/  F2FP.BF16.F32.PACK_AB R23, R24, R23 ;  /* 0x000000171817723e */ /* 0x000fe200000010ff */
[----:B------:R-:W-:Y:S02]  /*aca0*/  FFMA.FTZ R24, R29, R74, R133 ;  /* 0x0000004a1d187223 */ /* 0x000fe40000010085 */
[----:B------:R-:W-:Y:S01]  /*acb0*/  F2FP.BF16.F32.PACK_AB R22, R25, R22 ;  /* 0x000000161916723e */ /* 0x000fe200000010ff */
[----:B------:R-:W-:Y:S01]  /*acc0*/  FFMA.FTZ R25, R38, R73, R134 ;  /* 0x0000004926197223 */ /* 0x000fe20000010086 */
[----:B------:R-:W3:Y:S04]  /*acd0*/  LDL R74, [R1+0x26c] ;  /* 0x00026c00014a7983 */ /* 0x000ee80000100800 */
[----:B------:R-:W3:Y:S01]  /*ace0*/  LDL R73, [R1+0x270] ;  /* 0x0002700001497983 */ /* 0x000ee20000100800 */
[----:B------:R-:W-:-:S03]  /*acf0*/  FFMA.FTZ R67, R67, R70, R137 ;  /* 0x0000004643437223 */ /* 0x000fc60000010089 */
[----:B------:R-:W3:Y:S04]  /*ad00*/  LDL R75, [R1+0x268] ;  /* 0x00026800014b7983 */ /* 0x000ee80000100800 */
[----:B------:R-:W3:Y:S01]  /*ad10*/  LDL R70, [R1+0x27c] ;  /* 0x00027c0001467983 */ /* 0x000ee20000100800 */
[----:B------:R-:W-:Y:S01]  /*ad20*/  FFMA.FTZ R68, R29, R242, R248 ;  /* 0x000000f21d447223 */ /* 0x000fe200000100f8 */
[----:B--2---:R-:W-:Y:S01]  /*ad30*/  FFMA.FTZ R29, R30, R234, R238 ;  /* 0x000000ea1e1d7223 */ /* 0x004fe200000100ee */
[----:B------:R-:W-:Y:S01]  /*ad40*/  FFMA.FTZ R38, R31, R235, R237 ;  /* 0x000000eb1f267223 */ /* 0x000fe200000100ed */
[----:B------:R-:W-:Y:S01]  /*ad50*/  F2FP.BF16.F32.PACK_AB R24, R24, R0 ;  /* 0x000000001818723e */ /* 0x000fe200000010ff */
[----:B------:R-:W-:Y:S01]  /*ad60*/  FFMA.FTZ R0, R30, R202, R142 ;  /* 0x000000ca1e007223 */ /* 0x000fe2000001008e */
[----:B------:R-:W-:Y:S01]  /*ad70*/  F2FP.BF16.F32.PACK_AB R26, R67, R26 ;  /* 0x0000001a431a723e */ /* 0x000fe200000010ff */
[----:B------:R-:W-:Y:S01]  /*ad80*/  FFMA.FTZ R67, R34, R229, R78 ;  /* 0x000000e522437223 */ /* 0x000fe2000001004e */
[----:B------:R-:W-:Y:S01]  /*ad90*/  F2FP.BF16.F32.PACK_AB R25, R28, R25 ;  /* 0x000000191c19723e */ /* 0x000fe200000010ff */
[----:B------:R-:W2:Y:S01]  /*ada0*/  LDL R238, [R1+0x290] ;  /* 0x0002900001ee7983 */ /* 0x000ea20000100800 */
[----:B------:R-:W-:Y:S01]  /*adb0*/  F2FP.BF16.F32.PACK_AB R29, R38, R29 ;  /* 0x0000001d261d723e */ /* 0x000fe200000010ff */
[----:B------:R-:W-:-:S02]  /*adc0*/  FFMA.FTZ R34, R34, R197, R145 ;  /* 0x000000c522227223 */ /* 0x000fc40000010091 */
[----:B------:R-:W2:Y:S04]  /*add0*/  LDL R237, [R1+0x298] ;  /* 0x0002980001ed7983 */ /* 0x000ea80000100800 */
[----:B------:R-:W2:Y:S01]  /*ade0*/  LDL R78, [R1+0x294] ;  /* 0x00029400014e7983 */ /* 0x000ea20000100800 */
[----:B------:R-:W-:Y:S01]  /*adf0*/  F2FP.BF16.F32.PACK_AB R20, R68, R20 ;  /* 0x000000144414723e */ /* 0x000fe200000010ff */
[----:B------:R-:W-:-:S04]  /*ae00*/  IMAD.WIDE.U32 R54, R246, 0x10, R60 ;  /* 0x00000010f6367825 */ /* 0x000fc800078e003c */
[----:B------:R-:W-:Y:S01]  /*ae10*/  FFMA.FTZ R69, R36, R201, R141 ;  /* 0x000000c924457223 */ /* 0x000fe2000001008d */
[----:B------:R-:W2:Y:S04]  /*ae20*/  LDL R68, [R1+0x264] ;  /* 0x0002640001447983 */ /* 0x000ea80000100800 */
[----:B------:R-:W-:Y:S04]  /*ae30*/  STG.E.128 desc[UR6][R48.64], R20 ;  /* 0x0000001430007986 */ /* 0x000fe8000c101d06 */
[----:B------:R-:W-:Y:S01]  /*ae40*/  STG.E.128 desc[UR6][R54.64], R24 ;  /* 0x0000001836007986 */ /* 0x000fe2000c101d06 */
[----:B----4-:R-:W-:-:S03]  /*ae50*/  FFMA.FTZ R39, R32, R232, R240 ;  /* 0x000000e820277223 */ /* 0x010fc600000100f0 */
[----:B------:R-:W4:Y:S01]  /*ae60*/  LDL R240, [R1+0x280] ;  /* 0x0002800001f07983 */ /* 0x000f220000100800 */
[----:B------:R-:W-:-:S03]  /*ae70*/  FFMA.FTZ R66, R36, R233, R239 ;  /* 0x000000e924427223 */ /* 0x000fc600000100ef */
[----:B------:R-:W4:Y:S01]  /*ae80*/  LDL R239, [R1+0x284] ;  /* 0x0002840001ef7983 */ /* 0x000f220000100800 */
[C---:B---3--:R-:W-:Y:S01]  /*ae90*/  FFMA.FTZ R30, R33.reuse, R228, R236 ;  /* 0x000000e4211e7223 */ /* 0x048fe200000100ec */
[----:B------:R-:W-:Y:S01]  /*aea0*/  F2FP.BF16.F32.PACK_AB R28, R66, R39 ;  /* 0x00000027421c723e */ /* 0x000fe200000010ff */
[----:B------:R-:W-:Y:S01]  /*aeb0*/  FFMA.FTZ R33, R33, R196, R144 ;  /* 0x000000c421217223 */ /* 0x000fe20000010090 */
[----:B------:R-:W-:Y:S01]  /*aec0*/  FFMA.FTZ R39, R37, R231, R77 ;  /* 0x000000e725277223 */ /* 0x000fe2000001004d */
[----:B------:R-:W-:Y:S01]  /*aed0*/  FFMA.FTZ R38, R35, R230, R79 ;  /* 0x000000e623267223 */ /* 0x000fe2000001004f */
[----:B------:R-:W3:Y:S01]  /*aee0*/  LDL R236, [R1+0x288] ;  /* 0x0002880001ec7983 */ /* 0x000ee20000100800 */
[----:B------:R-:W-:-:S03]  /*aef0*/  FFMA.FTZ R66, R31, R203, R143 ;  /* 0x000000cb1f427223 */ /* 0x000fc6000001008f */
[----:B------:R-:W3:Y:S04]  /*af00*/  LDL R79, [R1+0x28c] ;  /* 0x00028c00014f7983 */ /* 0x000ee80000100800 */
[----:B------:R-:W3:Y:S01]  /*af10*/  LDL R77, [R1+0x29c] ;  /* 0x00029c00014d7983 */ /* 0x000ee20000100800 */
[----:B------:R-:W-:Y:S02]  /*af20*/  F2FP.BF16.F32.PACK_AB R34, R34, R33 ;  /* 0x000000212222723e */ /* 0x000fe400000010ff */
[----:B------:R-:W-:Y:S01]  /*af30*/  F2FP.BF16.F32.PACK_AB R33, R66, R0 ;  /* 0x000000004221723e */ /* 0x000fe200000010ff */
[----:B------:R-:W-:Y:S02]  /*af40*/  FFMA.FTZ R0, R40, R222, R71 ;  /* 0x000000de28007223 */ /* 0x000fe40000010047 */
[----:B------:R-:W3:Y:S01]  /*af50*/  LDL R71, [R1+0x2b4] ;  /* 0x0002b40001477983 */ /* 0x000ee20000100800 */
[----:B------:R-:W-:-:S02]  /*af60*/  F2FP.BF16.F32.PACK_AB R30, R67, R30 ;  /* 0x0000001e431e723e */ /* 0x000fc400000010ff */
[----:B------:R-:W-:Y:S01]  /*af70*/  F2FP.BF16.F32.PACK_AB R31, R39, R38 ;  /* 0x00000026271f723e */ /* 0x000fe200000010ff */
[----:B------:R-:W-:Y:S01]  /*af80*/  FFMA.FTZ R35, R35, R198, R146 ;  /* 0x000000c623237223 */ /* 0x000fe20000010092 */
[----:B------:R-:W-:Y:S01]  /*af90*/  FFMA.FTZ R37, R37, R199, R147 ;  /* 0x000000c725257223 */ /* 0x000fe20000010093 */
[----:B------:R-:W-:Y:S02]  /*afa0*/  FFMA.FTZ R66, R18, R221, R72 ;  /* 0x000000dd12427223 */ /* 0x000fe40000010048 */
[----:B------:R-:W3:Y:S01]  /*afb0*/  LDL R72, [R1+0x2b0] ;  /* 0x0002b00001487983 */ /* 0x000ee20000100800 */
[----:B------:R-:W-:-:S03]  /*afc0*/  FFMA.FTZ R67, R17, R227, R74 ;  /* 0x000000e311437223 */ /* 0x000fc6000001004a */
[----:B------:R-:W3:Y:S01]  /*afd0*/  LDL R74, [R1+0x2a8] ;  /* 0x0002a800014a7983 */ /* 0x000ee20000100800 */
[----:B------:R-:W-:-:S03]  /*afe0*/  FFMA.FTZ R38, R64, R220, R73 ;  /* 0x000000dc40267223 */ /* 0x000fc60000010049 */
[----:B------:R-:W3:Y:S01]  /*aff0*/  LDL R73, [R1+0x2ac] ;  /* 0x0002ac0001497983 */ /* 0x000ee20000100800 */
[----:B------:R-:W-:Y:S01]  /*b000*/  FFMA.FTZ R36, R65, R224, R76 ;  /* 0x000000e041247223 */ /* 0x000fe2000001004c */
[----:B------:R-:W-:Y:S01]  /*b010*/  F2FP.BF16.F32.PACK_AB R35, R37, R35 ;  /* 0x000000232523723e */ /* 0x000fe200000010ff */
[----:B------:R-:W-:Y:S01]  /*b020*/  FFMA.FTZ R37, R19, R226, R75 ;  /* 0x000000e213257223 */ /* 0x000fe2000001004b */
[----:B------:R-:W3:Y:S01]  /*b030*/  LDL R76, [R1+0x2a0] ;  /* 0x0002a000014c7983 */ /* 0x000ee20000100800 */
[----:B------:R-:W-:-:S03]  /*b040*/  FFMA.FTZ R39, R41, R223, R70 ;  /* 0x000000df29277223 */ /* 0x000fc60000010046 */
[----:B------:R0:W-:Y:S04]  /*b050*/  STG.E.128 desc[UR6][R52.64], R28 ;  /* 0x0000001c34007986 */ /* 0x0001e8000c101d06 */
[----:B------:R-:W3:Y:S04]  /*b060*/  LDL R75, [R1+0x2a4] ;  /* 0x0002a400014b7983 */ /* 0x000ee80000100800 */
[----:B------:R-:W3:Y:S04]  /*b070*/  LDL R70, [R1+0x2b8] ;  /* 0x0002b80001467983 */ /* 0x000ee80000100800 */
[----:B0-----:R-:W3:Y:S01]  /*b080*/  LDL R31, [R1+0x2bc] ;  /* 0x0002bc00011f7983 */ /* 0x001ee20000100800 */
[----:B------:R-:W-:Y:S01]  /*b090*/  F2FP.BF16.F32.PACK_AB R39, R39, R0 ;  /* 0x000000002727723e */ /* 0x000fe200000010ff */
        /* <DEDUP_REMOVED lines=13> */
[C---:B--2---:R-:W-:Y:S01]  /*b170*/  FFMA.FTZ R26, R14.reuse, R213, R78 ;  /* 0x000000d50e1a7223 */ /* 0x044fe2000001004e */
[----:B------:R-:W-:Y:S01]  /*b180*/  FFMA.FTZ R14, R14, R181, R161 ;  /* 0x000000b50e0e7223 */ /* 0x000fe200000100a1 */
[----:B------:R-:W-:Y:S01]  /*b190*/  FFMA.FTZ R19, R16, R183, R163 ;  /* 0x000000b710137223 */ /* 0x000fe200000100a3 */
[----:B------:R-:W-:Y:S01]  /*b1a0*/  FFMA.FTZ R32, R32, R200, R140 ;  /* 0x000000c820207223 */ /* 0x000fe2000001008c */
[----:B------:R-:W-:Y:S01]  /*b1b0*/  FFMA.FTZ R68, R43, R225, R68 ;  /* 0x000000e12b447223 */ /* 0x000fe20000010044 */
[----:B------:R-:W-:Y:S01]  /*b1c0*/  IMAD.WIDE.U32 R62, R245, 0x10, R60 ;  /* 0x00000010f53e7825 */ /* 0x000fe200078e003c */
[----:B------:R-:W-:-:S02]  /*b1d0*/  F2FP.BF16.F32.PACK_AB R37, R67, R37 ;  /* 0x000000254325723e */ /* 0x000fc400000010ff */
[----:B------:R-:W-:Y:S01]  /*b1e0*/  F2FP.BF16.F32.PACK_AB R32, R69, R32 ;  /* 0x000000204520723e */ /* 0x000fe200000010ff */
[--C-:B------:R-:W-:Y:S01]  /*b1f0*/  IMAD.WIDE.U32 R56, R244, 0x10, R60.reuse ;  /* 0x00000010f4387825 */ /* 0x100fe200078e003c */
[----:B------:R-:W-:Y:S02]  /*b200*/  F2FP.BF16.F32.PACK_AB R36, R68, R36 ;  /* 0x000000244424723e */ /* 0x000fe400000010ff */
[----:B------:R-:W-:Y:S01]  /*b210*/  F2FP.BF16.F32.PACK_AB R38, R66, R38 ;  /* 0x000000264226723e */ /* 0x000fe200000010ff */
[--C-:B------:R-:W-:Y:S01]  /*b220*/  IMAD.WIDE.U32 R58, R243, 0x10, R60.reuse ;  /* 0x00000010f33a7825 */ /* 0x100fe200078e003c */
[----:B------:R0:W-:Y:S03]  /*b230*/  STG.E.128 desc[UR6][R62.64], R32 ;  /* 0x000000203e007986 */ /* 0x0001e6000c101d06 */
[----:B------:R-:W-:Y:S01]  /*b240*/  IMAD.WIDE.U32 R60, R247, 0x10, R60 ;  /* 0x00000010f73c7825 */ /* 0x000fe200078e003c */
[----:B------:R0:W-:Y:S04]  /*b250*/  STG.E.128 desc[UR6][R50.64], R36 ;  /* 0x0000002432007986 */ /* 0x0001e8000c101d06 */
[----:B------:R0:W-:Y:S01]  /*b260*/  STG.E.128 desc[UR6][R56.64], R20 ;  /* 0x0000001438007986 */ /* 0x0001e2000c101d06 */
[----:B----4-:R-:W-:Y:S01]  /*b270*/  FFMA.FTZ R17, R2, R216, R240 ;  /* 0x000000d802117223 */ /* 0x010fe200000100f0 */
[----:B------:R-:W-:-:S05]  /*b280*/  FFMA.FTZ R18, R3, R217, R239 ;  /* 0x000000d903127223 */ /* 0x000fca00000100ef */
[----:B------:R-:W-:Y:S01]  /*b290*/  F2FP.BF16.F32.PACK_AB R24, R18, R17 ;  /* 0x000000111218723e */ /* 0x000fe200000010ff */
[----:B------:R-:W-:Y:S01]  /*b2a0*/  FFMA.FTZ R17, R13, R212, R238 ;  /* 0x000000d40d117223 */ /* 0x000fe200000100ee */
[----:B---3--:R-:W-:Y:S01]  /*b2b0*/  FFMA.FTZ R25, R4, R218, R236 ;  /* 0x000000da04197223 */ /* 0x008fe200000100ec */
[----:B------:R-:W-:Y:S01]  /*b2c0*/  FFMA.FTZ R13, R15, R214, R237 ;  /* 0x000000d60f0d7223 */ /* 0x000fe200000100ed */
[----:B------:R-:W-:Y:S01]  /*b2d0*/  FFMA.FTZ R27, R5, R219, R79 ;  /* 0x000000db051b7223 */ /* 0x000fe2000001004f */
[----:B------:R-:W-:-:S04]  /*b2e0*/  FFMA.FTZ R18, R16, R215, R77 ;  /* 0x000000d710127223 */ /* 0x000fc8000001004d */
[----:B------:R-:W-:Y:S01]  /*b2f0*/  F2FP.BF16.F32.PACK_AB R25, R27, R25 ;  /* 0x000000191b19723e */ /* 0x000fe200000010ff */
        /* <DEDUP_REMOVED lines=8> */
[----:B------:R-:W-:-:S03]  /*b380*/  F2FP.BF16.F32.PACK_AB R17, R16, R17 ;  /* 0x000000111011723e */ /* 0x000fc600000010ff */
[----:B------:R-:W-:Y:S01]  /*b390*/  F2FP.BF16.F32.PACK_AB R16, R13, R2 ;  /* 0x000000020d10723e */ /* 0x000fe200000010ff */
[----:B------:R-:W-:Y:S01]  /*b3a0*/  FFMA.FTZ R15, R15, R182, R162 ;  /* 0x000000b60f0f7223 */ /* 0x000fe200000100a2 */
[----:B------:R-:W-:-:S05]  /*b3b0*/  FFMA.FTZ R0, R10, R204, R72 ;  /* 0x000000cc0a007223 */ /* 0x000fca0000010048 */
[----:B------:R-:W-:Y:S02]  /*b3c0*/  F2FP.BF16.F32.PACK_AB R30, R3, R0 ;  /* 0x00000000031e723e */ /* 0x000fe400000010ff */
[----:B------:R-:W1:Y:S01]  /*b3d0*/  LDC.64 R2, c[0x0][0x380] ;  /* 0x0000e000ff027b82 */ /* 0x000e620000000a00 */
[----:B------:R-:W-:Y:S01]  /*b3e0*/  FFMA.FTZ R4, R8, R210, R74 ;  /* 0x000000d208047223 */ /* 0x000fe2000001004a */
[----:B------:R-:W-:Y:S01]  /*b3f0*/  FFMA.FTZ R5, R9, R211, R73 ;  /* 0x000000d309057223 */ /* 0x000fe20000010049 */
[C---:B------:R-:W-:Y:S01]  /*b400*/  FFMA.FTZ R0, R6.reuse, R176, R164 ;  /* 0x000000b006007223 */ /* 0x040fe200000100a4 */
[----:B------:R-:W-:Y:S01]  /*b410*/  F2FP.BF16.F32.PACK_AB R19, R19, R15 ;  /* 0x0000000f1313723e */ /* 0x000fe200000010ff */
[----:B------:R-:W-:Y:S02]  /*b420*/  FFMA.FTZ R14, R6, R208, R76 ;  /* 0x000000d0060e7223 */ /* 0x000fe4000001004c */
[----:B------:R-:W-:Y:S01]  /*b430*/  F2FP.BF16.F32.PACK_AB R29, R5, R4 ;  /* 0x00000004051d723e */ /* 0x000fe200000010ff */
[----:B------:R-:W-:Y:S01]  /*b440*/  FFMA.FTZ R5, R8, R178, R166 ;  /* 0x000000b208057223 */ /* 0x000fe200000100a6 */
[----:B------:R-:W-:Y:S01]  /*b450*/  FFMA.FTZ R6, R10, R172, R168 ;  /* 0x000000ac0a067223 */ /* 0x000fe200000100a8 */
[C---:B------:R-:W-:Y:S01]  /*b460*/  FFMA.FTZ R8, R12.reuse, R174, R170 ;  /* 0x000000ae0c087223 */ /* 0x040fe200000100aa */
[----:B------:R-:W-:Y:S01]  /*b470*/  FFMA.FTZ R11, R11, R173, R169 ;  /* 0x000000ad0b0b7223 */ /* 0x000fe200000100a9 */
[----:B------:R-:W-:Y:S01]  /*b480*/  FFMA.FTZ R9, R9, R179, R167 ;  /* 0x000000b309097223 */ /* 0x000fe200000100a7 */
[C---:B------:R-:W-:Y:S01]  /*b490*/  FFMA.FTZ R13, R7.reuse, R177, R165 ;  /* 0x000000b1070d7223 */ /* 0x040fe200000100a5 */
[----:B------:R-:W-:Y:S01]  /*b4a0*/  FFMA.FTZ R15, R7, R209, R75 ;  /* 0x000000d1070f7223 */ /* 0x000fe2000001004b */
[----:B------:R-:W-:Y:S01]  /*b4b0*/  FFMA.FTZ R4, R12, R206, R70 ;  /* 0x000000ce0c047223 */ /* 0x000fe20000010046 */
[----:B------:R-:W-:-:S03]  /*b4c0*/  FFMA.FTZ R12, R42, R175, R171 ;  /* 0x000000af2a0c7223 */ /* 0x000fc600000100ab */
[----:B------:R-:W-:Y:S02]  /*b4d0*/  F2FP.BF16.F32.PACK_AB R28, R15, R14 ;  /* 0x0000000e0f1c723e */ /* 0x000fe400000010ff */
[----:B------:R-:W-:Y:S01]  /*b4e0*/  F2FP.BF16.F32.PACK_AB R6, R11, R6 ;  /* 0x000000060b06723e */ /* 0x000fe200000010ff */
[----:B------:R-:W-:Y:S01]  /*b4f0*/  FFMA.FTZ R10, R42, R207, R31 ;  /* 0x000000cf2a0a7223 */ /* 0x000fe2000001001f */
        /* <DEDUP_REMOVED lines=12> */
.L_x_21688:
[----:B------:R-:W-:Y:S01]  /*b5c0*/  HFMA2 R250, -RZ, RZ, 0, 5.9604644775390625e-08 ;  /* 0x00000001fffa7431 */ /* 0x000fe200000001ff */
[----:B------:R-:W-:Y:S01]  /*b5d0*/  BSSY B0, `(.L_x_21690) ;  /* 0x0000007000007945 */ /* 0x000fe20003800000 */
[----:B------:R-:W-:Y:S02]  /*b5e0*/  MOV R251, R249 ;  /* 0x000000f900fb7202 */ /* 0x000fe40000000f00 */
[----:B------:R-:W-:Y:S02]  /*b5f0*/  MOV R242, 0x1f ;  /* 0x0000001f00f27802 */ /* 0x000fe40000000f00 */
[----:B------:R-:W-:-:S07]  /*b600*/  MOV R241, 0xffffffff ;  /* 0xffffffff00f17802 */ /* 0x000fce0000000f00 */
[----:B-1----:R-:W-:Y:S05]  /*b610*/  WARPSYNC.COLLECTIVE R241, `(.L_x_21691) ;  /* 0x00000000f1087348 */ /* 0x002fea0003c00000 */
[----:B------:R0:W2:Y:S02]  /*b620*/  SHFL.BFLY P2, R241, R251, R250, R242 ;  /* 0x0c0000fafbf17389 */ /* 0x0000a400000400f2 */
[----:B012---:R-:W-:Y:S05]  /*b630*/  ENDCOLLECTIVE ;  /* 0x000000000000791b */ /* 0x007fea0003800000 */
.L_x_21691:
[----:B------:R-:W-:Y:S05]  /*b640*/  BSYNC B0 ;  /* 0x0000000000007941 */ /* 0x000fea0003800000 */
.L_x_21690:
[----:B------:R-:W-:Y:S01]  /*b650*/  FADD.FTZ R249, R249, R241 ;  /* 0x000000f1f9f97221 */ /* 0x000fe20000010000 */
[----:B------:R-:W-:Y:S01]  /*b660*/  MOV R241, 0xffffffff ;  /* 0xffffffff00f17802 */ /* 0x000fe20000000f00 */
[----:B------:R-:W-:Y:S01]  /*b670*/  HFMA2 R250, -RZ, RZ, 0, 1.1920928955078125e-07 ;  /* 0x00000002fffa7431 */ /* 0x000fe200000001ff */
[----:B------:R-:W-:Y:S02]  /*b680*/  MOV R242, 0x1f ;  /* 0x0000001f00f27802 */ /* 0x000fe40000000f00 */
[----:B------:R-:W-:-:S07]  /*b690*/  MOV R251, R249 ;  /* 0x000000f900fb7202 */ /* 0x000fce0000000f00 */
[----:B------:R-:W-:Y:S05]  /*b6a0*/  WARPSYNC.COLLECTIVE R241, `(.L_x_21692) ;  /* 0x00000000f1087348 */ /* 0x000fea0003c00000 */
[----:B------:R0:W1:Y:S02]  /*b6b0*/  SHFL.BFLY P2, R241, R251, R250, R242 ;  /* 0x0c0000fafbf17389 */ /* 0x00006400000400f2 */
[----:B01----:R-:W-:Y:S05]  /*b6c0*/  ENDCOLLECTIVE ;  /* 0x000000000000791b */ /* 0x003fea0003800000 */
.L_x_21692:
[----:B------:R-:W-:Y:S02]  /*b6d0*/  HFMA2 R250, -RZ, RZ, 0, 2.384185791015625e-07 ;  /* 0x00000004fffa7431 */ /* 0x000fe400000001ff */
[----:B------:R-:W-:Y:S01]  /*b6e0*/  FADD.FTZ R249, R249, R241 ;  /* 0x000000f1f9f97221 */ /* 0x000fe20000010000 */
[----:B------:R-:W-:-:S04]  /*b6f0*/  MOV R241, 0xffffffff ;  /* 0xffffffff00f17802 */ /* 0x000fc80000000f00 */
[----:B------:R-:W-:-:S07]  /*b700*/  MOV R251, R249 ;  /* 0x000000f900fb7202 */ /* 0x000fce0000000f00 */
[----:B------:R-:W-:Y:S05]  /*b710*/  WARPSYNC.COLLECTIVE R241, `(.L_x_21693) ;  /* 0x00000000f1087348 */ /* 0x000fea0003c00000 */
[----:B------:R0:W1:Y:S02]  /*b720*/  SHFL.BFLY P2, R241, R251, R250, R242 ;  /* 0x0c0000fafbf17389 */ /* 0x00006400000400f2 */
[----:B01----:R-:W-:Y:S05]  /*b730*/  ENDCOLLECTIVE ;  /* 0x000000000000791b */ /* 0x003fea0003800000 */
.L_x_21693:
[----:B------:R-:W-:Y:S02]  /*b740*/  HFMA2 R250, -RZ, RZ, 0, 4.76837158203125e-07 ;  /* 0x00000008fffa7431 */ /* 0x000fe400000001ff */
[----:B------:R-:W-:Y:S01]  /*b750*/  FADD.FTZ R249, R249, R241 ;  /* 0x000000f1f9f97221 */ /* 0x000fe20000010000 */
[----:B------:R-:W-:-:S04]  /*b760*/  MOV R241, 0xffffffff ;  /* 0xffffffff00f17802 */ /* 0x000fc80000000f00 */
[----:B------:R-:W-:-:S07]  /*b770*/  MOV R251, R249 ;  /* 0x000000f900fb7202 */ /* 0x000fce0000000f00 */
[----:B------:R-:W-:Y:S05]  /*b780*/  WARPSYNC.COLLECTIVE R241, `(.L_x_21694) ;  /* 0x00000000f1087348 */ /* 0x000fea0003c00000 */
[----:B------:R0:W1:Y:S02]  /*b790*/  SHFL.BFLY P2, R241, R251, R250, R242 ;  /* 0x0c0000fafbf17389 */ /* 0x00006400000400f2 */
[----:B01----:R-:W-:Y:S05]  /*b7a0*/  ENDCOLLECTIVE ;  /* 0x000000000000791b */ /* 0x003fea0003800000 */
.L_x_21694:
[----:B------:R-:W-:Y:S02]  /*b7b0*/  HFMA2 R250, -RZ, RZ, 0, 9.5367431640625e-07 ;  /* 0x00000010fffa7431 */ /* 0x000fe400000001ff */
[----:B------:R-:W-:Y:S01]  /*b7c0*/  FADD.FTZ R249, R249, R241 ;  /* 0x000000f1f9f97221 */ /* 0x000fe20000010000 */
[----:B------:R-:W-:-:S04]  /*b7d0*/  MOV R241, 0xffffffff ;  /* 0xffffffff00f17802 */ /* 0x000fc80000000f00 */
[----:B------:R-:W-:-:S07]  /*b7e0*/  MOV R251, R249 ;  /* 0x000000f900fb7202 */ /* 0x000fce0000000f00 */
[----:B------:R-:W-:Y:S05]  /*b7f0*/  WARPSYNC.COLLECTIVE R241, `(.L_x_21695) ;  /* 0x00000000f1087348 */ /* 0x000fea0003c00000 */
[----:B------:R0:W1:Y:S02]  /*b800*/  SHFL.BFLY P2, R241, R251, R250, R242 ;  /* 0x0c0000fafbf17389 */ /* 0x00006400000400f2 */
[----:B01----:R-:W-:Y:S05]  /*b810*/  ENDCOLLECTIVE ;  /* 0x000000000000791b */ /* 0x003fea0003800000 */
.L_x_21695:
        /* <DEDUP_REMOVED lines=169> */
.L_x_21696:
[----:B------:R-:W-:Y:S02]  /*c2b0*/  HFMA2 R250, -RZ, RZ, 0, 1.1920928955078125e-07 ;  /* 0x00000002fffa7431 */ /* 0x000fe400000001ff */
[----:B------:R-:W-:Y:S01]  /*c2c0*/  FADD.FTZ R251, R251, R241 ;  /* 0x000000f1fbfb7221 */ /* 0x000fe20000010000 */
[----:B------:R-:W-:-:S07]  /*c2d0*/  MOV R241, 0xffffffff ;  /* 0xffffffff00f17802 */ /* 0x000fce0000000f00 */
[----:B------:R-:W-:Y:S05]  /*c2e0*/  WARPSYNC.COLLECTIVE R241, `(.L_x_21697) ;  /* 0x00000000f1087348 */ /* 0x000fea0003c00000 */
[----:B------:R0:W1:Y:S02]  /*c2f0*/  SHFL.BFLY P2, R241, R251, R250, R242 ;  /* 0x0c0000fafbf17389 */ /* 0x00006400000400f2 */
[----:B01----:R-:W-:Y:S05]  /*c300*/  ENDCOLLECTIVE ;  /* 0x000000000000791b */ /* 0x003fea0003800000 */
.L_x_21697:
[----:B------:R-:W-:Y:S02]  /*c310*/  HFMA2 R250, -RZ, RZ, 0, 2.384185791015625e-07 ;  /* 0x00000004fffa7431 */ /* 0x000fe400000001ff */
[----:B------:R-:W-:Y:S01]  /*c320*/  FADD.FTZ R251, R251, R241 ;  /* 0x000000f1fbfb7221 */ /* 0x000fe20000010000 */
[----:B------:R-:W-:-:S07]  /*c330*/  MOV R241, 0xffffffff ;  /* 0xffffffff00f17802 */ /* 0x000fce0000000f00 */
[----:B------:R-:W-:Y:S05]  /*c340*/  WARPSYNC.COLLECTIVE R241, `(.L_x_21698) ;  /* 0x00000000f1087348 */ /* 0x000fea0003c00000 */
[----:B------:R0:W1:Y:S02]  /*c350*/  SHFL.BFLY P2, R241, R251, R250, R242 ;  /* 0x0c0000fafbf17389 */ /* 0x00006400000400f2 */
[----:B01----:R-:W-:Y:S05]  /*c360*/  ENDCOLLECTIVE ;  /* 0x000000000000791b */ /* 0x003fea0003800000 */
.L_x_21698:
[----:B------:R-:W-:Y:S02]  /*c370*/  HFMA2 R250, -RZ, RZ, 0, 4.76837158203125e-07 ;  /* 0x00000008fffa7431 */ /* 0x000fe400000001ff */
[----:B------:R-:W-:Y:S01]  /*c380*/  FADD.FTZ R251, R251, R241 ;  /* 0x000000f1fbfb7221 */ /* 0x000fe20000010000 */
[----:B------:R-:W-:-:S07]  /*c390*/  MOV R241, 0xffffffff ;  /* 0xffffffff00f17802 */ /* 0x000fce0000000f00 */
[----:B------:R-:W-:Y:S05]  /*c3a0*/  WARPSYNC.COLLECTIVE R241, `(.L_x_21699) ;  /* 0x00000000f1087348 */ /* 0x000fea0003c00000 */
[----:B------:R0:W1:Y:S02]  /*c3b0*/  SHFL.BFLY P2, R241, R251, R250, R242 ;  /* 0x0c0000fafbf17389 */ /* 0x00006400000400f2 */
[----:B01----:R-:W-:Y:S05]  /*c3c0*/  ENDCOLLECTIVE ;  /* 0x000000000000791b */ /* 0x003fea0003800000 */
.L_x_21699:
[----:B------:R-:W-:Y:S02]  /*c3d0*/  HFMA2 R250, -RZ, RZ, 0, 9.5367431640625e-07 ;  /* 0x00000010fffa7431 */ /* 0x000fe400000001ff */
[----:B------:R-:W-:Y:S01]  /*c3e0*/  FADD.FTZ R251, R251, R241 ;  /* 0x000000f1fbfb7221 */ /* 0x000fe20000010000 */
[----:B------:R-:W-:-:S07]  /*c3f0*/  MOV R241, 0xffffffff ;  /* 0xffffffff00f17802 */ /* 0x000fce0000000f00 */
[----:B------:R-:W-:Y:S05]  /*c400*/  WARPSYNC.COLLECTIVE R241, `(.L_x_21700) ;  /* 0x00000000f1087348 */ /* 0x000fea0003c00000 */
[----:B------:R0:W1:Y:S02]  /*c410*/  SHFL.BFLY P2, R241, R251, R250, R242 ;  /* 0x0c0000fafbf17389 */ /* 0x00006400000400f2 */
[----:B01----:R-:W-:Y:S05]  /*c420*/  ENDCOLLECTIVE ;  /* 0x000000000000791b */ /* 0x003fea0003800000 */
.L_x_21700:
[----:B------:R-:W-:Y:S05]  /*c430*/  BRA `(.L_x_21701) ;  /* 0xffffffc800287947 */ /* 0x000fea000383ffff */
.L_x_21702:
        /* <DEDUP_REMOVED lines=12> */
.L_x_54461:


//--------------------- .text._ZN10layer_norm31ln_parallel_residual_fwd_kernelINS_13Kernel_traitsIf13__nv_bfloat16fS2_fjLj2560ELj1ELj4ELj1ELj16ENS_18Kernel_traits_baseILj2560EfS2_fS2_fjLj128EEEEELb0ELb1ELb0EEEvNS_9FwdParamsE --------------------------
	.section	.text._ZN10layer_norm31ln_parallel_residual_fwd_kernelINS_13Kernel_traitsIf13__nv_bfloat16fS2_fjLj2560ELj1ELj4ELj1ELj16ENS_18Kernel_traits_baseILj2560EfS2_fS2_fjLj128EEEEELb0ELb1ELb0EEEvNS_9FwdParamsE,"ax",@progbits
	.align	128
        .global         _ZN10layer_norm31ln_parallel_residual_fwd_kernelINS_13Kernel_traitsIf13__nv_bfloat16fS2_fjLj2560ELj1ELj4ELj1ELj16ENS_18Kernel_traits_baseILj2560EfS2_fS2_fjLj128EEEEELb0ELb1ELb0EEEvNS_9FwdParamsE
        .type           _ZN10layer_norm31ln_parallel_residual_fwd_kernelINS_13Kernel_traitsIf13__nv_bfloat16fS2_fjLj2560ELj1ELj4ELj1ELj16ENS_18Kernel_traits_baseILj2560EfS2_fS2_fjLj128EEEEELb0ELb1ELb0EEEvNS_9FwdParamsE,@function
        .size           _ZN10layer_norm31ln_parallel_residual_fwd_kernelINS_13Kernel_traitsIf13__nv_bfloat16fS2_fjLj2560ELj1ELj4ELj1ELj16ENS_18Kernel_traits_baseILj2560EfS2_fS2_fjLj128EEEEELb0ELb1ELb0EEEvNS_9FwdParamsE,(.L_x_54462 - _ZN10layer_norm31ln_parallel_residual_fwd_kernelINS_13Kernel_traitsIf13__nv_bfloat16fS2_fjLj2560ELj1ELj4ELj1ELj16ENS_18Kernel_traits_baseILj2560EfS2_fS2_fjLj128EEEEELb0ELb1ELb0EEEvNS_9FwdParamsE)
        .other          _ZN10layer_norm31ln_parallel_residual_fwd_kernelINS_13Kernel_traitsIf13__nv_bfloat16fS2_fjLj2560ELj1ELj4ELj1ELj16ENS_18Kernel_traits_baseILj2560EfS2_fS2_fjLj128EEEEELb0ELb1ELb0EEEvNS_9FwdParamsE,@"STO_CUDA_ENTRY STV_DEFAULT"
_ZN10layer_norm31ln_parallel_residual_fwd_kernelINS_13Kernel_traitsIf13__nv_bfloat16fS2_fjLj2560ELj1ELj4ELj1ELj16ENS_18Kernel_traits_baseILj2560EfS2_fS2_fjLj128EEEEELb0ELb1ELb0EEEvNS_9FwdParamsE:
.text._ZN10layer_norm31ln_parallel_residual_fwd_kernelINS_13Kernel_traitsIf13__nv_bfloat16fS2_fjLj2560ELj1ELj4ELj1ELj16ENS_18Kernel_traits_baseILj2560EfS2_fS2_fjLj128EEEEELb0ELb1ELb0EEEvNS_9FwdParamsE:
        /* <DEDUP_REMOVED lines=23> */
[----:B------:R-:W3:Y:S01]  /*0170*/  LDL.64 R142, [R1+0x18] ;  /* 0x00001800018e7983 */ /* 0x000ee20000100a00 */
[----:B------:R-:W-:-:S02]  /*0180*/  ISETP.GE.U32.AND P5, PT, R0, 0x20, PT ;  /* 0x000000200000780c */ /* 0x000fc40003fa6070 */
[----:B------:R-:W-:Y:S01]  /*0190*/  ISETP.GE.U32.AND P0, PT, R0, 0x40, PT ;  /* 0x000000400000780c */ /* 0x000fe20003f06070 */
[----:B------:R-:W4:Y:S04]  /*01a0*/  LDL.64 R144, [R1+0x20] ;  /* 0x0000200001907983 */ /* 0x000f280000100a00 */
[----:B------:R-:W4:Y:S06]  /*01b0*/  LDL.64 R146, [R1+0x28] ;  /* 0x0000280001927983 */ /* 0x000f2c0000100a00 */
        /* <DEDUP_REMOVED lines=11> */
[----:B------:R-:W-:Y:S01]  /*0270*/  ISETP.GE.U32.AND P2, PT, R0, 0xc0, PT ;  /* 0x000000c00000780c */ /* 0x000fe20003f46070 */
[----:B------:R-:W-:Y:S01]  /*0280*/  @P0 IMAD.WIDE.U32 R124, R2, 0x20, R124 ;  /* 0x00000020027c0825 */ /* 0x000fe200078e007c */
[----:B------:R-:W-:Y:S01]  /*0290*/  ISETP.GE.U32.AND P1, PT, R0, 0xe0, PT ;  /* 0x000000e00000780c */ /* 0x000fe20003f26070 */
[----:B------:R-:W5:Y:S04]  /*02a0*/  @P5 LD.E.128 R24, desc[UR6][R6.64] ;  /* 0x0000000606185980 */ /* 0x000f68000c101d00 */
[----:B------:R-:W4:Y:S01]  /*02b0*/  @P6 LDC.64 R130, c[0x0][0x438] ;  /* 0x00010e00ff826b82 */ /* 0x000f220000000a00 */
[----:B------:R-:W5:Y:S04]  /*02c0*/  @P0 LDG.E.128 R248, desc[UR6][R124.64+0x10] ;  /* 0x000010067cf80981 */ /* 0x000f68000c1e1d00 */
[----:B---3--:R-:W3:Y:S01]  /*02d0*/  @P5 LDG.E.128 R140, desc[UR6][R4.64+0x10] ;  /* 0x00001006048c5981 */ /* 0x008ee2000c1e1d00 */
[----:B0-----:R-:W-:-:S02]  /*02e0*/  @P0 IMAD.WIDE.U32 R126, R2, 0x20, R126 ;  /* 0x00000020027e0825 */ /* 0x001fc400078e007e */
[----:B------:R-:W0:Y:S01]  /*02f0*/  @P3 LDC.64 R136, c[0x0][0x438] ;  /* 0x00010e00ff883b82 */ /* 0x000e220000000a00 */
[----:B--2---:R2:W3:Y:S01]  /*0300*/  @P0 LDG.E.128 R132, desc[UR6][R124.64] ;  /* 0x000000067c840981 */ /* 0x0044e2000c1e1d00 */
[----:B------:R-:W-:-:S03]  /*0310*/  @P0 IADD3 R2, PT, PT, R2, 0x20, RZ ;  /* 0x0000002002020810 */ /* 0x000fc60007ffe0ff */
[----:B------:R-:W5:Y:S03]  /*0320*/  @P0 LD.E.128 R8, desc[UR6][R126.64] ;  /* 0x000000067e080980 */ /* 0x000f66000c101d00 */
[----:B------:R-:W0:Y:S01]  /*0330*/  @P2 LDC.64 R138, c[0x0][0x438] ;  /* 0x00010e00ff8a2b82 */ /* 0x000e220000000a00 */
[C---:B-1----:R-:W-:Y:S01]  /*0340*/  @P6 IMAD.WIDE.U32 R128, R2.reuse, 0x20, R128 ;  /* 0x0000002002806825 */ /* 0x042fe200078e0080 */
[----:B------:R1:W5:Y:S04]  /*0350*/  @P0 LD.E.128 R12, desc[UR6][R126.64+0x10] ;  /* 0x000010067e0c0980 */ /* 0x000368000c101d00 */
[----:B----4-:R-:W4:Y:S02]  /*0360*/  @P5 LDG.E.128 R144, desc[UR6][R4.64] ;  /* 0x0000000604905981 */ /* 0x010f24000c1e1d00 */
[----:B--2---:R-:W2:Y:S01]  /*0370*/  @P3 LDC.64 R124, c[0x0][0x3d0] ;  /* 0x0000f400ff7c3b82 */ /* 0x004ea20000000a00 */
[C---:B------:R-:W-:Y:S01]  /*0380*/  @P6 IMAD.WIDE.U32 R130, R2.reuse, 0x20, R130 ;  /* 0x0000002002826825 */ /* 0x040fe200078e0082 */
[----:B------:R-:W5:Y:S01]  /*0390*/  @P6 LDG.E.128 R244, desc[UR6][R128.64] ;  /* 0x0000000680f46981 */ /* 0x000f62000c1e1d00 */
[----:B------:R-:W-:-:S03]  /*03a0*/  @P6 IADD3 R2, PT, PT, R2, 0x20, RZ ;  /* 0x0000002002026810 */ /* 0x000fc60007ffe0ff */
[----:B------:R1:W5:Y:S02]  /*03b0*/  @P6 LDG.E.128 R240, desc[UR6][R128.64+0x10] ;  /* 0x0000100680f06981 */ /* 0x000364000c1e1d00 */
[----:B-1----:R-:W1:Y:S02]  /*03c0*/  @P2 LDC.64 R126, c[0x0][0x3d0] ;  /* 0x0000f400ff7e2b82 */ /* 0x002e640000000a00 */
[----:B------:R-:W5:Y:S04]  /*03d0*/  @P6 LD.E.128 R16, desc[UR6][R130.64] ;  /* 0x0000000682106980 */ /* 0x000f68000c101d00 */
[----:B------:R-:W5:Y:S01]  /*03e0*/  @P6 LD.E.128 R20, desc[UR6][R130.64+0x10] ;  /* 0x0000100682146980 */ /* 0x000f62000c101d00 */
[C---:B------:R-:W-:Y:S01]  /*03f0*/  ISETP.GE.U32.AND P6, PT, R0.reuse, 0x120, PT ;  /* 0x000001200000780c */ /* 0x040fe20003fc6070 */
[----:B------:R-:W1:Y:S02]  /*0400*/  @P1 LDC.64 R128, c[0x0][0x438] ;  /* 0x00010e00ff801b82 */ /* 0x000e640000000a00 */
[----:B------:R0:W5:Y:S10]  /*0410*/  @P5 LD.E.128 R28, desc[UR6][R6.64+0x10] ;  /* 0x00001006061c5980 */ /* 0x000174000c101d00 */
[----:B0-----:R-:W0:Y:S01]  /*0420*/  @P6 LDC.64 R6, c[0x0][0x3d0] ;  /* 0x0000f400ff066b82 */ /* 0x001e220000000a00 */
[----:B---3--:R3:W-:Y:S04]  /*0430*/  @P0 STL.64 [R1], R132 ;  /* 0x0000008401000387 */ /* 0x0087e80000100a00 */
[----:B------:R2:W-:Y:S03]  /*0440*/  @P0 STL.64 [R1+0x8], R134 ;  /* 0x0000088601000387 */ /* 0x0005e60000100a00 */
[----:B---3--:R-:W3:Y:S08]  /*0450*/  @P4 LDC.64 R132, c[0x0][0x3d0] ;  /* 0x0000f400ff844b82 */ /* 0x008ef00000000a00 */
[----:B--2---:R-:W2:Y:S01]  /*0460*/  @P4 LDC.64 R134, c[0x0][0x438] ;  /* 0x00010e00ff864b82 */ /* 0x004ea20000000a00 */
[----:B------:R-:W-:Y:S01]  /*0470*/  ISETP.GE.U32.AND P0, PT, R0, 0x100, PT ;  /* 0x000001000000780c */ /* 0x000fe20003f06070 */
[----:B------:R1:W-:Y:S06]  /*0480*/  @P5 STL.64 [R1+0x10], R140 ;  /* 0x0000108c01005387 */ /* 0x0003ec0000100a00 */
[----:B-1----:R-:W1:Y:S01]  /*0490*/  @P1 LDC.64 R140, c[0x0][0x3d0] ;  /* 0x0000f400ff8c1b82 */ /* 0x002e620000000a00 */
[C---:B---3--:R-:W-:Y:S01]  /*04a0*/  @P4 IMAD.WIDE.U32 R132, R2.reuse, 0x20, R132 ;  /* 0x0000002002844825 */ /* 0x048fe200078e0084 */
[----:B------:R3:W-:Y:S04]  /*04b0*/  @P5 STL.64 [R1+0x18], R142 ;  /* 0x0000188e01005387 */ /* 0x0007e80000100a00 */
[----:B------:R0:W5:Y:S02]  /*04c0*/  @P4 LDG.E.128 R236, desc[UR6][R132.64] ;  /* 0x0000000684ec4981 */ /* 0x000164000c1e1d00 */
[----:B------:R-:W4:Y:S01]  /*04d0*/  @P0 LDC.64 R4, c[0x0][0x3d0] ;  /* 0x0000f400ff040b82 */ /* 0x000f220000000a00 */
[C---:B--2---:R-:W-:Y:S01]  /*04e0*/  @P4 IMAD.WIDE.U32 R134, R2.reuse, 0x20, R134 ;  /* 0x0000002002864825 */ /* 0x044fe200078e0086 */
[----:B------:R-:W-:Y:S01]  /*04f0*/  @P4 IADD3 R2, PT, PT, R2, 0x20, RZ ;  /* 0x0000002002024810 */ /* 0x000fe20007ffe0ff */
[----:B------:R2:W5:Y:S05]  /*0500*/  @P4 LDG.E.128 R32, desc[UR6][R132.64+0x10] ;  /* 0x0000100684204981 */ /* 0x00056a000c1e1d00 */
[----:B------:R-:W0:Y:S01]  /*0510*/  @P0 LDC.64 R130, c[0x0][0x438] ;  /* 0x00010e00ff820b82 */ /* 0x000e220000000a00 */
[C---:B------:R-:W-:Y:S01]  /*0520*/  @P3 IMAD.WIDE.U32 R124, R2.reuse, 0x20, R124 ;  /* 0x00000020027c3825 */ /* 0x040fe200078e007c */
[----:B------:R2:W5:Y:S03]  /*0530*/  @P4 LD.E.128 R36, desc[UR6][R134.64] ;  /* 0x0000000686244980 */ /* 0x000566000c101d00 */
[C---:B------:R-:W-:Y:S01]  /*0540*/  @P3 IMAD.WIDE.U32 R136, R2.reuse, 0x20, R136 ;  /* 0x0000002002883825 */ /* 0x040fe200078e0088 */
[----:B------:R-:W-:Y:S01]  /*0550*/  @P3 IADD3 R2, PT, PT, R2, 0x20, RZ ;  /* 0x0000002002023810 */ /* 0x000fe20007ffe0ff */
[----:B------:R2:W5:Y:S01]  /*0560*/  @P4 LD.E.128 R40, desc[UR6][R134.64+0x10] ;  /* 0x0000100686284980 */ /* 0x000562000c101d00 */
[----:B---3--:R-:W3:Y:S03]  /*0570*/  @P6 LDC.64 R142, c[0x0][0x438] ;  /* 0x00010e00ff8e6b82 */ /* 0x008ee60000000a00 */
[C---:B------:R-:W-:Y:S01]  /*0580*/  @P2 IMAD.WIDE.U32 R126, R2.reuse, 0x20, R126 ;  /* 0x00000020027e2825 */ /* 0x040fe200078e007e */
[----:B------:R2:W5:Y:S03]  /*0590*/  @P3 LDG.E.128 R44, desc[UR6][R124.64] ;  /* 0x000000067c2c3981 */ /* 0x000566000c1e1d00 */
[C---:B------:R-:W-:Y:S01]  /*05a0*/  @P2 IMAD.WIDE.U32 R138, R2.reuse, 0x20, R138 ;  /* 0x00000020028a2825 */ /* 0x040fe200078e008a */
[----:B------:R-:W-:Y:S01]  /*05b0*/  @P2 IADD3 R2, PT, PT, R2, 0x20, RZ ;  /* 0x0000002002022810 */ /* 0x000fe20007ffe0ff */
[----:B------:R2:W5:Y:S04]  /*05c0*/  @P3 LDG.E.128 R48, desc[UR6][R124.64+0x10] ;  /* 0x000010067c303981 */ /* 0x000568000c1e1d00 */
[C---:B-1----:R-:W-:Y:S01]  /*05d0*/  @P1 IMAD.WIDE.U32 R140, R2.reuse, 0x20, R140 ;  /* 0x00000020028c1825 */ /* 0x042fe200078e008c */
[----:B------:R2:W5:Y:S03]  /*05e0*/  @P3 LD.E.128 R52, desc[UR6][R136.64] ;  /* 0x0000000688343980 */ /* 0x000566000c101d00 */
[C---:B------:R-:W-:Y:S01]  /*05f0*/  @P1 IMAD.WIDE.U32 R128, R2.reuse, 0x20, R128 ;  /* 0x0000002002801825 */ /* 0x040fe200078e0080 */
[----:B------:R-:W-:Y:S01]  /*0600*/  @P1 IADD3 R2, PT, PT, R2, 0x20, RZ ;  /* 0x0000002002021810 */ /* 0x000fe20007ffe0ff */
[----:B------:R2:W5:Y:S04]  /*0610*/  @P3 LD.E.128 R56, desc[UR6][R136.64+0x10] ;  /* 0x0000100688383980 */ /* 0x000568000c101d00 */
[C---:B----4-:R-:W-:Y:S01]  /*0620*/  @P0 IMAD.WIDE.U32 R4, R2.reuse, 0x20, R4 ;  /* 0x0000002002040825 */ /* 0x050fe200078e0004 */
[----:B------:R2:W5:Y:S03]  /*0630*/  @P2 LDG.E.128 R60, desc[UR6][R126.64] ;  /* 0x000000067e3c2981 */ /* 0x000566000c1e1d00 */
[C---:B0-----:R-:W-:Y:S01]  /*0640*/  @P0 IMAD.WIDE.U32 R130, R2.reuse, 0x20, R130 ;  /* 0x0000002002820825 */ /* 0x041fe200078e0082 */
[----:B------:R-:W-:Y:S01]  /*0650*/  @P0 IADD3 R2, PT, PT, R2, 0x20, RZ ;  /* 0x0000002002020810 */ /* 0x000fe20007ffe0ff */
[----:B------:R2:W5:Y:S04]  /*0660*/  @P2 LDG.E.128 R64, desc[UR6][R126.64+0x10] ;  /* 0x000010067e402981 */ /* 0x000568000c1e1d00 */
[C---:B------:R-:W-:Y:S01]  /*0670*/  @P6 IMAD.WIDE.U32 R6, R2.reuse, 0x20, R6 ;  /* 0x0000002002066825 */ /* 0x040fe200078e0006 */
[----:B------:R2:W5:Y:S03]  /*0680*/  @P2 LD.E.128 R68, desc[UR6][R138.64] ;  /* 0x000000068a442980 */ /* 0x000566000c101d00 */
[----:B---3--:R-:W-:Y:S01]  /*0690*/  @P6 IMAD.WIDE.U32 R142, R2, 0x20, R142 ;  /* 0x00000020028e6825 */ /* 0x008fe200078e008e */
[----:B------:R2:W5:Y:S04]  /*06a0*/  @P2 LD.E.128 R72, desc[UR6][R138.64+0x10] ;  /* 0x000010068a482980 */ /* 0x000568000c101d00 */
        /* <DEDUP_REMOVED lines=16> */
[----:B--2---:R-:W-:Y:S05]  /*07b0*/  @!P0 BRA `(.L_x_21705) ;  /* 0x0000000400f88947 */ /* 0x004fea0003800000 */
        /* <DEDUP_REMOVED lines=9> */
.L_x_21704:
[----:B------:R-:W2:Y:S04]  /*0850*/  LDL R148, [R1] ;  /* 0x0000000001947983 */ /* 0x000ea80000100800 */
[----:B------:R-:W2:Y:S04]  /*0860*/  LDL R149, [R1+0x4] ;  /* 0x0000040001957983 */ /* 0x000ea80000100800 */
[----:B------:R-:W2:Y:S04]  /*0870*/  LDL R150, [R1+0x8] ;  /* 0x0000080001967983 */ /* 0x000ea80000100800 */
[----:B------:R-:W2:Y:S01]  /*0880*/  LDL R151, [R1+0xc] ;  /* 0x00000c0001977983 */ /* 0x000ea20000100800 */
[----:B------:R-:W-:-:S02]  /*0890*/  ISETP.GE.U32.AND P5, PT, R0, 0x20, PT ;  /* 0x000000200000780c */ /* 0x000fc40003fa6070 */
[----:B------:R-:W-:Y:S01]  /*08a0*/  ISETP.GE.U32.AND P1, PT, R0, 0x40, PT ;  /* 0x000000400000780c */ /* 0x000fe20003f26070 */
[----:B------:R-:W3:Y:S04]  /*08b0*/  LDL R144, [R1+0x20] ;  /* 0x0000200001907983 */ /* 0x000ee80000100800 */
[----:B------:R-:W3:Y:S04]  /*08c0*/  LDL R145, [R1+0x24] ;  /* 0x0000240001917983 */ /* 0x000ee80000100800 */
[----:B------:R-:W3:Y:S02]  /*08d0*/  LDL R146, [R1+0x28] ;  /* 0x0000280001927983 */ /* 0x000ee40000100800 */
[----:B------:R-:W0:Y:S02]  /*08e0*/  @P5 LDC.64 R4, c[0x0][0x3d0] ;  /* 0x0000f400ff045b82 */ /* 0x000e240000000a00 */
[----:B------:R-:W3:Y:S04]  /*08f0*/  LDL R147, [R1+0x2c] ;  /* 0x00002c0001937983 */ /* 0x000ee80000100800 */
[----:B------:R-:W4:Y:S02]  /*0900*/  LDL R140, [R1+0x10] ;  /* 0x00001000018c7983 */ /* 0x000f240000100800 */
[----:B------:R-:W1:Y:S02]  /*0910*/  @P1 LDC.64 R6, c[0x0][0x3d0] ;  /* 0x0000f400ff061b82 */ /* 0x000e640000000a00 */
[----:B------:R-:W4:Y:S04]  /*0920*/  LDL R141, [R1+0x14] ;  /* 0x00001400018d7983 */ /* 0x000f280000100800 */
[----:B------:R-:W4:Y:S04]  /*0930*/  LDL R142, [R1+0x18] ;  /* 0x00001800018e7983 */ /* 0x000f280000100800 */
[----:B------:R-:W4:Y:S01]  /*0940*/  LDL R143, [R1+0x1c] ;  /* 0x00001c00018f7983 */ /* 0x000f220000100800 */
[C---:B0-----:R-:W-:Y:S01]  /*0950*/  @P5 IMAD.WIDE.U32 R4, R2.reuse, 0x20, R4 ;  /* 0x0000002002045825 */ /* 0x041fe200078e0004 */
[----:B------:R-:W-:-:S05]  /*0960*/  @P5 LOP3.LUT R2, R2, 0x20, RZ, 0xfc, !PT ;  /* 0x0000002002025812 */ /* 0x000fca00078efcff */
[----:B-1----:R-:W-:Y:S01]  /*0970*/  @P1 IMAD.WIDE.U32 R6, R2, 0x20, R6 ;  /* 0x0000002002061825 */ /* 0x002fe200078e0006 */
[C---:B------:R-:W-:Y:S02]  /*0980*/  ISETP.GE.U32.AND P6, PT, R0.reuse, 0x60, PT ;  /* 0x000000600000780c */ /* 0x040fe40003fc6070 */
[C---:B------:R-:W-:Y:S02]  /*0990*/  ISETP.GE.U32.AND P4, PT, R0.reuse, 0x80, PT ;  /* 0x000000800000780c */ /* 0x040fe40003f86070 */
[C---:B------:R-:W-:Y:S01]  /*09a0*/  ISETP.GE.U32.AND P0, PT, R0.reuse, 0xa0, PT ;  /* 0x000000a00000780c */ /* 0x040fe20003f06070 */
[----:B------:R-:W5:Y:S08]  /*09b0*/  @P1 LDG.E.128 R248, desc[UR6][R6.64+0x10] ;  /* 0x0000100606f81981 */ /* 0x000f70000c1e1d00 */
[----:B------:R-:W0:Y:S01]  /*09c0*/  @P6 LDC.64 R8, c[0x0][0x3d0] ;  /* 0x0000f400ff086b82 */ /* 0x000e220000000a00 */
[----:B------:R-:W-:-:S07]  /*09d0*/  ISETP.GE.U32.AND P3, PT, R0, 0xc0, PT ;  /* 0x000000c00000780c */ /* 0x000fce0003f66070 */
[----:B------:R-:W1:Y:S01]  /*09e0*/  @P4 LDC.64 R10, c[0x0][0x3d0] ;  /* 0x0000f400ff0a4b82 */ /* 0x000e620000000a00 */
[----:B------:R-:W-:Y:S02]  /*09f0*/  ISETP.GE.U32.AND P2, PT, R0, 0xe0, PT ;  /* 0x000000e00000780c */ /* 0x000fe40003f46070 */
[----:B------:R-:W-:-:S05]  /*0a00*/  @P1 IADD3 R2, PT, PT, R2, 0x20, RZ ;  /* 0x0000002002021810 */ /* 0x000fca0007ffe0ff */
[----:B------:R-:W1:Y:S01]  /*0a10*/  @P0 LDC.64 R12, c[0x0][0x3d0] ;  /* 0x0000f400ff0c0b82 */ /* 0x000e620000000a00 */
[----:B--2---:R-:W2:Y:S01]  /*0a20*/  @P1 LDG.E.128 R148, desc[UR6][R6.64] ;  /* 0x0000000606941981 */ /* 0x004ea2000c1e1d00 */
[C---:B0-----:R-:W-:Y:S01]  /*0a30*/  @P6 IMAD.WIDE.U32 R8, R2.reuse, 0x20, R8 ;  /* 0x0000002002086825 */ /* 0x041fe200078e0008 */
[----:B------:R-:W-:-:S05]  /*0a40*/  @P6 IADD3 R2, PT, PT, R2, 0x20, RZ ;  /* 0x0000002002026810 */ /* 0x000fca0007ffe0ff */
[----:B------:R-:W0:Y:S01]  /*0a50*/  @P3 LDC.64 R14, c[0x0][0x3d0] ;  /* 0x0000f400ff0e3b82 */ /* 0x000e220000000a00 */
[----:B------:R-:W5:Y:S01]  /*0a60*/  @P6 LDG.E.128 R244, desc[UR6][R8.64] ;  /* 0x0000000608f46981 */ /* 0x000f62000c1e1d00 */
[----:B-1----:R-:W-:-:S03]  /*0a70*/  @P4 IMAD.WIDE.U32 R10, R2, 0x20, R10 ;  /* 0x00000020020a4825 */ /* 0x002fc600078e000a */
[----:B------:R1:W5:Y:S01]  /*0a80*/  @P6 LDG.E.128 R240, desc[UR6][R8.64+0x10] ;  /* 0x0000100608f06981 */ /* 0x000362000c1e1d00 */
[----:B------:R-:W-:Y:S02]  /*0a90*/  ISETP.GE.U32.AND P6, PT, R0, 0x120, PT ;  /* 0x000001200000780c */ /* 0x000fe40003fc6070 */
[----:B------:R-:W1:Y:S01]  /*0aa0*/  @P2 LDC.64 R16, c[0x0][0x3d0] ;  /* 0x0000f400ff102b82 */ /* 0x000e620000000a00 */
[----:B------:R-:W-:Y:S01]  /*0ab0*/  @P4 IADD3 R2, PT, PT, R2, 0x20, RZ ;  /* 0x0000002002024810 */ /* 0x000fe20007ffe0ff */
[----:B------:R-:W5:Y:S04]  /*0ac0*/  @P4 LDG.E.128 R236, desc[UR6][R10.64] ;  /* 0x000000060aec4981 */ /* 0x000f68000c1e1d00 */
[----:B------:R-:W5:Y:S01]  /*0ad0*/  @P4 LDG.E.128 R32, desc[UR6][R10.64+0x10] ;  /* 0x000010060a204981 */ /* 0x000f62000c1e1d00 */
[----:B------:R-:W-:Y:S01]  /*0ae0*/  ISETP.GE.U32.AND P4, PT, R0, 0x140, PT ;  /* 0x000001400000780c */ /* 0x000fe20003f86070 */
[C---:B------:R-:W-:Y:S01]  /*0af0*/  @P0 IMAD.WIDE.U32 R12, R2.reuse, 0x20, R12 ;  /* 0x00000020020c0825 */ /* 0x040fe200078e000c */
[----:B------:R-:W-:Y:S01]  /*0b00*/  @P0 IADD3 R2, PT, PT, R2, 0x20, RZ ;  /* 0x0000002002020810 */ /* 0x000fe20007ffe0ff */
[----:B---3--:R-:W3:Y:S01]  /*0b10*/  @P5 LDG.E.128 R144, desc[UR6][R4.64] ;  /* 0x0000000604905981 */ /* 0x008ee2000c1e1d00 */
[----:B------:R-:W2:Y:S01]  /*0b20*/  @P6 LDC.64 R18, c[0x0][0x3d0] ;  /* 0x0000f400ff126b82 */ /* 0x000ea20000000a00 */
[----:B------:R-:W-:-:S02]  /*0b30*/  CS2R R122, SRZ ;  /* 0x00000000007a7805 */ /* 0x000fc4000001ff00 */
[----:B------:R-:W5:Y:S01]  /*0b40*/  @P0 LDG.E.128 R44, desc[UR6][R12.64] ;  /* 0x000000060c2c0981 */ /* 0x000f62000c1e1d00 */
[C---:B0-----:R-:W-:Y:S01]  /*0b50*/  @P3 IMAD.WIDE.U32 R14, R2.reuse, 0x20, R14 ;  /* 0x00000020020e3825 */ /* 0x041fe200078e000e */
[----:B------:R-:W-:Y:S02]  /*0b60*/  @P3 IADD3 R2, PT, PT, R2, 0x20, RZ ;  /* 0x0000002002023810 */ /* 0x000fe40007ffe0ff */
[----:B----4-:R-:W4:Y:S02]  /*0b70*/  @P5 LDG.E.128 R140, desc[UR6][R4.64+0x10] ;  /* 0x00001006048c5981 */ /* 0x010f24000c1e1d00 */
[----:B-1----:R-:W0:Y:S01]  /*0b80*/  @P4 LDC.64 R8, c[0x0][0x3d0] ;  /* 0x0000f400ff084b82 */ /* 0x002e220000000a00 */
[C---:B------:R-:W-:Y:S01]  /*0b90*/  @P2 IMAD.WIDE.U32 R16, R2.reuse, 0x20, R16 ;  /* 0x0000002002102825 */ /* 0x040fe200078e0010 */
[----:B------:R-:W-:Y:S01]  /*0ba0*/  @P2 IADD3 R2, PT, PT, R2, 0x20, RZ ;  /* 0x0000002002022810 */ /* 0x000fe20007ffe0ff */
[----:B------:R-:W5:Y:S04]  /*0bb0*/  @P0 LDG.E.128 R48, desc[UR6][R12.64+0x10] ;  /* 0x000010060c300981 */ /* 0x000f68000c1e1d00 */
[----:B--2---:R1:W-:Y:S04]  /*0bc0*/  @P1 STL.64 [R1], R148 ;  /* 0x0000009401001387 */ /* 0x0043e80000100a00 */
[----:B------:R1:W-:Y:S01]  /*0bd0*/  @P1 STL.64 [R1+0x8], R150 ;  /* 0x0000089601001387 */ /* 0x0003e20000100a00 */
[----:B------:R-:W-:-:S02]  /*0be0*/  ISETP.GE.U32.AND P1, PT, R0, 0x100, PT ;  /* 0x000001000000780c */ /* 0x000fc40003f26070 */
[----:B------:R-:W-:Y:S02]  /*0bf0*/  CS2R R120, SRZ ;  /* 0x0000000000787805 */ /* 0x000fe4000001ff00 */
[----:B------:R-:W-:Y:S01]  /*0c00*/  CS2R R118, SRZ ;  /* 0x0000000000767805 */ /* 0x000fe2000001ff00 */
[----:B------:R-:W5:Y:S01]  /*0c10*/  @P3 LDG.E.128 R60, desc[UR6][R14.64] ;  /* 0x000000060e3c3981 */ /* 0x000f62000c1e1d00 */
[----:B------:R-:W-:Y:S02]  /*0c20*/  CS2R R116, SRZ ;  /* 0x0000000000747805 */ /* 0x000fe4000001ff00 */
[----:B------:R-:W-:Y:S02]  /*0c30*/  CS2R R106, SRZ ;  /* 0x00000000006a7805 */ /* 0x000fe4000001ff00 */
[----:B------:R-:W-:Y:S01]  /*0c40*/  CS2R R104, SRZ ;  /* 0x0000000000687805 */ /* 0x000fe2000001ff00 */
[----:B------:R-:W5:Y:S01]  /*0c50*/  @P3 LDG.E.128 R64, desc[UR6][R14.64+0x10] ;  /* 0x000010060e403981 */ /* 0x000f62000c1e1d00 */
[----:B------:R-:W-:-:S02]  /*0c60*/  CS2R R102, SRZ ;  /* 0x0000000000667805 */ /* 0x000fc4000001ff00 */
[----:B------:R-:W-:Y:S02]  /*0c70*/  CS2R R100, SRZ ;  /* 0x0000000000647805 */ /* 0x000fe4000001ff00 */
[----:B------:R-:W-:Y:S01]  /*0c80*/  CS2R R90, SRZ ;  /* 0x00000000005a7805 */ /* 0x000fe2000001ff00 */
[----:B------:R-:W5:Y:S01]  /*0c90*/  @P2 LDG.E.128 R76, desc[UR6][R16.64] ;  /* 0x00000006104c2981 */ /* 0x000f62000c1e1d00 */
[----:B------:R-:W2:Y:S01]  /*0ca0*/  @P1 LDC.64 R6, c[0x0][0x3d0] ;  /* 0x0000f400ff061b82 */ /* 0x000ea20000000a00 */
[----:B------:R-:W-:Y:S02]  /*0cb0*/  CS2R R88, SRZ ;  /* 0x0000000000587805 */ /* 0x000fe4000001ff00 */
[----:B------:R-:W5:Y:S01]  /*0cc0*/  @P2 LDG.E.128 R80, desc[UR6][R16.64+0x10] ;  /* 0x0000100610502981 */ /* 0x000f62000c1e1d00 */
[C---:B--2---:R-:W-:Y:S01]  /*0cd0*/  @P1 IMAD.WIDE.U32 R6, R2.reuse, 0x20, R6 ;  /* 0x0000002002061825 */ /* 0x044fe200078e0006 */
[----:B------:R-:W-:-:S04]  /*0ce0*/  @P1 IADD3 R2, PT, PT, R2, 0x20, RZ ;  /* 0x0000002002021810 */ /* 0x000fc80007ffe0ff */
[----:B------:R-:W5:Y:S01]  /*0cf0*/  @P1 LDG.E.128 R92, desc[UR6][R6.64] ;  /* 0x00000006065c1981 */ /* 0x000f62000c1e1d00 */
[C---:B------:R-:W-:Y:S01]  /*0d00*/  @P6 IMAD.WIDE.U32 R18, R2.reuse, 0x20, R18 ;  /* 0x0000002002126825 */ /* 0x040fe200078e0012 */
[----:B------:R-:W-:Y:S02]  /*0d10*/  @P6 IADD3 R2, PT, PT, R2, 0x20, RZ ;  /* 0x0000002002026810 */ /* 0x000fe40007ffe0ff */
[----:B------:R-:W5:Y:S03]  /*0d20*/  @P1 LDG.E.128 R96, desc[UR6][R6.64+0x10] ;  /* 0x0000100606601981 */ /* 0x000f66000c1e1d00 */
[----:B0-----:R-:W-:Y:S01]  /*0d30*/  @P4 IMAD.WIDE.U32 R2, R2, 0x20, R8 ;  /* 0x0000002002024825 */ /* 0x001fe200078e0008 */
[----:B---3--:R1:W-:Y:S04]  /*0d40*/  @P5 STL.64 [R1+0x20], R144 ;  /* 0x0000209001005387 */ /* 0x0083e80000100a00 */
[----:B------:R-:W5:Y:S04]  /*0d50*/  @P4 LDG.E.128 R124, desc[UR6][R2.64] ;  /* 0x00000006027c4981 */ /* 0x000f68000c1e1d00 */
[----:B------:R-:W5:Y:S04]  /*0d60*/  @P4 LDG.E.128 R128, desc[UR6][R2.64+0x10] ;  /* 0x0000100602804981 */ /* 0x000f68000c1e1d00 */
[----:B------:R1:W-:Y:S04]  /*0d70*/  @P5 STL.64 [R1+0x28], R146 ;  /* 0x0000289201005387 */ /* 0x0003e80000100a00 */
[----:B----4-:R1:W-:Y:S04]  /*0d80*/  @P5 STL.64 [R1+0x10], R140 ;  /* 0x0000108c01005387 */ /* 0x0103e80000100a00 */
[----:B------:R1:W-:Y:S01]  /*0d90*/  @P5 STL.64 [R1+0x18], R142 ;  /* 0x0000188e01005387 */ /* 0x0003e20000100a00 */
[----:B------:R-:W-:-:S02]  /*0da0*/  CS2R R86, SRZ ;  /* 0x0000000000567805 */ /* 0x000fc4000001ff00 */
[----:B------:R-:W-:Y:S02]  /*0db0*/  CS2R R84, SRZ ;  /* 0x0000000000547805 */ /* 0x000fe4000001ff00 */
[----:B------:R-:W-:Y:S01]  /*0dc0*/  CS2R R74, SRZ ;  /* 0x00000000004a7805 */ /* 0x000fe2000001ff00 */
[----:B------:R-:W5:Y:S01]  /*0dd0*/  @P6 LDG.E.128 R108, desc[UR6][R18.64] ;  /* 0x00000006126c6981 */ /* 0x000f62000c1e1d00 */
[----:B------:R-:W-:Y:S02]  /*0de0*/  CS2R R72, SRZ ;  /* 0x0000000000487805 */ /* 0x000fe4000001ff00 */
[----:B------:R-:W-:Y:S02]  /*0df0*/  CS2R R70, SRZ ;  /* 0x0000000000467805 */ /* 0x000fe4000001ff00 */
[----:B------:R-:W-:Y:S01]  /*0e00*/  CS2R R68, SRZ ;  /* 0x0000000000447805 */ /* 0x000fe2000001ff00 */
[----:B------:R0:W5:Y:S01]  /*0e10*/  @P6 LDG.E.128 R112, desc[UR6][R18.64+0x10] ;  /* 0x0000100612706981 */ /* 0x000162000c1e1d00 */
        /* <DEDUP_REMOVED lines=23> */
[----:B-1----:R-:W-:-:S07]  /*0f90*/  @P4 CS2R R132, SRZ ;  /* 0x0000000000844805 */ /* 0x002fce000001ff00 */
.L_x_21705:
[----:B------:R-:W-:Y:S05]  /*0fa0*/  BSYNC.RECONVERGENT B0 ;  /* 0x0000000000007941 */ /* 0x000fea0003800200 */
.L_x_21703:
[----:B------:R-:W1:Y:S01]  /*0fb0*/  LDCU UR4, c[0x0][0x384] ;  /* 0x00007080ff0477ac */ /* 0x000e620008000800 */
[----:B------:R-:W2:Y:S01]  /*0fc0*/  LDCU UR13, c[0x0][0x388] ;  /* 0x00007100ff0d77ac */ /* 0x000ea20008000800 */
[----:B------:R-:W3:Y:S01]  /*0fd0*/  LDCU.U8 UR5, c[0x0][0x410] ;  /* 0x00008200ff0577ac */ /* 0x000ee20008000000 */
[----:B------:R-:W4:Y:S01]  /*0fe0*/  LDCU UR12, c[0x0][0x448] ;  /* 0x00008900ff0c77ac */ /* 0x000f220008000800 */
[----:B------:R-:W0:Y:S01]  /*0ff0*/  LDCU.64 UR8, c[0x0][0x398] ;  /* 0x00007300ff0877ac */ /* 0x000e220008000a00 */
[----:B-1----:R-:W-:Y:S01]  /*1000*/  ISETP.GE.AND P0, PT, R252, UR4, PT ;  /* 0x00000004fc007c0c */ /* 0x002fe2000bf06270 */
[----:B------:R-:W1:-:S12]  /*1010*/  LDCU.64 UR10, c[0x0][0x3a0] ;  /* 0x00007400ff0a77ac */ /* 0x000e580008000a00 */
[----:B01234-:R-:W-:Y:S05]  /*1020*/  @P0 EXIT ;  /* 0x000000000000094d */ /* 0x01ffea0003800000 */
.L_x_21787:
        /* <DEDUP_REMOVED lines=8> */
[----:B-1234-:R-:W-:Y:S06]  /*10b0*/  @!P5 BRA `(.L_x_21707) ;  /* 0x00000008001cd947 */ /* 0x01efec0003800000 */
        /* <DEDUP_REMOVED lines=33> */
.L_x_21709:
        /* <DEDUP_REMOVED lines=21> */
.L_x_21708:
[----:B------:R-:W-:-:S04]  /*1420*/  UISETP.NE.U32.AND UP0, UPT, UR10, URZ, UPT ;  /* 0x000000ff0a00728c */ /* 0x000fc8000bf05070 */
[----:B------:R-:W-:-:S09]  /*1430*/  UISETP.NE.AND.EX UP0, UPT, UR11, URZ, UPT, UP0 ;  /* 0x000000ff0b00728c */ /* 0x000fd2000bf05300 */
[----:B------:R-:W-:Y:S05]  /*1440*/  BRA.U UP0, `(.L_x_21711) ;  /* 0x0000000100847547 */ /* 0x000fea000b800000 */
[----:B-----5:R-:W-:Y:S02]  /*1450*/  SHF.L.U32 R2, R156, 0x10, RZ ;  /* 0x000000109c027819 */ /* 0x020fe400000006ff */
        /* <DEDUP_REMOVED lines=32> */
.L_x_21711:
[----:B-----5:R-:W-:Y:S02]  /*1660*/  SHF.L.U32 R2, R156, 0x10, RZ ;  /* 0x000000109c027819 */ /* 0x020fe400000006ff */
[----:B------:R-:W-:Y:S02]  /*1670*/  SHF.L.U32 R4, R140, 0x10, RZ ;  /* 0x000000108c047819 */ /* 0x000fe400000006ff */
[----:B------:R-:W-:Y:S02]  /*1680*/  SHF.L.U32 R6, R141, 0x10, RZ ;  /* 0x000000108d067819 */ /* 0x000fe400000006ff */
[----:B------:R-:W-:Y:S01]  /*1690*/  SHF.L.U32 R7, R142, 0x10, RZ ;  /* 0x000000108e077819 */ /* 0x000fe200000006ff */
[--C-:B------:R-:W-:Y:S01]  /*16a0*/  FADD.FTZ R152, R2, R4.reuse ;  /* 0x0000000402987221 */ /* 0x100fe20000010000 */
[----:B------:R-:W-:Y:S02]  /*16b0*/  PRMT R4, R156, 0x7632, R4 ;  /* 0x000076329c047816 */ /* 0x000fe40000000004 */
[----:B------:R-:W-:Y:S01]  /*16c0*/  PRMT R2, R140, 0x7632, R2 ;  /* 0x000076328c027816 */ /* 0x000fe20000000002 */
[----:B------:R-:W-:Y:S01]  /*16d0*/  FADD.FTZ R152, R144, R152 ;  /* 0x0000009890987221 */ /* 0x000fe20000010000 */
[----:B------:R-:W-:-:S02]  /*16e0*/  SHF.L.U32 R4, R4, 0x10, RZ ;  /* 0x0000001004047819 */ /* 0x000fc400000006ff */
[----:B------:R-:W-:Y:S02]  /*16f0*/  SHF.L.U32 R2, R2, 0x10, RZ ;  /* 0x0000001002027819 */ /* 0x000fe400000006ff */
[----:B------:R-:W-:Y:S02]  /*1700*/  SHF.L.U32 R155, R143, 0x10, RZ ;  /* 0x000000108f9b7819 */ /* 0x000fe400000006ff */
[----:B------:R-:W-:Y:S01]  /*1710*/  PRMT R156, R159, 0x7632, R156 ;  /* 0x000076329f9c7816 */ /* 0x000fe2000000009c */
[----:B------:R-:W-:Y:S01]  /*1720*/  FADD.FTZ R2, R4, R2 ;  /* 0x0000000204027221 */ /* 0x000fe20000010000 */
[----:B------:R-:W-:Y:S02]  /*1730*/  SHF.L.U32 R4, R157, 0x10, RZ ;  /* 0x000000109d047819 */ /* 0x000fe400000006ff */
[----:B------:R-:W-:-:S03]  /*1740*/  SHF.L.U32 R156, R156, 0x10, RZ ;  /* 0x000000109c9c7819 */ /* 0x000fc600000006ff */
[--C-:B------:R-:W-:Y:S01]  /*1750*/  FADD.FTZ R154, R4, R6.reuse ;  /* 0x00000006049a7221 */ /* 0x100fe20000010000 */
[----:B------:R-:W-:Y:S02]  /*1760*/  PRMT R6, R157, 0x7632, R6 ;  /* 0x000076329d067816 */ /* 0x000fe40000000006 */
[----:B------:R-:W-:Y:S01]  /*1770*/  PRMT R4, R141, 0x7632, R4 ;  /* 0x000076328d047816 */ /* 0x000fe20000000004 */
[----:B------:R-:W-:Y:S01]  /*1780*/  FADD.FTZ R154, R146, R154 ;  /* 0x0000009a929a7221 */ /* 0x000fe20000010000 */
[----:B------:R-:W-:Y:S02]  /*1790*/  SHF.L.U32 R6, R6, 0x10, RZ ;  /* 0x0000001006067819 */ /* 0x000fe400000006ff */
[----:B------:R-:W-:-:S05]  /*17a0*/  SHF.L.U32 R4, R4, 0x10, RZ ;  /* 0x0000001004047819 */ /* 0x000fca00000006ff */
        /* <DEDUP_REMOVED lines=19> */
.L_x_21710:
[----:B------:R-:W0:Y:S01]  /*18e0*/  LDC.64 R6, c[0x0][0x3a8] ;  /* 0x0000ea00ff067b82 */ /* 0x000e220000000a00 */
[C---:B------:R-:W-:Y:S01]  /*18f0*/  IADD3 R2, PT, PT, R5.reuse, 0x20, RZ ;  /* 0x0000002005027810 */ /* 0x040fe20007ffe0ff */
[----:B0-----:R-:W-:-:S05]  /*1900*/  IMAD.WIDE.U32 R6, R5, 0x20, R6 ;  /* 0x0000002005067825 */ /* 0x001fca00078e0006 */
[----:B------:R0:W-:Y:S04]  /*1910*/  STG.E.128 desc[UR6][R6.64], R152 ;  /* 0x0000009806007986 */ /* 0x0001e8000c101d06 */
[----:B------:R0:W-:Y:S02]  /*1920*/  STG.E.128 desc[UR6][R6.64+0x10], R156 ;  /* 0x0000109c06007986 */ /* 0x0001e4000c101d06 */
.L_x_21707:
[----:B------:R-:W-:Y:S05]  /*1930*/  BSYNC.RECONVERGENT B0 ;  /* 0x0000000000007941 */ /* 0x000fea0003800200 */
.L_x_21706:
        /* <DEDUP_REMOVED lines=10> */
[----:B0-----:R-:W0:Y:S02]  /*19e0*/  @P0 LDC.64 R6, c[0x0][0x398] ;  /* 0x0000e600ff060b82 */ /* 0x001e240000000a00 */
[----:B0-----:R-:W-:-:S05]  /*19f0*/  @P0 IMAD.WIDE.U32 R6, R2, 0x10, R6 ;  /* 0x0000001002060825 */ /* 0x001fca00078e0006 */
[----:B------:R0:W5:Y:S02]  /*1a00*/  @P0 LDG.E.128 R140, desc[UR6][R6.64] ;  /* 0x00000006068c0981 */ /* 0x000164000c1e1d00 */
[----:B0-----:R-:W0:Y:S02]  /*1a10*/  @P1 LDC.64 R6, c[0x0][0x3a0] ;  /* 0x0000e800ff061b82 */ /* 0x001e240000000a00 */
[----:B0-----:R-:W-:-:S05]  /*1a20*/  @P1 IMAD.WIDE.U32 R6, R2, 0x20, R6 ;  /* 0x0000002002061825 */ /* 0x001fca00078e0006 */
[----:B------:R-:W5:Y:S04]  /*1a30*/  @P1 LDG.E.128 R144, desc[UR6][R6.64] ;  /* 0x0000000606901981 */ /* 0x000f68000c1e1d00 */
[----:B------:R1:W5:Y:S02]  /*1a40*/  @P1 LDG.E.128 R148, desc[UR6][R6.64+0x10] ;  /* 0x0000100606941981 */ /* 0x000364000c1e1d00 */
[----:B-1----:R-:W-:-:S05]  /*1a50*/  IMAD.WIDE.U32 R6, R2, 0x10, R160 ;  /* 0x0000001002067825 */ /* 0x002fca00078e00a0 */
[----:B------:R0:W5:Y:S01]  /*1a60*/  LDG.E.128 R164, desc[UR6][R6.64] ;  /* 0x0000000606a47981 */ /* 0x000162000c1e1d00 */
[----:B------:R-:W-:Y:S05]  /*1a70*/  @!P0 BRA `(.L_x_21714) ;  /* 0x00000004002c8947 */ /* 0x000fea0003800000 */
[----:B------:R-:W-:Y:S05]  /*1a80*/  @!P1 BRA `(.L_x_21715) ;  /* 0x0000000000a49947 */ /* 0x000fea0003800000 */
[----:B-----5:R-:W-:Y:S02]  /*1a90*/  SHF.L.U32 R4, R164, 0x10, RZ ;  /* 0x00000010a4047819 */ /* 0x020fe400000006ff */
[----:B0-----:R-:W-:Y:S02]  /*1aa0*/  SHF.L.U32 R6, R140, 0x10, RZ ;  /* 0x000000108c067819 */ /* 0x001fe400000006ff */
[----:B------:R-:W-:Y:S02]  /*1ab0*/  SHF.L.U32 R7, R141, 0x10, RZ ;  /* 0x000000108d077819 */ /* 0x000fe400000006ff */
[----:B------:R-:W-:Y:S01]  /*1ac0*/  SHF.L.U32 R161, R142, 0x10, RZ ;  /* 0x000000108ea17819 */ /* 0x000fe200000006ff */
[----:B------:R-:W-:Y:S01]  /*1ad0*/  FADD.FTZ R160, R6, R4 ;  /* 0x0000000406a07221 */ /* 0x000fe20000010000 */
[----:B------:R-:W-:Y:S02]  /*1ae0*/  PRMT R6, R164, 0x7632, R6 ;  /* 0x00007632a4067816 */ /* 0x000fe40000000006 */
[----:B------:R-:W-:Y:S01]  /*1af0*/  PRMT R4, R140, 0x7632, R4 ;  /* 0x000076328c047816 */ /* 0x000fe20000000004 */
[----:B------:R-:W-:Y:S01]  /*1b00*/  FADD.FTZ R160, R144, R160 ;  /* 0x000000a090a07221 */ /* 0x000fe20000010000 */
[----:B------:R-:W-:-:S02]  /*1b10*/  SHF.L.U32 R6, R6, 0x10, RZ ;  /* 0x0000001006067819 */ /* 0x000fc400000006ff */
[----:B------:R-:W-:Y:S02]  /*1b20*/  SHF.L.U32 R4, R4, 0x10, RZ ;  /* 0x0000001004047819 */ /* 0x000fe400000006ff */
[----:B------:R-:W-:Y:S02]  /*1b30*/  PRMT R163, R166, 0x7632, R163 ;  /* 0x00007632a6a37816 */ /* 0x000fe400000000a3 */
[----:B------:R-:W-:Y:S01]  /*1b40*/  SHF.L.U32 R164, R143, 0x10, RZ ;  /* 0x000000108fa47819 */ /* 0x000fe200000006ff */
        /* <DEDUP_REMOVED lines=29> */
.L_x_21715:
[----:B-----5:R-:W-:Y:S02]  /*1d20*/  SHF.L.U32 R4, R164, 0x10, RZ ;  /* 0x00000010a4047819 */ /* 0x020fe400000006ff */
[----:B0-----:R-:W-:-:S05]  /*1d30*/  SHF.L.U32 R6, R140, 0x10, RZ ;  /* 0x000000108c067819 */ /* 0x001fca00000006ff */
        /* <DEDUP_REMOVED lines=31> */
.L_x_21714:
        /* <DEDUP_REMOVED lines=22> */
.L_x_21717:
[----:B-----5:R-:W-:Y:S02]  /*2090*/  PRMT R4, R164, 0x7632, R4 ;  /* 0x00007632a4047816 */ /* 0x020fe40000000004 */
        /* <DEDUP_REMOVED lines=11> */
.L_x_21716:
[----:B------:R-:W0:Y:S02]  /*2150*/  LDC.64 R6, c[0x0][0x3a8] ;  /* 0x0000ea00ff067b82 */ /* 0x000e240000000a00 */
[C---:B0-----:R-:W-:Y:S01]  /*2160*/  IMAD.WIDE.U32 R6, R2.reuse, 0x20, R6 ;  /* 0x0000002002067825 */ /* 0x041fe200078e0006 */
[----:B------:R-:W-:-:S04]  /*2170*/  IADD3 R2, PT, PT, R2, 0x20, RZ ;  /* 0x0000002002027810 */ /* 0x000fc80007ffe0ff */
[----:B------:R1:W-:Y:S04]  /*2180*/  STG.E.128 desc[UR6][R6.64], R160 ;  /* 0x000000a006007986 */ /* 0x0003e8000c101d06 */
[----:B------:R1:W-:Y:S02]  /*2190*/  STG.E.128 desc[UR6][R6.64+0x10], R164 ;  /* 0x000010a406007986 */ /* 0x0003e4000c101d06 */
.L_x_21713:
[----:B------:R-:W-:Y:S05]  /*21a0*/  BSYNC.RECONVERGENT B0 ;  /* 0x0000000000007941 */ /* 0x000fea0003800200 */
.L_x_21712:
        /* <DEDUP_REMOVED lines=62> */
.L_x_21721:
        /* <DEDUP_REMOVED lines=33> */
.L_x_21720:
        /* <DEDUP_REMOVED lines=22> */
.L_x_21723:
        /* <DEDUP_REMOVED lines=12> */
.L_x_21722:
[----:B------:R-:W0:Y:S02]  /*29c0*/  LDC.64 R6, c[0x0][0x3a8] ;  /* 0x0000ea00ff067b82 */ /* 0x000e240000000a00 */
[C---:B0-----:R-:W-:Y:S01]  /*29d0*/  IMAD.WIDE.U32 R6, R2.reuse, 0x20, R6 ;  /* 0x0000002002067825 */ /* 0x041fe200078e0006 */
[----:B------:R-:W-:-:S04]  /*29e0*/  IADD3 R2, PT, PT, R2, 0x20, RZ ;  /* 0x0000002002027810 */ /* 0x000fc80007ffe0ff */
[----:B------:R2:W-:Y:S04]  /*29f0*/  STG.E.128 desc[UR6][R6.64], R168 ;  /* 0x000000a806007986 */ /* 0x0005e8000c101d06 */
[----:B------:R2:W-:Y:S02]  /*2a00*/  STG.E.128 desc[UR6][R6.64+0x10], R172 ;  /* 0x000010ac06007986 */ /* 0x0005e4000c101d06 */
.L_x_21719:
[----:B------:R-:W-:Y:S05]  /*2a10*/  BSYNC.RECONVERGENT B0 ;  /* 0x0000000000007941 */ /* 0x000fea0003800200 */
.L_x_21718:
        /* <DEDUP_REMOVED lines=62> */
.L_x_21727:
        /* <DEDUP_REMOVED lines=33> */
.L_x_21726:
        /* <DEDUP_REMOVED lines=22> */
.L_x_21729:
        /* <DEDUP_REMOVED lines=12> */
.L_x_21728:
[----:B------:R-:W0:Y:S02]  /*3230*/  LDC.64 R6, c[0x0][0x3a8] ;  /* 0x0000ea00ff067b82 */ /* 0x000e240000000a00 */
[C---:B0-----:R-:W-:Y:S01]  /*3240*/  IMAD.WIDE.U32 R6, R2.reuse, 0x20, R6 ;  /* 0x0000002002067825 */ /* 0x041fe200078e0006 */
[----:B------:R-:W-:-:S04]  /*3250*/  IADD3 R2, PT, PT, R2, 0x20, RZ ;  /* 0x0000002002027810 */ /* 0x000fc80007ffe0ff */
[----:B------:R3:W-:Y:S04]  /*3260*/  STG.E.128 desc[UR6][R6.64], R176 ;  /* 0x000000b006007986 */ /* 0x0007e8000c101d06 */
[----:B------:R3:W-:Y:S02]  /*3270*/  STG.E.128 desc[UR6][R6.64+0x10], R180 ;  /* 0x000010b406007986 */ /* 0x0007e4000c101d06 */
.L_x_21725:
[----:B------:R-:W-:Y:S05]  /*3280*/  BSYNC.RECONVERGENT B0 ;  /* 0x0000000000007941 */ /* 0x000fea0003800200 */
.L_x_21724:
        /* <DEDUP_REMOVED lines=62> */
.L_x_21733:
        /* <DEDUP_REMOVED lines=33> */
.L_x_21732:
        /* <DEDUP_REMOVED lines=22> */
.L_x_21735:
        /* <DEDUP_REMOVED lines=12> */
.L_x_21734:
[----:B------:R-:W0:Y:S02]  /*3aa0*/  LDC.64 R6, c[0x0][0x3a8] ;  /* 0x0000ea00ff067b82 */ /* 0x000e240000000a00 */
[C---:B0-----:R-:W-:Y:S01]  /*3ab0*/  IMAD.WIDE.U32 R6, R2.reuse, 0x20, R6 ;  /* 0x0000002002067825 */ /* 0x041fe200078e0006 */
[----:B------:R-:W-:-:S04]  /*3ac0*/  IADD3 R2, PT, PT, R2, 0x20, RZ ;  /* 0x0000002002027810 */ /* 0x000fc80007ffe0ff */
[----:B------:R4:W-:Y:S04]  /*3ad0*/  STG.E.128 desc[UR6][R6.64], R184 ;  /* 0x000000b806007986 */ /* 0x0009e8000c101d06 */
[----:B------:R4:W-:Y:S02]  /*3ae0*/  STG.E.128 desc[UR6][R6.64+0x10], R188 ;  /* 0x000010bc06007986 */ /* 0x0009e4000c101d06 */
.L_x_21731:
[----:B------:R-:W-:Y:S05]  /*3af0*/  BSYNC.RECONVERGENT B0 ;  /* 0x0000000000007941 */ /* 0x000fea0003800200 */
.L_x_21730:
        /* <DEDUP_REMOVED lines=62> */
.L_x_21739:
        /* <DEDUP_REMOVED lines=33> */
.L_x_21738:
        /* <DEDUP_REMOVED lines=22> */
.L_x_21741:
        /* <DEDUP_REMOVED lines=12> */
.L_x_21740:
[----:B------:R-:W0:Y:S02]  /*4310*/  LDC.64 R6, c[0x0][0x3a8] ;  /* 0x0000ea00ff067b82 */ /* 0x000e240000000a00 */
[C---:B0-----:R-:W-:Y:S01]  /*4320*/  IMAD.WIDE.U32 R6, R2.reuse, 0x20, R6 ;  /* 0x0000002002067825 */ /* 0x041fe200078e0006 */
[----:B------:R-:W-:-:S04]  /*4330*/  IADD3 R2, PT, PT, R2, 0x20, RZ ;  /* 0x0000002002027810 */ /* 0x000fc80007ffe0ff */
[----:B------:R0:W-:Y:S04]  /*4340*/  STG.E.128 desc[UR6][R6.64], R192 ;  /* 0x000000c006007986 */ /* 0x0001e8000c101d06 */
[----:B------:R0:W-:Y:S02]  /*4350*/  STG.E.128 desc[UR6][R6.64+0x10], R196 ;  /* 0x000010c406007986 */ /* 0x0001e4000c101d06 */
.L_x_21737:
[----:B------:R-:W-:Y:S05]  /*4360*/  BSYNC.RECONVERGENT B0 ;  /* 0x0000000000007941 */ /* 0x000fea0003800200 */
.L_x_21736:
        /* <DEDUP_REMOVED lines=62> */
.L_x_21745:
        /* <DEDUP_REMOVED lines=33> */
.L_x_21744:
        /* <DEDUP_REMOVED lines=22> */
.L_x_21747:
        /* <DEDUP_REMOVED lines=12> */
.L_x_21746:
[----:B------:R-:W0:Y:S02]  /*4b80*/  LDC.64 R6, c[0x0][0x3a8] ;  /* 0x0000ea00ff067b82 */ /* 0x000e240000000a00 */
[C---:B0-----:R-:W-:Y:S01]  /*4b90*/  IMAD.WIDE.U32 R6, R2.reuse, 0x20, R6 ;  /* 0x0000002002067825 */ /* 0x041fe200078e0006 */
[----:B------:R-:W-:-:S04]  /*4ba0*/  IADD3 R2, PT, PT, R2, 0x20, RZ ;  /* 0x0000002002027810 */ /* 0x000fc80007ffe0ff */
[----:B------:R0:W-:Y:S04]  /*4bb0*/  STG.E.128 desc[UR6][R6.64], R200 ;  /* 0x000000c806007986 */ /* 0x0001e8000c101d06 */
[----:B------:R0:W-:Y:S02]  /*4bc0*/  STG.E.128 desc[UR6][R6.64+0x10], R204 ;  /* 0x000010cc06007986 */ /* 0x0001e4000c101d06 */
.L_x_21743:
[----:B------:R-:W-:Y:S05]  /*4bd0*/  BSYNC.RECONVERGENT B0 ;  /* 0x0000000000007941 */ /* 0x000fea0003800200 */
.L_x_21742:
        /* <DEDUP_REMOVED lines=62> */
.L_x_21751:
        /* <DEDUP_REMOVED lines=33> */
.L_x_21750:
        /* <DEDUP_REMOVED lines=22> */
.L_x_21753:
        /* <DEDUP_REMOVED lines=12> */
.L_x_21752:
[----:B------:R-:W0:Y:S02]  /*53f0*/  LDC.64 R6, c[0x0][0x3a8] ;  /* 0x0000ea00ff067b82 */ /* 0x000e240000000a00 */
[C---:B0-----:R-:W-:Y:S01]  /*5400*/  IMAD.WIDE.U32 R6, R2.reuse, 0x20, R6 ;  /* 0x0000002002067825 */ /* 0x041fe200078e0006 */
[----:B------:R-:W-:-:S04]  /*5410*/  IADD3 R2, PT, PT, R2, 0x20, RZ ;  /* 0x0000002002027810 */ /* 0x000fc80007ffe0ff */
[----:B------:R0:W-:Y:S04]  /*5420*/  STG.E.128 desc[UR6][R6.64], R208 ;  /* 0x000000d006007986 */ /* 0x0001e8000c101d06 */
[----:B------:R0:W-:Y:S02]  /*5430*/  STG.E.128 desc[UR6][R6.64+0x10], R212 ;  /* 0x000010d406007986 */ /* 0x0001e4000c101d06 */
.L_x_21749:
[----:B------:R-:W-:Y:S05]  /*5440*/  BSYNC.RECONVERGENT B0 ;  /* 0x0000000000007941 */ /* 0x000fea0003800200 */
.L_x_21748:
        /* <DEDUP_REMOVED lines=62> */
.L_x_21757:
        /* <DEDUP_REMOVED lines=33> */
.L_x_21756:
        /* <DEDUP_REMOVED lines=22> */
.L_x_21759:
        /* <DEDUP_REMOVED lines=12> */
.L_x_21758:
[----:B------:R-:W0:Y:S02]  /*5c60*/  LDC.64 R6, c[0x0][0x3a8] ;  /* 0x0000ea00ff067b82 */ /* 0x000e240000000a00 */
[C---:B0-----:R-:W-:Y:S01]  /*5c70*/  IMAD.WIDE.U32 R6, R2.reuse, 0x20, R6 ;  /* 0x0000002002067825 */ /* 0x041fe200078e0006 */
[----:B------:R-:W-:-:S04]  /*5c80*/  IADD3 R2, PT, PT, R2, 0x20, RZ ;  /* 0x0000002002027810 */ /* 0x000fc80007ffe0ff */
[----:B------:R0:W-:Y:S04]  /*5c90*/  STG.E.128 desc[UR6][R6.64], R216 ;  /* 0x000000d806007986 */ /* 0x0001e8000c101d06 */
[----:B------:R0:W-:Y:S02]  /*5ca0*/  STG.E.128 desc[UR6][R6.64+0x10], R220 ;  /* 0x000010dc06007986 */ /* 0x0001e4000c101d06 */
.L_x_21755:
[----:B------:R-:W-:Y:S05]  /*5cb0*/  BSYNC.RECONVERGENT B0 ;  /* 0x0000000000007941 */ /* 0x000fea0003800200 */
.L_x_21754:
        /* <DEDUP_REMOVED lines=62> */
.L_x_21763:
        /* <DEDUP_REMOVED lines=33> */
.L_x_21762:
        /* <DEDUP_REMOVED lines=22> */
.L_x_21765:
        /* <DEDUP_REMOVED lines=12> */
.L_x_21764:
[----:B------:R-:W0:Y:S02]  /*64d0*/  LDC.64 R6, c[0x0][0x3a8] ;  /* 0x0000ea00ff067b82 */ /* 0x000e240000000a00 */
[----:B0-----:R-:W-:-:S05]  /*64e0*/  IMAD.WIDE.U32 R6, R2, 0x20, R6 ;  /* 0x0000002002067825 */ /* 0x001fca00078e0006 */
[----:B------:R0:W-:Y:S04]  /*64f0*/  STG.E.128 desc[UR6][R6.64], R224 ;  /* 0x000000e006007986 */ /* 0x0001e8000c101d06 */
[----:B------:R0:W-:Y:S02]  /*6500*/  STG.E.128 desc[UR6][R6.64+0x10], R228 ;  /* 0x000010e406007986 */ /* 0x0001e4000c101d06 */
.L_x_21761:
[----:B------:R-:W-:Y:S05]  /*6510*/  BSYNC.RECONVERGENT B0 ;  /* 0x0000000000007941 */ /* 0x000fea0003800200 */
.L_x_21760:
        /* <DEDUP_REMOVED lines=291> */
.L_x_21799:
        /* <DEDUP_REMOVED lines=17> */
[----:B-----5:R1:W-:Y:S04]  /*7860*/  STL [R1+0x3c], R9 ;  /* 0x00003c0901007387 */ /* 0x0203e80000100800 */
[----:B------:R-:W2:Y:S04]  /*7870*/  LDL R232, [R1+0x24] ;  /* 0x0000240001e87983 */ /* 0x000ea80000100800 */
[----:B-1----:R-:W3:Y:S04]  /*7880*/  LDL R9, [R1+0x20] ;  /* 0x0000200001097983 */ /* 0x002ee80000100800 */
[----:B------:R1:W-:Y:S04]  /*7890*/  STL [R1+0x38], R8 ;  /* 0x0000380801007387 */ /* 0x0003e80000100800 */
[----:B------:R-:W4:Y:S04]  /*78a0*/  LDL R233, [R1+0x2c] ;  /* 0x00002c0001e97983 */ /* 0x000f280000100800 */
[----:B-1----:R-:W4:Y:S04]  /*78b0*/  LDL R8, [R1+0x28] ;  /* 0x0000280001087983 */ /* 0x002f280000100800 */
[----:B------:R1:W-:Y:S04]  /*78c0*/  STL [R1+0x34], R3 ;  /* 0x0000340301007387 */ /* 0x0003e80000100800 */
[----:B------:R-:W4:Y:S04]  /*78d0*/  LDL R234, [R1+0x14] ;  /* 0x0000140001ea7983 */ /* 0x000f280000100800 */
[----:B-1----:R-:W4:Y:S04]  /*78e0*/  LDL R3, [R1+0x10] ;  /* 0x0000100001037983 */ /* 0x002f280000100800 */
[----:B------:R1:W-:Y:S04]  /*78f0*/  STL [R1+0x30], R0 ;  /* 0x0000300001007387 */ /* 0x0003e80000100800 */
[----:B------:R-:W4:Y:S04]  /*7900*/  LDL R235, [R1+0x1c] ;  /* 0x00001c0001eb7983 */ /* 0x000f280000100800 */
[----:B-1----:R-:W4:Y:S01]  /*7910*/  LDL R0, [R1+0x18] ;  /* 0x0000180001007983 */ /* 0x002f220000100800 */
[--C-:B0-----:R-:W-:Y:S01]  /*7920*/  FADD.FTZ R6, R152, -R2.reuse ;  /* 0x8000000298067221 */ /* 0x101fe20000010000 */
[----:B------:R-:W-:-:S03]  /*7930*/  FADD.FTZ R7, R153, -R2 ;  /* 0x8000000299077221 */ /* 0x000fc60000010000 */
[C---:B------:R-:W-:Y:S01]  /*7940*/  FMUL.FTZ R6, R4.reuse, R6 ;  /* 0x0000000604067220 */ /* 0x040fe20000410000 */
[----:B------:R-:W-:-:S04]  /*7950*/  FMUL.FTZ R7, R4, R7 ;  /* 0x0000000704077220 */ /* 0x000fc80000410000 */
[----:B--2---:R-:W-:Y:S01]  /*7960*/  FFMA.FTZ R7, R7, R232, R25 ;  /* 0x000000e807077223 */ /* 0x004fe20000010019 */
[----:B---3--:R-:W-:Y:S02]  /*7970*/  FFMA.FTZ R6, R6, R9, R24 ;  /* 0x0000000906067223 */ /* 0x008fe40000010018 */
[----:B------:R1:W5:Y:S03]  /*7980*/  LDL.LU R9, [R1+0x3c] ;  /* 0x00003c0001097983 */ /* 0x0003660000300800 */
[----:B------:R-:W-:Y:S01]  /*7990*/  F2FP.BF16.F32.PACK_AB R232, R7, R6 ;  /* 0x0000000607e8723e */ /* 0x000fe200000010ff */
[--C-:B------:R-:W-:Y:S01]  /*79a0*/  FADD.FTZ R7, R154, -R2.reuse ;  /* 0x800000029a077221 */ /* 0x100fe20000010000 */
[----:B------:R-:W-:-:S03]  /*79b0*/  FADD.FTZ R6, R155, -R2 ;  /* 0x800000029b067221 */ /* 0x000fc60000010000 */
[C---:B------:R-:W-:Y:S01]  /*79c0*/  FMUL.FTZ R7, R4.reuse, R7 ;  /* 0x0000000704077220 */ /* 0x040fe20000410000 */
[----:B------:R-:W-:-:S03]  /*79d0*/  FMUL.FTZ R6, R4, R6 ;  /* 0x0000000604067220 */ /* 0x000fc60000410000 */
[----:B----4-:R-:W-:Y:S01]  /*79e0*/  FFMA.FTZ R7, R7, R8, R26 ;  /* 0x0000000807077223 */ /* 0x010fe2000001001a */
[----:B------:R-:W-:Y:S01]  /*79f0*/  FFMA.FTZ R6, R6, R233, R27 ;  /* 0x000000e906067223 */ /* 0x000fe2000001001b */
[----:B------:R1:W5:Y:S04]  /*7a00*/  LDL.LU R8, [R1+0x38] ;  /* 0x0000380001087983 */ /* 0x0003680000300800 */
[----:B------:R-:W-:Y:S01]  /*7a10*/  F2FP.BF16.F32.PACK_AB R233, R6, R7 ;  /* 0x0000000706e9723e */ /* 0x000fe200000010ff */
[--C-:B------:R-:W-:Y:S01]  /*7a20*/  FADD.FTZ R7, R156, -R2.reuse ;  /* 0x800000029c077221 */ /* 0x100fe20000010000 */
[----:B------:R-:W-:-:S03]  /*7a30*/  FADD.FTZ R6, R157, -R2 ;  /* 0x800000029d067221 */ /* 0x000fc60000010000 */
[C---:B------:R-:W-:Y:S01]  /*7a40*/  FMUL.FTZ R7, R4.reuse, R7 ;  /* 0x0000000704077220 */ /* 0x040fe20000410000 */
[----:B------:R-:W-:-:S03]  /*7a50*/  FMUL.FTZ R6, R4, R6 ;  /* 0x0000000604067220 */ /* 0x000fc60000410000 */
[----:B------:R-:W-:Y:S01]  /*7a60*/  FFMA.FTZ R7, R7, R3, R28 ;  /* 0x0000000307077223 */ /* 0x000fe2000001001c */
[----:B------:R-:W-:Y:S01]  /*7a70*/  FFMA.FTZ R6, R6, R234, R29 ;  /* 0x000000ea06067223 */ /* 0x000fe2000001001d */
[----:B------:R1:W5:Y:S04]  /*7a80*/  LDL.LU R3, [R1+0x34] ;  /* 0x0000340001037983 */ /* 0x0003680000300800 */
[----:B------:R-:W-:Y:S01]  /*7a90*/  F2FP.BF16.F32.PACK_AB R234, R6, R7 ;  /* 0x0000000706ea723e */ /* 0x000fe200000010ff */
[----:B------:R-:W-:-:S04]  /*7aa0*/  FADD.FTZ R7, R158, -R2 ;  /* 0x800000029e077221 */ /* 0x000fc80000010000 */
[----:B------:R-:W-:-:S04]  /*7ab0*/  FMUL.FTZ R7, R4, R7 ;  /* 0x0000000704077220 */ /* 0x000fc80000410000 */
[----:B------:R-:W-:Y:S02]  /*7ac0*/  FFMA.FTZ R7, R7, R0, R30 ;  /* 0x0000000007077223 */ /* 0x000fe4000001001e */
[----:B------:R1:W5:Y:S01]  /*7ad0*/  LDL.LU R0, [R1+0x30] ;  /* 0x0000300001007983 */ /* 0x0003620000300800 */
[----:B------:R-:W-:-:S04]  /*7ae0*/  FADD.FTZ R6, R159, -R2 ;  /* 0x800000029f067221 */ /* 0x000fc80000010000 */
[----:B------:R-:W-:-:S04]  /*7af0*/  FMUL.FTZ R6, R4, R6 ;  /* 0x0000000604067220 */ /* 0x000fc80000410000 */
[----:B------:R-:W-:-:S05]  /*7b00*/  FFMA.FTZ R6, R6, R235, R31 ;  /* 0x000000eb06067223 */ /* 0x000fca000001001f */
[----:B------:R-:W-:Y:S02]  /*7b10*/  F2FP.BF16.F32.PACK_AB R235, R6, R7 ;  /* 0x0000000706eb723e */ /* 0x000fe400000010ff */
[----:B------:R-:W0:Y:S02]  /*7b20*/  LDC.64 R6, c[0x0][0x428] ;  /* 0x00010a00ff067b82 */ /* 0x000e240000000a00 */
[----:B0-----:R-:W-:-:S05]  /*7b30*/  IMAD.WIDE.U32 R6, R5, 0x10, R6 ;  /* 0x0000001005067825 */ /* 0x001fca00078e0006 */
[----:B------:R1:W-:Y:S01]  /*7b40*/  STG.E.128 desc[UR6][R6.64], R232 ;  /* 0x000000e806007986 */ /* 0x0003e2000c101d06 */
[----:B------:R-:W-:-:S07]  /*7b50*/  IADD3 R5, PT, PT, R5, 0x20, RZ ;  /* 0x0000002005057810 */ /* 0x000fce0007ffe0ff */
.L_x_21768:
[----:B------:R-:W-:Y:S05]  /*7b60*/  BSYNC.RECONVERGENT B0 ;  /* 0x0000000000007941 */ /* 0x000fea0003800200 */
.L_x_21767:
[----:B-----5:R-:W-:Y:S01]  /*7b70*/  ISETP.GE.U32.AND P0, PT, R0, 0x40, PT ;  /* 0x000000400000780c */ /* 0x020fe20003f06070 */
[----:B------:R-:W-:-:S12]  /*7b80*/  BSSY.RECONVERGENT B0, `(.L_x_21769) ;  /* 0x0000026000007945 */ /* 0x000fd80003800200 */
[----:B------:R-:W-:Y:S05]  /*7b90*/  @!P0 BRA `(.L_x_21770) ;  /* 0x0000000000908947 */ /* 0x000fea0003800000 */
[----:B-1----:R-:W2:Y:S04]  /*7ba0*/  LDL R235, [R1] ;  /* 0x0000000001eb7983 */ /* 0x002ea80000100800 */
[----:B------:R-:W3:Y:S04]  /*7bb0*/  LDL R232, [R1+0x4] ;  /* 0x0000040001e87983 */ /* 0x000ee80000100800 */
[----:B------:R-:W4:Y:S04]  /*7bc0*/  LDL R234, [R1+0x8] ;  /* 0x0000080001ea7983 */ /* 0x000f280000100800 */
[----:B------:R-:W5:Y:S01]  /*7bd0*/  LDL R233, [R1+0xc] ;  /* 0x00000c0001e97983 */ /* 0x000f620000100800 */
[--C-:B0-----:R-:W-:Y:S01]  /*7be0*/  FADD.FTZ R6, R160, -R2.reuse ;  /* 0x80000002a0067221 */ /* 0x101fe20000010000 */
[----:B------:R-:W-:-:S03]  /*7bf0*/  FADD.FTZ R7, R161, -R2 ;  /* 0x80000002a1077221 */ /* 0x000fc60000010000 */
[C---:B------:R-:W-:Y:S01]  /*7c00*/  FMUL.FTZ R6, R4.reuse, R6 ;  /* 0x0000000604067220 */ /* 0x040fe20000410000 */
[----:B------:R-:W-:-:S03]  /*7c10*/  FMUL.FTZ R7, R4, R7 ;  /* 0x0000000704077220 */ /* 0x000fc60000410000 */
[----:B--2---:R-:W-:Y:S01]  /*7c20*/  FFMA.FTZ R6, R6, R235, R8 ;  /* 0x000000eb06067223 */ /* 0x004fe20000010008 */
[----:B---3--:R-:W-:-:S05]  /*7c30*/  FFMA.FTZ R7, R7, R232, R9 ;  /* 0x000000e807077223 */ /* 0x008fca0000010009 */
[----:B------:R-:W-:Y:S01]  /*7c40*/  F2FP.BF16.F32.PACK_AB R232, R7, R6 ;  /* 0x0000000607e8723e */ /* 0x000fe200000010ff */
[--C-:B------:R-:W-:Y:S01]  /*7c50*/  FADD.FTZ R7, R162, -R2.reuse ;  /* 0x80000002a2077221 */ /* 0x100fe20000010000 */
[----:B------:R-:W-:-:S03]  /*7c60*/  FADD.FTZ R6, R163, -R2 ;  /* 0x80000002a3067221 */ /* 0x000fc60000010000 */
[C---:B------:R-:W-:Y:S01]  /*7c70*/  FMUL.FTZ R7, R4.reuse, R7 ;  /* 0x0000000704077220 */ /* 0x040fe20000410000 */
[----:B------:R-:W-:-:S03]  /*7c80*/  FMUL.FTZ R6, R4, R6 ;  /* 0x0000000604067220 */ /* 0x000fc60000410000 */
[----:B----4-:R-:W-:Y:S01]  /*7c90*/  FFMA.FTZ R7, R7, R234, R10 ;  /* 0x000000ea07077223 */ /* 0x010fe2000001000a */
[----:B-----5:R-:W-:-:S05]  /*7ca0*/  FFMA.FTZ R6, R6, R233, R11 ;  /* 0x000000e906067223 */ /* 0x020fca000001000b */
[----:B------:R-:W-:Y:S01]  /*7cb0*/  F2FP.BF16.F32.PACK_AB R233, R6, R7 ;  /* 0x0000000706e9723e */ /* 0x000fe200000010ff */
[--C-:B------:R-:W-:Y:S01]  /*7cc0*/  FADD.FTZ R7, R164, -R2.reuse ;  /* 0x80000002a4077221 */ /* 0x100fe20000010000 */
[----:B------:R-:W-:-:S03]  /*7cd0*/  FADD.FTZ R6, R165, -R2 ;  /* 0x80000002a5067221 */ /* 0x000fc60000010000 */
[C---:B------:R-:W-:Y:S01]  /*7ce0*/  FMUL.FTZ R7, R4.reuse, R7 ;  /* 0x0000000704077220 */ /* 0x040fe20000410000 */
[----:B------:R-:W-:-:S03]  /*7cf0*/  FMUL.FTZ R6, R4, R6 ;  /* 0x0000000604067220 */ /* 0x000fc60000410000 */
[----:B------:R-:W-:Y:S01]  /*7d00*/  FFMA.FTZ R7, R7, R248, R12 ;  /* 0x000000f807077223 */ /* 0x000fe2000001000c */
        /* <DEDUP_REMOVED lines=8> */
[----:B------:R-:W-:Y:S02]  /*7d90*/  F2FP.BF16.F32.PACK_AB R235, R6, R7 ;  /* 0x0000000706eb723e */ /* 0x000fe400000010ff */
[----:B------:R-:W0:Y:S02]  /*7da0*/  LDC.64 R6, c[0x0][0x428] ;  /* 0x00010a00ff067b82 */ /* 0x000e240000000a00 */
[C---:B0-----:R-:W-:Y:S01]  /*7db0*/  IMAD.WIDE.U32 R6, R5.reuse, 0x10, R6 ;  /* 0x0000001005067825 */ /* 0x041fe200078e0006 */
[----:B------:R-:W-:-:S04]  /*7dc0*/  IADD3 R5, PT, PT, R5, 0x20, RZ ;  /* 0x0000002005057810 */ /* 0x000fc80007ffe0ff */
[----:B------:R2:W-:Y:S03]  /*7dd0*/  STG.E.128 desc[UR6][R6.64], R232 ;  /* 0x000000e806007986 */ /* 0x0005e6000c101d06 */
.L_x_21770:
[----:B------:R-:W-:Y:S05]  /*7de0*/  BSYNC.RECONVERGENT B0 ;  /* 0x0000000000007941 */ /* 0x000fea0003800200 */
.L_x_21769:
[----:B------:R-:W-:Y:S01]  /*7df0*/  ISETP.GE.U32.AND P0, PT, R0, 0x60, PT ;  /* 0x000000600000780c */ /* 0x000fe20003f06070 */
[----:B------:R-:W-:-:S12]  /*7e00*/  BSSY.RECONVERGENT B0, `(.L_x_21771) ;  /* 0x0000022000007945 */ /* 0x000fd80003800200 */
[----:B------:R-:W-:Y:S05]  /*7e10*/  @!P0 BRA `(.L_x_21772) ;  /* 0x0000000000808947 */ /* 0x000fea0003800000 */
[--C-:B012---:R-:W-:Y:S01]  /*7e20*/  FADD.FTZ R6, R168, -R2.reuse ;  /* 0x80000002a8067221 */ /* 0x107fe20000010000 */
        /* <DEDUP_REMOVED lines=31> */
.L_x_21772:
[----:B------:R-:W-:Y:S05]  /*8020*/  BSYNC.RECONVERGENT B0 ;  /* 0x0000000000007941 */ /* 0x000fea0003800200 */
.L_x_21771:
[----:B------:R-:W-:Y:S01]  /*8030*/  ISETP.GE.U32.AND P0, PT, R0, 0x80, PT ;  /* 0x000000800000780c */ /* 0x000fe20003f06070 */
[----:B------:R-:W-:-:S12]  /*8040*/  BSSY.RECONVERGENT B0, `(.L_x_21773) ;  /* 0x0000022000007945 */ /* 0x000fd80003800200 */
[----:B------:R-:W-:Y:S05]  /*8050*/  @!P0 BRA `(.L_x_21774) ;  /* 0x0000000000808947 */ /* 0x000fea0003800000 */
[--C-:B0123--:R-:W-:Y:S01]  /*8060*/  FADD.FTZ R6, R176, -R2.reuse ;  /* 0x80000002b0067221 */ /* 0x10ffe20000010000 */
        /* <DEDUP_REMOVED lines=31> */
.L_x_21774:
[----:B------:R-:W-:Y:S05]  /*8260*/  BSYNC.RECONVERGENT B0 ;  /* 0x0000000000007941 */ /* 0x000fea0003800200 */
.L_x_21773:
[----:B------:R-:W-:Y:S01]  /*8270*/  ISETP.GE.U32.AND P0, PT, R0, 0xa0, PT ;  /* 0x000000a00000780c */ /* 0x000fe20003f06070 */
[----:B------:R-:W-:-:S12]  /*8280*/  BSSY.RECONVERGENT B0, `(.L_x_21775) ;  /* 0x0000022000007945 */ /* 0x000fd80003800200 */
[----:B------:R-:W-:Y:S05]  /*8290*/  @!P0 BRA `(.L_x_21776) ;  /* 0x0000000000808947 */ /* 0x000fea0003800000 */
[--C-:B01234-:R-:W-:Y:S01]  /*82a0*/  FADD.FTZ R6, R184, -R2.reuse ;  /* 0x80000002b8067221 */ /* 0x11ffe20000010000 */
        /* <DEDUP_REMOVED lines=31> */
.L_x_21776:
[----:B------:R-:W-:Y:S05]  /*84a0*/  BSYNC.RECONVERGENT B0 ;  /* 0x0000000000007941 */ /* 0x000fea0003800200 */
.L_x_21775:
        /* <DEDUP_REMOVED lines=35> */
.L_x_21778:
[----:B------:R-:W-:Y:S05]  /*86e0*/  BSYNC.RECONVERGENT B0 ;  /* 0x0000000000007941 */ /* 0x000fea0003800200 */
.L_x_21777:
        /* <DEDUP_REMOVED lines=35> */
.L_x_21780:
[----:B------:R-:W-:Y:S05]  /*8920*/  BSYNC.RECONVERGENT B0 ;  /* 0x0000000000007941 */ /* 0x000fea0003800200 */
.L_x_21779:
        /* <DEDUP_REMOVED lines=35> */
.L_x_21782:
[----:B------:R-:W-:Y:S05]  /*8b60*/  BSYNC.RECONVERGENT B0 ;  /* 0x0000000000007941 */ /* 0x000fea0003800200 */
.L_x_21781:
        /* <DEDUP_REMOVED lines=35> */
.L_x_21784:
[----:B------:R-:W-:Y:S05]  /*8da0*/  BSYNC.RECONVERGENT B0 ;  /* 0x0000000000007941 */ /* 0x000fea0003800200 */
.L_x_21783:
        /* <DEDUP_REMOVED lines=32> */
[----:B0-----:R-:W-:-:S05]  /*8fb0*/  IMAD.WIDE.U32 R4, R5, 0x10, R6 ;  /* 0x0000001005047825 */ /* 0x001fca00078e0006 */
[----:B------:R0:W-:Y:S02]  /*8fc0*/  STG.E.128 desc[UR6][R4.64], R232 ;  /* 0x000000e804007986 */ /* 0x0001e4000c101d06 */
.L_x_21786:
[----:B------:R-:W-:Y:S05]  /*8fd0*/  BSYNC.RECONVERGENT B0 ;  /* 0x0000000000007941 */ /* 0x000fea0003800200 */
.L_x_21785:
[----:B0-----:R-:W0:Y:S02]  /*8fe0*/  LDC.64 R4, c[0x0][0x380] ;  /* 0x0000e000ff047b82 */ /* 0x001e240000000a00 */
[----:B0-----:R-:W-:-:S04]  /*8ff0*/  LEA R252, R4, R252, 0x2 ;  /* 0x000000fc04fc7211 */ /* 0x001fc800078e10ff */
[----:B------:R-:W-:-:S13]  /*9000*/  ISETP.GE.AND P0, PT, R252, R5, PT ;  /* 0x00000005fc00720c */ /* 0x000fda0003f06270 */
[----:B------:R-:W-:Y:S05]  /*9010*/  @!P0 BRA `(.L_x_21787) ;  /* 0xffffff8000048947 */ /* 0x000fea000383ffff */
[----:B------:R-:W-:Y:S05]  /*9020*/  EXIT ;  /* 0x000000000000794d */ /* 0x000fea0003800000 */
.L_x_21766:
        /* <DEDUP_REMOVED lines=8> */
.L_x_21789:
[----:B------:R-:W-:Y:S05]  /*90b0*/  BSYNC B0 ;  /* 0x0000000000007941 */ /* 0x000fea0003800000 */
.L_x_21788:
        /* <DEDUP_REMOVED lines=9> */
.L_x_21790:
[----:B------:R-:W-:Y:S02]  /*9150*/  HFMA2 R6, -RZ, RZ, 0, 2.384185791015625e-07 ;  /* 0x00000004ff067431 */ /* 0x000fe400000001ff */
[----:B------:R-:W-:Y:S01]  /*9160*/  FADD.FTZ R7, R7, R2 ;  /* 0x0000000207077221 */ /* 0x000fe20000010000 */
[----:B------:R-:W-:-:S04]  /*9170*/  MOV R2, 0xffffffff ;  /* 0xffffffff00027802 */ /* 0x000fc80000000f00 */
[----:B------:R-:W-:-:S07]  /*9180*/  MOV R235, R7 ;  /* 0x0000000700eb7202 */ /* 0x000fce0000000f00 */
[----:B------:R-:W-:Y:S05]  /*9190*/  WARPSYNC.COLLECTIVE R2, `(.L_x_21791) ;  /* 0x0000000002087348 */ /* 0x000fea0003c00000 */
[----:B------:R0:W1:Y:S02]  /*91a0*/  SHFL.BFLY P6, R2, R235, R6, R4 ;  /* 0x0c000006eb027389 */ /* 0x00006400000c0004 */
[----:B01----:R-:W-:Y:S05]  /*91b0*/  ENDCOLLECTIVE ;  /* 0x000000000000791b */ /* 0x003fea0003800000 */
.L_x_21791:
[----:B------:R-:W-:Y:S02]  /*91c0*/  HFMA2 R6, -RZ, RZ, 0, 4.76837158203125e-07 ;  /* 0x00000008ff067431 */ /* 0x000fe400000001ff */
[----:B------:R-:W-:Y:S01]  /*91d0*/  FADD.FTZ R7, R7, R2 ;  /* 0x0000000207077221 */ /* 0x000fe20000010000 */
[----:B------:R-:W-:-:S04]  /*91e0*/  MOV R2, 0xffffffff ;  /* 0xffffffff00027802 */ /* 0x000fc80000000f00 */
[----:B------:R-:W-:-:S07]  /*91f0*/  MOV R235, R7 ;  /* 0x0000000700eb7202 */ /* 0x000fce0000000f00 */
[----:B------:R-:W-:Y:S05]  /*9200*/  WARPSYNC.COLLECTIVE R2, `(.L_x_21792) ;  /* 0x0000000002087348 */ /* 0x000fea0003c00000 */
[----:B------:R0:W1:Y:S02]  /*9210*/  SHFL.BFLY P6, R2, R235, R6, R4 ;  /* 0x0c000006eb027389 */ /* 0x00006400000c0004 */
[----:B01----:R-:W-:Y:S05]  /*9220*/  ENDCOLLECTIVE ;  /* 0x000000000000791b */ /* 0x003fea0003800000 */
.L_x_21792:
[----:B------:R-:W-:Y:S02]  /*9230*/  HFMA2 R6, -RZ, RZ, 0, 9.5367431640625e-07 ;  /* 0x00000010ff067431 */ /* 0x000fe400000001ff */
[----:B------:R-:W-:Y:S01]  /*9240*/  FADD.FTZ R7, R7, R2 ;  /* 0x0000000207077221 */ /* 0x000fe20000010000 */
[----:B------:R-:W-:-:S04]  /*9250*/  MOV R2, 0xffffffff ;  /* 0xffffffff00027802 */ /* 0x000fc80000000f00 */
[----:B------:R-:W-:-:S07]  /*9260*/  MOV R235, R7 ;  /* 0x0000000700eb7202 */ /* 0x000fce0000000f00 */
[----:B------:R-:W-:Y:S05]  /*9270*/  WARPSYNC.COLLECTIVE R2, `(.L_x_21793) ;  /* 0x0000000002087348 */ /* 0x000fea0003c00000 */
[----:B------:R0:W1:Y:S02]  /*9280*/  SHFL.BFLY P6, R2, R235, R6, R4 ;  /* 0x0c000006eb027389 */ /* 0x00006400000c0004 */
[----:B01----:R-:W-:Y:S05]  /*9290*/  ENDCOLLECTIVE ;  /* 0x000000000000791b */ /* 0x003fea0003800000 */
.L_x_21793:
        /* <DEDUP_REMOVED lines=169> */
[----:B------:R-:W-:Y:S02]  /*9d30*/  MOV R4, 0x1f ;  /* 0x0000001f00047802 */ /* 0x000fe40000000f00 */
[----:B------:R-:W-:-:S07]  /*9d40*/  MOV R235, R7 ;  /* 0x0000000700eb7202 */ /* 0x000fce0000000f00 */
[----:B------:R-:W-:Y:S05]  /*9d50*/  WARPSYNC.COLLECTIVE R2, `(.L_x_21794) ;  /* 0x0000000002087348 */ /* 0x000fea0003c00000 */
[----:B------:R0:W1:Y:S02]  /*9d60*/  SHFL.BFLY P6, R2, R235, R6, R4 ;  /* 0x0c000006eb027389 */ /* 0x00006400000c0004 */
[----:B01----:R-:W-:Y:S05]  /*9d70*/  ENDCOLLECTIVE ;  /* 0x000000000000791b */ /* 0x003fea0003800000 */
.L_x_21794:
[----:B------:R-:W-:Y:S02]  /*9d80*/  HFMA2 R6, -RZ, RZ, 0, 1.1920928955078125e-07 ;  /* 0x00000002ff067431 */ /* 0x000fe400000001ff */
[----:B------:R-:W-:Y:S01]  /*9d90*/  FADD.FTZ R7, R7, R2 ;  /* 0x0000000207077221 */ /* 0x000fe20000010000 */
[----:B------:R-:W-:-:S04]  /*9da0*/  MOV R2, 0xffffffff ;  /* 0xffffffff00027802 */ /* 0x000fc80000000f00 */
[----:B------:R-:W-:-:S07]  /*9db0*/  MOV R235, R7 ;  /* 0x0000000700eb7202 */ /* 0x000fce0000000f00 */
[----:B------:R-:W-:Y:S05]  /*9dc0*/  WARPSYNC.COLLECTIVE R2, `(.L_x_21795) ;  /* 0x0000000002087348 */ /* 0x000fea0003c00000 */
[----:B------:R0:W1:Y:S02]  /*9dd0*/  SHFL.BFLY P6, R2, R235, R6, R4 ;  /* 0x0c000006eb027389 */ /* 0x00006400000c0004 */
[----:B01----:R-:W-:Y:S05]  /*9de0*/  ENDCOLLECTIVE ;  /* 0x000000000000791b */ /* 0x003fea0003800000 */
.L_x_21795:
[----:B------:R-:W-:Y:S02]  /*9df0*/  HFMA2 R6, -RZ, RZ, 0, 2.384185791015625e-07 ;  /* 0x00000004ff067431 */ /* 0x000fe400000001ff */
[----:B------:R-:W-:Y:S01]  /*9e00*/  FADD.FTZ R7, R7, R2 ;  /* 0x0000000207077221 */ /* 0x000fe20000010000 */
[----:B------:R-:W-:-:S04]  /*9e10*/  MOV R2, 0xffffffff ;  /* 0xffffffff00027802 */ /* 0x000fc80000000f00 */
[----:B------:R-:W-:-:S07]  /*9e20*/  MOV R235, R7 ;  /* 0x0000000700eb7202 */ /* 0x000fce0000000f00 */
[----:B------:R-:W-:Y:S05]  /*9e30*/  WARPSYNC.COLLECTIVE R2, `(.L_x_21796) ;  /* 0x0000000002087348 */ /* 0x000fea0003c00000 */
[----:B------:R0:W1:Y:S02]  /*9e40*/  SHFL.BFLY P6, R2, R235, R6, R4 ;  /* 0x0c000006eb027389 */ /* 0x00006400000c0004 */
[----:B01----:R-:W-:Y:S05]  /*9e50*/  ENDCOLLECTIVE ;  /* 0x000000000000791b */ /* 0x003fea0003800000 */
.L_x_21796:
[----:B------:R-:W-:Y:S02]  /*9e60*/  HFMA2 R6, -RZ, RZ, 0, 4.76837158203125e-07 ;  /* 0x00000008ff067431 */ /* 0x000fe400000001ff */
[----:B------:R-:W-:Y:S01]  /*9e70*/  FADD.FTZ R7, R7, R2 ;  /* 0x0000000207077221 */ /* 0x000fe20000010000 */
[----:B------:R-:W-:-:S04]  /*9e80*/  MOV R2, 0xffffffff ;  /* 0xffffffff00027802 */ /* 0x000fc80000000f00 */
[----:B------:R-:W-:-:S07]  /*9e90*/  MOV R235, R7 ;  /* 0x0000000700eb7202 */ /* 0x000fce0000000f00 */
[----:B------:R-:W-:Y:S05]  /*9ea0*/  WARPSYNC.COLLECTIVE R2, `(.L_x_21797) ;  /* 0x0000000002087348 */ /* 0x000fea0003c00000 */
[----:B------:R0:W1:Y:S02]  /*9eb0*/  SHFL.BFLY P6, R2, R235, R6, R4 ;  /* 0x0c000006eb027389 */ /* 0x00006400000c0004 */
[----:B01----:R-:W-:Y:S05]  /*9ec0*/  ENDCOLLECTIVE ;  /* 0x000000000000791b */ /* 0x003fea0003800000 */
.L_x_21797:
[----:B------:R-:W-:Y:S02]  /*9ed0*/  HFMA2 R6, -RZ, RZ, 0, 9.5367431640625e-07 ;  /* 0x00000010ff067431 */ /* 0x000fe400000001ff */
[----:B------:R-:W-:Y:S01]  /*9ee0*/  FADD.FTZ R7, R7, R2 ;  /* 0x0000000207077221 */ /* 0x000fe20000010000 */
[----:B------:R-:W-:-:S04]  /*9ef0*/  MOV R2, 0xffffffff ;  /* 0xffffffff00027802 */ /* 0x000fc80000000f00 */
[----:B------:R-:W-:-:S07]  /*9f00*/  MOV R235, R7 ;  /* 0x0000000700eb7202 */ /* 0x000fce0000000f00 */
[----:B------:R-:W-:Y:S05]  /*9f10*/  WARPSYNC.COLLECTIVE R2, `(.L_x_21798) ;  /* 0x0000000002087348 */ /* 0x000fea0003c00000 */
[----:B------:R0:W1:Y:S02]  /*9f20*/  SHFL.BFLY P6, R2, R235, R6, R4 ;  /* 0x0c000006eb027389 */ /* 0x00006400000c0004 */
[----:B01----:R-:W-:Y:S05]  /*9f30*/  ENDCOLLECTIVE ;  /* 0x000000000000791b */ /* 0x003fea0003800000 */
.L_x_21798:
[----:B------:R-:W-:Y:S05]  /*9f40*/  BRA `(.L_x_21799) ;  /* 0xffffffd800007947 */ /* 0x000fea000383ffff */
.L_x_21800:
        /* <DEDUP_REMOVED lines=11> */
.L_x_54462:


//--------------------- .text._ZN10layer_norm31ln_parallel_residual_fwd_kernelINS_13Kernel_traitsIf13__nv_bfloat16fS2_fjLj2560ELj1ELj4ELj1ELj16ENS_18Kernel_traits_baseILj2560EfS2_fS2_fjLj128EEEEELb0ELb1ELb1EEEvNS_9FwdParamsE --------------------------
	.section	.text._ZN10layer_norm31ln_parallel_residual_fwd_kernelINS_13Kernel_traitsIf13__nv_bfloat16fS2_fjLj2560ELj1ELj4ELj1ELj16ENS_18Kernel_traits_baseILj2560EfS2_fS2_fjLj128EEEEELb0ELb1ELb1EEEvNS_9FwdParamsE,"ax",@progbits
	.align	128
        .global         _ZN10layer_norm31ln_parallel_residual_fwd_kernelINS_13Kernel_traitsIf13__nv_bfloat16fS2_fjLj2560ELj1ELj4ELj1ELj16ENS_18Kernel_traits_baseILj2560EfS2_fS2_fjLj128EEEEELb0ELb1ELb1EEEvNS_9FwdParamsE
        .type           _ZN10layer_norm31ln_parallel_residual_fwd_kernelINS_13Kernel_traitsIf13__nv_bfloat16fS2_fjLj2560ELj1ELj4ELj1ELj16ENS_18Kernel_traits_baseILj2560EfS2_fS2_fjLj128EEEEELb0ELb1ELb1EEEvNS_9FwdParamsE,@function
        .size           _ZN10layer_norm31ln_parallel_residual_fwd_kernelINS_13Kernel_traitsIf13__nv_bfloat16fS2_fjLj2560ELj1ELj4ELj1ELj16ENS_18Kernel_traits_baseILj2560EfS2_fS2_fjLj128EEEEELb0ELb1ELb1EEEvNS_9FwdParamsE,(.L_x_54463 - _ZN10layer_norm31ln_parallel_residual_fwd_kernelINS_13Kernel_traitsIf13__nv_bfloat16fS2_fjLj2560ELj1ELj4ELj1ELj16ENS_18Kernel_traits_baseILj2560EfS2_fS2_fjLj128EEEEELb0ELb1ELb1EEEvNS_9FwdParamsE)
        .other          _ZN10layer_norm31ln_parallel_residual_fwd_kernelINS_13Kernel_traitsIf13__nv_bfloat16fS2_fjLj2560ELj1ELj4ELj1ELj16ENS_18Kernel_traits_baseILj2560EfS2_fS2_fjLj128EEEEELb0ELb1ELb1EEEvNS_9FwdParamsE,@"STO_CUDA_ENTRY STV_DEFAULT"
_ZN10layer_norm31ln_parallel_residual_fwd_kernelINS_13Kernel_traitsIf13__nv_bfloat16fS2_fjLj2560ELj1ELj4ELj1ELj16ENS_18Kernel_traits_baseILj2560EfS2_fS2_fjLj128EEEEELb0ELb1ELb1EEEvNS_9FwdParamsE:
.text._ZN10layer_norm31ln_parallel_residual_fwd_kernelINS_13Kernel_traitsIf13__nv_bfloat16fS2_fjLj2560ELj1ELj4ELj1ELj16ENS_18Kernel_traits_baseILj2560EfS2_fS2_fjLj128EEEEELb0ELb1ELb1EEEvNS_9FwdParamsE:
[----:B------:R-:W0:Y:S01]  /*0000*/  LDC R1, c[0x0][0x37c] ;  /* 0x0000df00ff017b82 */ /* 0x000e220000000800 */
[----:B------:R-:W1:Y:S01]  /*0010*/  S2R R0, SR_TID.X ;  /* 0x0000000000007919 */ /* 0x000e620000002100 */
[----:B------:R-:W2:Y:S06]  /*0020*/  LDCU.64 UR8, c[0x0][0x438] ;  /* 0x00008700ff0877ac */ /* 0x000eac0008000a00 */
[----:B------:R-:W3:Y:S01]  /*0030*/  S2UR UR4, SR_CTAID.X ;  /* 0x00000000000479c3 */ /* 0x000ee20000002500 */
[----:B0-----:R-:W-:Y:S01]  /*0040*/  IADD3 R1, PT, PT, R1, -0x50, RZ ;  /* 0xffffffb001017810 */ /* 0x001fe20007ffe0ff */
[----:B------:R-:W0:Y:S01]  /*0050*/  LDCU.64 UR6, c[0x0][0x358] ;  /* 0x00006b00ff0677ac */ /* 0x000e220008000a00 */
[----:B--2---:R-:W-:-:S04]  /*0060*/  UISETP.NE.U32.AND UP0, UPT, UR8, URZ, UPT ;  /* 0x000000ff0800728c */ /* 0x004fc8000bf05070 */
[----:B------:R-:W-:Y:S02]  /*0070*/  UISETP.NE.AND.EX UP0, UPT, UR9, URZ, UPT, UP0 ;  /* 0x000000ff0900728c */ /* 0x000fe4000bf05300 */
[----:B---3--:R-:W-:Y:S01]  /*0080*/  USHF.L.U32 UR4, UR4, 0x2, URZ ;  /* 0x0000000204047899 */ /* 0x008fe200080006ff */
[----:B-1----:R-:W-:Y:S02]  /*0090*/  SHF.R.U32.HI R241, RZ, 0x5, R0 ;  /* 0x00000005fff17819 */ /* 0x002fe40000011600 */
[----:B------:R-:W-:-:S03]  /*00a0*/  LOP3.LUT R6, R0, 0x1f, RZ, 0xc0, !PT ;  /* 0x0000001f00067812 */ /* 0x000fc600078ec0ff */
[----:B------:R-:W-:Y:S01]  /*00b0*/  LOP3.LUT R241, R241, UR4, RZ, 0xfc, !PT ;  /* 0x00000004f1f17c12 */ /* 0x000fe2000f8efcff */
[----:B------:R-:W-:Y:S06]  /*00c0*/  BRA.U !UP0, `(.L_x_21801) ;  /* 0x0000000108d47547 */ /* 0x000fec000b800000 */
        /* <DEDUP_REMOVED lines=46> */
[----:B--2---:R1:W-:Y:S04]  /*03b0*/  STL.64 [R1+0x20], R16 ;  /* 0x0000201001007387 */ /* 0x0043e80000100a00 */
[----:B------:R1:W-:Y:S04]  /*03c0*/  STL.64 [R1+0x28], R18 ;  /* 0x0000281201007387 */ /* 0x0003e80000100a00 */
[----:B----4-:R1:W-:Y:S04]  /*03d0*/  STL.64 [R1+0x10], R12 ;  /* 0x0000100c01007387 */ /* 0x0103e80000100a00 */
[----:B------:R1:W-:Y:S04]  /*03e0*/  STL.64 [R1+0x18], R14 ;  /* 0x0000180e01007387 */ /* 0x0003e80000100a00 */
[----:B------:R1:W-:Y:S04]  /*03f0*/  STL.64 [R1], R8 ;  /* 0x0000000801007387 */ /* 0x0003e80000100a00 */
[----:B------:R1:W-:Y:S01]  /*0400*/  STL.64 [R1+0x8], R10 ;  /* 0x0000080a01007387 */ /* 0x0003e20000100a00 */
[----:B------:R-:W-:Y:S05]  /*0410*/  BRA `(.L_x_21802) ;  /* 0x0000000400187947 */ /* 0x000fea0003800000 */
.L_x_21801:
[----:B------:R-:W1:Y:S02]  /*0420*/  LDC.64 R2, c[0x0][0x3d0] ;  /* 0x0000f400ff027b82 */ /* 0x000e640000000a00 */
[----:B-1----:R-:W-:-:S05]  /*0430*/  IMAD.WIDE.U32 R2, R6, 0x20, R2 ;  /* 0x0000002006027825 */ /* 0x002fca00078e0002 */
[----:B0-----:R-:W2:Y:S04]  /*0440*/  LDG.E.128 R16, desc[UR6][R2.64] ;  /* 0x0000000602107981 */ /* 0x001ea8000c1e1d00 */
[----:B------:R-:W3:Y:S04]  /*0450*/  LDG.E.128 R12, desc[UR6][R2.64+0x10] ;  /* 0x00001006020c7981 */ /* 0x000ee8000c1e1d00 */
        /* <DEDUP_REMOVED lines=64> */
[----:B------:R0:W-:Y:S04]  /*0860*/  STL.64 [R1], R4 ;  /* 0x0000000401007387 */ /* 0x0001e80000100a00 */
[----:B------:R0:W-:Y:S02]  /*0870*/  STL.64 [R1+0x8], R6 ;  /* 0x0000080601007387 */ /* 0x0001e40000100a00 */
.L_x_21802:
[----:B------:R-:W2:Y:S02]  /*0880*/  LDCU UR4, c[0x0][0x384] ;  /* 0x00007080ff0477ac */ /* 0x000ea40008000800 */
[----:B--2---:R-:W-:-:S13]  /*0890*/  ISETP.GE.AND P0, PT, R241, UR4, PT ;  /* 0x00000004f1007c0c */ /* 0x004fda000bf06270 */
        /* <DEDUP_REMOVED lines=10> */
.L_x_21844:
[----:B01----:R-:W0:Y:S01]  /*0940*/  S2R R4, SR_TID.X ;  /* 0x0000000000047919 */ /* 0x003e220000002100 */
[----:B--2---:R-:W-:Y:S01]  /*0950*/  ISETP.NE.U32.AND P0, PT, RZ, UR4, PT ;  /* 0x00000004ff007c0c */ /* 0x004fe2000bf05070 */
        /* <DEDUP_REMOVED lines=9> */
[----:B-1----:R-:W-:-:S04]  /*09f0*/  @P1 IMAD.WIDE.U32 R2, R240, 0x10, R2 ;  /* 0x00000010f0021825 */ /* 0x002fc800078e0002 */
[C---:B--2---:R-:W-:Y:S01]  /*0a00*/  IMAD.WIDE.U32 R4, R240.reuse, 0x10, R236 ;  /* 0x00000010f0047825 */ /* 0x044fe200078e00ec */
[----:B------:R-:W2:Y:S03]  /*0a10*/  @P1 LDG.E.128 R84, desc[UR6][R2.64] ;  /* 0x0000000602541981 */ /* 0x000ea6000c1e1d00 */
[----:B---3--:R-:W-:Y:S02]  /*0a20*/  @P0 IMAD.WIDE.U32 R8, R240, 0x20, R8 ;  /* 0x00000020f0080825 */ /* 0x008fe400078e0008 */
[----:B-----5:R-:W5:Y:S04]  /*0a30*/  LDG.E.128 R4, desc[UR6][R4.64] ;  /* 0x0000000604047981 */ /* 0x020f68000c1e1d00 */
[----:B------:R0:W5:Y:S04]  /*0a40*/  @P0 LDG.E.128 R80, desc[UR6][R8.64] ;  /* 0x0000000608500981 */ /* 0x000168000c1e1d00 */
[----:B------:R0:W5:Y:S01]  /*0a50*/  @P0 LDG.E.128 R76, desc[UR6][R8.64+0x10] ;  /* 0x00001006084c0981 */ /* 0x000162000c1e1d00 */
[----:B------:R-:W-:-:S04]  /*0a60*/  UISETP.NE.U32.AND UP0, UPT, UR10, URZ, UPT ;  /* 0x000000ff0a00728c */ /* 0x000fc8000bf05070 */
[----:B------:R-:W-:Y:S01]  /*0a70*/  UISETP.NE.AND.EX UP0, UPT, UR11, URZ, UPT, UP0 ;  /* 0x000000ff0b00728c */ /* 0x000fe2000bf05300 */
[----:B--2---:R-:W-:Y:S02]  /*0a80*/  PRMT R0, R87, 0x7632, R0 ;  /* 0x0000763257007816 */ /* 0x004fe40000000000 */
        /* <DEDUP_REMOVED lines=20> */
.L_x_21804:
        /* <DEDUP_REMOVED lines=21> */
.L_x_21803:
[----:B------:R-:W-:-:S04]  /*0d20*/  UISETP.NE.U32.AND UP0, UPT, UR4, URZ, UPT ;  /* 0x000000ff0400728c */ /* 0x000fc8000bf05070 */
[----:B------:R-:W-:-:S09]  /*0d30*/  UISETP.NE.AND.EX UP0, UPT, UR5, URZ, UPT, UP0 ;  /* 0x000000ff0500728c */ /* 0x000fd2000bf05300 */
[----:B------:R-:W-:Y:S05]  /*0d40*/  BRA.U UP0, `(.L_x_21806) ;  /* 0x0000000100747547 */ /* 0x000fea000b800000 */
        /* <DEDUP_REMOVED lines=29> */
.L_x_21806:
[----:B-----5:R-:W-:Y:S02]  /*0f20*/  PRMT R3, R4, 0x7632, R3 ;  /* 0x0000763204037816 */ /* 0x020fe40000000003 */
        /* <DEDUP_REMOVED lines=33> */
[----:B------:R-:W-:-:S02]  /*1140*/  FADD.FTZ R69, R77, R12 ;  /* 0x0000000c4d457221 */ /* 0x000fc40000010000 */
[----:B------:R-:W-:-:S07]  /*1150*/  FADD.FTZ R71, R79, R0 ;  /* 0x000000004f477221 */ /* 0x000fce0000010000 */
.L_x_21805:
        /* <DEDUP_REMOVED lines=18> */
[----:B-----5:R-:W-:Y:S02]  /*1280*/  PRMT R0, R87, 0x7632, R0 ;  /* 0x0000763257007816 */ /* 0x020fe40000000000 */
[----:B0-----:R-:W-:Y:S02]  /*1290*/  PRMT R2, R86, 0x7632, R2 ;  /* 0x0000763256027816 */ /* 0x001fe40000000002 */
[----:B------:R-:W-:Y:S02]  /*12a0*/  PRMT R3, R85, 0x7632, R3 ;  /* 0x0000763255037816 */ /* 0x000fe40000000003 */
[----:B------:R-:W-:Y:S01]  /*12b0*/  PRMT R8, R84, 0x7632, R8 ;  /* 0x0000763254087816 */ /* 0x000fe20000000008 */
[----:B------:R-:W-:Y:S06]  /*12c0*/  @!P0 BRA `(.L_x_21808) ;  /* 0x0000000000948947 */ /* 0x000fec0003800000 */
[C---:B------:R-:W-:Y:S02]  /*12d0*/  PRMT R12, R6.reuse, 0x7632, R12 ;  /* 0x00007632060c7816 */ /* 0x040fe4000000000c */
[----:B------:R-:W-:Y:S02]  /*12e0*/  SHF.L.U32 R6, R6, 0x10, RZ ;  /* 0x0000001006067819 */ /* 0x000fe400000006ff */
[----:B------:R-:W-:Y:S02]  /*12f0*/  SHF.L.U32 R13, R86, 0x10, RZ ;  /* 0x00000010560d7819 */ /* 0x000fe400000006ff */
[----:B------:R-:W-:Y:S02]  /*1300*/  PRMT R9, R4, 0x7632, R9 ;  /* 0x0000763204097816 */ /* 0x000fe40000000009 */
[----:B------:R-:W-:Y:S02]  /*1310*/  PRMT R10, R5, 0x7632, R10 ;  /* 0x00007632050a7816 */ /* 0x000fe4000000000a */
[----:B------:R-:W-:-:S02]  /*1320*/  PRMT R14, R7, 0x7632, R14 ;  /* 0x00007632070e7816 */ /* 0x000fc4000000000e */
[----:B------:R-:W-:Y:S01]  /*1330*/  SHF.L.U32 R15, R7, 0x10, RZ ;  /* 0x00000010070f7819 */ /* 0x000fe200000006ff */
[----:B------:R-:W-:Y:S01]  /*1340*/  FADD.FTZ R7, R13, R6 ;  /* 0x000000060d077221 */ /* 0x000fe20000010000 */
[----:B------:R-:W-:Y:S02]  /*1350*/  SHF.L.U32 R11, R5, 0x10, RZ ;  /* 0x00000010050b7819 */ /* 0x000fe400000006ff */
[----:B------:R-:W-:Y:S01]  /*1360*/  SHF.L.U32 R17, R0, 0x10, RZ ;  /* 0x0000001000117819 */ /* 0x000fe200000006ff */
        /* <DEDUP_REMOVED lines=25> */
[----:B------:R-:W-:Y:S01]  /*1500*/  FADD.FTZ R63, R79, R14 ;  /* 0x0000000e4f3f7221 */ /* 0x000fe20000010000 */
[----:B------:R-:W-:Y:S06]  /*1510*/  BRA `(.L_x_21809) ;  /* 0x0000000000fc7947 */ /* 0x000fec0003800000 */
.L_x_21808:
[----:B------:R-:W-:Y:S02]  /*1520*/  PRMT R9, R4, 0x7632, R9 ;  /* 0x0000763204097816 */ /* 0x000fe40000000009 */
        /* <DEDUP_REMOVED lines=28> */
.L_x_21807:
[----:B------:R-:W-:Y:S05]  /*16f0*/  @!P0 BRA `(.L_x_21810) ;  /* 0x0000000000548947 */ /* 0x000fea0003800000 */
[C---:B-----5:R-:W-:Y:S02]  /*1700*/  PRMT R0, R4.reuse, 0x7632, R0 ;  /* 0x0000763204007816 */ /* 0x060fe40000000000 */
[----:B0-----:R-:W-:Y:S02]  /*1710*/  SHF.L.U32 R3, R4, 0x10, RZ ;  /* 0x0000001004037819 */ /* 0x001fe400000006ff */
        /* <DEDUP_REMOVED lines=19> */
.L_x_21810:
        /* <DEDUP_REMOVED lines=12> */
.L_x_21809:
[----:B0-----:R-:W0:Y:S01]  /*1910*/  @P1 LDC.64 R8, c[0x0][0x398] ;  /* 0x0000e600ff081b82 */ /* 0x001e220000000a00 */
        /* <DEDUP_REMOVED lines=13> */
[----:B-----5:R-:W-:Y:S02]  /*19f0*/  PRMT R0, R87, 0x7632, R0 ;  /* 0x0000763257007816 */ /* 0x020fe40000000000 */
[----:B-1----:R-:W-:Y:S02]  /*1a00*/  PRMT R2, R86, 0x7632, R2 ;  /* 0x0000763256027816 */ /* 0x002fe40000000002 */
        /* <DEDUP_REMOVED lines=40> */
.L_x_21812:
        /* <DEDUP_REMOVED lines=29> */
.L_x_21811:
[----:B------:R-:W-:Y:S05]  /*1e60*/  @!P0 BRA `(.L_x_21814) ;  /* 0x0000000000548947 */ /* 0x000fea0003800000 */
[C---:B-----5:R-:W-:Y:S02]  /*1e70*/  PRMT R0, R4.reuse, 0x7632, R0 ;  /* 0x0000763204007816 */ /* 0x060fe40000000000 */
[----:B-1----:R-:W-:Y:S02]  /*1e80*/  SHF.L.U32 R3, R4, 0x10, RZ ;  /* 0x0000001004037819 */ /* 0x002fe400000006ff */
        /* <DEDUP_REMOVED lines=19> */
.L_x_21814:
        /* <DEDUP_REMOVED lines=12> */
.L_x_21813:
[----:B-1----:R-:W0:Y:S01]  /*2080*/  @P1 LDC.64 R8, c[0x0][0x398] ;  /* 0x0000e600ff081b82 */ /* 0x002e220000000a00 */
        /* <DEDUP_REMOVED lines=55> */
.L_x_21816:
        /* <DEDUP_REMOVED lines=29> */
.L_x_21815:
        /* <DEDUP_REMOVED lines=22> */
.L_x_21818:
        /* <DEDUP_REMOVED lines=12> */
.L_x_21817:
        /* <DEDUP_REMOVED lines=56> */
.L_x_21820:
        /* <DEDUP_REMOVED lines=29> */
.L_x_21819:
        /* <DEDUP_REMOVED lines=22> */
.L_x_21822:
        /* <DEDUP_REMOVED lines=12> */
.L_x_21821:
        /* <DEDUP_REMOVED lines=15> */
[----:B-----5:R-:W-:Y:S02]  /*3050*/  PRMT R0, R4, 0x7632, R0 ;  /* 0x0000763204007816 */ /* 0x020fe40000000000 */
[----:B-1----:R-:W-:Y:S02]  /*3060*/  PRMT R2, R84, 0x7632, R2 ;  /* 0x0000763254027816 */ /* 0x002fe40000000002 */
[----:B------:R-:W-:Y:S02]  /*3070*/  SHF.L.U32 R0, R0, 0x10, RZ ;  /* 0x0000001000007819 */ /* 0x000fe400000006ff */
[----:B------:R-:W-:Y:S02]  /*3080*/  SHF.L.U32 R3, R2, 0x10, RZ ;  /* 0x0000001002037819 */ /* 0x000fe400000006ff */
[----:B------:R-:W-:Y:S02]  /*3090*/  PRMT R2, R5, 0x7632, R2 ;  /* 0x0000763205027816 */ /* 0x000fe40000000002 */
[----:B------:R-:W-:Y:S01]  /*30a0*/  PRMT R8, R6, 0x7632, R8 ;  /* 0x0000763206087816 */ /* 0x000fe20000000008 */
[--C-:B------:R-:W-:Y:S01]  /*30b0*/  FADD.FTZ R0, R0, R3.reuse ;  /* 0x0000000300007221 */ /* 0x100fe20000010000 */
[----:B------:R-:W-:-:S02]  /*30c0*/  PRMT R3, R85, 0x7632, R3 ;  /* 0x0000763255037816 */ /* 0x000fc40000000003 */
[----:B------:R-:W-:Y:S01]  /*30d0*/  PRMT R10, R86, 0x7632, R10 ;  /* 0x00007632560a7816 */ /* 0x000fe2000000000a */
        /* <DEDUP_REMOVED lines=9> */
[----:B------:R-:W-:Y:S01]  /*3170*/  PRMT R10, R87, 0x7632, R10 ;  /* 0x00007632570a7816 */ /* 0x000fe2000000000a */
[----:B------:R-:W-:Y:S01]  /*3180*/  FADD.FTZ R32, R80, R3 ;  /* 0x0000000350207221 */ /* 0x000fe20000010000 */
[C---:B------:R-:W-:Y:S01]  /*3190*/  PRMT R4, R7.reuse, 0x7632, R4 ;  /* 0x0000763207047816 */ /* 0x040fe20000000004 */
        /* <DEDUP_REMOVED lines=13> */
[----:B------:R-:W-:Y:S01]  /*3270*/  FADD.FTZ R34, R82, R5 ;  /* 0x0000000552227221 */ /* 0x000fe20000010000 */
[----:B------:R-:W-:-:S02]  /*3280*/  FADD.FTZ R7, R7, R6 ;  /* 0x0000000607077221 */ /* 0x000fc40000010000 */
[----:B------:R-:W-:Y:S01]  /*3290*/  FADD.FTZ R9, R10, R9 ;  /* 0x000000090a097221 */ /* 0x000fe20000010000 */
[----:B------:R-:W-:Y:S01]  /*32a0*/  FADD.FTZ R31, R79, R4 ;  /* 0x000000044f1f7221 */ /* 0x000fe20000010000 */
[----:B------:R-:W-:Y:S02]  /*32b0*/  FADD.FTZ R28, R76, R7 ;  /* 0x000000074c1c7221 */ /* 0x000fe40000010000 */
[----:B------:R-:W-:Y:S01]  /*32c0*/  FADD.FTZ R30, R78, R9 ;  /* 0x000000094e1e7221 */ /* 0x000fe20000010000 */
[----:B------:R-:W-:Y:S06]  /*32d0*/  BRA `(.L_x_21825) ;  /* 0x00000004000c7947 */ /* 0x000fec0003800000 */
.L_x_21824:
[----:B-1---5:R-:W-:Y:S02]  /*32e0*/  PRMT R2, R4, 0x7632, R2 ;  /* 0x0000763204027816 */ /* 0x022fe40000000002 */
        /* <DEDUP_REMOVED lines=27> */
[----:B------:R-:W-:Y:S01]  /*34a0*/  SHF.L.U32 R30, R87, 0x10, RZ ;  /* 0x00000010571e7819 */ /* 0x000fe200000006ff */
[----:B------:R-:W-:Y:S02]  /*34b0*/  FADD.FTZ R31, R31, R0 ;  /* 0x000000001f1f7221 */ /* 0x000fe40000010000 */
[----:B------:R-:W-:-:S02]  /*34c0*/  FADD.FTZ R28, R3, R6 ;  /* 0x00000006031c7221 */ /* 0x000fc40000010000 */
[----:B------:R-:W-:Y:S01]  /*34d0*/  FADD.FTZ R30, R30, R7 ;  /* 0x000000071e1e7221 */ /* 0x000fe20000010000 */
[----:B------:R-:W-:Y:S06]  /*34e0*/  BRA `(.L_x_21825) ;  /* 0x0000000000887947 */ /* 0x000fec0003800000 */
.L_x_21823:
        /* <DEDUP_REMOVED lines=22> */
.L_x_21826:
        /* <DEDUP_REMOVED lines=12> */
.L_x_21825:
[----:B-1----:R-:W0:Y:S01]  /*3710*/  @P1 LDC.64 R10, c[0x0][0x398] ;  /* 0x0000e600ff0a1b82 */ /* 0x002e220000000a00 */
        /* <DEDUP_REMOVED lines=14> */
[----:B-----5:R-:W-:Y:S02]  /*3800*/  PRMT R0, R4, 0x7632, R0 ;  /* 0x0000763204007816 */ /* 0x020fe40000000000 */
[----:B------:R-:W-:Y:S02]  /*3810*/  PRMT R2, R84, 0x7632, R2 ;  /* 0x0000763254027816 */ /* 0x000fe40000000002 */
[----:B------:R-:W-:Y:S02]  /*3820*/  SHF.L.U32 R0, R0, 0x10, RZ ;  /* 0x0000001000007819 */ /* 0x000fe400000006ff */
[----:B--2---:R-:W-:Y:S02]  /*3830*/  SHF.L.U32 R9, R2, 0x10, RZ ;  /* 0x0000001002097819 */ /* 0x004fe400000006ff */
        /* <DEDUP_REMOVED lines=37> */
.L_x_21828:
[----:B--2--5:R-:W-:Y:S02]  /*3a90*/  PRMT R8, R6, 0x7632, R8 ;  /* 0x0000763206087816 */ /* 0x024fe40000000008 */
[----:B------:R-:W-:Y:S02]  /*3aa0*/  PRMT R2, R4, 0x7632, R2 ;  /* 0x0000763204027816 */ /* 0x000fe40000000002 */
[----:B------:R-:W-:Y:S02]  /*3ab0*/  PRMT R0, R84, 0x7632, R0 ;  /* 0x0000763254007816 */ /* 0x000fe40000000000 */
[----:B------:R-:W-:Y:S02]  /*3ac0*/  SHF.L.U32 R21, R8, 0x10, RZ ;  /* 0x0000001008157819 */ /* 0x000fe400000006ff */
[----:B------:R-:W-:Y:S02]  /*3ad0*/  SHF.L.U32 R25, R2, 0x10, RZ ;  /* 0x0000001002197819 */ /* 0x000fe400000006ff */
[----:B------:R-:W-:-:S02]  /*3ae0*/  SHF.L.U32 R0, R0, 0x10, RZ ;  /* 0x0000001000007819 */ /* 0x000fc400000006ff */
[----:B------:R-:W-:Y:S02]  /*3af0*/  PRMT R9, R7, 0x7632, R9 ;  /* 0x0000763207097816 */ /* 0x000fe40000000009 */
[----:B------:R-:W-:Y:S01]  /*3b00*/  PRMT R8, R87, 0x7632, R8 ;  /* 0x0000763257087816 */ /* 0x000fe20000000008 */
        /* <DEDUP_REMOVED lines=21> */
[----:B------:R-:W-:-:S03]  /*3c60*/  SHF.L.U32 R22, R87, 0x10, RZ ;  /* 0x0000001057167819 */ /* 0x000fc600000006ff */
[----:B------:R-:W-:Y:S02]  /*3c70*/  FADD.FTZ R20, R5, R6 ;  /* 0x0000000605147221 */ /* 0x000fe40000010000 */
[----:B------:R-:W-:Y:S01]  /*3c80*/  FADD.FTZ R22, R22, R7 ;  /* 0x0000000716167221 */ /* 0x000fe20000010000 */
[----:B------:R-:W-:Y:S06]  /*3c90*/  BRA `(.L_x_21829) ;  /* 0x0000000000887947 */ /* 0x000fec0003800000 */
.L_x_21827:
[----:B------:R-:W-:Y:S05]  /*3ca0*/  @!P0 BRA `(.L_x_21830) ;  /* 0x0000000000548947 */ /* 0x000fea0003800000 */
[C---:B-----5:R-:W-:Y:S02]  /*3cb0*/  PRMT R0, R4.reuse, 0x7632, R0 ;  /* 0x0000763204007816 */ /* 0x060fe40000000000 */
[----:B--2---:R-:W-:Y:S02]  /*3cc0*/  SHF.L.U32 R9, R4, 0x10, RZ ;  /* 0x0000001004097819 */ /* 0x004fe400000006ff */
        /* <DEDUP_REMOVED lines=19> */
.L_x_21830:
        /* <DEDUP_REMOVED lines=12> */
.L_x_21829:
[----:B------:R-:W0:Y:S01]  /*3ec0*/  @P1 LDC.64 R4, c[0x0][0x398] ;  /* 0x0000e600ff041b82 */ /* 0x000e220000000a00 */
[----:B------:R-:W-:Y:S01]  /*3ed0*/  IADD3 R2, PT, PT, R240, 0xe0, RZ ;  /* 0x000000e0f0027810 */ /* 0x000fe20007ffe0ff */
[----:B--2---:R-:W-:-:S05]  /*3ee0*/  IMAD.WIDE.U32 R8, R3, 0x20, R244 ;  /* 0x0000002003087825 */ /* 0x004fca00078e00f4 */
        /* <DEDUP_REMOVED lines=12> */
[----:B-----5:R-:W-:Y:S02]  /*3fb0*/  PRMT R0, R4, 0x7632, R0 ;  /* 0x0000763204007816 */ /* 0x020fe40000000000 */
[----:B------:R-:W-:Y:S02]  /*3fc0*/  PRMT R8, R84, 0x7632, R8 ;  /* 0x0000763254087816 */ /* 0x000fe40000000008 */
[----:B------:R-:W-:Y:S02]  /*3fd0*/  SHF.L.U32 R0, R0, 0x10, RZ ;  /* 0x0000001000007819 */ /* 0x000fe400000006ff */
[----:B------:R-:W-:Y:S02]  /*3fe0*/  SHF.L.U32 R17, R8, 0x10, RZ ;  /* 0x0000001008117819 */ /* 0x000fe400000006ff */
[C---:B------:R-:W-:Y:S02]  /*3ff0*/  SHF.L.U32 R18, R5.reuse, 0x10, RZ ;  /* 0x0000001005127819 */ /* 0x040fe400000006ff */
[----:B------:R-:W-:Y:S01]  /*4000*/  PRMT R5, R5, 0x7632, R5 ;  /* 0x0000763205057816 */ /* 0x000fe20000000005 */
[----:B------:R-:W-:Y:S01]  /*4010*/  FADD.FTZ R17, R0, R17 ;  /* 0x0000001100117221 */ /* 0x000fe20000010000 */
[----:B------:R-:W-:-:S02]  /*4020*/  PRMT R0, R85, 0x7632, R0 ;  /* 0x0000763255007816 */ /* 0x000fc40000000000 */
[----:B------:R-:W-:Y:S01]  /*4030*/  SHF.L.U32 R5, R5, 0x10, RZ ;  /* 0x0000001005057819 */ /* 0x000fe200000006ff */
[----:B------:R-:W-:Y:S01]  /*4040*/  FADD.FTZ R17, R81, R17 ;  /* 0x0000001151117221 */ /* 0x000fe20000010000 */
[----:B------:R-:W-:Y:S02]  /*4050*/  SHF.L.U32 R0, R0, 0x10, RZ ;  /* 0x0000001000007819 */ /* 0x000fe400000006ff */
[----:B------:R-:W-:Y:S02]  /*4060*/  SHF.L.U32 R16, R4, 0x10, RZ ;  /* 0x0000001004107819 */ /* 0x000fe400000006ff */
[----:B------:R-:W-:Y:S01]  /*4070*/  SHF.L.U32 R9, R84, 0x10, RZ ;  /* 0x0000001054097819 */ /* 0x000fe200000006ff */
[--C-:B------:R-:W-:Y:S01]  /*4080*/  FADD.FTZ R19, R5, R0.reuse ;  /* 0x0000000005137221 */ /* 0x100fe20000010000 */
[----:B------:R-:W-:Y:S02]  /*4090*/  PRMT R0, R86, 0x7632, R0 ;  /* 0x0000763256007816 */ /* 0x000fe40000000000 */
        /* <DEDUP_REMOVED lines=8> */
[----:B------:R-:W-:-:S02]  /*4120*/  PRMT R6, R6, 0x7632, R6 ;  /* 0x0000763206067816 */ /* 0x000fc40000000006 */
[----:B------:R-:W-:Y:S01]  /*4130*/  PRMT R7, R7, 0x7632, R7 ;  /* 0x0000763207077816 */ /* 0x000fe20000000007 */
        /* <DEDUP_REMOVED lines=13> */
[----:B------:R-:W-:-:S03]  /*4210*/  FADD.FTZ R14, R78, R14 ;  /* 0x0000000e4e0e7221 */ /* 0x000fc60000010000 */
[----:B------:R-:W-:Y:S01]  /*4220*/  FADD.FTZ R15, R79, R15 ;  /* 0x0000000f4f0f7221 */ /* 0x000fe20000010000 */
[----:B------:R-:W-:Y:S06]  /*4230*/  BRA `(.L_x_21833) ;  /* 0x00000004000c7947 */ /* 0x000fec0003800000 */
.L_x_21832:
[----:B-----5:R-:W-:Y:S02]  /*4240*/  PRMT R8, R4, 0x7632, R8 ;  /* 0x0000763204087816 */ /* 0x020fe40000000008 */
[----:B------:R-:W-:Y:S02]  /*4250*/  PRMT R0, R84, 0x7632, R0 ;  /* 0x0000763254007816 */ /* 0x000fe40000000000 */
[----:B------:R-:W-:Y:S02]  /*4260*/  SHF.L.U32 R17, R8, 0x10, RZ ;  /* 0x0000001008117819 */ /* 0x000fe400000006ff */
[----:B------:R-:W-:Y:S02]  /*4270*/  SHF.L.U32 R0, R0, 0x10, RZ ;  /* 0x0000001000007819 */ /* 0x000fe400000006ff */
[C---:B------:R-:W-:Y:S02]  /*4280*/  SHF.L.U32 R18, R5.reuse, 0x10, RZ ;  /* 0x0000001005127819 */ /* 0x040fe400000006ff */
[----:B------:R-:W-:Y:S01]  /*4290*/  PRMT R5, R5, 0x7632, R5 ;  /* 0x0000763205057816 */ /* 0x000fe20000000005 */
[--C-:B------:R-:W-:Y:S01]  /*42a0*/  FADD.FTZ R17, R17, R0.reuse ;  /* 0x0000000011117221 */ /* 0x100fe20000010000 */
[----:B------:R-:W-:-:S02]  /*42b0*/  PRMT R0, R85, 0x7632, R0 ;  /* 0x0000763255007816 */ /* 0x000fc40000000000 */
[----:B------:R-:W-:Y:S02]  /*42c0*/  SHF.L.U32 R5, R5, 0x10, RZ ;  /* 0x0000001005057819 */ /* 0x000fe400000006ff */
[----:B------:R-:W-:Y:S02]  /*42d0*/  SHF.L.U32 R0, R0, 0x10, RZ ;  /* 0x0000001000007819 */ /* 0x000fe400000006ff */
[C---:B------:R-:W-:Y:S02]  /*42e0*/  SHF.L.U32 R12, R6.reuse, 0x10, RZ ;  /* 0x00000010060c7819 */ /* 0x040fe400000006ff */
[----:B------:R-:W-:Y:S01]  /*42f0*/  PRMT R6, R6, 0x7632, R6 ;  /* 0x0000763206067816 */ /* 0x000fe20000000006 */
[--C-:B------:R-:W-:Y:S01]  /*4300*/  FADD.FTZ R19, R5, R0.reuse ;  /* 0x0000000005137221 */ /* 0x100fe20000010000 */
        /* <DEDUP_REMOVED lines=9> */
[----:B------:R-:W-:Y:S01]  /*43a0*/  PRMT R7, R7, 0x7632, R7 ;  /* 0x0000763207077816 */ /* 0x000fe20000000007 */
[----:B------:R-:W-:Y:S01]  /*43b0*/  FADD.FTZ R12, R5, R12 ;  /* 0x0000000c050c7221 */ /* 0x000fe20000010000 */
[----:B------:R-:W-:-:S02]  /*43c0*/  PRMT R0, R87, 0x7632, R0 ;  /* 0x0000763257007816 */ /* 0x000fc40000000000 */
        /* <DEDUP_REMOVED lines=8> */
.L_x_21831:
        /* <DEDUP_REMOVED lines=22> */
.L_x_21834:
        /* <DEDUP_REMOVED lines=12> */
.L_x_21833:
        /* <DEDUP_REMOVED lines=15> */
[----:B-----5:R-:W-:Y:S02]  /*4760*/  SHF.L.U32 R8, R4, 0x10, RZ ;  /* 0x0000001004087819 */ /* 0x020fe400000006ff */
[----:B------:R-:W-:Y:S02]  /*4770*/  SHF.L.U32 R9, R84, 0x10, RZ ;  /* 0x0000001054097819 */ /* 0x000fe400000006ff */
[----:B------:R-:W-:Y:S02]  /*4780*/  SHF.L.U32 R10, R85, 0x10, RZ ;  /* 0x00000010550a7819 */ /* 0x000fe400000006ff */
[----:B------:R-:W-:Y:S01]  /*4790*/  SHF.L.U32 R11, R6, 0x10, RZ ;  /* 0x00000010060b7819 */ /* 0x000fe200000006ff */
[----:B------:R-:W-:Y:S01]  /*47a0*/  FADD.FTZ R8, R9, R8 ;  /* 0x0000000809087221 */ /* 0x000fe20000010000 */
[----:B------:R-:W-:Y:S02]  /*47b0*/  PRMT R9, R4, 0x7632, R9 ;  /* 0x0000763204097816 */ /* 0x000fe40000000009 */
[----:B------:R-:W-:Y:S01]  /*47c0*/  PRMT R4, R84, 0x7632, R4 ;  /* 0x0000763254047816 */ /* 0x000fe20000000004 */
[----:B------:R-:W-:Y:S01]  /*47d0*/  FADD.FTZ R8, R80, R8 ;  /* 0x0000000850087221 */ /* 0x000fe20000010000 */
[----:B------:R-:W-:-:S02]  /*47e0*/  SHF.L.U32 R9, R9, 0x10, RZ ;  /* 0x0000001009097819 */ /* 0x000fc400000006ff */
[----:B------:R-:W-:-:S05]  /*47f0*/  SHF.L.U32 R4, R4, 0x10, RZ ;  /* 0x0000001004047819 */ /* 0x000fca00000006ff */
[----:B------:R-:W-:Y:S01]  /*4800*/  FADD.FTZ R9, R9, R4 ;  /* 0x0000000409097221 */ /* 0x000fe20000010000 */
[----:B------:R-:W-:-:S03]  /*4810*/  SHF.L.U32 R4, R5, 0x10, RZ ;  /* 0x0000001005047819 */ /* 0x000fc600000006ff */
[----:B------:R-:W-:Y:S02]  /*4820*/  FADD.FTZ R9, R81, R9 ;  /* 0x0000000951097221 */ /* 0x000fe40000010000 */
[----:B------:R-:W-:Y:S01]  /*4830*/  FADD.FTZ R4, R10, R4 ;  /* 0x000000040a047221 */ /* 0x000fe20000010000 */
[----:B------:R-:W-:Y:S02]  /*4840*/  PRMT R10, R5, 0x7632, R10 ;  /* 0x00007632050a7816 */ /* 0x000fe4000000000a */
        /* <DEDUP_REMOVED lines=15> */
[----:B------:R-:W-:Y:S01]  /*4940*/  PRMT R7, R87, 0x7632, R7 ;  /* 0x0000763257077816 */ /* 0x000fe20000000007 */
[----:B------:R-:W-:Y:S01]  /*4950*/  FADD.FTZ R6, R78, R6 ;  /* 0x000000064e067221 */ /* 0x000fe20000010000 */
[----:B------:R-:W-:Y:S02]  /*4960*/  SHF.L.U32 R10, R10, 0x10, RZ ;  /* 0x000000100a0a7819 */ /* 0x000fe400000006ff */
[----:B------:R-:W-:-:S05]  /*4970*/  SHF.L.U32 R7, R7, 0x10, RZ ;  /* 0x0000001007077819 */ /* 0x000fca00000006ff */
[----:B------:R-:W-:Y:S01]  /*4980*/  FADD.FTZ R7, R10, R7 ;  /* 0x000000070a077221 */ /* 0x000fe20000010000 */
[----:B------:R-:W-:Y:S01]  /*4990*/  FADD.FTZ R10, R82, R4 ;  /* 0x00000004520a7221 */ /* 0x000fe20000010000 */
[----:B------:R-:W-:Y:S01]  /*49a0*/  FADD.FTZ R4, R76, R11 ;  /* 0x0000000b4c047221 */ /* 0x000fe20000010000 */
[----:B------:R-:W-:Y:S01]  /*49b0*/  FADD.FTZ R11, R83, R5 ;  /* 0x00000005530b7221 */ /* 0x000fe20000010000 */
[----:B------:R-:W-:Y:S01]  /*49c0*/  FADD.FTZ R5, R77, R232 ;  /* 0x000000e84d057221 */ /* 0x000fe20000010000 */
[----:B------:R-:W-:Y:S01]  /*49d0*/  FADD.FTZ R7, R79, R7 ;  /* 0x000000074f077221 */ /* 0x000fe20000010000 */
[----:B------:R-:W-:Y:S06]  /*49e0*/  BRA `(.L_x_21837) ;  /* 0x00000004000c7947 */ /* 0x000fec0003800000 */
.L_x_21836:
[----:B-----5:R-:W-:Y:S02]  /*49f0*/  SHF.L.U32 R8, R4, 0x10, RZ ;  /* 0x0000001004087819 */ /* 0x020fe400000006ff */
[----:B------:R-:W-:Y:S02]  /*4a00*/  SHF.L.U32 R9, R84, 0x10, RZ ;  /* 0x0000001054097819 */ /* 0x000fe400000006ff */
[----:B------:R-:W-:Y:S02]  /*4a10*/  SHF.L.U32 R10, R85, 0x10, RZ ;  /* 0x00000010550a7819 */ /* 0x000fe400000006ff */
[----:B------:R-:W-:Y:S01]  /*4a20*/  SHF.L.U32 R232, R87, 0x10, RZ ;  /* 0x0000001057e87819 */ /* 0x000fe200000006ff */
[----:B------:R-:W-:Y:S01]  /*4a30*/  FADD.FTZ R8, R9, R8 ;  /* 0x0000000809087221 */ /* 0x000fe20000010000 */
[----:B------:R-:W-:Y:S02]  /*4a40*/  PRMT R9, R4, 0x7632, R9 ;  /* 0x0000763204097816 */ /* 0x000fe40000000009 */
[----:B------:R-:W-:-:S02]  /*4a50*/  PRMT R4, R84, 0x7632, R4 ;  /* 0x0000763254047816 */ /* 0x000fc40000000004 */
[----:B------:R-:W-:Y:S02]  /*4a60*/  SHF.L.U32 R9, R9, 0x10, RZ ;  /* 0x0000001009097819 */ /* 0x000fe400000006ff */
[----:B------:R-:W-:-:S05]  /*4a70*/  SHF.L.U32 R4, R4, 0x10, RZ ;  /* 0x0000001004047819 */ /* 0x000fca00000006ff */
        /* <DEDUP_REMOVED lines=8> */
[----:B------:R-:W-:Y:S02]  /*4b00*/  SHF.L.U32 R4, R6, 0x10, RZ ;  /* 0x0000001006047819 */ /* 0x000fe400000006ff */
[----:B------:R-:W-:Y:S02]  /*4b10*/  SHF.L.U32 R5, R86, 0x10, RZ ;  /* 0x0000001056057819 */ /* 0x000fe400000006ff */
        /* <DEDUP_REMOVED lines=14> */
.L_x_21835:
[----:B------:R-:W-:Y:S05]  /*4c00*/  @!P0 BRA `(.L_x_21838) ;  /* 0x0000000000548947 */ /* 0x000fea0003800000 */
[C---:B-----5:R-:W-:Y:S02]  /*4c10*/  PRMT R9, R4.reuse, 0x7632, R9 ;  /* 0x0000763204097816 */ /* 0x060fe40000000009 */
[----:B------:R-:W-:Y:S02]  /*4c20*/  SHF.L.U32 R8, R4, 0x10, RZ ;  /* 0x0000001004087819 */ /* 0x000fe400000006ff */
[C---:B------:R-:W-:Y:S02]  /*4c30*/  PRMT R11, R5.reuse, 0x7632, R11 ;  /* 0x00007632050b7816 */ /* 0x040fe4000000000b */
[----:B------:R-:W-:Y:S01]  /*4c40*/  SHF.L.U32 R4, R5, 0x10, RZ ;  /* 0x0000001005047819 */ /* 0x000fe200000006ff */
[----:B------:R-:W-:Y:S01]  /*4c50*/  FADD.FTZ R8, R80, R8 ;  /* 0x0000000850087221 */ /* 0x000fe20000010000 */
        /* <DEDUP_REMOVED lines=16> */
.L_x_21838:
        /* <DEDUP_REMOVED lines=12> */
.L_x_21837:
        /* <DEDUP_REMOVED lines=56> */
.L_x_21840:
        /* <DEDUP_REMOVED lines=11> */
[----:B------:R-:W-:Y:S02]  /*5250*/  SHF.L.U32 R234, R237, 0x10, RZ ;  /* 0x00000010edea7819 */ /* 0x000fe400000006ff */
        /* <DEDUP_REMOVED lines=21> */
.L_x_21839:
        /* <DEDUP_REMOVED lines=22> */
.L_x_21842:
        /* <DEDUP_REMOVED lines=12> */
.L_x_21841:
[----:B------:R-:W0:Y:S01]  /*55d0*/  S2R R243, SR_TID.X ;  /* 0x0000000000f37919 */ /* 0x000e220000002100 */
[----:B------:R-:W-:Y:S01]  /*55e0*/  IMAD.WIDE.U32 R244, R248, 0x20, R244 ;  /* 0x00000020f8f47825 */ /* 0x000fe200078e00f4 */
[----:B------:R-:W-:-:S04]  /*55f0*/  UMOV UR13, 0xffffffff ;  /* 0xffffffff000d7882 */ /* 0x000fc80000000000 */
[----:B------:R-:W-:Y:S04]  /*5600*/  STG.E.128 desc[UR6][R244.64], R232 ;  /* 0x000000e8f4007986 */ /* 0x000fe8000c101d06 */
        /* <DEDUP_REMOVED lines=81> */
[----:B-1----:R-:W-:Y:S01]  /*5b20*/  FADD.FTZ R245, R243, R239 ;  /* 0x000000eff3f57221 */ /* 0x002fe20000010000 */
        /* <DEDUP_REMOVED lines=182> */
.L_x_21856:
[----:B------:R2:W-:Y:S01]  /*6690*/  STL [R1+0x48], R78 ;  /* 0x0000484e01007387 */ /* 0x0005e20000100800 */
[----:B------:R-:W3:Y:S03]  /*66a0*/  LDC R244, c[0x0][0x400] ;  /* 0x00010000fff47b82 */ /* 0x000ee60000000800 */
[----:B--2---:R-:W2:Y:S04]  /*66b0*/  LDL R78, [R1+0x28] ;  /* 0x00002800014e7983 */ /* 0x004ea80000100800 */
[----:B------:R4:W-:Y:S04]  /*66c0*/  STL [R1+0x44], R77 ;  /* 0x0000444d01007387 */ /* 0x0009e80000100800 */
[----:B----4-:R-:W4:Y:S01]  /*66d0*/  LDL R77, [R1+0x2c] ;  /* 0x00002c00014d7983 */ /* 0x010f220000100800 */
[----:B-1----:R-:W-:Y:S01]  /*66e0*/  FADD.FTZ R243, R251, R243 ;  /* 0x000000f3fbf37221 */ /* 0x002fe20000010000 */
[----:B------:R-:W-:-:S02]  /*66f0*/  ISETP.NE.AND P2, PT, RZ, UR12, PT ;  /* 0x0000000cff007c0c */ /* 0x000fc4000bf45270 */
[----:B------:R1:W-:Y:S01]  /*6700*/  STL [R1+0x40], R76 ;  /* 0x0000404c01007387 */ /* 0x0003e20000100800 */
[----:B---3--:R-:W-:Y:S01]  /*6710*/  FFMA.FTZ R243, R243, R244, UR9 ;  /* 0x00000009f3f37e23 */ /* 0x008fe200080100f4 */
[----:B------:R-:W-:Y:S02]  /*6720*/  FMUL.FTZ R244, R245, R245 ;  /* 0x000000f5f5f47220 */ /* 0x000fe40000410000 */
[----:B0-----:R-:W3:Y:S03]  /*6730*/  LDL R251, [R1+0x3c] ;  /* 0x00003c0001fb7983 */ /* 0x001ee60000100800 */
[----:B------:R-:W-:Y:S01]  /*6740*/  FSEL R244, R244, RZ, P2 ;  /* 0x000000fff4f47208 */ /* 0x000fe20001000000 */
[----:B------:R-:W3:Y:S04]  /*6750*/  LDL R250, [R1+0x34] ;  /* 0x0000340001fa7983 */ /* 0x000ee80000100800 */
[----:B------:R-:W-:Y:S01]  /*6760*/  FADD.FTZ R243, R243, R244 ;  /* 0x000000f4f3f37221 */ /* 0x000fe20000010000 */
[----:B-1----:R-:W3:Y:S05]  /*6770*/  LDL R76, [R1+0x38] ;  /* 0x00003800014c7983 */ /* 0x002eea0000100800 */
[----:B------:R-:W0:Y:S01]  /*6780*/  MUFU.RSQ R243, R243 ;  /* 0x000000f300f37308 */ /* 0x000e220000001400 */
[----:B------:R-:W-:-:S05]  /*6790*/  FSEL R244, R245, RZ, !P2 ;  /* 0x000000fff5f47208 */ /* 0x000fca0005000000 */
[C---:B------:R-:W-:Y:S01]  /*67a0*/  FADD.FTZ R70, -R244.reuse, R70 ;  /* 0x00000046f4467221 */ /* 0x040fe20000010100 */
[C---:B------:R-:W-:Y:S01]  /*67b0*/  FADD.FTZ R71, -R244.reuse, R71 ;  /* 0x00000047f4477221 */ /* 0x040fe20000010100 */
[----:B------:R-:W-:Y:S02]  /*67c0*/  FADD.FTZ R68, -R244, R68 ;  /* 0x00000044f4447221 */ /* 0x000fe40000010100 */
[C---:B0-----:R-:W-:Y:S01]  /*67d0*/  FMUL.FTZ R70, R243.reuse, R70 ;  /* 0x00000046f3467220 */ /* 0x041fe20000410000 */
[----:B------:R-:W-:-:S03]  /*67e0*/  FMUL.FTZ R71, R243, R71 ;  /* 0x00000047f3477220 */ /* 0x000fc60000410000 */
[----:B--2---:R-:W-:Y:S02]  /*67f0*/  FFMA.FTZ R70, R70, R78, R162 ;  /* 0x0000004e46467223 */ /* 0x004fe400000100a2 */
[----:B------:R0:W5:Y:S01]  /*6800*/  LDL.LU R78, [R1+0x48] ;  /* 0x00004800014e7983 */ /* 0x0001620000300800 */
[----:B----4-:R-:W-:-:S03]  /*6810*/  FFMA.FTZ R71, R71, R77, R163 ;  /* 0x0000004d47477223 */ /* 0x010fc600000100a3 */
[----:B------:R0:W5:Y:S02]  /*6820*/  LDL.LU R77, [R1+0x44] ;  /* 0x00004400014d7983 */ /* 0x0001640000300800 */
[----:B------:R-:W-:Y:S01]  /*6830*/  F2FP.BF16.F32.PACK_AB R71, R71, R70 ;  /* 0x000000464747723e */ /* 0x000fe200000010ff */
[C---:B------:R-:W-:Y:S01]  /*6840*/  FADD.FTZ R70, -R244.reuse, R72 ;  /* 0x00000048f4467221 */ /* 0x040fe20000010100 */
[C---:B------:R-:W-:Y:S02]  /*6850*/  FMUL.FTZ R72, R243.reuse, R68 ;  /* 0x00000044f3487220 */ /* 0x040fe40000410000 */
[----:B------:R-:W2:Y:S01]  /*6860*/  LDL R68, [R1+0x30] ;  /* 0x0000300001447983 */ /* 0x000ea20000100800 */
[----:B------:R-:W-:Y:S01]  /*6870*/  FMUL.FTZ R70, R243, R70 ;  /* 0x00000046f3467220 */ /* 0x000fe20000410000 */
[----:B------:R-:W-:-:S03]  /*6880*/  FADD.FTZ R74, -R244, R74 ;  /* 0x0000004af44a7221 */ /* 0x000fc60000010100 */
[----:B--2---:R-:W-:Y:S02]  /*6890*/  FFMA.FTZ R68, R70, R68, R164 ;  /* 0x0000004446447223 */ /* 0x004fe400000100a4 */
[----:B------:R-:W2:Y:S01]  /*68a0*/  LDL R70, [R1+0x20] ;  /* 0x0000200001467983 */ /* 0x000ea20000100800 */
[----:B------:R-:W-:-:S04]  /*68b0*/  FMUL.FTZ R74, R243, R74 ;  /* 0x0000004af34a7220 */ /* 0x000fc80000410000 */
[----:B---3--:R-:W-:Y:S02]  /*68c0*/  FFMA.FTZ R74, R74, R76, R166 ;  /* 0x0000004c4a4a7223 */ /* 0x008fe400000100a6 */
[----:B------:R0:W5:Y:S01]  /*68d0*/  LDL.LU R76, [R1+0x40] ;  /* 0x00004000014c7983 */ /* 0x0001620000300800 */
[----:B------:R-:W-:Y:S01]  /*68e0*/  FADD.FTZ R73, -R244, R73 ;  /* 0x00000049f4497221 */ /* 0x000fe20000010100 */
[----:B--2---:R-:W-:Y:S02]  /*68f0*/  FFMA.FTZ R70, R72, R70, R160 ;  /* 0x0000004648467223 */ /* 0x004fe400000100a0 */
[----:B------:R-:W2:Y:S01]  /*6900*/  LDL R72, [R1+0x24] ;  /* 0x0000240001487983 */ /* 0x000ea20000100800 */
[----:B------:R-:W-:Y:S01]  /*6910*/  FMUL.FTZ R73, R243, R73 ;  /* 0x00000049f3497220 */ /* 0x000fe20000410000 */
[----:B------:R-:W-:-:S03]  /*6920*/  FADD.FTZ R69, -R244, R69 ;  /* 0x00000045f4457221 */ /* 0x000fc60000010100 */
[----:B------:R-:W-:Y:S01]  /*6930*/  FFMA.FTZ R73, R73, R250, R165 ;  /* 0x000000fa49497223 */ /* 0x000fe200000100a5 */
[----:B------:R-:W-:-:S04]  /*6940*/  FMUL.FTZ R69, R243, R69 ;  /* 0x00000045f3457220 */ /* 0x000fc80000410000 */
[----:B------:R-:W-:Y:S01]  /*6950*/  F2FP.BF16.F32.PACK_AB R68, R73, R68 ;  /* 0x000000444944723e */ /* 0x000fe200000010ff */
[----:B------:R-:W-:-:S04]  /*6960*/  FADD.FTZ R75, -R244, R75 ;  /* 0x0000004bf44b7221 */ /* 0x000fc80000010100 */
[----:B------:R-:W-:-:S04]  /*6970*/  FMUL.FTZ R75, R243, R75 ;  /* 0x0000004bf34b7220 */ /* 0x000fc80000410000 */
[----:B------:R-:W-:Y:S02]  /*6980*/  FFMA.FTZ R75, R75, R251, R167 ;  /* 0x000000fb4b4b7223 */ /* 0x000fe400000100a7 */
[----:B------:R-:W1:Y:S01]  /*6990*/  LDC.64 R250, c[0x0][0x428] ;  /* 0x00010a00fffa7b82 */ /* 0x000e620000000a00 */
[----:B--2---:R-:W-:-:S07]  /*69a0*/  FFMA.FTZ R69, R69, R72, R161 ;  /* 0x0000004845457223 */ /* 0x004fce00000100a1 */
[----:B------:R-:W2:Y:S02]  /*69b0*/  @!P0 LDC.64 R72, c[0x0][0x3c0] ;  /* 0x0000f000ff488b82 */ /* 0x000ea40000000a00 */
[----:B--2---:R-:W-:-:S05]  /*69c0*/  @!P0 IMAD.WIDE R72, R241, 0x4, R72 ;  /* 0x00000004f1488825 */ /* 0x004fca00078e0248 */
[----:B------:R2:W-:Y:S02]  /*69d0*/  @!P0 STG.E desc[UR6][R72.64], R245 ;  /* 0x000000f548008986 */ /* 0x0005e4000c101906 */
[----:B--2---:R-:W2:Y:S01]  /*69e0*/  @!P0 LDC.64 R72, c[0x0][0x3c8] ;  /* 0x0000f200ff488b82 */ /* 0x004ea20000000a00 */
[----:B------:R-:W-:Y:S01]  /*69f0*/  F2FP.BF16.F32.PACK_AB R70, R69, R70 ;  /* 0x000000464546723e */ /* 0x000fe200000010ff */
[----:B------:R-:W3:Y:S01]  /*6a00*/  LDL R245, [R1+0x4] ;  /* 0x0000040001f57983 */ /* 0x000ee20000100800 */
[----:B------:R-:W-:-:S03]  /*6a10*/  F2FP.BF16.F32.PACK_AB R69, R75, R74 ;  /* 0x0000004a4b45723e */ /* 0x000fc600000010ff */
[----:B------:R-:W4:Y:S04]  /*6a20*/  LDL R75, [R1+0x14] ;  /* 0x00001400014b7983 */ /* 0x000f280000100800 */
[----:B------:R-:W4:Y:S01]  /*6a30*/  LDL R74, [R1+0x1c] ;  /* 0x00001c00014a7983 */ /* 0x000f220000100800 */
[----:B--2---:R-:W-:-:S05]  /*6a40*/  @!P0 IMAD.WIDE R72, R241, 0x4, R72 ;  /* 0x00000004f1488825 */ /* 0x004fca00078e0248 */
[----:B------:R1:W-:Y:S02]  /*6a50*/  @!P0 STG.E desc[UR6][R72.64], R243 ;  /* 0x000000f348008986 */ /* 0x0003e4000c101906 */
[----:B-1----:R-:W-:Y:S02]  /*6a60*/  IMAD.WIDE.U32 R72, R240, 0x10, R250 ;  /* 0x00000010f0487825 */ /* 0x002fe400078e00fa */
[----:B------:R-:W2:Y:S04]  /*6a70*/  LDL R240, [R1] ;  /* 0x0000000001f07983 */ /* 0x000ea80000100800 */
[----:B------:R1:W-:Y:S04]  /*6a80*/  STG.E.128 desc[UR6][R72.64], R68 ;  /* 0x0000004448007986 */ /* 0x0003e8000c101d06 */
[----:B-1----:R-:W2:Y:S04]  /*6a90*/  LDL R70, [R1+0x8] ;  /* 0x0000080001467983 */ /* 0x002ea80000100800 */
[----:B------:R-:W2:Y:S04]  /*6aa0*/  LDL R71, [R1+0xc] ;  /* 0x00000c0001477983 */ /* 0x000ea80000100800 */
[----:B------:R-:W2:Y:S04]  /*6ab0*/  LDL R72, [R1+0x10] ;  /* 0x0000100001487983 */ /* 0x000ea80000100800 */
[----:B------:R-:W2:Y:S01]  /*6ac0*/  LDL R73, [R1+0x18] ;  /* 0x0000180001497983 */ /* 0x000ea20000100800 */
[C---:B------:R-:W-:Y:S01]  /*6ad0*/  FADD.FTZ R62, -R244.reuse, R62 ;  /* 0x0000003ef43e7221 */ /* 0x040fe20000010100 */
[----:B------:R-:W-:-:S03]  /*6ae0*/  FADD.FTZ R63, -R244, R63 ;  /* 0x0000003ff43f7221 */ /* 0x000fc60000010100 */
        /* <DEDUP_REMOVED lines=47> */
[----:B------:R-:W-:Y:S01]  /*6de0*/  FFMA.FTZ R58, R58, R219, R139 ;  /* 0x000000db3a3a7223 */ /* 0x000fe2000001008b */
[C---:B------:R-:W-:Y:S01]  /*6df0*/  FADD.FTZ R23, -R244.reuse, R23 ;  /* 0x00000017f4177221 */ /* 0x040fe20000010100 */
[C---:B------:R-:W-:Y:S01]  /*6e00*/  FADD.FTZ R24, -R244.reuse, R24 ;  /* 0x00000018f4187221 */ /* 0x040fe20000010100 */
[C---:B------:R-:W-:Y:S01]  /*6e10*/  FADD.FTZ R22, -R244.reuse, R22 ;  /* 0x00000016f4167221 */ /* 0x040fe20000010100 */
[C---:B------:R-:W-:Y:S01]  /*6e20*/  FADD.FTZ R40, -R244.reuse, R40 ;  /* 0x00000028f4287221 */ /* 0x040fe20000010100 */
[C---:B------:R-:W-:Y:S01]  /*6e30*/  FMUL.FTZ R23, R243.reuse, R23 ;  /* 0x00000017f3177220 */ /* 0x040fe20000410000 */
[----:B------:R-:W-:Y:S01]  /*6e40*/  FADD.FTZ R41, -R244, R41 ;  /* 0x00000029f4297221 */ /* 0x000fe20000010100 */
[C---:B------:R-:W-:Y:S01]  /*6e50*/  FMUL.FTZ R22, R243.reuse, R22 ;  /* 0x00000016f3167220 */ /* 0x040fe20000410000 */
[----:B------:R-:W-:-:S02]  /*6e60*/  FMUL.FTZ R40, R243, R40 ;  /* 0x00000028f3287220 */ /* 0x000fc40000410000 */
[----:B------:R-:W-:Y:S01]  /*6e70*/  FMUL.FTZ R41, R243, R41 ;  /* 0x00000029f3297220 */ /* 0x000fe20000410000 */
[----:B------:R-:W-:Y:S01]  /*6e80*/  FFMA.FTZ R22, R22, R194, R114 ;  /* 0x000000c216167223 */ /* 0x000fe20000010072 */
        /* <DEDUP_REMOVED lines=8> */
[C---:B------:R-:W-:Y:S01]  /*6f10*/  FADD.FTZ R38, -R244.reuse, R38 ;  /* 0x00000026f4267221 */ /* 0x040fe20000010100 */
[C---:B------:R-:W-:Y:S01]  /*6f20*/  FADD.FTZ R37, -R244.reuse, R37 ;  /* 0x00000025f4257221 */ /* 0x040fe20000010100 */
[C---:B------:R-:W-:Y:S01]  /*6f30*/  FADD.FTZ R39, -R244.reuse, R39 ;  /* 0x00000027f4277221 */ /* 0x040fe20000010100 */
[C---:B------:R-:W-:Y:S01]  /*6f40*/  FMUL.FTZ R14, R243.reuse, R14 ;  /* 0x0000000ef30e7220 */ /* 0x040fe20000410000 */
[C---:B------:R-:W-:Y:S01]  /*6f50*/  FMUL.FTZ R15, R243.reuse, R15 ;  /* 0x0000000ff30f7220 */ /* 0x040fe20000410000 */
[C---:B------:R-:W-:Y:S01]  /*6f60*/  FADD.FTZ R31, -R244.reuse, R31 ;  /* 0x0000001ff41f7221 */ /* 0x040fe20000010100 */
        /* <DEDUP_REMOVED lines=8> */
[C---:B------:R-:W-:Y:S01]  /*6ff0*/  FMUL.FTZ R37, R243.reuse, R37 ;  /* 0x00000025f3257220 */ /* 0x040fe20000410000 */
[----:B------:R-:W-:Y:S01]  /*7000*/  FMUL.FTZ R39, R243, R39 ;  /* 0x00000027f3277220 */ /* 0x000fe20000410000 */
[----:B------:R-:W-:Y:S01]  /*7010*/  FFMA.FTZ R14, R14, R186, R106 ;  /* 0x000000ba0e0e7223 */ /* 0x000fe2000001006a */
[----:B------:R-:W-:Y:S01]  /*7020*/  FFMA.FTZ R15, R15, R187, R107 ;  /* 0x000000bb0f0f7223 */ /* 0x000fe2000001006b */
[----:B------:R-:W-:Y:S01]  /*7030*/  FMUL.FTZ R31, R243, R31 ;  /* 0x0000001ff31f7220 */ /* 0x000fe20000410000 */
[----:B------:R-:W-:Y:S01]  /*7040*/  FFMA.FTZ R12, R12, R184, R104 ;  /* 0x000000b80c0c7223 */ /* 0x000fe20000010068 */
[----:B------:R-:W-:Y:S01]  /*7050*/  FFMA.FTZ R13, R13, R185, R105 ;  /* 0x000000b90d0d7223 */ /* 0x000fe20000010069 */
[----:B------:R-:W-:Y:S01]  /*7060*/  FFMA.FTZ R21, R21, R193, R113 ;  /* 0x000000c115157223 */ /* 0x000fe20000010071 */
[C---:B------:R-:W-:Y:S01]  /*7070*/  FMUL.FTZ R17, R243.reuse, R17 ;  /* 0x00000011f3117220 */ /* 0x040fe20000410000 */
[C---:B------:R-:W-:Y:S01]  /*7080*/  FMUL.FTZ R18, R243.reuse, R18 ;  /* 0x00000012f3127220 */ /* 0x040fe20000410000 */
[----:B------:R-:W-:Y:S01]  /*7090*/  FMUL.FTZ R19, R243, R19 ;  /* 0x00000013f3137220 */ /* 0x000fe20000410000 */
[----:B------:R-:W-:Y:S01]  /*70a0*/  FFMA.FTZ R37, R37, R209, R129 ;  /* 0x000000d125257223 */ /* 0x000fe20000010081 */
[C---:B------:R-:W-:Y:S01]  /*70b0*/  FMUL.FTZ R46, R243.reuse, R46 ;  /* 0x0000002ef32e7220 */ /* 0x040fe20000410000 */
[----:B------:R-:W-:Y:S01]  /*70c0*/  FMUL.FTZ R47, R243, R47 ;  /* 0x0000002ff32f7220 */ /* 0x000fe20000410000 */
[----:B------:R-:W-:Y:S01]  /*70d0*/  FFMA.FTZ R235, R235, R204, R124 ;  /* 0x000000ccebeb7223 */ /* 0x000fe2000001007c */
        /* <DEDUP_REMOVED lines=9> */
[----:B------:R-:W-:-:S03]  /*7170*/  FFMA.FTZ R47, R47, R175, R95 ;  /* 0x000000af2f2f7223 */ /* 0x000fc6000001005f */
[----:B------:R-:W-:Y:S01]  /*7180*/  F2FP.BF16.F32.PACK_AB R18, R33, R18 ;  /* 0x000000122112723e */ /* 0x000fe200000010ff */
[----:B---3--:R-:W-:Y:S01]  /*7190*/  FFMA.FTZ R61, R61, R245, R153 ;  /* 0x000000f53d3d7223 */ /* 0x008fe20000010099 */
[----:B----4-:R-:W-:Y:S01]  /*71a0*/  FFMA.FTZ R65, R65, R75, R157 ;  /* 0x0000004b41417223 */ /* 0x010fe2000001009d */
[----:B------:R-:W-:Y:S01]  /*71b0*/  FFMA.FTZ R67, R67, R74, R159 ;  /* 0x0000004a43437223 */ /* 0x000fe2000001009f */
[C---:B------:R-:W-:Y:S01]  /*71c0*/  FMUL.FTZ R75, R243.reuse, R35 ;  /* 0x00000023f34b7220 */ /* 0x040fe20000410000 */
[C---:B------:R-:W-:Y:S01]  /*71d0*/  FMUL.FTZ R35, R243.reuse, R7 ;  /* 0x00000007f3237220 */ /* 0x040fe20000410000 */
[----:B------:R-:W-:Y:S01]  /*71e0*/  FMUL.FTZ R74, R243, R24 ;  /* 0x00000018f34a7220 */ /* 0x000fe20000410000 */
[----:B--2---:R-:W-:Y:S01]  /*71f0*/  FFMA.FTZ R62, R62, R70, R154 ;  /* 0x000000463e3e7223 */ /* 0x004fe2000001009a */
[----:B------:R-:W-:-:S05]  /*7200*/  FFMA.FTZ R63, R63, R71, R155 ;  /* 0x000000473f3f7223 */ /* 0x000fca000001009b */
[----:B------:R-:W-:Y:S01]  /*7210*/  F2FP.BF16.F32.PACK_AB R63, R63, R62 ;  /* 0x0000003e3f3f723e */ /* 0x000fe200000010ff */
[----:B------:R-:W-:Y:S01]  /*7220*/  FADD.FTZ R62, -R244, R64 ;  /* 0x00000040f43e7221 */ /* 0x000fe20000010100 */
[----:B------:R-:W-:-:S03]  /*7230*/  FMUL.FTZ R64, R243, R60 ;  /* 0x0000003cf3407220 */ /* 0x000fc60000410000 */
[----:B------:R-:W-:Y:S01]  /*7240*/  FMUL.FTZ R62, R243, R62 ;  /* 0x0000003ef33e7220 */ /* 0x000fe20000410000 */
[----:B------:R-:W-:-:S03]  /*7250*/  FFMA.FTZ R66, R66, R73, R158 ;  /* 0x0000004942427223 */ /* 0x000fc6000001009e */
[----:B------:R-:W-:Y:S01]  /*7260*/  FFMA.FTZ R60, R62, R72, R156 ;  /* 0x000000483e3c7223 */ /* 0x000fe2000001009c */
[----:B------:R-:W-:-:S04]  /*7270*/  FFMA.FTZ R62, R64, R240, R152 ;  /* 0x000000f0403e7223 */ /* 0x000fc80000010098 */
[----:B------:R-:W-:Y:S01]  /*7280*/  F2FP.BF16.F32.PACK_AB R60, R65, R60 ;  /* 0x0000003c413c723e */ /* 0x000fe200000010ff */
[----:B------:R-:W-:Y:S01]  /*7290*/  IMAD.WIDE.U32 R64, R252, 0x10, R250 ;  /* 0x00000010fc407825 */ /* 0x000fe200078e00fa */
[----:B------:R-:W-:Y:S02]  /*72a0*/  F2FP.BF16.F32.PACK_AB R62, R61, R62 ;  /* 0x0000003e3d3e723e */ /* 0x000fe400000010ff */
[----:B------:R-:W-:Y:S01]  /*72b0*/  F2FP.BF16.F32.PACK_AB R61, R67, R66 ;  /* 0x00000042433d723e */ /* 0x000fe200000010ff */
[----:B------:R-:W-:-:S04]  /*72c0*/  FADD.FTZ R66, -R244, R49 ;  /* 0x00000031f4427221 */ /* 0x000fc80000010100 */
[----:B------:R1:W-:Y:S01]  /*72d0*/  STG.E.128 desc[UR6][R64.64], R60 ;  /* 0x0000003c40007986 */ /* 0x0003e2000c101d06 */
[C---:B------:R-:W-:Y:S01]  /*72e0*/  FADD.FTZ R70, -R244.reuse, R56 ;  /* 0x00000038f4467221 */ /* 0x040fe20000010100 */
[C---:B------:R-:W-:Y:S01]  /*72f0*/  FADD.FTZ R56, -R244.reuse, R44 ;  /* 0x0000002cf4387221 */ /* 0x040fe20000010100 */
[C---:B------:R-:W-:Y:S01]  /*7300*/  FADD.FTZ R67, -R244.reuse, R48 ;  /* 0x00000030f4437221 */ /* 0x040fe20000010100 */
[C---:B------:R-:W-:Y:S01]  /*7310*/  FMUL.FTZ R73, R243.reuse, R28 ;  /* 0x0000001cf3497220 */ /* 0x040fe20000410000 */
[C---:B------:R-:W-:Y:S01]  /*7320*/  FMUL.FTZ R28, R243.reuse, R9 ;  /* 0x00000009f31c7220 */ /* 0x040fe20000410000 */
[C---:B------:R-:W-:Y:S01]  /*7330*/  FMUL.FTZ R56, R243.reuse, R56 ;  /* 0x00000038f3387220 */ /* 0x040fe20000410000 */
[C---:B------:R-:W-:Y:S01]  /*7340*/  FADD.FTZ R44, -R244.reuse, R232 ;  /* 0x000000e8f42c7221 */ /* 0x040fe20000010100 */
[C---:B-1----:R-:W-:Y:S01]  /*7350*/  FADD.FTZ R62, -R244.reuse, R52 ;  /* 0x00000034f43e7221 */ /* 0x042fe20000010100 */
        /* <DEDUP_REMOVED lines=9> */
[C---:B------:R-:W-:Y:S01]  /*73f0*/  FMUL.FTZ R51, R243.reuse, R66 ;  /* 0x00000042f3337220 */ /* 0x040fe20000410000 */
[C---:B------:R-:W-:Y:S01]  /*7400*/  FMUL.FTZ R66, R243.reuse, R16 ;  /* 0x00000010f3427220 */ /* 0x040fe20000410000 */
[----:B------:R-:W-:Y:S01]  /*7410*/  FADD.FTZ R45, -R244, R233 ;  /* 0x000000e9f42d7221 */ /* 0x000fe20000010100 */
[C---:B------:R-:W-:Y:S01]  /*7420*/  FMUL.FTZ R54, R243.reuse, R54 ;  /* 0x00000036f3367220 */ /* 0x040fe20000410000 */
[C---:B------:R-:W-:Y:S01]  /*7430*/  FMUL.FTZ R16, R243.reuse, R8 ;  /* 0x00000008f3107220 */ /* 0x040fe20000410000 */
[----:B------:R-:W-:Y:S01]  /*7440*/  FMUL.FTZ R233, R243, R70 ;  /* 0x00000046f3e97220 */ /* 0x000fe20000410000 */
[----:B------:R-:W-:Y:S01]  /*7450*/  FFMA.FTZ R9, R52, R222, R142 ;  /* 0x000000de34097223 */ /* 0x000fe2000001008e */
        /* <DEDUP_REMOVED lines=14> */
[----:B------:R-:W-:Y:S01]  /*7540*/  FFMA.FTZ R25, R54, R217, R137 ;  /* 0x000000d936197223 */ /* 0x000fe20000010089 */
        /* <DEDUP_REMOVED lines=15> */
[----:B------:R-:W-:Y:S01]  /*7640*/  FMUL.FTZ R69, R243, R26 ;  /* 0x0000001af3457220 */ /* 0x000fe20000410000 */
[----:B------:R-:W-:Y:S01]  /*7650*/  F2FP.BF16.F32.PACK_AB R10, R25, R10 ;  /* 0x0000000a190a723e */ /* 0x000fe200000010ff */
[----:B------:R-:W-:Y:S01]  /*7660*/  FFMA.FTZ R26, R36, R208, R128 ;  /* 0x000000d0241a7223 */ /* 0x000fe20000010080 */
[----:B------:R-:W-:Y:S01]  /*7670*/  FFMA.FTZ R25, R42, R214, R134 ;  /* 0x000000d62a197223 */ /* 0x000fe20000010086 */
        /* <DEDUP_REMOVED lines=9> */
[----:B------:R-:W-:Y:S04]  /*7710*/  STG.E.128 desc[UR6][R42.64], R4 ;  /* 0x000000042a007986 */ /* 0x000fe8000c101d06 */
[----:B------:R1:W-:Y:S01]  /*7720*/  STG.E.128 desc[UR6][R52.64], R8 ;  /* 0x0000000834007986 */ /* 0x0003e2000c101d06 */
[----:B------:R-:W-:Y:S01]  /*7730*/  FFMA.FTZ R24, R40, R212, R132 ;  /* 0x000000d428187223 */ /* 0x000fe20000010084 */
[----:B------:R-:W-:Y:S01]  /*7740*/  FMUL.FTZ R67, R243, R27 ;  /* 0x0000001bf3437220 */ /* 0x000fe20000410000 */
[C---:B------:R-:W-:Y:S01]  /*7750*/  FADD.FTZ R48, -R244.reuse, R236 ;  /* 0x000000ecf4307221 */ /* 0x040fe20000010100 */
[----:B------:R-:W-:-:S02]  /*7760*/  FADD.FTZ R49, -R244, R237 ;  /* 0x000000edf4317221 */ /* 0x000fc40000010100 */
[----:B------:R-:W-:Y:S01]  /*7770*/  F2FP.BF16.F32.PACK_AB R24, R41, R24 ;  /* 0x000000182918723e */ /* 0x000fe200000010ff */
[----:B------:R-:W-:-:S04]  /*7780*/  IMAD.WIDE.U32 R40, R0, 0x10, R250 ;  /* 0x0000001000287825 */ /* 0x000fc800078e00fa */
[----:B-1----:R-:W-:Y:S01]  /*7790*/  FFMA.FTZ R11, R23, R195, R115 ;  /* 0x000000c3170b7223 */ /* 0x002fe20000010073 */
[----:B------:R-:W-:Y:S01]  /*77a0*/  FFMA.FTZ R8, R74, R196, R116 ;  /* 0x000000c44a087223 */ /* 0x000fe20000010074 */
[----:B------:R-:W-:-:S03]  /*77b0*/  FFMA.FTZ R23, R72, R197, R117 ;  /* 0x000000c548177223 */ /* 0x000fc60000010075 */
[----:B------:R-:W-:Y:S02]  /*77c0*/  F2FP.BF16.F32.PACK_AB R11, R11, R22 ;  /* 0x000000160b0b723e */ /* 0x000fe400000010ff */
[----:B------:R-:W-:Y:S02]  /*77d0*/  F2FP.BF16.F32.PACK_AB R8, R23, R8 ;  /* 0x000000081708723e */ /* 0x000fe400000010ff */
[----:B------:R-:W1:Y:S01]  /*77e0*/  LDC.64 R22, c[0x0][0x380] ;  /* 0x0000e000ff167b82 */ /* 0x000e620000000a00 */
[C---:B------:R-:W-:Y:S01]  /*77f0*/  FADD.FTZ R50, -R244.reuse, R238 ;  /* 0x000000eef4327221 */ /* 0x040fe20000010100 */
[----:B------:R-:W-:Y:S01]  /*7800*/  FADD.FTZ R63, -R244, R239 ;  /* 0x000000eff43f7221 */ /* 0x000fe20000010100 */
[----:B------:R-:W-:Y:S01]  /*7810*/  FFMA.FTZ R9, R69, R198, R118 ;  /* 0x000000c645097223 */ /* 0x000fe20000010076 */
[----:B------:R-:W-:Y:S01]  /*7820*/  FFMA.FTZ R0, R67, R199, R119 ;  /* 0x000000c743007223 */ /* 0x000fe20000010077 */
[----:B------:R-:W-:Y:S01]  /*7830*/  FFMA.FTZ R10, R20, R192, R112 ;  /* 0x000000c0140a7223 */ /* 0x000fe20000010070 */
[----:B------:R-:W-:Y:S01]  /*7840*/  FFMA.FTZ R27, R38, R210, R130 ;  /* 0x000000d2261b7223 */ /* 0x000fe20000010082 */
        /* <DEDUP_REMOVED lines=23> */
[----:B------:R-:W-:Y:S01]  /*79c0*/  IMAD.WIDE.U32 R56, R246, 0x10, R250 ;  /* 0x00000010f6387825 */ /* 0x000fe200078e00fa */
[----:B------:R-:W-:-:S03]  /*79d0*/  F2FP.BF16.F32.PACK_AB R26, R37, R26 ;  /* 0x0000001a251a723e */ /* 0x000fc600000010ff */
[----:B------:R-:W-:Y:S01]  /*79e0*/  FFMA.FTZ R44, R44, R172, R92 ;  /* 0x000000ac2c2c7223 */ /* 0x000fe2000001005c */
[----:B------:R-:W-:Y:S01]  /*79f0*/  F2FP.BF16.F32.PACK_AB R25, R36, R25 ;  /* 0x000000192419723e */ /* 0x000fe200000010ff */
[----:B------:R-:W-:Y:S01]  /*7a00*/  FFMA.FTZ R48, R48, R168, R88 ;  /* 0x000000a830307223 */ /* 0x000fe20000010058 */
[----:B------:R-:W-:Y:S01]  /*7a10*/  FFMA.FTZ R50, R50, R170, R90 ;  /* 0x000000aa32327223 */ /* 0x000fe2000001005a */
[----:B------:R-:W-:Y:S01]  /*7a20*/  FFMA.FTZ R63, R63, R171, R91 ;  /* 0x000000ab3f3f7223 */ /* 0x000fe2000001005b */
[----:B------:R-:W-:Y:S01]  /*7a30*/  FFMA.FTZ R49, R49, R169, R89 ;  /* 0x000000a931317223 */ /* 0x000fe20000010059 */
[----:B------:R-:W-:Y:S01]  /*7a40*/  FFMA.FTZ R45, R45, R173, R93 ;  /* 0x000000ad2d2d7223 */ /* 0x000fe2000001005d */
[--C-:B------:R-:W-:Y:S01]  /*7a50*/  IMAD.WIDE.U32 R36, R242, 0x10, R250.reuse ;  /* 0x00000010f2247825 */ /* 0x100fe200078e00fa */
[----:B------:R-:W-:Y:S02]  /*7a60*/  F2FP.BF16.F32.PACK_AB R7, R31, R68 ;  /* 0x000000441f07723e */ /* 0x000fe400000010ff */
[----:B------:R-:W-:Y:S01]  /*7a70*/  F2FP.BF16.F32.PACK_AB R6, R70, R73 ;  /* 0x000000494606723e */ /* 0x000fe200000010ff */
[----:B------:R-:W-:Y:S01]  /*7a80*/  IMAD.WIDE.U32 R38, R3, 0x10, R250 ;  /* 0x0000001003267825 */ /* 0x000fe200078e00fa */
[----:B------:R-:W-:-:S02]  /*7a90*/  F2FP.BF16.F32.PACK_AB R5, R75, R232 ;  /* 0x000000e84b05723e */ /* 0x000fc400000010ff */
[----:B------:R-:W-:Y:S01]  /*7aa0*/  F2FP.BF16.F32.PACK_AB R4, R234, R235 ;  /* 0x000000ebea04723e */ /* 0x000fe200000010ff */
[--C-:B------:R-:W-:Y:S01]  /*7ab0*/  IMAD.WIDE.U32 R2, R2, 0x10, R250.reuse ;  /* 0x0000001002027825 */ /* 0x100fe200078e00fa */
[----:B------:R-:W-:Y:S02]  /*7ac0*/  F2FP.BF16.F32.PACK_AB R13, R0, R13 ;  /* 0x0000000d000d723e */ /* 0x000fe400000010ff */
[----:B------:R-:W-:Y:S01]  /*7ad0*/  F2FP.BF16.F32.PACK_AB R12, R17, R12 ;  /* 0x0000000c110c723e */ /* 0x000fe200000010ff */
[----:B------:R-:W-:Y:S01]  /*7ae0*/  IMAD.WIDE.U32 R54, R248, 0x10, R250 ;  /* 0x00000010f8367825 */ /* 0x000fe200078e00fa */
[----:B------:R-:W-:Y:S01]  /*7af0*/  F2FP.BF16.F32.PACK_AB R19, R20, R19 ;  /* 0x000000131413723e */ /* 0x000fe200000010ff */
[----:B------:R0:W-:Y:S01]  /*7b00*/  STG.E.128 desc[UR6][R56.64], R24 ;  /* 0x0000001838007986 */ /* 0x0001e2000c101d06 */
        /* <DEDUP_REMOVED lines=15> */
.L_x_21843:
        /* <DEDUP_REMOVED lines=8> */
.L_x_21846:
[----:B------:R-:W-:Y:S05]  /*7c80*/  BSYNC B0 ;  /* 0x0000000000007941 */ /* 0x000fea0003800000 */
.L_x_21845:
        /* <DEDUP_REMOVED lines=8> */
.L_x_21847:
[----:B------:R-:W-:Y:S02]  /*7d10*/  HFMA2 R250, -RZ, RZ, 0, 2.384185791015625e-07 ;  /* 0x00000004fffa7431 */ /* 0x000fe400000001ff */
[----:B------:R-:W-:Y:S01]  /*7d20*/  FADD.FTZ R245, R245, R243 ;  /* 0x000000f3f5f57221 */ /* 0x000fe20000010000 */
[----:B------:R-:W-:-:S04]  /*7d30*/  MOV R243, 0xffffffff ;  /* 0xffffffff00f37802 */ /* 0x000fc80000000f00 */
[----:B------:R-:W-:-:S07]  /*7d40*/  MOV R251, R245 ;  /* 0x000000f500fb7202 */ /* 0x000fce0000000f00 */
[----:B------:R-:W-:Y:S05]  /*7d50*/  WARPSYNC.COLLECTIVE R243, `(.L_x_21848) ;  /* 0x00000000f3087348 */ /* 0x000fea0003c00000 */
[----:B------:R0:W1:Y:S02]  /*7d60*/  SHFL.BFLY P2, R243, R251, R250, R244 ;  /* 0x0c0000fafbf37389 */ /* 0x00006400000400f4 */
[----:B01----:R-:W-:Y:S05]  /*7d70*/  ENDCOLLECTIVE ;  /* 0x000000000000791b */ /* 0x003fea0003800000 */
.L_x_21848:
[----:B------:R-:W-:Y:S02]  /*7d80*/  HFMA2 R250, -RZ, RZ, 0, 4.76837158203125e-07 ;  /* 0x00000008fffa7431 */ /* 0x000fe400000001ff */
[----:B------:R-:W-:Y:S01]  /*7d90*/  FADD.FTZ R245, R245, R243 ;  /* 0x000000f3f5f57221 */ /* 0x000fe20000010000 */
[----:B------:R-:W-:-:S04]  /*7da0*/  MOV R243, 0xffffffff ;  /* 0xffffffff00f37802 */ /* 0x000fc80000000f00 */
[----:B------:R-:W-:-:S07]  /*7db0*/  MOV R251, R245 ;  /* 0x000000f500fb7202 */ /* 0x000fce0000000f00 */
[----:B------:R-:W-:Y:S05]  /*7dc0*/  WARPSYNC.COLLECTIVE R243, `(.L_x_21849) ;  /* 0x00000000f3087348 */ /* 0x000fea0003c00000 */
[----:B------:R0:W1:Y:S02]  /*7dd0*/  SHFL.BFLY P2, R243, R251, R250, R244 ;  /* 0x0c0000fafbf37389 */ /* 0x00006400000400f4 */
[----:B01----:R-:W-:Y:S05]  /*7de0*/  ENDCOLLECTIVE ;  /* 0x000000000000791b */ /* 0x003fea0003800000 */
.L_x_21849:
[----:B------:R-:W-:Y:S02]  /*7df0*/  HFMA2 R250, -RZ, RZ, 0, 9.5367431640625e-07 ;  /* 0x00000010fffa7431 */ /* 0x000fe400000001ff */
[----:B------:R-:W-:Y:S01]  /*7e00*/  FADD.FTZ R245, R245, R243 ;  /* 0x000000f3f5f57221 */ /* 0x000fe20000010000 */
[----:B------:R-:W-:-:S04]  /*7e10*/  MOV R243, 0xffffffff ;  /* 0xffffffff00f37802 */ /* 0x000fc80000000f00 */
[----:B------:R-:W-:-:S07]  /*7e20*/  MOV R251, R245 ;  /* 0x000000f500fb7202 */ /* 0x000fce0000000f00 */
[----:B------:R-:W-:Y:S05]  /*7e30*/  WARPSYNC.COLLECTIVE R243, `(.L_x_21850) ;  /* 0x00000000f3087348 */ /* 0x000fea0003c00000 */
[----:B------:R0:W1:Y:S02]  /*7e40*/  SHFL.BFLY P2, R243, R251, R250, R244 ;  /* 0x0c0000fafbf37389 */ /* 0x00006400000400f4 */
[----:B01----:R-:W-:Y:S05]  /*7e50*/  ENDCOLLECTIVE ;  /* 0x000000000000791b */ /* 0x003fea0003800000 */
.L_x_21850:
        /* <DEDUP_REMOVED lines=169> */
.L_x_21851:
[----:B------:R-:W-:Y:S02]  /*88f0*/  HFMA2 R250, -RZ, RZ, 0, 1.1920928955078125e-07 ;  /* 0x00000002fffa7431 */ /* 0x000fe400000001ff */
[----:B------:R-:W-:Y:S01]  /*8900*/  FADD.FTZ R251, R251, R243 ;  /* 0x000000f3fbfb7221 */ /* 0x000fe20000010000 */
[----:B------:R-:W-:-:S07]  /*8910*/  MOV R243, 0xffffffff ;  /* 0xffffffff00f37802 */ /* 0x000fce0000000f00 */
[----:B------:R-:W-:Y:S05]  /*8920*/  WARPSYNC.COLLECTIVE R243, `(.L_x_21852) ;  /* 0x00000000f3087348 */ /* 0x000fea0003c00000 */
[----:B------:R0:W1:Y:S02]  /*8930*/  SHFL.BFLY P2, R243, R251, R250, R244 ;  /* 0x0c0000fafbf37389 */ /* 0x00006400000400f4 */
[----:B01----:R-:W-:Y:S05]  /*8940*/  ENDCOLLECTIVE ;  /* 0x000000000000791b */ /* 0x003fea0003800000 */
.L_x_21852:
[----:B------:R-:W-:Y:S02]  /*8950*/  HFMA2 R250, -RZ, RZ, 0, 2.384185791015625e-07 ;  /* 0x00000004fffa7431 */ /* 0x000fe400000001ff */
[----:B------:R-:W-:Y:S01]  /*8960*/  FADD.FTZ R251, R251, R243 ;  /* 0x000000f3fbfb7221 */ /* 0x000fe20000010000 */
[----:B------:R-:W-:-:S07]  /*8970*/  MOV R243, 0xffffffff ;  /* 0xffffffff00f37802 */ /* 0x000fce0000000f00 */
[----:B------:R-:W-:Y:S05]  /*8980*/  WARPSYNC.COLLECTIVE R243, `(.L_x_21853) ;  /* 0x00000000f3087348 */ /* 0x000fea0003c00000 */
[----:B------:R0:W1:Y:S02]  /*8990*/  SHFL.BFLY P2, R243, R251, R250, R244 ;  /* 0x0c0000fafbf37389 */ /* 0x00006400000400f4 */
[----:B01----:R-:W-:Y:S05]  /*89a0*/  ENDCOLLECTIVE ;  /* 0x000000000000791b */ /* 0x003fea0003800000 */
.L_x_21853:
[----:B------:R-:W-:Y:S02]  /*89b0*/  HFMA2 R250, -RZ, RZ, 0, 4.76837158203125e-07 ;  /* 0x00000008fffa7431 */ /* 0x000fe400000001ff */
[----:B------:R-:W-:Y:S01]  /*89c0*/  FADD.FTZ R251, R251, R243 ;  /* 0x000000f3fbfb7221 */ /* 0x000fe20000010000 */
[----:B------:R-:W-:-:S07]  /*89d0*/  MOV R243, 0xffffffff ;  /* 0xffffffff00f37802 */ /* 0x000fce0000000f00 */
[----:B------:R-:W-:Y:S05]  /*89e0*/  WARPSYNC.COLLECTIVE R243, `(.L_x_21854) ;  /* 0x00000000f3087348 */ /* 0x000fea0003c00000 */
[----:B------:R0:W1:Y:S02]  /*89f0*/  SHFL.BFLY P2, R243, R251, R250, R244 ;  /* 0x0c0000fafbf37389 */ /* 0x00006400000400f4 */
[----:B01----:R-:W-:Y:S05]  /*8a00*/  ENDCOLLECTIVE ;  /* 0x000000000000791b */ /* 0x003fea0003800000 */
.L_x_21854:
[----:B------:R-:W-:Y:S02]  /*8a10*/  HFMA2 R250, -RZ, RZ, 0, 9.5367431640625e-07 ;  /* 0x00000010fffa7431 */ /* 0x000fe400000001ff */
[----:B------:R-:W-:Y:S01]  /*8a20*/  FADD.FTZ R251, R251, R243 ;  /* 0x000000f3fbfb7221 */ /* 0x000fe20000010000 */
[----:B------:R-:W-:-:S07]  /*8a30*/  MOV R243, 0xffffffff ;  /* 0xffffffff00f37802 */ /* 0x000fce0000000f00 */
[----:B------:R-:W-:Y:S05]  /*8a40*/  WARPSYNC.COLLECTIVE R243, `(.L_x_21855) ;  /* 0x00000000f3087348 */ /* 0x000fea0003c00000 */
[----:B------:R0:W1:Y:S02]  /*8a50*/  SHFL.BFLY P2, R243, R251, R250, R244 ;  /* 0x0c0000fafbf37389 */ /* 0x00006400000400f4 */
[----:B01----:R-:W-:Y:S05]  /*8a60*/  ENDCOLLECTIVE ;  /* 0x000000000000791b */ /* 0x003fea0003800000 */
.L_x_21855:
[----:B------:R-:W-:Y:S05]  /*8a70*/  BRA `(.L_x_21856) ;  /* 0xffffffdc00047947 */ /* 0x000fea000383ffff */
.L_x_21857:
        /* <DEDUP_REMOVED lines=16> */
.L_x_54463:


//--------------------- .text._ZN10layer_norm31ln_parallel_residual_fwd_kernelINS_13Kernel_traitsIf13__nv_bfloat16fS2_fjLj2560ELj1ELj4ELj1ELj16ENS_18Kernel_traits_baseILj2560EfS2_fS2_fjLj128EEEEELb1ELb0ELb0EEEvNS_9FwdParamsE --------------------------
	.section	.text._ZN10layer_norm31ln_parallel_residual_fwd_kernelINS_13Kernel_traitsIf13__nv_bfloat16fS2_fjLj2560ELj1ELj4ELj1ELj16ENS_18Kernel_traits_baseILj2560EfS2_fS2_fjLj128EEEEELb1ELb0ELb0EEEvNS_9FwdParamsE,"ax",@progbits
	.align	128
        .global         _ZN10layer_norm31ln_parallel_residual_fwd_kernelINS_13Kernel_traitsIf13__nv_bfloat16fS2_fjLj2560ELj1ELj4ELj1ELj16ENS_18Kernel_traits_baseILj2560EfS2_fS2_fjLj128EEEEELb1ELb0ELb0EEEvNS_9FwdParamsE
        .type           _ZN10layer_norm31ln_parallel_residual_fwd_kernelINS_13Kernel_traitsIf13__nv_bfloat16fS2_fjLj2560ELj1ELj4ELj1ELj16ENS_18Kernel_traits_baseILj2560EfS2_fS2_fjLj128EEEEELb1ELb0ELb0EEEvNS_9FwdParamsE,@function
        .size           _ZN10layer_norm31ln_parallel_residual_fwd_kernelINS_13Kernel_traitsIf13__nv_bfloat16fS2_fjLj2560ELj1ELj4ELj1ELj16ENS_18Kernel_traits_baseILj2560EfS2_fS2_fjLj128EEEEELb1ELb0ELb0EEEvNS_9FwdParamsE,(.L_x_54464 - _ZN10layer_norm31ln_parallel_residual_fwd_kernelINS_13Kernel_traitsIf13__nv_bfloat16fS2_fjLj2560ELj1ELj4ELj1ELj16ENS_18Kernel_traits_baseILj2560EfS2_fS2_fjLj128EEEEELb1ELb0ELb0EEEvNS_9FwdParamsE)
        .other          _ZN10layer_norm31ln_parallel_residual_fwd_kernelINS_13Kernel_traitsIf13__nv_bfloat16fS2_fjLj2560ELj1ELj4ELj1ELj16ENS_18Kernel_traits_baseILj2560EfS2_fS2_fjLj128EEEEELb1ELb0ELb0EEEvNS_9FwdParamsE,@"STO_CUDA_ENTRY STV_DEFAULT"
_ZN10layer_norm31ln_parallel_residual_fwd_kernelINS_13Kernel_traitsIf13__nv_bfloat16fS2_fjLj2560ELj1ELj4ELj1ELj16ENS_18Kernel_traits_baseILj2560EfS2_fS2_fjLj128EEEEELb1ELb0ELb0EEEvNS_9FwdParamsE:
.text._ZN10layer_norm31ln_parallel_residual_fwd_kernelINS_13Kernel_traitsIf13__nv_bfloat16fS2_fjLj2560ELj1ELj4ELj1ELj16ENS_18Kernel_traits_baseILj2560EfS2_fS2_fjLj128EEEEELb1ELb0ELb0EEEvNS_9FwdParamsE:
        /* <DEDUP_REMOVED lines=82> */
[C---:B------:R-:W-:Y:S01]  /*0520*/  @P0 IMAD.WIDE.U32 R14, R4.reuse, 0x20, R14 ;  /* 0x00000020040e0825 */ /* 0x040fe200078e000e */
[----:B---3--:R-:W3:Y:S04]  /*0530*/  LDC.64 R10, c[0x0][0x3d8] ;  /* 0x0000f600ff0a7b82 */ /* 0x008ee80000000a00 */
[----:B------:R-:W3:Y:S01]  /*0540*/  @P0 LDG.E.128 R32, desc[UR6][R14.64] ;  /* 0x000000060e200981 */ /* 0x000ee2000c1e1d00 */
[----:B0-----:R-:W-:-:S03]  /*0550*/  @P0 IMAD.WIDE.U32 R16, R4, 0x20, R16 ;  /* 0x0000002004100825 */ /* 0x001fc600078e0010 */
[----:B-1----:R-:W0:Y:S01]  /*0560*/  LDC.64 R12, c[0x0][0x3d0] ;  /* 0x0000f400ff0c7b82 */ /* 0x002e220000000a00 */
[----:B--2---:R1:W-:Y:S04]  /*0570*/  @P2 STL.64 [R1+0x310], R48 ;  /* 0x0003103001002387 */ /* 0x0043e80000100a00 */
[----:B------:R2:W-:Y:S01]  /*0580*/  @P2 STL.64 [R1+0x318], R50 ;  /* 0x0003183201002387 */ /* 0x0005e20000100a00 */
[----:B------:R-:W-:-:S03]  /*0590*/  @P0 VIADD R4, R4, 0x20 ;  /* 0x0000002004040836 */ /* 0x000fc60000000000 */
[----:B------:R0:W3:Y:S04]  /*05a0*/  @P0 LDG.E.128 R28, desc[UR6][R14.64+0x10] ;  /* 0x000010060e1c0981 */ /* 0x0000e8000c1e1d00 */
[----:B-1----:R-:W3:Y:S04]  /*05b0*/  LDL.64 R48, [R1+0x240] ;  /* 0x0002400001307983 */ /* 0x002ee80000100a00 */
[----:B--2---:R-:W2:Y:S01]  /*05c0*/  LDL.64 R50, [R1+0x248] ;  /* 0x0002480001327983 */ /* 0x004ea20000100a00 */
[C---:B------:R-:W-:Y:S01]  /*05d0*/  @P1 IMAD.WIDE.U32 R20, R4.reuse, 0x20, R20 ;  /* 0x0000002004141825 */ /* 0x040fe200078e0014 */
[----:B0-----:R-:W0:Y:S02]  /*05e0*/  LDC.64 R14, c[0x0][0x3d8] ;  /* 0x0000f600ff0e7b82 */ /* 0x001e240000000a00 */
[----:B------:R1:W-:Y:S04]  /*05f0*/  @P2 STL.64 [R1+0x300], R44 ;  /* 0x0003002c01002387 */ /* 0x0003e80000100a00 */
[----:B------:R4:W-:Y:S01]  /*0600*/  @P2 STL.64 [R1+0x308], R46 ;  /* 0x0003082e01002387 */ /* 0x0009e20000100a00 */
[----:B------:R-:W-:-:S03]  /*0610*/  @P1 IMAD.WIDE.U32 R18, R4, 0x20, R18 ;  /* 0x0000002004121825 */ /* 0x000fc600078e0012 */
[----:B------:R-:W2:Y:S04]  /*0620*/  @P0 LDG.E.128 R72, desc[UR6][R16.64+0x10] ;  /* 0x0000100610480981 */ /* 0x000ea8000c1e1d00 */
[----:B-1----:R-:W2:Y:S04]  /*0630*/  LDL.64 R44, [R1+0x230] ;  /* 0x00023000012c7983 */ /* 0x002ea80000100a00 */
[----:B----4-:R-:W4:Y:S04]  /*0640*/  LDL.64 R46, [R1+0x238] ;  /* 0x00023800012e7983 */ /* 0x010f280000100a00 */
[----:B------:R1:W-:Y:S04]  /*0650*/  @P2 STL.64 [R1+0x2f0], R40 ;  /* 0x0002f02801002387 */ /* 0x0003e80000100a00 */
[----:B------:R1:W-:Y:S01]  /*0660*/  @P2 STL.64 [R1+0x2f8], R42 ;  /* 0x0002f82a01002387 */ /* 0x0003e20000100a00 */
[----:B------:R-:W-:-:S03]  /*0670*/  @P1 IADD3 R4, PT, PT, R4, 0x20, RZ ;  /* 0x0000002004041810 */ /* 0x000fc60007ffe0ff */
[----:B------:R1:W4:Y:S04]  /*0680*/  @P0 LDG.E.128 R76, desc[UR6][R16.64] ;  /* 0x00000006104c0981 */ /* 0x000328000c1e1d00 */
[----:B-1----:R-:W4:Y:S04]  /*0690*/  LDL.64 R40, [R1+0x220] ;  /* 0x0002200001287983 */ /* 0x002f280000100a00 */
[----:B------:R-:W4:Y:S01]  /*06a0*/  LDL.64 R42, [R1+0x228] ;  /* 0x00022800012a7983 */ /* 0x000f220000100a00 */
[----:B------:R-:W1:Y:S03]  /*06b0*/  LDC.64 R16, c[0x0][0x3d0] ;  /* 0x0000f400ff107b82 */ /* 0x000e660000000a00 */
[----:B------:R0:W-:Y:S04]  /*06c0*/  @P2 STL.64 [R1+0x2e0], R36 ;  /* 0x0002e02401002387 */ /* 0x0001e80000100a00 */
[----:B------:R0:W-:Y:S01]  /*06d0*/  @P2 STL.64 [R1+0x2e8], R38 ;  /* 0x0002e82601002387 */ /* 0x0001e20000100a00 */
[----:B------:R-:W-:-:S03]  /*06e0*/  ISETP.GE.U32.AND P2, PT, R2, 0x80, PT ;  /* 0x000000800200780c */ /* 0x000fc60003f46070 */
[----:B------:R-:W4:Y:S04]  /*06f0*/  @P1 LDG.E.128 R56, desc[UR6][R20.64+0x10] ;  /* 0x0000100614381981 */ /* 0x000f28000c1e1d00 */
[----:B------:R0:W4:Y:S04]  /*0700*/  @P1 LDG.E.128 R60, desc[UR6][R20.64] ;  /* 0x00000006143c1981 */ /* 0x000128000c1e1d00 */
[----:B------:R-:W4:Y:S02]  /*0710*/  @P1 LDG.E.128 R64, desc[UR6][R18.64+0x10] ;  /* 0x0000100612401981 */ /* 0x000f24000c1e1d00 */
[----:B------:R-:W-:-:S02]  /*0720*/  @P2 IMAD.WIDE.U32 R26, R4, 0x20, R26 ;  /* 0x00000020041a2825 */ /* 0x000fc400078e001a */
[----:B------:R3:W4:Y:S02]  /*0730*/  @P1 LDG.E.128 R68, desc[UR6][R18.64] ;  /* 0x0000000612441981 */ /* 0x000724000c1e1d00 */
[C---:B------:R-:W-:Y:S01]  /*0740*/  @P2 IMAD.WIDE.U32 R24, R4.reuse, 0x20, R24 ;  /* 0x0000002004182825 */ /* 0x040fe200078e0018 */
[----:B0-----:R-:W0:Y:S01]  /*0750*/  LDC.64 R20, c[0x0][0x3d8] ;  /* 0x0000f600ff147b82 */ /* 0x001e220000000a00 */
[----:B------:R-:W4:Y:S04]  /*0760*/  LDL.64 R36, [R1+0x210] ;  /* 0x0002100001247983 */ /* 0x000f280000100a00 */
[----:B------:R-:W4:Y:S03]  /*0770*/  @P2 LDG.E.128 R52, desc[UR6][R24.64] ;  /* 0x0000000618342981 */ /* 0x000f26000c1e1d00 */
[----:B---3--:R-:W3:Y:S01]  /*0780*/  LDC.64 R18, c[0x0][0x3d8] ;  /* 0x0000f600ff127b82 */ /* 0x008ee20000000a00 */
[----:B------:R-:W3:Y:S04]  /*0790*/  LDL.64 R38, [R1+0x218] ;  /* 0x0002180001267983 */ /* 0x000ee80000100a00 */
[----:B------:R1:W-:Y:S04]  /*07a0*/  @P0 STL.64 [R1+0x2d0], R32 ;  /* 0x0002d02001000387 */ /* 0x0003e80000100a00 */
[----:B------:R1:W-:Y:S04]  /*07b0*/  @P0 STL.64 [R1+0x2d8], R34 ;  /* 0x0002d82201000387 */ /* 0x0003e80000100a00 */
[----:B-1----:R-:W3:Y:S04]  /*07c0*/  LDL.64 R32, [R1+0x200] ;  /* 0x0002000001207983 */ /* 0x002ee80000100a00 */
[----:B------:R-:W3:Y:S04]  /*07d0*/  LDL.64 R34, [R1+0x208] ;  /* 0x0002080001227983 */ /* 0x000ee80000100a00 */
[----:B--2---:R1:W2:Y:S04]  /*07e0*/  @P2 LDG.E.128 R48, desc[UR6][R24.64+0x10] ;  /* 0x0000100618302981 */ /* 0x0042a8000c1e1d00 */
[----:B----4-:R-:W4:Y:S04]  /*07f0*/  @P2 LDG.E.128 R44, desc[UR6][R26.64] ;  /* 0x000000061a2c2981 */ /* 0x010f28000c1e1d00 */
[----:B------:R0:W2:Y:S01]  /*0800*/  @P2 LDG.E.128 R40, desc[UR6][R26.64+0x10] ;  /* 0x000010061a282981 */ /* 0x0000a2000c1e1d00 */
[----:B------:R-:W-:Y:S01]  /*0810*/  @P2 VIADD R4, R4, 0x20 ;  /* 0x0000002004042836 */ /* 0x000fe20000000000 */
[----:B-1----:R-:W1:Y:S02]  /*0820*/  LDC.64 R24, c[0x0][0x3d0] ;  /* 0x0000f400ff187b82 */ /* 0x002e640000000a00 */
[----:B------:R0:W-:Y:S04]  /*0830*/  @P0 STL.64 [R1+0x2c0], R28 ;  /* 0x0002c01c01000387 */ /* 0x0001e80000100a00 */
[----:B------:R0:W-:Y:S01]  /*0840*/  @P0 STL.64 [R1+0x2c8], R30 ;  /* 0x0002c81e01000387 */ /* 0x0001e20000100a00 */
[C---:B------:R-:W-:Y:S01]  /*0850*/  ISETP.GE.U32.AND P3, PT, R2.reuse, 0x100, PT ;  /* 0x000001000200780c */ /* 0x040fe20003f66070 */
[----:B0-----:R-:W0:Y:S02]  /*0860*/  LDC.64 R26, c[0x0][0x3d8] ;  /* 0x0000f600ff1a7b82 */ /* 0x001e240000000a00 */
[----:B------:R-:W-:Y:S04]  /*0870*/  @P0 STL.64 [R1+0x2a0], R72 ;  /* 0x0002a04801000387 */ /* 0x000fe80000100a00 */
[----:B------:R-:W-:Y:S02]  /*0880*/  @P0 STL.64 [R1+0x2a8], R74 ;  /* 0x0002a84a01000387 */ /* 0x000fe40000100a00 */
[----:B------:R-:W1:Y:S02]  /*0890*/  LDC.64 R28, c[0x0][0x3d0] ;  /* 0x0000f400ff1c7b82 */ /* 0x000e640000000a00 */
[----:B------:R0:W-:Y:S04]  /*08a0*/  @P0 STL.64 [R1+0x2b0], R76 ;  /* 0x0002b04c01000387 */ /* 0x0001e80000100a00 */
[----:B------:R0:W-:Y:S02]  /*08b0*/  @P0 STL.64 [R1+0x2b8], R78 ;  /* 0x0002b84e01000387 */ /* 0x0001e40000100a00 */
[----:B------:R-:W0:Y:S02]  /*08c0*/  LDC.64 R30, c[0x0][0x3d0] ;  /* 0x0000f400ff1e7b82 */ /* 0x000e240000000a00 */
        /* <DEDUP_REMOVED lines=9> */
[----:B-1----:R-:W-:-:S05]  /*0960*/  @P0 IMAD.WIDE.U32 R28, R4, 0x20, R28 ;  /* 0x00000020041c0825 */ /* 0x002fca00078e001c */
[----:B---3--:R-:W3:Y:S04]  /*0970*/  @P0 LDG.E.128 R36, desc[UR6][R28.64] ;  /* 0x000000061c240981 */ /* 0x008ee8000c1e1d00 */
        /* <DEDUP_REMOVED lines=21> */
[----:B------:R-:W-:-:S03]  /*0ad0*/  @P0 IMAD.WIDE.U32 R10, R4, 0x20, R10 ;  /* 0x00000020040a0825 */ /* 0x000fc600078e000a */
[----:B0-----:R-:W4:Y:S04]  /*0ae0*/  LDL.64 R76, [R1+0x190] ;  /* 0x00019000014c7983 */ /* 0x001f280000100a00 */
        /* <DEDUP_REMOVED lines=11> */
[----:B-1----:R-:W4:Y:S04]  /*0ba0*/  LDL.64 R52, [R1+0x130] ;  /* 0x0001300001347983 */ /* 0x002f280000100a00 */
[----:B--2---:R-:W2:Y:S04]  /*0bb0*/  LDL.64 R54, [R1+0x138] ;  /* 0x0001380001367983 */ /* 0x004ea80000100a00 */
[----:B------:R-:W2:Y:S04]  /*0bc0*/  LDL.64 R48, [R1+0x120] ;  /* 0x0001200001307983 */ /* 0x000ea80000100a00 */
[----:B------:R-:W2:Y:S04]  /*0bd0*/  LDL.64 R50, [R1+0x128] ;  /* 0x0001280001327983 */ /* 0x000ea80000100a00 */
[----:B------:R-:W2:Y:S04]  /*0be0*/  LDL.64 R44, [R1+0x110] ;  /* 0x00011000012c7983 */ /* 0x000ea80000100a00 */
[----:B------:R-:W2:Y:S04]  /*0bf0*/  LDL.64 R46, [R1+0x118] ;  /* 0x00011800012e7983 */ /* 0x000ea80000100a00 */
[----:B---3--:R0:W-:Y:S04]  /*0c00*/  @P0 STL.64 [R1+0x210], R36 ;  /* 0x0002102401000387 */ /* 0x0081e80000100a00 */
[----:B------:R1:W-:Y:S04]  /*0c10*/  @P0 STL.64 [R1+0x218], R38 ;  /* 0x0002182601000387 */ /* 0x0003e80000100a00 */
[----:B------:R-:W3:Y:S04]  /*0c20*/  LDL.64 R40, [R1+0x100] ;  /* 0x0001000001287983 */ /* 0x000ee80000100a00 */
[----:B------:R1:W-:Y:S04]  /*0c30*/  @P0 STL.64 [R1+0x200], R32 ;  /* 0x0002002001000387 */ /* 0x0003e80000100a00 */
[----:B------:R1:W-:Y:S04]  /*0c40*/  @P0 STL.64 [R1+0x208], R34 ;  /* 0x0002082201000387 */ /* 0x0003e80000100a00 */
[----:B------:R-:W3:Y:S04]  /*0c50*/  LDL.64 R42, [R1+0x108] ;  /* 0x00010800012a7983 */ /* 0x000ee80000100a00 */
[----:B0-----:R-:W3:Y:S04]  /*0c60*/  LDL.64 R36, [R1+0xf0] ;  /* 0x0000f00001247983 */ /* 0x001ee80000100a00 */
[----:B-1----:R-:W3:Y:S04]  /*0c70*/  LDL.64 R38, [R1+0xf8] ;  /* 0x0000f80001267983 */ /* 0x002ee80000100a00 */
[----:B------:R-:W3:Y:S04]  /*0c80*/  LDL.64 R32, [R1+0xe0] ;  /* 0x0000e00001207983 */ /* 0x000ee80000100a00 */
[----:B------:R-:W3:Y:S04]  /*0c90*/  LDL.64 R34, [R1+0xe8] ;  /* 0x0000e80001227983 */ /* 0x000ee80000100a00 */
[----:B----4-:R-:W4:Y:S04]  /*0ca0*/  @P0 LDG.E.128 R96, desc[UR6][R10.64+0x10] ;  /* 0x000010060a600981 */ /* 0x010f28000c1e1d00 */
[----:B------:R-:W3:Y:S01]  /*0cb0*/  @P0 LDG.E.128 R100, desc[UR6][R10.64] ;  /* 0x000000060a640981 */ /* 0x000ee2000c1e1d00 */
[----:B------:R-:W-:Y:S01]  /*0cc0*/  ISETP.GE.U32.AND P1, PT, R2, 0xc0, PT ;  /* 0x000000c00200780c */ /* 0x000fe20003f26070 */
[----:B------:R-:W-:Y:S01]  /*0cd0*/  @P0 VIADD R4, R4, 0x20 ;  /* 0x0000002004040836 */ /* 0x000fe20000000000 */
[----:B------:R-:W-:-:S11]  /*0ce0*/  ISETP.GE.U32.AND P2, PT, R2, 0xe0, PT ;  /* 0x000000e00200780c */ /* 0x000fd60003f46070 */
[----:B------:R-:W-:-:S04]  /*0cf0*/  @P1 IMAD.WIDE.U32 R14, R4, 0x20, R14 ;  /* 0x00000020040e1825 */ /* 0x000fc800078e000e */
[C---:B------:R-:W-:Y:S01]  /*0d00*/  @P1 IMAD.WIDE.U32 R12, R4.reuse, 0x20, R12 ;  /* 0x00000020040c1825 */ /* 0x040fe200078e000c */
[----:B------:R-:W3:Y:S01]  /*0d10*/  @P1 LDG.E.128 R80, desc[UR6][R14.64+0x10] ;  /* 0x000010060e501981 */ /* 0x000ee2000c1e1d00 */
[----:B------:R-:W-:-:S03]  /*0d20*/  @P1 IADD3 R4, PT, PT, R4, 0x20, RZ ;  /* 0x0000002004041810 */ /* 0x000fc60007ffe0ff */
[----:B------:R-:W3:Y:S04]  /*0d30*/  @P1 LDG.E.128 R84, desc[UR6][R14.64] ;  /* 0x000000060e541981 */ /* 0x000ee8000c1e1d00 */
[----:B------:R-:W3:Y:S01]  /*0d40*/  @P1 LDG.E.128 R88, desc[UR6][R12.64+0x10] ;  /* 0x000010060c581981 */ /* 0x000ee2000c1e1d00 */
[----:B------:R-:W-:-:S03]  /*0d50*/  @P2 IMAD.WIDE.U32 R16, R4, 0x20, R16 ;  /* 0x0000002004102825 */ /* 0x000fc600078e0010 */
[----:B------:R-:W3:Y:S01]  /*0d60*/  @P1 LDG.E.128 R92, desc[UR6][R12.64] ;  /* 0x000000060c5c1981 */ /* 0x000ee2000c1e1d00 */
[----:B------:R-:W-:-:S04]  /*0d70*/  @P2 IMAD.WIDE.U32 R18, R4, 0x20, R18 ;  /* 0x0000002004122825 */ /* 0x000fc800078e0012 */
[----:B------:R-:W-:Y:S01]  /*0d80*/  @P2 VIADD R4, R4, 0x20 ;  /* 0x0000002004042836 */ /* 0x000fe20000000000 */
[----:B------:R-:W3:Y:S03]  /*0d90*/  @P2 LDG.E.128 R76, desc[UR6][R16.64] ;  /* 0x00000006104c2981 */ /* 0x000ee6000c1e1d00 */
[C---:B------:R-:W-:Y:S01]  /*0da0*/  @P3 IMAD.WIDE.U32 R30, R4.reuse, 0x20, R30 ;  /* 0x00000020041e3825 */ /* 0x040fe200078e001e */
[----:B------:R-:W3:Y:S03]  /*0db0*/  @P2 LDG.E.128 R72, desc[UR6][R16.64+0x10] ;  /* 0x0000100610482981 */ /* 0x000ee6000c1e1d00 */
[C---:B------:R-:W-:Y:S01]  /*0dc0*/  @P3 IMAD.WIDE.U32 R20, R4.reuse, 0x20, R20 ;  /* 0x0000002004143825 */ /* 0x040fe200078e0014 */
[----:B------:R-:W3:Y:S03]  /*0dd0*/  @P2 LDG.E.128 R68, desc[UR6][R18.64] ;  /* 0x0000000612442981 */ /* 0x000ee6000c1e1d00 */
[----:B------:R-:W-:Y:S01]  /*0de0*/  @P3 VIADD R4, R4, 0x20 ;  /* 0x0000002004043836 */ /* 0x000fe20000000000 */
[----:B------:R-:W3:Y:S04]  /*0df0*/  @P2 LDG.E.128 R64, desc[UR6][R18.64+0x10] ;  /* 0x0000100612402981 */ /* 0x000ee8000c1e1d00 */
[----:B------:R-:W3:Y:S04]  /*0e00*/  @P3 LDG.E.128 R60, desc[UR6][R30.64] ;  /* 0x000000061e3c3981 */ /* 0x000ee8000c1e1d00 */
[----:B------:R-:W3:Y:S04]  /*0e10*/  @P3 LDG.E.128 R56, desc[UR6][R30.64+0x10] ;  /* 0x000010061e383981 */ /* 0x000ee8000c1e1d00 */
[----:B--2---:R-:W2:Y:S04]  /*0e20*/  @P3 LDG.E.128 R52, desc[UR6][R20.64] ;  /* 0x0000000614343981 */ /* 0x004ea8000c1e1d00 */
[----:B------:R-:W2:Y:S04]  /*0e30*/  @P3 LDG.E.128 R48, desc[UR6][R20.64+0x10] ;  /* 0x0000100614303981 */ /* 0x000ea8000c1e1d00 */
[----:B----4-:R-:W-:Y:S04]  /*0e40*/  @P0 STL.64 [R1+0x1e0], R96 ;  /* 0x0001e06001000387 */ /* 0x010fe80000100a00 */
[----:B------:R-:W-:Y:S04]  /*0e50*/  @P0 STL.64 [R1+0x1e8], R98 ;  /* 0x0001e86201000387 */ /* 0x000fe80000100a00 */
[----:B---3--:R-:W-:Y:S04]  /*0e60*/  @P0 STL.64 [R1+0x1f0], R100 ;  /* 0x0001f06401000387 */ /* 0x008fe80000100a00 */
[----:B------:R-:W-:Y:S01]  /*0e70*/  @P0 STL.64 [R1+0x1f8], R102 ;  /* 0x0001f86601000387 */ /* 0x000fe20000100a00 */
[----:B------:R-:W-:-:S13]  /*0e80*/  ISETP.GE.U32.AND P0, PT, R2, 0x120, PT ;  /* 0x000001200200780c */ /* 0x000fda0003f06070 */
[----:B------:R-:W-:-:S04]  /*0e90*/  @P0 IMAD.WIDE.U32 R24, R4, 0x20, R24 ;  /* 0x0000002004180825 */ /* 0x000fc800078e0018 */
[----:B------:R-:W-:Y:S01]  /*0ea0*/  @P0 IMAD.WIDE.U32 R26, R4, 0x20, R26 ;  /* 0x00000020041a0825 */ /* 0x000fe200078e001a */
[----:B------:R-:W3:Y:S04]  /*0eb0*/  @P0 LDG.E.128 R44, desc[UR6][R24.64] ;  /* 0x00000006182c0981 */ /* 0x000ee8000c1e1d00 */
[----:B------:R-:W4:Y:S04]  /*0ec0*/  @P0 LDG.E.128 R40, desc[UR6][R24.64+0x10] ;  /* 0x0000100618280981 */ /* 0x000f28000c1e1d00 */
[----:B------:R-:W4:Y:S04]  /*0ed0*/  @P0 LDG.E.128 R36, desc[UR6][R26.64] ;  /* 0x000000061a240981 */ /* 0x000f28000c1e1d00 */
[----:B------:R0:W4:Y:S04]  /*0ee0*/  @P0 LDG.E.128 R32, desc[UR6][R26.64+0x10] ;  /* 0x000010061a200981 */ /* 0x000128000c1e1d00 */
        /* <DEDUP_REMOVED lines=8> */
[----:B------:R-:W-:Y:S04]  /*0f70*/  STL [R1+0x5c], RZ ;  /* 0x00005cff01007387 */ /* 0x000fe80000100800 */
[----:B------:R-:W-:Y:S04]  /*0f80*/  STL [R1+0x58], RZ ;  /* 0x000058ff01007387 */ /* 0x000fe80000100800 */
[----:B------:R-:W-:Y:S04]  /*0f90*/  STL [R1+0x54], RZ ;  /* 0x000054ff01007387 */ /* 0x000fe80000100800 */
[----:B------:R-:W-:Y:S04]  /*0fa0*/  STL [R1+0x50], RZ ;  /* 0x000050ff01007387 */ /* 0x000fe80000100800 */
[----:B------:R-:W-:Y:S04]  /*0fb0*/  STL [R1+0x4c], RZ ;  /* 0x00004cff01007387 */ /* 0x000fe80000100800 */
[----:B------:R-:W-:Y:S04]  /*0fc0*/  STL [R1+0x48], RZ ;  /* 0x000048ff01007387 */ /* 0x000fe80000100800 */
[----:B------:R-:W-:Y:S04]  /*0fd0*/  STL [R1+0x44], RZ ;  /* 0x000044ff01007387 */ /* 0x000fe80000100800 */
[----:B------:R-:W-:Y:S04]  /*0fe0*/  @P2 STL.64 [R1+0x190], R76 ;  /* 0x0001904c01002387 */ /* 0x000fe80000100a00 */
[----:B------:R-:W-:Y:S04]  /*0ff0*/  @P2 STL.64 [R1+0x198], R78 ;  /* 0x0001984e01002387 */ /* 0x000fe80000100a00 */
[----:B------:R-:W-:Y:S04]  /*1000*/  STL [R1+0x40], RZ ;  /* 0x000040ff01007387 */ /* 0x000fe80000100800 */
[----:B------:R-:W-:Y:S04]  /*1010*/  STL [R1+0x3c], RZ ;  /* 0x00003cff01007387 */ /* 0x000fe80000100800 */
[----:B------:R-:W-:Y:S04]  /*1020*/  @P2 STL.64 [R1+0x180], R72 ;  /* 0x0001804801002387 */ /* 0x000fe80000100a00 */
[----:B------:R-:W-:Y:S04]  /*1030*/  @P2 STL.64 [R1+0x188], R74 ;  /* 0x0001884a01002387 */ /* 0x000fe80000100a00 */
[----:B------:R-:W-:Y:S04]  /*1040*/  @P2 STL.64 [R1+0x170], R68 ;  /* 0x0001704401002387 */ /* 0x000fe80000100a00 */
[----:B------:R-:W-:Y:S04]  /*1050*/  @P2 STL.64 [R1+0x178], R70 ;  /* 0x0001784601002387 */ /* 0x000fe80000100a00 */
        /* <DEDUP_REMOVED lines=8> */
[----:B------:R-:W-:Y:S04]  /*10e0*/  STL [R1+0x30], RZ ;  /* 0x000030ff01007387 */ /* 0x000fe80000100800 */
[----:B--2---:R-:W-:Y:S04]  /*10f0*/  @P3 STL.64 [R1+0x130], R52 ;  /* 0x0001303401003387 */ /* 0x004fe80000100a00 */
[----:B------:R-:W-:Y:S04]  /*1100*/  @P3 STL.64 [R1+0x138], R54 ;  /* 0x0001383601003387 */ /* 0x000fe80000100a00 */
[----:B------:R-:W-:Y:S04]  /*1110*/  STL [R1+0x2c], RZ ;  /* 0x00002cff01007387 */ /* 0x000fe80000100800 */
[----:B------:R-:W-:Y:S04]  /*1120*/  @P3 STL.64 [R1+0x120], R48 ;  /* 0x0001203001003387 */ /* 0x000fe80000100a00 */
        /* <DEDUP_REMOVED lines=55> */
[----:B---3--:R-:W-:Y:S04]  /*14a0*/  @P0 STL.64 [R1+0x110], R44 ;  /* 0x0001102c01000387 */ /* 0x008fe80000100a00 */
[----:B------:R-:W-:Y:S04]  /*14b0*/  @P0 STL.64 [R1+0x118], R46 ;  /* 0x0001182e01000387 */ /* 0x000fe80000100a00 */
[----:B------:R-:W-:Y:S04]  /*14c0*/  STL [R1+0x28], RZ ;  /* 0x000028ff01007387 */ /* 0x000fe80000100800 */
[----:B----4-:R-:W-:Y:S04]  /*14d0*/  @P0 STL.64 [R1+0x100], R40 ;  /* 0x0001002801000387 */ /* 0x010fe80000100a00 */
[----:B------:R-:W-:Y:S04]  /*14e0*/  @P0 STL.64 [R1+0x108], R42 ;  /* 0x0001082a01000387 */ /* 0x000fe80000100a00 */
[----:B------:R-:W-:Y:S04]  /*14f0*/  @P0 STL.64 [R1+0xf0], R36 ;  /* 0x0000f02401000387 */ /* 0x000fe80000100a00 */
[----:B------:R-:W-:Y:S04]  /*1500*/  @P0 STL.64 [R1+0xf8], R38 ;  /* 0x0000f82601000387 */ /* 0x000fe80000100a00 */
[----:B------:R-:W-:Y:S04]  /*1510*/  STL [R1+0x24], RZ ;  /* 0x000024ff01007387 */ /* 0x000fe80000100800 */
[----:B------:R-:W-:Y:S04]  /*1520*/  @P0 STL.64 [R1+0xe0], R32 ;  /* 0x0000e02001000387 */ /* 0x000fe80000100a00 */
        /* <DEDUP_REMOVED lines=12> */
[----:B------:R-:W-:Y:S02]  /*15f0*/  CS2R R38, SRZ ;  /* 0x0000000000267805 */ /* 0x000fe4000001ff00 */
[----:B------:R-:W-:Y:S02]  /*1600*/  CS2R R36, SRZ ;  /* 0x0000000000247805 */ /* 0x000fe4000001ff00 */
[----:B------:R-:W-:Y:S02]  /*1610*/  CS2R R42, SRZ ;  /* 0x00000000002a7805 */ /* 0x000fe4000001ff00 */
[----:B------:R-:W-:Y:S02]  /*1620*/  CS2R R40, SRZ ;  /* 0x0000000000287805 */ /* 0x000fe4000001ff00 */
[----:B------:R-:W-:-:S02]  /*1630*/  CS2R R46, SRZ ;  /* 0x00000000002e7805 */ /* 0x000fc4000001ff00 */
[----:B------:R-:W-:Y:S01]  /*1640*/  CS2R R44, SRZ ;  /* 0x00000000002c7805 */ /* 0x000fe2000001ff00 */
[----:B-1----:R-:W-:Y:S06]  /*1650*/  @!P1 BRA `(.L_x_21861) ;  /* 0x000000b4009c9947 */ /* 0x002fec0003800000 */
        /* <DEDUP_REMOVED lines=8> */
[----:B------:R-:W-:Y:S04]  /*16e0*/  STL [R1+0x9c], RZ ;  /* 0x00009cff01007387 */ /* 0x000fe80000100800 */
        /* <DEDUP_REMOVED lines=68> */
[----:B--2---:R-:W-:Y:S04]  /*1b30*/  STL.64 [R1+0xb0], R28 ;  /* 0x0000b01c01007387 */ /* 0x004fe80000100a00 */
[----:B------:R-:W-:Y:S04]  /*1b40*/  STL.64 [R1+0xb8], R30 ;  /* 0x0000b81e01007387 */ /* 0x000fe80000100a00 */
[----:B------:R-:W-:Y:S04]  /*1b50*/  STL [R1+0x48], RZ ;  /* 0x000048ff01007387 */ /* 0x000fe80000100800 */
[----:B---3--:R-:W-:Y:S04]  /*1b60*/  STL.64 [R1+0xa0], R24 ;  /* 0x0000a01801007387 */ /* 0x008fe80000100a00 */
        /* <DEDUP_REMOVED lines=22> */
[----:B------:R1:W-:Y:S04]  /*1cd0*/  STL [R1], RZ ;  /* 0x000000ff01007387 */ /* 0x0003e80000100800 */
        /* <DEDUP_REMOVED lines=8> */
[----:B0-----:R-:W-:-:S02]  /*1d60*/  CS2R R26, SRZ ;  /* 0x00000000001a7805 */ /* 0x001fc4000001ff00 */
[----:B------:R-:W-:Y:S02]  /*1d70*/  CS2R R24, SRZ ;  /* 0x0000000000187805 */ /* 0x000fe4000001ff00 */
[----:B------:R-:W-:Y:S02]  /*1d80*/  CS2R R30, SRZ ;  /* 0x00000000001e7805 */ /* 0x000fe4000001ff00 */
[----:B------:R-:W-:Y:S01]  /*1d90*/  CS2R R28, SRZ ;  /* 0x00000000001c7805 */ /* 0x000fe2000001ff00 */
[----:B-1----:R-:W-:Y:S06]  /*1da0*/  BRA `(.L_x_21861) ;  /* 0x000000ac00c87947 */ /* 0x002fec0003800000 */
.L_x_21860:
        /* <DEDUP_REMOVED lines=52> */
[----:B------:R-:W-:Y:S01]  /*20f0*/  MOV R118, R114 ;  /* 0x0000007200767202 */ /* 0x000fe20000000f00 */
[----:B--2---:R-:W-:Y:S01]  /*2100*/  IMAD.MOV.U32 R123, RZ, RZ, R116 ;  /* 0x000000ffff7b7224 */ /* 0x004fe200078e0074 */
        /* <DEDUP_REMOVED lines=10> */
[----:B------:R-:W2:Y:S01]  /*21b0*/  @P0 LDG.E.128 R120, desc[UR6][R20.64+0x10] ;  /* 0x0000100614780981 */ /* 0x000ea2000c1e1d00 */
[----:B------:R-:W-:Y:S01]  /*21c0*/  MOV R109, R97 ;  /* 0x00000061006d7202 */ /* 0x000fe20000000f00 */
[----:B------:R-:W-:-:S02]  /*21d0*/  IMAD.MOV.U32 R108, RZ, RZ, R96 ;  /* 0x000000ffff6c7224 */ /* 0x000fc400078e0060 */
[----:B------:R-:W-:Y:S01]  /*21e0*/  IMAD.MOV.U32 R97, RZ, RZ, R13 ;  /* 0x000000ffff617224 */ /* 0x000fe200078e000d */
[----:B------:R-:W3:Y:S01]  /*21f0*/  @P0 LDG.E.128 R124, desc[UR6][R94.64] ;  /* 0x000000065e7c0981 */ /* 0x000ee2000c1e1d00 */
[----:B------:R-:W-:-:S03]  /*2200*/  IMAD.MOV.U32 R96, RZ, RZ, R12 ;  /* 0x000000ffff607224 */ /* 0x000fc600078e000c */
[----:B------:R-:W4:Y:S04]  /*2210*/  LDL R13, [R1+0x2b8] ;  /* 0x0002b800010d7983 */ /* 0x000f280000100800 */
[----:B------:R-:W3:Y:S01]  /*2220*/  LDL R12, [R1+0x2bc] ;  /* 0x0002bc00010c7983 */ /* 0x000ee20000100800 */
[----:B------:R-:W-:Y:S01]  /*2230*/  MOV R115, R111 ;  /* 0x0000006f00737202 */ /* 0x000fe20000000f00 */
[----:B------:R-:W-:Y:S02]  /*2240*/  IMAD.MOV.U32 R114, RZ, RZ, R110 ;  /* 0x000000ffff727224 */ /* 0x000fe400078e006e */
[----:B------:R-:W-:Y:S02]  /*2250*/  IMAD.MOV.U32 R111, RZ, RZ, R99 ;  /* 0x000000ffff6f7224 */ /* 0x000fe400078e0063 */
[----:B------:R-:W-:Y:S01]  /*2260*/  IMAD.MOV.U32 R110, RZ, RZ, R98 ;  /* 0x000000ffff6e7224 */ /* 0x000fe200078e0062 */
[----:B------:R-:W-:Y:S01]  /*2270*/  MOV R98, R16 ;  /* 0x0000001000627202 */ /* 0x000fe20000000f00 */
[----:B------:R-:W-:Y:S01]  /*2280*/  IMAD.MOV.U32 R99, RZ, RZ, R17 ;  /* 0x000000ffff637224 */ /* 0x000fe200078e0011 */
[----:B------:R-:W3:Y:S01]  /*2290*/  LDL R16, [R1+0x2b4] ;  /* 0x0002b40001107983 */ /* 0x000ee20000100800 */
[----:B------:R-:W-:-:S03]  /*22a0*/  IMAD.MOV.U32 R117, RZ, RZ, R109 ;  /* 0x000000ffff757224 */ /* 0x000fc600078e006d */
[----:B------:R-:W3:Y:S01]  /*22b0*/  LDL R17, [R1+0x2b0] ;  /* 0x0002b00001117983 */ /* 0x000ee20000100800 */
[----:B------:R-:W-:Y:S01]  /*22c0*/  IMAD.MOV.U32 R116, RZ, RZ, R108 ;  /* 0x000000ffff747224 */ /* 0x000fe200078e006c */
[----:B------:R-:W-:Y:S01]  /*22d0*/  MOV R118, R110 ;  /* 0x0000006e00767202 */ /* 0x000fe20000000f00 */
[----:B------:R-:W-:Y:S01]  /*22e0*/  IMAD.MOV.U32 R119, RZ, RZ, R111 ;  /* 0x000000ffff777224 */ /* 0x000fe200078e006f */
[----:B--2---:R2:W-:Y:S04]  /*22f0*/  @P0 STL.64 [R1+0x300], R120 ;  /* 0x0003007801000387 */ /* 0x0045e80000100a00 */
[----:B------:R0:W-:Y:S01]  /*2300*/  @P0 STL.64 [R1+0x308], R122 ;  /* 0x0003087a01000387 */ /* 0x0001e20000100a00 */
[----:B----4-:R-:W-:-:S03]  /*2310*/  MOV R109, R13 ;  /* 0x0000000d006d7202 */ /* 0x010fc60000000f00 */
[----:B------:R-:W4:Y:S01]  /*2320*/  LDL R13, [R1+0x2a8] ;  /* 0x0002a800010d7983 */ /* 0x000f220000100800 */
[----:B--2---:R-:W-:Y:S01]  /*2330*/  MOV R121, R113 ;  /* 0x0000007100797202 */ /* 0x004fe20000000f00 */
[----:B------:R-:W-:Y:S02]  /*2340*/  IMAD.MOV.U32 R120, RZ, RZ, R112 ;  /* 0x000000ffff787224 */ /* 0x000fe400078e0070 */
[----:B---3--:R-:W-:Y:S02]  /*2350*/  IMAD.MOV.U32 R108, RZ, RZ, R12 ;  /* 0x000000ffff6c7224 */ /* 0x008fe400078e000c */
[----:B0-----:R-:W-:Y:S01]  /*2360*/  IMAD.MOV.U32 R123, RZ, RZ, R115 ;  /* 0x000000ffff7b7224 */ /* 0x001fe200078e0073 */
[----:B------:R-:W-:Y:S01]  /*2370*/  MOV R115, R99 ;  /* 0x0000006300737202 */ /* 0x000fe20000000f00 */
[----:B------:R-:W-:Y:S01]  /*2380*/  IMAD.MOV.U32 R122, RZ, RZ, R114 ;  /* 0x000000ffff7a7224 */ /* 0x000fe200078e0072 */
[----:B------:R-:W2:Y:S01]  /*2390*/  LDL R99, [R1+0x2a0] ;  /* 0x0002a00001637983 */ /* 0x000ea20000100800 */
[----:B------:R-:W-:-:S03]  /*23a0*/  IMAD.MOV.U32 R114, RZ, RZ, R98 ;  /* 0x000000ffff727224 */ /* 0x000fc600078e0062 */
[----:B------:R-:W3:Y:S01]  /*23b0*/  LDL R98, [R1+0x2a4] ;  /* 0x0002a40001627983 */ /* 0x000ee20000100800 */
[----:B------:R-:W-:-:S03]  /*23c0*/  IMAD.MOV.U32 R113, RZ, RZ, R97 ;  /* 0x000000ffff717224 */ /* 0x000fc600078e0061 */
[----:B------:R-:W3:Y:S01]  /*23d0*/  LDL R12, [R1+0x2ac] ;  /* 0x0002ac00010c7983 */ /* 0x000ee20000100800 */
[----:B------:R-:W-:-:S03]  /*23e0*/  MOV R112, R96 ;  /* 0x0000006000707202 */ /* 0x000fc60000000f00 */
[----:B------:R0:W-:Y:S01]  /*23f0*/  @P0 STL.64 [R1+0x2f0], R124 ;  /* 0x0002f07c01000387 */ /* 0x0001e20000100a00 */
[----:B------:R-:W-:-:S03]  /*2400*/  @P0 IMAD.WIDE.U32 R96, R4, 0x20, R10 ;  /* 0x0000002004600825 */ /* 0x000fc600078e000a */
[----:B------:R1:W-:Y:S01]  /*2410*/  @P0 STL.64 [R1+0x2f8], R126 ;  /* 0x0002f87e01000387 */ /* 0x0003e20000100a00 */
[----:B------:R-:W-:Y:S01]  /*2420*/  @P0 LOP3.LUT R4, R4, 0x20, RZ, 0xfc, !PT ;  /* 0x0000002004040812 */ /* 0x000fe200078efcff */
[----:B------:R-:W-:Y:S01]  /*2430*/  IMAD.MOV.U32 R110, RZ, RZ, R16 ;  /* 0x000000ffff6e7224 */ /* 0x000fe200078e0010 */
[----:B------:R-:W-:Y:S01]  /*2440*/  ISETP.GE.U32.AND P3, PT, R2, 0x80, PT ;  /* 0x000000800200780c */ /* 0x000fe20003f66070 */
[----:B------:R-:W-:Y:S01]  /*2450*/  IMAD.MOV.U32 R111, RZ, RZ, R17 ;  /* 0x000000ffff6f7224 */ /* 0x000fe200078e0011 */
[----:B------:R-:W5:Y:S01]  /*2460*/  @P0 LD.E.128 R84, desc[UR6][R96.64] ;  /* 0x0000000660540980 */ /* 0x000f62000c101d00 */
[----:B------:R-:W3:Y:S01]  /*2470*/  LDC.64 R10, c[0x0][0x3d8] ;  /* 0x0000f600ff0a7b82 */ /* 0x000ee20000000a00 */
[----:B0-----:R-:W-:Y:S01]  /*2480*/  IMAD.MOV.U32 R124, RZ, RZ, R123 ;  /* 0x000000ffff7c7224 */ /* 0x001fe200078e007b */
[----:B------:R-:W-:Y:S01]  /*2490*/  MOV R125, R122 ;  /* 0x0000007a007d7202 */ /* 0x000fe20000000f00 */
[----:B------:R-:W-:Y:S01]  /*24a0*/  IMAD.MOV.U32 R122, RZ, RZ, R118 ;  /* 0x000000ffff7a7224 */ /* 0x000fe200078e0076 */
[----:B------:R-:W-:Y:S01]  /*24b0*/  MOV R123, R119 ;  /* 0x00000077007b7202 */ /* 0x000fe20000000f00 */
[----:B-1----:R-:W-:Y:S01]  /*24c0*/  IMAD.MOV.U32 R126, RZ, RZ, R121 ;  /* 0x000000ffff7e7224 */ /* 0x002fe200078e0079 */
[----:B------:R0:W5:Y:S01]  /*24d0*/  @P0 LD.E.128 R80, desc[UR6][R96.64+0x10] ;  /* 0x0000100660500980 */ /* 0x000162000c101d00 */
[----:B------:R-:W-:Y:S01]  /*24e0*/  IMAD.MOV.U32 R127, RZ, RZ, R120 ;  /* 0x000000ffff7f7224 */ /* 0x000fe200078e0078 */
[----:B------:R-:W-:Y:S01]  /*24f0*/  MOV R120, R116 ;  /* 0x0000007400787202 */ /* 0x000fe20000000f00 */
[----:B------:R-:W-:Y:S01]  /*2500*/  IMAD.MOV.U32 R121, RZ, RZ, R117 ;  /* 0x000000ffff797224 */ /* 0x000fe200078e0075 */
[----:B------:R-:W1:Y:S01]  /*2510*/  @P2 LDC.64 R16, c[0x0][0x440] ;  /* 0x00011000ff102b82 */ /* 0x000e620000000a00 */
[----:B------:R-:W-:-:S02]  /*2520*/  IMAD.MOV.U32 R128, RZ, RZ, R123 ;  /* 0x000000ffff807224 */ /* 0x000fc400078e007b */
[----:B------:R-:W-:Y:S01]  /*2530*/  IMAD.MOV.U32 R129, RZ, RZ, R122 ;  /* 0x000000ffff817224 */ /* 0x000fe200078e007a */
[----:B------:R-:W-:Y:S01]  /*2540*/  MOV R130, R121 ;  /* 0x0000007900827202 */ /* 0x000fe20000000f00 */
[----:B------:R-:W-:Y:S01]  /*2550*/  IMAD.MOV.U32 R131, RZ, RZ, R120 ;  /* 0x000000ffff837224 */ /* 0x000fe200078e0078 */
[----:B------:R-:W3:Y:S01]  /*2560*/  @P0 LDG.E.128 R124, desc[UR6][R94.64+0x10] ;  /* 0x000010065e7c0981 */ /* 0x000ee2000c1e1d00 */
[----:B------:R-:W-:Y:S01]  /*2570*/  @P1 IMAD.WIDE.U32 R90, R4, 0x20, R90 ;  /* 0x00000020045a1825 */ /* 0x000fe200078e005a */
[----:B------:R-:W1:Y:S04]  /*2580*/  @P3 LDC.64 R20, c[0x0][0x440] ;  /* 0x00011000ff143b82 */ /* 0x000e680000000a00 */
[----:B------:R-:W3:Y:S01]  /*2590*/  @P1 LDG.E.128 R128, desc[UR6][R90.64] ;  /* 0x000000065a801981 */ /* 0x000ee2000c1e1d00 */
[----:B------:R-:W-:Y:S01]  /*25a0*/  IMAD.MOV.U32 R119, RZ, RZ, R115 ;  /* 0x000000ffff777224 */ /* 0x000fe200078e0073 */
[----:B------:R-:W-:Y:S01]  /*25b0*/  MOV R117, R113 ;  /* 0x0000007100757202 */ /* 0x000fe20000000f00 */
[----:B------:R-:W-:Y:S01]  /*25c0*/  IMAD.MOV.U32 R118, RZ, RZ, R114 ;  /* 0x000000ffff767224 */ /* 0x000fe200078e0072 */
[----:B------:R-:W-:Y:S01]  /*25d0*/  MOV R114, R110 ;  /* 0x0000006e00727202 */ /* 0x000fe20000000f00 */
[----:B------:R-:W-:-:S02]  /*25e0*/  IMAD.MOV.U32 R116, RZ, RZ, R112 ;  /* 0x000000ffff747224 */ /* 0x000fc400078e0070 */
[----:B------:R-:W-:Y:S02]  /*25f0*/  IMAD.MOV.U32 R115, RZ, RZ, R111 ;  /* 0x000000ffff737224 */ /* 0x000fe400078e006f */
[----:B------:R-:W-:Y:S02]  /*2600*/  IMAD.MOV.U32 R113, RZ, RZ, R109 ;  /* 0x000000ffff717224 */ /* 0x000fe400078e006d */
[----:B------:R-:W-:Y:S02]  /*2610*/  IMAD.MOV.U32 R112, RZ, RZ, R108 ;  /* 0x000000ffff707224 */ /* 0x000fe400078e006c */
[----:B------:R-:W-:Y:S02]  /*2620*/  IMAD.MOV.U32 R123, RZ, RZ, R117 ;  /* 0x000000ffff7b7224 */ /* 0x000fe400078e0075 */
[----:B------:R-:W-:Y:S02]  /*2630*/  IMAD.MOV.U32 R122, RZ, RZ, R116 ;  /* 0x000000ffff7a7224 */ /* 0x000fe400078e0074 */
[----:B----4-:R-:W-:-:S02]  /*2640*/  IMAD.MOV.U32 R109, RZ, RZ, R13 ;  /* 0x000000ffff6d7224 */ /* 0x010fc400078e000d */
[----:B------:R-:W4:Y:S01]  /*2650*/  LDL R13, [R1+0x24c] ;  /* 0x00024c00010d7983 */ /* 0x000f220000100800 */
[----:B--2---:R-:W-:-:S03]  /*2660*/  MOV R111, R99 ;  /* 0x00000063006f7202 */ /* 0x004fc60000000f00 */
[----:B------:R-:W2:Y:S01]  /*2670*/  LDL R99, [R1+0x244] ;  /* 0x0002440001637983 */ /* 0x000ea20000100800 */
[----:B---3--:R-:W-:-:S03]  /*2680*/  IMAD.MOV.U32 R110, RZ, RZ, R98 ;  /* 0x000000ffff6e7224 */ /* 0x008fc600078e0062 */
[----:B------:R-:W3:Y:S01]  /*2690*/  LDL R98, [R1+0x248] ;  /* 0x0002480001627983 */ /* 0x000ee20000100800 */
[----:B------:R-:W-:-:S03]  /*26a0*/  MOV R108, R12 ;  /* 0x0000000c006c7202 */ /* 0x000fc60000000f00 */
[----:B------:R-:W4:Y:S01]  /*26b0*/  LDL R12, [R1+0x240] ;  /* 0x00024000010c7983 */ /* 0x000f220000100800 */
[----:B------:R-:W-:Y:S02]  /*26c0*/  IMAD.MOV.U32 R117, RZ, RZ, R111 ;  /* 0x000000ffff757224 */ /* 0x000fe400078e006f */
[----:B------:R-:W-:Y:S01]  /*26d0*/  IMAD.MOV.U32 R116, RZ, RZ, R110 ;  /* 0x000000ffff747224 */ /* 0x000fe200078e006e */
[----:B------:R0:W-:Y:S04]  /*26e0*/  @P0 STL.64 [R1+0x2e0], R124 ;  /* 0x0002e07c01000387 */ /* 0x0001e80000100a00 */
[----:B------:R-:W-:Y:S04]  /*26f0*/  @P0 STL.64 [R1+0x2e8], R126 ;  /* 0x0002e87e01000387 */ /* 0x000fe80000100a00 */
[----:B------:R-:W2:Y:S01]  /*2700*/  LDL R111, [R1+0x298] ;  /* 0x00029800016f7983 */ /* 0x000ea20000100800 */
[----:B0-----:R-:W-:Y:S01]  /*2710*/  IMAD.MOV.U32 R125, RZ, RZ, R119 ;  /* 0x000000ffff7d7224 */ /* 0x001fe200078e0077 */
[----:B------:R-:W-:Y:S01]  /*2720*/  MOV R124, R118 ;  /* 0x00000076007c7202 */ /* 0x000fe20000000f00 */
[----:B------:R-:W-:Y:S01]  /*2730*/  IMAD.MOV.U32 R119, RZ, RZ, R113 ;  /* 0x000000ffff777224 */ /* 0x000fe200078e0071 */
[----:B------:R-:W-:Y:S01]  /*2740*/  MOV R118, R112 ;  /* 0x0000007000767202 */ /* 0x000fe20000000f00 */
[----:B------:R-:W3:Y:S04]  /*2750*/  LDL R113, [R1+0x290] ;  /* 0x0002900001717983 */ /* 0x000ee80000100800 */
[----:B------:R-:W4:Y:S04]  /*2760*/  LDL R112, [R1+0x294] ;  /* 0x0002940001707983 */ /* 0x000f280000100800 */
[----:B------:R-:W4:Y:S04]  /*2770*/  LDL R110, [R1+0x29c] ;  /* 0x00029c00016e7983 */ /* 0x000f280000100800 */
[----:B------:R0:W-:Y:S04]  /*2780*/  @P1 STL.64 [R1+0x2d0], R128 ;  /* 0x0002d08001001387 */ /* 0x0001e80000100a00 */
[----:B------:R1:W-:Y:S01]  /*2790*/  @P1 STL.64 [R1+0x2d8], R130 ;  /* 0x0002d88201001387 */ /* 0x0003e20000100a00 */
[----:B0-----:R-:W-:-:S02]  /*27a0*/  IMAD.MOV.U32 R128, RZ, RZ, R125 ;  /* 0x000000ffff807224 */ /* 0x001fc400078e007d */
[----:B------:R-:W-:Y:S01]  /*27b0*/  IMAD.MOV.U32 R129, RZ, RZ, R124 ;  /* 0x000000ffff817224 */ /* 0x000fe200078e007c */
[----:B-1----:R-:W-:Y:S01]  /*27c0*/  MOV R130, R123 ;  /* 0x0000007b00827202 */ /* 0x002fe20000000f00 */
[----:B------:R-:W-:-:S06]  /*27d0*/  IMAD.MOV.U32 R131, RZ, RZ, R122 ;  /* 0x000000ffff837224 */ /* 0x000fcc00078e007a */
[----:B------:R-:W4:Y:S01]  /*27e0*/  @P1 LDG.E.128 R128, desc[UR6][R90.64+0x10] ;  /* 0x000010065a801981 */ /* 0x000f22000c1e1d00 */
        /* <DEDUP_REMOVED lines=12> */
[----:B------:R-:W-:Y:S01]  /*28b0*/  @P1 IMAD.WIDE.U32 R92, R4, 0x20, R92 ;  /* 0x00000020045c1825 */ /* 0x000fe200078e005c */
[----:B--2---:R-:W-:-:S03]  /*28c0*/  MOV R115, R111 ;  /* 0x0000006f00737202 */ /* 0x004fc60000000f00 */
[----:B------:R-:W-:Y:S02]  /*28d0*/  IMAD.MOV.U32 R111, RZ, RZ, R105 ;  /* 0x000000ffff6f7224 */ /* 0x000fe400078e0069 */
[----:B------:R-:W-:Y:S02]  /*28e0*/  IMAD.MOV.U32 R105, RZ, RZ, R101 ;  /* 0x000000ffff697224 */ /* 0x000fe400078e0065 */
[----:B------:R-:W2:Y:S01]  /*28f0*/  LDL R101, [R1+0x268] ;  /* 0x0002680001657983 */ /* 0x000ea20000100800 */
[----:B---3--:R-:W-:Y:S02]  /*2900*/  IMAD.MOV.U32 R117, RZ, RZ, R113 ;  /* 0x000000ffff757224 */ /* 0x008fe400078e0071 */
[----:B------:R-:W-:Y:S02]  /*2910*/  IMAD.MOV.U32 R113, RZ, RZ, R107 ;  /* 0x000000ffff717224 */ /* 0x000fe400078e006b */
[----:B----4-:R-:W-:Y:S01]  /*2920*/  IMAD.MOV.U32 R116, RZ, RZ, R112 ;  /* 0x000000ffff747224 */ /* 0x010fe200078e0070 */
[----:B------:R-:W-:Y:S01]  /*2930*/  MOV R112, R106 ;  /* 0x0000006a00707202 */ /* 0x000fe20000000f00 */
[----:B------:R-:W-:-:S02]  /*2940*/  IMAD.MOV.U32 R106, RZ, RZ, R102 ;  /* 0x000000ffff6a7224 */ /* 0x000fc400078e0066 */
[----:B------:R-:W-:Y:S01]  /*2950*/  IMAD.MOV.U32 R114, RZ, RZ, R110 ;  /* 0x000000ffff727224 */ /* 0x000fe200078e006e */
        /* <DEDUP_REMOVED lines=26> */
[----:B------:R-:W-:Y:S02]  /*2b00*/  IMAD.MOV.U32 R113, RZ, RZ, R107 ;  /* 0x000000ffff717224 */ /* 0x000fe400078e006b */
[----:B------:R-:W-:Y:S02]  /*2b10*/  IMAD.MOV.U32 R111, RZ, RZ, R105 ;  /* 0x000000ffff6f7224 */ /* 0x000fe400078e0069 */
[----:B------:R-:W-:Y:S02]  /*2b20*/  IMAD.MOV.U32 R110, RZ, RZ, R104 ;  /* 0x000000ffff6e7224 */ /* 0x000fe400078e0068 */
[----:B--2---:R-:W-:-:S02]  /*2b30*/  IMAD.MOV.U32 R105, RZ, RZ, R101 ;  /* 0x000000ffff697224 */ /* 0x004fc400078e0065 */
[----:B------:R-:W2:Y:S01]  /*2b40*/  LDL R101, [R1+0x1fc] ;  /* 0x0001fc0001657983 */ /* 0x000ea20000100800 */
[----:B---3--:R-:W-:-:S03]  /*2b50*/  MOV R107, R103 ;  /* 0x00000067006b7202 */ /* 0x008fc60000000f00 */
[----:B------:R-:W3:Y:S01]  /*2b60*/  LDL R103, [R1+0x1f4] ;  /* 0x0001f40001677983 */ /* 0x000ee20000100800 */
[----:B----4-:R-:W-:-:S03]  /*2b70*/  IMAD.MOV.U32 R106, RZ, RZ, R102 ;  /* 0x000000ffff6a7224 */ /* 0x010fc600078e0066 */
        /* <DEDUP_REMOVED lines=19> */
[C---:B------:R-:W-:Y:S01]  /*2cb0*/  @P1 IMAD.WIDE.U32 R88, R4.reuse, 0x20, R88 ;  /* 0x0000002004581825 */ /* 0x040fe200078e0058 */
[----:B------:R-:W-:-:S03]  /*2cc0*/  @P1 IADD3 R4, PT, PT, R4, 0x20, RZ ;  /* 0x0000002004041810 */ /* 0x000fc60007ffe0ff */
[----:B------:R-:W-:Y:S01]  /*2cd0*/  IMAD.MOV.U32 R117, RZ, RZ, R113 ;  /* 0x000000ffff757224 */ /* 0x000fe200078e0071 */
[----:B------:R-:W5:Y:S01]  /*2ce0*/  @P1 LD.E.128 R76, desc[UR6][R88.64] ;  /* 0x00000006584c1980 */ /* 0x000f62000c101d00 */
[----:B------:R-:W-:Y:S01]  /*2cf0*/  IMAD.MOV.U32 R116, RZ, RZ, R112 ;  /* 0x000000ffff747224 */ /* 0x000fe200078e0070 */
[----:B------:R-:W-:Y:S01]  /*2d00*/  MOV R112, R106 ;  /* 0x0000006a00707202 */ /* 0x000fe20000000f00 */
[----:B------:R-:W-:Y:S01]  /*2d10*/  IMAD.MOV.U32 R114, RZ, RZ, R110 ;  /* 0x000000ffff727224 */ /* 0x000fe200078e006e */
[----:B------:R-:W4:Y:S01]  /*2d20*/  LDL R106, [R1+0x1a4] ;  /* 0x0001a400016a7983 */ /* 0x000f220000100800 */
[----:B------:R-:W-:Y:S02]  /*2d30*/  IMAD.MOV.U32 R113, RZ, RZ, R107 ;  /* 0x000000ffff717224 */ /* 0x000fe400078e006b */
[----:B------:R-:W-:Y:S01]  /*2d40*/  IMAD.MOV.U32 R111, RZ, RZ, R105 ;  /* 0x000000ffff6f7224 */ /* 0x000fe200078e0069 */
[----:B------:R-:W4:Y:S01]  /*2d50*/  LDL R107, [R1+0x1a0] ;  /* 0x0001a000016b7983 */ /* 0x000f220000100800 */
[----:B------:R-:W-:-:S03]  /*2d60*/  IMAD.MOV.U32 R110, RZ, RZ, R104 ;  /* 0x000000ffff6e7224 */ /* 0x000fc600078e0068 */
[----:B------:R-:W4:Y:S04]  /*2d70*/  LDL R105, [R1+0x1a8] ;  /* 0x0001a80001697983 */ /* 0x000f280000100800 */
[----:B------:R-:W4:Y:S01]  /*2d80*/  LDL R104, [R1+0x1ac] ;  /* 0x0001ac0001687983 */ /* 0x000f220000100800 */
[----:B------:R-:W-:Y:S02]  /*2d90*/  @P2 IMAD.WIDE.U32 R94, R4, 0x20, R18 ;  /* 0x00000020045e2825 */ /* 0x000fe400078e0012 */
[----:B------:R-:W0:Y:S01]  /*2da0*/  LDC.64 R18, c[0x0][0x3d0] ;  /* 0x0000f400ff127b82 */ /* 0x000e220000000a00 */
[----:B------:R-:W5:Y:S04]  /*2db0*/  @P1 LD.E.128 R72, desc[UR6][R88.64+0x10] ;  /* 0x0000100658481980 */ /* 0x000f68000c101d00 */
[----:B--2---:R1:W-:Y:S04]  /*2dc0*/  @P1 STL.64 [R1+0x2a0], R128 ;  /* 0x0002a08001001387 */ /* 0x0043e80000100a00 */
[----:B------:R2:W-:Y:S01]  /*2dd0*/  @P1 STL.64 [R1+0x2a8], R130 ;  /* 0x0002a88201001387 */ /* 0x0005e20000100a00 */
[----:B-1----:R-:W-:Y:S01]  /*2de0*/  MOV R128, R125 ;  /* 0x0000007d00807202 */ /* 0x002fe20000000f00 */
[----:B------:R-:W-:-:S02]  /*2df0*/  IMAD.MOV.U32 R129, RZ, RZ, R124 ;  /* 0x000000ffff817224 */ /* 0x000fc400078e007c */
[----:B--2---:R-:W-:Y:S01]  /*2e00*/  IMAD.MOV.U32 R130, RZ, RZ, R123 ;  /* 0x000000ffff827224 */ /* 0x004fe200078e007b */
        /* <DEDUP_REMOVED lines=17> */
[----:B------:R-:W3:Y:S04]  /*2f20*/  LDL R111, [R1+0x258] ;  /* 0x00025800016f7983 */ /* 0x000ee80000100800 */
[----:B--2---:R1:W-:Y:S04]  /*2f30*/  @P2 STL.64 [R1+0x290], R128 ;  /* 0x0002908001002387 */ /* 0x0043e80000100a00 */
[----:B------:R2:W-:Y:S01]  /*2f40*/  @P2 STL.64 [R1+0x298], R130 ;  /* 0x0002988201002387 */ /* 0x0005e20000100a00 */
[----:B-1----:R-:W-:-:S02]  /*2f50*/  IMAD.MOV.U32 R128, RZ, RZ, R125 ;  /* 0x000000ffff807224 */ /* 0x002fc400078e007d */
[----:B------:R-:W-:Y:S01]  /*2f60*/  IMAD.MOV.U32 R129, RZ, RZ, R124 ;  /* 0x000000ffff817224 */ /* 0x000fe200078e007c */
[----:B--2---:R-:W-:Y:S01]  /*2f70*/  MOV R130, R123 ;  /* 0x0000007b00827202 */ /* 0x004fe20000000f00 */
[----:B------:R-:W-:-:S06]  /*2f80*/  IMAD.MOV.U32 R131, RZ, RZ, R122 ;  /* 0x000000ffff837224 */ /* 0x000fcc00078e007a */
[----:B------:R1:W2:Y:S01]  /*2f90*/  @P2 LDG.E.128 R128, desc[UR6][R94.64+0x10] ;  /* 0x000010065e802981 */ /* 0x0002a2000c1e1d00 */
        /* <DEDUP_REMOVED lines=8> */
[----:B------:R-:W0:Y:S01]  /*3020*/  LDC.64 R12, c[0x0][0x3d0] ;  /* 0x0000f400ff0c7b82 */ /* 0x000e220000000a00 */
[----:B------:R-:W-:Y:S01]  /*3030*/  IMAD.MOV.U32 R122, RZ, RZ, R118 ;  /* 0x000000ffff7a7224 */ /* 0x000fe200078e0076 */
[----:B------:R-:W-:Y:S01]  /*3040*/  MOV R118, R114 ;  /* 0x0000007200767202 */ /* 0x000fe20000000f00 */
[----:B------:R-:W-:-:S02]  /*3050*/  IMAD.MOV.U32 R120, RZ, RZ, R116 ;  /* 0x000000ffff787224 */ /* 0x000fc400078e0074 */
[----:B------:R-:W-:Y:S01]  /*3060*/  IMAD.MOV.U32 R119, RZ, RZ, R115 ;  /* 0x000000ffff777224 */ /* 0x000fe200078e0073 */
[----:B---3--:R-:W-:Y:S01]  /*3070*/  MOV R115, R111 ;  /* 0x0000006f00737202 */ /* 0x008fe20000000f00 */
[----:B------:R-:W-:Y:S02]  /*3080*/  IMAD.MOV.U32 R117, RZ, RZ, R113 ;  /* 0x000000ffff757224 */ /* 0x000fe400078e0071 */
[----:B------:R-:W-:Y:S01]  /*3090*/  @P2 IMAD.WIDE.U32 R96, R4, 0x20, R14 ;  /* 0x0000002004602825 */ /* 0x000fe200078e000e */
[----:B------:R-:W-:Y:S01]  /*30a0*/  LOP3.LUT R3, R3, 0xfffff7ff, RZ, 0xc0, !PT ;  /* 0xfffff7ff03037812 */ /* 0x000fe200078ec0ff */
[----:B-1----:R-:W1:Y:S02]  /*30b0*/  LDC.64 R94, c[0x0][0x3d0] ;  /* 0x0000f400ff5e7b82 */ /* 0x002e640000000a00 */
[----:B----4-:R-:W-:Y:S01]  /*30c0*/  IMAD.MOV.U32 R116, RZ, RZ, R112 ;  /* 0x000000ffff747224 */ /* 0x010fe200078e0070 */
[----:B------:R-:W-:Y:S01]  /*30d0*/  MOV R112, R108 ;  /* 0x0000006c00707202 */ /* 0x000fe20000000f00 */
[----:B------:R-:W-:Y:S01]  /*30e0*/  IMAD.MOV.U32 R114, RZ, RZ, R110 ;  /* 0x000000ffff727224 */ /* 0x000fe200078e006e */
[----:B------:R-:W3:Y:S01]  /*30f0*/  LDL R108, [R1+0x238] ;  /* 0x00023800016c7983 */ /* 0x000ee20000100800 */
[----:B------:R-:W-:-:S02]  /*3100*/  IMAD.MOV.U32 R113, RZ, RZ, R109 ;  /* 0x000000ffff717224 */ /* 0x000fc400078e006d */
[----:B------:R-:W-:Y:S01]  /*3110*/  IMAD.MOV.U32 R111, RZ, RZ, R99 ;  /* 0x000000ffff6f7224 */ /* 0x000fe200078e0063 */
[----:B------:R-:W4:Y:S01]  /*3120*/  LDL R109, [R1+0x234] ;  /* 0x00023400016d7983 */ /* 0x000f220000100800 */
[----:B------:R-:W-:-:S03]  /*3130*/  IMAD.MOV.U32 R110, RZ, RZ, R98 ;  /* 0x000000ffff6e7224 */ /* 0x000fc600078e0062 */
[----:B------:R-:W3:Y:S04]  /*3140*/  LDL R99, [R1+0x23c] ;  /* 0x00023c0001637983 */ /* 0x000ee80000100800 */
[----:B------:R-:W3:Y:S04]  /*3150*/  LDL R98, [R1+0x230] ;  /* 0x0002300001627983 */ /* 0x000ee80000100800 */
[----:B--2---:R2:W-:Y:S04]  /*3160*/  @P2 STL.64 [R1+0x280], R128 ;  /* 0x0002808001002387 */ /* 0x0045e80000100a00 */
[----:B------:R0:W-:Y:S01]  /*3170*/  @P2 STL.64 [R1+0x288], R130 ;  /* 0x0002888201002387 */ /* 0x0001e20000100a00 */
[----:B--2---:R-:W-:Y:S01]  /*3180*/  MOV R128, R125 ;  /* 0x0000007d00807202 */ /* 0x004fe20000000f00 */
        /* <DEDUP_REMOVED lines=11> */
[----:B------:R-:W2:Y:S01]  /*3240*/  LDL R110, [R1+0x228] ;  /* 0x00022800016e7983 */ /* 0x000ea20000100800 */
[----:B------:R-:W-:Y:S02]  /*3250*/  IMAD.MOV.U32 R120, RZ, RZ, R114 ;  /* 0x000000ffff787224 */ /* 0x000fe400078e0072 */
[----:B------:R-:W-:-:S02]  /*3260*/  IMAD.MOV.U32 R124, RZ, RZ, R118 ;  /* 0x000000ffff7c7224 */ /* 0x000fc400078e0076 */
[----:B------:R-:W-:Y:S02]  /*3270*/  IMAD.MOV.U32 R117, RZ, RZ, R111 ;  /* 0x000000ffff757224 */ /* 0x000fe400078e006f */
[----:B----4-:R-:W-:Y:S01]  /*3280*/  IMAD.MOV.U32 R115, RZ, RZ, R109 ;  /* 0x000000ffff737224 */ /* 0x010fe200078e006d */
[----:B------:R-:W4:Y:S01]  /*3290*/  LDL R111, [R1+0x224] ;  /* 0x00022400016f7983 */ /* 0x000f220000100800 */
[----:B---3--:R-:W-:-:S03]  /*32a0*/  IMAD.MOV.U32 R114, RZ, RZ, R108 ;  /* 0x000000ffff727224 */ /* 0x008fc600078e006c */
[----:B------:R-:W3:Y:S04]  /*32b0*/  LDL R109, [R1+0x22c] ;  /* 0x00022c00016d7983 */ /* 0x000ee80000100800 */
[----:B------:R-:W3:Y:S04]  /*32c0*/  LDL R108, [R1+0x220] ;  /* 0x00022000016c7983 */ /* 0x000ee80000100800 */
[----:B--2---:R0:W-:Y:S04]  /*32d0*/  @P2 STL.64 [R1+0x270], R128 ;  /* 0x0002708001002387 */ /* 0x0041e80000100a00 */
[----:B------:R2:W-:Y:S01]  /*32e0*/  @P2 STL.64 [R1+0x278], R130 ;  /* 0x0002788201002387 */ /* 0x0005e20000100a00 */
[----:B0-----:R-:W-:Y:S01]  /*32f0*/  IMAD.MOV.U32 R128, RZ, RZ, R127 ;  /* 0x000000ffff807224 */ /* 0x001fe200078e007f */
[----:B------:R-:W-:Y:S01]  /*3300*/  MOV R129, R126 ;  /* 0x0000007e00817202 */ /* 0x000fe20000000f00 */
[----:B--2---:R-:W-:-:S02]  /*3310*/  IMAD.MOV.U32 R130, RZ, RZ, R125 ;  /* 0x000000ffff827224 */ /* 0x004fc400078e007d */
        /* <DEDUP_REMOVED lines=15> */
[C---:B------:R-:W-:Y:S01]  /*3410*/  @P2 IMAD.WIDE.U32 R98, R4.reuse, 0x20, R16 ;  /* 0x0000002004622825 */ /* 0x040fe200078e0010 */
[----:B------:R-:W-:Y:S01]  /*3420*/  @P2 IADD3 R4, PT, PT, R4, 0x20, RZ ;  /* 0x0000002004042810 */ /* 0x000fe20007ffe0ff */
[----:B------:R-:W0:Y:S02]  /*3430*/  LDC.64 R16, c[0x0][0x3d8] ;  /* 0x0000f600ff107b82 */ /* 0x000e240000000a00 */
        /* <DEDUP_REMOVED lines=9> */
[----:B------:R-:W4:Y:S04]  /*34d0*/  LDL R110, [R1+0x218] ;  /* 0x00021800016e7983 */ /* 0x000f280000100800 */
[----:B------:R-:W3:Y:S01]  /*34e0*/  LDL R109, [R1+0x21c] ;  /* 0x00021c00016d7983 */ /* 0x000ee20000100800 */
[----:B------:R-:W-:Y:S01]  /*34f0*/  @P3 IMAD.WIDE.U32 R88, R4, 0x20, R12 ;  /* 0x0000002004583825 */ /* 0x000fe200078e000c */
[----:B------:R-:W-:Y:S01]  /*3500*/  @P0 LOP3.LUT R3, R3, 0x800, RZ, 0xfc, !PT ;  /* 0x0000080003030812 */ /* 0x000fe200078efcff */
[----:B------:R-:W1:Y:S01]  /*3510*/  LDC.64 R12, c[0x0][0x3d0] ;  /* 0x0000f400ff0c7b82 */ /* 0x000e620000000a00 */
[----:B------:R-:W-:Y:S01]  /*3520*/  ISETP.GE.U32.AND P1, PT, R2, 0xc0, PT ;  /* 0x000000c00200780c */ /* 0x000fe20003f26070 */
[----:B------:R-:W5:Y:S04]  /*3530*/  @P2 LD.E.128 R68, desc[UR6][R98.64] ;  /* 0x0000000662442980 */ /* 0x000f68000c101d00 */
[----:B------:R-:W5:Y:S04]  /*3540*/  @P2 LD.E.128 R64, desc[UR6][R98.64+0x10] ;  /* 0x0000100662402980 */ /* 0x000f68000c101d00 */
[----:B--2---:R2:W-:Y:S01]  /*3550*/  @P2 STL.64 [R1+0x260], R128 ;  /* 0x0002608001002387 */ /* 0x0045e20000100a00 */
[----:B------:R-:W-:Y:S01]  /*3560*/  @P3 IMAD.WIDE.U32 R90, R4, 0x20, R10 ;  /* 0x00000020045a3825 */ /* 0x000fe200078e000a */
[----:B------:R-:W-:Y:S01]  /*3570*/  ISETP.GE.U32.AND P0, PT, R2, 0xa0, PT ;  /* 0x000000a00200780c */ /* 0x000fe20003f06070 */
[----:B------:R-:W1:Y:S01]  /*3580*/  LDC.64 R10, c[0x0][0x3d8] ;  /* 0x0000f600ff0a7b82 */ /* 0x000e620000000a00 */
[----:B------:R0:W-:Y:S01]  /*3590*/  @P2 STL.64 [R1+0x268], R130 ;  /* 0x0002688201002387 */ /* 0x0001e20000100a00 */
[----:B------:R-:W-:-:S06]  /*35a0*/  @P3 IMAD.WIDE.U32 R20, R4, 0x20, R20 ;  /* 0x0000002004143825 */ /* 0x000fcc00078e0014 */
[----:B------:R-:W1:Y:S01]  /*35b0*/  @P1 LDC.64 R92, c[0x0][0x440] ;  /* 0x00011000ff5c1b82 */ /* 0x000e620000000a00 */
[----:B--2---:R-:W-:Y:S02]  /*35c0*/  IMAD.MOV.U32 R128, RZ, RZ, R127 ;  /* 0x000000ffff807224 */ /* 0x004fe400078e007f */
[----:B------:R-:W-:Y:S01]  /*35d0*/  IMAD.MOV.U32 R129, RZ, RZ, R126 ;  /* 0x000000ffff817224 */ /* 0x000fe200078e007e */
[----:B0-----:R-:W-:Y:S01]  /*35e0*/  MOV R130, R125 ;  /* 0x0000007d00827202 */ /* 0x001fe20000000f00 */
[----:B------:R-:W-:-:S03]  /*35f0*/  IMAD.MOV.U32 R131, RZ, RZ, R124 ;  /* 0x000000ffff837224 */ /* 0x000fc600078e007c */
[----:B------:R-:W0:Y:S01]  /*3600*/  @P0 LDC.64 R14, c[0x0][0x440] ;  /* 0x00011000ff0e0b82 */ /* 0x000e220000000a00 */
[----:B------:R-:W-:Y:S01]  /*3610*/  @P3 VIADD R4, R4, 0x20 ;  /* 0x0000002004043836 */ /* 0x000fe20000000000 */
[----:B------:R-:W-:Y:S01]  /*3620*/  ISETP.GE.U32.AND P2, PT, R2, 0xe0, PT ;  /* 0x000000e00200780c */ /* 0x000fe20003f46070 */
[----:B------:R-:W5:Y:S04]  /*3630*/  @P3 LD.E.128 R60, desc[UR6][R20.64] ;  /* 0x00000006143c3980 */ /* 0x000f68000c101d00 */
        /* <DEDUP_REMOVED lines=12> */
[----:B------:R-:W4:Y:S01]  /*3700*/  LDL R110, [R1+0x204] ;  /* 0x00020400016e7983 */ /* 0x000f220000100800 */
[----:B------:R-:W-:-:S02]  /*3710*/  IMAD.MOV.U32 R117, RZ, RZ, R114 ;  /* 0x000000ffff757224 */ /* 0x000fc400078e0072 */
[----:B------:R-:W-:Y:S01]  /*3720*/  IMAD.MOV.U32 R119, RZ, RZ, R112 ;  /* 0x000000ffff777224 */ /* 0x000fe200078e0070 */
[----:B------:R1:W5:Y:S01]  /*3730*/  @P3 LD.E.128 R56, desc[UR6][R20.64+0x10] ;  /* 0x0000100614383980 */ /* 0x000362000c101d00 */
[----:B------:R-:W-:Y:S02]  /*3740*/  IMAD.MOV.U32 R114, RZ, RZ, R111 ;  /* 0x000000ffff727224 */ /* 0x000fe400078e006f */
[----:B---3--:R-:W-:Y:S01]  /*3750*/  IMAD.MOV.U32 R112, RZ, RZ, R109 ;  /* 0x000000ffff707224 */ /* 0x008fe200078e006d */
[----:B------:R-:W3:Y:S01]  /*3760*/  LDL R111, [R1+0x200] ;  /* 0x00020000016f7983 */ /* 0x000ee20000100800 */
[----:B------:R-:W-:-:S03]  /*3770*/  IMAD.MOV.U32 R115, RZ, RZ, R108 ;  /* 0x000000ffff737224 */ /* 0x000fc600078e006c */
[----:B------:R-:W4:Y:S01]  /*3780*/  LDL R109, [R1+0x208] ;  /* 0x00020800016d7983 */ /* 0x000f220000100800 */
[----:B------:R-:W-:Y:S01]  /*3790*/  @P0 IMAD.WIDE.U32 R18, R4, 0x20, R18 ;  /* 0x0000002004120825 */ /* 0x000fe200078e0012 */
[----:B-1----:R-:W1:Y:S02]  /*37a0*/  LDC.64 R20, c[0x0][0x3d0] ;  /* 0x0000f400ff147b82 */ /* 0x002e640000000a00 */
[----:B------:R-:W4:Y:S04]  /*37b0*/  LDL R108, [R1+0x20c] ;  /* 0x00020c00016c7983 */ /* 0x000f280000100800 */
[----:B--2---:R2:W-:Y:S04]  /*37c0*/  @P3 STL.64 [R1+0x250], R128 ;  /* 0x0002508001003387 */ /* 0x0045e80000100a00 */
[----:B------:R0:W-:Y:S01]  /*37d0*/  @P3 STL.64 [R1+0x258], R130 ;  /* 0x0002588201003387 */ /* 0x0001e20000100a00 */
[----:B--2---:R-:W-:Y:S01]  /*37e0*/  IMAD.MOV.U32 R128, RZ, RZ, R127 ;  /* 0x000000ffff807224 */ /* 0x004fe200078e007f */
[----:B------:R-:W-:Y:S01]  /*37f0*/  MOV R129, R126 ;  /* 0x0000007e00817202 */ /* 0x000fe20000000f00 */
[----:B0-----:R-:W-:-:S02]  /*3800*/  IMAD.MOV.U32 R130, RZ, RZ, R125 ;  /* 0x000000ffff827224 */ /* 0x001fc400078e007d */
        /* <DEDUP_REMOVED lines=13> */
[----:B---3--:R-:W-:Y:S01]  /*38e0*/  MOV R115, R111 ;  /* 0x0000006f00737202 */ /* 0x008fe20000000f00 */
[----:B------:R-:W-:-:S02]  /*38f0*/  IMAD.MOV.U32 R117, RZ, RZ, R113 ;  /* 0x000000ffff757224 */ /* 0x000fc400078e0071 */
[----:B------:R-:W-:Y:S01]  /*3900*/  IMAD.MOV.U32 R116, RZ, RZ, R112 ;  /* 0x000000ffff747224 */ /* 0x000fe200078e0070 */
[----:B----4-:R-:W-:Y:S01]  /*3910*/  MOV R112, R108 ;  /* 0x0000006c00707202 */ /* 0x010fe20000000f00 */
[----:B------:R-:W-:Y:S02]  /*3920*/  IMAD.MOV.U32 R114, RZ, RZ, R110 ;  /* 0x000000ffff727224 */ /* 0x000fe400078e006e */
[----:B------:R-:W-:Y:S01]  /*3930*/  IMAD.MOV.U32 R113, RZ, RZ, R109 ;  /* 0x000000ffff717224 */ /* 0x000fe200078e006d */
[----:B------:R-:W-:Y:S01]  /*3940*/  MOV R109, R101 ;  /* 0x00000065006d7202 */ /* 0x000fe20000000f00 */
[----:B------:R-:W-:Y:S01]  /*3950*/  IMAD.MOV.U32 R111, RZ, RZ, R103 ;  /* 0x000000ffff6f7224 */ /* 0x000fe200078e0067 */
[----:B------:R-:W3:Y:S01]  /*3960*/  LDL R101, [R1+0x1ec] ;  /* 0x0001ec0001657983 */ /* 0x000ee20000100800 */
[----:B------:R-:W-:Y:S02]  /*3970*/  IMAD.MOV.U32 R110, RZ, RZ, R102 ;  /* 0x000000ffff6e7224 */ /* 0x000fe400078e0066 */
        /* <DEDUP_REMOVED lines=51> */
[----:B-1----:R-:W1:Y:S01]  /*3cb0*/  LDC.64 R90, c[0x0][0x3d8] ;  /* 0x0000f600ff5a7b82 */ /* 0x002e620000000a00 */
[----:B------:R-:W-:Y:S01]  /*3cc0*/  IMAD.MOV.U32 R119, RZ, RZ, R115 ;  /* 0x000000ffff777224 */ /* 0x000fe200078e0073 */
[----:B------:R-:W-:Y:S01]  /*3cd0*/  MOV R115, R111 ;  /* 0x0000006f00737202 */ /* 0x000fe20000000f00 */
[----:B------:R-:W-:Y:S01]  /*3ce0*/  IMAD.MOV.U32 R117, RZ, RZ, R113 ;  /* 0x000000ffff757224 */ /* 0x000fe200078e0071 */
[----:B------:R-:W4:Y:S01]  /*3cf0*/  LDL R111, [R1+0x130] ;  /* 0x00013000016f7983 */ /* 0x000f220000100800 */
[----:B------:R-:W-:Y:S01]  /*3d00*/  IMAD.MOV.U32 R116, RZ, RZ, R112 ;  /* 0x000000ffff747224 */ /* 0x000fe200078e0070 */
[----:B------:R-:W-:Y:S01]  /*3d10*/  MOV R112, R108 ;  /* 0x0000006c00707202 */ /* 0x000fe20000000f00 */
[----:B------:R-:W-:Y:S01]  /*3d20*/  IMAD.MOV.U32 R114, RZ, RZ, R110 ;  /* 0x000000ffff727224 */ /* 0x000fe200078e006e */
[----:B------:R-:W3:Y:S01]  /*3d30*/  LDL R108, [R1+0x13c] ;  /* 0x00013c00016c7983 */ /* 0x000ee20000100800 */
        /* <DEDUP_REMOVED lines=25> */
[----:B------:R-:W4:Y:S04]  /*3ed0*/  LDL R112, [R1+0x1dc] ;  /* 0x0001dc0001707983 */ /* 0x000f280000100800 */
[----:B--2---:R0:W-:Y:S04]  /*3ee0*/  @P0 STL.64 [R1+0x210], R128 ;  /* 0x0002108001000387 */ /* 0x0041e80000100a00 */
[----:B------:R2:W-:Y:S01]  /*3ef0*/  @P0 STL.64 [R1+0x218], R130 ;  /* 0x0002188201000387 */ /* 0x0005e20000100a00 */
[----:B0-----:R-:W-:Y:S01]  /*3f00*/  IMAD.MOV.U32 R128, RZ, RZ, R127 ;  /* 0x000000ffff807224 */ /* 0x001fe200078e007f */
        /* <DEDUP_REMOVED lines=15> */
[C---:B------:R-:W-:Y:S01]  /*4000*/  @P0 IMAD.WIDE.U32 R96, R4.reuse, 0x20, R16 ;  /* 0x0000002004600825 */ /* 0x040fe200078e0010 */
[----:B------:R-:W4:Y:S03]  /*4010*/  LDL R115, [R1+0x1c0] ;  /* 0x0001c00001737983 */ /* 0x000f260000100800 */
[----:B------:R-:W-:Y:S01]  /*4020*/  @P0 IMAD.WIDE.U32 R98, R4, 0x20, R14 ;  /* 0x0000002004620825 */ /* 0x000fe200078e000e */
[----:B------:R-:W-:Y:S01]  /*4030*/  ISETP.GE.U32.AND P3, PT, R2, 0x100, PT ;  /* 0x000001000200780c */ /* 0x000fe20003f66070 */
[----:B0-----:R-:W0:Y:S02]  /*4040*/  LDC.64 R18, c[0x0][0x3d8] ;  /* 0x0000f600ff127b82 */ /* 0x001e240000000a00 */
[----:B------:R-:W-:Y:S01]  /*4050*/  IMAD.MOV.U32 R117, RZ, RZ, R113 ;  /* 0x000000ffff757224 */ /* 0x000fe200078e0071 */
[----:B------:R-:W5:Y:S01]  /*4060*/  @P0 LD.E.128 R52, desc[UR6][R98.64] ;  /* 0x0000000662340980 */ /* 0x000f62000c101d00 */
[----:B------:R-:W-:-:S03]  /*4070*/  IMAD.MOV.U32 R116, RZ, RZ, R112 ;  /* 0x000000ffff747224 */ /* 0x000fc600078e0070 */
[----:B------:R-:W3:Y:S01]  /*4080*/  LDL R113, [R1+0x1c8] ;  /* 0x0001c80001717983 */ /* 0x000ee20000100800 */
[----:B------:R-:W-:Y:S01]  /*4090*/  @P0 VIADD R4, R4, 0x20 ;  /* 0x0000002004040836 */ /* 0x000fe20000000000 */
[----:B------:R-:W0:Y:S02]  /*40a0*/  LDC.64 R14, c[0x0][0x3d0] ;  /* 0x0000f400ff0e7b82 */ /* 0x000e240000000a00 */
[----:B------:R-:W3:Y:S04]  /*40b0*/  LDL R112, [R1+0x1cc] ;  /* 0x0001cc0001707983 */ /* 0x000ee80000100800 */
[----:B------:R-:W5:Y:S02]  /*40c0*/  @P0 LD.E.128 R48, desc[UR6][R98.64+0x10] ;  /* 0x0000100662300980 */ /* 0x000f64000c101d00 */
[----:B------:R-:W0:Y:S02]  /*40d0*/  @P3 LDC.64 R16, c[0x0][0x440] ;  /* 0x00011000ff103b82 */ /* 0x000e240000000a00 */
[----:B--2---:R2:W-:Y:S04]  /*40e0*/  @P0 STL.64 [R1+0x200], R128 ;  /* 0x0002008001000387 */ /* 0x0045e80000100a00 */
[----:B------:R1:W-:Y:S01]  /*40f0*/  @P0 STL.64 [R1+0x208], R130 ;  /* 0x0002088201000387 */ /* 0x0003e20000100a00 */
[----:B--2---:R-:W-:Y:S01]  /*4100*/  MOV R128, R127 ;  /* 0x0000007f00807202 */ /* 0x004fe20000000f00 */
[----:B------:R-:W-:-:S02]  /*4110*/  IMAD.MOV.U32 R129, RZ, RZ, R126 ;  /* 0x000000ffff817224 */ /* 0x000fc400078e007e */
        /* <DEDUP_REMOVED lines=18> */
[----:B------:R-:W3:Y:S04]  /*4240*/  LDL R113, [R1+0x1b8] ;  /* 0x0001b80001717983 */ /* 0x000ee80000100800 */
[----:B--2---:R1:W-:Y:S04]  /*4250*/  @P0 STL.64 [R1+0x1f0], R128 ;  /* 0x0001f08001000387 */ /* 0x0043e80000100a00 */
[----:B------:R2:W-:Y:S01]  /*4260*/  @P0 STL.64 [R1+0x1f8], R130 ;  /* 0x0001f88201000387 */ /* 0x0005e20000100a00 */
[----:B-1----:R-:W-:Y:S01]  /*4270*/  IMAD.MOV.U32 R128, RZ, RZ, R127 ;  /* 0x000000ffff807224 */ /* 0x002fe200078e007f */
        /* <DEDUP_REMOVED lines=12> */
[----:B------:R-:W-:-:S02]  /*4340*/  IMAD.MOV.U32 R120, RZ, RZ, R116 ;  /* 0x000000ffff787224 */ /* 0x000fc400078e0074 */
[----:B------:R-:W-:Y:S01]  /*4350*/  IMAD.MOV.U32 R119, RZ, RZ, R115 ;  /* 0x000000ffff777224 */ /* 0x000fe200078e0073 */
[----:B------:R-:W-:Y:S01]  /*4360*/  MOV R115, R107 ;  /* 0x0000006b00737202 */ /* 0x000fe20000000f00 */
[----:B---3--:R-:W-:Y:S01]  /*4370*/  IMAD.MOV.U32 R117, RZ, RZ, R113 ;  /* 0x000000ffff757224 */ /* 0x008fe200078e0071 */
[----:B------:R-:W3:Y:S01]  /*4380*/  LDL R107, [R1+0xfc] ;  /* 0x0000fc00016b7983 */ /* 0x000ee20000100800 */
[----:B------:R-:W-:Y:S01]  /*4390*/  IMAD.MOV.U32 R116, RZ, RZ, R112 ;  /* 0x000000ffff747224 */ /* 0x000fe200078e0070 */
[----:B------:R-:W-:Y:S01]  /*43a0*/  MOV R112, R104 ;  /* 0x0000006800707202 */ /* 0x000fe20000000f00 */
[----:B------:R-:W-:Y:S01]  /*43b0*/  IMAD.MOV.U32 R114, RZ, RZ, R106 ;  /* 0x000000ffff727224 */ /* 0x000fe200078e006a */
[----:B------:R-:W3:Y:S01]  /*43c0*/  LDL R104, [R1+0xf0] ;  /* 0x0000f00001687983 */ /* 0x000ee20000100800 */
[----:B------:R-:W-:-:S03]  /*43d0*/  IMAD.MOV.U32 R113, RZ, RZ, R105 ;  /* 0x000000ffff717224 */ /* 0x000fc600078e0069 */
[----:B------:R-:W3:Y:S04]  /*43e0*/  LDL R105, [R1+0xf4] ;  /* 0x0000f40001697983 */ /* 0x000ee80000100800 */
[----:B------:R-:W3:Y:S01]  /*43f0*/  LDL R106, [R1+0xf8] ;  /* 0x0000f800016a7983 */ /* 0x000ee20000100800 */
[----:B------:R-:W-:-:S03]  /*4400*/  @P1 IMAD.WIDE.U32 R12, R4, 0x20, R12 ;  /* 0x00000020040c1825 */ /* 0x000fc600078e000c */
[----:B--2---:R1:W-:Y:S04]  /*4410*/  @P0 STL.64 [R1+0x1e0], R128 ;  /* 0x0001e08001000387 */ /* 0x0043e80000100a00 */
[----:B------:R2:W-:Y:S01]  /*4420*/  @P0 STL.64 [R1+0x1e8], R130 ;  /* 0x0001e88201000387 */ /* 0x0005e20000100a00 */
[----:B-1----:R-:W-:Y:S02]  /*4430*/  IMAD.MOV.U32 R128, RZ, RZ, R127 ;  /* 0x000000ffff807224 */ /* 0x002fe400078e007f */
[----:B------:R-:W-:Y:S01]  /*4440*/  IMAD.MOV.U32 R129, RZ, RZ, R126 ;  /* 0x000000ffff817224 */ /* 0x000fe200078e007e */
[----:B--2---:R-:W-:Y:S01]  /*4450*/  MOV R130, R125 ;  /* 0x0000007d00827202 */ /* 0x004fe20000000f00 */
[----:B------:R-:W-:-:S06]  /*4460*/  IMAD.MOV.U32 R131, RZ, RZ, R124 ;  /* 0x000000ffff837224 */ /* 0x000fcc00078e007c */
[----:B------:R-:W2:Y:S01]  /*4470*/  @P1 LDG.E.128 R128, desc[UR6][R12.64] ;  /* 0x000000060c801981 */ /* 0x000ea2000c1e1d00 */
[----:B------:R-:W-:Y:S02]  /*4480*/  IMAD.MOV.U32 R125, RZ, RZ, R121 ;  /* 0x000000ffff7d7224 */ /* 0x000fe400078e0079 */
[----:B------:R-:W-:Y:S01]  /*4490*/  IMAD.MOV.U32 R124, RZ, RZ, R120 ;  /* 0x000000ffff7c7224 */ /* 0x000fe200078e0078 */
[----:B------:R-:W-:Y:S01]  /*44a0*/  MOV R120, R116 ;  /* 0x0000007400787202 */ /* 0x000fe20000000f00 */
[----:B------:R-:W-:Y:S01]  /*44b0*/  IMAD.MOV.U32 R121, RZ, RZ, R117 ;  /* 0x000000ffff797224 */ /* 0x000fe200078e0075 */
[----:B------:R-:W-:Y:S01]  /*44c0*/  MOV R117, R113 ;  /* 0x0000007100757202 */ /* 0x000fe20000000f00 */
[----:B------:R-:W-:Y:S01]  /*44d0*/  IMAD.MOV.U32 R116, RZ, RZ, R112 ;  /* 0x000000ffff747224 */ /* 0x000fe200078e0070 */
[----:B------:R-:W4:Y:S04]  /*44e0*/  LDL R113, [R1+0x128] ;  /* 0x0001280001717983 */ /* 0x000f280000100800 */
[----:B------:R-:W3:Y:S01]  /*44f0*/  LDL R112, [R1+0x12c] ;  /* 0x00012c0001707983 */ /* 0x000ee20000100800 */
[----:B------:R-:W-:Y:S01]  /*4500*/  IMAD.MOV.U32 R127, RZ, RZ, R123 ;  /* 0x000000ffff7f7224 */ /* 0x000fe200078e007b */
[----:B------:R-:W-:Y:S01]  /*4510*/  MOV R126, R122 ;  /* 0x0000007a007e7202 */ /* 0x000fe20000000f00 */
[----:B------:R-:W-:Y:S01]  /*4520*/  IMAD.MOV.U32 R122, RZ, RZ, R118 ;  /* 0x000000ffff7a7224 */ /* 0x000fe200078e0076 */
[----:B------:R-:W-:Y:S01]  /*4530*/  MOV R123, R119 ;  /* 0x00000077007b7202 */ /* 0x000fe20000000f00 */
[----:B------:R-:W-:-:S02]  /*4540*/  IMAD.MOV.U32 R119, RZ, RZ, R115 ;  /* 0x000000ffff777224 */ /* 0x000fc400078e0073 */
[----:B------:R-:W-:Y:S01]  /*4550*/  IMAD.MOV.U32 R118, RZ, RZ, R114 ;  /* 0x000000ffff767224 */ /* 0x000fe200078e0072 */
[----:B------:R-:W3:Y:S04]  /*4560*/  LDL R115, [R1+0x120] ;  /* 0x0001200001737983 */ /* 0x000ee80000100800 */
        /* <DEDUP_REMOVED lines=9> */
[----:B------:R-:W-:Y:S02]  /*4600*/  IMAD.MOV.U32 R126, RZ, RZ, R122 ;  /* 0x000000ffff7e7224 */ /* 0x000fe400078e007a */
[----:B------:R-:W-:Y:S02]  /*4610*/  IMAD.MOV.U32 R123, RZ, RZ, R119 ;  /* 0x000000ffff7b7224 */ /* 0x000fe400078e0077 */
[----:B------:R-:W-:Y:S02]  /*4620*/  IMAD.MOV.U32 R122, RZ, RZ, R118 ;  /* 0x000000ffff7a7224 */ /* 0x000fe400078e0076 */
[----:B----4-:R-:W-:Y:S02]  /*4630*/  IMAD.MOV.U32 R118, RZ, RZ, R113 ;  /* 0x000000ffff767224 */ /* 0x010fe400078e0071 */
[----:B---3--:R-:W-:Y:S01]  /*4640*/  IMAD.MOV.U32 R119, RZ, RZ, R112 ;  /* 0x000000ffff777224 */ /* 0x008fe200078e0070 */
[----:B------:R-:W-:Y:S01]  /*4650*/  MOV R112, R108 ;  /* 0x0000006c00707202 */ /* 0x000fe20000000f00 */
[----:B------:R-:W-:Y:S01]  /*4660*/  IMAD.MOV.U32 R113, RZ, RZ, R109 ;  /* 0x000000ffff717224 */ /* 0x000fe200078e006d */
[----:B------:R-:W-:Y:S01]  /*4670*/  MOV R109, R101 ;  /* 0x00000065006d7202 */ /* 0x000fe20000000f00 */
[----:B------:R-:W-:Y:S01]  /*4680*/  IMAD.MOV.U32 R108, RZ, RZ, R100 ;  /* 0x000000ffff6c7224 */ /* 0x000fe200078e0064 */
[----:B------:R-:W3:Y:S04]  /*4690*/  LDL R101, [R1+0x188] ;  /* 0x0001880001657983 */ /* 0x000ee80000100800 */
[----:B------:R-:W4:Y:S01]  /*46a0*/  LDL R100, [R1+0x18c] ;  /* 0x00018c0001647983 */ /* 0x000f220000100800 */
        /* <DEDUP_REMOVED lines=20> */
[----:B------:R-:W-:Y:S01]  /*47f0*/  MOV R127, R123 ;  /* 0x0000007b007f7202 */ /* 0x000fe20000000f00 */
[----:B------:R-:W-:Y:S01]  /*4800*/  IMAD.MOV.U32 R126, RZ, RZ, R122 ;  /* 0x000000ffff7e7224 */ /* 0x000fe200078e007a */
[----:B------:R-:W-:Y:S01]  /*4810*/  MOV R122, R113 ;  /* 0x00000071007a7202 */ /* 0x000fe20000000f00 */
[----:B------:R-:W-:Y:S02]  /*4820*/  IMAD.MOV.U32 R123, RZ, RZ, R112 ;  /* 0x000000ffff7b7224 */ /* 0x000fe400078e0070 */
[----:B------:R-:W-:Y:S02]  /*4830*/  IMAD.MOV.U32 R113, RZ, RZ, R109 ;  /* 0x000000ffff717224 */ /* 0x000fe400078e006d */
[----:B------:R-:W-:Y:S01]  /*4840*/  IMAD.MOV.U32 R112, RZ, RZ, R108 ;  /* 0x000000ffff707224 */ /* 0x000fe200078e006c */
[----:B----4-:R-:W-:Y:S01]  /*4850*/  MOV R108, R100 ;  /* 0x00000064006c7202 */ /* 0x010fe20000000f00 */
[----:B---3--:R-:W-:Y:S01]  /*4860*/  IMAD.MOV.U32 R109, RZ, RZ, R101 ;  /* 0x000000ffff6d7224 */ /* 0x008fe200078e0065 */
[----:B------:R-:W3:Y:S04]  /*4870*/  LDL R100, [R1+0x19c] ;  /* 0x00019c0001647983 */ /* 0x000ee80000100800 */
[----:B------:R-:W4:Y:S01]  /*4880*/  LDL R101, [R1+0x198] ;  /* 0x0001980001657983 */ /* 0x000f220000100800 */
        /* <DEDUP_REMOVED lines=16> */
[----:B------:R1:W2:Y:S01]  /*4990*/  @P1 LDG.E.128 R128, desc[UR6][R10.64+0x10] ;  /* 0x000010060a801981 */ /* 0x0002a2000c1e1d00 */
[----:B------:R-:W-:Y:S01]  /*49a0*/  IMAD.MOV.U32 R125, RZ, RZ, R113 ;  /* 0x000000ffff7d7224 */ /* 0x000fe200078e0071 */
[----:B------:R-:W-:Y:S01]  /*49b0*/  MOV R124, R112 ;  /* 0x00000070007c7202 */ /* 0x000fe20000000f00 */
[----:B------:R-:W-:Y:S01]  /*49c0*/  IMAD.MOV.U32 R112, RZ, RZ, R108 ;  /* 0x000000ffff707224 */ /* 0x000fe200078e006c */
[----:B------:R-:W-:Y:S01]  /*49d0*/  MOV R113, R109 ;  /* 0x0000006d00717202 */ /* 0x000fe20000000f00 */
[----:B----4-:R-:W-:Y:S02]  /*49e0*/  IMAD.MOV.U32 R109, RZ, RZ, R101 ;  /* 0x000000ffff6d7224 */ /* 0x010fe400078e0065 */
[----:B---3--:R-:W-:Y:S01]  /*49f0*/  IMAD.MOV.U32 R108, RZ, RZ, R100 ;  /* 0x000000ffff6c7224 */ /* 0x008fe200078e0064 */
[----:B------:R-:W3:Y:S01]  /*4a00*/  LDL R101, [R1+0x178] ;  /* 0x0001780001657983 */ /* 0x000ee20000100800 */
[----:B------:R-:W-:Y:S01]  /*4a10*/  IMAD.MOV.U32 R126, RZ, RZ, R114 ;  /* 0x000000ffff7e7224 */ /* 0x000fe200078e0072 */
[----:B------:R-:W-:Y:S01]  /*4a20*/  MOV R127, R115 ;  /* 0x00000073007f7202 */ /* 0x000fe20000000f00 */
[----:B------:R-:W-:Y:S01]  /*4a30*/  @P1 IMAD.WIDE.U32 R92, R4, 0x20, R92 ;  /* 0x00000020045c1825 */ /* 0x000fe200078e005c */
[----:B------:R-:W4:Y:S01]  /*4a40*/  LDL R100, [R1+0x17c] ;  /* 0x00017c0001647983 */ /* 0x000f220000100800 */
[----:B-1----:R-:W1:Y:S02]  /*4a50*/  LDC.64 R10, c[0x0][0x3d8] ;  /* 0x0000f600ff0a7b82 */ /* 0x002e640000000a00 */
[----:B------:R-:W-:-:S02]  /*4a60*/  IMAD.MOV.U32 R115, RZ, RZ, R111 ;  /* 0x000000ffff737224 */ /* 0x000fc400078e006f */
        /* <DEDUP_REMOVED lines=16> */
[----:B------:R-:W-:Y:S01]  /*4b70*/  ISETP.GE.U32.AND P0, PT, R2, 0x120, PT ;  /* 0x000001200200780c */ /* 0x000fe20003f06070 */
[----:B------:R-:W-:-:S02]  /*4b80*/  IMAD.MOV.U32 R145, RZ, RZ, R110 ;  /* 0x000000ffff917224 */ /* 0x000fc400078e006e */
[----:B------:R-:W-:Y:S01]  /*4b90*/  IMAD.MOV.U32 R147, RZ, RZ, R108 ;  /* 0x000000ffff937224 */ /* 0x000fe200078e006c */
[----:B------:R-:W-:Y:S01]  /*4ba0*/  MOV R137, R102 ;  /* 0x0000006600897202 */ /* 0x000fe20000000f00 */
[----:B------:R-:W-:Y:S01]  /*4bb0*/  IMAD.MOV.U32 R136, RZ, RZ, R103 ;  /* 0x000000ffff887224 */ /* 0x000fe200078e0067 */
[----:B------:R0:W5:Y:S01]  /*4bc0*/  @P1 LD.E.128 R44, desc[UR6][R92.64] ;  /* 0x000000065c2c1980 */ /* 0x000162000c101d00 */
[----:B------:R-:W-:Y:S02]  /*4bd0*/  @P1 VIADD R4, R4, 0x20 ;  /* 0x0000002004041836 */ /* 0x000fe40000000000 */
[----:B------:R-:W-:Y:S01]  /*4be0*/  IMAD.MOV.U32 R134, RZ, RZ, R125 ;  /* 0x000000ffff867224 */ /* 0x000fe200078e007d */
[----:B------:R0:W5:Y:S04]  /*4bf0*/  @P1 LD.E.128 R40, desc[UR6][R92.64+0x10] ;  /* 0x000010065c281980 */ /* 0x000168000c101d00 */
[----:B--2---:R2:W-:Y:S01]  /*4c00*/  @P1 STL.64 [R1+0x1a0], R128 ;  /* 0x0001a08001001387 */ /* 0x0045e20000100a00 */
[----:B------:R-:W-:Y:S01]  /*4c10*/  IMAD.MOV.U32 R135, RZ, RZ, R124 ;  /* 0x000000ffff877224 */ /* 0x000fe200078e007c */
[----:B------:R-:W1:Y:S02]  /*4c20*/  @P0 LDC.64 R12, c[0x0][0x440] ;  /* 0x00011000ff0c0b82 */ /* 0x000e640000000a00 */
        /* <DEDUP_REMOVED lines=9> */
[----:B------:R0:W2:Y:S04]  /*4cc0*/  LDL R115, [R1+0x11c] ;  /* 0x00011c0001737983 */ /* 0x0000a80000100800 */
[----:B------:R0:W2:Y:S04]  /*4cd0*/  LDL R108, [R1+0x100] ;  /* 0x00010000016c7983 */ /* 0x0000a80000100800 */
[----:B------:R0:W2:Y:S04]  /*4ce0*/  LDL R109, [R1+0x104] ;  /* 0x00010400016d7983 */ /* 0x0000a80000100800 */
[----:B------:R0:W2:Y:S04]  /*4cf0*/  LDL R110, [R1+0x108] ;  /* 0x00010800016e7983 */ /* 0x0000a80000100800 */
[----:B------:R0:W2:Y:S01]  /*4d00*/  LDL R111, [R1+0x10c] ;  /* 0x00010c00016f7983 */ /* 0x0000a20000100800 */
[----:B---3--:R-:W-:-:S02]  /*4d10*/  IMAD.MOV.U32 R138, RZ, RZ, R101 ;  /* 0x000000ffff8a7224 */ /* 0x008fc400078e0065 */
[----:B----4-:R-:W-:Y:S01]  /*4d20*/  IMAD.MOV.U32 R139, RZ, RZ, R100 ;  /* 0x000000ffff8b7224 */ /* 0x010fe200078e0064 */
[----:B------:R0:W3:Y:S04]  /*4d30*/  LDL R101, [R1+0xe4] ;  /* 0x0000e40001657983 */ /* 0x0000e80000100800 */
[----:B------:R0:W3:Y:S04]  /*4d40*/  LDL R100, [R1+0xe0] ;  /* 0x0000e00001647983 */ /* 0x0000e80000100800 */
[----:B------:R0:W3:Y:S04]  /*4d50*/  LDL R102, [R1+0xe8] ;  /* 0x0000e80001667983 */ /* 0x0000e80000100800 */
[----:B------:R0:W3:Y:S01]  /*4d60*/  LDL R103, [R1+0xec] ;  /* 0x0000ec0001677983 */ /* 0x0000e20000100800 */
[----:B------:R-:W-:-:S04]  /*4d70*/  @P2 IMAD.WIDE.U32 R94, R4, 0x20, R94 ;  /* 0x00000020045e2825 */ /* 0x000fc800078e005e */
[C---:B------:R-:W-:Y:S01]  /*4d80*/  @P2 IMAD.WIDE.U32 R90, R4.reuse, 0x20, R90 ;  /* 0x00000020045a2825 */ /* 0x040fe200078e005a */
[----:B------:R-:W4:Y:S03]  /*4d90*/  @P2 LDG.E.128 R144, desc[UR6][R94.64] ;  /* 0x000000065e902981 */ /* 0x000f26000c1e1d00 */
[C---:B------:R-:W-:Y:S01]  /*4da0*/  @P2 IMAD.WIDE.U32 R88, R4.reuse, 0x20, R88 ;  /* 0x0000002004582825 */ /* 0x040fe200078e0058 */
[----:B------:R-:W4:Y:S03]  /*4db0*/  @P2 LDG.E.128 R140, desc[UR6][R94.64+0x10] ;  /* 0x000010065e8c2981 */ /* 0x000f26000c1e1d00 */
[----:B------:R-:W-:Y:S01]  /*4dc0*/  @P2 VIADD R4, R4, 0x20 ;  /* 0x0000002004042836 */ /* 0x000fe20000000000 */
[----:B------:R-:W4:Y:S01]  /*4dd0*/  @P2 LDG.E.128 R136, desc[UR6][R90.64] ;  /* 0x000000065a882981 */ /* 0x000f22000c1e1d00 */
[----:B------:R-:W-:Y:S01]  /*4de0*/  MOV R124, R9 ;  /* 0x00000009007c7202 */ /* 0x000fe20000000f00 */
[----:B------:R-:W-:-:S02]  /*4df0*/  IMAD.MOV.U32 R125, RZ, RZ, R5 ;  /* 0x000000ffff7d7224 */ /* 0x000fc400078e0005 */
[----:B------:R-:W4:Y:S01]  /*4e00*/  @P2 LDG.E.128 R132, desc[UR6][R90.64+0x10] ;  /* 0x000010065a842981 */ /* 0x000f22000c1e1d00 */
[----:B------:R-:W-:-:S03]  /*4e10*/  @P3 IMAD.WIDE.U32 R20, R4, 0x20, R20 ;  /* 0x0000002004143825 */ /* 0x000fc600078e0014 */
[----:B------:R0:W5:Y:S01]  /*4e20*/  @P2 LD.E.128 R36, desc[UR6][R88.64] ;  /* 0x0000000658242980 */ /* 0x000162000c101d00 */
[----:B------:R-:W-:-:S03]  /*4e30*/  @P3 IMAD.WIDE.U32 R18, R4, 0x20, R18 ;  /* 0x0000002004123825 */ /* 0x000fc600078e0012 */
[----:B------:R0:W5:Y:S01]  /*4e40*/  @P2 LD.E.128 R32, desc[UR6][R88.64+0x10] ;  /* 0x0000100658202980 */ /* 0x000162000c101d00 */
[C---:B------:R-:W-:Y:S01]  /*4e50*/  @P3 IMAD.WIDE.U32 R16, R4.reuse, 0x20, R16 ;  /* 0x0000002004103825 */ /* 0x040fe200078e0010 */
[----:B------:R-:W-:Y:S02]  /*4e60*/  @P3 IADD3 R4, PT, PT, R4, 0x20, RZ ;  /* 0x0000002004043810 */ /* 0x000fe40007ffe0ff */
[----:B------:R-:W4:Y:S03]  /*4e70*/  @P3 LDG.E.128 R120, desc[UR6][R18.64] ;  /* 0x0000000612783981 */ /* 0x000f26000c1e1d00 */
[C---:B------:R-:W-:Y:S01]  /*4e80*/  @P0 IMAD.WIDE.U32 R14, R4.reuse, 0x20, R14 ;  /* 0x00000020040e0825 */ /* 0x040fe200078e000e */
[----:B------:R-:W4:Y:S03]  /*4e90*/  @P3 LDG.E.128 R116, desc[UR6][R18.64+0x10] ;  /* 0x0000100612743981 */ /* 0x000f26000c1e1d00 */
[C---:B-1----:R-:W-:Y:S01]  /*4ea0*/  @P0 IMAD.WIDE.U32 R10, R4.reuse, 0x20, R10 ;  /* 0x00000020040a0825 */ /* 0x042fe200078e000a */
[----:B------:R0:W5:Y:S04]  /*4eb0*/  @P3 LD.E.128 R28, desc[UR6][R16.64] ;  /* 0x00000006101c3980 */ /* 0x000168000c101d00 */
[----:B------:R-:W4:Y:S01]  /*4ec0*/  @P0 LDG.E.128 R104, desc[UR6][R10.64] ;  /* 0x000000060a680981 */ /* 0x000f22000c1e1d00 */
[----:B------:R-:W-:-:S03]  /*4ed0*/  @P0 IMAD.WIDE.U32 R12, R4, 0x20, R12 ;  /* 0x00000020040c0825 */ /* 0x000fc600078e000c */
[----:B------:R0:W5:Y:S04]  /*4ee0*/  @P3 LD.E.128 R24, desc[UR6][R16.64+0x10] ;  /* 0x0000100610183980 */ /* 0x000168000c101d00 */
[----:B------:R0:W5:Y:S04]  /*4ef0*/  @P0 LD.E.128 R188, desc[UR6][R12.64] ;  /* 0x000000060cbc0980 */ /* 0x000168000c101d00 */
[----:B------:R0:W5:Y:S04]  /*4f00*/  @P0 LD.E.128 R192, desc[UR6][R12.64+0x10] ;  /* 0x000010060cc00980 */ /* 0x000168000c101d00 */
[----:B------:R-:W4:Y:S04]  /*4f10*/  @P3 LDG.E.128 R124, desc[UR6][R20.64+0x10] ;  /* 0x00001006147c3981 */ /* 0x000f28000c1e1d00 */
[----:B--2---:R-:W2:Y:S04]  /*4f20*/  @P3 LDG.E.128 R128, desc[UR6][R20.64] ;  /* 0x0000000614803981 */ /* 0x004ea8000c1e1d00 */
[----:B------:R-:W2:Y:S04]  /*4f30*/  @P0 LDG.E.128 R112, desc[UR6][R14.64] ;  /* 0x000000060e700981 */ /* 0x000ea8000c1e1d00 */
[----:B------:R-:W2:Y:S04]  /*4f40*/  @P0 LDG.E.128 R108, desc[UR6][R14.64+0x10] ;  /* 0x000010060e6c0981 */ /* 0x000ea8000c1e1d00 */
[----:B---3--:R-:W3:Y:S04]  /*4f50*/  @P0 LDG.E.128 R100, desc[UR6][R10.64+0x10] ;  /* 0x000010060a640981 */ /* 0x008ee8000c1e1d00 */
[----:B------:R0:W-:Y:S04]  /*4f60*/  STL [R1+0x5c], RZ ;  /* 0x00005cff01007387 */ /* 0x0001e80000100800 */
[----:B------:R0:W-:Y:S04]  /*4f70*/  STL [R1+0x58], RZ ;  /* 0x000058ff01007387 */ /* 0x0001e80000100800 */
        /* <DEDUP_REMOVED lines=11> */
[----:B------:R0:W-:Y:S04]  /*5030*/  STL [R1+0x48], RZ ;  /* 0x000048ff01007387 */ /* 0x0001e80000100800 */
[----:B------:R0:W-:Y:S04]  /*5040*/  STL [R1+0x44], RZ ;  /* 0x000044ff01007387 */ /* 0x0001e80000100800 */
[----:B------:R0:W-:Y:S01]  /*5050*/  STL [R1+0x40], RZ ;  /* 0x000040ff01007387 */ /* 0x0001e20000100800 */
        /* <DEDUP_REMOVED lines=14> */
[----:B------:R-:W-:Y:S01]  /*5140*/  @P0 VIADD R4, R4, 0x20 ;  /* 0x0000002004040836 */ /* 0x000fe20000000000 */
        /* <DEDUP_REMOVED lines=124> */
[----:B------:R-:W-:Y:S05]  /*5910*/  BRA `(.L_x_21861) ;  /* 0x0000007000ec7947 */ /* 0x000fea0003800000 */
.L_x_21859:
        /* <DEDUP_REMOVED lines=44> */
[----:B---3--:R-:W-:Y:S01]  /*5be0*/  IMAD.MOV.U32 R108, RZ, RZ, R105 ;  /* 0x000000ffff6c7224 */ /* 0x008fe200078e0069 */
[----:B----4-:R-:W-:Y:S01]  /*5bf0*/  MOV R109, R104 ;  /* 0x00000068006d7202 */ /* 0x010fe20000000f00 */
[----:B0-----:R-:W-:-:S02]  /*5c00*/  IMAD.MOV.U32 R110, RZ, RZ, R103 ;  /* 0x000000ffff6e7224 */ /* 0x001fc400078e0067 */
        /* <DEDUP_REMOVED lines=36> */
[----:B------:R-:W-:Y:S02]  /*5e50*/  IMAD.MOV.U32 R101, RZ, RZ, R97 ;  /* 0x000000ffff657224 */ /* 0x000fe400078e0061 */
[----:B------:R-:W-:Y:S02]  /*5e60*/  IMAD.MOV.U32 R99, RZ, RZ, R95 ;  /* 0x000000ffff637224 */ /* 0x000fe400078e005f */
[----:B------:R-:W-:-:S02]  /*5e70*/  IMAD.MOV.U32 R98, RZ, RZ, R94 ;  /* 0x000000ffff627224 */ /* 0x000fc400078e005e */
        /* <DEDUP_REMOVED lines=10> */
[----:B0-----:R-:W-:Y:S02]  /*5f20*/  IMAD.MOV.U32 R108, RZ, RZ, R105 ;  /* 0x000000ffff6c7224 */ /* 0x001fe400078e0069 */
        /* <DEDUP_REMOVED lines=41> */
[----:B------:R-:W-:Y:S02]  /*61c0*/  IMAD.MOV.U32 R100, RZ, RZ, R96 ;  /* 0x000000ffff647224 */ /* 0x000fe400078e0060 */
[----:B------:R-:W-:-:S02]  /*61d0*/  IMAD.MOV.U32 R98, RZ, RZ, R94 ;  /* 0x000000ffff627224 */ /* 0x000fc400078e005e */
[----:B---3--:R-:W-:Y:S02]  /*61e0*/  IMAD.MOV.U32 R95, RZ, RZ, R91 ;  /* 0x000000ffff5f7224 */ /* 0x008fe400078e005b */
        /* <DEDUP_REMOVED lines=50> */
[----:B------:R-:W-:Y:S02]  /*6510*/  IMAD.MOV.U32 R99, RZ, RZ, R95 ;  /* 0x000000ffff637224 */ /* 0x000fe400078e005f */
[----:B---3--:R-:W-:-:S02]  /*6520*/  IMAD.MOV.U32 R97, RZ, RZ, R89 ;  /* 0x000000ffff617224 */ /* 0x008fc400078e0059 */
[----:B------:R-:W3:Y:S01]  /*6530*/  LDL R89, [R1+0x230] ;  /* 0x0002300001597983 */ /* 0x000ee20000100800 */
[----:B----4-:R-:W-:-:S03]  /*6540*/  IMAD.MOV.U32 R94, RZ, RZ, R20 ;  /* 0x000000ffff5e7224 */ /* 0x010fc600078e0014 */
[----:B------:R-:W4:Y:S01]  /*6550*/  LDL R20, [R1+0x23c] ;  /* 0x00023c0001147983 */ /* 0x000f220000100800 */
[----:B------:R-:W-:-:S03]  /*6560*/  IMAD.MOV.U32 R96, RZ, RZ, R88 ;  /* 0x000000ffff607224 */ /* 0x000fc600078e0058 */
[----:B------:R-:W4:Y:S01]  /*6570*/  LDL R88, [R1+0x234] ;  /* 0x0002340001587983 */ /* 0x000f220000100800 */
[----:B------:R-:W-:-:S03]  /*6580*/  MOV R95, R21 ;  /* 0x00000015005f7202 */ /* 0x000fc60000000f00 */
        /* <DEDUP_REMOVED lines=9> */
[----:B------:R-:W-:-:S04]  /*6620*/  LOP3.LUT R3, R3, 0xfffff7ff, RZ, 0xc0, !PT ;  /* 0xfffff7ff03037812 */ /* 0x000fc800078ec0ff */
[----:B------:R-:W-:Y:S02]  /*6630*/  @P1 LOP3.LUT R3, R3, 0x800, RZ, 0xfc, !PT ;  /* 0x0000080003031812 */ /* 0x000fe400078efcff */
        /* <DEDUP_REMOVED lines=17> */
[----:B------:R-:W3:Y:S01]  /*6750*/  LDL R19, [R1+0x260] ;  /* 0x0002600001137983 */ /* 0x000ee20000100800 */
[----:B------:R-:W-:Y:S02]  /*6760*/  IMAD.MOV.U32 R94, RZ, RZ, R16 ;  /* 0x000000ffff5e7224 */ /* 0x000fe400078e0010 */
[----:B------:R-:W-:Y:S01]  /*6770*/  @P0 VIADD R4, R4, 0x20 ;  /* 0x0000002004040836 */ /* 0x000fe20000000000 */
[----:B------:R-:W3:Y:S04]  /*6780*/  LDL R17, [R1+0x268] ;  /* 0x0002680001117983 */ /* 0x000ee80000100800 */
[----:B------:R-:W3:Y:S01]  /*6790*/  LDL R16, [R1+0x26c] ;  /* 0x00026c0001107983 */ /* 0x000ee20000100800 */
        /* <DEDUP_REMOVED lines=16> */
[----:B----4-:R-:W-:Y:S02]  /*68a0*/  IMAD.MOV.U32 R96, RZ, RZ, R18 ;  /* 0x000000ffff607224 */ /* 0x010fe400078e0012 */
        /* <DEDUP_REMOVED lines=32> */
[----:B------:R-:W-:-:S03]  /*6ab0*/  IMAD.MOV.U32 R94, RZ, RZ, R90 ;  /* 0x000000ffff5e7224 */ /* 0x000fc600078e005a */
        /* <DEDUP_REMOVED lines=124> */
[----:B----4-:R-:W-:Y:S02]  /*7280*/  IMAD.MOV.U32 R95, RZ, RZ, R17 ;  /* 0x000000ffff5f7224 */ /* 0x010fe400078e0011 */
        /* <DEDUP_REMOVED lines=53> */
[----:B----4-:R-:W-:-:S02]  /*75e0*/  IMAD.MOV.U32 R97, RZ, RZ, R93 ;  /* 0x000000ffff617224 */ /* 0x010fc400078e005d */
[----:B------:R-:W4:Y:S01]  /*75f0*/  LDL R93, [R1+0x190] ;  /* 0x00019000015d7983 */ /* 0x000f220000100800 */
[----:B---3--:R-:W-:-:S03]  /*7600*/  IMAD.MOV.U32 R94, RZ, RZ, R90 ;  /* 0x000000ffff5e7224 */ /* 0x008fc600078e005a */
[----:B------:R-:W3:Y:S01]  /*7610*/  LDL R90, [R1+0x19c] ;  /* 0x00019c00015a7983 */ /* 0x000ee20000100800 */
[----:B------:R-:W-:-:S03]  /*7620*/  IMAD.MOV.U32 R96, RZ, RZ, R92 ;  /* 0x000000ffff607224 */ /* 0x000fc600078e005c */
[----:B------:R-:W4:Y:S01]  /*7630*/  LDL R92, [R1+0x194] ;  /* 0x00019400015c7983 */ /* 0x000f220000100800 */
[----:B------:R-:W-:-:S03]  /*7640*/  MOV R95, R91 ;  /* 0x0000005b005f7202 */ /* 0x000fc60000000f00 */
        /* <DEDUP_REMOVED lines=154> */
[----:B------:R-:W4:Y:S01]  /*7ff0*/  LDL R93, [R1] ;  /* 0x00000000015d7983 */ /* 0x000f220000100800 */
[----:B------:R-:W-:-:S03]  /*8000*/  IMAD.MOV.U32 R95, RZ, RZ, R91 ;  /* 0x000000ffff5f7224 */ /* 0x000fc600078e005b */
[----:B------:R-:W3:Y:S01]  /*8010*/  LDL R91, [R1+0x8] ;  /* 0x00000800015b7983 */ /* 0x000ee20000100800 */
        /* <DEDUP_REMOVED lines=23> */
[----:B---3--:R-:W-:Y:S01]  /*8190*/  MOV R95, R91 ;  /* 0x0000005b005f7202 */ /* 0x008fe20000000f00 */
[----:B----4-:R-:W-:Y:S02]  /*81a0*/  IMAD.MOV.U32 R97, RZ, RZ, R93 ;  /* 0x000000ffff617224 */ /* 0x010fe400078e005d */
[----:B------:R-:W-:Y:S01]  /*81b0*/  IMAD.MOV.U32 R96, RZ, RZ, R92 ;  /* 0x000000ffff607224 */ /* 0x000fe200078e005c */
[----:B------:R-:W-:Y:S01]  /*81c0*/  MOV R92, R88 ;  /* 0x00000058005c7202 */ /* 0x000fe20000000f00 */
[----:B------:R-:W-:Y:S01]  /*81d0*/  IMAD.MOV.U32 R94, RZ, RZ, R90 ;  /* 0x000000ffff5e7224 */ /* 0x000fe200078e005a */
[----:B------:R-:W3:Y:S01]  /*81e0*/  LDL R88, [R1+0x174] ;  /* 0x0001740001587983 */ /* 0x000ee20000100800 */
[----:B------:R-:W-:Y:S02]  /*81f0*/  IMAD.MOV.U32 R93, RZ, RZ, R89 ;  /* 0x000000ffff5d7224 */ /* 0x000fe400078e0059 */
        /* <DEDUP_REMOVED lines=42> */
[----:B------:R-:W-:Y:S01]  /*84a0*/  MOV R103, R99 ;  /* 0x0000006300677202 */ /* 0x000fe20000000f00 */
[----:B------:R-:W-:Y:S02]  /*84b0*/  IMAD.MOV.U32 R102, RZ, RZ, R98 ;  /* 0x000000ffff667224 */ /* 0x000fe400078e0062 */
[----:B------:R-:W-:Y:S02]  /*84c0*/  IMAD.MOV.U32 R99, RZ, RZ, R95 ;  /* 0x000000ffff637224 */ /* 0x000fe400078e005f */
        /* <DEDUP_REMOVED lines=13> */
[----:B------:R-:W-:Y:S02]  /*85a0*/  IMAD.MOV.U32 R93, RZ, RZ, R89 ;  /* 0x000000ffff5d7224 */ /* 0x000fe400078e0059 */
[----:B------:R-:W-:Y:S01]  /*85b0*/  IMAD.MOV.U32 R92, RZ, RZ, R88 ;  /* 0x000000ffff5c7224 */ /* 0x000fe200078e0058 */
        /* <DEDUP_REMOVED lines=10> */
[----:B------:R-:W-:Y:S01]  /*8660*/  IMAD.MOV.U32 R103, RZ, RZ, R99 ;  /* 0x000000ffff677224 */ /* 0x000fe200078e0063 */
[----:B------:R-:W-:Y:S01]  /*8670*/  MOV R102, R98 ;  /* 0x0000006200667202 */ /* 0x000fe20000000f00 */
[----:B------:R-:W-:Y:S01]  /*8680*/  IMAD.MOV.U32 R98, RZ, RZ, R94 ;  /* 0x000000ffff627224 */ /* 0x000fe200078e005e */
[----:B------:R-:W-:Y:S01]  /*8690*/  MOV R99, R95 ;  /* 0x0000005f00637202 */ /* 0x000fe20000000f00 */
[----:B------:R-:W-:Y:S02]  /*86a0*/  IMAD.MOV.U32 R95, RZ, RZ, R91 ;  /* 0x000000ffff5f7224 */ /* 0x000fe400078e005b */
[----:B------:R-:W-:Y:S02]  /*86b0*/  IMAD.MOV.U32 R94, RZ, RZ, R90 ;  /* 0x000000ffff5e7224 */ /* 0x000fe400078e005a */
[----:B---3--:R-:W-:Y:S02]  /*86c0*/  IMAD.MOV.U32 R91, RZ, RZ, R21 ;  /* 0x000000ffff5b7224 */ /* 0x008fe400078e0015 */
[----:B------:R-:W3:Y:S01]  /*86d0*/  LDL R21, [R1+0x38] ;  /* 0x0000380001157983 */ /* 0x000ee20000100800 */
[----:B----4-:R-:W-:-:S03]  /*86e0*/  MOV R90, R20 ;  /* 0x00000014005a7202 */ /* 0x010fc60000000f00 */
[----:B------:R-:W4:Y:S01]  /*86f0*/  LDL R20, [R1+0x3c] ;  /* 0x00003c0001147983 */ /* 0x000f220000100800 */
        /* <DEDUP_REMOVED lines=10> */
[----:B--2---:R0:W-:Y:S04]  /*87a0*/  @P1 STL.64 [R1], R108 ;  /* 0x0000006c01001387 */ /* 0x0041e80000100a00 */
[----:B------:R1:W-:Y:S01]  /*87b0*/  @P1 STL.64 [R1+0x8], R110 ;  /* 0x0000086e01001387 */ /* 0x0003e20000100a00 */
[----:B0-----:R-:W-:-:S02]  /*87c0*/  IMAD.MOV.U32 R108, RZ, RZ, R105 ;  /* 0x000000ffff6c7224 */ /* 0x001fc400078e0069 */
[----:B------:R-:W-:Y:S01]  /*87d0*/  IMAD.MOV.U32 R109, RZ, RZ, R104 ;  /* 0x000000ffff6d7224 */ /* 0x000fe200078e0068 */
[----:B-1----:R-:W-:Y:S01]  /*87e0*/  MOV R110, R103 ;  /* 0x00000067006e7202 */ /* 0x002fe20000000f00 */
[----:B------:R-:W-:-:S06]  /*87f0*/  IMAD.MOV.U32 R111, RZ, RZ, R102 ;  /* 0x000000ffff6f7224 */ /* 0x000fcc00078e0066 */
[----:B------:R0:W2:Y:S01]  /*8800*/  @P1 LD.E.128 R108, desc[UR6][R10.64+0x10] ;  /* 0x000010060a6c1980 */ /* 0x0000a2000c101d00 */
[----:B------:R-:W-:Y:S02]  /*8810*/  IMAD.MOV.U32 R103, RZ, RZ, R99 ;  /* 0x000000ffff677224 */ /* 0x000fe400078e0063 */
[----:B------:R-:W-:Y:S01]  /*8820*/  IMAD.MOV.U32 R102, RZ, RZ, R98 ;  /* 0x000000ffff667224 */ /* 0x000fe200078e0062 */
[----:B------:R-:W-:Y:S01]  /*8830*/  MOV R98, R94 ;  /* 0x0000005e00627202 */ /* 0x000fe20000000f00 */
[----:B------:R-:W-:Y:S01]  /*8840*/  IMAD.MOV.U32 R99, RZ, RZ, R95 ;  /* 0x000000ffff637224 */ /* 0x000fe200078e005f */
[----:B------:R-:W-:Y:S01]  /*8850*/  MOV R95, R91 ;  /* 0x0000005b005f7202 */ /* 0x000fe20000000f00 */
[----:B------:R-:W-:Y:S02]  /*8860*/  IMAD.MOV.U32 R94, RZ, RZ, R90 ;  /* 0x000000ffff5e7224 */ /* 0x000fe400078e005a */
[----:B---3--:R-:W-:Y:S01]  /*8870*/  IMAD.MOV.U32 R91, RZ, RZ, R21 ;  /* 0x000000ffff5b7224 */ /* 0x008fe200078e0015 */
[----:B0-----:R-:W0:Y:S01]  /*8880*/  LDC.64 R10, c[0x0][0x3d8] ;  /* 0x0000f600ff0a7b82 */ /* 0x001e220000000a00 */
[----:B----4-:R-:W-:Y:S01]  /*8890*/  IMAD.MOV.U32 R90, RZ, RZ, R20 ;  /* 0x000000ffff5a7224 */ /* 0x010fe200078e0014 */
[----:B------:R-:W3:Y:S04]  /*88a0*/  LDL R21, [R1+0x148] ;  /* 0x0001480001157983 */ /* 0x000ee80000100800 */
        /* <DEDUP_REMOVED lines=19> */
[----:B------:R-:W-:Y:S01]  /*89e0*/  MOV R103, R99 ;  /* 0x0000006300677202 */ /* 0x000fe20000000f00 */
[----:B------:R-:W-:Y:S02]  /*89f0*/  IMAD.MOV.U32 R102, RZ, RZ, R98 ;  /* 0x000000ffff667224 */ /* 0x000fe400078e0062 */
[----:B------:R-:W-:Y:S02]  /*8a00*/  IMAD.MOV.U32 R99, RZ, RZ, R95 ;  /* 0x000000ffff637224 */ /* 0x000fe400078e005f */
[----:B------:R-:W-:Y:S01]  /*8a10*/  IMAD.MOV.U32 R98, RZ, RZ, R94 ;  /* 0x000000ffff627224 */ /* 0x000fe200078e005e */
[----:B------:R-:W-:Y:S01]  /*8a20*/  MOV R94, R90 ;  /* 0x0000005a005e7202 */ /* 0x000fe20000000f00 */
[----:B------:R-:W-:Y:S01]  /*8a30*/  IMAD.MOV.U32 R95, RZ, RZ, R91 ;  /* 0x000000ffff5f7224 */ /* 0x000fe200078e005b */
[----:B---3--:R-:W-:Y:S01]  /*8a40*/  MOV R91, R21 ;  /* 0x00000015005b7202 */ /* 0x008fe20000000f00 */
[----:B----4-:R-:W-:Y:S01]  /*8a50*/  IMAD.MOV.U32 R90, RZ, RZ, R20 ;  /* 0x000000ffff5a7224 */ /* 0x010fe200078e0014 */
[----:B------:R-:W3:Y:S04]  /*8a60*/  LDL R21, [R1+0x158] ;  /* 0x0001580001157983 */ /* 0x000ee80000100800 */
        /* <DEDUP_REMOVED lines=17> */
[----:B------:R0:W2:Y:S01]  /*8b80*/  @P1 LDG.E.128 R108, desc[UR6][R10.64+0x10] ;  /* 0x000010060a6c1981 */ /* 0x0000a2000c1e1d00 */
[----:B------:R-:W-:Y:S01]  /*8b90*/  IMAD.MOV.U32 R103, RZ, RZ, R99 ;  /* 0x000000ffff677224 */ /* 0x000fe200078e0063 */
[----:B------:R-:W-:Y:S01]  /*8ba0*/  MOV R102, R98 ;  /* 0x0000006200667202 */ /* 0x000fe20000000f00 */
[----:B------:R-:W-:Y:S01]  /*8bb0*/  IMAD.MOV.U32 R98, RZ, RZ, R94 ;  /* 0x000000ffff627224 */ /* 0x000fe200078e005e */
[----:B------:R-:W-:Y:S01]  /*8bc0*/  MOV R99, R95 ;  /* 0x0000005f00637202 */ /* 0x000fe20000000f00 */
[----:B------:R-:W-:Y:S02]  /*8bd0*/  IMAD.MOV.U32 R95, RZ, RZ, R91 ;  /* 0x000000ffff5f7224 */ /* 0x000fe400078e005b */
[----:B------:R-:W-:Y:S01]  /*8be0*/  IMAD.MOV.U32 R94, RZ, RZ, R90 ;  /* 0x000000ffff5e7224 */ /* 0x000fe200078e005a */
[----:B----4-:R-:W-:Y:S01]  /*8bf0*/  MOV R90, R20 ;  /* 0x00000014005a7202 */ /* 0x010fe20000000f00 */
[----:B---3--:R-:W-:Y:S01]  /*8c00*/  IMAD.MOV.U32 R91, RZ, RZ, R21 ;  /* 0x000000ffff5b7224 */ /* 0x008fe200078e0015 */
[----:B------:R-:W3:Y:S01]  /*8c10*/  LDL R20, [R1+0x2c] ;  /* 0x00002c0001147983 */ /* 0x000ee20000100800 */
[----:B------:R-:W-:Y:S01]  /*8c20*/  MOV R104, R101 ;  /* 0x0000006500687202 */ /* 0x000fe20000000f00 */
[----:B------:R-:W-:Y:S01]  /*8c30*/  IMAD.MOV.U32 R105, RZ, RZ, R100 ;  /* 0x000000ffff697224 */ /* 0x000fe200078e0064 */
[----:B0-----:R-:W0:Y:S01]  /*8c40*/  @P1 LDC.64 R10, c[0x0][0x440] ;  /* 0x00011000ff0a1b82 */ /* 0x001e220000000a00 */
        /* <DEDUP_REMOVED lines=10> */
[----:B------:R-:W3:Y:S01]  /*8cf0*/  LDL R5, [R1+0x134] ;  /* 0x0001340001057983 */ /* 0x000ee20000100800 */
        /* <DEDUP_REMOVED lines=14> */
[----:B------:R-:W-:-:S02]  /*8de0*/  IMAD.MOV.U32 R127, RZ, RZ, R90 ;  /* 0x000000ffff7f7224 */ /* 0x000fc400078e005a */
[----:B------:R-:W-:Y:S02]  /*8df0*/  IMAD.MOV.U32 R116, RZ, RZ, R89 ;  /* 0x000000ffff747224 */ /* 0x000fe400078e0059 */
[----:B0-----:R-:W-:-:S05]  /*8e00*/  @P1 IMAD.WIDE.U32 R10, R4, 0x20, R10 ;  /* 0x00000020040a1825 */ /* 0x001fca00078e000a */
[----:B------:R-:W5:Y:S04]  /*8e10*/  @P1 LD.E.128 R36, desc[UR6][R10.64] ;  /* 0x000000060a241980 */ /* 0x000f68000c101d00 */
[----:B------:R0:W5:Y:S02]  /*8e20*/  @P1 LD.E.128 R32, desc[UR6][R10.64+0x10] ;  /* 0x000010060a201980 */ /* 0x000164000c101d00 */
[----:B0-----:R-:W0:Y:S01]  /*8e30*/  LDC.64 R10, c[0x0][0x3d0] ;  /* 0x0000f400ff0a7b82 */ /* 0x001e220000000a00 */
[----:B------:R-:W-:Y:S01]  /*8e40*/  ISETP.GE.U32.AND P0, PT, R2, 0x100, PT ;  /* 0x000001000200780c */ /* 0x000fe20003f06070 */
[----:B--2---:R-:W-:Y:S04]  /*8e50*/  @P1 STL.64 [R1+0x160], R108 ;  /* 0x0001606c01001387 */ /* 0x004fe80000100a00 */
[----:B------:R1:W-:Y:S04]  /*8e60*/  @P1 STL.64 [R1+0x168], R110 ;  /* 0x0001686e01001387 */ /* 0x0003e80000100a00 */
        /* <DEDUP_REMOVED lines=18> */
[----:B------:R-:W-:-:S04]  /*8f90*/  @P1 VIADD R4, R4, 0x20 ;  /* 0x0000002004041836 */ /* 0x000fc80000000000 */
[----:B0-----:R-:W-:-:S05]  /*8fa0*/  @P0 IMAD.WIDE.U32 R10, R4, 0x20, R10 ;  /* 0x00000020040a0825 */ /* 0x001fca00078e000a */
[----:B------:R-:W2:Y:S04]  /*8fb0*/  @P0 LDG.E.128 R124, desc[UR6][R10.64] ;  /* 0x000000060a7c0981 */ /* 0x000ea8000c1e1d00 */
[----:B------:R0:W2:Y:S02]  /*8fc0*/  @P0 LDG.E.128 R120, desc[UR6][R10.64+0x10] ;  /* 0x000010060a780981 */ /* 0x0000a4000c1e1d00 */
[----:B0-----:R-:W0:Y:S01]  /*8fd0*/  @P0 LDC.64 R10, c[0x0][0x438] ;  /* 0x00010e00ff0a0b82 */ /* 0x001e220000000a00 */
[----:B----4-:R-:W-:Y:S02]  /*8fe0*/  IMAD.MOV.U32 R118, RZ, RZ, R21 ;  /* 0x000000ffff767224 */ /* 0x010fe400078e0015 */
[----:B---3--:R-:W-:Y:S02]  /*8ff0*/  IMAD.MOV.U32 R119, RZ, RZ, R20 ;  /* 0x000000ffff777224 */ /* 0x008fe400078e0014 */
[----:B0-----:R-:W-:-:S05]  /*9000*/  @P0 IMAD.WIDE.U32 R10, R4, 0x20, R10 ;  /* 0x00000020040a0825 */ /* 0x001fca00078e000a */
[----:B------:R-:W3:Y:S04]  /*9010*/  @P0 LD.E.128 R116, desc[UR6][R10.64] ;  /* 0x000000060a740980 */ /* 0x000ee8000c101d00 */
[----:B------:R0:W4:Y:S02]  /*9020*/  @P0 LD.E.128 R112, desc[UR6][R10.64+0x10] ;  /* 0x000010060a700980 */ /* 0x000124000c101d00 */
[----:B0-----:R-:W0:Y:S01]  /*9030*/  LDC.64 R10, c[0x0][0x3d8] ;  /* 0x0000f600ff0a7b82 */ /* 0x001e220000000a00 */
[----:B------:R-:W-:Y:S01]  /*9040*/  MOV R108, R9 ;  /* 0x00000009006c7202 */ /* 0x000fe20000000f00 */
[----:B------:R-:W-:Y:S02]  /*9050*/  IMAD.MOV.U32 R109, RZ, RZ, R5 ;  /* 0x000000ffff6d7224 */ /* 0x000fe400078e0005 */
[----:B0-----:R-:W-:-:S05]  /*9060*/  @P0 IMAD.WIDE.U32 R10, R4, 0x20, R10 ;  /* 0x00000020040a0825 */ /* 0x001fca00078e000a */
[----:B------:R-:W3:Y:S01]  /*9070*/  @P0 LDG.E.128 R104, desc[UR6][R10.64+0x10] ;  /* 0x000010060a680981 */ /* 0x000ee2000c1e1d00 */
[----:B------:R-:W-:-:S03]  /*9080*/  ISETP.GE.U32.AND P1, PT, R2, 0x120, PT ;  /* 0x000001200200780c */ /* 0x000fc60003f26070 */
[----:B--2---:R0:W2:Y:S02]  /*9090*/  @P0 LDG.E.128 R108, desc[UR6][R10.64] ;  /* 0x000000060a6c0981 */ /* 0x0040a4000c1e1d00 */
[----:B0-----:R-:W0:Y:S02]  /*90a0*/  @P0 LDC.64 R10, c[0x0][0x440] ;  /* 0x00011000ff0a0b82 */ /* 0x001e240000000a00 */
[----:B0-----:R-:W-:-:S05]  /*90b0*/  @P0 IMAD.WIDE.U32 R10, R4, 0x20, R10 ;  /* 0x00000020040a0825 */ /* 0x001fca00078e000a */
[----:B------:R-:W5:Y:S04]  /*90c0*/  @P0 LD.E.128 R28, desc[UR6][R10.64] ;  /* 0x000000060a1c0980 */ /* 0x000f68000c101d00 */
[----:B------:R0:W5:Y:S02]  /*90d0*/  @P0 LD.E.128 R24, desc[UR6][R10.64+0x10] ;  /* 0x000010060a180980 */ /* 0x000164000c101d00 */
[----:B0-----:R-:W0:Y:S01]  /*90e0*/  LDC.64 R10, c[0x0][0x3d0] ;  /* 0x0000f400ff0a7b82 */ /* 0x001e220000000a00 */
[----:B------:R-:W-:-:S05]  /*90f0*/  @P0 IADD3 R4, PT, PT, R4, 0x20, RZ ;  /* 0x0000002004040810 */ /* 0x000fca0007ffe0ff */
[----:B0-----:R-:W-:-:S05]  /*9100*/  @P1 IMAD.WIDE.U32 R10, R4, 0x20, R10 ;  /* 0x00000020040a1825 */ /* 0x001fca00078e000a */
[----:B------:R-:W4:Y:S04]  /*9110*/  @P1 LDG.E.128 R100, desc[UR6][R10.64] ;  /* 0x000000060a641981 */ /* 0x000f28000c1e1d00 */
[----:B------:R0:W4:Y:S02]  /*9120*/  @P1 LDG.E.128 R96, desc[UR6][R10.64+0x10] ;  /* 0x000010060a601981 */ /* 0x000124000c1e1d00 */
[----:B0-----:R-:W0:Y:S02]  /*9130*/  @P1 LDC.64 R10, c[0x0][0x438] ;  /* 0x00010e00ff0a1b82 */ /* 0x001e240000000a00 */
[----:B0-----:R-:W-:-:S05]  /*9140*/  @P1 IMAD.WIDE.U32 R10, R4, 0x20, R10 ;  /* 0x00000020040a1825 */ /* 0x001fca00078e000a */
[----:B------:R-:W4:Y:S04]  /*9150*/  @P1 LD.E.128 R92, desc[UR6][R10.64] ;  /* 0x000000060a5c1980 */ /* 0x000f28000c101d00 */
[----:B------:R0:W4:Y:S02]  /*9160*/  @P1 LD.E.128 R88, desc[UR6][R10.64+0x10] ;  /* 0x000010060a581980 */ /* 0x000124000c101d00 */
[----:B0-----:R-:W0:Y:S02]  /*9170*/  LDC.64 R10, c[0x0][0x3d8] ;  /* 0x0000f600ff0a7b82 */ /* 0x001e240000000a00 */
[----:B0-----:R-:W-:-:S05]  /*9180*/  @P1 IMAD.WIDE.U32 R10, R4, 0x20, R10 ;  /* 0x00000020040a1825 */ /* 0x001fca00078e000a */
[----:B------:R-:W4:Y:S04]  /*9190*/  @P1 LDG.E.128 R12, desc[UR6][R10.64+0x10] ;  /* 0x000010060a0c1981 */ /* 0x000f28000c1e1d00 */
[----:B------:R0:W4:Y:S02]  /*91a0*/  @P1 LDG.E.128 R16, desc[UR6][R10.64] ;  /* 0x000000060a101981 */ /* 0x000124000c1e1d00 */
[----:B0-----:R-:W0:Y:S02]  /*91b0*/  @P1 LDC.64 R10, c[0x0][0x440] ;  /* 0x00011000ff0a1b82 */ /* 0x001e240000000a00 */
[----:B0-----:R-:W-:-:S05]  /*91c0*/  @P1 IMAD.WIDE.U32 R10, R4, 0x20, R10 ;  /* 0x00000020040a1825 */ /* 0x001fca00078e000a */
[----:B------:R0:W5:Y:S04]  /*91d0*/  @P1 LD.E.128 R188, desc[UR6][R10.64] ;  /* 0x000000060abc1980 */ /* 0x000168000c101d00 */
[----:B------:R0:W5:Y:S04]  /*91e0*/  @P1 LD.E.128 R192, desc[UR6][R10.64+0x10] ;  /* 0x000010060ac01980 */ /* 0x000168000c101d00 */
[----:B------:R0:W-:Y:S04]  /*91f0*/  @P0 STL.64 [R1+0x150], R124 ;  /* 0x0001507c01000387 */ /* 0x0001e80000100a00 */
[----:B------:R0:W-:Y:S04]  /*9200*/  @P0 STL.64 [R1+0x158], R126 ;  /* 0x0001587e01000387 */ /* 0x0001e80000100a00 */
[----:B---3--:R0:W-:Y:S04]  /*9210*/  @P0 STL.64 [R1+0x120], R104 ;  /* 0x0001206801000387 */ /* 0x0081e80000100a00 */
[----:B------:R0:W-:Y:S04]  /*9220*/  @P0 STL.64 [R1+0x140], R120 ;  /* 0x0001407801000387 */ /* 0x0001e80000100a00 */
[----:B------:R0:W-:Y:S04]  /*9230*/  @P0 STL.64 [R1+0x148], R122 ;  /* 0x0001487a01000387 */ /* 0x0001e80000100a00 */
[----:B------:R0:W-:Y:S01]  /*9240*/  @P0 STL.64 [R1+0x128], R106 ;  /* 0x0001286a01000387 */ /* 0x0001e20000100a00 */
[----:B------:R-:W-:-:S03]  /*9250*/  @P1 VIADD R4, R4, 0x20 ;  /* 0x0000002004041836 */ /* 0x000fc60000000000 */
[----:B--2---:R0:W-:Y:S04]  /*9260*/  @P0 STL.64 [R1+0x130], R108 ;  /* 0x0001306c01000387 */ /* 0x0041e80000100a00 */
[----:B------:R0:W-:Y:S04]  /*9270*/  @P0 STL.64 [R1+0x138], R110 ;  /* 0x0001386e01000387 */ /* 0x0001e80000100a00 */
[----:B------:R0:W-:Y:S04]  /*9280*/  @P0 STL.64 [R1+0x20], R116 ;  /* 0x0000207401000387 */ /* 0x0001e80000100a00 */
[----:B------:R0:W-:Y:S04]  /*9290*/  @P0 STL.64 [R1+0x28], R118 ;  /* 0x0000287601000387 */ /* 0x0001e80000100a00 */
[----:B----4-:R0:W-:Y:S04]  /*92a0*/  @P0 STL.64 [R1+0x30], R112 ;  /* 0x0000307001000387 */ /* 0x0101e80000100a00 */
[----:B------:R0:W-:Y:S01]  /*92b0*/  @P0 STL.64 [R1+0x38], R114 ;  /* 0x0000387201000387 */ /* 0x0001e20000100a00 */
[----:B------:R-:W-:-:S03]  /*92c0*/  ISETP.GE.U32.AND P0, PT, R2, 0x140, PT ;  /* 0x000001400200780c */ /* 0x000fc60003f06070 */
        /* <DEDUP_REMOVED lines=46> */
.L_x_21862:
        /* <DEDUP_REMOVED lines=48> */
[----:B------:R-:W0:Y:S08]  /*98b0*/  @P1 LDC.64 R26, c[0x0][0x438] ;  /* 0x00010e00ff1a1b82 */ /* 0x000e300000000a00 */
[----:B------:R-:W0:Y:S01]  /*98c0*/  LDC.64 R14, c[0x0][0x3d8] ;  /* 0x0000f600ff0e7b82 */ /* 0x000e220000000a00 */
[----:B--2---:R3:W-:Y:S04]  /*98d0*/  @P0 STL.64 [R1+0x310], R116 ;  /* 0x0003107401000387 */ /* 0x0047e80000100a00 */
[----:B------:R2:W-:Y:S01]  /*98e0*/  @P0 STL.64 [R1+0x318], R118 ;  /* 0x0003187601000387 */ /* 0x0005e20000100a00 */
[----:B------:R-:W-:-:S02]  /*98f0*/  @P0 LOP3.LUT R4, R4, 0x20, RZ, 0xfc, !PT ;  /* 0x0000002004040812 */ /* 0x000fc400078efcff */
[----:B------:R-:W-:Y:S01]  /*9900*/  ISETP.GE.U32.AND P3, PT, R2, 0x80, PT ;  /* 0x000000800200780c */ /* 0x000fe20003f66070 */
[----:B------:R-:W5:Y:S01]  /*9910*/  @P0 LD.E.128 R196, desc[UR6][R20.64] ;  /* 0x0000000614c40980 */ /* 0x000f62000c101d00 */
[----:B---3--:R-:W-:Y:S01]  /*9920*/  IMAD.MOV.U32 R116, RZ, RZ, R113 ;  /* 0x000000ffff747224 */ /* 0x008fe200078e0071 */
[----:B----4-:R-:W-:Y:S02]  /*9930*/  MOV R117, R112 ;  /* 0x0000007000757202 */ /* 0x010fe40000000f00 */
[----:B------:R3:W5:Y:S01]  /*9940*/  @P0 LD.E.128 R200, desc[UR6][R20.64+0x10] ;  /* 0x0000100614c80980 */ /* 0x000762000c101d00 */
[----:B--2---:R-:W-:Y:S02]  /*9950*/  IMAD.MOV.U32 R118, RZ, RZ, R111 ;  /* 0x000000ffff767224 */ /* 0x004fe400078e006f */
        /* <DEDUP_REMOVED lines=8> */
[----:B---3--:R-:W3:Y:S01]  /*99e0*/  LDC.64 R20, c[0x0][0x3d8] ;  /* 0x0000f600ff147b82 */ /* 0x008ee20000000a00 */
[----:B------:R-:W-:Y:S01]  /*99f0*/  IMAD.MOV.U32 R108, RZ, RZ, R104 ;  /* 0x000000ffff6c7224 */ /* 0x000fe200078e0068 */
[----:B------:R-:W-:Y:S01]  /*9a00*/  MOV R104, R100 ;  /* 0x0000006400687202 */ /* 0x000fe20000000f00 */
[----:B------:R-:W-:-:S02]  /*9a10*/  IMAD.MOV.U32 R106, RZ, RZ, R102 ;  /* 0x000000ffff6a7224 */ /* 0x000fc400078e0066 */
[----:B------:R-:W-:Y:S01]  /*9a20*/  IMAD.MOV.U32 R105, RZ, RZ, R101 ;  /* 0x000000ffff697224 */ /* 0x000fe200078e0065 */
[----:B------:R-:W-:Y:S01]  /*9a30*/  MOV R101, R9 ;  /* 0x0000000900657202 */ /* 0x000fe20000000f00 */
[----:B------:R-:W-:Y:S01]  /*9a40*/  IMAD.MOV.U32 R103, RZ, RZ, R17 ;  /* 0x000000ffff677224 */ /* 0x000fe200078e0011 */
[----:B------:R-:W3:Y:S01]  /*9a50*/  LDL R9, [R1+0x58] ;  /* 0x0000580001097983 */ /* 0x000ee20000100800 */
[----:B------:R-:W-:Y:S01]  /*9a60*/  IMAD.MOV.U32 R102, RZ, RZ, R16 ;  /* 0x000000ffff667224 */ /* 0x000fe200078e0010 */
[----:B--2---:R-:W2:Y:S01]  /*9a70*/  @P3 LDC.64 R18, c[0x0][0x438] ;  /* 0x00010e00ff123b82 */ /* 0x004ea20000000a00 */
[----:B------:R-:W-:Y:S01]  /*9a80*/  IMAD.MOV.U32 R100, RZ, RZ, R5 ;  /* 0x000000ffff647224 */ /* 0x000fe200078e0005 */
[----:B------:R-:W2:Y:S04]  /*9a90*/  LDL R17, [R1+0x2c8] ;  /* 0x0002c80001117983 */ /* 0x000ea80000100800 */
[----:B------:R-:W3:Y:S04]  /*9aa0*/  LDL R16, [R1+0x2cc] ;  /* 0x0002cc0001107983 */ /* 0x000ee80000100800 */
[----:B------:R-:W3:Y:S04]  /*9ab0*/  LDL R5, [R1+0x5c] ;  /* 0x00005c0001057983 */ /* 0x000ee80000100800 */
        /* <DEDUP_REMOVED lines=26> */
[----:B------:R-:W-:Y:S02]  /*9c60*/  IMAD.MOV.U32 R111, RZ, RZ, R105 ;  /* 0x000000ffff6f7224 */ /* 0x000fe400078e0069 */
[----:B------:R-:W-:Y:S02]  /*9c70*/  IMAD.MOV.U32 R110, RZ, RZ, R104 ;  /* 0x000000ffff6e7224 */ /* 0x000fe400078e0068 */
[----:B--2---:R-:W-:Y:S02]  /*9c80*/  IMAD.MOV.U32 R105, RZ, RZ, R17 ;  /* 0x000000ffff697224 */ /* 0x004fe400078e0011 */
[----:B---3--:R-:W-:Y:S01]  /*9c90*/  IMAD.MOV.U32 R104, RZ, RZ, R16 ;  /* 0x000000ffff687224 */ /* 0x008fe200078e0010 */
[----:B------:R-:W-:Y:S01]  /*9ca0*/  MOV R113, R109 ;  /* 0x0000006d00717202 */ /* 0x000fe20000000f00 */
[----:B------:R-:W-:Y:S01]  /*9cb0*/  IMAD.MOV.U32 R115, RZ, RZ, R111 ;  /* 0x000000ffff737224 */ /* 0x000fe200078e006f */
[----:B------:R-:W1:Y:S01]  /*9cc0*/  @P2 LDC.64 R16, c[0x0][0x438] ;  /* 0x00010e00ff102b82 */ /* 0x000e620000000a00 */
        /* <DEDUP_REMOVED lines=16> */
[----:B------:R-:W2:Y:S04]  /*9dd0*/  LDL R98, [R1+0x294] ;  /* 0x0002940001627983 */ /* 0x000ea80000100800 */
[----:B------:R-:W2:Y:S01]  /*9de0*/  LDL R96, [R1+0x29c] ;  /* 0x00029c0001607983 */ /* 0x000ea20000100800 */
[----:B------:R-:W-:-:S03]  /*9df0*/  @P1 IMAD.WIDE.U32 R12, R4, 0x20, R12 ;  /* 0x00000020040c1825 */ /* 0x000fc600078e000c */
[----:B----4-:R4:W-:Y:S04]  /*9e00*/  @P0 STL.64 [R1+0x2e0], R116 ;  /* 0x0002e07401000387 */ /* 0x0109e80000100a00 */
[----:B------:R0:W-:Y:S01]  /*9e10*/  @P0 STL.64 [R1+0x2e8], R118 ;  /* 0x0002e87601000387 */ /* 0x0001e20000100a00 */
[----:B----4-:R-:W-:Y:S01]  /*9e20*/  IMAD.MOV.U32 R116, RZ, RZ, R115 ;  /* 0x000000ffff747224 */ /* 0x010fe200078e0073 */
[----:B------:R-:W-:Y:S01]  /*9e30*/  MOV R117, R114 ;  /* 0x0000007200757202 */ /* 0x000fe20000000f00 */
[----:B0-----:R-:W-:Y:S02]  /*9e40*/  IMAD.MOV.U32 R118, RZ, RZ, R113 ;  /* 0x000000ffff767224 */ /* 0x001fe400078e0071 */
        /* <DEDUP_REMOVED lines=15> */
[----:B------:R-:W-:Y:S01]  /*9f40*/  IMAD.MOV.U32 R104, RZ, RZ, R100 ;  /* 0x000000ffff687224 */ /* 0x000fe200078e0064 */
[----:B--2---:R-:W-:Y:S01]  /*9f50*/  MOV R100, R96 ;  /* 0x0000006000647202 */ /* 0x004fe20000000f00 */
[----:B------:R-:W-:Y:S01]  /*9f60*/  IMAD.MOV.U32 R102, RZ, RZ, R98 ;  /* 0x000000ffff667224 */ /* 0x000fe200078e0062 */
[----:B------:R-:W2:Y:S01]  /*9f70*/  LDL R96, [R1+0x28c] ;  /* 0x00028c0001607983 */ /* 0x000ea20000100800 */
[----:B------:R-:W-:-:S03]  /*9f80*/  IMAD.MOV.U32 R101, RZ, RZ, R97 ;  /* 0x000000ffff657224 */ /* 0x000fc600078e0061 */
[----:B------:R-:W2:Y:S04]  /*9f90*/  LDL R98, [R1+0x284] ;  /* 0x0002840001627983 */ /* 0x000ea80000100800 */
[----:B------:R-:W2:Y:S04]  /*9fa0*/  LDL R97, [R1+0x288] ;  /* 0x0002880001617983 */ /* 0x000ea80000100800 */
[----:B----4-:R0:W-:Y:S04]  /*9fb0*/  @P1 STL.64 [R1+0x2d0], R116 ;  /* 0x0002d07401001387 */ /* 0x0101e80000100a00 */
[----:B------:R4:W-:Y:S01]  /*9fc0*/  @P1 STL.64 [R1+0x2d8], R118 ;  /* 0x0002d87601001387 */ /* 0x0009e20000100a00 */
[----:B0-----:R-:W-:Y:S01]  /*9fd0*/  IMAD.MOV.U32 R116, RZ, RZ, R115 ;  /* 0x000000ffff747224 */ /* 0x001fe200078e0073 */
        /* <DEDUP_REMOVED lines=13> */
[----:B------:R-:W-:Y:S01]  /*a0b0*/  LOP3.LUT R3, R3, 0xfffff7ff, RZ, 0xc0, !PT ;  /* 0xfffff7ff03037812 */ /* 0x000fe200078ec0ff */
[----:B------:R-:W-:Y:S01]  /*a0c0*/  IMAD.MOV.U32 R107, RZ, RZ, R103 ;  /* 0x000000ffff6b7224 */ /* 0x000fe200078e0067 */
[----:B---3--:R-:W-:Y:S01]  /*a0d0*/  MOV R103, R99 ;  /* 0x0000006300677202 */ /* 0x008fe20000000f00 */
[----:B------:R-:W-:Y:S01]  /*a0e0*/  IMAD.MOV.U32 R105, RZ, RZ, R101 ;  /* 0x000000ffff697224 */ /* 0x000fe200078e0065 */
[----:B0-----:R-:W0:Y:S01]  /*a0f0*/  LDC.64 R12, c[0x0][0x3d0] ;  /* 0x0000f400ff0c7b82 */ /* 0x001e220000000a00 */
[----:B------:R-:W-:Y:S01]  /*a100*/  IMAD.MOV.U32 R104, RZ, RZ, R100 ;  /* 0x000000ffff687224 */ /* 0x000fe200078e0064 */
[----:B--2---:R-:W-:Y:S01]  /*a110*/  MOV R100, R96 ;  /* 0x0000006000647202 */ /* 0x004fe20000000f00 */
[----:B------:R-:W-:Y:S01]  /*a120*/  IMAD.MOV.U32 R102, RZ, RZ, R98 ;  /* 0x000000ffff667224 */ /* 0x000fe200078e0062 */
[----:B------:R-:W-:Y:S01]  /*a130*/  MOV R96, R93 ;  /* 0x0000005d00607202 */ /* 0x000fe20000000f00 */
[----:B------:R-:W-:-:S02]  /*a140*/  IMAD.MOV.U32 R101, RZ, RZ, R97 ;  /* 0x000000ffff657224 */ /* 0x000fc400078e0061 */
[----:B------:R-:W-:Y:S02]  /*a150*/  IMAD.MOV.U32 R98, RZ, RZ, R95 ;  /* 0x000000ffff627224 */ /* 0x000fe400078e005f */
        /* <DEDUP_REMOVED lines=9> */
[----:B------:R-:W3:Y:S01]  /*a1f0*/  LDL R88, [R1+0x27c] ;  /* 0x00027c0001587983 */ /* 0x000ee20000100800 */
[----:B------:R-:W-:-:S03]  /*a200*/  @P1 IMAD.WIDE.U32 R28, R4, 0x20, R28 ;  /* 0x00000020041c1825 */ /* 0x000fc600078e001c */
[----:B----4-:R4:W-:Y:S04]  /*a210*/  @P1 STL.64 [R1+0x2c0], R116 ;  /* 0x0002c07401001387 */ /* 0x0109e80000100a00 */
[----:B------:R1:W-:Y:S01]  /*a220*/  @P1 STL.64 [R1+0x2c8], R118 ;  /* 0x0002c87601001387 */ /* 0x0003e20000100a00 */
[----:B----4-:R-:W-:Y:S01]  /*a230*/  MOV R116, R115 ;  /* 0x0000007300747202 */ /* 0x010fe20000000f00 */
[----:B------:R-:W-:Y:S02]  /*a240*/  IMAD.MOV.U32 R117, RZ, RZ, R114 ;  /* 0x000000ffff757224 */ /* 0x000fe400078e0072 */
        /* <DEDUP_REMOVED lines=20> */
[----:B------:R-:W2:Y:S01]  /*a390*/  LDL R90, [R1+0x264] ;  /* 0x00026400015a7983 */ /* 0x000ea20000100800 */
[----:B---3--:R-:W-:Y:S02]  /*a3a0*/  IMAD.MOV.U32 R95, RZ, RZ, R91 ;  /* 0x000000ffff5f7224 */ /* 0x008fe400078e005b */
[----:B------:R-:W-:Y:S01]  /*a3b0*/  IMAD.MOV.U32 R93, RZ, RZ, R89 ;  /* 0x000000ffff5d7224 */ /* 0x000fe200078e0059 */
[----:B------:R-:W3:Y:S01]  /*a3c0*/  LDL R91, [R1+0x260] ;  /* 0x00026000015b7983 */ /* 0x000ee20000100800 */
[----:B------:R-:W-:-:S03]  /*a3d0*/  IMAD.MOV.U32 R92, RZ, RZ, R88 ;  /* 0x000000ffff5c7224 */ /* 0x000fc600078e0058 */
        /* <DEDUP_REMOVED lines=17> */
[----:B------:R-:W-:Y:S01]  /*a4f0*/  @P1 IMAD.WIDE.U32 R26, R4, 0x20, R26 ;  /* 0x00000020041a1825 */ /* 0x000fe200078e001a */
[----:B------:R-:W-:Y:S01]  /*a500*/  @P0 LOP3.LUT R3, R3, 0x800, RZ, 0xfc, !PT ;  /* 0x0000080003030812 */ /* 0x000fe200078efcff */
[----:B-1----:R-:W1:Y:S02]  /*a510*/  LDC.64 R28, c[0x0][0x3d8] ;  /* 0x0000f600ff1c7b82 */ /* 0x002e640000000a00 */
[----:B------:R-:W-:Y:S01]  /*a520*/  IMAD.MOV.U32 R108, RZ, RZ, R104 ;  /* 0x000000ffff6c7224 */ /* 0x000fe200078e0068 */
[----:B------:R-:W-:Y:S01]  /*a530*/  MOV R104, R92 ;  /* 0x0000005c00687202 */ /* 0x000fe20000000f00 */
[----:B------:R-:W-:Y:S01]  /*a540*/  IMAD.MOV.U32 R106, RZ, RZ, R94 ;  /* 0x000000ffff6a7224 */ /* 0x000fe200078e005e */
[----:B------:R-:W5:Y:S01]  /*a550*/  @P1 LD.E.128 R204, desc[UR6][R26.64] ;  /* 0x000000061acc1980 */ /* 0x000f62000c101d00 */
[----:B------:R-:W-:Y:S01]  /*a560*/  IMAD.MOV.U32 R105, RZ, RZ, R93 ;  /* 0x000000ffff697224 */ /* 0x000fe200078e005d */
[----:B--2---:R-:W-:Y:S01]  /*a570*/  MOV R93, R89 ;  /* 0x00000059005d7202 */ /* 0x004fe20000000f00 */
[----:B---3--:R-:W-:Y:S01]  /*a580*/  IMAD.MOV.U32 R95, RZ, RZ, R91 ;  /* 0x000000ffff5f7224 */ /* 0x008fe200078e005b */
[----:B------:R-:W2:Y:S01]  /*a590*/  LDL R89, [R1+0x50] ;  /* 0x0000500001597983 */ /* 0x000ea20000100800 */
[----:B------:R-:W-:Y:S01]  /*a5a0*/  IMAD.MOV.U32 R94, RZ, RZ, R90 ;  /* 0x000000ffff5e7224 */ /* 0x000fe200078e005a */
[----:B------:R-:W-:Y:S01]  /*a5b0*/  MOV R90, R5 ;  /* 0x00000005005a7202 */ /* 0x000fe20000000f00 */
[----:B------:R-:W-:Y:S01]  /*a5c0*/  IMAD.MOV.U32 R92, RZ, RZ, R88 ;  /* 0x000000ffff5c7224 */ /* 0x000fe200078e0058 */
[----:B------:R-:W3:Y:S01]  /*a5d0*/  LDL R5, [R1+0x254] ;  /* 0x0002540001057983 */ /* 0x000ee20000100800 */
[----:B------:R-:W-:-:S02]  /*a5e0*/  IMAD.MOV.U32 R91, RZ, RZ, R9 ;  /* 0x000000ffff5b7224 */ /* 0x000fc400078e0009 */
[----:B------:R-:W-:Y:S01]  /*a5f0*/  @P1 VIADD R4, R4, 0x20 ;  /* 0x0000002004041836 */ /* 0x000fe20000000000 */
[----:B------:R-:W3:Y:S04]  /*a600*/  LDL R88, [R1+0x54] ;  /* 0x0000540001587983 */ /* 0x000ee80000100800 */
[----:B------:R-:W2:Y:S01]  /*a610*/  LDL R9, [R1+0x250] ;  /* 0x0002500001097983 */ /* 0x000ea20000100800 */
[----:B------:R-:W-:-:S03]  /*a620*/  @P2 IMAD.WIDE.U32 R10, R4, 0x20, R10 ;  /* 0x00000020040a2825 */ /* 0x000fc600078e000a */
[----:B------:R0:W5:Y:S01]  /*a630*/  @P1 LD.E.128 R208, desc[UR6][R26.64+0x10] ;  /* 0x000010061ad01980 */ /* 0x000162000c101d00 */
[----:B------:R-:W-:Y:S01]  /*a640*/  @P2 IMAD.WIDE.U32 R32, R4, 0x20, R14 ;  /* 0x0000002004202825 */ /* 0x000fe200078e000e */
[----:B------:R-:W-:Y:S01]  /*a650*/  ISETP.GE.U32.AND P0, PT, R2, 0xa0, PT ;  /* 0x000000a00200780c */ /* 0x000fe20003f06070 */
[----:B------:R-:W1:Y:S02]  /*a660*/  LDC.64 R14, c[0x0][0x3d8] ;  /* 0x0000f600ff0e7b82 */ /* 0x000e640000000a00 */
[C---:B------:R-:W-:Y:S01]  /*a670*/  @P2 IMAD.WIDE.U32 R30, R4.reuse, 0x20, R16 ;  /* 0x00000020041e2825 */ /* 0x040fe200078e0010 */
[----:B----4-:R4:W-:Y:S01]  /*a680*/  @P1 STL.64 [R1+0x2a0], R116 ;  /* 0x0002a07401001387 */ /* 0x0109e20000100a00 */
[----:B------:R-:W-:-:S04]  /*a690*/  @P2 IADD3 R4, PT, PT, R4, 0x20, RZ ;  /* 0x0000002004042810 */ /* 0x000fc80007ffe0ff */
[----:B0-----:R-:W0:Y:S01]  /*a6a0*/  LDC.64 R26, c[0x0][0x3d0] ;  /* 0x0000f400ff1a7b82 */ /* 0x001e220000000a00 */
[----:B------:R1:W-:Y:S04]  /*a6b0*/  @P1 STL.64 [R1+0x2a8], R118 ;  /* 0x0002a87601001387 */ /* 0x0003e80000100a00 */
[----:B------:R-:W5:Y:S03]  /*a6c0*/  @P2 LD.E.128 R212, desc[UR6][R30.64] ;  /* 0x000000061ed42980 */ /* 0x000f66000c101d00 */
[----:B------:R-:W0:Y:S01]  /*a6d0*/  @P0 LDC.64 R16, c[0x0][0x438] ;  /* 0x00010e00ff100b82 */ /* 0x000e220000000a00 */
[----:B----4-:R-:W-:Y:S01]  /*a6e0*/  IMAD.MOV.U32 R116, RZ, RZ, R115 ;  /* 0x000000ffff747224 */ /* 0x010fe200078e0073 */
[----:B------:R4:W5:Y:S01]  /*a6f0*/  @P2 LD.E.128 R216, desc[UR6][R30.64+0x10] ;  /* 0x000010061ed82980 */ /* 0x000962000c101d00 */
[----:B------:R-:W-:Y:S01]  /*a700*/  IMAD.MOV.U32 R117, RZ, RZ, R114 ;  /* 0x000000ffff757224 */ /* 0x000fe200078e0072 */
[----:B-1----:R-:W-:Y:S01]  /*a710*/  MOV R118, R113 ;  /* 0x0000007100767202 */ /* 0x002fe20000000f00 */
[----:B------:R-:W-:-:S06]  /*a720*/  IMAD.MOV.U32 R119, RZ, RZ, R112 ;  /* 0x000000ffff777224 */ /* 0x000fcc00078e0070 */
[----:B------:R-:W3:Y:S01]  /*a730*/  @P2 LDG.E.128 R116, desc[UR6][R10.64] ;  /* 0x000000060a742981 */ /* 0x000ee2000c1e1d00 */
[----:B------:R-:W-:Y:S01]  /*a740*/  MOV R114, R110 ;  /* 0x0000006e00727202 */ /* 0x000fe20000000f00 */
[----:B------:R-:W-:Y:S02]  /*a750*/  IMAD.MOV.U32 R113, RZ, RZ, R109 ;  /* 0x000000ffff717224 */ /* 0x000fe400078e006d */
[----:B------:R-:W-:-:S04]  /*a760*/  @P3 IMAD.WIDE.U32 R24, R4, 0x20, R24 ;  /* 0x0000002004183825 */ /* 0x000fc800078e0018 */
[----:B------:R-:W-:-:S04]  /*a770*/  @P3 IMAD.WIDE.U32 R20, R4, 0x20, R20 ;  /* 0x0000002004143825 */ /* 0x000fc800078e0014 */
[----:B------:R-:W-:Y:S01]  /*a780*/  @P3 IMAD.WIDE.U32 R18, R4, 0x20, R18 ;  /* 0x0000002004123825 */ /* 0x000fe200078e0012 */
[----:B------:R-:W-:Y:S01]  /*a790*/  ISETP.GE.U32.AND P1, PT, R2, 0xc0, PT ;  /* 0x000000c00200780c */ /* 0x000fe20003f26070 */
[----:B----4-:R-:W1:Y:S02]  /*a7a0*/  LDC.64 R30, c[0x0][0x3d0] ;  /* 0x0000f400ff1e7b82 */ /* 0x010e640000000a00 */
[----:B------:R-:W-:Y:S01]  /*a7b0*/  IMAD.MOV.U32 R115, RZ, RZ, R111 ;  /* 0x000000ffff737224 */ /* 0x000fe200078e006f */
[----:B------:R-:W-:Y:S01]  /*a7c0*/  MOV R111, R107 ;  /* 0x0000006b006f7202 */ /* 0x000fe20000000f00 */
[----:B------:R-:W-:Y:S01]  /*a7d0*/  IMAD.MOV.U32 R112, RZ, RZ, R108 ;  /* 0x000000ffff707224 */ /* 0x000fe200078e006c */
[----:B------:R-:W-:Y:S01]  /*a7e0*/  MOV R108, R104 ;  /* 0x00000068006c7202 */ /* 0x000fe20000000f00 */
[----:B------:R-:W-:Y:S01]  /*a7f0*/  IMAD.MOV.U32 R110, RZ, RZ, R106 ;  /* 0x000000ffff6e7224 */ /* 0x000fe200078e006a */
[----:B------:R-:W5:Y:S01]  /*a800*/  @P3 LD.E.128 R220, desc[UR6][R18.64] ;  /* 0x0000000612dc3980 */ /* 0x000f62000c101d00 */
[----:B------:R-:W-:Y:S01]  /*a810*/  IMAD.MOV.U32 R109, RZ, RZ, R105 ;  /* 0x000000ffff6d7224 */ /* 0x000fe200078e0069 */
[----:B------:R-:W-:Y:S01]  /*a820*/  MOV R105, R93 ;  /* 0x0000005d00697202 */ /* 0x000fe20000000f00 */
[----:B------:R-:W-:Y:S01]  /*a830*/  IMAD.MOV.U32 R106, RZ, RZ, R94 ;  /* 0x000000ffff6a7224 */ /* 0x000fe200078e005e */
[----:B------:R-:W-:Y:S01]  /*a840*/  MOV R93, R90 ;  /* 0x0000005a005d7202 */ /* 0x000fe20000000f00 */
[----:B------:R-:W-:Y:S01]  /*a850*/  IMAD.MOV.U32 R107, RZ, RZ, R95 ;  /* 0x000000ffff6b7224 */ /* 0x000fe200078e005f */
[----:B------:R-:W5:Y:S01]  /*a860*/  @P3 LD.E.128 R224, desc[UR6][R18.64+0x10] ;  /* 0x0000100612e03980 */ /* 0x000f62000c101d00 */
[----:B------:R-:W-:-:S02]  /*a870*/  IMAD.MOV.U32 R104, RZ, RZ, R92 ;  /* 0x000000ffff687224 */ /* 0x000fc400078e005c */
[----:B------:R-:W-:Y:S01]  /*a880*/  IMAD.MOV.U32 R94, RZ, RZ, R91 ;  /* 0x000000ffff5e7224 */ /* 0x000fe200078e005b */
[----:B--2---:R-:W-:Y:S01]  /*a890*/  MOV R91, R9 ;  /* 0x00000009005b7202 */ /* 0x004fe20000000f00 */
[----:B------:R-:W-:Y:S01]  /*a8a0*/  IMAD.MOV.U32 R92, RZ, RZ, R89 ;  /* 0x000000ffff5c7224 */ /* 0x000fe200078e0059 */
[----:B------:R-:W2:Y:S01]  /*a8b0*/  LDL R9, [R1+0x240] ;  /* 0x0002400001097983 */ /* 0x000ea20000100800 */
[----:B---3--:R-:W-:Y:S02]  /*a8c0*/  IMAD.MOV.U32 R95, RZ, RZ, R88 ;  /* 0x000000ffff5f7224 */ /* 0x008fe400078e0058 */
[----:B------:R-:W-:Y:S01]  /*a8d0*/  IMAD.MOV.U32 R90, RZ, RZ, R5 ;  /* 0x000000ffff5a7224 */ /* 0x000fe200078e0005 */
[----:B------:R-:W3:Y:S04]  /*a8e0*/  LDL R89, [R1+0x258] ;  /* 0x0002580001597983 */ /* 0x000ee80000100800 */
        /* <DEDUP_REMOVED lines=20> */
[----:B--2---:R-:W-:Y:S01]  /*aa30*/  MOV R91, R9 ;  /* 0x00000009005b7202 */ /* 0x004fe20000000f00 */
[----:B---3--:R-:W-:Y:S01]  /*aa40*/  IMAD.MOV.U32 R105, RZ, RZ, R89 ;  /* 0x000000ffff697224 */ /* 0x008fe200078e0059 */
[----:B------:R-:W2:Y:S01]  /*aa50*/  LDL R9, [R1+0x130] ;  /* 0x0001300001097983 */ /* 0x000ea20000100800 */
[----:B----4-:R-:W-:-:S03]  /*aa60*/  IMAD.MOV.U32 R104, RZ, RZ, R88 ;  /* 0x000000ffff687224 */ /* 0x010fc600078e0058 */
[----:B------:R-:W3:Y:S01]  /*aa70*/  LDL R89, [R1+0x248] ;  /* 0x0002480001597983 */ /* 0x000ee20000100800 */
[----:B------:R-:W-:-:S03]  /*aa80*/  IMAD.MOV.U32 R90, RZ, RZ, R5 ;  /* 0x000000ffff5a7224 */ /* 0x000fc600078e0005 */
[----:B------:R-:W4:Y:S04]  /*aa90*/  LDL R88, [R1+0x24c] ;  /* 0x00024c0001587983 */ /* 0x000f280000100800 */
[----:B------:R-:W2:Y:S04]  /*aaa0*/  LDL R5, [R1+0x134] ;  /* 0x0001340001057983 */ /* 0x000ea80000100800 */
[----:B------:R1:W-:Y:S04]  /*aab0*/  @P2 STL.64 [R1+0x280], R116 ;  /* 0x0002807401002387 */ /* 0x0003e80000100a00 */
[----:B------:R0:W-:Y:S01]  /*aac0*/  @P2 STL.64 [R1+0x288], R118 ;  /* 0x0002887601002387 */ /* 0x0001e20000100a00 */
[----:B-1----:R-:W-:Y:S01]  /*aad0*/  IMAD.MOV.U32 R116, RZ, RZ, R115 ;  /* 0x000000ffff747224 */ /* 0x002fe200078e0073 */
[----:B------:R-:W-:Y:S01]  /*aae0*/  MOV R117, R114 ;  /* 0x0000007200757202 */ /* 0x000fe20000000f00 */
[----:B0-----:R-:W-:-:S02]  /*aaf0*/  IMAD.MOV.U32 R118, RZ, RZ, R113 ;  /* 0x000000ffff767224 */ /* 0x001fc400078e0071 */
        /* <DEDUP_REMOVED lines=13> */
[----:B---3--:R-:W-:Y:S01]  /*abd0*/  IMAD.MOV.U32 R105, RZ, RZ, R89 ;  /* 0x000000ffff697224 */ /* 0x008fe200078e0059 */
[----:B------:R-:W3:Y:S01]  /*abe0*/  LDL R91, [R1+0x1e0] ;  /* 0x0001e000015b7983 */ /* 0x000ee20000100800 */
[----:B----4-:R-:W-:-:S03]  /*abf0*/  IMAD.MOV.U32 R104, RZ, RZ, R88 ;  /* 0x000000ffff687224 */ /* 0x010fc600078e0058 */
        /* <DEDUP_REMOVED lines=71> */
[----:B------:R-:W-:Y:S01]  /*b070*/  @P3 VIADD R4, R4, 0x20 ;  /* 0x0000002004043836 */ /* 0x000fe20000000000 */
[----:B------:R-:W-:Y:S01]  /*b080*/  ISETP.GE.U32.AND P2, PT, R2, 0xe0, PT ;  /* 0x000000e00200780c */ /* 0x000fe20003f46070 */
[----:B------:R-:W-:Y:S01]  /*b090*/  IMAD.MOV.U32 R108, RZ, RZ, R104 ;  /* 0x000000ffff6c7224 */ /* 0x000fe200078e0068 */
[----:B------:R-:W-:Y:S01]  /*b0a0*/  MOV R104, R100 ;  /* 0x0000006400687202 */ /* 0x000fe20000000f00 */
[----:B------:R-:W-:Y:S01]  /*b0b0*/  IMAD.MOV.U32 R106, RZ, RZ, R102 ;  /* 0x000000ffff6a7224 */ /* 0x000fe200078e0066 */
[----:B0-----:R-:W0:Y:S01]  /*b0c0*/  LDC.64 R24, c[0x0][0x3d8] ;  /* 0x0000f600ff187b82 */ /* 0x001e220000000a00 */
        /* <DEDUP_REMOVED lines=9> */
[----:B------:R-:W3:Y:S01]  /*b160*/  LDL R95, [R1+0xfc] ;  /* 0x0000fc00015f7983 */ /* 0x000ee20000100800 */
[----:B------:R-:W-:-:S03]  /*b170*/  IMAD.MOV.U32 R96, RZ, RZ, R92 ;  /* 0x000000ffff607224 */ /* 0x000fc600078e005c */
[----:B------:R-:W3:Y:S04]  /*b180*/  LDL R93, [R1+0xf4] ;  /* 0x0000f400015d7983 */ /* 0x000ee80000100800 */
[----:B------:R-:W3:Y:S04]  /*b190*/  LDL R92, [R1+0xf0] ;  /* 0x0000f000015c7983 */ /* 0x000ee80000100800 */
        /* <DEDUP_REMOVED lines=22> */
[----:B------:R-:W4:Y:S04]  /*b300*/  LDL R101, [R1+0x1f8] ;  /* 0x0001f80001657983 */ /* 0x000f280000100800 */
        /* <DEDUP_REMOVED lines=17> */
[----:B-1----:R-:W1:Y:S01]  /*b420*/  LDC.64 R20, c[0x0][0x3d0] ;  /* 0x0000f400ff147b82 */ /* 0x002e620000000a00 */
[----:B---3--:R-:W-:Y:S01]  /*b430*/  IMAD.MOV.U32 R106, RZ, RZ, R102 ;  /* 0x000000ffff6a7224 */ /* 0x008fe200078e0066 */
        /* <DEDUP_REMOVED lines=8> */
[----:B------:R-:W4:Y:S01]  /*b4c0*/  LDL R88, [R1+0x110] ;  /* 0x0001100001587983 */ /* 0x000f220000100800 */
[----:B------:R-:W-:Y:S02]  /*b4d0*/  @P0 IMAD.WIDE.U32 R34, R4, 0x20, R26 ;  /* 0x0000002004220825 */ /* 0x000fe400078e001a */
[----:B------:R-:W0:Y:S01]  /*b4e0*/  @P2 LDC.64 R26, c[0x0][0x438] ;  /* 0x00010e00ff1a2b82 */ /* 0x000e220000000a00 */
        /* <DEDUP_REMOVED lines=54> */
[----:B------:R-:W-:-:S04]  /*b850*/  @P0 IMAD.WIDE.U32 R36, R4, 0x20, R14 ;  /* 0x0000002004240825 */ /* 0x000fc800078e000e */
[C---:B------:R-:W-:Y:S01]  /*b860*/  @P0 IMAD.WIDE.U32 R32, R4.reuse, 0x20, R16 ;  /* 0x0000002004200825 */ /* 0x040fe200078e0010 */
[----:B--2---:R1:W-:Y:S01]  /*b870*/  @P0 STL.64 [R1+0x200], R116 ;  /* 0x0002007401000387 */ /* 0x0043e20000100a00 */
[----:B------:R-:W-:Y:S01]  /*b880*/  @P0 IADD3 R4, PT, PT, R4, 0x20, RZ ;  /* 0x0000002004040810 */ /* 0x000fe20007ffe0ff */
[----:B------:R-:W2:Y:S02]  /*b890*/  LDC.64 R16, c[0x0][0x3d8] ;  /* 0x0000f600ff107b82 */ /* 0x000ea40000000a00 */
[----:B------:R0:W-:Y:S01]  /*b8a0*/  @P0 STL.64 [R1+0x208], R118 ;  /* 0x0002087601000387 */ /* 0x0001e20000100a00 */
[----:B------:R-:W-:-:S03]  /*b8b0*/  ISETP.GE.U32.AND P3, PT, R2, 0x100, PT ;  /* 0x000001000200780c */ /* 0x000fc60003f66070 */
[----:B------:R-:W5:Y:S02]  /*b8c0*/  @P0 LD.E.128 R232, desc[UR6][R32.64] ;  /* 0x0000000620e80980 */ /* 0x000f64000c101d00 */
[----:B------:R-:W2:Y:S01]  /*b8d0*/  LDC.64 R14, c[0x0][0x3d0] ;  /* 0x0000f400ff0e7b82 */ /* 0x000ea20000000a00 */
[----:B-1----:R-:W-:Y:S01]  /*b8e0*/  IMAD.MOV.U32 R116, RZ, RZ, R115 ;  /* 0x000000ffff747224 */ /* 0x002fe200078e0073 */
[----:B------:R-:W5:Y:S01]  /*b8f0*/  @P0 LD.E.128 R236, desc[UR6][R32.64+0x10] ;  /* 0x0000100620ec0980 */ /* 0x000f62000c101d00 */
[----:B------:R-:W-:Y:S01]  /*b900*/  IMAD.MOV.U32 R117, RZ, RZ, R114 ;  /* 0x000000ffff757224 */ /* 0x000fe200078e0072 */
[----:B0-----:R-:W-:Y:S01]  /*b910*/  MOV R118, R113 ;  /* 0x0000007100767202 */ /* 0x001fe20000000f00 */
[----:B------:R-:W-:-:S03]  /*b920*/  IMAD.MOV.U32 R119, RZ, RZ, R112 ;  /* 0x000000ffff777224 */ /* 0x000fc600078e0070 */
[----:B------:R-:W0:Y:S03]  /*b930*/  @P3 LDC.64 R18, c[0x0][0x438] ;  /* 0x00010e00ff123b82 */ /* 0x000e260000000a00 */
[----:B------:R-:W2:Y:S01]  /*b940*/  @P0 LDG.E.128 R116, desc[UR6][R36.64] ;  /* 0x0000000624740981 */ /* 0x000ea2000c1e1d00 */
        /* <DEDUP_REMOVED lines=12> */
[----:B------:R-:W-:Y:S01]  /*ba10*/  IMAD.MOV.U32 R104, RZ, RZ, R100 ;  /* 0x000000ffff687224 */ /* 0x000fe200078e0064 */
[----:B------:R-:W4:Y:S01]  /*ba20*/  LDL R90, [R1+0xe8] ;  /* 0x0000e800015a7983 */ /* 0x000f220000100800 */
[----:B------:R-:W-:Y:S02]  /*ba30*/  IMAD.MOV.U32 R103, RZ, RZ, R91 ;  /* 0x000000ffff677224 */ /* 0x000fe400078e005b */
[----:B---3--:R-:W-:Y:S01]  /*ba40*/  IMAD.MOV.U32 R101, RZ, RZ, R89 ;  /* 0x000000ffff657224 */ /* 0x008fe200078e0059 */
[----:B------:R-:W4:Y:S01]  /*ba50*/  LDL R91, [R1+0xec] ;  /* 0x0000ec00015b7983 */ /* 0x000f220000100800 */
[----:B------:R-:W-:-:S03]  /*ba60*/  IMAD.MOV.U32 R100, RZ, RZ, R88 ;  /* 0x000000ffff647224 */ /* 0x000fc600078e0058 */
[----:B------:R-:W4:Y:S04]  /*ba70*/  LDL R88, [R1+0xe0] ;  /* 0x0000e00001587983 */ /* 0x000f280000100800 */
[----:B------:R-:W4:Y:S04]  /*ba80*/  LDL R89, [R1+0xe4] ;  /* 0x0000e40001597983 */ /* 0x000f280000100800 */
[----:B--2---:R1:W-:Y:S04]  /*ba90*/  @P0 STL.64 [R1+0x1f0], R116 ;  /* 0x0001f07401000387 */ /* 0x0043e80000100a00 */
[----:B------:R2:W-:Y:S01]  /*baa0*/  @P0 STL.64 [R1+0x1f8], R118 ;  /* 0x0001f87601000387 */ /* 0x0005e20000100a00 */
[----:B-1----:R-:W-:-:S02]  /*bab0*/  IMAD.MOV.U32 R116, RZ, RZ, R115 ;  /* 0x000000ffff747224 */ /* 0x002fc400078e0073 */
        /* <DEDUP_REMOVED lines=12> */
[----:B------:R-:W-:-:S03]  /*bb80*/  IMAD.MOV.U32 R105, RZ, RZ, R101 ;  /* 0x000000ffff697224 */ /* 0x000fc600078e0065 */
[----:B------:R-:W3:Y:S04]  /*bb90*/  LDL R101, [R1+0x44] ;  /* 0x0000440001657983 */ /* 0x000ee80000100800 */
        /* <DEDUP_REMOVED lines=18> */
[----:B--2---:R1:W-:Y:S04]  /*bcc0*/  @P1 STL.64 [R1+0x1d0], R116 ;  /* 0x0001d07401001387 */ /* 0x0043e80000100a00 */
[----:B------:R2:W-:Y:S01]  /*bcd0*/  @P1 STL.64 [R1+0x1d8], R118 ;  /* 0x0001d87601001387 */ /* 0x0005e20000100a00 */
[----:B-1----:R-:W-:Y:S01]  /*bce0*/  MOV R116, R115 ;  /* 0x0000007300747202 */ /* 0x002fe20000000f00 */
[----:B------:R-:W-:-:S02]  /*bcf0*/  IMAD.MOV.U32 R117, RZ, RZ, R114 ;  /* 0x000000ffff757224 */ /* 0x000fc400078e0072 */
[----:B--2---:R-:W-:Y:S01]  /*bd00*/  IMAD.MOV.U32 R118, RZ, RZ, R113 ;  /* 0x000000ffff767224 */ /* 0x004fe200078e0071 */
[----:B------:R-:W-:Y:S01]  /*bd10*/  MOV R119, R112 ;  /* 0x0000007000777202 */ /* 0x000fe20000000f00 */
[----:B------:R-:W2:Y:S04]  /*bd20*/  LDL R113, [R1+0x138] ;  /* 0x0001380001717983 */ /* 0x000ea80000100800 */
[----:B------:R-:W3:Y:S04]  /*bd30*/  LDL R112, [R1+0x13c] ;  /* 0x00013c0001707983 */ /* 0x000ee80000100800 */
[----:B------:R1:W4:Y:S01]  /*bd40*/  @P1 LDG.E.128 R116, desc[UR6][R12.64+0x10] ;  /* 0x000010060c741981 */ /* 0x000322000c1e1d00 */
[----:B------:R-:W-:-:S02]  /*bd50*/  IMAD.MOV.U32 R115, RZ, RZ, R9 ;  /* 0x000000ffff737224 */ /* 0x000fc400078e0009 */
[----:B------:R-:W-:Y:S01]  /*bd60*/  IMAD.MOV.U32 R114, RZ, RZ, R5 ;  /* 0x000000ffff727224 */ /* 0x000fe200078e0005 */
[----:B------:R-:W3:Y:S04]  /*bd70*/  LDL R9, [R1+0x20] ;  /* 0x0000200001097983 */ /* 0x000ee80000100800 */
[----:B------:R-:W3:Y:S01]  /*bd80*/  LDL R5, [R1+0x24] ;  /* 0x0000240001057983 */ /* 0x000ee20000100800 */
[----:B------:R-:W-:Y:S01]  /*bd90*/  ISETP.GE.U32.AND P0, PT, R2, 0x120, PT ;  /* 0x000001200200780c */ /* 0x000fe20003f06070 */
[C---:B------:R-:W-:Y:S01]  /*bda0*/  @P1 IMAD.WIDE.U32 R10, R4.reuse, 0x20, R10 ;  /* 0x00000020040a1825 */ /* 0x040fe200078e000a */
[----:B-1----:R-:W1:Y:S03]  /*bdb0*/  LDC.64 R12, c[0x0][0x3d8] ;  /* 0x0000f600ff0c7b82 */ /* 0x002e660000000a00 */
[----:B------:R-:W-:Y:S01]  /*bdc0*/  @P1 IMAD.WIDE.U32 R28, R4, 0x20, R28 ;  /* 0x00000020041c1825 */ /* 0x000fe200078e001c */
[----:B----4-:R4:W-:Y:S04]  /*bdd0*/  @P1 STL.64 [R1+0x1c0], R116 ;  /* 0x0001c07401001387 */ /* 0x0109e80000100a00 */
        /* <DEDUP_REMOVED lines=43> */
[----:B----4-:R-:W-:-:S03]  /*c090*/  MOV R116, R115 ;  /* 0x0000007300747202 */ /* 0x010fc60000000f00 */
[----:B------:R-:W4:Y:S01]  /*c0a0*/  LDL R120, [R1+0x30] ;  /* 0x0000300001787983 */ /* 0x000f220000100800 */
[----:B------:R-:W-:-:S03]  /*c0b0*/  IMAD.MOV.U32 R117, RZ, RZ, R114 ;  /* 0x000000ffff757224 */ /* 0x000fc600078e0072 */
[----:B------:R-:W4:Y:S01]  /*c0c0*/  LDL R121, [R1+0x34] ;  /* 0x0000340001797983 */ /* 0x000f220000100800 */
[----:B--2---:R-:W-:-:S03]  /*c0d0*/  IMAD.MOV.U32 R118, RZ, RZ, R113 ;  /* 0x000000ffff767224 */ /* 0x004fc600078e0071 */
[----:B------:R-:W4:Y:S01]  /*c0e0*/  LDL R122, [R1+0x38] ;  /* 0x00003800017a7983 */ /* 0x000f220000100800 */
[----:B---3--:R-:W-:-:S03]  /*c0f0*/  MOV R119, R112 ;  /* 0x0000007000777202 */ /* 0x008fc60000000f00 */
[----:B------:R-:W4:Y:S04]  /*c100*/  LDL R123, [R1+0x3c] ;  /* 0x00003c00017b7983 */ /* 0x000f280000100800 */
[----:B------:R-:W2:Y:S04]  /*c110*/  LDL R112, [R1+0x120] ;  /* 0x0001200001707983 */ /* 0x000ea80000100800 */
[----:B------:R-:W2:Y:S04]  /*c120*/  LDL R113, [R1+0x124] ;  /* 0x0001240001717983 */ /* 0x000ea80000100800 */
[----:B------:R-:W2:Y:S04]  /*c130*/  LDL R114, [R1+0x128] ;  /* 0x0001280001727983 */ /* 0x000ea80000100800 */
[----:B------:R-:W2:Y:S01]  /*c140*/  LDL R115, [R1+0x12c] ;  /* 0x00012c0001737983 */ /* 0x000ea20000100800 */
[----:B------:R-:W-:-:S03]  /*c150*/  @P1 IADD3 R4, PT, PT, R4, 0x20, RZ ;  /* 0x0000002004041810 */ /* 0x000fc60007ffe0ff */
[----:B------:R-:W5:Y:S02]  /*c160*/  @P1 LD.E.128 R240, desc[UR6][R10.64] ;  /* 0x000000060af01980 */ /* 0x000f64000c101d00 */
[C---:B------:R-:W-:Y:S02]  /*c170*/  @P2 IMAD.WIDE.U32 R30, R4.reuse, 0x20, R30 ;  /* 0x00000020041e2825 */ /* 0x040fe400078e001e */
[----:B------:R3:W5:Y:S02]  /*c180*/  @P1 LD.E.128 R244, desc[UR6][R10.64+0x10] ;  /* 0x000010060af41980 */ /* 0x000764000c101d00 */
[----:B------:R-:W-:-:S04]  /*c190*/  @P2 IMAD.WIDE.U32 R26, R4, 0x20, R26 ;  /* 0x00000020041a2825 */ /* 0x000fc800078e001a */
[C---:B------:R-:W-:Y:S01]  /*c1a0*/  @P2 IMAD.WIDE.U32 R24, R4.reuse, 0x20, R24 ;  /* 0x0000002004182825 */ /* 0x040fe200078e0018 */
[----:B---3--:R-:W3:Y:S03]  /*c1b0*/  @P0 LDC.64 R10, c[0x0][0x438] ;  /* 0x00010e00ff0a0b82 */ /* 0x008ee60000000a00 */
[----:B------:R-:W-:-:S04]  /*c1c0*/  @P2 VIADD R4, R4, 0x20 ;  /* 0x0000002004042836 */ /* 0x000fc80000000000 */
[----:B------:R-:W-:-:S04]  /*c1d0*/  @P3 IMAD.WIDE.U32 R20, R4, 0x20, R20 ;  /* 0x0000002004143825 */ /* 0x000fc800078e0014 */
[----:B------:R-:W-:Y:S02]  /*c1e0*/  IMAD.MOV.U32 R124, RZ, RZ, R9 ;  /* 0x000000ffff7c7224 */ /* 0x000fe400078e0009 */
[----:B------:R-:W-:Y:S02]  /*c1f0*/  IMAD.MOV.U32 R125, RZ, RZ, R5 ;  /* 0x000000ffff7d7224 */ /* 0x000fe400078e0005 */
[----:B0-----:R-:W-:-:S04]  /*c200*/  @P3 IMAD.WIDE.U32 R18, R4, 0x20, R18 ;  /* 0x0000002004123825 */ /* 0x001fc800078e0012 */
[----:B------:R-:W-:-:S04]  /*c210*/  @P3 IMAD.WIDE.U32 R16, R4, 0x20, R16 ;  /* 0x0000002004103825 */ /* 0x000fc800078e0010 */
[----:B------:R-:W-:Y:S01]  /*c220*/  @P3 VIADD R4, R4, 0x20 ;  /* 0x0000002004043836 */ /* 0x000fe20000000000 */
[----:B------:R-:W2:Y:S03]  /*c230*/  @P3 LDG.E.128 R116, desc[UR6][R16.64] ;  /* 0x0000000610743981 */ /* 0x000ea6000c1e1d00 */
[----:B------:R-:W-:-:S04]  /*c240*/  @P0 IMAD.WIDE.U32 R14, R4, 0x20, R14 ;  /* 0x00000020040e0825 */ /* 0x000fc800078e000e */
[C---:B---3--:R-:W-:Y:S01]  /*c250*/  @P0 IMAD.WIDE.U32 R10, R4.reuse, 0x20, R10 ;  /* 0x00000020040a0825 */ /* 0x048fe200078e000a */
[----:B------:R-:W3:Y:S03]  /*c260*/  @P0 LDG.E.128 R108, desc[UR6][R14.64] ;  /* 0x000000060e6c0981 */ /* 0x000ee6000c1e1d00 */
[----:B-1----:R-:W-:Y:S01]  /*c270*/  @P0 IMAD.WIDE.U32 R12, R4, 0x20, R12 ;  /* 0x00000020040c0825 */ /* 0x002fe200078e000c */
[----:B------:R-:W3:Y:S04]  /*c280*/  @P0 LDG.E.128 R104, desc[UR6][R14.64+0x10] ;  /* 0x000010060e680981 */ /* 0x000ee8000c1e1d00 */
[----:B------:R-:W3:Y:S04]  /*c290*/  @P0 LD.E.128 R100, desc[UR6][R10.64] ;  /* 0x000000060a640980 */ /* 0x000ee8000c101d00 */
[----:B------:R-:W3:Y:S04]  /*c2a0*/  @P0 LD.E.128 R96, desc[UR6][R10.64+0x10] ;  /* 0x000010060a600980 */ /* 0x000ee8000c101d00 */
[----:B------:R-:W3:Y:S04]  /*c2b0*/  @P0 LDG.E.128 R92, desc[UR6][R12.64] ;  /* 0x000000060c5c0981 */ /* 0x000ee8000c1e1d00 */
[----:B------:R-:W3:Y:S04]  /*c2c0*/  @P0 LDG.E.128 R88, desc[UR6][R12.64+0x10] ;  /* 0x000010060c580981 */ /* 0x000ee8000c1e1d00 */
[----:B------:R-:W3:Y:S04]  /*c2d0*/  @P1 LDG.E.128 R160, desc[UR6][R28.64+0x10] ;  /* 0x000010061ca01981 */ /* 0x000ee8000c1e1d00 */
[----:B------:R-:W3:Y:S04]  /*c2e0*/  @P1 LDG.E.128 R164, desc[UR6][R28.64] ;  /* 0x000000061ca41981 */ /* 0x000ee8000c1e1d00 */
[----:B------:R-:W3:Y:S04]  /*c2f0*/  @P2 LDG.E.128 R156, desc[UR6][R30.64] ;  /* 0x000000061e9c2981 */ /* 0x000ee8000c1e1d00 */
[----:B------:R-:W3:Y:S04]  /*c300*/  @P2 LDG.E.128 R152, desc[UR6][R30.64+0x10] ;  /* 0x000010061e982981 */ /* 0x000ee8000c1e1d00 */
[----:B------:R-:W3:Y:S04]  /*c310*/  @P2 LD.E.128 R148, desc[UR6][R26.64] ;  /* 0x000000061a942980 */ /* 0x000ee8000c101d00 */
[----:B------:R0:W3:Y:S04]  /*c320*/  @P2 LD.E.128 R144, desc[UR6][R26.64+0x10] ;  /* 0x000010061a902980 */ /* 0x0000e8000c101d00 */
[----:B------:R-:W3:Y:S04]  /*c330*/  @P2 LDG.E.128 R140, desc[UR6][R24.64] ;  /* 0x00000006188c2981 */ /* 0x000ee8000c1e1d00 */
[----:B------:R1:W3:Y:S04]  /*c340*/  @P2 LDG.E.128 R136, desc[UR6][R24.64+0x10] ;  /* 0x0000100618882981 */ /* 0x0002e8000c1e1d00 */
[----:B------:R-:W3:Y:S04]  /*c350*/  @P3 LDG.E.128 R132, desc[UR6][R20.64] ;  /* 0x0000000614843981 */ /* 0x000ee8000c1e1d00 */
[----:B------:R-:W3:Y:S04]  /*c360*/  @P3 LDG.E.128 R128, desc[UR6][R20.64+0x10] ;  /* 0x0000100614803981 */ /* 0x000ee8000c1e1d00 */
[----:B------:R-:W3:Y:S04]  /*c370*/  @P3 LD.E.128 R124, desc[UR6][R18.64] ;  /* 0x00000006127c3980 */ /* 0x000ee8000c101d00 */
[----:B----4-:R-:W4:Y:S04]  /*c380*/  @P3 LD.E.128 R120, desc[UR6][R18.64+0x10] ;  /* 0x0000100612783980 */ /* 0x010f28000c101d00 */
[----:B--2---:R-:W2:Y:S01]  /*c390*/  @P3 LDG.E.128 R112, desc[UR6][R16.64+0x10] ;  /* 0x0000100610703981 */ /* 0x004ea2000c1e1d00 */
[----:B------:R-:W-:-:S02]  /*c3a0*/  CS2R R194, SRZ ;  /* 0x0000000000c27805 */ /* 0x000fc4000001ff00 */
[----:B------:R-:W-:Y:S02]  /*c3b0*/  CS2R R192, SRZ ;  /* 0x0000000000c07805 */ /* 0x000fe4000001ff00 */
[----:B------:R-:W-:Y:S02]  /*c3c0*/  CS2R R190, SRZ ;  /* 0x0000000000be7805 */ /* 0x000fe4000001ff00 */
[----:B------:R-:W-:Y:S02]  /*c3d0*/  CS2R R188, SRZ ;  /* 0x0000000000bc7805 */ /* 0x000fe4000001ff00 */
[----:B0-----:R-:W-:Y:S02]  /*c3e0*/  CS2R R26, SRZ ;  /* 0x00000000001a7805 */ /* 0x001fe4000001ff00 */
[----:B-1----:R-:W-:Y:S02]  /*c3f0*/  CS2R R24, SRZ ;  /* 0x0000000000187805 */ /* 0x002fe4000001ff00 */
        /* <DEDUP_REMOVED lines=135> */
[----:B------:R-:W-:Y:S02]  /*cc70*/  CS2R R34, SRZ ;  /* 0x0000000000227805 */ /* 0x000fe4000001ff00 */
[----:B------:R-:W-:Y:S02]  /*cc80*/  CS2R R32, SRZ ;  /* 0x0000000000207805 */ /* 0x000fe4000001ff00 */
[----:B------:R-:W-:Y:S02]  /*cc90*/  CS2R R38, SRZ ;  /* 0x0000000000267805 */ /* 0x000fe4000001ff00 */
[----:B------:R-:W-:Y:S02]  /*cca0*/  CS2R R36, SRZ ;  /* 0x0000000000247805 */ /* 0x000fe4000001ff00 */
[----:B------:R-:W-:-:S02]  /*ccb0*/  CS2R R42, SRZ ;  /* 0x00000000002a7805 */ /* 0x000fc4000001ff00 */
[----:B--2---:R-:W-:-:S07]  /*ccc0*/  CS2R R40, SRZ ;  /* 0x0000000000287805 */ /* 0x004fce000001ff00 */
.L_x_21861:
[----:B------:R-:W-:Y:S05]  /*ccd0*/  BSYNC.RECONVERGENT B0 ;  /* 0x0000000000007941 */ /* 0x000fea0003800200 */
.L_x_21858:
[----:B------:R-:W3:Y:S01]  /*cce0*/  S2UR UR5, SR_CTAID.X ;  /* 0x00000000000579c3 */ /* 0x000ee20000002500 */
[----:B------:R-:W4:Y:S01]  /*ccf0*/  LDCU UR8, c[0x0][0x384] ;  /* 0x00007080ff0877ac */ /* 0x000f220008000800 */
[----:B0-----:R-:W-:Y:S01]  /*cd00*/  SHF.R.U32.HI R11, RZ, 0x5, R6 ;  /* 0x00000005ff0b7819 */ /* 0x001fe20000011606 */
[----:B---3--:R-:W-:-:S06]  /*cd10*/  USHF.L.U32 UR4, UR5, 0x2, URZ ;  /* 0x0000000205047899 */ /* 0x008fcc00080006ff */
[----:B------:R-:W-:-:S04]  /*cd20*/  LOP3.LUT R11, R11, UR4, RZ, 0xfc, !PT ;  /* 0x000000040b0b7c12 */ /* 0x000fc8000f8efcff */
[----:B----4-:R-:W-:-:S13]  /*cd30*/  ISETP.GE.AND P0, PT, R11, UR8, PT ;  /* 0x000000080b007c0c */ /* 0x010fda000bf06270 */
[----:B------:R-:W-:Y:S05]  /*cd40*/  @P0 EXIT ;  /* 0x000000000000094d */ /* 0x000fea0003800000 */
[----:B------:R-:W0:Y:S01]  /*cd50*/  LDC R4, c[0x0][0x360] ;  /* 0x0000d800ff047b82 */ /* 0x000e220000000800 */
[----:B------:R-:W-:Y:S01]  /*cd60*/  IMAD.HI.U32 R5, R0, -0x2daee0ad, RZ ;  /* 0xd2511f5300057827 */ /* 0x000fe200078e00ff */
[----:B------:R-:W-:Y:S01]  /*cd70*/  LOP3.LUT R7, R7, 0x3, RZ, 0xc0, !PT ;  /* 0x0000000307077812 */ /* 0x000fe200078ec0ff */
[----:B------:R-:W3:Y:S02]  /*cd80*/  LDCU UR10, c[0x0][0x408] ;  /* 0x00008100ff0a77ac */ /* 0x000ee40008000800 */
[----:B-----5:R-:W-:Y:S01]  /*cd90*/  VIADD R9, R22, 0x9e3779b9 ;  /* 0x9e3779b916097836 */ /* 0x020fe20000000000 */
[----:B------:R-:W-:Y:S01]  /*cda0*/  LOP3.LUT R10, R5, R23, RZ, 0x3c, !PT ;  /* 0x00000017050a7212 */ /* 0x000fe200078e3cff */
[----:B-12---:R-:W-:Y:S01]  /*cdb0*/  VIADD R13, R23, 0xbb67ae85 ;  /* 0xbb67ae85170d7836 */ /* 0x006fe20000000000 */
[----:B------:R-:W1:Y:S01]  /*cdc0*/  LDCU UR13, c[0x0][0x388] ;  /* 0x00007100ff0d77ac */ /* 0x000e620008000800 */
[----:B------:R-:W-:Y:S02]  /*cdd0*/  IMAD.MOV.U32 R185, RZ, RZ, R11 ;  /* 0x000000ffffb97224 */ /* 0x000fe400078e000b */
[----:B------:R-:W-:Y:S01]  /*cde0*/  IMAD.MOV.U32 R11, RZ, RZ, RZ ;  /* 0x000000ffff0b7224 */ /* 0x000fe200078e00ff */
[----:B------:R-:W2:Y:S01]  /*cdf0*/  LDCU.U8 UR11, c[0x0][0x410] ;  /* 0x00008200ff0b77ac */ /* 0x000ea20008000000 */
[----:B------:R-:W4:Y:S01]  /*ce00*/  LDCU UR12, c[0x0][0x448] ;  /* 0x00008900ff0c77ac */ /* 0x000f220008000800 */
[----:B------:R-:W0:Y:S02]  /*ce10*/  LDCU.64 UR8, c[0x0][0x3a0] ;  /* 0x00007400ff0877ac */ /* 0x000e240008000a00 */
[----:B0-----:R-:W-:Y:S01]  /*ce20*/  IMAD R4, R4, UR5, R6 ;  /* 0x0000000504047c24 */ /* 0x001fe2000f8e0206 */
[----:B------:R-:W0:Y:S01]  /*ce30*/  LDCU.64 UR4, c[0x0][0x398] ;  /* 0x00007300ff0477ac */ /* 0x000e220008000a00 */
[----:B------:R-:W-:-:S04]  /*ce40*/  IMAD.HI.U32 R6, R10, -0x326172a9, RZ ;  /* 0xcd9e8d570a067827 */ /* 0x000fc800078e00ff */
[----:B------:R-:W-:Y:S02]  /*ce50*/  IMAD R5, R4, -0x326172a9, RZ ;  /* 0xcd9e8d5704057824 */ /* 0x000fe400078e02ff */
[----:B------:R-:W-:-:S03]  /*ce60*/  IMAD R10, R10, -0x326172a9, RZ ;  /* 0xcd9e8d570a0a7824 */ /* 0x000fc600078e02ff */
[----:B------:R-:W-:Y:S01]  /*ce70*/  LOP3.LUT R6, R9, R5, R6, 0x96, !PT ;  /* 0x0000000509067212 */ /* 0x000fe200078e9606 */
[----:B------:R-:W-:-:S05]  /*ce80*/  IMAD.HI.U32 R5, R4, -0x326172a9, RZ ;  /* 0xcd9e8d5704057827 */ /* 0x000fca00078e00ff */
[----:B------:R-:W-:Y:S01]  /*ce90*/  LOP3.LUT R9, R8, R5, R22, 0x96, !PT ;  /* 0x0000000508097212 */ /* 0x000fe200078e9616 */
[----:B------:R-:W-:-:S04]  /*cea0*/  IMAD R5, R0, -0x2daee0ad, RZ ;  /* 0xd2511f5300057824 */ /* 0x000fc800078e02ff */
[----:B------:R-:W-:-:S04]  /*ceb0*/  IMAD.HI.U32 R12, R9, -0x2daee0ad, RZ ;  /* 0xd2511f53090c7827 */ /* 0x000fc800078e00ff */
[----:B------:R-:W-:Y:S01]  /*cec0*/  IMAD R9, R9, -0x2daee0ad, RZ ;  /* 0xd2511f5309097824 */ /* 0x000fe200078e02ff */
        /* <DEDUP_REMOVED lines=49> */
[----:B------:R-:W-:-:S03]  /*d1e0*/  IADD3 R13, PT, PT, R22, -0xe443238, RZ ;  /* 0xf1bbcdc8160d7810 */ /* 0x000fc60007ffe0ff */
[----:B------:R-:W-:-:S04]  /*d1f0*/  IMAD.HI.U32 R12, R6, -0x326172a9, RZ ;  /* 0xcd9e8d57060c7827 */ /* 0x000fc800078e00ff */
        /* <DEDUP_REMOVED lines=9> */
[----:B------:R-:W-:Y:S01]  /*d290*/  LOP3.LUT R5, R13, R5, R12, 0x96, !PT ;  /* 0x000000050d057212 */ /* 0x000fe200078e960c */
[----:B------:R-:W-:Y:S01]  /*d2a0*/  IMAD.HI.U32 R12, R10, -0x326172a9, RZ ;  /* 0xcd9e8d570a0c7827 */ /* 0x000fe200078e00ff */
[----:B------:R-:W-:-:S03]  /*d2b0*/  IADD3 R13, PT, PT, R22, -0x700cb87f, RZ ;  /* 0x8ff34781160d7810 */ /* 0x000fc60007ffe0ff */
[----:B------:R-:W-:Y:S01]  /*d2c0*/  IMAD R10, R10, -0x326172a9, RZ ;  /* 0xcd9e8d570a0a7824 */ /* 0x000fe200078e02ff */
[----:B01234-:R-:W-:-:S07]  /*d2d0*/  LOP3.LUT R6, R13, R6, R12, 0x96, !PT ;  /* 0x000000060d067212 */ /* 0x01ffce00078e960c */
.L_x_23133:
[----:B------:R-:W-:Y:S01]  /*d2e0*/  IMAD R12, R185, UR13, RZ ;  /* 0x0000000db90c7c24 */ /* 0x000fe2000f8e02ff */
[----:B-----5:R-:W-:Y:S01]  /*d2f0*/  LOP3.LUT P0, RZ, R3, 0x800, RZ, 0xc0, !PT ;  /* 0x0000080003ff7812 */ /* 0x020fe2000780c0ff */
[----:B------:R-:W-:Y:S03]  /*d300*/  BSSY.RECONVERGENT B0, `(.L_x_21863) ;  /* 0x0000987000007945 */ /* 0x000fe60003800200 */
        /* <DEDUP_REMOVED lines=38> */
.L_x_21868:
        /* <DEDUP_REMOVED lines=13> */
.L_x_21870:
[----:B------:R-:W-:Y:S05]  /*d640*/  BSYNC.RECONVERGENT B2 ;  /* 0x0000000000027941 */ /* 0x000fea0003800200 */
.L_x_21869:
        /* <DEDUP_REMOVED lines=52> */
[----:B------:R-:W-:Y:S01]  /*d990*/  VIADD R5, R23, 0x96a522ad ;  /* 0x96a522ad17057836 */ /* 0x000fe20000000000 */
[----:B------:R-:W-:Y:S01]  /*d9a0*/  MOV R21, R100 ;  /* 0x0000006400157202 */ /* 0x000fe20000000f00 */
[----:B------:R-:W-:Y:S01]  /*d9b0*/  IMAD.WIDE.U32 R102, R7, -0x326172a9, RZ ;  /* 0xcd9e8d5707667825 */ /* 0x000fe200078e00ff */
[----:B------:R-:W-:Y:S02]  /*d9c0*/  IADD3 R7, PT, PT, R22, -0x700cb87f, RZ ;  /* 0x8ff3478116077810 */ /* 0x000fe40007ffe0ff */
[----:B------:R-:W-:Y:S01]  /*d9d0*/  LOP3.LUT R5, R5, R180, R101, 0x96, !PT ;  /* 0x000000b405057212 */ /* 0x000fe200078e9665 */
[----:B------:R-:W-:Y:S01]  /*d9e0*/  IMAD.MOV.U32 R10, RZ, RZ, R102 ;  /* 0x000000ffff0a7224 */ /* 0x000fe200078e0066 */
[----:B------:R-:W-:Y:S01]  /*d9f0*/  LOP3.LUT R6, R7, R6, R103, 0x96, !PT ;  /* 0x0000000607067212 */ /* 0x000fe200078e9667 */
[----:B------:R-:W-:Y:S02]  /*da00*/  IMAD.MOV.U32 R101, RZ, RZ, R9 ;  /* 0x000000ffff657224 */ /* 0x000fe400078e0009 */
[----:B------:R-:W-:-:S07]  /*da10*/  IMAD.MOV.U32 R100, RZ, RZ, RZ ;  /* 0x000000ffff647224 */ /* 0x000fce00078e00ff */
.L_x_21867:
[----:B------:R-:W-:Y:S05]  /*da20*/  BSYNC.RECONVERGENT B1 ;  /* 0x0000000000017941 */ /* 0x000fea0003800200 */
.L_x_21866:
        /* <DEDUP_REMOVED lines=22> */
.L_x_21873:
        /* <DEDUP_REMOVED lines=13> */
.L_x_21875:
[----:B------:R-:W-:Y:S05]  /*dc60*/  BSYNC.RECONVERGENT B2 ;  /* 0x0000000000027941 */ /* 0x000fea0003800200 */
.L_x_21874:
        /* <DEDUP_REMOVED lines=61> */
.L_x_21872:
[----:B------:R-:W-:Y:S05]  /*e040*/  BSYNC.RECONVERGENT B1 ;  /* 0x0000000000017941 */ /* 0x000fea0003800200 */
.L_x_21871:
[----:B------:R-:W-:Y:S01]  /*e050*/  I2FP.F32.U32 R100, R102 ;  /* 0x0000006600647245 */ /* 0x000fe20000201000 */
[----:B------:R-:W-:Y:S01]  /*e060*/  BSSY.RECONVERGENT B1, `(.L_x_21876) ;  /* 0x000005d000017945 */ /* 0x000fe20003800200 */
[----:B------:R-:W-:Y:S01]  /*e070*/  ISETP.NE.AND P2, PT, R101, 0x1, PT ;  /* 0x000000016500780c */ /* 0x000fe20003f45270 */
[----:B------:R-:W-:Y:S01]  /*e080*/  IMAD.MOV.U32 R102, RZ, RZ, 0x2 ;  /* 0x00000002ff667424 */ /* 0x000fe200078e00ff */
[----:B------:R-:W-:Y:S01]  /*e090*/  LOP3.LUT R3, R3, 0xfffffff7, RZ, 0xc0, !PT ;  /* 0xfffffff703037812 */ /* 0x000fe200078ec0ff */
[----:B------:R-:W-:-:S05]  /*e0a0*/  FFMA.FTZ R100, R100, R228, 1.1641532182693481445e-10 ;  /* 0x2f00000064647423 */ /* 0x000fca00000100e4 */
        /* <DEDUP_REMOVED lines=13> */
.L_x_21878:
        /* <DEDUP_REMOVED lines=13> */
.L_x_21880:
[----:B------:R-:W-:Y:S05]  /*e250*/  BSYNC.RECONVERGENT B2 ;  /* 0x0000000000027941 */ /* 0x000fea0003800200 */
.L_x_21879:
        /* <DEDUP_REMOVED lines=61> */
.L_x_21877:
[----:B------:R-:W-:Y:S05]  /*e630*/  BSYNC.RECONVERGENT B1 ;  /* 0x0000000000017941 */ /* 0x000fea0003800200 */
.L_x_21876:
        /* <DEDUP_REMOVED lines=8> */
[----:B------:R-:W-:Y:S02]  /*e6c0*/  FSETP.LE.FTZ.AND P3, PT, R7, R229, PT ;  /* 0x000000e50700720b */ /* 0x000fe40003f73000 */
        /* <DEDUP_REMOVED lines=11> */
.L_x_21883:
        /* <DEDUP_REMOVED lines=13> */
.L_x_21885:
[----:B------:R-:W-:Y:S05]  /*e850*/  BSYNC.RECONVERGENT B2 ;  /* 0x0000000000027941 */ /* 0x000fea0003800200 */
.L_x_21884:
        /* <DEDUP_REMOVED lines=61> */
.L_x_21882:
[----:B------:R-:W-:Y:S05]  /*ec30*/  BSYNC.RECONVERGENT B1 ;  /* 0x0000000000017941 */ /* 0x000fea0003800200 */
.L_x_21881:
        /* <DEDUP_REMOVED lines=19> */
.L_x_21888:
        /* <DEDUP_REMOVED lines=13> */
.L_x_21890:
[----:B------:R-:W-:Y:S05]  /*ee40*/  BSYNC.RECONVERGENT B2 ;  /* 0x0000000000027941 */ /* 0x000fea0003800200 */
.L_x_21889:
        /* <DEDUP_REMOVED lines=61> */
.L_x_21887:
[----:B------:R-:W-:Y:S05]  /*f220*/  BSYNC.RECONVERGENT B1 ;  /* 0x0000000000017941 */ /* 0x000fea0003800200 */
.L_x_21886:
[----:B------:R-:W-:Y:S01]  /*f230*/  ISETP.NE.AND P3, PT, R104, 0x1, PT ;  /* 0x000000016800780c */ /* 0x000fe20003f65270 */
[----:B------:R-:W-:Y:S01]  /*f240*/  BSSY.RECONVERGENT B1, `(.L_x_21891) ;  /* 0x000005c000017945 */ /* 0x000fe20003800200 */
[----:B------:R-:W-:Y:S01]  /*f250*/  I2FP.F32.U32 R7, R7 ;  /* 0x0000000700077245 */ /* 0x000fe20000201000 */
[----:B------:R-:W-:-:S04]  /*f260*/  IMAD.U32 R103, R106, 0x10000, RZ ;  /* 0x000100006a677824 */ /* 0x000fc800078e00ff */
[----:B------:R-:W-:Y:S01]  /*f270*/  FFMA.FTZ R105, R7, R228, 1.1641532182693481445e-10 ;  /* 0x2f00000007697423 */ /* 0x000fe200000100e4 */
[----:B------:R-:W-:Y:S02]  /*f280*/  PRMT R7, R106, 0x7632, R7 ;  /* 0x000076326a077816 */ /* 0x000fe40000000007 */
[----:B------:R-:W-:Y:S02]  /*f290*/  MOV R106, R10 ;  /* 0x0000000a006a7202 */ /* 0x000fe40000000f00 */
        /* <DEDUP_REMOVED lines=11> */
.L_x_21893:
        /* <DEDUP_REMOVED lines=13> */
.L_x_21895:
[----:B------:R-:W-:Y:S05]  /*f420*/  BSYNC.RECONVERGENT B2 ;  /* 0x0000000000027941 */ /* 0x000fea0003800200 */
.L_x_21894:
        /* <DEDUP_REMOVED lines=61> */
.L_x_21892:
[----:B------:R-:W-:Y:S05]  /*f800*/  BSYNC.RECONVERGENT B1 ;  /* 0x0000000000017941 */ /* 0x000fea0003800200 */
.L_x_21891:
        /* <DEDUP_REMOVED lines=17> */
.L_x_21898:
        /* <DEDUP_REMOVED lines=13> */
.L_x_21900:
[----:B------:R-:W-:Y:S05]  /*f9f0*/  BSYNC.RECONVERGENT B2 ;  /* 0x0000000000027941 */ /* 0x000fea0003800200 */
.L_x_21899:
        /* <DEDUP_REMOVED lines=61> */
.L_x_21897:
[----:B------:R-:W-:Y:S05]  /*fdd0*/  BSYNC.RECONVERGENT B1 ;  /* 0x0000000000017941 */ /* 0x000fea0003800200 */
.L_x_21896:
        /* <DEDUP_REMOVED lines=18> */
.L_x_21903:
        /* <DEDUP_REMOVED lines=13> */
.L_x_21905:
[----:B------:R-:W-:Y:S05]  /*ffd0*/  BSYNC.RECONVERGENT B2 ;  /* 0x0000000000027941 */ /* 0x000fea0003800200 */
.L_x_21904:
        /* <DEDUP_REMOVED lines=61> */
.L_x_21902:
[----:B------:R-:W-:Y:S05]  /*103b0*/  BSYNC.RECONVERGENT B1 ;  /* 0x0000000000017941 */ /* 0x000fea0003800200 */
.L_x_21901:
        /* <DEDUP_REMOVED lines=40> */
.L_x_21865:
        /* <DEDUP_REMOVED lines=16> */
.L_x_21909:
        /* <DEDUP_REMOVED lines=13> */
.L_x_21911:
[----:B------:R-:W-:Y:S05]  /*10810*/  BSYNC.RECONVERGENT B2 ;  /* 0x0000000000027941 */ /* 0x000fea0003800200 */
.L_x_21910:
        /* <DEDUP_REMOVED lines=61> */
.L_x_21908:
[----:B------:R-:W-:Y:S05]  /*10bf0*/  BSYNC.RECONVERGENT B1 ;  /* 0x0000000000017941 */ /* 0x000fea0003800200 */
.L_x_21907:
        /* <DEDUP_REMOVED lines=24> */
.L_x_21914:
        /* <DEDUP_REMOVED lines=13> */
.L_x_21916:
[----:B------:R-:W-:Y:S05]  /*10e50*/  BSYNC.RECONVERGENT B2 ;  /* 0x0000000000027941 */ /* 0x000fea0003800200 */
.L_x_21915:
        /* <DEDUP_REMOVED lines=61> */
.L_x_21913:
[----:B------:R-:W-:Y:S05]  /*11230*/  BSYNC.RECONVERGENT B1 ;  /* 0x0000000000017941 */ /* 0x000fea0003800200 */
.L_x_21912:
        /* <DEDUP_REMOVED lines=11> */
[----:B------:R-:W-:Y:S01]  /*112f0*/  HFMA2 R14, -RZ, RZ, 0, 1.1920928955078125e-07 ;  /* 0x00000002ff0e7431 */ /* 0x000fe200000001ff */
[----:B------:R-:W-:Y:S02]  /*11300*/  SEL R13, RZ, 0x1, P2 ;  /* 0x00000001ff0d7807 */ /* 0x000fe40001000000 */
        /* <DEDUP_REMOVED lines=10> */
.L_x_21919:
        /* <DEDUP_REMOVED lines=13> */
.L_x_21921:
[----:B------:R-:W-:Y:S05]  /*11480*/  BSYNC.RECONVERGENT B2 ;  /* 0x0000000000027941 */ /* 0x000fea0003800200 */
.L_x_21920:
        /* <DEDUP_REMOVED lines=61> */
.L_x_21918:
[----:B------:R-:W-:Y:S05]  /*11860*/  BSYNC.RECONVERGENT B1 ;  /* 0x0000000000017941 */ /* 0x000fea0003800200 */
.L_x_21917:
        /* <DEDUP_REMOVED lines=20> */
.L_x_21924:
        /* <DEDUP_REMOVED lines=13> */
.L_x_21926:
[----:B------:R-:W-:Y:S05]  /*11a80*/  BSYNC.RECONVERGENT B2 ;  /* 0x0000000000027941 */ /* 0x000fea0003800200 */
.L_x_21925:
        /* <DEDUP_REMOVED lines=61> */
.L_x_21923:
[----:B------:R-:W-:Y:S05]  /*11e60*/  BSYNC.RECONVERGENT B1 ;  /* 0x0000000000017941 */ /* 0x000fea0003800200 */
.L_x_21922:
        /* <DEDUP_REMOVED lines=9> */
[----:B------:R-:W-:-:S04]  /*11f00*/  HFMA2 R16, -RZ, RZ, 0, 1.1920928955078125e-07 ;  /* 0x00000002ff107431 */ /* 0x000fc800000001ff */
        /* <DEDUP_REMOVED lines=15> */
.L_x_21929:
        /* <DEDUP_REMOVED lines=13> */
.L_x_21931:
[----:B------:R-:W-:Y:S05]  /*120d0*/  BSYNC.RECONVERGENT B2 ;  /* 0x0000000000027941 */ /* 0x000fea0003800200 */
.L_x_21930:
        /* <DEDUP_REMOVED lines=61> */
.L_x_21928:
[----:B------:R-:W-:Y:S05]  /*124b0*/  BSYNC.RECONVERGENT B1 ;  /* 0x0000000000017941 */ /* 0x000fea0003800200 */
.L_x_21927:
        /* <DEDUP_REMOVED lines=21> */
.L_x_21934:
        /* <DEDUP_REMOVED lines=13> */
.L_x_21936:
[----:B------:R-:W-:Y:S05]  /*126e0*/  BSYNC.RECONVERGENT B2 ;  /* 0x0000000000027941 */ /* 0x000fea0003800200 */
.L_x_21935:
        /* <DEDUP_REMOVED lines=61> */
.L_x_21933:
[----:B------:R-:W-:Y:S05]  /*12ac0*/  BSYNC.RECONVERGENT B1 ;  /* 0x0000000000017941 */ /* 0x000fea0003800200 */
.L_x_21932:
        /* <DEDUP_REMOVED lines=23> */
.L_x_21939:
        /* <DEDUP_REMOVED lines=13> */
.L_x_21941:
[----:B------:R-:W-:Y:S05]  /*12d10*/  BSYNC.RECONVERGENT B2 ;  /* 0x0000000000027941 */ /* 0x000fea0003800200 */
.L_x_21940:
        /* <DEDUP_REMOVED lines=61> */
.L_x_21938:
[----:B------:R-:W-:Y:S05]  /*130f0*/  BSYNC.RECONVERGENT B1 ;  /* 0x0000000000017941 */ /* 0x000fea0003800200 */
.L_x_21937:
        /* <DEDUP_REMOVED lines=20> */
.L_x_21944:
        /* <DEDUP_REMOVED lines=13> */
.L_x_21946:
[----:B------:R-:W-:Y:S05]  /*13310*/  BSYNC.RECONVERGENT B2 ;  /* 0x0000000000027941 */ /* 0x000fea0003800200 */
.L_x_21945:
        /* <DEDUP_REMOVED lines=61> */
.L_x_21943:
[----:B------:R-:W-:Y:S05]  /*136f0*/  BSYNC.RECONVERGENT B1 ;  /* 0x0000000000017941 */ /* 0x000fea0003800200 */
.L_x_21942:
        /* <DEDUP_REMOVED lines=24> */
.L_x_21949:
        /* <DEDUP_REMOVED lines=13> */
.L_x_21951:
[----:B------:R-:W-:Y:S05]  /*13950*/  BSYNC.RECONVERGENT B2 ;  /* 0x0000000000027941 */ /* 0x000fea0003800200 */
.L_x_21950:
        /* <DEDUP_REMOVED lines=61> */
.L_x_21948:
[----:B------:R-:W-:Y:S05]  /*13d30*/  BSYNC.RECONVERGENT B1 ;  /* 0x0000000000017941 */ /* 0x000fea0003800200 */
.L_x_21947:
[----:B------:R-:W-:Y:S01]  /*13d40*/  ISETP.NE.AND P3, PT, R18, 0x1, PT ;  /* 0x000000011200780c */ /* 0x000fe20003f65270 */
[----:B------:R-:W-:Y:S01]  /*13d50*/  IMAD.U32 R17, R106, 0x10000, RZ ;  /* 0x000100006a117824 */ /* 0x000fe200078e00ff */
[----:B------:R-:W-:Y:S01]  /*13d60*/  I2FP.F32.U32 R7, R7 ;  /* 0x0000000700077245 */ /* 0x000fe20000201000 */
[----:B------:R-:W-:Y:S01]  /*13d70*/  BSSY.RECONVERGENT B1, `(.L_x_21952) ;  /* 0x000005b000017945 */ /* 0x000fe20003800200 */
[----:B------:R-:W-:Y:S02]  /*13d80*/  HFMA2 R105, -RZ, RZ, 0, 1.1920928955078125e-07 ;  /* 0x00000002ff697431 */ /* 0x000fe400000001ff */
[----:B------:R-:W-:Y:S01]  /*13d90*/  FMUL.FTZ R17, R20, R17 ;  /* 0x0000001114117220 */ /* 0x000fe20000410000 */
[----:B------:R-:W-:Y:S01]  /*13da0*/  FFMA.FTZ R19, R7, R184, 1.1641532182693481445e-10 ;  /* 0x2f00000007137423 */ /* 0x000fe200000100b8 */
[----:B------:R-:W-:-:S04]  /*13db0*/  PRMT R7, R106, 0x7632, R7 ;  /* 0x000076326a077816 */ /* 0x000fc80000000007 */
        /* <DEDUP_REMOVED lines=11> */
.L_x_21954:
        /* <DEDUP_REMOVED lines=13> */
.L_x_21956:
[----:B------:R-:W-:Y:S05]  /*13f40*/  BSYNC.RECONVERGENT B2 ;  /* 0x0000000000027941 */ /* 0x000fea0003800200 */
.L_x_21955:
        /* <DEDUP_REMOVED lines=57> */
[----:B------:R-:W-:Y:S01]  /*142e0*/  IMAD.MOV.U32 R105, RZ, RZ, RZ ;  /* 0x000000ffff697224 */ /* 0x000fe200078e00ff */
[----:B------:R-:W-:Y:S01]  /*142f0*/  LOP3.LUT R5, R5, R180, R19, 0x96, !PT ;  /* 0x000000b405057212 */ /* 0x000fe200078e9613 */
[----:B------:R-:W-:Y:S01]  /*14300*/  IMAD.MOV.U32 R19, RZ, RZ, R21 ;  /* 0x000000ffff137224 */ /* 0x000fe200078e0015 */
[----:B------:R-:W-:-:S07]  /*14310*/  MOV R21, R18 ;  /* 0x0000001200157202 */ /* 0x000fce0000000f00 */
.L_x_21953:
[----:B------:R-:W-:Y:S05]  /*14320*/  BSYNC.RECONVERGENT B1 ;  /* 0x0000000000017941 */ /* 0x000fea0003800200 */
.L_x_21952:
        /* <DEDUP_REMOVED lines=24> */
.L_x_21959:
        /* <DEDUP_REMOVED lines=13> */
.L_x_21961:
[----:B------:R-:W-:Y:S05]  /*14580*/  BSYNC.RECONVERGENT B2 ;  /* 0x0000000000027941 */ /* 0x000fea0003800200 */
.L_x_21960:
        /* <DEDUP_REMOVED lines=61> */
.L_x_21958:
[----:B------:R-:W-:Y:S05]  /*14960*/  BSYNC.RECONVERGENT B1 ;  /* 0x0000000000017941 */ /* 0x000fea0003800200 */
.L_x_21957:
        /* <DEDUP_REMOVED lines=18> */
.L_x_21964:
        /* <DEDUP_REMOVED lines=13> */
.L_x_21966:
[----:B------:R-:W-:Y:S05]  /*14b60*/  BSYNC.RECONVERGENT B2 ;  /* 0x0000000000027941 */ /* 0x000fea0003800200 */
.L_x_21965:
        /* <DEDUP_REMOVED lines=61> */
.L_x_21963:
[----:B------:R-:W-:Y:S05]  /*14f40*/  BSYNC.RECONVERGENT B1 ;  /* 0x0000000000017941 */ /* 0x000fea0003800200 */
.L_x_21962:
        /* <DEDUP_REMOVED lines=24> */
.L_x_21969:
        /* <DEDUP_REMOVED lines=13> */
.L_x_21971:
[----:B------:R-:W-:Y:S05]  /*151a0*/  BSYNC.RECONVERGENT B2 ;  /* 0x0000000000027941 */ /* 0x000fea0003800200 */
.L_x_21970:
        /* <DEDUP_REMOVED lines=61> */
.L_x_21968:
[----:B------:R-:W-:Y:S05]  /*15580*/  BSYNC.RECONVERGENT B1 ;  /* 0x0000000000017941 */ /* 0x000fea0003800200 */
.L_x_21967:
[----:B------:R-:W-:Y:S01]  /*15590*/  ISETP.NE.AND P5, PT, R106, 0x1, PT ;  /* 0x000000016a00780c */ /* 0x000fe20003fa5270 */
[----:B------:R-:W-:Y:S01]  /*155a0*/  IMAD.U32 R19, R107, 0x10000, RZ ;  /* 0x000100006b137824 */ /* 0x000fe200078e00ff */
[----:B------:R-:W-:Y:S01]  /*155b0*/  I2FP.F32.U32 R7, R7 ;  /* 0x0000000700077245 */ /* 0x000fe20000201000 */
[----:B------:R-:W-:Y:S01]  /*155c0*/  BSSY.RECONVERGENT B1, `(.L_x_21972) ;  /* 0x000005b000017945 */ /* 0x000fe20003800200 */
[----:B------:R-:W-:Y:S02]  /*155d0*/  HFMA2 R181, -RZ, RZ, 0, 1.1920928955078125e-07 ;  /* 0x00000002ffb57431 */ /* 0x000fe400000001ff */
[----:B------:R-:W-:Y:S01]  /*155e0*/  FMUL.FTZ R19, R20, R19 ;  /* 0x0000001314137220 */ /* 0x000fe20000410000 */
[----:B------:R-:W-:Y:S01]  /*155f0*/  FFMA.FTZ R180, R7, R184, 1.1641532182693481445e-10 ;  /* 0x2f00000007b47423 */ /* 0x000fe200000100b8 */
[----:B------:R-:W-:Y:S01]  /*15600*/  PRMT R7, R107, 0x7632, R7 ;  /* 0x000076326b077816 */ /* 0x000fe20000000007 */
        /* <DEDUP_REMOVED lines=11> */
.L_x_21974:
        /* <DEDUP_REMOVED lines=13> */
.L_x_21976:
[----:B------:R-:W-:Y:S05]  /*15790*/  BSYNC.RECONVERGENT B2 ;  /* 0x0000000000027941 */ /* 0x000fea0003800200 */
.L_x_21975:
        /* <DEDUP_REMOVED lines=61> */
.L_x_21973:
[----:B------:R-:W-:Y:S05]  /*15b70*/  BSYNC.RECONVERGENT B1 ;  /* 0x0000000000017941 */ /* 0x000fea0003800200 */
.L_x_21972:
        /* <DEDUP_REMOVED lines=24> */
.L_x_21979:
        /* <DEDUP_REMOVED lines=13> */
.L_x_21981:
[----:B------:R-:W-:Y:S05]  /*15dd0*/  BSYNC.RECONVERGENT B2 ;  /* 0x0000000000027941 */ /* 0x000fea0003800200 */
.L_x_21980:
        /* <DEDUP_REMOVED lines=59> */
[----:B------:R-:W-:Y:S01]  /*16190*/  IMAD.MOV.U32 R180, RZ, RZ, RZ ;  /* 0x000000ffffb47224 */ /* 0x000fe200078e00ff */
[----:B------:R-:W-:-:S07]  /*161a0*/  LOP3.LUT R5, R5, R186, R181, 0x96, !PT ;  /* 0x000000ba05057212 */ /* 0x000fce00078e96b5 */
.L_x_21978:
[----:B------:R-:W-:Y:S05]  /*161b0*/  BSYNC.RECONVERGENT B1 ;  /* 0x0000000000017941 */ /* 0x000fea0003800200 */
.L_x_21977:
[----:B------:R-:W-:Y:S01]  /*161c0*/  ISETP.NE.AND P6, PT, R180, 0x1, PT ;  /* 0x00000001b400780c */ /* 0x000fe20003fc5270 */
[----:B------:R-:W-:Y:S01]  /*161d0*/  IMAD.U32 R7, R7, 0x10000, RZ ;  /* 0x0001000007077824 */ /* 0x000fe200078e00ff */
[----:B------:R-:W-:Y:S01]  /*161e0*/  I2FP.F32.U32 R107, R107 ;  /* 0x0000006b006b7245 */ /* 0x000fe20000201000 */
[----:B------:R-:W-:Y:S04]  /*161f0*/  BSSY.RECONVERGENT B1, `(.L_x_21982) ;  /* 0x000005d000017945 */ /* 0x000fe80003800200 */
[----:B------:R-:W-:Y:S01]  /*16200*/  FFMA.FTZ R181, R107, R184, 1.1641532182693481445e-10 ;  /* 0x2f0000006bb57423 */ /* 0x000fe200000100b8 */
[----:B------:R-:W-:Y:S01]  /*16210*/  FMUL.FTZ R107, R7, R20 ;  /* 0x00000014076b7220 */ /* 0x000fe20000410000 */
[----:B------:R-:W-:-:S03]  /*16220*/  HFMA2 R7, -RZ, RZ, 0, 1.1920928955078125e-07 ;  /* 0x00000002ff077431 */ /* 0x000fc600000001ff */
        /* <DEDUP_REMOVED lines=11> */
.L_x_21984:
        /* <DEDUP_REMOVED lines=16> */
.L_x_21986:
[----:B------:R-:W-:Y:S05]  /*163e0*/  BSYNC.RECONVERGENT B2 ;  /* 0x0000000000027941 */ /* 0x000fea0003800200 */
.L_x_21985:
        /* <DEDUP_REMOVED lines=61> */
.L_x_21983:
[----:B------:R-:W-:Y:S05]  /*167c0*/  BSYNC.RECONVERGENT B1 ;  /* 0x0000000000017941 */ /* 0x000fea0003800200 */
.L_x_21982:
        /* <DEDUP_REMOVED lines=9> */
[----:B------:R-:W-:Y:S01]  /*16860*/  FADD.FTZ R107, R20, R107 ;  /* 0x0000006b146b7221 */ /* 0x000fe20000010000 */
[----:B------:R-:W-:-:S03]  /*16870*/  PRMT R20, R9, 0x7610, R20 ;  /* 0x0000761009147816 */ /* 0x000fc60000000014 */
[----:B------:R-:W-:-:S07]  /*16880*/  @P1 FADD.FTZ R107, R99, R107 ;  /* 0x0000006b636b1221 */ /* 0x000fce0000010000 */
.L_x_21906:
        /* <DEDUP_REMOVED lines=44> */
.L_x_21987:
[----:B------:R-:W-:Y:S02]  /*16b50*/  IMAD.MOV.U32 R9, RZ, RZ, R21 ;  /* 0x000000ffff097224 */ /* 0x000fe400078e0015 */
[----:B------:R-:W-:-:S07]  /*16b60*/  VIADD R21, R12, 0x20 ;  /* 0x000000200c157836 */ /* 0x000fce0000000000 */
.L_x_21864:
[----:B------:R-:W-:Y:S05]  /*16b70*/  BSYNC.RECONVERGENT B0 ;  /* 0x0000000000007941 */ /* 0x000fea0003800200 */
.L_x_21863:
        /* <DEDUP_REMOVED lines=36> */
.L_x_21993:
        /* <DEDUP_REMOVED lines=13> */
.L_x_21995:
[----:B------:R-:W-:Y:S05]  /*16e90*/  BSYNC.RECONVERGENT B2 ;  /* 0x0000000000027941 */ /* 0x000fea0003800200 */
.L_x_21994:
        /* <DEDUP_REMOVED lines=61> */
.L_x_21992:
[----:B------:R-:W-:Y:S05]  /*17270*/  BSYNC.RECONVERGENT B1 ;  /* 0x0000000000017941 */ /* 0x000fea0003800200 */
.L_x_21991:
        /* <DEDUP_REMOVED lines=24> */
.L_x_21998:
        /* <DEDUP_REMOVED lines=13> */
.L_x_22000:
[----:B------:R-:W-:Y:S05]  /*174d0*/  BSYNC.RECONVERGENT B2 ;  /* 0x0000000000027941 */ /* 0x000fea0003800200 */
.L_x_21999:
        /* <DEDUP_REMOVED lines=61> */
.L_x_21997:
[----:B------:R-:W-:Y:S05]  /*178b0*/  BSYNC.RECONVERGENT B1 ;  /* 0x0000000000017941 */ /* 0x000fea0003800200 */
.L_x_21996:
        /* <DEDUP_REMOVED lines=23> */
.L_x_22003:
        /* <DEDUP_REMOVED lines=13> */
.L_x_22005:
[----:B------:R-:W-:Y:S05]  /*17b00*/  BSYNC.RECONVERGENT B2 ;  /* 0x0000000000027941 */ /* 0x000fea0003800200 */
.L_x_22004:
        /* <DEDUP_REMOVED lines=61> */
.L_x_22002:
[----:B------:R-:W-:Y:S05]  /*17ee0*/  BSYNC.RECONVERGENT B1 ;  /* 0x0000000000017941 */ /* 0x000fea0003800200 */
.L_x_22001:
        /* <DEDUP_REMOVED lines=20> */
.L_x_22008:
        /* <DEDUP_REMOVED lines=13> */
.L_x_22010:
[----:B------:R-:W-:Y:S05]  /*18100*/  BSYNC.RECONVERGENT B2 ;  /* 0x0000000000027941 */ /* 0x000fea0003800200 */
.L_x_22009:
        /* <DEDUP_REMOVED lines=61> */
.L_x_22007:
[----:B------:R-:W-:Y:S05]  /*184e0*/  BSYNC.RECONVERGENT B1 ;  /* 0x0000000000017941 */ /* 0x000fea0003800200 */
.L_x_22006:
        /* <DEDUP_REMOVED lines=25> */
.L_x_22013:
        /* <DEDUP_REMOVED lines=13> */
.L_x_22015:
[----:B------:R-:W-:Y:S05]  /*18750*/  BSYNC.RECONVERGENT B2 ;  /* 0x0000000000027941 */ /* 0x000fea0003800200 */
.L_x_22014:
        /* <DEDUP_REMOVED lines=61> */
.L_x_22012:
[----:B------:R-:W-:Y:S05]  /*18b30*/  BSYNC.RECONVERGENT B1 ;  /* 0x0000000000017941 */ /* 0x000fea0003800200 */
.L_x_22011:
        /* <DEDUP_REMOVED lines=21> */
.L_x_22018:
        /* <DEDUP_REMOVED lines=13> */
.L_x_22020:
[----:B------:R-:W-:Y:S05]  /*18d60*/  BSYNC.RECONVERGENT B2 ;  /* 0x0000000000027941 */ /* 0x000fea0003800200 */
.L_x_22019:
        /* <DEDUP_REMOVED lines=61> */
.L_x_22017:
[----:B------:R-:W-:Y:S05]  /*19140*/  BSYNC.RECONVERGENT B1 ;  /* 0x0000000000017941 */ /* 0x000fea0003800200 */
.L_x_22016:
        /* <DEDUP_REMOVED lines=24> */
.L_x_22023:
        /* <DEDUP_REMOVED lines=13> */
.L_x_22025:
[----:B------:R-:W-:Y:S05]  /*193a0*/  BSYNC.RECONVERGENT B2 ;  /* 0x0000000000027941 */ /* 0x000fea0003800200 */
.L_x_22024:
        /* <DEDUP_REMOVED lines=61> */
.L_x_22022:
[----:B------:R-:W-:Y:S05]  /*19780*/  BSYNC.RECONVERGENT B1 ;  /* 0x0000000000017941 */ /* 0x000fea0003800200 */
.L_x_22021:
        /* <DEDUP_REMOVED lines=20> */
.L_x_22028:
        /* <DEDUP_REMOVED lines=13> */
.L_x_22030:
[----:B------:R-:W-:Y:S05]  /*199a0*/  BSYNC.RECONVERGENT B2 ;  /* 0x0000000000027941 */ /* 0x000fea0003800200 */
.L_x_22029:
        /* <DEDUP_REMOVED lines=61> */
.L_x_22027:
[----:B------:R-:W-:Y:S05]  /*19d80*/  BSYNC.RECONVERGENT B1 ;  /* 0x0000000000017941 */ /* 0x000fea0003800200 */
.L_x_22026:
        /* <DEDUP_REMOVED lines=24> */
.L_x_22033:
        /* <DEDUP_REMOVED lines=13> */
.L_x_22035:
[----:B------:R-:W-:Y:S05]  /*19fe0*/  BSYNC.RECONVERGENT B2 ;  /* 0x0000000000027941 */ /* 0x000fea0003800200 */
.L_x_22034:
        /* <DEDUP_REMOVED lines=61> */
.L_x_22032:
[----:B------:R-:W-:Y:S05]  /*1a3c0*/  BSYNC.RECONVERGENT B1 ;  /* 0x0000000000017941 */ /* 0x000fea0003800200 */
.L_x_22031:
        /* <DEDUP_REMOVED lines=19> */
.L_x_22038:
        /* <DEDUP_REMOVED lines=13> */
.L_x_22040:
[----:B------:R-:W-:Y:S05]  /*1a5d0*/  BSYNC.RECONVERGENT B2 ;  /* 0x0000000000027941 */ /* 0x000fea0003800200 */
.L_x_22039:
        /* <DEDUP_REMOVED lines=60> */
[----:B------:R-:W-:-:S07]  /*1a9a0*/  IMAD.MOV.U32 R180, RZ, RZ, R18 ;  /* 0x000000ffffb47224 */ /* 0x000fce00078e0012 */
.L_x_22037:
[----:B------:R-:W-:Y:S05]  /*1a9b0*/  BSYNC.RECONVERGENT B1 ;  /* 0x0000000000017941 */ /* 0x000fea0003800200 */
.L_x_22036:
        /* <DEDUP_REMOVED lines=24> */
.L_x_22043:
        /* <DEDUP_REMOVED lines=13> */
.L_x_22045:
[----:B------:R-:W-:Y:S05]  /*1ac10*/  BSYNC.RECONVERGENT B2 ;  /* 0x0000000000027941 */ /* 0x000fea0003800200 */
.L_x_22044:
        /* <DEDUP_REMOVED lines=61> */
.L_x_22042:
[----:B------:R-:W-:Y:S05]  /*1aff0*/  BSYNC.RECONVERGENT B1 ;  /* 0x0000000000017941 */ /* 0x000fea0003800200 */
.L_x_22041:
        /* <DEDUP_REMOVED lines=18> */
.L_x_22048:
        /* <DEDUP_REMOVED lines=13> */
.L_x_22050:
[----:B------:R-:W-:Y:S05]  /*1b1f0*/  BSYNC.RECONVERGENT B2 ;  /* 0x0000000000027941 */ /* 0x000fea0003800200 */
.L_x_22049:
        /* <DEDUP_REMOVED lines=61> */
.L_x_22047:
[----:B------:R-:W-:Y:S05]  /*1b5d0*/  BSYNC.RECONVERGENT B1 ;  /* 0x0000000000017941 */ /* 0x000fea0003800200 */
.L_x_22046:
        /* <DEDUP_REMOVED lines=24> */
.L_x_22053:
        /* <DEDUP_REMOVED lines=13> */
.L_x_22055:
[----:B------:R-:W-:Y:S05]  /*1b830*/  BSYNC.RECONVERGENT B2 ;  /* 0x0000000000027941 */ /* 0x000fea0003800200 */
.L_x_22054:
        /* <DEDUP_REMOVED lines=60> */
[----:B------:R-:W-:-:S07]  /*1bc00*/  LOP3.LUT R5, R5, R228, R183, 0x96, !PT ;  /* 0x000000e405057212 */ /* 0x000fce00078e96b7 */
.L_x_22052:
[----:B------:R-:W-:Y:S05]  /*1bc10*/  BSYNC.RECONVERGENT B1 ;  /* 0x0000000000017941 */ /* 0x000fea0003800200 */
.L_x_22051:
[----:B------:R-:W-:Y:S01]  /*1bc20*/  ISETP.NE.AND P5, PT, R114, 0x1, PT ;  /* 0x000000017200780c */ /* 0x000fe20003fa5270 */
[----:B------:R-:W-:Y:S01]  /*1bc30*/  BSSY.RECONVERGENT B1, `(.L_x_22056) ;  /* 0x000005d000017945 */ /* 0x000fe20003800200 */
[----:B------:R-:W-:Y:S02]  /*1bc40*/  I2FP.F32.U32 R7, R7 ;  /* 0x0000000700077245 */ /* 0x000fe40000201000 */
[----:B------:R-:W-:-:S03]  /*1bc50*/  SHF.L.U32 R19, R115, 0x10, RZ ;  /* 0x0000001073137819 */ /* 0x000fc600000006ff */
[----:B------:R-:W-:Y:S01]  /*1bc60*/  FFMA.FTZ R20, R7, R184, 1.1641532182693481445e-10 ;  /* 0x2f00000007147423 */ /* 0x000fe200000100b8 */
[----:B------:R-:W-:Y:S01]  /*1bc70*/  PRMT R7, R115, 0x7632, R7 ;  /* 0x0000763273077816 */ /* 0x000fe20000000007 */
        /* <DEDUP_REMOVED lines=13> */
.L_x_22058:
        /* <DEDUP_REMOVED lines=13> */
.L_x_22060:
[----:B------:R-:W-:Y:S05]  /*1be20*/  BSYNC.RECONVERGENT B2 ;  /* 0x0000000000027941 */ /* 0x000fea0003800200 */
.L_x_22059:
        /* <DEDUP_REMOVED lines=61> */
.L_x_22057:
[----:B------:R-:W-:Y:S05]  /*1c200*/  BSYNC.RECONVERGENT B1 ;  /* 0x0000000000017941 */ /* 0x000fea0003800200 */
.L_x_22056:
        /* <DEDUP_REMOVED lines=24> */
.L_x_22063:
        /* <DEDUP_REMOVED lines=13> */
.L_x_22065:
[----:B------:R-:W-:Y:S05]  /*1c460*/  BSYNC.RECONVERGENT B2 ;  /* 0x0000000000027941 */ /* 0x000fea0003800200 */
.L_x_22064:
        /* <DEDUP_REMOVED lines=58> */
[----:B------:R-:W-:Y:S02]  /*1c810*/  IMAD.MOV.U32 R180, RZ, RZ, R182 ;  /* 0x000000ffffb47224 */ /* 0x000fe400078e00b6 */
[----:B------:R-:W-:Y:S01]  /*1c820*/  IMAD.MOV.U32 R182, RZ, RZ, RZ ;  /* 0x000000ffffb67224 */ /* 0x000fe200078e00ff */
[----:B------:R-:W-:-:S07]  /*1c830*/  LOP3.LUT R5, R5, R228, R183, 0x96, !PT ;  /* 0x000000e405057212 */ /* 0x000fce00078e96b7 */
.L_x_22062:
[----:B------:R-:W-:Y:S05]  /*1c840*/  BSYNC.RECONVERGENT B1 ;  /* 0x0000000000017941 */ /* 0x000fea0003800200 */
.L_x_22061:
        /* <DEDUP_REMOVED lines=18> */
.L_x_22068:
        /* <DEDUP_REMOVED lines=16> */
.L_x_22070:
[----:B------:R-:W-:Y:S05]  /*1ca70*/  BSYNC.RECONVERGENT B2 ;  /* 0x0000000000027941 */ /* 0x000fea0003800200 */
.L_x_22069:
        /* <DEDUP_REMOVED lines=57> */
[----:B------:R-:W-:Y:S02]  /*1ce10*/  IMAD.MOV.U32 R10, RZ, RZ, R186 ;  /* 0x000000ffff0a7224 */ /* 0x000fe400078e00ba */
[----:B------:R-:W-:Y:S01]  /*1ce20*/  IMAD.MOV.U32 R180, RZ, RZ, R182 ;  /* 0x000000ffffb47224 */ /* 0x000fe200078e00b6 */
[----:B------:R-:W-:Y:S01]  /*1ce30*/  LOP3.LUT R5, R5, R228, R183, 0x96, !PT ;  /* 0x000000e405057212 */ /* 0x000fe200078e96b7 */
[----:B------:R-:W-:-:S07]  /*1ce40*/  IMAD.MOV.U32 R7, RZ, RZ, RZ ;  /* 0x000000ffff077224 */ /* 0x000fce00078e00ff */
.L_x_22067:
[----:B------:R-:W-:Y:S05]  /*1ce50*/  BSYNC.RECONVERGENT B1 ;  /* 0x0000000000017941 */ /* 0x000fea0003800200 */
.L_x_22066:
        /* <DEDUP_REMOVED lines=13> */
.L_x_21990:
        /* <DEDUP_REMOVED lines=16> */
.L_x_22074:
        /* <DEDUP_REMOVED lines=13> */
.L_x_22076:
[----:B------:R-:W-:Y:S05]  /*1d100*/  BSYNC.RECONVERGENT B2 ;  /* 0x0000000000027941 */ /* 0x000fea0003800200 */
.L_x_22075:
        /* <DEDUP_REMOVED lines=57> */
[----:B------:R-:W-:Y:S01]  /*1d4a0*/  MOV R180, R108 ;  /* 0x0000006c00b47202 */ /* 0x000fe20000000f00 */
[----:B------:R-:W-:Y:S01]  /*1d4b0*/  IMAD.MOV.U32 R109, RZ, RZ, R9 ;  /* 0x000000ffff6d7224 */ /* 0x000fe200078e0009 */
[----:B------:R-:W-:Y:S01]  /*1d4c0*/  LOP3.LUT R6, R7, R6, R111, 0x96, !PT ;  /* 0x0000000607067212 */ /* 0x000fe200078e966f */
[----:B------:R-:W-:-:S07]  /*1d4d0*/  IMAD.MOV.U32 R108, RZ, RZ, RZ ;  /* 0x000000ffff6c7224 */ /* 0x000fce00078e00ff */
.L_x_22073:
[----:B------:R-:W-:Y:S05]  /*1d4e0*/  BSYNC.RECONVERGENT B1 ;  /* 0x0000000000017941 */ /* 0x000fea0003800200 */
.L_x_22072:
        /* <DEDUP_REMOVED lines=22> */
.L_x_22079:
        /* <DEDUP_REMOVED lines=13> */
.L_x_22081:
[----:B------:R-:W-:Y:S05]  /*1d720*/  BSYNC.RECONVERGENT B2 ;  /* 0x0000000000027941 */ /* 0x000fea0003800200 */
.L_x_22080:
        /* <DEDUP_REMOVED lines=61> */
.L_x_22078:
[----:B------:R-:W-:Y:S05]  /*1db00*/  BSYNC.RECONVERGENT B1 ;  /* 0x0000000000017941 */ /* 0x000fea0003800200 */
.L_x_22077:
        /* <DEDUP_REMOVED lines=19> */
.L_x_22084:
        /* <DEDUP_REMOVED lines=13> */
.L_x_22086:
[----:B------:R-:W-:Y:S05]  /*1dd10*/  BSYNC.RECONVERGENT B2 ;  /* 0x0000000000027941 */ /* 0x000fea0003800200 */
.L_x_22085:
        /* <DEDUP_REMOVED lines=61> */
.L_x_22083:
[----:B------:R-:W-:Y:S05]  /*1e0f0*/  BSYNC.RECONVERGENT B1 ;  /* 0x0000000000017941 */ /* 0x000fea0003800200 */
.L_x_22082:
[----:B------:R-:W-:Y:S01]  /*1e100*/  I2FP.F32.U32 R7, R7 ;  /* 0x0000000700077245 */ /* 0x000fe20000201000 */
[----:B------:R-:W-:Y:S01]  /*1e110*/  BSSY.RECONVERGENT B1, `(.L_x_22087) ;  /* 0x000005e000017945 */ /* 0x000fe20003800200 */
[----:B------:R-:W-:Y:S01]  /*1e120*/  LOP3.LUT R3, R3, 0xfffffffb, RZ, 0xc0, !PT ;  /* 0xfffffffb03037812 */ /* 0x000fe200078ec0ff */
[----:B------:R-:W-:Y:S01]  /*1e130*/  IMAD.U32 R109, R113, 0x10000, RZ ;  /* 0x00010000716d7824 */ /* 0x000fe200078e00ff */
[----:B------:R-:W-:Y:S01]  /*1e140*/  MOV R112, R10 ;  /* 0x0000000a00707202 */ /* 0x000fe20000000f00 */
[----:B------:R-:W-:Y:S01]  /*1e150*/  FFMA.FTZ R7, R7, R181, 1.1641532182693481445e-10 ;  /* 0x2f00000007077423 */ /* 0x000fe200000100b5 */
[----:B------:R-:W-:-:S04]  /*1e160*/  IMAD.MOV.U32 R111, RZ, RZ, 0x2 ;  /* 0x00000002ff6f7424 */ /* 0x000fc800078e00ff */
[----:B------:R-:W-:Y:S02]  /*1e170*/  FSETP.LE.FTZ.AND P2, PT, R7, R184, PT ;  /* 0x000000b80700720b */ /* 0x000fe40003f53000 */
[----:B------:R-:W-:-:S11]  /*1e180*/  PRMT R7, R113, 0x7632, R7 ;  /* 0x0000763271077816 */ /* 0x000fd60000000007 */
        /* <DEDUP_REMOVED lines=11> */
.L_x_22089:
        /* <DEDUP_REMOVED lines=13> */
.L_x_22091:
[----:B------:R-:W-:Y:S05]  /*1e310*/  BSYNC.RECONVERGENT B2 ;  /* 0x0000000000027941 */ /* 0x000fea0003800200 */
.L_x_22090:
        /* <DEDUP_REMOVED lines=61> */
.L_x_22088:
[----:B------:R-:W-:Y:S05]  /*1e6f0*/  BSYNC.RECONVERGENT B1 ;  /* 0x0000000000017941 */ /* 0x000fea0003800200 */
.L_x_22087:
[----:B------:R-:W-:Y:S01]  /*1e700*/  I2FP.F32.U32 R110, R112 ;  /* 0x00000070006e7245 */ /* 0x000fe20000201000 */
[----:B------:R-:W-:Y:S01]  /*1e710*/  BSSY.RECONVERGENT B1, `(.L_x_22092) ;  /* 0x000005d000017945 */ /* 0x000fe20003800200 */
[----:B------:R-:W-:-:S03]  /*1e720*/  LOP3.LUT R3, R3, 0xfffffffd, RZ, 0xc0, !PT ;  /* 0xfffffffd03037812 */ /* 0x000fc600078ec0ff */
[----:B------:R-:W-:Y:S01]  /*1e730*/  FFMA.FTZ R112, R110, R181, 1.1641532182693481445e-10 ;  /* 0x2f0000006e707423 */ /* 0x000fe200000100b5 */
[----:B------:R-:W-:Y:S01]  /*1e740*/  IMAD.U32 R110, R7, 0x10000, RZ ;  /* 0x00010000076e7824 */ /* 0x000fe200078e00ff */
[----:B------:R-:W-:-:S03]  /*1e750*/  MOV R7, R10 ;  /* 0x0000000a00077202 */ /* 0x000fc60000000f00 */
        /* <DEDUP_REMOVED lines=13> */
.L_x_22094:
        /* <DEDUP_REMOVED lines=13> */
.L_x_22096:
[----:B------:R-:W-:Y:S05]  /*1e900*/  BSYNC.RECONVERGENT B2 ;  /* 0x0000000000027941 */ /* 0x000fea0003800200 */
.L_x_22095:
        /* <DEDUP_REMOVED lines=61> */
.L_x_22093:
[----:B------:R-:W-:Y:S05]  /*1ece0*/  BSYNC.RECONVERGENT B1 ;  /* 0x0000000000017941 */ /* 0x000fea0003800200 */
.L_x_22092:
        /* <DEDUP_REMOVED lines=18> */
.L_x_22099:
        /* <DEDUP_REMOVED lines=13> */
.L_x_22101:
[----:B------:R-:W-:Y:S05]  /*1eee0*/  BSYNC.RECONVERGENT B2 ;  /* 0x0000000000027941 */ /* 0x000fea0003800200 */
.L_x_22100:
        /* <DEDUP_REMOVED lines=61> */
.L_x_22098:
[----:B------:R-:W-:Y:S05]  /*1f2c0*/  BSYNC.RECONVERGENT B1 ;  /* 0x0000000000017941 */ /* 0x000fea0003800200 */
.L_x_22097:
        /* <DEDUP_REMOVED lines=17> */
.L_x_22104:
        /* <DEDUP_REMOVED lines=13> */
.L_x_22106:
[----:B------:R-:W-:Y:S05]  /*1f4b0*/  BSYNC.RECONVERGENT B2 ;  /* 0x0000000000027941 */ /* 0x000fea0003800200 */
.L_x_22105:
        /* <DEDUP_REMOVED lines=61> */
.L_x_22103:
[----:B------:R-:W-:Y:S05]  /*1f890*/  BSYNC.RECONVERGENT B1 ;  /* 0x0000000000017941 */ /* 0x000fea0003800200 */
.L_x_22102:
        /* <DEDUP_REMOVED lines=18> */
.L_x_22109:
        /* <DEDUP_REMOVED lines=13> */
.L_x_22111:
[----:B------:R-:W-:Y:S05]  /*1fa90*/  BSYNC.RECONVERGENT B2 ;  /* 0x0000000000027941 */ /* 0x000fea0003800200 */
.L_x_22110:
        /* <DEDUP_REMOVED lines=61> */
.L_x_22108:
[----:B------:R-:W-:Y:S05]  /*1fe70*/  BSYNC.RECONVERGENT B1 ;  /* 0x0000000000017941 */ /* 0x000fea0003800200 */
.L_x_22107:
        /* <DEDUP_REMOVED lines=39> */
.L_x_22071:
        /* <DEDUP_REMOVED lines=44> */
.L_x_22112:
[----:B------:R-:W-:Y:S01]  /*203b0*/  MOV R9, R180 ;  /* 0x000000b400097202 */ /* 0x000fe20000000f00 */
[----:B------:R-:W-:-:S07]  /*203c0*/  VIADD R21, R21, 0x20 ;  /* 0x0000002015157836 */ /* 0x000fce0000000000 */
.L_x_21989:
[----:B------:R-:W-:Y:S05]  /*203d0*/  BSYNC.RECONVERGENT B0 ;  /* 0x0000000000007941 */ /* 0x000fea0003800200 */
.L_x_21988:
        /* <DEDUP_REMOVED lines=36> */
.L_x_22118:
        /* <DEDUP_REMOVED lines=13> */
.L_x_22120:
[----:B------:R-:W-:Y:S05]  /*206f0*/  BSYNC.RECONVERGENT B2 ;  /* 0x0000000000027941 */ /* 0x000fea0003800200 */
.L_x_22119:
        /* <DEDUP_REMOVED lines=61> */
.L_x_22117:
[----:B------:R-:W-:Y:S05]  /*20ad0*/  BSYNC.RECONVERGENT B1 ;  /* 0x0000000000017941 */ /* 0x000fea0003800200 */
.L_x_22116:
        /* <DEDUP_REMOVED lines=24> */
.L_x_22123:
        /* <DEDUP_REMOVED lines=13> */
.L_x_22125:
[----:B------:R-:W-:Y:S05]  /*20d30*/  BSYNC.RECONVERGENT B2 ;  /* 0x0000000000027941 */ /* 0x000fea0003800200 */
.L_x_22124:
        /* <DEDUP_REMOVED lines=61> */
.L_x_22122:
[----:B------:R-:W-:Y:S05]  /*21110*/  BSYNC.RECONVERGENT B1 ;  /* 0x0000000000017941 */ /* 0x000fea0003800200 */
.L_x_22121:
        /* <DEDUP_REMOVED lines=9> */
[----:B--2---:R-:W-:Y:S01]  /*211b0*/  FADD.FTZ R116, R14, R13 ;  /* 0x0000000d0e747221 */ /* 0x004fe20000010000 */
        /* <DEDUP_REMOVED lines=13> */
.L_x_22128:
        /* <DEDUP_REMOVED lines=13> */
.L_x_22130:
[----:B------:R-:W-:Y:S05]  /*21360*/  BSYNC.RECONVERGENT B2 ;  /* 0x0000000000027941 */ /* 0x000fea0003800200 */
.L_x_22129:
        /* <DEDUP_REMOVED lines=61> */
.L_x_22127:
[----:B------:R-:W-:Y:S05]  /*21740*/  BSYNC.RECONVERGENT B1 ;  /* 0x0000000000017941 */ /* 0x000fea0003800200 */
.L_x_22126:
        /* <DEDUP_REMOVED lines=20> */
.L_x_22133:
        /* <DEDUP_REMOVED lines=13> */
.L_x_22135:
[----:B------:R-:W-:Y:S05]  /*21960*/  BSYNC.RECONVERGENT B2 ;  /* 0x0000000000027941 */ /* 0x000fea0003800200 */
.L_x_22134:
        /* <DEDUP_REMOVED lines=61> */
.L_x_22132:
[----:B------:R-:W-:Y:S05]  /*21d40*/  BSYNC.RECONVERGENT B1 ;  /* 0x0000000000017941 */ /* 0x000fea0003800200 */
.L_x_22131:
        /* <DEDUP_REMOVED lines=24> */
.L_x_22138:
        /* <DEDUP_REMOVED lines=13> */
.L_x_22140:
[----:B------:R-:W-:Y:S05]  /*21fa0*/  BSYNC.RECONVERGENT B2 ;  /* 0x0000000000027941 */ /* 0x000fea0003800200 */
.L_x_22139:
        /* <DEDUP_REMOVED lines=61> */
.L_x_22137:
[----:B------:R-:W-:Y:S05]  /*22380*/  BSYNC.RECONVERGENT B1 ;  /* 0x0000000000017941 */ /* 0x000fea0003800200 */
.L_x_22136:
        /* <DEDUP_REMOVED lines=21> */
.L_x_22143:
        /* <DEDUP_REMOVED lines=13> */
.L_x_22145:
[----:B------:R-:W-:Y:S05]  /*225b0*/  BSYNC.RECONVERGENT B2 ;  /* 0x0000000000027941 */ /* 0x000fea0003800200 */
.L_x_22144:
        /* <DEDUP_REMOVED lines=61> */
.L_x_22142:
[----:B------:R-:W-:Y:S05]  /*22990*/  BSYNC.RECONVERGENT B1 ;  /* 0x0000000000017941 */ /* 0x000fea0003800200 */
.L_x_22141:
        /* <DEDUP_REMOVED lines=24> */
.L_x_22148:
        /* <DEDUP_REMOVED lines=13> */
.L_x_22150:
[----:B------:R-:W-:Y:S05]  /*22bf0*/  BSYNC.RECONVERGENT B2 ;  /* 0x0000000000027941 */ /* 0x000fea0003800200 */
.L_x_22149:
        /* <DEDUP_REMOVED lines=61> */
.L_x_22147:
[----:B------:R-:W-:Y:S05]  /*22fd0*/  BSYNC.RECONVERGENT B1 ;  /* 0x0000000000017941 */ /* 0x000fea0003800200 */
.L_x_22146:
        /* <DEDUP_REMOVED lines=20> */
.L_x_22153:
        /* <DEDUP_REMOVED lines=13> */
.L_x_22155:
[----:B------:R-:W-:Y:S05]  /*231f0*/  BSYNC.RECONVERGENT B2 ;  /* 0x0000000000027941 */ /* 0x000fea0003800200 */
.L_x_22154:
        /* <DEDUP_REMOVED lines=61> */
.L_x_22152:
[----:B------:R-:W-:Y:S05]  /*235d0*/  BSYNC.RECONVERGENT B1 ;  /* 0x0000000000017941 */ /* 0x000fea0003800200 */
.L_x_22151:
        /* <DEDUP_REMOVED lines=24> */
.L_x_22158:
        /* <DEDUP_REMOVED lines=13> */
.L_x_22160:
[----:B------:R-:W-:Y:S05]  /*23830*/  BSYNC.RECONVERGENT B2 ;  /* 0x0000000000027941 */ /* 0x000fea0003800200 */
.L_x_22159:
        /* <DEDUP_REMOVED lines=61> */
.L_x_22157:
[----:B------:R-:W-:Y:S05]  /*23c10*/  BSYNC.RECONVERGENT B1 ;  /* 0x0000000000017941 */ /* 0x000fea0003800200 */
.L_x_22156:
[----:B------:R-:W-:Y:S01]  /*23c20*/  ISETP.NE.AND P3, PT, R18, 0x1, PT ;  /* 0x000000011200780c */ /* 0x000fe20003f65270 */
[C---:B------:R-:W-:Y:S01]  /*23c30*/  IMAD.U32 R17, R122.reuse, 0x10000, RZ ;  /* 0x000100007a117824 */ /* 0x040fe200078e00ff */
        /* <DEDUP_REMOVED lines=17> */
.L_x_22163:
        /* <DEDUP_REMOVED lines=13> */
.L_x_22165:
[----:B------:R-:W-:Y:S05]  /*23e20*/  BSYNC.RECONVERGENT B2 ;  /* 0x0000000000027941 */ /* 0x000fea0003800200 */
.L_x_22164:
        /* <DEDUP_REMOVED lines=60> */
[----:B------:R-:W-:-:S07]  /*241f0*/  MOV R180, R18 ;  /* 0x0000001200b47202 */ /* 0x000fce0000000f00 */
.L_x_22162:
[----:B------:R-:W-:Y:S05]  /*24200*/  BSYNC.RECONVERGENT B1 ;  /* 0x0000000000017941 */ /* 0x000fea0003800200 */
.L_x_22161:
        /* <DEDUP_REMOVED lines=24> */
.L_x_22168:
        /* <DEDUP_REMOVED lines=13> */
.L_x_22170:
[----:B------:R-:W-:Y:S05]  /*24460*/  BSYNC.RECONVERGENT B2 ;  /* 0x0000000000027941 */ /* 0x000fea0003800200 */
.L_x_22169:
        /* <DEDUP_REMOVED lines=61> */
.L_x_22167:
[----:B------:R-:W-:Y:S05]  /*24840*/  BSYNC.RECONVERGENT B1 ;  /* 0x0000000000017941 */ /* 0x000fea0003800200 */
.L_x_22166:
        /* <DEDUP_REMOVED lines=18> */
.L_x_22173:
        /* <DEDUP_REMOVED lines=13> */
.L_x_22175:
[----:B------:R-:W-:Y:S05]  /*24a40*/  BSYNC.RECONVERGENT B2 ;  /* 0x0000000000027941 */ /* 0x000fea0003800200 */
.L_x_22174:
        /* <DEDUP_REMOVED lines=61> */
.L_x_22172:
[----:B------:R-:W-:Y:S05]  /*24e20*/  BSYNC.RECONVERGENT B1 ;  /* 0x0000000000017941 */ /* 0x000fea0003800200 */
.L_x_22171:
        /* <DEDUP_REMOVED lines=24> */
.L_x_22178:
        /* <DEDUP_REMOVED lines=13> */
.L_x_22180:
[----:B------:R-:W-:Y:S05]  /*25080*/  BSYNC.RECONVERGENT B2 ;  /* 0x0000000000027941 */ /* 0x000fea0003800200 */
.L_x_22179:
        /* <DEDUP_REMOVED lines=61> */
.L_x_22177:
[----:B------:R-:W-:Y:S05]  /*25460*/  BSYNC.RECONVERGENT B1 ;  /* 0x0000000000017941 */ /* 0x000fea0003800200 */
.L_x_22176:
[----:B------:R-:W-:Y:S01]  /*25470*/  ISETP.NE.AND P5, PT, R122, 0x1, PT ;  /* 0x000000017a00780c */ /* 0x000fe20003fa5270 */
[----:B------:R-:W-:Y:S01]  /*25480*/  IMAD.U32 R19, R123, 0x10000, RZ ;  /* 0x000100007b137824 */ /* 0x000fe200078e00ff */
[----:B------:R-:W-:Y:S01]  /*25490*/  I2FP.F32.U32 R7, R7 ;  /* 0x0000000700077245 */ /* 0x000fe20000201000 */
[----:B------:R-:W-:Y:S02]  /*254a0*/  BSSY.RECONVERGENT B1, `(.L_x_22181) ;  /* 0x000005b000017945 */ /* 0x000fe40003800200 */
[----:B------:R-:W-:Y:S02]  /*254b0*/  FMUL.FTZ R19, R19, R9 ;  /* 0x0000000913137220 */ /* 0x000fe40000410000 */
[----:B------:R-:W-:Y:S01]  /*254c0*/  FFMA.FTZ R20, R7, R184, 1.1641532182693481445e-10 ;  /* 0x2f00000007147423 */ /* 0x000fe200000100b8 */
[----:B------:R-:W-:Y:S01]  /*254d0*/  PRMT R7, R123, 0x7632, R7 ;  /* 0x000076327b077816 */ /* 0x000fe20000000007 */
        /* <DEDUP_REMOVED lines=12> */
.L_x_22183:
        /* <DEDUP_REMOVED lines=13> */
.L_x_22185:
[----:B------:R-:W-:Y:S05]  /*25670*/  BSYNC.RECONVERGENT B2 ;  /* 0x0000000000027941 */ /* 0x000fea0003800200 */
.L_x_22184:
        /* <DEDUP_REMOVED lines=61> */
.L_x_22182:
[----:B------:R-:W-:Y:S05]  /*25a50*/  BSYNC.RECONVERGENT B1 ;  /* 0x0000000000017941 */ /* 0x000fea0003800200 */
.L_x_22181:
        /* <DEDUP_REMOVED lines=24> */
.L_x_22188:
        /* <DEDUP_REMOVED lines=13> */
.L_x_22190:
[----:B------:R-:W-:Y:S05]  /*25cb0*/  BSYNC.RECONVERGENT B2 ;  /* 0x0000000000027941 */ /* 0x000fea0003800200 */
.L_x_22189:
        /* <DEDUP_REMOVED lines=61> */
.L_x_22187:
[----:B------:R-:W-:Y:S05]  /*26090*/  BSYNC.RECONVERGENT B1 ;  /* 0x0000000000017941 */ /* 0x000fea0003800200 */
.L_x_22186:
        /* <DEDUP_REMOVED lines=18> */
.L_x_22193:
        /* <DEDUP_REMOVED lines=16> */
.L_x_22195:
[----:B------:R-:W-:Y:S05]  /*262c0*/  BSYNC.RECONVERGENT B2 ;  /* 0x0000000000027941 */ /* 0x000fea0003800200 */
.L_x_22194:
        /* <DEDUP_REMOVED lines=59> */
[----:B------:R-:W-:Y:S01]  /*26680*/  LOP3.LUT R6, R7, R6, R187, 0x96, !PT ;  /* 0x0000000607067212 */ /* 0x000fe200078e96bb */
[----:B------:R-:W-:-:S07]  /*26690*/  IMAD.MOV.U32 R7, RZ, RZ, RZ ;  /* 0x000000ffff077224 */ /* 0x000fce00078e00ff */
.L_x_22192:
[----:B------:R-:W-:Y:S05]  /*266a0*/  BSYNC.RECONVERGENT B1 ;  /* 0x0000000000017941 */ /* 0x000fea0003800200 */
.L_x_22191:
        /* <DEDUP_REMOVED lines=13> */
.L_x_22115:
        /* <DEDUP_REMOVED lines=16> */
.L_x_22199:
        /* <DEDUP_REMOVED lines=13> */
.L_x_22201:
[----:B------:R-:W-:Y:S05]  /*26950*/  BSYNC.RECONVERGENT B2 ;  /* 0x0000000000027941 */ /* 0x000fea0003800200 */
.L_x_22200:
        /* <DEDUP_REMOVED lines=60> */
[----:B------:R-:W-:-:S07]  /*26d20*/  IMAD.MOV.U32 R116, RZ, RZ, RZ ;  /* 0x000000ffff747224 */ /* 0x000fce00078e00ff */
.L_x_22198:
[----:B------:R-:W-:Y:S05]  /*26d30*/  BSYNC.RECONVERGENT B1 ;  /* 0x0000000000017941 */ /* 0x000fea0003800200 */
.L_x_22197:
[----:B------:R-:W0:Y:S01]  /*26d40*/  LDC R184, c[0x0][0x404] ;  /* 0x00010100ffb87b82 */ /* 0x000e220000000800 */
[----:B------:R-:W-:Y:S01]  /*26d50*/  I2FP.F32.U32 R7, R117 ;  /* 0x0000007500077245 */ /* 0x000fe20000201000 */
[----:B------:R-:W-:Y:S01]  /*26d60*/  IMAD.MOV.U32 R181, RZ, RZ, 0x2f800000 ;  /* 0x2f800000ffb57424 */ /* 0x000fe200078e00ff */
[----:B------:R-:W-:Y:S01]  /*26d70*/  ISETP.NE.AND P2, PT, R116, 0x1, PT ;  /* 0x000000017400780c */ /* 0x000fe20003f45270 */
[----:B------:R-:W-:Y:S01]  /*26d80*/  BSSY.RECONVERGENT B1, `(.L_x_22202) ;  /* 0x000005d000017945 */ /* 0x000fe20003800200 */
[----:B------:R-:W-:Y:S01]  /*26d90*/  LOP3.LUT R3, R3, 0xffffffef, RZ, 0xc0, !PT ;  /* 0xffffffef03037812 */ /* 0x000fe200078ec0ff */
[----:B------:R-:W-:Y:S01]  /*26da0*/  FFMA.FTZ R7, R7, R181, 1.1641532182693481445e-10 ;  /* 0x2f00000007077423 */ /* 0x000fe200000100b5 */
[----:B-----5:R-:W-:Y:S01]  /*26db0*/  SHF.L.U32 R9, R120, 0x10, RZ ;  /* 0x0000001078097819 */ /* 0x020fe200000006ff */
[----:B------:R-:W-:Y:S02]  /*26dc0*/  IMAD.MOV.U32 R117, RZ, RZ, 0x2 ;  /* 0x00000002ff757424 */ /* 0x000fe400078e00ff */
[----:B------:R-:W-:Y:S01]  /*26dd0*/  IMAD.MOV.U32 R118, RZ, RZ, R10 ;  /* 0x000000ffff767224 */ /* 0x000fe200078e000a */
[----:B0-----:R-:W-:-:S02]  /*26de0*/  FSETP.LE.FTZ.AND P3, PT, R7, R184, PT ;  /* 0x000000b80700720b */ /* 0x001fc40003f73000 */
        /* <DEDUP_REMOVED lines=11> */
.L_x_22204:
        /* <DEDUP_REMOVED lines=13> */
.L_x_22206:
[----:B------:R-:W-:Y:S05]  /*26f70*/  BSYNC.RECONVERGENT B2 ;  /* 0x0000000000027941 */ /* 0x000fea0003800200 */
.L_x_22205:
        /* <DEDUP_REMOVED lines=61> */
.L_x_22203:
[----:B------:R-:W-:Y:S05]  /*27350*/  BSYNC.RECONVERGENT B1 ;  /* 0x0000000000017941 */ /* 0x000fea0003800200 */
.L_x_22202:
[----:B------:R-:W-:Y:S01]  /*27360*/  I2FP.F32.U32 R116, R118 ;  /* 0x0000007600747245 */ /* 0x000fe20000201000 */
[----:B------:R-:W-:Y:S01]  /*27370*/  BSSY.RECONVERGENT B1, `(.L_x_22207) ;  /* 0x000005d000017945 */ /* 0x000fe20003800200 */
[----:B------:R-:W-:Y:S01]  /*27380*/  LOP3.LUT R3, R3, 0xfffffff7, RZ, 0xc0, !PT ;  /* 0xfffffff703037812 */ /* 0x000fe200078ec0ff */
[----:B------:R-:W-:Y:S02]  /*27390*/  IMAD.MOV.U32 R118, RZ, RZ, 0x2 ;  /* 0x00000002ff767424 */ /* 0x000fe400078e00ff */
[----:B------:R-:W-:-:S05]  /*273a0*/  FFMA.FTZ R116, R116, R181, 1.1641532182693481445e-10 ;  /* 0x2f00000074747423 */ /* 0x000fca00000100b5 */
[----:B------:R-:W-:Y:S02]  /*273b0*/  FSETP.LE.FTZ.AND P2, PT, R116, R184, PT ;  /* 0x000000b87400720b */ /* 0x000fe40003f53000 */
[----:B------:R-:W-:Y:S01]  /*273c0*/  SHF.L.U32 R116, R7, 0x10, RZ ;  /* 0x0000001007747819 */ /* 0x000fe200000006ff */
[----:B------:R-:W-:-:S10]  /*273d0*/  IMAD.MOV.U32 R7, RZ, RZ, R10 ;  /* 0x000000ffff077224 */ /* 0x000fd400078e000a */
        /* <DEDUP_REMOVED lines=11> */
.L_x_22209:
        /* <DEDUP_REMOVED lines=13> */
.L_x_22211:
[----:B------:R-:W-:Y:S05]  /*27560*/  BSYNC.RECONVERGENT B2 ;  /* 0x0000000000027941 */ /* 0x000fea0003800200 */
.L_x_22210:
        /* <DEDUP_REMOVED lines=61> */
.L_x_22208:
[----:B------:R-:W-:Y:S05]  /*27940*/  BSYNC.RECONVERGENT B1 ;  /* 0x0000000000017941 */ /* 0x000fea0003800200 */
.L_x_22207:
[----:B------:R-:W-:Y:S01]  /*27950*/  I2FP.F32.U32 R7, R7 ;  /* 0x0000000700077245 */ /* 0x000fe20000201000 */
[----:B------:R-:W-:Y:S01]  /*27960*/  BSSY.RECONVERGENT B1, `(.L_x_22212) ;  /* 0x000005e000017945 */ /* 0x000fe20003800200 */
[----:B------:R-:W-:Y:S01]  /*27970*/  LOP3.LUT R3, R3, 0xfffffffb, RZ, 0xc0, !PT ;  /* 0xfffffffb03037812 */ /* 0x000fe200078ec0ff */
[----:B------:R-:W-:Y:S01]  /*27980*/  IMAD.MOV.U32 R120, RZ, RZ, R10 ;  /* 0x000000ffff787224 */ /* 0x000fe200078e000a */
[----:B------:R-:W-:Y:S01]  /*27990*/  SHF.L.U32 R117, R121, 0x10, RZ ;  /* 0x0000001079757819 */ /* 0x000fe200000006ff */
[----:B------:R-:W-:Y:S01]  /*279a0*/  FFMA.FTZ R119, R7, R181, 1.1641532182693481445e-10 ;  /* 0x2f00000007777423 */ /* 0x000fe200000100b5 */
[----:B------:R-:W-:-:S04]  /*279b0*/  PRMT R7, R121, 0x7632, R7 ;  /* 0x0000763279077816 */ /* 0x000fc80000000007 */
        /* <DEDUP_REMOVED lines=13> */
.L_x_22214:
        /* <DEDUP_REMOVED lines=13> */
.L_x_22216:
[----:B------:R-:W-:Y:S05]  /*27b60*/  BSYNC.RECONVERGENT B2 ;  /* 0x0000000000027941 */ /* 0x000fea0003800200 */
.L_x_22215:
        /* <DEDUP_REMOVED lines=61> */
.L_x_22213:
[----:B------:R-:W-:Y:S05]  /*27f40*/  BSYNC.RECONVERGENT B1 ;  /* 0x0000000000017941 */ /* 0x000fea0003800200 */
.L_x_22212:
[----:B------:R-:W-:Y:S01]  /*27f50*/  I2FP.F32.U32 R118, R120 ;  /* 0x0000007800767245 */ /* 0x000fe20000201000 */
[----:B------:R-:W-:Y:S01]  /*27f60*/  BSSY.RECONVERGENT B1, `(.L_x_22217) ;  /* 0x000005d000017945 */ /* 0x000fe20003800200 */
[----:B------:R-:W-:-:S03]  /*27f70*/  LOP3.LUT R3, R3, 0xfffffffd, RZ, 0xc0, !PT ;  /* 0xfffffffd03037812 */ /* 0x000fc600078ec0ff */
[----:B------:R-:W-:Y:S01]  /*27f80*/  FFMA.FTZ R120, R118, R181, 1.1641532182693481445e-10 ;  /* 0x2f00000076787423 */ /* 0x000fe200000100b5 */
[----:B------:R-:W-:Y:S01]  /*27f90*/  SHF.L.U32 R118, R7, 0x10, RZ ;  /* 0x0000001007767819 */ /* 0x000fe200000006ff */
[----:B------:R-:W-:-:S03]  /*27fa0*/  IMAD.MOV.U32 R7, RZ, RZ, R10 ;  /* 0x000000ffff077224 */ /* 0x000fc600078e000a */
        /* <DEDUP_REMOVED lines=13> */
.L_x_22219:
        /* <DEDUP_REMOVED lines=13> */
.L_x_22221:
[----:B------:R-:W-:Y:S05]  /*28150*/  BSYNC.RECONVERGENT B2 ;  /* 0x0000000000027941 */ /* 0x000fea0003800200 */
.L_x_22220:
        /* <DEDUP_REMOVED lines=61> */
.L_x_22218:
[----:B------:R-:W-:Y:S05]  /*28530*/  BSYNC.RECONVERGENT B1 ;  /* 0x0000000000017941 */ /* 0x000fea0003800200 */
.L_x_22217:
[----:B------:R-:W-:Y:S01]  /*28540*/  ISETP.NE.AND P3, PT, R120, 0x1, PT ;  /* 0x000000017800780c */ /* 0x000fe20003f65270 */
[----:B------:R-:W-:Y:S01]  /*28550*/  BSSY.RECONVERGENT B1, `(.L_x_22222) ;  /* 0x000005c000017945 */ /* 0x000fe20003800200 */
[----:B------:R-:W-:Y:S02]  /*28560*/  I2FP.F32.U32 R7, R7 ;  /* 0x0000000700077245 */ /* 0x000fe40000201000 */
[----:B------:R-:W-:-:S03]  /*28570*/  SHF.L.U32 R119, R122, 0x10, RZ ;  /* 0x000000107a777819 */ /* 0x000fc600000006ff */
[----:B------:R-:W-:Y:S01]  /*28580*/  FFMA.FTZ R121, R7, R181, 1.1641532182693481445e-10 ;  /* 0x2f00000007797423 */ /* 0x000fe200000100b5 */
[----:B------:R-:W-:Y:S01]  /*28590*/  PRMT R7, R122, 0x7632, R7 ;  /* 0x000076327a077816 */ /* 0x000fe20000000007 */
[----:B------:R-:W-:-:S03]  /*285a0*/  IMAD.MOV.U32 R122, RZ, RZ, R10 ;  /* 0x000000ffff7a7224 */ /* 0x000fc600078e000a */
        /* <DEDUP_REMOVED lines=11> */
.L_x_22224:
        /* <DEDUP_REMOVED lines=13> */
.L_x_22226:
[----:B------:R-:W-:Y:S05]  /*28730*/  BSYNC.RECONVERGENT B2 ;  /* 0x0000000000027941 */ /* 0x000fea0003800200 */
.L_x_22225:
        /* <DEDUP_REMOVED lines=61> */
.L_x_22223:
[----:B------:R-:W-:Y:S05]  /*28b10*/  BSYNC.RECONVERGENT B1 ;  /* 0x0000000000017941 */ /* 0x000fea0003800200 */
.L_x_22222:
        /* <DEDUP_REMOVED lines=17> */
.L_x_22229:
        /* <DEDUP_REMOVED lines=13> */
.L_x_22231:
[----:B------:R-:W-:Y:S05]  /*28d00*/  BSYNC.RECONVERGENT B2 ;  /* 0x0000000000027941 */ /* 0x000fea0003800200 */
.L_x_22230:
        /* <DEDUP_REMOVED lines=61> */
.L_x_22228:
[----:B------:R-:W-:Y:S05]  /*290e0*/  BSYNC.RECONVERGENT B1 ;  /* 0x0000000000017941 */ /* 0x000fea0003800200 */
.L_x_22227:
        /* <DEDUP_REMOVED lines=18> */
.L_x_22234:
        /* <DEDUP_REMOVED lines=13> */
.L_x_22236:
[----:B------:R-:W-:Y:S05]  /*292e0*/  BSYNC.RECONVERGENT B2 ;  /* 0x0000000000027941 */ /* 0x000fea0003800200 */
.L_x_22235:
        /* <DEDUP_REMOVED lines=61> */
.L_x_22233:
[----:B------:R-:W-:Y:S05]  /*296c0*/  BSYNC.RECONVERGENT B1 ;  /* 0x0000000000017941 */ /* 0x000fea0003800200 */
.L_x_22232:
        /* <DEDUP_REMOVED lines=39> */
.L_x_22196:
        /* <DEDUP_REMOVED lines=44> */
.L_x_22237:
[----:B------:R-:W-:Y:S01]  /*29c00*/  IMAD.MOV.U32 R9, RZ, RZ, R180 ;  /* 0x000000ffff097224 */ /* 0x000fe200078e00b4 */
[----:B------:R-:W-:-:S07]  /*29c10*/  IADD3 R21, PT, PT, R21, 0x20, RZ ;  /* 0x0000002015157810 */ /* 0x000fce0007ffe0ff */
.L_x_22114:
[----:B------:R-:W-:Y:S05]  /*29c20*/  BSYNC.RECONVERGENT B0 ;  /* 0x0000000000007941 */ /* 0x000fea0003800200 */
.L_x_22113:
        /* <DEDUP_REMOVED lines=36> */
.L_x_22243:
        /* <DEDUP_REMOVED lines=13> */
.L_x_22245:
[----:B------:R-:W-:Y:S05]  /*29f40*/  BSYNC.RECONVERGENT B2 ;  /* 0x0000000000027941 */ /* 0x000fea0003800200 */
.L_x_22244:
        /* <DEDUP_REMOVED lines=61> */
.L_x_22242:
[----:B------:R-:W-:Y:S05]  /*2a320*/  BSYNC.RECONVERGENT B1 ;  /* 0x0000000000017941 */ /* 0x000fea0003800200 */
.L_x_22241:
        /* <DEDUP_REMOVED lines=24> */
.L_x_22248:
        /* <DEDUP_REMOVED lines=13> */
.L_x_22250:
[----:B------:R-:W-:Y:S05]  /*2a580*/  BSYNC.RECONVERGENT B2 ;  /* 0x0000000000027941 */ /* 0x000fea0003800200 */
.L_x_22249:
        /* <DEDUP_REMOVED lines=61> */
.L_x_22247:
[----:B------:R-:W-:Y:S05]  /*2a960*/  BSYNC.RECONVERGENT B1 ;  /* 0x0000000000017941 */ /* 0x000fea0003800200 */
.L_x_22246:
        /* <DEDUP_REMOVED lines=24> */
.L_x_22253:
        /* <DEDUP_REMOVED lines=13> */
.L_x_22255:
[----:B------:R-:W-:Y:S05]  /*2abc0*/  BSYNC.RECONVERGENT B2 ;  /* 0x0000000000027941 */ /* 0x000fea0003800200 */
.L_x_22254:
        /* <DEDUP_REMOVED lines=61> */
.L_x_22252:
[----:B------:R-:W-:Y:S05]  /*2afa0*/  BSYNC.RECONVERGENT B1 ;  /* 0x0000000000017941 */ /* 0x000fea0003800200 */
.L_x_22251:
        /* <DEDUP_REMOVED lines=20> */
.L_x_22258:
        /* <DEDUP_REMOVED lines=13> */
.L_x_22260:
[----:B------:R-:W-:Y:S05]  /*2b1c0*/  BSYNC.RECONVERGENT B2 ;  /* 0x0000000000027941 */ /* 0x000fea0003800200 */
.L_x_22259:
        /* <DEDUP_REMOVED lines=61> */
.L_x_22257:
[----:B------:R-:W-:Y:S05]  /*2b5a0*/  BSYNC.RECONVERGENT B1 ;  /* 0x0000000000017941 */ /* 0x000fea0003800200 */
.L_x_22256:
        /* <DEDUP_REMOVED lines=24> */
.L_x_22263:
        /* <DEDUP_REMOVED lines=13> */
.L_x_22265:
[----:B------:R-:W-:Y:S05]  /*2b800*/  BSYNC.RECONVERGENT B2 ;  /* 0x0000000000027941 */ /* 0x000fea0003800200 */
.L_x_22264:
        /* <DEDUP_REMOVED lines=61> */
.L_x_22262:
[----:B------:R-:W-:Y:S05]  /*2bbe0*/  BSYNC.RECONVERGENT B1 ;  /* 0x0000000000017941 */ /* 0x000fea0003800200 */
.L_x_22261:
        /* <DEDUP_REMOVED lines=21> */
.L_x_22268:
        /* <DEDUP_REMOVED lines=13> */
.L_x_22270:
[----:B------:R-:W-:Y:S05]  /*2be10*/  BSYNC.RECONVERGENT B2 ;  /* 0x0000000000027941 */ /* 0x000fea0003800200 */
.L_x_22269:
        /* <DEDUP_REMOVED lines=61> */
.L_x_22267:
[----:B------:R-:W-:Y:S05]  /*2c1f0*/  BSYNC.RECONVERGENT B1 ;  /* 0x0000000000017941 */ /* 0x000fea0003800200 */
.L_x_22266:
        /* <DEDUP_REMOVED lines=24> */
.L_x_22273:
        /* <DEDUP_REMOVED lines=13> */
.L_x_22275:
[----:B------:R-:W-:Y:S05]  /*2c450*/  BSYNC.RECONVERGENT B2 ;  /* 0x0000000000027941 */ /* 0x000fea0003800200 */
.L_x_22274:
        /* <DEDUP_REMOVED lines=61> */
.L_x_22272:
[----:B------:R-:W-:Y:S05]  /*2c830*/  BSYNC.RECONVERGENT B1 ;  /* 0x0000000000017941 */ /* 0x000fea0003800200 */
.L_x_22271:
        /* <DEDUP_REMOVED lines=20> */
.L_x_22278:
        /* <DEDUP_REMOVED lines=13> */
.L_x_22280:
[----:B------:R-:W-:Y:S05]  /*2ca50*/  BSYNC.RECONVERGENT B2 ;  /* 0x0000000000027941 */ /* 0x000fea0003800200 */
.L_x_22279:
        /* <DEDUP_REMOVED lines=61> */
.L_x_22277:
[----:B------:R-:W-:Y:S05]  /*2ce30*/  BSYNC.RECONVERGENT B1 ;  /* 0x0000000000017941 */ /* 0x000fea0003800200 */
.L_x_22276:
        /* <DEDUP_REMOVED lines=24> */
.L_x_22283:
        /* <DEDUP_REMOVED lines=13> */
.L_x_22285:
[----:B------:R-:W-:Y:S05]  /*2d090*/  BSYNC.RECONVERGENT B2 ;  /* 0x0000000000027941 */ /* 0x000fea0003800200 */
.L_x_22284:
        /* <DEDUP_REMOVED lines=61> */
.L_x_22282:
[----:B------:R-:W-:Y:S05]  /*2d470*/  BSYNC.RECONVERGENT B1 ;  /* 0x0000000000017941 */ /* 0x000fea0003800200 */
.L_x_22281:
[----:B------:R-:W-:Y:S01]  /*2d480*/  ISETP.NE.AND P3, PT, R18, 0x1, PT ;  /* 0x000000011200780c */ /* 0x000fe20003f65270 */
[C---:B------:R-:W-:Y:S01]  /*2d490*/  IMAD.U32 R17, R130.reuse, 0x10000, RZ ;  /* 0x0001000082117824 */ /* 0x040fe200078e00ff */
[----:B------:R-:W-:Y:S01]  /*2d4a0*/  I2FP.F32.U32 R7, R7 ;  /* 0x0000000700077245 */ /* 0x000fe20000201000 */
[----:B------:R-:W-:Y:S01]  /*2d4b0*/  BSSY.RECONVERGENT B1, `(.L_x_22286) ;  /* 0x000005b000017945 */ /* 0x000fe20003800200 */
[----:B------:R-:W-:Y:S02]  /*2d4c0*/  IMAD.MOV.U32 R20, RZ, RZ, 0x2 ;  /* 0x00000002ff147424 */ /* 0x000fe400078e00ff */
[----:B------:R-:W-:Y:S01]  /*2d4d0*/  FMUL.FTZ R17, R17, R9 ;  /* 0x0000000911117220 */ /* 0x000fe20000410000 */
[----:B------:R-:W-:Y:S01]  /*2d4e0*/  FFMA.FTZ R19, R7, R184, 1.1641532182693481445e-10 ;  /* 0x2f00000007137423 */ /* 0x000fe200000100b8 */
[----:B------:R-:W-:-:S04]  /*2d4f0*/  PRMT R7, R130, 0x7632, R7 ;  /* 0x0000763282077816 */ /* 0x000fc80000000007 */
        /* <DEDUP_REMOVED lines=11> */
.L_x_22288:
        /* <DEDUP_REMOVED lines=13> */
.L_x_22290:
[----:B------:R-:W-:Y:S05]  /*2d680*/  BSYNC.RECONVERGENT B2 ;  /* 0x0000000000027941 */ /* 0x000fea0003800200 */
.L_x_22289:
        /* <DEDUP_REMOVED lines=60> */
[----:B------:R-:W-:-:S07]  /*2da50*/  IMAD.MOV.U32 R180, RZ, RZ, R18 ;  /* 0x000000ffffb47224 */ /* 0x000fce00078e0012 */
.L_x_22287:
[----:B------:R-:W-:Y:S05]  /*2da60*/  BSYNC.RECONVERGENT B1 ;  /* 0x0000000000017941 */ /* 0x000fea0003800200 */
.L_x_22286:
        /* <DEDUP_REMOVED lines=24> */
.L_x_22293:
        /* <DEDUP_REMOVED lines=13> */
.L_x_22295:
[----:B------:R-:W-:Y:S05]  /*2dcc0*/  BSYNC.RECONVERGENT B2 ;  /* 0x0000000000027941 */ /* 0x000fea0003800200 */
.L_x_22294:
        /* <DEDUP_REMOVED lines=61> */
.L_x_22292:
[----:B------:R-:W-:Y:S05]  /*2e0a0*/  BSYNC.RECONVERGENT B1 ;  /* 0x0000000000017941 */ /* 0x000fea0003800200 */
.L_x_22291:
        /* <DEDUP_REMOVED lines=18> */
.L_x_22298:
        /* <DEDUP_REMOVED lines=13> */
.L_x_22300:
[----:B------:R-:W-:Y:S05]  /*2e2a0*/  BSYNC.RECONVERGENT B2 ;  /* 0x0000000000027941 */ /* 0x000fea0003800200 */
.L_x_22299:
        /* <DEDUP_REMOVED lines=61> */
.L_x_22297:
[----:B------:R-:W-:Y:S05]  /*2e680*/  BSYNC.RECONVERGENT B1 ;  /* 0x0000000000017941 */ /* 0x000fea0003800200 */
.L_x_22296:
        /* <DEDUP_REMOVED lines=24> */
.L_x_22303:
        /* <DEDUP_REMOVED lines=13> */
.L_x_22305:
[----:B------:R-:W-:Y:S05]  /*2e8e0*/  BSYNC.RECONVERGENT B2 ;  /* 0x0000000000027941 */ /* 0x000fea0003800200 */
.L_x_22304:
        /* <DEDUP_REMOVED lines=61> */
.L_x_22302:
[----:B------:R-:W-:Y:S05]  /*2ecc0*/  BSYNC.RECONVERGENT B1 ;  /* 0x0000000000017941 */ /* 0x000fea0003800200 */
.L_x_22301:
[----:B------:R-:W-:Y:S01]  /*2ecd0*/  ISETP.NE.AND P5, PT, R130, 0x1, PT ;  /* 0x000000018200780c */ /* 0x000fe20003fa5270 */
[----:B------:R-:W-:Y:S01]  /*2ece0*/  IMAD.U32 R19, R131, 0x10000, RZ ;  /* 0x0001000083137824 */ /* 0x000fe200078e00ff */
[----:B------:R-:W-:Y:S01]  /*2ecf0*/  I2FP.F32.U32 R7, R7 ;  /* 0x0000000700077245 */ /* 0x000fe20000201000 */
[----:B------:R-:W-:Y:S02]  /*2ed00*/  BSSY.RECONVERGENT B1, `(.L_x_22306) ;  /* 0x000005b000017945 */ /* 0x000fe40003800200 */
[----:B------:R-:W-:Y:S02]  /*2ed10*/  FMUL.FTZ R19, R19, R9 ;  /* 0x0000000913137220 */ /* 0x000fe40000410000 */
[----:B------:R-:W-:Y:S01]  /*2ed20*/  FFMA.FTZ R20, R7, R184, 1.1641532182693481445e-10 ;  /* 0x2f00000007147423 */ /* 0x000fe200000100b8 */
[----:B------:R-:W-:Y:S01]  /*2ed30*/  PRMT R7, R131, 0x7632, R7 ;  /* 0x0000763283077816 */ /* 0x000fe20000000007 */
[----:B------:R-:W-:-:S03]  /*2ed40*/  IMAD.MOV.U32 R131, RZ, RZ, 0x2 ;  /* 0x00000002ff837424 */ /* 0x000fc600078e00ff */
        /* <DEDUP_REMOVED lines=11> */
.L_x_22308:
        /* <DEDUP_REMOVED lines=13> */
.L_x_22310:
[----:B------:R-:W-:Y:S05]  /*2eed0*/  BSYNC.RECONVERGENT B2 ;  /* 0x0000000000027941 */ /* 0x000fea0003800200 */
.L_x_22309:
        /* <DEDUP_REMOVED lines=61> */
.L_x_22307:
[----:B------:R-:W-:Y:S05]  /*2f2b0*/  BSYNC.RECONVERGENT B1 ;  /* 0x0000000000017941 */ /* 0x000fea0003800200 */
.L_x_22306:
        /* <DEDUP_REMOVED lines=24> */
.L_x_22313:
        /* <DEDUP_REMOVED lines=13> */
.L_x_22315:
[----:B------:R-:W-:Y:S05]  /*2f510*/  BSYNC.RECONVERGENT B2 ;  /* 0x0000000000027941 */ /* 0x000fea0003800200 */
.L_x_22314:
        /* <DEDUP_REMOVED lines=60> */
[----:B------:R-:W-:-:S07]  /*2f8e0*/  LOP3.LUT R5, R5, R228, R183, 0x96, !PT ;  /* 0x000000e405057212 */ /* 0x000fce00078e96b7 */
.L_x_22312:
[----:B------:R-:W-:Y:S05]  /*2f8f0*/  BSYNC.RECONVERGENT B1 ;  /* 0x0000000000017941 */ /* 0x000fea0003800200 */
.L_x_22311:
[----:B------:R-:W-:Y:S01]  /*2f900*/  ISETP.NE.AND P6, PT, R182, 0x1, PT ;  /* 0x00000001b600780c */ /* 0x000fe20003fc5270 */
[----:B------:R-:W-:Y:S01]  /*2f910*/  IMAD.U32 R7, R7, 0x10000, RZ ;  /* 0x0001000007077824 */ /* 0x000fe200078e00ff */
[----:B------:R-:W-:Y:S01]  /*2f920*/  I2FP.F32.U32 R20, R20 ;  /* 0x0000001400147245 */ /* 0x000fe20000201000 */
[----:B------:R-:W-:Y:S04]  /*2f930*/  BSSY.RECONVERGENT B1, `(.L_x_22316) ;  /* 0x000005d000017945 */ /* 0x000fe80003800200 */
[----:B------:R-:W-:Y:S01]  /*2f940*/  FFMA.FTZ R131, R20, R184, 1.1641532182693481445e-10 ;  /* 0x2f00000014837423 */ /* 0x000fe200000100b8 */
[----:B------:R-:W-:Y:S01]  /*2f950*/  FMUL.FTZ R20, R7, R9 ;  /* 0x0000000907147220 */ /* 0x000fe20000410000 */
        /* <DEDUP_REMOVED lines=12> */
.L_x_22318:
        /* <DEDUP_REMOVED lines=16> */
.L_x_22320:
[----:B------:R-:W-:Y:S05]  /*2fb20*/  BSYNC.RECONVERGENT B2 ;  /* 0x0000000000027941 */ /* 0x000fea0003800200 */
.L_x_22319:
        /* <DEDUP_REMOVED lines=61> */
.L_x_22317:
[----:B------:R-:W-:Y:S05]  /*2ff00*/  BSYNC.RECONVERGENT B1 ;  /* 0x0000000000017941 */ /* 0x000fea0003800200 */
.L_x_22316:
        /* <DEDUP_REMOVED lines=13> */
.L_x_22240:
        /* <DEDUP_REMOVED lines=16> */
.L_x_22324:
        /* <DEDUP_REMOVED lines=13> */
.L_x_22326:
[----:B------:R-:W-:Y:S05]  /*301b0*/  BSYNC.RECONVERGENT B2 ;  /* 0x0000000000027941 */ /* 0x000fea0003800200 */
.L_x_22325:
        /* <DEDUP_REMOVED lines=55> */
[----:B------:R-:W-:Y:S01]  /*30530*/  VIADD R7, R22, 0x8ff34781 ;  /* 0x8ff3478116077836 */ /* 0x000fe20000000000 */
[----:B------:R-:W-:Y:S01]  /*30540*/  MOV R10, R126 ;  /* 0x0000007e000a7202 */ /* 0x000fe20000000f00 */
[----:B------:R-:W-:Y:S02]  /*30550*/  IMAD.MOV.U32 R180, RZ, RZ, R124 ;  /* 0x000000ffffb47224 */ /* 0x000fe400078e007c */
[----:B------:R-:W-:Y:S02]  /*30560*/  HFMA2 R124, -RZ, RZ, 0, 0 ;  /* 0x00000000ff7c7431 */ /* 0x000fe400000001ff */
[----:B------:R-:W-:Y:S01]  /*30570*/  IMAD.MOV.U32 R125, RZ, RZ, R9 ;  /* 0x000000ffff7d7224 */ /* 0x000fe200078e0009 */
[----:B------:R-:W-:-:S07]  /*30580*/  LOP3.LUT R6, R7, R6, R127, 0x96, !PT ;  /* 0x0000000607067212 */ /* 0x000fce00078e967f */
.L_x_22323:
[----:B------:R-:W-:Y:S05]  /*30590*/  BSYNC.RECONVERGENT B1 ;  /* 0x0000000000017941 */ /* 0x000fea0003800200 */
.L_x_22322:
[----:B------:R-:W0:Y:S01]  /*305a0*/  LDC R184, c[0x0][0x404] ;  /* 0x00010100ffb87b82 */ /* 0x000e220000000800 */
[----:B------:R-:W-:Y:S01]  /*305b0*/  I2FP.F32.U32 R7, R125 ;  /* 0x0000007d00077245 */ /* 0x000fe20000201000 */
[----:B------:R-:W-:Y:S01]  /*305c0*/  IMAD.MOV.U32 R181, RZ, RZ, 0x2f800000 ;  /* 0x2f800000ffb57424 */ /* 0x000fe200078e00ff */
[----:B------:R-:W-:Y:S01]  /*305d0*/  LOP3.LUT R3, R3, 0xffffffef, RZ, 0xc0, !PT ;  /* 0xffffffef03037812 */ /* 0x000fe200078ec0ff */
[----:B------:R-:W-:Y:S01]  /*305e0*/  BSSY.RECONVERGENT B1, `(.L_x_22327) ;  /* 0x000005d000017945 */ /* 0x000fe20003800200 */
[----:B-----5:R-:W-:Y:S02]  /*305f0*/  IMAD.U32 R9, R128, 0x10000, RZ ;  /* 0x0001000080097824 */ /* 0x020fe400078e00ff */
[----:B------:R-:W-:Y:S01]  /*30600*/  FFMA.FTZ R7, R7, R181, 1.1641532182693481445e-10 ;  /* 0x2f00000007077423 */ /* 0x000fe200000100b5 */
[----:B------:R-:W-:Y:S01]  /*30610*/  MOV R125, 0x2 ;  /* 0x00000002007d7802 */ /* 0x000fe20000000f00 */
[----:B------:R-:W-:-:S03]  /*30620*/  IMAD.MOV.U32 R126, RZ, RZ, R10 ;  /* 0x000000ffff7e7224 */ /* 0x000fc600078e000a */
[----:B0-----:R-:W-:Y:S02]  /*30630*/  FSETP.LE.FTZ.AND P2, PT, R7, R184, PT ;  /* 0x000000b80700720b */ /* 0x001fe40003f53000 */
        /* <DEDUP_REMOVED lines=12> */
.L_x_22329:
        /* <DEDUP_REMOVED lines=13> */
.L_x_22331:
[----:B------:R-:W-:Y:S05]  /*307d0*/  BSYNC.RECONVERGENT B2 ;  /* 0x0000000000027941 */ /* 0x000fea0003800200 */
.L_x_22330:
        /* <DEDUP_REMOVED lines=61> */
.L_x_22328:
[----:B------:R-:W-:Y:S05]  /*30bb0*/  BSYNC.RECONVERGENT B1 ;  /* 0x0000000000017941 */ /* 0x000fea0003800200 */
.L_x_22327:
        /* <DEDUP_REMOVED lines=19> */
.L_x_22334:
        /* <DEDUP_REMOVED lines=13> */
.L_x_22336:
[----:B------:R-:W-:Y:S05]  /*30dc0*/  BSYNC.RECONVERGENT B2 ;  /* 0x0000000000027941 */ /* 0x000fea0003800200 */
.L_x_22335:
        /* <DEDUP_REMOVED lines=61> */
.L_x_22333:
[----:B------:R-:W-:Y:S05]  /*311a0*/  BSYNC.RECONVERGENT B1 ;  /* 0x0000000000017941 */ /* 0x000fea0003800200 */
.L_x_22332:
[----:B------:R-:W-:Y:S01]  /*311b0*/  I2FP.F32.U32 R7, R7 ;  /* 0x0000000700077245 */ /* 0x000fe20000201000 */
[----:B------:R-:W-:Y:S01]  /*311c0*/  BSSY.RECONVERGENT B1, `(.L_x_22337) ;  /* 0x000005e000017945 */ /* 0x000fe20003800200 */
[----:B------:R-:W-:Y:S01]  /*311d0*/  LOP3.LUT R3, R3, 0xfffffffb, RZ, 0xc0, !PT ;  /* 0xfffffffb03037812 */ /* 0x000fe200078ec0ff */
[----:B------:R-:W-:Y:S02]  /*311e0*/  IMAD.U32 R125, R129, 0x10000, RZ ;  /* 0x00010000817d7824 */ /* 0x000fe400078e00ff */
[----:B------:R-:W-:Y:S01]  /*311f0*/  FFMA.FTZ R127, R7, R181, 1.1641532182693481445e-10 ;  /* 0x2f000000077f7423 */ /* 0x000fe200000100b5 */
[----:B------:R-:W-:Y:S01]  /*31200*/  PRMT R7, R129, 0x7632, R7 ;  /* 0x0000763281077816 */ /* 0x000fe20000000007 */
[----:B------:R-:W-:-:S03]  /*31210*/  IMAD.MOV.U32 R128, RZ, RZ, R10 ;  /* 0x000000ffff807224 */ /* 0x000fc600078e000a */
        /* <DEDUP_REMOVED lines=13> */
.L_x_22339:
        /* <DEDUP_REMOVED lines=13> */
.L_x_22341:
[----:B------:R-:W-:Y:S05]  /*313c0*/  BSYNC.RECONVERGENT B2 ;  /* 0x0000000000027941 */ /* 0x000fea0003800200 */
.L_x_22340:
        /* <DEDUP_REMOVED lines=61> */
.L_x_22338:
[----:B------:R-:W-:Y:S05]  /*317a0*/  BSYNC.RECONVERGENT B1 ;  /* 0x0000000000017941 */ /* 0x000fea0003800200 */
.L_x_22337:
[----:B------:R-:W-:Y:S01]  /*317b0*/  I2FP.F32.U32 R126, R128 ;  /* 0x00000080007e7245 */ /* 0x000fe20000201000 */
[----:B------:R-:W-:Y:S01]  /*317c0*/  BSSY.RECONVERGENT B1, `(.L_x_22342) ;  /* 0x000005d000017945 */ /* 0x000fe20003800200 */
[----:B------:R-:W-:-:S03]  /*317d0*/  LOP3.LUT R3, R3, 0xfffffffd, RZ, 0xc0, !PT ;  /* 0xfffffffd03037812 */ /* 0x000fc600078ec0ff */
[----:B------:R-:W-:Y:S01]  /*317e0*/  FFMA.FTZ R128, R126, R181, 1.1641532182693481445e-10 ;  /* 0x2f0000007e807423 */ /* 0x000fe200000100b5 */
[----:B------:R-:W-:Y:S02]  /*317f0*/  IMAD.U32 R126, R7, 0x10000, RZ ;  /* 0x00010000077e7824 */ /* 0x000fe400078e00ff */
[----:B------:R-:W-:Y:S02]  /*31800*/  IMAD.MOV.U32 R7, RZ, RZ, R10 ;  /* 0x000000ffff077224 */ /* 0x000fe400078e000a */
        /* <DEDUP_REMOVED lines=13> */
.L_x_22344:
        /* <DEDUP_REMOVED lines=13> */
.L_x_22346:
[----:B------:R-:W-:Y:S05]  /*319b0*/  BSYNC.RECONVERGENT B2 ;  /* 0x0000000000027941 */ /* 0x000fea0003800200 */
.L_x_22345:
        /* <DEDUP_REMOVED lines=61> */
.L_x_22343:
[----:B------:R-:W-:Y:S05]  /*31d90*/  BSYNC.RECONVERGENT B1 ;  /* 0x0000000000017941 */ /* 0x000fea0003800200 */
.L_x_22342:
        /* <DEDUP_REMOVED lines=18> */
.L_x_22349:
        /* <DEDUP_REMOVED lines=13> */
.L_x_22351:
[----:B------:R-:W-:Y:S05]  /*31f90*/  BSYNC.RECONVERGENT B2 ;  /* 0x0000000000027941 */ /* 0x000fea0003800200 */
.L_x_22350:
        /* <DEDUP_REMOVED lines=61> */
.L_x_22348:
[----:B------:R-:W-:Y:S05]  /*32370*/  BSYNC.RECONVERGENT B1 ;  /* 0x0000000000017941 */ /* 0x000fea0003800200 */
.L_x_22347:
        /* <DEDUP_REMOVED lines=17> */
.L_x_22354:
        /* <DEDUP_REMOVED lines=13> */
.L_x_22356:
[----:B------:R-:W-:Y:S05]  /*32560*/  BSYNC.RECONVERGENT B2 ;  /* 0x0000000000027941 */ /* 0x000fea0003800200 */
.L_x_22355:
        /* <DEDUP_REMOVED lines=61> */
.L_x_22353:
[----:B------:R-:W-:Y:S05]  /*32940*/  BSYNC.RECONVERGENT B1 ;  /* 0x0000000000017941 */ /* 0x000fea0003800200 */
.L_x_22352:
        /* <DEDUP_REMOVED lines=18> */
.L_x_22359:
        /* <DEDUP_REMOVED lines=13> */
.L_x_22361:
[----:B------:R-:W-:Y:S05]  /*32b40*/  BSYNC.RECONVERGENT B2 ;  /* 0x0000000000027941 */ /* 0x000fea0003800200 */
.L_x_22360:
        /* <DEDUP_REMOVED lines=61> */
.L_x_22358:
[----:B------:R-:W-:Y:S05]  /*32f20*/  BSYNC.RECONVERGENT B1 ;  /* 0x0000000000017941 */ /* 0x000fea0003800200 */
.L_x_22357:
        /* <DEDUP_REMOVED lines=39> */
.L_x_22321:
        /* <DEDUP_REMOVED lines=44> */
.L_x_22362:
[----:B------:R-:W-:Y:S02]  /*33460*/  IMAD.MOV.U32 R9, RZ, RZ, R180 ;  /* 0x000000ffff097224 */ /* 0x000fe400078e00b4 */
[----:B------:R-:W-:-:S07]  /*33470*/  VIADD R21, R21, 0x20 ;  /* 0x0000002015157836 */ /* 0x000fce0000000000 */
.L_x_22239:
[----:B------:R-:W-:Y:S05]  /*33480*/  BSYNC.RECONVERGENT B0 ;  /* 0x0000000000007941 */ /* 0x000fea0003800200 */
.L_x_22238:
        /* <DEDUP_REMOVED lines=36> */
.L_x_22368:
        /* <DEDUP_REMOVED lines=13> */
.L_x_22370:
[----:B------:R-:W-:Y:S05]  /*337a0*/  BSYNC.RECONVERGENT B2 ;  /* 0x0000000000027941 */ /* 0x000fea0003800200 */
.L_x_22369:
        /* <DEDUP_REMOVED lines=61> */
.L_x_22367:
[----:B------:R-:W-:Y:S05]  /*33b80*/  BSYNC.RECONVERGENT B1 ;  /* 0x0000000000017941 */ /* 0x000fea0003800200 */
.L_x_22366:
        /* <DEDUP_REMOVED lines=24> */
.L_x_22373:
        /* <DEDUP_REMOVED lines=13> */
.L_x_22375:
[----:B------:R-:W-:Y:S05]  /*33de0*/  BSYNC.RECONVERGENT B2 ;  /* 0x0000000000027941 */ /* 0x000fea0003800200 */
.L_x_22374:
        /* <DEDUP_REMOVED lines=61> */
.L_x_22372:
[----:B------:R-:W-:Y:S05]  /*341c0*/  BSYNC.RECONVERGENT B1 ;  /* 0x0000000000017941 */ /* 0x000fea0003800200 */
.L_x_22371:
        /* <DEDUP_REMOVED lines=24> */
.L_x_22378:
        /* <DEDUP_REMOVED lines=13> */
.L_x_22380:
[----:B------:R-:W-:Y:S05]  /*34420*/  BSYNC.RECONVERGENT B2 ;  /* 0x0000000000027941 */ /* 0x000fea0003800200 */
.L_x_22379:
        /* <DEDUP_REMOVED lines=61> */
.L_x_22377:
[----:B------:R-:W-:Y:S05]  /*34800*/  BSYNC.RECONVERGENT B1 ;  /* 0x0000000000017941 */ /* 0x000fea0003800200 */
.L_x_22376:
        /* <DEDUP_REMOVED lines=20> */
.L_x_22383:
        /* <DEDUP_REMOVED lines=13> */
.L_x_22385:
[----:B------:R-:W-:Y:S05]  /*34a20*/  BSYNC.RECONVERGENT B2 ;  /* 0x0000000000027941 */ /* 0x000fea0003800200 */
.L_x_22384:
        /* <DEDUP_REMOVED lines=61> */
.L_x_22382:
[----:B------:R-:W-:Y:S05]  /*34e00*/  BSYNC.RECONVERGENT B1 ;  /* 0x0000000000017941 */ /* 0x000fea0003800200 */
.L_x_22381:
        /* <DEDUP_REMOVED lines=24> */
.L_x_22388:
        /* <DEDUP_REMOVED lines=13> */
.L_x_22390:
[----:B------:R-:W-:Y:S05]  /*35060*/  BSYNC.RECONVERGENT B2 ;  /* 0x0000000000027941 */ /* 0x000fea0003800200 */
.L_x_22389:
        /* <DEDUP_REMOVED lines=61> */
.L_x_22387:
[----:B------:R-:W-:Y:S05]  /*35440*/  BSYNC.RECONVERGENT B1 ;  /* 0x0000000000017941 */ /* 0x000fea0003800200 */
.L_x_22386:
        /* <DEDUP_REMOVED lines=21> */
.L_x_22393:
        /* <DEDUP_REMOVED lines=13> */
.L_x_22395:
[----:B------:R-:W-:Y:S05]  /*35670*/  BSYNC.RECONVERGENT B2 ;  /* 0x0000000000027941 */ /* 0x000fea0003800200 */
.L_x_22394:
        /* <DEDUP_REMOVED lines=61> */
.L_x_22392:
[----:B------:R-:W-:Y:S05]  /*35a50*/  BSYNC.RECONVERGENT B1 ;  /* 0x0000000000017941 */ /* 0x000fea0003800200 */
.L_x_22391:
        /* <DEDUP_REMOVED lines=24> */
.L_x_22398:
        /* <DEDUP_REMOVED lines=13> */
.L_x_22400:
[----:B------:R-:W-:Y:S05]  /*35cb0*/  BSYNC.RECONVERGENT B2 ;  /* 0x0000000000027941 */ /* 0x000fea0003800200 */
.L_x_22399:
        /* <DEDUP_REMOVED lines=61> */
.L_x_22397:
[----:B------:R-:W-:Y:S05]  /*36090*/  BSYNC.RECONVERGENT B1 ;  /* 0x0000000000017941 */ /* 0x000fea0003800200 */
.L_x_22396:
        /* <DEDUP_REMOVED lines=20> */
.L_x_22403:
        /* <DEDUP_REMOVED lines=13> */
.L_x_22405:
[----:B------:R-:W-:Y:S05]  /*362b0*/  BSYNC.RECONVERGENT B2 ;  /* 0x0000000000027941 */ /* 0x000fea0003800200 */
.L_x_22404:
        /* <DEDUP_REMOVED lines=61> */
.L_x_22402:
[----:B------:R-:W-:Y:S05]  /*36690*/  BSYNC.RECONVERGENT B1 ;  /* 0x0000000000017941 */ /* 0x000fea0003800200 */
.L_x_22401:
        /* <DEDUP_REMOVED lines=24> */
.L_x_22408:
        /* <DEDUP_REMOVED lines=13> */
.L_x_22410:
[----:B------:R-:W-:Y:S05]  /*368f0*/  BSYNC.RECONVERGENT B2 ;  /* 0x0000000000027941 */ /* 0x000fea0003800200 */
.L_x_22409:
        /* <DEDUP_REMOVED lines=61> */
.L_x_22407:
[----:B------:R-:W-:Y:S05]  /*36cd0*/  BSYNC.RECONVERGENT B1 ;  /* 0x0000000000017941 */ /* 0x000fea0003800200 */
.L_x_22406:
        /* <DEDUP_REMOVED lines=19> */
.L_x_22413:
        /* <DEDUP_REMOVED lines=13> */
.L_x_22415:
[----:B------:R-:W-:Y:S05]  /*36ee0*/  BSYNC.RECONVERGENT B2 ;  /* 0x0000000000027941 */ /* 0x000fea0003800200 */
.L_x_22414:
        /* <DEDUP_REMOVED lines=61> */
.L_x_22412:
[----:B------:R-:W-:Y:S05]  /*372c0*/  BSYNC.RECONVERGENT B1 ;  /* 0x0000000000017941 */ /* 0x000fea0003800200 */
.L_x_22411:
        /* <DEDUP_REMOVED lines=24> */
.L_x_22418:
        /* <DEDUP_REMOVED lines=13> */
.L_x_22420:
[----:B------:R-:W-:Y:S05]  /*37520*/  BSYNC.RECONVERGENT B2 ;  /* 0x0000000000027941 */ /* 0x000fea0003800200 */
.L_x_22419:
        /* <DEDUP_REMOVED lines=61> */
.L_x_22417:
[----:B------:R-:W-:Y:S05]  /*37900*/  BSYNC.RECONVERGENT B1 ;  /* 0x0000000000017941 */ /* 0x000fea0003800200 */
.L_x_22416:
        /* <DEDUP_REMOVED lines=18> */
.L_x_22423:
        /* <DEDUP_REMOVED lines=13> */
.L_x_22425:
[----:B------:R-:W-:Y:S05]  /*37b00*/  BSYNC.RECONVERGENT B2 ;  /* 0x0000000000027941 */ /* 0x000fea0003800200 */
.L_x_22424:
        /* <DEDUP_REMOVED lines=61> */
.L_x_22422:
[----:B------:R-:W-:Y:S05]  /*37ee0*/  BSYNC.RECONVERGENT B1 ;  /* 0x0000000000017941 */ /* 0x000fea0003800200 */
.L_x_22421:
        /* <DEDUP_REMOVED lines=24> */
.L_x_22428:
        /* <DEDUP_REMOVED lines=13> */
.L_x_22430:
[----:B------:R-:W-:Y:S05]  /*38140*/  BSYNC.RECONVERGENT B2 ;  /* 0x0000000000027941 */ /* 0x000fea0003800200 */
.L_x_22429:
        /* <DEDUP_REMOVED lines=61> */
.L_x_22427:
[----:B------:R-:W-:Y:S05]  /*38520*/  BSYNC.RECONVERGENT B1 ;  /* 0x0000000000017941 */ /* 0x000fea0003800200 */
.L_x_22426:
        /* <DEDUP_REMOVED lines=19> */
.L_x_22433:
        /* <DEDUP_REMOVED lines=13> */
.L_x_22435:
[----:B------:R-:W-:Y:S05]  /*38730*/  BSYNC.RECONVERGENT B2 ;  /* 0x0000000000027941 */ /* 0x000fea0003800200 */
.L_x_22434:
        /* <DEDUP_REMOVED lines=61> */
.L_x_22432:
[----:B------:R-:W-:Y:S05]  /*38b10*/  BSYNC.RECONVERGENT B1 ;  /* 0x0000000000017941 */ /* 0x000fea0003800200 */
.L_x_22431:
        /* <DEDUP_REMOVED lines=24> */
.L_x_22438:
        /* <DEDUP_REMOVED lines=13> */
.L_x_22440:
[----:B------:R-:W-:Y:S05]  /*38d70*/  BSYNC.RECONVERGENT B2 ;  /* 0x0000000000027941 */ /* 0x000fea0003800200 */
.L_x_22439:
        /* <DEDUP_REMOVED lines=58> */
[----:B------:R-:W-:Y:S01]  /*39120*/  MOV R180, R182 ;  /* 0x000000b600b47202 */ /* 0x000fe20000000f00 */
[----:B------:R-:W-:-:S03]  /*39130*/  IMAD.MOV.U32 R182, RZ, RZ, RZ ;  /* 0x000000ffffb67224 */ /* 0x000fc600078e00ff */
[----:B------:R-:W-:-:S07]  /*39140*/  LOP3.LUT R5, R5, R228, R183, 0x96, !PT ;  /* 0x000000e405057212 */ /* 0x000fce00078e96b7 */
.L_x_22437:
[----:B------:R-:W-:Y:S05]  /*39150*/  BSYNC.RECONVERGENT B1 ;  /* 0x0000000000017941 */ /* 0x000fea0003800200 */
.L_x_22436:
        /* <DEDUP_REMOVED lines=18> */
.L_x_22443:
        /* <DEDUP_REMOVED lines=16> */
.L_x_22445:
[----:B------:R-:W-:Y:S05]  /*39380*/  BSYNC.RECONVERGENT B2 ;  /* 0x0000000000027941 */ /* 0x000fea0003800200 */
.L_x_22444:
        /* <DEDUP_REMOVED lines=58> */
[----:B------:R-:W-:Y:S01]  /*39730*/  IMAD.MOV.U32 R7, RZ, RZ, RZ ;  /* 0x000000ffff077224 */ /* 0x000fe200078e00ff */
[----:B------:R-:W-:Y:S02]  /*39740*/  MOV R10, R186 ;  /* 0x000000ba000a7202 */ /* 0x000fe40000000f00 */
[----:B------:R-:W-:-:S07]  /*39750*/  LOP3.LUT R5, R5, R228, R183, 0x96, !PT ;  /* 0x000000e405057212 */ /* 0x000fce00078e96b7 */
.L_x_22442:
[----:B------:R-:W-:Y:S05]  /*39760*/  BSYNC.RECONVERGENT B1 ;  /* 0x0000000000017941 */ /* 0x000fea0003800200 */
.L_x_22441:
        /* <DEDUP_REMOVED lines=13> */
.L_x_22365:
        /* <DEDUP_REMOVED lines=16> */
.L_x_22449:
        /* <DEDUP_REMOVED lines=13> */
.L_x_22451:
[----:B------:R-:W-:Y:S05]  /*39a10*/  BSYNC.RECONVERGENT B2 ;  /* 0x0000000000027941 */ /* 0x000fea0003800200 */
.L_x_22450:
        /* <DEDUP_REMOVED lines=57> */
[----:B------:R-:W-:Y:S02]  /*39db0*/  HFMA2 R132, -RZ, RZ, 0, 0 ;  /* 0x00000000ff847431 */ /* 0x000fe400000001ff */
[----:B------:R-:W-:Y:S02]  /*39dc0*/  IMAD.MOV.U32 R10, RZ, RZ, R134 ;  /* 0x000000ffff0a7224 */ /* 0x000fe400078e0086 */
[----:B------:R-:W-:Y:S01]  /*39dd0*/  IMAD.MOV.U32 R133, RZ, RZ, R9 ;  /* 0x000000ffff857224 */ /* 0x000fe200078e0009 */
[----:B------:R-:W-:-:S07]  /*39de0*/  LOP3.LUT R6, R7, R6, R135, 0x96, !PT ;  /* 0x0000000607067212 */ /* 0x000fce00078e9687 */
.L_x_22448:
[----:B------:R-:W-:Y:S05]  /*39df0*/  BSYNC.RECONVERGENT B1 ;  /* 0x0000000000017941 */ /* 0x000fea0003800200 */
.L_x_22447:
        /* <DEDUP_REMOVED lines=22> */
.L_x_22454:
        /* <DEDUP_REMOVED lines=13> */
.L_x_22456:
[----:B------:R-:W-:Y:S05]  /*3a030*/  BSYNC.RECONVERGENT B2 ;  /* 0x0000000000027941 */ /* 0x000fea0003800200 */
.L_x_22455:
        /* <DEDUP_REMOVED lines=61> */
.L_x_22453:
[----:B------:R-:W-:Y:S05]  /*3a410*/  BSYNC.RECONVERGENT B1 ;  /* 0x0000000000017941 */ /* 0x000fea0003800200 */
.L_x_22452:
        /* <DEDUP_REMOVED lines=19> */
.L_x_22459:
        /* <DEDUP_REMOVED lines=13> */
.L_x_22461:
[----:B------:R-:W-:Y:S05]  /*3a620*/  BSYNC.RECONVERGENT B2 ;  /* 0x0000000000027941 */ /* 0x000fea0003800200 */
.L_x_22460:
        /* <DEDUP_REMOVED lines=61> */
.L_x_22458:
[----:B------:R-:W-:Y:S05]  /*3aa00*/  BSYNC.RECONVERGENT B1 ;  /* 0x0000000000017941 */ /* 0x000fea0003800200 */
.L_x_22457:
[----:B------:R-:W-:Y:S01]  /*3aa10*/  I2FP.F32.U32 R7, R7 ;  /* 0x0000000700077245 */ /* 0x000fe20000201000 */
[----:B------:R-:W-:Y:S01]  /*3aa20*/  BSSY.RECONVERGENT B1, `(.L_x_22462) ;  /* 0x000005e000017945 */ /* 0x000fe20003800200 */
[----:B------:R-:W-:Y:S02]  /*3aa30*/  LOP3.LUT R3, R3, 0xfffffffb, RZ, 0xc0, !PT ;  /* 0xfffffffb03037812 */ /* 0x000fe400078ec0ff */
[----:B------:R-:W-:Y:S01]  /*3aa40*/  SHF.L.U32 R133, R137, 0x10, RZ ;  /* 0x0000001089857819 */ /* 0x000fe200000006ff */
[----:B------:R-:W-:Y:S01]  /*3aa50*/  FFMA.FTZ R135, R7, R181, 1.1641532182693481445e-10 ;  /* 0x2f00000007877423 */ /* 0x000fe200000100b5 */
[----:B------:R-:W-:Y:S02]  /*3aa60*/  PRMT R7, R137, 0x7632, R7 ;  /* 0x0000763289077816 */ /* 0x000fe40000000007 */
[----:B------:R-:W-:Y:S02]  /*3aa70*/  MOV R136, R10 ;  /* 0x0000000a00887202 */ /* 0x000fe40000000f00 */
        /* <DEDUP_REMOVED lines=13> */
.L_x_22464:
        /* <DEDUP_REMOVED lines=13> */
.L_x_22466:
[----:B------:R-:W-:Y:S05]  /*3ac20*/  BSYNC.RECONVERGENT B2 ;  /* 0x0000000000027941 */ /* 0x000fea0003800200 */
.L_x_22465:
        /* <DEDUP_REMOVED lines=61> */
.L_x_22463:
[----:B------:R-:W-:Y:S05]  /*3b000*/  BSYNC.RECONVERGENT B1 ;  /* 0x0000000000017941 */ /* 0x000fea0003800200 */
.L_x_22462:
[----:B------:R-:W-:Y:S01]  /*3b010*/  I2FP.F32.U32 R134, R136 ;  /* 0x0000008800867245 */ /* 0x000fe20000201000 */
[----:B------:R-:W-:Y:S01]  /*3b020*/  BSSY.RECONVERGENT B1, `(.L_x_22467) ;  /* 0x000005d000017945 */ /* 0x000fe20003800200 */
[----:B------:R-:W-:-:S03]  /*3b030*/  LOP3.LUT R3, R3, 0xfffffffd, RZ, 0xc0, !PT ;  /* 0xfffffffd03037812 */ /* 0x000fc600078ec0ff */
[----:B------:R-:W-:Y:S01]  /*3b040*/  FFMA.FTZ R136, R134, R181, 1.1641532182693481445e-10 ;  /* 0x2f00000086887423 */ /* 0x000fe200000100b5 */
[----:B------:R-:W-:Y:S02]  /*3b050*/  SHF.L.U32 R134, R7, 0x10, RZ ;  /* 0x0000001007867819 */ /* 0x000fe400000006ff */
        /* <DEDUP_REMOVED lines=14> */
.L_x_22469:
        /* <DEDUP_REMOVED lines=13> */
.L_x_22471:
[----:B------:R-:W-:Y:S05]  /*3b210*/  BSYNC.RECONVERGENT B2 ;  /* 0x0000000000027941 */ /* 0x000fea0003800200 */
.L_x_22470:
        /* <DEDUP_REMOVED lines=61> */
.L_x_22468:
[----:B------:R-:W-:Y:S05]  /*3b5f0*/  BSYNC.RECONVERGENT B1 ;  /* 0x0000000000017941 */ /* 0x000fea0003800200 */
.L_x_22467:
[----:B------:R-:W-:Y:S01]  /*3b600*/  ISETP.NE.AND P3, PT, R136, 0x1, PT ;  /* 0x000000018800780c */ /* 0x000fe20003f65270 */
[----:B------:R-:W-:Y:S01]  /*3b610*/  BSSY.RECONVERGENT B1, `(.L_x_22472) ;  /* 0x000005c000017945 */ /* 0x000fe20003800200 */
[----:B------:R-:W-:Y:S02]  /*3b620*/  I2FP.F32.U32 R7, R7 ;  /* 0x0000000700077245 */ /* 0x000fe40000201000 */
[----:B------:R-:W-:-:S03]  /*3b630*/  SHF.L.U32 R135, R138, 0x10, RZ ;  /* 0x000000108a877819 */ /* 0x000fc600000006ff */
        /* <DEDUP_REMOVED lines=14> */
.L_x_22474:
        /* <DEDUP_REMOVED lines=13> */
.L_x_22476:
[----:B------:R-:W-:Y:S05]  /*3b7f0*/  BSYNC.RECONVERGENT B2 ;  /* 0x0000000000027941 */ /* 0x000fea0003800200 */
.L_x_22475:
        /* <DEDUP_REMOVED lines=61> */
.L_x_22473:
[----:B------:R-:W-:Y:S05]  /*3bbd0*/  BSYNC.RECONVERGENT B1 ;  /* 0x0000000000017941 */ /* 0x000fea0003800200 */
.L_x_22472:
[----:B------:R-:W-:Y:S01]  /*3bbe0*/  ISETP.NE.AND P4, PT, R137, 0x1, PT ;  /* 0x000000018900780c */ /* 0x000fe20003f85270 */
[----:B------:R-:W-:Y:S01]  /*3bbf0*/  BSSY.RECONVERGENT B1, `(.L_x_22477) ;  /* 0x000005b000017945 */ /* 0x000fe20003800200 */
[----:B------:R-:W-:Y:S01]  /*3bc00*/  I2FP.F32.U32 R138, R138 ;  /* 0x0000008a008a7245 */ /* 0x000fe20000201000 */
[----:B------:R-:W-:Y:S01]  /*3bc10*/  IMAD.MOV.U32 R182, RZ, RZ, 0x2 ;  /* 0x00000002ffb67424 */ /* 0x000fe200078e00ff */
[----:B------:R-:W-:Y:S02]  /*3bc20*/  SHF.L.U32 R136, R7, 0x10, RZ ;  /* 0x0000001007887819 */ /* 0x000fe400000006ff */
        /* <DEDUP_REMOVED lines=12> */
.L_x_22479:
        /* <DEDUP_REMOVED lines=13> */
.L_x_22481:
[----:B------:R-:W-:Y:S05]  /*3bdc0*/  BSYNC.RECONVERGENT B2 ;  /* 0x0000000000027941 */ /* 0x000fea0003800200 */
.L_x_22480:
        /* <DEDUP_REMOVED lines=61> */
.L_x_22478:
[----:B------:R-:W-:Y:S05]  /*3c1a0*/  BSYNC.RECONVERGENT B1 ;  /* 0x0000000000017941 */ /* 0x000fea0003800200 */
.L_x_22477:
        /* <DEDUP_REMOVED lines=18> */
.L_x_22484:
        /* <DEDUP_REMOVED lines=13> */
.L_x_22486:
[----:B------:R-:W-:Y:S05]  /*3c3a0*/  BSYNC.RECONVERGENT B2 ;  /* 0x0000000000027941 */ /* 0x000fea0003800200 */
.L_x_22485:
        /* <DEDUP_REMOVED lines=61> */
.L_x_22483:
[----:B------:R-:W-:Y:S05]  /*3c780*/  BSYNC.RECONVERGENT B1 ;  /* 0x0000000000017941 */ /* 0x000fea0003800200 */
.L_x_22482:
        /* <DEDUP_REMOVED lines=39> */
.L_x_22446:
        /* <DEDUP_REMOVED lines=44> */
.L_x_22487:
[----:B------:R-:W-:Y:S01]  /*3ccc0*/  MOV R9, R180 ;  /* 0x000000b400097202 */ /* 0x000fe20000000f00 */
[----:B------:R-:W-:-:S07]  /*3ccd0*/  VIADD R21, R21, 0x20 ;  /* 0x0000002015157836 */ /* 0x000fce0000000000 */
.L_x_22364:
[----:B------:R-:W-:Y:S05]  /*3cce0*/  BSYNC.RECONVERGENT B0 ;  /* 0x0000000000007941 */ /* 0x000fea0003800200 */
.L_x_22363:
        /* <DEDUP_REMOVED lines=36> */
.L_x_22493:
        /* <DEDUP_REMOVED lines=13> */
.L_x_22495:
[----:B------:R-:W-:Y:S05]  /*3d000*/  BSYNC.RECONVERGENT B2 ;  /* 0x0000000000027941 */ /* 0x000fea0003800200 */
.L_x_22494:
        /* <DEDUP_REMOVED lines=61> */
.L_x_22492:
[----:B------:R-:W-:Y:S05]  /*3d3e0*/  BSYNC.RECONVERGENT B1 ;  /* 0x0000000000017941 */ /* 0x000fea0003800200 */
.L_x_22491:
        /* <DEDUP_REMOVED lines=24> */
.L_x_22498:
        /* <DEDUP_REMOVED lines=13> */
.L_x_22500:
[----:B------:R-:W-:Y:S05]  /*3d640*/  BSYNC.RECONVERGENT B2 ;  /* 0x0000000000027941 */ /* 0x000fea0003800200 */
.L_x_22499:
        /* <DEDUP_REMOVED lines=61> */
.L_x_22497:
[----:B------:R-:W-:Y:S05]  /*3da20*/  BSYNC.RECONVERGENT B1 ;  /* 0x0000000000017941 */ /* 0x000fea0003800200 */
.L_x_22496:
        /* <DEDUP_REMOVED lines=24> */
.L_x_22503:
        /* <DEDUP_REMOVED lines=13> */
.L_x_22505:
[----:B------:R-:W-:Y:S05]  /*3dc80*/  BSYNC.RECONVERGENT B2 ;  /* 0x0000000000027941 */ /* 0x000fea0003800200 */
.L_x_22504:
        /* <DEDUP_REMOVED lines=61> */
.L_x_22502:
[----:B------:R-:W-:Y:S05]  /*3e060*/  BSYNC.RECONVERGENT B1 ;  /* 0x0000000000017941 */ /* 0x000fea0003800200 */
.L_x_22501:
        /* <DEDUP_REMOVED lines=20> */
.L_x_22508:
        /* <DEDUP_REMOVED lines=13> */
.L_x_22510:
[----:B------:R-:W-:Y:S05]  /*3e280*/  BSYNC.RECONVERGENT B2 ;  /* 0x0000000000027941 */ /* 0x000fea0003800200 */
.L_x_22509:
        /* <DEDUP_REMOVED lines=61> */
.L_x_22507:
[----:B------:R-:W-:Y:S05]  /*3e660*/  BSYNC.RECONVERGENT B1 ;  /* 0x0000000000017941 */ /* 0x000fea0003800200 */
.L_x_22506:
        /* <DEDUP_REMOVED lines=24> */
.L_x_22513:
        /* <DEDUP_REMOVED lines=13> */
.L_x_22515:
[----:B------:R-:W-:Y:S05]  /*3e8c0*/  BSYNC.RECONVERGENT B2 ;  /* 0x0000000000027941 */ /* 0x000fea0003800200 */
.L_x_22514:
        /* <DEDUP_REMOVED lines=61> */
.L_x_22512:
[----:B------:R-:W-:Y:S05]  /*3eca0*/  BSYNC.RECONVERGENT B1 ;  /* 0x0000000000017941 */ /* 0x000fea0003800200 */
.L_x_22511:
        /* <DEDUP_REMOVED lines=21> */
.L_x_22518:
        /* <DEDUP_REMOVED lines=13> */
.L_x_22520:
[----:B------:R-:W-:Y:S05]  /*3eed0*/  BSYNC.RECONVERGENT B2 ;  /* 0x0000000000027941 */ /* 0x000fea0003800200 */
.L_x_22519:
        /* <DEDUP_REMOVED lines=61> */
.L_x_22517:
[----:B------:R-:W-:Y:S05]  /*3f2b0*/  BSYNC.RECONVERGENT B1 ;  /* 0x0000000000017941 */ /* 0x000fea0003800200 */
.L_x_22516:
        /* <DEDUP_REMOVED lines=24> */
.L_x_22523:
        /* <DEDUP_REMOVED lines=13> */
.L_x_22525:
[----:B------:R-:W-:Y:S05]  /*3f510*/  BSYNC.RECONVERGENT B2 ;  /* 0x0000000000027941 */ /* 0x000fea0003800200 */
.L_x_22524:
        /* <DEDUP_REMOVED lines=61> */
.L_x_22522:
[----:B------:R-:W-:Y:S05]  /*3f8f0*/  BSYNC.RECONVERGENT B1 ;  /* 0x0000000000017941 */ /* 0x000fea0003800200 */
.L_x_22521:
        /* <DEDUP_REMOVED lines=20> */
.L_x_22528:
        /* <DEDUP_REMOVED lines=13> */
.L_x_22530:
[----:B------:R-:W-:Y:S05]  /*3fb10*/  BSYNC.RECONVERGENT B2 ;  /* 0x0000000000027941 */ /* 0x000fea0003800200 */
.L_x_22529:
        /* <DEDUP_REMOVED lines=61> */
.L_x_22527:
[----:B------:R-:W-:Y:S05]  /*3fef0*/  BSYNC.RECONVERGENT B1 ;  /* 0x0000000000017941 */ /* 0x000fea0003800200 */
.L_x_22526:
        /* <DEDUP_REMOVED lines=24> */
.L_x_22533:
        /* <DEDUP_REMOVED lines=13> */
.L_x_22535:
[----:B------:R-:W-:Y:S05]  /*40150*/  BSYNC.RECONVERGENT B2 ;  /* 0x0000000000027941 */ /* 0x000fea0003800200 */
.L_x_22534:
        /* <DEDUP_REMOVED lines=61> */
.L_x_22532:
[----:B------:R-:W-:Y:S05]  /*40530*/  BSYNC.RECONVERGENT B1 ;  /* 0x0000000000017941 */ /* 0x000fea0003800200 */
.L_x_22531:
[----:B------:R-:W-:Y:S01]  /*40540*/  ISETP.NE.AND P3, PT, R18, 0x1, PT ;  /* 0x000000011200780c */ /* 0x000fe20003f65270 */
[C---:B------:R-:W-:Y:S01]  /*40550*/  IMAD.U32 R17, R146.reuse, 0x10000, RZ ;  /* 0x0001000092117824 */ /* 0x040fe200078e00ff */
[----:B------:R-:W-:Y:S01]  /*40560*/  I2FP.F32.U32 R7, R7 ;  /* 0x0000000700077245 */ /* 0x000fe20000201000 */
[----:B------:R-:W-:Y:S01]  /*40570*/  BSSY.RECONVERGENT B1, `(.L_x_22536) ;  /* 0x000005b000017945 */ /* 0x000fe20003800200 */
[----:B------:R-:W-:Y:S01]  /*40580*/  MOV R20, 0x2 ;  /* 0x0000000200147802 */ /* 0x000fe20000000f00 */
[----:B------:R-:W-:Y:S02]  /*40590*/  FMUL.FTZ R17, R17, R9 ;  /* 0x0000000911117220 */ /* 0x000fe40000410000 */
        /* <DEDUP_REMOVED lines=13> */
.L_x_22538:
        /* <DEDUP_REMOVED lines=13> */
.L_x_22540:
[----:B------:R-:W-:Y:S05]  /*40740*/  BSYNC.RECONVERGENT B2 ;  /* 0x0000000000027941 */ /* 0x000fea0003800200 */
.L_x_22539:
        /* <DEDUP_REMOVED lines=60> */
[----:B------:R-:W-:-:S07]  /*40b10*/  IMAD.MOV.U32 R180, RZ, RZ, R18 ;  /* 0x000000ffffb47224 */ /* 0x000fce00078e0012 */
.L_x_22537:
[----:B------:R-:W-:Y:S05]  /*40b20*/  BSYNC.RECONVERGENT B1 ;  /* 0x0000000000017941 */ /* 0x000fea0003800200 */
.L_x_22536:
        /* <DEDUP_REMOVED lines=24> */
.L_x_22543:
        /* <DEDUP_REMOVED lines=13> */
.L_x_22545:
[----:B------:R-:W-:Y:S05]  /*40d80*/  BSYNC.RECONVERGENT B2 ;  /* 0x0000000000027941 */ /* 0x000fea0003800200 */
.L_x_22544:
        /* <DEDUP_REMOVED lines=61> */
.L_x_22542:
[----:B------:R-:W-:Y:S05]  /*41160*/  BSYNC.RECONVERGENT B1 ;  /* 0x0000000000017941 */ /* 0x000fea0003800200 */
.L_x_22541:
        /* <DEDUP_REMOVED lines=18> */
.L_x_22548:
        /* <DEDUP_REMOVED lines=13> */
.L_x_22550:
[----:B------:R-:W-:Y:S05]  /*41360*/  BSYNC.RECONVERGENT B2 ;  /* 0x0000000000027941 */ /* 0x000fea0003800200 */
.L_x_22549:
        /* <DEDUP_REMOVED lines=61> */
.L_x_22547:
[----:B------:R-:W-:Y:S05]  /*41740*/  BSYNC.RECONVERGENT B1 ;  /* 0x0000000000017941 */ /* 0x000fea0003800200 */
.L_x_22546:
        /* <DEDUP_REMOVED lines=24> */
.L_x_22553:
        /* <DEDUP_REMOVED lines=13> */
.L_x_22555:
[----:B------:R-:W-:Y:S05]  /*419a0*/  BSYNC.RECONVERGENT B2 ;  /* 0x0000000000027941 */ /* 0x000fea0003800200 */
.L_x_22554:
        /* <DEDUP_REMOVED lines=61> */
.L_x_22552:
[----:B------:R-:W-:Y:S05]  /*41d80*/  BSYNC.RECONVERGENT B1 ;  /* 0x0000000000017941 */ /* 0x000fea0003800200 */
.L_x_22551:
[----:B------:R-:W-:Y:S01]  /*41d90*/  ISETP.NE.AND P5, PT, R146, 0x1, PT ;  /* 0x000000019200780c */ /* 0x000fe20003fa5270 */
[----:B------:R-:W-:Y:S01]  /*41da0*/  IMAD.U32 R19, R147, 0x10000, RZ ;  /* 0x0001000093137824 */ /* 0x000fe200078e00ff */
[----:B------:R-:W-:Y:S01]  /*41db0*/  I2FP.F32.U32 R7, R7 ;  /* 0x0000000700077245 */ /* 0x000fe20000201000 */
[----:B------:R-:W-:Y:S02]  /*41dc0*/  BSSY.RECONVERGENT B1, `(.L_x_22556) ;  /* 0x000005b000017945 */ /* 0x000fe40003800200 */
[----:B------:R-:W-:Y:S02]  /*41dd0*/  FMUL.FTZ R19, R19, R9 ;  /* 0x0000000913137220 */ /* 0x000fe40000410000 */
[----:B------:R-:W-:Y:S01]  /*41de0*/  FFMA.FTZ R20, R7, R184, 1.1641532182693481445e-10 ;  /* 0x2f00000007147423 */ /* 0x000fe200000100b8 */
[----:B------:R-:W-:Y:S02]  /*41df0*/  PRMT R7, R147, 0x7632, R7 ;  /* 0x0000763293077816 */ /* 0x000fe40000000007 */
[----:B------:R-:W-:-:S02]  /*41e00*/  MOV R147, 0x2 ;  /* 0x0000000200937802 */ /* 0x000fc40000000f00 */
        /* <DEDUP_REMOVED lines=11> */
.L_x_22558:
        /* <DEDUP_REMOVED lines=13> */
.L_x_22560:
[----:B------:R-:W-:Y:S05]  /*41f90*/  BSYNC.RECONVERGENT B2 ;  /* 0x0000000000027941 */ /* 0x000fea0003800200 */
.L_x_22559:
        /* <DEDUP_REMOVED lines=61> */
.L_x_22557:
[----:B------:R-:W-:Y:S05]  /*42370*/  BSYNC.RECONVERGENT B1 ;  /* 0x0000000000017941 */ /* 0x000fea0003800200 */
.L_x_22556:
        /* <DEDUP_REMOVED lines=24> */
.L_x_22563:
        /* <DEDUP_REMOVED lines=13> */
.L_x_22565:
[----:B------:R-:W-:Y:S05]  /*425d0*/  BSYNC.RECONVERGENT B2 ;  /* 0x0000000000027941 */ /* 0x000fea0003800200 */
.L_x_22564:
        /* <DEDUP_REMOVED lines=58> */
[----:B------:R-:W-:Y:S02]  /*42980*/  IMAD.MOV.U32 R180, RZ, RZ, R182 ;  /* 0x000000ffffb47224 */ /* 0x000fe400078e00b6 */
[----:B------:R-:W-:Y:S01]  /*42990*/  HFMA2 R182, -RZ, RZ, 0, 0 ;  /* 0x00000000ffb67431 */ /* 0x000fe200000001ff */
[----:B------:R-:W-:-:S07]  /*429a0*/  LOP3.LUT R5, R5, R228, R183, 0x96, !PT ;  /* 0x000000e405057212 */ /* 0x000fce00078e96b7 */
.L_x_22562:
[----:B------:R-:W-:Y:S05]  /*429b0*/  BSYNC.RECONVERGENT B1 ;  /* 0x0000000000017941 */ /* 0x000fea0003800200 */
.L_x_22561:
[----:B------:R-:W-:Y:S01]  /*429c0*/  ISETP.NE.AND P6, PT, R182, 0x1, PT ;  /* 0x00000001b600780c */ /* 0x000fe20003fc5270 */
[----:B------:R-:W-:Y:S01]  /*429d0*/  IMAD.U32 R7, R7, 0x10000, RZ ;  /* 0x0001000007077824 */ /* 0x000fe200078e00ff */
[----:B------:R-:W-:Y:S01]  /*429e0*/  I2FP.F32.U32 R20, R20 ;  /* 0x0000001400147245 */ /* 0x000fe20000201000 */
[----:B------:R-:W-:Y:S04]  /*429f0*/  BSSY.RECONVERGENT B1, `(.L_x_22566) ;  /* 0x000005d000017945 */ /* 0x000fe80003800200 */
[----:B------:R-:W-:Y:S01]  /*42a00*/  FFMA.FTZ R147, R20, R184, 1.1641532182693481445e-10 ;  /* 0x2f00000014937423 */ /* 0x000fe200000100b8 */
[----:B------:R-:W-:Y:S01]  /*42a10*/  FMUL.FTZ R20, R7, R9 ;  /* 0x0000000907147220 */ /* 0x000fe20000410000 */
[----:B------:R-:W-:-:S03]  /*42a20*/  MOV R7, 0x2 ;  /* 0x0000000200077802 */ /* 0x000fc60000000f00 */
        /* <DEDUP_REMOVED lines=11> */
.L_x_22568:
        /* <DEDUP_REMOVED lines=16> */
.L_x_22570:
[----:B------:R-:W-:Y:S05]  /*42be0*/  BSYNC.RECONVERGENT B2 ;  /* 0x0000000000027941 */ /* 0x000fea0003800200 */
.L_x_22569:
        /* <DEDUP_REMOVED lines=60> */
[----:B------:R-:W-:-:S07]  /*42fb0*/  HFMA2 R7, -RZ, RZ, 0, 0 ;  /* 0x00000000ff077431 */ /* 0x000fce00000001ff */
.L_x_22567:
[----:B------:R-:W-:Y:S05]  /*42fc0*/  BSYNC.RECONVERGENT B1 ;  /* 0x0000000000017941 */ /* 0x000fea0003800200 */
.L_x_22566:
        /* <DEDUP_REMOVED lines=13> */
.L_x_22490:
        /* <DEDUP_REMOVED lines=16> */
.L_x_22574:
        /* <DEDUP_REMOVED lines=13> */
.L_x_22576:
[----:B------:R-:W-:Y:S05]  /*43270*/  BSYNC.RECONVERGENT B2 ;  /* 0x0000000000027941 */ /* 0x000fea0003800200 */
.L_x_22575:
        /* <DEDUP_REMOVED lines=61> */
.L_x_22573:
[----:B------:R-:W-:Y:S05]  /*43650*/  BSYNC.RECONVERGENT B1 ;  /* 0x0000000000017941 */ /* 0x000fea0003800200 */
.L_x_22572:
        /* <DEDUP_REMOVED lines=22> */
.L_x_22579:
        /* <DEDUP_REMOVED lines=13> */
.L_x_22581:
[----:B------:R-:W-:Y:S05]  /*43890*/  BSYNC.RECONVERGENT B2 ;  /* 0x0000000000027941 */ /* 0x000fea0003800200 */
.L_x_22580:
        /* <DEDUP_REMOVED lines=61> */
.L_x_22578:
[----:B------:R-:W-:Y:S05]  /*43c70*/  BSYNC.RECONVERGENT B1 ;  /* 0x0000000000017941 */ /* 0x000fea0003800200 */
.L_x_22577:
        /* <DEDUP_REMOVED lines=19> */
.L_x_22584:
        /* <DEDUP_REMOVED lines=13> */
.L_x_22586:
[----:B------:R-:W-:Y:S05]  /*43e80*/  BSYNC.RECONVERGENT B2 ;  /* 0x0000000000027941 */ /* 0x000fea0003800200 */
.L_x_22585:
        /* <DEDUP_REMOVED lines=61> */
.L_x_22583:
[----:B------:R-:W-:Y:S05]  /*44260*/  BSYNC.RECONVERGENT B1 ;  /* 0x0000000000017941 */ /* 0x000fea0003800200 */
.L_x_22582:
[----:B------:R-:W-:Y:S01]  /*44270*/  I2FP.F32.U32 R7, R7 ;  /* 0x0000000700077245 */ /* 0x000fe20000201000 */
[----:B------:R-:W-:Y:S01]  /*44280*/  BSSY.RECONVERGENT B1, `(.L_x_22587) ;  /* 0x000005e000017945 */ /* 0x000fe20003800200 */
[----:B------:R-:W-:Y:S01]  /*44290*/  LOP3.LUT R3, R3, 0xfffffffb, RZ, 0xc0, !PT ;  /* 0xfffffffb03037812 */ /* 0x000fe200078ec0ff */
[----:B------:R-:W-:Y:S02]  /*442a0*/  IMAD.U32 R141, R145, 0x10000, RZ ;  /* 0x00010000918d7824 */ /* 0x000fe400078e00ff */
[----:B------:R-:W-:Y:S01]  /*442b0*/  FFMA.FTZ R143, R7, R181, 1.1641532182693481445e-10 ;  /* 0x2f000000078f7423 */ /* 0x000fe200000100b5 */
[----:B------:R-:W-:Y:S01]  /*442c0*/  PRMT R7, R145, 0x7632, R7 ;  /* 0x0000763291077816 */ /* 0x000fe20000000007 */
[----:B------:R-:W-:-:S03]  /*442d0*/  IMAD.MOV.U32 R144, RZ, RZ, R10 ;  /* 0x000000ffff907224 */ /* 0x000fc600078e000a */
        /* <DEDUP_REMOVED lines=13> */
.L_x_22589:
        /* <DEDUP_REMOVED lines=13> */
.L_x_22591:
[----:B------:R-:W-:Y:S05]  /*44480*/  BSYNC.RECONVERGENT B2 ;  /* 0x0000000000027941 */ /* 0x000fea0003800200 */
.L_x_22590:
        /* <DEDUP_REMOVED lines=61> */
.L_x_22588:
[----:B------:R-:W-:Y:S05]  /*44860*/  BSYNC.RECONVERGENT B1 ;  /* 0x0000000000017941 */ /* 0x000fea0003800200 */
.L_x_22587:
[----:B------:R-:W-:Y:S01]  /*44870*/  I2FP.F32.U32 R142, R144 ;  /* 0x00000090008e7245 */ /* 0x000fe20000201000 */
[----:B------:R-:W-:Y:S01]  /*44880*/  BSSY.RECONVERGENT B1, `(.L_x_22592) ;  /* 0x000005d000017945 */ /* 0x000fe20003800200 */
[----:B------:R-:W-:-:S03]  /*44890*/  LOP3.LUT R3, R3, 0xfffffffd, RZ, 0xc0, !PT ;  /* 0xfffffffd03037812 */ /* 0x000fc600078ec0ff */
[----:B------:R-:W-:Y:S01]  /*448a0*/  FFMA.FTZ R144, R142, R181, 1.1641532182693481445e-10 ;  /* 0x2f0000008e907423 */ /* 0x000fe200000100b5 */
[----:B------:R-:W-:Y:S02]  /*448b0*/  IMAD.U32 R142, R7, 0x10000, RZ ;  /* 0x00010000078e7824 */ /* 0x000fe400078e00ff */
[----:B------:R-:W-:Y:S02]  /*448c0*/  IMAD.MOV.U32 R7, RZ, RZ, R10 ;  /* 0x000000ffff077224 */ /* 0x000fe400078e000a */
        /* <DEDUP_REMOVED lines=13> */
.L_x_22594:
        /* <DEDUP_REMOVED lines=13> */
.L_x_22596:
[----:B------:R-:W-:Y:S05]  /*44a70*/  BSYNC.RECONVERGENT B2 ;  /* 0x0000000000027941 */ /* 0x000fea0003800200 */
.L_x_22595:
        /* <DEDUP_REMOVED lines=61> */
.L_x_22593:
[----:B------:R-:W-:Y:S05]  /*44e50*/  BSYNC.RECONVERGENT B1 ;  /* 0x0000000000017941 */ /* 0x000fea0003800200 */
.L_x_22592:
[----:B------:R-:W-:Y:S01]  /*44e60*/  ISETP.NE.AND P3, PT, R144, 0x1, PT ;  /* 0x000000019000780c */ /* 0x000fe20003f65270 */
[----:B------:R-:W-:Y:S01]  /*44e70*/  BSSY.RECONVERGENT B1, `(.L_x_22597) ;  /* 0x000005c000017945 */ /* 0x000fe20003800200 */
[----:B------:R-:W-:Y:S01]  /*44e80*/  I2FP.F32.U32 R7, R7 ;  /* 0x0000000700077245 */ /* 0x000fe20000201000 */
[----:B------:R-:W-:-:S04]  /*44e90*/  IMAD.U32 R143, R146, 0x10000, RZ ;  /* 0x00010000928f7824 */ /* 0x000fc800078e00ff */
[----:B------:R-:W-:Y:S01]  /*44ea0*/  FFMA.FTZ R145, R7, R181, 1.1641532182693481445e-10 ;  /* 0x2f00000007917423 */ /* 0x000fe200000100b5 */
[----:B------:R-:W-:Y:S01]  /*44eb0*/  PRMT R7, R146, 0x7632, R7 ;  /* 0x0000763292077816 */ /* 0x000fe20000000007 */
[----:B------:R-:W-:-:S03]  /*44ec0*/  IMAD.MOV.U32 R146, RZ, RZ, R10 ;  /* 0x000000ffff927224 */ /* 0x000fc600078e000a */
        /* <DEDUP_REMOVED lines=11> */
.L_x_22599:
        /* <DEDUP_REMOVED lines=13> */
.L_x_22601:
[----:B------:R-:W-:Y:S05]  /*45050*/  BSYNC.RECONVERGENT B2 ;  /* 0x0000000000027941 */ /* 0x000fea0003800200 */
.L_x_22600:
        /* <DEDUP_REMOVED lines=61> */
.L_x_22598:
[----:B------:R-:W-:Y:S05]  /*45430*/  BSYNC.RECONVERGENT B1 ;  /* 0x0000000000017941 */ /* 0x000fea0003800200 */
.L_x_22597:
[----:B------:R-:W-:Y:S01]  /*45440*/  ISETP.NE.AND P4, PT, R145, 0x1, PT ;  /* 0x000000019100780c */ /* 0x000fe20003f85270 */
[----:B------:R-:W-:Y:S01]  /*45450*/  BSSY.RECONVERGENT B1, `(.L_x_22602) ;  /* 0x000005b000017945 */ /* 0x000fe20003800200 */
[----:B------:R-:W-:Y:S01]  /*45460*/  I2FP.F32.U32 R146, R146 ;  /* 0x0000009200927245 */ /* 0x000fe20000201000 */
[----:B------:R-:W-:Y:S01]  /*45470*/  IMAD.U32 R144, R7, 0x10000, RZ ;  /* 0x0001000007907824 */ /* 0x000fe200078e00ff */
[----:B------:R-:W-:Y:S01]  /*45480*/  MOV R182, 0x2 ;  /* 0x0000000200b67802 */ /* 0x000fe20000000f00 */
        /* <DEDUP_REMOVED lines=12> */
.L_x_22604:
        /* <DEDUP_REMOVED lines=13> */
.L_x_22606:
[----:B------:R-:W-:Y:S05]  /*45620*/  BSYNC.RECONVERGENT B2 ;  /* 0x0000000000027941 */ /* 0x000fea0003800200 */
.L_x_22605:
        /* <DEDUP_REMOVED lines=61> */
.L_x_22603:
[----:B------:R-:W-:Y:S05]  /*45a00*/  BSYNC.RECONVERGENT B1 ;  /* 0x0000000000017941 */ /* 0x000fea0003800200 */
.L_x_22602:
        /* <DEDUP_REMOVED lines=18> */
.L_x_22609:
        /* <DEDUP_REMOVED lines=13> */
.L_x_22611:
[----:B------:R-:W-:Y:S05]  /*45c00*/  BSYNC.RECONVERGENT B2 ;  /* 0x0000000000027941 */ /* 0x000fea0003800200 */
.L_x_22610:
        /* <DEDUP_REMOVED lines=61> */
.L_x_22608:
[----:B------:R-:W-:Y:S05]  /*45fe0*/  BSYNC.RECONVERGENT B1 ;  /* 0x0000000000017941 */ /* 0x000fea0003800200 */
.L_x_22607:
        /* <DEDUP_REMOVED lines=39> */
.L_x_22571:
        /* <DEDUP_REMOVED lines=44> */
.L_x_22612:
[----:B------:R-:W-:Y:S01]  /*46520*/  IMAD.MOV.U32 R9, RZ, RZ, R180 ;  /* 0x000000ffff097224 */ /* 0x000fe200078e00b4 */
[----:B------:R-:W-:-:S07]  /*46530*/  IADD3 R21, PT, PT, R21, 0x20, RZ ;  /* 0x0000002015157810 */ /* 0x000fce0007ffe0ff */
.L_x_22489:
[----:B------:R-:W-:Y:S05]  /*46540*/  BSYNC.RECONVERGENT B0 ;  /* 0x0000000000007941 */ /* 0x000fea0003800200 */
.L_x_22488:
        /* <DEDUP_REMOVED lines=36> */
.L_x_22618:
        /* <DEDUP_REMOVED lines=13> */
.L_x_22620:
[----:B------:R-:W-:Y:S05]  /*46860*/  BSYNC.RECONVERGENT B2 ;  /* 0x0000000000027941 */ /* 0x000fea0003800200 */
.L_x_22619:
        /* <DEDUP_REMOVED lines=61> */
.L_x_22617:
[----:B------:R-:W-:Y:S05]  /*46c40*/  BSYNC.RECONVERGENT B1 ;  /* 0x0000000000017941 */ /* 0x000fea0003800200 */
.L_x_22616:
        /* <DEDUP_REMOVED lines=24> */
.L_x_22623:
        /* <DEDUP_REMOVED lines=13> */
.L_x_22625:
[----:B------:R-:W-:Y:S05]  /*46ea0*/  BSYNC.RECONVERGENT B2 ;  /* 0x0000000000027941 */ /* 0x000fea0003800200 */
.L_x_22624:
        /* <DEDUP_REMOVED lines=61> */
.L_x_22622:
[----:B------:R-:W-:Y:S05]  /*47280*/  BSYNC.RECONVERGENT B1 ;  /* 0x0000000000017941 */ /* 0x000fea0003800200 */
.L_x_22621:
        /* <DEDUP_REMOVED lines=24> */
.L_x_22628:
        /* <DEDUP_REMOVED lines=13> */
.L_x_22630:
[----:B------:R-:W-:Y:S05]  /*474e0*/  BSYNC.RECONVERGENT B2 ;  /* 0x0000000000027941 */ /* 0x000fea0003800200 */
.L_x_22629:
        /* <DEDUP_REMOVED lines=61> */
.L_x_22627:
[----:B------:R-:W-:Y:S05]  /*478c0*/  BSYNC.RECONVERGENT B1 ;  /* 0x0000000000017941 */ /* 0x000fea0003800200 */
.L_x_22626:
        /* <DEDUP_REMOVED lines=20> */
.L_x_22633:
        /* <DEDUP_REMOVED lines=13> */
.L_x_22635:
[----:B------:R-:W-:Y:S05]  /*47ae0*/  BSYNC.RECONVERGENT B2 ;  /* 0x0000000000027941 */ /* 0x000fea0003800200 */
.L_x_22634:
        /* <DEDUP_REMOVED lines=61> */
.L_x_22632:
[----:B------:R-:W-:Y:S05]  /*47ec0*/  BSYNC.RECONVERGENT B1 ;  /* 0x0000000000017941 */ /* 0x000fea0003800200 */
.L_x_22631:
        /* <DEDUP_REMOVED lines=24> */
.L_x_22638:
        /* <DEDUP_REMOVED lines=13> */
.L_x_22640:
[----:B------:R-:W-:Y:S05]  /*48120*/  BSYNC.RECONVERGENT B2 ;  /* 0x0000000000027941 */ /* 0x000fea0003800200 */
.L_x_22639:
        /* <DEDUP_REMOVED lines=61> */
.L_x_22637:
[----:B------:R-:W-:Y:S05]  /*48500*/  BSYNC.RECONVERGENT B1 ;  /* 0x0000000000017941 */ /* 0x000fea0003800200 */
.L_x_22636:
        /* <DEDUP_REMOVED lines=21> */
.L_x_22643:
        /* <DEDUP_REMOVED lines=13> */
.L_x_22645:
[----:B------:R-:W-:Y:S05]  /*48730*/  BSYNC.RECONVERGENT B2 ;  /* 0x0000000000027941 */ /* 0x000fea0003800200 */
.L_x_22644:
        /* <DEDUP_REMOVED lines=61> */
.L_x_22642:
[----:B------:R-:W-:Y:S05]  /*48b10*/  BSYNC.RECONVERGENT B1 ;  /* 0x0000000000017941 */ /* 0x000fea0003800200 */
.L_x_22641:
        /* <DEDUP_REMOVED lines=24> */
.L_x_22648:
        /* <DEDUP_REMOVED lines=13> */
.L_x_22650:
[----:B------:R-:W-:Y:S05]  /*48d70*/  BSYNC.RECONVERGENT B2 ;  /* 0x0000000000027941 */ /* 0x000fea0003800200 */
.L_x_22649:
        /* <DEDUP_REMOVED lines=61> */
.L_x_22647:
[----:B------:R-:W-:Y:S05]  /*49150*/  BSYNC.RECONVERGENT B1 ;  /* 0x0000000000017941 */ /* 0x000fea0003800200 */
.L_x_22646:
        /* <DEDUP_REMOVED lines=20> */
.L_x_22653:
        /* <DEDUP_REMOVED lines=13> */
.L_x_22655:
[----:B------:R-:W-:Y:S05]  /*49370*/  BSYNC.RECONVERGENT B2 ;  /* 0x0000000000027941 */ /* 0x000fea0003800200 */
.L_x_22654:
        /* <DEDUP_REMOVED lines=61> */
.L_x_22652:
[----:B------:R-:W-:Y:S05]  /*49750*/  BSYNC.RECONVERGENT B1 ;  /* 0x0000000000017941 */ /* 0x000fea0003800200 */
.L_x_22651:
        /* <DEDUP_REMOVED lines=24> */
.L_x_22658:
        /* <DEDUP_REMOVED lines=13> */
.L_x_22660:
[----:B------:R-:W-:Y:S05]  /*499b0*/  BSYNC.RECONVERGENT B2 ;  /* 0x0000000000027941 */ /* 0x000fea0003800200 */
.L_x_22659:
        /* <DEDUP_REMOVED lines=61> */
.L_x_22657:
[----:B------:R-:W-:Y:S05]  /*49d90*/  BSYNC.RECONVERGENT B1 ;  /* 0x0000000000017941 */ /* 0x000fea0003800200 */
.L_x_22656:
        /* <DEDUP_REMOVED lines=19> */
.L_x_22663:
        /* <DEDUP_REMOVED lines=13> */
.L_x_22665:
[----:B------:R-:W-:Y:S05]  /*49fa0*/  BSYNC.RECONVERGENT B2 ;  /* 0x0000000000027941 */ /* 0x000fea0003800200 */
.L_x_22664:
        /* <DEDUP_REMOVED lines=61> */
.L_x_22662:
[----:B------:R-:W-:Y:S05]  /*4a380*/  BSYNC.RECONVERGENT B1 ;  /* 0x0000000000017941 */ /* 0x000fea0003800200 */
.L_x_22661:
        /* <DEDUP_REMOVED lines=24> */
.L_x_22668:
        /* <DEDUP_REMOVED lines=13> */
.L_x_22670:
[----:B------:R-:W-:Y:S05]  /*4a5e0*/  BSYNC.RECONVERGENT B2 ;  /* 0x0000000000027941 */ /* 0x000fea0003800200 */
.L_x_22669:
        /* <DEDUP_REMOVED lines=61> */
.L_x_22667:
[----:B------:R-:W-:Y:S05]  /*4a9c0*/  BSYNC.RECONVERGENT B1 ;  /* 0x0000000000017941 */ /* 0x000fea0003800200 */
.L_x_22666:
        /* <DEDUP_REMOVED lines=18> */
.L_x_22673:
        /* <DEDUP_REMOVED lines=13> */
.L_x_22675:
[----:B------:R-:W-:Y:S05]  /*4abc0*/  BSYNC.RECONVERGENT B2 ;  /* 0x0000000000027941 */ /* 0x000fea0003800200 */
.L_x_22674:
        /* <DEDUP_REMOVED lines=61> */
.L_x_22672:
[----:B------:R-:W-:Y:S05]  /*4afa0*/  BSYNC.RECONVERGENT B1 ;  /* 0x0000000000017941 */ /* 0x000fea0003800200 */
.L_x_22671:
        /* <DEDUP_REMOVED lines=24> */
.L_x_22678:
        /* <DEDUP_REMOVED lines=13> */
.L_x_22680:
[----:B------:R-:W-:Y:S05]  /*4b200*/  BSYNC.RECONVERGENT B2 ;  /* 0x0000000000027941 */ /* 0x000fea0003800200 */
.L_x_22679:
        /* <DEDUP_REMOVED lines=61> */
.L_x_22677:
[----:B------:R-:W-:Y:S05]  /*4b5e0*/  BSYNC.RECONVERGENT B1 ;  /* 0x0000000000017941 */ /* 0x000fea0003800200 */
.L_x_22676:
        /* <DEDUP_REMOVED lines=19> */
.L_x_22683:
        /* <DEDUP_REMOVED lines=13> */
.L_x_22685:
[----:B------:R-:W-:Y:S05]  /*4b7f0*/  BSYNC.RECONVERGENT B2 ;  /* 0x0000000000027941 */ /* 0x000fea0003800200 */
.L_x_22684:
        /* <DEDUP_REMOVED lines=61> */
.L_x_22682:
[----:B------:R-:W-:Y:S05]  /*4bbd0*/  BSYNC.RECONVERGENT B1 ;  /* 0x0000000000017941 */ /* 0x000fea0003800200 */
.L_x_22681:
        /* <DEDUP_REMOVED lines=24> */
.L_x_22688:
        /* <DEDUP_REMOVED lines=13> */
.L_x_22690:
[----:B------:R-:W-:Y:S05]  /*4be30*/  BSYNC.RECONVERGENT B2 ;  /* 0x0000000000027941 */ /* 0x000fea0003800200 */
.L_x_22689:
        /* <DEDUP_REMOVED lines=61> */
.L_x_22687:
[----:B------:R-:W-:Y:S05]  /*4c210*/  BSYNC.RECONVERGENT B1 ;  /* 0x0000000000017941 */ /* 0x000fea0003800200 */
.L_x_22686:
        /* <DEDUP_REMOVED lines=18> */
.L_x_22693:
        /* <DEDUP_REMOVED lines=16> */
.L_x_22695:
[----:B------:R-:W-:Y:S05]  /*4c440*/  BSYNC.RECONVERGENT B2 ;  /* 0x0000000000027941 */ /* 0x000fea0003800200 */
.L_x_22694:
        /* <DEDUP_REMOVED lines=61> */
.L_x_22692:
[----:B------:R-:W-:Y:S05]  /*4c820*/  BSYNC.RECONVERGENT B1 ;  /* 0x0000000000017941 */ /* 0x000fea0003800200 */
.L_x_22691:
        /* <DEDUP_REMOVED lines=13> */
.L_x_22615:
        /* <DEDUP_REMOVED lines=16> */
.L_x_22699:
        /* <DEDUP_REMOVED lines=13> */
.L_x_22701:
[----:B------:R-:W-:Y:S05]  /*4cad0*/  BSYNC.RECONVERGENT B2 ;  /* 0x0000000000027941 */ /* 0x000fea0003800200 */
.L_x_22700:
        /* <DEDUP_REMOVED lines=61> */
.L_x_22698:
[----:B------:R-:W-:Y:S05]  /*4ceb0*/  BSYNC.RECONVERGENT B1 ;  /* 0x0000000000017941 */ /* 0x000fea0003800200 */
.L_x_22697:
        /* <DEDUP_REMOVED lines=22> */
.L_x_22704:
        /* <DEDUP_REMOVED lines=13> */
.L_x_22706:
[----:B------:R-:W-:Y:S05]  /*4d0f0*/  BSYNC.RECONVERGENT B2 ;  /* 0x0000000000027941 */ /* 0x000fea0003800200 */
.L_x_22705:
        /* <DEDUP_REMOVED lines=61> */
.L_x_22703:
[----:B------:R-:W-:Y:S05]  /*4d4d0*/  BSYNC.RECONVERGENT B1 ;  /* 0x0000000000017941 */ /* 0x000fea0003800200 */
.L_x_22702:
        /* <DEDUP_REMOVED lines=19> */
.L_x_22709:
        /* <DEDUP_REMOVED lines=13> */
.L_x_22711:
[----:B------:R-:W-:Y:S05]  /*4d6e0*/  BSYNC.RECONVERGENT B2 ;  /* 0x0000000000027941 */ /* 0x000fea0003800200 */
.L_x_22710:
        /* <DEDUP_REMOVED lines=61> */
.L_x_22708:
[----:B------:R-:W-:Y:S05]  /*4dac0*/  BSYNC.RECONVERGENT B1 ;  /* 0x0000000000017941 */ /* 0x000fea0003800200 */
.L_x_22707:
        /* <DEDUP_REMOVED lines=20> */
.L_x_22714:
        /* <DEDUP_REMOVED lines=13> */
.L_x_22716:
[----:B------:R-:W-:Y:S05]  /*4dce0*/  BSYNC.RECONVERGENT B2 ;  /* 0x0000000000027941 */ /* 0x000fea0003800200 */
.L_x_22715:
        /* <DEDUP_REMOVED lines=61> */
.L_x_22713:
[----:B------:R-:W-:Y:S05]  /*4e0c0*/  BSYNC.RECONVERGENT B1 ;  /* 0x0000000000017941 */ /* 0x000fea0003800200 */
.L_x_22712:
        /* <DEDUP_REMOVED lines=19> */
.L_x_22719:
        /* <DEDUP_REMOVED lines=13> */
.L_x_22721:
[----:B------:R-:W-:Y:S05]  /*4e2d0*/  BSYNC.RECONVERGENT B2 ;  /* 0x0000000000027941 */ /* 0x000fea0003800200 */
.L_x_22720:
        /* <DEDUP_REMOVED lines=61> */
.L_x_22718:
[----:B------:R-:W-:Y:S05]  /*4e6b0*/  BSYNC.RECONVERGENT B1 ;  /* 0x0000000000017941 */ /* 0x000fea0003800200 */
.L_x_22717:
        /* <DEDUP_REMOVED lines=18> */
.L_x_22724:
        /* <DEDUP_REMOVED lines=13> */
.L_x_22726:
[----:B------:R-:W-:Y:S05]  /*4e8b0*/  BSYNC.RECONVERGENT B2 ;  /* 0x0000000000027941 */ /* 0x000fea0003800200 */
.L_x_22725:
        /* <DEDUP_REMOVED lines=61> */
.L_x_22723:
[----:B------:R-:W-:Y:S05]  /*4ec90*/  BSYNC.RECONVERGENT B1 ;  /* 0x0000000000017941 */ /* 0x000fea0003800200 */
.L_x_22722:
        /* <DEDUP_REMOVED lines=17> */
.L_x_22729:
        /* <DEDUP_REMOVED lines=13> */
.L_x_22731:
[----:B------:R-:W-:Y:S05]  /*4ee80*/  BSYNC.RECONVERGENT B2 ;  /* 0x0000000000027941 */ /* 0x000fea0003800200 */
.L_x_22730:
        /* <DEDUP_REMOVED lines=61> */
.L_x_22728:
[----:B------:R-:W-:Y:S05]  /*4f260*/  BSYNC.RECONVERGENT B1 ;  /* 0x0000000000017941 */ /* 0x000fea0003800200 */
.L_x_22727:
        /* <DEDUP_REMOVED lines=18> */
.L_x_22734:
        /* <DEDUP_REMOVED lines=13> */
.L_x_22736:
[----:B------:R-:W-:Y:S05]  /*4f460*/  BSYNC.RECONVERGENT B2 ;  /* 0x0000000000027941 */ /* 0x000fea0003800200 */
.L_x_22735:
        /* <DEDUP_REMOVED lines=61> */
.L_x_22733:
[----:B------:R-:W-:Y:S05]  /*4f840*/  BSYNC.RECONVERGENT B1 ;  /* 0x0000000000017941 */ /* 0x000fea0003800200 */
.L_x_22732:
        /* <DEDUP_REMOVED lines=39> */
.L_x_22696:
        /* <DEDUP_REMOVED lines=44> */
.L_x_22737:
[----:B------:R-:W-:Y:S01]  /*4fd80*/  MOV R9, R180 ;  /* 0x000000b400097202 */ /* 0x000fe20000000f00 */
[----:B------:R-:W-:-:S07]  /*4fd90*/  VIADD R21, R21, 0x20 ;  /* 0x0000002015157836 */ /* 0x000fce0000000000 */
.L_x_22614:
[----:B------:R-:W-:Y:S05]  /*4fda0*/  BSYNC.RECONVERGENT B0 ;  /* 0x0000000000007941 */ /* 0x000fea0003800200 */
.L_x_22613:
        /* <DEDUP_REMOVED lines=36> */
.L_x_22743:
        /* <DEDUP_REMOVED lines=13> */
.L_x_22745:
[----:B------:R-:W-:Y:S05]  /*500c0*/  BSYNC.RECONVERGENT B2 ;  /* 0x0000000000027941 */ /* 0x000fea0003800200 */
.L_x_22744:
        /* <DEDUP_REMOVED lines=61> */
.L_x_22742:
[----:B------:R-:W-:Y:S05]  /*504a0*/  BSYNC.RECONVERGENT B1 ;  /* 0x0000000000017941 */ /* 0x000fea0003800200 */
.L_x_22741:
        /* <DEDUP_REMOVED lines=24> */
.L_x_22748:
        /* <DEDUP_REMOVED lines=13> */
.L_x_22750:
[----:B------:R-:W-:Y:S05]  /*50700*/  BSYNC.RECONVERGENT B2 ;  /* 0x0000000000027941 */ /* 0x000fea0003800200 */
.L_x_22749:
        /* <DEDUP_REMOVED lines=61> */
.L_x_22747:
[----:B------:R-:W-:Y:S05]  /*50ae0*/  BSYNC.RECONVERGENT B1 ;  /* 0x0000000000017941 */ /* 0x000fea0003800200 */
.L_x_22746:
        /* <DEDUP_REMOVED lines=24> */
.L_x_22753:
        /* <DEDUP_REMOVED lines=13> */
.L_x_22755:
[----:B------:R-:W-:Y:S05]  /*50d40*/  BSYNC.RECONVERGENT B2 ;  /* 0x0000000000027941 */ /* 0x000fea0003800200 */
.L_x_22754:
        /* <DEDUP_REMOVED lines=61> */
.L_x_22752:
[----:B------:R-:W-:Y:S05]  /*51120*/  BSYNC.RECONVERGENT B1 ;  /* 0x0000000000017941 */ /* 0x000fea0003800200 */
.L_x_22751:
        /* <DEDUP_REMOVED lines=20> */
.L_x_22758:
        /* <DEDUP_REMOVED lines=13> */
.L_x_22760:
[----:B------:R-:W-:Y:S05]  /*51340*/  BSYNC.RECONVERGENT B2 ;  /* 0x0000000000027941 */ /* 0x000fea0003800200 */
.L_x_22759:
        /* <DEDUP_REMOVED lines=61> */
.L_x_22757:
[----:B------:R-:W-:Y:S05]  /*51720*/  BSYNC.RECONVERGENT B1 ;  /* 0x0000000000017941 */ /* 0x000fea0003800200 */
.L_x_22756:
        /* <DEDUP_REMOVED lines=24> */
.L_x_22763:
        /* <DEDUP_REMOVED lines=13> */
.L_x_22765:
[----:B------:R-:W-:Y:S05]  /*51980*/  BSYNC.RECONVERGENT B2 ;  /* 0x0000000000027941 */ /* 0x000fea0003800200 */
.L_x_22764:
        /* <DEDUP_REMOVED lines=61> */
.L_x_22762:
[----:B------:R-:W-:Y:S05]  /*51d60*/  BSYNC.RECONVERGENT B1 ;  /* 0x0000000000017941 */ /* 0x000fea0003800200 */
.L_x_22761:
        /* <DEDUP_REMOVED lines=21> */
.L_x_22768:
        /* <DEDUP_REMOVED lines=13> */
.L_x_22770:
[----:B------:R-:W-:Y:S05]  /*51f90*/  BSYNC.RECONVERGENT B2 ;  /* 0x0000000000027941 */ /* 0x000fea0003800200 */
.L_x_22769:
        /* <DEDUP_REMOVED lines=61> */
.L_x_22767:
[----:B------:R-:W-:Y:S05]  /*52370*/  BSYNC.RECONVERGENT B1 ;  /* 0x0000000000017941 */ /* 0x000fea0003800200 */
.L_x_22766:
        /* <DEDUP_REMOVED lines=24> */
.L_x_22773:
        /* <DEDUP_REMOVED lines=13> */
.L_x_22775:
[----:B------:R-:W-:Y:S05]  /*525d0*/  BSYNC.RECONVERGENT B2 ;  /* 0x0000000000027941 */ /* 0x000fea0003800200 */
.L_x_22774:
        /* <DEDUP_REMOVED lines=61> */
.L_x_22772:
[----:B------:R-:W-:Y:S05]  /*529b0*/  BSYNC.RECONVERGENT B1 ;  /* 0x0000000000017941 */ /* 0x000fea0003800200 */
.L_x_22771:
        /* <DEDUP_REMOVED lines=20> */
.L_x_22778:
        /* <DEDUP_REMOVED lines=13> */
.L_x_22780:
[----:B------:R-:W-:Y:S05]  /*52bd0*/  BSYNC.RECONVERGENT B2 ;  /* 0x0000000000027941 */ /* 0x000fea0003800200 */
.L_x_22779:
        /* <DEDUP_REMOVED lines=61> */
.L_x_22777:
[----:B------:R-:W-:Y:S05]  /*52fb0*/  BSYNC.RECONVERGENT B1 ;  /* 0x0000000000017941 */ /* 0x000fea0003800200 */
.L_x_22776:
        /* <DEDUP_REMOVED lines=24> */
.L_x_22783:
        /* <DEDUP_REMOVED lines=13> */
.L_x_22785:
[----:B------:R-:W-:Y:S05]  /*53210*/  BSYNC.RECONVERGENT B2 ;  /* 0x0000000000027941 */ /* 0x000fea0003800200 */
.L_x_22784:
        /* <DEDUP_REMOVED lines=61> */
.L_x_22782:
[----:B------:R-:W-:Y:S05]  /*535f0*/  BSYNC.RECONVERGENT B1 ;  /* 0x0000000000017941 */ /* 0x000fea0003800200 */
.L_x_22781:
        /* <DEDUP_REMOVED lines=19> */
.L_x_22788:
        /* <DEDUP_REMOVED lines=13> */
.L_x_22790:
[----:B------:R-:W-:Y:S05]  /*53800*/  BSYNC.RECONVERGENT B2 ;  /* 0x0000000000027941 */ /* 0x000fea0003800200 */
.L_x_22789:
        /* <DEDUP_REMOVED lines=61> */
.L_x_22787:
[----:B------:R-:W-:Y:S05]  /*53be0*/  BSYNC.RECONVERGENT B1 ;  /* 0x0000000000017941 */ /* 0x000fea0003800200 */
.L_x_22786:
        /* <DEDUP_REMOVED lines=24> */
.L_x_22793:
        /* <DEDUP_REMOVED lines=13> */
.L_x_22795:
[----:B------:R-:W-:Y:S05]  /*53e40*/  BSYNC.RECONVERGENT B2 ;  /* 0x0000000000027941 */ /* 0x000fea0003800200 */
.L_x_22794:
        /* <DEDUP_REMOVED lines=61> */
.L_x_22792:
[----:B------:R-:W-:Y:S05]  /*54220*/  BSYNC.RECONVERGENT B1 ;  /* 0x0000000000017941 */ /* 0x000fea0003800200 */
.L_x_22791:
        /* <DEDUP_REMOVED lines=18> */
.L_x_22798:
        /* <DEDUP_REMOVED lines=13> */
.L_x_22800:
[----:B------:R-:W-:Y:S05]  /*54420*/  BSYNC.RECONVERGENT B2 ;  /* 0x0000000000027941 */ /* 0x000fea0003800200 */
.L_x_22799:
        /* <DEDUP_REMOVED lines=61> */
.L_x_22797:
[----:B------:R-:W-:Y:S05]  /*54800*/  BSYNC.RECONVERGENT B1 ;  /* 0x0000000000017941 */ /* 0x000fea0003800200 */
.L_x_22796:
        /* <DEDUP_REMOVED lines=24> */
.L_x_22803:
        /* <DEDUP_REMOVED lines=13> */
.L_x_22805:
[----:B------:R-:W-:Y:S05]  /*54a60*/  BSYNC.RECONVERGENT B2 ;  /* 0x0000000000027941 */ /* 0x000fea0003800200 */
.L_x_22804:
        /* <DEDUP_REMOVED lines=61> */
.L_x_22802:
[----:B------:R-:W-:Y:S05]  /*54e40*/  BSYNC.RECONVERGENT B1 ;  /* 0x0000000000017941 */ /* 0x000fea0003800200 */
.L_x_22801:
        /* <DEDUP_REMOVED lines=19> */
.L_x_22808:
        /* <DEDUP_REMOVED lines=13> */
.L_x_22810:
[----:B------:R-:W-:Y:S05]  /*55050*/  BSYNC.RECONVERGENT B2 ;  /* 0x0000000000027941 */ /* 0x000fea0003800200 */
.L_x_22809:
        /* <DEDUP_REMOVED lines=61> */
.L_x_22807:
[----:B------:R-:W-:Y:S05]  /*55430*/  BSYNC.RECONVERGENT B1 ;  /* 0x0000000000017941 */ /* 0x000fea0003800200 */
.L_x_22806:
        /* <DEDUP_REMOVED lines=24> */
.L_x_22813:
        /* <DEDUP_REMOVED lines=13> */
.L_x_22815:
[----:B------:R-:W-:Y:S05]  /*55690*/  BSYNC.RECONVERGENT B2 ;  /* 0x0000000000027941 */ /* 0x000fea0003800200 */
.L_x_22814:
        /* <DEDUP_REMOVED lines=61> */
.L_x_22812:
[----:B------:R-:W-:Y:S05]  /*55a70*/  BSYNC.RECONVERGENT B1 ;  /* 0x0000000000017941 */ /* 0x000fea0003800200 */
.L_x_22811:
        /* <DEDUP_REMOVED lines=18> */
.L_x_22818:
        /* <DEDUP_REMOVED lines=16> */
.L_x_22820:
[----:B------:R-:W-:Y:S05]  /*55ca0*/  BSYNC.RECONVERGENT B2 ;  /* 0x0000000000027941 */ /* 0x000fea0003800200 */
.L_x_22819:
        /* <DEDUP_REMOVED lines=61> */
.L_x_22817:
[----:B------:R-:W-:Y:S05]  /*56080*/  BSYNC.RECONVERGENT B1 ;  /* 0x0000000000017941 */ /* 0x000fea0003800200 */
.L_x_22816:
        /* <DEDUP_REMOVED lines=13> */
.L_x_22740:
        /* <DEDUP_REMOVED lines=16> */
.L_x_22824:
        /* <DEDUP_REMOVED lines=13> */
.L_x_22826:
[----:B------:R-:W-:Y:S05]  /*56330*/  BSYNC.RECONVERGENT B2 ;  /* 0x0000000000027941 */ /* 0x000fea0003800200 */
.L_x_22825:
        /* <DEDUP_REMOVED lines=61> */
.L_x_22823:
[----:B------:R-:W-:Y:S05]  /*56710*/  BSYNC.RECONVERGENT B1 ;  /* 0x0000000000017941 */ /* 0x000fea0003800200 */
.L_x_22822:
        /* <DEDUP_REMOVED lines=22> */
.L_x_22829:
        /* <DEDUP_REMOVED lines=13> */
.L_x_22831:
[----:B------:R-:W-:Y:S05]  /*56950*/  BSYNC.RECONVERGENT B2 ;  /* 0x0000000000027941 */ /* 0x000fea0003800200 */
.L_x_22830:
        /* <DEDUP_REMOVED lines=61> */
.L_x_22828:
[----:B------:R-:W-:Y:S05]  /*56d30*/  BSYNC.RECONVERGENT B1 ;  /* 0x0000000000017941 */ /* 0x000fea0003800200 */
.L_x_22827:
        /* <DEDUP_REMOVED lines=19> */
.L_x_22834:
        /* <DEDUP_REMOVED lines=13> */
.L_x_22836:
[----:B------:R-:W-:Y:S05]  /*56f40*/  BSYNC.RECONVERGENT B2 ;  /* 0x0000000000027941 */ /* 0x000fea0003800200 */
.L_x_22835:
        /* <DEDUP_REMOVED lines=61> */
.L_x_22833:
[----:B------:R-:W-:Y:S05]  /*57320*/  BSYNC.RECONVERGENT B1 ;  /* 0x0000000000017941 */ /* 0x000fea0003800200 */
.L_x_22832:
        /* <DEDUP_REMOVED lines=20> */
.L_x_22839:
        /* <DEDUP_REMOVED lines=13> */
.L_x_22841:
[----:B------:R-:W-:Y:S05]  /*57540*/  BSYNC.RECONVERGENT B2 ;  /* 0x0000000000027941 */ /* 0x000fea0003800200 */
.L_x_22840:
        /* <DEDUP_REMOVED lines=61> */
.L_x_22838:
[----:B------:R-:W-:Y:S05]  /*57920*/  BSYNC.RECONVERGENT B1 ;  /* 0x0000000000017941 */ /* 0x000fea0003800200 */
.L_x_22837:
        /* <DEDUP_REMOVED lines=19> */
.L_x_22844:
        /* <DEDUP_REMOVED lines=13> */
.L_x_22846:
[----:B------:R-:W-:Y:S05]  /*57b30*/  BSYNC.RECONVERGENT B2 ;  /* 0x0000000000027941 */ /* 0x000fea0003800200 */
.L_x_22845:
        /* <DEDUP_REMOVED lines=61> */
.L_x_22843:
[----:B------:R-:W-:Y:S05]  /*57f10*/  BSYNC.RECONVERGENT B1 ;  /* 0x0000000000017941 */ /* 0x000fea0003800200 */
.L_x_22842:
        /* <DEDUP_REMOVED lines=18> */
.L_x_22849:
        /* <DEDUP_REMOVED lines=13> */
.L_x_22851:
[----:B------:R-:W-:Y:S05]  /*58110*/  BSYNC.RECONVERGENT B2 ;  /* 0x0000000000027941 */ /* 0x000fea0003800200 */
.L_x_22850:
        /* <DEDUP_REMOVED lines=61> */
.L_x_22848:
[----:B------:R-:W-:Y:S05]  /*584f0*/  BSYNC.RECONVERGENT B1 ;  /* 0x0000000000017941 */ /* 0x000fea0003800200 */
.L_x_22847:
        /* <DEDUP_REMOVED lines=17> */
.L_x_22854:
        /* <DEDUP_REMOVED lines=13> */
.L_x_22856:
[----:B------:R-:W-:Y:S05]  /*586e0*/  BSYNC.RECONVERGENT B2 ;  /* 0x0000000000027941 */ /* 0x000fea0003800200 */
.L_x_22855:
        /* <DEDUP_REMOVED lines=61> */
.L_x_22853:
[----:B------:R-:W-:Y:S05]  /*58ac0*/  BSYNC.RECONVERGENT B1 ;  /* 0x0000000000017941 */ /* 0x000fea0003800200 */
.L_x_22852:
        /* <DEDUP_REMOVED lines=18> */
.L_x_22859:
        /* <DEDUP_REMOVED lines=13> */
.L_x_22861:
[----:B------:R-:W-:Y:S05]  /*58cc0*/  BSYNC.RECONVERGENT B2 ;  /* 0x0000000000027941 */ /* 0x000fea0003800200 */
.L_x_22860:
        /* <DEDUP_REMOVED lines=61> */
.L_x_22858:
[----:B------:R-:W-:Y:S05]  /*590a0*/  BSYNC.RECONVERGENT B1 ;  /* 0x0000000000017941 */ /* 0x000fea0003800200 */
.L_x_22857:
        /* <DEDUP_REMOVED lines=39> */
.L_x_22821:
        /* <DEDUP_REMOVED lines=44> */
.L_x_22862:
[----:B------:R-:W-:Y:S01]  /*595e0*/  IMAD.MOV.U32 R9, RZ, RZ, R180 ;  /* 0x000000ffff097224 */ /* 0x000fe200078e00b4 */
[----:B------:R-:W-:-:S07]  /*595f0*/  IADD3 R21, PT, PT, R21, 0x20, RZ ;  /* 0x0000002015157810 */ /* 0x000fce0007ffe0ff */
.L_x_22739:
[----:B------:R-:W-:Y:S05]  /*59600*/  BSYNC.RECONVERGENT B0 ;  /* 0x0000000000007941 */ /* 0x000fea0003800200 */
.L_x_22738:
        /* <DEDUP_REMOVED lines=36> */
.L_x_22868:
        /* <DEDUP_REMOVED lines=13> */
.L_x_22870:
[----:B------:R-:W-:Y:S05]  /*59920*/  BSYNC.RECONVERGENT B2 ;  /* 0x0000000000027941 */ /* 0x000fea0003800200 */
.L_x_22869:
        /* <DEDUP_REMOVED lines=61> */
.L_x_22867:
[----:B------:R-:W-:Y:S05]  /*59d00*/  BSYNC.RECONVERGENT B1 ;  /* 0x0000000000017941 */ /* 0x000fea0003800200 */
.L_x_22866:
        /* <DEDUP_REMOVED lines=24> */
.L_x_22873:
        /* <DEDUP_REMOVED lines=13> */
.L_x_22875:
[----:B------:R-:W-:Y:S05]  /*59f60*/  BSYNC.RECONVERGENT B2 ;  /* 0x0000000000027941 */ /* 0x000fea0003800200 */
.L_x_22874:
        /* <DEDUP_REMOVED lines=61> */
.L_x_22872:
[----:B------:R-:W-:Y:S05]  /*5a340*/  BSYNC.RECONVERGENT B1 ;  /* 0x0000000000017941 */ /* 0x000fea0003800200 */
.L_x_22871:
        /* <DEDUP_REMOVED lines=24> */
.L_x_22878:
        /* <DEDUP_REMOVED lines=13> */
.L_x_22880:
[----:B------:R-:W-:Y:S05]  /*5a5a0*/  BSYNC.RECONVERGENT B2 ;  /* 0x0000000000027941 */ /* 0x000fea0003800200 */
.L_x_22879:
        /* <DEDUP_REMOVED lines=61> */
.L_x_22877:
[----:B------:R-:W-:Y:S05]  /*5a980*/  BSYNC.RECONVERGENT B1 ;  /* 0x0000000000017941 */ /* 0x000fea0003800200 */
.L_x_22876:
        /* <DEDUP_REMOVED lines=20> */
.L_x_22883:
        /* <DEDUP_REMOVED lines=13> */
.L_x_22885:
[----:B------:R-:W-:Y:S05]  /*5aba0*/  BSYNC.RECONVERGENT B2 ;  /* 0x0000000000027941 */ /* 0x000fea0003800200 */
.L_x_22884:
        /* <DEDUP_REMOVED lines=61> */
.L_x_22882:
[----:B------:R-:W-:Y:S05]  /*5af80*/  BSYNC.RECONVERGENT B1 ;  /* 0x0000000000017941 */ /* 0x000fea0003800200 */
.L_x_22881:
        /* <DEDUP_REMOVED lines=24> */
.L_x_22888:
        /* <DEDUP_REMOVED lines=13> */
.L_x_22890:
[----:B------:R-:W-:Y:S05]  /*5b1e0*/  BSYNC.RECONVERGENT B2 ;  /* 0x0000000000027941 */ /* 0x000fea0003800200 */
.L_x_22889:
        /* <DEDUP_REMOVED lines=61> */
.L_x_22887:
[----:B------:R-:W-:Y:S05]  /*5b5c0*/  BSYNC.RECONVERGENT B1 ;  /* 0x0000000000017941 */ /* 0x000fea0003800200 */
.L_x_22886:
        /* <DEDUP_REMOVED lines=21> */
.L_x_22893:
        /* <DEDUP_REMOVED lines=13> */
.L_x_22895:
[----:B------:R-:W-:Y:S05]  /*5b7f0*/  BSYNC.RECONVERGENT B2 ;  /* 0x0000000000027941 */ /* 0x000fea0003800200 */
.L_x_22894:
        /* <DEDUP_REMOVED lines=61> */
.L_x_22892:
[----:B------:R-:W-:Y:S05]  /*5bbd0*/  BSYNC.RECONVERGENT B1 ;  /* 0x0000000000017941 */ /* 0x000fea0003800200 */
.L_x_22891:
        /* <DEDUP_REMOVED lines=24> */
.L_x_22898:
        /* <DEDUP_REMOVED lines=13> */
.L_x_22900:
[----:B------:R-:W-:Y:S05]  /*5be30*/  BSYNC.RECONVERGENT B2 ;  /* 0x0000000000027941 */ /* 0x000fea0003800200 */
.L_x_22899:
        /* <DEDUP_REMOVED lines=61> */
.L_x_22897:
[----:B------:R-:W-:Y:S05]  /*5c210*/  BSYNC.RECONVERGENT B1 ;  /* 0x0000000000017941 */ /* 0x000fea0003800200 */
.L_x_22896:
        /* <DEDUP_REMOVED lines=20> */
.L_x_22903:
        /* <DEDUP_REMOVED lines=13> */
.L_x_22905:
[----:B------:R-:W-:Y:S05]  /*5c430*/  BSYNC.RECONVERGENT B2 ;  /* 0x0000000000027941 */ /* 0x000fea0003800200 */
.L_x_22904:
        /* <DEDUP_REMOVED lines=61> */
.L_x_22902:
[----:B------:R-:W-:Y:S05]  /*5c810*/  BSYNC.RECONVERGENT B1 ;  /* 0x0000000000017941 */ /* 0x000fea0003800200 */
.L_x_22901:
        /* <DEDUP_REMOVED lines=24> */
.L_x_22908:
        /* <DEDUP_REMOVED lines=13> */
.L_x_22910:
[----:B------:R-:W-:Y:S05]  /*5ca70*/  BSYNC.RECONVERGENT B2 ;  /* 0x0000000000027941 */ /* 0x000fea0003800200 */
.L_x_22909:
        /* <DEDUP_REMOVED lines=61> */
.L_x_22907:
[----:B------:R-:W-:Y:S05]  /*5ce50*/  BSYNC.RECONVERGENT B1 ;  /* 0x0000000000017941 */ /* 0x000fea0003800200 */
.L_x_22906:
        /* <DEDUP_REMOVED lines=19> */
.L_x_22913:
        /* <DEDUP_REMOVED lines=13> */
.L_x_22915:
[----:B------:R-:W-:Y:S05]  /*5d060*/  BSYNC.RECONVERGENT B2 ;  /* 0x0000000000027941 */ /* 0x000fea0003800200 */
.L_x_22914:
        /* <DEDUP_REMOVED lines=61> */
.L_x_22912:
[----:B------:R-:W-:Y:S05]  /*5d440*/  BSYNC.RECONVERGENT B1 ;  /* 0x0000000000017941 */ /* 0x000fea0003800200 */
.L_x_22911:
        /* <DEDUP_REMOVED lines=24> */
.L_x_22918:
        /* <DEDUP_REMOVED lines=13> */
.L_x_22920:
[----:B------:R-:W-:Y:S05]  /*5d6a0*/  BSYNC.RECONVERGENT B2 ;  /* 0x0000000000027941 */ /* 0x000fea0003800200 */
.L_x_22919:
        /* <DEDUP_REMOVED lines=61> */
.L_x_22917:
[----:B------:R-:W-:Y:S05]  /*5da80*/  BSYNC.RECONVERGENT B1 ;  /* 0x0000000000017941 */ /* 0x000fea0003800200 */
.L_x_22916:
        /* <DEDUP_REMOVED lines=18> */
.L_x_22923:
        /* <DEDUP_REMOVED lines=13> */
.L_x_22925:
[----:B------:R-:W-:Y:S05]  /*5dc80*/  BSYNC.RECONVERGENT B2 ;  /* 0x0000000000027941 */ /* 0x000fea0003800200 */
.L_x_22924:
        /* <DEDUP_REMOVED lines=61> */
.L_x_22922:
[----:B------:R-:W-:Y:S05]  /*5e060*/  BSYNC.RECONVERGENT B1 ;  /* 0x0000000000017941 */ /* 0x000fea0003800200 */
.L_x_22921:
        /* <DEDUP_REMOVED lines=24> */
.L_x_22928:
        /* <DEDUP_REMOVED lines=13> */
.L_x_22930:
[----:B------:R-:W-:Y:S05]  /*5e2c0*/  BSYNC.RECONVERGENT B2 ;  /* 0x0000000000027941 */ /* 0x000fea0003800200 */
.L_x_22929:
        /* <DEDUP_REMOVED lines=61> */
.L_x_22927:
[----:B------:R-:W-:Y:S05]  /*5e6a0*/  BSYNC.RECONVERGENT B1 ;  /* 0x0000000000017941 */ /* 0x000fea0003800200 */
.L_x_22926:
        /* <DEDUP_REMOVED lines=19> */
.L_x_22933:
        /* <DEDUP_REMOVED lines=13> */
.L_x_22935:
[----:B------:R-:W-:Y:S05]  /*5e8b0*/  BSYNC.RECONVERGENT B2 ;  /* 0x0000000000027941 */ /* 0x000fea0003800200 */
.L_x_22934:
        /* <DEDUP_REMOVED lines=61> */
.L_x_22932:
[----:B------:R-:W-:Y:S05]  /*5ec90*/  BSYNC.RECONVERGENT B1 ;  /* 0x0000000000017941 */ /* 0x000fea0003800200 */
.L_x_22931:
        /* <DEDUP_REMOVED lines=24> */
.L_x_22938:
        /* <DEDUP_REMOVED lines=13> */
.L_x_22940:
[----:B------:R-:W-:Y:S05]  /*5eef0*/  BSYNC.RECONVERGENT B2 ;  /* 0x0000000000027941 */ /* 0x000fea0003800200 */
.L_x_22939:
        /* <DEDUP_REMOVED lines=61> */
.L_x_22937:
[----:B------:R-:W-:Y:S05]  /*5f2d0*/  BSYNC.RECONVERGENT B1 ;  /* 0x0000000000017941 */ /* 0x000fea0003800200 */
.L_x_22936:
        /* <DEDUP_REMOVED lines=18> */
.L_x_22943:
        /* <DEDUP_REMOVED lines=16> */
.L_x_22945:
[----:B------:R-:W-:Y:S05]  /*5f500*/  BSYNC.RECONVERGENT B2 ;  /* 0x0000000000027941 */ /* 0x000fea0003800200 */
.L_x_22944:
        /* <DEDUP_REMOVED lines=61> */
.L_x_22942:
[----:B------:R-:W-:Y:S05]  /*5f8e0*/  BSYNC.RECONVERGENT B1 ;  /* 0x0000000000017941 */ /* 0x000fea0003800200 */
.L_x_22941:
        /* <DEDUP_REMOVED lines=13> */
.L_x_22865:
        /* <DEDUP_REMOVED lines=16> */
.L_x_22949:
        /* <DEDUP_REMOVED lines=13> */
.L_x_22951:
[----:B------:R-:W-:Y:S05]  /*5fb90*/  BSYNC.RECONVERGENT B2 ;  /* 0x0000000000027941 */ /* 0x000fea0003800200 */
.L_x_22950:
        /* <DEDUP_REMOVED lines=61> */
.L_x_22948:
[----:B------:R-:W-:Y:S05]  /*5ff70*/  BSYNC.RECONVERGENT B1 ;  /* 0x0000000000017941 */ /* 0x000fea0003800200 */
.L_x_22947:
        /* <DEDUP_REMOVED lines=22> */
.L_x_22954:
        /* <DEDUP_REMOVED lines=13> */
.L_x_22956:
[----:B------:R-:W-:Y:S05]  /*601b0*/  BSYNC.RECONVERGENT B2 ;  /* 0x0000000000027941 */ /* 0x000fea0003800200 */
.L_x_22955:
        /* <DEDUP_REMOVED lines=61> */
.L_x_22953:
[----:B------:R-:W-:Y:S05]  /*60590*/  BSYNC.RECONVERGENT B1 ;  /* 0x0000000000017941 */ /* 0x000fea0003800200 */
.L_x_22952:
        /* <DEDUP_REMOVED lines=19> */
.L_x_22959:
        /* <DEDUP_REMOVED lines=13> */
.L_x_22961:
[----:B------:R-:W-:Y:S05]  /*607a0*/  BSYNC.RECONVERGENT B2 ;  /* 0x0000000000027941 */ /* 0x000fea0003800200 */
.L_x_22960:
        /* <DEDUP_REMOVED lines=61> */
.L_x_22958:
[----:B------:R-:W-:Y:S05]  /*60b80*/  BSYNC.RECONVERGENT B1 ;  /* 0x0000000000017941 */ /* 0x000fea0003800200 */
.L_x_22957:
        /* <DEDUP_REMOVED lines=20> */
.L_x_22964:
        /* <DEDUP_REMOVED lines=13> */
.L_x_22966:
[----:B------:R-:W-:Y:S05]  /*60da0*/  BSYNC.RECONVERGENT B2 ;  /* 0x0000000000027941 */ /* 0x000fea0003800200 */
.L_x_22965:
        /* <DEDUP_REMOVED lines=61> */
.L_x_22963:
[----:B------:R-:W-:Y:S05]  /*61180*/  BSYNC.RECONVERGENT B1 ;  /* 0x0000000000017941 */ /* 0x000fea0003800200 */
.L_x_22962:
        /* <DEDUP_REMOVED lines=19> */
.L_x_22969:
        /* <DEDUP_REMOVED lines=13> */
.L_x_22971:
[----:B------:R-:W-:Y:S05]  /*61390*/  BSYNC.RECONVERGENT B2 ;  /* 0x0000000000027941 */ /* 0x000fea0003800200 */
.L_x_22970:
        /* <DEDUP_REMOVED lines=61> */
.L_x_22968:
[----:B------:R-:W-:Y:S05]  /*61770*/  BSYNC.RECONVERGENT B1 ;  /* 0x0000000000017941 */ /* 0x000fea0003800200 */
.L_x_22967:
        /* <DEDUP_REMOVED lines=18> */
.L_x_22974:
        /* <DEDUP_REMOVED lines=13> */
.L_x_22976:
[----:B------:R-:W-:Y:S05]  /*61970*/  BSYNC.RECONVERGENT B2 ;  /* 0x0000000000027941 */ /* 0x000fea0003800200 */
.L_x_22975:
        /* <DEDUP_REMOVED lines=61> */
.L_x_22973:
[----:B------:R-:W-:Y:S05]  /*61d50*/  BSYNC.RECONVERGENT B1 ;  /* 0x0000000000017941 */ /* 0x000fea0003800200 */
.L_x_22972:
        /* <DEDUP_REMOVED lines=17> */
.L_x_22979:
        /* <DEDUP_REMOVED lines=13> */
.L_x_22981:
[----:B------:R-:W-:Y:S05]  /*61f40*/  BSYNC.RECONVERGENT B2 ;  /* 0x0000000000027941 */ /* 0x000fea0003800200 */
.L_x_22980:
        /* <DEDUP_REMOVED lines=61> */
.L_x_22978:
[----:B------:R-:W-:Y:S05]  /*62320*/  BSYNC.RECONVERGENT B1 ;  /* 0x0000000000017941 */ /* 0x000fea0003800200 */
.L_x_22977:
        /* <DEDUP_REMOVED lines=18> */
.L_x_22984:
        /* <DEDUP_REMOVED lines=13> */
.L_x_22986:
[----:B------:R-:W-:Y:S05]  /*62520*/  BSYNC.RECONVERGENT B2 ;  /* 0x0000000000027941 */ /* 0x000fea0003800200 */
.L_x_22985:
        /* <DEDUP_REMOVED lines=61> */
.L_x_22983:
[----:B------:R-:W-:Y:S05]  /*62900*/  BSYNC.RECONVERGENT B1 ;  /* 0x0000000000017941 */ /* 0x000fea0003800200 */
.L_x_22982:
        /* <DEDUP_REMOVED lines=39> */
.L_x_22946:
        /* <DEDUP_REMOVED lines=44> */
.L_x_22987:
[----:B------:R-:W-:Y:S01]  /*62e40*/  MOV R9, R180 ;  /* 0x000000b400097202 */ /* 0x000fe20000000f00 */
[----:B------:R-:W-:-:S07]  /*62e50*/  VIADD R21, R21, 0x20 ;  /* 0x0000002015157836 */ /* 0x000fce0000000000 */
.L_x_22864:
[----:B------:R-:W-:Y:S05]  /*62e60*/  BSYNC.RECONVERGENT B0 ;  /* 0x0000000000007941 */ /* 0x000fea0003800200 */
.L_x_22863:
        /* <DEDUP_REMOVED lines=36> */
.L_x_22993:
        /* <DEDUP_REMOVED lines=13> */
.L_x_22995:
[----:B------:R-:W-:Y:S05]  /*63180*/  BSYNC.RECONVERGENT B2 ;  /* 0x0000000000027941 */ /* 0x000fea0003800200 */
.L_x_22994:
        /* <DEDUP_REMOVED lines=61> */
.L_x_22992:
[----:B------:R-:W-:Y:S05]  /*63560*/  BSYNC.RECONVERGENT B1 ;  /* 0x0000000000017941 */ /* 0x000fea0003800200 */
.L_x_22991:
        /* <DEDUP_REMOVED lines=24> */
.L_x_22998:
        /* <DEDUP_REMOVED lines=13> */
.L_x_23000:
[----:B------:R-:W-:Y:S05]  /*637c0*/  BSYNC.RECONVERGENT B2 ;  /* 0x0000000000027941 */ /* 0x000fea0003800200 */
.L_x_22999:
        /* <DEDUP_REMOVED lines=61> */
.L_x_22997:
[----:B------:R-:W-:Y:S05]  /*63ba0*/  BSYNC.RECONVERGENT B1 ;  /* 0x0000000000017941 */ /* 0x000fea0003800200 */
.L_x_22996:
        /* <DEDUP_REMOVED lines=24> */
.L_x_23003:
        /* <DEDUP_REMOVED lines=13> */
.L_x_23005:
[----:B------:R-:W-:Y:S05]  /*63e00*/  BSYNC.RECONVERGENT B2 ;  /* 0x0000000000027941 */ /* 0x000fea0003800200 */
.L_x_23004:
        /* <DEDUP_REMOVED lines=61> */
.L_x_23002:
[----:B------:R-:W-:Y:S05]  /*641e0*/  BSYNC.RECONVERGENT B1 ;  /* 0x0000000000017941 */ /* 0x000fea0003800200 */
.L_x_23001:
        /* <DEDUP_REMOVED lines=20> */
.L_x_23008:
        /* <DEDUP_REMOVED lines=13> */
.L_x_23010:
[----:B------:R-:W-:Y:S05]  /*64400*/  BSYNC.RECONVERGENT B2 ;  /* 0x0000000000027941 */ /* 0x000fea0003800200 */
.L_x_23009:
        /* <DEDUP_REMOVED lines=61> */
.L_x_23007:
[----:B------:R-:W-:Y:S05]  /*647e0*/  BSYNC.RECONVERGENT B1 ;  /* 0x0000000000017941 */ /* 0x000fea0003800200 */
.L_x_23006:
        /* <DEDUP_REMOVED lines=24> */
.L_x_23013:
        /* <DEDUP_REMOVED lines=13> */
.L_x_23015:
[----:B------:R-:W-:Y:S05]  /*64a40*/  BSYNC.RECONVERGENT B2 ;  /* 0x0000000000027941 */ /* 0x000fea0003800200 */
.L_x_23014:
        /* <DEDUP_REMOVED lines=61> */
.L_x_23012:
[----:B------:R-:W-:Y:S05]  /*64e20*/  BSYNC.RECONVERGENT B1 ;  /* 0x0000000000017941 */ /* 0x000fea0003800200 */
.L_x_23011:
        /* <DEDUP_REMOVED lines=21> */
.L_x_23018:
        /* <DEDUP_REMOVED lines=13> */
.L_x_23020:
[----:B------:R-:W-:Y:S05]  /*65050*/  BSYNC.RECONVERGENT B2 ;  /* 0x0000000000027941 */ /* 0x000fea0003800200 */
.L_x_23019:
        /* <DEDUP_REMOVED lines=61> */
.L_x_23017:
[----:B------:R-:W-:Y:S05]  /*65430*/  BSYNC.RECONVERGENT B1 ;  /* 0x0000000000017941 */ /* 0x000fea0003800200 */
.L_x_23016:
        /* <DEDUP_REMOVED lines=24> */
.L_x_23023:
        /* <DEDUP_REMOVED lines=13> */
.L_x_23025:
[----:B------:R-:W-:Y:S05]  /*65690*/  BSYNC.RECONVERGENT B2 ;  /* 0x0000000000027941 */ /* 0x000fea0003800200 */
.L_x_23024:
        /* <DEDUP_REMOVED lines=61> */
.L_x_23022:
[----:B------:R-:W-:Y:S05]  /*65a70*/  BSYNC.RECONVERGENT B1 ;  /* 0x0000000000017941 */ /* 0x000fea0003800200 */
.L_x_23021:
        /* <DEDUP_REMOVED lines=20> */
.L_x_23028:
        /* <DEDUP_REMOVED lines=13> */
.L_x_23030:
[----:B------:R-:W-:Y:S05]  /*65c90*/  BSYNC.RECONVERGENT B2 ;  /* 0x0000000000027941 */ /* 0x000fea0003800200 */
.L_x_23029:
        /* <DEDUP_REMOVED lines=61> */
.L_x_23027:
[----:B------:R-:W-:Y:S05]  /*66070*/  BSYNC.RECONVERGENT B1 ;  /* 0x0000000000017941 */ /* 0x000fea0003800200 */
.L_x_23026:
        /* <DEDUP_REMOVED lines=24> */
.L_x_23033:
        /* <DEDUP_REMOVED lines=13> */
.L_x_23035:
[----:B------:R-:W-:Y:S05]  /*662d0*/  BSYNC.RECONVERGENT B2 ;  /* 0x0000000000027941 */ /* 0x000fea0003800200 */
.L_x_23034:
        /* <DEDUP_REMOVED lines=61> */
.L_x_23032:
[----:B------:R-:W-:Y:S05]  /*666b0*/  BSYNC.RECONVERGENT B1 ;  /* 0x0000000000017941 */ /* 0x000fea0003800200 */
.L_x_23031:
        /* <DEDUP_REMOVED lines=19> */
.L_x_23038:
        /* <DEDUP_REMOVED lines=13> */
.L_x_23040:
[----:B------:R-:W-:Y:S05]  /*668c0*/  BSYNC.RECONVERGENT B2 ;  /* 0x0000000000027941 */ /* 0x000fea0003800200 */
.L_x_23039:
        /* <DEDUP_REMOVED lines=61> */
.L_x_23037:
[----:B------:R-:W-:Y:S05]  /*66ca0*/  BSYNC.RECONVERGENT B1 ;  /* 0x0000000000017941 */ /* 0x000fea0003800200 */
.L_x_23036:
        /* <DEDUP_REMOVED lines=24> */
.L_x_23043:
        /* <DEDUP_REMOVED lines=13> */
.L_x_23045:
[----:B------:R-:W-:Y:S05]  /*66f00*/  BSYNC.RECONVERGENT B2 ;  /* 0x0000000000027941 */ /* 0x000fea0003800200 */
.L_x_23044:
        /* <DEDUP_REMOVED lines=61> */
.L_x_23042:
[----:B------:R-:W-:Y:S05]  /*672e0*/  BSYNC.RECONVERGENT B1 ;  /* 0x0000000000017941 */ /* 0x000fea0003800200 */
.L_x_23041:
        /* <DEDUP_REMOVED lines=18> */
.L_x_23048:
        /* <DEDUP_REMOVED lines=13> */
.L_x_23050:
[----:B------:R-:W-:Y:S05]  /*674e0*/  BSYNC.RECONVERGENT B2 ;  /* 0x0000000000027941 */ /* 0x000fea0003800200 */
.L_x_23049:
        /* <DEDUP_REMOVED lines=61> */
.L_x_23047:
[----:B------:R-:W-:Y:S05]  /*678c0*/  BSYNC.RECONVERGENT B1 ;  /* 0x0000000000017941 */ /* 0x000fea0003800200 */
.L_x_23046:
        /* <DEDUP_REMOVED lines=24> */
.L_x_23053:
        /* <DEDUP_REMOVED lines=13> */
.L_x_23055:
[----:B------:R-:W-:Y:S05]  /*67b20*/  BSYNC.RECONVERGENT B2 ;  /* 0x0000000000027941 */ /* 0x000fea0003800200 */
.L_x_23054:
        /* <DEDUP_REMOVED lines=61> */
.L_x_23052:
[----:B------:R-:W-:Y:S05]  /*67f00*/  BSYNC.RECONVERGENT B1 ;  /* 0x0000000000017941 */ /* 0x000fea0003800200 */
.L_x_23051:
        /* <DEDUP_REMOVED lines=19> */
.L_x_23058:
        /* <DEDUP_REMOVED lines=13> */
.L_x_23060:
[----:B------:R-:W-:Y:S05]  /*68110*/  BSYNC.RECONVERGENT B2 ;  /* 0x0000000000027941 */ /* 0x000fea0003800200 */
.L_x_23059:
        /* <DEDUP_REMOVED lines=61> */
.L_x_23057:
[----:B------:R-:W-:Y:S05]  /*684f0*/  BSYNC.RECONVERGENT B1 ;  /* 0x0000000000017941 */ /* 0x000fea0003800200 */
.L_x_23056:
        /* <DEDUP_REMOVED lines=24> */
.L_x_23063:
        /* <DEDUP_REMOVED lines=13> */
.L_x_23065:
[----:B------:R-:W-:Y:S05]  /*68750*/  BSYNC.RECONVERGENT B2 ;  /* 0x0000000000027941 */ /* 0x000fea0003800200 */
.L_x_23064:
        /* <DEDUP_REMOVED lines=61> */
.L_x_23062:
[----:B------:R-:W-:Y:S05]  /*68b30*/  BSYNC.RECONVERGENT B1 ;  /* 0x0000000000017941 */ /* 0x000fea0003800200 */
.L_x_23061:
        /* <DEDUP_REMOVED lines=18> */
.L_x_23068:
        /* <DEDUP_REMOVED lines=16> */
.L_x_23070:
[----:B------:R-:W-:Y:S05]  /*68d60*/  BSYNC.RECONVERGENT B2 ;  /* 0x0000000000027941 */ /* 0x000fea0003800200 */
.L_x_23069:
        /* <DEDUP_REMOVED lines=61> */
.L_x_23067:
[----:B------:R-:W-:Y:S05]  /*69140*/  BSYNC.RECONVERGENT B1 ;  /* 0x0000000000017941 */ /* 0x000fea0003800200 */
.L_x_23066:
        /* <DEDUP_REMOVED lines=13> */
.L_x_22990:
        /* <DEDUP_REMOVED lines=16> */
.L_x_23074:
        /* <DEDUP_REMOVED lines=13> */
.L_x_23076:
[----:B------:R-:W-:Y:S05]  /*693f0*/  BSYNC.RECONVERGENT B2 ;  /* 0x0000000000027941 */ /* 0x000fea0003800200 */
.L_x_23075:
        /* <DEDUP_REMOVED lines=61> */
.L_x_23073:
[----:B------:R-:W-:Y:S05]  /*697d0*/  BSYNC.RECONVERGENT B1 ;  /* 0x0000000000017941 */ /* 0x000fea0003800200 */
.L_x_23072:
        /* <DEDUP_REMOVED lines=22> */
.L_x_23079:
        /* <DEDUP_REMOVED lines=13> */
.L_x_23081:
[----:B------:R-:W-:Y:S05]  /*69a10*/  BSYNC.RECONVERGENT B2 ;  /* 0x0000000000027941 */ /* 0x000fea0003800200 */
.L_x_23080:
        /* <DEDUP_REMOVED lines=61> */
.L_x_23078:
[----:B------:R-:W-:Y:S05]  /*69df0*/  BSYNC.RECONVERGENT B1 ;  /* 0x0000000000017941 */ /* 0x000fea0003800200 */
.L_x_23077:
        /* <DEDUP_REMOVED lines=19> */
.L_x_23084:
        /* <DEDUP_REMOVED lines=13> */
.L_x_23086:
[----:B------:R-:W-:Y:S05]  /*6a000*/  BSYNC.RECONVERGENT B2 ;  /* 0x0000000000027941 */ /* 0x000fea0003800200 */
.L_x_23085:
        /* <DEDUP_REMOVED lines=61> */
.L_x_23083:
[----:B------:R-:W-:Y:S05]  /*6a3e0*/  BSYNC.RECONVERGENT B1 ;  /* 0x0000000000017941 */ /* 0x000fea0003800200 */
.L_x_23082:
        /* <DEDUP_REMOVED lines=20> */
.L_x_23089:
        /* <DEDUP_REMOVED lines=13> */
.L_x_23091:
[----:B------:R-:W-:Y:S05]  /*6a600*/  BSYNC.RECONVERGENT B2 ;  /* 0x0000000000027941 */ /* 0x000fea0003800200 */
.L_x_23090:
        /* <DEDUP_REMOVED lines=61> */
.L_x_23088:
[----:B------:R-:W-:Y:S05]  /*6a9e0*/  BSYNC.RECONVERGENT B1 ;  /* 0x0000000000017941 */ /* 0x000fea0003800200 */
.L_x_23087:
        /* <DEDUP_REMOVED lines=19> */
.L_x_23094:
        /* <DEDUP_REMOVED lines=13> */
.L_x_23096:
[----:B------:R-:W-:Y:S05]  /*6abf0*/  BSYNC.RECONVERGENT B2 ;  /* 0x0000000000027941 */ /* 0x000fea0003800200 */
.L_x_23095:
        /* <DEDUP_REMOVED lines=61> */
.L_x_23093:
[----:B------:R-:W-:Y:S05]  /*6afd0*/  BSYNC.RECONVERGENT B1 ;  /* 0x0000000000017941 */ /* 0x000fea0003800200 */
.L_x_23092:
        /* <DEDUP_REMOVED lines=18> */
.L_x_23099:
        /* <DEDUP_REMOVED lines=13> */
.L_x_23101:
[----:B------:R-:W-:Y:S05]  /*6b1d0*/  BSYNC.RECONVERGENT B2 ;  /* 0x0000000000027941 */ /* 0x000fea0003800200 */
.L_x_23100:
        /* <DEDUP_REMOVED lines=61> */
.L_x_23098:
[----:B------:R-:W-:Y:S05]  /*6b5b0*/  BSYNC.RECONVERGENT B1 ;  /* 0x0000000000017941 */ /* 0x000fea0003800200 */
.L_x_23097:
        /* <DEDUP_REMOVED lines=17> */
.L_x_23104:
        /* <DEDUP_REMOVED lines=13> */
.L_x_23106:
[----:B------:R-:W-:Y:S05]  /*6b7a0*/  BSYNC.RECONVERGENT B2 ;  /* 0x0000000000027941 */ /* 0x000fea0003800200 */
.L_x_23105:
        /* <DEDUP_REMOVED lines=61> */
.L_x_23103:
[----:B------:R-:W-:Y:S05]  /*6bb80*/  BSYNC.RECONVERGENT B1 ;  /* 0x0000000000017941 */ /* 0x000fea0003800200 */
.L_x_23102:
        /* <DEDUP_REMOVED lines=18> */
.L_x_23109:
        /* <DEDUP_REMOVED lines=13> */
.L_x_23111:
[----:B------:R-:W-:Y:S05]  /*6bd80*/  BSYNC.RECONVERGENT B2 ;  /* 0x0000000000027941 */ /* 0x000fea0003800200 */
.L_x_23110:
        /* <DEDUP_REMOVED lines=61> */
.L_x_23108:
[----:B------:R-:W-:Y:S05]  /*6c160*/  BSYNC.RECONVERGENT B1 ;  /* 0x0000000000017941 */ /* 0x000fea0003800200 */
.L_x_23107:
        /* <DEDUP_REMOVED lines=39> */
.L_x_23071:
        /* <DEDUP_REMOVED lines=45> */
.L_x_22989:
[----:B------:R-:W-:Y:S05]  /*6c6b0*/  BSYNC.RECONVERGENT B0 ;  /* 0x0000000000007941 */ /* 0x000fea0003800200 */
.L_x_22988:
[----:B------:R-:W-:Y:S01]  /*6c6c0*/  FADD.FTZ R21, RZ, R100 ;  /* 0x00000064ff157221 */ /* 0x000fe20000010000 */
[C---:B------:R-:W-:Y:S01]  /*6c6d0*/  ISETP.GE.U32.AND P5, PT, R2.reuse, 0x20, PT ;  /* 0x000000200200780c */ /* 0x040fe20003fa6070 */
[----:B012---:R-:W0:Y:S01]  /*6c6e0*/  S2R R187, SR_TID.X ;  /* 0x0000000000bb7919 */ /* 0x007e220000002100 */
        /* <DEDUP_REMOVED lines=17> */
[----:B---3--:R-:W-:-:S05]  /*6c800*/  FSEL R182, R21, RZ, P5 ;  /* 0x000000ff15b67208 */ /* 0x008fca0002800000 */
        /* <DEDUP_REMOVED lines=270> */
.L_x_23145:
        /* <DEDUP_REMOVED lines=20> */
[----:B------:R-:W5:Y:S01]  /*6da30*/  LDL R250, [R1+0x314] ;  /* 0x0003140001fa7983 */ /* 0x000f620000100800 */
[--C-:B-1----:R-:W-:Y:S01]  /*6da40*/  FADD.FTZ R180, R100, -R184.reuse ;  /* 0x800000b864b47221 */ /* 0x102fe20000010000 */
[----:B------:R-:W-:-:S02]  /*6da50*/  FADD.FTZ R181, R102, -R184 ;  /* 0x800000b866b57221 */ /* 0x000fc40000010000 */
[----:B------:R-:W5:Y:S01]  /*6da60*/  LDL R187, [R1+0x304] ;  /* 0x0003040001bb7983 */ /* 0x000f620000100800 */
[----:B------:R-:W-:Y:S01]  /*6da70*/  FMUL.FTZ R230, R21, R180 ;  /* 0x000000b415e67220 */ /* 0x000fe20000410000 */
[--C-:B------:R-:W-:Y:S01]  /*6da80*/  FADD.FTZ R180, R103, -R184.reuse ;  /* 0x800000b867b47221 */ /* 0x100fe20000010000 */
[--C-:B0-----:R-:W-:Y:S01]  /*6da90*/  FADD.FTZ R182, R101, -R184.reuse ;  /* 0x800000b865b67221 */ /* 0x101fe20000010000 */
[C---:B------:R-:W-:Y:S02]  /*6daa0*/  FMUL.FTZ R231, R21.reuse, R181 ;  /* 0x000000b515e77220 */ /* 0x040fe40000410000 */
[C---:B------:R-:W-:Y:S01]  /*6dab0*/  FMUL.FTZ R228, R21.reuse, R180 ;  /* 0x000000b415e47220 */ /* 0x040fe20000410000 */
[----:B------:R-:W-:Y:S01]  /*6dac0*/  FMUL.FTZ R229, R21, R182 ;  /* 0x000000b615e57220 */ /* 0x000fe20000410000 */
[----:B------:R-:W-:Y:S01]  /*6dad0*/  FADD.FTZ R186, R105, -R184 ;  /* 0x800000b869ba7221 */ /* 0x000fe20000010000 */
[----:B--2---:R-:W-:Y:S01]  /*6dae0*/  FFMA.FTZ R181, R231, R249, R198 ;  /* 0x000000f9e7b57223 */ /* 0x004fe200000100c6 */
[----:B---3--:R-:W-:Y:S01]  /*6daf0*/  FFMA.FTZ R182, R228, R248, R199 ;  /* 0x000000f8e4b67223 */ /* 0x008fe200000100c7 */
[----:B----4-:R-:W-:-:S04]  /*6db00*/  FFMA.FTZ R180, R230, R251, R196 ;  /* 0x000000fbe6b47223 */ /* 0x010fc800000100c4 */
[----:B------:R-:W-:Y:S01]  /*6db10*/  F2FP.BF16.F32.PACK_AB R181, R182, R181 ;  /* 0x000000b5b6b5723e */ /* 0x000fe200000010ff */
[----:B------:R-:W-:Y:S01]  /*6db20*/  FADD.FTZ R182, R104, -R184 ;  /* 0x800000b868b67221 */ /* 0x000fe20000010000 */
[----:B-----5:R-:W-:-:S03]  /*6db30*/  FFMA.FTZ R183, R229, R250, R197 ;  /* 0x000000fae5b77223 */ /* 0x020fc600000100c5 */
[----:B------:R-:W-:Y:S01]  /*6db40*/  FMUL.FTZ R248, R21, R182 ;  /* 0x000000b615f87220 */ /* 0x000fe20000410000 */
[--C-:B------:R-:W-:Y:S01]  /*6db50*/  FADD.FTZ R182, R107, -R184.reuse ;  /* 0x800000b86bb67221 */ /* 0x100fe20000010000 */
[----:B------:R-:W-:Y:S01]  /*6db60*/  F2FP.BF16.F32.PACK_AB R180, R183, R180 ;  /* 0x000000b4b7b4723e */ /* 0x000fe200000010ff */
[----:B------:R-:W-:Y:S01]  /*6db70*/  FADD.FTZ R183, R106, -R184 ;  /* 0x800000b86ab77221 */ /* 0x000fe20000010000 */
[C---:B------:R-:W-:Y:S01]  /*6db80*/  FMUL.FTZ R249, R21.reuse, R186 ;  /* 0x000000ba15f97220 */ /* 0x040fe20000410000 */
[C---:B------:R-:W-:Y:S01]  /*6db90*/  FMUL.FTZ R251, R21.reuse, R182 ;  /* 0x000000b615fb7220 */ /* 0x040fe20000410000 */
[----:B------:R-:W2:Y:S01]  /*6dba0*/  LDL R186, [R1+0x30c] ;  /* 0x00030c0001ba7983 */ /* 0x000ea20000100800 */
[----:B------:R-:W-:-:S03]  /*6dbb0*/  FMUL.FTZ R250, R21, R183 ;  /* 0x000000b715fa7220 */ /* 0x000fc60000410000 */
[----:B------:R-:W3:Y:S04]  /*6dbc0*/  LDL R183, [R1+0x308] ;  /* 0x0003080001b77983 */ /* 0x000ee80000100800 */
[----:B------:R-:W4:Y:S01]  /*6dbd0*/  LDL R182, [R1+0x300] ;  /* 0x0003000001b67983 */ /* 0x000f220000100800 */
[----:B------:R-:W-:Y:S01]  /*6dbe0*/  FFMA.FTZ R187, R249, R187, R201 ;  /* 0x000000bbf9bb7223 */ /* 0x000fe200000100c9 */
[----:B--2---:R-:W-:Y:S01]  /*6dbf0*/  FFMA.FTZ R186, R251, R186, R203 ;  /* 0x000000bafbba7223 */ /* 0x004fe200000100cb */
[----:B---3--:R-:W-:Y:S01]  /*6dc00*/  FFMA.FTZ R183, R250, R183, R202 ;  /* 0x000000b7fab77223 */ /* 0x008fe200000100ca */
[----:B----4-:R-:W-:-:S04]  /*6dc10*/  FFMA.FTZ R182, R248, R182, R200 ;  /* 0x000000b6f8b67223 */ /* 0x010fc800000100c8 */
[----:B------:R-:W-:Y:S02]  /*6dc20*/  F2FP.BF16.F32.PACK_AB R183, R186, R183 ;  /* 0x000000b7bab7723e */ /* 0x000fe400000010ff */
[----:B------:R-:W-:Y:S02]  /*6dc30*/  F2FP.BF16.F32.PACK_AB R182, R187, R182 ;  /* 0x000000b6bbb6723e */ /* 0x000fe400000010ff */
[----:B------:R-:W0:Y:S02]  /*6dc40*/  LDC.64 R186, c[0x0][0x428] ;  /* 0x00010a00ffba7b82 */ /* 0x000e240000000a00 */
[----:B0-----:R-:W-:-:S05]  /*6dc50*/  IMAD.WIDE.U32 R186, R12, 0x10, R186 ;  /* 0x000000100cba7825 */ /* 0x001fca00078e00ba */
[----:B------:R0:W-:Y:S04]  /*6dc60*/  STG.E.128 desc[UR6][R186.64], R180 ;  /* 0x000000b4ba007986 */ /* 0x0001e8000c101d06 */
[----:B0-----:R-:W2:Y:S04]  /*6dc70*/  LDL R183, [R1+0x2e8] ;  /* 0x0002e80001b77983 */ /* 0x001ea80000100800 */
[----:B------:R-:W3:Y:S04]  /*6dc80*/  LDL R180, [R1+0x2ec] ;  /* 0x0002ec0001b47983 */ /* 0x000ee80000100800 */
[----:B------:R-:W4:Y:S04]  /*6dc90*/  LDL R181, [R1+0x2f8] ;  /* 0x0002f80001b57983 */ /* 0x000f280000100800 */
[----:B------:R-:W5:Y:S04]  /*6dca0*/  LDL R182, [R1+0x2e0] ;  /* 0x0002e00001b67983 */ /* 0x000f680000100800 */
[----:B------:R-:W5:Y:S04]  /*6dcb0*/  LDL R186, [R1+0x2e4] ;  /* 0x0002e40001ba7983 */ /* 0x000f680000100800 */
[----:B------:R-:W5:Y:S01]  /*6dcc0*/  LDL R187, [R1+0x2fc] ;  /* 0x0002fc0001bb7983 */ /* 0x000f620000100800 */
[----:B--2---:R-:W-:-:S03]  /*6dcd0*/  FFMA.FTZ R183, R250, R183, R82 ;  /* 0x000000b7fab77223 */ /* 0x004fc60000010052 */
[----:B------:R-:W2:Y:S01]  /*6dce0*/  LDL R250, [R1+0x2f4] ;  /* 0x0002f40001fa7983 */ /* 0x000ea20000100800 */
[----:B---3--:R-:W-:-:S03]  /*6dcf0*/  FFMA.FTZ R180, R251, R180, R83 ;  /* 0x000000b4fbb47223 */ /* 0x008fc60000010053 */
[----:B------:R-:W3:Y:S02]  /*6dd00*/  LDL R251, [R1+0x2f0] ;  /* 0x0002f00001fb7983 */ /* 0x000ee40000100800 */
[----:B------:R-:W-:Y:S01]  /*6dd10*/  F2FP.BF16.F32.PACK_AB R183, R180, R183 ;  /* 0x000000b7b4b7723e */ /* 0x000fe200000010ff */
[----:B----4-:R-:W-:Y:S01]  /*6dd20*/  FFMA.FTZ R181, R231, R181, R86 ;  /* 0x000000b5e7b57223 */ /* 0x010fe20000010056 */
[----:B-----5:R-:W-:Y:S01]  /*6dd30*/  FFMA.FTZ R182, R248, R182, R80 ;  /* 0x000000b6f8b67223 */ /* 0x020fe20000010050 */
[----:B------:R-:W-:Y:S01]  /*6dd40*/  FFMA.FTZ R186, R249, R186, R81 ;  /* 0x000000baf9ba7223 */ /* 0x000fe20000010051 */
[----:B------:R-:W-:-:S04]  /*6dd50*/  FFMA.FTZ R187, R228, R187, R87 ;  /* 0x000000bbe4bb7223 */ /* 0x000fc80000010057 */
[----:B------:R-:W-:Y:S02]  /*6dd60*/  F2FP.BF16.F32.PACK_AB R182, R186, R182 ;  /* 0x000000b6bab6723e */ /* 0x000fe400000010ff */
[----:B------:R-:W-:Y:S01]  /*6dd70*/  F2FP.BF16.F32.PACK_AB R181, R187, R181 ;  /* 0x000000b5bbb5723e */ /* 0x000fe200000010ff */
[----:B--2---:R-:W-:Y:S01]  /*6dd80*/  FFMA.FTZ R229, R229, R250, R85 ;  /* 0x000000fae5e57223 */ /* 0x004fe20000010055 */
[----:B---3--:R-:W-:Y:S02]  /*6dd90*/  FFMA.FTZ R180, R230, R251, R84 ;  /* 0x000000fbe6b47223 */ /* 0x008fe40000010054 */
[----:B------:R-:W0:Y:S03]  /*6dda0*/  LDC.64 R250, c[0x0][0x430] ;  /* 0x00010c00fffa7b82 */ /* 0x000e260000000a00 */
[----:B------:R-:W-:Y:S01]  /*6ddb0*/  F2FP.BF16.F32.PACK_AB R180, R229, R180 ;  /* 0x000000b4e5b4723e */ /* 0x000fe200000010ff */
[----:B0-----:R-:W-:-:S05]  /*6ddc0*/  IMAD.WIDE.U32 R186, R12, 0x10, R250 ;  /* 0x000000100cba7825 */ /* 0x001fca00078e00fa */
[----:B------:R2:W-:Y:S01]  /*6ddd0*/  STG.E.128 desc[UR6][R186.64], R180 ;  /* 0x000000b4ba007986 */ /* 0x0005e2000c101d06 */
[----:B------:R-:W-:-:S07]  /*6dde0*/  IADD3 R12, PT, PT, R12, 0x20, RZ ;  /* 0x000000200c0c7810 */ /* 0x000fce0007ffe0ff */
.L_x_23114:
[----:B------:R-:W-:Y:S05]  /*6ddf0*/  BSYNC.RECONVERGENT B0 ;  /* 0x0000000000007941 */ /* 0x000fea0003800200 */
.L_x_23113:
[----:B------:R-:W-:Y:S01]  /*6de00*/  LOP3.LUT P0, RZ, R3, 0x4000, RZ, 0xc0, !PT ;  /* 0x0000400003ff7812 */ /* 0x000fe2000780c0ff */
[----:B------:R-:W-:-:S12]  /*6de10*/  BSSY.RECONVERGENT B0, `(.L_x_23115) ;  /* 0x0000041000007945 */ /* 0x000fd80003800200 */
[----:B------:R-:W-:Y:S05]  /*6de20*/  @!P0 BRA `(.L_x_23116) ;  /* 0x0000000000fc8947 */ /* 0x000fea0003800000 */
[----:B------:R-:W3:Y:S04]  /*6de30*/  LDL R248, [R1+0x2d8] ;  /* 0x0002d80001f87983 */ /* 0x000ee80000100800 */
[----:B--2---:R-:W2:Y:S04]  /*6de40*/  LDL R186, [R1+0x2dc] ;  /* 0x0002dc0001ba7983 */ /* 0x004ea80000100800 */
[----:B------:R-:W4:Y:S04]  /*6de50*/  LDL R249, [R1+0x2d0] ;  /* 0x0002d00001f97983 */ /* 0x000f280000100800 */
[----:B------:R-:W5:Y:S01]  /*6de60*/  LDL R183, [R1+0x2d4] ;  /* 0x0002d40001b77983 */ /* 0x000f620000100800 */
[--C-:B-1----:R-:W-:Y:S01]  /*6de70*/  FADD.FTZ R180, R108, -R184.reuse ;  /* 0x800000b86cb47221 */ /* 0x102fe20000010000 */
[----:B------:R-:W-:-:S02]  /*6de80*/  FADD.FTZ R181, R110, -R184 ;  /* 0x800000b86eb57221 */ /* 0x000fc40000010000 */
[----:B------:R-:W5:Y:S01]  /*6de90*/  LDL R187, [R1+0x2c4] ;  /* 0x0002c40001bb7983 */ /* 0x000f620000100800 */
[----:B------:R-:W-:Y:S01]  /*6dea0*/  FMUL.FTZ R230, R21, R180 ;  /* 0x000000b415e67220 */ /* 0x000fe20000410000 */
[--C-:B------:R-:W-:Y:S01]  /*6deb0*/  FADD.FTZ R180, R111, -R184.reuse ;  /* 0x800000b86fb47221 */ /* 0x100fe20000010000 */
[----:B0-----:R-:W-:Y:S01]  /*6dec0*/  FADD.FTZ R182, R109, -R184 ;  /* 0x800000b86db67221 */ /* 0x001fe20000010000 */
[C---:B------:R-:W-:Y:S02]  /*6ded0*/  FMUL.FTZ R231, R21.reuse, R181 ;  /* 0x000000b515e77220 */ /* 0x040fe40000410000 */
[C---:B------:R-:W-:Y:S01]  /*6dee0*/  FMUL.FTZ R228, R21.reuse, R180 ;  /* 0x000000b415e47220 */ /* 0x040fe20000410000 */
[----:B------:R-:W-:Y:S01]  /*6def0*/  FMUL.FTZ R229, R21, R182 ;  /* 0x000000b615e57220 */ /* 0x000fe20000410000 */
[----:B---3--:R-:W-:Y:S02]  /*6df00*/  FFMA.FTZ R181, R231, R248, R206 ;  /* 0x000000f8e7b57223 */ /* 0x008fe400000100ce */
[----:B--2---:R-:W-:Y:S01]  /*6df10*/  FFMA.FTZ R182, R228, R186, R207 ;  /* 0x000000bae4b67223 */ /* 0x004fe200000100cf */
[----:B----4-:R-:W-:-:S04]  /*6df20*/  FFMA.FTZ R180, R230, R249, R204 ;  /* 0x000000f9e6b47223 */ /* 0x010fc800000100cc */
[----:B------:R-:W-:Y:S01]  /*6df30*/  F2FP.BF16.F32.PACK_AB R181, R182, R181 ;  /* 0x000000b5b6b5723e */ /* 0x000fe200000010ff */
[--C-:B------:R-:W-:Y:S01]  /*6df40*/  FADD.FTZ R182, R112, -R184.reuse ;  /* 0x800000b870b67221 */ /* 0x100fe20000010000 */
[----:B-----5:R-:W-:Y:S01]  /*6df50*/  FFMA.FTZ R183, R229, R183, R205 ;  /* 0x000000b7e5b77223 */ /* 0x020fe200000100cd */
[--C-:B------:R-:W-:Y:S02]  /*6df60*/  FADD.FTZ R186, R113, -R184.reuse ;  /* 0x800000b871ba7221 */ /* 0x100fe40000010000 */
        /* <DEDUP_REMOVED lines=42> */
[----:B------:R-:W-:-:S07]  /*6e210*/  VIADD R12, R12, 0x20 ;  /* 0x000000200c0c7836 */ /* 0x000fce0000000000 */
.L_x_23116:
[----:B------:R-:W-:Y:S05]  /*6e220*/  BSYNC.RECONVERGENT B0 ;  /* 0x0000000000007941 */ /* 0x000fea0003800200 */
.L_x_23115:
[----:B------:R-:W-:Y:S01]  /*6e230*/  LOP3.LUT P0, RZ, R3, 0x2000, RZ, 0xc0, !PT ;  /* 0x0000200003ff7812 */ /* 0x000fe2000780c0ff */
[----:B------:R-:W-:-:S12]  /*6e240*/  BSSY.RECONVERGENT B0, `(.L_x_23117) ;  /* 0x0000041000007945 */ /* 0x000fd80003800200 */
[----:B------:R-:W-:Y:S05]  /*6e250*/  @!P0 BRA `(.L_x_23118) ;  /* 0x0000000000fc8947 */ /* 0x000fea0003800000 */
[----:B------:R-:W4:Y:S04]  /*6e260*/  LDL R248, [R1+0x298] ;  /* 0x0002980001f87983 */ /* 0x000f280000100800 */
[----:B--23--:R-:W2:Y:S04]  /*6e270*/  LDL R186, [R1+0x29c] ;  /* 0x00029c0001ba7983 */ /* 0x00cea80000100800 */
[----:B------:R-:W3:Y:S04]  /*6e280*/  LDL R249, [R1+0x290] ;  /* 0x0002900001f97983 */ /* 0x000ee80000100800 */
        /* <DEDUP_REMOVED lines=10> */
[----:B----4-:R-:W-:Y:S02]  /*6e330*/  FFMA.FTZ R181, R231, R248, R214 ;  /* 0x000000f8e7b57223 */ /* 0x010fe400000100d6 */
[----:B--2---:R-:W-:Y:S01]  /*6e340*/  FFMA.FTZ R182, R228, R186, R215 ;  /* 0x000000bae4b67223 */ /* 0x004fe200000100d7 */
[----:B---3--:R-:W-:-:S04]  /*6e350*/  FFMA.FTZ R180, R230, R249, R212 ;  /* 0x000000f9e6b47223 */ /* 0x008fc800000100d4 */
        /* <DEDUP_REMOVED lines=47> */
.L_x_23118:
[----:B------:R-:W-:Y:S05]  /*6e650*/  BSYNC.RECONVERGENT B0 ;  /* 0x0000000000007941 */ /* 0x000fea0003800200 */
.L_x_23117:
[----:B------:R-:W-:Y:S01]  /*6e660*/  LOP3.LUT P0, RZ, R3, 0x1000, RZ, 0xc0, !PT ;  /* 0x0000100003ff7812 */ /* 0x000fe2000780c0ff */
[----:B------:R-:W-:-:S12]  /*6e670*/  BSSY.RECONVERGENT B0, `(.L_x_23119) ;  /* 0x0000041000007945 */ /* 0x000fd80003800200 */
[----:B------:R-:W-:Y:S05]  /*6e680*/  @!P0 BRA `(.L_x_23120) ;  /* 0x0000000000fc8947 */ /* 0x000fea0003800000 */
[----:B------:R-:W5:Y:S04]  /*6e690*/  LDL R248, [R1+0x258] ;  /* 0x0002580001f87983 */ /* 0x000f680000100800 */
[----:B--234-:R-:W2:Y:S04]  /*6e6a0*/  LDL R186, [R1+0x25c] ;  /* 0x00025c0001ba7983 */ /* 0x01cea80000100800 */
[----:B------:R-:W3:Y:S04]  /*6e6b0*/  LDL R249, [R1+0x250] ;  /* 0x0002500001f97983 */ /* 0x000ee80000100800 */
[----:B------:R-:W4:Y:S01]  /*6e6c0*/  LDL R183, [R1+0x254] ;  /* 0x0002540001b77983 */ /* 0x000f220000100800 */
[--C-:B-1----:R-:W-:Y:S01]  /*6e6d0*/  FADD.FTZ R180, R124, -R184.reuse ;  /* 0x800000b87cb47221 */ /* 0x102fe20000010000 */
[----:B------:R-:W-:-:S02]  /*6e6e0*/  FADD.FTZ R181, R126, -R184 ;  /* 0x800000b87eb57221 */ /* 0x000fc40000010000 */
[----:B------:R-:W4:Y:S01]  /*6e6f0*/  LDL R187, [R1+0x244] ;  /* 0x0002440001bb7983 */ /* 0x000f220000100800 */
[----:B------:R-:W-:Y:S01]  /*6e700*/  FMUL.FTZ R230, R21, R180 ;  /* 0x000000b415e67220 */ /* 0x000fe20000410000 */
[--C-:B------:R-:W-:Y:S01]  /*6e710*/  FADD.FTZ R180, R127, -R184.reuse ;  /* 0x800000b87fb47221 */ /* 0x100fe20000010000 */
[----:B0-----:R-:W-:Y:S01]  /*6e720*/  FADD.FTZ R182, R125, -R184 ;  /* 0x800000b87db67221 */ /* 0x001fe20000010000 */
[C---:B------:R-:W-:Y:S02]  /*6e730*/  FMUL.FTZ R231, R21.reuse, R181 ;  /* 0x000000b515e77220 */ /* 0x040fe40000410000 */
[C---:B------:R-:W-:Y:S01]  /*6e740*/  FMUL.FTZ R228, R21.reuse, R180 ;  /* 0x000000b415e47220 */ /* 0x040fe20000410000 */
[----:B------:R-:W-:Y:S01]  /*6e750*/  FMUL.FTZ R229, R21, R182 ;  /* 0x000000b615e57220 */ /* 0x000fe20000410000 */
[----:B-----5:R-:W-:Y:S02]  /*6e760*/  FFMA.FTZ R181, R231, R248, R222 ;  /* 0x000000f8e7b57223 */ /* 0x020fe400000100de */
[----:B--2---:R-:W-:Y:S01]  /*6e770*/  FFMA.FTZ R182, R228, R186, R223 ;  /* 0x000000bae4b67223 */ /* 0x004fe200000100df */
[----:B---3--:R-:W-:-:S04]  /*6e780*/  FFMA.FTZ R180, R230, R249, R220 ;  /* 0x000000f9e6b47223 */ /* 0x008fc800000100dc */
[----:B------:R-:W-:Y:S01]  /*6e790*/  F2FP.BF16.F32.PACK_AB R181, R182, R181 ;  /* 0x000000b5b6b5723e */ /* 0x000fe200000010ff */
[--C-:B------:R-:W-:Y:S01]  /*6e7a0*/  FADD.FTZ R182, R128, -R184.reuse ;  /* 0x800000b880b67221 */ /* 0x100fe20000010000 */
[----:B----4-:R-:W-:Y:S01]  /*6e7b0*/  FFMA.FTZ R183, R229, R183, R221 ;  /* 0x000000b7e5b77223 */ /* 0x010fe200000100dd */
        /* <DEDUP_REMOVED lines=44> */
.L_x_23120:
[----:B------:R-:W-:Y:S05]  /*6ea80*/  BSYNC.RECONVERGENT B0 ;  /* 0x0000000000007941 */ /* 0x000fea0003800200 */
.L_x_23119:
[----:B------:R-:W-:Y:S01]  /*6ea90*/  LOP3.LUT P0, RZ, R3, 0x400, RZ, 0xc0, !PT ;  /* 0x0000040003ff7812 */ /* 0x000fe2000780c0ff */
[----:B------:R-:W-:-:S12]  /*6eaa0*/  BSSY.RECONVERGENT B0, `(.L_x_23121) ;  /* 0x0000041000007945 */ /* 0x000fd80003800200 */
[----:B------:R-:W-:Y:S05]  /*6eab0*/  @!P0 BRA `(.L_x_23122) ;  /* 0x0000000000fc8947 */ /* 0x000fea0003800000 */
[----:B------:R-:W5:Y:S04]  /*6eac0*/  LDL R248, [R1+0x218] ;  /* 0x0002180001f87983 */ /* 0x000f680000100800 */
[----:B0-234-:R-:W2:Y:S04]  /*6ead0*/  LDL R186, [R1+0x21c] ;  /* 0x00021c0001ba7983 */ /* 0x01dea80000100800 */
[----:B------:R-:W3:Y:S04]  /*6eae0*/  LDL R249, [R1+0x210] ;  /* 0x0002100001f97983 */ /* 0x000ee80000100800 */
[----:B------:R-:W4:Y:S01]  /*6eaf0*/  LDL R183, [R1+0x214] ;  /* 0x0002140001b77983 */ /* 0x000f220000100800 */
[--C-:B-1----:R-:W-:Y:S01]  /*6eb00*/  FADD.FTZ R180, R132, -R184.reuse ;  /* 0x800000b884b47221 */ /* 0x102fe20000010000 */
[----:B------:R-:W-:-:S02]  /*6eb10*/  FADD.FTZ R181, R134, -R184 ;  /* 0x800000b886b57221 */ /* 0x000fc40000010000 */
[----:B------:R-:W4:Y:S01]  /*6eb20*/  LDL R187, [R1+0x204] ;  /* 0x0002040001bb7983 */ /* 0x000f220000100800 */
[----:B------:R-:W-:Y:S01]  /*6eb30*/  FMUL.FTZ R230, R21, R180 ;  /* 0x000000b415e67220 */ /* 0x000fe20000410000 */
[--C-:B------:R-:W-:Y:S01]  /*6eb40*/  FADD.FTZ R180, R135, -R184.reuse ;  /* 0x800000b887b47221 */ /* 0x100fe20000010000 */
[----:B------:R-:W-:Y:S01]  /*6eb50*/  FADD.FTZ R182, R133, -R184 ;  /* 0x800000b885b67221 */ /* 0x000fe20000010000 */
        /* <DEDUP_REMOVED lines=53> */
.L_x_23122:
[----:B------:R-:W-:Y:S05]  /*6eeb0*/  BSYNC.RECONVERGENT B0 ;  /* 0x0000000000007941 */ /* 0x000fea0003800200 */
.L_x_23121:
        /* <DEDUP_REMOVED lines=66> */
.L_x_23124:
[----:B------:R-:W-:Y:S05]  /*6f2e0*/  BSYNC.RECONVERGENT B0 ;  /* 0x0000000000007941 */ /* 0x000fea0003800200 */
.L_x_23123:
[----:B------:R-:W-:Y:S01]  /*6f2f0*/  LOP3.LUT P0, RZ, R3, 0x100, RZ, 0xc0, !PT ;  /* 0x0000010003ff7812 */ /* 0x000fe2000780c0ff */
[----:B------:R-:W-:-:S12]  /*6f300*/  BSSY.RECONVERGENT B0, `(.L_x_23125) ;  /* 0x0000051000007945 */ /* 0x000fd80003800200 */
[----:B------:R-:W-:Y:S05]  /*6f310*/  @!P0 BRA `(.L_x_23126) ;  /* 0x00000004003c8947 */ /* 0x000fea0003800000 */
[----:B------:R-:W2:Y:S02]  /*6f320*/  LDL R251, [R1+0x4] ;  /* 0x0000040001fb7983 */ /* 0x000ea40000100800 */
[--C-:B0-234-:R-:W-:Y:S01]  /*6f330*/  FADD.FTZ R182, R149, -R184.reuse ;  /* 0x800000b895b67221 */ /* 0x11dfe20000010000 */
[----:B-1----:R-:W-:Y:S01]  /*6f340*/  FADD.FTZ R181, R150, -R184 ;  /* 0x800000b896b57221 */ /* 0x002fe20000010000 */
[----:B------:R-:W2:Y:S04]  /*6f350*/  LDL R183, [R1+0x194] ;  /* 0x0001940001b77983 */ /* 0x000ea80000100800 */
[----:B------:R-:W3:Y:S04]  /*6f360*/  LDL R250, [R1+0x8] ;  /* 0x0000080001fa7983 */ /* 0x000ee80000100800 */
[----:B------:R-:W3:Y:S04]  /*6f370*/  LDL R249, [R1+0x198] ;  /* 0x0001980001f97983 */ /* 0x000ee80000100800 */
[----:B------:R-:W4:Y:S04]  /*6f380*/  LDL R248, [R1+0xc] ;  /* 0x00000c0001f87983 */ /* 0x000f280000100800 */
[----:B------:R-:W4:Y:S04]  /*6f390*/  LDL R186, [R1+0x19c] ;  /* 0x00019c0001ba7983 */ /* 0x000f280000100800 */
[----:B------:R0:W-:Y:S01]  /*6f3a0*/  STL [R1+0x328], R3 ;  /* 0x0003280301007387 */ /* 0x0001e20000100800 */
[C---:B------:R-:W-:Y:S01]  /*6f3b0*/  FMUL.FTZ R229, R21.reuse, R182 ;  /* 0x000000b615e57220 */ /* 0x040fe20000410000 */
[----:B------:R-:W-:-:S02]  /*6f3c0*/  FMUL.FTZ R231, R21, R181 ;  /* 0x000000b515e77220 */ /* 0x000fc40000410000 */
[----:B0-----:R-:W4:Y:S04]  /*6f3d0*/  LDL R3, [R1+0x10] ;  /* 0x0000100001037983 */ /* 0x001f280000100800 */
[----:B------:R0:W-:Y:S04]  /*6f3e0*/  STL [R1+0x324], R2 ;  /* 0x0003240201007387 */ /* 0x0001e80000100800 */
[----:B------:R-:W4:Y:S04]  /*6f3f0*/  LDL R187, [R1+0x184] ;  /* 0x0001840001bb7983 */ /* 0x000f280000100800 */
[----:B0-----:R-:W4:Y:S04]  /*6f400*/  LDL R2, [R1+0x14] ;  /* 0x0000140001027983 */ /* 0x001f280000100800 */
[----:B------:R0:W-:Y:S04]  /*6f410*/  STL [R1+0x320], R0 ;  /* 0x0003200001007387 */ /* 0x0001e80000100800 */
[----:B------:R-:W3:Y:S04]  /*6f420*/  LDL R182, [R1+0x190] ;  /* 0x0001900001b67983 */ /* 0x000ee80000100800 */
[----:B------:R-:W3:Y:S01]  /*6f430*/  LDL R181, [R1] ;  /* 0x0000000001b57983 */ /* 0x000ee20000100800 */
[----:B------:R-:W-:-:S03]  /*6f440*/  FADD.FTZ R180, R148, -R184 ;  /* 0x800000b894b47221 */ /* 0x000fc60000010000 */
[----:B0-----:R-:W4:Y:S01]  /*6f450*/  LDL R0, [R1+0x18] ;  /* 0x0000180001007983 */ /* 0x001f220000100800 */
[----:B------:R-:W-:Y:S01]  /*6f460*/  FMUL.FTZ R230, R21, R180 ;  /* 0x000000b415e67220 */ /* 0x000fe20000410000 */
[----:B------:R-:W-:Y:S02]  /*6f470*/  FADD.FTZ R180, R151, -R184 ;  /* 0x800000b897b47221 */ /* 0x000fe40000010000 */
[----:B------:R-:W4:Y:S02]  /*6f480*/  LDL R252, [R1+0x1c] ;  /* 0x00001c0001fc7983 */ /* 0x000f240000100800 */
[----:B------:R-:W-:Y:S01]  /*6f490*/  FMUL.FTZ R228, R21, R180 ;  /* 0x000000b415e47220 */ /* 0x000fe20000410000 */
[----:B--2---:R-:W-:Y:S01]  /*6f4a0*/  FFMA.FTZ R183, R229, R183, R251 ;  /* 0x000000b7e5b77223 */ /* 0x004fe200000100fb */
[----:B---3--:R-:W-:Y:S01]  /*6f4b0*/  FFMA.FTZ R180, R230, R182, R181 ;  /* 0x000000b6e6b47223 */ /* 0x008fe200000100b5 */
[----:B------:R-:W-:Y:S01]  /*6f4c0*/  FFMA.FTZ R181, R231, R249, R250 ;  /* 0x000000f9e7b57223 */ /* 0x000fe200000100fa */
[----:B----4-:R-:W-:-:S05]  /*6f4d0*/  FFMA.FTZ R182, R228, R186, R248 ;  /* 0x000000bae4b67223 */ /* 0x010fca00000100f8 */
[----:B------:R-:W-:Y:S01]  /*6f4e0*/  F2FP.BF16.F32.PACK_AB R181, R182, R181 ;  /* 0x000000b5b6b5723e */ /* 0x000fe200000010ff */
[--C-:B------:R-:W-:Y:S01]  /*6f4f0*/  FADD.FTZ R182, R152, -R184.reuse ;  /* 0x800000b898b67221 */ /* 0x100fe20000010000 */
[----:B------:R-:W-:Y:S01]  /*6f500*/  F2FP.BF16.F32.PACK_AB R180, R183, R180 ;  /* 0x000000b4b7b4723e */ /* 0x000fe200000010ff */
[--C-:B------:R-:W-:Y:S01]  /*6f510*/  FADD.FTZ R186, R153, -R184.reuse ;  /* 0x800000b899ba7221 */ /* 0x100fe20000010000 */
[--C-:B------:R-:W-:Y:S01]  /*6f520*/  FADD.FTZ R183, R154, -R184.reuse ;  /* 0x800000b89ab77221 */ /* 0x100fe20000010000 */
[----:B------:R-:W-:Y:S01]  /*6f530*/  FMUL.FTZ R248, R21, R182 ;  /* 0x000000b615f87220 */ /* 0x000fe20000410000 */
        /* <DEDUP_REMOVED lines=11> */
[----:B------:R-:W-:Y:S01]  /*6f5f0*/  F2FP.BF16.F32.PACK_AB R183, R186, R183 ;  /* 0x000000b7bab7723e */ /* 0x000fe200000010ff */
[----:B------:R0:W5:Y:S01]  /*6f600*/  LDL.LU R3, [R1+0x328] ;  /* 0x0003280001037983 */ /* 0x0001620000300800 */
[----:B------:R-:W-:-:S03]  /*6f610*/  F2FP.BF16.F32.PACK_AB R182, R187, R182 ;  /* 0x000000b6bbb6723e */ /* 0x000fc600000010ff */
[----:B------:R0:W5:Y:S01]  /*6f620*/  LDL.LU R2, [R1+0x324] ;  /* 0x0003240001027983 */ /* 0x0001620000300800 */
[----:B------:R-:W1:Y:S03]  /*6f630*/  LDC.64 R186, c[0x0][0x428] ;  /* 0x00010a00ffba7b82 */ /* 0x000e660000000a00 */
[----:B------:R0:W5:Y:S01]  /*6f640*/  LDL.LU R0, [R1+0x320] ;  /* 0x0003200001007983 */ /* 0x0001620000300800 */
        /* <DEDUP_REMOVED lines=11> */
[----:B------:R-:W3:Y:S02]  /*6f700*/  LDL R251, [R1+0x170] ;  /* 0x0001700001fb7983 */ /* 0x000ee40000100800 */
[----:B------:R-:W-:Y:S01]  /*6f710*/  F2FP.BF16.F32.PACK_AB R183, R180, R183 ;  /* 0x000000b7b4b7723e */ /* 0x000fe200000010ff */
[----:B------:R-:W1:Y:S01]  /*6f720*/  S2R R252, SR_TID.X ;  /* 0x0000000000fc7919 */ /* 0x000e620000002100 */
[----:B----4-:R-:W-:Y:S01]  /*6f730*/  FFMA.FTZ R181, R231, R181, R38 ;  /* 0x000000b5e7b57223 */ /* 0x010fe20000010026 */
[----:B------:R-:W-:Y:S01]  /*6f740*/  FFMA.FTZ R182, R248, R182, R32 ;  /* 0x000000b6f8b67223 */ /* 0x000fe20000010020 */
[----:B------:R-:W-:Y:S01]  /*6f750*/  FFMA.FTZ R186, R249, R186, R33 ;  /* 0x000000baf9ba7223 */ /* 0x000fe20000010021 */
[----:B------:R-:W-:-:S04]  /*6f760*/  FFMA.FTZ R187, R228, R187, R39 ;  /* 0x000000bbe4bb7223 */ /* 0x000fc80000010027 */
[----:B------:R-:W-:Y:S02]  /*6f770*/  F2FP.BF16.F32.PACK_AB R182, R186, R182 ;  /* 0x000000b6bab6723e */ /* 0x000fe400000010ff */
[----:B------:R-:W-:Y:S02]  /*6f780*/  F2FP.BF16.F32.PACK_AB R181, R187, R181 ;  /* 0x000000b5bbb5723e */ /* 0x000fe400000010ff */
[----:B-1----:R-:W-:Y:S01]  /*6f790*/  LOP3.LUT R252, R252, 0x1f, RZ, 0xc0, !PT ;  /* 0x0000001ffcfc7812 */ /* 0x002fe200078ec0ff */
[----:B--2---:R-:W-:Y:S01]  /*6f7a0*/  FFMA.FTZ R229, R229, R250, R37 ;  /* 0x000000fae5e57223 */ /* 0x004fe20000010025 */
[----:B---3--:R-:W-:Y:S02]  /*6f7b0*/  FFMA.FTZ R180, R230, R251, R36 ;  /* 0x000000fbe6b47223 */ /* 0x008fe40000010024 */
[----:B------:R-:W1:Y:S03]  /*6f7c0*/  LDC.64 R250, c[0x0][0x430] ;  /* 0x00010c00fffa7b82 */ /* 0x000e660000000a00 */
[----:B------:R-:W-:Y:S01]  /*6f7d0*/  F2FP.BF16.F32.PACK_AB R180, R229, R180 ;  /* 0x000000b4e5b4723e */ /* 0x000fe200000010ff */
[----:B-1----:R-:W-:-:S05]  /*6f7e0*/  IMAD.WIDE.U32 R186, R12, 0x10, R250 ;  /* 0x000000100cba7825 */ /* 0x002fca00078e00fa */
[----:B------:R0:W-:Y:S01]  /*6f7f0*/  STG.E.128 desc[UR6][R186.64], R180 ;  /* 0x000000b4ba007986 */ /* 0x0001e2000c101d06 */
[----:B------:R-:W-:-:S07]  /*6f800*/  IADD3 R12, PT, PT, R12, 0x20, RZ ;  /* 0x000000200c0c7810 */ /* 0x000fce0007ffe0ff */
.L_x_23126:
[----:B------:R-:W-:Y:S05]  /*6f810*/  BSYNC.RECONVERGENT B0 ;  /* 0x0000000000007941 */ /* 0x000fea0003800200 */
.L_x_23125:
[----:B-----5:R-:W-:Y:S01]  /*6f820*/  LOP3.LUT P0, RZ, R3, 0x80, RZ, 0xc0, !PT ;  /* 0x0000008003ff7812 */ /* 0x020fe2000780c0ff */
        /* <DEDUP_REMOVED lines=19> */
[----:B------:R-:W3:Y:S01]  /*6f960*/  LDL R181, [R1+0x20] ;  /* 0x0000200001b57983 */ /* 0x000ee20000100800 */
        /* <DEDUP_REMOVED lines=60> */
[----:B------:R-:W-:-:S07]  /*6fd30*/  VIADD R12, R12, 0x20 ;  /* 0x000000200c0c7836 */ /* 0x000fce0000000000 */
.L_x_23128:
[----:B------:R-:W-:Y:S05]  /*6fd40*/  BSYNC.RECONVERGENT B0 ;  /* 0x0000000000007941 */ /* 0x000fea0003800200 */
.L_x_23127:
        /* <DEDUP_REMOVED lines=82> */
.L_x_23130:
[----:B------:R-:W-:Y:S05]  /*70270*/  BSYNC.RECONVERGENT B0 ;  /* 0x0000000000007941 */ /* 0x000fea0003800200 */
.L_x_23129:
[----:B-----5:R-:W-:Y:S01]  /*70280*/  LOP3.LUT P0, RZ, R3, 0x20, RZ, 0xc0, !PT ;  /* 0x0000002003ff7812 */ /* 0x020fe2000780c0ff */
[----:B------:R-:W-:-:S12]  /*70290*/  BSSY.RECONVERGENT B0, `(.L_x_23131) ;  /* 0x0000060000007945 */ /* 0x000fd80003800200 */
[----:B------:R-:W-:Y:S05]  /*702a0*/  @!P0 BRA `(.L_x_23132) ;  /* 0x0000000400788947 */ /* 0x000fea0003800000 */
[----:B------:R1:W-:Y:S01]  /*702b0*/  STL [R1+0x338], R7 ;  /* 0x0003380701007387 */ /* 0x0003e20000100800 */
[--C-:B------:R-:W-:Y:S01]  /*702c0*/  FADD.FTZ R229, R172, -R184.reuse ;  /* 0x800000b8ace57221 */ /* 0x100fe20000010000 */
[--C-:B------:R-:W-:Y:S01]  /*702d0*/  FADD.FTZ R228, R173, -R184.reuse ;  /* 0x800000b8ade47221 */ /* 0x100fe20000010000 */
[--C-:B0-234-:R-:W-:Y:S01]  /*702e0*/  FADD.FTZ R187, R174, -R184.reuse ;  /* 0x800000b8aebb7221 */ /* 0x11dfe20000010000 */
[--C-:B------:R-:W-:Y:S01]  /*702f0*/  FADD.FTZ R186, R175, -R184.reuse ;  /* 0x800000b8afba7221 */ /* 0x100fe20000010000 */
[----:B-1----:R-:W2:Y:S04]  /*70300*/  LDL R7, [R1+0x80] ;  /* 0x0000800001077983 */ /* 0x002ea80000100800 */
[----:B------:R0:W-:Y:S04]  /*70310*/  STL [R1+0x334], R6 ;  /* 0x0003340601007387 */ /* 0x0001e80000100800 */
[----:B------:R-:W3:Y:S04]  /*70320*/  LDL R252, [R1+0xc8] ;  /* 0x0000c80001fc7983 */ /* 0x000ee80000100800 */
[----:B------:R-:W4:Y:S04]  /*70330*/  LDL R251, [R1+0x9c] ;  /* 0x00009c0001fb7983 */ /* 0x000f280000100800 */
[----:B0-----:R-:W2:Y:S04]  /*70340*/  LDL R6, [R1+0x84] ;  /* 0x0000840001067983 */ /* 0x001ea80000100800 */
[----:B------:R-:W4:Y:S01]  /*70350*/  LDL R250, [R1+0xcc] ;  /* 0x0000cc0001fa7983 */ /* 0x000f220000100800 */
[----:B------:R-:W-:-:S03]  /*70360*/  FADD.FTZ R183, R176, -R184 ;  /* 0x800000b8b0b77221 */ /* 0x000fc60000010000 */
[----:B------:R0:W-:Y:S01]  /*70370*/  STL [R1+0x330], R5 ;  /* 0x0003300501007387 */ /* 0x0001e20000100800 */
[--C-:B------:R-:W-:Y:S01]  /*70380*/  FADD.FTZ R182, R177, -R184.reuse ;  /* 0x800000b8b1b67221 */ /* 0x100fe20000010000 */
[--C-:B------:R-:W-:Y:S01]  /*70390*/  FADD.FTZ R180, R179, -R184.reuse ;  /* 0x800000b8b3b47221 */ /* 0x100fe20000010000 */
[----:B------:R-:W-:Y:S01]  /*703a0*/  FADD.FTZ R181, R178, -R184 ;  /* 0x800000b8b2b57221 */ /* 0x000fe20000010000 */
[C---:B------:R-:W-:Y:S01]  /*703b0*/  FMUL.FTZ R229, R21.reuse, R229 ;  /* 0x000000e515e57220 */ /* 0x040fe20000410000 */
[----:B0-----:R-:W3:Y:S04]  /*703c0*/  LDL R5, [R1+0x98] ;  /* 0x0000980001057983 */ /* 0x001ee80000100800 */
[----:B------:R0:W-:Y:S01]  /*703d0*/  STL [R1+0x32c], R4 ;  /* 0x00032c0401007387 */ /* 0x0001e20000100800 */
[C---:B------:R-:W-:Y:S01]  /*703e0*/  FMUL.FTZ R228, R21.reuse, R228 ;  /* 0x000000e415e47220 */ /* 0x040fe20000410000 */
[C---:B------:R-:W-:Y:S01]  /*703f0*/  FMUL.FTZ R230, R21.reuse, R187 ;  /* 0x000000bb15e67220 */ /* 0x040fe20000410000 */
[C---:B------:R-:W-:Y:S01]  /*70400*/  FMUL.FTZ R184, R21.reuse, R186 ;  /* 0x000000ba15b87220 */ /* 0x040fe20000410000 */
[C---:B------:R-:W-:Y:S01]  /*70410*/  FMUL.FTZ R231, R21.reuse, R183 ;  /* 0x000000b715e77220 */ /* 0x040fe20000410000 */
[C---:B------:R-:W-:Y:S01]  /*70420*/  FMUL.FTZ R248, R21.reuse, R182 ;  /* 0x000000b615f87220 */ /* 0x040fe20000410000 */
[C---:B------:R-:W-:Y:S01]  /*70430*/  FMUL.FTZ R249, R21.reuse, R180 ;  /* 0x000000b415f97220 */ /* 0x040fe20000410000 */
[----:B0-----:R-:W4:Y:S04]  /*70440*/  LDL R4, [R1+0xc4] ;  /* 0x0000c40001047983 */ /* 0x001f280000100800 */
[----:B------:R0:W-:Y:S01]  /*70450*/  STL [R1+0x328], R3 ;  /* 0x0003280301007387 */ /* 0x0001e20000100800 */
[----:B------:R-:W-:-:S03]  /*70460*/  FMUL.FTZ R21, R21, R181 ;  /* 0x000000b515157220 */ /* 0x000fc60000410000 */
[----:B0-----:R-:W4:Y:S04]  /*70470*/  LDL R3, [R1+0x94] ;  /* 0x0000940001037983 */ /* 0x001f280000100800 */
[----:B------:R0:W-:Y:S04]  /*70480*/  STL [R1+0x324], R2 ;  /* 0x0003240201007387 */ /* 0x0001e80000100800 */
[----:B0-----:R-:W3:Y:S04]  /*70490*/  LDL R2, [R1+0xc0] ;  /* 0x0000c00001027983 */ /* 0x001ee80000100800 */
[----:B------:R0:W-:Y:S04]  /*704a0*/  STL [R1+0x320], R0 ;  /* 0x0003200001007387 */ /* 0x0001e80000100800 */
[----:B------:R-:W2:Y:S04]  /*704b0*/  LDL R182, [R1+0xd8] ;  /* 0x0000d80001b67983 */ /* 0x000ea80000100800 */
[----:B------:R-:W2:Y:S04]  /*704c0*/  LDL R181, [R1+0x88] ;  /* 0x0000880001b57983 */ /* 0x000ea80000100800 */
[----:B------:R-:W4:Y:S04]  /*704d0*/  LDL R187, [R1+0xdc] ;  /* 0x0000dc0001bb7983 */ /* 0x000f280000100800 */
[----:B------:R-:W4:Y:S04]  /*704e0*/  LDL R186, [R1+0x8c] ;  /* 0x00008c0001ba7983 */ /* 0x000f280000100800 */
[----:B------:R-:W3:Y:S04]  /*704f0*/  LDL R183, [R1+0xd4] ;  /* 0x0000d40001b77983 */ /* 0x000ee80000100800 */
[----:B------:R-:W3:Y:S04]  /*70500*/  LDL R180, [R1+0xd0] ;  /* 0x0000d00001b47983 */ /* 0x000ee80000100800 */
[----:B0-----:R-:W3:Y:S01]  /*70510*/  LDL R0, [R1+0x90] ;  /* 0x0000900001007983 */ /* 0x001ee20000100800 */
[----:B--2---:R-:W-:Y:S01]  /*70520*/  FFMA.FTZ R181, R230, R182, R181 ;  /* 0x000000b6e6b57223 */ /* 0x004fe200000100b5 */
[----:B----4-:R-:W-:Y:S01]  /*70530*/  FFMA.FTZ R182, R184, R187, R186 ;  /* 0x000000bbb8b67223 */ /* 0x010fe200000100ba */
[----:B---3--:R-:W-:Y:S01]  /*70540*/  FFMA.FTZ R183, R228, R183, R6 ;  /* 0x000000b7e4b77223 */ /* 0x008fe20000010006 */
[----:B------:R-:W-:-:S03]  /*70550*/  FFMA.FTZ R180, R229, R180, R7 ;  /* 0x000000b4e5b47223 */ /* 0x000fc60000010007 */
[----:B------:R-:W-:Y:S01]  /*70560*/  F2FP.BF16.F32.PACK_AB R181, R182, R181 ;  /* 0x000000b5b6b5723e */ /* 0x000fe200000010ff */
[----:B------:R-:W-:Y:S01]  /*70570*/  FFMA.FTZ R187, R248, R4, R3 ;  /* 0x00000004f8bb7223 */ /* 0x000fe20000010003 */
[----:B------:R-:W-:Y:S01]  /*70580*/  FFMA.FTZ R186, R249, R250, R251 ;  /* 0x000000faf9ba7223 */ /* 0x000fe200000100fb */
[----:B------:R-:W-:Y:S01]  /*70590*/  FFMA.FTZ R182, R231, R2, R0 ;  /* 0x00000002e7b67223 */ /* 0x000fe20000010000 */
[----:B------:R-:W-:Y:S01]  /*705a0*/  F2FP.BF16.F32.PACK_AB R180, R183, R180 ;  /* 0x000000b4b7b4723e */ /* 0x000fe200000010ff */
[----:B------:R-:W-:Y:S01]  /*705b0*/  FFMA.FTZ R183, R21, R252, R5 ;  /* 0x000000fc15b77223 */ /* 0x000fe20000010005 */
[----:B------:R0:W5:Y:S01]  /*705c0*/  LDL.LU R7, [R1+0x338] ;  /* 0x0003380001077983 */ /* 0x0001620000300800 */
[----:B------:R-:W1:Y:S01]  /*705d0*/  LDC.64 R250, c[0x0][0x430] ;  /* 0x00010c00fffa7b82 */ /* 0x000e620000000a00 */
[----:B------:R-:W-:Y:S02]  /*705e0*/  F2FP.BF16.F32.PACK_AB R182, R187, R182 ;  /* 0x000000b6bbb6723e */ /* 0x000fe400000010ff */
[----:B------:R-:W-:Y:S01]  /*705f0*/  F2FP.BF16.F32.PACK_AB R183, R186, R183 ;  /* 0x000000b7bab7723e */ /* 0x000fe200000010ff */
[----:B------:R0:W5:Y:S04]  /*70600*/  LDL.LU R6, [R1+0x334] ;  /* 0x0003340001067983 */ /* 0x0001680000300800 */
[----:B------:R-:W2:Y:S01]  /*70610*/  LDC.64 R186, c[0x0][0x428] ;  /* 0x00010a00ffba7b82 */ /* 0x000ea20000000a00 */
[----:B------:R-:W3:Y:S04]  /*70620*/  LDL R5, [R1+0x78] ;  /* 0x0000780001057983 */ /* 0x000ee80000100800 */
[----:B------:R-:W3:Y:S04]  /*70630*/  LDL R4, [R1+0xa8] ;  /* 0x0000a80001047983 */ /* 0x000ee80000100800 */
[----:B------:R-:W4:Y:S04]  /*70640*/  LDL R3, [R1+0x7c] ;  /* 0x00007c0001037983 */ /* 0x000f280000100800 */
[----:B------:R-:W4:Y:S04]  /*70650*/  LDL R2, [R1+0x60] ;  /* 0x0000600001027983 */ /* 0x000f280000100800 */
[----:B------:R-:W4:Y:S04]  /*70660*/  LDL R0, [R1+0x68] ;  /* 0x0000680001007983 */ /* 0x000f280000100800 */
[----:B------:R-:W4:Y:S01]  /*70670*/  LDL R252, [R1+0x70] ;  /* 0x0000700001fc7983 */ /* 0x000f220000100800 */
[----:B--2---:R-:W-:-:S05]  /*70680*/  IMAD.WIDE.U32 R186, R12, 0x10, R186 ;  /* 0x000000100cba7825 */ /* 0x004fca00078e00ba */
[----:B------:R2:W-:Y:S04]  /*70690*/  STG.E.128 desc[UR6][R186.64], R180 ;  /* 0x000000b4ba007986 */ /* 0x0005e8000c101d06 */
[----:B--2---:R-:W4:Y:S04]  /*706a0*/  LDL R183, [R1+0xac] ;  /* 0x0000ac0001b77983 */ /* 0x004f280000100800 */
[----:B------:R-:W2:Y:S04]  /*706b0*/  LDL R181, [R1+0xb8] ;  /* 0x0000b80001b57983 */ /* 0x000ea80000100800 */
[----:B------:R-:W2:Y:S04]  /*706c0*/  LDL R182, [R1+0xa0] ;  /* 0x0000a00001b67983 */ /* 0x000ea80000100800 */
[----:B------:R-:W2:Y:S04]  /*706d0*/  LDL R180, [R1+0xa4] ;  /* 0x0000a40001b47983 */ /* 0x000ea80000100800 */
[----:B------:R-:W2:Y:S04]  /*706e0*/  LDL R186, [R1+0x64] ;  /* 0x0000640001ba7983 */ /* 0x000ea80000100800 */
[----:B------:R-:W2:Y:S01]  /*706f0*/  LDL R187, [R1+0xb4] ;  /* 0x0000b40001bb7983 */ /* 0x000ea20000100800 */
[----:B---3--:R-:W-:-:S03]  /*70700*/  FFMA.FTZ R21, R21, R4, R5 ;  /* 0x0000000415157223 */ /* 0x008fc60000010005 */
[----:B------:R0:W5:Y:S04]  /*70710*/  LDL.LU R5, [R1+0x330] ;  /* 0x0003300001057983 */ /* 0x0001680000300800 */
[----:B------:R0:W5:Y:S01]  /*70720*/  LDL.LU R4, [R1+0x32c] ;  /* 0x00032c0001047983 */ /* 0x0001620000300800 */
[----:B----4-:R-:W-:-:S03]  /*70730*/  FFMA.FTZ R183, R249, R183, R3 ;  /* 0x000000b7f9b77223 */ /* 0x010fc60000010003 */
[----:B------:R0:W5:Y:S02]  /*70740*/  LDL.LU R3, [R1+0x328] ;  /* 0x0003280001037983 */ /* 0x0001640000300800 */
[----:B------:R-:W-:Y:S02]  /*70750*/  F2FP.BF16.F32.PACK_AB R183, R183, R21 ;  /* 0x00000015b7b7723e */ /* 0x000fe400000010ff */
[----:B------:R-:W3:Y:S04]  /*70760*/  LDL R249, [R1+0xbc] ;  /* 0x0000bc0001f97983 */ /* 0x000ee80000100800 */
[----:B------:R-:W4:Y:S01]  /*70770*/  LDL R21, [R1+0xb0] ;  /* 0x0000b00001157983 */ /* 0x000f220000100800 */
[----:B--2---:R-:W-:Y:S01]  /*70780*/  FFMA.FTZ R181, R230, R181, R0 ;  /* 0x000000b5e6b57223 */ /* 0x004fe20000010000 */
[----:B----4-:R-:W-:-:S02]  /*70790*/  FFMA.FTZ R21, R229, R21, R2 ;  /* 0x00000015e5157223 */ /* 0x010fc40000010002 */
[----:B------:R0:W5:Y:S04]  /*707a0*/  LDL.LU R2, [R1+0x324] ;  /* 0x0003240001027983 */ /* 0x0001680000300800 */
[----:B------:R-:W3:Y:S04]  /*707b0*/  LDL R229, [R1+0x6c] ;  /* 0x00006c0001e57983 */ /* 0x000ee80000100800 */
[----:B------:R0:W5:Y:S04]  /*707c0*/  LDL.LU R0, [R1+0x320] ;  /* 0x0003200001007983 */ /* 0x0001680000300800 */
[----:B------:R-:W2:Y:S01]  /*707d0*/  LDL R230, [R1+0x74] ;  /* 0x0000740001e67983 */ /* 0x000ea20000100800 */
[----:B------:R-:W-:Y:S01]  /*707e0*/  FFMA.FTZ R182, R231, R182, R252 ;  /* 0x000000b6e7b67223 */ /* 0x000fe200000100fc */
[----:B------:R-:W-:Y:S01]  /*707f0*/  FFMA.FTZ R186, R228, R187, R186 ;  /* 0x000000bbe4ba7223 */ /* 0x000fe200000100ba */
[----:B------:R-:W4:Y:S02]  /*70800*/  S2R R252, SR_TID.X ;  /* 0x0000000000fc7919 */ /* 0x000f240000002100 */
[----:B----4-:R-:W-:Y:S01]  /*70810*/  LOP3.LUT R252, R252, 0x1f, RZ, 0xc0, !PT ;  /* 0x0000001ffcfc7812 */ /* 0x010fe200078ec0ff */
[----:B---3--:R-:W-:Y:S01]  /*70820*/  FFMA.FTZ R184, R184, R249, R229 ;  /* 0x000000f9b8b87223 */ /* 0x008fe200000100e5 */
[----:B--2---:R-:W-:-:S04]  /*70830*/  FFMA.FTZ R180, R248, R180, R230 ;  /* 0x000000b4f8b47223 */ /* 0x004fc800000100e6 */
[----:B------:R-:W-:Y:S02]  /*70840*/  F2FP.BF16.F32.PACK_AB R181, R184, R181 ;  /* 0x000000b5b8b5723e */ /* 0x000fe400000010ff */
[----:B------:R-:W-:Y:S02]  /*70850*/  F2FP.BF16.F32.PACK_AB R182, R180, R182 ;  /* 0x000000b6b4b6723e */ /* 0x000fe400000010ff */
[----:B------:R-:W-:Y:S01]  /*70860*/  F2FP.BF16.F32.PACK_AB R180, R186, R21 ;  /* 0x00000015bab4723e */ /* 0x000fe200000010ff */
[----:B-1----:R-:W-:-:S05]  /*70870*/  IMAD.WIDE.U32 R186, R12, 0x10, R250 ;  /* 0x000000100cba7825 */ /* 0x002fca00078e00fa */
[----:B------:R0:W-:Y:S02]  /*70880*/  STG.E.128 desc[UR6][R186.64], R180 ;  /* 0x000000b4ba007986 */ /* 0x0001e4000c101d06 */
.L_x_23132:
[----:B------:R-:W-:Y:S05]  /*70890*/  BSYNC.RECONVERGENT B0 ;  /* 0x0000000000007941 */ /* 0x000fea0003800200 */
.L_x_23131:
[----:B01234-:R-:W0:Y:S02]  /*708a0*/  LDC.64 R180, c[0x0][0x380] ;  /* 0x0000e000ffb47b82 */ /* 0x01fe240000000a00 */
[----:B0-----:R-:W-:-:S05]  /*708b0*/  IMAD R185, R180, 0x4, R185 ;  /* 0x00000004b4b97824 */ /* 0x001fca00078e02b9 */
[----:B------:R-:W-:-:S13]  /*708c0*/  ISETP.GE.AND P0, PT, R185, R181, PT ;  /* 0x000000b5b900720c */ /* 0x000fda0003f06270 */
[----:B------:R-:W-:Y:S05]  /*708d0*/  @!P0 BRA `(.L_x_23133) ;  /* 0xfffff9c800808947 */ /* 0x000fea000383ffff */
[----:B------:R-:W-:Y:S05]  /*708e0*/  EXIT ;  /* 0x000000000000794d */ /* 0x000fea0003800000 */
.L_x_23112:
        /* <DEDUP_REMOVED lines=8> */
.L_x_23135:
[----:B------:R-:W-:Y:S05]  /*70970*/  BSYNC B0 ;  /* 0x0000000000007941 */ /* 0x000fea0003800000 */
.L_x_23134:
        /* <DEDUP_REMOVED lines=9> */
.L_x_23136:
[----:B------:R-:W-:Y:S01]  /*70a10*/  FADD.FTZ R182, R182, R21 ;  /* 0x00000015b6b67221 */ /* 0x000fe20000010000 */
[----:B------:R-:W-:-:S04]  /*70a20*/  IMAD.MOV.U32 R21, RZ, RZ, 0x4 ;  /* 0x00000004ff157424 */ /* 0x000fc800078e00ff */
[----:B------:R-:W-:-:S07]  /*70a30*/  MOV R184, R182 ;  /* 0x000000b600b87202 */ /* 0x000fce0000000f00 */
[----:B------:R-:W-:Y:S05]  /*70a40*/  WARPSYNC.COLLECTIVE R181, `(.L_x_23137) ;  /* 0x00000000b5087348 */ /* 0x000fea0003c00000 */
[----:B------:R0:W1:Y:S02]  /*70a50*/  SHFL.BFLY P6, R21, R184, R21, R180 ;  /* 0x0c000015b8157389 */ /* 0x00006400000c00b4 */
[----:B01----:R-:W-:Y:S05]  /*70a60*/  ENDCOLLECTIVE ;  /* 0x000000000000791b */ /* 0x003fea0003800000 */
.L_x_23137:
[----:B------:R-:W-:Y:S01]  /*70a70*/  FADD.FTZ R182, R182, R21 ;  /* 0x00000015b6b67221 */ /* 0x000fe20000010000 */
[----:B------:R-:W-:-:S04]  /*70a80*/  IMAD.MOV.U32 R21, RZ, RZ, 0x8 ;  /* 0x00000008ff157424 */ /* 0x000fc800078e00ff */
[----:B------:R-:W-:-:S07]  /*70a90*/  MOV R184, R182 ;  /* 0x000000b600b87202 */ /* 0x000fce0000000f00 */
[----:B------:R-:W-:Y:S05]  /*70aa0*/  WARPSYNC.COLLECTIVE R181, `(.L_x_23138) ;  /* 0x00000000b5087348 */ /* 0x000fea0003c00000 */
[----:B------:R0:W1:Y:S02]  /*70ab0*/  SHFL.BFLY P6, R21, R184, R21, R180 ;  /* 0x0c000015b8157389 */ /* 0x00006400000c00b4 */
[----:B01----:R-:W-:Y:S05]  /*70ac0*/  ENDCOLLECTIVE ;  /* 0x000000000000791b */ /* 0x003fea0003800000 */
.L_x_23138:
[----:B------:R-:W-:Y:S01]  /*70ad0*/  FADD.FTZ R182, R182, R21 ;  /* 0x00000015b6b67221 */ /* 0x000fe20000010000 */
[----:B------:R-:W-:-:S04]  /*70ae0*/  IMAD.MOV.U32 R21, RZ, RZ, 0x10 ;  /* 0x00000010ff157424 */ /* 0x000fc800078e00ff */
[----:B------:R-:W-:-:S07]  /*70af0*/  MOV R184, R182 ;  /* 0x000000b600b87202 */ /* 0x000fce0000000f00 */
[----:B------:R-:W-:Y:S05]  /*70b00*/  WARPSYNC.COLLECTIVE R181, `(.L_x_23139) ;  /* 0x00000000b5087348 */ /* 0x000fea0003c00000 */
[----:B------:R0:W1:Y:S02]  /*70b10*/  SHFL.BFLY P6, R21, R184, R21, R180 ;  /* 0x0c000015b8157389 */ /* 0x00006400000c00b4 */
[----:B01----:R-:W-:Y:S05]  /*70b20*/  ENDCOLLECTIVE ;  /* 0x000000000000791b */ /* 0x003fea0003800000 */
.L_x_23139:
        /* <DEDUP_REMOVED lines=173> */
.L_x_23140:
[----:B------:R-:W-:Y:S01]  /*71600*/  FADD.FTZ R182, R182, R21 ;  /* 0x00000015b6b67221 */ /* 0x000fe20000010000 */
[----:B------:R-:W-:-:S03]  /*71610*/  MOV R21, 0x2 ;  /* 0x0000000200157802 */ /* 0x000fc60000000f00 */
[----:B------:R-:W-:-:S07]  /*71620*/  IMAD.MOV.U32 R184, RZ, RZ, R182 ;  /* 0x000000ffffb87224 */ /* 0x000fce00078e00b6 */
[----:B------:R-:W-:Y:S05]  /*71630*/  WARPSYNC.COLLECTIVE R181, `(.L_x_23141) ;  /* 0x00000000b5087348 */ /* 0x000fea0003c00000 */
[----:B------:R0:W1:Y:S02]  /*71640*/  SHFL.BFLY P6, R21, R184, R21, R180 ;  /* 0x0c000015b8157389 */ /* 0x00006400000c00b4 */
[----:B01----:R-:W-:Y:S05]  /*71650*/  ENDCOLLECTIVE ;  /* 0x000000000000791b */ /* 0x003fea0003800000 */
.L_x_23141:
[----:B------:R-:W-:Y:S01]  /*71660*/  FADD.FTZ R182, R182, R21 ;  /* 0x00000015b6b67221 */ /* 0x000fe20000010000 */
[----:B------:R-:W-:-:S03]  /*71670*/  HFMA2 R21, -RZ, RZ, 0, 2.384185791015625e-07 ;  /* 0x00000004ff157431 */ /* 0x000fc600000001ff */
[----:B------:R-:W-:-:S07]  /*71680*/  IMAD.MOV.U32 R184, RZ, RZ, R182 ;  /* 0x000000ffffb87224 */ /* 0x000fce00078e00b6 */
[----:B------:R-:W-:Y:S05]  /*71690*/  WARPSYNC.COLLECTIVE R181, `(.L_x_23142) ;  /* 0x00000000b5087348 */ /* 0x000fea0003c00000 */
[----:B------:R0:W1:Y:S02]  /*716a0*/  SHFL.BFLY P6, R21, R184, R21, R180 ;  /* 0x0c000015b8157389 */ /* 0x00006400000c00b4 */
[----:B01----:R-:W-:Y:S05]  /*716b0*/  ENDCOLLECTIVE ;  /* 0x000000000000791b */ /* 0x003fea0003800000 */
.L_x_23142:
[----:B------:R-:W-:Y:S01]  /*716c0*/  FADD.FTZ R182, R182, R21 ;  /* 0x00000015b6b67221 */ /* 0x000fe20000010000 */
[----:B------:R-:W-:-:S03]  /*716d0*/  MOV R21, 0x8 ;  /* 0x0000000800157802 */ /* 0x000fc60000000f00 */
[----:B------:R-:W-:-:S07]  /*716e0*/  IMAD.MOV.U32 R184, RZ, RZ, R182 ;  /* 0x000000ffffb87224 */ /* 0x000fce00078e00b6 */
[----:B------:R-:W-:Y:S05]  /*716f0*/  WARPSYNC.COLLECTIVE R181, `(.L_x_23143) ;  /* 0x00000000b5087348 */ /* 0x000fea0003c00000 */
[----:B------:R0:W1:Y:S02]  /*71700*/  SHFL.BFLY P6, R21, R184, R21, R180 ;  /* 0x0c000015b8157389 */ /* 0x00006400000c00b4 */
[----:B01----:R-:W-:Y:S05]  /*71710*/  ENDCOLLECTIVE ;  /* 0x000000000000791b */ /* 0x003fea0003800000 */
.L_x_23143:
[----:B------:R-:W-:Y:S01]  /*71720*/  FADD.FTZ R182, R182, R21 ;  /* 0x00000015b6b67221 */ /* 0x000fe20000010000 */
[----:B------:R-:W-:-:S03]  /*71730*/  HFMA2 R21, -RZ, RZ, 0, 9.5367431640625e-07 ;  /* 0x00000010ff157431 */ /* 0x000fc600000001ff */
[----:B------:R-:W-:-:S07]  /*71740*/  IMAD.MOV.U32 R184, RZ, RZ, R182 ;  /* 0x000000ffffb87224 */ /* 0x000fce00078e00b6 */
[----:B------:R-:W-:Y:S05]  /*71750*/  WARPSYNC.COLLECTIVE R181, `(.L_x_23144) ;  /* 0x00000000b5087348 */ /* 0x000fea0003c00000 */
[----:B------:R0:W1:Y:S02]  /*71760*/  SHFL.BFLY P6, R21, R184, R21, R180 ;  /* 0x0c000015b8157389 */ /* 0x00006400000c00b4 */
[----:B01----:R-:W-:Y:S05]  /*71770*/  ENDCOLLECTIVE ;  /* 0x000000000000791b */ /* 0x003fea0003800000 */
.L_x_23144:
[----:B------:R-:W-:Y:S05]  /*71780*/  BRA `(.L_x_23145) ;  /* 0xffffffc000587947 */ /* 0x000fea000383ffff */
.L_x_23146:
        /* <DEDUP_REMOVED lines=15> */
.L_x_54464:


//--------------------- .text._ZN10layer_norm31ln_parallel_residual_fwd_kernelINS_13Kernel_traitsIf13__nv_bfloat16fS2_fjLj2560ELj1ELj4ELj1ELj16ENS_18Kernel_traits_baseILj2560EfS2_fS2_fjLj128EEEEELb1ELb0ELb1EEEvNS_9FwdParamsE --------------------------
	.section	.text._ZN10layer_norm31ln_parallel_residual_fwd_kernelINS_13Kernel_traitsIf13__nv_bfloat16fS2_fjLj2560ELj1ELj4ELj1ELj16ENS_18Kernel_traits_baseILj2560EfS2_fS2_fjLj128EEEEELb1ELb0ELb1EEEvNS_9FwdParamsE,"ax",@progbits
	.align	128
        .global         _ZN10layer_norm31ln_parallel_residual_fwd_kernelINS_13Kernel_traitsIf13__nv_bfloat16fS2_fjLj2560ELj1ELj4ELj1ELj16ENS_18Kernel_traits_baseILj2560EfS2_fS2_fjLj128EEEEELb1ELb0ELb1EEEvNS_9FwdParamsE
        .type           _ZN10layer_norm31ln_parallel_residual_fwd_kernelINS_13Kernel_traitsIf13__nv_bfloat16fS2_fjLj2560ELj1ELj4ELj1ELj16ENS_18Kernel_traits_baseILj2560EfS2_fS2_fjLj128EEEEELb1ELb0ELb1EEEvNS_9FwdParamsE,@function
        .size           _ZN10layer_norm31ln_parallel_residual_fwd_kernelINS_13Kernel_traitsIf13__nv_bfloat16fS2_fjLj2560ELj1ELj4ELj1ELj16ENS_18Kernel_traits_baseILj2560EfS2_fS2_fjLj128EEEEELb1ELb0ELb1EEEvNS_9FwdParamsE,(.L_x_54465 - _ZN10layer_norm31ln_parallel_residual_fwd_kernelINS_13Kernel_traitsIf13__nv_bfloat16fS2_fjLj2560ELj1ELj4ELj1ELj16ENS_18Kernel_traits_baseILj2560EfS2_fS2_fjLj128EEEEELb1ELb0ELb1EEEvNS_9FwdParamsE)
        .other          _ZN10layer_norm31ln_parallel_residual_fwd_kernelINS_13Kernel_traitsIf13__nv_bfloat16fS2_fjLj2560ELj1ELj4ELj1ELj16ENS_18Kernel_traits_baseILj2560EfS2_fS2_fjLj128EEEEELb1ELb0ELb1EEEvNS_9FwdParamsE,@"STO_CUDA_ENTRY STV_DEFAULT"
_ZN10layer_norm31ln_parallel_residual_fwd_kernelINS_13Kernel_traitsIf13__nv_bfloat16fS2_fjLj2560ELj1ELj4ELj1ELj16ENS_18Kernel_traits_baseILj2560EfS2_fS2_fjLj128EEEEELb1ELb0ELb1EEEvNS_9FwdParamsE:
.text._ZN10layer_norm31ln_parallel_residual_fwd_kernelINS_13Kernel_traitsIf13__nv_bfloat16fS2_fjLj2560ELj1ELj4ELj1ELj16ENS_18Kernel_traits_baseILj2560EfS2_fS2_fjLj128EEEEELb1ELb0ELb1EEEvNS_9FwdParamsE:
        /* <DEDUP_REMOVED lines=159> */
[----:B--2---:R-:W-:Y:S04]  /*09f0*/  STL.64 [R1+0x1c0], R12 ;  /* 0x0001c00c01007387 */ /* 0x004fe80000100a00 */
[----:B------:R2:W-:Y:S04]  /*0a00*/  STL.64 [R1+0x1c8], R14 ;  /* 0x0001c80e01007387 */ /* 0x0005e80000100a00 */
[----:B---3--:R-:W3:Y:S04]  /*0a10*/  LDG.E.128 R16, desc[UR8][R6.64+0x1410] ;  /* 0x0014100806107981 */ /* 0x008ee8000c1e1d00 */
[----:B----4-:R-:W-:Y:S04]  /*0a20*/  STL.64 [R1+0x190], R8 ;  /* 0x0001900801007387 */ /* 0x010fe80000100a00 */
[----:B--2---:R-:W2:Y:S04]  /*0a30*/  LDG.E.128 R12, desc[UR8][R6.64+0x1800] ;  /* 0x00180008060c7981 */ /* 0x004ea8000c1e1d00 */
[----:B------:R4:W-:Y:S04]  /*0a40*/  STL.64 [R1+0x198], R10 ;  /* 0x0001980a01007387 */ /* 0x0009e80000100a00 */
[----:B----4-:R-:W4:Y:S04]  /*0a50*/  LDG.E.128 R8, desc[UR8][R6.64+0x1810] ;  /* 0x0018100806087981 */ /* 0x010f28000c1e1d00 */
        /* <DEDUP_REMOVED lines=84> */
[----:B-1----:R-:W-:-:S02]  /*0fa0*/  CS2R R110, SRZ ;  /* 0x00000000006e7805 */ /* 0x002fc4000001ff00 */
        /* <DEDUP_REMOVED lines=8> */
[----:B------:R0:W-:Y:S01]  /*1030*/  STL.64 [R1+0x28], R10 ;  /* 0x0000280a01007387 */ /* 0x0001e20000100a00 */
[----:B------:R-:W-:Y:S05]  /*1040*/  BRA `(.L_x_23149) ;  /* 0x00000020005c7947 */ /* 0x000fea0003800000 */
.L_x_23148:
[----:B------:R-:W1:Y:S01]  /*1050*/  LDCU.128 UR12, c[0x0][0x3d0] ;  /* 0x00007a00ff0c77ac */ /* 0x000e620008000c00 */
[----:B------:R-:W-:-:S05]  /*1060*/  IMAD.SHL.U32 R2, R4, 0x20, RZ ;  /* 0x0000002004027824 */ /* 0x000fca00078e00ff */
[----:B------:R-:W-:-:S04]  /*1070*/  LOP3.LUT R2, R2, 0x3e0, RZ, 0xc0, !PT ;  /* 0x000003e002027812 */ /* 0x000fc800078ec0ff */
[C---:B-1----:R-:W-:Y:S02]  /*1080*/  IADD3 R6, P0, PT, R2.reuse, UR12, RZ ;  /* 0x0000000c02067c10 */ /* 0x042fe4000ff1e0ff */
[C---:B------:R-:W-:Y:S02]  /*1090*/  IADD3 R8, P1, PT, R2.reuse, UR14, RZ ;  /* 0x0000000e02087c10 */ /* 0x040fe4000ff3e0ff */
[----:B------:R-:W-:Y:S02]  /*10a0*/  IADD3.X R7, PT, PT, RZ, UR13, RZ, P0, !PT ;  /* 0x0000000dff077c10 */ /* 0x000fe400087fe4ff */
[----:B------:R-:W-:Y:S01]  /*10b0*/  IADD3 R2, P2, PT, R2, UR6, RZ ;  /* 0x0000000602027c10 */ /* 0x000fe2000ff5e0ff */
[----:B------:R-:W-:Y:S02]  /*10c0*/  IMAD.X R9, RZ, RZ, UR15, P1 ;  /* 0x0000000fff097e24 */ /* 0x000fe400088e06ff */
[----:B------:R-:W2:Y:S02]  /*10d0*/  LDG.E.128 R20, desc[UR8][R6.64] ;  /* 0x0000000806147981 */ /* 0x000ea4000c1e1d00 */
[----:B------:R-:W-:-:S02]  /*10e0*/  IMAD.X R3, RZ, RZ, UR7, P2 ;  /* 0x00000007ff037e24 */ /* 0x000fc400090e06ff */
        /* <DEDUP_REMOVED lines=55> */
[----:B------:R3:W-:Y:S04]  /*1460*/  STL.64 [R1+0x1c8], R18 ;  /* 0x0001c81201007387 */ /* 0x0007e80000100a00 */
[----:B----4-:R-:W-:Y:S04]  /*1470*/  STL.64 [R1+0x190], R12 ;  /* 0x0001900c01007387 */ /* 0x010fe80000100a00 */
[----:B------:R4:W-:Y:S04]  /*1480*/  STL.64 [R1+0x198], R14 ;  /* 0x0001980e01007387 */ /* 0x0009e80000100a00 */
[----:B--2---:R-:W2:Y:S04]  /*1490*/  LDG.E.128 R20, desc[UR8][R8.64+0x1410] ;  /* 0x0014100808147981 */ /* 0x004ea8000c1e1d00 */
[----:B---3--:R-:W3:Y:S04]  /*14a0*/  LDG.E.128 R16, desc[UR8][R8.64+0x1800] ;  /* 0x0018000808107981 */ /* 0x008ee8000c1e1d00 */
[----:B----4-:R-:W4:Y:S04]  /*14b0*/  LDG.E.128 R12, desc[UR8][R8.64+0x1810] ;  /* 0x00181008080c7981 */ /* 0x010f28000c1e1d00 */
        /* <DEDUP_REMOVED lines=52> */
[----:B------:R0:W-:Y:S04]  /*1800*/  STL.64 [R1+0x78], R26 ;  /* 0x0000781a01007387 */ /* 0x0001e80000100a00 */
[----:B------:R0:W-:Y:S04]  /*1810*/  STL.64 [R1+0x28], R14 ;  /* 0x0000280e01007387 */ /* 0x0001e80000100a00 */
[----:B--2---:R0:W-:Y:S04]  /*1820*/  STL.64 [R1+0x60], R20 ;  /* 0x0000601401007387 */ /* 0x0041e80000100a00 */
[----:B------:R0:W-:Y:S04]  /*1830*/  STL.64 [R1+0x68], R22 ;  /* 0x0000681601007387 */ /* 0x0001e80000100a00 */
[----:B---3--:R0:W-:Y:S04]  /*1840*/  STL.64 [R1+0x30], R16 ;  /* 0x0000301001007387 */ /* 0x0081e80000100a00 */
[----:B------:R0:W-:Y:S01]  /*1850*/  STL.64 [R1+0x38], R18 ;  /* 0x0000381201007387 */ /* 0x0001e20000100a00 */
[----:B------:R-:W-:Y:S05]  /*1860*/  BRA `(.L_x_23149) ;  /* 0x0000001800547947 */ /* 0x000fea0003800000 */
.L_x_23147:
[----:B------:R-:W0:Y:S02]  /*1870*/  LDCU.64 UR6, c[0x0][0x440] ;  /* 0x00008800ff0677ac */ /* 0x000e240008000a00 */
[----:B0-----:R-:W-:-:S04]  /*1880*/  UISETP.NE.U32.AND UP0, UPT, UR6, URZ, UPT ;  /* 0x000000ff0600728c */ /* 0x001fc8000bf05070 */
[----:B------:R-:W-:-:S09]  /*1890*/  UISETP.NE.AND.EX UP0, UPT, UR7, URZ, UPT, UP0 ;  /* 0x000000ff0700728c */ /* 0x000fd2000bf05300 */
[----:B------:R-:W-:Y:S05]  /*18a0*/  BRA.U !UP0, `(.L_x_23150) ;  /* 0x0000000d08007547 */ /* 0x000fea000b800000 */
[----:B------:R-:W0:Y:S01]  /*18b0*/  LDCU.128 UR16, c[0x0][0x3d0] ;  /* 0x00007a00ff1077ac */ /* 0x000e220008000c00 */
[----:B------:R-:W-:-:S05]  /*18c0*/  IMAD.SHL.U32 R2, R4, 0x20, RZ ;  /* 0x0000002004027824 */ /* 0x000fca00078e00ff */
[----:B------:R-:W-:-:S04]  /*18d0*/  LOP3.LUT R2, R2, 0x3e0, RZ, 0xc0, !PT ;  /* 0x000003e002027812 */ /* 0x000fc800078ec0ff */
[----:B------:R-:W-:-:S05]  /*18e0*/  IADD3 R8, P0, PT, R2, UR14, RZ ;  /* 0x0000000e02087c10 */ /* 0x000fca000ff1e0ff */
[----:B------:R-:W-:Y:S01]  /*18f0*/  IMAD.X R9, RZ, RZ, UR15, P0 ;  /* 0x0000000fff097e24 */ /* 0x000fe200080e06ff */
[----:B0-----:R-:W-:-:S04]  /*1900*/  IADD3 R10, P1, PT, R2, UR16, RZ ;  /* 0x00000010020a7c10 */ /* 0x001fc8000ff3e0ff */
[----:B------:R-:W2:Y:S01]  /*1910*/  LDG.E.128 R16, desc[UR8][R8.64] ;  /* 0x0000000808107981 */ /* 0x000ea2000c1e1d00 */
[C---:B------:R-:W-:Y:S02]  /*1920*/  IADD3 R6, P2, PT, R2.reuse, UR18, RZ ;  /* 0x0000001202067c10 */ /* 0x040fe4000ff5e0ff */
[----:B------:R-:W-:Y:S01]  /*1930*/  IADD3.X R11, PT, PT, RZ, UR17, RZ, P1, !PT ;  /* 0x00000011ff0b7c10 */ /* 0x000fe20008ffe4ff */
[----:B------:R-:W3:Y:S01]  /*1940*/  LDG.E.128 R12, desc[UR8][R8.64+0x10] ;  /* 0x00001008080c7981 */ /* 0x000ee2000c1e1d00 */
[----:B------:R-:W-:Y:S01]  /*1950*/  IADD3 R2, P3, PT, R2, UR6, RZ ;  /* 0x0000000602027c10 */ /* 0x000fe2000ff7e0ff */
[----:B------:R-:W-:Y:S02]  /*1960*/  IMAD.X R7, RZ, RZ, UR19, P2 ;  /* 0x00000013ff077e24 */ /* 0x000fe400090e06ff */
[----:B------:R-:W4:Y:S02]  /*1970*/  LDG.E.128 R80, desc[UR8][R10.64] ;  /* 0x000000080a507981 */ /* 0x000f24000c1e1d00 */
[----:B------:R-:W-:-:S02]  /*1980*/  IMAD.X R3, RZ, RZ, UR7, P3 ;  /* 0x00000007ff037e24 */ /* 0x000fc400098e06ff */
        /* <DEDUP_REMOVED lines=94> */
[----:B------:R-:W-:Y:S04]  /*1f70*/  STL.64 [R1], R20 ;  /* 0x0000001401007387 */ /* 0x000fe80000100a00 */
[----:B------:R1:W-:Y:S04]  /*1f80*/  STL.64 [R1+0x8], R22 ;  /* 0x0000081601007387 */ /* 0x0003e80000100a00 */
[----:B0-----:R-:W3:Y:S04]  /*1f90*/  LDG.E.128 R24, desc[UR8][R6.64+0x1010] ;  /* 0x0010100806187981 */ /* 0x001ee8000c1e1d00 */
[----:B------:R-:W3:Y:S04]  /*1fa0*/  LDG.E.128 R8, desc[UR8][R6.64+0x1810] ;  /* 0x0018100806087981 */ /* 0x000ee8000c1e1d00 */
[----:B-1----:R-:W3:Y:S04]  /*1fb0*/  LDG.E.128 R20, desc[UR8][R6.64+0x1400] ;  /* 0x0014000806147981 */ /* 0x002ee8000c1e1d00 */
[----:B------:R-:W-:Y:S04]  /*1fc0*/  STL.64 [R1+0x1e0], R16 ;  /* 0x0001e01001007387 */ /* 0x000fe80000100a00 */
[----:B------:R0:W-:Y:S04]  /*1fd0*/  STL.64 [R1+0x1e8], R18 ;  /* 0x0001e81201007387 */ /* 0x0001e80000100a00 */
[----:B------:R-:W-:Y:S04]  /*1fe0*/  STL.64 [R1+0x1f0], R12 ;  /* 0x0001f00c01007387 */ /* 0x000fe80000100a00 */
[----:B------:R1:W-:Y:S04]  /*1ff0*/  STL.64 [R1+0x1f8], R14 ;  /* 0x0001f80e01007387 */ /* 0x0003e80000100a00 */
[----:B0-----:R-:W3:Y:S04]  /*2000*/  LDG.E.128 R16, desc[UR8][R6.64+0x1410] ;  /* 0x0014100806107981 */ /* 0x001ee8000c1e1d00 */
        /* <DEDUP_REMOVED lines=74> */
.L_x_23150:
        /* <DEDUP_REMOVED lines=193> */
[----:B0-----:R-:W-:-:S02]  /*30c0*/  CS2R R134, SRZ ;  /* 0x0000000000867805 */ /* 0x001fc4000001ff00 */
        /* <DEDUP_REMOVED lines=15> */
.L_x_23149:
[----:B------:R-:W1:Y:S01]  /*31c0*/  S2UR UR7, SR_CTAID.X ;  /* 0x00000000000779c3 */ /* 0x000e620000002500 */
[----:B------:R-:W2:Y:S01]  /*31d0*/  LDCU UR12, c[0x0][0x384] ;  /* 0x00007080ff0c77ac */ /* 0x000ea20008000800 */
[----:B------:R-:W-:Y:S01]  /*31e0*/  SHF.R.U32.HI R7, RZ, 0x5, R4 ;  /* 0x00000005ff077819 */ /* 0x000fe20000011604 */
[----:B-1----:R-:W-:-:S06]  /*31f0*/  USHF.L.U32 UR6, UR7, 0x2, URZ ;  /* 0x0000000207067899 */ /* 0x002fcc00080006ff */
[----:B------:R-:W-:-:S04]  /*3200*/  LOP3.LUT R7, R7, UR6, RZ, 0xfc, !PT ;  /* 0x0000000607077c12 */ /* 0x000fc8000f8efcff */
[----:B--2---:R-:W-:-:S13]  /*3210*/  ISETP.GE.AND P0, PT, R7, UR12, PT ;  /* 0x0000000c07007c0c */ /* 0x004fda000bf06270 */
[----:B------:R-:W-:Y:S05]  /*3220*/  @P0 EXIT ;  /* 0x000000000000094d */ /* 0x000fea0003800000 */
[----:B0-----:R-:W0:Y:S01]  /*3230*/  LDC R2, c[0x0][0x360] ;  /* 0x0000d800ff027b82 */ /* 0x001e220000000800 */
[----:B------:R-:W-:Y:S01]  /*3240*/  IMAD.HI.U32 R3, R0, -0x2daee0ad, RZ ;  /* 0xd2511f5300037827 */ /* 0x000fe200078e00ff */
[----:B------:R-:W-:Y:S01]  /*3250*/  MOV R5, UR10 ;  /* 0x0000000a00057c02 */ /* 0x000fe20008000f00 */
[----:B------:R-:W-:Y:S01]  /*3260*/  UIADD3 UR6, UPT, UPT, UR10, -0x61c88647, URZ ;  /* 0x9e3779b90a067890 */ /* 0x000fe2000fffe0ff */
[----:B------:R-:W1:Y:S02]  /*3270*/  LDCU.64 UR12, c[0x0][0x398] ;  /* 0x00007300ff0c77ac */ /* 0x000e640008000a00 */
[----:B------:R-:W-:Y:S01]  /*3280*/  LOP3.LUT R6, R3, UR11, RZ, 0x3c, !PT ;  /* 0x0000000b03067c12 */ /* 0x000fe2000f8e3cff */
[----:B------:R-:W-:Y:S01]  /*3290*/  IMAD.MOV.U32 R230, RZ, RZ, R7 ;  /* 0x000000ffffe67224 */ /* 0x000fe200078e0007 */
[----:B------:R-:W-:Y:S01]  /*32a0*/  UIADD3 UR16, UPT, UPT, UR11, -0x695add53, URZ ;  /* 0x96a522ad0b107890 */ /* 0x000fe2000fffe0ff */
[----:B------:R-:W-:Y:S01]  /*32b0*/  IMAD.U32 R7, RZ, RZ, UR5 ;  /* 0x00000005ff077e24 */ /* 0x000fe2000f8e00ff */
[----:B------:R-:W-:-:S02]  /*32c0*/  UIADD3 UR17, UPT, UPT, UR10, -0x700cb87f, URZ ;  /* 0x8ff347810a117890 */ /* 0x000fc4000fffe0ff */
[----:B------:R-:W-:Y:S01]  /*32d0*/  ULOP3.LUT UR4, UR4, 0x3, URZ, 0xc0, !UPT ;  /* 0x0000000304047892 */ /* 0x000fe2000f8ec0ff */
[----:B------:R-:W2:Y:S05]  /*32e0*/  LDCU UR14, c[0x0][0x388] ;  /* 0x00007100ff0e77ac */ /* 0x000eaa0008000800 */
[----:B------:R-:W-:Y:S01]  /*32f0*/  MOV R214, UR4 ;  /* 0x0000000400d67c02 */ /* 0x000fe20008000f00 */
[----:B------:R-:W3:Y:S01]  /*3300*/  LDCU.U8 UR15, c[0x0][0x410] ;  /* 0x00008200ff0f77ac */ /* 0x000ee20008000000 */
[----:B0-----:R-:W-:Y:S01]  /*3310*/  IMAD R2, R2, UR7, R4 ;  /* 0x0000000702027c24 */ /* 0x001fe2000f8e0204 */
[----:B------:R-:W-:Y:S02]  /*3320*/  UIADD3 UR7, UPT, UPT, UR11, -0x24c28bd8, URZ ;  /* 0xdb3d74280b077890 */ /* 0x000fe4000fffe0ff */
[----:B-1----:R-:W-:Y:S01]  /*3330*/  UISETP.NE.U32.AND UP0, UPT, UR12, URZ, UPT ;  /* 0x000000ff0c00728c */ /* 0x002fe2000bf05070 */
[C---:B------:R-:W-:Y:S01]  /*3340*/  IMAD.HI.U32 R3, R2.reuse, -0x326172a9, RZ ;  /* 0xcd9e8d5702037827 */ /* 0x040fe200078e00ff */
[----:B------:R-:W0:Y:S03]  /*3350*/  LDCU UR12, c[0x0][0x404] ;  /* 0x00008080ff0c77ac */ /* 0x000e260008000800 */
[----:B------:R-:W-:Y:S01]  /*3360*/  IMAD R4, R2, -0x326172a9, RZ ;  /* 0xcd9e8d5702047824 */ /* 0x000fe200078e02ff */
[----:B------:R-:W-:Y:S01]  /*3370*/  LOP3.LUT R5, R3, UR5, R5, 0x96, !PT ;  /* 0x0000000503057c12 */ /* 0x000fe2000f8e9605 */
[----:B------:R-:W-:Y:S01]  /*3380*/  IMAD.HI.U32 R3, R6, -0x326172a9, RZ ;  /* 0xcd9e8d5706037827 */ /* 0x000fe200078e00ff */
[----:B------:R-:W-:Y:S01]  /*3390*/  UISETP.NE.AND.EX UP0, UPT, UR13, URZ, UPT, UP0 ;  /* 0x000000ff0d00728c */ /* 0x000fe2000bf05300 */
[----:B------:R-:W1:Y:S02]  /*33a0*/  LDCU UR13, c[0x0][0x408] ;  /* 0x00008100ff0d77ac */ /* 0x000e640008000800 */
        /* <DEDUP_REMOVED lines=63> */
[C---:B------:R-:W-:Y:S01]  /*37a0*/  IMAD.HI.U32 R8, R5.reuse, -0x2daee0ad, RZ ;  /* 0xd2511f5305087827 */ /* 0x040fe200078e00ff */
[----:B------:R-:W4:Y:S03]  /*37b0*/  LDCU.64 UR6, c[0x0][0x3a0] ;  /* 0x00007400ff0677ac */ /* 0x000f260008000a00 */
[----:B------:R-:W-:Y:S01]  /*37c0*/  IMAD R212, R5, -0x2daee0ad, RZ ;  /* 0xd2511f5305d47824 */ /* 0x000fe200078e02ff */
[----:B------:R-:W-:Y:S01]  /*37d0*/  LOP3.LUT R3, R3, UR16, R8, 0x96, !PT ;  /* 0x0000001003037c12 */ /* 0x000fe2000f8e9608 */
[C---:B------:R-:W-:Y:S01]  /*37e0*/  IMAD.HI.U32 R8, R6.reuse, -0x326172a9, RZ ;  /* 0xcd9e8d5706087827 */ /* 0x040fe200078e00ff */
[----:B------:R-:W0:Y:S03]  /*37f0*/  LDCU UR16, c[0x0][0x448] ;  /* 0x00008900ff1077ac */ /* 0x000e260008000800 */
[----:B------:R-:W-:Y:S01]  /*3800*/  IMAD R6, R6, -0x326172a9, RZ ;  /* 0xcd9e8d5706067824 */ /* 0x000fe200078e02ff */
[----:B------:R-:W-:Y:S01]  /*3810*/  LOP3.LUT R4, R4, UR17, R8, 0x96, !PT ;  /* 0x0000001104047c12 */ /* 0x000fe2000f8e9608 */
[----:B-123--:R-:W-:-:S07]  /*3820*/  IMAD.MOV.U32 R5, RZ, RZ, RZ ;  /* 0x000000ffff057224 */ /* 0x00efce00078e00ff */
.L_x_24382:
[----:B----4-:R-:W-:Y:S01]  /*3830*/  ISETP.NE.U32.AND P1, PT, RZ, UR6, PT ;  /* 0x00000006ff007c0c */ /* 0x010fe2000bf25070 */
[----:B-1----:R-:W1:Y:S01]  /*3840*/  @P0 LDC.64 R18, c[0x0][0x398] ;  /* 0x0000e600ff120b82 */ /* 0x002e620000000a00 */
[----:B------:R-:W-:Y:S02]  /*3850*/  IMAD R20, R230, UR14, RZ ;  /* 0x0000000ee6147c24 */ /* 0x000fe4000f8e02ff */
[----:B------:R-:W-:-:S03]  /*3860*/  ISETP.NE.AND.EX P1, PT, RZ, UR7, PT, P1 ;  /* 0x00000007ff007c0c */ /* 0x000fc6000bf25310 */
[----:B------:R-:W-:Y:S02]  /*3870*/  SHF.R.S32.HI R21, RZ, 0x1f, R20 ;  /* 0x0000001fff157819 */ /* 0x000fe40000011414 */
[----:B------:R-:W2:Y:S02]  /*3880*/  LDC.64 R224, c[0x0][0x390] ;  /* 0x0000e400ffe07b82 */ /* 0x000ea40000000a00 */
[----:B------:R-:W-:-:S04]  /*3890*/  LEA.HI R21, R21, R20, RZ, 0x3 ;  /* 0x0000001415157211 */ /* 0x000fc800078f18ff */
[----:B------:R-:W-:Y:S02]  /*38a0*/  LEA.HI.SX32 R226, R21, R231, 0x1d ;  /* 0x000000e715e27211 */ /* 0x000fe400078feaff */
[----:B------:R-:W3:Y:S03]  /*38b0*/  @P1 LDC.64 R16, c[0x0][0x3a0] ;  /* 0x0000e800ff101b82 */ /* 0x000ee60000000a00 */
[----:B-1----:R-:W-:-:S05]  /*38c0*/  @P0 IMAD.WIDE.U32 R18, R226, 0x10, R18 ;  /* 0x00000010e2120825 */ /* 0x002fca00078e0012 */
[----:B------:R-:W1:Y:S01]  /*38d0*/  LDC.64 R20, c[0x0][0x398] ;  /* 0x0000e600ff147b82 */ /* 0x000e620000000a00 */
[----:B-----5:R-:W5:Y:S01]  /*38e0*/  @P0 LDG.E.128 R100, desc[UR8][R18.64] ;  /* 0x0000000812640981 */ /* 0x020f62000c1e1d00 */
[----:B---3--:R-:W-:-:S05]  /*38f0*/  @P1 IMAD.WIDE.U32 R16, R226, 0x20, R16 ;  /* 0x00000020e2101825 */ /* 0x008fca00078e0010 */
[----:B------:R-:W5:Y:S04]  /*3900*/  @P1 LDG.E.128 R96, desc[UR8][R16.64] ;  /* 0x0000000810601981 */ /* 0x000f68000c1e1d00 */
[----:B------:R2:W5:Y:S02]  /*3910*/  @P1 LDG.E.128 R92, desc[UR8][R16.64+0x10] ;  /* 0x00001008105c1981 */ /* 0x000564000c1e1d00 */
[----:B--2---:R-:W-:-:S06]  /*3920*/  IMAD.WIDE.U32 R16, R226, 0x10, R224 ;  /* 0x00000010e2107825 */ /* 0x004fcc00078e00e0 */
[----:B------:R-:W5:Y:S01]  /*3930*/  LDG.E.128 R16, desc[UR8][R16.64] ;  /* 0x0000000810107981 */ /* 0x000f62000c1e1d00 */
[----:B-1----:R-:W-:Y:S01]  /*3940*/  ISETP.NE.U32.AND P0, PT, R20, RZ, PT ;  /* 0x000000ff1400720c */ /* 0x002fe20003f05070 */
[----:B------:R-:W-:-:S03]  /*3950*/  IMAD.MOV.U32 R216, RZ, RZ, 0x2f800000 ;  /* 0x2f800000ffd87424 */ /* 0x000fc600078e00ff */
[----:B------:R-:W-:-:S13]  /*3960*/  ISETP.NE.AND.EX P0, PT, R21, RZ, PT, P0 ;  /* 0x000000ff1500720c */ /* 0x000fda0003f05300 */
[----:B------:R-:W-:Y:S05]  /*3970*/  @P0 BRA `(.L_x_23151) ;  /* 0x0000003000640947 */ /* 0x000fea0003800000 */
        /* <DEDUP_REMOVED lines=16> */
.L_x_23154:
        /* <DEDUP_REMOVED lines=12> */
.L_x_23156:
[----:B0-----:R-:W-:Y:S05]  /*3b40*/  BSYNC.RECONVERGENT B1 ;  /* 0x0000000000017941 */ /* 0x001fea0003800200 */
.L_x_23155:
        /* <DEDUP_REMOVED lines=55> */
[----:B------:R-:W-:Y:S01]  /*3ec0*/  IMAD.WIDE.U32 R24, R4, -0x326172a9, RZ ;  /* 0xcd9e8d5704187825 */ /* 0x000fe200078e00ff */
[----:B------:R-:W-:-:S03]  /*3ed0*/  UIADD3 UR4, UPT, UPT, UR10, -0x700cb87f, URZ ;  /* 0x8ff347810a047890 */ /* 0x000fc6000fffe0ff */
[----:B------:R-:W-:Y:S02]  /*3ee0*/  IMAD.MOV.U32 R6, RZ, RZ, R24 ;  /* 0x000000ffff067224 */ /* 0x000fe400078e0018 */
[----:B------:R-:W-:Y:S02]  /*3ef0*/  HFMA2 R24, -RZ, RZ, 0, 0 ;  /* 0x00000000ff187431 */ /* 0x000fe400000001ff */
[----:B------:R-:W-:Y:S01]  /*3f00*/  IMAD.MOV.U32 R23, RZ, RZ, R212 ;  /* 0x000000ffff177224 */ /* 0x000fe200078e00d4 */
[----:B------:R-:W-:-:S07]  /*3f10*/  LOP3.LUT R4, R26, UR4, R25, 0x96, !PT ;  /* 0x000000041a047c12 */ /* 0x000fce000f8e9619 */
.L_x_23153:
[----:B0-----:R-:W-:Y:S05]  /*3f20*/  BSYNC.RECONVERGENT B0 ;  /* 0x0000000000007941 */ /* 0x001fea0003800200 */
.L_x_23152:
[----:B------:R-:W-:Y:S01]  /*3f30*/  I2FP.F32.U32 R23, R23 ;  /* 0x0000001700177245 */ /* 0x000fe20000201000 */
[----:B------:R-:W-:Y:S01]  /*3f40*/  IMAD.U32 R217, RZ, RZ, UR12 ;  /* 0x0000000cffd97e24 */ /* 0x000fe2000f8e00ff */
[----:B------:R-:W-:Y:S01]  /*3f50*/  ISETP.NE.AND P0, PT, R24, 0x1, PT ;  /* 0x000000011800780c */ /* 0x000fe20003f05270 */
[----:B------:R-:W-:Y:S01]  /*3f60*/  BSSY.RECONVERGENT B0, `(.L_x_23157) ;  /* 0x000005d000007945 */ /* 0x000fe20003800200 */
[----:B------:R-:W-:Y:S01]  /*3f70*/  LOP3.LUT R8, R8, 0xfffffff7, RZ, 0xc0, !PT ;  /* 0xfffffff708087812 */ /* 0x000fe200078ec0ff */
[----:B------:R-:W-:Y:S01]  /*3f80*/  FFMA.FTZ R23, R23, R216, 1.1641532182693481445e-10 ;  /* 0x2f00000017177423 */ /* 0x000fe200000100d8 */
[----:B------:R-:W-:Y:S01]  /*3f90*/  IMAD.MOV.U32 R25, RZ, RZ, 0x2 ;  /* 0x00000002ff197424 */ /* 0x000fe200078e00ff */
[----:B------:R-:W-:-:S03]  /*3fa0*/  MOV R27, R6 ;  /* 0x00000006001b7202 */ /* 0x000fc60000000f00 */
        /* <DEDUP_REMOVED lines=13> */
.L_x_23159:
        /* <DEDUP_REMOVED lines=12> */
.L_x_23161:
[----:B------:R-:W-:Y:S05]  /*4140*/  BSYNC.RECONVERGENT B1 ;  /* 0x0000000000017941 */ /* 0x000fea0003800200 */
.L_x_23160:
        /* <DEDUP_REMOVED lines=62> */
.L_x_23158:
[----:B------:R-:W-:Y:S05]  /*4530*/  BSYNC.RECONVERGENT B0 ;  /* 0x0000000000007941 */ /* 0x000fea0003800200 */
.L_x_23157:
        /* <DEDUP_REMOVED lines=19> */
.L_x_23164:
        /* <DEDUP_REMOVED lines=12> */
.L_x_23166:
[----:B------:R-:W-:Y:S05]  /*4730*/  BSYNC.RECONVERGENT B1 ;  /* 0x0000000000017941 */ /* 0x000fea0003800200 */
.L_x_23165:
        /* <DEDUP_REMOVED lines=62> */
.L_x_23163:
[----:B------:R-:W-:Y:S05]  /*4b20*/  BSYNC.RECONVERGENT B0 ;  /* 0x0000000000007941 */ /* 0x000fea0003800200 */
.L_x_23162:
        /* <DEDUP_REMOVED lines=18> */
.L_x_23169:
        /* <DEDUP_REMOVED lines=12> */
.L_x_23171:
[----:B------:R-:W-:Y:S05]  /*4d10*/  BSYNC.RECONVERGENT B1 ;  /* 0x0000000000017941 */ /* 0x000fea0003800200 */
.L_x_23170:
        /* <DEDUP_REMOVED lines=62> */
.L_x_23168:
[----:B------:R-:W-:Y:S05]  /*5100*/  BSYNC.RECONVERGENT B0 ;  /* 0x0000000000007941 */ /* 0x000fea0003800200 */
.L_x_23167:
        /* <DEDUP_REMOVED lines=17> */
.L_x_23174:
        /* <DEDUP_REMOVED lines=12> */
.L_x_23176:
[----:B------:R-:W-:Y:S05]  /*52e0*/  BSYNC.RECONVERGENT B1 ;  /* 0x0000000000017941 */ /* 0x000fea0003800200 */
.L_x_23175:
        /* <DEDUP_REMOVED lines=62> */
.L_x_23173:
[----:B------:R-:W-:Y:S05]  /*56d0*/  BSYNC.RECONVERGENT B0 ;  /* 0x0000000000007941 */ /* 0x000fea0003800200 */
.L_x_23172:
        /* <DEDUP_REMOVED lines=20> */
.L_x_23179:
        /* <DEDUP_REMOVED lines=12> */
.L_x_23181:
[----:B------:R-:W-:Y:S05]  /*58e0*/  BSYNC.RECONVERGENT B1 ;  /* 0x0000000000017941 */ /* 0x000fea0003800200 */
.L_x_23180:
        /* <DEDUP_REMOVED lines=62> */
.L_x_23178:
[----:B------:R-:W-:Y:S05]  /*5cd0*/  BSYNC.RECONVERGENT B0 ;  /* 0x0000000000007941 */ /* 0x000fea0003800200 */
.L_x_23177:
        /* <DEDUP_REMOVED lines=17> */
.L_x_23184:
        /* <DEDUP_REMOVED lines=12> */
.L_x_23186:
[----:B------:R-:W-:Y:S05]  /*5eb0*/  BSYNC.RECONVERGENT B1 ;  /* 0x0000000000017941 */ /* 0x000fea0003800200 */
.L_x_23185:
        /* <DEDUP_REMOVED lines=62> */
.L_x_23183:
[----:B------:R-:W-:Y:S05]  /*62a0*/  BSYNC.RECONVERGENT B0 ;  /* 0x0000000000007941 */ /* 0x000fea0003800200 */
.L_x_23182:
        /* <DEDUP_REMOVED lines=18> */
.L_x_23189:
        /* <DEDUP_REMOVED lines=12> */
.L_x_23191:
[----:B------:R-:W-:Y:S05]  /*6490*/  BSYNC.RECONVERGENT B1 ;  /* 0x0000000000017941 */ /* 0x000fea0003800200 */
.L_x_23190:
        /* <DEDUP_REMOVED lines=62> */
.L_x_23188:
[----:B------:R-:W-:Y:S05]  /*6880*/  BSYNC.RECONVERGENT B0 ;  /* 0x0000000000007941 */ /* 0x000fea0003800200 */
.L_x_23187:
[----:B------:R-:W-:Y:S01]  /*6890*/  LOP3.LUT R8, R8, 0xffffffbf, RZ, 0xc0, !PT ;  /* 0xffffffbf08087812 */ /* 0x000fe200078ec0ff */
[----:B------:R-:W-:Y:S01]  /*68a0*/  IMAD.U32 R19, R19, 0x10000, RZ ;  /* 0x0001000013137824 */ /* 0x000fe200078e00ff */
[----:B------:R-:W-:Y:S02]  /*68b0*/  MOV R227, UR13 ;  /* 0x0000000d00e37c02 */ /* 0x000fe40008000f00 */
[----:B------:R-:W-:Y:S02]  /*68c0*/  @P0 LOP3.LUT R8, R8, 0x40, RZ, 0xfc, !PT ;  /* 0x0000004008080812 */ /* 0x000fe400078efcff */
[----:B------:R-:W-:Y:S01]  /*68d0*/  I2FP.F32.U32 R28, R31 ;  /* 0x0000001f001c7245 */ /* 0x000fe20000201000 */
[-C--:B------:R-:W-:Y:S01]  /*68e0*/  FMUL.FTZ R23, R23, R227.reuse ;  /* 0x000000e317177220 */ /* 0x080fe20000410000 */
[C---:B------:R-:W-:Y:S01]  /*68f0*/  LOP3.LUT P0, RZ, R8.reuse, 0x4, RZ, 0xc0, !PT ;  /* 0x0000000408ff7812 */ /* 0x040fe2000780c0ff */
[-C--:B------:R-:W-:Y:S01]  /*6900*/  FMUL.FTZ R25, R25, R227.reuse ;  /* 0x000000e319197220 */ /* 0x080fe20000410000 */
[----:B------:R-:W-:Y:S01]  /*6910*/  LOP3.LUT R8, R8, 0xffffffdf, RZ, 0xc0, !PT ;  /* 0xffffffdf08087812 */ /* 0x000fe200078ec0ff */
[----:B------:R-:W-:Y:S01]  /*6920*/  FFMA.FTZ R28, R28, R216, 1.1641532182693481445e-10 ;  /* 0x2f0000001c1c7423 */ /* 0x000fe200000100d8 */
[-C--:B------:R-:W-:Y:S01]  /*6930*/  FMUL.FTZ R26, R26, R227.reuse ;  /* 0x000000e31a1a7220 */ /* 0x080fe20000410000 */
[-C--:B------:R-:W-:Y:S01]  /*6940*/  FMUL.FTZ R18, R18, R227.reuse ;  /* 0x000000e312127220 */ /* 0x080fe20000410000 */
[----:B------:R-:W-:Y:S01]  /*6950*/  @P1 LOP3.LUT R8, R8, 0x20, RZ, 0xfc, !PT ;  /* 0x0000002008081812 */ /* 0x000fe200078efcff */
[----:B------:R-:W-:Y:S01]  /*6960*/  FMUL.FTZ R16, R16, R227 ;  /* 0x000000e310107220 */ /* 0x000fe20000410000 */
[----:B------:R-:W-:Y:S01]  /*6970*/  FSETP.GTU.FTZ.AND P5, PT, R28, R217, PT ;  /* 0x000000d91c00720b */ /* 0x000fe20003fbc000 */
[-C--:B------:R-:W-:Y:S01]  /*6980*/  FMUL.FTZ R28, R17, R227.reuse ;  /* 0x000000e3111c7220 */ /* 0x080fe20000410000 */
[----:B------:R-:W-:Y:S01]  /*6990*/  LOP3.LUT P1, RZ, R8, 0x8, RZ, 0xc0, !PT ;  /* 0x0000000808ff7812 */ /* 0x000fe2000782c0ff */
[-C--:B------:R-:W-:Y:S01]  /*69a0*/  FMUL.FTZ R17, R24, R227.reuse ;  /* 0x000000e318117220 */ /* 0x080fe20000410000 */
[----:B------:R-:W-:Y:S01]  /*69b0*/  FMUL.FTZ R19, R19, R227 ;  /* 0x000000e313137220 */ /* 0x000fe20000410000 */
[----:B------:R-:W-:-:S02]  /*69c0*/  FSEL R88, R25, RZ, P0 ;  /* 0x000000ff19587208 */ /* 0x000fc40000000000 */
[----:B------:R-:W-:Y:S02]  /*69d0*/  FSEL R84, R23, RZ, P1 ;  /* 0x000000ff17547208 */ /* 0x000fe40000800000 */
[C---:B------:R-:W-:Y:S02]  /*69e0*/  LOP3.LUT P1, RZ, R8.reuse, 0x20, RZ, 0xc0, !PT ;  /* 0x0000002008ff7812 */ /* 0x040fe4000782c0ff */
[C---:B------:R-:W-:Y:S02]  /*69f0*/  LOP3.LUT P6, RZ, R8.reuse, 0x2, RZ, 0xc0, !PT ;  /* 0x0000000208ff7812 */ /* 0x040fe400078cc0ff */
[----:B------:R-:W-:Y:S02]  /*6a00*/  LOP3.LUT P0, RZ, R8, 0x40, RZ, 0xc0, !PT ;  /* 0x0000004008ff7812 */ /* 0x000fe4000780c0ff */
[----:B------:R-:W-:Y:S02]  /*6a10*/  FSEL R90, R26, RZ, P4 ;  /* 0x000000ff1a5a7208 */ /* 0x000fe40002000000 */
[----:B------:R-:W-:-:S02]  /*6a20*/  FSEL R89, R18, RZ, P3 ;  /* 0x000000ff12597208 */ /* 0x000fc40001800000 */
        /* <DEDUP_REMOVED lines=14> */
.L_x_23151:
        /* <DEDUP_REMOVED lines=16> */
.L_x_23195:
        /* <DEDUP_REMOVED lines=12> */
.L_x_23197:
[----:B0-----:R-:W-:Y:S05]  /*6cd0*/  BSYNC.RECONVERGENT B1 ;  /* 0x0000000000017941 */ /* 0x001fea0003800200 */
.L_x_23196:
        /* <DEDUP_REMOVED lines=61> */
[----:B------:R-:W-:-:S07]  /*70b0*/  LOP3.LUT R4, R12, UR4, R11, 0x96, !PT ;  /* 0x000000040c047c12 */ /* 0x000fce000f8e960b */
.L_x_23194:
[----:B0-----:R-:W-:Y:S05]  /*70c0*/  BSYNC.RECONVERGENT B0 ;  /* 0x0000000000007941 */ /* 0x001fea0003800200 */
.L_x_23193:
        /* <DEDUP_REMOVED lines=8> */
[C---:B-----5:R-:W-:Y:S01]  /*7150*/  PRMT R10, R16.reuse, 0x7632, R10 ;  /* 0x00007632100a7816 */ /* 0x060fe2000000000a */
[----:B------:R-:W-:Y:S01]  /*7160*/  IMAD.MOV.U32 R11, RZ, RZ, R6 ;  /* 0x000000ffff0b7224 */ /* 0x000fe200078e0006 */
        /* <DEDUP_REMOVED lines=13> */
.L_x_23200:
        /* <DEDUP_REMOVED lines=12> */
.L_x_23202:
[----:B------:R-:W-:Y:S05]  /*7300*/  BSYNC.RECONVERGENT B1 ;  /* 0x0000000000017941 */ /* 0x000fea0003800200 */
.L_x_23201:
        /* <DEDUP_REMOVED lines=62> */
.L_x_23199:
[----:B------:R-:W-:Y:S05]  /*76f0*/  BSYNC.RECONVERGENT B0 ;  /* 0x0000000000007941 */ /* 0x000fea0003800200 */
.L_x_23198:
[----:B------:R-:W-:Y:S01]  /*7700*/  I2FP.F32.U32 R11, R11 ;  /* 0x0000000b000b7245 */ /* 0x000fe20000201000 */
[----:B------:R-:W-:Y:S01]  /*7710*/  BSSY.RECONVERGENT B0, `(.L_x_23203) ;  /* 0x0000061000007945 */ /* 0x000fe20003800200 */
[----:B------:R-:W-:Y:S01]  /*7720*/  ISETP.NE.AND P2, PT, R12, 0x1, PT ;  /* 0x000000010c00780c */ /* 0x000fe20003f45270 */
[----:B------:R-:W-:Y:S01]  /*7730*/  IMAD.MOV.U32 R13, RZ, RZ, 0x2 ;  /* 0x00000002ff0d7424 */ /* 0x000fe200078e00ff */
[----:B------:R-:W-:Y:S01]  /*7740*/  FSEL R9, R9, RZ, P3 ;  /* 0x000000ff09097208 */ /* 0x000fe20001800000 */
[----:B------:R-:W-:-:S05]  /*7750*/  FFMA.FTZ R11, R11, R216, 1.1641532182693481445e-10 ;  /* 0x2f0000000b0b7423 */ /* 0x000fca00000100d8 */
[----:B------:R-:W-:Y:S01]  /*7760*/  FSETP.GTU.FTZ.AND P0, PT, R11, R217, PT ;  /* 0x000000d90b00720b */ /* 0x000fe20003f1c000 */
[----:B------:R-:W-:-:S04]  /*7770*/  IMAD.U32 R11, R100, 0x10000, RZ ;  /* 0x00010000640b7824 */ /* 0x000fc800078e00ff */
[----:B------:R-:W-:-:S05]  /*7780*/  FMUL.FTZ R11, R11, R227 ;  /* 0x000000e30b0b7220 */ /* 0x000fca0000410000 */
[----:B------:R-:W-:-:S05]  /*7790*/  FSEL R11, R11, RZ, !P0 ;  /* 0x000000ff0b0b7208 */ /* 0x000fca0004000000 */
[----:B------:R-:W-:Y:S01]  /*77a0*/  FADD.FTZ R84, R11, R9 ;  /* 0x000000090b547221 */ /* 0x000fe20000010000 */
[----:B------:R-:W-:Y:S02]  /*77b0*/  SEL R9, RZ, 0x1, P0 ;  /* 0x00000001ff097807 */ /* 0x000fe40000000000 */
[----:B------:R-:W-:Y:S01]  /*77c0*/  MOV R11, R6 ;  /* 0x00000006000b7202 */ /* 0x000fe20000000f00 */
        /* <DEDUP_REMOVED lines=10> */
.L_x_23205:
        /* <DEDUP_REMOVED lines=12> */
.L_x_23207:
[----:B------:R-:W-:Y:S05]  /*7930*/  BSYNC.RECONVERGENT B1 ;  /* 0x0000000000017941 */ /* 0x000fea0003800200 */
.L_x_23206:
        /* <DEDUP_REMOVED lines=62> */
.L_x_23204:
[----:B------:R-:W-:Y:S05]  /*7d20*/  BSYNC.RECONVERGENT B0 ;  /* 0x0000000000007941 */ /* 0x000fea0003800200 */
.L_x_23203:
        /* <DEDUP_REMOVED lines=20> */
.L_x_23210:
        /* <DEDUP_REMOVED lines=12> */
.L_x_23212:
[----:B------:R-:W-:Y:S05]  /*7f30*/  BSYNC.RECONVERGENT B1 ;  /* 0x0000000000017941 */ /* 0x000fea0003800200 */
.L_x_23211:
        /* <DEDUP_REMOVED lines=62> */
.L_x_23209:
[----:B------:R-:W-:Y:S05]  /*8320*/  BSYNC.RECONVERGENT B0 ;  /* 0x0000000000007941 */ /* 0x000fea0003800200 */
.L_x_23208:
[----:B------:R-:W-:Y:S01]  /*8330*/  I2FP.F32.U32 R11, R11 ;  /* 0x0000000b000b7245 */ /* 0x000fe20000201000 */
[----:B------:R-:W-:Y:S01]  /*8340*/  BSSY.RECONVERGENT B0, `(.L_x_23213) ;  /* 0x0000062000007945 */ /* 0x000fe20003800200 */
[----:B------:R-:W-:Y:S01]  /*8350*/  ISETP.NE.AND P2, PT, R12, 0x1, PT ;  /* 0x000000010c00780c */ /* 0x000fe20003f45270 */
[----:B------:R-:W-:Y:S01]  /*8360*/  IMAD.MOV.U32 R15, RZ, RZ, 0x2 ;  /* 0x00000002ff0f7424 */ /* 0x000fe200078e00ff */
[----:B------:R-:W-:Y:S01]  /*8370*/  FSEL R10, R10, RZ, P3 ;  /* 0x000000ff0a0a7208 */ /* 0x000fe20001800000 */
[----:B------:R-:W-:-:S05]  /*8380*/  FFMA.FTZ R11, R11, R216, 1.1641532182693481445e-10 ;  /* 0x2f0000000b0b7423 */ /* 0x000fca00000100d8 */
[----:B------:R-:W-:Y:S02]  /*8390*/  FSETP.GTU.FTZ.AND P0, PT, R11, R217, PT ;  /* 0x000000d90b00720b */ /* 0x000fe40003f1c000 */
[----:B------:R-:W-:-:S05]  /*83a0*/  PRMT R11, R100, 0x7632, R11 ;  /* 0x00007632640b7816 */ /* 0x000fca000000000b */
        /* <DEDUP_REMOVED lines=16> */
.L_x_23215:
        /* <DEDUP_REMOVED lines=12> */
.L_x_23217:
[----:B------:R-:W-:Y:S05]  /*8570*/  BSYNC.RECONVERGENT B1 ;  /* 0x0000000000017941 */ /* 0x000fea0003800200 */
.L_x_23216:
        /* <DEDUP_REMOVED lines=62> */
.L_x_23214:
[----:B------:R-:W-:Y:S05]  /*8960*/  BSYNC.RECONVERGENT B0 ;  /* 0x0000000000007941 */ /* 0x000fea0003800200 */
.L_x_23213:
[----:B------:R-:W-:Y:S01]  /*8970*/  I2FP.F32.U32 R11, R11 ;  /* 0x0000000b000b7245 */ /* 0x000fe20000201000 */
[----:B------:R-:W-:Y:S01]  /*8980*/  BSSY.RECONVERGENT B0, `(.L_x_23218) ;  /* 0x000005d000007945 */ /* 0x000fe20003800200 */
[----:B------:R-:W-:Y:S01]  /*8990*/  ISETP.NE.AND P2, PT, R15, 0x1, PT ;  /* 0x000000010f00780c */ /* 0x000fe20003f45270 */
[----:B------:R-:W-:Y:S01]  /*89a0*/  IMAD.MOV.U32 R14, RZ, RZ, 0x2 ;  /* 0x00000002ff0e7424 */ /* 0x000fe200078e00ff */
[----:B------:R-:W-:Y:S01]  /*89b0*/  PRMT R12, R17, 0x7632, R12 ;  /* 0x00007632110c7816 */ /* 0x000fe2000000000c */
[----:B------:R-:W-:Y:S01]  /*89c0*/  FFMA.FTZ R11, R11, R216, 1.1641532182693481445e-10 ;  /* 0x2f0000000b0b7423 */ /* 0x000fe200000100d8 */
[----:B------:R-:W-:-:S04]  /*89d0*/  IMAD.MOV.U32 R13, RZ, RZ, R6 ;  /* 0x000000ffff0d7224 */ /* 0x000fc800078e0006 */
[----:B------:R-:W-:Y:S02]  /*89e0*/  FSETP.LE.FTZ.AND P0, PT, R11, R217, PT ;  /* 0x000000d90b00720b */ /* 0x000fe40003f13000 */
[----:B------:R-:W-:-:S05]  /*89f0*/  SHF.L.U32 R11, R17, 0x10, RZ ;  /* 0x00000010110b7819 */ /* 0x000fca00000006ff */
        /* <DEDUP_REMOVED lines=10> */
.L_x_23220:
        /* <DEDUP_REMOVED lines=12> */
.L_x_23222:
[----:B------:R-:W-:Y:S05]  /*8b60*/  BSYNC.RECONVERGENT B1 ;  /* 0x0000000000017941 */ /* 0x000fea0003800200 */
.L_x_23221:
        /* <DEDUP_REMOVED lines=62> */
.L_x_23219:
[----:B------:R-:W-:Y:S05]  /*8f50*/  BSYNC.RECONVERGENT B0 ;  /* 0x0000000000007941 */ /* 0x000fea0003800200 */
.L_x_23218:
        /* <DEDUP_REMOVED lines=23> */
.L_x_23225:
        /* <DEDUP_REMOVED lines=12> */
.L_x_23227:
[----:B------:R-:W-:Y:S05]  /*9190*/  BSYNC.RECONVERGENT B1 ;  /* 0x0000000000017941 */ /* 0x000fea0003800200 */
.L_x_23226:
        /* <DEDUP_REMOVED lines=62> */
.L_x_23224:
[----:B------:R-:W-:Y:S05]  /*9580*/  BSYNC.RECONVERGENT B0 ;  /* 0x0000000000007941 */ /* 0x000fea0003800200 */
.L_x_23223:
        /* <DEDUP_REMOVED lines=18> */
.L_x_23230:
        /* <DEDUP_REMOVED lines=12> */
.L_x_23232:
[----:B------:R-:W-:Y:S05]  /*9770*/  BSYNC.RECONVERGENT B1 ;  /* 0x0000000000017941 */ /* 0x000fea0003800200 */
.L_x_23231:
        /* <DEDUP_REMOVED lines=62> */
.L_x_23229:
[----:B------:R-:W-:Y:S05]  /*9b60*/  BSYNC.RECONVERGENT B0 ;  /* 0x0000000000007941 */ /* 0x000fea0003800200 */
.L_x_23228:
        /* <DEDUP_REMOVED lines=24> */
.L_x_23235:
        /* <DEDUP_REMOVED lines=12> */
.L_x_23237:
[----:B------:R-:W-:Y:S05]  /*9db0*/  BSYNC.RECONVERGENT B1 ;  /* 0x0000000000017941 */ /* 0x000fea0003800200 */
.L_x_23236:
        /* <DEDUP_REMOVED lines=62> */
.L_x_23234:
[----:B------:R-:W-:Y:S05]  /*a1a0*/  BSYNC.RECONVERGENT B0 ;  /* 0x0000000000007941 */ /* 0x000fea0003800200 */
.L_x_23233:
        /* <DEDUP_REMOVED lines=21> */
.L_x_23240:
        /* <DEDUP_REMOVED lines=12> */
.L_x_23242:
[----:B------:R-:W-:Y:S05]  /*a3c0*/  BSYNC.RECONVERGENT B1 ;  /* 0x0000000000017941 */ /* 0x000fea0003800200 */
.L_x_23241:
        /* <DEDUP_REMOVED lines=62> */
.L_x_23239:
[----:B------:R-:W-:Y:S05]  /*a7b0*/  BSYNC.RECONVERGENT B0 ;  /* 0x0000000000007941 */ /* 0x000fea0003800200 */
.L_x_23238:
        /* <DEDUP_REMOVED lines=23> */
.L_x_23245:
        /* <DEDUP_REMOVED lines=12> */
.L_x_23247:
[----:B------:R-:W-:Y:S05]  /*a9f0*/  BSYNC.RECONVERGENT B1 ;  /* 0x0000000000017941 */ /* 0x000fea0003800200 */
.L_x_23246:
        /* <DEDUP_REMOVED lines=62> */
.L_x_23244:
[----:B------:R-:W-:Y:S05]  /*ade0*/  BSYNC.RECONVERGENT B0 ;  /* 0x0000000000007941 */ /* 0x000fea0003800200 */
.L_x_23243:
        /* <DEDUP_REMOVED lines=18> */
.L_x_23250:
        /* <DEDUP_REMOVED lines=12> */
.L_x_23252:
[----:B------:R-:W-:Y:S05]  /*afd0*/  BSYNC.RECONVERGENT B1 ;  /* 0x0000000000017941 */ /* 0x000fea0003800200 */
.L_x_23251:
        /* <DEDUP_REMOVED lines=62> */
.L_x_23249:
[----:B------:R-:W-:Y:S05]  /*b3c0*/  BSYNC.RECONVERGENT B0 ;  /* 0x0000000000007941 */ /* 0x000fea0003800200 */
.L_x_23248:
[----:B------:R-:W-:Y:S01]  /*b3d0*/  I2FP.F32.U32 R15, R15 ;  /* 0x0000000f000f7245 */ /* 0x000fe20000201000 */
[----:B------:R-:W-:Y:S01]  /*b3e0*/  BSSY.RECONVERGENT B0, `(.L_x_23253) ;  /* 0x0000062000007945 */ /* 0x000fe20003800200 */
[----:B------:R-:W-:Y:S01]  /*b3f0*/  FSEL R14, R14, RZ, P3 ;  /* 0x000000ff0e0e7208 */ /* 0x000fe20001800000 */
[----:B------:R-:W-:Y:S02]  /*b400*/  IMAD.MOV.U32 R17, RZ, RZ, 0x2 ;  /* 0x00000002ff117424 */ /* 0x000fe400078e00ff */
        /* <DEDUP_REMOVED lines=20> */
.L_x_23255:
        /* <DEDUP_REMOVED lines=12> */
.L_x_23257:
[----:B------:R-:W-:Y:S05]  /*b610*/  BSYNC.RECONVERGENT B1 ;  /* 0x0000000000017941 */ /* 0x000fea0003800200 */
.L_x_23256:
        /* <DEDUP_REMOVED lines=62> */
.L_x_23254:
[----:B------:R-:W-:Y:S05]  /*ba00*/  BSYNC.RECONVERGENT B0 ;  /* 0x0000000000007941 */ /* 0x000fea0003800200 */
.L_x_23253:
        /* <DEDUP_REMOVED lines=19> */
.L_x_23260:
        /* <DEDUP_REMOVED lines=12> */
.L_x_23262:
[----:B------:R-:W-:Y:S05]  /*bc00*/  BSYNC.RECONVERGENT B1 ;  /* 0x0000000000017941 */ /* 0x000fea0003800200 */
.L_x_23261:
        /* <DEDUP_REMOVED lines=62> */
.L_x_23259:
[----:B------:R-:W-:Y:S05]  /*bff0*/  BSYNC.RECONVERGENT B0 ;  /* 0x0000000000007941 */ /* 0x000fea0003800200 */
.L_x_23258:
[----:B------:R-:W-:Y:S01]  /*c000*/  I2FP.F32.U32 R17, R18 ;  /* 0x0000001200117245 */ /* 0x000fe20000201000 */
[----:B------:R-:W-:Y:S01]  /*c010*/  BSSY.RECONVERGENT B0, `(.L_x_23263) ;  /* 0x0000061000007945 */ /* 0x000fe20003800200 */
[----:B------:R-:W-:Y:S01]  /*c020*/  FSEL R15, R15, RZ, P4 ;  /* 0x000000ff0f0f7208 */ /* 0x000fe20002000000 */
        /* <DEDUP_REMOVED lines=20> */
.L_x_23265:
        /* <DEDUP_REMOVED lines=12> */
.L_x_23267:
[----:B------:R-:W-:Y:S05]  /*c230*/  BSYNC.RECONVERGENT B1 ;  /* 0x0000000000017941 */ /* 0x000fea0003800200 */
.L_x_23266:
        /* <DEDUP_REMOVED lines=62> */
.L_x_23264:
[----:B------:R-:W-:Y:S05]  /*c620*/  BSYNC.RECONVERGENT B0 ;  /* 0x0000000000007941 */ /* 0x000fea0003800200 */
.L_x_23263:
[----:B------:R-:W-:Y:S01]  /*c630*/  I2FP.F32.U32 R16, R18 ;  /* 0x0000001200107245 */ /* 0x000fe20000201000 */
[----:B------:R-:W-:Y:S01]  /*c640*/  BSSY.RECONVERGENT B0, `(.L_x_23268) ;  /* 0x000005f000007945 */ /* 0x000fe20003800200 */
[----:B------:R-:W-:Y:S01]  /*c650*/  ISETP.NE.AND P6, PT, R23, 0x1, PT ;  /* 0x000000011700780c */ /* 0x000fe20003fc5270 */
[----:B------:R-:W-:Y:S02]  /*c660*/  IMAD.MOV.U32 R27, RZ, RZ, 0x2 ;  /* 0x00000002ff1b7424 */ /* 0x000fe400078e00ff */
        /* <DEDUP_REMOVED lines=14> */
.L_x_23270:
        /* <DEDUP_REMOVED lines=15> */
.L_x_23272:
[----:B------:R-:W-:Y:S05]  /*c840*/  BSYNC.RECONVERGENT B1 ;  /* 0x0000000000017941 */ /* 0x000fea0003800200 */
.L_x_23271:
        /* <DEDUP_REMOVED lines=62> */
.L_x_23269:
[----:B------:R-:W-:Y:S05]  /*cc30*/  BSYNC.RECONVERGENT B0 ;  /* 0x0000000000007941 */ /* 0x000fea0003800200 */
.L_x_23268:
        /* <DEDUP_REMOVED lines=11> */
[----:B------:R-:W-:-:S07]  /*ccf0*/  PRMT R204, R16, 0x7610, R204 ;  /* 0x0000761010cc7816 */ /* 0x000fce00000000cc */
.L_x_23192:
        /* <DEDUP_REMOVED lines=11> */
[----:B------:R-:W-:Y:S02]  /*cdb0*/  SEL R17, RZ, 0x10000, !P0 ;  /* 0x00010000ff117807 */ /* 0x000fe40004000000 */
[----:B------:R-:W-:-:S02]  /*cdc0*/  LOP3.LUT R18, R16, R18, R19, 0xfe, !PT ;  /* 0x0000001210127212 */ /* 0x000fc400078efe13 */
[----:B------:R-:W-:Y:S02]  /*cdd0*/  SEL R16, RZ, 0x1000000, !P2 ;  /* 0x01000000ff107807 */ /* 0x000fe40005000000 */
[----:B------:R-:W-:Y:S02]  /*cde0*/  SEL R19, RZ, 0x100, !P4 ;  /* 0x00000100ff137807 */ /* 0x000fe40006000000 */
[----:B------:R-:W-:Y:S02]  /*cdf0*/  ISETP.NE.U32.AND P3, PT, R20, RZ, PT ;  /* 0x000000ff1400720c */ /* 0x000fe40003f65070 */
[----:B------:R-:W-:Y:S02]  /*ce00*/  LOP3.LUT R16, R19, R16, R17, 0xfe, !PT ;  /* 0x0000001013107212 */ /* 0x000fe400078efe11 */
[----:B------:R-:W-:Y:S02]  /*ce10*/  SEL R17, RZ, 0x1, !P5 ;  /* 0x00000001ff117807 */ /* 0x000fe40006800000 */
[----:B------:R-:W-:-:S02]  /*ce20*/  ISETP.NE.AND.EX P0, PT, R21, RZ, PT, P3 ;  /* 0x000000ff1500720c */ /* 0x000fc40003f05330 */
        /* <DEDUP_REMOVED lines=26> */
.L_x_23273:
        /* <DEDUP_REMOVED lines=27> */
.L_x_23277:
        /* <DEDUP_REMOVED lines=12> */
.L_x_23279:
[----:B------:R-:W-:Y:S05]  /*d240*/  BSYNC.RECONVERGENT B1 ;  /* 0x0000000000017941 */ /* 0x000fea0003800200 */
.L_x_23278:
        /* <DEDUP_REMOVED lines=61> */
[----:B------:R-:W-:-:S07]  /*d620*/  LOP3.LUT R4, R12, UR4, R11, 0x96, !PT ;  /* 0x000000040c047c12 */ /* 0x000fce000f8e960b */
.L_x_23276:
[----:B------:R-:W-:Y:S05]  /*d630*/  BSYNC.RECONVERGENT B0 ;  /* 0x0000000000007941 */ /* 0x000fea0003800200 */
.L_x_23275:
        /* <DEDUP_REMOVED lines=21> */
.L_x_23282:
        /* <DEDUP_REMOVED lines=12> */
.L_x_23284:
[----:B------:R-:W-:Y:S05]  /*d850*/  BSYNC.RECONVERGENT B1 ;  /* 0x0000000000017941 */ /* 0x000fea0003800200 */
.L_x_23283:
        /* <DEDUP_REMOVED lines=62> */
.L_x_23281:
[----:B------:R-:W-:Y:S05]  /*dc40*/  BSYNC.RECONVERGENT B0 ;  /* 0x0000000000007941 */ /* 0x000fea0003800200 */
.L_x_23280:
[----:B------:R-:W-:Y:S01]  /*dc50*/  I2FP.F32.U32 R11, R11 ;  /* 0x0000000b000b7245 */ /* 0x000fe20000201000 */
[----:B------:R-:W-:Y:S01]  /*dc60*/  BSSY.RECONVERGENT B0, `(.L_x_23285) ;  /* 0x0000061000007945 */ /* 0x000fe20003800200 */
[----:B------:R-:W-:Y:S01]  /*dc70*/  ISETP.NE.AND P3, PT, R12, 0x1, PT ;  /* 0x000000010c00780c */ /* 0x000fe20003f65270 */
[----:B------:R-:W-:Y:S01]  /*dc80*/  HFMA2 R13, -RZ, RZ, 0, 1.1920928955078125e-07 ;  /* 0x00000002ff0d7431 */ /* 0x000fe200000001ff */
        /* <DEDUP_REMOVED lines=8> */
[----:B------:R-:W-:Y:S02]  /*dd10*/  IMAD.MOV.U32 R11, RZ, RZ, R6 ;  /* 0x000000ffff0b7224 */ /* 0x000fe400078e0006 */
        /* <DEDUP_REMOVED lines=10> */
.L_x_23287:
        /* <DEDUP_REMOVED lines=12> */
.L_x_23289:
[----:B------:R-:W-:Y:S05]  /*de80*/  BSYNC.RECONVERGENT B1 ;  /* 0x0000000000017941 */ /* 0x000fea0003800200 */
.L_x_23288:
        /* <DEDUP_REMOVED lines=62> */
.L_x_23286:
[----:B------:R-:W-:Y:S05]  /*e270*/  BSYNC.RECONVERGENT B0 ;  /* 0x0000000000007941 */ /* 0x000fea0003800200 */
.L_x_23285:
        /* <DEDUP_REMOVED lines=20> */
.L_x_23292:
        /* <DEDUP_REMOVED lines=12> */
.L_x_23294:
[----:B------:R-:W-:Y:S05]  /*e480*/  BSYNC.RECONVERGENT B1 ;  /* 0x0000000000017941 */ /* 0x000fea0003800200 */
.L_x_23293:
        /* <DEDUP_REMOVED lines=62> */
.L_x_23291:
[----:B------:R-:W-:Y:S05]  /*e870*/  BSYNC.RECONVERGENT B0 ;  /* 0x0000000000007941 */ /* 0x000fea0003800200 */
.L_x_23290:
[----:B------:R-:W-:Y:S01]  /*e880*/  I2FP.F32.U32 R11, R11 ;  /* 0x0000000b000b7245 */ /* 0x000fe20000201000 */
[----:B------:R-:W-:Y:S01]  /*e890*/  BSSY.RECONVERGENT B0, `(.L_x_23295) ;  /* 0x0000062000007945 */ /* 0x000fe20003800200 */
[----:B------:R-:W-:Y:S01]  /*e8a0*/  ISETP.NE.AND P3, PT, R12, 0x1, PT ;  /* 0x000000010c00780c */ /* 0x000fe20003f65270 */
[----:B------:R-:W-:Y:S01]  /*e8b0*/  HFMA2 R15, -RZ, RZ, 0, 1.1920928955078125e-07 ;  /* 0x00000002ff0f7431 */ /* 0x000fe200000001ff */
        /* <DEDUP_REMOVED lines=20> */
.L_x_23297:
        /* <DEDUP_REMOVED lines=12> */
.L_x_23299:
[----:B------:R-:W-:Y:S05]  /*eac0*/  BSYNC.RECONVERGENT B1 ;  /* 0x0000000000017941 */ /* 0x000fea0003800200 */
.L_x_23298:
        /* <DEDUP_REMOVED lines=62> */
.L_x_23296:
[----:B------:R-:W-:Y:S05]  /*eeb0*/  BSYNC.RECONVERGENT B0 ;  /* 0x0000000000007941 */ /* 0x000fea0003800200 */
.L_x_23295:
        /* <DEDUP_REMOVED lines=21> */
.L_x_23302:
        /* <DEDUP_REMOVED lines=12> */
.L_x_23304:
[----:B------:R-:W-:Y:S05]  /*f0d0*/  BSYNC.RECONVERGENT B1 ;  /* 0x0000000000017941 */ /* 0x000fea0003800200 */
.L_x_23303:
        /* <DEDUP_REMOVED lines=62> */
.L_x_23301:
[----:B------:R-:W-:Y:S05]  /*f4c0*/  BSYNC.RECONVERGENT B0 ;  /* 0x0000000000007941 */ /* 0x000fea0003800200 */
.L_x_23300:
        /* <DEDUP_REMOVED lines=23> */
.L_x_23307:
        /* <DEDUP_REMOVED lines=12> */
.L_x_23309:
[----:B------:R-:W-:Y:S05]  /*f700*/  BSYNC.RECONVERGENT B1 ;  /* 0x0000000000017941 */ /* 0x000fea0003800200 */
.L_x_23308:
        /* <DEDUP_REMOVED lines=62> */
.L_x_23306:
[----:B------:R-:W-:Y:S05]  /*faf0*/  BSYNC.RECONVERGENT B0 ;  /* 0x0000000000007941 */ /* 0x000fea0003800200 */
.L_x_23305:
        /* <DEDUP_REMOVED lines=20> */
.L_x_23312:
        /* <DEDUP_REMOVED lines=12> */
.L_x_23314:
[----:B------:R-:W-:Y:S05]  /*fd00*/  BSYNC.RECONVERGENT B1 ;  /* 0x0000000000017941 */ /* 0x000fea0003800200 */
.L_x_23313:
        /* <DEDUP_REMOVED lines=62> */
.L_x_23311:
[----:B------:R-:W-:Y:S05]  /*100f0*/  BSYNC.RECONVERGENT B0 ;  /* 0x0000000000007941 */ /* 0x000fea0003800200 */
.L_x_23310:
[----:B------:R-:W-:Y:S01]  /*10100*/  I2FP.F32.U32 R13, R13 ;  /* 0x0000000d000d7245 */ /* 0x000fe20000201000 */
[----:B------:R-:W-:Y:S01]  /*10110*/  BSSY.RECONVERGENT B0, `(.L_x_23315) ;  /* 0x0000062000007945 */ /* 0x000fe20003800200 */
[----:B------:R-:W-:Y:S01]  /*10120*/  FSEL R12, R12, RZ, P4 ;  /* 0x000000ff0c0c7208 */ /* 0x000fe20002000000 */
[----:B------:R-:W-:Y:S02]  /*10130*/  HFMA2 R17, -RZ, RZ, 0, 1.1920928955078125e-07 ;  /* 0x00000002ff117431 */ /* 0x000fe400000001ff */
        /* <DEDUP_REMOVED lines=20> */
.L_x_23317:
        /* <DEDUP_REMOVED lines=12> */
.L_x_23319:
[----:B------:R-:W-:Y:S05]  /*10340*/  BSYNC.RECONVERGENT B1 ;  /* 0x0000000000017941 */ /* 0x000fea0003800200 */
.L_x_23318:
        /* <DEDUP_REMOVED lines=62> */
.L_x_23316:
[----:B------:R-:W-:Y:S05]  /*10730*/  BSYNC.RECONVERGENT B0 ;  /* 0x0000000000007941 */ /* 0x000fea0003800200 */
.L_x_23315:
[----:B------:R-:W-:Y:S01]  /*10740*/  I2FP.F32.U32 R13, R13 ;  /* 0x0000000d000d7245 */ /* 0x000fe20000201000 */
[----:B------:R-:W-:Y:S01]  /*10750*/  BSSY.RECONVERGENT B0, `(.L_x_23320) ;  /* 0x000005d000007945 */ /* 0x000fe20003800200 */
[----:B------:R-:W-:Y:S01]  /*10760*/  ISETP.NE.AND P3, PT, R17, 0x1, PT ;  /* 0x000000011100780c */ /* 0x000fe20003f65270 */
[----:B------:R-:W-:Y:S01]  /*10770*/  IMAD.MOV.U32 R16, RZ, RZ, 0x2 ;  /* 0x00000002ff107424 */ /* 0x000fe200078e00ff */
        /* <DEDUP_REMOVED lines=15> */
.L_x_23322:
        /* <DEDUP_REMOVED lines=12> */
.L_x_23324:
[----:B------:R-:W-:Y:S05]  /*10930*/  BSYNC.RECONVERGENT B1 ;  /* 0x0000000000017941 */ /* 0x000fea0003800200 */
.L_x_23323:
        /* <DEDUP_REMOVED lines=62> */
.L_x_23321:
[----:B------:R-:W-:Y:S05]  /*10d20*/  BSYNC.RECONVERGENT B0 ;  /* 0x0000000000007941 */ /* 0x000fea0003800200 */
.L_x_23320:
        /* <DEDUP_REMOVED lines=23> */
.L_x_23327:
        /* <DEDUP_REMOVED lines=12> */
.L_x_23329:
[----:B------:R-:W-:Y:S05]  /*10f60*/  BSYNC.RECONVERGENT B1 ;  /* 0x0000000000017941 */ /* 0x000fea0003800200 */
.L_x_23328:
        /* <DEDUP_REMOVED lines=62> */
.L_x_23326:
[----:B------:R-:W-:Y:S05]  /*11350*/  BSYNC.RECONVERGENT B0 ;  /* 0x0000000000007941 */ /* 0x000fea0003800200 */
.L_x_23325:
        /* <DEDUP_REMOVED lines=18> */
.L_x_23332:
        /* <DEDUP_REMOVED lines=12> */
.L_x_23334:
[----:B------:R-:W-:Y:S05]  /*11540*/  BSYNC.RECONVERGENT B1 ;  /* 0x0000000000017941 */ /* 0x000fea0003800200 */
.L_x_23333:
        /* <DEDUP_REMOVED lines=62> */
.L_x_23331:
[----:B------:R-:W-:Y:S05]  /*11930*/  BSYNC.RECONVERGENT B0 ;  /* 0x0000000000007941 */ /* 0x000fea0003800200 */
.L_x_23330:
        /* <DEDUP_REMOVED lines=24> */
.L_x_23337:
        /* <DEDUP_REMOVED lines=12> */
.L_x_23339:
[----:B------:R-:W-:Y:S05]  /*11b80*/  BSYNC.RECONVERGENT B1 ;  /* 0x0000000000017941 */ /* 0x000fea0003800200 */
.L_x_23338:
        /* <DEDUP_REMOVED lines=62> */
.L_x_23336:
[----:B------:R-:W-:Y:S05]  /*11f70*/  BSYNC.RECONVERGENT B0 ;  /* 0x0000000000007941 */ /* 0x000fea0003800200 */
.L_x_23335:
        /* <DEDUP_REMOVED lines=19> */
.L_x_23342:
        /* <DEDUP_REMOVED lines=12> */
.L_x_23344:
[----:B------:R-:W-:Y:S05]  /*12170*/  BSYNC.RECONVERGENT B1 ;  /* 0x0000000000017941 */ /* 0x000fea0003800200 */
.L_x_23343:
        /* <DEDUP_REMOVED lines=62> */
.L_x_23341:
[----:B------:R-:W-:Y:S05]  /*12560*/  BSYNC.RECONVERGENT B0 ;  /* 0x0000000000007941 */ /* 0x000fea0003800200 */
.L_x_23340:
        /* <DEDUP_REMOVED lines=23> */
.L_x_23347:
        /* <DEDUP_REMOVED lines=12> */
.L_x_23349:
[----:B------:R-:W-:Y:S05]  /*127a0*/  BSYNC.RECONVERGENT B1 ;  /* 0x0000000000017941 */ /* 0x000fea0003800200 */
.L_x_23348:
        /* <DEDUP_REMOVED lines=62> */
.L_x_23346:
[----:B------:R-:W-:Y:S05]  /*12b90*/  BSYNC.RECONVERGENT B0 ;  /* 0x0000000000007941 */ /* 0x000fea0003800200 */
.L_x_23345:
        /* <DEDUP_REMOVED lines=18> */
.L_x_23352:
        /* <DEDUP_REMOVED lines=15> */
.L_x_23354:
[----:B------:R-:W-:Y:S05]  /*12db0*/  BSYNC.RECONVERGENT B1 ;  /* 0x0000000000017941 */ /* 0x000fea0003800200 */
.L_x_23353:
        /* <DEDUP_REMOVED lines=62> */
.L_x_23351:
[----:B------:R-:W-:Y:S05]  /*131a0*/  BSYNC.RECONVERGENT B0 ;  /* 0x0000000000007941 */ /* 0x000fea0003800200 */
.L_x_23350:
        /* <DEDUP_REMOVED lines=13> */
.L_x_23274:
        /* <DEDUP_REMOVED lines=16> */
.L_x_23358:
        /* <DEDUP_REMOVED lines=12> */
.L_x_23360:
[----:B------:R-:W-:Y:S05]  /*13440*/  BSYNC.RECONVERGENT B1 ;  /* 0x0000000000017941 */ /* 0x000fea0003800200 */
.L_x_23359:
        /* <DEDUP_REMOVED lines=61> */
.L_x_23357:
[----:B------:R-:W-:Y:S05]  /*13820*/  BSYNC.RECONVERGENT B0 ;  /* 0x0000000000007941 */ /* 0x000fea0003800200 */
.L_x_23356:
        /* <DEDUP_REMOVED lines=20> */
.L_x_23363:
        /* <DEDUP_REMOVED lines=12> */
.L_x_23365:
[----:B------:R-:W-:Y:S05]  /*13a30*/  BSYNC.RECONVERGENT B1 ;  /* 0x0000000000017941 */ /* 0x000fea0003800200 */
.L_x_23364:
        /* <DEDUP_REMOVED lines=62> */
.L_x_23362:
[----:B------:R-:W-:Y:S05]  /*13e20*/  BSYNC.RECONVERGENT B0 ;  /* 0x0000000000007941 */ /* 0x000fea0003800200 */
.L_x_23361:
        /* <DEDUP_REMOVED lines=19> */
.L_x_23368:
        /* <DEDUP_REMOVED lines=12> */
.L_x_23370:
[----:B------:R-:W-:Y:S05]  /*14020*/  BSYNC.RECONVERGENT B1 ;  /* 0x0000000000017941 */ /* 0x000fea0003800200 */
.L_x_23369:
        /* <DEDUP_REMOVED lines=62> */
.L_x_23367:
[----:B------:R-:W-:Y:S05]  /*14410*/  BSYNC.RECONVERGENT B0 ;  /* 0x0000000000007941 */ /* 0x000fea0003800200 */
.L_x_23366:
[----:B------:R-:W-:Y:S01]  /*14420*/  I2FP.F32.U32 R22, R25 ;  /* 0x0000001900167245 */ /* 0x000fe20000201000 */
[----:B------:R-:W-:Y:S01]  /*14430*/  BSSY.RECONVERGENT B0, `(.L_x_23371) ;  /* 0x000005e000007945 */ /* 0x000fe20003800200 */
[----:B------:R-:W-:Y:S01]  /*14440*/  ISETP.NE.AND P2, PT, R26, 0x1, PT ;  /* 0x000000011a00780c */ /* 0x000fe20003f45270 */
[C---:B------:R-:W-:Y:S01]  /*14450*/  IMAD.U32 R23, R17.reuse, 0x10000, RZ ;  /* 0x0001000011177824 */ /* 0x040fe200078e00ff */
[----:B------:R-:W-:Y:S01]  /*14460*/  LOP3.LUT R8, R8, 0xfffffffb, RZ, 0xc0, !PT ;  /* 0xfffffffb08087812 */ /* 0x000fe200078ec0ff */
[----:B------:R-:W-:Y:S01]  /*14470*/  FFMA.FTZ R22, R22, R216, 1.1641532182693481445e-10 ;  /* 0x2f00000016167423 */ /* 0x000fe200000100d8 */
[----:B------:R-:W-:Y:S01]  /*14480*/  PRMT R17, R17, 0x7632, R17 ;  /* 0x0000763211117816 */ /* 0x000fe20000000011 */
        /* <DEDUP_REMOVED lines=13> */
.L_x_23373:
        /* <DEDUP_REMOVED lines=12> */
.L_x_23375:
[----:B------:R-:W-:Y:S05]  /*14620*/  BSYNC.RECONVERGENT B1 ;  /* 0x0000000000017941 */ /* 0x000fea0003800200 */
.L_x_23374:
        /* <DEDUP_REMOVED lines=62> */
.L_x_23372:
[----:B------:R-:W-:Y:S05]  /*14a10*/  BSYNC.RECONVERGENT B0 ;  /* 0x0000000000007941 */ /* 0x000fea0003800200 */
.L_x_23371:
        /* <DEDUP_REMOVED lines=19> */
.L_x_23378:
        /* <DEDUP_REMOVED lines=12> */
.L_x_23380:
[----:B------:R-:W-:Y:S05]  /*14c10*/  BSYNC.RECONVERGENT B1 ;  /* 0x0000000000017941 */ /* 0x000fea0003800200 */
.L_x_23379:
        /* <DEDUP_REMOVED lines=62> */
.L_x_23377:
[----:B------:R-:W-:Y:S05]  /*15000*/  BSYNC.RECONVERGENT B0 ;  /* 0x0000000000007941 */ /* 0x000fea0003800200 */
.L_x_23376:
        /* <DEDUP_REMOVED lines=18> */
.L_x_23383:
        /* <DEDUP_REMOVED lines=12> */
.L_x_23385:
[----:B------:R-:W-:Y:S05]  /*151f0*/  BSYNC.RECONVERGENT B1 ;  /* 0x0000000000017941 */ /* 0x000fea0003800200 */
.L_x_23384:
[----:B------:R-:W-:Y:S01]  /*15200*/  IMAD.WIDE.U32 R30, R0, -0x2daee0ad, RZ ;  /* 0xd2511f53001e7825 */ /* 0x000fe200078e00ff */
[----:B------:R-:W-:Y:S01]  /*15210*/  UIADD3 UR4, UPT, UPT, UR10, -0x61c88647, URZ ;  /* 0x9e3779b90a047890 */ /* 0x000fe2000fffe0ff */
[----:B------:R-:W-:Y:S02]  /*15220*/  MOV R22, R20 ;  /* 0x0000001400167202 */ /* 0x000fe40000000f00 */
        /* <DEDUP_REMOVED lines=59> */
.L_x_23382:
[----:B------:R-:W-:Y:S05]  /*155e0*/  BSYNC.RECONVERGENT B0 ;  /* 0x0000000000007941 */ /* 0x000fea0003800200 */
.L_x_23381:
        /* <DEDUP_REMOVED lines=17> */
.L_x_23388:
        /* <DEDUP_REMOVED lines=12> */
.L_x_23390:
[----:B------:R-:W-:Y:S05]  /*157c0*/  BSYNC.RECONVERGENT B1 ;  /* 0x0000000000017941 */ /* 0x000fea0003800200 */
.L_x_23389:
        /* <DEDUP_REMOVED lines=62> */
.L_x_23387:
[----:B------:R-:W-:Y:S05]  /*15bb0*/  BSYNC.RECONVERGENT B0 ;  /* 0x0000000000007941 */ /* 0x000fea0003800200 */
.L_x_23386:
        /* <DEDUP_REMOVED lines=18> */
.L_x_23393:
        /* <DEDUP_REMOVED lines=12> */
.L_x_23395:
[----:B------:R-:W-:Y:S05]  /*15da0*/  BSYNC.RECONVERGENT B1 ;  /* 0x0000000000017941 */ /* 0x000fea0003800200 */
.L_x_23394:
        /* <DEDUP_REMOVED lines=62> */
.L_x_23392:
[----:B------:R-:W-:Y:S05]  /*16190*/  BSYNC.RECONVERGENT B0 ;  /* 0x0000000000007941 */ /* 0x000fea0003800200 */
.L_x_23391:
[----:B------:R-:W-:Y:S01]  /*161a0*/  LOP3.LUT R8, R8, 0xffffff7f, RZ, 0xc0, !PT ;  /* 0xffffff7f08087812 */ /* 0x000fe200078ec0ff */
[-C--:B------:R-:W-:Y:S01]  /*161b0*/  FMUL.FTZ R26, R18, R227.reuse ;  /* 0x000000e3121a7220 */ /* 0x080fe20000410000 */
[-C--:B------:R-:W-:Y:S01]  /*161c0*/  FMUL.FTZ R18, R24, R227.reuse ;  /* 0x000000e318127220 */ /* 0x080fe20000410000 */
[----:B------:R-:W-:Y:S01]  /*161d0*/  IMAD.U32 R24, R19, 0x10000, RZ ;  /* 0x0001000013187824 */ /* 0x000fe200078e00ff */
[----:B------:R-:W-:Y:S01]  /*161e0*/  @P2 LOP3.LUT R8, R8, 0x80, RZ, 0xfc, !PT ;  /* 0x0000008008082812 */ /* 0x000fe200078efcff */
[----:B------:R-:W-:Y:S01]  /*161f0*/  FMUL.FTZ R19, R23, R227 ;  /* 0x000000e317137220 */ /* 0x000fe20000410000 */
        /* <DEDUP_REMOVED lines=36> */
.L_x_23355:
        /* <DEDUP_REMOVED lines=42> */
.L_x_23396:
        /* <DEDUP_REMOVED lines=27> */
.L_x_23400:
        /* <DEDUP_REMOVED lines=12> */
.L_x_23402:
[----:B------:R-:W-:Y:S05]  /*16950*/  BSYNC.RECONVERGENT B1 ;  /* 0x0000000000017941 */ /* 0x000fea0003800200 */
.L_x_23401:
        /* <DEDUP_REMOVED lines=62> */
.L_x_23399:
[----:B------:R-:W-:Y:S05]  /*16d40*/  BSYNC.RECONVERGENT B0 ;  /* 0x0000000000007941 */ /* 0x000fea0003800200 */
.L_x_23398:
        /* <DEDUP_REMOVED lines=21> */
.L_x_23405:
        /* <DEDUP_REMOVED lines=12> */
.L_x_23407:
[----:B------:R-:W-:Y:S05]  /*16f60*/  BSYNC.RECONVERGENT B1 ;  /* 0x0000000000017941 */ /* 0x000fea0003800200 */
.L_x_23406:
        /* <DEDUP_REMOVED lines=62> */
.L_x_23404:
[----:B------:R-:W-:Y:S05]  /*17350*/  BSYNC.RECONVERGENT B0 ;  /* 0x0000000000007941 */ /* 0x000fea0003800200 */
.L_x_23403:
        /* <DEDUP_REMOVED lines=23> */
.L_x_23410:
        /* <DEDUP_REMOVED lines=12> */
.L_x_23412:
[----:B------:R-:W-:Y:S05]  /*17590*/  BSYNC.RECONVERGENT B1 ;  /* 0x0000000000017941 */ /* 0x000fea0003800200 */
.L_x_23411:
        /* <DEDUP_REMOVED lines=62> */
.L_x_23409:
[----:B------:R-:W-:Y:S05]  /*17980*/  BSYNC.RECONVERGENT B0 ;  /* 0x0000000000007941 */ /* 0x000fea0003800200 */
.L_x_23408:
        /* <DEDUP_REMOVED lines=20> */
.L_x_23415:
        /* <DEDUP_REMOVED lines=12> */
.L_x_23417:
[----:B------:R-:W-:Y:S05]  /*17b90*/  BSYNC.RECONVERGENT B1 ;  /* 0x0000000000017941 */ /* 0x000fea0003800200 */
.L_x_23416:
        /* <DEDUP_REMOVED lines=62> */
.L_x_23414:
[----:B------:R-:W-:Y:S05]  /*17f80*/  BSYNC.RECONVERGENT B0 ;  /* 0x0000000000007941 */ /* 0x000fea0003800200 */
.L_x_23413:
        /* <DEDUP_REMOVED lines=24> */
.L_x_23420:
        /* <DEDUP_REMOVED lines=12> */
.L_x_23422:
[----:B------:R-:W-:Y:S05]  /*181d0*/  BSYNC.RECONVERGENT B1 ;  /* 0x0000000000017941 */ /* 0x000fea0003800200 */
.L_x_23421:
        /* <DEDUP_REMOVED lines=55> */
[----:B------:R-:W-:-:S05]  /*18550*/  IMAD.WIDE.U32 R12, R3, -0x2daee0ad, RZ ;  /* 0xd2511f53030c7825 */ /* 0x000fca00078e00ff */
[----:B------:R-:W-:Y:S01]  /*18560*/  LOP3.LUT R3, R22, UR4, R13, 0x96, !PT ;  /* 0x0000000416037c12 */ /* 0x000fe2000f8e960d */
[----:B------:R-:W-:Y:S01]  /*18570*/  UIADD3 UR4, UPT, UPT, UR10, -0x700cb87f, URZ ;  /* 0x8ff347810a047890 */ /* 0x000fe2000fffe0ff */
[----:B------:R-:W-:Y:S01]  /*18580*/  MOV R21, R12 ;  /* 0x0000000c00157202 */ /* 0x000fe20000000f00 */
[----:B------:R-:W-:-:S04]  /*18590*/  IMAD.WIDE.U32 R12, R4, -0x326172a9, RZ ;  /* 0xcd9e8d57040c7825 */ /* 0x000fc800078e00ff */
[----:B------:R-:W-:Y:S01]  /*185a0*/  IMAD.MOV.U32 R6, RZ, RZ, R12 ;  /* 0x000000ffff067224 */ /* 0x000fe200078e000c */
[----:B------:R-:W-:-:S07]  /*185b0*/  LOP3.LUT R4, R14, UR4, R13, 0x96, !PT ;  /* 0x000000040e047c12 */ /* 0x000fce000f8e960d */
.L_x_23419:
[----:B------:R-:W-:Y:S05]  /*185c0*/  BSYNC.RECONVERGENT B0 ;  /* 0x0000000000007941 */ /* 0x000fea0003800200 */
.L_x_23418:
        /* <DEDUP_REMOVED lines=21> */
.L_x_23425:
        /* <DEDUP_REMOVED lines=12> */
.L_x_23427:
[----:B------:R-:W-:Y:S05]  /*187e0*/  BSYNC.RECONVERGENT B1 ;  /* 0x0000000000017941 */ /* 0x000fea0003800200 */
.L_x_23426:
        /* <DEDUP_REMOVED lines=62> */
.L_x_23424:
[----:B------:R-:W-:Y:S05]  /*18bd0*/  BSYNC.RECONVERGENT B0 ;  /* 0x0000000000007941 */ /* 0x000fea0003800200 */
.L_x_23423:
        /* <DEDUP_REMOVED lines=23> */
.L_x_23430:
        /* <DEDUP_REMOVED lines=12> */
.L_x_23432:
[----:B------:R-:W-:Y:S05]  /*18e10*/  BSYNC.RECONVERGENT B1 ;  /* 0x0000000000017941 */ /* 0x000fea0003800200 */
.L_x_23431:
        /* <DEDUP_REMOVED lines=62> */
.L_x_23429:
[----:B------:R-:W-:Y:S05]  /*19200*/  BSYNC.RECONVERGENT B0 ;  /* 0x0000000000007941 */ /* 0x000fea0003800200 */
.L_x_23428:
        /* <DEDUP_REMOVED lines=20> */
.L_x_23435:
        /* <DEDUP_REMOVED lines=12> */
.L_x_23437:
[----:B------:R-:W-:Y:S05]  /*19410*/  BSYNC.RECONVERGENT B1 ;  /* 0x0000000000017941 */ /* 0x000fea0003800200 */
.L_x_23436:
        /* <DEDUP_REMOVED lines=62> */
.L_x_23434:
[----:B------:R-:W-:Y:S05]  /*19800*/  BSYNC.RECONVERGENT B0 ;  /* 0x0000000000007941 */ /* 0x000fea0003800200 */
.L_x_23433:
        /* <DEDUP_REMOVED lines=24> */
.L_x_23440:
        /* <DEDUP_REMOVED lines=12> */
.L_x_23442:
[----:B------:R-:W-:Y:S05]  /*19a50*/  BSYNC.RECONVERGENT B1 ;  /* 0x0000000000017941 */ /* 0x000fea0003800200 */
.L_x_23441:
        /* <DEDUP_REMOVED lines=62> */
.L_x_23439:
[----:B------:R-:W-:Y:S05]  /*19e40*/  BSYNC.RECONVERGENT B0 ;  /* 0x0000000000007941 */ /* 0x000fea0003800200 */
.L_x_23438:
        /* <DEDUP_REMOVED lines=19> */
.L_x_23445:
        /* <DEDUP_REMOVED lines=12> */
.L_x_23447:
[----:B------:R-:W-:Y:S05]  /*1a040*/  BSYNC.RECONVERGENT B1 ;  /* 0x0000000000017941 */ /* 0x000fea0003800200 */
.L_x_23446:
        /* <DEDUP_REMOVED lines=62> */
.L_x_23444:
[----:B------:R-:W-:Y:S05]  /*1a430*/  BSYNC.RECONVERGENT B0 ;  /* 0x0000000000007941 */ /* 0x000fea0003800200 */
.L_x_23443:
        /* <DEDUP_REMOVED lines=24> */
.L_x_23450:
        /* <DEDUP_REMOVED lines=12> */
.L_x_23452:
[----:B------:R-:W-:Y:S05]  /*1a680*/  BSYNC.RECONVERGENT B1 ;  /* 0x0000000000017941 */ /* 0x000fea0003800200 */
.L_x_23451:
        /* <DEDUP_REMOVED lines=62> */
.L_x_23449:
[----:B------:R-:W-:Y:S05]  /*1aa70*/  BSYNC.RECONVERGENT B0 ;  /* 0x0000000000007941 */ /* 0x000fea0003800200 */
.L_x_23448:
        /* <DEDUP_REMOVED lines=18> */
.L_x_23455:
        /* <DEDUP_REMOVED lines=12> */
.L_x_23457:
[----:B------:R-:W-:Y:S05]  /*1ac60*/  BSYNC.RECONVERGENT B1 ;  /* 0x0000000000017941 */ /* 0x000fea0003800200 */
.L_x_23456:
        /* <DEDUP_REMOVED lines=62> */
.L_x_23454:
[----:B------:R-:W-:Y:S05]  /*1b050*/  BSYNC.RECONVERGENT B0 ;  /* 0x0000000000007941 */ /* 0x000fea0003800200 */
.L_x_23453:
        /* <DEDUP_REMOVED lines=25> */
.L_x_23460:
        /* <DEDUP_REMOVED lines=12> */
.L_x_23462:
[----:B------:R-:W-:Y:S05]  /*1b2b0*/  BSYNC.RECONVERGENT B1 ;  /* 0x0000000000017941 */ /* 0x000fea0003800200 */
.L_x_23461:
        /* <DEDUP_REMOVED lines=62> */
.L_x_23459:
[----:B------:R-:W-:Y:S05]  /*1b6a0*/  BSYNC.RECONVERGENT B0 ;  /* 0x0000000000007941 */ /* 0x000fea0003800200 */
.L_x_23458:
        /* <DEDUP_REMOVED lines=8> */
[----:B------:R-:W-:Y:S01]  /*1b730*/  FMUL.FTZ R15, R15, R227 ;  /* 0x000000e30f0f7220 */ /* 0x000fe20000410000 */
[----:B------:R-:W-:Y:S01]  /*1b740*/  IMAD.MOV.U32 R16, RZ, RZ, 0x2 ;  /* 0x00000002ff107424 */ /* 0x000fe200078e00ff */
        /* <DEDUP_REMOVED lines=9> */
.L_x_23465:
        /* <DEDUP_REMOVED lines=12> */
.L_x_23467:
[----:B------:R-:W-:Y:S05]  /*1b8a0*/  BSYNC.RECONVERGENT B1 ;  /* 0x0000000000017941 */ /* 0x000fea0003800200 */
.L_x_23466:
        /* <DEDUP_REMOVED lines=62> */
.L_x_23464:
[----:B------:R-:W-:Y:S05]  /*1bc90*/  BSYNC.RECONVERGENT B0 ;  /* 0x0000000000007941 */ /* 0x000fea0003800200 */
.L_x_23463:
        /* <DEDUP_REMOVED lines=24> */
.L_x_23470:
        /* <DEDUP_REMOVED lines=12> */
.L_x_23472:
[----:B------:R-:W-:Y:S05]  /*1bee0*/  BSYNC.RECONVERGENT B1 ;  /* 0x0000000000017941 */ /* 0x000fea0003800200 */
.L_x_23471:
        /* <DEDUP_REMOVED lines=62> */
.L_x_23469:
[----:B------:R-:W-:Y:S05]  /*1c2d0*/  BSYNC.RECONVERGENT B0 ;  /* 0x0000000000007941 */ /* 0x000fea0003800200 */
.L_x_23468:
        /* <DEDUP_REMOVED lines=18> */
.L_x_23475:
        /* <DEDUP_REMOVED lines=15> */
.L_x_23477:
[----:B------:R-:W-:Y:S05]  /*1c4f0*/  BSYNC.RECONVERGENT B1 ;  /* 0x0000000000017941 */ /* 0x000fea0003800200 */
.L_x_23476:
        /* <DEDUP_REMOVED lines=62> */
.L_x_23474:
[----:B------:R-:W-:Y:S05]  /*1c8e0*/  BSYNC.RECONVERGENT B0 ;  /* 0x0000000000007941 */ /* 0x000fea0003800200 */
.L_x_23473:
        /* <DEDUP_REMOVED lines=11> */
[----:B------:R-:W-:Y:S01]  /*1c9a0*/  PRMT R204, R16, 0x7610, R204 ;  /* 0x0000761010cc7816 */ /* 0x000fe200000000cc */
[----:B------:R-:W-:Y:S06]  /*1c9b0*/  BRA `(.L_x_23478) ;  /* 0x0000003000747947 */ /* 0x000fec0003800000 */
.L_x_23397:
        /* <DEDUP_REMOVED lines=16> */
.L_x_23481:
        /* <DEDUP_REMOVED lines=12> */
.L_x_23483:
[----:B------:R-:W-:Y:S05]  /*1cb80*/  BSYNC.RECONVERGENT B1 ;  /* 0x0000000000017941 */ /* 0x000fea0003800200 */
.L_x_23482:
        /* <DEDUP_REMOVED lines=62> */
.L_x_23480:
[----:B------:R-:W-:Y:S05]  /*1cf70*/  BSYNC.RECONVERGENT B0 ;  /* 0x0000000000007941 */ /* 0x000fea0003800200 */
.L_x_23479:
        /* <DEDUP_REMOVED lines=20> */
.L_x_23486:
        /* <DEDUP_REMOVED lines=12> */
.L_x_23488:
[----:B------:R-:W-:Y:S05]  /*1d180*/  BSYNC.RECONVERGENT B1 ;  /* 0x0000000000017941 */ /* 0x000fea0003800200 */
.L_x_23487:
        /* <DEDUP_REMOVED lines=62> */
.L_x_23485:
[----:B------:R-:W-:Y:S05]  /*1d570*/  BSYNC.RECONVERGENT B0 ;  /* 0x0000000000007941 */ /* 0x000fea0003800200 */
.L_x_23484:
        /* <DEDUP_REMOVED lines=19> */
.L_x_23491:
        /* <DEDUP_REMOVED lines=12> */
.L_x_23493:
[----:B------:R-:W-:Y:S05]  /*1d770*/  BSYNC.RECONVERGENT B1 ;  /* 0x0000000000017941 */ /* 0x000fea0003800200 */
.L_x_23492:
        /* <DEDUP_REMOVED lines=62> */
.L_x_23490:
[----:B------:R-:W-:Y:S05]  /*1db60*/  BSYNC.RECONVERGENT B0 ;  /* 0x0000000000007941 */ /* 0x000fea0003800200 */
.L_x_23489:
        /* <DEDUP_REMOVED lines=20> */
.L_x_23496:
        /* <DEDUP_REMOVED lines=12> */
.L_x_23498:
[----:B------:R-:W-:Y:S05]  /*1dd70*/  BSYNC.RECONVERGENT B1 ;  /* 0x0000000000017941 */ /* 0x000fea0003800200 */
.L_x_23497:
        /* <DEDUP_REMOVED lines=62> */
.L_x_23495:
[----:B------:R-:W-:Y:S05]  /*1e160*/  BSYNC.RECONVERGENT B0 ;  /* 0x0000000000007941 */ /* 0x000fea0003800200 */
.L_x_23494:
        /* <DEDUP_REMOVED lines=19> */
.L_x_23501:
        /* <DEDUP_REMOVED lines=12> */
.L_x_23503:
[----:B------:R-:W-:Y:S05]  /*1e360*/  BSYNC.RECONVERGENT B1 ;  /* 0x0000000000017941 */ /* 0x000fea0003800200 */
.L_x_23502:
        /* <DEDUP_REMOVED lines=62> */
.L_x_23500:
[----:B------:R-:W-:Y:S05]  /*1e750*/  BSYNC.RECONVERGENT B0 ;  /* 0x0000000000007941 */ /* 0x000fea0003800200 */
.L_x_23499:
        /* <DEDUP_REMOVED lines=18> */
.L_x_23506:
        /* <DEDUP_REMOVED lines=12> */
.L_x_23508:
[----:B------:R-:W-:Y:S05]  /*1e940*/  BSYNC.RECONVERGENT B1 ;  /* 0x0000000000017941 */ /* 0x000fea0003800200 */
.L_x_23507:
        /* <DEDUP_REMOVED lines=62> */
.L_x_23505:
[----:B------:R-:W-:Y:S05]  /*1ed30*/  BSYNC.RECONVERGENT B0 ;  /* 0x0000000000007941 */ /* 0x000fea0003800200 */
.L_x_23504:
        /* <DEDUP_REMOVED lines=17> */
.L_x_23511:
        /* <DEDUP_REMOVED lines=12> */
.L_x_23513:
[----:B------:R-:W-:Y:S05]  /*1ef10*/  BSYNC.RECONVERGENT B1 ;  /* 0x0000000000017941 */ /* 0x000fea0003800200 */
.L_x_23512:
        /* <DEDUP_REMOVED lines=62> */
.L_x_23510:
[----:B------:R-:W-:Y:S05]  /*1f300*/  BSYNC.RECONVERGENT B0 ;  /* 0x0000000000007941 */ /* 0x000fea0003800200 */
.L_x_23509:
        /* <DEDUP_REMOVED lines=18> */
.L_x_23516:
        /* <DEDUP_REMOVED lines=12> */
.L_x_23518:
[----:B------:R-:W-:Y:S05]  /*1f4f0*/  BSYNC.RECONVERGENT B1 ;  /* 0x0000000000017941 */ /* 0x000fea0003800200 */
.L_x_23517:
        /* <DEDUP_REMOVED lines=62> */
.L_x_23515:
[----:B------:R-:W-:Y:S05]  /*1f8e0*/  BSYNC.RECONVERGENT B0 ;  /* 0x0000000000007941 */ /* 0x000fea0003800200 */
.L_x_23514:
[----:B------:R-:W-:Y:S01]  /*1f8f0*/  LOP3.LUT R8, R8, 0xffffff7f, RZ, 0xc0, !PT ;  /* 0xffffff7f08087812 */ /* 0x000fe200078ec0ff */
[-C--:B------:R-:W-:Y:S01]  /*1f900*/  FMUL.FTZ R26, R18, R227.reuse ;  /* 0x000000e3121a7220 */ /* 0x080fe20000410000 */
[-C--:B------:R-:W-:Y:S01]  /*1f910*/  FMUL.FTZ R18, R23, R227.reuse ;  /* 0x000000e317127220 */ /* 0x080fe20000410000 */
[----:B------:R-:W-:Y:S01]  /*1f920*/  SHF.L.U32 R23, R19, 0x10, RZ ;  /* 0x0000001013177819 */ /* 0x000fe200000006ff */
[-C--:B------:R-:W-:Y:S01]  /*1f930*/  FMUL.FTZ R19, R17, R227.reuse ;  /* 0x000000e311137220 */ /* 0x080fe20000410000 */
[----:B------:R-:W-:Y:S01]  /*1f940*/  @P2 LOP3.LUT R8, R8, 0x80, RZ, 0xfc, !PT ;  /* 0x0000008008082812 */ /* 0x000fe200078efcff */
[----:B------:R-:W-:Y:S01]  /*1f950*/  FMUL.FTZ R17, R22, R227 ;  /* 0x000000e316117220 */ /* 0x000fe20000410000 */
[----:B------:R-:W-:Y:S01]  /*1f960*/  I2FP.F32.U32 R27, R29 ;  /* 0x0000001d001b7245 */ /* 0x000fe20000201000 */
[-C--:B------:R-:W-:Y:S01]  /*1f970*/  FMUL.FTZ R22, R16, R227.reuse ;  /* 0x000000e310167220 */ /* 0x080fe20000410000 */
[----:B------:R-:W-:Y:S01]  /*1f980*/  LOP3.LUT P2, RZ, R8, 0x10, RZ, 0xc0, !PT ;  /* 0x0000001008ff7812 */ /* 0x000fe2000784c0ff */
        /* <DEDUP_REMOVED lines=32> */
.L_x_23478:
        /* <DEDUP_REMOVED lines=42> */
.L_x_23519:
        /* <DEDUP_REMOVED lines=27> */
.L_x_23523:
        /* <DEDUP_REMOVED lines=12> */
.L_x_23525:
[----:B------:R-:W-:Y:S05]  /*200a0*/  BSYNC.RECONVERGENT B1 ;  /* 0x0000000000017941 */ /* 0x000fea0003800200 */
.L_x_23524:
        /* <DEDUP_REMOVED lines=62> */
.L_x_23522:
[----:B------:R-:W-:Y:S05]  /*20490*/  BSYNC.RECONVERGENT B0 ;  /* 0x0000000000007941 */ /* 0x000fea0003800200 */
.L_x_23521:
        /* <DEDUP_REMOVED lines=21> */
.L_x_23528:
        /* <DEDUP_REMOVED lines=12> */
.L_x_23530:
[----:B------:R-:W-:Y:S05]  /*206b0*/  BSYNC.RECONVERGENT B1 ;  /* 0x0000000000017941 */ /* 0x000fea0003800200 */
.L_x_23529:
        /* <DEDUP_REMOVED lines=62> */
.L_x_23527:
[----:B------:R-:W-:Y:S05]  /*20aa0*/  BSYNC.RECONVERGENT B0 ;  /* 0x0000000000007941 */ /* 0x000fea0003800200 */
.L_x_23526:
        /* <DEDUP_REMOVED lines=23> */
.L_x_23533:
        /* <DEDUP_REMOVED lines=12> */
.L_x_23535:
[----:B------:R-:W-:Y:S05]  /*20ce0*/  BSYNC.RECONVERGENT B1 ;  /* 0x0000000000017941 */ /* 0x000fea0003800200 */
.L_x_23534:
        /* <DEDUP_REMOVED lines=62> */
.L_x_23532:
[----:B------:R-:W-:Y:S05]  /*210d0*/  BSYNC.RECONVERGENT B0 ;  /* 0x0000000000007941 */ /* 0x000fea0003800200 */
.L_x_23531:
        /* <DEDUP_REMOVED lines=20> */
.L_x_23538:
        /* <DEDUP_REMOVED lines=12> */
.L_x_23540:
[----:B------:R-:W-:Y:S05]  /*212e0*/  BSYNC.RECONVERGENT B1 ;  /* 0x0000000000017941 */ /* 0x000fea0003800200 */
.L_x_23539:
        /* <DEDUP_REMOVED lines=62> */
.L_x_23537:
[----:B------:R-:W-:Y:S05]  /*216d0*/  BSYNC.RECONVERGENT B0 ;  /* 0x0000000000007941 */ /* 0x000fea0003800200 */
.L_x_23536:
        /* <DEDUP_REMOVED lines=24> */
.L_x_23543:
        /* <DEDUP_REMOVED lines=12> */
.L_x_23545:
[----:B------:R-:W-:Y:S05]  /*21920*/  BSYNC.RECONVERGENT B1 ;  /* 0x0000000000017941 */ /* 0x000fea0003800200 */
.L_x_23544:
        /* <DEDUP_REMOVED lines=62> */
.L_x_23542:
[----:B------:R-:W-:Y:S05]  /*21d10*/  BSYNC.RECONVERGENT B0 ;  /* 0x0000000000007941 */ /* 0x000fea0003800200 */
.L_x_23541:
        /* <DEDUP_REMOVED lines=21> */
.L_x_23548:
        /* <DEDUP_REMOVED lines=12> */
.L_x_23550:
[----:B------:R-:W-:Y:S05]  /*21f30*/  BSYNC.RECONVERGENT B1 ;  /* 0x0000000000017941 */ /* 0x000fea0003800200 */
.L_x_23549:
        /* <DEDUP_REMOVED lines=62> */
.L_x_23547:
[----:B------:R-:W-:Y:S05]  /*22320*/  BSYNC.RECONVERGENT B0 ;  /* 0x0000000000007941 */ /* 0x000fea0003800200 */
.L_x_23546:
        /* <DEDUP_REMOVED lines=23> */
.L_x_23553:
        /* <DEDUP_REMOVED lines=12> */
.L_x_23555:
[----:B------:R-:W-:Y:S05]  /*22560*/  BSYNC.RECONVERGENT B1 ;  /* 0x0000000000017941 */ /* 0x000fea0003800200 */
.L_x_23554:
        /* <DEDUP_REMOVED lines=62> */
.L_x_23552:
[----:B------:R-:W-:Y:S05]  /*22950*/  BSYNC.RECONVERGENT B0 ;  /* 0x0000000000007941 */ /* 0x000fea0003800200 */
.L_x_23551:
        /* <DEDUP_REMOVED lines=20> */
.L_x_23558:
        /* <DEDUP_REMOVED lines=12> */
.L_x_23560:
[----:B------:R-:W-:Y:S05]  /*22b60*/  BSYNC.RECONVERGENT B1 ;  /* 0x0000000000017941 */ /* 0x000fea0003800200 */
.L_x_23559:
        /* <DEDUP_REMOVED lines=62> */
.L_x_23557:
[----:B------:R-:W-:Y:S05]  /*22f50*/  BSYNC.RECONVERGENT B0 ;  /* 0x0000000000007941 */ /* 0x000fea0003800200 */
.L_x_23556:
        /* <DEDUP_REMOVED lines=24> */
.L_x_23563:
        /* <DEDUP_REMOVED lines=12> */
.L_x_23565:
[----:B------:R-:W-:Y:S05]  /*231a0*/  BSYNC.RECONVERGENT B1 ;  /* 0x0000000000017941 */ /* 0x000fea0003800200 */
.L_x_23564:
        /* <DEDUP_REMOVED lines=62> */
.L_x_23562:
[----:B------:R-:W-:Y:S05]  /*23590*/  BSYNC.RECONVERGENT B0 ;  /* 0x0000000000007941 */ /* 0x000fea0003800200 */
.L_x_23561:
        /* <DEDUP_REMOVED lines=19> */
.L_x_23568:
        /* <DEDUP_REMOVED lines=12> */
.L_x_23570:
[----:B------:R-:W-:Y:S05]  /*23790*/  BSYNC.RECONVERGENT B1 ;  /* 0x0000000000017941 */ /* 0x000fea0003800200 */
.L_x_23569:
        /* <DEDUP_REMOVED lines=62> */
.L_x_23567:
[----:B------:R-:W-:Y:S05]  /*23b80*/  BSYNC.RECONVERGENT B0 ;  /* 0x0000000000007941 */ /* 0x000fea0003800200 */
.L_x_23566:
        /* <DEDUP_REMOVED lines=11> */
[----:B------:R-:W-:Y:S01]  /*23c40*/  HFMA2 R17, -RZ, RZ, 0, 1.1920928955078125e-07 ;  /* 0x00000002ff117431 */ /* 0x000fe200000001ff */
[----:B------:R-:W-:Y:S01]  /*23c50*/  PRMT R13, R15, 0x7610, R13 ;  /* 0x000076100f0d7816 */ /* 0x000fe2000000000d */
        /* <DEDUP_REMOVED lines=11> */
.L_x_23573:
        /* <DEDUP_REMOVED lines=12> */
.L_x_23575:
[----:B------:R-:W-:Y:S05]  /*23dd0*/  BSYNC.RECONVERGENT B1 ;  /* 0x0000000000017941 */ /* 0x000fea0003800200 */
.L_x_23574:
        /* <DEDUP_REMOVED lines=62> */
.L_x_23572:
[----:B------:R-:W-:Y:S05]  /*241c0*/  BSYNC.RECONVERGENT B0 ;  /* 0x0000000000007941 */ /* 0x000fea0003800200 */
.L_x_23571:
        /* <DEDUP_REMOVED lines=18> */
.L_x_23578:
        /* <DEDUP_REMOVED lines=12> */
.L_x_23580:
[----:B------:R-:W-:Y:S05]  /*243b0*/  BSYNC.RECONVERGENT B1 ;  /* 0x0000000000017941 */ /* 0x000fea0003800200 */
.L_x_23579:
        /* <DEDUP_REMOVED lines=62> */
.L_x_23577:
[----:B------:R-:W-:Y:S05]  /*247a0*/  BSYNC.RECONVERGENT B0 ;  /* 0x0000000000007941 */ /* 0x000fea0003800200 */
.L_x_23576:
[----:B------:R-:W-:Y:S01]  /*247b0*/  I2FP.F32.U32 R17, R15 ;  /* 0x0000000f00117245 */ /* 0x000fe20000201000 */
[----:B------:R-:W-:Y:S01]  /*247c0*/  BSSY.RECONVERGENT B0, `(.L_x_23581) ;  /* 0x0000063000007945 */ /* 0x000fe20003800200 */
[----:B------:R-:W-:Y:S02]  /*247d0*/  PRMT R15, R102, 0x7632, R15 ;  /* 0x00007632660f7816 */ /* 0x000fe4000000000f */
        /* <DEDUP_REMOVED lines=22> */
.L_x_23583:
        /* <DEDUP_REMOVED lines=12> */
.L_x_23585:
[----:B------:R-:W-:Y:S05]  /*24a00*/  BSYNC.RECONVERGENT B1 ;  /* 0x0000000000017941 */ /* 0x000fea0003800200 */
.L_x_23584:
        /* <DEDUP_REMOVED lines=62> */
.L_x_23582:
[----:B------:R-:W-:Y:S05]  /*24df0*/  BSYNC.RECONVERGENT B0 ;  /* 0x0000000000007941 */ /* 0x000fea0003800200 */
.L_x_23581:
[----:B------:R-:W-:Y:S01]  /*24e00*/  ISETP.NE.AND P5, PT, R17, 0x1, PT ;  /* 0x000000011100780c */ /* 0x000fe20003fa5270 */
[----:B------:R-:W-:Y:S01]  /*24e10*/  BSSY.RECONVERGENT B0, `(.L_x_23586) ;  /* 0x000005d000007945 */ /* 0x000fe20003800200 */
[----:B------:R-:W-:Y:S01]  /*24e20*/  I2FP.F32.U32 R15, R15 ;  /* 0x0000000f000f7245 */ /* 0x000fe20000201000 */
[----:B------:R-:W-:-:S04]  /*24e30*/  IMAD.MOV.U32 R18, RZ, RZ, R6 ;  /* 0x000000ffff127224 */ /* 0x000fc800078e0006 */
[----:B------:R-:W-:Y:S01]  /*24e40*/  FFMA.FTZ R16, R15, R216, 1.1641532182693481445e-10 ;  /* 0x2f0000000f107423 */ /* 0x000fe200000100d8 */
[C---:B------:R-:W-:Y:S01]  /*24e50*/  IMAD.U32 R15, R19.reuse, 0x10000, RZ ;  /* 0x00010000130f7824 */ /* 0x040fe200078e00ff */
[----:B------:R-:W-:-:S03]  /*24e60*/  PRMT R19, R19, 0x7632, R19 ;  /* 0x0000763213137816 */ /* 0x000fc60000000013 */
[----:B------:R-:W-:Y:S01]  /*24e70*/  FSETP.LE.FTZ.AND P4, PT, R16, R217, PT ;  /* 0x000000d91000720b */ /* 0x000fe20003f93000 */
[----:B------:R-:W-:Y:S02]  /*24e80*/  HFMA2 R16, -RZ, RZ, 0, 1.1920928955078125e-07 ;  /* 0x00000002ff107431 */ /* 0x000fe400000001ff */
[----:B------:R-:W-:Y:S01]  /*24e90*/  FMUL.FTZ R15, R15, R227 ;  /* 0x000000e30f0f7220 */ /* 0x000fe20000410000 */
        /* <DEDUP_REMOVED lines=9> */
.L_x_23588:
        /* <DEDUP_REMOVED lines=12> */
.L_x_23590:
[----:B------:R-:W-:Y:S05]  /*24ff0*/  BSYNC.RECONVERGENT B1 ;  /* 0x0000000000017941 */ /* 0x000fea0003800200 */
.L_x_23589:
        /* <DEDUP_REMOVED lines=62> */
.L_x_23587:
[----:B------:R-:W-:Y:S05]  /*253e0*/  BSYNC.RECONVERGENT B0 ;  /* 0x0000000000007941 */ /* 0x000fea0003800200 */
.L_x_23586:
        /* <DEDUP_REMOVED lines=24> */
.L_x_23593:
        /* <DEDUP_REMOVED lines=12> */
.L_x_23595:
[----:B------:R-:W-:Y:S05]  /*25630*/  BSYNC.RECONVERGENT B1 ;  /* 0x0000000000017941 */ /* 0x000fea0003800200 */
.L_x_23594:
        /* <DEDUP_REMOVED lines=62> */
.L_x_23592:
[----:B------:R-:W-:Y:S05]  /*25a20*/  BSYNC.RECONVERGENT B0 ;  /* 0x0000000000007941 */ /* 0x000fea0003800200 */
.L_x_23591:
[----:B------:R-:W-:Y:S01]  /*25a30*/  ISETP.NE.AND P6, PT, R21, 0x1, PT ;  /* 0x000000011500780c */ /* 0x000fe20003fc5270 */
[----:B------:R-:W-:Y:S01]  /*25a40*/  IMAD.U32 R19, R19, 0x10000, RZ ;  /* 0x0001000013137824 */ /* 0x000fe200078e00ff */
[----:B------:R-:W-:Y:S01]  /*25a50*/  I2FP.F32.U32 R16, R18 ;  /* 0x0000001200107245 */ /* 0x000fe20000201000 */
[----:B------:R-:W-:Y:S01]  /*25a60*/  BSSY.RECONVERGENT B0, `(.L_x_23596) ;  /* 0x000005d000007945 */ /* 0x000fe20003800200 */
[----:B------:R-:W-:-:S03]  /*25a70*/  HFMA2 R22, -RZ, RZ, 0, 1.1920928955078125e-07 ;  /* 0x00000002ff167431 */ /* 0x000fc600000001ff */
[----:B------:R-:W-:Y:S01]  /*25a80*/  FFMA.FTZ R17, R16, R216, 1.1641532182693481445e-10 ;  /* 0x2f00000010117423 */ /* 0x000fe200000100d8 */
[----:B------:R-:W-:-:S04]  /*25a90*/  FMUL.FTZ R16, R19, R227 ;  /* 0x000000e313107220 */ /* 0x000fc80000410000 */
        /* <DEDUP_REMOVED lines=11> */
.L_x_23598:
        /* <DEDUP_REMOVED lines=15> */
.L_x_23600:
[----:B------:R-:W-:Y:S05]  /*25c40*/  BSYNC.RECONVERGENT B1 ;  /* 0x0000000000017941 */ /* 0x000fea0003800200 */
.L_x_23599:
        /* <DEDUP_REMOVED lines=62> */
.L_x_23597:
[----:B------:R-:W-:Y:S05]  /*26030*/  BSYNC.RECONVERGENT B0 ;  /* 0x0000000000007941 */ /* 0x000fea0003800200 */
.L_x_23596:
        /* <DEDUP_REMOVED lines=13> */
.L_x_23520:
        /* <DEDUP_REMOVED lines=16> */
.L_x_23604:
        /* <DEDUP_REMOVED lines=12> */
.L_x_23606:
[----:B------:R-:W-:Y:S05]  /*262d0*/  BSYNC.RECONVERGENT B1 ;  /* 0x0000000000017941 */ /* 0x000fea0003800200 */
.L_x_23605:
        /* <DEDUP_REMOVED lines=62> */
.L_x_23603:
[----:B------:R-:W-:Y:S05]  /*266c0*/  BSYNC.RECONVERGENT B0 ;  /* 0x0000000000007941 */ /* 0x000fea0003800200 */
.L_x_23602:
        /* <DEDUP_REMOVED lines=20> */
.L_x_23609:
        /* <DEDUP_REMOVED lines=12> */
.L_x_23611:
[----:B------:R-:W-:Y:S05]  /*268d0*/  BSYNC.RECONVERGENT B1 ;  /* 0x0000000000017941 */ /* 0x000fea0003800200 */
.L_x_23610:
        /* <DEDUP_REMOVED lines=62> */
.L_x_23608:
[----:B------:R-:W-:Y:S05]  /*26cc0*/  BSYNC.RECONVERGENT B0 ;  /* 0x0000000000007941 */ /* 0x000fea0003800200 */
.L_x_23607:
        /* <DEDUP_REMOVED lines=19> */
.L_x_23614:
        /* <DEDUP_REMOVED lines=12> */
.L_x_23616:
[----:B------:R-:W-:Y:S05]  /*26ec0*/  BSYNC.RECONVERGENT B1 ;  /* 0x0000000000017941 */ /* 0x000fea0003800200 */
.L_x_23615:
        /* <DEDUP_REMOVED lines=62> */
.L_x_23613:
[----:B------:R-:W-:Y:S05]  /*272b0*/  BSYNC.RECONVERGENT B0 ;  /* 0x0000000000007941 */ /* 0x000fea0003800200 */
.L_x_23612:
        /* <DEDUP_REMOVED lines=20> */
.L_x_23619:
        /* <DEDUP_REMOVED lines=12> */
.L_x_23621:
[----:B------:R-:W-:Y:S05]  /*274c0*/  BSYNC.RECONVERGENT B1 ;  /* 0x0000000000017941 */ /* 0x000fea0003800200 */
.L_x_23620:
        /* <DEDUP_REMOVED lines=62> */
.L_x_23618:
[----:B------:R-:W-:Y:S05]  /*278b0*/  BSYNC.RECONVERGENT B0 ;  /* 0x0000000000007941 */ /* 0x000fea0003800200 */
.L_x_23617:
        /* <DEDUP_REMOVED lines=19> */
.L_x_23624:
        /* <DEDUP_REMOVED lines=12> */
.L_x_23626:
[----:B------:R-:W-:Y:S05]  /*27ab0*/  BSYNC.RECONVERGENT B1 ;  /* 0x0000000000017941 */ /* 0x000fea0003800200 */
.L_x_23625:
        /* <DEDUP_REMOVED lines=62> */
.L_x_23623:
[----:B------:R-:W-:Y:S05]  /*27ea0*/  BSYNC.RECONVERGENT B0 ;  /* 0x0000000000007941 */ /* 0x000fea0003800200 */
.L_x_23622:
        /* <DEDUP_REMOVED lines=18> */
.L_x_23629:
        /* <DEDUP_REMOVED lines=12> */
.L_x_23631:
[----:B------:R-:W-:Y:S05]  /*28090*/  BSYNC.RECONVERGENT B1 ;  /* 0x0000000000017941 */ /* 0x000fea0003800200 */
.L_x_23630:
        /* <DEDUP_REMOVED lines=62> */
.L_x_23628:
[----:B------:R-:W-:Y:S05]  /*28480*/  BSYNC.RECONVERGENT B0 ;  /* 0x0000000000007941 */ /* 0x000fea0003800200 */
.L_x_23627:
        /* <DEDUP_REMOVED lines=17> */
.L_x_23634:
        /* <DEDUP_REMOVED lines=12> */
.L_x_23636:
[----:B------:R-:W-:Y:S05]  /*28660*/  BSYNC.RECONVERGENT B1 ;  /* 0x0000000000017941 */ /* 0x000fea0003800200 */
.L_x_23635:
        /* <DEDUP_REMOVED lines=62> */
.L_x_23633:
[----:B------:R-:W-:Y:S05]  /*28a50*/  BSYNC.RECONVERGENT B0 ;  /* 0x0000000000007941 */ /* 0x000fea0003800200 */
.L_x_23632:
        /* <DEDUP_REMOVED lines=18> */
.L_x_23639:
        /* <DEDUP_REMOVED lines=12> */
.L_x_23641:
[----:B------:R-:W-:Y:S05]  /*28c40*/  BSYNC.RECONVERGENT B1 ;  /* 0x0000000000017941 */ /* 0x000fea0003800200 */
.L_x_23640:
        /* <DEDUP_REMOVED lines=62> */
.L_x_23638:
[----:B------:R-:W-:Y:S05]  /*29030*/  BSYNC.RECONVERGENT B0 ;  /* 0x0000000000007941 */ /* 0x000fea0003800200 */
.L_x_23637:
        /* <DEDUP_REMOVED lines=42> */
.L_x_23601:
        /* <DEDUP_REMOVED lines=42> */
.L_x_23642:
        /* <DEDUP_REMOVED lines=27> */
.L_x_23646:
        /* <DEDUP_REMOVED lines=12> */
.L_x_23648:
[----:B------:R-:W-:Y:S05]  /*297f0*/  BSYNC.RECONVERGENT B1 ;  /* 0x0000000000017941 */ /* 0x000fea0003800200 */
.L_x_23647:
        /* <DEDUP_REMOVED lines=61> */
[----:B------:R-:W-:-:S07]  /*29bd0*/  LOP3.LUT R4, R12, UR4, R11, 0x96, !PT ;  /* 0x000000040c047c12 */ /* 0x000fce000f8e960b */
.L_x_23645:
[----:B------:R-:W-:Y:S05]  /*29be0*/  BSYNC.RECONVERGENT B0 ;  /* 0x0000000000007941 */ /* 0x000fea0003800200 */
.L_x_23644:
        /* <DEDUP_REMOVED lines=21> */
.L_x_23651:
        /* <DEDUP_REMOVED lines=12> */
.L_x_23653:
[----:B------:R-:W-:Y:S05]  /*29e00*/  BSYNC.RECONVERGENT B1 ;  /* 0x0000000000017941 */ /* 0x000fea0003800200 */
.L_x_23652:
        /* <DEDUP_REMOVED lines=62> */
.L_x_23650:
[----:B------:R-:W-:Y:S05]  /*2a1f0*/  BSYNC.RECONVERGENT B0 ;  /* 0x0000000000007941 */ /* 0x000fea0003800200 */
.L_x_23649:
        /* <DEDUP_REMOVED lines=23> */
.L_x_23656:
        /* <DEDUP_REMOVED lines=12> */
.L_x_23658:
[----:B------:R-:W-:Y:S05]  /*2a430*/  BSYNC.RECONVERGENT B1 ;  /* 0x0000000000017941 */ /* 0x000fea0003800200 */
.L_x_23657:
        /* <DEDUP_REMOVED lines=62> */
.L_x_23655:
[----:B------:R-:W-:Y:S05]  /*2a820*/  BSYNC.RECONVERGENT B0 ;  /* 0x0000000000007941 */ /* 0x000fea0003800200 */
.L_x_23654:
        /* <DEDUP_REMOVED lines=20> */
.L_x_23661:
        /* <DEDUP_REMOVED lines=12> */
.L_x_23663:
[----:B------:R-:W-:Y:S05]  /*2aa30*/  BSYNC.RECONVERGENT B1 ;  /* 0x0000000000017941 */ /* 0x000fea0003800200 */
.L_x_23662:
        /* <DEDUP_REMOVED lines=62> */
.L_x_23660:
[----:B------:R-:W-:Y:S05]  /*2ae20*/  BSYNC.RECONVERGENT B0 ;  /* 0x0000000000007941 */ /* 0x000fea0003800200 */
.L_x_23659:
        /* <DEDUP_REMOVED lines=24> */
.L_x_23666:
        /* <DEDUP_REMOVED lines=12> */
.L_x_23668:
[----:B------:R-:W-:Y:S05]  /*2b070*/  BSYNC.RECONVERGENT B1 ;  /* 0x0000000000017941 */ /* 0x000fea0003800200 */
.L_x_23667:
        /* <DEDUP_REMOVED lines=62> */
.L_x_23665:
[----:B------:R-:W-:Y:S05]  /*2b460*/  BSYNC.RECONVERGENT B0 ;  /* 0x0000000000007941 */ /* 0x000fea0003800200 */
.L_x_23664:
[----:B------:R-:W-:Y:S01]  /*2b470*/  I2FP.F32.U32 R11, R11 ;  /* 0x0000000b000b7245 */ /* 0x000fe20000201000 */
[----:B------:R-:W-:Y:S01]  /*2b480*/  BSSY.RECONVERGENT B0, `(.L_x_23669) ;  /* 0x000005f000007945 */ /* 0x000fe20003800200 */
[----:B------:R-:W-:Y:S01]  /*2b490*/  ISETP.NE.AND P2, PT, R15, 0x1, PT ;  /* 0x000000010f00780c */ /* 0x000fe20003f45270 */
[----:B------:R-:W-:Y:S01]  /*2b4a0*/  IMAD.MOV.U32 R14, RZ, RZ, 0x2 ;  /* 0x00000002ff0e7424 */ /* 0x000fe200078e00ff */
[----:B------:R-:W-:Y:S01]  /*2b4b0*/  LOP3.LUT R8, R8, 0xfffffffb, RZ, 0xc0, !PT ;  /* 0xfffffffb08087812 */ /* 0x000fe200078ec0ff */
[----:B------:R-:W-:Y:S01]  /*2b4c0*/  FFMA.FTZ R11, R11, R216, 1.1641532182693481445e-10 ;  /* 0x2f0000000b0b7423 */ /* 0x000fe200000100d8 */
[----:B------:R-:W-:Y:S02]  /*2b4d0*/  PRMT R12, R17, 0x7632, R12 ;  /* 0x00007632110c7816 */ /* 0x000fe4000000000c */
        /* <DEDUP_REMOVED lines=14> */
.L_x_23671:
        /* <DEDUP_REMOVED lines=12> */
.L_x_23673:
[----:B------:R-:W-:Y:S05]  /*2b680*/  BSYNC.RECONVERGENT B1 ;  /* 0x0000000000017941 */ /* 0x000fea0003800200 */
.L_x_23672:
        /* <DEDUP_REMOVED lines=62> */
.L_x_23670:
[----:B------:R-:W-:Y:S05]  /*2ba70*/  BSYNC.RECONVERGENT B0 ;  /* 0x0000000000007941 */ /* 0x000fea0003800200 */
.L_x_23669:
        /* <DEDUP_REMOVED lines=23> */
.L_x_23676:
        /* <DEDUP_REMOVED lines=12> */
.L_x_23678:
[----:B------:R-:W-:Y:S05]  /*2bcb0*/  BSYNC.RECONVERGENT B1 ;  /* 0x0000000000017941 */ /* 0x000fea0003800200 */
.L_x_23677:
        /* <DEDUP_REMOVED lines=62> */
.L_x_23675:
[----:B------:R-:W-:Y:S05]  /*2c0a0*/  BSYNC.RECONVERGENT B0 ;  /* 0x0000000000007941 */ /* 0x000fea0003800200 */
.L_x_23674:
        /* <DEDUP_REMOVED lines=20> */
.L_x_23681:
        /* <DEDUP_REMOVED lines=12> */
.L_x_23683:
[----:B------:R-:W-:Y:S05]  /*2c2b0*/  BSYNC.RECONVERGENT B1 ;  /* 0x0000000000017941 */ /* 0x000fea0003800200 */
.L_x_23682:
        /* <DEDUP_REMOVED lines=62> */
.L_x_23680:
[----:B------:R-:W-:Y:S05]  /*2c6a0*/  BSYNC.RECONVERGENT B0 ;  /* 0x0000000000007941 */ /* 0x000fea0003800200 */
.L_x_23679:
        /* <DEDUP_REMOVED lines=24> */
.L_x_23686:
        /* <DEDUP_REMOVED lines=12> */
.L_x_23688:
[----:B------:R-:W-:Y:S05]  /*2c8f0*/  BSYNC.RECONVERGENT B1 ;  /* 0x0000000000017941 */ /* 0x000fea0003800200 */
.L_x_23687:
        /* <DEDUP_REMOVED lines=62> */
.L_x_23685:
[----:B------:R-:W-:Y:S05]  /*2cce0*/  BSYNC.RECONVERGENT B0 ;  /* 0x0000000000007941 */ /* 0x000fea0003800200 */
.L_x_23684:
[----:B------:R-:W-:Y:S01]  /*2ccf0*/  I2FP.F32.U32 R13, R13 ;  /* 0x0000000d000d7245 */ /* 0x000fe20000201000 */
[----:B------:R-:W-:Y:S01]  /*2cd00*/  BSSY.RECONVERGENT B0, `(.L_x_23689) ;  /* 0x000005d000007945 */ /* 0x000fe20003800200 */
[----:B------:R-:W-:Y:S01]  /*2cd10*/  ISETP.NE.AND P3, PT, R17, 0x1, PT ;  /* 0x000000011100780c */ /* 0x000fe20003f65270 */
[----:B------:R-:W-:Y:S01]  /*2cd20*/  IMAD.MOV.U32 R16, RZ, RZ, 0x2 ;  /* 0x00000002ff107424 */ /* 0x000fe200078e00ff */
[----:B------:R-:W-:Y:S01]  /*2cd30*/  PRMT R14, R18, 0x7632, R14 ;  /* 0x00007632120e7816 */ /* 0x000fe2000000000e */
[----:B------:R-:W-:Y:S01]  /*2cd40*/  FFMA.FTZ R13, R13, R216, 1.1641532182693481445e-10 ;  /* 0x2f0000000d0d7423 */ /* 0x000fe200000100d8 */
[----:B------:R-:W-:-:S04]  /*2cd50*/  MOV R15, R6 ;  /* 0x00000006000f7202 */ /* 0x000fc80000000f00 */
        /* <DEDUP_REMOVED lines=12> */
.L_x_23691:
        /* <DEDUP_REMOVED lines=12> */
.L_x_23693:
[----:B------:R-:W-:Y:S05]  /*2cee0*/  BSYNC.RECONVERGENT B1 ;  /* 0x0000000000017941 */ /* 0x000fea0003800200 */
.L_x_23692:
        /* <DEDUP_REMOVED lines=62> */
.L_x_23690:
[----:B------:R-:W-:Y:S05]  /*2d2d0*/  BSYNC.RECONVERGENT B0 ;  /* 0x0000000000007941 */ /* 0x000fea0003800200 */
.L_x_23689:
        /* <DEDUP_REMOVED lines=24> */
.L_x_23696:
        /* <DEDUP_REMOVED lines=12> */
.L_x_23698:
[----:B------:R-:W-:Y:S05]  /*2d520*/  BSYNC.RECONVERGENT B1 ;  /* 0x0000000000017941 */ /* 0x000fea0003800200 */
.L_x_23697:
        /* <DEDUP_REMOVED lines=62> */
.L_x_23695:
[----:B------:R-:W-:Y:S05]  /*2d910*/  BSYNC.RECONVERGENT B0 ;  /* 0x0000000000007941 */ /* 0x000fea0003800200 */
.L_x_23694:
        /* <DEDUP_REMOVED lines=18> */
.L_x_23701:
        /* <DEDUP_REMOVED lines=12> */
.L_x_23703:
[----:B------:R-:W-:Y:S05]  /*2db00*/  BSYNC.RECONVERGENT B1 ;  /* 0x0000000000017941 */ /* 0x000fea0003800200 */
.L_x_23702:
        /* <DEDUP_REMOVED lines=62> */
.L_x_23700:
[----:B------:R-:W-:Y:S05]  /*2def0*/  BSYNC.RECONVERGENT B0 ;  /* 0x0000000000007941 */ /* 0x000fea0003800200 */
.L_x_23699:
        /* <DEDUP_REMOVED lines=25> */
.L_x_23706:
        /* <DEDUP_REMOVED lines=12> */
.L_x_23708:
[----:B------:R-:W-:Y:S05]  /*2e150*/  BSYNC.RECONVERGENT B1 ;  /* 0x0000000000017941 */ /* 0x000fea0003800200 */
.L_x_23707:
        /* <DEDUP_REMOVED lines=62> */
.L_x_23705:
[----:B------:R-:W-:Y:S05]  /*2e540*/  BSYNC.RECONVERGENT B0 ;  /* 0x0000000000007941 */ /* 0x000fea0003800200 */
.L_x_23704:
        /* <DEDUP_REMOVED lines=8> */
[----:B------:R-:W-:Y:S01]  /*2e5d0*/  FMUL.FTZ R15, R15, R227 ;  /* 0x000000e30f0f7220 */ /* 0x000fe20000410000 */
[----:B------:R-:W-:Y:S01]  /*2e5e0*/  IMAD.MOV.U32 R16, RZ, RZ, 0x2 ;  /* 0x00000002ff107424 */ /* 0x000fe200078e00ff */
        /* <DEDUP_REMOVED lines=9> */
.L_x_23711:
        /* <DEDUP_REMOVED lines=12> */
.L_x_23713:
[----:B------:R-:W-:Y:S05]  /*2e740*/  BSYNC.RECONVERGENT B1 ;  /* 0x0000000000017941 */ /* 0x000fea0003800200 */
.L_x_23712:
        /* <DEDUP_REMOVED lines=62> */
.L_x_23710:
[----:B------:R-:W-:Y:S05]  /*2eb30*/  BSYNC.RECONVERGENT B0 ;  /* 0x0000000000007941 */ /* 0x000fea0003800200 */
.L_x_23709:
        /* <DEDUP_REMOVED lines=24> */
.L_x_23716:
        /* <DEDUP_REMOVED lines=12> */
.L_x_23718:
[----:B------:R-:W-:Y:S05]  /*2ed80*/  BSYNC.RECONVERGENT B1 ;  /* 0x0000000000017941 */ /* 0x000fea0003800200 */
.L_x_23717:
        /* <DEDUP_REMOVED lines=62> */
.L_x_23715:
[----:B------:R-:W-:Y:S05]  /*2f170*/  BSYNC.RECONVERGENT B0 ;  /* 0x0000000000007941 */ /* 0x000fea0003800200 */
.L_x_23714:
[----:B------:R-:W-:Y:S01]  /*2f180*/  ISETP.NE.AND P6, PT, R20, 0x1, PT ;  /* 0x000000011400780c */ /* 0x000fe20003fc5270 */
[----:B------:R-:W-:Y:S01]  /*2f190*/  IMAD.U32 R19, R19, 0x10000, RZ ;  /* 0x0001000013137824 */ /* 0x000fe200078e00ff */
[----:B------:R-:W-:Y:S01]  /*2f1a0*/  I2FP.F32.U32 R16, R18 ;  /* 0x0000001200107245 */ /* 0x000fe20000201000 */
[----:B------:R-:W-:Y:S01]  /*2f1b0*/  BSSY.RECONVERGENT B0, `(.L_x_23719) ;  /* 0x000005d000007945 */ /* 0x000fe20003800200 */
[----:B------:R-:W-:-:S03]  /*2f1c0*/  IMAD.MOV.U32 R25, RZ, RZ, 0x2 ;  /* 0x00000002ff197424 */ /* 0x000fc600078e00ff */
[----:B------:R-:W-:Y:S01]  /*2f1d0*/  FFMA.FTZ R17, R16, R216, 1.1641532182693481445e-10 ;  /* 0x2f00000010117423 */ /* 0x000fe200000100d8 */
[----:B------:R-:W-:-:S04]  /*2f1e0*/  FMUL.FTZ R16, R19, R227 ;  /* 0x000000e313107220 */ /* 0x000fc80000410000 */
        /* <DEDUP_REMOVED lines=11> */
.L_x_23721:
        /* <DEDUP_REMOVED lines=15> */
.L_x_23723:
[----:B------:R-:W-:Y:S05]  /*2f390*/  BSYNC.RECONVERGENT B1 ;  /* 0x0000000000017941 */ /* 0x000fea0003800200 */
.L_x_23722:
        /* <DEDUP_REMOVED lines=62> */
.L_x_23720:
[----:B------:R-:W-:Y:S05]  /*2f780*/  BSYNC.RECONVERGENT B0 ;  /* 0x0000000000007941 */ /* 0x000fea0003800200 */
.L_x_23719:
        /* <DEDUP_REMOVED lines=13> */
.L_x_23643:
        /* <DEDUP_REMOVED lines=16> */
.L_x_23727:
        /* <DEDUP_REMOVED lines=12> */
.L_x_23729:
[----:B------:R-:W-:Y:S05]  /*2fa20*/  BSYNC.RECONVERGENT B1 ;  /* 0x0000000000017941 */ /* 0x000fea0003800200 */
.L_x_23728:
        /* <DEDUP_REMOVED lines=62> */
.L_x_23726:
[----:B------:R-:W-:Y:S05]  /*2fe10*/  BSYNC.RECONVERGENT B0 ;  /* 0x0000000000007941 */ /* 0x000fea0003800200 */
.L_x_23725:
        /* <DEDUP_REMOVED lines=20> */
.L_x_23732:
        /* <DEDUP_REMOVED lines=12> */
.L_x_23734:
[----:B------:R-:W-:Y:S05]  /*30020*/  BSYNC.RECONVERGENT B1 ;  /* 0x0000000000017941 */ /* 0x000fea0003800200 */
.L_x_23733:
        /* <DEDUP_REMOVED lines=62> */
.L_x_23731:
[----:B------:R-:W-:Y:S05]  /*30410*/  BSYNC.RECONVERGENT B0 ;  /* 0x0000000000007941 */ /* 0x000fea0003800200 */
.L_x_23730:
        /* <DEDUP_REMOVED lines=19> */
.L_x_23737:
        /* <DEDUP_REMOVED lines=12> */
.L_x_23739:
[----:B------:R-:W-:Y:S05]  /*30610*/  BSYNC.RECONVERGENT B1 ;  /* 0x0000000000017941 */ /* 0x000fea0003800200 */
.L_x_23738:
        /* <DEDUP_REMOVED lines=62> */
.L_x_23736:
[----:B------:R-:W-:Y:S05]  /*30a00*/  BSYNC.RECONVERGENT B0 ;  /* 0x0000000000007941 */ /* 0x000fea0003800200 */
.L_x_23735:
        /* <DEDUP_REMOVED lines=20> */
.L_x_23742:
        /* <DEDUP_REMOVED lines=12> */
.L_x_23744:
[----:B------:R-:W-:Y:S05]  /*30c10*/  BSYNC.RECONVERGENT B1 ;  /* 0x0000000000017941 */ /* 0x000fea0003800200 */
.L_x_23743:
        /* <DEDUP_REMOVED lines=62> */
.L_x_23741:
[----:B------:R-:W-:Y:S05]  /*31000*/  BSYNC.RECONVERGENT B0 ;  /* 0x0000000000007941 */ /* 0x000fea0003800200 */
.L_x_23740:
        /* <DEDUP_REMOVED lines=19> */
.L_x_23747:
        /* <DEDUP_REMOVED lines=12> */
.L_x_23749:
[----:B------:R-:W-:Y:S05]  /*31200*/  BSYNC.RECONVERGENT B1 ;  /* 0x0000000000017941 */ /* 0x000fea0003800200 */
.L_x_23748:
        /* <DEDUP_REMOVED lines=62> */
.L_x_23746:
[----:B------:R-:W-:Y:S05]  /*315f0*/  BSYNC.RECONVERGENT B0 ;  /* 0x0000000000007941 */ /* 0x000fea0003800200 */
.L_x_23745:
        /* <DEDUP_REMOVED lines=18> */
.L_x_23752:
        /* <DEDUP_REMOVED lines=12> */
.L_x_23754:
[----:B------:R-:W-:Y:S05]  /*317e0*/  BSYNC.RECONVERGENT B1 ;  /* 0x0000000000017941 */ /* 0x000fea0003800200 */
.L_x_23753:
        /* <DEDUP_REMOVED lines=62> */
.L_x_23751:
[----:B------:R-:W-:Y:S05]  /*31bd0*/  BSYNC.RECONVERGENT B0 ;  /* 0x0000000000007941 */ /* 0x000fea0003800200 */
.L_x_23750:
        /* <DEDUP_REMOVED lines=17> */
.L_x_23757:
        /* <DEDUP_REMOVED lines=12> */
.L_x_23759:
[----:B------:R-:W-:Y:S05]  /*31db0*/  BSYNC.RECONVERGENT B1 ;  /* 0x0000000000017941 */ /* 0x000fea0003800200 */
.L_x_23758:
        /* <DEDUP_REMOVED lines=62> */
.L_x_23756:
[----:B------:R-:W-:Y:S05]  /*321a0*/  BSYNC.RECONVERGENT B0 ;  /* 0x0000000000007941 */ /* 0x000fea0003800200 */
.L_x_23755:
        /* <DEDUP_REMOVED lines=18> */
.L_x_23762:
        /* <DEDUP_REMOVED lines=12> */
.L_x_23764:
[----:B------:R-:W-:Y:S05]  /*32390*/  BSYNC.RECONVERGENT B1 ;  /* 0x0000000000017941 */ /* 0x000fea0003800200 */
.L_x_23763:
        /* <DEDUP_REMOVED lines=62> */
.L_x_23761:
[----:B------:R-:W-:Y:S05]  /*32780*/  BSYNC.RECONVERGENT B0 ;  /* 0x0000000000007941 */ /* 0x000fea0003800200 */
.L_x_23760:
[----:B------:R-:W-:Y:S01]  /*32790*/  LOP3.LUT R8, R8, 0xffffff7f, RZ, 0xc0, !PT ;  /* 0xffffff7f08087812 */ /* 0x000fe200078ec0ff */
[-C--:B------:R-:W-:Y:S01]  /*327a0*/  FMUL.FTZ R26, R18, R227.reuse ;  /* 0x000000e3121a7220 */ /* 0x080fe20000410000 */
[-C--:B------:R-:W-:Y:S01]  /*327b0*/  FMUL.FTZ R18, R23, R227.reuse ;  /* 0x000000e317127220 */ /* 0x080fe20000410000 */
[----:B------:R-:W-:Y:S01]  /*327c0*/  IMAD.U32 R23, R19, 0x10000, RZ ;  /* 0x0001000013177824 */ /* 0x000fe200078e00ff */
[----:B------:R-:W-:Y:S01]  /*327d0*/  @P2 LOP3.LUT R8, R8, 0x80, RZ, 0xfc, !PT ;  /* 0x0000008008082812 */ /* 0x000fe200078efcff */
[-C--:B------:R-:W-:Y:S01]  /*327e0*/  FMUL.FTZ R19, R17, R227.reuse ;  /* 0x000000e311137220 */ /* 0x080fe20000410000 */
        /* <DEDUP_REMOVED lines=36> */
.L_x_23724:
        /* <DEDUP_REMOVED lines=42> */
.L_x_23765:
        /* <DEDUP_REMOVED lines=27> */
.L_x_23769:
        /* <DEDUP_REMOVED lines=12> */
.L_x_23771:
[----:B------:R-:W-:Y:S05]  /*32f40*/  BSYNC.RECONVERGENT B1 ;  /* 0x0000000000017941 */ /* 0x000fea0003800200 */
.L_x_23770:
        /* <DEDUP_REMOVED lines=62> */
.L_x_23768:
[----:B------:R-:W-:Y:S05]  /*33330*/  BSYNC.RECONVERGENT B0 ;  /* 0x0000000000007941 */ /* 0x000fea0003800200 */
.L_x_23767:
        /* <DEDUP_REMOVED lines=21> */
.L_x_23774:
        /* <DEDUP_REMOVED lines=12> */
.L_x_23776:
[----:B------:R-:W-:Y:S05]  /*33550*/  BSYNC.RECONVERGENT B1 ;  /* 0x0000000000017941 */ /* 0x000fea0003800200 */
.L_x_23775:
        /* <DEDUP_REMOVED lines=62> */
.L_x_23773:
[----:B------:R-:W-:Y:S05]  /*33940*/  BSYNC.RECONVERGENT B0 ;  /* 0x0000000000007941 */ /* 0x000fea0003800200 */
.L_x_23772:
        /* <DEDUP_REMOVED lines=23> */
.L_x_23779:
        /* <DEDUP_REMOVED lines=12> */
.L_x_23781:
[----:B------:R-:W-:Y:S05]  /*33b80*/  BSYNC.RECONVERGENT B1 ;  /* 0x0000000000017941 */ /* 0x000fea0003800200 */
.L_x_23780:
        /* <DEDUP_REMOVED lines=62> */
.L_x_23778:
[----:B------:R-:W-:Y:S05]  /*33f70*/  BSYNC.RECONVERGENT B0 ;  /* 0x0000000000007941 */ /* 0x000fea0003800200 */
.L_x_23777:
        /* <DEDUP_REMOVED lines=20> */
.L_x_23784:
        /* <DEDUP_REMOVED lines=12> */
.L_x_23786:
[----:B------:R-:W-:Y:S05]  /*34180*/  BSYNC.RECONVERGENT B1 ;  /* 0x0000000000017941 */ /* 0x000fea0003800200 */
.L_x_23785:
        /* <DEDUP_REMOVED lines=62> */
.L_x_23783:
[----:B------:R-:W-:Y:S05]  /*34570*/  BSYNC.RECONVERGENT B0 ;  /* 0x0000000000007941 */ /* 0x000fea0003800200 */
.L_x_23782:
        /* <DEDUP_REMOVED lines=24> */
.L_x_23789:
        /* <DEDUP_REMOVED lines=12> */
.L_x_23791:
[----:B------:R-:W-:Y:S05]  /*347c0*/  BSYNC.RECONVERGENT B1 ;  /* 0x0000000000017941 */ /* 0x000fea0003800200 */
.L_x_23790:
        /* <DEDUP_REMOVED lines=62> */
.L_x_23788:
[----:B------:R-:W-:Y:S05]  /*34bb0*/  BSYNC.RECONVERGENT B0 ;  /* 0x0000000000007941 */ /* 0x000fea0003800200 */
.L_x_23787:
        /* <DEDUP_REMOVED lines=21> */
.L_x_23794:
        /* <DEDUP_REMOVED lines=12> */
.L_x_23796:
[----:B------:R-:W-:Y:S05]  /*34dd0*/  BSYNC.RECONVERGENT B1 ;  /* 0x0000000000017941 */ /* 0x000fea0003800200 */
.L_x_23795:
        /* <DEDUP_REMOVED lines=62> */
.L_x_23793:
[----:B------:R-:W-:Y:S05]  /*351c0*/  BSYNC.RECONVERGENT B0 ;  /* 0x0000000000007941 */ /* 0x000fea0003800200 */
.L_x_23792:
        /* <DEDUP_REMOVED lines=23> */
.L_x_23799:
        /* <DEDUP_REMOVED lines=12> */
.L_x_23801:
[----:B------:R-:W-:Y:S05]  /*35400*/  BSYNC.RECONVERGENT B1 ;  /* 0x0000000000017941 */ /* 0x000fea0003800200 */
.L_x_23800:
        /* <DEDUP_REMOVED lines=62> */
.L_x_23798:
[----:B------:R-:W-:Y:S05]  /*357f0*/  BSYNC.RECONVERGENT B0 ;  /* 0x0000000000007941 */ /* 0x000fea0003800200 */
.L_x_23797:
        /* <DEDUP_REMOVED lines=20> */
.L_x_23804:
        /* <DEDUP_REMOVED lines=12> */
.L_x_23806:
[----:B------:R-:W-:Y:S05]  /*35a00*/  BSYNC.RECONVERGENT B1 ;  /* 0x0000000000017941 */ /* 0x000fea0003800200 */
.L_x_23805:
        /* <DEDUP_REMOVED lines=62> */
.L_x_23803:
[----:B------:R-:W-:Y:S05]  /*35df0*/  BSYNC.RECONVERGENT B0 ;  /* 0x0000000000007941 */ /* 0x000fea0003800200 */
.L_x_23802:
        /* <DEDUP_REMOVED lines=24> */
.L_x_23809:
        /* <DEDUP_REMOVED lines=12> */
.L_x_23811:
[----:B------:R-:W-:Y:S05]  /*36040*/  BSYNC.RECONVERGENT B1 ;  /* 0x0000000000017941 */ /* 0x000fea0003800200 */
.L_x_23810:
        /* <DEDUP_REMOVED lines=62> */
.L_x_23808:
[----:B------:R-:W-:Y:S05]  /*36430*/  BSYNC.RECONVERGENT B0 ;  /* 0x0000000000007941 */ /* 0x000fea0003800200 */
.L_x_23807:
        /* <DEDUP_REMOVED lines=19> */
.L_x_23814:
        /* <DEDUP_REMOVED lines=12> */
.L_x_23816:
[----:B------:R-:W-:Y:S05]  /*36630*/  BSYNC.RECONVERGENT B1 ;  /* 0x0000000000017941 */ /* 0x000fea0003800200 */
.L_x_23815:
        /* <DEDUP_REMOVED lines=62> */
.L_x_23813:
[----:B------:R-:W-:Y:S05]  /*36a20*/  BSYNC.RECONVERGENT B0 ;  /* 0x0000000000007941 */ /* 0x000fea0003800200 */
.L_x_23812:
        /* <DEDUP_REMOVED lines=24> */
.L_x_23819:
        /* <DEDUP_REMOVED lines=12> */
.L_x_23821:
[----:B------:R-:W-:Y:S05]  /*36c70*/  BSYNC.RECONVERGENT B1 ;  /* 0x0000000000017941 */ /* 0x000fea0003800200 */
.L_x_23820:
        /* <DEDUP_REMOVED lines=62> */
.L_x_23818:
[----:B------:R-:W-:Y:S05]  /*37060*/  BSYNC.RECONVERGENT B0 ;  /* 0x0000000000007941 */ /* 0x000fea0003800200 */
.L_x_23817:
        /* <DEDUP_REMOVED lines=18> */
.L_x_23824:
        /* <DEDUP_REMOVED lines=12> */
.L_x_23826:
[----:B------:R-:W-:Y:S05]  /*37250*/  BSYNC.RECONVERGENT B1 ;  /* 0x0000000000017941 */ /* 0x000fea0003800200 */
.L_x_23825:
        /* <DEDUP_REMOVED lines=62> */
.L_x_23823:
[----:B------:R-:W-:Y:S05]  /*37640*/  BSYNC.RECONVERGENT B0 ;  /* 0x0000000000007941 */ /* 0x000fea0003800200 */
.L_x_23822:
        /* <DEDUP_REMOVED lines=25> */
.L_x_23829:
        /* <DEDUP_REMOVED lines=12> */
.L_x_23831:
[----:B------:R-:W-:Y:S05]  /*378a0*/  BSYNC.RECONVERGENT B1 ;  /* 0x0000000000017941 */ /* 0x000fea0003800200 */
.L_x_23830:
        /* <DEDUP_REMOVED lines=62> */
.L_x_23828:
[----:B------:R-:W-:Y:S05]  /*37c90*/  BSYNC.RECONVERGENT B0 ;  /* 0x0000000000007941 */ /* 0x000fea0003800200 */
.L_x_23827:
        /* <DEDUP_REMOVED lines=19> */
.L_x_23834:
        /* <DEDUP_REMOVED lines=12> */
.L_x_23836:
[----:B------:R-:W-:Y:S05]  /*37e90*/  BSYNC.RECONVERGENT B1 ;  /* 0x0000000000017941 */ /* 0x000fea0003800200 */
.L_x_23835:
        /* <DEDUP_REMOVED lines=62> */
.L_x_23833:
[----:B------:R-:W-:Y:S05]  /*38280*/  BSYNC.RECONVERGENT B0 ;  /* 0x0000000000007941 */ /* 0x000fea0003800200 */
.L_x_23832:
        /* <DEDUP_REMOVED lines=24> */
.L_x_23839:
        /* <DEDUP_REMOVED lines=12> */
.L_x_23841:
[----:B------:R-:W-:Y:S05]  /*384d0*/  BSYNC.RECONVERGENT B1 ;  /* 0x0000000000017941 */ /* 0x000fea0003800200 */
.L_x_23840:
        /* <DEDUP_REMOVED lines=62> */
.L_x_23838:
[----:B------:R-:W-:Y:S05]  /*388c0*/  BSYNC.RECONVERGENT B0 ;  /* 0x0000000000007941 */ /* 0x000fea0003800200 */
.L_x_23837:
        /* <DEDUP_REMOVED lines=18> */
.L_x_23844:
        /* <DEDUP_REMOVED lines=15> */
.L_x_23846:
[----:B------:R-:W-:Y:S05]  /*38ae0*/  BSYNC.RECONVERGENT B1 ;  /* 0x0000000000017941 */ /* 0x000fea0003800200 */
.L_x_23845:
        /* <DEDUP_REMOVED lines=62> */
.L_x_23843:
[----:B------:R-:W-:Y:S05]  /*38ed0*/  BSYNC.RECONVERGENT B0 ;  /* 0x0000000000007941 */ /* 0x000fea0003800200 */
.L_x_23842:
        /* <DEDUP_REMOVED lines=13> */
.L_x_23766:
        /* <DEDUP_REMOVED lines=16> */
.L_x_23850:
        /* <DEDUP_REMOVED lines=12> */
.L_x_23852:
[----:B------:R-:W-:Y:S05]  /*39170*/  BSYNC.RECONVERGENT B1 ;  /* 0x0000000000017941 */ /* 0x000fea0003800200 */
.L_x_23851:
        /* <DEDUP_REMOVED lines=62> */
.L_x_23849:
[----:B------:R-:W-:Y:S05]  /*39560*/  BSYNC.RECONVERGENT B0 ;  /* 0x0000000000007941 */ /* 0x000fea0003800200 */
.L_x_23848:
        /* <DEDUP_REMOVED lines=20> */
.L_x_23855:
        /* <DEDUP_REMOVED lines=12> */
.L_x_23857:
[----:B------:R-:W-:Y:S05]  /*39770*/  BSYNC.RECONVERGENT B1 ;  /* 0x0000000000017941 */ /* 0x000fea0003800200 */
.L_x_23856:
        /* <DEDUP_REMOVED lines=62> */
.L_x_23854:
[----:B------:R-:W-:Y:S05]  /*39b60*/  BSYNC.RECONVERGENT B0 ;  /* 0x0000000000007941 */ /* 0x000fea0003800200 */
.L_x_23853:
        /* <DEDUP_REMOVED lines=19> */
.L_x_23860:
        /* <DEDUP_REMOVED lines=12> */
.L_x_23862:
[----:B------:R-:W-:Y:S05]  /*39d60*/  BSYNC.RECONVERGENT B1 ;  /* 0x0000000000017941 */ /* 0x000fea0003800200 */
.L_x_23861:
        /* <DEDUP_REMOVED lines=62> */
.L_x_23859:
[----:B------:R-:W-:Y:S05]  /*3a150*/  BSYNC.RECONVERGENT B0 ;  /* 0x0000000000007941 */ /* 0x000fea0003800200 */
.L_x_23858:
        /* <DEDUP_REMOVED lines=20> */
.L_x_23865:
        /* <DEDUP_REMOVED lines=12> */
.L_x_23867:
[----:B------:R-:W-:Y:S05]  /*3a360*/  BSYNC.RECONVERGENT B1 ;  /* 0x0000000000017941 */ /* 0x000fea0003800200 */
.L_x_23866:
        /* <DEDUP_REMOVED lines=62> */
.L_x_23864:
[----:B------:R-:W-:Y:S05]  /*3a750*/  BSYNC.RECONVERGENT B0 ;  /* 0x0000000000007941 */ /* 0x000fea0003800200 */
.L_x_23863:
        /* <DEDUP_REMOVED lines=19> */
.L_x_23870:
        /* <DEDUP_REMOVED lines=12> */
.L_x_23872:
[----:B------:R-:W-:Y:S05]  /*3a950*/  BSYNC.RECONVERGENT B1 ;  /* 0x0000000000017941 */ /* 0x000fea0003800200 */
.L_x_23871:
        /* <DEDUP_REMOVED lines=62> */
.L_x_23869:
[----:B------:R-:W-:Y:S05]  /*3ad40*/  BSYNC.RECONVERGENT B0 ;  /* 0x0000000000007941 */ /* 0x000fea0003800200 */
.L_x_23868:
        /* <DEDUP_REMOVED lines=18> */
.L_x_23875:
        /* <DEDUP_REMOVED lines=12> */
.L_x_23877:
[----:B------:R-:W-:Y:S05]  /*3af30*/  BSYNC.RECONVERGENT B1 ;  /* 0x0000000000017941 */ /* 0x000fea0003800200 */
.L_x_23876:
        /* <DEDUP_REMOVED lines=62> */
.L_x_23874:
[----:B------:R-:W-:Y:S05]  /*3b320*/  BSYNC.RECONVERGENT B0 ;  /* 0x0000000000007941 */ /* 0x000fea0003800200 */
.L_x_23873:
        /* <DEDUP_REMOVED lines=17> */
.L_x_23880:
        /* <DEDUP_REMOVED lines=12> */
.L_x_23882:
[----:B------:R-:W-:Y:S05]  /*3b500*/  BSYNC.RECONVERGENT B1 ;  /* 0x0000000000017941 */ /* 0x000fea0003800200 */
.L_x_23881:
        /* <DEDUP_REMOVED lines=62> */
.L_x_23879:
[----:B------:R-:W-:Y:S05]  /*3b8f0*/  BSYNC.RECONVERGENT B0 ;  /* 0x0000000000007941 */ /* 0x000fea0003800200 */
.L_x_23878:
        /* <DEDUP_REMOVED lines=18> */
.L_x_23885:
        /* <DEDUP_REMOVED lines=12> */
.L_x_23887:
[----:B------:R-:W-:Y:S05]  /*3bae0*/  BSYNC.RECONVERGENT B1 ;  /* 0x0000000000017941 */ /* 0x000fea0003800200 */
.L_x_23886:
        /* <DEDUP_REMOVED lines=62> */
.L_x_23884:
[----:B------:R-:W-:Y:S05]  /*3bed0*/  BSYNC.RECONVERGENT B0 ;  /* 0x0000000000007941 */ /* 0x000fea0003800200 */
.L_x_23883:
        /* <DEDUP_REMOVED lines=42> */
.L_x_23847:
        /* <DEDUP_REMOVED lines=42> */
.L_x_23888:
        /* <DEDUP_REMOVED lines=27> */
.L_x_23892:
        /* <DEDUP_REMOVED lines=12> */
.L_x_23894:
[----:B------:R-:W-:Y:S05]  /*3c690*/  BSYNC.RECONVERGENT B1 ;  /* 0x0000000000017941 */ /* 0x000fea0003800200 */
.L_x_23893:
        /* <DEDUP_REMOVED lines=62> */
.L_x_23891:
[----:B------:R-:W-:Y:S05]  /*3ca80*/  BSYNC.RECONVERGENT B0 ;  /* 0x0000000000007941 */ /* 0x000fea0003800200 */
.L_x_23890:
        /* <DEDUP_REMOVED lines=21> */
.L_x_23897:
        /* <DEDUP_REMOVED lines=12> */
.L_x_23899:
[----:B------:R-:W-:Y:S05]  /*3cca0*/  BSYNC.RECONVERGENT B1 ;  /* 0x0000000000017941 */ /* 0x000fea0003800200 */
.L_x_23898:
        /* <DEDUP_REMOVED lines=62> */
.L_x_23896:
[----:B------:R-:W-:Y:S05]  /*3d090*/  BSYNC.RECONVERGENT B0 ;  /* 0x0000000000007941 */ /* 0x000fea0003800200 */
.L_x_23895:
        /* <DEDUP_REMOVED lines=23> */
.L_x_23902:
        /* <DEDUP_REMOVED lines=12> */
.L_x_23904:
[----:B------:R-:W-:Y:S05]  /*3d2d0*/  BSYNC.RECONVERGENT B1 ;  /* 0x0000000000017941 */ /* 0x000fea0003800200 */
.L_x_23903:
        /* <DEDUP_REMOVED lines=62> */
.L_x_23901:
[----:B------:R-:W-:Y:S05]  /*3d6c0*/  BSYNC.RECONVERGENT B0 ;  /* 0x0000000000007941 */ /* 0x000fea0003800200 */
.L_x_23900:
        /* <DEDUP_REMOVED lines=20> */
.L_x_23907:
        /* <DEDUP_REMOVED lines=12> */
.L_x_23909:
[----:B------:R-:W-:Y:S05]  /*3d8d0*/  BSYNC.RECONVERGENT B1 ;  /* 0x0000000000017941 */ /* 0x000fea0003800200 */
.L_x_23908:
        /* <DEDUP_REMOVED lines=62> */
.L_x_23906:
[----:B------:R-:W-:Y:S05]  /*3dcc0*/  BSYNC.RECONVERGENT B0 ;  /* 0x0000000000007941 */ /* 0x000fea0003800200 */
.L_x_23905:
        /* <DEDUP_REMOVED lines=24> */
.L_x_23912:
        /* <DEDUP_REMOVED lines=12> */
.L_x_23914:
[----:B------:R-:W-:Y:S05]  /*3df10*/  BSYNC.RECONVERGENT B1 ;  /* 0x0000000000017941 */ /* 0x000fea0003800200 */
.L_x_23913:
        /* <DEDUP_REMOVED lines=62> */
.L_x_23911:
[----:B------:R-:W-:Y:S05]  /*3e300*/  BSYNC.RECONVERGENT B0 ;  /* 0x0000000000007941 */ /* 0x000fea0003800200 */
.L_x_23910:
        /* <DEDUP_REMOVED lines=21> */
.L_x_23917:
        /* <DEDUP_REMOVED lines=12> */
.L_x_23919:
[----:B------:R-:W-:Y:S05]  /*3e520*/  BSYNC.RECONVERGENT B1 ;  /* 0x0000000000017941 */ /* 0x000fea0003800200 */
.L_x_23918:
        /* <DEDUP_REMOVED lines=62> */
.L_x_23916:
[----:B------:R-:W-:Y:S05]  /*3e910*/  BSYNC.RECONVERGENT B0 ;  /* 0x0000000000007941 */ /* 0x000fea0003800200 */
.L_x_23915:
        /* <DEDUP_REMOVED lines=23> */
.L_x_23922:
        /* <DEDUP_REMOVED lines=12> */
.L_x_23924:
[----:B------:R-:W-:Y:S05]  /*3eb50*/  BSYNC.RECONVERGENT B1 ;  /* 0x0000000000017941 */ /* 0x000fea0003800200 */
.L_x_23923:
        /* <DEDUP_REMOVED lines=62> */
.L_x_23921:
[----:B------:R-:W-:Y:S05]  /*3ef40*/  BSYNC.RECONVERGENT B0 ;  /* 0x0000000000007941 */ /* 0x000fea0003800200 */
.L_x_23920:
        /* <DEDUP_REMOVED lines=20> */
.L_x_23927:
        /* <DEDUP_REMOVED lines=12> */
.L_x_23929:
[----:B------:R-:W-:Y:S05]  /*3f150*/  BSYNC.RECONVERGENT B1 ;  /* 0x0000000000017941 */ /* 0x000fea0003800200 */
.L_x_23928:
        /* <DEDUP_REMOVED lines=62> */
.L_x_23926:
[----:B------:R-:W-:Y:S05]  /*3f540*/  BSYNC.RECONVERGENT B0 ;  /* 0x0000000000007941 */ /* 0x000fea0003800200 */
.L_x_23925:
        /* <DEDUP_REMOVED lines=24> */
.L_x_23932:
        /* <DEDUP_REMOVED lines=12> */
.L_x_23934:
[----:B------:R-:W-:Y:S05]  /*3f790*/  BSYNC.RECONVERGENT B1 ;  /* 0x0000000000017941 */ /* 0x000fea0003800200 */
.L_x_23933:
        /* <DEDUP_REMOVED lines=62> */
.L_x_23931:
[----:B------:R-:W-:Y:S05]  /*3fb80*/  BSYNC.RECONVERGENT B0 ;  /* 0x0000000000007941 */ /* 0x000fea0003800200 */
.L_x_23930:
        /* <DEDUP_REMOVED lines=19> */
.L_x_23937:
        /* <DEDUP_REMOVED lines=12> */
.L_x_23939:
[----:B------:R-:W-:Y:S05]  /*3fd80*/  BSYNC.RECONVERGENT B1 ;  /* 0x0000000000017941 */ /* 0x000fea0003800200 */
.L_x_23938:
        /* <DEDUP_REMOVED lines=62> */
.L_x_23936:
[----:B------:R-:W-:Y:S05]  /*40170*/  BSYNC.RECONVERGENT B0 ;  /* 0x0000000000007941 */ /* 0x000fea0003800200 */
.L_x_23935:
        /* <DEDUP_REMOVED lines=24> */
.L_x_23942:
        /* <DEDUP_REMOVED lines=12> */
.L_x_23944:
[----:B------:R-:W-:Y:S05]  /*403c0*/  BSYNC.RECONVERGENT B1 ;  /* 0x0000000000017941 */ /* 0x000fea0003800200 */
.L_x_23943:
        /* <DEDUP_REMOVED lines=62> */
.L_x_23941:
[----:B------:R-:W-:Y:S05]  /*407b0*/  BSYNC.RECONVERGENT B0 ;  /* 0x0000000000007941 */ /* 0x000fea0003800200 */
.L_x_23940:
        /* <DEDUP_REMOVED lines=18> */
.L_x_23947:
        /* <DEDUP_REMOVED lines=12> */
.L_x_23949:
[----:B------:R-:W-:Y:S05]  /*409a0*/  BSYNC.RECONVERGENT B1 ;  /* 0x0000000000017941 */ /* 0x000fea0003800200 */
.L_x_23948:
        /* <DEDUP_REMOVED lines=62> */
.L_x_23946:
[----:B------:R-:W-:Y:S05]  /*40d90*/  BSYNC.RECONVERGENT B0 ;  /* 0x0000000000007941 */ /* 0x000fea0003800200 */
.L_x_23945:
        /* <DEDUP_REMOVED lines=12> */
[----:B------:R-:W-:Y:S01]  /*40e60*/  HFMA2 R17, -RZ, RZ, 0, 1.1920928955078125e-07 ;  /* 0x00000002ff117431 */ /* 0x000fe200000001ff */
[----:B------:R-:W-:Y:S01]  /*40e70*/  PRMT R14, R15, 0x7610, R14 ;  /* 0x000076100f0e7816 */ /* 0x000fe2000000000e */
        /* <DEDUP_REMOVED lines=11> */
.L_x_23952:
        /* <DEDUP_REMOVED lines=12> */
.L_x_23954:
[----:B------:R-:W-:Y:S05]  /*40ff0*/  BSYNC.RECONVERGENT B1 ;  /* 0x0000000000017941 */ /* 0x000fea0003800200 */
.L_x_23953:
        /* <DEDUP_REMOVED lines=62> */
.L_x_23951:
[----:B------:R-:W-:Y:S05]  /*413e0*/  BSYNC.RECONVERGENT B0 ;  /* 0x0000000000007941 */ /* 0x000fea0003800200 */
.L_x_23950:
        /* <DEDUP_REMOVED lines=19> */
.L_x_23957:
        /* <DEDUP_REMOVED lines=12> */
.L_x_23959:
[----:B------:R-:W-:Y:S05]  /*415e0*/  BSYNC.RECONVERGENT B1 ;  /* 0x0000000000017941 */ /* 0x000fea0003800200 */
.L_x_23958:
        /* <DEDUP_REMOVED lines=62> */
.L_x_23956:
[----:B------:R-:W-:Y:S05]  /*419d0*/  BSYNC.RECONVERGENT B0 ;  /* 0x0000000000007941 */ /* 0x000fea0003800200 */
.L_x_23955:
        /* <DEDUP_REMOVED lines=24> */
.L_x_23962:
        /* <DEDUP_REMOVED lines=12> */
.L_x_23964:
[----:B------:R-:W-:Y:S05]  /*41c20*/  BSYNC.RECONVERGENT B1 ;  /* 0x0000000000017941 */ /* 0x000fea0003800200 */
.L_x_23963:
        /* <DEDUP_REMOVED lines=62> */
.L_x_23961:
[----:B------:R-:W-:Y:S05]  /*42010*/  BSYNC.RECONVERGENT B0 ;  /* 0x0000000000007941 */ /* 0x000fea0003800200 */
.L_x_23960:
        /* <DEDUP_REMOVED lines=18> */
.L_x_23967:
        /* <DEDUP_REMOVED lines=15> */
.L_x_23969:
[----:B------:R-:W-:Y:S05]  /*42230*/  BSYNC.RECONVERGENT B1 ;  /* 0x0000000000017941 */ /* 0x000fea0003800200 */
.L_x_23968:
        /* <DEDUP_REMOVED lines=62> */
.L_x_23966:
[----:B------:R-:W-:Y:S05]  /*42620*/  BSYNC.RECONVERGENT B0 ;  /* 0x0000000000007941 */ /* 0x000fea0003800200 */
.L_x_23965:
        /* <DEDUP_REMOVED lines=13> */
.L_x_23889:
        /* <DEDUP_REMOVED lines=16> */
.L_x_23973:
        /* <DEDUP_REMOVED lines=12> */
.L_x_23975:
[----:B------:R-:W-:Y:S05]  /*428c0*/  BSYNC.RECONVERGENT B1 ;  /* 0x0000000000017941 */ /* 0x000fea0003800200 */
.L_x_23974:
        /* <DEDUP_REMOVED lines=62> */
.L_x_23972:
[----:B------:R-:W-:Y:S05]  /*42cb0*/  BSYNC.RECONVERGENT B0 ;  /* 0x0000000000007941 */ /* 0x000fea0003800200 */
.L_x_23971:
        /* <DEDUP_REMOVED lines=20> */
.L_x_23978:
        /* <DEDUP_REMOVED lines=12> */
.L_x_23980:
[----:B------:R-:W-:Y:S05]  /*42ec0*/  BSYNC.RECONVERGENT B1 ;  /* 0x0000000000017941 */ /* 0x000fea0003800200 */
.L_x_23979:
        /* <DEDUP_REMOVED lines=62> */
.L_x_23977:
[----:B------:R-:W-:Y:S05]  /*432b0*/  BSYNC.RECONVERGENT B0 ;  /* 0x0000000000007941 */ /* 0x000fea0003800200 */
.L_x_23976:
        /* <DEDUP_REMOVED lines=19> */
.L_x_23983:
        /* <DEDUP_REMOVED lines=12> */
.L_x_23985:
[----:B------:R-:W-:Y:S05]  /*434b0*/  BSYNC.RECONVERGENT B1 ;  /* 0x0000000000017941 */ /* 0x000fea0003800200 */
.L_x_23984:
        /* <DEDUP_REMOVED lines=62> */
.L_x_23982:
[----:B------:R-:W-:Y:S05]  /*438a0*/  BSYNC.RECONVERGENT B0 ;  /* 0x0000000000007941 */ /* 0x000fea0003800200 */
.L_x_23981:
        /* <DEDUP_REMOVED lines=20> */
.L_x_23988:
        /* <DEDUP_REMOVED lines=12> */
.L_x_23990:
[----:B------:R-:W-:Y:S05]  /*43ab0*/  BSYNC.RECONVERGENT B1 ;  /* 0x0000000000017941 */ /* 0x000fea0003800200 */
.L_x_23989:
        /* <DEDUP_REMOVED lines=62> */
.L_x_23987:
[----:B------:R-:W-:Y:S05]  /*43ea0*/  BSYNC.RECONVERGENT B0 ;  /* 0x0000000000007941 */ /* 0x000fea0003800200 */
.L_x_23986:
        /* <DEDUP_REMOVED lines=19> */
.L_x_23993:
        /* <DEDUP_REMOVED lines=12> */
.L_x_23995:
[----:B------:R-:W-:Y:S05]  /*440a0*/  BSYNC.RECONVERGENT B1 ;  /* 0x0000000000017941 */ /* 0x000fea0003800200 */
.L_x_23994:
        /* <DEDUP_REMOVED lines=62> */
.L_x_23992:
[----:B------:R-:W-:Y:S05]  /*44490*/  BSYNC.RECONVERGENT B0 ;  /* 0x0000000000007941 */ /* 0x000fea0003800200 */
.L_x_23991:
        /* <DEDUP_REMOVED lines=18> */
.L_x_23998:
        /* <DEDUP_REMOVED lines=12> */
.L_x_24000:
[----:B------:R-:W-:Y:S05]  /*44680*/  BSYNC.RECONVERGENT B1 ;  /* 0x0000000000017941 */ /* 0x000fea0003800200 */
.L_x_23999:
        /* <DEDUP_REMOVED lines=62> */
.L_x_23997:
[----:B------:R-:W-:Y:S05]  /*44a70*/  BSYNC.RECONVERGENT B0 ;  /* 0x0000000000007941 */ /* 0x000fea0003800200 */
.L_x_23996:
        /* <DEDUP_REMOVED lines=17> */
.L_x_24003:
        /* <DEDUP_REMOVED lines=12> */
.L_x_24005:
[----:B------:R-:W-:Y:S05]  /*44c50*/  BSYNC.RECONVERGENT B1 ;  /* 0x0000000000017941 */ /* 0x000fea0003800200 */
.L_x_24004:
        /* <DEDUP_REMOVED lines=62> */
.L_x_24002:
[----:B------:R-:W-:Y:S05]  /*45040*/  BSYNC.RECONVERGENT B0 ;  /* 0x0000000000007941 */ /* 0x000fea0003800200 */
.L_x_24001:
        /* <DEDUP_REMOVED lines=18> */
.L_x_24008:
        /* <DEDUP_REMOVED lines=12> */
.L_x_24010:
[----:B------:R-:W-:Y:S05]  /*45230*/  BSYNC.RECONVERGENT B1 ;  /* 0x0000000000017941 */ /* 0x000fea0003800200 */
.L_x_24009:
        /* <DEDUP_REMOVED lines=62> */
.L_x_24007:
[----:B------:R-:W-:Y:S05]  /*45620*/  BSYNC.RECONVERGENT B0 ;  /* 0x0000000000007941 */ /* 0x000fea0003800200 */
.L_x_24006:
        /* <DEDUP_REMOVED lines=42> */
.L_x_23970:
        /* <DEDUP_REMOVED lines=42> */
.L_x_24011:
        /* <DEDUP_REMOVED lines=27> */
.L_x_24015:
        /* <DEDUP_REMOVED lines=12> */
.L_x_24017:
[----:B------:R-:W-:Y:S05]  /*45de0*/  BSYNC.RECONVERGENT B1 ;  /* 0x0000000000017941 */ /* 0x000fea0003800200 */
.L_x_24016:
        /* <DEDUP_REMOVED lines=62> */
.L_x_24014:
[----:B------:R-:W-:Y:S05]  /*461d0*/  BSYNC.RECONVERGENT B0 ;  /* 0x0000000000007941 */ /* 0x000fea0003800200 */
.L_x_24013:
        /* <DEDUP_REMOVED lines=21> */
.L_x_24020:
        /* <DEDUP_REMOVED lines=12> */
.L_x_24022:
[----:B------:R-:W-:Y:S05]  /*463f0*/  BSYNC.RECONVERGENT B1 ;  /* 0x0000000000017941 */ /* 0x000fea0003800200 */
.L_x_24021:
        /* <DEDUP_REMOVED lines=62> */
.L_x_24019:
[----:B------:R-:W-:Y:S05]  /*467e0*/  BSYNC.RECONVERGENT B0 ;  /* 0x0000000000007941 */ /* 0x000fea0003800200 */
.L_x_24018:
        /* <DEDUP_REMOVED lines=23> */
.L_x_24025:
        /* <DEDUP_REMOVED lines=12> */
.L_x_24027:
[----:B------:R-:W-:Y:S05]  /*46a20*/  BSYNC.RECONVERGENT B1 ;  /* 0x0000000000017941 */ /* 0x000fea0003800200 */
.L_x_24026:
        /* <DEDUP_REMOVED lines=62> */
.L_x_24024:
[----:B------:R-:W-:Y:S05]  /*46e10*/  BSYNC.RECONVERGENT B0 ;  /* 0x0000000000007941 */ /* 0x000fea0003800200 */
.L_x_24023:
        /* <DEDUP_REMOVED lines=20> */
.L_x_24030:
        /* <DEDUP_REMOVED lines=12> */
.L_x_24032:
[----:B------:R-:W-:Y:S05]  /*47020*/  BSYNC.RECONVERGENT B1 ;  /* 0x0000000000017941 */ /* 0x000fea0003800200 */
.L_x_24031:
        /* <DEDUP_REMOVED lines=62> */
.L_x_24029:
[----:B------:R-:W-:Y:S05]  /*47410*/  BSYNC.RECONVERGENT B0 ;  /* 0x0000000000007941 */ /* 0x000fea0003800200 */
.L_x_24028:
        /* <DEDUP_REMOVED lines=24> */
.L_x_24035:
        /* <DEDUP_REMOVED lines=12> */
.L_x_24037:
[----:B------:R-:W-:Y:S05]  /*47660*/  BSYNC.RECONVERGENT B1 ;  /* 0x0000000000017941 */ /* 0x000fea0003800200 */
.L_x_24036:
        /* <DEDUP_REMOVED lines=62> */
.L_x_24034:
[----:B------:R-:W-:Y:S05]  /*47a50*/  BSYNC.RECONVERGENT B0 ;  /* 0x0000000000007941 */ /* 0x000fea0003800200 */
.L_x_24033:
        /* <DEDUP_REMOVED lines=21> */
.L_x_24040:
        /* <DEDUP_REMOVED lines=12> */
.L_x_24042:
[----:B------:R-:W-:Y:S05]  /*47c70*/  BSYNC.RECONVERGENT B1 ;  /* 0x0000000000017941 */ /* 0x000fea0003800200 */
.L_x_24041:
        /* <DEDUP_REMOVED lines=62> */
.L_x_24039:
[----:B------:R-:W-:Y:S05]  /*48060*/  BSYNC.RECONVERGENT B0 ;  /* 0x0000000000007941 */ /* 0x000fea0003800200 */
.L_x_24038:
        /* <DEDUP_REMOVED lines=23> */
.L_x_24045:
        /* <DEDUP_REMOVED lines=12> */
.L_x_24047:
[----:B------:R-:W-:Y:S05]  /*482a0*/  BSYNC.RECONVERGENT B1 ;  /* 0x0000000000017941 */ /* 0x000fea0003800200 */
.L_x_24046:
        /* <DEDUP_REMOVED lines=62> */
.L_x_24044:
[----:B------:R-:W-:Y:S05]  /*48690*/  BSYNC.RECONVERGENT B0 ;  /* 0x0000000000007941 */ /* 0x000fea0003800200 */
.L_x_24043:
        /* <DEDUP_REMOVED lines=20> */
.L_x_24050:
        /* <DEDUP_REMOVED lines=12> */
.L_x_24052:
[----:B------:R-:W-:Y:S05]  /*488a0*/  BSYNC.RECONVERGENT B1 ;  /* 0x0000000000017941 */ /* 0x000fea0003800200 */
.L_x_24051:
        /* <DEDUP_REMOVED lines=62> */
.L_x_24049:
[----:B------:R-:W-:Y:S05]  /*48c90*/  BSYNC.RECONVERGENT B0 ;  /* 0x0000000000007941 */ /* 0x000fea0003800200 */
.L_x_24048:
        /* <DEDUP_REMOVED lines=24> */
.L_x_24055:
        /* <DEDUP_REMOVED lines=12> */
.L_x_24057:
[----:B------:R-:W-:Y:S05]  /*48ee0*/  BSYNC.RECONVERGENT B1 ;  /* 0x0000000000017941 */ /* 0x000fea0003800200 */
.L_x_24056:
        /* <DEDUP_REMOVED lines=62> */
.L_x_24054:
[----:B------:R-:W-:Y:S05]  /*492d0*/  BSYNC.RECONVERGENT B0 ;  /* 0x0000000000007941 */ /* 0x000fea0003800200 */
.L_x_24053:
        /* <DEDUP_REMOVED lines=19> */
.L_x_24060:
        /* <DEDUP_REMOVED lines=12> */
.L_x_24062:
[----:B------:R-:W-:Y:S05]  /*494d0*/  BSYNC.RECONVERGENT B1 ;  /* 0x0000000000017941 */ /* 0x000fea0003800200 */
.L_x_24061:
        /* <DEDUP_REMOVED lines=62> */
.L_x_24059:
[----:B------:R-:W-:Y:S05]  /*498c0*/  BSYNC.RECONVERGENT B0 ;  /* 0x0000000000007941 */ /* 0x000fea0003800200 */
.L_x_24058:
        /* <DEDUP_REMOVED lines=24> */
.L_x_24065:
        /* <DEDUP_REMOVED lines=12> */
.L_x_24067:
[----:B------:R-:W-:Y:S05]  /*49b10*/  BSYNC.RECONVERGENT B1 ;  /* 0x0000000000017941 */ /* 0x000fea0003800200 */
.L_x_24066:
        /* <DEDUP_REMOVED lines=62> */
.L_x_24064:
[----:B------:R-:W-:Y:S05]  /*49f00*/  BSYNC.RECONVERGENT B0 ;  /* 0x0000000000007941 */ /* 0x000fea0003800200 */
.L_x_24063:
        /* <DEDUP_REMOVED lines=18> */
.L_x_24070:
        /* <DEDUP_REMOVED lines=12> */
.L_x_24072:
[----:B------:R-:W-:Y:S05]  /*4a0f0*/  BSYNC.RECONVERGENT B1 ;  /* 0x0000000000017941 */ /* 0x000fea0003800200 */
.L_x_24071:
        /* <DEDUP_REMOVED lines=62> */
.L_x_24069:
[----:B------:R-:W-:Y:S05]  /*4a4e0*/  BSYNC.RECONVERGENT B0 ;  /* 0x0000000000007941 */ /* 0x000fea0003800200 */
.L_x_24068:
        /* <DEDUP_REMOVED lines=25> */
.L_x_24075:
        /* <DEDUP_REMOVED lines=12> */
.L_x_24077:
[----:B------:R-:W-:Y:S05]  /*4a740*/  BSYNC.RECONVERGENT B1 ;  /* 0x0000000000017941 */ /* 0x000fea0003800200 */
.L_x_24076:
        /* <DEDUP_REMOVED lines=62> */
.L_x_24074:
[----:B------:R-:W-:Y:S05]  /*4ab30*/  BSYNC.RECONVERGENT B0 ;  /* 0x0000000000007941 */ /* 0x000fea0003800200 */
.L_x_24073:
        /* <DEDUP_REMOVED lines=19> */
.L_x_24080:
        /* <DEDUP_REMOVED lines=12> */
.L_x_24082:
[----:B------:R-:W-:Y:S05]  /*4ad30*/  BSYNC.RECONVERGENT B1 ;  /* 0x0000000000017941 */ /* 0x000fea0003800200 */
.L_x_24081:
        /* <DEDUP_REMOVED lines=62> */
.L_x_24079:
[----:B------:R-:W-:Y:S05]  /*4b120*/  BSYNC.RECONVERGENT B0 ;  /* 0x0000000000007941 */ /* 0x000fea0003800200 */
.L_x_24078:
        /* <DEDUP_REMOVED lines=24> */
.L_x_24085:
        /* <DEDUP_REMOVED lines=12> */
.L_x_24087:
[----:B------:R-:W-:Y:S05]  /*4b370*/  BSYNC.RECONVERGENT B1 ;  /* 0x0000000000017941 */ /* 0x000fea0003800200 */
.L_x_24086:
        /* <DEDUP_REMOVED lines=62> */
.L_x_24084:
[----:B------:R-:W-:Y:S05]  /*4b760*/  BSYNC.RECONVERGENT B0 ;  /* 0x0000000000007941 */ /* 0x000fea0003800200 */
.L_x_24083:
        /* <DEDUP_REMOVED lines=18> */
.L_x_24090:
        /* <DEDUP_REMOVED lines=15> */
.L_x_24092:
[----:B------:R-:W-:Y:S05]  /*4b980*/  BSYNC.RECONVERGENT B1 ;  /* 0x0000000000017941 */ /* 0x000fea0003800200 */
.L_x_24091:
        /* <DEDUP_REMOVED lines=62> */
.L_x_24089:
[----:B------:R-:W-:Y:S05]  /*4bd70*/  BSYNC.RECONVERGENT B0 ;  /* 0x0000000000007941 */ /* 0x000fea0003800200 */
.L_x_24088:
        /* <DEDUP_REMOVED lines=13> */
.L_x_24012:
        /* <DEDUP_REMOVED lines=16> */
.L_x_24096:
        /* <DEDUP_REMOVED lines=12> */
.L_x_24098:
[----:B------:R-:W-:Y:S05]  /*4c010*/  BSYNC.RECONVERGENT B1 ;  /* 0x0000000000017941 */ /* 0x000fea0003800200 */
.L_x_24097:
        /* <DEDUP_REMOVED lines=62> */
.L_x_24095:
[----:B------:R-:W-:Y:S05]  /*4c400*/  BSYNC.RECONVERGENT B0 ;  /* 0x0000000000007941 */ /* 0x000fea0003800200 */
.L_x_24094:
[----:B------:R-:W-:Y:S01]  /*4c410*/  I2FP.F32.U32 R21, R22 ;  /* 0x0000001600157245 */ /* 0x000fe20000201000 */
[----:B------:R-:W-:Y:S01]  /*4c420*/  BSSY.RECONVERGENT B0, `(.L_x_24099) ;  /* 0x000005e000007945 */ /* 0x000fe20003800200 */
[----:B------:R-:W-:Y:S01]  /*4c430*/  ISETP.NE.AND P2, PT, R23, 0x1, PT ;  /* 0x000000011700780c */ /* 0x000fe20003f45270 */
[----:B-----5:R-:W-:Y:S01]  /*4c440*/  IMAD.U32 R22, R16, 0x10000, RZ ;  /* 0x0001000010167824 */ /* 0x020fe200078e00ff */
        /* <DEDUP_REMOVED lines=16> */
.L_x_24101:
        /* <DEDUP_REMOVED lines=12> */
.L_x_24103:
[----:B------:R-:W-:Y:S05]  /*4c610*/  BSYNC.RECONVERGENT B1 ;  /* 0x0000000000017941 */ /* 0x000fea0003800200 */
.L_x_24102:
        /* <DEDUP_REMOVED lines=62> */
.L_x_24100:
[----:B------:R-:W-:Y:S05]  /*4ca00*/  BSYNC.RECONVERGENT B0 ;  /* 0x0000000000007941 */ /* 0x000fea0003800200 */
.L_x_24099:
        /* <DEDUP_REMOVED lines=19> */
.L_x_24106:
        /* <DEDUP_REMOVED lines=12> */
.L_x_24108:
[----:B------:R-:W-:Y:S05]  /*4cc00*/  BSYNC.RECONVERGENT B1 ;  /* 0x0000000000017941 */ /* 0x000fea0003800200 */
.L_x_24107:
        /* <DEDUP_REMOVED lines=62> */
.L_x_24105:
[----:B------:R-:W-:Y:S05]  /*4cff0*/  BSYNC.RECONVERGENT B0 ;  /* 0x0000000000007941 */ /* 0x000fea0003800200 */
.L_x_24104:
[----:B------:R-:W-:Y:S01]  /*4d000*/  I2FP.F32.U32 R21, R21 ;  /* 0x0000001500157245 */ /* 0x000fe20000201000 */
[----:B------:R-:W-:Y:S01]  /*4d010*/  BSSY.RECONVERGENT B0, `(.L_x_24109) ;  /* 0x000005e000007945 */ /* 0x000fe20003800200 */
[----:B------:R-:W-:Y:S01]  /*4d020*/  ISETP.NE.AND P2, PT, R25, 0x1, PT ;  /* 0x000000011900780c */ /* 0x000fe20003f45270 */
[----:B------:R-:W-:Y:S01]  /*4d030*/  IMAD.U32 R23, R17, 0x10000, RZ ;  /* 0x0001000011177824 */ /* 0x000fe200078e00ff */
        /* <DEDUP_REMOVED lines=16> */
.L_x_24111:
        /* <DEDUP_REMOVED lines=12> */
.L_x_24113:
[----:B------:R-:W-:Y:S05]  /*4d200*/  BSYNC.RECONVERGENT B1 ;  /* 0x0000000000017941 */ /* 0x000fea0003800200 */
.L_x_24112:
        /* <DEDUP_REMOVED lines=62> */
.L_x_24110:
[----:B------:R-:W-:Y:S05]  /*4d5f0*/  BSYNC.RECONVERGENT B0 ;  /* 0x0000000000007941 */ /* 0x000fea0003800200 */
.L_x_24109:
        /* <DEDUP_REMOVED lines=19> */
.L_x_24116:
        /* <DEDUP_REMOVED lines=12> */
.L_x_24118:
[----:B------:R-:W-:Y:S05]  /*4d7f0*/  BSYNC.RECONVERGENT B1 ;  /* 0x0000000000017941 */ /* 0x000fea0003800200 */
.L_x_24117:
        /* <DEDUP_REMOVED lines=62> */
.L_x_24115:
[----:B------:R-:W-:Y:S05]  /*4dbe0*/  BSYNC.RECONVERGENT B0 ;  /* 0x0000000000007941 */ /* 0x000fea0003800200 */
.L_x_24114:
        /* <DEDUP_REMOVED lines=18> */
.L_x_24121:
        /* <DEDUP_REMOVED lines=12> */
.L_x_24123:
[----:B------:R-:W-:Y:S05]  /*4ddd0*/  BSYNC.RECONVERGENT B1 ;  /* 0x0000000000017941 */ /* 0x000fea0003800200 */
.L_x_24122:
        /* <DEDUP_REMOVED lines=62> */
.L_x_24120:
[----:B------:R-:W-:Y:S05]  /*4e1c0*/  BSYNC.RECONVERGENT B0 ;  /* 0x0000000000007941 */ /* 0x000fea0003800200 */
.L_x_24119:
        /* <DEDUP_REMOVED lines=17> */
.L_x_24126:
        /* <DEDUP_REMOVED lines=12> */
.L_x_24128:
[----:B------:R-:W-:Y:S05]  /*4e3a0*/  BSYNC.RECONVERGENT B1 ;  /* 0x0000000000017941 */ /* 0x000fea0003800200 */
.L_x_24127:
        /* <DEDUP_REMOVED lines=62> */
.L_x_24125:
[----:B------:R-:W-:Y:S05]  /*4e790*/  BSYNC.RECONVERGENT B0 ;  /* 0x0000000000007941 */ /* 0x000fea0003800200 */
.L_x_24124:
        /* <DEDUP_REMOVED lines=18> */
.L_x_24131:
        /* <DEDUP_REMOVED lines=12> */
.L_x_24133:
[----:B------:R-:W-:Y:S05]  /*4e980*/  BSYNC.RECONVERGENT B1 ;  /* 0x0000000000017941 */ /* 0x000fea0003800200 */
.L_x_24132:
        /* <DEDUP_REMOVED lines=62> */
.L_x_24130:
[----:B------:R-:W-:Y:S05]  /*4ed70*/  BSYNC.RECONVERGENT B0 ;  /* 0x0000000000007941 */ /* 0x000fea0003800200 */
.L_x_24129:
        /* <DEDUP_REMOVED lines=42> */
.L_x_24093:
        /* <DEDUP_REMOVED lines=42> */
.L_x_24134:
        /* <DEDUP_REMOVED lines=27> */
.L_x_24138:
        /* <DEDUP_REMOVED lines=12> */
.L_x_24140:
[----:B------:R-:W-:Y:S05]  /*4f530*/  BSYNC.RECONVERGENT B1 ;  /* 0x0000000000017941 */ /* 0x000fea0003800200 */
.L_x_24139:
        /* <DEDUP_REMOVED lines=62> */
.L_x_24137:
[----:B------:R-:W-:Y:S05]  /*4f920*/  BSYNC.RECONVERGENT B0 ;  /* 0x0000000000007941 */ /* 0x000fea0003800200 */
.L_x_24136:
        /* <DEDUP_REMOVED lines=21> */
.L_x_24143:
        /* <DEDUP_REMOVED lines=12> */
.L_x_24145:
[----:B------:R-:W-:Y:S05]  /*4fb40*/  BSYNC.RECONVERGENT B1 ;  /* 0x0000000000017941 */ /* 0x000fea0003800200 */
.L_x_24144:
        /* <DEDUP_REMOVED lines=62> */
.L_x_24142:
[----:B------:R-:W-:Y:S05]  /*4ff30*/  BSYNC.RECONVERGENT B0 ;  /* 0x0000000000007941 */ /* 0x000fea0003800200 */
.L_x_24141:
        /* <DEDUP_REMOVED lines=23> */
.L_x_24148:
        /* <DEDUP_REMOVED lines=12> */
.L_x_24150:
[----:B------:R-:W-:Y:S05]  /*50170*/  BSYNC.RECONVERGENT B1 ;  /* 0x0000000000017941 */ /* 0x000fea0003800200 */
.L_x_24149:
        /* <DEDUP_REMOVED lines=62> */
.L_x_24147:
[----:B------:R-:W-:Y:S05]  /*50560*/  BSYNC.RECONVERGENT B0 ;  /* 0x0000000000007941 */ /* 0x000fea0003800200 */
.L_x_24146:
        /* <DEDUP_REMOVED lines=20> */
.L_x_24153:
        /* <DEDUP_REMOVED lines=12> */
.L_x_24155:
[----:B------:R-:W-:Y:S05]  /*50770*/  BSYNC.RECONVERGENT B1 ;  /* 0x0000000000017941 */ /* 0x000fea0003800200 */
.L_x_24154:
        /* <DEDUP_REMOVED lines=62> */
.L_x_24152:
[----:B------:R-:W-:Y:S05]  /*50b60*/  BSYNC.RECONVERGENT B0 ;  /* 0x0000000000007941 */ /* 0x000fea0003800200 */
.L_x_24151:
        /* <DEDUP_REMOVED lines=24> */
.L_x_24158:
        /* <DEDUP_REMOVED lines=12> */
.L_x_24160:
[----:B------:R-:W-:Y:S05]  /*50db0*/  BSYNC.RECONVERGENT B1 ;  /* 0x0000000000017941 */ /* 0x000fea0003800200 */
.L_x_24159:
        /* <DEDUP_REMOVED lines=62> */
.L_x_24157:
[----:B------:R-:W-:Y:S05]  /*511a0*/  BSYNC.RECONVERGENT B0 ;  /* 0x0000000000007941 */ /* 0x000fea0003800200 */
.L_x_24156:
        /* <DEDUP_REMOVED lines=21> */
.L_x_24163:
        /* <DEDUP_REMOVED lines=12> */
.L_x_24165:
[----:B------:R-:W-:Y:S05]  /*513c0*/  BSYNC.RECONVERGENT B1 ;  /* 0x0000000000017941 */ /* 0x000fea0003800200 */
.L_x_24164:
        /* <DEDUP_REMOVED lines=62> */
.L_x_24162:
[----:B------:R-:W-:Y:S05]  /*517b0*/  BSYNC.RECONVERGENT B0 ;  /* 0x0000000000007941 */ /* 0x000fea0003800200 */
.L_x_24161:
        /* <DEDUP_REMOVED lines=23> */
.L_x_24168:
        /* <DEDUP_REMOVED lines=12> */
.L_x_24170:
[----:B------:R-:W-:Y:S05]  /*519f0*/  BSYNC.RECONVERGENT B1 ;  /* 0x0000000000017941 */ /* 0x000fea0003800200 */
.L_x_24169:
        /* <DEDUP_REMOVED lines=62> */
.L_x_24167:
[----:B------:R-:W-:Y:S05]  /*51de0*/  BSYNC.RECONVERGENT B0 ;  /* 0x0000000000007941 */ /* 0x000fea0003800200 */
.L_x_24166:
        /* <DEDUP_REMOVED lines=20> */
.L_x_24173:
        /* <DEDUP_REMOVED lines=12> */
.L_x_24175:
[----:B------:R-:W-:Y:S05]  /*51ff0*/  BSYNC.RECONVERGENT B1 ;  /* 0x0000000000017941 */ /* 0x000fea0003800200 */
.L_x_24174:
        /* <DEDUP_REMOVED lines=62> */
.L_x_24172:
[----:B------:R-:W-:Y:S05]  /*523e0*/  BSYNC.RECONVERGENT B0 ;  /* 0x0000000000007941 */ /* 0x000fea0003800200 */
.L_x_24171:
        /* <DEDUP_REMOVED lines=24> */
.L_x_24178:
        /* <DEDUP_REMOVED lines=12> */
.L_x_24180:
[----:B------:R-:W-:Y:S05]  /*52630*/  BSYNC.RECONVERGENT B1 ;  /* 0x0000000000017941 */ /* 0x000fea0003800200 */
.L_x_24179:
        /* <DEDUP_REMOVED lines=62> */
.L_x_24177:
[----:B------:R-:W-:Y:S05]  /*52a20*/  BSYNC.RECONVERGENT B0 ;  /* 0x0000000000007941 */ /* 0x000fea0003800200 */
.L_x_24176:
        /* <DEDUP_REMOVED lines=19> */
.L_x_24183:
        /* <DEDUP_REMOVED lines=12> */
.L_x_24185:
[----:B------:R-:W-:Y:S05]  /*52c20*/  BSYNC.RECONVERGENT B1 ;  /* 0x0000000000017941 */ /* 0x000fea0003800200 */
.L_x_24184:
        /* <DEDUP_REMOVED lines=62> */
.L_x_24182:
[----:B------:R-:W-:Y:S05]  /*53010*/  BSYNC.RECONVERGENT B0 ;  /* 0x0000000000007941 */ /* 0x000fea0003800200 */
.L_x_24181:
        /* <DEDUP_REMOVED lines=24> */
.L_x_24188:
        /* <DEDUP_REMOVED lines=12> */
.L_x_24190:
[----:B------:R-:W-:Y:S05]  /*53260*/  BSYNC.RECONVERGENT B1 ;  /* 0x0000000000017941 */ /* 0x000fea0003800200 */
.L_x_24189:
        /* <DEDUP_REMOVED lines=62> */
.L_x_24187:
[----:B------:R-:W-:Y:S05]  /*53650*/  BSYNC.RECONVERGENT B0 ;  /* 0x0000000000007941 */ /* 0x000fea0003800200 */
.L_x_24186:
        /* <DEDUP_REMOVED lines=18> */
.L_x_24193:
        /* <DEDUP_REMOVED lines=12> */
.L_x_24195:
[----:B------:R-:W-:Y:S05]  /*53840*/  BSYNC.RECONVERGENT B1 ;  /* 0x0000000000017941 */ /* 0x000fea0003800200 */
.L_x_24194:
        /* <DEDUP_REMOVED lines=62> */
.L_x_24192:
[----:B------:R-:W-:Y:S05]  /*53c30*/  BSYNC.RECONVERGENT B0 ;  /* 0x0000000000007941 */ /* 0x000fea0003800200 */
.L_x_24191:
        /* <DEDUP_REMOVED lines=25> */
.L_x_24198:
        /* <DEDUP_REMOVED lines=12> */
.L_x_24200:
[----:B------:R-:W-:Y:S05]  /*53e90*/  BSYNC.RECONVERGENT B1 ;  /* 0x0000000000017941 */ /* 0x000fea0003800200 */
.L_x_24199:
        /* <DEDUP_REMOVED lines=62> */
.L_x_24197:
[----:B------:R-:W-:Y:S05]  /*54280*/  BSYNC.RECONVERGENT B0 ;  /* 0x0000000000007941 */ /* 0x000fea0003800200 */
.L_x_24196:
        /* <DEDUP_REMOVED lines=19> */
.L_x_24203:
        /* <DEDUP_REMOVED lines=12> */
.L_x_24205:
[----:B------:R-:W-:Y:S05]  /*54480*/  BSYNC.RECONVERGENT B1 ;  /* 0x0000000000017941 */ /* 0x000fea0003800200 */
.L_x_24204:
        /* <DEDUP_REMOVED lines=62> */
.L_x_24202:
[----:B------:R-:W-:Y:S05]  /*54870*/  BSYNC.RECONVERGENT B0 ;  /* 0x0000000000007941 */ /* 0x000fea0003800200 */
.L_x_24201:
        /* <DEDUP_REMOVED lines=24> */
.L_x_24208:
        /* <DEDUP_REMOVED lines=12> */
.L_x_24210:
[----:B------:R-:W-:Y:S05]  /*54ac0*/  BSYNC.RECONVERGENT B1 ;  /* 0x0000000000017941 */ /* 0x000fea0003800200 */
.L_x_24209:
        /* <DEDUP_REMOVED lines=62> */
.L_x_24207:
[----:B------:R-:W-:Y:S05]  /*54eb0*/  BSYNC.RECONVERGENT B0 ;  /* 0x0000000000007941 */ /* 0x000fea0003800200 */
.L_x_24206:
        /* <DEDUP_REMOVED lines=18> */
.L_x_24213:
        /* <DEDUP_REMOVED lines=15> */
.L_x_24215:
[----:B------:R-:W-:Y:S05]  /*550d0*/  BSYNC.RECONVERGENT B1 ;  /* 0x0000000000017941 */ /* 0x000fea0003800200 */
.L_x_24214:
        /* <DEDUP_REMOVED lines=62> */
.L_x_24212:
[----:B------:R-:W-:Y:S05]  /*554c0*/  BSYNC.RECONVERGENT B0 ;  /* 0x0000000000007941 */ /* 0x000fea0003800200 */
.L_x_24211:
        /* <DEDUP_REMOVED lines=13> */
.L_x_24135:
        /* <DEDUP_REMOVED lines=16> */
.L_x_24219:
        /* <DEDUP_REMOVED lines=12> */
.L_x_24221:
[----:B------:R-:W-:Y:S05]  /*55760*/  BSYNC.RECONVERGENT B1 ;  /* 0x0000000000017941 */ /* 0x000fea0003800200 */
.L_x_24220:
        /* <DEDUP_REMOVED lines=62> */
.L_x_24218:
[----:B------:R-:W-:Y:S05]  /*55b50*/  BSYNC.RECONVERGENT B0 ;  /* 0x0000000000007941 */ /* 0x000fea0003800200 */
.L_x_24217:
        /* <DEDUP_REMOVED lines=20> */
.L_x_24224:
        /* <DEDUP_REMOVED lines=12> */
.L_x_24226:
[----:B------:R-:W-:Y:S05]  /*55d60*/  BSYNC.RECONVERGENT B1 ;  /* 0x0000000000017941 */ /* 0x000fea0003800200 */
.L_x_24225:
        /* <DEDUP_REMOVED lines=62> */
.L_x_24223:
[----:B------:R-:W-:Y:S05]  /*56150*/  BSYNC.RECONVERGENT B0 ;  /* 0x0000000000007941 */ /* 0x000fea0003800200 */
.L_x_24222:
        /* <DEDUP_REMOVED lines=19> */
.L_x_24229:
        /* <DEDUP_REMOVED lines=12> */
.L_x_24231:
[----:B------:R-:W-:Y:S05]  /*56350*/  BSYNC.RECONVERGENT B1 ;  /* 0x0000000000017941 */ /* 0x000fea0003800200 */
.L_x_24230:
        /* <DEDUP_REMOVED lines=62> */
.L_x_24228:
[----:B------:R-:W-:Y:S05]  /*56740*/  BSYNC.RECONVERGENT B0 ;  /* 0x0000000000007941 */ /* 0x000fea0003800200 */
.L_x_24227:
        /* <DEDUP_REMOVED lines=20> */
.L_x_24234:
        /* <DEDUP_REMOVED lines=12> */
.L_x_24236:
[----:B------:R-:W-:Y:S05]  /*56950*/  BSYNC.RECONVERGENT B1 ;  /* 0x0000000000017941 */ /* 0x000fea0003800200 */
.L_x_24235:
        /* <DEDUP_REMOVED lines=62> */
.L_x_24233:
[----:B------:R-:W-:Y:S05]  /*56d40*/  BSYNC.RECONVERGENT B0 ;  /* 0x0000000000007941 */ /* 0x000fea0003800200 */
.L_x_24232:
        /* <DEDUP_REMOVED lines=19> */
.L_x_24239:
        /* <DEDUP_REMOVED lines=12> */
.L_x_24241:
[----:B------:R-:W-:Y:S05]  /*56f40*/  BSYNC.RECONVERGENT B1 ;  /* 0x0000000000017941 */ /* 0x000fea0003800200 */
.L_x_24240:
        /* <DEDUP_REMOVED lines=62> */
.L_x_24238:
[----:B------:R-:W-:Y:S05]  /*57330*/  BSYNC.RECONVERGENT B0 ;  /* 0x0000000000007941 */ /* 0x000fea0003800200 */
.L_x_24237:
        /* <DEDUP_REMOVED lines=18> */
.L_x_24244:
        /* <DEDUP_REMOVED lines=12> */
.L_x_24246:
[----:B------:R-:W-:Y:S05]  /*57520*/  BSYNC.RECONVERGENT B1 ;  /* 0x0000000000017941 */ /* 0x000fea0003800200 */
.L_x_24245:
        /* <DEDUP_REMOVED lines=62> */
.L_x_24243:
[----:B------:R-:W-:Y:S05]  /*57910*/  BSYNC.RECONVERGENT B0 ;  /* 0x0000000000007941 */ /* 0x000fea0003800200 */
.L_x_24242:
[----:B------:R-:W-:Y:S01]  /*57920*/  ISETP.NE.AND P4, PT, R25, 0x1, PT ;  /* 0x000000011900780c */ /* 0x000fe20003f85270 */
[----:B------:R-:W-:Y:S01]  /*57930*/  BSSY.RECONVERGENT B0, `(.L_x_24247) ;  /* 0x000005b000007945 */ /* 0x000fe20003800200 */
[----:B------:R-:W-:-:S05]  /*57940*/  I2FP.F32.U32 R22, R22 ;  /* 0x0000001600167245 */ /* 0x000fca0000201000 */
[----:B------:R-:W-:Y:S01]  /*57950*/  FFMA.FTZ R24, R22, R216, 1.1641532182693481445e-10 ;  /* 0x2f00000016187423 */ /* 0x000fe200000100d8 */
[----:B------:R-:W-:Y:S01]  /*57960*/  SHF.L.U32 R22, R18, 0x10, RZ ;  /* 0x0000001012167819 */ /* 0x000fe200000006ff */
        /* <DEDUP_REMOVED lines=12> */
.L_x_24249:
        /* <DEDUP_REMOVED lines=12> */
.L_x_24251:
[----:B------:R-:W-:Y:S05]  /*57af0*/  BSYNC.RECONVERGENT B1 ;  /* 0x0000000000017941 */ /* 0x000fea0003800200 */
.L_x_24250:
        /* <DEDUP_REMOVED lines=62> */
.L_x_24248:
[----:B------:R-:W-:Y:S05]  /*57ee0*/  BSYNC.RECONVERGENT B0 ;  /* 0x0000000000007941 */ /* 0x000fea0003800200 */
.L_x_24247:
[----:B------:R-:W-:Y:S01]  /*57ef0*/  ISETP.NE.AND P5, PT, R24, 0x1, PT ;  /* 0x000000011800780c */ /* 0x000fe20003fa5270 */
[----:B------:R-:W-:Y:S01]  /*57f00*/  BSSY.RECONVERGENT B0, `(.L_x_24252) ;  /* 0x000005c000007945 */ /* 0x000fe20003800200 */
[----:B------:R-:W-:Y:S01]  /*57f10*/  I2FP.F32.U32 R18, R18 ;  /* 0x0000001200127245 */ /* 0x000fe20000201000 */
[----:B------:R-:W-:-:S04]  /*57f20*/  IMAD.MOV.U32 R218, RZ, RZ, 0x2 ;  /* 0x00000002ffda7424 */ /* 0x000fc800078e00ff */
[----:B------:R-:W-:Y:S01]  /*57f30*/  FFMA.FTZ R25, R18, R216, 1.1641532182693481445e-10 ;  /* 0x2f00000012197423 */ /* 0x000fe200000100d8 */
[C---:B------:R-:W-:Y:S02]  /*57f40*/  SHF.L.U32 R18, R19.reuse, 0x10, RZ ;  /* 0x0000001013127819 */ /* 0x040fe400000006ff */
[----:B------:R-:W-:Y:S02]  /*57f50*/  PRMT R19, R19, 0x7632, R19 ;  /* 0x0000763213137816 */ /* 0x000fe40000000013 */
        /* <DEDUP_REMOVED lines=11> */
.L_x_24254:
        /* <DEDUP_REMOVED lines=12> */
.L_x_24256:
[----:B------:R-:W-:Y:S05]  /*580d0*/  BSYNC.RECONVERGENT B1 ;  /* 0x0000000000017941 */ /* 0x000fea0003800200 */
.L_x_24255:
        /* <DEDUP_REMOVED lines=61> */
[----:B------:R-:W-:-:S07]  /*584b0*/  IMAD.MOV.U32 R214, RZ, RZ, R24 ;  /* 0x000000ffffd67224 */ /* 0x000fce00078e0018 */
.L_x_24253:
[----:B------:R-:W-:Y:S05]  /*584c0*/  BSYNC.RECONVERGENT B0 ;  /* 0x0000000000007941 */ /* 0x000fea0003800200 */
.L_x_24252:
        /* <DEDUP_REMOVED lines=12> */
[-C--:B------:R-:W-:Y:S01]  /*58590*/  FMUL.FTZ R16, R21, R227.reuse ;  /* 0x000000e315107220 */ /* 0x080fe20000410000 */
[----:B------:R-:W-:Y:S01]  /*585a0*/  FMUL.FTZ R23, R23, R227 ;  /* 0x000000e317177220 */ /* 0x000fe20000410000 */
[----:B------:R-:W-:Y:S01]  /*585b0*/  FSEL R21, R25, RZ, P3 ;  /* 0x000000ff19157208 */ /* 0x000fe20001800000 */
[----:B------:R-:W-:Y:S01]  /*585c0*/  FFMA.FTZ R26, R26, R216, 1.1641532182693481445e-10 ;  /* 0x2f0000001a1a7423 */ /* 0x000fe200000100d8 */
[----:B------:R-:W-:-:S02]  /*585d0*/  @P1 LOP3.LUT R8, R8, 0x40, RZ, 0xfc, !PT ;  /* 0x0000004008081812 */ /* 0x000fc400078efcff */
[----:B------:R-:W-:Y:S02]  /*585e0*/  FSEL R22, R24, RZ, P4 ;  /* 0x000000ff18167208 */ /* 0x000fe40002000000 */
[C---:B------:R-:W-:Y:S02]  /*585f0*/  LOP3.LUT P1, RZ, R8.reuse, 0x8, RZ, 0xc0, !PT ;  /* 0x0000000808ff7812 */ /* 0x040fe4000782c0ff */
[----:B------:R-:W-:Y:S02]  /*58600*/  LOP3.LUT R8, R8, 0xffffffdf, RZ, 0xc0, !PT ;  /* 0xffffffdf08087812 */ /* 0x000fe400078ec0ff */
[----:B------:R-:W-:Y:S02]  /*58610*/  FSEL R25, R20, RZ, P1 ;  /* 0x000000ff14197208 */ /* 0x000fe40000800000 */
[----:B------:R-:W-:Y:S02]  /*58620*/  @P0 LOP3.LUT R8, R8, 0x20, RZ, 0xfc, !PT ;  /* 0x0000002008080812 */ /* 0x000fe400078efcff */
[----:B------:R-:W-:-:S02]  /*58630*/  FSEL R24, R23, RZ, P2 ;  /* 0x000000ff17187208 */ /* 0x000fc40001000000 */
[C---:B------:R-:W-:Y:S02]  /*58640*/  LOP3.LUT P1, RZ, R8.reuse, 0x40, RZ, 0xc0, !PT ;  /* 0x0000004008ff7812 */ /* 0x040fe4000782c0ff */
[C---:B------:R-:W-:Y:S02]  /*58650*/  LOP3.LUT P0, RZ, R8.reuse, 0x2, RZ, 0xc0, !PT ;  /* 0x0000000208ff7812 */ /* 0x040fe4000780c0ff */
[----:B------:R-:W-:Y:S02]  /*58660*/  LOP3.LUT P6, RZ, R8, 0x4, RZ, 0xc0, !PT ;  /* 0x0000000408ff7812 */ /* 0x000fe400078cc0ff */
[----:B------:R-:W-:Y:S02]  /*58670*/  FSETP.GTU.FTZ.AND P5, PT, R26, R217, PT ;  /* 0x000000d91a00720b */ /* 0x000fe40003fbc000 */
[----:B------:R-:W-:Y:S02]  /*58680*/  LOP3.LUT P2, RZ, R8, 0x80, RZ, 0xc0, !PT ;  /* 0x0000008008ff7812 */ /* 0x000fe4000784c0ff */
[----:B------:R-:W-:-:S02]  /*58690*/  FSEL R27, R19, RZ, P0 ;  /* 0x000000ff131b7208 */ /* 0x000fc40000000000 */
        /* <DEDUP_REMOVED lines=11> */
[----:B------:R-:W-:Y:S01]  /*58750*/  @P1 FADD.FTZ R22, R94, R22 ;  /* 0x000000165e161221 */ /* 0x000fe20000010000 */
[----:B------:R-:W-:-:S09]  /*58760*/  @P1 FADD.FTZ R23, R95, R23 ;  /* 0x000000175f171221 */ /* 0x000fd20000010000 */
.L_x_24216:
        /* <DEDUP_REMOVED lines=42> */
.L_x_24257:
        /* <DEDUP_REMOVED lines=27> */
.L_x_24261:
        /* <DEDUP_REMOVED lines=12> */
.L_x_24263:
[----:B------:R-:W-:Y:S05]  /*58c80*/  BSYNC.RECONVERGENT B1 ;  /* 0x0000000000017941 */ /* 0x000fea0003800200 */
.L_x_24262:
        /* <DEDUP_REMOVED lines=62> */
.L_x_24260:
[----:B------:R-:W-:Y:S05]  /*59070*/  BSYNC.RECONVERGENT B0 ;  /* 0x0000000000007941 */ /* 0x000fea0003800200 */
.L_x_24259:
        /* <DEDUP_REMOVED lines=21> */
.L_x_24266:
        /* <DEDUP_REMOVED lines=12> */
.L_x_24268:
[----:B------:R-:W-:Y:S05]  /*59290*/  BSYNC.RECONVERGENT B1 ;  /* 0x0000000000017941 */ /* 0x000fea0003800200 */
.L_x_24267:
[----:B-1----:R-:W-:Y:S01]  /*592a0*/  IMAD.WIDE.U32 R16, R0, -0x2daee0ad, RZ ;  /* 0xd2511f5300107825 */ /* 0x002fe200078e00ff */
        /* <DEDUP_REMOVED lines=61> */
.L_x_24265:
[----:B------:R-:W-:Y:S05]  /*59680*/  BSYNC.RECONVERGENT B0 ;  /* 0x0000000000007941 */ /* 0x000fea0003800200 */
.L_x_24264:
        /* <DEDUP_REMOVED lines=23> */
.L_x_24271:
        /* <DEDUP_REMOVED lines=12> */
.L_x_24273:
[----:B------:R-:W-:Y:S05]  /*598c0*/  BSYNC.RECONVERGENT B1 ;  /* 0x0000000000017941 */ /* 0x000fea0003800200 */
.L_x_24272:
        /* <DEDUP_REMOVED lines=62> */
.L_x_24270:
[----:B------:R-:W-:Y:S05]  /*59cb0*/  BSYNC.RECONVERGENT B0 ;  /* 0x0000000000007941 */ /* 0x000fea0003800200 */
.L_x_24269:
        /* <DEDUP_REMOVED lines=20> */
.L_x_24276:
        /* <DEDUP_REMOVED lines=12> */
.L_x_24278:
[----:B------:R-:W-:Y:S05]  /*59ec0*/  BSYNC.RECONVERGENT B1 ;  /* 0x0000000000017941 */ /* 0x000fea0003800200 */
.L_x_24277:
        /* <DEDUP_REMOVED lines=62> */
.L_x_24275:
[----:B------:R-:W-:Y:S05]  /*5a2b0*/  BSYNC.RECONVERGENT B0 ;  /* 0x0000000000007941 */ /* 0x000fea0003800200 */
.L_x_24274:
        /* <DEDUP_REMOVED lines=24> */
.L_x_24281:
        /* <DEDUP_REMOVED lines=12> */
.L_x_24283:
[----:B------:R-:W-:Y:S05]  /*5a500*/  BSYNC.RECONVERGENT B1 ;  /* 0x0000000000017941 */ /* 0x000fea0003800200 */
.L_x_24282:
        /* <DEDUP_REMOVED lines=62> */
.L_x_24280:
[----:B------:R-:W-:Y:S05]  /*5a8f0*/  BSYNC.RECONVERGENT B0 ;  /* 0x0000000000007941 */ /* 0x000fea0003800200 */
.L_x_24279:
        /* <DEDUP_REMOVED lines=21> */
.L_x_24286:
        /* <DEDUP_REMOVED lines=12> */
.L_x_24288:
[----:B------:R-:W-:Y:S05]  /*5ab10*/  BSYNC.RECONVERGENT B1 ;  /* 0x0000000000017941 */ /* 0x000fea0003800200 */
.L_x_24287:
        /* <DEDUP_REMOVED lines=62> */
.L_x_24285:
[----:B------:R-:W-:Y:S05]  /*5af00*/  BSYNC.RECONVERGENT B0 ;  /* 0x0000000000007941 */ /* 0x000fea0003800200 */
.L_x_24284:
        /* <DEDUP_REMOVED lines=23> */
.L_x_24291:
        /* <DEDUP_REMOVED lines=12> */
.L_x_24293:
[----:B------:R-:W-:Y:S05]  /*5b140*/  BSYNC.RECONVERGENT B1 ;  /* 0x0000000000017941 */ /* 0x000fea0003800200 */
.L_x_24292:
        /* <DEDUP_REMOVED lines=62> */
.L_x_24290:
[----:B------:R-:W-:Y:S05]  /*5b530*/  BSYNC.RECONVERGENT B0 ;  /* 0x0000000000007941 */ /* 0x000fea0003800200 */
.L_x_24289:
        /* <DEDUP_REMOVED lines=20> */
.L_x_24296:
        /* <DEDUP_REMOVED lines=12> */
.L_x_24298:
[----:B------:R-:W-:Y:S05]  /*5b740*/  BSYNC.RECONVERGENT B1 ;  /* 0x0000000000017941 */ /* 0x000fea0003800200 */
.L_x_24297:
        /* <DEDUP_REMOVED lines=62> */
.L_x_24295:
[----:B------:R-:W-:Y:S05]  /*5bb30*/  BSYNC.RECONVERGENT B0 ;  /* 0x0000000000007941 */ /* 0x000fea0003800200 */
.L_x_24294:
        /* <DEDUP_REMOVED lines=24> */
.L_x_24301:
        /* <DEDUP_REMOVED lines=12> */
.L_x_24303:
[----:B------:R-:W-:Y:S05]  /*5bd80*/  BSYNC.RECONVERGENT B1 ;  /* 0x0000000000017941 */ /* 0x000fea0003800200 */
.L_x_24302:
        /* <DEDUP_REMOVED lines=62> */
.L_x_24300:
[----:B------:R-:W-:Y:S05]  /*5c170*/  BSYNC.RECONVERGENT B0 ;  /* 0x0000000000007941 */ /* 0x000fea0003800200 */
.L_x_24299:
        /* <DEDUP_REMOVED lines=19> */
.L_x_24306:
        /* <DEDUP_REMOVED lines=12> */
.L_x_24308:
[----:B------:R-:W-:Y:S05]  /*5c370*/  BSYNC.RECONVERGENT B1 ;  /* 0x0000000000017941 */ /* 0x000fea0003800200 */
.L_x_24307:
        /* <DEDUP_REMOVED lines=62> */
.L_x_24305:
[----:B------:R-:W-:Y:S05]  /*5c760*/  BSYNC.RECONVERGENT B0 ;  /* 0x0000000000007941 */ /* 0x000fea0003800200 */
.L_x_24304:
        /* <DEDUP_REMOVED lines=24> */
.L_x_24311:
        /* <DEDUP_REMOVED lines=12> */
.L_x_24313:
[----:B------:R-:W-:Y:S05]  /*5c9b0*/  BSYNC.RECONVERGENT B1 ;  /* 0x0000000000017941 */ /* 0x000fea0003800200 */
.L_x_24312:
        /* <DEDUP_REMOVED lines=58> */
[----:B------:R-:W-:Y:S01]  /*5cd60*/  MOV R212, R14 ;  /* 0x0000000e00d47202 */ /* 0x000fe20000000f00 */
[----:B------:R-:W-:Y:S01]  /*5cd70*/  IMAD.MOV.U32 R6, RZ, RZ, R218 ;  /* 0x000000ffff067224 */ /* 0x000fe200078e00da */
[----:B------:R-:W-:Y:S01]  /*5cd80*/  LOP3.LUT R4, R224, UR4, R219, 0x96, !PT ;  /* 0x00000004e0047c12 */ /* 0x000fe2000f8e96db */
[----:B------:R-:W-:-:S07]  /*5cd90*/  IMAD.MOV.U32 R14, RZ, RZ, RZ ;  /* 0x000000ffff0e7224 */ /* 0x000fce00078e00ff */
.L_x_24310:
[----:B------:R-:W-:Y:S05]  /*5cda0*/  BSYNC.RECONVERGENT B0 ;  /* 0x0000000000007941 */ /* 0x000fea0003800200 */
.L_x_24309:
        /* <DEDUP_REMOVED lines=18> */
.L_x_24316:
        /* <DEDUP_REMOVED lines=12> */
.L_x_24318:
[----:B------:R-:W-:Y:S05]  /*5cf90*/  BSYNC.RECONVERGENT B1 ;  /* 0x0000000000017941 */ /* 0x000fea0003800200 */
.L_x_24317:
        /* <DEDUP_REMOVED lines=62> */
.L_x_24315:
[----:B------:R-:W-:Y:S05]  /*5d380*/  BSYNC.RECONVERGENT B0 ;  /* 0x0000000000007941 */ /* 0x000fea0003800200 */
.L_x_24314:
        /* <DEDUP_REMOVED lines=24> */
.L_x_24321:
        /* <DEDUP_REMOVED lines=12> */
.L_x_24323:
[----:B------:R-:W-:Y:S05]  /*5d5d0*/  BSYNC.RECONVERGENT B1 ;  /* 0x0000000000017941 */ /* 0x000fea0003800200 */
.L_x_24322:
        /* <DEDUP_REMOVED lines=61> */
[----:B------:R-:W-:-:S07]  /*5d9b0*/  LOP3.LUT R4, R228, UR4, R225, 0x96, !PT ;  /* 0x00000004e4047c12 */ /* 0x000fce000f8e96e1 */
.L_x_24320:
[----:B------:R-:W-:Y:S05]  /*5d9c0*/  BSYNC.RECONVERGENT B0 ;  /* 0x0000000000007941 */ /* 0x000fea0003800200 */
.L_x_24319:
[----:B------:R-:W-:Y:S01]  /*5d9d0*/  ISETP.NE.AND P5, PT, R202, 0x1, PT ;  /* 0x00000001ca00780c */ /* 0x000fe20003fa5270 */
[----:B------:R-:W-:Y:S01]  /*5d9e0*/  BSSY.RECONVERGENT B0, `(.L_x_24324) ;  /* 0x000005d000007945 */ /* 0x000fe20003800200 */
[----:B------:R-:W-:Y:S01]  /*5d9f0*/  I2FP.F32.U32 R204, R15 ;  /* 0x0000000f00cc7245 */ /* 0x000fe20000201000 */
[C---:B------:R-:W-:Y:S02]  /*5da00*/  IMAD.U32 R15, R203.reuse, 0x10000, RZ ;  /* 0x00010000cb0f7824 */ /* 0x040fe400078e00ff */
[----:B------:R-:W-:Y:S02]  /*5da10*/  HFMA2 R214, -RZ, RZ, 0, 1.1920928955078125e-07 ;  /* 0x00000002ffd67431 */ /* 0x000fe400000001ff */
[----:B------:R-:W-:Y:S01]  /*5da20*/  FFMA.FTZ R218, R204, R216, 1.1641532182693481445e-10 ;  /* 0x2f000000ccda7423 */ /* 0x000fe200000100d8 */
[----:B------:R-:W-:Y:S01]  /*5da30*/  PRMT R204, R203, 0x7632, R204 ;  /* 0x00007632cbcc7816 */ /* 0x000fe200000000cc */
[----:B------:R-:W-:Y:S01]  /*5da40*/  FMUL.FTZ R15, R15, R227 ;  /* 0x000000e30f0f7220 */ /* 0x000fe20000410000 */
[----:B------:R-:W-:-:S02]  /*5da50*/  IMAD.MOV.U32 R203, RZ, RZ, R6 ;  /* 0x000000ffffcb7224 */ /* 0x000fc400078e0006 */
        /* <DEDUP_REMOVED lines=10> */
.L_x_24326:
        /* <DEDUP_REMOVED lines=12> */
.L_x_24328:
[----:B------:R-:W-:Y:S05]  /*5dbc0*/  BSYNC.RECONVERGENT B1 ;  /* 0x0000000000017941 */ /* 0x000fea0003800200 */
.L_x_24327:
        /* <DEDUP_REMOVED lines=62> */
.L_x_24325:
[----:B------:R-:W-:Y:S05]  /*5dfb0*/  BSYNC.RECONVERGENT B0 ;  /* 0x0000000000007941 */ /* 0x000fea0003800200 */
.L_x_24324:
        /* <DEDUP_REMOVED lines=24> */
.L_x_24331:
        /* <DEDUP_REMOVED lines=12> */
.L_x_24333:
[----:B------:R-:W-:Y:S05]  /*5e200*/  BSYNC.RECONVERGENT B1 ;  /* 0x0000000000017941 */ /* 0x000fea0003800200 */
.L_x_24332:
        /* <DEDUP_REMOVED lines=62> */
.L_x_24330:
[----:B------:R-:W-:Y:S05]  /*5e5f0*/  BSYNC.RECONVERGENT B0 ;  /* 0x0000000000007941 */ /* 0x000fea0003800200 */
.L_x_24329:
        /* <DEDUP_REMOVED lines=18> */
.L_x_24336:
        /* <DEDUP_REMOVED lines=15> */
.L_x_24338:
[----:B------:R-:W-:Y:S05]  /*5e810*/  BSYNC.RECONVERGENT B1 ;  /* 0x0000000000017941 */ /* 0x000fea0003800200 */
.L_x_24337:
        /* <DEDUP_REMOVED lines=62> */
.L_x_24335:
[----:B------:R-:W-:Y:S05]  /*5ec00*/  BSYNC.RECONVERGENT B0 ;  /* 0x0000000000007941 */ /* 0x000fea0003800200 */
.L_x_24334:
[----:B------:R-:W-:Y:S02]  /*5ec10*/  I2FP.F32.U32 R204, R204 ;  /* 0x000000cc00cc7245 */ /* 0x000fe40000201000 */
[----:B------:R-:W-:-:S03]  /*5ec20*/  FSEL R203, R203, RZ, P5 ;  /* 0x000000ffcbcb7208 */ /* 0x000fc60002800000 */
[----:B------:R-:W-:Y:S01]  /*5ec30*/  FFMA.FTZ R204, R204, R216, 1.1641532182693481445e-10 ;  /* 0x2f000000cccc7423 */ /* 0x000fe200000100d8 */
[----:B------:R-:W-:-:S04]  /*5ec40*/  PRMT R216, R103, 0x7632, R216 ;  /* 0x0000763267d87816 */ /* 0x000fc800000000d8 */
[----:B------:R-:W-:Y:S01]  /*5ec50*/  FSETP.GTU.FTZ.AND P6, PT, R204, R217, PT ;  /* 0x000000d9cc00720b */ /* 0x000fe20003fdc000 */
[----:B------:R-:W-:-:S03]  /*5ec60*/  IMAD.U32 R216, R216, 0x10000, RZ ;  /* 0x00010000d8d87824 */ /* 0x000fc600078e00ff */
[----:B------:R-:W-:Y:S01]  /*5ec70*/  SEL R204, RZ, 0x1, P6 ;  /* 0x00000001ffcc7807 */ /* 0x000fe20003000000 */
[----:B------:R-:W-:-:S05]  /*5ec80*/  FMUL.FTZ R216, R216, R227 ;  /* 0x000000e3d8d87220 */ /* 0x000fca0000410000 */
[----:B------:R-:W-:-:S05]  /*5ec90*/  FSEL R216, R216, RZ, !P6 ;  /* 0x000000ffd8d87208 */ /* 0x000fca0007000000 */
[----:B------:R-:W-:-:S04]  /*5eca0*/  FADD.FTZ R203, R216, R203 ;  /* 0x000000cbd8cb7221 */ /* 0x000fc80000010000 */
[----:B------:R-:W-:Y:S01]  /*5ecb0*/  @P1 FADD.FTZ R203, R95, R203 ;  /* 0x000000cb5fcb1221 */ /* 0x000fe20000010000 */
[----:B------:R-:W-:Y:S06]  /*5ecc0*/  BRA `(.L_x_24339) ;  /* 0x0000003000687947 */ /* 0x000fec0003800000 */
.L_x_24258:
        /* <DEDUP_REMOVED lines=16> */
.L_x_24342:
        /* <DEDUP_REMOVED lines=12> */
.L_x_24344:
[----:B------:R-:W-:Y:S05]  /*5ee90*/  BSYNC.RECONVERGENT B1 ;  /* 0x0000000000017941 */ /* 0x000fea0003800200 */
.L_x_24343:
        /* <DEDUP_REMOVED lines=62> */
.L_x_24341:
[----:B------:R-:W-:Y:S05]  /*5f280*/  BSYNC.RECONVERGENT B0 ;  /* 0x0000000000007941 */ /* 0x000fea0003800200 */
.L_x_24340:
        /* <DEDUP_REMOVED lines=20> */
.L_x_24347:
        /* <DEDUP_REMOVED lines=12> */
.L_x_24349:
[----:B------:R-:W-:Y:S05]  /*5f490*/  BSYNC.RECONVERGENT B1 ;  /* 0x0000000000017941 */ /* 0x000fea0003800200 */
.L_x_24348:
        /* <DEDUP_REMOVED lines=62> */
.L_x_24346:
[----:B------:R-:W-:Y:S05]  /*5f880*/  BSYNC.RECONVERGENT B0 ;  /* 0x0000000000007941 */ /* 0x000fea0003800200 */
.L_x_24345:
        /* <DEDUP_REMOVED lines=19> */
.L_x_24352:
        /* <DEDUP_REMOVED lines=12> */
.L_x_24354:
[----:B------:R-:W-:Y:S05]  /*5fa80*/  BSYNC.RECONVERGENT B1 ;  /* 0x0000000000017941 */ /* 0x000fea0003800200 */
.L_x_24353:
        /* <DEDUP_REMOVED lines=62> */
.L_x_24351:
[----:B------:R-:W-:Y:S05]  /*5fe70*/  BSYNC.RECONVERGENT B0 ;  /* 0x0000000000007941 */ /* 0x000fea0003800200 */
.L_x_24350:
[----:B------:R-:W-:Y:S01]  /*5fe80*/  I2FP.F32.U32 R16, R19 ;  /* 0x0000001300107245 */ /* 0x000fe20000201000 */
[----:B------:R-:W-:Y:S01]  /*5fe90*/  BSSY.RECONVERGENT B0, `(.L_x_24355) ;  /* 0x000005e000007945 */ /* 0x000fe20003800200 */
[----:B------:R-:W-:Y:S01]  /*5fea0*/  ISETP.NE.AND P2, PT, R18, 0x1, PT ;  /* 0x000000011200780c */ /* 0x000fe20003f45270 */
[C---:B------:R-:W-:Y:S01]  /*5feb0*/  IMAD.U32 R225, R201.reuse, 0x10000, RZ ;  /* 0x00010000c9e17824 */ /* 0x040fe200078e00ff */
        /* <DEDUP_REMOVED lines=16> */
.L_x_24357:
        /* <DEDUP_REMOVED lines=12> */
.L_x_24359:
[----:B------:R-:W-:Y:S05]  /*60080*/  BSYNC.RECONVERGENT B1 ;  /* 0x0000000000017941 */ /* 0x000fea0003800200 */
.L_x_24358:
        /* <DEDUP_REMOVED lines=62> */
.L_x_24356:
[----:B------:R-:W-:Y:S05]  /*60470*/  BSYNC.RECONVERGENT B0 ;  /* 0x0000000000007941 */ /* 0x000fea0003800200 */
.L_x_24355:
        /* <DEDUP_REMOVED lines=19> */
.L_x_24362:
        /* <DEDUP_REMOVED lines=12> */
.L_x_24364:
[----:B------:R-:W-:Y:S05]  /*60670*/  BSYNC.RECONVERGENT B1 ;  /* 0x0000000000017941 */ /* 0x000fea0003800200 */
.L_x_24363:
        /* <DEDUP_REMOVED lines=62> */
.L_x_24361:
[----:B------:R-:W-:Y:S05]  /*60a60*/  BSYNC.RECONVERGENT B0 ;  /* 0x0000000000007941 */ /* 0x000fea0003800200 */
.L_x_24360:
        /* <DEDUP_REMOVED lines=18> */
.L_x_24367:
        /* <DEDUP_REMOVED lines=12> */
.L_x_24369:
[----:B------:R-:W-:Y:S05]  /*60c50*/  BSYNC.RECONVERGENT B1 ;  /* 0x0000000000017941 */ /* 0x000fea0003800200 */
.L_x_24368:
        /* <DEDUP_REMOVED lines=62> */
.L_x_24366:
[----:B------:R-:W-:Y:S05]  /*61040*/  BSYNC.RECONVERGENT B0 ;  /* 0x0000000000007941 */ /* 0x000fea0003800200 */
.L_x_24365:
        /* <DEDUP_REMOVED lines=17> */
.L_x_24372:
        /* <DEDUP_REMOVED lines=12> */
.L_x_24374:
[----:B------:R-:W-:Y:S05]  /*61220*/  BSYNC.RECONVERGENT B1 ;  /* 0x0000000000017941 */ /* 0x000fea0003800200 */
.L_x_24373:
        /* <DEDUP_REMOVED lines=62> */
.L_x_24371:
[----:B------:R-:W-:Y:S05]  /*61610*/  BSYNC.RECONVERGENT B0 ;  /* 0x0000000000007941 */ /* 0x000fea0003800200 */
.L_x_24370:
        /* <DEDUP_REMOVED lines=18> */
.L_x_24377:
        /* <DEDUP_REMOVED lines=12> */
.L_x_24379:
[----:B------:R-:W-:Y:S05]  /*61800*/  BSYNC.RECONVERGENT B1 ;  /* 0x0000000000017941 */ /* 0x000fea0003800200 */
.L_x_24378:
        /* <DEDUP_REMOVED lines=62> */
.L_x_24376:
[----:B------:R-:W-:Y:S05]  /*61bf0*/  BSYNC.RECONVERGENT B0 ;  /* 0x0000000000007941 */ /* 0x000fea0003800200 */
.L_x_24375:
[----:B------:R-:W-:Y:S01]  /*61c00*/  LOP3.LUT R8, R8, 0xffffffbf, RZ, 0xc0, !PT ;  /* 0xffffffbf08087812 */ /* 0x000fe200078ec0ff */
[----:B------:R-:W-:Y:S01]  /*61c10*/  FMUL.FTZ R200, R225, R227 ;  /* 0x000000e3e1c87220 */ /* 0x000fe20000410000 */
[----:B------:R-:W-:Y:S01]  /*61c20*/  I2FP.F32.U32 R18, R19 ;  /* 0x0000001300127245 */ /* 0x000fe20000201000 */
[-C--:B------:R-:W-:Y:S01]  /*61c30*/  FMUL.FTZ R19, R219, R227.reuse ;  /* 0x000000e3db137220 */ /* 0x080fe20000410000 */
[----:B------:R-:W-:Y:S01]  /*61c40*/  @P1 LOP3.LUT R8, R8, 0x40, RZ, 0xfc, !PT ;  /* 0x0000004008081812 */ /* 0x000fe200078efcff */
[-C--:B------:R-:W-:Y:S01]  /*61c50*/  FMUL.FTZ R219, R229, R227.reuse ;  /* 0x000000e3e5db7220 */ /* 0x080fe20000410000 */
[----:B------:R-:W-:Y:S02]  /*61c60*/  IMAD.U32 R17, R17, 0x10000, RZ ;  /* 0x0001000011117824 */ /* 0x000fe400078e00ff */
        /* <DEDUP_REMOVED lines=32> */
.L_x_24339:
        /* <DEDUP_REMOVED lines=15> */
[----:B------:R-:W-:Y:S02]  /*61f60*/  LOP3.LUT R217, R216, R217, RZ, 0xfc, !PT ;  /* 0x000000d9d8d97212 */ /* 0x000fe400078efcff */
[----:B------:R-:W-:Y:S02]  /*61f70*/  SEL R216, RZ, 0x1000000, !P4 ;  /* 0x01000000ffd87807 */ /* 0x000fe40006000000 */
[----:B------:R-:W-:-:S04]  /*61f80*/  SEL R219, RZ, 0x100, !P6 ;  /* 0x00000100ffdb7807 */ /* 0x000fc80007000000 */
[----:B------:R-:W-:Y:S02]  /*61f90*/  LOP3.LUT R216, R219, R216, R218, 0xfe, !PT ;  /* 0x000000d8dbd87212 */ /* 0x000fe400078efeda */
        /* <DEDUP_REMOVED lines=25> */
.L_x_24380:
        /* <DEDUP_REMOVED lines=265> */
.L_x_24394:
[----:B-1----:R-:W-:Y:S01]  /*631c0*/  FADD.FTZ R216, R219, R216 ;  /* 0x000000d8dbd87221 */ /* 0x002fe20000010000 */
[----:B------:R-:W-:Y:S01]  /*631d0*/  FMUL.FTZ R217, R227, R227 ;  /* 0x000000e3e3d97220 */ /* 0x000fe20000410000 */
[----:B0-----:R-:W0:Y:S01]  /*631e0*/  @!P1 LDC.64 R218, c[0x0][0x3c0] ;  /* 0x0000f000ffda9b82 */ /* 0x001e220000000a00 */
[----:B------:R-:W-:Y:S01]  /*631f0*/  ISETP.NE.AND P2, PT, RZ, UR15, PT ;  /* 0x0000000fff007c0c */ /* 0x000fe2000bf45270 */
[----:B------:R-:W-:Y:S01]  /*63200*/  FFMA.FTZ R216, R216, R224, UR16 ;  /* 0x00000010d8d87e23 */ /* 0x000fe200080100e0 */
[----:B------:R-:W2:Y:S02]  /*63210*/  LDL R228, [R1+0x1dc] ;  /* 0x0001dc0001e47983 */ /* 0x000ea40000100800 */
[----:B------:R-:W-:Y:S02]  /*63220*/  FSEL R217, R217, RZ, P2 ;  /* 0x000000ffd9d97208 */ /* 0x000fe40001000000 */
[----:B------:R-:W3:Y:S01]  /*63230*/  LDL R231, [R1+0x1c8] ;  /* 0x0001c80001e77983 */ /* 0x000ee20000100800 */
[----:B------:R-:W1:Y:S02]  /*63240*/  @!P1 LDC.64 R224, c[0x0][0x3c8] ;  /* 0x0000f200ffe09b82 */ /* 0x000e640000000a00 */
[----:B------:R-:W-:Y:S01]  /*63250*/  FADD.FTZ R216, R216, R217 ;  /* 0x000000d9d8d87221 */ /* 0x000fe20000010000 */
[----:B------:R-:W4:Y:S04]  /*63260*/  LDL R252, [R1+0x1fc] ;  /* 0x0001fc0001fc7983 */ /* 0x000f280000100800 */
[----:B------:R-:W4:Y:S01]  /*63270*/  LDL R229, [R1+0x1cc] ;  /* 0x0001cc0001e57983 */ /* 0x000f220000100800 */
[----:B------:R-:W1:Y:S01]  /*63280*/  MUFU.RSQ R216, R216 ;  /* 0x000000d800d87308 */ /* 0x000e620000001400 */
[----:B------:R-:W-:-:S02]  /*63290*/  FSEL R217, R227, RZ, !P2 ;  /* 0x000000ffe3d97208 */ /* 0x000fc40005000000 */
[----:B------:R0:W-:Y:S02]  /*632a0*/  STL [R1+0x324], R2 ;  /* 0x0003240201007387 */ /* 0x0001e40000100800 */
[----:B0-----:R-:W-:-:S04]  /*632b0*/  @!P1 IMAD.WIDE R218, R230, 0x4, R218 ;  /* 0x00000004e6da9825 */ /* 0x001fc800078e02da */
[C---:B------:R-:W-:Y:S01]  /*632c0*/  FADD.FTZ R84, -R217.reuse, R84 ;  /* 0x00000054d9547221 */ /* 0x040fe20000010100 */
[----:B------:R-:W-:Y:S01]  /*632d0*/  FADD.FTZ R85, -R217, R85 ;  /* 0x00000055d9557221 */ /* 0x000fe20000010100 */
[----:B------:R1:W-:Y:S04]  /*632e0*/  @!P1 STG.E desc[UR8][R218.64], R227 ;  /* 0x000000e3da009986 */ /* 0x0003e8000c101908 */
[----:B------:R-:W3:Y:S04]  /*632f0*/  LDL R2, [R1+0x1f8] ;  /* 0x0001f80001027983 */ /* 0x000ee80000100800 */
[----:B------:R-:W-:Y:S01]  /*63300*/  STL [R1+0x320], R0 ;  /* 0x0003200001007387 */ /* 0x000fe20000100800 */
[----:B-1----:R-:W-:-:S04]  /*63310*/  @!P1 IMAD.WIDE R218, R230, 0x4, R224 ;  /* 0x00000004e6da9825 */ /* 0x002fc800078e02e0 */
[C---:B------:R-:W-:Y:S01]  /*63320*/  FADD.FTZ R86, -R217.reuse, R86 ;  /* 0x00000056d9567221 */ /* 0x040fe20000010100 */
[----:B------:R-:W2:Y:S04]  /*63330*/  LDL R224, [R1+0x1e4] ;  /* 0x0001e40001e07983 */ /* 0x000ea80000100800 */
[----:B------:R0:W-:Y:S04]  /*63340*/  @!P1 STG.E desc[UR8][R218.64], R216 ;  /* 0x000000d8da009986 */ /* 0x0001e8000c101908 */
[----:B------:R-:W2:Y:S01]  /*63350*/  LDL R225, [R1+0x1d4] ;  /* 0x0001d40001e17983 */ /* 0x000ea20000100800 */
[----:B------:R-:W-:-:S03]  /*63360*/  FADD.FTZ R87, -R217, R87 ;  /* 0x00000057d9577221 */ /* 0x000fc60000010100 */
[----:B------:R-:W4:Y:S01]  /*63370*/  LDL R227, [R1+0x1ec] ;  /* 0x0001ec0001e37983 */ /* 0x000f220000100800 */
[C---:B0-----:R-:W-:Y:S01]  /*63380*/  FMUL.FTZ R219, R216.reuse, R84 ;  /* 0x00000054d8db7220 */ /* 0x041fe20000410000 */
[----:B------:R-:W-:Y:S02]  /*63390*/  FMUL.FTZ R218, R216, R85 ;  /* 0x00000055d8da7220 */ /* 0x000fe40000410000 */
[----:B------:R-:W3:Y:S04]  /*633a0*/  LDL R84, [R1+0x1d0] ;  /* 0x0001d00001547983 */ /* 0x000ee80000100800 */
[----:B------:R-:W3:Y:S04]  /*633b0*/  LDL R85, [R1+0x1e0] ;  /* 0x0001e00001557983 */ /* 0x000ee80000100800 */
[----:B------:R-:W4:Y:S01]  /*633c0*/  LDL R0, [R1+0x1c4] ;  /* 0x0001c40001007983 */ /* 0x000f220000100800 */
[----:B---3--:R-:W-:Y:S01]  /*633d0*/  FFMA.FTZ R84, R219, R84, R85 ;  /* 0x00000054db547223 */ /* 0x008fe20000010055 */
[----:B--2---:R-:W-:Y:S01]  /*633e0*/  FFMA.FTZ R85, R218, R225, R224 ;  /* 0x000000e1da557223 */ /* 0x004fe200000100e0 */
[C---:B------:R-:W-:Y:S01]  /*633f0*/  FMUL.FTZ R225, R216.reuse, R86 ;  /* 0x00000056d8e17220 */ /* 0x040fe20000410000 */
[----:B------:R-:W-:Y:S01]  /*63400*/  FMUL.FTZ R224, R216, R87 ;  /* 0x00000057d8e07220 */ /* 0x000fe20000410000 */
[----:B------:R-:W2:Y:S04]  /*63410*/  LDL R86, [R1+0x1d8] ;  /* 0x0001d80001567983 */ /* 0x000ea80000100800 */
[----:B------:R-:W2:Y:S01]  /*63420*/  LDL R87, [R1+0x1e8] ;  /* 0x0001e80001577983 */ /* 0x000ea20000100800 */
[----:B------:R-:W-:Y:S01]  /*63430*/  F2FP.BF16.F32.PACK_AB R84, R85, R84 ;  /* 0x000000545554723e */ /* 0x000fe200000010ff */
[----:B--2---:R-:W-:Y:S01]  /*63440*/  FFMA.FTZ R85, R225, R86, R87 ;  /* 0x00000056e1557223 */ /* 0x004fe20000010057 */
[----:B----4-:R-:W-:Y:S01]  /*63450*/  FFMA.FTZ R86, R224, R228, R227 ;  /* 0x000000e4e0567223 */ /* 0x010fe200000100e3 */
[----:B------:R-:W-:-:S04]  /*63460*/  FADD.FTZ R87, -R217, R89 ;  /* 0x00000059d9577221 */ /* 0x000fc80000010100 */
[----:B------:R-:W-:Y:S01]  /*63470*/  F2FP.BF16.F32.PACK_AB R85, R86, R85 ;  /* 0x000000555655723e */ /* 0x000fe200000010ff */
[C---:B------:R-:W-:Y:S01]  /*63480*/  FADD.FTZ R86, -R217.reuse, R88 ;  /* 0x00000058d9567221 */ /* 0x040fe20000010100 */
[C---:B------:R-:W-:Y:S01]  /*63490*/  FADD.FTZ R88, -R217.reuse, R90 ;  /* 0x0000005ad9587221 */ /* 0x040fe20000010100 */
[----:B------:R-:W-:Y:S01]  /*634a0*/  FADD.FTZ R89, -R217, R91 ;  /* 0x0000005bd9597221 */ /* 0x000fe20000010100 */
[C---:B------:R-:W-:Y:S01]  /*634b0*/  FMUL.FTZ R91, R216.reuse, R87 ;  /* 0x00000057d85b7220 */ /* 0x040fe20000410000 */
[C---:B------:R-:W-:Y:S01]  /*634c0*/  FMUL.FTZ R90, R216.reuse, R86 ;  /* 0x00000056d85a7220 */ /* 0x040fe20000410000 */
[C---:B------:R-:W-:Y:S01]  /*634d0*/  FMUL.FTZ R227, R216.reuse, R88 ;  /* 0x00000058d8e37220 */ /* 0x040fe20000410000 */
[----:B------:R-:W2:Y:S04]  /*634e0*/  LDL R86, [R1+0x1c0] ;  /* 0x0001c00001567983 */ /* 0x000ea80000100800 */
[----:B------:R-:W3:Y:S04]  /*634f0*/  LDL R87, [R1+0x1f4] ;  /* 0x0001f40001577983 */ /* 0x000ee80000100800 */
[----:B------:R-:W2:Y:S01]  /*63500*/  LDL R88, [R1+0x1f0] ;  /* 0x0001f00001587983 */ /* 0x000ea20000100800 */
[----:B------:R-:W-:Y:S01]  /*63510*/  FMUL.FTZ R228, R216, R89 ;  /* 0x00000059d8e47220 */ /* 0x000fe20000410000 */
[----:B---3--:R-:W-:Y:S01]  /*63520*/  FFMA.FTZ R89, R91, R0, R87 ;  /* 0x000000005b597223 */ /* 0x008fe20000010057 */
[----:B------:R-:W-:Y:S01]  /*63530*/  FFMA.FTZ R87, R227, R231, R2 ;  /* 0x000000e7e3577223 */ /* 0x000fe20000010002 */
[----:B------:R-:W3:Y:S01]  /*63540*/  LDL R0, [R1+0x19c] ;  /* 0x00019c0001007983 */ /* 0x000ee20000100800 */
[----:B--2---:R-:W-:Y:S01]  /*63550*/  FFMA.FTZ R86, R90, R86, R88 ;  /* 0x000000565a567223 */ /* 0x004fe20000010058 */
[----:B------:R-:W-:-:S02]  /*63560*/  FFMA.FTZ R88, R228, R229, R252 ;  /* 0x000000e5e4587223 */ /* 0x000fc400000100fc */
[----:B------:R-:W2:Y:S02]  /*63570*/  LDL R231, [R1+0x198] ;  /* 0x0001980001e77983 */ /* 0x000ea40000100800 */
[----:B------:R-:W-:Y:S02]  /*63580*/  F2FP.BF16.F32.PACK_AB R86, R89, R86 ;  /* 0x000000565956723e */ /* 0x000fe400000010ff */
[----:B------:R-:W4:Y:S01]  /*63590*/  LDL R229, [R1+0x1a4] ;  /* 0x0001a40001e57983 */ /* 0x000f220000100800 */
[----:B------:R-:W-:Y:S02]  /*635a0*/  F2FP.BF16.F32.PACK_AB R87, R88, R87 ;  /* 0x000000575857723e */ /* 0x000fe400000010ff */
[----:B------:R-:W0:Y:S01]  /*635b0*/  LDC.64 R88, c[0x0][0x428] ;  /* 0x00010a00ff587b82 */ /* 0x000e220000000a00 */
[----:B------:R-:W2:Y:S04]  /*635c0*/  LDL R252, [R1+0x208] ;  /* 0x0002080001fc7983 */ /* 0x000ea80000100800 */
[----:B------:R-:W3:Y:S01]  /*635d0*/  LDL R2, [R1+0x20c] ;  /* 0x00020c0001027983 */ /* 0x000ee20000100800 */
[----:B0-----:R-:W-:-:S05]  /*635e0*/  IMAD.WIDE.U32 R88, R226, 0x10, R88 ;  /* 0x00000010e2587825 */ /* 0x001fca00078e0058 */
[----:B------:R0:W-:Y:S04]  /*635f0*/  STG.E.128 desc[UR8][R88.64], R84 ;  /* 0x0000005458007986 */ /* 0x0001e8000c101d08 */
[----:B0-----:R-:W4:Y:S04]  /*63600*/  LDL R87, [R1+0x1a8] ;  /* 0x0001a80001577983 */ /* 0x001f280000100800 */
[----:B------:R-:W2:Y:S04]  /*63610*/  LDL R84, [R1+0x1ac] ;  /* 0x0001ac0001547983 */ /* 0x000ea80000100800 */
[----:B------:R-:W3:Y:S04]  /*63620*/  LDL R85, [R1+0x1b8] ;  /* 0x0001b80001557983 */ /* 0x000ee80000100800 */
[----:B------:R-:W3:Y:S04]  /*63630*/  LDL R86, [R1+0x1a0] ;  /* 0x0001a00001567983 */ /* 0x000ee80000100800 */
[----:B------:R-:W3:Y:S04]  /*63640*/  LDL R88, [R1+0x1bc] ;  /* 0x0001bc0001587983 */ /* 0x000ee80000100800 */
[----:B------:R-:W3:Y:S01]  /*63650*/  LDL R89, [R1+0x1b4] ;  /* 0x0001b40001597983 */ /* 0x000ee20000100800 */
[----:B----4-:R-:W-:-:S03]  /*63660*/  FFMA.FTZ R87, R227, R87, R110 ;  /* 0x00000057e3577223 */ /* 0x010fc6000001006e */
[----:B------:R-:W4:Y:S01]  /*63670*/  LDL R227, [R1+0x1b0] ;  /* 0x0001b00001e37983 */ /* 0x000f220000100800 */
[----:B--2---:R-:W-:Y:S01]  /*63680*/  FFMA.FTZ R84, R228, R84, R111 ;  /* 0x00000054e4547223 */ /* 0x004fe2000001006f */
[----:B---3--:R-:W-:-:S04]  /*63690*/  FFMA.FTZ R85, R225, R85, R106 ;  /* 0x00000055e1557223 */ /* 0x008fc8000001006a */
[----:B------:R-:W-:Y:S01]  /*636a0*/  F2FP.BF16.F32.PACK_AB R87, R84, R87 ;  /* 0x000000575457723e */ /* 0x000fe200000010ff */
[----:B------:R-:W2:Y:S01]  /*636b0*/  LDL R225, [R1+0x190] ;  /* 0x0001900001e17983 */ /* 0x000ea20000100800 */
[----:B------:R-:W-:-:S03]  /*636c0*/  FFMA.FTZ R86, R90, R86, R108 ;  /* 0x000000565a567223 */ /* 0x000fc6000001006c */
[----:B------:R-:W3:Y:S01]  /*636d0*/  LDL R90, [R1+0x194] ;  /* 0x00019400015a7983 */ /* 0x000ee20000100800 */
[----:B------:R-:W-:Y:S02]  /*636e0*/  FFMA.FTZ R91, R91, R229, R109 ;  /* 0x000000e55b5b7223 */ /* 0x000fe4000001006d */
[----:B------:R-:W0:Y:S01]  /*636f0*/  LDC.64 R228, c[0x0][0x430] ;  /* 0x00010c00ffe47b82 */ /* 0x000e220000000a00 */
[----:B------:R-:W-:Y:S01]  /*63700*/  FFMA.FTZ R88, R224, R88, R107 ;  /* 0x00000058e0587223 */ /* 0x000fe2000001006b */
[----:B----4-:R-:W-:Y:S01]  /*63710*/  FFMA.FTZ R84, R219, R227, R104 ;  /* 0x000000e3db547223 */ /* 0x010fe20000010068 */
[----:B------:R-:W-:Y:S01]  /*63720*/  FFMA.FTZ R89, R218, R89, R105 ;  /* 0x00000059da597223 */ /* 0x000fe20000010069 */
[----:B------:R-:W2:Y:S04]  /*63730*/  LDL R227, [R1+0x200] ;  /* 0x0002000001e37983 */ /* 0x000ea80000100800 */
[----:B------:R-:W3:Y:S01]  /*63740*/  LDL R219, [R1+0x204] ;  /* 0x0002040001db7983 */ /* 0x000ee20000100800 */
[----:B------:R-:W-:-:S02]  /*63750*/  F2FP.BF16.F32.PACK_AB R85, R88, R85 ;  /* 0x000000555855723e */ /* 0x000fc400000010ff */
[----:B------:R-:W-:Y:S01]  /*63760*/  F2FP.BF16.F32.PACK_AB R84, R89, R84 ;  /* 0x000000545954723e */ /* 0x000fe200000010ff */
[----:B0-----:R-:W-:Y:S01]  /*63770*/  IMAD.WIDE.U32 R88, R226, 0x10, R228 ;  /* 0x00000010e2587825 */ /* 0x001fe200078e00e4 */
[----:B------:R-:W-:-:S03]  /*63780*/  F2FP.BF16.F32.PACK_AB R86, R91, R86 ;  /* 0x000000565b56723e */ /* 0x000fc600000010ff */
[C---:B------:R-:W-:Y:S01]  /*63790*/  FADD.FTZ R82, -R217.reuse, R82 ;  /* 0x00000052d9527221 */ /* 0x040fe20000010100 */
[C---:B------:R-:W-:Y:S01]  /*637a0*/  FADD.FTZ R83, -R217.reuse, R83 ;  /* 0x00000053d9537221 */ /* 0x040fe20000010100 */
[C---:B------:R-:W-:Y:S01]  /*637b0*/  FADD.FTZ R80, -R217.reuse, R80 ;  /* 0x00000050d9507221 */ /* 0x040fe20000010100 */
[C---:B------:R-:W-:Y:S01]  /*637c0*/  FADD.FTZ R81, -R217.reuse, R81 ;  /* 0x00000051d9517221 */ /* 0x040fe20000010100 */
[----:B------:R0:W-:Y:S01]  /*637d0*/  STG.E.128 desc[UR8][R88.64], R84 ;  /* 0x0000005458007986 */ /* 0x0001e2000c101d08 */
[----:B------:R-:W-:-:S03]  /*637e0*/  FADD.FTZ R76, -R217, R76 ;  /* 0x0000004cd94c7221 */ /* 0x000fc60000010100 */
[----:B------:R-:W4:Y:S01]  /*637f0*/  LDL R224, [R1+0x188] ;  /* 0x0001880001e07983 */ /* 0x000f220000100800 */
[----:B------:R-:W-:-:S03]  /*63800*/  FADD.FTZ R77, -R217, R77 ;  /* 0x0000004dd94d7221 */ /* 0x000fc60000010100 */
[----:B------:R-:W4:Y:S04]  /*63810*/  LDL R226, [R1+0x16c] ;  /* 0x00016c0001e27983 */ /* 0x000f280000100800 */
[----:B------:R-:W4:Y:S04]  /*63820*/  LDL R218, [R1+0x178] ;  /* 0x0001780001da7983 */ /* 0x000f280000100800 */
[----:B------:R-:W4:Y:S01]  /*63830*/  LDL R91, [R1+0x160] ;  /* 0x00016000015b7983 */ /* 0x000f220000100800 */
[C---:B0-----:R-:W-:Y:S01]  /*63840*/  FMUL.FTZ R86, R216.reuse, R82 ;  /* 0x00000052d8567220 */ /* 0x041fe20000410000 */
[C---:B------:R-:W-:Y:S01]  /*63850*/  FMUL.FTZ R87, R216.reuse, R83 ;  /* 0x00000053d8577220 */ /* 0x040fe20000410000 */
[C---:B------:R-:W-:Y:S01]  /*63860*/  FMUL.FTZ R84, R216.reuse, R80 ;  /* 0x00000050d8547220 */ /* 0x040fe20000410000 */
[----:B------:R-:W-:Y:S01]  /*63870*/  FMUL.FTZ R85, R216, R81 ;  /* 0x00000051d8557220 */ /* 0x000fe20000410000 */
[----:B------:R-:W-:Y:S01]  /*63880*/  FFMA.FTZ R81, R86, R231, R252 ;  /* 0x000000e756517223 */ /* 0x000fe200000100fc */
[----:B------:R-:W-:Y:S01]  /*63890*/  FFMA.FTZ R82, R87, R0, R2 ;  /* 0x0000000057527223 */ /* 0x000fe20000010002 */
[----:B------:R-:W-:Y:S01]  /*638a0*/  FMUL.FTZ R88, R216, R77 ;  /* 0x0000004dd8587220 */ /* 0x000fe20000410000 */
[----:B------:R-:W4:Y:S03]  /*638b0*/  LDL R252, [R1+0x21c] ;  /* 0x00021c0001fc7983 */ /* 0x000f260000100800 */
[----:B------:R-:W-:Y:S01]  /*638c0*/  F2FP.BF16.F32.PACK_AB R81, R82, R81 ;  /* 0x000000515251723e */ /* 0x000fe200000010ff */
[----:B------:R-:W-:Y:S01]  /*638d0*/  FADD.FTZ R82, -R217, R78 ;  /* 0x0000004ed9527221 */ /* 0x000fe20000010100 */
[C---:B------:R-:W-:Y:S01]  /*638e0*/  FMUL.FTZ R78, R216.reuse, R76 ;  /* 0x0000004cd84e7220 */ /* 0x040fe20000410000 */
[----:B------:R-:W4:Y:S04]  /*638f0*/  LDL R77, [R1+0x180] ;  /* 0x00018000014d7983 */ /* 0x000f280000100800 */
[----:B------:R-:W4:Y:S01]  /*63900*/  LDL R76, [R1+0x214] ;  /* 0x00021400014c7983 */ /* 0x000f220000100800 */
[----:B------:R-:W-:-:S03]  /*63910*/  FMUL.FTZ R89, R216, R82 ;  /* 0x00000052d8597220 */ /* 0x000fc60000410000 */
        /* <DEDUP_REMOVED lines=8> */
[----:B------:R-:W-:Y:S02]  /*639a0*/  F2FP.BF16.F32.PACK_AB R80, R83, R80 ;  /* 0x000000505350723e */ /* 0x000fe400000010ff */
[----:B------:R-:W3:Y:S04]  /*639b0*/  LDL R219, [R1+0x170] ;  /* 0x0001700001db7983 */ /* 0x000ee80000100800 */
[----:B------:R-:W2:Y:S04]  /*639c0*/  LDL R83, [R1+0x184] ;  /* 0x0001840001537983 */ /* 0x000ea80000100800 */
[----:B------:R-:W3:Y:S01]  /*639d0*/  LDL R90, [R1+0x164] ;  /* 0x00016400015a7983 */ /* 0x000ee20000100800 */
[----:B------:R-:W-:-:S04]  /*639e0*/  FADD.FTZ R79, -R217, R79 ;  /* 0x0000004fd94f7221 */ /* 0x000fc80000010100 */
[----:B------:R-:W-:Y:S01]  /*639f0*/  FMUL.FTZ R79, R216, R79 ;  /* 0x0000004fd84f7220 */ /* 0x000fe20000410000 */
[----:B----4-:R-:W-:-:S03]  /*63a00*/  FFMA.FTZ R82, R78, R77, R82 ;  /* 0x0000004d4e527223 */ /* 0x010fc60000010052 */
[----:B------:R-:W-:Y:S01]  /*63a10*/  FFMA.FTZ R77, R79, R231, R252 ;  /* 0x000000e74f4d7223 */ /* 0x000fe200000100fc */
[----:B--2---:R-:W-:Y:S01]  /*63a20*/  FFMA.FTZ R83, R88, R83, R76 ;  /* 0x0000005358537223 */ /* 0x004fe2000001004c */
[----:B------:R-:W-:Y:S01]  /*63a30*/  FFMA.FTZ R76, R89, R224, R225 ;  /* 0x000000e0594c7223 */ /* 0x000fe200000100e1 */
[----:B------:R-:W-:Y:S01]  /*63a40*/  FFMA.FTZ R79, R79, R226, R119 ;  /* 0x000000e24f4f7223 */ /* 0x000fe20000010077 */
[----:B------:R-:W0:Y:S01]  /*63a50*/  LDC.64 R224, c[0x0][0x428] ;  /* 0x00010a00ffe07b82 */ /* 0x000e220000000a00 */
[----:B------:R-:W-:Y:S01]  /*63a60*/  FFMA.FTZ R78, R78, R91, R116 ;  /* 0x0000005b4e4e7223 */ /* 0x000fe20000010074 */
[----:B------:R-:W-:Y:S01]  /*63a70*/  F2FP.BF16.F32.PACK_AB R82, R83, R82 ;  /* 0x000000525352723e */ /* 0x000fe200000010ff */
[----:B------:R-:W-:Y:S01]  /*63a80*/  FADD.FTZ R72, -R217, R72 ;  /* 0x00000048d9487221 */ /* 0x000fe20000010100 */
[----:B------:R-:W-:Y:S01]  /*63a90*/  F2FP.BF16.F32.PACK_AB R83, R77, R76 ;  /* 0x0000004c4d53723e */ /* 0x000fe200000010ff */
[----:B------:R-:W2:Y:S04]  /*63aa0*/  LDL R252, [R1+0x230] ;  /* 0x0002300001fc7983 */ /* 0x000ea80000100800 */
[----:B------:R-:W2:Y:S04]  /*63ab0*/  LDL R231, [R1+0x140] ;  /* 0x0001400001e77983 */ /* 0x000ea80000100800 */
[----:B------:R-:W4:Y:S04]  /*63ac0*/  LDL R226, [R1+0x144] ;  /* 0x0001440001e27983 */ /* 0x000f280000100800 */
[----:B------:R-:W4:Y:S01]  /*63ad0*/  LDL R91, [R1+0x23c] ;  /* 0x00023c00015b7983 */ /* 0x000f220000100800 */
[----:B0-----:R-:W-:-:S05]  /*63ae0*/  IMAD.WIDE.U32 R76, R215, 0x10, R224 ;  /* 0x00000010d74c7825 */ /* 0x001fca00078e00e0 */
[----:B------:R0:W-:Y:S02]  /*63af0*/  STG.E.128 desc[UR8][R76.64], R80 ;  /* 0x000000504c007986 */ /* 0x0001e4000c101d08 */
[----:B0-----:R-:W-:Y:S01]  /*63b00*/  FFMA.FTZ R81, R87, R2, R115 ;  /* 0x0000000257517223 */ /* 0x001fe20000010073 */
[----:B------:R-:W-:Y:S01]  /*63b10*/  FFMA.FTZ R82, R85, R0, R113 ;  /* 0x0000000055527223 */ /* 0x000fe20000010071 */
[----:B------:R-:W2:Y:S04]  /*63b20*/  LDL R2, [R1+0x22c] ;  /* 0x00022c0001027983 */ /* 0x000ea80000100800 */
[----:B------:R-:W2:Y:S01]  /*63b30*/  LDL R0, [R1+0x15c] ;  /* 0x00015c0001007983 */ /* 0x000ea20000100800 */
[----:B---3--:R-:W-:Y:S01]  /*63b40*/  FFMA.FTZ R76, R89, R227, R118 ;  /* 0x000000e3594c7223 */ /* 0x008fe20000010076 */
[----:B------:R-:W-:Y:S01]  /*63b50*/  FFMA.FTZ R77, R86, R218, R114 ;  /* 0x000000da564d7223 */ /* 0x000fe20000010072 */
[----:B------:R-:W-:Y:S01]  /*63b60*/  FFMA.FTZ R80, R88, R90, R117 ;  /* 0x0000005a58507223 */ /* 0x000fe20000010075 */
[----:B------:R-:W3:Y:S02]  /*63b70*/  LDL R85, [R1+0x158] ;  /* 0x0001580001557983 */ /* 0x000ee40000100800 */
[----:B------:R-:W-:Y:S01]  /*63b80*/  F2FP.BF16.F32.PACK_AB R79, R79, R76 ;  /* 0x0000004c4f4f723e */ /* 0x000fe200000010ff */
[----:B------:R-:W-:Y:S01]  /*63b90*/  FFMA.FTZ R76, R84, R219, R112 ;  /* 0x000000db544c7223 */ /* 0x000fe20000010070 */
[----:B------:R-:W-:Y:S01]  /*63ba0*/  F2FP.BF16.F32.PACK_AB R78, R80, R78 ;  /* 0x0000004e504e723e */ /* 0x000fe200000010ff */
[----:B------:R-:W4:Y:S01]  /*63bb0*/  LDL R227, [R1+0x234] ;  /* 0x0002340001e37983 */ /* 0x000f220000100800 */
[----:B------:R-:W-:Y:S01]  /*63bc0*/  F2FP.BF16.F32.PACK_AB R77, R81, R77 ;  /* 0x0000004d514d723e */ /* 0x000fe200000010ff */
[----:B------:R-:W-:Y:S01]  /*63bd0*/  IMAD.WIDE.U32 R80, R215, 0x10, R228 ;  /* 0x00000010d7507825 */ /* 0x000fe200078e00e4 */
[----:B------:R-:W-:Y:S01]  /*63be0*/  F2FP.BF16.F32.PACK_AB R76, R82, R76 ;  /* 0x0000004c524c723e */ /* 0x000fe200000010ff */
[----:B------:R-:W4:Y:S04]  /*63bf0*/  LDL R215, [R1+0x154] ;  /* 0x0001540001d77983 */ /* 0x000f280000100800 */
[----:B------:R-:W3:Y:S04]  /*63c00*/  LDL R82, [R1+0x228] ;  /* 0x0002280001527983 */ /* 0x000ee80000100800 */
[----:B------:R0:W-:Y:S04]  /*63c10*/  STG.E.128 desc[UR8][R80.64], R76 ;  /* 0x0000004c50007986 */ /* 0x0001e8000c101d08 */
[----:B------:R-:W4:Y:S04]  /*63c20*/  LDL R219, [R1+0x238] ;  /* 0x0002380001db7983 */ /* 0x000f280000100800 */
[----:B------:R-:W4:Y:S04]  /*63c30*/  LDL R218, [R1+0x148] ;  /* 0x0001480001da7983 */ /* 0x000f280000100800 */
[----:B------:R-:W4:Y:S04]  /*63c40*/  LDL R90, [R1+0x14c] ;  /* 0x00014c00015a7983 */ /* 0x000f280000100800 */
[----:B------:R-:W4:Y:S01]  /*63c50*/  LDL R89, [R1+0x128] ;  /* 0x0001280001597983 */ /* 0x000f220000100800 */
[----:B0-----:R-:W-:-:S03]  /*63c60*/  FMUL.FTZ R78, R216, R72 ;  /* 0x00000048d84e7220 */ /* 0x001fc60000410000 */
[----:B------:R-:W4:Y:S04]  /*63c70*/  LDL R80, [R1+0x150] ;  /* 0x0001500001507983 */ /* 0x000f280000100800 */
[----:B------:R-:W4:Y:S04]  /*63c80*/  LDL R81, [R1+0x224] ;  /* 0x0002240001517983 */ /* 0x000f280000100800 */
[----:B------:R-:W4:Y:S04]  /*63c90*/  LDL R72, [R1+0x220] ;  /* 0x0002200001487983 */ /* 0x000f280000100800 */
[----:B------:R-:W4:Y:S04]  /*63ca0*/  LDL R88, [R1+0x12c] ;  /* 0x00012c0001587983 */ /* 0x000f280000100800 */
[----:B------:R-:W4:Y:S04]  /*63cb0*/  LDL R87, [R1+0x130] ;  /* 0x0001300001577983 */ /* 0x000f280000100800 */
[----:B------:R-:W4:Y:S01]  /*63cc0*/  LDL R86, [R1+0x138] ;  /* 0x0001380001567983 */ /* 0x000f220000100800 */
[C---:B------:R-:W-:Y:S01]  /*63cd0*/  FADD.FTZ R75, -R217.reuse, R75 ;  /* 0x0000004bd94b7221 */ /* 0x040fe20000010100 */
[----:B------:R-:W-:-:S02]  /*63ce0*/  FADD.FTZ R74, -R217, R74 ;  /* 0x0000004ad94a7221 */ /* 0x000fc40000010100 */
[----:B------:R-:W4:Y:S01]  /*63cf0*/  LDL R83, [R1+0x124] ;  /* 0x0001240001537983 */ /* 0x000f220000100800 */
[C---:B------:R-:W-:Y:S01]  /*63d00*/  FMUL.FTZ R76, R216.reuse, R75 ;  /* 0x0000004bd84c7220 */ /* 0x040fe20000410000 */
[----:B------:R-:W-:Y:S02]  /*63d10*/  FMUL.FTZ R79, R216, R74 ;  /* 0x0000004ad84f7220 */ /* 0x000fe40000410000 */
[----:B------:R-:W4:Y:S01]  /*63d20*/  LDL R84, [R1+0x120] ;  /* 0x0001200001547983 */ /* 0x000f220000100800 */
[----:B--2---:R-:W-:-:S03]  /*63d30*/  FFMA.FTZ R74, R76, R0, R2 ;  /* 0x000000004c4a7223 */ /* 0x004fc60000010002 */
[----:B------:R-:W2:Y:S04]  /*63d40*/  LDL R2, [R1+0x13c] ;  /* 0x00013c0001027983 */ /* 0x000ea80000100800 */
[----:B------:R-:W2:Y:S01]  /*63d50*/  LDL R0, [R1+0x134] ;  /* 0x0001340001007983 */ /* 0x000ea20000100800 */
[----:B------:R-:W-:-:S04]  /*63d60*/  FADD.FTZ R73, -R217, R73 ;  /* 0x00000049d9497221 */ /* 0x000fc80000010100 */
[----:B------:R-:W-:Y:S01]  /*63d70*/  FMUL.FTZ R77, R216, R73 ;  /* 0x00000049d84d7220 */ /* 0x000fe20000410000 */
[----:B------:R-:W-:Y:S01]  /*63d80*/  FADD.FTZ R68, -R217, R68 ;  /* 0x00000044d9447221 */ /* 0x000fe20000010100 */
[----:B---3--:R-:W-:Y:S01]  /*63d90*/  FFMA.FTZ R73, R79, R85, R82 ;  /* 0x000000554f497223 */ /* 0x008fe20000010052 */
[C---:B------:R-:W-:Y:S01]  /*63da0*/  FADD.FTZ R69, -R217.reuse, R69 ;  /* 0x00000045d9457221 */ /* 0x040fe20000010100 */
[C---:B------:R-:W-:Y:S01]  /*63db0*/  FADD.FTZ R71, -R217.reuse, R71 ;  /* 0x00000047d9477221 */ /* 0x040fe20000010100 */
[----:B------:R-:W3:Y:S02]  /*63dc0*/  LDL R85, [R1+0xe0] ;  /* 0x0000e00001557983 */ /* 0x000ee40000100800 */
[----:B------:R-:W-:Y:S01]  /*63dd0*/  F2FP.BF16.F32.PACK_AB R73, R74, R73 ;  /* 0x000000494a49723e */ /* 0x000fe200000010ff */
[----:B------:R-:W-:Y:S01]  /*63de0*/  FADD.FTZ R74, -R217, R70 ;  /* 0x00000046d94a7221 */ /* 0x000fe20000010100 */
[C---:B------:R-:W-:Y:S01]  /*63df0*/  FMUL.FTZ R70, R216.reuse, R68 ;  /* 0x00000044d8467220 */ /* 0x040fe20000410000 */
[C---:B------:R-:W-:Y:S01]  /*63e00*/  FMUL.FTZ R71, R216.reuse, R71 ;  /* 0x00000047d8477220 */ /* 0x040fe20000410000 */
[----:B------:R-:W3:Y:S01]  /*63e10*/  LDL R82, [R1+0xe4] ;  /* 0x0000e40001527983 */ /* 0x000ee20000100800 */
[----:B----4-:R-:W-:Y:S01]  /*63e20*/  FFMA.FTZ R75, R77, R215, R81 ;  /* 0x000000d74d4b7223 */ /* 0x010fe20000010051 */
[----:B------:R-:W-:Y:S01]  /*63e30*/  FMUL.FTZ R81, R216, R74 ;  /* 0x0000004ad8517220 */ /* 0x000fe20000410000 */
[----:B------:R-:W-:Y:S01]  /*63e40*/  FFMA.FTZ R72, R78, R80, R72 ;  /* 0x000000504e487223 */ /* 0x000fe20000010048 */
[----:B------:R-:W-:Y:S01]  /*63e50*/  FMUL.FTZ R80, R216, R69 ;  /* 0x00000045d8507220 */ /* 0x000fe20000410000 */
[----:B------:R-:W-:Y:S01]  /*63e60*/  FFMA.FTZ R74, R70, R231, R252 ;  /* 0x000000e7464a7223 */ /* 0x000fe200000100fc */
[----:B------:R-:W-:Y:S01]  /*63e70*/  FFMA.FTZ R68, R81, R218, R219 ;  /* 0x000000da51447223 */ /* 0x000fe200000100db */
[----:B------:R-:W4:Y:S01]  /*63e80*/  LDL R215, [R1+0x100] ;  /* 0x0001000001d77983 */ /* 0x000f220000100800 */
[----:B------:R-:W-:Y:S01]  /*63e90*/  F2FP.BF16.F32.PACK_AB R72, R75, R72 ;  /* 0x000000484b48723e */ /* 0x000fe200000010ff */
[----:B------:R-:W-:Y:S01]  /*63ea0*/  FFMA.FTZ R75, R80, R226, R227 ;  /* 0x000000e2504b7223 */ /* 0x000fe200000100e3 */
[----:B------:R-:W-:Y:S01]  /*63eb0*/  FFMA.FTZ R69, R71, R90, R91 ;  /* 0x0000005a47457223 */ /* 0x000fe2000001005b */
[----:B------:R-:W4:Y:S03]  /*63ec0*/  LDL R218, [R1+0x250] ;  /* 0x0002500001da7983 */ /* 0x000f260000100800 */
[----:B------:R-:W-:Y:S01]  /*63ed0*/  F2FP.BF16.F32.PACK_AB R74, R75, R74 ;  /* 0x0000004a4b4a723e */ /* 0x000fe200000010ff */
[----:B------:R-:W-:Y:S01]  /*63ee0*/  FFMA.FTZ R71, R71, R88, R127 ;  /* 0x0000005847477223 */ /* 0x000fe2000001007f */
[----:B------:R-:W-:Y:S01]  /*63ef0*/  F2FP.BF16.F32.PACK_AB R75, R69, R68 ;  /* 0x00000044454b723e */ /* 0x000fe200000010ff */
[----:B------:R-:W-:Y:S01]  /*63f00*/  IMAD.WIDE.U32 R68, R211, 0x10, R224 ;  /* 0x00000010d3447825 */ /* 0x000fe200078e00e0 */
[----:B------:R-:W3:Y:S04]  /*63f10*/  LDL R88, [R1+0x108] ;  /* 0x0001080001587983 */ /* 0x000ee80000100800 */
[----:B------:R0:W-:Y:S04]  /*63f20*/  STG.E.128 desc[UR8][R68.64], R72 ;  /* 0x0000004844007986 */ /* 0x0001e8000c101d08 */
[----:B------:R-:W3:Y:S04]  /*63f30*/  LDL R91, [R1+0x254] ;  /* 0x00025400015b7983 */ /* 0x000ee80000100800 */
[----:B------:R-:W3:Y:S01]  /*63f40*/  LDL R90, [R1+0x104] ;  /* 0x00010400015a7983 */ /* 0x000ee20000100800 */
[----:B------:R-:W-:-:S03]  /*63f50*/  FFMA.FTZ R70, R70, R84, R124 ;  /* 0x0000005446467223 */ /* 0x000fc6000001007c */
[----:B------:R-:W3:Y:S01]  /*63f60*/  LDL R84, [R1+0xe8] ;  /* 0x0000e80001547983 */ /* 0x000ee20000100800 */
[C---:B------:R-:W-:Y:S01]  /*63f70*/  FADD.FTZ R62, -R217.reuse, R62 ;  /* 0x0000003ed93e7221 */ /* 0x040fe20000010100 */
[C---:B------:R-:W-:Y:S01]  /*63f80*/  FADD.FTZ R63, -R217.reuse, R63 ;  /* 0x0000003fd93f7221 */ /* 0x040fe20000010100 */
[C---:B------:R-:W-:Y:S01]  /*63f90*/  FADD.FTZ R60, -R217.reuse, R60 ;  /* 0x0000003cd93c7221 */ /* 0x040fe20000010100 */
[C---:B------:R-:W-:Y:S01]  /*63fa0*/  FADD.FTZ R61, -R217.reuse, R61 ;  /* 0x0000003dd93d7221 */ /* 0x040fe20000010100 */
[----:B------:R-:W-:Y:S01]  /*63fb0*/  FADD.FTZ R56, -R217, R56 ;  /* 0x00000038d9387221 */ /* 0x000fe20000010100 */
[----:B0-----:R-:W-:Y:S01]  /*63fc0*/  FFMA.FTZ R68, R81, R89, R126 ;  /* 0x0000005951447223 */ /* 0x001fe2000001007e */
[----:B------:R-:W-:Y:S01]  /*63fd0*/  FFMA.FTZ R69, R79, R86, R122 ;  /* 0x000000564f457223 */ /* 0x000fe2000001007a */
[----:B------:R-:W3:Y:S03]  /*63fe0*/  LDL R89, [R1+0x258] ;  /* 0x0002580001597983 */ /* 0x000ee60000100800 */
[----:B------:R-:W-:Y:S01]  /*63ff0*/  F2FP.BF16.F32.PACK_AB R71, R71, R68 ;  /* 0x000000444747723e */ /* 0x000fe200000010ff */
[----:B------:R-:W-:Y:S01]  /*64000*/  FFMA.FTZ R68, R78, R87, R120 ;  /* 0x000000574e447223 */ /* 0x000fe20000010078 */
[----:B------:R-:W3:Y:S04]  /*64010*/  LDL R86, [R1+0x10c] ;  /* 0x00010c0001567983 */ /* 0x000ee80000100800 */
[----:B------:R-:W3:Y:S01]  /*64020*/  LDL R87, [R1+0x25c] ;  /* 0x00025c0001577983 */ /* 0x000ee20000100800 */
[----:B------:R-:W-:-:S03]  /*64030*/  FFMA.FTZ R72, R80, R83, R125 ;  /* 0x0000005350487223 */ /* 0x000fc6000001007d */
[----:B------:R-:W3:Y:S04]  /*64040*/  LDL R83, [R1+0xec] ;  /* 0x0000ec0001537983 */ /* 0x000ee80000100800 */
[----:B------:R-:W3:Y:S04]  /*64050*/  LDL R81, [R1+0x240] ;  /* 0x0002400001517983 */ /* 0x000ee80000100800 */
[----:B------:R-:W3:Y:S04]  /*64060*/  LDL R80, [R1+0x110] ;  /* 0x0001100001507983 */ /* 0x000ee80000100800 */
[----:B------:R-:W3:Y:S04]  /*64070*/  LDL R79, [R1+0x244] ;  /* 0x00024400014f7983 */ /* 0x000ee80000100800 */
[----:B------:R-:W3:Y:S01]  /*64080*/  LDL R78, [R1+0x114] ;  /* 0x00011400014e7983 */ /* 0x000ee20000100800 */
        /* <DEDUP_REMOVED lines=24> */
[----:B------:R-:W3:Y:S04]  /*64210*/  LDL R252, [R1+0xc4] ;  /* 0x0000c40001fc7983 */ /* 0x000ee80000100800 */
[----:B------:R-:W3:Y:S04]  /*64220*/  LDL R226, [R1+0x27c] ;  /* 0x00027c0001e27983 */ /* 0x000ee80000100800 */
[----:B------:R-:W3:Y:S04]  /*64230*/  LDL R219, [R1+0xb8] ;  /* 0x0000b80001db7983 */ /* 0x000ee80000100800 */
[----:B------:R-:W3:Y:S04]  /*64240*/  LDL R231, [R1+0x278] ;  /* 0x0002780001e77983 */ /* 0x000ee80000100800 */
[----:B------:R-:W3:Y:S01]  /*64250*/  LDL R227, [R1+0xc8] ;  /* 0x0000c80001e37983 */ /* 0x000ee20000100800 */
[----:B--2---:R-:W-:-:S03]  /*64260*/  FFMA.FTZ R73, R76, R2, R123 ;  /* 0x000000024c497223 */ /* 0x004fc6000001007b */
[----:B------:R-:W2:Y:S01]  /*64270*/  LDL R75, [R1+0x118] ;  /* 0x00011800014b7983 */ /* 0x000ea20000100800 */
[----:B------:R-:W-:-:S03]  /*64280*/  FFMA.FTZ R74, R77, R0, R121 ;  /* 0x000000004d4a7223 */ /* 0x000fc60000010079 */
[----:B------:R-:W2:Y:S04]  /*64290*/  LDL R2, [R1+0x24c] ;  /* 0x00024c0001027983 */ /* 0x000ea80000100800 */
[----:B------:R-:W2:Y:S01]  /*642a0*/  LDL R0, [R1+0x11c] ;  /* 0x00011c0001007983 */ /* 0x000ea20000100800 */
[----:B------:R-:W-:Y:S02]  /*642b0*/  F2FP.BF16.F32.PACK_AB R70, R72, R70 ;  /* 0x000000464846723e */ /* 0x000fe400000010ff */
[----:B------:R-:W-:Y:S01]  /*642c0*/  F2FP.BF16.F32.PACK_AB R69, R73, R69 ;  /* 0x000000454945723e */ /* 0x000fe200000010ff */
[----:B------:R-:W-:Y:S01]  /*642d0*/  IMAD.WIDE.U32 R72, R211, 0x10, R228 ;  /* 0x00000010d3487825 */ /* 0x000fe200078e00e4 */
[----:B------:R-:W-:-:S03]  /*642e0*/  F2FP.BF16.F32.PACK_AB R68, R74, R68 ;  /* 0x000000444a44723e */ /* 0x000fc600000010ff */
[----:B------:R-:W-:Y:S01]  /*642f0*/  FMUL.FTZ R61, R216, R61 ;  /* 0x0000003dd83d7220 */ /* 0x000fe20000410000 */
[----:B------:R-:W2:Y:S04]  /*64300*/  LDL R76, [R1+0x248] ;  /* 0x00024800014c7983 */ /* 0x000ea80000100800 */
[----:B------:R0:W-:Y:S01]  /*64310*/  STG.E.128 desc[UR8][R72.64], R68 ;  /* 0x0000004448007986 */ /* 0x0001e2000c101d08 */
[----:B------:R-:W-:-:S03]  /*64320*/  FADD.FTZ R77, -R217, R36 ;  /* 0x00000024d94d7221 */ /* 0x000fc60000010100 */
[----:B------:R-:W2:Y:S01]  /*64330*/  LDL R211, [R1+0xac] ;  /* 0x0000ac0001d37983 */ /* 0x000ea20000100800 */
[C---:B0-----:R-:W-:Y:S01]  /*64340*/  FMUL.FTZ R71, R216.reuse, R62 ;  /* 0x0000003ed8477220 */ /* 0x041fe20000410000 */
[C---:B------:R-:W-:Y:S01]  /*64350*/  FMUL.FTZ R68, R216.reuse, R63 ;  /* 0x0000003fd8447220 */ /* 0x040fe20000410000 */
[----:B------:R-:W-:-:S04]  /*64360*/  FMUL.FTZ R69, R216, R60 ;  /* 0x0000003cd8457220 */ /* 0x000fc80000410000 */
[----:B----4-:R-:W-:Y:S01]  /*64370*/  FFMA.FTZ R62, R69, R215, R218 ;  /* 0x000000d7453e7223 */ /* 0x010fe200000100da */
[----:B---3--:R-:W-:Y:S01]  /*64380*/  FFMA.FTZ R70, R61, R90, R91 ;  /* 0x0000005a3d467223 */ /* 0x008fe2000001005b */
[----:B------:R-:W-:-:S04]  /*64390*/  FFMA.FTZ R63, R71, R88, R89 ;  /* 0x00000058473f7223 */ /* 0x000fc80000010059 */
[----:B------:R-:W-:Y:S01]  /*643a0*/  F2FP.BF16.F32.PACK_AB R62, R70, R62 ;  /* 0x0000003e463e723e */ /* 0x000fe200000010ff */
[----:B------:R-:W-:Y:S01]  /*643b0*/  FFMA.FTZ R70, R61, R82, R133 ;  /* 0x000000523d467223 */ /* 0x000fe20000010085 */
[C---:B------:R-:W-:Y:S01]  /*643c0*/  FFMA.FTZ R60, R68.reuse, R86, R87 ;  /* 0x00000056443c7223 */ /* 0x040fe20000010057 */
        /* <DEDUP_REMOVED lines=9> */
[C---:B------:R-:W-:Y:S01]  /*64460*/  FMUL.FTZ R64, R216.reuse, R60 ;  /* 0x0000003cd8407220 */ /* 0x040fe20000410000 */
[C---:B------:R-:W-:Y:S01]  /*64470*/  FMUL.FTZ R69, R216.reuse, R69 ;  /* 0x00000045d8457220 */ /* 0x040fe20000410000 */
[----:B------:R-:W-:Y:S01]  /*64480*/  FMUL.FTZ R65, R216, R61 ;  /* 0x0000003dd8417220 */ /* 0x000fe20000410000 */
[----:B------:R-:W-:Y:S01]  /*64490*/  F2FP.BF16.F32.PACK_AB R67, R72, R71 ;  /* 0x000000474843723e */ /* 0x000fe200000010ff */
[----:B------:R-:W-:Y:S01]  /*644a0*/  FFMA.FTZ R60, R64, R80, R81 ;  /* 0x00000050403c7223 */ /* 0x000fe20000010051 */
[----:B------:R-:W-:Y:S01]  /*644b0*/  FADD.FTZ R73, -R217, R33 ;  /* 0x00000021d9497221 */ /* 0x000fe20000010100 */
[----:B------:R-:W3:Y:S01]  /*644c0*/  LDL R80, [R1+0xf0] ;  /* 0x0000f00001507983 */ /* 0x000ee20000100800 */
[----:B------:R-:W-:-:S03]  /*644d0*/  FFMA.FTZ R71, R65, R78, R79 ;  /* 0x0000004e41477223 */ /* 0x000fc6000001004f */
[----:B------:R-:W4:Y:S01]  /*644e0*/  LDL R79, [R1+0xf8] ;  /* 0x0000f800014f7983 */ /* 0x000f220000100800 */
[C---:B------:R-:W-:Y:S01]  /*644f0*/  FADD.FTZ R74, -R217.reuse, R39 ;  /* 0x00000027d94a7221 */ /* 0x040fe20000010100 */
[----:B------:R-:W-:Y:S02]  /*64500*/  FADD.FTZ R90, -R217, R203 ;  /* 0x000000cbd95a7221 */ /* 0x000fe40000010100 */
[----:B------:R-:W4:Y:S04]  /*64510*/  LDL R91, [R1+0xa4] ;  /* 0x0000a400015b7983 */ /* 0x000f280000100800 */
[----:B------:R-:W4:Y:S04]  /*64520*/  LDL R218, [R1+0xa0] ;  /* 0x0000a00001da7983 */ /* 0x000f280000100800 */
[----:B------:R-:W4:Y:S01]  /*64530*/  LDL R215, [R1+0xa8] ;  /* 0x0000a80001d77983 */ /* 0x000f220000100800 */
[----:B--2---:R-:W-:Y:S01]  /*64540*/  FFMA.FTZ R70, R69, R0, R2 ;  /* 0x0000000045467223 */ /* 0x004fe20000010002 */
[----:B------:R-:W-:-:S02]  /*64550*/  FMUL.FTZ R68, R216, R68 ;  /* 0x00000044d8447220 */ /* 0x000fc40000410000 */
[----:B------:R-:W2:Y:S04]  /*64560*/  LDL R0, [R1+0xf4] ;  /* 0x0000f40001007983 */ /* 0x000ea80000100800 */
[----:B------:R-:W2:Y:S01]  /*64570*/  LDL R2, [R1+0xfc] ;  /* 0x0000fc0001027983 */ /* 0x000ea20000100800 */
[C---:B------:R-:W-:Y:S01]  /*64580*/  FADD.FTZ R72, -R217.reuse, R29 ;  /* 0x0000001dd9487221 */ /* 0x040fe20000010100 */
[C---:B------:R-:W-:Y:S01]  /*64590*/  FADD.FTZ R29, -R217.reuse, R24 ;  /* 0x00000018d91d7221 */ /* 0x040fe20000010100 */
[C---:B------:R-:W-:Y:S01]  /*645a0*/  FADD.FTZ R83, -R217.reuse, R16 ;  /* 0x00000010d9537221 */ /* 0x040fe20000010100 */
[C---:B------:R-:W-:Y:S01]  /*645b0*/  FADD.FTZ R24, -R217.reuse, R22 ;  /* 0x00000016d9187221 */ /* 0x040fe20000010100 */
[----:B------:R-:W-:Y:S01]  /*645c0*/  FFMA.FTZ R61, R68, R75, R76 ;  /* 0x0000004b443d7223 */ /* 0x000fe2000001004c */
[C---:B------:R-:W-:Y:S01]  /*645d0*/  FADD.FTZ R81, -R217.reuse, R32 ;  /* 0x00000020d9517221 */ /* 0x040fe20000010100 */
[----:B------:R-:W-:Y:S01]  /*645e0*/  FADD.FTZ R22, -R217, R23 ;  /* 0x00000017d9167221 */ /* 0x000fe20000010100 */
[----:B------:R-:W-:Y:S01]  /*645f0*/  F2FP.BF16.F32.PACK_AB R60, R71, R60 ;  /* 0x0000003c473c723e */ /* 0x000fe200000010ff */
        /* <DEDUP_REMOVED lines=12> */
[----:B------:R-:W-:-:S02]  /*646c0*/  FADD.FTZ R89, -R217, R202 ;  /* 0x000000cad9597221 */ /* 0x000fc40000010100 */
[----:B------:R-:W2:Y:S04]  /*646d0*/  LDL R202, [R1+0xdc] ;  /* 0x0000dc0001ca7983 */ /* 0x000ea80000100800 */
[----:B------:R-:W2:Y:S04]  /*646e0*/  LDL R203, [R1+0x26c] ;  /* 0x00026c0001cb7983 */ /* 0x000ea80000100800 */
[----:B------:R-:W2:Y:S01]  /*646f0*/  LDL R201, [R1+0x270] ;  /* 0x0002700001c97983 */ /* 0x000ea20000100800 */
[----:B---3--:R-:W-:Y:S01]  /*64700*/  FFMA.FTZ R16, R64, R80, R128 ;  /* 0x0000005040107223 */ /* 0x008fe20000010080 */
[----:B----4-:R-:W-:Y:S01]  /*64710*/  FFMA.FTZ R23, R68, R79, R130 ;  /* 0x0000004f44177223 */ /* 0x010fe20000010082 */
[----:B------:R-:W-:Y:S01]  /*64720*/  FADD.FTZ R68, -R217, R17 ;  /* 0x00000011d9447221 */ /* 0x000fe20000010100 */
[----:B--2---:R-:W-:-:S02]  /*64730*/  FFMA.FTZ R33, R65, R0, R129 ;  /* 0x0000000041217223 */ /* 0x004fc40000010081 */
[----:B------:R-:W2:Y:S01]  /*64740*/  LDL R0, [R1+0xb4] ;  /* 0x0000b40001007983 */ /* 0x000ea20000100800 */
[----:B------:R-:W-:Y:S02]  /*64750*/  FFMA.FTZ R32, R69, R2, R131 ;  /* 0x0000000245207223 */ /* 0x000fe40000010083 */
[----:B------:R-:W-:Y:S01]  /*64760*/  F2FP.BF16.F32.PACK_AB R64, R33, R16 ;  /* 0x000000102140723e */ /* 0x000fe200000010ff */
[----:B------:R-:W-:Y:S01]  /*64770*/  FADD.FTZ R69, -R217, R18 ;  /* 0x00000012d9457221 */ /* 0x000fe20000010100 */
[C---:B------:R-:W-:Y:S01]  /*64780*/  IMAD.WIDE.U32 R16, R205.reuse, 0x10, R224 ;  /* 0x00000010cd107825 */ /* 0x040fe200078e00e0 */
[----:B------:R-:W3:Y:S01]  /*64790*/  LDL R217, [R1+0xd8] ;  /* 0x0000d80001d97983 */ /* 0x000ee20000100800 */
[----:B------:R-:W-:Y:S02]  /*647a0*/  F2FP.BF16.F32.PACK_AB R65, R32, R23 ;  /* 0x000000172041723e */ /* 0x000fe400000010ff */
[----:B------:R-:W-:Y:S01]  /*647b0*/  IMAD.WIDE.U32 R18, R205, 0x10, R228 ;  /* 0x00000010cd127825 */ /* 0x000fe200078e00e4 */
[----:B------:R0:W-:Y:S04]  /*647c0*/  STG.E.128 desc[UR8][R16.64], R60 ;  /* 0x0000003c10007986 */ /* 0x0001e8000c101d08 */
[----:B------:R1:W-:Y:S04]  /*647d0*/  STG.E.128 desc[UR8][R18.64], R64 ;  /* 0x0000004012007986 */ /* 0x0003e8000c101d08 */
[----:B------:R-:W4:Y:S04]  /*647e0*/  LDL R225, [R1+0xcc] ;  /* 0x0000cc0001e17983 */ /* 0x000f280000100800 */
[----:B------:R-:W2:Y:S04]  /*647f0*/  LDL R224, [R1+0xb0] ;  /* 0x0000b00001e07983 */ /* 0x000ea80000100800 */
[----:B------:R-:W2:Y:S04]  /*64800*/  LDL R205, [R1+0xc0] ;  /* 0x0000c00001cd7983 */ /* 0x000ea80000100800 */
[----:B0-----:R-:W3:Y:S04]  /*64810*/  LDL R63, [R1+0x268] ;  /* 0x00026800013f7983 */ /* 0x001ee80000100800 */
[----:B-1----:R-:W2:Y:S04]  /*64820*/  LDL R65, [R1+0x260] ;  /* 0x0002600001417983 */ /* 0x002ea80000100800 */
        /* <DEDUP_REMOVED lines=23> */
[----:B------:R-:W-:Y:S01]  /*649a0*/  FFMA.FTZ R30, R59, R202, R203 ;  /* 0x000000ca3b1e7223 */ /* 0x000fe200000100cb */
[----:B------:R-:W-:Y:S01]  /*649b0*/  FFMA.FTZ R53, R53, R91, R141 ;  /* 0x0000005b35357223 */ /* 0x000fe2000001008d */
[C---:B------:R-:W-:Y:S01]  /*649c0*/  FMUL.FTZ R44, R216.reuse, R90 ;  /* 0x0000005ad82c7220 */ /* 0x040fe20000410000 */
[----:B------:R-:W2:Y:S01]  /*649d0*/  LDL R200, [R1+0x29c] ;  /* 0x00029c0001c87983 */ /* 0x000ea20000100800 */
[C---:B------:R-:W-:Y:S01]  /*649e0*/  FMUL.FTZ R52, R216.reuse, R52 ;  /* 0x00000034d8347220 */ /* 0x040fe20000410000 */
[----:B------:R-:W-:-:S02]  /*649f0*/  FMUL.FTZ R54, R216, R54 ;  /* 0x00000036d8367220 */ /* 0x000fc40000410000 */
[----:B------:R-:W2:Y:S01]  /*64a00*/  LDL R91, [R1+0x8c] ;  /* 0x00008c00015b7983 */ /* 0x000ea20000100800 */
[C---:B------:R-:W-:Y:S01]  /*64a10*/  FMUL.FTZ R43, R216.reuse, R51 ;  /* 0x00000033d82b7220 */ /* 0x040fe20000410000 */
[C---:B------:R-:W-:Y:S02]  /*64a20*/  FMUL.FTZ R84, R216.reuse, R46 ;  /* 0x0000002ed8547220 */ /* 0x040fe40000410000 */
        /* <DEDUP_REMOVED lines=29> */
[----:B------:R-:W2:Y:S04]  /*64c00*/  LDL R216, [R1+0x288] ;  /* 0x0002880001d87983 */ /* 0x000ea80000100800 */
[----:B------:R-:W2:Y:S04]  /*64c10*/  LDL R82, [R1+0x9c] ;  /* 0x00009c0001527983 */ /* 0x000ea80000100800 */
[----:B------:R-:W2:Y:S04]  /*64c20*/  LDL R87, [R1+0x78] ;  /* 0x0000780001577983 */ /* 0x000ea80000100800 */
[----:B------:R-:W2:Y:S01]  /*64c30*/  LDL R86, [R1+0x7c] ;  /* 0x00007c0001567983 */ /* 0x000ea20000100800 */
[----:B------:R-:W-:-:S03]  /*64c40*/  FFMA.FTZ R27, R54, R227, R231 ;  /* 0x000000e3361b7223 */ /* 0x000fc600000100e7 */
[----:B------:R-:W2:Y:S04]  /*64c50*/  LDL R83, [R1+0x94] ;  /* 0x0000940001537983 */ /* 0x000ea80000100800 */
[----:B------:R-:W2:Y:S04]  /*64c60*/  LDL R88, [R1+0x74] ;  /* 0x0000740001587983 */ /* 0x000ea80000100800 */
[----:B------:R-:W2:Y:S04]  /*64c70*/  LDL R231, [R1+0x2a8] ;  /* 0x0002a80001e77983 */ /* 0x000ea80000100800 */
[----:B------:R-:W2:Y:S01]  /*64c80*/  LDL R252, [R1+0x2ac] ;  /* 0x0002ac0001fc7983 */ /* 0x000ea20000100800 */
[----:B----4-:R-:W-:Y:S01]  /*64c90*/  FFMA.FTZ R28, R55, R225, R226 ;  /* 0x000000e1371c7223 */ /* 0x010fe200000100e2 */
[----:B---3--:R-:W-:-:S02]  /*64ca0*/  FFMA.FTZ R25, R58, R217, R63 ;  /* 0x000000d93a197223 */ /* 0x008fc4000001003f */
[----:B------:R-:W3:Y:S04]  /*64cb0*/  LDL R226, [R1+0x298] ;  /* 0x0002980001e27983 */ /* 0x000ee80000100800 */
[----:B------:R-:W3:Y:S01]  /*64cc0*/  LDL R225, [R1+0x88] ;  /* 0x0000880001e17983 */ /* 0x000ee20000100800 */
[C---:B--2---:R-:W-:Y:S01]  /*64cd0*/  FFMA.FTZ R24, R60.reuse, R66, R65 ;  /* 0x000000423c187223 */ /* 0x044fe20000010041 */
[----:B------:R-:W-:Y:S01]  /*64ce0*/  FFMA.FTZ R60, R60, R224, R136 ;  /* 0x000000e03c3c7223 */ /* 0x000fe20000010088 */
[----:B------:R-:W-:Y:S01]  /*64cf0*/  FFMA.FTZ R26, R52, R205, R201 ;  /* 0x000000cd341a7223 */ /* 0x000fe200000100c9 */
[----:B------:R-:W2:Y:S01]  /*64d00*/  LDL R224, [R1+0x68] ;  /* 0x0000680001e07983 */ /* 0x000ea20000100800 */
[----:B------:R-:W-:Y:S01]  /*64d10*/  F2FP.BF16.F32.PACK_AB R25, R30, R25 ;  /* 0x000000191e19723e */ /* 0x000fe200000010ff */
[----:B------:R-:W-:Y:S01]  /*64d20*/  FFMA.FTZ R31, R61, R62, R67 ;  /* 0x0000003e3d1f7223 */ /* 0x000fe20000010043 */
[----:B------:R-:W-:Y:S01]  /*64d30*/  FFMA.FTZ R58, R58, R219, R138 ;  /* 0x000000db3a3a7223 */ /* 0x000fe2000001008a */
[----:B------:R-:W-:Y:S01]  /*64d40*/  FFMA.FTZ R30, R52, R218, R140 ;  /* 0x000000da341e7223 */ /* 0x000fe2000001008c */
[----:B------:R-:W-:Y:S01]  /*64d50*/  FFMA.FTZ R55, R55, R211, R143 ;  /* 0x000000d337377223 */ /* 0x000fe2000001008f */
[----:B------:R-:W4:Y:S01]  /*64d60*/  LDL R219, [R1+0x280] ;  /* 0x0002800001db7983 */ /* 0x000f220000100800 */
[----:B------:R-:W-:Y:S01]  /*64d70*/  F2FP.BF16.F32.PACK_AB R24, R31, R24 ;  /* 0x000000181f18723e */ /* 0x000fe200000010ff */
[----:B------:R-:W-:Y:S01]  /*64d80*/  FFMA.FTZ R31, R54, R215, R142 ;  /* 0x000000d7361f7223 */ /* 0x000fe2000001008e */
[----:B------:R-:W0:Y:S01]  /*64d90*/  LDC.64 R62, c[0x0][0x428] ;  /* 0x00010a00ff3e7b82 */ /* 0x000e220000000a00 */
[----:B------:R-:W4:Y:S04]  /*64da0*/  LDL R218, [R1+0x90] ;  /* 0x0000900001da7983 */ /* 0x000f280000100800 */
[----:B------:R-:W4:Y:S04]  /*64db0*/  LDL R205, [R1+0x290] ;  /* 0x0002900001cd7983 */ /* 0x000f280000100800 */
[----:B------:R-:W4:Y:S04]  /*64dc0*/  LDL R201, [R1+0x84] ;  /* 0x0000840001c97983 */ /* 0x000f280000100800 */
[----:B------:R-:W4:Y:S04]  /*64dd0*/  LDL R215, [R1+0x98] ;  /* 0x0000980001d77983 */ /* 0x000f280000100800 */
[----:B------:R-:W4:Y:S01]  /*64de0*/  LDL R211, [R1+0x28c] ;  /* 0x00028c0001d37983 */ /* 0x000f220000100800 */
[----:B------:R-:W-:Y:S01]  /*64df0*/  FFMA.FTZ R52, R59, R2, R139 ;  /* 0x000000023b347223 */ /* 0x000fe2000001008b */
[----:B------:R-:W-:-:S02]  /*64e00*/  FFMA.FTZ R54, R61, R0, R137 ;  /* 0x000000003d367223 */ /* 0x000fc40000010089 */
[----:B------:R-:W4:Y:S04]  /*64e10*/  LDL R2, [R1+0x60] ;  /* 0x0000600001027983 */ /* 0x000f280000100800 */
[----:B------:R-:W4:Y:S04]  /*64e20*/  LDL R0, [R1+0x64] ;  /* 0x0000640001007983 */ /* 0x000f280000100800 */
[----:B------:R-:W4:Y:S01]  /*64e30*/  LDL R217, [R1+0x284] ;  /* 0x0002840001d97983 */ /* 0x000f220000100800 */
[----:B------:R-:W-:Y:S02]  /*64e40*/  F2FP.BF16.F32.PACK_AB R26, R29, R26 ;  /* 0x0000001a1d1a723e */ /* 0x000fe400000010ff */
[----:B------:R-:W-:Y:S01]  /*64e50*/  F2FP.BF16.F32.PACK_AB R27, R28, R27 ;  /* 0x0000001b1c1b723e */ /* 0x000fe200000010ff */
[----:B0-----:R-:W-:Y:S01]  /*64e60*/  IMAD.WIDE.U32 R28, R207, 0x10, R62 ;  /* 0x00000010cf1c7825 */ /* 0x001fe200078e003e */
[----:B------:R-:W-:Y:S01]  /*64e70*/  F2FP.BF16.F32.PACK_AB R31, R55, R31 ;  /* 0x0000001f371f723e */ /* 0x000fe200000010ff */
[----:B------:R-:W4:Y:S01]  /*64e80*/  LDL R227, [R1+0x40] ;  /* 0x0000400001e37983 */ /* 0x000f220000100800 */
[----:B------:R-:W-:-:S03]  /*64e90*/  F2FP.BF16.F32.PACK_AB R30, R53, R30 ;  /* 0x0000001e351e723e */ /* 0x000fc600000010ff */
[----:B------:R0:W-:Y:S02]  /*64ea0*/  STG.E.128 desc[UR8][R28.64], R24 ;  /* 0x000000181c007986 */ /* 0x0001e4000c101d08 */
[----:B0-----:R-:W-:Y:S01]  /*64eb0*/  F2FP.BF16.F32.PACK_AB R29, R52, R58 ;  /* 0x0000003a341d723e */ /* 0x001fe200000010ff */
[----:B------:R-:W-:Y:S01]  /*64ec0*/  IMAD.WIDE.U32 R24, R207, 0x10, R228 ;  /* 0x00000010cf187825 */ /* 0x000fe200078e00e4 */
[----:B------:R-:W-:Y:S01]  /*64ed0*/  F2FP.BF16.F32.PACK_AB R28, R54, R60 ;  /* 0x0000003c361c723e */ /* 0x000fe200000010ff */
[----:B------:R-:W4:Y:S04]  /*64ee0*/  LDL R207, [R1+0x10] ;  /* 0x0000100001cf7983 */ /* 0x000f280000100800 */
[----:B------:R0:W-:Y:S01]  /*64ef0*/  STG.E.128 desc[UR8][R24.64], R28 ;  /* 0x0000001c18007986 */ /* 0x0001e2000c101d08 */
[----:B------:R-:W-:-:S04]  /*64f00*/  IMAD.WIDE.U32 R64, R206, 0x10, R62 ;  /* 0x00000010ce407825 */ /* 0x000fc800078e003e */
[----:B------:R-:W-:-:S04]  /*64f10*/  IMAD.WIDE.U32 R66, R209, 0x10, R62 ;  /* 0x00000010d1427825 */ /* 0x000fc800078e003e */
[C---:B0-----:R-:W-:Y:S01]  /*64f20*/  FFMA.FTZ R28, R85.reuse, R91, R200 ;  /* 0x0000005b551c7223 */ /* 0x041fe200000100c8 */
[----:B------:R-:W-:Y:S01]  /*64f30*/  FFMA.FTZ R29, R85, R90, R151 ;  /* 0x0000005a551d7223 */ /* 0x000fe20000010097 */
[--C-:B------:R-:W-:Y:S01]  /*64f40*/  IMAD.WIDE.U32 R68, R208, 0x10, R62.reuse ;  /* 0x00000010d0447825 */ /* 0x100fe200078e003e */
[----:B------:R-:W4:Y:S03]  /*64f50*/  LDL R200, [R1+0x2d0] ;  /* 0x0002d00001c87983 */ /* 0x000f260000100800 */
[--C-:B------:R-:W-:Y:S01]  /*64f60*/  IMAD.WIDE.U32 R52, R210, 0x10, R62.reuse ;  /* 0x00000010d2347825 */ /* 0x100fe200078e003e */
[----:B------:R-:W4:Y:S03]  /*64f70*/  LDL R91, [R1] ;  /* 0x00000000015b7983 */ /* 0x000f260000100800 */
[----:B------:R-:W-:Y:S01]  /*64f80*/  IMAD.WIDE.U32 R54, R213, 0x10, R62 ;  /* 0x00000010d5367825 */ /* 0x000fe200078e003e */
[----:B------:R-:W4:Y:S03]  /*64f90*/  LDL R90, [R1+0x2d4] ;  /* 0x0002d400015a7983 */ /* 0x000f260000100800 */
[--C-:B------:R-:W-:Y:S01]  /*64fa0*/  IMAD.WIDE.U32 R72, R206, 0x10, R228.reuse ;  /* 0x00000010ce487825 */ /* 0x100fe200078e00e4 */
[----:B------:R-:W4:Y:S03]  /*64fb0*/  LDL R85, [R1+0xc] ;  /* 0x00000c0001557983 */ /* 0x000f260000100800 */
[--C-:B------:R-:W-:Y:S01]  /*64fc0*/  IMAD.WIDE.U32 R74, R209, 0x10, R228.reuse ;  /* 0x00000010d14a7825 */ /* 0x100fe200078e00e4 */
[----:B------:R-:W4:Y:S03]  /*64fd0*/  LDL R206, [R1+0x2c4] ;  /* 0x0002c40001ce7983 */ /* 0x000f260000100800 */
[--C-:B------:R-:W-:Y:S01]  /*64fe0*/  IMAD.WIDE.U32 R58, R208, 0x10, R228.reuse ;  /* 0x00000010d03a7825 */ /* 0x100fe200078e00e4 */
[----:B------:R-:W4:Y:S03]  /*64ff0*/  LDL R209, [R1+0x30] ;  /* 0x0000300001d17983 */ /* 0x000f260000100800 */
[--C-:B------:R-:W-:Y:S01]  /*65000*/  IMAD.WIDE.U32 R60, R210, 0x10, R228.reuse ;  /* 0x00000010d23c7825 */ /* 0x100fe200078e00e4 */
[----:B------:R-:W4:Y:S03]  /*65010*/  LDL R208, [R1+0x2c0] ;  /* 0x0002c00001d07983 */ /* 0x000f260000100800 */
[----:B------:R-:W-:Y:S01]  /*65020*/  IMAD.WIDE.U32 R62, R213, 0x10, R228 ;  /* 0x00000010d53e7825 */ /* 0x000fe200078e00e4 */
[----:B------:R-:W4:Y:S04]  /*65030*/  LDL R210, [R1+0x3c] ;  /* 0x00003c0001d27983 */ /* 0x000f280000100800 */
[----:B------:R-:W4:Y:S04]  /*65040*/  LDL R229, [R1+0x38] ;  /* 0x0000380001e57983 */ /* 0x000f280000100800 */
[----:B------:R-:W4:Y:S04]  /*65050*/  LDL R228, [R1+0x2b0] ;  /* 0x0002b00001e47983 */ /* 0x000f280000100800 */
[----:B------:R-:W4:Y:S01]  /*65060*/  LDL R213, [R1+0x2c] ;  /* 0x00002c0001d57983 */ /* 0x000f220000100800 */
[----:B---3--:R-:W-:-:S03]  /*65070*/  FFMA.FTZ R27, R84, R225, R226 ;  /* 0x000000e1541b7223 */ /* 0x008fc600000100e2 */
[----:B------:R-:W3:Y:S01]  /*65080*/  LDL R226, [R1+0x20] ;  /* 0x0000200001e27983 */ /* 0x000ee20000100800 */
[----:B--2---:R-:W-:Y:S01]  /*65090*/  FFMA.FTZ R31, R84, R224, R150 ;  /* 0x000000e0541f7223 */ /* 0x004fe20000010096 */
[----:B------:R-:W-:Y:S01]  /*650a0*/  F2FP.BF16.F32.PACK_AB R27, R28, R27 ;  /* 0x0000001b1c1b723e */ /* 0x000fe200000010ff */
[----:B------:R-:W-:Y:S01]  /*650b0*/  FFMA.FTZ R28, R32, R89, R144 ;  /* 0x00000059201c7223 */ /* 0x000fe20000010090 */
[----:B------:R-:W2:Y:S02]  /*650c0*/  LDL R84, [R1+0x34] ;  /* 0x0000340001547983 */ /* 0x000ea40000100800 */
[----:B------:R-:W-:Y:S01]  /*650d0*/  F2FP.BF16.F32.PACK_AB R31, R29, R31 ;  /* 0x0000001f1d1f723e */ /* 0x000fe200000010ff */
[----:B------:R-:W-:Y:S01]  /*650e0*/  FFMA.FTZ R29, R42, R87, R146 ;  /* 0x000000572a1d7223 */ /* 0x000fe20000010092 */
[----:B------:R-:W3:Y:S04]  /*650f0*/  LDL R225, [R1+0x2b8] ;  /* 0x0002b80001e17983 */ /* 0x000ee80000100800 */
[----:B------:R-:W3:Y:S01]  /*65100*/  LDL R224, [R1+0x48] ;  /* 0x0000480001e07983 */ /* 0x000ee20000100800 */
[----:B----4-:R-:W-:Y:S01]  /*65110*/  FFMA.FTZ R24, R32, R218, R219 ;  /* 0x000000da20187223 */ /* 0x010fe200000100db */
[----:B------:R-:W-:-:S02]  /*65120*/  FFMA.FTZ R32, R43, R86, R147 ;  /* 0x000000562b207223 */ /* 0x000fc40000010093 */
[----:B------:R-:W4:Y:S01]  /*65130*/  LDL R218, [R1+0x2b4] ;  /* 0x0002b40001da7983 */ /* 0x000f220000100800 */
[----:B------:R-:W-:-:S03]  /*65140*/  FFMA.FTZ R26, R79, R203, R205 ;  /* 0x000000cb4f1a7223 */ /* 0x000fc600000100cd */
[----:B------:R-:W3:Y:S01]  /*65150*/  LDL R219, [R1+0x28] ;  /* 0x0000280001db7983 */ /* 0x000ee20000100800 */
[----:B------:R-:W-:-:S03]  /*65160*/  FFMA.FTZ R30, R80, R201, R202 ;  /* 0x000000c9501e7223 */ /* 0x000fc600000100ca */
[----:B------:R-:W3:Y:S01]  /*65170*/  LDL R202, [R1+0x2cc] ;  /* 0x0002cc0001ca7983 */ /* 0x000ee20000100800 */
[----:B------:R-:W-:-:S03]  /*65180*/  FFMA.FTZ R25, R42, R215, R216 ;  /* 0x000000d72a197223 */ /* 0x000fc600000100d8 */
[----:B------:R-:W4:Y:S01]  /*65190*/  LDL R42, [R1+0x58] ;  /* 0x00005800012a7983 */ /* 0x000f220000100800 */
[----:B------:R-:W-:-:S03]  /*651a0*/  FFMA.FTZ R82, R43, R82, R211 ;  /* 0x000000522b527223 */ /* 0x000fc600000100d3 */
[----:B------:R-:W3:Y:S01]  /*651b0*/  LDL R43, [R1+0x5c] ;  /* 0x00005c00012b7983 */ /* 0x000ee20000100800 */
[----:B------:R-:W-:Y:S01]  /*651c0*/  F2FP.BF16.F32.PACK_AB R26, R30, R26 ;  /* 0x0000001a1e1a723e */ /* 0x000fe200000010ff */
[----:B------:R-:W-:Y:S01]  /*651d0*/  FFMA.FTZ R30, R79, R2, R148 ;  /* 0x000000024f1e7223 */ /* 0x000fe20000010094 */
[----:B------:R-:W-:Y:S01]  /*651e0*/  F2FP.BF16.F32.PACK_AB R25, R82, R25 ;  /* 0x000000195219723e */ /* 0x000fe200000010ff */
[----:B------:R-:W3:Y:S01]  /*651f0*/  LDL R2, [R1+0x2a0] ;  /* 0x0002a00001027983 */ /* 0x000ee20000100800 */
[----:B------:R-:W-:-:S03]  /*65200*/  FFMA.FTZ R82, R80, R0, R149 ;  /* 0x0000000050527223 */ /* 0x000fc60000010095 */
[----:B------:R-:W3:Y:S01]  /*65210*/  LDL R79, [R1+0x50] ;  /* 0x00005000014f7983 */ /* 0x000ee20000100800 */
[----:B------:R-:W-:-:S03]  /*65220*/  FFMA.FTZ R83, R33, R83, R217 ;  /* 0x0000005321537223 */ /* 0x000fc600000100d9 */
[----:B------:R-:W3:Y:S04]  /*65230*/  LDL R0, [R1+0x2a4] ;  /* 0x0002a40001007983 */ /* 0x000ee80000100800 */
[----:B------:R-:W3:Y:S04]  /*65240*/  LDL R80, [R1+0x54] ;  /* 0x0000540001507983 */ /* 0x000ee80000100800 */
[----:B------:R-:W3:Y:S01]  /*65250*/  LDL R217, [R1+0x44] ;  /* 0x0000440001d97983 */ /* 0x000ee20000100800 */
[----:B------:R-:W-:-:S03]  /*65260*/  F2FP.BF16.F32.PACK_AB R24, R83, R24 ;  /* 0x000000185318723e */ /* 0x000fc600000010ff */
[----:B------:R-:W3:Y:S04]  /*65270*/  LDL R211, [R1+0x24] ;  /* 0x0000240001d37983 */ /* 0x000ee80000100800 */
[----:B------:R-:W3:Y:S04]  /*65280*/  LDL R216, [R1+0x2bc] ;  /* 0x0002bc0001d87983 */ /* 0x000ee80000100800 */
[----:B------:R-:W3:Y:S04]  /*65290*/  LDL R215, [R1+0x4c] ;  /* 0x00004c0001d77983 */ /* 0x000ee80000100800 */
[----:B------:R-:W3:Y:S04]  /*652a0*/  LDL R83, [R1+0x14] ;  /* 0x0000140001537983 */ /* 0x000ee80000100800 */
[----:B------:R-:W3:Y:S01]  /*652b0*/  LDL R201, [R1+0x1c] ;  /* 0x00001c0001c97983 */ /* 0x000ee20000100800 */
[----:B------:R-:W-:-:S03]  /*652c0*/  FFMA.FTZ R33, R33, R88, R145 ;  /* 0x0000005821217223 */ /* 0x000fc60000010091 */
[----:B------:R-:W3:Y:S04]  /*652d0*/  LDL R89, [R1+0x4] ;  /* 0x0000040001597983 */ /* 0x000ee80000100800 */
[----:B------:R-:W3:Y:S04]  /*652e0*/  LDL R88, [R1+0x2d8] ;  /* 0x0002d80001587983 */ /* 0x000ee80000100800 */
[----:B------:R-:W3:Y:S04]  /*652f0*/  LDL R87, [R1+0x8] ;  /* 0x0000080001577983 */ /* 0x000ee80000100800 */
[----:B------:R-:W3:Y:S04]  /*65300*/  LDL R205, [R1+0x2c8] ;  /* 0x0002c80001cd7983 */ /* 0x000ee80000100800 */
[----:B------:R-:W3:Y:S04]  /*65310*/  LDL R203, [R1+0x18] ;  /* 0x0000180001cb7983 */ /* 0x000ee80000100800 */
[----:B------:R-:W3:Y:S01]  /*65320*/  LDL R86, [R1+0x2dc] ;  /* 0x0002dc0001567983 */ /* 0x000ee20000100800 */
[----:B------:R-:W-:-:S02]  /*65330*/  F2FP.BF16.F32.PACK_AB R28, R33, R28 ;  /* 0x0000001c211c723e */ /* 0x000fc400000010ff */
[----:B------:R-:W-:Y:S02]  /*65340*/  F2FP.BF16.F32.PACK_AB R30, R82, R30 ;  /* 0x0000001e521e723e */ /* 0x000fe400000010ff */
[----:B------:R-:W-:Y:S01]  /*65350*/  F2FP.BF16.F32.PACK_AB R29, R32, R29 ;  /* 0x0000001d201d723e */ /* 0x000fe200000010ff */
[----:B------:R-:W-:Y:S04]  /*65360*/  STG.E.128 desc[UR8][R64.64], R24 ;  /* 0x0000001840007986 */ /* 0x000fe8000c101d08 */
[----:B------:R-:W-:Y:S01]  /*65370*/  STG.E.128 desc[UR8][R72.64], R28 ;  /* 0x0000001c48007986 */ /* 0x000fe2000c101d08 */
[----:B--2---:R-:W-:Y:S01]  /*65380*/  FFMA.FTZ R84, R40, R84, R153 ;  /* 0x0000005428547223 */ /* 0x004fe20000010099 */
[----:B----4-:R-:W-:Y:S01]  /*65390*/  FFMA.FTZ R42, R34, R42, R231 ;  /* 0x0000002a222a7223 */ /* 0x010fe200000100e7 */
[----:B---3--:R-:W-:-:S05]  /*653a0*/  FFMA.FTZ R43, R35, R43, R252 ;  /* 0x0000002b232b7223 */ /* 0x008fca00000100fc */
[----:B------:R-:W-:Y:S01]  /*653b0*/  F2FP.BF16.F32.PACK_AB R33, R43, R42 ;  /* 0x0000002a2b21723e */ /* 0x000fe200000010ff */
[----:B------:R-:W-:Y:S01]  /*653c0*/  FFMA.FTZ R42, R34, R229, R154 ;  /* 0x000000e5222a7223 */ /* 0x000fe2000001009a */
[----:B------:R-:W-:Y:S01]  /*653d0*/  FFMA.FTZ R79, R36, R79, R2 ;  /* 0x0000004f244f7223 */ /* 0x000fe20000010002 */
[----:B------:R-:W-:Y:S01]  /*653e0*/  FFMA.FTZ R34, R37, R227, R228 ;  /* 0x000000e325227223 */ /* 0x000fe200000100e4 */
[----:B------:R1:W5:Y:S01]  /*653f0*/  LDL.LU R2, [R1+0x324] ;  /* 0x0003240001027983 */ /* 0x0003620000300800 */
[----:B------:R-:W-:Y:S01]  /*65400*/  FFMA.FTZ R80, R40, R80, R0 ;  /* 0x0000005028507223 */ /* 0x000fe20000010000 */
[----:B------:R-:W-:Y:S02]  /*65410*/  FFMA.FTZ R40, R51, R207, R208 ;  /* 0x000000cf33287223 */ /* 0x000fe400000100d0 */
[----:B------:R1:W5:Y:S01]  /*65420*/  LDL.LU R0, [R1+0x320] ;  /* 0x0003200001007983 */ /* 0x0003620000300800 */
[----:B------:R-:W-:-:S03]  /*65430*/  FFMA.FTZ R82, R38, R217, R218 ;  /* 0x000000d926527223 */ /* 0x000fc600000100da */
[----:B------:R-:W2:Y:S04]  /*65440*/  LDL R208, [R1+0x2e0] ;  /* 0x0002e00001d07983 */ /* 0x000ea80000100800 */
[----:B------:R-:W3:Y:S01]  /*65450*/  LDL R207, [R1+0x2e4] ;  /* 0x0002e40001cf7983 */ /* 0x000ee20000100800 */
[----:B------:R-:W-:Y:S01]  /*65460*/  F2FP.BF16.F32.PACK_AB R32, R80, R79 ;  /* 0x0000004f5020723e */ /* 0x000fe200000010ff */
[----:B------:R-:W-:Y:S01]  /*65470*/  FFMA.FTZ R37, R37, R226, R156 ;  /* 0x000000e225257223 */ /* 0x000fe2000001009c */
[----:B------:R-:W-:Y:S01]  /*65480*/  FFMA.FTZ R38, R38, R211, R157 ;  /* 0x000000d326267223 */ /* 0x000fe2000001009d */
[----:B------:R-:W-:Y:S01]  /*65490*/  F2FP.BF16.F32.PACK_AB R34, R82, R34 ;  /* 0x000000225222723e */ /* 0x000fe200000010ff */
[----:B------:R-:W-:Y:S01]  /*654a0*/  FFMA.FTZ R43, R39, R224, R225 ;  /* 0x000000e0272b7223 */ /* 0x000fe200000100e1 */
[----:B------:R-:W-:Y:S01]  /*654b0*/  FFMA.FTZ R79, R41, R215, R216 ;  /* 0x000000d7294f7223 */ /* 0x000fe200000100d8 */
[----:B------:R-:W-:Y:S01]  /*654c0*/  FFMA.FTZ R80, R35, R210, R155 ;  /* 0x000000d223507223 */ /* 0x000fe2000001009b */
[----:B------:R-:W-:-:S02]  /*654d0*/  FFMA.FTZ R83, R56, R83, R206 ;  /* 0x0000005338537223 */ /* 0x000fc400000100ce */
[----:B------:R-:W4:Y:S01]  /*654e0*/  LDL R206, [R1+0x2f0] ;  /* 0x0002f00001ce7983 */ /* 0x000f220000100800 */
[----:B------:R-:W-:-:S03]  /*654f0*/  FFMA.FTZ R82, R70, R201, R202 ;  /* 0x000000c946527223 */ /* 0x000fc600000100ca */
[----:B------:R-:W4:Y:S01]  /*65500*/  LDL R201, [R1+0x2f4] ;  /* 0x0002f40001c97983 */ /* 0x000f220000100800 */
[----:B------:R-:W-:Y:S01]  /*65510*/  F2FP.BF16.F32.PACK_AB R38, R38, R37 ;  /* 0x000000252626723e */ /* 0x000fe200000010ff */
[----:B------:R-:W-:Y:S01]  /*65520*/  FFMA.FTZ R39, R39, R219, R158 ;  /* 0x000000db27277223 */ /* 0x000fe2000001009e */
[----:B------:R-:W-:Y:S01]  /*65530*/  FFMA.FTZ R41, R41, R213, R159 ;  /* 0x000000d529297223 */ /* 0x000fe2000001009f */
[----:B------:R-:W-:Y:S01]  /*65540*/  F2FP.BF16.F32.PACK_AB R35, R79, R43 ;  /* 0x0000002b4f23723e */ /* 0x000fe200000010ff */
[----:B------:R-:W-:Y:S01]  /*65550*/  FFMA.FTZ R36, R36, R209, R152 ;  /* 0x000000d124247223 */ /* 0x000fe20000010098 */
[----:B------:R-:W-:Y:S01]  /*65560*/  F2FP.BF16.F32.PACK_AB R37, R80, R42 ;  /* 0x0000002a5025723e */ /* 0x000fe200000010ff */
[----:B------:R-:W-:Y:S01]  /*65570*/  FFMA.FTZ R42, R71, R91, R200 ;  /* 0x0000005b472a7223 */ /* 0x000fe200000100c8 */
[----:B------:R-:W-:Y:S01]  /*65580*/  FFMA.FTZ R80, R76, R89, R90 ;  /* 0x000000594c507223 */ /* 0x000fe2000001005a */
[----:B------:R-:W4:Y:S01]  /*65590*/  LDL R91, [R1+0x300] ;  /* 0x00030000015b7983 */ /* 0x000f220000100800 */
[----:B------:R-:W-:-:S03]  /*655a0*/  FFMA.FTZ R43, R77, R87, R88 ;  /* 0x000000574d2b7223 */ /* 0x000fc60000010058 */
[----:B------:R-:W4:Y:S01]  /*655b0*/  LDL R90, [R1+0x304] ;  /* 0x00030400015a7983 */ /* 0x000f220000100800 */
[----:B------:R-:W-:-:S03]  /*655c0*/  F2FP.BF16.F32.PACK_AB R39, R41, R39 ;  /* 0x000000272927723e */ /* 0x000fc600000010ff */
[----:B------:R-:W4:Y:S04]  /*655d0*/  LDL R89, [R1+0x308] ;  /* 0x0003080001597983 */ /* 0x000f280000100800 */
[----:B------:R-:W4:Y:S01]  /*655e0*/  LDL R88, [R1+0x30c] ;  /* 0x00030c0001587983 */ /* 0x000f220000100800 */
[----:B------:R-:W-:-:S03]  /*655f0*/  FFMA.FTZ R41, R57, R203, R205 ;  /* 0x000000cb39297223 */ /* 0x000fc600000100cd */
[----:B------:R-:W4:Y:S01]  /*65600*/  LDL R205, [R1+0x2f8] ;  /* 0x0002f80001cd7983 */ /* 0x000f220000100800 */
[----:B------:R-:W-:-:S03]  /*65610*/  FFMA.FTZ R79, R78, R85, R86 ;  /* 0x000000554e4f7223 */ /* 0x000fc60000010056 */
[----:B------:R-:W4:Y:S04]  /*65620*/  LDL R200, [R1+0x2fc] ;  /* 0x0002fc0001c87983 */ /* 0x000f280000100800 */
[----:B------:R-:W4:Y:S04]  /*65630*/  LDL R203, [R1+0x2e8] ;  /* 0x0002e80001cb7983 */ /* 0x000f280000100800 */
[----:B------:R-:W4:Y:S01]  /*65640*/  LDL R202, [R1+0x2ec] ;  /* 0x0002ec0001ca7983 */ /* 0x000f220000100800 */
[----:B------:R-:W-:Y:S02]  /*65650*/  F2FP.BF16.F32.PACK_AB R36, R84, R36 ;  /* 0x000000245424723e */ /* 0x000fe400000010ff */
[----:B------:R-:W-:Y:S01]  /*65660*/  F2FP.BF16.F32.PACK_AB R40, R83, R40 ;  /* 0x000000285328723e */ /* 0x000fe200000010ff */
[----:B------:R-:W4:Y:S01]  /*65670*/  LDL R87, [R1+0x310] ;  /* 0x0003100001577983 */ /* 0x000f220000100800 */
[----:B------:R-:W-:-:S02]  /*65680*/  F2FP.BF16.F32.PACK_AB R41, R82, R41 ;  /* 0x000000295229723e */ /* 0x000fc400000010ff */
[----:B------:R-:W-:Y:S01]  /*65690*/  F2FP.BF16.F32.PACK_AB R42, R80, R42 ;  /* 0x0000002a502a723e */ /* 0x000fe200000010ff */
[----:B------:R-:W4:Y:S01]  /*656a0*/  LDL R86, [R1+0x314] ;  /* 0x0003140001567983 */ /* 0x000f220000100800 */
[----:B------:R-:W-:-:S03]  /*656b0*/  F2FP.BF16.F32.PACK_AB R43, R79, R43 ;  /* 0x0000002b4f2b723e */ /* 0x000fc600000010ff */
[----:B------:R-:W-:Y:S04]  /*656c0*/  STG.E.128 desc[UR8][R66.64], R32 ;  /* 0x0000002042007986 */ /* 0x000fe8000c101d08 */
[----:B------:R-:W-:Y:S04]  /*656d0*/  STG.E.128 desc[UR8][R74.64], R36 ;  /* 0x000000244a007986 */ /* 0x000fe8000c101d08 */
[----:B------:R0:W-:Y:S04]  /*656e0*/  STG.E.128 desc[UR8][R68.64], R40 ;  /* 0x0000002844007986 */ /* 0x0001e8000c101d08 */
[----:B------:R-:W4:Y:S04]  /*656f0*/  LDL R85, [R1+0x318] ;  /* 0x0003180001557983 */ /* 0x000f280000100800 */
[----:B0-----:R-:W4:Y:S01]  /*65700*/  LDL R43, [R1+0x31c] ;  /* 0x00031c00012b7983 */ /* 0x001f220000100800 */
        /* <DEDUP_REMOVED lines=8> */
[----:B------:R-:W-:Y:S01]  /*65790*/  FFMA.FTZ R32, R76, R245, R165 ;  /* 0x000000f54c207223 */ /* 0x000fe200000100a5 */
[----:B------:R-:W-:Y:S01]  /*657a0*/  F2FP.BF16.F32.PACK_AB R34, R36, R34 ;  /* 0x000000222422723e */ /* 0x000fe200000010ff */
[----:B------:R-:W-:Y:S01]  /*657b0*/  FFMA.FTZ R25, R57, R250, R162 ;  /* 0x000000fa39197223 */ /* 0x000fe200000100a2 */
[----:B------:R-:W-:Y:S01]  /*657c0*/  FFMA.FTZ R33, R70, R251, R163 ;  /* 0x000000fb46217223 */ /* 0x000fe200000100a3 */
[----:B------:R-:W-:Y:S02]  /*657d0*/  F2FP.BF16.F32.PACK_AB R27, R31, R27 ;  /* 0x0000001b1f1b723e */ /* 0x000fe400000010ff */
[----:B------:R-:W-:Y:S01]  /*657e0*/  F2FP.BF16.F32.PACK_AB R26, R32, R26 ;  /* 0x0000001a201a723e */ /* 0x000fe200000010ff */
[----:B------:R-:W-:Y:S01]  /*657f0*/  FFMA.FTZ R35, R50, R222, R174 ;  /* 0x000000de32237223 */ /* 0x000fe200000100ae */
[----:B------:R-:W-:Y:S01]  /*65800*/  F2FP.BF16.F32.PACK_AB R25, R33, R25 ;  /* 0x000000192119723e */ /* 0x000fe200000010ff */
[----:B------:R-:W-:Y:S01]  /*65810*/  FFMA.FTZ R33, R81, R223, R175 ;  /* 0x000000df51217223 */ /* 0x000fe200000100af */
[----:B------:R-:W-:-:S04]  /*65820*/  FFMA.FTZ R42, R47, R235, R171 ;  /* 0x000000eb2f2a7223 */ /* 0x000fc800000100ab */
[----:B------:R-:W-:Y:S01]  /*65830*/  F2FP.BF16.F32.PACK_AB R35, R33, R35 ;  /* 0x000000232123723e */ /* 0x000fe200000010ff */
[----:B------:R-:W-:Y:S01]  /*65840*/  FFMA.FTZ R33, R46, R234, R170 ;  /* 0x000000ea2e217223 */ /* 0x000fe200000100aa */
[----:B------:R-:W0:Y:S04]  /*65850*/  S2R R231, SR_TID.X ;  /* 0x0000000000e77919 */ /* 0x000e280000002100 */
[----:B------:R-:W-:Y:S01]  /*65860*/  F2FP.BF16.F32.PACK_AB R33, R42, R33 ;  /* 0x000000212a21723e */ /* 0x000fe200000010ff */
[----:B------:R-:W-:Y:S01]  /*65870*/  FFMA.FTZ R42, R44, R187, R183 ;  /* 0x000000bb2c2a7223 */ /* 0x000fe200000100b7 */
[----:B------:R1:W-:Y:S01]  /*65880*/  STG.E.128 desc[UR8][R58.64], R24 ;  /* 0x000000183a007986 */ /* 0x0003e2000c101d08 */
[----:B0-----:R-:W-:Y:S01]  /*65890*/  LOP3.LUT R231, R231, 0x1f, RZ, 0xc0, !PT ;  /* 0x0000001fe7e77812 */ /* 0x001fe200078ec0ff */
[----:B--2---:R-:W-:Y:S01]  /*658a0*/  FFMA.FTZ R29, R23, R240, R208 ;  /* 0x000000f0171d7223 */ /* 0x004fe200000100d0 */
[----:B---3--:R-:W-:-:S05]  /*658b0*/  FFMA.FTZ R30, R45, R241, R207 ;  /* 0x000000f12d1e7223 */ /* 0x008fca00000100cf */
[----:B------:R-:W-:Y:S01]  /*658c0*/  F2FP.BF16.F32.PACK_AB R28, R30, R29 ;  /* 0x0000001d1e1c723e */ /* 0x000fe200000010ff */
[----:B----4-:R-:W-:Y:S01]  /*658d0*/  FFMA.FTZ R30, R48, R236, R206 ;  /* 0x000000ec301e7223 */ /* 0x010fe200000100ce */
[----:B------:R-:W-:-:S05]  /*658e0*/  FFMA.FTZ R37, R49, R237, R201 ;  /* 0x000000ed31257223 */ /* 0x000fca00000100c9 */
[----:B------:R-:W-:Y:S01]  /*658f0*/  F2FP.BF16.F32.PACK_AB R30, R37, R30 ;  /* 0x0000001e251e723e */ /* 0x000fe200000010ff */
[----:B------:R-:W-:Y:S01]  /*65900*/  FFMA.FTZ R36, R16, R196, R91 ;  /* 0x000000c410247223 */ /* 0x000fe2000001005b */
[----:B------:R-:W-:Y:S01]  /*65910*/  FFMA.FTZ R41, R17, R197, R90 ;  /* 0x000000c511297223 */ /* 0x000fe2000001005a */
[----:B------:R-:W-:Y:S01]  /*65920*/  FFMA.FTZ R37, R18, R198, R89 ;  /* 0x000000c612257223 */ /* 0x000fe20000010059 */
[----:B------:R-:W-:-:S03]  /*65930*/  FFMA.FTZ R40, R19, R199, R88 ;  /* 0x000000c713287223 */ /* 0x000fc60000010058 */
[----:B------:R-:W-:Y:S01]  /*65940*/  F2FP.BF16.F32.PACK_AB R36, R41, R36 ;  /* 0x000000242924723e */ /* 0x000fe200000010ff */
[----:B------:R-:W-:Y:S01]  /*65950*/  FFMA.FTZ R31, R50, R238, R205 ;  /* 0x000000ee321f7223 */ /* 0x000fe200000100cd */
[----:B------:R-:W-:Y:S02]  /*65960*/  F2FP.BF16.F32.PACK_AB R37, R40, R37 ;  /* 0x000000252825723e */ /* 0x000fe400000010ff */
[----:B------:R-:W0:Y:S01]  /*65970*/  LDC.64 R40, c[0x0][0x380] ;  /* 0x0000e000ff287b82 */ /* 0x000e220000000a00 */
[----:B------:R-:W-:Y:S01]  /*65980*/  FFMA.FTZ R32, R81, R239, R200 ;  /* 0x000000ef51207223 */ /* 0x000fe200000100c8 */
[----:B------:R-:W-:-:S04]  /*65990*/  FFMA.FTZ R29, R46, R242, R203 ;  /* 0x000000f22e1d7223 */ /* 0x000fc800000100cb */
[----:B------:R-:W-:Y:S01]  /*659a0*/  F2FP.BF16.F32.PACK_AB R31, R32, R31 ;  /* 0x0000001f201f723e */ /* 0x000fe200000010ff */
[----:B------:R-:W-:Y:S01]  /*659b0*/  FFMA.FTZ R38, R47, R243, R202 ;  /* 0x000000f32f267223 */ /* 0x000fe200000100ca */
[----:B------:R-:W-:Y:S01]  /*659c0*/  FFMA.FTZ R23, R23, R232, R168 ;  /* 0x000000e817177223 */ /* 0x000fe200000100a8 */
[----:B------:R-:W-:-:S03]  /*659d0*/  FFMA.FTZ R32, R45, R233, R169 ;  /* 0x000000e92d207223 */ /* 0x000fc600000100a9 */
[----:B------:R-:W-:Y:S01]  /*659e0*/  F2FP.BF16.F32.PACK_AB R29, R38, R29 ;  /* 0x0000001d261d723e */ /* 0x000fe200000010ff */
[----:B------:R-:W-:Y:S01]  /*659f0*/  FFMA.FTZ R38, R20, R192, R87 ;  /* 0x000000c014267223 */ /* 0x000fe20000010057 */
[----:B------:R-:W-:Y:S01]  /*65a00*/  FFMA.FTZ R39, R21, R193, R86 ;  /* 0x000000c115277223 */ /* 0x000fe20000010056 */
[----:B------:R-:W-:Y:S01]  /*65a10*/  F2FP.BF16.F32.PACK_AB R32, R32, R23 ;  /* 0x000000172020723e */ /* 0x000fe200000010ff */
[----:B------:R-:W-:Y:S01]  /*65a20*/  FFMA.FTZ R23, R18, R190, R178 ;  /* 0x000000be12177223 */ /* 0x000fe200000100b2 */
[----:B------:R-:W-:Y:S02]  /*65a30*/  FFMA.FTZ R18, R20, R184, R180 ;  /* 0x000000b814127223 */ /* 0x000fe400000100b4 */
[----:B------:R-:W-:Y:S01]  /*65a40*/  F2FP.BF16.F32.PACK_AB R38, R39, R38 ;  /* 0x000000262726723e */ /* 0x000fe200000010ff */
[----:B------:R-:W-:Y:S01]  /*65a50*/  FFMA.FTZ R16, R16, R188, R176 ;  /* 0x000000bc10107223 */ /* 0x000fe200000100b0 */
[----:B------:R-:W-:Y:S01]  /*65a60*/  FFMA.FTZ R21, R21, R185, R181 ;  /* 0x000000b915157223 */ /* 0x000fe200000100b5 */
[----:B------:R1:W-:Y:S01]  /*65a70*/  STG.E.128 desc[UR8][R52.64], R28 ;  /* 0x0000001c34007986 */ /* 0x0003e2000c101d08 */
[C---:B------:R-:W-:Y:S01]  /*65a80*/  FFMA.FTZ R20, R22.reuse, R194, R85 ;  /* 0x000000c216147223 */ /* 0x040fe20000010055 */
[----:B------:R-:W-:-:S02]  /*65a90*/  FFMA.FTZ R22, R22, R186, R182 ;  /* 0x000000ba16167223 */ /* 0x000fc400000100b6 */
[----:B------:R-:W-:Y:S01]  /*65aa0*/  F2FP.BF16.F32.PACK_AB R18, R21, R18 ;  /* 0x000000121512723e */ /* 0x000fe200000010ff */
[----:B------:R1:W-:Y:S01]  /*65ab0*/  STG.E.128 desc[UR8][R60.64], R32 ;  /* 0x000000203c007986 */ /* 0x0003e2000c101d08 */
[----:B------:R-:W-:Y:S01]  /*65ac0*/  FFMA.FTZ R39, R44, R195, R43 ;  /* 0x000000c32c277223 */ /* 0x000fe2000001002b */
[----:B------:R-:W-:Y:S01]  /*65ad0*/  FFMA.FTZ R43, R19, R191, R179 ;  /* 0x000000bf132b7223 */ /* 0x000fe200000100b3 */
[----:B------:R-:W-:Y:S01]  /*65ae0*/  FFMA.FTZ R44, R17, R189, R177 ;  /* 0x000000bd112c7223 */ /* 0x000fe200000100b1 */
[----:B------:R-:W-:Y:S02]  /*65af0*/  F2FP.BF16.F32.PACK_AB R19, R42, R22 ;  /* 0x000000162a13723e */ /* 0x000fe400000010ff */
[----:B------:R-:W-:Y:S02]  /*65b00*/  F2FP.BF16.F32.PACK_AB R39, R39, R20 ;  /* 0x000000142727723e */ /* 0x000fe400000010ff */
[----:B------:R-:W-:Y:S02]  /*65b10*/  F2FP.BF16.F32.PACK_AB R17, R43, R23 ;  /* 0x000000172b11723e */ /* 0x000fe400000010ff */
[----:B------:R-:W-:Y:S01]  /*65b20*/  F2FP.BF16.F32.PACK_AB R16, R44, R16 ;  /* 0x000000102c10723e */ /* 0x000fe200000010ff */
[----:B------:R1:W-:Y:S01]  /*65b30*/  STG.E.128 desc[UR8][R54.64], R36 ;  /* 0x0000002436007986 */ /* 0x0003e2000c101d08 */
[----:B0-----:R-:W-:-:S03]  /*65b40*/  IMAD R230, R40, 0x4, R230 ;  /* 0x0000000428e67824 */ /* 0x001fc600078e02e6 */
[----:B------:R1:W-:Y:S02]  /*65b50*/  STG.E.128 desc[UR8][R62.64], R16 ;  /* 0x000000103e007986 */ /* 0x0003e4000c101d08 */
[----:B------:R-:W-:-:S13]  /*65b60*/  ISETP.GE.AND P1, PT, R230, R41, PT ;  /* 0x00000029e600720c */ /* 0x000fda0003f26270 */
[----:B------:R-:W-:Y:S05]  /*65b70*/  @!P1 BRA `(.L_x_24382) ;  /* 0xfffff9dc002c9947 */ /* 0x000fea000383ffff */
[----:B------:R-:W-:Y:S05]  /*65b80*/  EXIT ;  /* 0x000000000000794d */ /* 0x000fea0003800000 */
.L_x_24381:
        /* <DEDUP_REMOVED lines=8> */
.L_x_24384:
[----:B------:R-:W-:Y:S05]  /*65c10*/  BSYNC B0 ;  /* 0x0000000000007941 */ /* 0x000fea0003800000 */
.L_x_24383:
        /* <DEDUP_REMOVED lines=9> */
.L_x_24385:
[----:B------:R-:W-:Y:S02]  /*65cb0*/  IMAD.MOV.U32 R218, RZ, RZ, 0x4 ;  /* 0x00000004ffda7424 */ /* 0x000fe400078e00ff */
[----:B------:R-:W-:Y:S01]  /*65cc0*/  FADD.FTZ R219, R219, R216 ;  /* 0x000000d8dbdb7221 */ /* 0x000fe20000010000 */
[----:B------:R-:W-:-:S03]  /*65cd0*/  MOV R216, 0xffffffff ;  /* 0xffffffff00d87802 */ /* 0x000fc60000000f00 */
[----:B------:R-:W-:-:S07]  /*65ce0*/  IMAD.MOV.U32 R225, RZ, RZ, R219 ;  /* 0x000000ffffe17224 */ /* 0x000fce00078e00db */
[----:B------:R-:W-:Y:S05]  /*65cf0*/  WARPSYNC.COLLECTIVE R216, `(.L_x_24386) ;  /* 0x00000000d8087348 */ /* 0x000fea0003c00000 */
[----:B------:R0:W1:Y:S02]  /*65d00*/  SHFL.BFLY P2, R216, R225, R218, R217 ;  /* 0x0c0000dae1d87389 */ /* 0x00006400000400d9 */
[----:B01----:R-:W-:Y:S05]  /*65d10*/  ENDCOLLECTIVE ;  /* 0x000000000000791b */ /* 0x003fea0003800000 */
.L_x_24386:
[----:B------:R-:W-:Y:S02]  /*65d20*/  IMAD.MOV.U32 R218, RZ, RZ, 0x8 ;  /* 0x00000008ffda7424 */ /* 0x000fe400078e00ff */
[----:B------:R-:W-:Y:S01]  /*65d30*/  FADD.FTZ R219, R219, R216 ;  /* 0x000000d8dbdb7221 */ /* 0x000fe20000010000 */
[----:B------:R-:W-:-:S03]  /*65d40*/  MOV R216, 0xffffffff ;  /* 0xffffffff00d87802 */ /* 0x000fc60000000f00 */
[----:B------:R-:W-:-:S07]  /*65d50*/  IMAD.MOV.U32 R225, RZ, RZ, R219 ;  /* 0x000000ffffe17224 */ /* 0x000fce00078e00db */
[----:B------:R-:W-:Y:S05]  /*65d60*/  WARPSYNC.COLLECTIVE R216, `(.L_x_24387) ;  /* 0x00000000d8087348 */ /* 0x000fea0003c00000 */
[----:B------:R0:W1:Y:S02]  /*65d70*/  SHFL.BFLY P2, R216, R225, R218, R217 ;  /* 0x0c0000dae1d87389 */ /* 0x00006400000400d9 */
[----:B01----:R-:W-:Y:S05]  /*65d80*/  ENDCOLLECTIVE ;  /* 0x000000000000791b */ /* 0x003fea0003800000 */
.L_x_24387:
[----:B------:R-:W-:Y:S02]  /*65d90*/  IMAD.MOV.U32 R218, RZ, RZ, 0x10 ;  /* 0x00000010ffda7424 */ /* 0x000fe400078e00ff */
[----:B------:R-:W-:Y:S01]  /*65da0*/  FADD.FTZ R219, R219, R216 ;  /* 0x000000d8dbdb7221 */ /* 0x000fe20000010000 */
[----:B------:R-:W-:-:S03]  /*65db0*/  MOV R216, 0xffffffff ;  /* 0xffffffff00d87802 */ /* 0x000fc60000000f00 */
[----:B------:R-:W-:-:S07]  /*65dc0*/  IMAD.MOV.U32 R225, RZ, RZ, R219 ;  /* 0x000000ffffe17224 */ /* 0x000fce00078e00db */
[----:B------:R-:W-:Y:S05]  /*65dd0*/  WARPSYNC.COLLECTIVE R216, `(.L_x_24388) ;  /* 0x00000000d8087348 */ /* 0x000fea0003c00000 */
[----:B------:R0:W1:Y:S02]  /*65de0*/  SHFL.BFLY P2, R216, R225, R218, R217 ;  /* 0x0c0000dae1d87389 */ /* 0x00006400000400d9 */
[----:B01----:R-:W-:Y:S05]  /*65df0*/  ENDCOLLECTIVE ;  /* 0x000000000000791b */ /* 0x003fea0003800000 */
.L_x_24388:
        /* <DEDUP_REMOVED lines=169> */
.L_x_24389:
[----:B------:R-:W-:Y:S01]  /*66890*/  MOV R218, 0x2 ;  /* 0x0000000200da7802 */ /* 0x000fe20000000f00 */
[----:B------:R-:W-:Y:S01]  /*668a0*/  FADD.FTZ R219, R219, R216 ;  /* 0x000000d8dbdb7221 */ /* 0x000fe20000010000 */
[----:B------:R-:W-:-:S03]  /*668b0*/  IMAD.MOV.U32 R216, RZ, RZ, -0x1 ;  /* 0xffffffffffd87424 */ /* 0x000fc600078e00ff */
[----:B------:R-:W-:-:S07]  /*668c0*/  IMAD.MOV.U32 R225, RZ, RZ, R219 ;  /* 0x000000ffffe17224 */ /* 0x000fce00078e00db */
[----:B------:R-:W-:Y:S05]  /*668d0*/  WARPSYNC.COLLECTIVE R216, `(.L_x_24390) ;  /* 0x00000000d8087348 */ /* 0x000fea0003c00000 */
[----:B------:R0:W1:Y:S02]  /*668e0*/  SHFL.BFLY P2, R216, R225, R218, R217 ;  /* 0x0c0000dae1d87389 */ /* 0x00006400000400d9 */
[----:B01----:R-:W-:Y:S05]  /*668f0*/  ENDCOLLECTIVE ;  /* 0x000000000000791b */ /* 0x003fea0003800000 */
.L_x_24390:
[----:B------:R-:W-:Y:S02]  /*66900*/  HFMA2 R218, -RZ, RZ, 0, 2.384185791015625e-07 ;  /* 0x00000004ffda7431 */ /* 0x000fe400000001ff */
[----:B------:R-:W-:Y:S01]  /*66910*/  FADD.FTZ R219, R219, R216 ;  /* 0x000000d8dbdb7221 */ /* 0x000fe20000010000 */
[----:B------:R-:W-:-:S03]  /*66920*/  IMAD.MOV.U32 R216, RZ, RZ, -0x1 ;  /* 0xffffffffffd87424 */ /* 0x000fc600078e00ff */
[----:B------:R-:W-:-:S07]  /*66930*/  IMAD.MOV.U32 R225, RZ, RZ, R219 ;  /* 0x000000ffffe17224 */ /* 0x000fce00078e00db */
[----:B------:R-:W-:Y:S05]  /*66940*/  WARPSYNC.COLLECTIVE R216, `(.L_x_24391) ;  /* 0x00000000d8087348 */ /* 0x000fea0003c00000 */
[----:B------:R0:W1:Y:S02]  /*66950*/  SHFL.BFLY P2, R216, R225, R218, R217 ;  /* 0x0c0000dae1d87389 */ /* 0x00006400000400d9 */
[----:B01----:R-:W-:Y:S05]  /*66960*/  ENDCOLLECTIVE ;  /* 0x000000000000791b */ /* 0x003fea0003800000 */
.L_x_24391:
[----:B------:R-:W-:Y:S01]  /*66970*/  MOV R218, 0x8 ;  /* 0x0000000800da7802 */ /* 0x000fe20000000f00 */
[----:B------:R-:W-:Y:S01]  /*66980*/  FADD.FTZ R219, R219, R216 ;  /* 0x000000d8dbdb7221 */ /* 0x000fe20000010000 */
[----:B------:R-:W-:-:S03]  /*66990*/  IMAD.MOV.U32 R216, RZ, RZ, -0x1 ;  /* 0xffffffffffd87424 */ /* 0x000fc600078e00ff */
[----:B------:R-:W-:-:S07]  /*669a0*/  IMAD.MOV.U32 R225, RZ, RZ, R219 ;  /* 0x000000ffffe17224 */ /* 0x000fce00078e00db */
[----:B------:R-:W-:Y:S05]  /*669b0*/  WARPSYNC.COLLECTIVE R216, `(.L_x_24392) ;  /* 0x00000000d8087348 */ /* 0x000fea0003c00000 */
[----:B------:R0:W1:Y:S02]  /*669c0*/  SHFL.BFLY P2, R216, R225, R218, R217 ;  /* 0x0c0000dae1d87389 */ /* 0x00006400000400d9 */
[----:B01----:R-:W-:Y:S05]  /*669d0*/  ENDCOLLECTIVE ;  /* 0x000000000000791b */ /* 0x003fea0003800000 */
.L_x_24392:
[----:B------:R-:W-:Y:S02]  /*669e0*/  HFMA2 R218, -RZ, RZ, 0, 9.5367431640625e-07 ;  /* 0x00000010ffda7431 */ /* 0x000fe400000001ff */
[----:B------:R-:W-:Y:S01]  /*669f0*/  FADD.FTZ R219, R219, R216 ;  /* 0x000000d8dbdb7221 */ /* 0x000fe20000010000 */
[----:B------:R-:W-:-:S03]  /*66a00*/  IMAD.MOV.U32 R216, RZ, RZ, -0x1 ;  /* 0xffffffffffd87424 */ /* 0x000fc600078e00ff */
[----:B------:R-:W-:-:S07]  /*66a10*/  IMAD.MOV.U32 R225, RZ, RZ, R219 ;  /* 0x000000ffffe17224 */ /* 0x000fce00078e00db */
[----:B------:R-:W-:Y:S05]  /*66a20*/  WARPSYNC.COLLECTIVE R216, `(.L_x_24393) ;  /* 0x00000000d8087348 */ /* 0x000fea0003c00000 */
[----:B------:R0:W1:Y:S02]  /*66a30*/  SHFL.BFLY P2, R216, R225, R218, R217 ;  /* 0x0c0000dae1d87389 */ /* 0x00006400000400d9 */
[----:B01----:R-:W-:Y:S05]  /*66a40*/  ENDCOLLECTIVE ;  /* 0x000000000000791b */ /* 0x003fea0003800000 */
.L_x_24393:
[----:B------:R-:W-:Y:S05]  /*66a50*/  BRA `(.L_x_24394) ;  /* 0xffffffc400d87947 */ /* 0x000fea000383ffff */
.L_x_24395:
        /* <DEDUP_REMOVED lines=10> */
.L_x_54465:


//--------------------- .text._ZN10layer_norm31ln_parallel_residual_fwd_kernelINS_13Kernel_traitsIf13__nv_bfloat16fS2_fjLj2560ELj1ELj4ELj1ELj16ENS_18Kernel_traits_baseILj2560EfS2_fS2_fjLj128EEEEELb1ELb1ELb0EEEvNS_9FwdParamsE --------------------------
	.section	.text._ZN10layer_norm31ln_parallel_residual_fwd_kernelINS_13Kernel_traitsIf13__nv_bfloat16fS2_fjLj2560ELj1ELj4ELj1ELj16ENS_18Kernel_traits_baseILj2560EfS2_fS2_fjLj128EEEEELb1ELb1ELb0EEEvNS_9FwdParamsE,"ax",@progbits
	.align	128
        .global         _ZN10layer_norm31ln_parallel_residual_fwd_kernelINS_13Kernel_traitsIf13__nv_bfloat16fS2_fjLj2560ELj1ELj4ELj1ELj16ENS_18Kernel_traits_baseILj2560EfS2_fS2_fjLj128EEEEELb1ELb1ELb0EEEvNS_9FwdParamsE
        .type           _ZN10layer_norm31ln_parallel_residual_fwd_kernelINS_13Kernel_traitsIf13__nv_bfloat16fS2_fjLj2560ELj1ELj4ELj1ELj16ENS_18Kernel_traits_baseILj2560EfS2_fS2_fjLj128EEEEELb1ELb1ELb0EEEvNS_9FwdParamsE,@function
        .size           _ZN10layer_norm31ln_parallel_residual_fwd_kernelINS_13Kernel_traitsIf13__nv_bfloat16fS2_fjLj2560ELj1ELj4ELj1ELj16ENS_18Kernel_traits_baseILj2560EfS2_fS2_fjLj128EEEEELb1ELb1ELb0EEEvNS_9FwdParamsE,(.L_x_54466 - _ZN10layer_norm31ln_parallel_residual_fwd_kernelINS_13Kernel_traitsIf13__nv_bfloat16fS2_fjLj2560ELj1ELj4ELj1ELj16ENS_18Kernel_traits_baseILj2560EfS2_fS2_fjLj128EEEEELb1ELb1ELb0EEEvNS_9FwdParamsE)
        .other          _ZN10layer_norm31ln_parallel_residual_fwd_kernelINS_13Kernel_traitsIf13__nv_bfloat16fS2_fjLj2560ELj1ELj4ELj1ELj16ENS_18Kernel_traits_baseILj2560EfS2_fS2_fjLj128EEEEELb1ELb1ELb0EEEvNS_9FwdParamsE,@"STO_CUDA_ENTRY STV_DEFAULT"
_ZN10layer_norm31ln_parallel_residual_fwd_kernelINS_13Kernel_traitsIf13__nv_bfloat16fS2_fjLj2560ELj1ELj4ELj1ELj16ENS_18Kernel_traits_baseILj2560EfS2_fS2_fjLj128EEEEELb1ELb1ELb0EEEvNS_9FwdParamsE:
.text._ZN10layer_norm31ln_parallel_residual_fwd_kernelINS_13Kernel_traitsIf13__nv_bfloat16fS2_fjLj2560ELj1ELj4ELj1ELj16ENS_18Kernel_traits_baseILj2560EfS2_fS2_fjLj128EEEEELb1ELb1ELb0EEEvNS_9FwdParamsE:
        /* <DEDUP_REMOVED lines=55> */
[----:B------:R-:W2:Y:S04]  /*0370*/  LDL.64 R92, [R1+0x50] ;  /* 0x00005000015c7983 */ /* 0x000ea80000100a00 */
[----:B------:R-:W2:Y:S04]  /*0380*/  LDL.64 R94, [R1+0x58] ;  /* 0x00005800015e7983 */ /* 0x000ea80000100a00 */
[----:B------:R-:W3:Y:S04]  /*0390*/  LDL.64 R100, [R1+0x60] ;  /* 0x0000600001647983 */ /* 0x000ee80000100a00 */
[----:B------:R-:W3:Y:S04]  /*03a0*/  LDL.64 R102, [R1+0x68] ;  /* 0x0000680001667983 */ /* 0x000ee80000100a00 */
[----:B------:R-:W4:Y:S04]  /*03b0*/  LDL.64 R124, [R1+0x30] ;  /* 0x00003000017c7983 */ /* 0x000f280000100a00 */
[----:B------:R-:W4:Y:S04]  /*03c0*/  LDL.64 R126, [R1+0x38] ;  /* 0x00003800017e7983 */ /* 0x000f280000100a00 */
[----:B------:R-:W4:Y:S04]  /*03d0*/  LDL.64 R128, [R1+0x40] ;  /* 0x0000400001807983 */ /* 0x000f280000100a00 */
[----:B------:R-:W4:Y:S04]  /*03e0*/  LDL.64 R130, [R1+0x48] ;  /* 0x0000480001827983 */ /* 0x000f280000100a00 */
[----:B------:R-:W4:Y:S04]  /*03f0*/  LDL.64 R104, [R1+0x70] ;  /* 0x0000700001687983 */ /* 0x000f280000100a00 */
[----:B------:R-:W4:Y:S01]  /*0400*/  LDL.64 R106, [R1+0x78] ;  /* 0x00007800016a7983 */ /* 0x000f220000100a00 */
[----:B------:R-:W-:-:S02]  /*0410*/  ISETP.GE.U32.AND P6, PT, R19, 0x20, PT ;  /* 0x000000201300780c */ /* 0x000fc40003fc6070 */
[C---:B------:R-:W-:Y:S01]  /*0420*/  ISETP.GE.U32.AND P0, PT, R19.reuse, 0x40, PT ;  /* 0x000000401300780c */ /* 0x040fe20003f06070 */
[----:B------:R-:W4:Y:S01]  /*0430*/  LDL.64 R120, [R1+0x80] ;  /* 0x0000800001787983 */ /* 0x000f220000100a00 */
[----:B------:R-:W-:-:S03]  /*0440*/  ISETP.GE.U32.AND P5, PT, R19, 0x60, PT ;  /* 0x000000601300780c */ /* 0x000fc60003fa6070 */
[----:B------:R-:W4:Y:S04]  /*0450*/  LDL.64 R122, [R1+0x88] ;  /* 0x00008800017a7983 */ /* 0x000f280000100a00 */
[----:B------:R-:W4:Y:S02]  /*0460*/  LDL.64 R116, [R1+0x20] ;  /* 0x0000200001747983 */ /* 0x000f240000100a00 */
[----:B------:R-:W0:Y:S02]  /*0470*/  @P6 LDC.64 R80, c[0x0][0x3d0] ;  /* 0x0000f400ff506b82 */ /* 0x000e240000000a00 */
[----:B------:R-:W4:Y:S04]  /*0480*/  LDL.64 R118, [R1+0x28] ;  /* 0x0000280001767983 */ /* 0x000f280000100a00 */
[----:B------:R-:W4:Y:S02]  /*0490*/  LDL.64 R112, [R1+0x10] ;  /* 0x0000100001707983 */ /* 0x000f240000100a00 */
[----:B------:R-:W1:Y:S02]  /*04a0*/  @P6 LDC.64 R82, c[0x0][0x438] ;  /* 0x00010e00ff526b82 */ /* 0x000e640000000a00 */
[----:B------:R-:W4:Y:S04]  /*04b0*/  LDL.64 R114, [R1+0x18] ;  /* 0x0000180001727983 */ /* 0x000f280000100a00 */
[----:B------:R-:W4:Y:S02]  /*04c0*/  LDL.64 R108, [R1] ;  /* 0x00000000016c7983 */ /* 0x000f240000100a00 */
[----:B------:R-:W1:Y:S02]  /*04d0*/  @P0 LDC.64 R84, c[0x0][0x3d0] ;  /* 0x0000f400ff540b82 */ /* 0x000e640000000a00 */
[----:B------:R-:W4:Y:S06]  /*04e0*/  LDL.64 R110, [R1+0x8] ;  /* 0x00000800016e7983 */ /* 0x000f2c0000100a00 */
[----:B------:R-:W1:Y:S01]  /*04f0*/  @P0 LDC.64 R86, c[0x0][0x438] ;  /* 0x00010e00ff560b82 */ /* 0x000e620000000a00 */
[----:B0-----:R-:W-:-:S07]  /*0500*/  @P6 IMAD.WIDE.U32 R80, R99, 0x20, R80 ;  /* 0x0000002063506825 */ /* 0x001fce00078e0050 */
[----:B------:R-:W0:Y:S01]  /*0510*/  @P5 LDC.64 R88, c[0x0][0x3d0] ;  /* 0x0000f400ff585b82 */ /* 0x000e220000000a00 */
[C---:B-1----:R-:W-:Y:S01]  /*0520*/  @P6 IMAD.WIDE.U32 R82, R99.reuse, 0x20, R82 ;  /* 0x0000002063526825 */ /* 0x042fe200078e0052 */
[----:B------:R-:W-:Y:S02]  /*0530*/  @P6 LOP3.LUT R99, R99, 0x20, RZ, 0xfc, !PT ;  /* 0x0000002063636812 */ /* 0x000fe400078efcff */
[C---:B------:R-:W-:Y:S02]  /*0540*/  ISETP.GE.U32.AND P4, PT, R19.reuse, 0x80, PT ;  /* 0x000000801300780c */ /* 0x040fe40003f86070 */
[----:B------:R-:W-:Y:S01]  /*0550*/  ISETP.GE.U32.AND P3, PT, R19, 0xa0, PT ;  /* 0x000000a01300780c */ /* 0x000fe20003f66070 */
[----:B------:R-:W5:Y:S01]  /*0560*/  @P6 LD.E.128 R40, desc[UR6][R82.64] ;  /* 0x0000000652286980 */ /* 0x000f62000c101d00 */
[----:B------:R-:W-:Y:S01]  /*0570*/  @P0 IMAD.WIDE.U32 R84, R99, 0x20, R84 ;  /* 0x0000002063540825 */ /* 0x000fe200078e0054 */
[----:B------:R-:W1:Y:S01]  /*0580*/  @P5 LDC.64 R90, c[0x0][0x438] ;  /* 0x00010e00ff5a5b82 */ /* 0x000e620000000a00 */
[----:B------:R-:W-:Y:S01]  /*0590*/  ISETP.GE.U32.AND P2, PT, R19, 0xc0, PT ;  /* 0x000000c01300780c */ /* 0x000fe20003f46070 */
[----:B------:R-:W5:Y:S01]  /*05a0*/  @P6 LD.E.128 R44, desc[UR6][R82.64+0x10] ;  /* 0x00001006522c6980 */ /* 0x000f62000c101d00 */
[----:B------:R-:W-:-:S04]  /*05b0*/  @P0 IMAD.WIDE.U32 R86, R99, 0x20, R86 ;  /* 0x0000002063560825 */ /* 0x000fc800078e0056 */
[----:B------:R-:W-:Y:S01]  /*05c0*/  @P0 VIADD R99, R99, 0x20 ;  /* 0x0000002063630836 */ /* 0x000fe20000000000 */
[----:B------:R-:W-:Y:S01]  /*05d0*/  ISETP.GE.U32.AND P1, PT, R19, 0xe0, PT ;  /* 0x000000e01300780c */ /* 0x000fe20003f26070 */
[----:B------:R-:W5:Y:S02]  /*05e0*/  @P0 LD.E.128 R24, desc[UR6][R86.64] ;  /* 0x0000000656180980 */ /* 0x000f64000c101d00 */
[C---:B0-----:R-:W-:Y:S02]  /*05f0*/  @P5 IMAD.WIDE.U32 R88, R99.reuse, 0x20, R88 ;  /* 0x0000002063585825 */ /* 0x041fe400078e0058 */
[----:B------:R-:W5:Y:S04]  /*0600*/  @P0 LD.E.128 R28, desc[UR6][R86.64+0x10] ;  /* 0x00001006561c0980 */ /* 0x000f68000c101d00 */
[----:B--2---:R-:W2:Y:S04]  /*0610*/  @P0 LDG.E.128 R92, desc[UR6][R84.64+0x10] ;  /* 0x00001006545c0981 */ /* 0x004ea8000c1e1d00 */
[----:B---3--:R0:W3:Y:S04]  /*0620*/  @P0 LDG.E.128 R100, desc[UR6][R84.64] ;  /* 0x0000000654640981 */ /* 0x0080e8000c1e1d00 */
[----:B----4-:R-:W4:Y:S01]  /*0630*/  @P6 LDG.E.128 R104, desc[UR6][R80.64+0x10] ;  /* 0x0000100650686981 */ /* 0x010f22000c1e1d00 */
[----:B0-----:R-:W0:Y:S03]  /*0640*/  @P3 LDC.64 R84, c[0x0][0x3d0] ;  /* 0x0000f400ff543b82 */ /* 0x001e260000000a00 */
[----:B------:R-:W4:Y:S04]  /*0650*/  @P5 LDG.E.128 R124, desc[UR6][R88.64+0x10] ;  /* 0x00001006587c5981 */ /* 0x000f28000c1e1d00 */
[----:B------:R1:W4:Y:S02]  /*0660*/  @P5 LDG.E.128 R128, desc[UR6][R88.64] ;  /* 0x0000000658805981 */ /* 0x000324000c1e1d00 */
[C---:B-1----:R-:W-:Y:S01]  /*0670*/  @P5 IMAD.WIDE.U32 R90, R99.reuse, 0x20, R90 ;  /* 0x00000020635a5825 */ /* 0x042fe200078e005a */
[----:B------:R-:W1:Y:S01]  /*0680*/  @P2 LDC.64 R86, c[0x0][0x3d0] ;  /* 0x0000f400ff562b82 */ /* 0x000e620000000a00 */
[----:B------:R4:W4:Y:S02]  /*0690*/  @P6 LDG.E.128 R120, desc[UR6][R80.64] ;  /* 0x0000000650786981 */ /* 0x000924000c1e1d00 */
[----:B------:R-:W-:-:S02]  /*06a0*/  @P5 VIADD R99, R99, 0x20 ;  /* 0x0000002063635836 */ /* 0x000fc40000000000 */
[----:B------:R-:W5:Y:S03]  /*06b0*/  @P5 LD.E.128 R32, desc[UR6][R90.64] ;  /* 0x000000065a205980 */ /* 0x000f66000c101d00 */
[----:B------:R-:W1:Y:S01]  /*06c0*/  @P1 LDC.64 R88, c[0x0][0x438] ;  /* 0x00010e00ff581b82 */ /* 0x000e620000000a00 */
[----:B------:R0:W5:Y:S04]  /*06d0*/  @P5 LD.E.128 R36, desc[UR6][R90.64+0x10] ;  /* 0x000010065a245980 */ /* 0x000168000c101d00 */
[----:B--2---:R2:W-:Y:S04]  /*06e0*/  @P0 STL.64 [R1+0x50], R92 ;  /* 0x0000505c01000387 */ /* 0x0045e80000100a00 */
[----:B------:R0:W-:Y:S01]  /*06f0*/  @P0 STL.64 [R1+0x58], R94 ;  /* 0x0000585e01000387 */ /* 0x0001e20000100a00 */
[----:B--2---:R-:W2:Y:S08]  /*0700*/  @P4 LDC.64 R92, c[0x0][0x3d0] ;  /* 0x0000f400ff5c4b82 */ /* 0x004eb00000000a00 */
[----:B0-----:R-:W0:Y:S01]  /*0710*/  @P4 LDC.64 R94, c[0x0][0x438] ;  /* 0x00010e00ff5e4b82 */ /* 0x001e220000000a00 */
[----:B---3--:R3:W-:Y:S04]  /*0720*/  @P0 STL.64 [R1+0x60], R100 ;  /* 0x0000606401000387 */ /* 0x0087e80000100a00 */
[----:B------:R1:W-:Y:S01]  /*0730*/  @P0 STL.64 [R1+0x68], R102 ;  /* 0x0000686601000387 */ /* 0x0003e20000100a00 */
[----:B------:R-:W-:-:S02]  /*0740*/  ISETP.GE.U32.AND P0, PT, R19, 0x100, PT ;  /* 0x000001001300780c */ /* 0x000fc40003f06070 */
[----:B---3--:R-:W3:Y:S01]  /*0750*/  @P3 LDC.64 R100, c[0x0][0x438] ;  /* 0x00010e00ff643b82 */ /* 0x008ee20000000a00 */
[----:B----4-:R-:W-:Y:S04]  /*0760*/  @P5 STL.64 [R1+0x30], R124 ;  /* 0x0000307c01005387 */ /* 0x010fe80000100a00 */
[----:B------:R-:W-:Y:S03]  /*0770*/  @P5 STL.64 [R1+0x38], R126 ;  /* 0x0000387e01005387 */ /* 0x000fe60000100a00 */
[----:B-1----:R-:W1:Y:S01]  /*0780*/  @P2 LDC.64 R102, c[0x0][0x438] ;  /* 0x00010e00ff662b82 */ /* 0x002e620000000a00 */
[----:B------:R-:W-:Y:S04]  /*0790*/  @P5 STL.64 [R1+0x40], R128 ;  /* 0x0000408001005387 */ /* 0x000fe80000100a00 */
[----:B------:R-:W-:Y:S01]  /*07a0*/  @P5 STL.64 [R1+0x48], R130 ;  /* 0x0000488201005387 */ /* 0x000fe20000100a00 */
[----:B------:R-:W-:Y:S01]  /*07b0*/  ISETP.GE.U32.AND P5, PT, R19, 0x120, PT ;  /* 0x000001201300780c */ /* 0x000fe20003fa6070 */
[C---:B--2---:R-:W-:Y:S01]  /*07c0*/  @P4 IMAD.WIDE.U32 R92, R99.reuse, 0x20, R92 ;  /* 0x00000020635c4825 */ /* 0x044fe200078e005c */
[----:B------:R-:W2:Y:S01]  /*07d0*/  @P0 LDC.64 R80, c[0x0][0x3d0] ;  /* 0x0000f400ff500b82 */ /* 0x000ea20000000a00 */
[----:B------:R4:W-:Y:S02]  /*07e0*/  @P6 STL.64 [R1+0x70], R104 ;  /* 0x0000706801006387 */ /* 0x0009e40000100a00 */
[C---:B0-----:R-:W-:Y:S01]  /*07f0*/  @P4 IMAD.WIDE.U32 R94, R99.reuse, 0x20, R94 ;  /* 0x00000020635e4825 */ /* 0x041fe200078e005e */
[----:B------:R-:W-:Y:S01]  /*0800*/  @P4 IADD3 R99, PT, PT, R99, 0x20, RZ ;  /* 0x0000002063634810 */ /* 0x000fe20007ffe0ff */
[----:B------:R-:W2:Y:S03]  /*0810*/  @P4 LDG.E.128 R116, desc[UR6][R92.64] ;  /* 0x000000065c744981 */ /* 0x000ea6000c1e1d00 */
[----:B------:R-:W0:Y:S01]  /*0820*/  @P0 LDC.64 R90, c[0x0][0x438] ;  /* 0x00010e00ff5a0b82 */ /* 0x000e220000000a00 */
[----:B------:R-:W2:Y:S07]  /*0830*/  @P4 LDG.E.128 R112, desc[UR6][R92.64+0x10] ;  /* 0x000010065c704981 */ /* 0x000eae000c1e1d00 */
[----:B----4-:R-:W4:Y:S01]  /*0840*/  @P1 LDC.64 R104, c[0x0][0x3d0] ;  /* 0x0000f400ff681b82 */ /* 0x010f220000000a00 */
[----:B------:R1:W-:Y:S01]  /*0850*/  @P6 STL.64 [R1+0x78], R106 ;  /* 0x0000786a01006387 */ /* 0x0003e20000100a00 */
[----:B------:R-:W-:-:S03]  /*0860*/  @P3 IMAD.WIDE.U32 R84, R99, 0x20, R84 ;  /* 0x0000002063543825 */ /* 0x000fc600078e0054 */
[----:B------:R0:W5:Y:S03]  /*0870*/  @P4 LD.E.128 R48, desc[UR6][R94.64] ;  /* 0x000000065e304980 */ /* 0x000166000c101d00 */
[----:B------:R-:W0:Y:S01]  /*0880*/  @P5 LDC.64 R82, c[0x0][0x3d0] ;  /* 0x0000f400ff525b82 */ /* 0x000e220000000a00 */
[C---:B---3--:R-:W-:Y:S01]  /*0890*/  @P3 IMAD.WIDE.U32 R100, R99.reuse, 0x20, R100 ;  /* 0x0000002063643825 */ /* 0x048fe200078e0064 */
[----:B------:R-:W3:Y:S04]  /*08a0*/  @P3 LDG.E.128 R108, desc[UR6][R84.64] ;  /* 0x00000006546c3981 */ /* 0x000ee8000c1e1d00 */
[----:B------:R0:W5:Y:S02]  /*08b0*/  @P4 LD.E.128 R52, desc[UR6][R94.64+0x10] ;  /* 0x000010065e344980 */ /* 0x000164000c101d00 */
[----:B-1----:R-:W1:Y:S01]  /*08c0*/  @P5 LDC.64 R106, c[0x0][0x438] ;  /* 0x00010e00ff6a5b82 */ /* 0x002e620000000a00 */
[----:B------:R-:W-:Y:S01]  /*08d0*/  @P3 VIADD R99, R99, 0x20 ;  /* 0x0000002063633836 */ /* 0x000fe20000000000 */
[----:B------:R0:W5:Y:S03]  /*08e0*/  @P3 LDG.E.128 R248, desc[UR6][R84.64+0x10] ;  /* 0x0000100654f83981 */ /* 0x000166000c1e1d00 */
[C---:B------:R-:W-:Y:S01]  /*08f0*/  @P2 IMAD.WIDE.U32 R86, R99.reuse, 0x20, R86 ;  /* 0x0000002063562825 */ /* 0x040fe200078e0056 */
[----:B------:R0:W5:Y:S03]  /*0900*/  @P3 LD.E.128 R56, desc[UR6][R100.64] ;  /* 0x0000000664383980 */ /* 0x000166000c101d00 */
[C---:B------:R-:W-:Y:S01]  /*0910*/  @P2 IMAD.WIDE.U32 R102, R99.reuse, 0x20, R102 ;  /* 0x0000002063662825 */ /* 0x040fe200078e0066 */
[----:B------:R0:W5:Y:S03]  /*0920*/  @P3 LD.E.128 R60, desc[UR6][R100.64+0x10] ;  /* 0x00001006643c3980 */ /* 0x000166000c101d00 */
[----:B------:R-:W-:Y:S01]  /*0930*/  @P2 VIADD R99, R99, 0x20 ;  /* 0x0000002063632836 */ /* 0x000fe20000000000 */
[----:B------:R0:W5:Y:S03]  /*0940*/  @P2 LDG.E.128 R244, desc[UR6][R86.64] ;  /* 0x0000000656f42981 */ /* 0x000166000c1e1d00 */
[C---:B----4-:R-:W-:Y:S01]  /*0950*/  @P1 IMAD.WIDE.U32 R104, R99.reuse, 0x20, R104 ;  /* 0x0000002063681825 */ /* 0x050fe200078e0068 */
[----:B------:R4:W5:Y:S03]  /*0960*/  @P2 LDG.E.128 R240, desc[UR6][R86.64+0x10] ;  /* 0x0000100656f02981 */ /* 0x000966000c1e1d00 */
[C---:B------:R-:W-:Y:S01]  /*0970*/  @P1 IMAD.WIDE.U32 R88, R99.reuse, 0x20, R88 ;  /* 0x0000002063581825 */ /* 0x040fe200078e0058 */
[----:B------:R-:W-:Y:S01]  /*0980*/  @P1 IADD3 R99, PT, PT, R99, 0x20, RZ ;  /* 0x0000002063631810 */ /* 0x000fe20007ffe0ff */
[----:B------:R4:W5:Y:S04]  /*0990*/  @P2 LD.E.128 R64, desc[UR6][R102.64] ;  /* 0x0000000666402980 */ /* 0x000968000c101d00 */
[C---:B--2---:R-:W-:Y:S01]  /*09a0*/  @P0 IMAD.WIDE.U32 R80, R99.reuse, 0x20, R80 ;  /* 0x0000002063500825 */ /* 0x044fe200078e0050 */
[----:B------:R4:W5:Y:S03]  /*09b0*/  @P2 LD.E.128 R68, desc[UR6][R102.64+0x10] ;  /* 0x0000100666442980 */ /* 0x000966000c101d00 */
[C---:B0-----:R-:W-:Y:S01]  /*09c0*/  @P0 IMAD.WIDE.U32 R90, R99.reuse, 0x20, R90 ;  /* 0x00000020635a0825 */ /* 0x041fe200078e005a */
[----:B------:R4:W5:Y:S03]  /*09d0*/  @P1 LDG.E.128 R236, desc[UR6][R104.64] ;  /* 0x0000000668ec1981 */ /* 0x000966000c1e1d00 */
[----:B------:R-:W-:Y:S01]  /*09e0*/  @P0 VIADD R99, R99, 0x20 ;  /* 0x0000002063630836 */ /* 0x000fe20000000000 */
[----:B------:R4:W5:Y:S03]  /*09f0*/  @P1 LDG.E.128 R232, desc[UR6][R104.64+0x10] ;  /* 0x0000100668e81981 */ /* 0x000966000c1e1d00 */
[C---:B------:R-:W-:Y:S01]  /*0a00*/  @P5 IMAD.WIDE.U32 R82, R99.reuse, 0x20, R82 ;  /* 0x0000002063525825 */ /* 0x040fe200078e0052 */
[----:B------:R4:W5:Y:S03]  /*0a10*/  @P1 LD.E.128 R72, desc[UR6][R88.64] ;  /* 0x0000000658481980 */ /* 0x000966000c101d00 */
[----:B-1----:R-:W-:Y:S01]  /*0a20*/  @P5 IMAD.WIDE.U32 R106, R99, 0x20, R106 ;  /* 0x00000020636a5825 */ /* 0x002fe200078e006a */
        /* <DEDUP_REMOVED lines=12> */
[----:B------:R-:W-:Y:S01]  /*0af0*/  LOP3.LUT R17, R17, 0xffffbfff, RZ, 0xc0, !PT ;  /* 0xffffbfff11117812 */ /* 0x000fe200078ec0ff */
[----:B------:R-:W-:-:S03]  /*0b00*/  @P5 VIADD R99, R99, 0x20 ;  /* 0x0000002063635836 */ /* 0x000fc60000000000 */
[----:B------:R-:W-:Y:S01]  /*0b10*/  @P6 LOP3.LUT R17, R17, 0x4000, RZ, 0xfc, !PT ;  /* 0x0000400011116812 */ /* 0x000fe200078efcff */
[----:B------:R4:W-:Y:S04]  /*0b20*/  @P4 STL.64 [R1+0x20], R116 ;  /* 0x0000207401004387 */ /* 0x0009e80000100a00 */
[----:B------:R4:W-:Y:S04]  /*0b30*/  @P4 STL.64 [R1+0x28], R118 ;  /* 0x0000287601004387 */ /* 0x0009e80000100a00 */
[----:B------:R4:W-:Y:S04]  /*0b40*/  @P4 STL.64 [R1+0x10], R112 ;  /* 0x0000107001004387 */ /* 0x0009e80000100a00 */
[----:B------:R4:W-:Y:S04]  /*0b50*/  @P4 STL.64 [R1+0x18], R114 ;  /* 0x0000187201004387 */ /* 0x0009e80000100a00 */
[----:B---3--:R4:W-:Y:S04]  /*0b60*/  @P3 STL.64 [R1], R108 ;  /* 0x0000006c01003387 */ /* 0x0089e80000100a00 */
[----:B------:R4:W-:Y:S01]  /*0b70*/  @P3 STL.64 [R1+0x8], R110 ;  /* 0x0000086e01003387 */ /* 0x0009e20000100a00 */
[----:B------:R-:W-:Y:S05]  /*0b80*/  @!P0 BRA `(.L_x_24398) ;  /* 0x0000000800908947 */ /* 0x000fea0003800000 */
[----:B------:R-:W0:Y:S08]  /*0b90*/  LDC.64 R100, c[0x0][0x3d0] ;  /* 0x0000f400ff647b82 */ /* 0x000e300000000a00 */
[----:B----4-:R-:W1:Y:S01]  /*0ba0*/  LDC.64 R102, c[0x0][0x438] ;  /* 0x00010e00ff667b82 */ /* 0x010e620000000a00 */
[----:B0-----:R-:W-:-:S05]  /*0bb0*/  IMAD.WIDE.U32 R100, R99, 0x20, R100 ;  /* 0x0000002063647825 */ /* 0x001fca00078e0064 */
[----:B------:R0:W5:Y:S01]  /*0bc0*/  LDG.E.128 R80, desc[UR6][R100.64] ;  /* 0x0000000664507981 */ /* 0x000162000c1e1d00 */
[----:B-1----:R-:W-:-:S03]  /*0bd0*/  IMAD.WIDE.U32 R102, R99, 0x20, R102 ;  /* 0x0000002063667825 */ /* 0x002fc600078e0066 */
[----:B------:R0:W5:Y:S04]  /*0be0*/  LDG.E.128 R84, desc[UR6][R100.64+0x10] ;  /* 0x0000100664547981 */ /* 0x000168000c1e1d00 */
[----:B------:R0:W5:Y:S04]  /*0bf0*/  LD.E.128 R88, desc[UR6][R102.64] ;  /* 0x0000000666587980 */ /* 0x000168000c101d00 */
[----:B------:R0:W5:Y:S01]  /*0c00*/  LD.E.128 R92, desc[UR6][R102.64+0x10] ;  /* 0x00001006665c7980 */ /* 0x000162000c101d00 */
[----:B------:R-:W-:Y:S05]  /*0c10*/  BRA `(.L_x_24398) ;  /* 0x00000008006c7947 */ /* 0x000fea0003800000 */
.L_x_24397:
        /* <DEDUP_REMOVED lines=36> */
[----:B------:R-:W-:-:S02]  /*0e60*/  ISETP.GE.U32.AND P6, PT, R19, 0x20, PT ;  /* 0x000000201300780c */ /* 0x000fc40003fc6070 */
[C---:B------:R-:W-:Y:S02]  /*0e70*/  ISETP.GE.U32.AND P1, PT, R19.reuse, 0x40, PT ;  /* 0x000000401300780c */ /* 0x040fe40003f26070 */
[C---:B------:R-:W-:Y:S02]  /*0e80*/  ISETP.GE.U32.AND P5, PT, R19.reuse, 0x60, PT ;  /* 0x000000601300780c */ /* 0x040fe40003fa6070 */
[----:B------:R-:W-:-:S07]  /*0e90*/  ISETP.GE.U32.AND P4, PT, R19, 0x80, PT ;  /* 0x000000801300780c */ /* 0x000fce0003f86070 */
[----:B------:R-:W0:Y:S08]  /*0ea0*/  @P6 LDC.64 R24, c[0x0][0x3d0] ;  /* 0x0000f400ff186b82 */ /* 0x000e300000000a00 */
[----:B------:R-:W1:Y:S08]  /*0eb0*/  @P1 LDC.64 R28, c[0x0][0x3d0] ;  /* 0x0000f400ff1c1b82 */ /* 0x000e700000000a00 */
[----:B------:R-:W1:Y:S08]  /*0ec0*/  @P5 LDC.64 R30, c[0x0][0x3d0] ;  /* 0x0000f400ff1e5b82 */ /* 0x000e700000000a00 */
[----:B------:R-:W1:Y:S01]  /*0ed0*/  @P4 LDC.64 R32, c[0x0][0x3d0] ;  /* 0x0000f400ff204b82 */ /* 0x000e620000000a00 */
[C---:B0-----:R-:W-:Y:S01]  /*0ee0*/  @P6 IMAD.WIDE.U32 R26, R99.reuse, 0x20, R24 ;  /* 0x00000020631a6825 */ /* 0x041fe200078e0018 */
[----:B------:R-:W-:-:S02]  /*0ef0*/  @P6 LOP3.LUT R99, R99, 0x20, RZ, 0xfc, !PT ;  /* 0x0000002063636812 */ /* 0x000fc400078efcff */
[----:B------:R-:W-:-:S03]  /*0f00*/  ISETP.GE.U32.AND P0, PT, R19, 0xa0, PT ;  /* 0x000000a01300780c */ /* 0x000fc60003f06070 */
[C---:B-1----:R-:W-:Y:S01]  /*0f10*/  @P1 IMAD.WIDE.U32 R28, R99.reuse, 0x20, R28 ;  /* 0x00000020631c1825 */ /* 0x042fe200078e001c */
[----:B------:R-:W-:-:S05]  /*0f20*/  @P1 IADD3 R99, PT, PT, R99, 0x20, RZ ;  /* 0x0000002063631810 */ /* 0x000fca0007ffe0ff */
[----:B------:R-:W-:-:S04]  /*0f30*/  @P5 IMAD.WIDE.U32 R30, R99, 0x20, R30 ;  /* 0x00000020631e5825 */ /* 0x000fc800078e001e */
[----:B------:R-:W0:Y:S01]  /*0f40*/  @P0 LDC.64 R24, c[0x0][0x3d0] ;  /* 0x0000f400ff180b82 */ /* 0x000e220000000a00 */
[----:B------:R-:W-:-:S04]  /*0f50*/  @P5 VIADD R99, R99, 0x20 ;  /* 0x0000002063635836 */ /* 0x000fc80000000000 */
[----:B------:R-:W-:-:S04]  /*0f60*/  @P4 IMAD.WIDE.U32 R32, R99, 0x20, R32 ;  /* 0x0000002063204825 */ /* 0x000fc800078e0020 */
[----:B------:R-:W-:Y:S01]  /*0f70*/  @P4 VIADD R99, R99, 0x20 ;  /* 0x0000002063634836 */ /* 0x000fe20000000000 */
[----:B--2---:R-:W2:Y:S04]  /*0f80*/  @P1 LDG.E.128 R128, desc[UR6][R28.64+0x10] ;  /* 0x000010061c801981 */ /* 0x004ea8000c1e1d00 */
[----:B---3--:R0:W3:Y:S04]  /*0f90*/  @P1 LDG.E.128 R132, desc[UR6][R28.64] ;  /* 0x000000061c841981 */ /* 0x0080e8000c1e1d00 */
[----:B----4-:R-:W4:Y:S04]  /*0fa0*/  @P5 LDG.E.128 R120, desc[UR6][R30.64+0x10] ;  /* 0x000010061e785981 */ /* 0x010f28000c1e1d00 */
[----:B------:R-:W4:Y:S04]  /*0fb0*/  @P5 LDG.E.128 R124, desc[UR6][R30.64] ;  /* 0x000000061e7c5981 */ /* 0x000f28000c1e1d00 */
[----:B------:R-:W4:Y:S04]  /*0fc0*/  @P4 LDG.E.128 R112, desc[UR6][R32.64+0x10] ;  /* 0x0000100620704981 */ /* 0x000f28000c1e1d00 */
[----:B------:R-:W4:Y:S01]  /*0fd0*/  @P4 LDG.E.128 R116, desc[UR6][R32.64] ;  /* 0x0000000620744981 */ /* 0x000f22000c1e1d00 */
[----:B0-----:R-:W-:-:S03]  /*0fe0*/  @P0 IMAD.WIDE.U32 R28, R99, 0x20, R24 ;  /* 0x00000020631c0825 */ /* 0x001fc600078e0018 */
[----:B------:R-:W4:Y:S04]  /*0ff0*/  @P6 LDG.E.128 R108, desc[UR6][R26.64] ;  /* 0x000000061a6c6981 */ /* 0x000f28000c1e1d00 */
[----:B------:R-:W4:Y:S01]  /*1000*/  @P6 LDG.E.128 R104, desc[UR6][R26.64+0x10] ;  /* 0x000010061a686981 */ /* 0x000f22000c1e1d00 */
[C---:B------:R-:W-:Y:S02]  /*1010*/  ISETP.GE.U32.AND P3, PT, R19.reuse, 0xc0, PT ;  /* 0x000000c01300780c */ /* 0x040fe40003f66070 */
[----:B------:R-:W-:Y:S01]  /*1020*/  ISETP.GE.U32.AND P2, PT, R19, 0xe0, PT ;  /* 0x000000e01300780c */ /* 0x000fe20003f46070 */
[----:B------:R-:W5:Y:S10]  /*1030*/  @P0 LDG.E.128 R248, desc[UR6][R28.64+0x10] ;  /* 0x000010061cf80981 */ /* 0x000f74000c1e1d00 */
[----:B------:R-:W0:Y:S01]  /*1040*/  @P3 LDC.64 R34, c[0x0][0x3d0] ;  /* 0x0000f400ff223b82 */ /* 0x000e220000000a00 */
[----:B------:R-:W4:Y:S07]  /*1050*/  @P0 LDG.E.128 R100, desc[UR6][R28.64] ;  /* 0x000000061c640981 */ /* 0x000f2e000c1e1d00 */
[----:B------:R-:W1:Y:S01]  /*1060*/  @P2 LDC.64 R36, c[0x0][0x3d0] ;  /* 0x0000f400ff242b82 */ /* 0x000e620000000a00 */
[----:B------:R-:W-:-:S05]  /*1070*/  @P0 IADD3 R99, PT, PT, R99, 0x20, RZ ;  /* 0x0000002063630810 */ /* 0x000fca0007ffe0ff */
[----:B0-----:R-:W-:-:S04]  /*1080*/  @P3 IMAD.WIDE.U32 R34, R99, 0x20, R34 ;  /* 0x0000002063223825 */ /* 0x001fc800078e0022 */
[----:B------:R-:W-:Y:S01]  /*1090*/  @P3 VIADD R99, R99, 0x20 ;  /* 0x0000002063633836 */ /* 0x000fe20000000000 */
[----:B------:R-:W-:Y:S01]  /*10a0*/  LOP3.LUT R17, R17, 0xffffbfff, RZ, 0xc0, !PT ;  /* 0xffffbfff11117812 */ /* 0x000fe200078ec0ff */
[----:B------:R-:W5:Y:S02]  /*10b0*/  @P3 LDG.E.128 R244, desc[UR6][R34.64] ;  /* 0x0000000622f43981 */ /* 0x000f64000c1e1d00 */
[C---:B-1----:R-:W-:Y:S01]  /*10c0*/  @P2 IMAD.WIDE.U32 R36, R99.reuse, 0x20, R36 ;  /* 0x0000002063242825 */ /* 0x042fe200078e0024 */
[----:B------:R-:W-:Y:S01]  /*10d0*/  CS2R R206, SRZ ;  /* 0x0000000000ce7805 */ /* 0x000fe2000001ff00 */
[----:B------:R-:W5:Y:S02]  /*10e0*/  @P3 LDG.E.128 R240, desc[UR6][R34.64+0x10] ;  /* 0x0000100622f03981 */ /* 0x000f64000c1e1d00 */
[----:B------:R-:W-:Y:S01]  /*10f0*/  @P2 VIADD R99, R99, 0x20 ;  /* 0x0000002063632836 */ /* 0x000fe20000000000 */
[----:B------:R-:W-:Y:S01]  /*1100*/  @P6 LOP3.LUT R17, R17, 0x4000, RZ, 0xfc, !PT ;  /* 0x0000400011116812 */ /* 0x000fe200078efcff */
[----:B------:R-:W5:Y:S01]  /*1110*/  @P2 LDG.E.128 R236, desc[UR6][R36.64] ;  /* 0x0000000624ec2981 */ /* 0x000f62000c1e1d00 */
[----:B------:R-:W-:-:S02]  /*1120*/  CS2R R204, SRZ ;  /* 0x0000000000cc7805 */ /* 0x000fc4000001ff00 */
[----:B------:R-:W-:Y:S02]  /*1130*/  CS2R R202, SRZ ;  /* 0x0000000000ca7805 */ /* 0x000fe4000001ff00 */
[----:B------:R-:W-:Y:S01]  /*1140*/  CS2R R200, SRZ ;  /* 0x0000000000c87805 */ /* 0x000fe2000001ff00 */
[----:B------:R0:W5:Y:S01]  /*1150*/  @P2 LDG.E.128 R232, desc[UR6][R36.64+0x10] ;  /* 0x0000100624e82981 */ /* 0x000162000c1e1d00 */
        /* <DEDUP_REMOVED lines=29> */
[----:B--2---:R0:W-:Y:S04]  /*1330*/  @P1 STL.64 [R1+0x50], R128 ;  /* 0x0000508001001387 */ /* 0x0041e80000100a00 */
[----:B------:R0:W-:Y:S04]  /*1340*/  @P1 STL.64 [R1+0x58], R130 ;  /* 0x0000588201001387 */ /* 0x0001e80000100a00 */
[----:B---3--:R0:W-:Y:S04]  /*1350*/  @P1 STL.64 [R1+0x60], R132 ;  /* 0x0000608401001387 */ /* 0x0081e80000100a00 */
[----:B------:R0:W-:Y:S01]  /*1360*/  @P1 STL.64 [R1+0x68], R134 ;  /* 0x0000688601001387 */ /* 0x0001e20000100a00 */
[----:B------:R-:W-:-:S03]  /*1370*/  ISETP.GE.U32.AND P1, PT, R19, 0x100, PT ;  /* 0x000001001300780c */ /* 0x000fc60003f26070 */
[----:B----4-:R0:W-:Y:S10]  /*1380*/  @P5 STL.64 [R1+0x30], R120 ;  /* 0x0000307801005387 */ /* 0x0101f40000100a00 */
[----:B------:R-:W1:Y:S01]  /*1390*/  @P1 LDC.64 R38, c[0x0][0x3d0] ;  /* 0x0000f400ff261b82 */ /* 0x000e620000000a00 */
[----:B------:R0:W-:Y:S04]  /*13a0*/  @P5 STL.64 [R1+0x38], R122 ;  /* 0x0000387a01005387 */ /* 0x0001e80000100a00 */
[----:B------:R0:W-:Y:S04]  /*13b0*/  @P5 STL.64 [R1+0x40], R124 ;  /* 0x0000407c01005387 */ /* 0x0001e80000100a00 */
[----:B------:R0:W-:Y:S01]  /*13c0*/  @P5 STL.64 [R1+0x48], R126 ;  /* 0x0000487e01005387 */ /* 0x0001e20000100a00 */
[----:B------:R-:W-:-:S03]  /*13d0*/  ISETP.GE.U32.AND P5, PT, R19, 0x120, PT ;  /* 0x000001201300780c */ /* 0x000fc60003fa6070 */
[----:B------:R0:W-:Y:S10]  /*13e0*/  @P4 STL.64 [R1+0x10], R112 ;  /* 0x0000107001004387 */ /* 0x0001f40000100a00 */
[----:B------:R-:W2:Y:S01]  /*13f0*/  @P5 LDC.64 R40, c[0x0][0x3d0] ;  /* 0x0000f400ff285b82 */ /* 0x000ea20000000a00 */
[----:B------:R0:W-:Y:S04]  /*1400*/  @P4 STL.64 [R1+0x18], R114 ;  /* 0x0000187201004387 */ /* 0x0001e80000100a00 */
[----:B------:R0:W-:Y:S04]  /*1410*/  @P4 STL.64 [R1+0x20], R116 ;  /* 0x0000207401004387 */ /* 0x0001e80000100a00 */
[----:B------:R0:W-:Y:S01]  /*1420*/  @P4 STL.64 [R1+0x28], R118 ;  /* 0x0000287601004387 */ /* 0x0001e20000100a00 */
[----:B------:R-:W-:-:S13]  /*1430*/  ISETP.GE.U32.AND P4, PT, R19, 0x140, PT ;  /* 0x000001401300780c */ /* 0x000fda0003f86070 */
[----:B------:R-:W3:Y:S01]  /*1440*/  @P4 LDC.64 R24, c[0x0][0x3d0] ;  /* 0x0000f400ff184b82 */ /* 0x000ee20000000a00 */
[----:B------:R0:W-:Y:S04]  /*1450*/  @P6 STL.64 [R1+0x80], R108 ;  /* 0x0000806c01006387 */ /* 0x0001e80000100a00 */
[----:B------:R0:W-:Y:S01]  /*1460*/  @P6 STL.64 [R1+0x88], R110 ;  /* 0x0000886e01006387 */ /* 0x0001e20000100a00 */
[C---:B-1----:R-:W-:Y:S01]  /*1470*/  @P1 IMAD.WIDE.U32 R38, R99.reuse, 0x20, R38 ;  /* 0x0000002063261825 */ /* 0x042fe200078e0026 */
[----:B------:R-:W-:Y:S02]  /*1480*/  @P1 IADD3 R99, PT, PT, R99, 0x20, RZ ;  /* 0x0000002063631810 */ /* 0x000fe40007ffe0ff */
[----:B------:R-:W-:Y:S02]  /*1490*/  @P4 CS2R R94, SRZ ;  /* 0x00000000005e4805 */ /* 0x000fe4000001ff00 */
[----:B------:R-:W-:-:S02]  /*14a0*/  @P4 CS2R R92, SRZ ;  /* 0x00000000005c4805 */ /* 0x000fc4000001ff00 */
[----:B------:R-:W-:Y:S01]  /*14b0*/  @P4 CS2R R90, SRZ ;  /* 0x00000000005a4805 */ /* 0x000fe2000001ff00 */
[----:B------:R-:W5:Y:S04]  /*14c0*/  @P1 LDG.E.128 R224, desc[UR6][R38.64] ;  /* 0x0000000626e01981 */ /* 0x000f68000c1e1d00 */
[----:B------:R0:W-:Y:S04]  /*14d0*/  @P6 STL.64 [R1+0x70], R104 ;  /* 0x0000706801006387 */ /* 0x0001e80000100a00 */
[----:B------:R0:W-:Y:S01]  /*14e0*/  @P6 STL.64 [R1+0x78], R106 ;  /* 0x0000786a01006387 */ /* 0x0001e20000100a00 */
[----:B--2---:R-:W-:Y:S01]  /*14f0*/  @P5 IMAD.WIDE.U32 R40, R99, 0x20, R40 ;  /* 0x0000002063285825 */ /* 0x004fe200078e0028 */
[----:B------:R-:W-:-:S02]  /*1500*/  @P4 CS2R R88, SRZ ;  /* 0x0000000000584805 */ /* 0x000fc4000001ff00 */
[----:B------:R1:W5:Y:S04]  /*1510*/  @P1 LDG.E.128 R220, desc[UR6][R38.64+0x10] ;  /* 0x0000100626dc1981 */ /* 0x000368000c1e1d00 */
[----:B------:R0:W-:Y:S04]  /*1520*/  @P0 STL.64 [R1], R100 ;  /* 0x0000006401000387 */ /* 0x0001e80000100a00 */
[----:B------:R0:W-:Y:S01]  /*1530*/  @P0 STL.64 [R1+0x8], R102 ;  /* 0x0000086601000387 */ /* 0x0001e20000100a00 */
[----:B------:R-:W-:-:S03]  /*1540*/  @P5 VIADD R99, R99, 0x20 ;  /* 0x0000002063635836 */ /* 0x000fc60000000000 */
[----:B------:R-:W5:Y:S01]  /*1550*/  @P5 LDG.E.128 R212, desc[UR6][R40.64] ;  /* 0x0000000628d45981 */ /* 0x000f62000c1e1d00 */
[----:B---3--:R-:W-:Y:S01]  /*1560*/  @P4 IMAD.WIDE.U32 R24, R99, 0x20, R24 ;  /* 0x0000002063184825 */ /* 0x008fe200078e0018 */
[----:B-1----:R-:W-:Y:S02]  /*1570*/  CS2R R38, SRZ ;  /* 0x0000000000267805 */ /* 0x002fe4000001ff00 */
[----:B------:R1:W5:Y:S04]  /*1580*/  @P5 LDG.E.128 R208, desc[UR6][R40.64+0x10] ;  /* 0x0000100628d05981 */ /* 0x000368000c1e1d00 */
[----:B------:R-:W5:Y:S04]  /*1590*/  @P4 LDG.E.128 R80, desc[UR6][R24.64] ;  /* 0x0000000618504981 */ /* 0x000f68000c1e1d00 */
[----:B------:R2:W5:Y:S01]  /*15a0*/  @P4 LDG.E.128 R84, desc[UR6][R24.64+0x10] ;  /* 0x0000100618544981 */ /* 0x000562000c1e1d00 */
[----:B-1----:R-:W-:-:S02]  /*15b0*/  CS2R R40, SRZ ;  /* 0x0000000000287805 */ /* 0x002fc4000001ff00 */
[----:B0-2---:R-:W-:-:S07]  /*15c0*/  CS2R R24, SRZ ;  /* 0x0000000000187805 */ /* 0x005fce000001ff00 */
.L_x_24398:
[----:B------:R-:W-:Y:S05]  /*15d0*/  BSYNC.RECONVERGENT B0 ;  /* 0x0000000000007941 */ /* 0x000fea0003800200 */
.L_x_24396:
[----:B------:R-:W1:Y:S02]  /*15e0*/  LDCU UR4, c[0x0][0x384] ;  /* 0x00007080ff0477ac */ /* 0x000e640008000800 */
[----:B-1----:R-:W-:-:S13]  /*15f0*/  ISETP.GE.AND P0, PT, R217, UR4, PT ;  /* 0x00000004d9007c0c */ /* 0x002fda000bf06270 */
[----:B------:R-:W-:Y:S05]  /*1600*/  @P0 EXIT ;  /* 0x000000000000094d */ /* 0x000fea0003800000 */
[----:B------:R-:W-:Y:S01]  /*1610*/  IMAD.HI.U32 R99, R20, -0x326172a9, RZ ;  /* 0xcd9e8d5714637827 */ /* 0x000fe200078e00ff */
[----:B------:R-:W-:Y:S01]  /*1620*/  LOP3.LUT R14, R14, 0x3, RZ, 0xc0, !PT ;  /* 0x000000030e0e7812 */ /* 0x000fe200078ec0ff */
[----:B------:R-:W1:Y:S02]  /*1630*/  LDCU UR10, c[0x0][0x408] ;  /* 0x00008100ff0a77ac */ /* 0x000e640008000800 */
[C---:B0-----:R-:W-:Y:S01]  /*1640*/  IMAD.HI.U32 R101, R18.reuse, -0x2daee0ad, RZ ;  /* 0xd2511f5312657827 */ /* 0x041fe200078e00ff */
[----:B------:R-:W-:Y:S01]  /*1650*/  LOP3.LUT R99, R13, R99, R22, 0x96, !PT ;  /* 0x000000630d637212 */ /* 0x000fe200078e9616 */
[----:B------:R-:W0:Y:S02]  /*1660*/  LDCU UR13, c[0x0][0x388] ;  /* 0x00007100ff0d77ac */ /* 0x000e240008000800 */
[----:B----4-:R-:W-:Y:S01]  /*1670*/  IMAD R102, R18, -0x2daee0ad, RZ ;  /* 0xd2511f5312667824 */ /* 0x010fe200078e02ff */
[----:B------:R-:W-:Y:S01]  /*1680*/  LOP3.LUT R101, R101, R23, RZ, 0x3c, !PT ;  /* 0x0000001765657212 */ /* 0x000fe200078e3cff */
[----:B------:R-:W-:Y:S01]  /*1690*/  IMAD R100, R20, -0x326172a9, RZ ;  /* 0xcd9e8d5714647824 */ /* 0x000fe200078e02ff */
[----:B------:R-:W2:Y:S01]  /*16a0*/  LDCU.U8 UR11, c[0x0][0x410] ;  /* 0x00008200ff0b77ac */ /* 0x000ea20008000000 */
[----:B------:R-:W-:Y:S01]  /*16b0*/  IMAD.HI.U32 R105, R99, -0x2daee0ad, RZ ;  /* 0xd2511f5363697827 */ /* 0x000fe200078e00ff */
[----:B------:R-:W3:Y:S03]  /*16c0*/  LDCU UR12, c[0x0][0x448] ;  /* 0x00008900ff0c77ac */ /* 0x000ee60008000800 */
[----:B------:R-:W-:Y:S01]  /*16d0*/  IMAD.HI.U32 R103, R101, -0x326172a9, RZ ;  /* 0xcd9e8d5765677827 */ /* 0x000fe200078e00ff */
[----:B------:R-:W-:Y:S01]  /*16e0*/  LOP3.LUT R2, R2, R102, R105, 0x96, !PT ;  /* 0x0000006602027212 */ /* 0x000fe200078e9669 */
[----:B------:R-:W4:Y:S02]  /*16f0*/  LDCU.64 UR4, c[0x0][0x398] ;  /* 0x00007300ff0477ac */ /* 0x000f240008000a00 */
[----:B------:R-:W-:Y:S01]  /*1700*/  IMAD R102, R99, -0x2daee0ad, RZ ;  /* 0xd2511f5363667824 */ /* 0x000fe200078e02ff */
[----:B------:R-:W-:Y:S01]  /*1710*/  LOP3.LUT R0, R0, R100, R103, 0x96, !PT ;  /* 0x0000006400007212 */ /* 0x000fe200078e9667 */
[----:B------:R-:W-:Y:S01]  /*1720*/  IMAD R101, R101, -0x326172a9, RZ ;  /* 0xcd9e8d5765657824 */ /* 0x000fe200078e02ff */
[----:B------:R-:W0:Y:S01]  /*1730*/  LDCU.64 UR8, c[0x0][0x3a0] ;  /* 0x00007400ff0877ac */ /* 0x000e220008000a00 */
        /* <DEDUP_REMOVED lines=49> */
.L_x_25669:
[----:B------:R-:W-:Y:S01]  /*1a50*/  IMAD R9, R217, UR13, RZ ;  /* 0x0000000dd9097c24 */ /* 0x000fe2000f8e02ff */
[----:B------:R-:W-:Y:S01]  /*1a60*/  LOP3.LUT P0, RZ, R17, 0x4000, RZ, 0xc0, !PT ;  /* 0x0000400011ff7812 */ /* 0x000fe2000780c0ff */
        /* <DEDUP_REMOVED lines=39> */
.L_x_24404:
        /* <DEDUP_REMOVED lines=13> */
.L_x_24406:
[----:B------:R-:W-:Y:S05]  /*1db0*/  BSYNC.RECONVERGENT B2 ;  /* 0x0000000000027941 */ /* 0x000fea0003800200 */
.L_x_24405:
[----:B------:R-:W-:Y:S01]  /*1dc0*/  LOP3.LUT R14, R11, R111, R23, 0x96, !PT ;  /* 0x0000006f0b0e7212 */ /* 0x000fe200078e9617 */
[----:B------:R-:W-:-:S04]  /*1dd0*/  IMAD.WIDE.U32 R108, R20, -0x326172a9, RZ ;  /* 0xcd9e8d57146c7825 */ /* 0x000fc800078e00ff */
[----:B------:R-:W-:Y:S01]  /*1de0*/  VIADD R16, R22, 0x9e3779b9 ;  /* 0x9e3779b916107836 */ /* 0x000fe20000000000 */
[----:B------:R-:W-:Y:S01]  /*1df0*/  LOP3.LUT R12, R13, R109, R22, 0x96, !PT ;  /* 0x0000006d0d0c7212 */ /* 0x000fe200078e9616 */
[----:B------:R-:W-:-:S05]  /*1e00*/  IMAD.WIDE.U32 R14, R14, -0x326172a9, RZ ;  /* 0xcd9e8d570e0e7825 */ /* 0x000fca00078e00ff */
[----:B------:R-:W-:Y:S01]  /*1e10*/  LOP3.LUT R15, R16, R108, R15, 0x96, !PT ;  /* 0x0000006c100f7212 */ /* 0x000fe200078e960f */
[----:B------:R-:W-:Y:S01]  /*1e20*/  IMAD.WIDE.U32 R108, R12, -0x2daee0ad, RZ ;  /* 0xd2511f530c6c7825 */ /* 0x000fe200078e00ff */
[----:B------:R-:W-:Y:S02]  /*1e30*/  IADD3 R12, PT, PT, R23, -0x4498517b, RZ ;  /* 0xbb67ae85170c7810 */ /* 0x000fe40007ffe0ff */
[----:B------:R-:W-:Y:S02]  /*1e40*/  IADD3 R16, PT, PT, R22, -0x255992d5, RZ ;  /* 0xdaa66d2b16107810 */ /* 0x000fe40007ffe0ff */
        /* <DEDUP_REMOVED lines=46> */
[----:B------:R-:W-:Y:S01]  /*2130*/  VIADD R12, R23, 0x96a522ad ;  /* 0x96a522ad170c7836 */ /* 0x000fe20000000000 */
[----:B------:R-:W-:Y:S01]  /*2140*/  MOV R21, R108 ;  /* 0x0000006c00157202 */ /* 0x000fe20000000f00 */
[----:B------:R-:W-:-:S03]  /*2150*/  IMAD.MOV.U32 R108, RZ, RZ, RZ ;  /* 0x000000ffff6c7224 */ /* 0x000fc600078e00ff */
[----:B------:R-:W-:Y:S01]  /*2160*/  LOP3.LUT R16, R12, R110, R109, 0x96, !PT ;  /* 0x0000006e0c107212 */ /* 0x000fe200078e966d */
[----:B------:R-:W-:Y:S02]  /*2170*/  IMAD.MOV.U32 R12, RZ, RZ, R14 ;  /* 0x000000ffff0c7224 */ /* 0x000fe400078e000e */
[----:B------:R-:W-:-:S07]  /*2180*/  IMAD.MOV.U32 R109, RZ, RZ, R10 ;  /* 0x000000ffff6d7224 */ /* 0x000fce00078e000a */
.L_x_24403:
[----:B------:R-:W-:Y:S05]  /*2190*/  BSYNC.RECONVERGENT B1 ;  /* 0x0000000000017941 */ /* 0x000fea0003800200 */
.L_x_24402:
        /* <DEDUP_REMOVED lines=8> */
[----:B------:R-:W-:-:S04]  /*2220*/  MOV R109, R12 ;  /* 0x0000000c006d7202 */ /* 0x000fc80000000f00 */
[----:B0-----:R-:W-:Y:S01]  /*2230*/  FSETP.LE.FTZ.AND P3, PT, R10, R216, PT ;  /* 0x000000d80a00720b */ /* 0x001fe20003f73000 */
        /* <DEDUP_REMOVED lines=12> */
.L_x_24409:
        /* <DEDUP_REMOVED lines=13> */
.L_x_24411:
[----:B------:R-:W-:Y:S05]  /*23d0*/  BSYNC.RECONVERGENT B2 ;  /* 0x0000000000027941 */ /* 0x000fea0003800200 */
.L_x_24410:
[----:B------:R-:W-:Y:S01]  /*23e0*/  LOP3.LUT R14, R11, R111, R23, 0x96, !PT ;  /* 0x0000006f0b0e7212 */ /* 0x000fe200078e9617 */
[----:B------:R-:W-:Y:S01]  /*23f0*/  IMAD.WIDE.U32 R108, R20, -0x326172a9, RZ ;  /* 0xcd9e8d57146c7825 */ /* 0x000fe200078e00ff */
[----:B------:R-:W-:-:S03]  /*2400*/  IADD3 R16, PT, PT, R22, -0x61c88647, RZ ;  /* 0x9e3779b916107810 */ /* 0x000fc60007ffe0ff */
[----:B------:R-:W-:Y:S01]  /*2410*/  IMAD.WIDE.U32 R14, R14, -0x326172a9, RZ ;  /* 0xcd9e8d570e0e7825 */ /* 0x000fe200078e00ff */
[----:B------:R-:W-:-:S04]  /*2420*/  LOP3.LUT R12, R13, R109, R22, 0x96, !PT ;  /* 0x0000006d0d0c7212 */ /* 0x000fc800078e9616 */
[----:B------:R-:W-:Y:S01]  /*2430*/  LOP3.LUT R15, R16, R108, R15, 0x96, !PT ;  /* 0x0000006c100f7212 */ /* 0x000fe200078e960f */
[----:B------:R-:W-:-:S04]  /*2440*/  IMAD.WIDE.U32 R108, R12, -0x2daee0ad, RZ ;  /* 0xd2511f530c6c7825 */ /* 0x000fc800078e00ff */
[----:B------:R-:W-:Y:S02]  /*2450*/  VIADD R12, R23, 0xbb67ae85 ;  /* 0xbb67ae85170c7836 */ /* 0x000fe40000000000 */
        /* <DEDUP_REMOVED lines=48> */
[----:B------:R-:W-:Y:S01]  /*2760*/  LOP3.LUT R16, R12, R110, R109, 0x96, !PT ;  /* 0x0000006e0c107212 */ /* 0x000fe200078e966d */
[----:B------:R-:W-:Y:S01]  /*2770*/  IMAD.MOV.U32 R109, RZ, RZ, R21 ;  /* 0x000000ffff6d7224 */ /* 0x000fe200078e0015 */
[----:B------:R-:W-:Y:S01]  /*2780*/  MOV R12, R14 ;  /* 0x0000000e000c7202 */ /* 0x000fe20000000f00 */
[----:B------:R-:W-:Y:S02]  /*2790*/  HFMA2 R14, -RZ, RZ, 0, 0 ;  /* 0x00000000ff0e7431 */ /* 0x000fe400000001ff */
[----:B------:R-:W-:-:S07]  /*27a0*/  IMAD.MOV.U32 R21, RZ, RZ, R108 ;  /* 0x000000ffff157224 */ /* 0x000fce00078e006c */
.L_x_24408:
[----:B------:R-:W-:Y:S05]  /*27b0*/  BSYNC.RECONVERGENT B1 ;  /* 0x0000000000017941 */ /* 0x000fea0003800200 */
.L_x_24407:
        /* <DEDUP_REMOVED lines=19> */
.L_x_24414:
        /* <DEDUP_REMOVED lines=13> */
.L_x_24416:
[----:B------:R-:W-:Y:S05]  /*29c0*/  BSYNC.RECONVERGENT B2 ;  /* 0x0000000000027941 */ /* 0x000fea0003800200 */
.L_x_24415:
        /* <DEDUP_REMOVED lines=56> */
[----:B------:R-:W-:Y:S02]  /*2d50*/  VIADD R12, R23, 0x96a522ad ;  /* 0x96a522ad170c7836 */ /* 0x000fe40000000000 */
[----:B------:R-:W-:Y:S02]  /*2d60*/  IMAD.MOV.U32 R21, RZ, RZ, R110 ;  /* 0x000000ffff157224 */ /* 0x000fe400078e006e */
[----:B------:R-:W-:Y:S01]  /*2d70*/  HFMA2 R110, -RZ, RZ, 0, 0 ;  /* 0x00000000ff6e7431 */ /* 0x000fe200000001ff */
[----:B------:R-:W-:Y:S02]  /*2d80*/  LOP3.LUT R16, R12, R188, R111, 0x96, !PT ;  /* 0x000000bc0c107212 */ /* 0x000fe400078e966f */
[----:B------:R-:W-:-:S07]  /*2d90*/  MOV R12, R14 ;  /* 0x0000000e000c7202 */ /* 0x000fce0000000f00 */
.L_x_24413:
[----:B------:R-:W-:Y:S05]  /*2da0*/  BSYNC.RECONVERGENT B1 ;  /* 0x0000000000017941 */ /* 0x000fea0003800200 */
.L_x_24412:
        /* <DEDUP_REMOVED lines=20> */
.L_x_24419:
        /* <DEDUP_REMOVED lines=13> */
.L_x_24421:
[----:B------:R-:W-:Y:S05]  /*2fc0*/  BSYNC.RECONVERGENT B2 ;  /* 0x0000000000027941 */ /* 0x000fea0003800200 */
.L_x_24420:
        /* <DEDUP_REMOVED lines=57> */
[----:B------:R-:W-:Y:S01]  /*3360*/  HFMA2 R111, -RZ, RZ, 0, 0 ;  /* 0x00000000ff6f7431 */ /* 0x000fe200000001ff */
[----:B------:R-:W-:Y:S01]  /*3370*/  MOV R12, R112 ;  /* 0x00000070000c7202 */ /* 0x000fe20000000f00 */
[----:B------:R-:W-:Y:S02]  /*3380*/  IMAD.MOV.U32 R112, RZ, RZ, R21 ;  /* 0x000000ffff707224 */ /* 0x000fe400078e0015 */
[----:B------:R-:W-:-:S07]  /*3390*/  IMAD.MOV.U32 R21, RZ, RZ, R110 ;  /* 0x000000ffff157224 */ /* 0x000fce00078e006e */
.L_x_24418:
[----:B------:R-:W-:Y:S05]  /*33a0*/  BSYNC.RECONVERGENT B1 ;  /* 0x0000000000017941 */ /* 0x000fea0003800200 */
.L_x_24417:
        /* <DEDUP_REMOVED lines=19> */
.L_x_24424:
        /* <DEDUP_REMOVED lines=13> */
.L_x_24426:
[----:B------:R-:W-:Y:S05]  /*35b0*/  BSYNC.RECONVERGENT B2 ;  /* 0x0000000000027941 */ /* 0x000fea0003800200 */
.L_x_24425:
        /* <DEDUP_REMOVED lines=61> */
.L_x_24423:
[----:B------:R-:W-:Y:S05]  /*3990*/  BSYNC.RECONVERGENT B1 ;  /* 0x0000000000017941 */ /* 0x000fea0003800200 */
.L_x_24422:
[----:B------:R-:W-:Y:S01]  /*39a0*/  ISETP.NE.AND P3, PT, R112, 0x1, PT ;  /* 0x000000017000780c */ /* 0x000fe20003f65270 */
[----:B------:R-:W-:Y:S01]  /*39b0*/  BSSY.RECONVERGENT B1, `(.L_x_24427) ;  /* 0x000005c000017945 */ /* 0x000fe20003800200 */
[----:B------:R-:W-:Y:S01]  /*39c0*/  I2FP.F32.U32 R14, R14 ;  /* 0x0000000e000e7245 */ /* 0x000fe20000201000 */
[----:B------:R-:W-:Y:S02]  /*39d0*/  IMAD.U32 R111, R114, 0x10000, RZ ;  /* 0x00010000726f7824 */ /* 0x000fe400078e00ff */
[----:B------:R-:W-:Y:S02]  /*39e0*/  IMAD.MOV.U32 R113, RZ, RZ, 0x2 ;  /* 0x00000002ff717424 */ /* 0x000fe400078e00ff */
[----:B------:R-:W-:-:S05]  /*39f0*/  FFMA.FTZ R14, R14, R218, 1.1641532182693481445e-10 ;  /* 0x2f0000000e0e7423 */ /* 0x000fca00000100da */
[----:B------:R-:W-:Y:S02]  /*3a00*/  FSETP.LE.FTZ.AND P2, PT, R14, R216, PT ;  /* 0x000000d80e00720b */ /* 0x000fe40003f53000 */
[----:B------:R-:W-:Y:S02]  /*3a10*/  PRMT R14, R114, 0x7632, R14 ;  /* 0x00007632720e7816 */ /* 0x000fe4000000000e */
[----:B------:R-:W-:Y:S01]  /*3a20*/  MOV R114, R12 ;  /* 0x0000000c00727202 */ /* 0x000fe20000000f00 */
        /* <DEDUP_REMOVED lines=9> */
.L_x_24429:
        /* <DEDUP_REMOVED lines=13> */
.L_x_24431:
[----:B------:R-:W-:Y:S05]  /*3b90*/  BSYNC.RECONVERGENT B2 ;  /* 0x0000000000027941 */ /* 0x000fea0003800200 */
.L_x_24430:
        /* <DEDUP_REMOVED lines=58> */
[----:B------:R-:W-:Y:S01]  /*3f40*/  LOP3.LUT R16, R12, R190, R113, 0x96, !PT ;  /* 0x000000be0c107212 */ /* 0x000fe200078e9671 */
[----:B------:R-:W-:Y:S01]  /*3f50*/  HFMA2 R113, -RZ, RZ, 0, 0 ;  /* 0x00000000ff717431 */ /* 0x000fe200000001ff */
[----:B------:R-:W-:-:S07]  /*3f60*/  MOV R12, R188 ;  /* 0x000000bc000c7202 */ /* 0x000fce0000000f00 */
.L_x_24428:
[----:B------:R-:W-:Y:S05]  /*3f70*/  BSYNC.RECONVERGENT B1 ;  /* 0x0000000000017941 */ /* 0x000fea0003800200 */
.L_x_24427:
[----:B------:R-:W-:Y:S01]  /*3f80*/  ISETP.NE.AND P4, PT, R113, 0x1, PT ;  /* 0x000000017100780c */ /* 0x000fe20003f85270 */
[----:B------:R-:W-:Y:S01]  /*3f90*/  BSSY.RECONVERGENT B1, `(.L_x_24432) ;  /* 0x000005b000017945 */ /* 0x000fe20003800200 */
[----:B------:R-:W-:Y:S01]  /*3fa0*/  I2FP.F32.U32 R112, R114 ;  /* 0x0000007200707245 */ /* 0x000fe20000201000 */
[----:B------:R-:W-:-:S04]  /*3fb0*/  IMAD.MOV.U32 R114, RZ, RZ, 0x2 ;  /* 0x00000002ff727424 */ /* 0x000fc800078e00ff */
[----:B------:R-:W-:-:S05]  /*3fc0*/  FFMA.FTZ R112, R112, R218, 1.1641532182693481445e-10 ;  /* 0x2f00000070707423 */ /* 0x000fca00000100da */
[----:B------:R-:W-:Y:S01]  /*3fd0*/  FSETP.LE.FTZ.AND P3, PT, R112, R216, PT ;  /* 0x000000d87000720b */ /* 0x000fe20003f73000 */
[----:B------:R-:W-:Y:S01]  /*3fe0*/  IMAD.U32 R112, R14, 0x10000, RZ ;  /* 0x000100000e707824 */ /* 0x000fe200078e00ff */
        /* <DEDUP_REMOVED lines=10> */
.L_x_24434:
        /* <DEDUP_REMOVED lines=13> */
.L_x_24436:
[----:B------:R-:W-:Y:S05]  /*4160*/  BSYNC.RECONVERGENT B2 ;  /* 0x0000000000027941 */ /* 0x000fea0003800200 */
.L_x_24435:
        /* <DEDUP_REMOVED lines=60> */
[----:B------:R-:W-:-:S07]  /*4530*/  IMAD.MOV.U32 R21, RZ, RZ, R188 ;  /* 0x000000ffff157224 */ /* 0x000fce00078e00bc */
.L_x_24433:
[----:B------:R-:W-:Y:S05]  /*4540*/  BSYNC.RECONVERGENT B1 ;  /* 0x0000000000017941 */ /* 0x000fea0003800200 */
.L_x_24432:
        /* <DEDUP_REMOVED lines=18> */
.L_x_24439:
        /* <DEDUP_REMOVED lines=13> */
.L_x_24441:
[----:B------:R-:W-:Y:S05]  /*4740*/  BSYNC.RECONVERGENT B2 ;  /* 0x0000000000027941 */ /* 0x000fea0003800200 */
.L_x_24440:
        /* <DEDUP_REMOVED lines=61> */
.L_x_24438:
[----:B------:R-:W-:Y:S05]  /*4b20*/  BSYNC.RECONVERGENT B1 ;  /* 0x0000000000017941 */ /* 0x000fea0003800200 */
.L_x_24437:
        /* <DEDUP_REMOVED lines=9> */
[----:B------:R-:W-:Y:S01]  /*4bc0*/  FMUL.FTZ R113, R113, UR10 ;  /* 0x0000000a71717c20 */ /* 0x000fe20008410000 */
[----:B------:R-:W-:Y:S01]  /*4bd0*/  LOP3.LUT R17, R17, 0xfffeffff, RZ, 0xc0, !PT ;  /* 0xfffeffff11117812 */ /* 0x000fe200078ec0ff */
[----:B------:R-:W-:Y:S01]  /*4be0*/  FMUL.FTZ R112, R112, UR10 ;  /* 0x0000000a70707c20 */ /* 0x000fe20008410000 */
[----:B------:R-:W-:Y:S01]  /*4bf0*/  FSETP.GTU.FTZ.AND P5, PT, R114, R216, PT ;  /* 0x000000d87200720b */ /* 0x000fe20003fbc000 */
[----:B------:R-:W-:Y:S01]  /*4c00*/  IMAD.U32 R114, R190, 0x10000, RZ ;  /* 0x00010000be727824 */ /* 0x000fe200078e00ff */
        /* <DEDUP_REMOVED lines=29> */
.L_x_24401:
        /* <DEDUP_REMOVED lines=16> */
.L_x_24445:
        /* <DEDUP_REMOVED lines=13> */
.L_x_24447:
[----:B------:R-:W-:Y:S05]  /*4fb0*/  BSYNC.RECONVERGENT B2 ;  /* 0x0000000000027941 */ /* 0x000fea0003800200 */
.L_x_24446:
        /* <DEDUP_REMOVED lines=58> */
[----:B------:R-:W-:Y:S01]  /*5360*/  IMAD.MOV.U32 R2, RZ, RZ, R10 ;  /* 0x000000ffff027224 */ /* 0x000fe200078e000a */
[----:B------:R-:W-:Y:S01]  /*5370*/  LOP3.LUT R16, R0, R6, R3, 0x96, !PT ;  /* 0x0000000600107212 */ /* 0x000fe200078e9603 */
[----:B------:R-:W-:-:S07]  /*5380*/  HFMA2 R3, -RZ, RZ, 0, 0 ;  /* 0x00000000ff037431 */ /* 0x000fce00000001ff */
.L_x_24444:
[----:B------:R-:W-:Y:S05]  /*5390*/  BSYNC.RECONVERGENT B1 ;  /* 0x0000000000017941 */ /* 0x000fea0003800200 */
.L_x_24443:
        /* <DEDUP_REMOVED lines=9> */
[----:B------:R-:W-:Y:S01]  /*5430*/  MOV R5, 0x2 ;  /* 0x0000000200057802 */ /* 0x000fe20000000f00 */
[----:B------:R-:W-:Y:S01]  /*5440*/  IMAD.MOV.U32 R6, RZ, RZ, R12 ;  /* 0x000000ffff067224 */ /* 0x000fe200078e000c */
[----:B0-----:R-:W-:Y:S01]  /*5450*/  FSETP.LE.FTZ.AND P4, PT, R2, R0, PT ;  /* 0x000000000200720b */ /* 0x001fe20003f93000 */
[----:B------:R-:W-:-:S04]  /*5460*/  IMAD.U32 R2, R112, 0x10000, RZ ;  /* 0x0001000070027824 */ /* 0x000fc800078e00ff */
[----:B-1----:R-:W-:-:S08]  /*5470*/  FMUL.FTZ R2, R188, R2 ;  /* 0x00000002bc027220 */ /* 0x002fd00000410000 */
        /* <DEDUP_REMOVED lines=10> */
.L_x_24450:
        /* <DEDUP_REMOVED lines=13> */
.L_x_24452:
[----:B------:R-:W-:Y:S05]  /*55f0*/  BSYNC.RECONVERGENT B2 ;  /* 0x0000000000027941 */ /* 0x000fea0003800200 */
.L_x_24451:
        /* <DEDUP_REMOVED lines=61> */
.L_x_24449:
[----:B------:R-:W-:Y:S05]  /*59d0*/  BSYNC.RECONVERGENT B1 ;  /* 0x0000000000017941 */ /* 0x000fea0003800200 */
.L_x_24448:
        /* <DEDUP_REMOVED lines=24> */
.L_x_24455:
        /* <DEDUP_REMOVED lines=13> */
.L_x_24457:
[----:B------:R-:W-:Y:S05]  /*5c30*/  BSYNC.RECONVERGENT B2 ;  /* 0x0000000000027941 */ /* 0x000fea0003800200 */
.L_x_24456:
        /* <DEDUP_REMOVED lines=61> */
.L_x_24454:
[----:B------:R-:W-:Y:S05]  /*6010*/  BSYNC.RECONVERGENT B1 ;  /* 0x0000000000017941 */ /* 0x000fea0003800200 */
.L_x_24453:
[----:B------:R-:W-:Y:S01]  /*6020*/  I2FP.F32.U32 R2, R3 ;  /* 0x0000000300027245 */ /* 0x000fe20000201000 */
[----:B------:R-:W-:Y:S01]  /*6030*/  BSSY.RECONVERGENT B1, `(.L_x_24458) ;  /* 0x000005e000017945 */ /* 0x000fe20003800200 */
[----:B------:R-:W-:Y:S01]  /*6040*/  ISETP.NE.AND P2, PT, R4, 0x1, PT ;  /* 0x000000010400780c */ /* 0x000fe20003f45270 */
[----:B------:R-:W-:Y:S01]  /*6050*/  IMAD.MOV.U32 R3, RZ, RZ, R12 ;  /* 0x000000ffff037224 */ /* 0x000fe200078e000c */
[----:B------:R-:W-:Y:S01]  /*6060*/  LOP3.LUT R17, R17, 0xfffffff7, RZ, 0xc0, !PT ;  /* 0xfffffff711117812 */ /* 0x000fe200078ec0ff */
[----:B------:R-:W-:-:S05]  /*6070*/  FFMA.FTZ R2, R2, R10, 1.1641532182693481445e-10 ;  /* 0x2f00000002027423 */ /* 0x000fca000001000a */
[----:B------:R-:W-:Y:S01]  /*6080*/  FSETP.LE.FTZ.AND P4, PT, R2, R0, PT ;  /* 0x000000000200720b */ /* 0x000fe20003f93000 */
[----:B------:R-:W-:-:S04]  /*6090*/  IMAD.U32 R2, R14, 0x10000, RZ ;  /* 0x000100000e027824 */ /* 0x000fc800078e00ff */
[----:B------:R-:W-:Y:S01]  /*60a0*/  FMUL.FTZ R14, R2, R188 ;  /* 0x000000bc020e7220 */ /* 0x000fe20000410000 */
[----:B------:R-:W-:-:S07]  /*60b0*/  HFMA2 R2, -RZ, RZ, 0, 1.1920928955078125e-07 ;  /* 0x00000002ff027431 */ /* 0x000fce00000001ff */
        /* <DEDUP_REMOVED lines=10> */
.L_x_24460:
        /* <DEDUP_REMOVED lines=13> */
.L_x_24462:
[----:B------:R-:W-:Y:S05]  /*6230*/  BSYNC.RECONVERGENT B2 ;  /* 0x0000000000027941 */ /* 0x000fea0003800200 */
.L_x_24461:
        /* <DEDUP_REMOVED lines=61> */
.L_x_24459:
[----:B------:R-:W-:Y:S05]  /*6610*/  BSYNC.RECONVERGENT B1 ;  /* 0x0000000000017941 */ /* 0x000fea0003800200 */
.L_x_24458:
[----:B------:R-:W-:Y:S01]  /*6620*/  I2FP.F32.U32 R3, R3 ;  /* 0x0000000300037245 */ /* 0x000fe20000201000 */
[----:B------:R-:W-:Y:S01]  /*6630*/  BSSY.RECONVERGENT B1, `(.L_x_24463) ;  /* 0x0000063000017945 */ /* 0x000fe20003800200 */
[----:B------:R-:W-:Y:S02]  /*6640*/  ISETP.NE.AND P3, PT, R2, 0x1, PT ;  /* 0x000000010200780c */ /* 0x000fe40003f65270 */
        /* <DEDUP_REMOVED lines=22> */
.L_x_24465:
        /* <DEDUP_REMOVED lines=13> */
.L_x_24467:
[----:B------:R-:W-:Y:S05]  /*6880*/  BSYNC.RECONVERGENT B2 ;  /* 0x0000000000027941 */ /* 0x000fea0003800200 */
.L_x_24466:
        /* <DEDUP_REMOVED lines=61> */
.L_x_24464:
[----:B------:R-:W-:Y:S05]  /*6c60*/  BSYNC.RECONVERGENT B1 ;  /* 0x0000000000017941 */ /* 0x000fea0003800200 */
.L_x_24463:
        /* <DEDUP_REMOVED lines=21> */
.L_x_24470:
        /* <DEDUP_REMOVED lines=13> */
.L_x_24472:
[----:B------:R-:W-:Y:S05]  /*6e90*/  BSYNC.RECONVERGENT B2 ;  /* 0x0000000000027941 */ /* 0x000fea0003800200 */
.L_x_24471:
        /* <DEDUP_REMOVED lines=61> */
.L_x_24469:
[----:B------:R-:W-:Y:S05]  /*7270*/  BSYNC.RECONVERGENT B1 ;  /* 0x0000000000017941 */ /* 0x000fea0003800200 */
.L_x_24468:
        /* <DEDUP_REMOVED lines=24> */
.L_x_24475:
        /* <DEDUP_REMOVED lines=13> */
.L_x_24477:
[----:B------:R-:W-:Y:S05]  /*74d0*/  BSYNC.RECONVERGENT B2 ;  /* 0x0000000000027941 */ /* 0x000fea0003800200 */
.L_x_24476:
        /* <DEDUP_REMOVED lines=61> */
.L_x_24474:
[----:B------:R-:W-:Y:S05]  /*78b0*/  BSYNC.RECONVERGENT B1 ;  /* 0x0000000000017941 */ /* 0x000fea0003800200 */
.L_x_24473:
        /* <DEDUP_REMOVED lines=20> */
.L_x_24480:
        /* <DEDUP_REMOVED lines=13> */
.L_x_24482:
[----:B------:R-:W-:Y:S05]  /*7ad0*/  BSYNC.RECONVERGENT B2 ;  /* 0x0000000000027941 */ /* 0x000fea0003800200 */
.L_x_24481:
        /* <DEDUP_REMOVED lines=61> */
.L_x_24479:
[----:B------:R-:W-:Y:S05]  /*7eb0*/  BSYNC.RECONVERGENT B1 ;  /* 0x0000000000017941 */ /* 0x000fea0003800200 */
.L_x_24478:
        /* <DEDUP_REMOVED lines=25> */
.L_x_24485:
        /* <DEDUP_REMOVED lines=13> */
.L_x_24487:
[----:B------:R-:W-:Y:S05]  /*8120*/  BSYNC.RECONVERGENT B2 ;  /* 0x0000000000027941 */ /* 0x000fea0003800200 */
.L_x_24486:
        /* <DEDUP_REMOVED lines=61> */
.L_x_24484:
[----:B------:R-:W-:Y:S05]  /*8500*/  BSYNC.RECONVERGENT B1 ;  /* 0x0000000000017941 */ /* 0x000fea0003800200 */
.L_x_24483:
        /* <DEDUP_REMOVED lines=19> */
.L_x_24490:
        /* <DEDUP_REMOVED lines=13> */
.L_x_24492:
[----:B------:R-:W-:Y:S05]  /*8710*/  BSYNC.RECONVERGENT B2 ;  /* 0x0000000000027941 */ /* 0x000fea0003800200 */
.L_x_24491:
[----:B------:R-:W-:Y:S01]  /*8720*/  LOP3.LUT R4, R11, R191, R23, 0x96, !PT ;  /* 0x000000bf0b047212 */ /* 0x000fe200078e9617 */
[----:B------:R-:W-:-:S04]  /*8730*/  IMAD.WIDE.U32 R112, R20, -0x326172a9, RZ ;  /* 0xcd9e8d5714707825 */ /* 0x000fc800078e00ff */
[----:B------:R-:W-:Y:S02]  /*8740*/  VIADD R12, R22, 0x9e3779b9 ;  /* 0x9e3779b9160c7836 */ /* 0x000fe40000000000 */
[----:B------:R-:W-:Y:S01]  /*8750*/  IMAD.WIDE.U32 R14, R4, -0x326172a9, RZ ;  /* 0xcd9e8d57040e7825 */ /* 0x000fe200078e00ff */
[----:B------:R-:W-:-:S04]  /*8760*/  LOP3.LUT R4, R13, R113, R22, 0x96, !PT ;  /* 0x000000710d047212 */ /* 0x000fc800078e9616 */
[----:B------:R-:W-:Y:S01]  /*8770*/  LOP3.LUT R12, R12, R112, R15, 0x96, !PT ;  /* 0x000000700c0c7212 */ /* 0x000fe200078e960f */
[----:B------:R-:W-:Y:S01]  /*8780*/  IMAD.WIDE.U32 R112, R4, -0x2daee0ad, RZ ;  /* 0xd2511f5304707825 */ /* 0x000fe200078e00ff */
[----:B------:R-:W-:-:S03]  /*8790*/  IADD3 R15, PT, PT, R23, 0x76cf5d0a, RZ ;  /* 0x76cf5d0a170f7810 */ /* 0x000fc60007ffe0ff */
[----:B------:R-:W-:-:S05]  /*87a0*/  VIADD R4, R23, 0xbb67ae85 ;  /* 0xbb67ae8517047836 */ /* 0x000fca0000000000 */
[----:B------:R-:W-:Y:S01]  /*87b0*/  LOP3.LUT R4, R4, R190, R113, 0x96, !PT ;  /* 0x000000be04047212 */ /* 0x000fe200078e9671 */
[----:B------:R-:W-:-:S04]  /*87c0*/  IMAD.WIDE.U32 R190, R12, -0x2daee0ad, RZ ;  /* 0xd2511f530cbe7825 */ /* 0x000fc800078e00ff */
        /* <DEDUP_REMOVED lines=8> */
[----:B------:R-:W-:-:S03]  /*8850*/  IADD3 R4, PT, PT, R23, 0x32370b8f, RZ ;  /* 0x32370b8f17047810 */ /* 0x000fc60007ffe0ff */
        /* <DEDUP_REMOVED lines=41> */
.L_x_24489:
[----:B------:R-:W-:Y:S05]  /*8af0*/  BSYNC.RECONVERGENT B1 ;  /* 0x0000000000017941 */ /* 0x000fea0003800200 */
.L_x_24488:
        /* <DEDUP_REMOVED lines=24> */
.L_x_24495:
        /* <DEDUP_REMOVED lines=13> */
.L_x_24497:
[----:B------:R-:W-:Y:S05]  /*8d50*/  BSYNC.RECONVERGENT B2 ;  /* 0x0000000000027941 */ /* 0x000fea0003800200 */
.L_x_24496:
        /* <DEDUP_REMOVED lines=60> */
[----:B------:R-:W-:-:S07]  /*9120*/  MOV R21, R190 ;  /* 0x000000be00157202 */ /* 0x000fce0000000f00 */
.L_x_24494:
[----:B------:R-:W-:Y:S05]  /*9130*/  BSYNC.RECONVERGENT B1 ;  /* 0x0000000000017941 */ /* 0x000fea0003800200 */
.L_x_24493:
        /* <DEDUP_REMOVED lines=18> */
.L_x_24500:
        /* <DEDUP_REMOVED lines=13> */
.L_x_24502:
[----:B------:R-:W-:Y:S05]  /*9330*/  BSYNC.RECONVERGENT B2 ;  /* 0x0000000000027941 */ /* 0x000fea0003800200 */
.L_x_24501:
        /* <DEDUP_REMOVED lines=61> */
.L_x_24499:
[----:B------:R-:W-:Y:S05]  /*9710*/  BSYNC.RECONVERGENT B1 ;  /* 0x0000000000017941 */ /* 0x000fea0003800200 */
.L_x_24498:
        /* <DEDUP_REMOVED lines=24> */
.L_x_24505:
        /* <DEDUP_REMOVED lines=13> */
.L_x_24507:
[----:B------:R-:W-:Y:S05]  /*9970*/  BSYNC.RECONVERGENT B2 ;  /* 0x0000000000027941 */ /* 0x000fea0003800200 */
.L_x_24506:
        /* <DEDUP_REMOVED lines=61> */
.L_x_24504:
[----:B------:R-:W-:Y:S05]  /*9d50*/  BSYNC.RECONVERGENT B1 ;  /* 0x0000000000017941 */ /* 0x000fea0003800200 */
.L_x_24503:
[----:B------:R-:W-:Y:S01]  /*9d60*/  I2FP.F32.U32 R2, R2 ;  /* 0x0000000200027245 */ /* 0x000fe20000201000 */
[----:B------:R-:W-:Y:S01]  /*9d70*/  BSSY.RECONVERGENT B1, `(.L_x_24508) ;  /* 0x000005d000017945 */ /* 0x000fe20003800200 */
[----:B------:R-:W-:Y:S01]  /*9d80*/  ISETP.NE.AND P5, PT, R114, 0x1, PT ;  /* 0x000000017200780c */ /* 0x000fe20003fa5270 */
[----:B------:R-:W-:Y:S01]  /*9d90*/  HFMA2 R189, -RZ, RZ, 0, 1.1920928955078125e-07 ;  /* 0x00000002ffbd7431 */ /* 0x000fe200000001ff */
[----:B------:R-:W-:Y:S01]  /*9da0*/  PRMT R14, R115, 0x7632, R14 ;  /* 0x00007632730e7816 */ /* 0x000fe2000000000e */
[----:B------:R-:W-:-:S05]  /*9db0*/  FFMA.FTZ R2, R2, R10, 1.1641532182693481445e-10 ;  /* 0x2f00000002027423 */ /* 0x000fca000001000a */
[----:B------:R-:W-:Y:S01]  /*9dc0*/  FSETP.LE.FTZ.AND P4, PT, R2, R0, PT ;  /* 0x000000000200720b */ /* 0x000fe20003f93000 */
[----:B------:R-:W-:Y:S02]  /*9dd0*/  IMAD.U32 R2, R115, 0x10000, RZ ;  /* 0x0001000073027824 */ /* 0x000fe400078e00ff */
[----:B------:R-:W-:Y:S02]  /*9de0*/  IMAD.MOV.U32 R115, RZ, RZ, R12 ;  /* 0x000000ffff737224 */ /* 0x000fe400078e000c */
        /* <DEDUP_REMOVED lines=10> */
.L_x_24510:
        /* <DEDUP_REMOVED lines=13> */
.L_x_24512:
[----:B------:R-:W-:Y:S05]  /*9f60*/  BSYNC.RECONVERGENT B2 ;  /* 0x0000000000027941 */ /* 0x000fea0003800200 */
.L_x_24511:
        /* <DEDUP_REMOVED lines=61> */
.L_x_24509:
[----:B------:R-:W-:Y:S05]  /*a340*/  BSYNC.RECONVERGENT B1 ;  /* 0x0000000000017941 */ /* 0x000fea0003800200 */
.L_x_24508:
        /* <DEDUP_REMOVED lines=23> */
.L_x_24515:
        /* <DEDUP_REMOVED lines=13> */
.L_x_24517:
[----:B------:R-:W-:Y:S05]  /*a590*/  BSYNC.RECONVERGENT B2 ;  /* 0x0000000000027941 */ /* 0x000fea0003800200 */
.L_x_24516:
        /* <DEDUP_REMOVED lines=61> */
.L_x_24514:
[----:B------:R-:W-:Y:S05]  /*a970*/  BSYNC.RECONVERGENT B1 ;  /* 0x0000000000017941 */ /* 0x000fea0003800200 */
.L_x_24513:
[----:B------:R-:W-:Y:S01]  /*a980*/  ISETP.NE.AND P6, PT, R190, 0x1, PT ;  /* 0x00000001be00780c */ /* 0x000fe20003fc5270 */
[----:B------:R-:W-:Y:S01]  /*a990*/  IMAD.U32 R14, R14, 0x10000, RZ ;  /* 0x000100000e0e7824 */ /* 0x000fe200078e00ff */
[----:B------:R-:W-:Y:S01]  /*a9a0*/  I2FP.F32.U32 R115, R115 ;  /* 0x0000007300737245 */ /* 0x000fe20000201000 */
[----:B------:R-:W-:Y:S01]  /*a9b0*/  BSSY.RECONVERGENT B1, `(.L_x_24518) ;  /* 0x000005d000017945 */ /* 0x000fe20003800200 */
[----:B------:R-:W-:-:S03]  /*a9c0*/  IMAD.MOV.U32 R189, RZ, RZ, R12 ;  /* 0x000000ffffbd7224 */ /* 0x000fc600078e000c */
[----:B------:R-:W-:-:S05]  /*a9d0*/  FFMA.FTZ R115, R115, R10, 1.1641532182693481445e-10 ;  /* 0x2f00000073737423 */ /* 0x000fca000001000a */
[----:B------:R-:W-:Y:S01]  /*a9e0*/  FSETP.LE.FTZ.AND P5, PT, R115, R0, PT ;  /* 0x000000007300720b */ /* 0x000fe20003fb3000 */
[----:B------:R-:W-:Y:S01]  /*a9f0*/  FMUL.FTZ R115, R14, R188 ;  /* 0x000000bc0e737220 */ /* 0x000fe20000410000 */
[----:B------:R-:W-:Y:S01]  /*aa00*/  HFMA2 R14, -RZ, RZ, 0, 1.1920928955078125e-07 ;  /* 0x00000002ff0e7431 */ /* 0x000fe200000001ff */
        /* <DEDUP_REMOVED lines=9> */
.L_x_24520:
        /* <DEDUP_REMOVED lines=16> */
.L_x_24522:
[----:B------:R-:W-:Y:S05]  /*aba0*/  BSYNC.RECONVERGENT B2 ;  /* 0x0000000000027941 */ /* 0x000fea0003800200 */
.L_x_24521:
[----:B------:R-:W-:Y:S01]  /*abb0*/  LOP3.LUT R14, R11, R219, R23, 0x96, !PT ;  /* 0x000000db0b0e7212 */ /* 0x000fe200078e9617 */
[----:B------:R-:W-:-:S04]  /*abc0*/  IMAD.WIDE.U32 R190, R20, -0x326172a9, RZ ;  /* 0xcd9e8d5714be7825 */ /* 0x000fc800078e00ff */
[----:B------:R-:W-:Y:S01]  /*abd0*/  VIADD R16, R22, 0x9e3779b9 ;  /* 0x9e3779b916107836 */ /* 0x000fe20000000000 */
[----:B------:R-:W-:Y:S01]  /*abe0*/  LOP3.LUT R12, R13, R191, R22, 0x96, !PT ;  /* 0x000000bf0d0c7212 */ /* 0x000fe200078e9616 */
[----:B------:R-:W-:-:S04]  /*abf0*/  IMAD.WIDE.U32 R14, R14, -0x326172a9, RZ ;  /* 0xcd9e8d570e0e7825 */ /* 0x000fc800078e00ff */
[----:B------:R-:W-:Y:S01]  /*ac00*/  IMAD.MOV.U32 R189, RZ, RZ, R21 ;  /* 0x000000ffffbd7224 */ /* 0x000fe200078e0015 */
[----:B------:R-:W-:Y:S01]  /*ac10*/  LOP3.LUT R15, R16, R190, R15, 0x96, !PT ;  /* 0x000000be100f7212 */ /* 0x000fe200078e960f */
[----:B------:R-:W-:-:S04]  /*ac20*/  IMAD.WIDE.U32 R190, R12, -0x2daee0ad, RZ ;  /* 0xd2511f530cbe7825 */ /* 0x000fc800078e00ff */
[----:B------:R-:W-:Y:S02]  /*ac30*/  VIADD R12, R23, 0xbb67ae85 ;  /* 0xbb67ae85170c7836 */ /* 0x000fe40000000000 */
[----:B------:R-:W-:-:S03]  /*ac40*/  VIADD R16, R22, 0xdaa66d2b ;  /* 0xdaa66d2b16107836 */ /* 0x000fc60000000000 */
[----:B------:R-:W-:Y:S01]  /*ac50*/  LOP3.LUT R12, R12, R218, R191, 0x96, !PT ;  /* 0x000000da0c0c7212 */ /* 0x000fe200078e96bf */
[----:B------:R-:W-:Y:S01]  /*ac60*/  IMAD.WIDE.U32 R218, R15, -0x2daee0ad, RZ ;  /* 0xd2511f530fda7825 */ /* 0x000fe200078e00ff */
[----:B------:R-:W-:-:S04]  /*ac70*/  IADD3 R15, PT, PT, R23, 0x76cf5d0a, RZ ;  /* 0x76cf5d0a170f7810 */ /* 0x000fc80007ffe0ff */
[----:B------:R-:W-:Y:S01]  /*ac80*/  LOP3.LUT R15, R15, R190, R219, 0x96, !PT ;  /* 0x000000be0f0f7212 */ /* 0x000fe200078e96db */
[----:B------:R-:W-:-:S04]  /*ac90*/  IMAD.WIDE.U32 R190, R12, -0x326172a9, RZ ;  /* 0xcd9e8d570cbe7825 */ /* 0x000fc800078e00ff */
[----:B------:R-:W-:-:S05]  /*aca0*/  VIADD R12, R22, 0x3c6ef372 ;  /* 0x3c6ef372160c7836 */ /* 0x000fca0000000000 */
[----:B------:R-:W-:Y:S01]  /*acb0*/  LOP3.LUT R12, R12, R14, R191, 0x96, !PT ;  /* 0x0000000e0c0c7212 */ /* 0x000fe200078e96bf */
        /* <DEDUP_REMOVED lines=40> */
[----:B------:R-:W-:Y:S01]  /*af40*/  LOP3.LUT R16, R12, R218, R191, 0x96, !PT ;  /* 0x000000da0c107212 */ /* 0x000fe200078e96bf */
[----:B------:R-:W-:Y:S01]  /*af50*/  IMAD.MOV.U32 R12, RZ, RZ, R14 ;  /* 0x000000ffff0c7224 */ /* 0x000fe200078e000e */
[----:B------:R-:W-:Y:S01]  /*af60*/  MOV R21, R190 ;  /* 0x000000be00157202 */ /* 0x000fe20000000f00 */
[----:B------:R-:W-:-:S07]  /*af70*/  IMAD.MOV.U32 R14, RZ, RZ, RZ ;  /* 0x000000ffff0e7224 */ /* 0x000fce00078e00ff */
.L_x_24519:
[----:B------:R-:W-:Y:S05]  /*af80*/  BSYNC.RECONVERGENT B1 ;  /* 0x0000000000017941 */ /* 0x000fea0003800200 */
.L_x_24518:
[----:B------:R-:W-:-:S05]  /*af90*/  I2FP.F32.U32 R189, R189 ;  /* 0x000000bd00bd7245 */ /* 0x000fca0000201000 */
[----:B------:R-:W-:-:S05]  /*afa0*/  FFMA.FTZ R10, R189, R10, 1.1641532182693481445e-10 ;  /* 0x2f000000bd0a7423 */ /* 0x000fca000001000a */
[----:B------:R-:W-:Y:S02]  /*afb0*/  FSETP.GTU.FTZ.AND P6, PT, R10, R0, PT ;  /* 0x000000000a00720b */ /* 0x000fe40003fdc000 */
[----:B------:R-:W-:Y:S02]  /*afc0*/  PRMT R0, R99, 0x7632, R0 ;  /* 0x0000763263007816 */ /* 0x000fe40000000000 */
[----:B------:R-:W-:-:S03]  /*afd0*/  FSEL R10, R115, RZ, P5 ;  /* 0x000000ff730a7208 */ /* 0x000fc60002800000 */
[----:B------:R-:W-:-:S04]  /*afe0*/  IMAD.U32 R0, R0, 0x10000, RZ ;  /* 0x0001000000007824 */ /* 0x000fc800078e00ff */
[----:B------:R-:W-:-:S05]  /*aff0*/  FMUL.FTZ R0, R0, R188 ;  /* 0x000000bc00007220 */ /* 0x000fca0000410000 */
[----:B------:R-:W-:-:S05]  /*b000*/  FSEL R0, R0, RZ, !P6 ;  /* 0x000000ff00007208 */ /* 0x000fca0007000000 */
[----:B------:R-:W-:Y:S01]  /*b010*/  FADD.FTZ R115, R0, R10 ;  /* 0x0000000a00737221 */ /* 0x000fe20000010000 */
[----:B------:R-:W-:-:S03]  /*b020*/  SEL R0, RZ, 0x1, P6 ;  /* 0x00000001ff007807 */ /* 0x000fc60003000000 */
[----:B------:R-:W-:-:S07]  /*b030*/  @P1 FADD.FTZ R115, R107, R115 ;  /* 0x000000736b731221 */ /* 0x000fce0000010000 */
.L_x_24442:
        /* <DEDUP_REMOVED lines=44> */
.L_x_24523:
[----:B------:R-:W-:Y:S02]  /*b300*/  IMAD.MOV.U32 R10, RZ, RZ, R21 ;  /* 0x000000ffff0a7224 */ /* 0x000fe400078e0015 */
[----:B------:R-:W-:-:S07]  /*b310*/  VIADD R21, R9, 0x20 ;  /* 0x0000002009157836 */ /* 0x000fce0000000000 */
.L_x_24400:
[----:B------:R-:W-:Y:S05]  /*b320*/  BSYNC.RECONVERGENT B0 ;  /* 0x0000000000007941 */ /* 0x000fea0003800200 */
.L_x_24399:
        /* <DEDUP_REMOVED lines=36> */
.L_x_24529:
        /* <DEDUP_REMOVED lines=13> */
.L_x_24531:
[----:B------:R-:W-:Y:S05]  /*b640*/  BSYNC.RECONVERGENT B2 ;  /* 0x0000000000027941 */ /* 0x000fea0003800200 */
.L_x_24530:
        /* <DEDUP_REMOVED lines=57> */
[----:B------:R-:W-:-:S03]  /*b9e0*/  IADD3 R0, PT, PT, R23, -0x695add53, RZ ;  /* 0x96a522ad17007810 */ /* 0x000fc60007ffe0ff */
[----:B------:R-:W-:Y:S01]  /*b9f0*/  IMAD.MOV.U32 R188, RZ, RZ, R2 ;  /* 0x000000ffffbc7224 */ /* 0x000fe200078e0002 */
[----:B------:R-:W-:Y:S02]  /*ba00*/  LOP3.LUT R16, R0, R6, R3, 0x96, !PT ;  /* 0x0000000600107212 */ /* 0x000fe400078e9603 */
[----:B------:R-:W-:-:S07]  /*ba10*/  MOV R2, R10 ;  /* 0x0000000a00027202 */ /* 0x000fce0000000f00 */
.L_x_24528:
[----:B------:R-:W-:Y:S05]  /*ba20*/  BSYNC.RECONVERGENT B1 ;  /* 0x0000000000017941 */ /* 0x000fea0003800200 */
.L_x_24527:
        /* <DEDUP_REMOVED lines=24> */
.L_x_24534:
        /* <DEDUP_REMOVED lines=13> */
.L_x_24536:
[----:B------:R-:W-:Y:S05]  /*bc80*/  BSYNC.RECONVERGENT B2 ;  /* 0x0000000000027941 */ /* 0x000fea0003800200 */
.L_x_24535:
        /* <DEDUP_REMOVED lines=61> */
.L_x_24533:
[----:B------:R-:W-:Y:S05]  /*c060*/  BSYNC.RECONVERGENT B1 ;  /* 0x0000000000017941 */ /* 0x000fea0003800200 */
.L_x_24532:
[----:B------:R-:W-:Y:S01]  /*c070*/  I2FP.F32.U32 R4, R6 ;  /* 0x0000000600047245 */ /* 0x000fe20000201000 */
[----:B------:R-:W-:Y:S01]  /*c080*/  BSSY.RECONVERGENT B1, `(.L_x_24537) ;  /* 0x0000062000017945 */ /* 0x000fe20003800200 */
[----:B------:R-:W-:Y:S02]  /*c090*/  ISETP.NE.AND P3, PT, R5, 0x1, PT ;  /* 0x000000010500780c */ /* 0x000fe40003f65270 */
        /* <DEDUP_REMOVED lines=21> */
.L_x_24539:
        /* <DEDUP_REMOVED lines=13> */
.L_x_24541:
[----:B------:R-:W-:Y:S05]  /*c2c0*/  BSYNC.RECONVERGENT B2 ;  /* 0x0000000000027941 */ /* 0x000fea0003800200 */
.L_x_24540:
        /* <DEDUP_REMOVED lines=61> */
.L_x_24538:
[----:B------:R-:W-:Y:S05]  /*c6a0*/  BSYNC.RECONVERGENT B1 ;  /* 0x0000000000017941 */ /* 0x000fea0003800200 */
.L_x_24537:
        /* <DEDUP_REMOVED lines=20> */
.L_x_24544:
        /* <DEDUP_REMOVED lines=13> */
.L_x_24546:
[----:B------:R-:W-:Y:S05]  /*c8c0*/  BSYNC.RECONVERGENT B2 ;  /* 0x0000000000027941 */ /* 0x000fea0003800200 */
.L_x_24545:
        /* <DEDUP_REMOVED lines=57> */
[----:B------:R-:W-:Y:S01]  /*cc60*/  LOP3.LUT R16, R3, R14, R5, 0x96, !PT ;  /* 0x0000000e03107212 */ /* 0x000fe200078e9605 */
[----:B------:R-:W-:Y:S01]  /*cc70*/  IMAD.MOV.U32 R5, RZ, RZ, RZ ;  /* 0x000000ffff057224 */ /* 0x000fe200078e00ff */
[----:B------:R-:W-:Y:S01]  /*cc80*/  MOV R3, R188 ;  /* 0x000000bc00037202 */ /* 0x000fe20000000f00 */
[----:B------:R-:W-:-:S07]  /*cc90*/  IMAD.MOV.U32 R188, RZ, RZ, R4 ;  /* 0x000000ffffbc7224 */ /* 0x000fce00078e0004 */
.L_x_24543:
[----:B------:R-:W-:Y:S05]  /*cca0*/  BSYNC.RECONVERGENT B1 ;  /* 0x0000000000017941 */ /* 0x000fea0003800200 */
.L_x_24542:
[----:B------:R-:W-:Y:S01]  /*ccb0*/  I2FP.F32.U32 R3, R3 ;  /* 0x0000000300037245 */ /* 0x000fe20000201000 */
[----:B------:R-:W-:Y:S01]  /*ccc0*/  BSSY.RECONVERGENT B1, `(.L_x_24547) ;  /* 0x0000063000017945 */ /* 0x000fe20003800200 */
[----:B------:R-:W-:Y:S01]  /*ccd0*/  FSEL R2, R2, RZ, P4 ;  /* 0x000000ff02027208 */ /* 0x000fe20002000000 */
[----:B------:R-:W-:Y:S02]  /*cce0*/  IMAD.MOV.U32 R4, RZ, RZ, 0x2 ;  /* 0x00000002ff047424 */ /* 0x000fe400078e00ff */
[----:B------:R-:W-:-:S05]  /*ccf0*/  FFMA.FTZ R3, R3, R10, 1.1641532182693481445e-10 ;  /* 0x2f00000003037423 */ /* 0x000fca000001000a */
[----:B------:R-:W-:Y:S02]  /*cd00*/  FSETP.GTU.FTZ.AND P2, PT, R3, R0, PT ;  /* 0x000000000300720b */ /* 0x000fe40003f5c000 */
[----:B------:R-:W-:-:S04]  /*cd10*/  PRMT R3, R96, 0x7632, R3 ;  /* 0x0000763260037816 */ /* 0x000fc80000000003 */
[----:B------:R-:W-:-:S05]  /*cd20*/  SHF.L.U32 R3, R3, 0x10, RZ ;  /* 0x0000001003037819 */ /* 0x000fca00000006ff */
        /* <DEDUP_REMOVED lines=17> */
.L_x_24549:
        /* <DEDUP_REMOVED lines=13> */
.L_x_24551:
[----:B------:R-:W-:Y:S05]  /*cf10*/  BSYNC.RECONVERGENT B2 ;  /* 0x0000000000027941 */ /* 0x000fea0003800200 */
.L_x_24550:
        /* <DEDUP_REMOVED lines=61> */
.L_x_24548:
[----:B------:R-:W-:Y:S05]  /*d2f0*/  BSYNC.RECONVERGENT B1 ;  /* 0x0000000000017941 */ /* 0x000fea0003800200 */
.L_x_24547:
        /* <DEDUP_REMOVED lines=21> */
.L_x_24554:
        /* <DEDUP_REMOVED lines=13> */
.L_x_24556:
[----:B------:R-:W-:Y:S05]  /*d520*/  BSYNC.RECONVERGENT B2 ;  /* 0x0000000000027941 */ /* 0x000fea0003800200 */
.L_x_24555:
        /* <DEDUP_REMOVED lines=61> */
.L_x_24553:
[----:B------:R-:W-:Y:S05]  /*d900*/  BSYNC.RECONVERGENT B1 ;  /* 0x0000000000017941 */ /* 0x000fea0003800200 */
.L_x_24552:
[----:B------:R-:W-:Y:S01]  /*d910*/  I2FP.F32.U32 R4, R6 ;  /* 0x0000000600047245 */ /* 0x000fe20000201000 */
[----:B------:R-:W-:Y:S01]  /*d920*/  BSSY.RECONVERGENT B1, `(.L_x_24557) ;  /* 0x0000062000017945 */ /* 0x000fe20003800200 */
[----:B------:R-:W-:-:S03]  /*d930*/  FSEL R3, R3, RZ, P4 ;  /* 0x000000ff03037208 */ /* 0x000fc60002000000 */
        /* <DEDUP_REMOVED lines=21> */
.L_x_24559:
        /* <DEDUP_REMOVED lines=13> */
.L_x_24561:
[----:B------:R-:W-:Y:S05]  /*db60*/  BSYNC.RECONVERGENT B2 ;  /* 0x0000000000027941 */ /* 0x000fea0003800200 */
.L_x_24560:
        /* <DEDUP_REMOVED lines=61> */
.L_x_24558:
[----:B------:R-:W-:Y:S05]  /*df40*/  BSYNC.RECONVERGENT B1 ;  /* 0x0000000000017941 */ /* 0x000fea0003800200 */
.L_x_24557:
        /* <DEDUP_REMOVED lines=20> */
.L_x_24564:
        /* <DEDUP_REMOVED lines=13> */
.L_x_24566:
[----:B------:R-:W-:Y:S05]  /*e160*/  BSYNC.RECONVERGENT B2 ;  /* 0x0000000000027941 */ /* 0x000fea0003800200 */
.L_x_24565:
        /* <DEDUP_REMOVED lines=61> */
.L_x_24563:
[----:B------:R-:W-:Y:S05]  /*e540*/  BSYNC.RECONVERGENT B1 ;  /* 0x0000000000017941 */ /* 0x000fea0003800200 */
.L_x_24562:
        /* <DEDUP_REMOVED lines=25> */
.L_x_24569:
        /* <DEDUP_REMOVED lines=13> */
.L_x_24571:
[----:B------:R-:W-:Y:S05]  /*e7b0*/  BSYNC.RECONVERGENT B2 ;  /* 0x0000000000027941 */ /* 0x000fea0003800200 */
.L_x_24570:
        /* <DEDUP_REMOVED lines=61> */
.L_x_24568:
[----:B------:R-:W-:Y:S05]  /*eb90*/  BSYNC.RECONVERGENT B1 ;  /* 0x0000000000017941 */ /* 0x000fea0003800200 */
.L_x_24567:
        /* <DEDUP_REMOVED lines=19> */
.L_x_24574:
        /* <DEDUP_REMOVED lines=13> */
.L_x_24576:
[----:B------:R-:W-:Y:S05]  /*eda0*/  BSYNC.RECONVERGENT B2 ;  /* 0x0000000000027941 */ /* 0x000fea0003800200 */
.L_x_24575:
        /* <DEDUP_REMOVED lines=61> */
.L_x_24573:
[----:B------:R-:W-:Y:S05]  /*f180*/  BSYNC.RECONVERGENT B1 ;  /* 0x0000000000017941 */ /* 0x000fea0003800200 */
.L_x_24572:
        /* <DEDUP_REMOVED lines=13> */
[----:B------:R-:W-:Y:S01]  /*f260*/  PRMT R4, R2, 0x7610, R4 ;  /* 0x0000761002047816 */ /* 0x000fe20000000004 */
[----:B------:R-:W-:-:S10]  /*f270*/  IMAD.MOV.U32 R2, RZ, RZ, 0x2 ;  /* 0x00000002ff027424 */ /* 0x000fd400078e00ff */
        /* <DEDUP_REMOVED lines=9> */
.L_x_24579:
        /* <DEDUP_REMOVED lines=13> */
.L_x_24581:
[----:B------:R-:W-:Y:S05]  /*f3e0*/  BSYNC.RECONVERGENT B2 ;  /* 0x0000000000027941 */ /* 0x000fea0003800200 */
.L_x_24580:
        /* <DEDUP_REMOVED lines=61> */
.L_x_24578:
[----:B------:R-:W-:Y:S05]  /*f7c0*/  BSYNC.RECONVERGENT B1 ;  /* 0x0000000000017941 */ /* 0x000fea0003800200 */
.L_x_24577:
[----:B------:R-:W-:Y:S01]  /*f7d0*/  I2FP.F32.U32 R3, R3 ;  /* 0x0000000300037245 */ /* 0x000fe20000201000 */
[----:B------:R-:W-:Y:S01]  /*f7e0*/  BSSY.RECONVERGENT B1, `(.L_x_24582) ;  /* 0x000005c000017945 */ /* 0x000fe20003800200 */
[----:B------:R-:W-:Y:S01]  /*f7f0*/  ISETP.NE.AND P4, PT, R2, 0x1, PT ;  /* 0x000000010200780c */ /* 0x000fe20003f85270 */
[----:B------:R-:W-:Y:S02]  /*f800*/  IMAD.MOV.U32 R14, RZ, RZ, 0x2 ;  /* 0x00000002ff0e7424 */ /* 0x000fe400078e00ff */
[----:B------:R-:W-:-:S05]  /*f810*/  FFMA.FTZ R3, R3, R10, 1.1641532182693481445e-10 ;  /* 0x2f00000003037423 */ /* 0x000fca000001000a */
[----:B------:R-:W-:Y:S02]  /*f820*/  FSETP.LE.FTZ.AND P3, PT, R3, R0, PT ;  /* 0x000000000300720b */ /* 0x000fe40003f73000 */
[----:B------:R-:W-:-:S05]  /*f830*/  SHF.L.U32 R3, R122, 0x10, RZ ;  /* 0x000000107a037819 */ /* 0x000fca00000006ff */
[----:B------:R-:W-:Y:S01]  /*f840*/  FMUL.FTZ R121, R3, R189 ;  /* 0x000000bd03797220 */ /* 0x000fe20000410000 */
        /* <DEDUP_REMOVED lines=10> */
.L_x_24584:
        /* <DEDUP_REMOVED lines=13> */
.L_x_24586:
[----:B------:R-:W-:Y:S05]  /*f9c0*/  BSYNC.RECONVERGENT B2 ;  /* 0x0000000000027941 */ /* 0x000fea0003800200 */
.L_x_24585:
        /* <DEDUP_REMOVED lines=61> */
.L_x_24583:
[----:B------:R-:W-:Y:S05]  /*fda0*/  BSYNC.RECONVERGENT B1 ;  /* 0x0000000000017941 */ /* 0x000fea0003800200 */
.L_x_24582:
        /* <DEDUP_REMOVED lines=24> */
.L_x_24589:
        /* <DEDUP_REMOVED lines=13> */
.L_x_24591:
[----:B------:R-:W-:Y:S05]  /*10000*/  BSYNC.RECONVERGENT B2 ;  /* 0x0000000000027941 */ /* 0x000fea0003800200 */
.L_x_24590:
        /* <DEDUP_REMOVED lines=8> */
[----:B------:R-:W-:-:S03]  /*10090*/  IADD3 R2, PT, PT, R23, -0x4498517b, RZ ;  /* 0xbb67ae8517027810 */ /* 0x000fc60007ffe0ff */
        /* <DEDUP_REMOVED lines=51> */
[----:B------:R-:W-:-:S07]  /*103d0*/  IMAD.MOV.U32 R188, RZ, RZ, R190 ;  /* 0x000000ffffbc7224 */ /* 0x000fce00078e00be */
.L_x_24588:
[----:B------:R-:W-:Y:S05]  /*103e0*/  BSYNC.RECONVERGENT B1 ;  /* 0x0000000000017941 */ /* 0x000fea0003800200 */
.L_x_24587:
        /* <DEDUP_REMOVED lines=19> */
.L_x_24594:
        /* <DEDUP_REMOVED lines=13> */
.L_x_24596:
[----:B------:R-:W-:Y:S05]  /*105f0*/  BSYNC.RECONVERGENT B2 ;  /* 0x0000000000027941 */ /* 0x000fea0003800200 */
.L_x_24595:
        /* <DEDUP_REMOVED lines=61> */
.L_x_24593:
[----:B------:R-:W-:Y:S05]  /*109d0*/  BSYNC.RECONVERGENT B1 ;  /* 0x0000000000017941 */ /* 0x000fea0003800200 */
.L_x_24592:
        /* <DEDUP_REMOVED lines=23> */
.L_x_24599:
        /* <DEDUP_REMOVED lines=13> */
.L_x_24601:
[----:B------:R-:W-:Y:S05]  /*10c20*/  BSYNC.RECONVERGENT B2 ;  /* 0x0000000000027941 */ /* 0x000fea0003800200 */
.L_x_24600:
        /* <DEDUP_REMOVED lines=61> */
.L_x_24598:
[----:B------:R-:W-:Y:S05]  /*11000*/  BSYNC.RECONVERGENT B1 ;  /* 0x0000000000017941 */ /* 0x000fea0003800200 */
.L_x_24597:
[----:B------:R-:W-:Y:S01]  /*11010*/  I2FP.F32.U32 R14, R14 ;  /* 0x0000000e000e7245 */ /* 0x000fe20000201000 */
[----:B------:R-:W-:Y:S01]  /*11020*/  BSSY.RECONVERGENT B1, `(.L_x_24602) ;  /* 0x000005f000017945 */ /* 0x000fe20003800200 */
[----:B------:R-:W-:Y:S01]  /*11030*/  ISETP.NE.AND P6, PT, R190, 0x1, PT ;  /* 0x00000001be00780c */ /* 0x000fe20003fc5270 */
[----:B------:R-:W-:Y:S02]  /*11040*/  IMAD.MOV.U32 R191, RZ, RZ, R12 ;  /* 0x000000ffffbf7224 */ /* 0x000fe400078e000c */
[----:B------:R-:W-:-:S05]  /*11050*/  FFMA.FTZ R14, R14, R10, 1.1641532182693481445e-10 ;  /* 0x2f0000000e0e7423 */ /* 0x000fca000001000a */
[----:B------:R-:W-:Y:S02]  /*11060*/  FSETP.LE.FTZ.AND P5, PT, R14, R0, PT ;  /* 0x000000000e00720b */ /* 0x000fe40003fb3000 */
[----:B------:R-:W-:-:S05]  /*11070*/  SHF.L.U32 R14, R123, 0x10, RZ ;  /* 0x000000107b0e7819 */ /* 0x000fca00000006ff */
[----:B------:R-:W-:Y:S01]  /*11080*/  FMUL.FTZ R123, R14, R189 ;  /* 0x000000bd0e7b7220 */ /* 0x000fe20000410000 */
[----:B------:R-:W-:Y:S01]  /*11090*/  IMAD.MOV.U32 R14, RZ, RZ, 0x2 ;  /* 0x00000002ff0e7424 */ /* 0x000fe200078e00ff */
        /* <DEDUP_REMOVED lines=9> */
.L_x_24604:
        /* <DEDUP_REMOVED lines=16> */
.L_x_24606:
[----:B------:R-:W-:Y:S05]  /*11230*/  BSYNC.RECONVERGENT B2 ;  /* 0x0000000000027941 */ /* 0x000fea0003800200 */
.L_x_24605:
        /* <DEDUP_REMOVED lines=61> */
.L_x_24603:
[----:B------:R-:W-:Y:S05]  /*11610*/  BSYNC.RECONVERGENT B1 ;  /* 0x0000000000017941 */ /* 0x000fea0003800200 */
.L_x_24602:
[----:B------:R-:W-:-:S05]  /*11620*/  I2FP.F32.U32 R190, R191 ;  /* 0x000000bf00be7245 */ /* 0x000fca0000201000 */
[----:B------:R-:W-:-:S05]  /*11630*/  FFMA.FTZ R10, R190, R10, 1.1641532182693481445e-10 ;  /* 0x2f000000be0a7423 */ /* 0x000fca000001000a */
[----:B------:R-:W-:Y:S02]  /*11640*/  FSETP.GTU.FTZ.AND P6, PT, R10, R0, PT ;  /* 0x000000000a00720b */ /* 0x000fe40003fdc000 */
[----:B------:R-:W-:Y:S02]  /*11650*/  PRMT R0, R99, 0x7632, R0 ;  /* 0x0000763263007816 */ /* 0x000fe40000000000 */
[----:B------:R-:W-:Y:S02]  /*11660*/  FSEL R10, R123, RZ, P5 ;  /* 0x000000ff7b0a7208 */ /* 0x000fe40002800000 */
[----:B------:R-:W-:-:S05]  /*11670*/  SHF.L.U32 R0, R0, 0x10, RZ ;  /* 0x0000001000007819 */ /* 0x000fca00000006ff */
[----:B------:R-:W-:-:S05]  /*11680*/  FMUL.FTZ R0, R0, R189 ;  /* 0x000000bd00007220 */ /* 0x000fca0000410000 */
[----:B------:R-:W-:-:S05]  /*11690*/  FSEL R0, R0, RZ, !P6 ;  /* 0x000000ff00007208 */ /* 0x000fca0007000000 */
[----:B------:R-:W-:Y:S01]  /*116a0*/  FADD.FTZ R123, R0, R10 ;  /* 0x0000000a007b7221 */ /* 0x000fe20000010000 */
[----:B------:R-:W-:-:S03]  /*116b0*/  SEL R0, RZ, 0x1, P6 ;  /* 0x00000001ff007807 */ /* 0x000fc60003000000 */
[----:B------:R-:W-:Y:S01]  /*116c0*/  @P1 FADD.FTZ R123, R107, R123 ;  /* 0x0000007b6b7b1221 */ /* 0x000fe20000010000 */
[----:B------:R-:W-:Y:S06]  /*116d0*/  BRA `(.L_x_24607) ;  /* 0x00000030007c7947 */ /* 0x000fec0003800000 */
.L_x_24526:
        /* <DEDUP_REMOVED lines=16> */
.L_x_24610:
        /* <DEDUP_REMOVED lines=13> */
.L_x_24612:
[----:B------:R-:W-:Y:S05]  /*118b0*/  BSYNC.RECONVERGENT B2 ;  /* 0x0000000000027941 */ /* 0x000fea0003800200 */
.L_x_24611:
        /* <DEDUP_REMOVED lines=61> */
.L_x_24609:
[----:B------:R-:W-:Y:S05]  /*11c90*/  BSYNC.RECONVERGENT B1 ;  /* 0x0000000000017941 */ /* 0x000fea0003800200 */
.L_x_24608:
        /* <DEDUP_REMOVED lines=8> */
[----:B-----5:R-:W-:Y:S02]  /*11d20*/  PRMT R14, R120, 0x7632, R14 ;  /* 0x00007632780e7816 */ /* 0x020fe4000000000e */
[----:B------:R-:W-:-:S02]  /*11d30*/  MOV R118, R12 ;  /* 0x0000000c00767202 */ /* 0x000fc40000000f00 */
[----:B0-----:R-:W-:Y:S01]  /*11d40*/  FSETP.LE.FTZ.AND P3, PT, R10, R216, PT ;  /* 0x000000d80a00720b */ /* 0x001fe20003f73000 */
        /* <DEDUP_REMOVED lines=11> */
.L_x_24615:
        /* <DEDUP_REMOVED lines=13> */
.L_x_24617:
[----:B------:R-:W-:Y:S05]  /*11ed0*/  BSYNC.RECONVERGENT B2 ;  /* 0x0000000000027941 */ /* 0x000fea0003800200 */
.L_x_24616:
        /* <DEDUP_REMOVED lines=61> */
.L_x_24614:
[----:B------:R-:W-:Y:S05]  /*122b0*/  BSYNC.RECONVERGENT B1 ;  /* 0x0000000000017941 */ /* 0x000fea0003800200 */
.L_x_24613:
        /* <DEDUP_REMOVED lines=19> */
.L_x_24620:
        /* <DEDUP_REMOVED lines=13> */
.L_x_24622:
[----:B------:R-:W-:Y:S05]  /*124c0*/  BSYNC.RECONVERGENT B2 ;  /* 0x0000000000027941 */ /* 0x000fea0003800200 */
.L_x_24621:
        /* <DEDUP_REMOVED lines=61> */
.L_x_24619:
[----:B------:R-:W-:Y:S05]  /*128a0*/  BSYNC.RECONVERGENT B1 ;  /* 0x0000000000017941 */ /* 0x000fea0003800200 */
.L_x_24618:
        /* <DEDUP_REMOVED lines=20> */
.L_x_24625:
        /* <DEDUP_REMOVED lines=13> */
.L_x_24627:
[----:B------:R-:W-:Y:S05]  /*12ac0*/  BSYNC.RECONVERGENT B2 ;  /* 0x0000000000027941 */ /* 0x000fea0003800200 */
.L_x_24626:
        /* <DEDUP_REMOVED lines=61> */
.L_x_24624:
[----:B------:R-:W-:Y:S05]  /*12ea0*/  BSYNC.RECONVERGENT B1 ;  /* 0x0000000000017941 */ /* 0x000fea0003800200 */
.L_x_24623:
        /* <DEDUP_REMOVED lines=19> */
.L_x_24630:
        /* <DEDUP_REMOVED lines=13> */
.L_x_24632:
[----:B------:R-:W-:Y:S05]  /*130b0*/  BSYNC.RECONVERGENT B2 ;  /* 0x0000000000027941 */ /* 0x000fea0003800200 */
.L_x_24631:
        /* <DEDUP_REMOVED lines=61> */
.L_x_24629:
[----:B------:R-:W-:Y:S05]  /*13490*/  BSYNC.RECONVERGENT B1 ;  /* 0x0000000000017941 */ /* 0x000fea0003800200 */
.L_x_24628:
        /* <DEDUP_REMOVED lines=18> */
.L_x_24635:
        /* <DEDUP_REMOVED lines=13> */
.L_x_24637:
[----:B------:R-:W-:Y:S05]  /*13690*/  BSYNC.RECONVERGENT B2 ;  /* 0x0000000000027941 */ /* 0x000fea0003800200 */
.L_x_24636:
        /* <DEDUP_REMOVED lines=61> */
.L_x_24634:
[----:B------:R-:W-:Y:S05]  /*13a70*/  BSYNC.RECONVERGENT B1 ;  /* 0x0000000000017941 */ /* 0x000fea0003800200 */
.L_x_24633:
        /* <DEDUP_REMOVED lines=17> */
.L_x_24640:
        /* <DEDUP_REMOVED lines=13> */
.L_x_24642:
[----:B------:R-:W-:Y:S05]  /*13c60*/  BSYNC.RECONVERGENT B2 ;  /* 0x0000000000027941 */ /* 0x000fea0003800200 */
.L_x_24641:
        /* <DEDUP_REMOVED lines=61> */
.L_x_24639:
[----:B------:R-:W-:Y:S05]  /*14040*/  BSYNC.RECONVERGENT B1 ;  /* 0x0000000000017941 */ /* 0x000fea0003800200 */
.L_x_24638:
        /* <DEDUP_REMOVED lines=18> */
.L_x_24645:
        /* <DEDUP_REMOVED lines=13> */
.L_x_24647:
[----:B------:R-:W-:Y:S05]  /*14240*/  BSYNC.RECONVERGENT B2 ;  /* 0x0000000000027941 */ /* 0x000fea0003800200 */
.L_x_24646:
        /* <DEDUP_REMOVED lines=60> */
[----:B------:R-:W-:-:S07]  /*14610*/  HFMA2 R14, -RZ, RZ, 0, 0 ;  /* 0x00000000ff0e7431 */ /* 0x000fce00000001ff */
.L_x_24644:
[----:B------:R-:W-:Y:S05]  /*14620*/  BSYNC.RECONVERGENT B1 ;  /* 0x0000000000017941 */ /* 0x000fea0003800200 */
.L_x_24643:
        /* <DEDUP_REMOVED lines=10> */
[----:B------:R-:W-:Y:S01]  /*146d0*/  FSETP.GTU.FTZ.AND P5, PT, R122, R216, PT ;  /* 0x000000d87a00720b */ /* 0x000fe20003fbc000 */
[----:B------:R-:W-:Y:S01]  /*146e0*/  IMAD.U32 R122, R123, 0x10000, RZ ;  /* 0x000100007b7a7824 */ /* 0x000fe200078e00ff */
[----:B------:R-:W-:Y:S01]  /*146f0*/  @P1 LOP3.LUT R17, R17, 0x10000, RZ, 0xfc, !PT ;  /* 0x0001000011111812 */ /* 0x000fe200078efcff */
[----:B------:R-:W-:Y:S01]  /*14700*/  FMUL.FTZ R123, R118, UR10 ;  /* 0x0000000a767b7c20 */ /* 0x000fe20008410000 */
[----:B------:R-:W-:Y:S01]  /*14710*/  FMUL.FTZ R118, R117, UR10 ;  /* 0x0000000a75767c20 */ /* 0x000fe20008410000 */
[----:B------:R-:W-:Y:S01]  /*14720*/  FMUL.FTZ R117, R10, UR10 ;  /* 0x0000000a0a757c20 */ /* 0x000fe20008410000 */
[C---:B------:R-:W-:Y:S01]  /*14730*/  LOP3.LUT P1, RZ, R17.reuse, 0x8, RZ, 0xc0, !PT ;  /* 0x0000000811ff7812 */ /* 0x040fe2000782c0ff */
[----:B------:R-:W-:Y:S01]  /*14740*/  FMUL.FTZ R10, R122, UR10 ;  /* 0x0000000a7a0a7c20 */ /* 0x000fe20008410000 */
[----:B------:R-:W-:Y:S02]  /*14750*/  LOP3.LUT R17, R17, 0xffff7fff, RZ, 0xc0, !PT ;  /* 0xffff7fff11117812 */ /* 0x000fe400078ec0ff */
[----:B------:R-:W-:-:S02]  /*14760*/  FSEL R116, R117, RZ, P2 ;  /* 0x000000ff75747208 */ /* 0x000fc40001000000 */
[----:B------:R-:W-:Y:S02]  /*14770*/  @P0 LOP3.LUT R17, R17, 0x8000, RZ, 0xfc, !PT ;  /* 0x0000800011110812 */ /* 0x000fe400078efcff */
[----:B------:R-:W-:Y:S02]  /*14780*/  FSEL R117, R189, RZ, P1 ;  /* 0x000000ffbd757208 */ /* 0x000fe40000800000 */
[C---:B------:R-:W-:Y:S02]  /*14790*/  LOP3.LUT P1, RZ, R17.reuse, 0x10000, RZ, 0xc0, !PT ;  /* 0x0001000011ff7812 */ /* 0x040fe4000782c0ff */
[C---:B------:R-:W-:Y:S02]  /*147a0*/  LOP3.LUT P2, RZ, R17.reuse, 0x20000, RZ, 0xc0, !PT ;  /* 0x0002000011ff7812 */ /* 0x040fe4000784c0ff */
[C---:B------:R-:W-:Y:S02]  /*147b0*/  LOP3.LUT P6, RZ, R17.reuse, 0x2, RZ, 0xc0, !PT ;  /* 0x0000000211ff7812 */ /* 0x040fe400078cc0ff */
[----:B------:R-:W-:-:S02]  /*147c0*/  LOP3.LUT P0, RZ, R17, 0x4, RZ, 0xc0, !PT ;  /* 0x0000000411ff7812 */ /* 0x000fc4000780c0ff */
        /* <DEDUP_REMOVED lines=16> */
.L_x_24607:
        /* <DEDUP_REMOVED lines=44> */
.L_x_24648:
[----:B------:R-:W-:Y:S01]  /*14b90*/  MOV R10, R188 ;  /* 0x000000bc000a7202 */ /* 0x000fe20000000f00 */
[----:B------:R-:W-:-:S07]  /*14ba0*/  VIADD R21, R21, 0x20 ;  /* 0x0000002015157836 */ /* 0x000fce0000000000 */
.L_x_24525:
[----:B------:R-:W-:Y:S05]  /*14bb0*/  BSYNC.RECONVERGENT B0 ;  /* 0x0000000000007941 */ /* 0x000fea0003800200 */
.L_x_24524:
        /* <DEDUP_REMOVED lines=36> */
.L_x_24654:
        /* <DEDUP_REMOVED lines=13> */
.L_x_24656:
[----:B------:R-:W-:Y:S05]  /*14ed0*/  BSYNC.RECONVERGENT B2 ;  /* 0x0000000000027941 */ /* 0x000fea0003800200 */
.L_x_24655:
        /* <DEDUP_REMOVED lines=57> */
[----:B------:R-:W-:Y:S02]  /*15270*/  VIADD R0, R23, 0x96a522ad ;  /* 0x96a522ad17007836 */ /* 0x000fe40000000000 */
[----:B------:R-:W-:Y:S02]  /*15280*/  IMAD.MOV.U32 R188, RZ, RZ, R2 ;  /* 0x000000ffffbc7224 */ /* 0x000fe400078e0002 */
[----:B------:R-:W-:Y:S01]  /*15290*/  IMAD.MOV.U32 R2, RZ, RZ, R10 ;  /* 0x000000ffff027224 */ /* 0x000fe200078e000a */
[----:B------:R-:W-:-:S07]  /*152a0*/  LOP3.LUT R16, R0, R6, R3, 0x96, !PT ;  /* 0x0000000600107212 */ /* 0x000fce00078e9603 */
.L_x_24653:
[----:B------:R-:W-:Y:S05]  /*152b0*/  BSYNC.RECONVERGENT B1 ;  /* 0x0000000000017941 */ /* 0x000fea0003800200 */
.L_x_24652:
        /* <DEDUP_REMOVED lines=24> */
.L_x_24659:
        /* <DEDUP_REMOVED lines=13> */
.L_x_24661:
[----:B------:R-:W-:Y:S05]  /*15510*/  BSYNC.RECONVERGENT B2 ;  /* 0x0000000000027941 */ /* 0x000fea0003800200 */
.L_x_24660:
        /* <DEDUP_REMOVED lines=61> */
.L_x_24658:
[----:B------:R-:W-:Y:S05]  /*158f0*/  BSYNC.RECONVERGENT B1 ;  /* 0x0000000000017941 */ /* 0x000fea0003800200 */
.L_x_24657:
[----:B------:R-:W-:Y:S01]  /*15900*/  I2FP.F32.U32 R4, R6 ;  /* 0x0000000600047245 */ /* 0x000fe20000201000 */
[----:B------:R-:W-:Y:S01]  /*15910*/  BSSY.RECONVERGENT B1, `(.L_x_24662) ;  /* 0x0000062000017945 */ /* 0x000fe20003800200 */
[----:B------:R-:W-:-:S03]  /*15920*/  FSEL R3, R3, RZ, P4 ;  /* 0x000000ff03037208 */ /* 0x000fc60002000000 */
        /* <DEDUP_REMOVED lines=21> */
.L_x_24664:
        /* <DEDUP_REMOVED lines=13> */
.L_x_24666:
[----:B------:R-:W-:Y:S05]  /*15b50*/  BSYNC.RECONVERGENT B2 ;  /* 0x0000000000027941 */ /* 0x000fea0003800200 */
.L_x_24665:
        /* <DEDUP_REMOVED lines=61> */
.L_x_24663:
[----:B------:R-:W-:Y:S05]  /*15f30*/  BSYNC.RECONVERGENT B1 ;  /* 0x0000000000017941 */ /* 0x000fea0003800200 */
.L_x_24662:
        /* <DEDUP_REMOVED lines=20> */
.L_x_24669:
        /* <DEDUP_REMOVED lines=13> */
.L_x_24671:
[----:B------:R-:W-:Y:S05]  /*16150*/  BSYNC.RECONVERGENT B2 ;  /* 0x0000000000027941 */ /* 0x000fea0003800200 */
.L_x_24670:
        /* <DEDUP_REMOVED lines=61> */
.L_x_24668:
[----:B------:R-:W-:Y:S05]  /*16530*/  BSYNC.RECONVERGENT B1 ;  /* 0x0000000000017941 */ /* 0x000fea0003800200 */
.L_x_24667:
        /* <DEDUP_REMOVED lines=25> */
.L_x_24674:
        /* <DEDUP_REMOVED lines=13> */
.L_x_24676:
[----:B------:R-:W-:Y:S05]  /*167a0*/  BSYNC.RECONVERGENT B2 ;  /* 0x0000000000027941 */ /* 0x000fea0003800200 */
.L_x_24675:
        /* <DEDUP_REMOVED lines=61> */
.L_x_24673:
[----:B------:R-:W-:Y:S05]  /*16b80*/  BSYNC.RECONVERGENT B1 ;  /* 0x0000000000017941 */ /* 0x000fea0003800200 */
.L_x_24672:
        /* <DEDUP_REMOVED lines=21> */
.L_x_24679:
        /* <DEDUP_REMOVED lines=13> */
.L_x_24681:
[----:B------:R-:W-:Y:S05]  /*16db0*/  BSYNC.RECONVERGENT B2 ;  /* 0x0000000000027941 */ /* 0x000fea0003800200 */
.L_x_24680:
        /* <DEDUP_REMOVED lines=61> */
.L_x_24678:
[----:B------:R-:W-:Y:S05]  /*17190*/  BSYNC.RECONVERGENT B1 ;  /* 0x0000000000017941 */ /* 0x000fea0003800200 */
.L_x_24677:
        /* <DEDUP_REMOVED lines=24> */
.L_x_24684:
        /* <DEDUP_REMOVED lines=13> */
.L_x_24686:
[----:B------:R-:W-:Y:S05]  /*173f0*/  BSYNC.RECONVERGENT B2 ;  /* 0x0000000000027941 */ /* 0x000fea0003800200 */
.L_x_24685:
        /* <DEDUP_REMOVED lines=10> */
[----:B------:R-:W-:Y:S02]  /*174a0*/  IADD3 R5, PT, PT, R23, 0x76cf5d0a, RZ ;  /* 0x76cf5d0a17057810 */ /* 0x000fe40007ffe0ff */
[----:B------:R-:W-:Y:S02]  /*174b0*/  IADD3 R12, PT, PT, R22, 0x1715609d, RZ ;  /* 0x1715609d160c7810 */ /* 0x000fe40007ffe0ff */
        /* <DEDUP_REMOVED lines=49> */
.L_x_24683:
[----:B------:R-:W-:Y:S05]  /*177d0*/  BSYNC.RECONVERGENT B1 ;  /* 0x0000000000017941 */ /* 0x000fea0003800200 */
.L_x_24682:
        /* <DEDUP_REMOVED lines=20> */
.L_x_24689:
        /* <DEDUP_REMOVED lines=13> */
.L_x_24691:
[----:B------:R-:W-:Y:S05]  /*179f0*/  BSYNC.RECONVERGENT B2 ;  /* 0x0000000000027941 */ /* 0x000fea0003800200 */
.L_x_24690:
        /* <DEDUP_REMOVED lines=61> */
.L_x_24688:
[----:B------:R-:W-:Y:S05]  /*17dd0*/  BSYNC.RECONVERGENT B1 ;  /* 0x0000000000017941 */ /* 0x000fea0003800200 */
.L_x_24687:
        /* <DEDUP_REMOVED lines=25> */
.L_x_24694:
        /* <DEDUP_REMOVED lines=13> */
.L_x_24696:
[----:B------:R-:W-:Y:S05]  /*18040*/  BSYNC.RECONVERGENT B2 ;  /* 0x0000000000027941 */ /* 0x000fea0003800200 */
.L_x_24695:
        /* <DEDUP_REMOVED lines=61> */
.L_x_24693:
[----:B------:R-:W-:Y:S05]  /*18420*/  BSYNC.RECONVERGENT B1 ;  /* 0x0000000000017941 */ /* 0x000fea0003800200 */
.L_x_24692:
        /* <DEDUP_REMOVED lines=19> */
.L_x_24699:
        /* <DEDUP_REMOVED lines=13> */
.L_x_24701:
[----:B------:R-:W-:Y:S05]  /*18630*/  BSYNC.RECONVERGENT B2 ;  /* 0x0000000000027941 */ /* 0x000fea0003800200 */
.L_x_24700:
        /* <DEDUP_REMOVED lines=61> */
.L_x_24698:
[----:B------:R-:W-:Y:S05]  /*18a10*/  BSYNC.RECONVERGENT B1 ;  /* 0x0000000000017941 */ /* 0x000fea0003800200 */
.L_x_24697:
        /* <DEDUP_REMOVED lines=14> */
[----:B------:R-:W-:-:S10]  /*18b00*/  HFMA2 R2, -RZ, RZ, 0, 1.1920928955078125e-07 ;  /* 0x00000002ff027431 */ /* 0x000fd400000001ff */
        /* <DEDUP_REMOVED lines=9> */
.L_x_24704:
        /* <DEDUP_REMOVED lines=13> */
.L_x_24706:
[----:B------:R-:W-:Y:S05]  /*18c70*/  BSYNC.RECONVERGENT B2 ;  /* 0x0000000000027941 */ /* 0x000fea0003800200 */
.L_x_24705:
        /* <DEDUP_REMOVED lines=57> */
[----:B------:R-:W-:Y:S01]  /*19010*/  IMAD.MOV.U32 R3, RZ, RZ, R188 ;  /* 0x000000ffff037224 */ /* 0x000fe200078e00bc */
[----:B------:R-:W-:Y:S01]  /*19020*/  MOV R188, R2 ;  /* 0x0000000200bc7202 */ /* 0x000fe20000000f00 */
[----:B------:R-:W-:Y:S02]  /*19030*/  IMAD.MOV.U32 R12, RZ, RZ, R14 ;  /* 0x000000ffff0c7224 */ /* 0x000fe400078e000e */
[----:B------:R-:W-:-:S07]  /*19040*/  IMAD.MOV.U32 R2, RZ, RZ, RZ ;  /* 0x000000ffff027224 */ /* 0x000fce00078e00ff */
.L_x_24703:
[----:B------:R-:W-:Y:S05]  /*19050*/  BSYNC.RECONVERGENT B1 ;  /* 0x0000000000017941 */ /* 0x000fea0003800200 */
.L_x_24702:
[----:B------:R-:W-:Y:S01]  /*19060*/  I2FP.F32.U32 R3, R3 ;  /* 0x0000000300037245 */ /* 0x000fe20000201000 */
[----:B------:R-:W-:Y:S01]  /*19070*/  BSSY.RECONVERGENT B1, `(.L_x_24707) ;  /* 0x000005c000017945 */ /* 0x000fe20003800200 */
[----:B------:R-:W-:Y:S01]  /*19080*/  ISETP.NE.AND P4, PT, R2, 0x1, PT ;  /* 0x000000010200780c */ /* 0x000fe20003f85270 */
[----:B------:R-:W-:Y:S02]  /*19090*/  HFMA2 R14, -RZ, RZ, 0, 1.1920928955078125e-07 ;  /* 0x00000002ff0e7431 */ /* 0x000fe400000001ff */
[----:B------:R-:W-:-:S05]  /*190a0*/  FFMA.FTZ R3, R3, R10, 1.1641532182693481445e-10 ;  /* 0x2f00000003037423 */ /* 0x000fca000001000a */
[----:B------:R-:W-:Y:S01]  /*190b0*/  FSETP.LE.FTZ.AND P3, PT, R3, R0, PT ;  /* 0x000000000300720b */ /* 0x000fe20003f73000 */
[----:B------:R-:W-:-:S04]  /*190c0*/  IMAD.U32 R3, R130, 0x10000, RZ ;  /* 0x0001000082037824 */ /* 0x000fc800078e00ff */
[----:B------:R-:W-:Y:S01]  /*190d0*/  FMUL.FTZ R129, R3, R189 ;  /* 0x000000bd03817220 */ /* 0x000fe20000410000 */
        /* <DEDUP_REMOVED lines=10> */
.L_x_24709:
        /* <DEDUP_REMOVED lines=13> */
.L_x_24711:
[----:B------:R-:W-:Y:S05]  /*19250*/  BSYNC.RECONVERGENT B2 ;  /* 0x0000000000027941 */ /* 0x000fea0003800200 */
.L_x_24710:
        /* <DEDUP_REMOVED lines=61> */
.L_x_24708:
[----:B------:R-:W-:Y:S05]  /*19630*/  BSYNC.RECONVERGENT B1 ;  /* 0x0000000000017941 */ /* 0x000fea0003800200 */
.L_x_24707:
        /* <DEDUP_REMOVED lines=24> */
.L_x_24714:
        /* <DEDUP_REMOVED lines=13> */
.L_x_24716:
[----:B------:R-:W-:Y:S05]  /*19890*/  BSYNC.RECONVERGENT B2 ;  /* 0x0000000000027941 */ /* 0x000fea0003800200 */
.L_x_24715:
        /* <DEDUP_REMOVED lines=61> */
.L_x_24713:
[----:B------:R-:W-:Y:S05]  /*19c70*/  BSYNC.RECONVERGENT B1 ;  /* 0x0000000000017941 */ /* 0x000fea0003800200 */
.L_x_24712:
        /* <DEDUP_REMOVED lines=19> */
.L_x_24719:
        /* <DEDUP_REMOVED lines=13> */
.L_x_24721:
[----:B------:R-:W-:Y:S05]  /*19e80*/  BSYNC.RECONVERGENT B2 ;  /* 0x0000000000027941 */ /* 0x000fea0003800200 */
.L_x_24720:
[----:B------:R-:W-:Y:S01]  /*19e90*/  LOP3.LUT R14, R11, R219, R23, 0x96, !PT ;  /* 0x000000db0b0e7212 */ /* 0x000fe200078e9617 */
[----:B------:R-:W-:-:S04]  /*19ea0*/  IMAD.WIDE.U32 R190, R20, -0x326172a9, RZ ;  /* 0xcd9e8d5714be7825 */ /* 0x000fc800078e00ff */
[----:B------:R-:W-:Y:S01]  /*19eb0*/  VIADD R16, R22, 0x9e3779b9 ;  /* 0x9e3779b916107836 */ /* 0x000fe20000000000 */
[----:B------:R-:W-:Y:S01]  /*19ec0*/  LOP3.LUT R12, R13, R191, R22, 0x96, !PT ;  /* 0x000000bf0d0c7212 */ /* 0x000fe200078e9616 */
[----:B------:R-:W-:-:S05]  /*19ed0*/  IMAD.WIDE.U32 R14, R14, -0x326172a9, RZ ;  /* 0xcd9e8d570e0e7825 */ /* 0x000fca00078e00ff */
        /* <DEDUP_REMOVED lines=56> */
.L_x_24718:
[----:B------:R-:W-:Y:S05]  /*1a260*/  BSYNC.RECONVERGENT B1 ;  /* 0x0000000000017941 */ /* 0x000fea0003800200 */
.L_x_24717:
        /* <DEDUP_REMOVED lines=23> */
.L_x_24724:
        /* <DEDUP_REMOVED lines=13> */
.L_x_24726:
[----:B------:R-:W-:Y:S05]  /*1a4b0*/  BSYNC.RECONVERGENT B2 ;  /* 0x0000000000027941 */ /* 0x000fea0003800200 */
.L_x_24725:
        /* <DEDUP_REMOVED lines=61> */
.L_x_24723:
[----:B------:R-:W-:Y:S05]  /*1a890*/  BSYNC.RECONVERGENT B1 ;  /* 0x0000000000017941 */ /* 0x000fea0003800200 */
.L_x_24722:
[----:B------:R-:W-:Y:S01]  /*1a8a0*/  I2FP.F32.U32 R14, R14 ;  /* 0x0000000e000e7245 */ /* 0x000fe20000201000 */
[----:B------:R-:W-:Y:S01]  /*1a8b0*/  BSSY.RECONVERGENT B1, `(.L_x_24727) ;  /* 0x000005f000017945 */ /* 0x000fe20003800200 */
[----:B------:R-:W-:Y:S01]  /*1a8c0*/  ISETP.NE.AND P6, PT, R190, 0x1, PT ;  /* 0x00000001be00780c */ /* 0x000fe20003fc5270 */
[----:B------:R-:W-:Y:S02]  /*1a8d0*/  IMAD.MOV.U32 R191, RZ, RZ, R12 ;  /* 0x000000ffffbf7224 */ /* 0x000fe400078e000c */
[----:B------:R-:W-:-:S05]  /*1a8e0*/  FFMA.FTZ R14, R14, R10, 1.1641532182693481445e-10 ;  /* 0x2f0000000e0e7423 */ /* 0x000fca000001000a */
[----:B------:R-:W-:Y:S01]  /*1a8f0*/  FSETP.LE.FTZ.AND P5, PT, R14, R0, PT ;  /* 0x000000000e00720b */ /* 0x000fe20003fb3000 */
[----:B------:R-:W-:-:S04]  /*1a900*/  IMAD.U32 R14, R131, 0x10000, RZ ;  /* 0x00010000830e7824 */ /* 0x000fc800078e00ff */
[----:B------:R-:W-:Y:S01]  /*1a910*/  FMUL.FTZ R131, R14, R189 ;  /* 0x000000bd0e837220 */ /* 0x000fe20000410000 */
[----:B------:R-:W-:Y:S01]  /*1a920*/  HFMA2 R14, -RZ, RZ, 0, 1.1920928955078125e-07 ;  /* 0x00000002ff0e7431 */ /* 0x000fe200000001ff */
        /* <DEDUP_REMOVED lines=9> */
.L_x_24729:
        /* <DEDUP_REMOVED lines=16> */
.L_x_24731:
[----:B------:R-:W-:Y:S05]  /*1aac0*/  BSYNC.RECONVERGENT B2 ;  /* 0x0000000000027941 */ /* 0x000fea0003800200 */
.L_x_24730:
        /* <DEDUP_REMOVED lines=61> */
.L_x_24728:
[----:B------:R-:W-:Y:S05]  /*1aea0*/  BSYNC.RECONVERGENT B1 ;  /* 0x0000000000017941 */ /* 0x000fea0003800200 */
.L_x_24727:
        /* <DEDUP_REMOVED lines=10> */
[----:B------:R-:W-:Y:S01]  /*1af50*/  @P1 FADD.FTZ R131, R107, R131 ;  /* 0x000000836b831221 */ /* 0x000fe20000010000 */
[----:B------:R-:W-:Y:S06]  /*1af60*/  BRA `(.L_x_24732) ;  /* 0x00000030007c7947 */ /* 0x000fec0003800000 */
.L_x_24651:
        /* <DEDUP_REMOVED lines=16> */
.L_x_24735:
        /* <DEDUP_REMOVED lines=13> */
.L_x_24737:
[----:B------:R-:W-:Y:S05]  /*1b140*/  BSYNC.RECONVERGENT B2 ;  /* 0x0000000000027941 */ /* 0x000fea0003800200 */
.L_x_24736:
        /* <DEDUP_REMOVED lines=61> */
.L_x_24734:
[----:B------:R-:W-:Y:S05]  /*1b520*/  BSYNC.RECONVERGENT B1 ;  /* 0x0000000000017941 */ /* 0x000fea0003800200 */
.L_x_24733:
        /* <DEDUP_REMOVED lines=8> */
[----:B------:R-:W-:Y:S02]  /*1b5b0*/  IMAD.MOV.U32 R125, RZ, RZ, 0x2 ;  /* 0x00000002ff7d7424 */ /* 0x000fe400078e00ff */
[----:B------:R-:W-:Y:S01]  /*1b5c0*/  IMAD.MOV.U32 R126, RZ, RZ, R12 ;  /* 0x000000ffff7e7224 */ /* 0x000fe200078e000c */
[----:B0-----:R-:W-:-:S02]  /*1b5d0*/  FSETP.LE.FTZ.AND P3, PT, R10, R216, PT ;  /* 0x000000d80a00720b */ /* 0x001fc40003f73000 */
        /* <DEDUP_REMOVED lines=11> */
.L_x_24740:
        /* <DEDUP_REMOVED lines=13> */
.L_x_24742:
[----:B------:R-:W-:Y:S05]  /*1b760*/  BSYNC.RECONVERGENT B2 ;  /* 0x0000000000027941 */ /* 0x000fea0003800200 */
.L_x_24741:
        /* <DEDUP_REMOVED lines=61> */
.L_x_24739:
[----:B------:R-:W-:Y:S05]  /*1bb40*/  BSYNC.RECONVERGENT B1 ;  /* 0x0000000000017941 */ /* 0x000fea0003800200 */
.L_x_24738:
        /* <DEDUP_REMOVED lines=19> */
.L_x_24745:
        /* <DEDUP_REMOVED lines=13> */
.L_x_24747:
[----:B------:R-:W-:Y:S05]  /*1bd50*/  BSYNC.RECONVERGENT B2 ;  /* 0x0000000000027941 */ /* 0x000fea0003800200 */
.L_x_24746:
        /* <DEDUP_REMOVED lines=61> */
.L_x_24744:
[----:B------:R-:W-:Y:S05]  /*1c130*/  BSYNC.RECONVERGENT B1 ;  /* 0x0000000000017941 */ /* 0x000fea0003800200 */
.L_x_24743:
[----:B------:R-:W-:Y:S01]  /*1c140*/  I2FP.F32.U32 R14, R14 ;  /* 0x0000000e000e7245 */ /* 0x000fe20000201000 */
[----:B------:R-:W-:Y:S01]  /*1c150*/  BSSY.RECONVERGENT B1, `(.L_x_24748) ;  /* 0x000005e000017945 */ /* 0x000fe20003800200 */
[----:B------:R-:W-:Y:S01]  /*1c160*/  LOP3.LUT R17, R17, 0xfffffffb, RZ, 0xc0, !PT ;  /* 0xfffffffb11117812 */ /* 0x000fe200078ec0ff */
[----:B------:R-:W-:Y:S01]  /*1c170*/  IMAD.MOV.U32 R127, RZ, RZ, 0x2 ;  /* 0x00000002ff7f7424 */ /* 0x000fe200078e00ff */
[C---:B------:R-:W-:Y:S01]  /*1c180*/  SHF.L.U32 R125, R129.reuse, 0x10, RZ ;  /* 0x00000010817d7819 */ /* 0x040fe200000006ff */
        /* <DEDUP_REMOVED lines=15> */
.L_x_24750:
        /* <DEDUP_REMOVED lines=13> */
.L_x_24752:
[----:B------:R-:W-:Y:S05]  /*1c350*/  BSYNC.RECONVERGENT B2 ;  /* 0x0000000000027941 */ /* 0x000fea0003800200 */
.L_x_24751:
        /* <DEDUP_REMOVED lines=61> */
.L_x_24749:
[----:B------:R-:W-:Y:S05]  /*1c730*/  BSYNC.RECONVERGENT B1 ;  /* 0x0000000000017941 */ /* 0x000fea0003800200 */
.L_x_24748:
        /* <DEDUP_REMOVED lines=19> */
.L_x_24755:
        /* <DEDUP_REMOVED lines=13> */
.L_x_24757:
[----:B------:R-:W-:Y:S05]  /*1c940*/  BSYNC.RECONVERGENT B2 ;  /* 0x0000000000027941 */ /* 0x000fea0003800200 */
.L_x_24756:
        /* <DEDUP_REMOVED lines=61> */
.L_x_24754:
[----:B------:R-:W-:Y:S05]  /*1cd20*/  BSYNC.RECONVERGENT B1 ;  /* 0x0000000000017941 */ /* 0x000fea0003800200 */
.L_x_24753:
        /* <DEDUP_REMOVED lines=18> */
.L_x_24760:
        /* <DEDUP_REMOVED lines=13> */
.L_x_24762:
[----:B------:R-:W-:Y:S05]  /*1cf20*/  BSYNC.RECONVERGENT B2 ;  /* 0x0000000000027941 */ /* 0x000fea0003800200 */
.L_x_24761:
        /* <DEDUP_REMOVED lines=61> */
.L_x_24759:
[----:B------:R-:W-:Y:S05]  /*1d300*/  BSYNC.RECONVERGENT B1 ;  /* 0x0000000000017941 */ /* 0x000fea0003800200 */
.L_x_24758:
        /* <DEDUP_REMOVED lines=17> */
.L_x_24765:
        /* <DEDUP_REMOVED lines=13> */
.L_x_24767:
[----:B------:R-:W-:Y:S05]  /*1d4f0*/  BSYNC.RECONVERGENT B2 ;  /* 0x0000000000027941 */ /* 0x000fea0003800200 */
.L_x_24766:
        /* <DEDUP_REMOVED lines=60> */
[----:B------:R-:W-:-:S07]  /*1d8c0*/  IMAD.MOV.U32 R188, RZ, RZ, R190 ;  /* 0x000000ffffbc7224 */ /* 0x000fce00078e00be */
.L_x_24764:
[----:B------:R-:W-:Y:S05]  /*1d8d0*/  BSYNC.RECONVERGENT B1 ;  /* 0x0000000000017941 */ /* 0x000fea0003800200 */
.L_x_24763:
        /* <DEDUP_REMOVED lines=18> */
.L_x_24770:
        /* <DEDUP_REMOVED lines=13> */
.L_x_24772:
[----:B------:R-:W-:Y:S05]  /*1dad0*/  BSYNC.RECONVERGENT B2 ;  /* 0x0000000000027941 */ /* 0x000fea0003800200 */
.L_x_24771:
[----:B------:R-:W-:Y:S01]  /*1dae0*/  LOP3.LUT R14, R11, R219, R23, 0x96, !PT ;  /* 0x000000db0b0e7212 */ /* 0x000fe200078e9617 */
[----:B------:R-:W-:Y:S01]  /*1daf0*/  IMAD.WIDE.U32 R190, R20, -0x326172a9, RZ ;  /* 0xcd9e8d5714be7825 */ /* 0x000fe200078e00ff */
[----:B------:R-:W-:-:S03]  /*1db00*/  MOV R130, R188 ;  /* 0x000000bc00827202 */ /* 0x000fc60000000f00 */
        /* <DEDUP_REMOVED lines=54> */
[----:B------:R-:W-:-:S03]  /*1de70*/  IMAD.MOV.U32 R188, RZ, RZ, R190 ;  /* 0x000000ffffbc7224 */ /* 0x000fc600078e00be */
[----:B------:R-:W-:Y:S01]  /*1de80*/  LOP3.LUT R16, R12, R218, R191, 0x96, !PT ;  /* 0x000000da0c107212 */ /* 0x000fe200078e96bf */
[----:B------:R-:W-:Y:S02]  /*1de90*/  IMAD.MOV.U32 R12, RZ, RZ, R14 ;  /* 0x000000ffff0c7224 */ /* 0x000fe400078e000e */
[----:B------:R-:W-:-:S07]  /*1dea0*/  IMAD.MOV.U32 R14, RZ, RZ, RZ ;  /* 0x000000ffff0e7224 */ /* 0x000fce00078e00ff */
.L_x_24769:
[----:B------:R-:W-:Y:S05]  /*1deb0*/  BSYNC.RECONVERGENT B1 ;  /* 0x0000000000017941 */ /* 0x000fea0003800200 */
.L_x_24768:
        /* <DEDUP_REMOVED lines=10> */
[----:B------:R-:W-:Y:S02]  /*1df60*/  FSETP.GTU.FTZ.AND P5, PT, R130, R216, PT ;  /* 0x000000d88200720b */ /* 0x000fe40003fbc000 */
[----:B------:R-:W-:Y:S02]  /*1df70*/  @P1 LOP3.LUT R17, R17, 0x10000, RZ, 0xfc, !PT ;  /* 0x0001000011111812 */ /* 0x000fe400078efcff */
[----:B------:R-:W-:Y:S01]  /*1df80*/  SHF.L.U32 R130, R131, 0x10, RZ ;  /* 0x0000001083827819 */ /* 0x000fe200000006ff */
[----:B------:R-:W-:Y:S01]  /*1df90*/  FMUL.FTZ R131, R126, UR10 ;  /* 0x0000000a7e837c20 */ /* 0x000fe20008410000 */
[----:B------:R-:W-:Y:S01]  /*1dfa0*/  LOP3.LUT P1, RZ, R17, 0x8, RZ, 0xc0, !PT ;  /* 0x0000000811ff7812 */ /* 0x000fe2000782c0ff */
[----:B------:R-:W-:Y:S01]  /*1dfb0*/  FMUL.FTZ R126, R125, UR10 ;  /* 0x0000000a7d7e7c20 */ /* 0x000fe20008410000 */
[----:B------:R-:W-:Y:S01]  /*1dfc0*/  LOP3.LUT R17, R17, 0xffff7fff, RZ, 0xc0, !PT ;  /* 0xffff7fff11117812 */ /* 0x000fe200078ec0ff */
[----:B------:R-:W-:Y:S01]  /*1dfd0*/  FMUL.FTZ R125, R10, UR10 ;  /* 0x0000000a0a7d7c20 */ /* 0x000fe20008410000 */
[----:B------:R-:W-:Y:S01]  /*1dfe0*/  FMUL.FTZ R10, R130, UR10 ;  /* 0x0000000a820a7c20 */ /* 0x000fe20008410000 */
[----:B------:R-:W-:-:S02]  /*1dff0*/  FSEL R130, R129, RZ, P4 ;  /* 0x000000ff81827208 */ /* 0x000fc40002000000 */
[----:B------:R-:W-:Y:S02]  /*1e000*/  @P0 LOP3.LUT R17, R17, 0x8000, RZ, 0xfc, !PT ;  /* 0x0000800011110812 */ /* 0x000fe400078efcff */
[----:B------:R-:W-:Y:S02]  /*1e010*/  FSEL R124, R125, RZ, P2 ;  /* 0x000000ff7d7c7208 */ /* 0x000fe40001000000 */
[----:B------:R-:W-:Y:S02]  /*1e020*/  FSEL R125, R189, RZ, P1 ;  /* 0x000000ffbd7d7208 */ /* 0x000fe40000800000 */
[C---:B------:R-:W-:Y:S02]  /*1e030*/  LOP3.LUT P1, RZ, R17.reuse, 0x10000, RZ, 0xc0, !PT ;  /* 0x0001000011ff7812 */ /* 0x040fe4000782c0ff */
[C---:B------:R-:W-:Y:S02]  /*1e040*/  LOP3.LUT P2, RZ, R17.reuse, 0x20000, RZ, 0xc0, !PT ;  /* 0x0002000011ff7812 */ /* 0x040fe4000784c0ff */
[----:B------:R-:W-:-:S02]  /*1e050*/  LOP3.LUT P6, RZ, R17, 0x2, RZ, 0xc0, !PT ;  /* 0x0000000211ff7812 */ /* 0x000fc400078cc0ff */
        /* <DEDUP_REMOVED lines=16> */
.L_x_24732:
        /* <DEDUP_REMOVED lines=44> */
.L_x_24773:
[----:B------:R-:W-:Y:S01]  /*1e420*/  IMAD.MOV.U32 R10, RZ, RZ, R188 ;  /* 0x000000ffff0a7224 */ /* 0x000fe200078e00bc */
[----:B------:R-:W-:-:S07]  /*1e430*/  IADD3 R21, PT, PT, R21, 0x20, RZ ;  /* 0x0000002015157810 */ /* 0x000fce0007ffe0ff */
.L_x_24650:
[----:B------:R-:W-:Y:S05]  /*1e440*/  BSYNC.RECONVERGENT B0 ;  /* 0x0000000000007941 */ /* 0x000fea0003800200 */
.L_x_24649:
        /* <DEDUP_REMOVED lines=36> */
.L_x_24779:
        /* <DEDUP_REMOVED lines=13> */
.L_x_24781:
[----:B------:R-:W-:Y:S05]  /*1e760*/  BSYNC.RECONVERGENT B2 ;  /* 0x0000000000027941 */ /* 0x000fea0003800200 */
.L_x_24780:
        /* <DEDUP_REMOVED lines=58> */
[----:B------:R-:W-:Y:S02]  /*1eb10*/  IMAD.MOV.U32 R2, RZ, RZ, R10 ;  /* 0x000000ffff027224 */ /* 0x000fe400078e000a */
[----:B------:R-:W-:Y:S01]  /*1eb20*/  IMAD.MOV.U32 R4, RZ, RZ, RZ ;  /* 0x000000ffff047224 */ /* 0x000fe200078e00ff */
[----:B------:R-:W-:-:S07]  /*1eb30*/  LOP3.LUT R16, R0, R6, R3, 0x96, !PT ;  /* 0x0000000600107212 */ /* 0x000fce00078e9603 */
.L_x_24778:
[----:B------:R-:W-:Y:S05]  /*1eb40*/  BSYNC.RECONVERGENT B1 ;  /* 0x0000000000017941 */ /* 0x000fea0003800200 */
.L_x_24777:
        /* <DEDUP_REMOVED lines=24> */
.L_x_24784:
        /* <DEDUP_REMOVED lines=13> */
.L_x_24786:
[----:B------:R-:W-:Y:S05]  /*1eda0*/  BSYNC.RECONVERGENT B2 ;  /* 0x0000000000027941 */ /* 0x000fea0003800200 */
.L_x_24785:
        /* <DEDUP_REMOVED lines=61> */
.L_x_24783:
[----:B------:R-:W-:Y:S05]  /*1f180*/  BSYNC.RECONVERGENT B1 ;  /* 0x0000000000017941 */ /* 0x000fea0003800200 */
.L_x_24782:
        /* <DEDUP_REMOVED lines=10> */
[----:B------:R-:W-:Y:S01]  /*1f230*/  IMAD.MOV.U32 R4, RZ, RZ, 0x2 ;  /* 0x00000002ff047424 */ /* 0x000fe200078e00ff */
        /* <DEDUP_REMOVED lines=13> */
.L_x_24789:
        /* <DEDUP_REMOVED lines=13> */
.L_x_24791:
[----:B------:R-:W-:Y:S05]  /*1f3e0*/  BSYNC.RECONVERGENT B2 ;  /* 0x0000000000027941 */ /* 0x000fea0003800200 */
.L_x_24790:
        /* <DEDUP_REMOVED lines=61> */
.L_x_24788:
[----:B------:R-:W-:Y:S05]  /*1f7c0*/  BSYNC.RECONVERGENT B1 ;  /* 0x0000000000017941 */ /* 0x000fea0003800200 */
.L_x_24787:
        /* <DEDUP_REMOVED lines=20> */
.L_x_24794:
        /* <DEDUP_REMOVED lines=13> */
.L_x_24796:
[----:B------:R-:W-:Y:S05]  /*1f9e0*/  BSYNC.RECONVERGENT B2 ;  /* 0x0000000000027941 */ /* 0x000fea0003800200 */
.L_x_24795:
        /* <DEDUP_REMOVED lines=58> */
[----:B------:R-:W-:Y:S02]  /*1fd90*/  HFMA2 R5, -RZ, RZ, 0, 0 ;  /* 0x00000000ff057431 */ /* 0x000fe400000001ff */
[----:B------:R-:W-:Y:S02]  /*1fda0*/  IMAD.MOV.U32 R3, RZ, RZ, R188 ;  /* 0x000000ffff037224 */ /* 0x000fe400078e00bc */
[----:B------:R-:W-:-:S07]  /*1fdb0*/  IMAD.MOV.U32 R188, RZ, RZ, R4 ;  /* 0x000000ffffbc7224 */ /* 0x000fce00078e0004 */
.L_x_24793:
[----:B------:R-:W-:Y:S05]  /*1fdc0*/  BSYNC.RECONVERGENT B1 ;  /* 0x0000000000017941 */ /* 0x000fea0003800200 */
.L_x_24792:
        /* <DEDUP_REMOVED lines=25> */
.L_x_24799:
        /* <DEDUP_REMOVED lines=13> */
.L_x_24801:
[----:B------:R-:W-:Y:S05]  /*20030*/  BSYNC.RECONVERGENT B2 ;  /* 0x0000000000027941 */ /* 0x000fea0003800200 */
.L_x_24800:
        /* <DEDUP_REMOVED lines=61> */
.L_x_24798:
[----:B------:R-:W-:Y:S05]  /*20410*/  BSYNC.RECONVERGENT B1 ;  /* 0x0000000000017941 */ /* 0x000fea0003800200 */
.L_x_24797:
        /* <DEDUP_REMOVED lines=21> */
.L_x_24804:
        /* <DEDUP_REMOVED lines=13> */
.L_x_24806:
[----:B------:R-:W-:Y:S05]  /*20640*/  BSYNC.RECONVERGENT B2 ;  /* 0x0000000000027941 */ /* 0x000fea0003800200 */
.L_x_24805:
        /* <DEDUP_REMOVED lines=58> */
[----:B------:R-:W-:Y:S02]  /*209f0*/  HFMA2 R5, -RZ, RZ, 0, 0 ;  /* 0x00000000ff057431 */ /* 0x000fe400000001ff */
[----:B------:R-:W-:Y:S02]  /*20a00*/  IMAD.MOV.U32 R6, RZ, RZ, R188 ;  /* 0x000000ffff067224 */ /* 0x000fe400078e00bc */
[----:B------:R-:W-:-:S07]  /*20a10*/  IMAD.MOV.U32 R188, RZ, RZ, R4 ;  /* 0x000000ffffbc7224 */ /* 0x000fce00078e0004 */
.L_x_24803:
[----:B------:R-:W-:Y:S05]  /*20a20*/  BSYNC.RECONVERGENT B1 ;  /* 0x0000000000017941 */ /* 0x000fea0003800200 */
.L_x_24802:
        /* <DEDUP_REMOVED lines=24> */
.L_x_24809:
        /* <DEDUP_REMOVED lines=13> */
.L_x_24811:
[----:B------:R-:W-:Y:S05]  /*20c80*/  BSYNC.RECONVERGENT B2 ;  /* 0x0000000000027941 */ /* 0x000fea0003800200 */
.L_x_24810:
        /* <DEDUP_REMOVED lines=61> */
.L_x_24808:
[----:B------:R-:W-:Y:S05]  /*21060*/  BSYNC.RECONVERGENT B1 ;  /* 0x0000000000017941 */ /* 0x000fea0003800200 */
.L_x_24807:
        /* <DEDUP_REMOVED lines=20> */
.L_x_24814:
        /* <DEDUP_REMOVED lines=13> */
.L_x_24816:
[----:B------:R-:W-:Y:S05]  /*21280*/  BSYNC.RECONVERGENT B2 ;  /* 0x0000000000027941 */ /* 0x000fea0003800200 */
.L_x_24815:
        /* <DEDUP_REMOVED lines=61> */
.L_x_24813:
[----:B------:R-:W-:Y:S05]  /*21660*/  BSYNC.RECONVERGENT B1 ;  /* 0x0000000000017941 */ /* 0x000fea0003800200 */
.L_x_24812:
        /* <DEDUP_REMOVED lines=25> */
.L_x_24819:
        /* <DEDUP_REMOVED lines=13> */
.L_x_24821:
[----:B------:R-:W-:Y:S05]  /*218d0*/  BSYNC.RECONVERGENT B2 ;  /* 0x0000000000027941 */ /* 0x000fea0003800200 */
.L_x_24820:
        /* <DEDUP_REMOVED lines=61> */
.L_x_24818:
[----:B------:R-:W-:Y:S05]  /*21cb0*/  BSYNC.RECONVERGENT B1 ;  /* 0x0000000000017941 */ /* 0x000fea0003800200 */
.L_x_24817:
        /* <DEDUP_REMOVED lines=19> */
.L_x_24824:
        /* <DEDUP_REMOVED lines=13> */
.L_x_24826:
[----:B------:R-:W-:Y:S05]  /*21ec0*/  BSYNC.RECONVERGENT B2 ;  /* 0x0000000000027941 */ /* 0x000fea0003800200 */
.L_x_24825:
        /* <DEDUP_REMOVED lines=61> */
.L_x_24823:
[----:B------:R-:W-:Y:S05]  /*222a0*/  BSYNC.RECONVERGENT B1 ;  /* 0x0000000000017941 */ /* 0x000fea0003800200 */
.L_x_24822:
        /* <DEDUP_REMOVED lines=13> */
[----:B------:R-:W-:Y:S01]  /*22380*/  IMAD.MOV.U32 R2, RZ, RZ, 0x2 ;  /* 0x00000002ff027424 */ /* 0x000fe200078e00ff */
        /* <DEDUP_REMOVED lines=10> */
.L_x_24829:
        /* <DEDUP_REMOVED lines=13> */
.L_x_24831:
[----:B------:R-:W-:Y:S05]  /*22500*/  BSYNC.RECONVERGENT B2 ;  /* 0x0000000000027941 */ /* 0x000fea0003800200 */
.L_x_24830:
        /* <DEDUP_REMOVED lines=60> */
[----:B------:R-:W-:-:S07]  /*228d0*/  HFMA2 R2, -RZ, RZ, 0, 0 ;  /* 0x00000000ff027431 */ /* 0x000fce00000001ff */
.L_x_24828:
[----:B------:R-:W-:Y:S05]  /*228e0*/  BSYNC.RECONVERGENT B1 ;  /* 0x0000000000017941 */ /* 0x000fea0003800200 */
.L_x_24827:
[----:B------:R-:W-:Y:S01]  /*228f0*/  I2FP.F32.U32 R3, R3 ;  /* 0x0000000300037245 */ /* 0x000fe20000201000 */
[----:B------:R-:W-:Y:S01]  /*22900*/  BSSY.RECONVERGENT B1, `(.L_x_24832) ;  /* 0x000005c000017945 */ /* 0x000fe20003800200 */
[----:B------:R-:W-:Y:S01]  /*22910*/  ISETP.NE.AND P4, PT, R2, 0x1, PT ;  /* 0x000000010200780c */ /* 0x000fe20003f85270 */
[----:B------:R-:W-:Y:S02]  /*22920*/  IMAD.MOV.U32 R14, RZ, RZ, 0x2 ;  /* 0x00000002ff0e7424 */ /* 0x000fe400078e00ff */
[----:B------:R-:W-:-:S05]  /*22930*/  FFMA.FTZ R3, R3, R10, 1.1641532182693481445e-10 ;  /* 0x2f00000003037423 */ /* 0x000fca000001000a */
[----:B------:R-:W-:Y:S01]  /*22940*/  FSETP.LE.FTZ.AND P3, PT, R3, R0, PT ;  /* 0x000000000300720b */ /* 0x000fe20003f73000 */
[----:B------:R-:W-:-:S04]  /*22950*/  IMAD.U32 R3, R138, 0x10000, RZ ;  /* 0x000100008a037824 */ /* 0x000fc800078e00ff */
[----:B------:R-:W-:Y:S01]  /*22960*/  FMUL.FTZ R137, R3, R189 ;  /* 0x000000bd03897220 */ /* 0x000fe20000410000 */
        /* <DEDUP_REMOVED lines=10> */
.L_x_24834:
        /* <DEDUP_REMOVED lines=13> */
.L_x_24836:
[----:B------:R-:W-:Y:S05]  /*22ae0*/  BSYNC.RECONVERGENT B2 ;  /* 0x0000000000027941 */ /* 0x000fea0003800200 */
.L_x_24835:
        /* <DEDUP_REMOVED lines=61> */
.L_x_24833:
[----:B------:R-:W-:Y:S05]  /*22ec0*/  BSYNC.RECONVERGENT B1 ;  /* 0x0000000000017941 */ /* 0x000fea0003800200 */
.L_x_24832:
        /* <DEDUP_REMOVED lines=24> */
.L_x_24839:
        /* <DEDUP_REMOVED lines=13> */
.L_x_24841:
[----:B------:R-:W-:Y:S05]  /*23120*/  BSYNC.RECONVERGENT B2 ;  /* 0x0000000000027941 */ /* 0x000fea0003800200 */
.L_x_24840:
        /* <DEDUP_REMOVED lines=8> */
[C---:B------:R-:W-:Y:S02]  /*231b0*/  VIADD R2, R23.reuse, 0xbb67ae85 ;  /* 0xbb67ae8517027836 */ /* 0x040fe40000000000 */
[----:B------:R-:W-:-:S03]  /*231c0*/  VIADD R15, R23, 0x76cf5d0a ;  /* 0x76cf5d0a170f7836 */ /* 0x000fc60000000000 */
        /* <DEDUP_REMOVED lines=10> */
[C---:B------:R-:W-:Y:S02]  /*23270*/  VIADD R2, R23.reuse, 0x32370b8f ;  /* 0x32370b8f17027836 */ /* 0x040fe40000000000 */
[----:B------:R-:W-:-:S03]  /*23280*/  VIADD R12, R23, 0xed9eba14 ;  /* 0xed9eba14170c7836 */ /* 0x000fc60000000000 */
[----:B------:R-:W-:-:S05]  /*23290*/  LOP3.LUT R2, R2, R218, R191, 0x96, !PT ;  /* 0x000000da02027212 */ /* 0x000fca00078e96bf */
[----:B------:R-:W-:Y:S01]  /*232a0*/  IMAD.WIDE.U32 R218, R2, -0x326172a9, RZ ;  /* 0xcd9e8d5702da7825 */ /* 0x000fe200078e00ff */
[----:B------:R-:W-:-:S04]  /*232b0*/  IADD3 R2, PT, PT, R22, 0x78dde6e4, RZ ;  /* 0x78dde6e416027810 */ /* 0x000fc80007ffe0ff */
[----:B------:R-:W-:Y:S01]  /*232c0*/  LOP3.LUT R2, R2, R14, R219, 0x96, !PT ;  /* 0x0000000e02027212 */ /* 0x000fe200078e96db */
[----:B------:R-:W-:-:S05]  /*232d0*/  IMAD.WIDE.U32 R14, R15, -0x2daee0ad, RZ ;  /* 0xd2511f530f0e7825 */ /* 0x000fca00078e00ff */
        /* <DEDUP_REMOVED lines=33> */
[----:B------:R-:W-:-:S07]  /*234f0*/  IMAD.MOV.U32 R188, RZ, RZ, R190 ;  /* 0x000000ffffbc7224 */ /* 0x000fce00078e00be */
.L_x_24838:
[----:B------:R-:W-:Y:S05]  /*23500*/  BSYNC.RECONVERGENT B1 ;  /* 0x0000000000017941 */ /* 0x000fea0003800200 */
.L_x_24837:
        /* <DEDUP_REMOVED lines=19> */
.L_x_24844:
        /* <DEDUP_REMOVED lines=13> */
.L_x_24846:
[----:B------:R-:W-:Y:S05]  /*23710*/  BSYNC.RECONVERGENT B2 ;  /* 0x0000000000027941 */ /* 0x000fea0003800200 */
.L_x_24845:
        /* <DEDUP_REMOVED lines=61> */
.L_x_24843:
[----:B------:R-:W-:Y:S05]  /*23af0*/  BSYNC.RECONVERGENT B1 ;  /* 0x0000000000017941 */ /* 0x000fea0003800200 */
.L_x_24842:
        /* <DEDUP_REMOVED lines=23> */
.L_x_24849:
        /* <DEDUP_REMOVED lines=13> */
.L_x_24851:
[----:B------:R-:W-:Y:S05]  /*23d40*/  BSYNC.RECONVERGENT B2 ;  /* 0x0000000000027941 */ /* 0x000fea0003800200 */
.L_x_24850:
        /* <DEDUP_REMOVED lines=61> */
.L_x_24848:
[----:B------:R-:W-:Y:S05]  /*24120*/  BSYNC.RECONVERGENT B1 ;  /* 0x0000000000017941 */ /* 0x000fea0003800200 */
.L_x_24847:
[----:B------:R-:W-:Y:S01]  /*24130*/  I2FP.F32.U32 R14, R14 ;  /* 0x0000000e000e7245 */ /* 0x000fe20000201000 */
[----:B------:R-:W-:Y:S01]  /*24140*/  BSSY.RECONVERGENT B1, `(.L_x_24852) ;  /* 0x000005f000017945 */ /* 0x000fe20003800200 */
[----:B------:R-:W-:Y:S02]  /*24150*/  ISETP.NE.AND P6, PT, R190, 0x1, PT ;  /* 0x00000001be00780c */ /* 0x000fe40003fc5270 */
[----:B------:R-:W-:Y:S01]  /*24160*/  MOV R191, R12 ;  /* 0x0000000c00bf7202 */ /* 0x000fe20000000f00 */
[----:B------:R-:W-:-:S05]  /*24170*/  FFMA.FTZ R14, R14, R10, 1.1641532182693481445e-10 ;  /* 0x2f0000000e0e7423 */ /* 0x000fca000001000a */
[----:B------:R-:W-:Y:S01]  /*24180*/  FSETP.LE.FTZ.AND P5, PT, R14, R0, PT ;  /* 0x000000000e00720b */ /* 0x000fe20003fb3000 */
[----:B------:R-:W-:-:S04]  /*24190*/  IMAD.U32 R14, R139, 0x10000, RZ ;  /* 0x000100008b0e7824 */ /* 0x000fc800078e00ff */
[----:B------:R-:W-:Y:S01]  /*241a0*/  FMUL.FTZ R139, R14, R189 ;  /* 0x000000bd0e8b7220 */ /* 0x000fe20000410000 */
[----:B------:R-:W-:Y:S01]  /*241b0*/  IMAD.MOV.U32 R14, RZ, RZ, 0x2 ;  /* 0x00000002ff0e7424 */ /* 0x000fe200078e00ff */
        /* <DEDUP_REMOVED lines=9> */
.L_x_24854:
        /* <DEDUP_REMOVED lines=16> */
.L_x_24856:
[----:B------:R-:W-:Y:S05]  /*24350*/  BSYNC.RECONVERGENT B2 ;  /* 0x0000000000027941 */ /* 0x000fea0003800200 */
.L_x_24855:
        /* <DEDUP_REMOVED lines=61> */
.L_x_24853:
[----:B------:R-:W-:Y:S05]  /*24730*/  BSYNC.RECONVERGENT B1 ;  /* 0x0000000000017941 */ /* 0x000fea0003800200 */
.L_x_24852:
        /* <DEDUP_REMOVED lines=12> */
.L_x_24776:
        /* <DEDUP_REMOVED lines=16> */
.L_x_24860:
        /* <DEDUP_REMOVED lines=13> */
.L_x_24862:
[----:B------:R-:W-:Y:S05]  /*249d0*/  BSYNC.RECONVERGENT B2 ;  /* 0x0000000000027941 */ /* 0x000fea0003800200 */
.L_x_24861:
        /* <DEDUP_REMOVED lines=58> */
[----:B------:R-:W-:Y:S01]  /*24d80*/  LOP3.LUT R16, R12, R134, R133, 0x96, !PT ;  /* 0x000000860c107212 */ /* 0x000fe200078e9685 */
[----:B------:R-:W-:Y:S01]  /*24d90*/  IMAD.MOV.U32 R133, RZ, RZ, R10 ;  /* 0x000000ffff857224 */ /* 0x000fe200078e000a */
[----:B------:R-:W-:-:S07]  /*24da0*/  MOV R12, R14 ;  /* 0x0000000e000c7202 */ /* 0x000fce0000000f00 */
.L_x_24859:
[----:B------:R-:W-:Y:S05]  /*24db0*/  BSYNC.RECONVERGENT B1 ;  /* 0x0000000000017941 */ /* 0x000fea0003800200 */
.L_x_24858:
[----:B------:R-:W0:Y:S01]  /*24dc0*/  LDC R216, c[0x0][0x404] ;  /* 0x00010100ffd87b82 */ /* 0x000e220000000800 */
[----:B------:R-:W-:Y:S01]  /*24dd0*/  I2FP.F32.U32 R10, R133 ;  /* 0x00000085000a7245 */ /* 0x000fe20000201000 */
[----:B------:R-:W-:Y:S01]  /*24de0*/  IMAD.MOV.U32 R228, RZ, RZ, 0x2f800000 ;  /* 0x2f800000ffe47424 */ /* 0x000fe200078e00ff */
[----:B------:R-:W-:Y:S01]  /*24df0*/  LOP3.LUT R17, R17, 0xffffffef, RZ, 0xc0, !PT ;  /* 0xffffffef11117812 */ /* 0x000fe200078ec0ff */
[----:B------:R-:W-:Y:S01]  /*24e00*/  BSSY.RECONVERGENT B1, `(.L_x_24863) ;  /* 0x000005d000017945 */ /* 0x000fe20003800200 */
[----:B-----5:R-:W-:Y:S01]  /*24e10*/  PRMT R14, R136, 0x7632, R14 ;  /* 0x00007632880e7816 */ /* 0x020fe2000000000e */
[----:B------:R-:W-:Y:S01]  /*24e20*/  FFMA.FTZ R10, R10, R228, 1.1641532182693481445e-10 ;  /* 0x2f0000000a0a7423 */ /* 0x000fe200000100e4 */
[----:B------:R-:W-:Y:S01]  /*24e30*/  MOV R133, 0x2 ;  /* 0x0000000200857802 */ /* 0x000fe20000000f00 */
[----:B------:R-:W-:-:S03]  /*24e40*/  IMAD.MOV.U32 R134, RZ, RZ, R12 ;  /* 0x000000ffff867224 */ /* 0x000fc600078e000c */
[----:B0-----:R-:W-:Y:S01]  /*24e50*/  FSETP.LE.FTZ.AND P2, PT, R10, R216, PT ;  /* 0x000000d80a00720b */ /* 0x001fe20003f53000 */
[----:B------:R-:W-:-:S12]  /*24e60*/  IMAD.U32 R10, R136, 0x10000, RZ ;  /* 0x00010000880a7824 */ /* 0x000fd800078e00ff */
        /* <DEDUP_REMOVED lines=11> */
.L_x_24865:
        /* <DEDUP_REMOVED lines=13> */
.L_x_24867:
[----:B------:R-:W-:Y:S05]  /*24ff0*/  BSYNC.RECONVERGENT B2 ;  /* 0x0000000000027941 */ /* 0x000fea0003800200 */
.L_x_24866:
        /* <DEDUP_REMOVED lines=61> */
.L_x_24864:
[----:B------:R-:W-:Y:S05]  /*253d0*/  BSYNC.RECONVERGENT B1 ;  /* 0x0000000000017941 */ /* 0x000fea0003800200 */
.L_x_24863:
        /* <DEDUP_REMOVED lines=19> */
.L_x_24870:
        /* <DEDUP_REMOVED lines=13> */
.L_x_24872:
[----:B------:R-:W-:Y:S05]  /*255e0*/  BSYNC.RECONVERGENT B2 ;  /* 0x0000000000027941 */ /* 0x000fea0003800200 */
.L_x_24871:
        /* <DEDUP_REMOVED lines=61> */
.L_x_24869:
[----:B------:R-:W-:Y:S05]  /*259c0*/  BSYNC.RECONVERGENT B1 ;  /* 0x0000000000017941 */ /* 0x000fea0003800200 */
.L_x_24868:
[----:B------:R-:W-:Y:S01]  /*259d0*/  I2FP.F32.U32 R14, R14 ;  /* 0x0000000e000e7245 */ /* 0x000fe20000201000 */
[----:B------:R-:W-:Y:S01]  /*259e0*/  BSSY.RECONVERGENT B1, `(.L_x_24873) ;  /* 0x000005e000017945 */ /* 0x000fe20003800200 */
[----:B------:R-:W-:Y:S01]  /*259f0*/  LOP3.LUT R17, R17, 0xfffffffb, RZ, 0xc0, !PT ;  /* 0xfffffffb11117812 */ /* 0x000fe200078ec0ff */
[----:B------:R-:W-:Y:S02]  /*25a00*/  HFMA2 R135, -RZ, RZ, 0, 1.1920928955078125e-07 ;  /* 0x00000002ff877431 */ /* 0x000fe400000001ff */
[C---:B------:R-:W-:Y:S02]  /*25a10*/  IMAD.U32 R133, R137.reuse, 0x10000, RZ ;  /* 0x0001000089857824 */ /* 0x040fe400078e00ff */
        /* <DEDUP_REMOVED lines=15> */
.L_x_24875:
        /* <DEDUP_REMOVED lines=13> */
.L_x_24877:
[----:B------:R-:W-:Y:S05]  /*25be0*/  BSYNC.RECONVERGENT B2 ;  /* 0x0000000000027941 */ /* 0x000fea0003800200 */
.L_x_24876:
        /* <DEDUP_REMOVED lines=61> */
.L_x_24874:
[----:B------:R-:W-:Y:S05]  /*25fc0*/  BSYNC.RECONVERGENT B1 ;  /* 0x0000000000017941 */ /* 0x000fea0003800200 */
.L_x_24873:
        /* <DEDUP_REMOVED lines=19> */
.L_x_24880:
        /* <DEDUP_REMOVED lines=13> */
.L_x_24882:
[----:B------:R-:W-:Y:S05]  /*261d0*/  BSYNC.RECONVERGENT B2 ;  /* 0x0000000000027941 */ /* 0x000fea0003800200 */
.L_x_24881:
        /* <DEDUP_REMOVED lines=61> */
.L_x_24879:
[----:B------:R-:W-:Y:S05]  /*265b0*/  BSYNC.RECONVERGENT B1 ;  /* 0x0000000000017941 */ /* 0x000fea0003800200 */
.L_x_24878:
        /* <DEDUP_REMOVED lines=18> */
.L_x_24885:
        /* <DEDUP_REMOVED lines=13> */
.L_x_24887:
[----:B------:R-:W-:Y:S05]  /*267b0*/  BSYNC.RECONVERGENT B2 ;  /* 0x0000000000027941 */ /* 0x000fea0003800200 */
.L_x_24886:
        /* <DEDUP_REMOVED lines=61> */
.L_x_24884:
[----:B------:R-:W-:Y:S05]  /*26b90*/  BSYNC.RECONVERGENT B1 ;  /* 0x0000000000017941 */ /* 0x000fea0003800200 */
.L_x_24883:
        /* <DEDUP_REMOVED lines=17> */
.L_x_24890:
        /* <DEDUP_REMOVED lines=13> */
.L_x_24892:
[----:B------:R-:W-:Y:S05]  /*26d80*/  BSYNC.RECONVERGENT B2 ;  /* 0x0000000000027941 */ /* 0x000fea0003800200 */
.L_x_24891:
[----:B------:R-:W-:Y:S01]  /*26d90*/  LOP3.LUT R14, R11, R219, R23, 0x96, !PT ;  /* 0x000000db0b0e7212 */ /* 0x000fe200078e9617 */
[----:B------:R-:W-:-:S04]  /*26da0*/  IMAD.WIDE.U32 R190, R20, -0x326172a9, RZ ;  /* 0xcd9e8d5714be7825 */ /* 0x000fc800078e00ff */
[----:B------:R-:W-:Y:S01]  /*26db0*/  VIADD R16, R22, 0x9e3779b9 ;  /* 0x9e3779b916107836 */ /* 0x000fe20000000000 */
        /* <DEDUP_REMOVED lines=57> */
[----:B------:R-:W-:-:S07]  /*27150*/  MOV R188, R190 ;  /* 0x000000be00bc7202 */ /* 0x000fce0000000f00 */
.L_x_24889:
[----:B------:R-:W-:Y:S05]  /*27160*/  BSYNC.RECONVERGENT B1 ;  /* 0x0000000000017941 */ /* 0x000fea0003800200 */
.L_x_24888:
        /* <DEDUP_REMOVED lines=18> */
.L_x_24895:
        /* <DEDUP_REMOVED lines=13> */
.L_x_24897:
[----:B------:R-:W-:Y:S05]  /*27360*/  BSYNC.RECONVERGENT B2 ;  /* 0x0000000000027941 */ /* 0x000fea0003800200 */
.L_x_24896:
        /* <DEDUP_REMOVED lines=61> */
.L_x_24894:
[----:B------:R-:W-:Y:S05]  /*27740*/  BSYNC.RECONVERGENT B1 ;  /* 0x0000000000017941 */ /* 0x000fea0003800200 */
.L_x_24893:
        /* <DEDUP_REMOVED lines=42> */
.L_x_24857:
        /* <DEDUP_REMOVED lines=44> */
.L_x_24898:
[----:B------:R-:W-:Y:S02]  /*27cb0*/  IMAD.MOV.U32 R10, RZ, RZ, R188 ;  /* 0x000000ffff0a7224 */ /* 0x000fe400078e00bc */
[----:B------:R-:W-:-:S07]  /*27cc0*/  VIADD R21, R21, 0x20 ;  /* 0x0000002015157836 */ /* 0x000fce0000000000 */
.L_x_24775:
[----:B------:R-:W-:Y:S05]  /*27cd0*/  BSYNC.RECONVERGENT B0 ;  /* 0x0000000000007941 */ /* 0x000fea0003800200 */
.L_x_24774:
        /* <DEDUP_REMOVED lines=36> */
.L_x_24904:
        /* <DEDUP_REMOVED lines=13> */
.L_x_24906:
[----:B------:R-:W-:Y:S05]  /*27ff0*/  BSYNC.RECONVERGENT B2 ;  /* 0x0000000000027941 */ /* 0x000fea0003800200 */
.L_x_24905:
        /* <DEDUP_REMOVED lines=61> */
.L_x_24903:
[----:B------:R-:W-:Y:S05]  /*283d0*/  BSYNC.RECONVERGENT B1 ;  /* 0x0000000000017941 */ /* 0x000fea0003800200 */
.L_x_24902:
        /* <DEDUP_REMOVED lines=10> */
[----:B------:R-:W-:Y:S01]  /*28480*/  IMAD.MOV.U32 R6, RZ, RZ, R12 ;  /* 0x000000ffff067224 */ /* 0x000fe200078e000c */
[----:B0-----:R-:W-:Y:S01]  /*28490*/  FSETP.LE.FTZ.AND P4, PT, R3, R0, PT ;  /* 0x000000000300720b */ /* 0x001fe20003f93000 */
[----:B-1----:R-:W-:Y:S01]  /*284a0*/  FMUL.FTZ R3, R5, R10 ;  /* 0x0000000a05037220 */ /* 0x002fe20000410000 */
[----:B------:R-:W-:-:S11]  /*284b0*/  IMAD.MOV.U32 R5, RZ, RZ, 0x2 ;  /* 0x00000002ff057424 */ /* 0x000fd600078e00ff */
        /* <DEDUP_REMOVED lines=10> */
.L_x_24909:
        /* <DEDUP_REMOVED lines=13> */
.L_x_24911:
[----:B------:R-:W-:Y:S05]  /*28630*/  BSYNC.RECONVERGENT B2 ;  /* 0x0000000000027941 */ /* 0x000fea0003800200 */
.L_x_24910:
        /* <DEDUP_REMOVED lines=61> */
.L_x_24908:
[----:B------:R-:W-:Y:S05]  /*28a10*/  BSYNC.RECONVERGENT B1 ;  /* 0x0000000000017941 */ /* 0x000fea0003800200 */
.L_x_24907:
        /* <DEDUP_REMOVED lines=24> */
.L_x_24914:
        /* <DEDUP_REMOVED lines=13> */
.L_x_24916:
[----:B------:R-:W-:Y:S05]  /*28c70*/  BSYNC.RECONVERGENT B2 ;  /* 0x0000000000027941 */ /* 0x000fea0003800200 */
.L_x_24915:
        /* <DEDUP_REMOVED lines=61> */
.L_x_24913:
[----:B------:R-:W-:Y:S05]  /*29050*/  BSYNC.RECONVERGENT B1 ;  /* 0x0000000000017941 */ /* 0x000fea0003800200 */
.L_x_24912:
        /* <DEDUP_REMOVED lines=20> */
.L_x_24919:
        /* <DEDUP_REMOVED lines=13> */
.L_x_24921:
[----:B------:R-:W-:Y:S05]  /*29270*/  BSYNC.RECONVERGENT B2 ;  /* 0x0000000000027941 */ /* 0x000fea0003800200 */
.L_x_24920:
        /* <DEDUP_REMOVED lines=61> */
.L_x_24918:
[----:B------:R-:W-:Y:S05]  /*29650*/  BSYNC.RECONVERGENT B1 ;  /* 0x0000000000017941 */ /* 0x000fea0003800200 */
.L_x_24917:
        /* <DEDUP_REMOVED lines=25> */
.L_x_24924:
        /* <DEDUP_REMOVED lines=13> */
.L_x_24926:
[----:B------:R-:W-:Y:S05]  /*298c0*/  BSYNC.RECONVERGENT B2 ;  /* 0x0000000000027941 */ /* 0x000fea0003800200 */
.L_x_24925:
        /* <DEDUP_REMOVED lines=61> */
.L_x_24923:
[----:B------:R-:W-:Y:S05]  /*29ca0*/  BSYNC.RECONVERGENT B1 ;  /* 0x0000000000017941 */ /* 0x000fea0003800200 */
.L_x_24922:
        /* <DEDUP_REMOVED lines=21> */
.L_x_24929:
        /* <DEDUP_REMOVED lines=13> */
.L_x_24931:
[----:B------:R-:W-:Y:S05]  /*29ed0*/  BSYNC.RECONVERGENT B2 ;  /* 0x0000000000027941 */ /* 0x000fea0003800200 */
.L_x_24930:
        /* <DEDUP_REMOVED lines=61> */
.L_x_24928:
[----:B------:R-:W-:Y:S05]  /*2a2b0*/  BSYNC.RECONVERGENT B1 ;  /* 0x0000000000017941 */ /* 0x000fea0003800200 */
.L_x_24927:
        /* <DEDUP_REMOVED lines=24> */
.L_x_24934:
        /* <DEDUP_REMOVED lines=13> */
.L_x_24936:
[----:B------:R-:W-:Y:S05]  /*2a510*/  BSYNC.RECONVERGENT B2 ;  /* 0x0000000000027941 */ /* 0x000fea0003800200 */
.L_x_24935:
        /* <DEDUP_REMOVED lines=61> */
.L_x_24933:
[----:B------:R-:W-:Y:S05]  /*2a8f0*/  BSYNC.RECONVERGENT B1 ;  /* 0x0000000000017941 */ /* 0x000fea0003800200 */
.L_x_24932:
        /* <DEDUP_REMOVED lines=20> */
.L_x_24939:
        /* <DEDUP_REMOVED lines=13> */
.L_x_24941:
[----:B------:R-:W-:Y:S05]  /*2ab10*/  BSYNC.RECONVERGENT B2 ;  /* 0x0000000000027941 */ /* 0x000fea0003800200 */
.L_x_24940:
        /* <DEDUP_REMOVED lines=61> */
.L_x_24938:
[----:B------:R-:W-:Y:S05]  /*2aef0*/  BSYNC.RECONVERGENT B1 ;  /* 0x0000000000017941 */ /* 0x000fea0003800200 */
.L_x_24937:
        /* <DEDUP_REMOVED lines=25> */
.L_x_24944:
        /* <DEDUP_REMOVED lines=13> */
.L_x_24946:
[----:B------:R-:W-:Y:S05]  /*2b160*/  BSYNC.RECONVERGENT B2 ;  /* 0x0000000000027941 */ /* 0x000fea0003800200 */
.L_x_24945:
        /* <DEDUP_REMOVED lines=61> */
.L_x_24943:
[----:B------:R-:W-:Y:S05]  /*2b540*/  BSYNC.RECONVERGENT B1 ;  /* 0x0000000000017941 */ /* 0x000fea0003800200 */
.L_x_24942:
        /* <DEDUP_REMOVED lines=19> */
.L_x_24949:
        /* <DEDUP_REMOVED lines=13> */
.L_x_24951:
[----:B------:R-:W-:Y:S05]  /*2b750*/  BSYNC.RECONVERGENT B2 ;  /* 0x0000000000027941 */ /* 0x000fea0003800200 */
.L_x_24950:
        /* <DEDUP_REMOVED lines=61> */
.L_x_24948:
[----:B------:R-:W-:Y:S05]  /*2bb30*/  BSYNC.RECONVERGENT B1 ;  /* 0x0000000000017941 */ /* 0x000fea0003800200 */
.L_x_24947:
        /* <DEDUP_REMOVED lines=24> */
.L_x_24954:
        /* <DEDUP_REMOVED lines=13> */
.L_x_24956:
[----:B------:R-:W-:Y:S05]  /*2bd90*/  BSYNC.RECONVERGENT B2 ;  /* 0x0000000000027941 */ /* 0x000fea0003800200 */
.L_x_24955:
        /* <DEDUP_REMOVED lines=61> */
.L_x_24953:
[----:B------:R-:W-:Y:S05]  /*2c170*/  BSYNC.RECONVERGENT B1 ;  /* 0x0000000000017941 */ /* 0x000fea0003800200 */
.L_x_24952:
        /* <DEDUP_REMOVED lines=18> */
.L_x_24959:
        /* <DEDUP_REMOVED lines=13> */
.L_x_24961:
[----:B------:R-:W-:Y:S05]  /*2c370*/  BSYNC.RECONVERGENT B2 ;  /* 0x0000000000027941 */ /* 0x000fea0003800200 */
.L_x_24960:
        /* <DEDUP_REMOVED lines=61> */
.L_x_24958:
[----:B------:R-:W-:Y:S05]  /*2c750*/  BSYNC.RECONVERGENT B1 ;  /* 0x0000000000017941 */ /* 0x000fea0003800200 */
.L_x_24957:
        /* <DEDUP_REMOVED lines=24> */
.L_x_24964:
        /* <DEDUP_REMOVED lines=13> */
.L_x_24966:
[----:B------:R-:W-:Y:S05]  /*2c9b0*/  BSYNC.RECONVERGENT B2 ;  /* 0x0000000000027941 */ /* 0x000fea0003800200 */
.L_x_24965:
        /* <DEDUP_REMOVED lines=61> */
.L_x_24963:
[----:B------:R-:W-:Y:S05]  /*2cd90*/  BSYNC.RECONVERGENT B1 ;  /* 0x0000000000017941 */ /* 0x000fea0003800200 */
.L_x_24962:
        /* <DEDUP_REMOVED lines=19> */
.L_x_24969:
        /* <DEDUP_REMOVED lines=13> */
.L_x_24971:
[----:B------:R-:W-:Y:S05]  /*2cfa0*/  BSYNC.RECONVERGENT B2 ;  /* 0x0000000000027941 */ /* 0x000fea0003800200 */
.L_x_24970:
        /* <DEDUP_REMOVED lines=61> */
.L_x_24968:
[----:B------:R-:W-:Y:S05]  /*2d380*/  BSYNC.RECONVERGENT B1 ;  /* 0x0000000000017941 */ /* 0x000fea0003800200 */
.L_x_24967:
        /* <DEDUP_REMOVED lines=23> */
.L_x_24974:
        /* <DEDUP_REMOVED lines=13> */
.L_x_24976:
[----:B------:R-:W-:Y:S05]  /*2d5d0*/  BSYNC.RECONVERGENT B2 ;  /* 0x0000000000027941 */ /* 0x000fea0003800200 */
.L_x_24975:
        /* <DEDUP_REMOVED lines=61> */
.L_x_24973:
[----:B------:R-:W-:Y:S05]  /*2d9b0*/  BSYNC.RECONVERGENT B1 ;  /* 0x0000000000017941 */ /* 0x000fea0003800200 */
.L_x_24972:
        /* <DEDUP_REMOVED lines=18> */
.L_x_24979:
        /* <DEDUP_REMOVED lines=16> */
.L_x_24981:
[----:B------:R-:W-:Y:S05]  /*2dbe0*/  BSYNC.RECONVERGENT B2 ;  /* 0x0000000000027941 */ /* 0x000fea0003800200 */
.L_x_24980:
        /* <DEDUP_REMOVED lines=61> */
.L_x_24978:
[----:B------:R-:W-:Y:S05]  /*2dfc0*/  BSYNC.RECONVERGENT B1 ;  /* 0x0000000000017941 */ /* 0x000fea0003800200 */
.L_x_24977:
[----:B------:R-:W-:-:S05]  /*2dfd0*/  I2FP.F32.U32 R190, R191 ;  /* 0x000000bf00be7245 */ /* 0x000fca0000201000 */
[----:B------:R-:W-:-:S05]  /*2dfe0*/  FFMA.FTZ R190, R190, R189, 1.1641532182693481445e-10 ;  /* 0x2f000000bebe7423 */ /* 0x000fca00000100bd */
[----:B------:R-:W-:Y:S02]  /*2dff0*/  FSETP.GTU.FTZ.AND P6, PT, R190, R0, PT ;  /* 0x00000000be00720b */ /* 0x000fe40003fdc000 */
[----:B------:R-:W-:-:S04]  /*2e000*/  PRMT R0, R99, 0x7632, R0 ;  /* 0x0000763263007816 */ /* 0x000fc80000000000 */
[----:B------:R-:W-:-:S05]  /*2e010*/  SHF.L.U32 R0, R0, 0x10, RZ ;  /* 0x0000001000007819 */ /* 0x000fca00000006ff */
[----:B------:R-:W-:Y:S01]  /*2e020*/  FMUL.FTZ R0, R0, R10 ;  /* 0x0000000a00007220 */ /* 0x000fe20000410000 */
[----:B------:R-:W-:-:S04]  /*2e030*/  FSEL R10, R147, RZ, P5 ;  /* 0x000000ff930a7208 */ /* 0x000fc80002800000 */
[----:B------:R-:W-:-:S05]  /*2e040*/  FSEL R0, R0, RZ, !P6 ;  /* 0x000000ff00007208 */ /* 0x000fca0007000000 */
[----:B------:R-:W-:Y:S01]  /*2e050*/  FADD.FTZ R147, R0, R10 ;  /* 0x0000000a00937221 */ /* 0x000fe20000010000 */
[----:B------:R-:W-:-:S03]  /*2e060*/  SEL R0, RZ, 0x1, P6 ;  /* 0x00000001ff007807 */ /* 0x000fc60003000000 */
[----:B------:R-:W-:Y:S01]  /*2e070*/  @P1 FADD.FTZ R147, R107, R147 ;  /* 0x000000936b931221 */ /* 0x000fe20000010000 */
[----:B------:R-:W-:Y:S06]  /*2e080*/  BRA `(.L_x_24982) ;  /* 0x00000030007c7947 */ /* 0x000fec0003800000 */
.L_x_24901:
        /* <DEDUP_REMOVED lines=16> */
.L_x_24985:
        /* <DEDUP_REMOVED lines=13> */
.L_x_24987:
[----:B------:R-:W-:Y:S05]  /*2e260*/  BSYNC.RECONVERGENT B2 ;  /* 0x0000000000027941 */ /* 0x000fea0003800200 */
.L_x_24986:
        /* <DEDUP_REMOVED lines=61> */
.L_x_24984:
[----:B------:R-:W-:Y:S05]  /*2e640*/  BSYNC.RECONVERGENT B1 ;  /* 0x0000000000017941 */ /* 0x000fea0003800200 */
.L_x_24983:
[----:B------:R-:W0:Y:S01]  /*2e650*/  LDC R216, c[0x0][0x404] ;  /* 0x00010100ffd87b82 */ /* 0x000e220000000800 */
[----:B------:R-:W-:Y:S01]  /*2e660*/  I2FP.F32.U32 R10, R141 ;  /* 0x0000008d000a7245 */ /* 0x000fe20000201000 */
[----:B------:R-:W-:Y:S01]  /*2e670*/  HFMA2 R228, -RZ, RZ, 0.1171875, 0 ;  /* 0x2f800000ffe47431 */ /* 0x000fe200000001ff */
[----:B------:R-:W-:Y:S01]  /*2e680*/  LOP3.LUT R17, R17, 0xffffffef, RZ, 0xc0, !PT ;  /* 0xffffffef11117812 */ /* 0x000fe200078ec0ff */
[----:B------:R-:W-:Y:S01]  /*2e690*/  BSSY.RECONVERGENT B1, `(.L_x_24988) ;  /* 0x000005d000017945 */ /* 0x000fe20003800200 */
[----:B-----5:R-:W-:Y:S01]  /*2e6a0*/  PRMT R14, R144, 0x7632, R14 ;  /* 0x00007632900e7816 */ /* 0x020fe2000000000e */
[----:B------:R-:W-:Y:S02]  /*2e6b0*/  IMAD.MOV.U32 R141, RZ, RZ, 0x2 ;  /* 0x00000002ff8d7424 */ /* 0x000fe400078e00ff */
[----:B------:R-:W-:Y:S01]  /*2e6c0*/  FFMA.FTZ R10, R10, R228, 1.1641532182693481445e-10 ;  /* 0x2f0000000a0a7423 */ /* 0x000fe200000100e4 */
[----:B------:R-:W-:-:S04]  /*2e6d0*/  MOV R142, R12 ;  /* 0x0000000c008e7202 */ /* 0x000fc80000000f00 */
        /* <DEDUP_REMOVED lines=13> */
.L_x_24990:
        /* <DEDUP_REMOVED lines=13> */
.L_x_24992:
[----:B------:R-:W-:Y:S05]  /*2e880*/  BSYNC.RECONVERGENT B2 ;  /* 0x0000000000027941 */ /* 0x000fea0003800200 */
.L_x_24991:
        /* <DEDUP_REMOVED lines=61> */
.L_x_24989:
[----:B------:R-:W-:Y:S05]  /*2ec60*/  BSYNC.RECONVERGENT B1 ;  /* 0x0000000000017941 */ /* 0x000fea0003800200 */
.L_x_24988:
        /* <DEDUP_REMOVED lines=19> */
.L_x_24995:
        /* <DEDUP_REMOVED lines=13> */
.L_x_24997:
[----:B------:R-:W-:Y:S05]  /*2ee70*/  BSYNC.RECONVERGENT B2 ;  /* 0x0000000000027941 */ /* 0x000fea0003800200 */
.L_x_24996:
        /* <DEDUP_REMOVED lines=61> */
.L_x_24994:
[----:B------:R-:W-:Y:S05]  /*2f250*/  BSYNC.RECONVERGENT B1 ;  /* 0x0000000000017941 */ /* 0x000fea0003800200 */
.L_x_24993:
        /* <DEDUP_REMOVED lines=20> */
.L_x_25000:
        /* <DEDUP_REMOVED lines=13> */
.L_x_25002:
[----:B------:R-:W-:Y:S05]  /*2f470*/  BSYNC.RECONVERGENT B2 ;  /* 0x0000000000027941 */ /* 0x000fea0003800200 */
.L_x_25001:
        /* <DEDUP_REMOVED lines=61> */
.L_x_24999:
[----:B------:R-:W-:Y:S05]  /*2f850*/  BSYNC.RECONVERGENT B1 ;  /* 0x0000000000017941 */ /* 0x000fea0003800200 */
.L_x_24998:
        /* <DEDUP_REMOVED lines=19> */
.L_x_25005:
        /* <DEDUP_REMOVED lines=13> */
.L_x_25007:
[----:B------:R-:W-:Y:S05]  /*2fa60*/  BSYNC.RECONVERGENT B2 ;  /* 0x0000000000027941 */ /* 0x000fea0003800200 */
.L_x_25006:
        /* <DEDUP_REMOVED lines=61> */
.L_x_25004:
[----:B------:R-:W-:Y:S05]  /*2fe40*/  BSYNC.RECONVERGENT B1 ;  /* 0x0000000000017941 */ /* 0x000fea0003800200 */
.L_x_25003:
        /* <DEDUP_REMOVED lines=18> */
.L_x_25010:
        /* <DEDUP_REMOVED lines=13> */
.L_x_25012:
[----:B------:R-:W-:Y:S05]  /*30040*/  BSYNC.RECONVERGENT B2 ;  /* 0x0000000000027941 */ /* 0x000fea0003800200 */
.L_x_25011:
        /* <DEDUP_REMOVED lines=61> */
.L_x_25009:
[----:B------:R-:W-:Y:S05]  /*30420*/  BSYNC.RECONVERGENT B1 ;  /* 0x0000000000017941 */ /* 0x000fea0003800200 */
.L_x_25008:
        /* <DEDUP_REMOVED lines=17> */
.L_x_25015:
        /* <DEDUP_REMOVED lines=13> */
.L_x_25017:
[----:B------:R-:W-:Y:S05]  /*30610*/  BSYNC.RECONVERGENT B2 ;  /* 0x0000000000027941 */ /* 0x000fea0003800200 */
.L_x_25016:
        /* <DEDUP_REMOVED lines=61> */
.L_x_25014:
[----:B------:R-:W-:Y:S05]  /*309f0*/  BSYNC.RECONVERGENT B1 ;  /* 0x0000000000017941 */ /* 0x000fea0003800200 */
.L_x_25013:
        /* <DEDUP_REMOVED lines=18> */
.L_x_25020:
        /* <DEDUP_REMOVED lines=13> */
.L_x_25022:
[----:B------:R-:W-:Y:S05]  /*30bf0*/  BSYNC.RECONVERGENT B2 ;  /* 0x0000000000027941 */ /* 0x000fea0003800200 */
.L_x_25021:
        /* <DEDUP_REMOVED lines=61> */
.L_x_25019:
[----:B------:R-:W-:Y:S05]  /*30fd0*/  BSYNC.RECONVERGENT B1 ;  /* 0x0000000000017941 */ /* 0x000fea0003800200 */
.L_x_25018:
        /* <DEDUP_REMOVED lines=42> */
.L_x_24982:
        /* <DEDUP_REMOVED lines=44> */
.L_x_25023:
[----:B------:R-:W-:Y:S01]  /*31540*/  MOV R10, R188 ;  /* 0x000000bc000a7202 */ /* 0x000fe20000000f00 */
[----:B------:R-:W-:-:S07]  /*31550*/  VIADD R21, R21, 0x20 ;  /* 0x0000002015157836 */ /* 0x000fce0000000000 */
.L_x_24900:
[----:B------:R-:W-:Y:S05]  /*31560*/  BSYNC.RECONVERGENT B0 ;  /* 0x0000000000007941 */ /* 0x000fea0003800200 */
.L_x_24899:
        /* <DEDUP_REMOVED lines=36> */
.L_x_25029:
        /* <DEDUP_REMOVED lines=13> */
.L_x_25031:
[----:B------:R-:W-:Y:S05]  /*31880*/  BSYNC.RECONVERGENT B2 ;  /* 0x0000000000027941 */ /* 0x000fea0003800200 */
.L_x_25030:
        /* <DEDUP_REMOVED lines=61> */
.L_x_25028:
[----:B------:R-:W-:Y:S05]  /*31c60*/  BSYNC.RECONVERGENT B1 ;  /* 0x0000000000017941 */ /* 0x000fea0003800200 */
.L_x_25027:
        /* <DEDUP_REMOVED lines=10> */
[----:B------:R-:W-:Y:S01]  /*31d10*/  IMAD.MOV.U32 R6, RZ, RZ, R12 ;  /* 0x000000ffff067224 */ /* 0x000fe200078e000c */
[----:B0-----:R-:W-:Y:S01]  /*31d20*/  FSETP.LE.FTZ.AND P4, PT, R3, R0, PT ;  /* 0x000000000300720b */ /* 0x001fe20003f93000 */
[----:B-1----:R-:W-:Y:S01]  /*31d30*/  FMUL.FTZ R3, R5, R10 ;  /* 0x0000000a05037220 */ /* 0x002fe20000410000 */
        /* <DEDUP_REMOVED lines=11> */
.L_x_25034:
        /* <DEDUP_REMOVED lines=13> */
.L_x_25036:
[----:B------:R-:W-:Y:S05]  /*31ec0*/  BSYNC.RECONVERGENT B2 ;  /* 0x0000000000027941 */ /* 0x000fea0003800200 */
.L_x_25035:
        /* <DEDUP_REMOVED lines=61> */
.L_x_25033:
[----:B------:R-:W-:Y:S05]  /*322a0*/  BSYNC.RECONVERGENT B1 ;  /* 0x0000000000017941 */ /* 0x000fea0003800200 */
.L_x_25032:
        /* <DEDUP_REMOVED lines=24> */
.L_x_25039:
        /* <DEDUP_REMOVED lines=13> */
.L_x_25041:
[----:B------:R-:W-:Y:S05]  /*32500*/  BSYNC.RECONVERGENT B2 ;  /* 0x0000000000027941 */ /* 0x000fea0003800200 */
.L_x_25040:
        /* <DEDUP_REMOVED lines=61> */
.L_x_25038:
[----:B------:R-:W-:Y:S05]  /*328e0*/  BSYNC.RECONVERGENT B1 ;  /* 0x0000000000017941 */ /* 0x000fea0003800200 */
.L_x_25037:
        /* <DEDUP_REMOVED lines=20> */
.L_x_25044:
        /* <DEDUP_REMOVED lines=13> */
.L_x_25046:
[----:B------:R-:W-:Y:S05]  /*32b00*/  BSYNC.RECONVERGENT B2 ;  /* 0x0000000000027941 */ /* 0x000fea0003800200 */
.L_x_25045:
        /* <DEDUP_REMOVED lines=61> */
.L_x_25043:
[----:B------:R-:W-:Y:S05]  /*32ee0*/  BSYNC.RECONVERGENT B1 ;  /* 0x0000000000017941 */ /* 0x000fea0003800200 */
.L_x_25042:
        /* <DEDUP_REMOVED lines=25> */
.L_x_25049:
        /* <DEDUP_REMOVED lines=13> */
.L_x_25051:
[----:B------:R-:W-:Y:S05]  /*33150*/  BSYNC.RECONVERGENT B2 ;  /* 0x0000000000027941 */ /* 0x000fea0003800200 */
.L_x_25050:
        /* <DEDUP_REMOVED lines=61> */
.L_x_25048:
[----:B------:R-:W-:Y:S05]  /*33530*/  BSYNC.RECONVERGENT B1 ;  /* 0x0000000000017941 */ /* 0x000fea0003800200 */
.L_x_25047:
        /* <DEDUP_REMOVED lines=21> */
.L_x_25054:
        /* <DEDUP_REMOVED lines=13> */
.L_x_25056:
[----:B------:R-:W-:Y:S05]  /*33760*/  BSYNC.RECONVERGENT B2 ;  /* 0x0000000000027941 */ /* 0x000fea0003800200 */
.L_x_25055:
        /* <DEDUP_REMOVED lines=61> */
.L_x_25053:
[----:B------:R-:W-:Y:S05]  /*33b40*/  BSYNC.RECONVERGENT B1 ;  /* 0x0000000000017941 */ /* 0x000fea0003800200 */
.L_x_25052:
        /* <DEDUP_REMOVED lines=24> */
.L_x_25059:
        /* <DEDUP_REMOVED lines=13> */
.L_x_25061:
[----:B------:R-:W-:Y:S05]  /*33da0*/  BSYNC.RECONVERGENT B2 ;  /* 0x0000000000027941 */ /* 0x000fea0003800200 */
.L_x_25060:
        /* <DEDUP_REMOVED lines=61> */
.L_x_25058:
[----:B------:R-:W-:Y:S05]  /*34180*/  BSYNC.RECONVERGENT B1 ;  /* 0x0000000000017941 */ /* 0x000fea0003800200 */
.L_x_25057:
        /* <DEDUP_REMOVED lines=20> */
.L_x_25064:
        /* <DEDUP_REMOVED lines=13> */
.L_x_25066:
[----:B------:R-:W-:Y:S05]  /*343a0*/  BSYNC.RECONVERGENT B2 ;  /* 0x0000000000027941 */ /* 0x000fea0003800200 */
.L_x_25065:
        /* <DEDUP_REMOVED lines=61> */
.L_x_25063:
[----:B------:R-:W-:Y:S05]  /*34780*/  BSYNC.RECONVERGENT B1 ;  /* 0x0000000000017941 */ /* 0x000fea0003800200 */
.L_x_25062:
        /* <DEDUP_REMOVED lines=25> */
.L_x_25069:
        /* <DEDUP_REMOVED lines=13> */
.L_x_25071:
[----:B------:R-:W-:Y:S05]  /*349f0*/  BSYNC.RECONVERGENT B2 ;  /* 0x0000000000027941 */ /* 0x000fea0003800200 */
.L_x_25070:
        /* <DEDUP_REMOVED lines=61> */
.L_x_25068:
[----:B------:R-:W-:Y:S05]  /*34dd0*/  BSYNC.RECONVERGENT B1 ;  /* 0x0000000000017941 */ /* 0x000fea0003800200 */
.L_x_25067:
        /* <DEDUP_REMOVED lines=19> */
.L_x_25074:
        /* <DEDUP_REMOVED lines=13> */
.L_x_25076:
[----:B------:R-:W-:Y:S05]  /*34fe0*/  BSYNC.RECONVERGENT B2 ;  /* 0x0000000000027941 */ /* 0x000fea0003800200 */
.L_x_25075:
        /* <DEDUP_REMOVED lines=61> */
.L_x_25073:
[----:B------:R-:W-:Y:S05]  /*353c0*/  BSYNC.RECONVERGENT B1 ;  /* 0x0000000000017941 */ /* 0x000fea0003800200 */
.L_x_25072:
        /* <DEDUP_REMOVED lines=24> */
.L_x_25079:
        /* <DEDUP_REMOVED lines=13> */
.L_x_25081:
[----:B------:R-:W-:Y:S05]  /*35620*/  BSYNC.RECONVERGENT B2 ;  /* 0x0000000000027941 */ /* 0x000fea0003800200 */
.L_x_25080:
        /* <DEDUP_REMOVED lines=61> */
.L_x_25078:
[----:B------:R-:W-:Y:S05]  /*35a00*/  BSYNC.RECONVERGENT B1 ;  /* 0x0000000000017941 */ /* 0x000fea0003800200 */
.L_x_25077:
        /* <DEDUP_REMOVED lines=18> */
.L_x_25084:
        /* <DEDUP_REMOVED lines=13> */
.L_x_25086:
[----:B------:R-:W-:Y:S05]  /*35c00*/  BSYNC.RECONVERGENT B2 ;  /* 0x0000000000027941 */ /* 0x000fea0003800200 */
.L_x_25085:
        /* <DEDUP_REMOVED lines=61> */
.L_x_25083:
[----:B------:R-:W-:Y:S05]  /*35fe0*/  BSYNC.RECONVERGENT B1 ;  /* 0x0000000000017941 */ /* 0x000fea0003800200 */
.L_x_25082:
        /* <DEDUP_REMOVED lines=24> */
.L_x_25089:
        /* <DEDUP_REMOVED lines=13> */
.L_x_25091:
[----:B------:R-:W-:Y:S05]  /*36240*/  BSYNC.RECONVERGENT B2 ;  /* 0x0000000000027941 */ /* 0x000fea0003800200 */
.L_x_25090:
        /* <DEDUP_REMOVED lines=61> */
.L_x_25088:
[----:B------:R-:W-:Y:S05]  /*36620*/  BSYNC.RECONVERGENT B1 ;  /* 0x0000000000017941 */ /* 0x000fea0003800200 */
.L_x_25087:
        /* <DEDUP_REMOVED lines=19> */
.L_x_25094:
        /* <DEDUP_REMOVED lines=13> */
.L_x_25096:
[----:B------:R-:W-:Y:S05]  /*36830*/  BSYNC.RECONVERGENT B2 ;  /* 0x0000000000027941 */ /* 0x000fea0003800200 */
.L_x_25095:
        /* <DEDUP_REMOVED lines=61> */
.L_x_25093:
[----:B------:R-:W-:Y:S05]  /*36c10*/  BSYNC.RECONVERGENT B1 ;  /* 0x0000000000017941 */ /* 0x000fea0003800200 */
.L_x_25092:
        /* <DEDUP_REMOVED lines=23> */
.L_x_25099:
        /* <DEDUP_REMOVED lines=13> */
.L_x_25101:
[----:B------:R-:W-:Y:S05]  /*36e60*/  BSYNC.RECONVERGENT B2 ;  /* 0x0000000000027941 */ /* 0x000fea0003800200 */
.L_x_25100:
        /* <DEDUP_REMOVED lines=61> */
.L_x_25098:
[----:B------:R-:W-:Y:S05]  /*37240*/  BSYNC.RECONVERGENT B1 ;  /* 0x0000000000017941 */ /* 0x000fea0003800200 */
.L_x_25097:
        /* <DEDUP_REMOVED lines=18> */
.L_x_25104:
        /* <DEDUP_REMOVED lines=16> */
.L_x_25106:
[----:B------:R-:W-:Y:S05]  /*37470*/  BSYNC.RECONVERGENT B2 ;  /* 0x0000000000027941 */ /* 0x000fea0003800200 */
.L_x_25105:
        /* <DEDUP_REMOVED lines=61> */
.L_x_25103:
[----:B------:R-:W-:Y:S05]  /*37850*/  BSYNC.RECONVERGENT B1 ;  /* 0x0000000000017941 */ /* 0x000fea0003800200 */
.L_x_25102:
[----:B------:R-:W-:-:S05]  /*37860*/  I2FP.F32.U32 R190, R191 ;  /* 0x000000bf00be7245 */ /* 0x000fca0000201000 */
[----:B------:R-:W-:-:S05]  /*37870*/  FFMA.FTZ R190, R190, R189, 1.1641532182693481445e-10 ;  /* 0x2f000000bebe7423 */ /* 0x000fca00000100bd */
[----:B------:R-:W-:Y:S02]  /*37880*/  FSETP.GTU.FTZ.AND P6, PT, R190, R0, PT ;  /* 0x00000000be00720b */ /* 0x000fe40003fdc000 */
[----:B------:R-:W-:-:S05]  /*37890*/  PRMT R0, R99, 0x7632, R0 ;  /* 0x0000763263007816 */ /* 0x000fca0000000000 */
[----:B------:R-:W-:-:S04]  /*378a0*/  IMAD.U32 R0, R0, 0x10000, RZ ;  /* 0x0001000000007824 */ /* 0x000fc800078e00ff */
[----:B------:R-:W-:Y:S01]  /*378b0*/  FMUL.FTZ R0, R0, R10 ;  /* 0x0000000a00007220 */ /* 0x000fe20000410000 */
[----:B------:R-:W-:-:S04]  /*378c0*/  FSEL R10, R155, RZ, P5 ;  /* 0x000000ff9b0a7208 */ /* 0x000fc80002800000 */
[----:B------:R-:W-:-:S05]  /*378d0*/  FSEL R0, R0, RZ, !P6 ;  /* 0x000000ff00007208 */ /* 0x000fca0007000000 */
[----:B------:R-:W-:Y:S01]  /*378e0*/  FADD.FTZ R155, R0, R10 ;  /* 0x0000000a009b7221 */ /* 0x000fe20000010000 */
[----:B------:R-:W-:-:S03]  /*378f0*/  SEL R0, RZ, 0x1, P6 ;  /* 0x00000001ff007807 */ /* 0x000fc60003000000 */
[----:B------:R-:W-:Y:S01]  /*37900*/  @P1 FADD.FTZ R155, R107, R155 ;  /* 0x0000009b6b9b1221 */ /* 0x000fe20000010000 */
[----:B------:R-:W-:Y:S06]  /*37910*/  BRA `(.L_x_25107) ;  /* 0x00000030007c7947 */ /* 0x000fec0003800000 */
.L_x_25026:
        /* <DEDUP_REMOVED lines=16> */
.L_x_25110:
        /* <DEDUP_REMOVED lines=13> */
.L_x_25112:
[----:B------:R-:W-:Y:S05]  /*37af0*/  BSYNC.RECONVERGENT B2 ;  /* 0x0000000000027941 */ /* 0x000fea0003800200 */
.L_x_25111:
        /* <DEDUP_REMOVED lines=61> */
.L_x_25109:
[----:B------:R-:W-:Y:S05]  /*37ed0*/  BSYNC.RECONVERGENT B1 ;  /* 0x0000000000017941 */ /* 0x000fea0003800200 */
.L_x_25108:
[----:B------:R-:W0:Y:S01]  /*37ee0*/  LDC R216, c[0x0][0x404] ;  /* 0x00010100ffd87b82 */ /* 0x000e220000000800 */
[----:B------:R-:W-:Y:S01]  /*37ef0*/  I2FP.F32.U32 R10, R149 ;  /* 0x00000095000a7245 */ /* 0x000fe20000201000 */
[----:B------:R-:W-:Y:S01]  /*37f00*/  IMAD.MOV.U32 R228, RZ, RZ, 0x2f800000 ;  /* 0x2f800000ffe47424 */ /* 0x000fe200078e00ff */
[----:B------:R-:W-:Y:S01]  /*37f10*/  LOP3.LUT R17, R17, 0xffffffef, RZ, 0xc0, !PT ;  /* 0xffffffef11117812 */ /* 0x000fe200078ec0ff */
[----:B------:R-:W-:Y:S01]  /*37f20*/  BSSY.RECONVERGENT B1, `(.L_x_25113) ;  /* 0x000005d000017945 */ /* 0x000fe20003800200 */
[----:B-----5:R-:W-:Y:S01]  /*37f30*/  PRMT R14, R152, 0x7632, R14 ;  /* 0x00007632980e7816 */ /* 0x020fe2000000000e */
[----:B------:R-:W-:Y:S01]  /*37f40*/  FFMA.FTZ R10, R10, R228, 1.1641532182693481445e-10 ;  /* 0x2f0000000a0a7423 */ /* 0x000fe200000100e4 */
[----:B------:R-:W-:Y:S02]  /*37f50*/  IMAD.MOV.U32 R149, RZ, RZ, 0x2 ;  /* 0x00000002ff957424 */ /* 0x000fe400078e00ff */
[----:B------:R-:W-:Y:S02]  /*37f60*/  IMAD.MOV.U32 R150, RZ, RZ, R12 ;  /* 0x000000ffff967224 */ /* 0x000fe400078e000c */
[----:B0-----:R-:W-:-:S02]  /*37f70*/  FSETP.LE.FTZ.AND P2, PT, R10, R216, PT ;  /* 0x000000d80a00720b */ /* 0x001fc40003f53000 */
[----:B------:R-:W-:-:S11]  /*37f80*/  SHF.L.U32 R10, R152, 0x10, RZ ;  /* 0x00000010980a7819 */ /* 0x000fd600000006ff */
        /* <DEDUP_REMOVED lines=11> */
.L_x_25115:
        /* <DEDUP_REMOVED lines=13> */
.L_x_25117:
[----:B------:R-:W-:Y:S05]  /*38110*/  BSYNC.RECONVERGENT B2 ;  /* 0x0000000000027941 */ /* 0x000fea0003800200 */
.L_x_25116:
        /* <DEDUP_REMOVED lines=61> */
.L_x_25114:
[----:B------:R-:W-:Y:S05]  /*384f0*/  BSYNC.RECONVERGENT B1 ;  /* 0x0000000000017941 */ /* 0x000fea0003800200 */
.L_x_25113:
        /* <DEDUP_REMOVED lines=19> */
.L_x_25120:
        /* <DEDUP_REMOVED lines=13> */
.L_x_25122:
[----:B------:R-:W-:Y:S05]  /*38700*/  BSYNC.RECONVERGENT B2 ;  /* 0x0000000000027941 */ /* 0x000fea0003800200 */
.L_x_25121:
        /* <DEDUP_REMOVED lines=61> */
.L_x_25119:
[----:B------:R-:W-:Y:S05]  /*38ae0*/  BSYNC.RECONVERGENT B1 ;  /* 0x0000000000017941 */ /* 0x000fea0003800200 */
.L_x_25118:
        /* <DEDUP_REMOVED lines=20> */
.L_x_25125:
        /* <DEDUP_REMOVED lines=13> */
.L_x_25127:
[----:B------:R-:W-:Y:S05]  /*38d00*/  BSYNC.RECONVERGENT B2 ;  /* 0x0000000000027941 */ /* 0x000fea0003800200 */
.L_x_25126:
        /* <DEDUP_REMOVED lines=61> */
.L_x_25124:
[----:B------:R-:W-:Y:S05]  /*390e0*/  BSYNC.RECONVERGENT B1 ;  /* 0x0000000000017941 */ /* 0x000fea0003800200 */
.L_x_25123:
        /* <DEDUP_REMOVED lines=19> */
.L_x_25130:
        /* <DEDUP_REMOVED lines=13> */
.L_x_25132:
[----:B------:R-:W-:Y:S05]  /*392f0*/  BSYNC.RECONVERGENT B2 ;  /* 0x0000000000027941 */ /* 0x000fea0003800200 */
.L_x_25131:
        /* <DEDUP_REMOVED lines=61> */
.L_x_25129:
[----:B------:R-:W-:Y:S05]  /*396d0*/  BSYNC.RECONVERGENT B1 ;  /* 0x0000000000017941 */ /* 0x000fea0003800200 */
.L_x_25128:
        /* <DEDUP_REMOVED lines=18> */
.L_x_25135:
        /* <DEDUP_REMOVED lines=13> */
.L_x_25137:
[----:B------:R-:W-:Y:S05]  /*398d0*/  BSYNC.RECONVERGENT B2 ;  /* 0x0000000000027941 */ /* 0x000fea0003800200 */
.L_x_25136:
[----:B------:R-:W-:Y:S01]  /*398e0*/  LOP3.LUT R14, R11, R191, R23, 0x96, !PT ;  /* 0x000000bf0b0e7212 */ /* 0x000fe200078e9617 */
[----:B------:R-:W-:-:S04]  /*398f0*/  IMAD.WIDE.U32 R152, R20, -0x326172a9, RZ ;  /* 0xcd9e8d5714987825 */ /* 0x000fc800078e00ff */
[----:B------:R-:W-:Y:S01]  /*39900*/  VIADD R16, R22, 0x9e3779b9 ;  /* 0x9e3779b916107836 */ /* 0x000fe20000000000 */
        /* <DEDUP_REMOVED lines=55> */
[----:B------:R-:W-:Y:S01]  /*39c80*/  HFMA2 R153, -RZ, RZ, 0, 0 ;  /* 0x00000000ff997431 */ /* 0x000fe200000001ff */
[----:B------:R-:W-:Y:S01]  /*39c90*/  MOV R14, R188 ;  /* 0x000000bc000e7202 */ /* 0x000fe20000000f00 */
[----:B------:R-:W-:-:S07]  /*39ca0*/  IMAD.MOV.U32 R188, RZ, RZ, R152 ;  /* 0x000000ffffbc7224 */ /* 0x000fce00078e0098 */
.L_x_25134:
[----:B------:R-:W-:Y:S05]  /*39cb0*/  BSYNC.RECONVERGENT B1 ;  /* 0x0000000000017941 */ /* 0x000fea0003800200 */
.L_x_25133:
        /* <DEDUP_REMOVED lines=17> */
.L_x_25140:
        /* <DEDUP_REMOVED lines=13> */
.L_x_25142:
[----:B------:R-:W-:Y:S05]  /*39ea0*/  BSYNC.RECONVERGENT B2 ;  /* 0x0000000000027941 */ /* 0x000fea0003800200 */
.L_x_25141:
[----:B------:R-:W-:Y:S01]  /*39eb0*/  LOP3.LUT R14, R11, R219, R23, 0x96, !PT ;  /* 0x000000db0b0e7212 */ /* 0x000fe200078e9617 */
[----:B------:R-:W-:-:S04]  /*39ec0*/  IMAD.WIDE.U32 R190, R20, -0x326172a9, RZ ;  /* 0xcd9e8d5714be7825 */ /* 0x000fc800078e00ff */
[----:B------:R-:W-:Y:S02]  /*39ed0*/  HFMA2 R189, -RZ, RZ, 0, 0 ;  /* 0x00000000ffbd7431 */ /* 0x000fe400000001ff */
        /* <DEDUP_REMOVED lines=57> */
[----:B------:R-:W-:-:S07]  /*3a270*/  IMAD.MOV.U32 R188, RZ, RZ, R190 ;  /* 0x000000ffffbc7224 */ /* 0x000fce00078e00be */
.L_x_25139:
[----:B------:R-:W-:Y:S05]  /*3a280*/  BSYNC.RECONVERGENT B1 ;  /* 0x0000000000017941 */ /* 0x000fea0003800200 */
.L_x_25138:
        /* <DEDUP_REMOVED lines=18> */
.L_x_25145:
        /* <DEDUP_REMOVED lines=13> */
.L_x_25147:
[----:B------:R-:W-:Y:S05]  /*3a480*/  BSYNC.RECONVERGENT B2 ;  /* 0x0000000000027941 */ /* 0x000fea0003800200 */
.L_x_25146:
        /* <DEDUP_REMOVED lines=59> */
[----:B------:R-:W-:Y:S02]  /*3a840*/  IMAD.MOV.U32 R12, RZ, RZ, R14 ;  /* 0x000000ffff0c7224 */ /* 0x000fe400078e000e */
[----:B------:R-:W-:-:S07]  /*3a850*/  HFMA2 R14, -RZ, RZ, 0, 0 ;  /* 0x00000000ff0e7431 */ /* 0x000fce00000001ff */
.L_x_25144:
[----:B------:R-:W-:Y:S05]  /*3a860*/  BSYNC.RECONVERGENT B1 ;  /* 0x0000000000017941 */ /* 0x000fea0003800200 */
.L_x_25143:
        /* <DEDUP_REMOVED lines=42> */
.L_x_25107:
        /* <DEDUP_REMOVED lines=44> */
.L_x_25148:
[----:B------:R-:W-:Y:S01]  /*3add0*/  IMAD.MOV.U32 R10, RZ, RZ, R188 ;  /* 0x000000ffff0a7224 */ /* 0x000fe200078e00bc */
[----:B------:R-:W-:-:S07]  /*3ade0*/  IADD3 R21, PT, PT, R21, 0x20, RZ ;  /* 0x0000002015157810 */ /* 0x000fce0007ffe0ff */
.L_x_25025:
[----:B------:R-:W-:Y:S05]  /*3adf0*/  BSYNC.RECONVERGENT B0 ;  /* 0x0000000000007941 */ /* 0x000fea0003800200 */
.L_x_25024:
        /* <DEDUP_REMOVED lines=36> */
.L_x_25154:
        /* <DEDUP_REMOVED lines=13> */
.L_x_25156:
[----:B------:R-:W-:Y:S05]  /*3b110*/  BSYNC.RECONVERGENT B2 ;  /* 0x0000000000027941 */ /* 0x000fea0003800200 */
.L_x_25155:
        /* <DEDUP_REMOVED lines=57> */
[----:B------:R-:W-:Y:S02]  /*3b4b0*/  IADD3 R0, PT, PT, R23, -0x695add53, RZ ;  /* 0x96a522ad17007810 */ /* 0x000fe40007ffe0ff */
[----:B------:R-:W-:Y:S01]  /*3b4c0*/  MOV R188, R2 ;  /* 0x0000000200bc7202 */ /* 0x000fe20000000f00 */
[----:B------:R-:W-:Y:S01]  /*3b4d0*/  IMAD.MOV.U32 R2, RZ, RZ, R10 ;  /* 0x000000ffff027224 */ /* 0x000fe200078e000a */
[----:B------:R-:W-:-:S07]  /*3b4e0*/  LOP3.LUT R16, R0, R6, R3, 0x96, !PT ;  /* 0x0000000600107212 */ /* 0x000fce00078e9603 */
.L_x_25153:
[----:B------:R-:W-:Y:S05]  /*3b4f0*/  BSYNC.RECONVERGENT B1 ;  /* 0x0000000000017941 */ /* 0x000fea0003800200 */
.L_x_25152:
        /* <DEDUP_REMOVED lines=9> */
[----:B------:R-:W-:Y:S02]  /*3b590*/  PRMT R2, R160, 0x7632, R2 ;  /* 0x00007632a0027816 */ /* 0x000fe40000000002 */
[----:B------:R-:W-:-:S02]  /*3b5a0*/  MOV R6, R12 ;  /* 0x0000000c00067202 */ /* 0x000fc40000000f00 */
        /* <DEDUP_REMOVED lines=13> */
.L_x_25159:
        /* <DEDUP_REMOVED lines=13> */
.L_x_25161:
[----:B------:R-:W-:Y:S05]  /*3b750*/  BSYNC.RECONVERGENT B2 ;  /* 0x0000000000027941 */ /* 0x000fea0003800200 */
.L_x_25160:
        /* <DEDUP_REMOVED lines=61> */
.L_x_25158:
[----:B------:R-:W-:Y:S05]  /*3bb30*/  BSYNC.RECONVERGENT B1 ;  /* 0x0000000000017941 */ /* 0x000fea0003800200 */
.L_x_25157:
        /* <DEDUP_REMOVED lines=24> */
.L_x_25164:
        /* <DEDUP_REMOVED lines=13> */
.L_x_25166:
[----:B------:R-:W-:Y:S05]  /*3bd90*/  BSYNC.RECONVERGENT B2 ;  /* 0x0000000000027941 */ /* 0x000fea0003800200 */
.L_x_25165:
        /* <DEDUP_REMOVED lines=61> */
.L_x_25163:
[----:B------:R-:W-:Y:S05]  /*3c170*/  BSYNC.RECONVERGENT B1 ;  /* 0x0000000000017941 */ /* 0x000fea0003800200 */
.L_x_25162:
        /* <DEDUP_REMOVED lines=20> */
.L_x_25169:
        /* <DEDUP_REMOVED lines=13> */
.L_x_25171:
[----:B------:R-:W-:Y:S05]  /*3c390*/  BSYNC.RECONVERGENT B2 ;  /* 0x0000000000027941 */ /* 0x000fea0003800200 */
.L_x_25170:
        /* <DEDUP_REMOVED lines=61> */
.L_x_25168:
[----:B------:R-:W-:Y:S05]  /*3c770*/  BSYNC.RECONVERGENT B1 ;  /* 0x0000000000017941 */ /* 0x000fea0003800200 */
.L_x_25167:
        /* <DEDUP_REMOVED lines=25> */
.L_x_25174:
        /* <DEDUP_REMOVED lines=13> */
.L_x_25176:
[----:B------:R-:W-:Y:S05]  /*3c9e0*/  BSYNC.RECONVERGENT B2 ;  /* 0x0000000000027941 */ /* 0x000fea0003800200 */
.L_x_25175:
        /* <DEDUP_REMOVED lines=61> */
.L_x_25173:
[----:B------:R-:W-:Y:S05]  /*3cdc0*/  BSYNC.RECONVERGENT B1 ;  /* 0x0000000000017941 */ /* 0x000fea0003800200 */
.L_x_25172:
[----:B------:R-:W-:Y:S01]  /*3cdd0*/  I2FP.F32.U32 R2, R3 ;  /* 0x0000000300027245 */ /* 0x000fe20000201000 */
[----:B------:R-:W-:Y:S01]  /*3cde0*/  BSSY.RECONVERGENT B1, `(.L_x_25177) ;  /* 0x000005f000017945 */ /* 0x000fe20003800200 */
[----:B------:R-:W-:Y:S01]  /*3cdf0*/  ISETP.NE.AND P2, PT, R4, 0x1, PT ;  /* 0x000000010400780c */ /* 0x000fe20003f45270 */
[----:B------:R-:W-:Y:S01]  /*3ce00*/  IMAD.MOV.U32 R5, RZ, RZ, 0x2 ;  /* 0x00000002ff057424 */ /* 0x000fe200078e00ff */
[----:B------:R-:W-:Y:S01]  /*3ce10*/  SHF.L.U32 R3, R161, 0x10, RZ ;  /* 0x00000010a1037819 */ /* 0x000fe200000006ff */
[----:B------:R-:W-:Y:S01]  /*3ce20*/  FFMA.FTZ R2, R2, R189, 1.1641532182693481445e-10 ;  /* 0x2f00000002027423 */ /* 0x000fe200000100bd */
[----:B------:R-:W-:Y:S02]  /*3ce30*/  LOP3.LUT R17, R17, 0xfffffffb, RZ, 0xc0, !PT ;  /* 0xfffffffb11117812 */ /* 0x000fe400078ec0ff */
[----:B------:R-:W-:Y:S01]  /*3ce40*/  MOV R6, R12 ;  /* 0x0000000c00067202 */ /* 0x000fe20000000f00 */
        /* <DEDUP_REMOVED lines=13> */
.L_x_25179:
        /* <DEDUP_REMOVED lines=13> */
.L_x_25181:
[----:B------:R-:W-:Y:S05]  /*3cff0*/  BSYNC.RECONVERGENT B2 ;  /* 0x0000000000027941 */ /* 0x000fea0003800200 */
.L_x_25180:
        /* <DEDUP_REMOVED lines=61> */
.L_x_25178:
[----:B------:R-:W-:Y:S05]  /*3d3d0*/  BSYNC.RECONVERGENT B1 ;  /* 0x0000000000017941 */ /* 0x000fea0003800200 */
.L_x_25177:
        /* <DEDUP_REMOVED lines=24> */
.L_x_25184:
        /* <DEDUP_REMOVED lines=13> */
.L_x_25186:
[----:B------:R-:W-:Y:S05]  /*3d630*/  BSYNC.RECONVERGENT B2 ;  /* 0x0000000000027941 */ /* 0x000fea0003800200 */
.L_x_25185:
        /* <DEDUP_REMOVED lines=61> */
.L_x_25183:
[----:B------:R-:W-:Y:S05]  /*3da10*/  BSYNC.RECONVERGENT B1 ;  /* 0x0000000000017941 */ /* 0x000fea0003800200 */
.L_x_25182:
        /* <DEDUP_REMOVED lines=20> */
.L_x_25189:
        /* <DEDUP_REMOVED lines=13> */
.L_x_25191:
[----:B------:R-:W-:Y:S05]  /*3dc30*/  BSYNC.RECONVERGENT B2 ;  /* 0x0000000000027941 */ /* 0x000fea0003800200 */
.L_x_25190:
        /* <DEDUP_REMOVED lines=61> */
.L_x_25188:
[----:B------:R-:W-:Y:S05]  /*3e010*/  BSYNC.RECONVERGENT B1 ;  /* 0x0000000000017941 */ /* 0x000fea0003800200 */
.L_x_25187:
        /* <DEDUP_REMOVED lines=25> */
.L_x_25194:
        /* <DEDUP_REMOVED lines=13> */
.L_x_25196:
[----:B------:R-:W-:Y:S05]  /*3e280*/  BSYNC.RECONVERGENT B2 ;  /* 0x0000000000027941 */ /* 0x000fea0003800200 */
.L_x_25195:
        /* <DEDUP_REMOVED lines=61> */
.L_x_25193:
[----:B------:R-:W-:Y:S05]  /*3e660*/  BSYNC.RECONVERGENT B1 ;  /* 0x0000000000017941 */ /* 0x000fea0003800200 */
.L_x_25192:
        /* <DEDUP_REMOVED lines=19> */
.L_x_25199:
        /* <DEDUP_REMOVED lines=13> */
.L_x_25201:
[----:B------:R-:W-:Y:S05]  /*3e870*/  BSYNC.RECONVERGENT B2 ;  /* 0x0000000000027941 */ /* 0x000fea0003800200 */
.L_x_25200:
        /* <DEDUP_REMOVED lines=61> */
.L_x_25198:
[----:B------:R-:W-:Y:S05]  /*3ec50*/  BSYNC.RECONVERGENT B1 ;  /* 0x0000000000017941 */ /* 0x000fea0003800200 */
.L_x_25197:
        /* <DEDUP_REMOVED lines=24> */
.L_x_25204:
        /* <DEDUP_REMOVED lines=13> */
.L_x_25206:
[----:B------:R-:W-:Y:S05]  /*3eeb0*/  BSYNC.RECONVERGENT B2 ;  /* 0x0000000000027941 */ /* 0x000fea0003800200 */
.L_x_25205:
        /* <DEDUP_REMOVED lines=59> */
[----:B------:R-:W-:Y:S01]  /*3f270*/  IMAD.MOV.U32 R2, RZ, RZ, RZ ;  /* 0x000000ffff027224 */ /* 0x000fe200078e00ff */
[----:B------:R-:W-:-:S07]  /*3f280*/  MOV R12, R14 ;  /* 0x0000000e000c7202 */ /* 0x000fce0000000f00 */
.L_x_25203:
[----:B------:R-:W-:Y:S05]  /*3f290*/  BSYNC.RECONVERGENT B1 ;  /* 0x0000000000017941 */ /* 0x000fea0003800200 */
.L_x_25202:
        /* <DEDUP_REMOVED lines=18> */
.L_x_25209:
        /* <DEDUP_REMOVED lines=13> */
.L_x_25211:
[----:B------:R-:W-:Y:S05]  /*3f490*/  BSYNC.RECONVERGENT B2 ;  /* 0x0000000000027941 */ /* 0x000fea0003800200 */
.L_x_25210:
        /* <DEDUP_REMOVED lines=61> */
.L_x_25208:
[----:B------:R-:W-:Y:S05]  /*3f870*/  BSYNC.RECONVERGENT B1 ;  /* 0x0000000000017941 */ /* 0x000fea0003800200 */
.L_x_25207:
        /* <DEDUP_REMOVED lines=24> */
.L_x_25214:
        /* <DEDUP_REMOVED lines=13> */
.L_x_25216:
[----:B------:R-:W-:Y:S05]  /*3fad0*/  BSYNC.RECONVERGENT B2 ;  /* 0x0000000000027941 */ /* 0x000fea0003800200 */
.L_x_25215:
[----:B------:R-:W-:Y:S01]  /*3fae0*/  LOP3.LUT R2, R11, R219, R23, 0x96, !PT ;  /* 0x000000db0b027212 */ /* 0x000fe200078e9617 */
[----:B------:R-:W-:Y:S01]  /*3faf0*/  IMAD.WIDE.U32 R190, R20, -0x326172a9, RZ ;  /* 0xcd9e8d5714be7825 */ /* 0x000fe200078e00ff */
[----:B------:R-:W-:-:S03]  /*3fb00*/  IADD3 R12, PT, PT, R22, -0x61c88647, RZ ;  /* 0x9e3779b9160c7810 */ /* 0x000fc60007ffe0ff */
        /* <DEDUP_REMOVED lines=57> */
[----:B------:R-:W-:-:S07]  /*3fea0*/  MOV R188, R190 ;  /* 0x000000be00bc7202 */ /* 0x000fce0000000f00 */
.L_x_25213:
[----:B------:R-:W-:Y:S05]  /*3feb0*/  BSYNC.RECONVERGENT B1 ;  /* 0x0000000000017941 */ /* 0x000fea0003800200 */
.L_x_25212:
        /* <DEDUP_REMOVED lines=19> */
.L_x_25219:
        /* <DEDUP_REMOVED lines=13> */
.L_x_25221:
[----:B------:R-:W-:Y:S05]  /*400c0*/  BSYNC.RECONVERGENT B2 ;  /* 0x0000000000027941 */ /* 0x000fea0003800200 */
.L_x_25220:
        /* <DEDUP_REMOVED lines=57> */
[----:B------:R-:W-:Y:S01]  /*40460*/  IMAD.MOV.U32 R191, RZ, RZ, RZ ;  /* 0x000000ffffbf7224 */ /* 0x000fe200078e00ff */
[----:B------:R-:W-:Y:S01]  /*40470*/  MOV R12, R14 ;  /* 0x0000000e000c7202 */ /* 0x000fe20000000f00 */
[----:B------:R-:W-:Y:S01]  /*40480*/  IMAD.MOV.U32 R14, RZ, RZ, R188 ;  /* 0x000000ffff0e7224 */ /* 0x000fe200078e00bc */
[----:B------:R-:W-:-:S07]  /*40490*/  MOV R188, R190 ;  /* 0x000000be00bc7202 */ /* 0x000fce0000000f00 */
.L_x_25218:
[----:B------:R-:W-:Y:S05]  /*404a0*/  BSYNC.RECONVERGENT B1 ;  /* 0x0000000000017941 */ /* 0x000fea0003800200 */
.L_x_25217:
        /* <DEDUP_REMOVED lines=23> */
.L_x_25224:
        /* <DEDUP_REMOVED lines=13> */
.L_x_25226:
[----:B------:R-:W-:Y:S05]  /*406f0*/  BSYNC.RECONVERGENT B2 ;  /* 0x0000000000027941 */ /* 0x000fea0003800200 */
.L_x_25225:
        /* <DEDUP_REMOVED lines=61> */
.L_x_25223:
[----:B------:R-:W-:Y:S05]  /*40ad0*/  BSYNC.RECONVERGENT B1 ;  /* 0x0000000000017941 */ /* 0x000fea0003800200 */
.L_x_25222:
[----:B------:R-:W-:Y:S01]  /*40ae0*/  I2FP.F32.U32 R14, R14 ;  /* 0x0000000e000e7245 */ /* 0x000fe20000201000 */
[----:B------:R-:W-:Y:S01]  /*40af0*/  BSSY.RECONVERGENT B1, `(.L_x_25227) ;  /* 0x000005f000017945 */ /* 0x000fe20003800200 */
[----:B------:R-:W-:Y:S02]  /*40b00*/  ISETP.NE.AND P6, PT, R190, 0x1, PT ;  /* 0x00000001be00780c */ /* 0x000fe40003fc5270 */
[----:B------:R-:W-:Y:S01]  /*40b10*/  MOV R191, R12 ;  /* 0x0000000c00bf7202 */ /* 0x000fe20000000f00 */
        /* <DEDUP_REMOVED lines=14> */
.L_x_25229:
        /* <DEDUP_REMOVED lines=16> */
.L_x_25231:
[----:B------:R-:W-:Y:S05]  /*40d00*/  BSYNC.RECONVERGENT B2 ;  /* 0x0000000000027941 */ /* 0x000fea0003800200 */
.L_x_25230:
        /* <DEDUP_REMOVED lines=61> */
.L_x_25228:
[----:B------:R-:W-:Y:S05]  /*410e0*/  BSYNC.RECONVERGENT B1 ;  /* 0x0000000000017941 */ /* 0x000fea0003800200 */
.L_x_25227:
        /* <DEDUP_REMOVED lines=12> */
.L_x_25151:
        /* <DEDUP_REMOVED lines=16> */
.L_x_25235:
        /* <DEDUP_REMOVED lines=13> */
.L_x_25237:
[----:B------:R-:W-:Y:S05]  /*41380*/  BSYNC.RECONVERGENT B2 ;  /* 0x0000000000027941 */ /* 0x000fea0003800200 */
.L_x_25236:
        /* <DEDUP_REMOVED lines=55> */
[----:B------:R-:W-:Y:S02]  /*41700*/  IADD3 R12, PT, PT, R23, -0x695add53, RZ ;  /* 0x96a522ad170c7810 */ /* 0x000fe40007ffe0ff */
[----:B------:R-:W-:Y:S01]  /*41710*/  MOV R188, R156 ;  /* 0x0000009c00bc7202 */ /* 0x000fe20000000f00 */
[----:B------:R-:W-:Y:S01]  /*41720*/  HFMA2 R156, -RZ, RZ, 0, 0 ;  /* 0x00000000ff9c7431 */ /* 0x000fe200000001ff */
[----:B------:R-:W-:Y:S01]  /*41730*/  LOP3.LUT R16, R12, R158, R157, 0x96, !PT ;  /* 0x0000009e0c107212 */ /* 0x000fe200078e969d */
[----:B------:R-:W-:Y:S02]  /*41740*/  IMAD.MOV.U32 R12, RZ, RZ, R14 ;  /* 0x000000ffff0c7224 */ /* 0x000fe400078e000e */
[----:B------:R-:W-:-:S07]  /*41750*/  IMAD.MOV.U32 R157, RZ, RZ, R10 ;  /* 0x000000ffff9d7224 */ /* 0x000fce00078e000a */
.L_x_25234:
[----:B------:R-:W-:Y:S05]  /*41760*/  BSYNC.RECONVERGENT B1 ;  /* 0x0000000000017941 */ /* 0x000fea0003800200 */
.L_x_25233:
        /* <DEDUP_REMOVED lines=8> */
[----:B------:R-:W-:-:S03]  /*417f0*/  MOV R158, R12 ;  /* 0x0000000c009e7202 */ /* 0x000fc60000000f00 */
[----:B0-----:R-:W-:Y:S02]  /*41800*/  FSETP.LE.FTZ.AND P2, PT, R10, R216, PT ;  /* 0x000000d80a00720b */ /* 0x001fe40003f53000 */
[----:B------:R-:W-:-:S11]  /*41810*/  SHF.L.U32 R10, R160, 0x10, RZ ;  /* 0x00000010a00a7819 */ /* 0x000fd600000006ff */
        /* <DEDUP_REMOVED lines=11> */
.L_x_25240:
        /* <DEDUP_REMOVED lines=13> */
.L_x_25242:
[----:B------:R-:W-:Y:S05]  /*419a0*/  BSYNC.RECONVERGENT B2 ;  /* 0x0000000000027941 */ /* 0x000fea0003800200 */
.L_x_25241:
        /* <DEDUP_REMOVED lines=61> */
.L_x_25239:
[----:B------:R-:W-:Y:S05]  /*41d80*/  BSYNC.RECONVERGENT B1 ;  /* 0x0000000000017941 */ /* 0x000fea0003800200 */
.L_x_25238:
[----:B------:R-:W-:Y:S01]  /*41d90*/  I2FP.F32.U32 R156, R158 ;  /* 0x0000009e009c7245 */ /* 0x000fe20000201000 */
[----:B------:R-:W-:Y:S01]  /*41da0*/  BSSY.RECONVERGENT B1, `(.L_x_25243) ;  /* 0x000005d000017945 */ /* 0x000fe20003800200 */
[----:B------:R-:W-:Y:S01]  /*41db0*/  LOP3.LUT R17, R17, 0xfffffff7, RZ, 0xc0, !PT ;  /* 0xfffffff711117812 */ /* 0x000fe200078ec0ff */
[----:B------:R-:W-:Y:S02]  /*41dc0*/  IMAD.MOV.U32 R158, RZ, RZ, 0x2 ;  /* 0x00000002ff9e7424 */ /* 0x000fe400078e00ff */
[----:B------:R-:W-:-:S05]  /*41dd0*/  FFMA.FTZ R156, R156, R228, 1.1641532182693481445e-10 ;  /* 0x2f0000009c9c7423 */ /* 0x000fca00000100e4 */
[----:B------:R-:W-:Y:S02]  /*41de0*/  FSETP.LE.FTZ.AND P2, PT, R156, R216, PT ;  /* 0x000000d89c00720b */ /* 0x000fe40003f53000 */
[----:B------:R-:W-:Y:S02]  /*41df0*/  SHF.L.U32 R156, R14, 0x10, RZ ;  /* 0x000000100e9c7819 */ /* 0x000fe400000006ff */
[----:B------:R-:W-:-:S09]  /*41e00*/  MOV R14, R12 ;  /* 0x0000000c000e7202 */ /* 0x000fd20000000f00 */
        /* <DEDUP_REMOVED lines=11> */
.L_x_25245:
        /* <DEDUP_REMOVED lines=13> */
.L_x_25247:
[----:B------:R-:W-:Y:S05]  /*41f90*/  BSYNC.RECONVERGENT B2 ;  /* 0x0000000000027941 */ /* 0x000fea0003800200 */
.L_x_25246:
        /* <DEDUP_REMOVED lines=61> */
.L_x_25244:
[----:B------:R-:W-:Y:S05]  /*42370*/  BSYNC.RECONVERGENT B1 ;  /* 0x0000000000017941 */ /* 0x000fea0003800200 */
.L_x_25243:
[----:B------:R-:W-:Y:S01]  /*42380*/  I2FP.F32.U32 R14, R14 ;  /* 0x0000000e000e7245 */ /* 0x000fe20000201000 */
[----:B------:R-:W-:Y:S01]  /*42390*/  BSSY.RECONVERGENT B1, `(.L_x_25248) ;  /* 0x000005e000017945 */ /* 0x000fe20003800200 */
[----:B------:R-:W-:Y:S01]  /*423a0*/  LOP3.LUT R17, R17, 0xfffffffb, RZ, 0xc0, !PT ;  /* 0xfffffffb11117812 */ /* 0x000fe200078ec0ff */
[----:B------:R-:W-:Y:S01]  /*423b0*/  IMAD.MOV.U32 R159, RZ, RZ, 0x2 ;  /* 0x00000002ff9f7424 */ /* 0x000fe200078e00ff */
[C---:B------:R-:W-:Y:S01]  /*423c0*/  SHF.L.U32 R157, R161.reuse, 0x10, RZ ;  /* 0x00000010a19d7819 */ /* 0x040fe200000006ff */
        /* <DEDUP_REMOVED lines=15> */
.L_x_25250:
        /* <DEDUP_REMOVED lines=13> */
.L_x_25252:
[----:B------:R-:W-:Y:S05]  /*42590*/  BSYNC.RECONVERGENT B2 ;  /* 0x0000000000027941 */ /* 0x000fea0003800200 */
.L_x_25251:
        /* <DEDUP_REMOVED lines=61> */
.L_x_25249:
[----:B------:R-:W-:Y:S05]  /*42970*/  BSYNC.RECONVERGENT B1 ;  /* 0x0000000000017941 */ /* 0x000fea0003800200 */
.L_x_25248:
        /* <DEDUP_REMOVED lines=19> */
.L_x_25255:
        /* <DEDUP_REMOVED lines=13> */
.L_x_25257:
[----:B------:R-:W-:Y:S05]  /*42b80*/  BSYNC.RECONVERGENT B2 ;  /* 0x0000000000027941 */ /* 0x000fea0003800200 */
.L_x_25256:
        /* <DEDUP_REMOVED lines=61> */
.L_x_25254:
[----:B------:R-:W-:Y:S05]  /*42f60*/  BSYNC.RECONVERGENT B1 ;  /* 0x0000000000017941 */ /* 0x000fea0003800200 */
.L_x_25253:
        /* <DEDUP_REMOVED lines=18> */
.L_x_25260:
        /* <DEDUP_REMOVED lines=13> */
.L_x_25262:
[----:B------:R-:W-:Y:S05]  /*43160*/  BSYNC.RECONVERGENT B2 ;  /* 0x0000000000027941 */ /* 0x000fea0003800200 */
.L_x_25261:
        /* <DEDUP_REMOVED lines=61> */
.L_x_25259:
[----:B------:R-:W-:Y:S05]  /*43540*/  BSYNC.RECONVERGENT B1 ;  /* 0x0000000000017941 */ /* 0x000fea0003800200 */
.L_x_25258:
        /* <DEDUP_REMOVED lines=17> */
.L_x_25265:
        /* <DEDUP_REMOVED lines=13> */
.L_x_25267:
[----:B------:R-:W-:Y:S05]  /*43730*/  BSYNC.RECONVERGENT B2 ;  /* 0x0000000000027941 */ /* 0x000fea0003800200 */
.L_x_25266:
        /* <DEDUP_REMOVED lines=60> */
[----:B------:R-:W-:-:S07]  /*43b00*/  MOV R188, R190 ;  /* 0x000000be00bc7202 */ /* 0x000fce0000000f00 */
.L_x_25264:
[----:B------:R-:W-:Y:S05]  /*43b10*/  BSYNC.RECONVERGENT B1 ;  /* 0x0000000000017941 */ /* 0x000fea0003800200 */
.L_x_25263:
        /* <DEDUP_REMOVED lines=18> */
.L_x_25270:
        /* <DEDUP_REMOVED lines=13> */
.L_x_25272:
[----:B------:R-:W-:Y:S05]  /*43d10*/  BSYNC.RECONVERGENT B2 ;  /* 0x0000000000027941 */ /* 0x000fea0003800200 */
.L_x_25271:
[----:B------:R-:W-:Y:S01]  /*43d20*/  LOP3.LUT R14, R11, R219, R23, 0x96, !PT ;  /* 0x000000db0b0e7212 */ /* 0x000fe200078e9617 */
[----:B------:R-:W-:Y:S01]  /*43d30*/  IMAD.WIDE.U32 R190, R20, -0x326172a9, RZ ;  /* 0xcd9e8d5714be7825 */ /* 0x000fe200078e00ff */
[----:B------:R-:W-:-:S03]  /*43d40*/  IADD3 R16, PT, PT, R22, -0x61c88647, RZ ;  /* 0x9e3779b916107810 */ /* 0x000fc60007ffe0ff */
[----:B------:R-:W-:Y:S01]  /*43d50*/  IMAD.WIDE.U32 R14, R14, -0x326172a9, RZ ;  /* 0xcd9e8d570e0e7825 */ /* 0x000fe200078e00ff */
[----:B------:R-:W-:-:S03]  /*43d60*/  LOP3.LUT R12, R13, R191, R22, 0x96, !PT ;  /* 0x000000bf0d0c7212 */ /* 0x000fc600078e9616 */
[----:B------:R-:W-:Y:S01]  /*43d70*/  IMAD.MOV.U32 R162, RZ, RZ, R188 ;  /* 0x000000ffffa27224 */ /* 0x000fe200078e00bc */
        /* <DEDUP_REMOVED lines=51> */
[----:B------:R-:W-:-:S04]  /*440b0*/  MOV R188, R190 ;  /* 0x000000be00bc7202 */ /* 0x000fc80000000f00 */
[----:B------:R-:W-:Y:S02]  /*440c0*/  LOP3.LUT R16, R12, R218, R191, 0x96, !PT ;  /* 0x000000da0c107212 */ /* 0x000fe400078e96bf */
[----:B------:R-:W-:Y:S01]  /*440d0*/  MOV R12, R14 ;  /* 0x0000000e000c7202 */ /* 0x000fe20000000f00 */
[----:B------:R-:W-:-:S07]  /*440e0*/  IMAD.MOV.U32 R14, RZ, RZ, RZ ;  /* 0x000000ffff0e7224 */ /* 0x000fce00078e00ff */
.L_x_25269:
[----:B------:R-:W-:Y:S05]  /*440f0*/  BSYNC.RECONVERGENT B1 ;  /* 0x0000000000017941 */ /* 0x000fea0003800200 */
.L_x_25268:
        /* <DEDUP_REMOVED lines=42> */
.L_x_25232:
        /* <DEDUP_REMOVED lines=44> */
.L_x_25273:
[----:B------:R-:W-:Y:S01]  /*44660*/  MOV R10, R188 ;  /* 0x000000bc000a7202 */ /* 0x000fe20000000f00 */
[----:B------:R-:W-:-:S07]  /*44670*/  VIADD R21, R21, 0x20 ;  /* 0x0000002015157836 */ /* 0x000fce0000000000 */
.L_x_25150:
[----:B------:R-:W-:Y:S05]  /*44680*/  BSYNC.RECONVERGENT B0 ;  /* 0x0000000000007941 */ /* 0x000fea0003800200 */
.L_x_25149:
        /* <DEDUP_REMOVED lines=36> */
.L_x_25279:
        /* <DEDUP_REMOVED lines=13> */
.L_x_25281:
[----:B------:R-:W-:Y:S05]  /*449a0*/  BSYNC.RECONVERGENT B2 ;  /* 0x0000000000027941 */ /* 0x000fea0003800200 */
.L_x_25280:
        /* <DEDUP_REMOVED lines=58> */
[----:B------:R-:W-:Y:S01]  /*44d50*/  MOV R2, R10 ;  /* 0x0000000a00027202 */ /* 0x000fe20000000f00 */
[----:B------:R-:W-:Y:S01]  /*44d60*/  IMAD.MOV.U32 R4, RZ, RZ, RZ ;  /* 0x000000ffff047224 */ /* 0x000fe200078e00ff */
[----:B------:R-:W-:-:S07]  /*44d70*/  LOP3.LUT R16, R0, R6, R3, 0x96, !PT ;  /* 0x0000000600107212 */ /* 0x000fce00078e9603 */
.L_x_25278:
[----:B------:R-:W-:Y:S05]  /*44d80*/  BSYNC.RECONVERGENT B1 ;  /* 0x0000000000017941 */ /* 0x000fea0003800200 */
.L_x_25277:
        /* <DEDUP_REMOVED lines=10> */
[----:B------:R-:W-:-:S02]  /*44e30*/  IMAD.MOV.U32 R6, RZ, RZ, R12 ;  /* 0x000000ffff067224 */ /* 0x000fc400078e000c */
        /* <DEDUP_REMOVED lines=13> */
.L_x_25284:
        /* <DEDUP_REMOVED lines=13> */
.L_x_25286:
[----:B------:R-:W-:Y:S05]  /*44fe0*/  BSYNC.RECONVERGENT B2 ;  /* 0x0000000000027941 */ /* 0x000fea0003800200 */
.L_x_25285:
        /* <DEDUP_REMOVED lines=61> */
.L_x_25283:
[----:B------:R-:W-:Y:S05]  /*453c0*/  BSYNC.RECONVERGENT B1 ;  /* 0x0000000000017941 */ /* 0x000fea0003800200 */
.L_x_25282:
        /* <DEDUP_REMOVED lines=9> */
[----:B------:R-:W-:Y:S02]  /*45460*/  SEL R3, RZ, 0x1, P2 ;  /* 0x00000001ff037807 */ /* 0x000fe40001000000 */
[----:B------:R-:W-:Y:S01]  /*45470*/  ISETP.NE.AND P2, PT, R5, 0x1, PT ;  /* 0x000000010500780c */ /* 0x000fe20003f45270 */
[----:B------:R-:W-:Y:S01]  /*45480*/  @P1 FADD.FTZ R164, R100, R164 ;  /* 0x000000a464a41221 */ /* 0x000fe20000010000 */
[----:B------:R-:W-:Y:S01]  /*45490*/  PRMT R8, R3, 0x7610, R8 ;  /* 0x0000761003087816 */ /* 0x000fe20000000008 */
[----:B------:R-:W-:Y:S01]  /*454a0*/  IMAD.MOV.U32 R3, RZ, RZ, R12 ;  /* 0x000000ffff037224 */ /* 0x000fe200078e000c */
        /* <DEDUP_REMOVED lines=10> */
.L_x_25289:
        /* <DEDUP_REMOVED lines=13> */
.L_x_25291:
[----:B------:R-:W-:Y:S05]  /*45620*/  BSYNC.RECONVERGENT B2 ;  /* 0x0000000000027941 */ /* 0x000fea0003800200 */
.L_x_25290:
        /* <DEDUP_REMOVED lines=61> */
.L_x_25288:
[----:B------:R-:W-:Y:S05]  /*45a00*/  BSYNC.RECONVERGENT B1 ;  /* 0x0000000000017941 */ /* 0x000fea0003800200 */
.L_x_25287:
        /* <DEDUP_REMOVED lines=20> */
.L_x_25294:
        /* <DEDUP_REMOVED lines=13> */
.L_x_25296:
[----:B------:R-:W-:Y:S05]  /*45c20*/  BSYNC.RECONVERGENT B2 ;  /* 0x0000000000027941 */ /* 0x000fea0003800200 */
.L_x_25295:
        /* <DEDUP_REMOVED lines=58> */
[----:B------:R-:W-:Y:S01]  /*45fd0*/  HFMA2 R5, -RZ, RZ, 0, 0 ;  /* 0x00000000ff057431 */ /* 0x000fe200000001ff */
[----:B------:R-:W-:Y:S01]  /*45fe0*/  MOV R3, R188 ;  /* 0x000000bc00037202 */ /* 0x000fe20000000f00 */
[----:B------:R-:W-:-:S07]  /*45ff0*/  IMAD.MOV.U32 R188, RZ, RZ, R4 ;  /* 0x000000ffffbc7224 */ /* 0x000fce00078e0004 */
.L_x_25293:
[----:B------:R-:W-:Y:S05]  /*46000*/  BSYNC.RECONVERGENT B1 ;  /* 0x0000000000017941 */ /* 0x000fea0003800200 */
.L_x_25292:
[----:B------:R-:W-:Y:S01]  /*46010*/  I2FP.F32.U32 R3, R3 ;  /* 0x0000000300037245 */ /* 0x000fe20000201000 */
[----:B------:R-:W-:Y:S01]  /*46020*/  BSSY.RECONVERGENT B1, `(.L_x_25297) ;  /* 0x0000063000017945 */ /* 0x000fe20003800200 */
[----:B------:R-:W-:Y:S02]  /*46030*/  FSEL R2, R2, RZ, P4 ;  /* 0x000000ff02027208 */ /* 0x000fe40002000000 */
[----:B------:R-:W-:Y:S01]  /*46040*/  MOV R4, 0x2 ;  /* 0x0000000200047802 */ /* 0x000fe20000000f00 */
        /* <DEDUP_REMOVED lines=21> */
.L_x_25299:
        /* <DEDUP_REMOVED lines=13> */
.L_x_25301:
[----:B------:R-:W-:Y:S05]  /*46270*/  BSYNC.RECONVERGENT B2 ;  /* 0x0000000000027941 */ /* 0x000fea0003800200 */
.L_x_25300:
        /* <DEDUP_REMOVED lines=61> */
.L_x_25298:
[----:B------:R-:W-:Y:S05]  /*46650*/  BSYNC.RECONVERGENT B1 ;  /* 0x0000000000017941 */ /* 0x000fea0003800200 */
.L_x_25297:
[----:B------:R-:W-:Y:S01]  /*46660*/  I2FP.F32.U32 R2, R3 ;  /* 0x0000000300027245 */ /* 0x000fe20000201000 */
[----:B------:R-:W-:Y:S01]  /*46670*/  IMAD.U32 R3, R169, 0x10000, RZ ;  /* 0x00010000a9037824 */ /* 0x000fe200078e00ff */
[----:B------:R-:W-:Y:S01]  /*46680*/  ISETP.NE.AND P2, PT, R4, 0x1, PT ;  /* 0x000000010400780c */ /* 0x000fe20003f45270 */
[----:B------:R-:W-:Y:S01]  /*46690*/  BSSY.RECONVERGENT B1, `(.L_x_25302) ;  /* 0x000005d000017945 */ /* 0x000fe20003800200 */
[----:B------:R-:W-:Y:S01]  /*466a0*/  LOP3.LUT R17, R17, 0xfffffffb, RZ, 0xc0, !PT ;  /* 0xfffffffb11117812 */ /* 0x000fe200078ec0ff */
[----:B------:R-:W-:Y:S01]  /*466b0*/  FFMA.FTZ R2, R2, R189, 1.1641532182693481445e-10 ;  /* 0x2f00000002027423 */ /* 0x000fe200000100bd */
[----:B------:R-:W-:Y:S01]  /*466c0*/  FMUL.FTZ R3, R3, R10 ;  /* 0x0000000a03037220 */ /* 0x000fe20000410000 */
[----:B------:R-:W-:Y:S01]  /*466d0*/  MOV R5, 0x2 ;  /* 0x0000000200057802 */ /* 0x000fe20000000f00 */
        /* <DEDUP_REMOVED lines=13> */
.L_x_25304:
        /* <DEDUP_REMOVED lines=13> */
.L_x_25306:
[----:B------:R-:W-:Y:S05]  /*46880*/  BSYNC.RECONVERGENT B2 ;  /* 0x0000000000027941 */ /* 0x000fea0003800200 */
.L_x_25305:
        /* <DEDUP_REMOVED lines=58> */
[----:B------:R-:W-:Y:S01]  /*46c30*/  HFMA2 R5, -RZ, RZ, 0, 0 ;  /* 0x00000000ff057431 */ /* 0x000fe200000001ff */
[----:B------:R-:W-:Y:S01]  /*46c40*/  MOV R6, R188 ;  /* 0x000000bc00067202 */ /* 0x000fe20000000f00 */
[----:B------:R-:W-:-:S07]  /*46c50*/  IMAD.MOV.U32 R188, RZ, RZ, R4 ;  /* 0x000000ffffbc7224 */ /* 0x000fce00078e0004 */
.L_x_25303:
[----:B------:R-:W-:Y:S05]  /*46c60*/  BSYNC.RECONVERGENT B1 ;  /* 0x0000000000017941 */ /* 0x000fea0003800200 */
.L_x_25302:
        /* <DEDUP_REMOVED lines=24> */
.L_x_25309:
        /* <DEDUP_REMOVED lines=13> */
.L_x_25311:
[----:B------:R-:W-:Y:S05]  /*46ec0*/  BSYNC.RECONVERGENT B2 ;  /* 0x0000000000027941 */ /* 0x000fea0003800200 */
.L_x_25310:
        /* <DEDUP_REMOVED lines=61> */
.L_x_25308:
[----:B------:R-:W-:Y:S05]  /*472a0*/  BSYNC.RECONVERGENT B1 ;  /* 0x0000000000017941 */ /* 0x000fea0003800200 */
.L_x_25307:
        /* <DEDUP_REMOVED lines=20> */
.L_x_25314:
        /* <DEDUP_REMOVED lines=13> */
.L_x_25316:
[----:B------:R-:W-:Y:S05]  /*474c0*/  BSYNC.RECONVERGENT B2 ;  /* 0x0000000000027941 */ /* 0x000fea0003800200 */
.L_x_25315:
        /* <DEDUP_REMOVED lines=61> */
.L_x_25313:
[----:B------:R-:W-:Y:S05]  /*478a0*/  BSYNC.RECONVERGENT B1 ;  /* 0x0000000000017941 */ /* 0x000fea0003800200 */
.L_x_25312:
        /* <DEDUP_REMOVED lines=25> */
.L_x_25319:
        /* <DEDUP_REMOVED lines=13> */
.L_x_25321:
[----:B------:R-:W-:Y:S05]  /*47b10*/  BSYNC.RECONVERGENT B2 ;  /* 0x0000000000027941 */ /* 0x000fea0003800200 */
.L_x_25320:
        /* <DEDUP_REMOVED lines=61> */
.L_x_25318:
[----:B------:R-:W-:Y:S05]  /*47ef0*/  BSYNC.RECONVERGENT B1 ;  /* 0x0000000000017941 */ /* 0x000fea0003800200 */
.L_x_25317:
        /* <DEDUP_REMOVED lines=19> */
.L_x_25324:
        /* <DEDUP_REMOVED lines=13> */
.L_x_25326:
[----:B------:R-:W-:Y:S05]  /*48100*/  BSYNC.RECONVERGENT B2 ;  /* 0x0000000000027941 */ /* 0x000fea0003800200 */
.L_x_25325:
        /* <DEDUP_REMOVED lines=61> */
.L_x_25323:
[----:B------:R-:W-:Y:S05]  /*484e0*/  BSYNC.RECONVERGENT B1 ;  /* 0x0000000000017941 */ /* 0x000fea0003800200 */
.L_x_25322:
        /* <DEDUP_REMOVED lines=13> */
[----:B------:R-:W-:Y:S02]  /*485c0*/  PRMT R4, R2, 0x7610, R4 ;  /* 0x0000761002047816 */ /* 0x000fe40000000004 */
        /* <DEDUP_REMOVED lines=10> */
.L_x_25329:
        /* <DEDUP_REMOVED lines=13> */
.L_x_25331:
[----:B------:R-:W-:Y:S05]  /*48740*/  BSYNC.RECONVERGENT B2 ;  /* 0x0000000000027941 */ /* 0x000fea0003800200 */
.L_x_25330:
        /* <DEDUP_REMOVED lines=61> */
.L_x_25328:
[----:B------:R-:W-:Y:S05]  /*48b20*/  BSYNC.RECONVERGENT B1 ;  /* 0x0000000000017941 */ /* 0x000fea0003800200 */
.L_x_25327:
[----:B------:R-:W-:Y:S01]  /*48b30*/  I2FP.F32.U32 R3, R3 ;  /* 0x0000000300037245 */ /* 0x000fe20000201000 */
[----:B------:R-:W-:Y:S01]  /*48b40*/  BSSY.RECONVERGENT B1, `(.L_x_25332) ;  /* 0x000005c000017945 */ /* 0x000fe20003800200 */
[----:B------:R-:W-:Y:S02]  /*48b50*/  ISETP.NE.AND P4, PT, R2, 0x1, PT ;  /* 0x000000010200780c */ /* 0x000fe40003f85270 */
[----:B------:R-:W-:Y:S01]  /*48b60*/  MOV R14, 0x2 ;  /* 0x00000002000e7802 */ /* 0x000fe20000000f00 */
        /* <DEDUP_REMOVED lines=14> */
.L_x_25334:
        /* <DEDUP_REMOVED lines=13> */
.L_x_25336:
[----:B------:R-:W-:Y:S05]  /*48d20*/  BSYNC.RECONVERGENT B2 ;  /* 0x0000000000027941 */ /* 0x000fea0003800200 */
.L_x_25335:
        /* <DEDUP_REMOVED lines=61> */
.L_x_25333:
[----:B------:R-:W-:Y:S05]  /*49100*/  BSYNC.RECONVERGENT B1 ;  /* 0x0000000000017941 */ /* 0x000fea0003800200 */
.L_x_25332:
        /* <DEDUP_REMOVED lines=24> */
.L_x_25339:
        /* <DEDUP_REMOVED lines=13> */
.L_x_25341:
[----:B------:R-:W-:Y:S05]  /*49360*/  BSYNC.RECONVERGENT B2 ;  /* 0x0000000000027941 */ /* 0x000fea0003800200 */
.L_x_25340:
        /* <DEDUP_REMOVED lines=19> */
[----:B------:R-:W-:Y:S01]  /*494a0*/  IMAD.WIDE.U32 R190, R2, -0x2daee0ad, RZ ;  /* 0xd2511f5302be7825 */ /* 0x000fe200078e00ff */
[C---:B------:R-:W-:Y:S02]  /*494b0*/  IADD3 R2, PT, PT, R23.reuse, 0x32370b8f, RZ ;  /* 0x32370b8f17027810 */ /* 0x040fe40007ffe0ff */
[----:B------:R-:W-:Y:S02]  /*494c0*/  IADD3 R12, PT, PT, R23, -0x126145ec, RZ ;  /* 0xed9eba14170c7810 */ /* 0x000fe40007ffe0ff */
        /* <DEDUP_REMOVED lines=38> */
[----:B------:R-:W-:-:S07]  /*49730*/  IMAD.MOV.U32 R188, RZ, RZ, R190 ;  /* 0x000000ffffbc7224 */ /* 0x000fce00078e00be */
.L_x_25338:
[----:B------:R-:W-:Y:S05]  /*49740*/  BSYNC.RECONVERGENT B1 ;  /* 0x0000000000017941 */ /* 0x000fea0003800200 */
.L_x_25337:
        /* <DEDUP_REMOVED lines=19> */
.L_x_25344:
        /* <DEDUP_REMOVED lines=13> */
.L_x_25346:
[----:B------:R-:W-:Y:S05]  /*49950*/  BSYNC.RECONVERGENT B2 ;  /* 0x0000000000027941 */ /* 0x000fea0003800200 */
.L_x_25345:
        /* <DEDUP_REMOVED lines=61> */
.L_x_25343:
[----:B------:R-:W-:Y:S05]  /*49d30*/  BSYNC.RECONVERGENT B1 ;  /* 0x0000000000017941 */ /* 0x000fea0003800200 */
.L_x_25342:
        /* <DEDUP_REMOVED lines=23> */
.L_x_25349:
        /* <DEDUP_REMOVED lines=13> */
.L_x_25351:
[----:B------:R-:W-:Y:S05]  /*49f80*/  BSYNC.RECONVERGENT B2 ;  /* 0x0000000000027941 */ /* 0x000fea0003800200 */
.L_x_25350:
        /* <DEDUP_REMOVED lines=61> */
.L_x_25348:
[----:B------:R-:W-:Y:S05]  /*4a360*/  BSYNC.RECONVERGENT B1 ;  /* 0x0000000000017941 */ /* 0x000fea0003800200 */
.L_x_25347:
        /* <DEDUP_REMOVED lines=8> */
[----:B------:R-:W-:Y:S01]  /*4a3f0*/  MOV R14, 0x2 ;  /* 0x00000002000e7802 */ /* 0x000fe20000000f00 */
        /* <DEDUP_REMOVED lines=9> */
.L_x_25354:
        /* <DEDUP_REMOVED lines=16> */
.L_x_25356:
[----:B------:R-:W-:Y:S05]  /*4a590*/  BSYNC.RECONVERGENT B2 ;  /* 0x0000000000027941 */ /* 0x000fea0003800200 */
.L_x_25355:
        /* <DEDUP_REMOVED lines=61> */
.L_x_25353:
[----:B------:R-:W-:Y:S05]  /*4a970*/  BSYNC.RECONVERGENT B1 ;  /* 0x0000000000017941 */ /* 0x000fea0003800200 */
.L_x_25352:
        /* <DEDUP_REMOVED lines=12> */
.L_x_25276:
        /* <DEDUP_REMOVED lines=16> */
.L_x_25360:
        /* <DEDUP_REMOVED lines=13> */
.L_x_25362:
[----:B------:R-:W-:Y:S05]  /*4ac10*/  BSYNC.RECONVERGENT B2 ;  /* 0x0000000000027941 */ /* 0x000fea0003800200 */
.L_x_25361:
        /* <DEDUP_REMOVED lines=59> */
[----:B------:R-:W-:Y:S02]  /*4afd0*/  MOV R12, R14 ;  /* 0x0000000e000c7202 */ /* 0x000fe40000000f00 */
[----:B------:R-:W-:-:S07]  /*4afe0*/  MOV R165, R10 ;  /* 0x0000000a00a57202 */ /* 0x000fce0000000f00 */
.L_x_25359:
[----:B------:R-:W-:Y:S05]  /*4aff0*/  BSYNC.RECONVERGENT B1 ;  /* 0x0000000000017941 */ /* 0x000fea0003800200 */
.L_x_25358:
[----:B------:R-:W0:Y:S01]  /*4b000*/  LDC R216, c[0x0][0x404] ;  /* 0x00010100ffd87b82 */ /* 0x000e220000000800 */
[----:B------:R-:W-:Y:S01]  /*4b010*/  I2FP.F32.U32 R10, R165 ;  /* 0x000000a5000a7245 */ /* 0x000fe20000201000 */
[----:B------:R-:W-:Y:S01]  /*4b020*/  HFMA2 R228, -RZ, RZ, 0.1171875, 0 ;  /* 0x2f800000ffe47431 */ /* 0x000fe200000001ff */
[----:B------:R-:W-:Y:S01]  /*4b030*/  LOP3.LUT R17, R17, 0xffffffef, RZ, 0xc0, !PT ;  /* 0xffffffef11117812 */ /* 0x000fe200078ec0ff */
[----:B------:R-:W-:Y:S01]  /*4b040*/  BSSY.RECONVERGENT B1, `(.L_x_25363) ;  /* 0x000005d000017945 */ /* 0x000fe20003800200 */
[----:B-----5:R-:W-:Y:S01]  /*4b050*/  PRMT R14, R168, 0x7632, R14 ;  /* 0x00007632a80e7816 */ /* 0x020fe2000000000e */
[----:B------:R-:W-:Y:S02]  /*4b060*/  IMAD.MOV.U32 R166, RZ, RZ, R12 ;  /* 0x000000ffffa67224 */ /* 0x000fe400078e000c */
[----:B------:R-:W-:Y:S01]  /*4b070*/  FFMA.FTZ R10, R10, R228, 1.1641532182693481445e-10 ;  /* 0x2f0000000a0a7423 */ /* 0x000fe200000100e4 */
[----:B------:R-:W-:-:S04]  /*4b080*/  MOV R165, 0x2 ;  /* 0x0000000200a57802 */ /* 0x000fc80000000f00 */
        /* <DEDUP_REMOVED lines=13> */
.L_x_25365:
        /* <DEDUP_REMOVED lines=13> */
.L_x_25367:
[----:B------:R-:W-:Y:S05]  /*4b230*/  BSYNC.RECONVERGENT B2 ;  /* 0x0000000000027941 */ /* 0x000fea0003800200 */
.L_x_25366:
        /* <DEDUP_REMOVED lines=61> */
.L_x_25364:
[----:B------:R-:W-:Y:S05]  /*4b610*/  BSYNC.RECONVERGENT B1 ;  /* 0x0000000000017941 */ /* 0x000fea0003800200 */
.L_x_25363:
[----:B------:R-:W-:Y:S01]  /*4b620*/  I2FP.F32.U32 R164, R166 ;  /* 0x000000a600a47245 */ /* 0x000fe20000201000 */
[----:B------:R-:W-:Y:S01]  /*4b630*/  BSSY.RECONVERGENT B1, `(.L_x_25368) ;  /* 0x000005d000017945 */ /* 0x000fe20003800200 */
[----:B------:R-:W-:Y:S02]  /*4b640*/  LOP3.LUT R17, R17, 0xfffffff7, RZ, 0xc0, !PT ;  /* 0xfffffff711117812 */ /* 0x000fe400078ec0ff */
[----:B------:R-:W-:Y:S01]  /*4b650*/  MOV R166, 0x2 ;  /* 0x0000000200a67802 */ /* 0x000fe20000000f00 */
        /* <DEDUP_REMOVED lines=15> */
.L_x_25370:
        /* <DEDUP_REMOVED lines=13> */
.L_x_25372:
[----:B------:R-:W-:Y:S05]  /*4b820*/  BSYNC.RECONVERGENT B2 ;  /* 0x0000000000027941 */ /* 0x000fea0003800200 */
.L_x_25371:
        /* <DEDUP_REMOVED lines=61> */
.L_x_25369:
[----:B------:R-:W-:Y:S05]  /*4bc00*/  BSYNC.RECONVERGENT B1 ;  /* 0x0000000000017941 */ /* 0x000fea0003800200 */
.L_x_25368:
        /* <DEDUP_REMOVED lines=20> */
.L_x_25375:
        /* <DEDUP_REMOVED lines=13> */
.L_x_25377:
[----:B------:R-:W-:Y:S05]  /*4be20*/  BSYNC.RECONVERGENT B2 ;  /* 0x0000000000027941 */ /* 0x000fea0003800200 */
.L_x_25376:
        /* <DEDUP_REMOVED lines=61> */
.L_x_25374:
[----:B------:R-:W-:Y:S05]  /*4c200*/  BSYNC.RECONVERGENT B1 ;  /* 0x0000000000017941 */ /* 0x000fea0003800200 */
.L_x_25373:
        /* <DEDUP_REMOVED lines=19> */
.L_x_25380:
        /* <DEDUP_REMOVED lines=13> */
.L_x_25382:
[----:B------:R-:W-:Y:S05]  /*4c410*/  BSYNC.RECONVERGENT B2 ;  /* 0x0000000000027941 */ /* 0x000fea0003800200 */
.L_x_25381:
        /* <DEDUP_REMOVED lines=61> */
.L_x_25379:
[----:B------:R-:W-:Y:S05]  /*4c7f0*/  BSYNC.RECONVERGENT B1 ;  /* 0x0000000000017941 */ /* 0x000fea0003800200 */
.L_x_25378:
        /* <DEDUP_REMOVED lines=18> */
.L_x_25385:
        /* <DEDUP_REMOVED lines=13> */
.L_x_25387:
[----:B------:R-:W-:Y:S05]  /*4c9f0*/  BSYNC.RECONVERGENT B2 ;  /* 0x0000000000027941 */ /* 0x000fea0003800200 */
.L_x_25386:
        /* <DEDUP_REMOVED lines=61> */
.L_x_25384:
[----:B------:R-:W-:Y:S05]  /*4cdd0*/  BSYNC.RECONVERGENT B1 ;  /* 0x0000000000017941 */ /* 0x000fea0003800200 */
.L_x_25383:
        /* <DEDUP_REMOVED lines=17> */
.L_x_25390:
        /* <DEDUP_REMOVED lines=13> */
.L_x_25392:
[----:B------:R-:W-:Y:S05]  /*4cfc0*/  BSYNC.RECONVERGENT B2 ;  /* 0x0000000000027941 */ /* 0x000fea0003800200 */
.L_x_25391:
        /* <DEDUP_REMOVED lines=61> */
.L_x_25389:
[----:B------:R-:W-:Y:S05]  /*4d3a0*/  BSYNC.RECONVERGENT B1 ;  /* 0x0000000000017941 */ /* 0x000fea0003800200 */
.L_x_25388:
        /* <DEDUP_REMOVED lines=18> */
.L_x_25395:
        /* <DEDUP_REMOVED lines=13> */
.L_x_25397:
[----:B------:R-:W-:Y:S05]  /*4d5a0*/  BSYNC.RECONVERGENT B2 ;  /* 0x0000000000027941 */ /* 0x000fea0003800200 */
.L_x_25396:
        /* <DEDUP_REMOVED lines=61> */
.L_x_25394:
[----:B------:R-:W-:Y:S05]  /*4d980*/  BSYNC.RECONVERGENT B1 ;  /* 0x0000000000017941 */ /* 0x000fea0003800200 */
.L_x_25393:
        /* <DEDUP_REMOVED lines=42> */
.L_x_25357:
        /* <DEDUP_REMOVED lines=44> */
.L_x_25398:
[----:B------:R-:W-:Y:S01]  /*4def0*/  IMAD.MOV.U32 R10, RZ, RZ, R188 ;  /* 0x000000ffff0a7224 */ /* 0x000fe200078e00bc */
[----:B------:R-:W-:-:S07]  /*4df00*/  IADD3 R21, PT, PT, R21, 0x20, RZ ;  /* 0x0000002015157810 */ /* 0x000fce0007ffe0ff */
.L_x_25275:
[----:B------:R-:W-:Y:S05]  /*4df10*/  BSYNC.RECONVERGENT B0 ;  /* 0x0000000000007941 */ /* 0x000fea0003800200 */
.L_x_25274:
        /* <DEDUP_REMOVED lines=36> */
.L_x_25404:
        /* <DEDUP_REMOVED lines=13> */
.L_x_25406:
[----:B------:R-:W-:Y:S05]  /*4e230*/  BSYNC.RECONVERGENT B2 ;  /* 0x0000000000027941 */ /* 0x000fea0003800200 */
.L_x_25405:
        /* <DEDUP_REMOVED lines=61> */
.L_x_25403:
[----:B------:R-:W-:Y:S05]  /*4e610*/  BSYNC.RECONVERGENT B1 ;  /* 0x0000000000017941 */ /* 0x000fea0003800200 */
.L_x_25402:
        /* <DEDUP_REMOVED lines=24> */
.L_x_25409:
        /* <DEDUP_REMOVED lines=13> */
.L_x_25411:
[----:B------:R-:W-:Y:S05]  /*4e870*/  BSYNC.RECONVERGENT B2 ;  /* 0x0000000000027941 */ /* 0x000fea0003800200 */
.L_x_25410:
        /* <DEDUP_REMOVED lines=61> */
.L_x_25408:
[----:B------:R-:W-:Y:S05]  /*4ec50*/  BSYNC.RECONVERGENT B1 ;  /* 0x0000000000017941 */ /* 0x000fea0003800200 */
.L_x_25407:
        /* <DEDUP_REMOVED lines=24> */
.L_x_25414:
        /* <DEDUP_REMOVED lines=13> */
.L_x_25416:
[----:B------:R-:W-:Y:S05]  /*4eeb0*/  BSYNC.RECONVERGENT B2 ;  /* 0x0000000000027941 */ /* 0x000fea0003800200 */
.L_x_25415:
        /* <DEDUP_REMOVED lines=61> */
.L_x_25413:
[----:B------:R-:W-:Y:S05]  /*4f290*/  BSYNC.RECONVERGENT B1 ;  /* 0x0000000000017941 */ /* 0x000fea0003800200 */
.L_x_25412:
        /* <DEDUP_REMOVED lines=20> */
.L_x_25419:
        /* <DEDUP_REMOVED lines=13> */
.L_x_25421:
[----:B------:R-:W-:Y:S05]  /*4f4b0*/  BSYNC.RECONVERGENT B2 ;  /* 0x0000000000027941 */ /* 0x000fea0003800200 */
.L_x_25420:
        /* <DEDUP_REMOVED lines=61> */
.L_x_25418:
[----:B------:R-:W-:Y:S05]  /*4f890*/  BSYNC.RECONVERGENT B1 ;  /* 0x0000000000017941 */ /* 0x000fea0003800200 */
.L_x_25417:
        /* <DEDUP_REMOVED lines=25> */
.L_x_25424:
        /* <DEDUP_REMOVED lines=13> */
.L_x_25426:
[----:B------:R-:W-:Y:S05]  /*4fb00*/  BSYNC.RECONVERGENT B2 ;  /* 0x0000000000027941 */ /* 0x000fea0003800200 */
.L_x_25425:
        /* <DEDUP_REMOVED lines=61> */
.L_x_25423:
[----:B------:R-:W-:Y:S05]  /*4fee0*/  BSYNC.RECONVERGENT B1 ;  /* 0x0000000000017941 */ /* 0x000fea0003800200 */
.L_x_25422:
        /* <DEDUP_REMOVED lines=21> */
.L_x_25429:
        /* <DEDUP_REMOVED lines=13> */
.L_x_25431:
[----:B------:R-:W-:Y:S05]  /*50110*/  BSYNC.RECONVERGENT B2 ;  /* 0x0000000000027941 */ /* 0x000fea0003800200 */
.L_x_25430:
        /* <DEDUP_REMOVED lines=61> */
.L_x_25428:
[----:B------:R-:W-:Y:S05]  /*504f0*/  BSYNC.RECONVERGENT B1 ;  /* 0x0000000000017941 */ /* 0x000fea0003800200 */
.L_x_25427:
        /* <DEDUP_REMOVED lines=24> */
.L_x_25434:
        /* <DEDUP_REMOVED lines=13> */
.L_x_25436:
[----:B------:R-:W-:Y:S05]  /*50750*/  BSYNC.RECONVERGENT B2 ;  /* 0x0000000000027941 */ /* 0x000fea0003800200 */
.L_x_25435:
        /* <DEDUP_REMOVED lines=61> */
.L_x_25433:
[----:B------:R-:W-:Y:S05]  /*50b30*/  BSYNC.RECONVERGENT B1 ;  /* 0x0000000000017941 */ /* 0x000fea0003800200 */
.L_x_25432:
        /* <DEDUP_REMOVED lines=20> */
.L_x_25439:
        /* <DEDUP_REMOVED lines=13> */
.L_x_25441:
[----:B------:R-:W-:Y:S05]  /*50d50*/  BSYNC.RECONVERGENT B2 ;  /* 0x0000000000027941 */ /* 0x000fea0003800200 */
.L_x_25440:
        /* <DEDUP_REMOVED lines=61> */
.L_x_25438:
[----:B------:R-:W-:Y:S05]  /*51130*/  BSYNC.RECONVERGENT B1 ;  /* 0x0000000000017941 */ /* 0x000fea0003800200 */
.L_x_25437:
        /* <DEDUP_REMOVED lines=25> */
.L_x_25444:
        /* <DEDUP_REMOVED lines=13> */
.L_x_25446:
[----:B------:R-:W-:Y:S05]  /*513a0*/  BSYNC.RECONVERGENT B2 ;  /* 0x0000000000027941 */ /* 0x000fea0003800200 */
.L_x_25445:
        /* <DEDUP_REMOVED lines=61> */
.L_x_25443:
[----:B------:R-:W-:Y:S05]  /*51780*/  BSYNC.RECONVERGENT B1 ;  /* 0x0000000000017941 */ /* 0x000fea0003800200 */
.L_x_25442:
        /* <DEDUP_REMOVED lines=19> */
.L_x_25449:
        /* <DEDUP_REMOVED lines=13> */
.L_x_25451:
[----:B------:R-:W-:Y:S05]  /*51990*/  BSYNC.RECONVERGENT B2 ;  /* 0x0000000000027941 */ /* 0x000fea0003800200 */
.L_x_25450:
        /* <DEDUP_REMOVED lines=61> */
.L_x_25448:
[----:B------:R-:W-:Y:S05]  /*51d70*/  BSYNC.RECONVERGENT B1 ;  /* 0x0000000000017941 */ /* 0x000fea0003800200 */
.L_x_25447:
        /* <DEDUP_REMOVED lines=24> */
.L_x_25454:
        /* <DEDUP_REMOVED lines=13> */
.L_x_25456:
[----:B------:R-:W-:Y:S05]  /*51fd0*/  BSYNC.RECONVERGENT B2 ;  /* 0x0000000000027941 */ /* 0x000fea0003800200 */
.L_x_25455:
        /* <DEDUP_REMOVED lines=61> */
.L_x_25453:
[----:B------:R-:W-:Y:S05]  /*523b0*/  BSYNC.RECONVERGENT B1 ;  /* 0x0000000000017941 */ /* 0x000fea0003800200 */
.L_x_25452:
        /* <DEDUP_REMOVED lines=18> */
.L_x_25459:
        /* <DEDUP_REMOVED lines=13> */
.L_x_25461:
[----:B------:R-:W-:Y:S05]  /*525b0*/  BSYNC.RECONVERGENT B2 ;  /* 0x0000000000027941 */ /* 0x000fea0003800200 */
.L_x_25460:
        /* <DEDUP_REMOVED lines=61> */
.L_x_25458:
[----:B------:R-:W-:Y:S05]  /*52990*/  BSYNC.RECONVERGENT B1 ;  /* 0x0000000000017941 */ /* 0x000fea0003800200 */
.L_x_25457:
        /* <DEDUP_REMOVED lines=24> */
.L_x_25464:
        /* <DEDUP_REMOVED lines=13> */
.L_x_25466:
[----:B------:R-:W-:Y:S05]  /*52bf0*/  BSYNC.RECONVERGENT B2 ;  /* 0x0000000000027941 */ /* 0x000fea0003800200 */
.L_x_25465:
        /* <DEDUP_REMOVED lines=61> */
.L_x_25463:
[----:B------:R-:W-:Y:S05]  /*52fd0*/  BSYNC.RECONVERGENT B1 ;  /* 0x0000000000017941 */ /* 0x000fea0003800200 */
.L_x_25462:
        /* <DEDUP_REMOVED lines=19> */
.L_x_25469:
        /* <DEDUP_REMOVED lines=13> */
.L_x_25471:
[----:B------:R-:W-:Y:S05]  /*531e0*/  BSYNC.RECONVERGENT B2 ;  /* 0x0000000000027941 */ /* 0x000fea0003800200 */
.L_x_25470:
        /* <DEDUP_REMOVED lines=61> */
.L_x_25468:
[----:B------:R-:W-:Y:S05]  /*535c0*/  BSYNC.RECONVERGENT B1 ;  /* 0x0000000000017941 */ /* 0x000fea0003800200 */
.L_x_25467:
        /* <DEDUP_REMOVED lines=23> */
.L_x_25474:
        /* <DEDUP_REMOVED lines=13> */
.L_x_25476:
[----:B------:R-:W-:Y:S05]  /*53810*/  BSYNC.RECONVERGENT B2 ;  /* 0x0000000000027941 */ /* 0x000fea0003800200 */
.L_x_25475:
        /* <DEDUP_REMOVED lines=61> */
.L_x_25473:
[----:B------:R-:W-:Y:S05]  /*53bf0*/  BSYNC.RECONVERGENT B1 ;  /* 0x0000000000017941 */ /* 0x000fea0003800200 */
.L_x_25472:
        /* <DEDUP_REMOVED lines=18> */
.L_x_25479:
        /* <DEDUP_REMOVED lines=16> */
.L_x_25481:
[----:B------:R-:W-:Y:S05]  /*53e20*/  BSYNC.RECONVERGENT B2 ;  /* 0x0000000000027941 */ /* 0x000fea0003800200 */
.L_x_25480:
        /* <DEDUP_REMOVED lines=61> */
.L_x_25478:
[----:B------:R-:W-:Y:S05]  /*54200*/  BSYNC.RECONVERGENT B1 ;  /* 0x0000000000017941 */ /* 0x000fea0003800200 */
.L_x_25477:
        /* <DEDUP_REMOVED lines=12> */
.L_x_25401:
        /* <DEDUP_REMOVED lines=16> */
.L_x_25485:
        /* <DEDUP_REMOVED lines=13> */
.L_x_25487:
[----:B------:R-:W-:Y:S05]  /*544a0*/  BSYNC.RECONVERGENT B2 ;  /* 0x0000000000027941 */ /* 0x000fea0003800200 */
.L_x_25486:
        /* <DEDUP_REMOVED lines=61> */
.L_x_25484:
[----:B------:R-:W-:Y:S05]  /*54880*/  BSYNC.RECONVERGENT B1 ;  /* 0x0000000000017941 */ /* 0x000fea0003800200 */
.L_x_25483:
        /* <DEDUP_REMOVED lines=22> */
.L_x_25490:
        /* <DEDUP_REMOVED lines=13> */
.L_x_25492:
[----:B------:R-:W-:Y:S05]  /*54ac0*/  BSYNC.RECONVERGENT B2 ;  /* 0x0000000000027941 */ /* 0x000fea0003800200 */
.L_x_25491:
        /* <DEDUP_REMOVED lines=61> */
.L_x_25489:
[----:B------:R-:W-:Y:S05]  /*54ea0*/  BSYNC.RECONVERGENT B1 ;  /* 0x0000000000017941 */ /* 0x000fea0003800200 */
.L_x_25488:
        /* <DEDUP_REMOVED lines=19> */
.L_x_25495:
        /* <DEDUP_REMOVED lines=13> */
.L_x_25497:
[----:B------:R-:W-:Y:S05]  /*550b0*/  BSYNC.RECONVERGENT B2 ;  /* 0x0000000000027941 */ /* 0x000fea0003800200 */
.L_x_25496:
        /* <DEDUP_REMOVED lines=61> */
.L_x_25494:
[----:B------:R-:W-:Y:S05]  /*55490*/  BSYNC.RECONVERGENT B1 ;  /* 0x0000000000017941 */ /* 0x000fea0003800200 */
.L_x_25493:
        /* <DEDUP_REMOVED lines=20> */
.L_x_25500:
        /* <DEDUP_REMOVED lines=13> */
.L_x_25502:
[----:B------:R-:W-:Y:S05]  /*556b0*/  BSYNC.RECONVERGENT B2 ;  /* 0x0000000000027941 */ /* 0x000fea0003800200 */
.L_x_25501:
        /* <DEDUP_REMOVED lines=61> */
.L_x_25499:
[----:B------:R-:W-:Y:S05]  /*55a90*/  BSYNC.RECONVERGENT B1 ;  /* 0x0000000000017941 */ /* 0x000fea0003800200 */
.L_x_25498:
        /* <DEDUP_REMOVED lines=19> */
.L_x_25505:
        /* <DEDUP_REMOVED lines=13> */
.L_x_25507:
[----:B------:R-:W-:Y:S05]  /*55ca0*/  BSYNC.RECONVERGENT B2 ;  /* 0x0000000000027941 */ /* 0x000fea0003800200 */
.L_x_25506:
        /* <DEDUP_REMOVED lines=61> */
.L_x_25504:
[----:B------:R-:W-:Y:S05]  /*56080*/  BSYNC.RECONVERGENT B1 ;  /* 0x0000000000017941 */ /* 0x000fea0003800200 */
.L_x_25503:
        /* <DEDUP_REMOVED lines=18> */
.L_x_25510:
        /* <DEDUP_REMOVED lines=13> */
.L_x_25512:
[----:B------:R-:W-:Y:S05]  /*56280*/  BSYNC.RECONVERGENT B2 ;  /* 0x0000000000027941 */ /* 0x000fea0003800200 */
.L_x_25511:
        /* <DEDUP_REMOVED lines=61> */
.L_x_25509:
[----:B------:R-:W-:Y:S05]  /*56660*/  BSYNC.RECONVERGENT B1 ;  /* 0x0000000000017941 */ /* 0x000fea0003800200 */
.L_x_25508:
        /* <DEDUP_REMOVED lines=17> */
.L_x_25515:
        /* <DEDUP_REMOVED lines=13> */
.L_x_25517:
[----:B------:R-:W-:Y:S05]  /*56850*/  BSYNC.RECONVERGENT B2 ;  /* 0x0000000000027941 */ /* 0x000fea0003800200 */
.L_x_25516:
        /* <DEDUP_REMOVED lines=61> */
.L_x_25514:
[----:B------:R-:W-:Y:S05]  /*56c30*/  BSYNC.RECONVERGENT B1 ;  /* 0x0000000000017941 */ /* 0x000fea0003800200 */
.L_x_25513:
        /* <DEDUP_REMOVED lines=18> */
.L_x_25520:
        /* <DEDUP_REMOVED lines=13> */
.L_x_25522:
[----:B------:R-:W-:Y:S05]  /*56e30*/  BSYNC.RECONVERGENT B2 ;  /* 0x0000000000027941 */ /* 0x000fea0003800200 */
.L_x_25521:
        /* <DEDUP_REMOVED lines=61> */
.L_x_25519:
[----:B------:R-:W-:Y:S05]  /*57210*/  BSYNC.RECONVERGENT B1 ;  /* 0x0000000000017941 */ /* 0x000fea0003800200 */
.L_x_25518:
        /* <DEDUP_REMOVED lines=42> */
.L_x_25482:
        /* <DEDUP_REMOVED lines=44> */
.L_x_25523:
[----:B------:R-:W-:Y:S01]  /*57780*/  MOV R10, R188 ;  /* 0x000000bc000a7202 */ /* 0x000fe20000000f00 */
[----:B------:R-:W-:-:S07]  /*57790*/  VIADD R21, R21, 0x20 ;  /* 0x0000002015157836 */ /* 0x000fce0000000000 */
.L_x_25400:
[----:B------:R-:W-:Y:S05]  /*577a0*/  BSYNC.RECONVERGENT B0 ;  /* 0x0000000000007941 */ /* 0x000fea0003800200 */
.L_x_25399:
        /* <DEDUP_REMOVED lines=36> */
.L_x_25529:
        /* <DEDUP_REMOVED lines=13> */
.L_x_25531:
[----:B------:R-:W-:Y:S05]  /*57ac0*/  BSYNC.RECONVERGENT B2 ;  /* 0x0000000000027941 */ /* 0x000fea0003800200 */
.L_x_25530:
        /* <DEDUP_REMOVED lines=61> */
.L_x_25528:
[----:B------:R-:W-:Y:S05]  /*57ea0*/  BSYNC.RECONVERGENT B1 ;  /* 0x0000000000017941 */ /* 0x000fea0003800200 */
.L_x_25527:
        /* <DEDUP_REMOVED lines=24> */
.L_x_25534:
        /* <DEDUP_REMOVED lines=13> */
.L_x_25536:
[----:B------:R-:W-:Y:S05]  /*58100*/  BSYNC.RECONVERGENT B2 ;  /* 0x0000000000027941 */ /* 0x000fea0003800200 */
.L_x_25535:
        /* <DEDUP_REMOVED lines=61> */
.L_x_25533:
[----:B------:R-:W-:Y:S05]  /*584e0*/  BSYNC.RECONVERGENT B1 ;  /* 0x0000000000017941 */ /* 0x000fea0003800200 */
.L_x_25532:
        /* <DEDUP_REMOVED lines=24> */
.L_x_25539:
        /* <DEDUP_REMOVED lines=13> */
.L_x_25541:
[----:B------:R-:W-:Y:S05]  /*58740*/  BSYNC.RECONVERGENT B2 ;  /* 0x0000000000027941 */ /* 0x000fea0003800200 */
.L_x_25540:
        /* <DEDUP_REMOVED lines=61> */
.L_x_25538:
[----:B------:R-:W-:Y:S05]  /*58b20*/  BSYNC.RECONVERGENT B1 ;  /* 0x0000000000017941 */ /* 0x000fea0003800200 */
.L_x_25537:
        /* <DEDUP_REMOVED lines=20> */
.L_x_25544:
        /* <DEDUP_REMOVED lines=13> */
.L_x_25546:
[----:B------:R-:W-:Y:S05]  /*58d40*/  BSYNC.RECONVERGENT B2 ;  /* 0x0000000000027941 */ /* 0x000fea0003800200 */
.L_x_25545:
        /* <DEDUP_REMOVED lines=61> */
.L_x_25543:
[----:B------:R-:W-:Y:S05]  /*59120*/  BSYNC.RECONVERGENT B1 ;  /* 0x0000000000017941 */ /* 0x000fea0003800200 */
.L_x_25542:
        /* <DEDUP_REMOVED lines=25> */
.L_x_25549:
        /* <DEDUP_REMOVED lines=13> */
.L_x_25551:
[----:B------:R-:W-:Y:S05]  /*59390*/  BSYNC.RECONVERGENT B2 ;  /* 0x0000000000027941 */ /* 0x000fea0003800200 */
.L_x_25550:
        /* <DEDUP_REMOVED lines=61> */
.L_x_25548:
[----:B------:R-:W-:Y:S05]  /*59770*/  BSYNC.RECONVERGENT B1 ;  /* 0x0000000000017941 */ /* 0x000fea0003800200 */
.L_x_25547:
        /* <DEDUP_REMOVED lines=21> */
.L_x_25554:
        /* <DEDUP_REMOVED lines=13> */
.L_x_25556:
[----:B------:R-:W-:Y:S05]  /*599a0*/  BSYNC.RECONVERGENT B2 ;  /* 0x0000000000027941 */ /* 0x000fea0003800200 */
.L_x_25555:
        /* <DEDUP_REMOVED lines=61> */
.L_x_25553:
[----:B------:R-:W-:Y:S05]  /*59d80*/  BSYNC.RECONVERGENT B1 ;  /* 0x0000000000017941 */ /* 0x000fea0003800200 */
.L_x_25552:
        /* <DEDUP_REMOVED lines=24> */
.L_x_25559:
        /* <DEDUP_REMOVED lines=13> */
.L_x_25561:
[----:B------:R-:W-:Y:S05]  /*59fe0*/  BSYNC.RECONVERGENT B2 ;  /* 0x0000000000027941 */ /* 0x000fea0003800200 */
.L_x_25560:
        /* <DEDUP_REMOVED lines=61> */
.L_x_25558:
[----:B------:R-:W-:Y:S05]  /*5a3c0*/  BSYNC.RECONVERGENT B1 ;  /* 0x0000000000017941 */ /* 0x000fea0003800200 */
.L_x_25557:
        /* <DEDUP_REMOVED lines=20> */
.L_x_25564:
        /* <DEDUP_REMOVED lines=13> */
.L_x_25566:
[----:B------:R-:W-:Y:S05]  /*5a5e0*/  BSYNC.RECONVERGENT B2 ;  /* 0x0000000000027941 */ /* 0x000fea0003800200 */
.L_x_25565:
        /* <DEDUP_REMOVED lines=61> */
.L_x_25563:
[----:B------:R-:W-:Y:S05]  /*5a9c0*/  BSYNC.RECONVERGENT B1 ;  /* 0x0000000000017941 */ /* 0x000fea0003800200 */
.L_x_25562:
        /* <DEDUP_REMOVED lines=25> */
.L_x_25569:
        /* <DEDUP_REMOVED lines=13> */
.L_x_25571:
[----:B------:R-:W-:Y:S05]  /*5ac30*/  BSYNC.RECONVERGENT B2 ;  /* 0x0000000000027941 */ /* 0x000fea0003800200 */
.L_x_25570:
        /* <DEDUP_REMOVED lines=61> */
.L_x_25568:
[----:B------:R-:W-:Y:S05]  /*5b010*/  BSYNC.RECONVERGENT B1 ;  /* 0x0000000000017941 */ /* 0x000fea0003800200 */
.L_x_25567:
        /* <DEDUP_REMOVED lines=19> */
.L_x_25574:
        /* <DEDUP_REMOVED lines=13> */
.L_x_25576:
[----:B------:R-:W-:Y:S05]  /*5b220*/  BSYNC.RECONVERGENT B2 ;  /* 0x0000000000027941 */ /* 0x000fea0003800200 */
.L_x_25575:
        /* <DEDUP_REMOVED lines=61> */
.L_x_25573:
[----:B------:R-:W-:Y:S05]  /*5b600*/  BSYNC.RECONVERGENT B1 ;  /* 0x0000000000017941 */ /* 0x000fea0003800200 */
.L_x_25572:
        /* <DEDUP_REMOVED lines=24> */
.L_x_25579:
        /* <DEDUP_REMOVED lines=13> */
.L_x_25581:
[----:B------:R-:W-:Y:S05]  /*5b860*/  BSYNC.RECONVERGENT B2 ;  /* 0x0000000000027941 */ /* 0x000fea0003800200 */
.L_x_25580:
        /* <DEDUP_REMOVED lines=61> */
.L_x_25578:
[----:B------:R-:W-:Y:S05]  /*5bc40*/  BSYNC.RECONVERGENT B1 ;  /* 0x0000000000017941 */ /* 0x000fea0003800200 */
.L_x_25577:
        /* <DEDUP_REMOVED lines=18> */
.L_x_25584:
        /* <DEDUP_REMOVED lines=13> */
.L_x_25586:
[----:B------:R-:W-:Y:S05]  /*5be40*/  BSYNC.RECONVERGENT B2 ;  /* 0x0000000000027941 */ /* 0x000fea0003800200 */
.L_x_25585:
        /* <DEDUP_REMOVED lines=61> */
.L_x_25583:
[----:B------:R-:W-:Y:S05]  /*5c220*/  BSYNC.RECONVERGENT B1 ;  /* 0x0000000000017941 */ /* 0x000fea0003800200 */
.L_x_25582:
        /* <DEDUP_REMOVED lines=24> */
.L_x_25589:
        /* <DEDUP_REMOVED lines=13> */
.L_x_25591:
[----:B------:R-:W-:Y:S05]  /*5c480*/  BSYNC.RECONVERGENT B2 ;  /* 0x0000000000027941 */ /* 0x000fea0003800200 */
.L_x_25590:
        /* <DEDUP_REMOVED lines=61> */
.L_x_25588:
[----:B------:R-:W-:Y:S05]  /*5c860*/  BSYNC.RECONVERGENT B1 ;  /* 0x0000000000017941 */ /* 0x000fea0003800200 */
.L_x_25587:
        /* <DEDUP_REMOVED lines=19> */
.L_x_25594:
        /* <DEDUP_REMOVED lines=13> */
.L_x_25596:
[----:B------:R-:W-:Y:S05]  /*5ca70*/  BSYNC.RECONVERGENT B2 ;  /* 0x0000000000027941 */ /* 0x000fea0003800200 */
.L_x_25595:
        /* <DEDUP_REMOVED lines=61> */
.L_x_25593:
[----:B------:R-:W-:Y:S05]  /*5ce50*/  BSYNC.RECONVERGENT B1 ;  /* 0x0000000000017941 */ /* 0x000fea0003800200 */
.L_x_25592:
        /* <DEDUP_REMOVED lines=23> */
.L_x_25599:
        /* <DEDUP_REMOVED lines=13> */
.L_x_25601:
[----:B------:R-:W-:Y:S05]  /*5d0a0*/  BSYNC.RECONVERGENT B2 ;  /* 0x0000000000027941 */ /* 0x000fea0003800200 */
.L_x_25600:
        /* <DEDUP_REMOVED lines=61> */
.L_x_25598:
[----:B------:R-:W-:Y:S05]  /*5d480*/  BSYNC.RECONVERGENT B1 ;  /* 0x0000000000017941 */ /* 0x000fea0003800200 */
.L_x_25597:
        /* <DEDUP_REMOVED lines=18> */
.L_x_25604:
        /* <DEDUP_REMOVED lines=16> */
.L_x_25606:
[----:B------:R-:W-:Y:S05]  /*5d6b0*/  BSYNC.RECONVERGENT B2 ;  /* 0x0000000000027941 */ /* 0x000fea0003800200 */
.L_x_25605:
        /* <DEDUP_REMOVED lines=61> */
.L_x_25603:
[----:B------:R-:W-:Y:S05]  /*5da90*/  BSYNC.RECONVERGENT B1 ;  /* 0x0000000000017941 */ /* 0x000fea0003800200 */
.L_x_25602:
        /* <DEDUP_REMOVED lines=12> */
.L_x_25526:
        /* <DEDUP_REMOVED lines=16> */
.L_x_25610:
        /* <DEDUP_REMOVED lines=13> */
.L_x_25612:
[----:B------:R-:W-:Y:S05]  /*5dd30*/  BSYNC.RECONVERGENT B2 ;  /* 0x0000000000027941 */ /* 0x000fea0003800200 */
.L_x_25611:
        /* <DEDUP_REMOVED lines=61> */
.L_x_25609:
[----:B------:R-:W-:Y:S05]  /*5e110*/  BSYNC.RECONVERGENT B1 ;  /* 0x0000000000017941 */ /* 0x000fea0003800200 */
.L_x_25608:
        /* <DEDUP_REMOVED lines=22> */
.L_x_25615:
        /* <DEDUP_REMOVED lines=13> */
.L_x_25617:
[----:B------:R-:W-:Y:S05]  /*5e350*/  BSYNC.RECONVERGENT B2 ;  /* 0x0000000000027941 */ /* 0x000fea0003800200 */
.L_x_25616:
        /* <DEDUP_REMOVED lines=61> */
.L_x_25614:
[----:B------:R-:W-:Y:S05]  /*5e730*/  BSYNC.RECONVERGENT B1 ;  /* 0x0000000000017941 */ /* 0x000fea0003800200 */
.L_x_25613:
        /* <DEDUP_REMOVED lines=19> */
.L_x_25620:
        /* <DEDUP_REMOVED lines=13> */
.L_x_25622:
[----:B------:R-:W-:Y:S05]  /*5e940*/  BSYNC.RECONVERGENT B2 ;  /* 0x0000000000027941 */ /* 0x000fea0003800200 */
.L_x_25621:
        /* <DEDUP_REMOVED lines=61> */
.L_x_25619:
[----:B------:R-:W-:Y:S05]  /*5ed20*/  BSYNC.RECONVERGENT B1 ;  /* 0x0000000000017941 */ /* 0x000fea0003800200 */
.L_x_25618:
        /* <DEDUP_REMOVED lines=20> */
.L_x_25625:
        /* <DEDUP_REMOVED lines=13> */
.L_x_25627:
[----:B------:R-:W-:Y:S05]  /*5ef40*/  BSYNC.RECONVERGENT B2 ;  /* 0x0000000000027941 */ /* 0x000fea0003800200 */
.L_x_25626:
        /* <DEDUP_REMOVED lines=61> */
.L_x_25624:
[----:B------:R-:W-:Y:S05]  /*5f320*/  BSYNC.RECONVERGENT B1 ;  /* 0x0000000000017941 */ /* 0x000fea0003800200 */
.L_x_25623:
        /* <DEDUP_REMOVED lines=19> */
.L_x_25630:
        /* <DEDUP_REMOVED lines=13> */
.L_x_25632:
[----:B------:R-:W-:Y:S05]  /*5f530*/  BSYNC.RECONVERGENT B2 ;  /* 0x0000000000027941 */ /* 0x000fea0003800200 */
.L_x_25631:
        /* <DEDUP_REMOVED lines=61> */
.L_x_25629:
[----:B------:R-:W-:Y:S05]  /*5f910*/  BSYNC.RECONVERGENT B1 ;  /* 0x0000000000017941 */ /* 0x000fea0003800200 */
.L_x_25628:
        /* <DEDUP_REMOVED lines=18> */
.L_x_25635:
        /* <DEDUP_REMOVED lines=13> */
.L_x_25637:
[----:B------:R-:W-:Y:S05]  /*5fb10*/  BSYNC.RECONVERGENT B2 ;  /* 0x0000000000027941 */ /* 0x000fea0003800200 */
.L_x_25636:
        /* <DEDUP_REMOVED lines=61> */
.L_x_25634:
[----:B------:R-:W-:Y:S05]  /*5fef0*/  BSYNC.RECONVERGENT B1 ;  /* 0x0000000000017941 */ /* 0x000fea0003800200 */
.L_x_25633:
        /* <DEDUP_REMOVED lines=17> */
.L_x_25640:
        /* <DEDUP_REMOVED lines=13> */
.L_x_25642:
[----:B------:R-:W-:Y:S05]  /*600e0*/  BSYNC.RECONVERGENT B2 ;  /* 0x0000000000027941 */ /* 0x000fea0003800200 */
.L_x_25641:
        /* <DEDUP_REMOVED lines=61> */
.L_x_25639:
[----:B------:R-:W-:Y:S05]  /*604c0*/  BSYNC.RECONVERGENT B1 ;  /* 0x0000000000017941 */ /* 0x000fea0003800200 */
.L_x_25638:
        /* <DEDUP_REMOVED lines=18> */
.L_x_25645:
        /* <DEDUP_REMOVED lines=13> */
.L_x_25647:
[----:B------:R-:W-:Y:S05]  /*606c0*/  BSYNC.RECONVERGENT B2 ;  /* 0x0000000000027941 */ /* 0x000fea0003800200 */
.L_x_25646:
        /* <DEDUP_REMOVED lines=61> */
.L_x_25644:
[----:B------:R-:W-:Y:S05]  /*60aa0*/  BSYNC.RECONVERGENT B1 ;  /* 0x0000000000017941 */ /* 0x000fea0003800200 */
.L_x_25643:
        /* <DEDUP_REMOVED lines=42> */
.L_x_25607:
        /* <DEDUP_REMOVED lines=45> */
.L_x_25525:
[----:B------:R-:W-:Y:S05]  /*61020*/  BSYNC.RECONVERGENT B0 ;  /* 0x0000000000007941 */ /* 0x000fea0003800200 */
.L_x_25524:
[----:B------:R-:W-:Y:S01]  /*61030*/  FADD.FTZ R21, RZ, R108 ;  /* 0x0000006cff157221 */ /* 0x000fe20000010000 */
[C---:B------:R-:W-:Y:S01]  /*61040*/  ISETP.GE.U32.AND P5, PT, R19.reuse, 0x20, PT ;  /* 0x000000201300780c */ /* 0x040fe20003fa6070 */
[----:B012---:R-:W0:Y:S01]  /*61050*/  S2R R219, SR_TID.X ;  /* 0x0000000000db7919 */ /* 0x007e220000002100 */
        /* <DEDUP_REMOVED lines=288> */
.L_x_25681:
        /* <DEDUP_REMOVED lines=18> */
[----:B0-----:R-:W3:Y:S04]  /*62380*/  LDL R190, [R1+0x84] ;  /* 0x0000840001be7983 */ /* 0x001ee80000100800 */
[----:B------:R-:W4:Y:S04]  /*62390*/  LDL R218, [R1+0x88] ;  /* 0x0000880001da7983 */ /* 0x000f280000100800 */
[----:B------:R-:W4:Y:S04]  /*623a0*/  LDL R219, [R1+0x8c] ;  /* 0x00008c0001db7983 */ /* 0x000f280000100800 */
        /* <DEDUP_REMOVED lines=8> */
[----:B--2--5:R-:W-:Y:S01]  /*62430*/  FFMA.FTZ R189, R189, R191, R40 ;  /* 0x000000bfbdbd7223 */ /* 0x024fe20000010028 */
[--C-:B------:R-:W-:Y:S01]  /*62440*/  FADD.FTZ R191, R112, -R216.reuse ;  /* 0x800000d870bf7221 */ /* 0x100fe20000010000 */
[----:B---3--:R-:W-:Y:S01]  /*62450*/  FFMA.FTZ R188, R188, R190, R41 ;  /* 0x000000bebcbc7223 */ /* 0x008fe20000010029 */
[--C-:B------:R-:W-:Y:S02]  /*62460*/  FADD.FTZ R190, R111, -R216.reuse ;  /* 0x800000d86fbe7221 */ /* 0x100fe40000010000 */
[C---:B------:R-:W-:Y:S02]  /*62470*/  FMUL.FTZ R191, R21.reuse, R191 ;  /* 0x000000bf15bf7220 */ /* 0x040fe40000410000 */
[----:B------:R-:W-:Y:S01]  /*62480*/  F2FP.BF16.F32.PACK_AB R188, R188, R189 ;  /* 0x000000bdbcbc723e */ /* 0x000fe200000010ff */
[----:B------:R-:W-:Y:S01]  /*62490*/  FADD.FTZ R189, R110, -R216 ;  /* 0x800000d86ebd7221 */ /* 0x000fe20000010000 */
[----:B------:R-:W-:-:S03]  /*624a0*/  FMUL.FTZ R190, R21, R190 ;  /* 0x000000be15be7220 */ /* 0x000fc60000410000 */
[----:B------:R-:W-:Y:S01]  /*624b0*/  FMUL.FTZ R189, R21, R189 ;  /* 0x000000bd15bd7220 */ /* 0x000fe20000410000 */
[----:B----4-:R-:W-:Y:S01]  /*624c0*/  FFMA.FTZ R190, R190, R219, R43 ;  /* 0x000000dbbebe7223 */ /* 0x010fe2000001002b */
[----:B------:R-:W-:Y:S02]  /*624d0*/  FFMA.FTZ R191, R191, R252, R44 ;  /* 0x000000fcbfbf7223 */ /* 0x000fe4000001002c */
        /* <DEDUP_REMOVED lines=17> */
.L_x_25650:
[----:B------:R-:W-:Y:S05]  /*625f0*/  BSYNC.RECONVERGENT B0 ;  /* 0x0000000000007941 */ /* 0x000fea0003800200 */
.L_x_25649:
[----:B------:R-:W-:Y:S01]  /*62600*/  LOP3.LUT P0, RZ, R17, 0x2000, RZ, 0xc0, !PT ;  /* 0x0000200011ff7812 */ /* 0x000fe2000780c0ff */
[----:B------:R-:W-:-:S12]  /*62610*/  BSSY.RECONVERGENT B0, `(.L_x_25651) ;  /* 0x000002a000007945 */ /* 0x000fd80003800200 */
[----:B------:R-:W-:Y:S05]  /*62620*/  @!P0 BRA `(.L_x_25652) ;  /* 0x0000000000a08947 */ /* 0x000fea0003800000 */
[----:B------:R-:W3:Y:S04]  /*62630*/  LDL R252, [R1+0x60] ;  /* 0x0000600001fc7983 */ /* 0x000ee80000100800 */
[----:B0-2---:R-:W2:Y:S04]  /*62640*/  LDL R190, [R1+0x64] ;  /* 0x0000640001be7983 */ /* 0x005ea80000100800 */
        /* <DEDUP_REMOVED lines=17> */
[----:B----4-:R-:W-:Y:S01]  /*62760*/  FFMA.FTZ R190, R190, R191, R27 ;  /* 0x000000bfbebe7223 */ /* 0x010fe2000001001b */
[----:B------:R-:W-:Y:S02]  /*62770*/  FADD.FTZ R191, R120, -R216 ;  /* 0x800000d878bf7221 */ /* 0x000fe40000010000 */
[----:B------:R-:W-:Y:S02]  /*62780*/  FFMA.FTZ R189, R189, R231, R26 ;  /* 0x000000e7bdbd7223 */ /* 0x000fe4000001001a */
[----:B------:R-:W-:-:S03]  /*62790*/  FMUL.FTZ R191, R21, R191 ;  /* 0x000000bf15bf7220 */ /* 0x000fc60000410000 */
[----:B------:R-:W-:Y:S01]  /*627a0*/  F2FP.BF16.F32.PACK_AB R189, R190, R189 ;  /* 0x000000bdbebd723e */ /* 0x000fe200000010ff */
[----:B------:R-:W-:Y:S01]  /*627b0*/  FADD.FTZ R190, R121, -R216 ;  /* 0x800000d879be7221 */ /* 0x000fe20000010000 */
[----:B------:R-:W-:-:S03]  /*627c0*/  FFMA.FTZ R191, R191, R229, R28 ;  /* 0x000000e5bfbf7223 */ /* 0x000fc6000001001c */
[----:B------:R-:W-:-:S04]  /*627d0*/  FMUL.FTZ R190, R21, R190 ;  /* 0x000000be15be7220 */ /* 0x000fc80000410000 */
        /* <DEDUP_REMOVED lines=13> */
.L_x_25652:
[----:B------:R-:W-:Y:S05]  /*628b0*/  BSYNC.RECONVERGENT B0 ;  /* 0x0000000000007941 */ /* 0x000fea0003800200 */
.L_x_25651:
[----:B------:R-:W-:Y:S01]  /*628c0*/  LOP3.LUT P0, RZ, R17, 0x1000, RZ, 0xc0, !PT ;  /* 0x0000100011ff7812 */ /* 0x000fe2000780c0ff */
[----:B------:R-:W-:-:S12]  /*628d0*/  BSSY.RECONVERGENT B0, `(.L_x_25653) ;  /* 0x000002a000007945 */ /* 0x000fd80003800200 */
[----:B------:R-:W-:Y:S05]  /*628e0*/  @!P0 BRA `(.L_x_25654) ;  /* 0x0000000000a08947 */ /* 0x000fea0003800000 */
[----:B------:R-:W4:Y:S04]  /*628f0*/  LDL R252, [R1+0x40] ;  /* 0x0000400001fc7983 */ /* 0x000f280000100800 */
[----:B0-23--:R-:W2:Y:S04]  /*62900*/  LDL R190, [R1+0x44] ;  /* 0x0000440001be7983 */ /* 0x00dea80000100800 */
[----:B------:R-:W3:Y:S04]  /*62910*/  LDL R231, [R1+0x48] ;  /* 0x0000480001e77983 */ /* 0x000ee80000100800 */
[----:B------:R-:W3:Y:S04]  /*62920*/  LDL R191, [R1+0x4c] ;  /* 0x00004c0001bf7983 */ /* 0x000ee80000100800 */
[----:B------:R-:W3:Y:S04]  /*62930*/  LDL R229, [R1+0x30] ;  /* 0x0000300001e57983 */ /* 0x000ee80000100800 */
[----:B------:R-:W3:Y:S04]  /*62940*/  LDL R218, [R1+0x34] ;  /* 0x0000340001da7983 */ /* 0x000ee80000100800 */
[----:B------:R-:W3:Y:S04]  /*62950*/  LDL R228, [R1+0x38] ;  /* 0x0000380001e47983 */ /* 0x000ee80000100800 */
[----:B------:R-:W3:Y:S01]  /*62960*/  LDL R219, [R1+0x3c] ;  /* 0x00003c0001db7983 */ /* 0x000ee20000100800 */
[--C-:B-1----:R-:W-:Y:S01]  /*62970*/  FADD.FTZ R189, R124, -R216.reuse ;  /* 0x800000d87cbd7221 */ /* 0x102fe20000010000 */
        /* <DEDUP_REMOVED lines=10> */
[----:B---3--:R-:W-:Y:S01]  /*62a20*/  FFMA.FTZ R190, R190, R191, R35 ;  /* 0x000000bfbebe7223 */ /* 0x008fe20000010023 */
        /* <DEDUP_REMOVED lines=20> */
.L_x_25654:
[----:B------:R-:W-:Y:S05]  /*62b70*/  BSYNC.RECONVERGENT B0 ;  /* 0x0000000000007941 */ /* 0x000fea0003800200 */
.L_x_25653:
[----:B------:R-:W-:Y:S01]  /*62b80*/  LOP3.LUT P0, RZ, R17, 0x800, RZ, 0xc0, !PT ;  /* 0x0000080011ff7812 */ /* 0x000fe2000780c0ff */
[----:B------:R-:W-:-:S12]  /*62b90*/  BSSY.RECONVERGENT B0, `(.L_x_25655) ;  /* 0x000002a000007945 */ /* 0x000fd80003800200 */
[----:B------:R-:W-:Y:S05]  /*62ba0*/  @!P0 BRA `(.L_x_25656) ;  /* 0x0000000000a08947 */ /* 0x000fea0003800000 */
[----:B------:R-:W2:Y:S04]  /*62bb0*/  LDL R252, [R1+0x20] ;  /* 0x0000200001fc7983 */ /* 0x000ea80000100800 */
[----:B0-234-:R-:W2:Y:S04]  /*62bc0*/  LDL R190, [R1+0x24] ;  /* 0x0000240001be7983 */ /* 0x01dea80000100800 */
[----:B------:R-:W3:Y:S04]  /*62bd0*/  LDL R231, [R1+0x28] ;  /* 0x0000280001e77983 */ /* 0x000ee80000100800 */
[----:B------:R-:W4:Y:S04]  /*62be0*/  LDL R191, [R1+0x2c] ;  /* 0x00002c0001bf7983 */ /* 0x000f280000100800 */
        /* <DEDUP_REMOVED lines=8> */
[----:B-----5:R-:W-:Y:S01]  /*62c70*/  FFMA.FTZ R189, R189, R252, R48 ;  /* 0x000000fcbdbd7223 */ /* 0x020fe20000010030 */
        /* <DEDUP_REMOVED lines=8> */
[----:B---3--:R-:W-:Y:S02]  /*62d00*/  FFMA.FTZ R189, R189, R231, R50 ;  /* 0x000000e7bdbd7223 */ /* 0x008fe40000010032 */
        /* <DEDUP_REMOVED lines=18> */
.L_x_25656:
[----:B------:R-:W-:Y:S05]  /*62e30*/  BSYNC.RECONVERGENT B0 ;  /* 0x0000000000007941 */ /* 0x000fea0003800200 */
.L_x_25655:
[----:B------:R-:W-:Y:S01]  /*62e40*/  LOP3.LUT P0, RZ, R17, 0x400, RZ, 0xc0, !PT ;  /* 0x0000040011ff7812 */ /* 0x000fe2000780c0ff */
[----:B------:R-:W-:-:S12]  /*62e50*/  BSSY.RECONVERGENT B0, `(.L_x_25657) ;  /* 0x0000026000007945 */ /* 0x000fd80003800200 */
[----:B------:R-:W-:Y:S05]  /*62e60*/  @!P0 BRA `(.L_x_25658) ;  /* 0x0000000000908947 */ /* 0x000fea0003800000 */
[----:B0-234-:R-:W2:Y:S04]  /*62e70*/  LDL R219, [R1] ;  /* 0x0000000001db7983 */ /* 0x01dea80000100800 */
[----:B------:R-:W3:Y:S04]  /*62e80*/  LDL R190, [R1+0x4] ;  /* 0x0000040001be7983 */ /* 0x000ee80000100800 */
[----:B------:R-:W4:Y:S04]  /*62e90*/  LDL R218, [R1+0x8] ;  /* 0x0000080001da7983 */ /* 0x000f280000100800 */
[----:B------:R-:W4:Y:S01]  /*62ea0*/  LDL R191, [R1+0xc] ;  /* 0x00000c0001bf7983 */ /* 0x000f220000100800 */
[--C-:B-1----:R-:W-:Y:S01]  /*62eb0*/  FADD.FTZ R189, R140, -R216.reuse ;  /* 0x800000d88cbd7221 */ /* 0x102fe20000010000 */
        /* <DEDUP_REMOVED lines=11> */
[----:B------:R-:W-:Y:S02]  /*62f70*/  FADD.FTZ R191, R144, -R216 ;  /* 0x800000d890bf7221 */ /* 0x000fe40000010000 */
        /* <DEDUP_REMOVED lines=19> */
.L_x_25658:
[----:B------:R-:W-:Y:S05]  /*630b0*/  BSYNC.RECONVERGENT B0 ;  /* 0x0000000000007941 */ /* 0x000fea0003800200 */
.L_x_25657:
        /* <DEDUP_REMOVED lines=35> */
.L_x_25660:
[----:B------:R-:W-:Y:S05]  /*632f0*/  BSYNC.RECONVERGENT B0 ;  /* 0x0000000000007941 */ /* 0x000fea0003800200 */
.L_x_25659:
        /* <DEDUP_REMOVED lines=35> */
.L_x_25662:
[----:B------:R-:W-:Y:S05]  /*63530*/  BSYNC.RECONVERGENT B0 ;  /* 0x0000000000007941 */ /* 0x000fea0003800200 */
.L_x_25661:
        /* <DEDUP_REMOVED lines=35> */
.L_x_25664:
[----:B------:R-:W-:Y:S05]  /*63770*/  BSYNC.RECONVERGENT B0 ;  /* 0x0000000000007941 */ /* 0x000fea0003800200 */
.L_x_25663:
        /* <DEDUP_REMOVED lines=35> */
.L_x_25666:
[----:B------:R-:W-:Y:S05]  /*639b0*/  BSYNC.RECONVERGENT B0 ;  /* 0x0000000000007941 */ /* 0x000fea0003800200 */
.L_x_25665:
        /* <DEDUP_REMOVED lines=34> */
.L_x_25668:
[----:B------:R-:W-:Y:S05]  /*63be0*/  BSYNC.RECONVERGENT B0 ;  /* 0x0000000000007941 */ /* 0x000fea0003800200 */
.L_x_25667:
[----:B01234-:R-:W0:Y:S02]  /*63bf0*/  LDC.64 R188, c[0x0][0x380] ;  /* 0x0000e000ffbc7b82 */ /* 0x01fe240000000a00 */
[----:B0-----:R-:W-:-:S05]  /*63c00*/  IMAD R217, R188, 0x4, R217 ;  /* 0x00000004bcd97824 */ /* 0x001fca00078e02d9 */
[----:B------:R-:W-:-:S13]  /*63c10*/  ISETP.GE.AND P0, PT, R217, R189, PT ;  /* 0x000000bdd900720c */ /* 0x000fda0003f06270 */
[----:B------:R-:W-:Y:S05]  /*63c20*/  @!P0 BRA `(.L_x_25669) ;  /* 0xfffff9dc00888947 */ /* 0x000fea000383ffff */
[----:B------:R-:W-:Y:S05]  /*63c30*/  EXIT ;  /* 0x000000000000794d */ /* 0x000fea0003800000 */
.L_x_25648:
        /* <DEDUP_REMOVED lines=8> */
.L_x_25671:
[----:B------:R-:W-:Y:S05]  /*63cc0*/  BSYNC B0 ;  /* 0x0000000000007941 */ /* 0x000fea0003800000 */
.L_x_25670:
        /* <DEDUP_REMOVED lines=9> */
.L_x_25672:
[----:B------:R-:W-:Y:S01]  /*63d60*/  FADD.FTZ R190, R190, R21 ;  /* 0x00000015bebe7221 */ /* 0x000fe20000010000 */
[----:B------:R-:W-:-:S04]  /*63d70*/  IMAD.MOV.U32 R21, RZ, RZ, 0x4 ;  /* 0x00000004ff157424 */ /* 0x000fc800078e00ff */
[----:B------:R-:W-:-:S07]  /*63d80*/  MOV R216, R190 ;  /* 0x000000be00d87202 */ /* 0x000fce0000000f00 */
[----:B------:R-:W-:Y:S05]  /*63d90*/  WARPSYNC.COLLECTIVE R189, `(.L_x_25673) ;  /* 0x00000000bd087348 */ /* 0x000fea0003c00000 */
[----:B------:R0:W1:Y:S02]  /*63da0*/  SHFL.BFLY P6, R21, R216, R21, R188 ;  /* 0x0c000015d8157389 */ /* 0x00006400000c00bc */
[----:B01----:R-:W-:Y:S05]  /*63db0*/  ENDCOLLECTIVE ;  /* 0x000000000000791b */ /* 0x003fea0003800000 */
.L_x_25673:
[----:B------:R-:W-:Y:S01]  /*63dc0*/  FADD.FTZ R190, R190, R21 ;  /* 0x00000015bebe7221 */ /* 0x000fe20000010000 */
[----:B------:R-:W-:-:S04]  /*63dd0*/  IMAD.MOV.U32 R21, RZ, RZ, 0x8 ;  /* 0x00000008ff157424 */ /* 0x000fc800078e00ff */
[----:B------:R-:W-:-:S07]  /*63de0*/  MOV R216, R190 ;  /* 0x000000be00d87202 */ /* 0x000fce0000000f00 */
[----:B------:R-:W-:Y:S05]  /*63df0*/  WARPSYNC.COLLECTIVE R189, `(.L_x_25674) ;  /* 0x00000000bd087348 */ /* 0x000fea0003c00000 */
[----:B------:R0:W1:Y:S02]  /*63e00*/  SHFL.BFLY P6, R21, R216, R21, R188 ;  /* 0x0c000015d8157389 */ /* 0x00006400000c00bc */
[----:B01----:R-:W-:Y:S05]  /*63e10*/  ENDCOLLECTIVE ;  /* 0x000000000000791b */ /* 0x003fea0003800000 */
.L_x_25674:
[----:B------:R-:W-:Y:S01]  /*63e20*/  FADD.FTZ R190, R190, R21 ;  /* 0x00000015bebe7221 */ /* 0x000fe20000010000 */
[----:B------:R-:W-:-:S04]  /*63e30*/  IMAD.MOV.U32 R21, RZ, RZ, 0x10 ;  /* 0x00000010ff157424 */ /* 0x000fc800078e00ff */
[----:B------:R-:W-:-:S07]  /*63e40*/  MOV R216, R190 ;  /* 0x000000be00d87202 */ /* 0x000fce0000000f00 */
[----:B------:R-:W-:Y:S05]  /*63e50*/  WARPSYNC.COLLECTIVE R189, `(.L_x_25675) ;  /* 0x00000000bd087348 */ /* 0x000fea0003c00000 */
[----:B------:R0:W1:Y:S02]  /*63e60*/  SHFL.BFLY P6, R21, R216, R21, R188 ;  /* 0x0c000015d8157389 */ /* 0x00006400000c00bc */
[----:B01----:R-:W-:Y:S05]  /*63e70*/  ENDCOLLECTIVE ;  /* 0x000000000000791b */ /* 0x003fea0003800000 */
.L_x_25675:
        /* <DEDUP_REMOVED lines=173> */
.L_x_25676:
[----:B------:R-:W-:Y:S01]  /*64950*/  FADD.FTZ R190, R190, R21 ;  /* 0x00000015bebe7221 */ /* 0x000fe20000010000 */
[----:B------:R-:W-:-:S03]  /*64960*/  MOV R21, 0x2 ;  /* 0x0000000200157802 */ /* 0x000fc60000000f00 */
[----:B------:R-:W-:-:S07]  /*64970*/  IMAD.MOV.U32 R216, RZ, RZ, R190 ;  /* 0x000000ffffd87224 */ /* 0x000fce00078e00be */
[----:B------:R-:W-:Y:S05]  /*64980*/  WARPSYNC.COLLECTIVE R189, `(.L_x_25677) ;  /* 0x00000000bd087348 */ /* 0x000fea0003c00000 */
[----:B------:R0:W1:Y:S02]  /*64990*/  SHFL.BFLY P6, R21, R216, R21, R188 ;  /* 0x0c000015d8157389 */ /* 0x00006400000c00bc */
[----:B01----:R-:W-:Y:S05]  /*649a0*/  ENDCOLLECTIVE ;  /* 0x000000000000791b */ /* 0x003fea0003800000 */
.L_x_25677:
[----:B------:R-:W-:Y:S01]  /*649b0*/  FADD.FTZ R190, R190, R21 ;  /* 0x00000015bebe7221 */ /* 0x000fe20000010000 */
[----:B------:R-:W-:-:S03]  /*649c0*/  HFMA2 R21, -RZ, RZ, 0, 2.384185791015625e-07 ;  /* 0x00000004ff157431 */ /* 0x000fc600000001ff */
[----:B------:R-:W-:-:S07]  /*649d0*/  IMAD.MOV.U32 R216, RZ, RZ, R190 ;  /* 0x000000ffffd87224 */ /* 0x000fce00078e00be */
[----:B------:R-:W-:Y:S05]  /*649e0*/  WARPSYNC.COLLECTIVE R189, `(.L_x_25678) ;  /* 0x00000000bd087348 */ /* 0x000fea0003c00000 */
[----:B------:R0:W1:Y:S02]  /*649f0*/  SHFL.BFLY P6, R21, R216, R21, R188 ;  /* 0x0c000015d8157389 */ /* 0x00006400000c00bc */
[----:B01----:R-:W-:Y:S05]  /*64a00*/  ENDCOLLECTIVE ;  /* 0x000000000000791b */ /* 0x003fea0003800000 */
.L_x_25678:
[----:B------:R-:W-:Y:S01]  /*64a10*/  FADD.FTZ R190, R190, R21 ;  /* 0x00000015bebe7221 */ /* 0x000fe20000010000 */
[----:B------:R-:W-:-:S03]  /*64a20*/  MOV R21, 0x8 ;  /* 0x0000000800157802 */ /* 0x000fc60000000f00 */
[----:B------:R-:W-:-:S07]  /*64a30*/  IMAD.MOV.U32 R216, RZ, RZ, R190 ;  /* 0x000000ffffd87224 */ /* 0x000fce00078e00be */
[----:B------:R-:W-:Y:S05]  /*64a40*/  WARPSYNC.COLLECTIVE R189, `(.L_x_25679) ;  /* 0x00000000bd087348 */ /* 0x000fea0003c00000 */
[----:B------:R0:W1:Y:S02]  /*64a50*/  SHFL.BFLY P6, R21, R216, R21, R188 ;  /* 0x0c000015d8157389 */ /* 0x00006400000c00bc */
[----:B01----:R-:W-:Y:S05]  /*64a60*/  ENDCOLLECTIVE ;  /* 0x000000000000791b */ /* 0x003fea0003800000 */
.L_x_25679:
[----:B------:R-:W-:Y:S01]  /*64a70*/  FADD.FTZ R190, R190, R21 ;  /* 0x00000015bebe7221 */ /* 0x000fe20000010000 */
[----:B------:R-:W-:-:S03]  /*64a80*/  HFMA2 R21, -RZ, RZ, 0, 9.5367431640625e-07 ;  /* 0x00000010ff157431 */ /* 0x000fc600000001ff */
[----:B------:R-:W-:-:S07]  /*64a90*/  IMAD.MOV.U32 R216, RZ, RZ, R190 ;  /* 0x000000ffffd87224 */ /* 0x000fce00078e00be */
[----:B------:R-:W-:Y:S05]  /*64aa0*/  WARPSYNC.COLLECTIVE R189, `(.L_x_25680) ;  /* 0x00000000bd087348 */ /* 0x000fea0003c00000 */
[----:B------:R0:W1:Y:S02]  /*64ab0*/  SHFL.BFLY P6, R21, R216, R21, R188 ;  /* 0x0c000015d8157389 */ /* 0x00006400000c00bc */
[----:B01----:R-:W-:Y:S05]  /*64ac0*/  ENDCOLLECTIVE ;  /* 0x000000000000791b */ /* 0x003fea0003800000 */
.L_x_25680:
[----:B------:R-:W-:Y:S05]  /*64ad0*/  BRA `(.L_x_25681) ;  /* 0xffffffd400e07947 */ /* 0x000fea000383ffff */
.L_x_25682:
        /* <DEDUP_REMOVED lines=10> */
.L_x_54466:


//--------------------- .text._ZN10layer_norm31ln_parallel_residual_fwd_kernelINS_13Kernel_traitsIf13__nv_bfloat16fS2_fjLj2560ELj1ELj4ELj1ELj16ENS_18Kernel_traits_baseILj2560EfS2_fS2_fjLj128EEEEELb1ELb1ELb1EEEvNS_9FwdParamsE --------------------------
	.section	.text._ZN10layer_norm31ln_parallel_residual_fwd_kernelINS_13Kernel_traitsIf13__nv_bfloat16fS2_fjLj2560ELj1ELj4ELj1ELj16ENS_18Kernel_traits_baseILj2560EfS2_fS2_fjLj128EEEEELb1ELb1ELb1EEEvNS_9FwdParamsE,"ax",@progbits
	.align	128
        .global         _ZN10layer_norm31ln_parallel_residual_fwd_kernelINS_13Kernel_traitsIf13__nv_bfloat16fS2_fjLj2560ELj1ELj4ELj1ELj16ENS_18Kernel_traits_baseILj2560EfS2_fS2_fjLj128EEEEELb1ELb1ELb1EEEvNS_9FwdParamsE
        .type           _ZN10layer_norm31ln_parallel_residual_fwd_kernelINS_13Kernel_traitsIf13__nv_bfloat16fS2_fjLj2560ELj1ELj4ELj1ELj16ENS_18Kernel_traits_baseILj2560EfS2_fS2_fjLj128EEEEELb1ELb1ELb1EEEvNS_9FwdParamsE,@function
        .size           _ZN10layer_norm31ln_parallel_residual_fwd_kernelINS_13Kernel_traitsIf13__nv_bfloat16fS2_fjLj2560ELj1ELj4ELj1ELj16ENS_18Kernel_traits_baseILj2560EfS2_fS2_fjLj128EEEEELb1ELb1ELb1EEEvNS_9FwdParamsE,(.L_x_54467 - _ZN10layer_norm31ln_parallel_residual_fwd_kernelINS_13Kernel_traitsIf13__nv_bfloat16fS2_fjLj2560ELj1ELj4ELj1ELj16ENS_18Kernel_traits_baseILj2560EfS2_fS2_fjLj128EEEEELb1ELb1ELb1EEEvNS_9FwdParamsE)
        .other          _ZN10layer_norm31ln_parallel_residual_fwd_kernelINS_13Kernel_traitsIf13__nv_bfloat16fS2_fjLj2560ELj1ELj4ELj1ELj16ENS_18Kernel_traits_baseILj2560EfS2_fS2_fjLj128EEEEELb1ELb1ELb1EEEvNS_9FwdParamsE,@"STO_CUDA_ENTRY STV_DEFAULT"
_ZN10layer_norm31ln_parallel_residual_fwd_kernelINS_13Kernel_traitsIf13__nv_bfloat16fS2_fjLj2560ELj1ELj4ELj1ELj16ENS_18Kernel_traits_baseILj2560EfS2_fS2_fjLj128EEEEELb1ELb1ELb1EEEvNS_9FwdParamsE:
.text._ZN10layer_norm31ln_parallel_residual_fwd_kernelINS_13Kernel_traitsIf13__nv_bfloat16fS2_fjLj2560ELj1ELj4ELj1ELj16ENS_18Kernel_traits_baseILj2560EfS2_fS2_fjLj128EEEEELb1ELb1ELb1EEEvNS_9FwdParamsE:
        /* <DEDUP_REMOVED lines=20> */
[----:B------:R-:W3:Y:S01]  /*0140*/  LDC R0, c[0x0][0x360] ;  /* 0x0000d800ff007b82 */ /* 0x000ee20000000800 */
[----:B-1----:R-:W-:Y:S02]  /*0150*/  USHF.L.U32 UR4, UR5, 0x2, URZ ;  /* 0x0000000205047899 */ /* 0x002fe400080006ff */
[--C-:B---3--:R-:W-:Y:S01]  /*0160*/  IMAD R0, R0, UR5, R237.reuse ;  /* 0x0000000500007c24 */ /* 0x108fe2000f8e02ed */
[----:B--2---:R-:W-:Y:S02]  /*0170*/  @P0 R2UR UR6, R2 ;  /* 0x00000000020602ca */ /* 0x004fe400000e0000 */
[----:B------:R-:W-:Y:S02]  /*0180*/  @P0 R2UR UR7, R3 ;  /* 0x00000000030702ca */ /* 0x000fe400000e0000 */
[----:B------:R-:W-:Y:S02]  /*0190*/  SHF.R.U32.HI R2, RZ, 0x5, R237 ;  /* 0x00000005ff027819 */ /* 0x000fe400000116ed */
[----:B------:R-:W-:-:S02]  /*01a0*/  LOP3.LUT R237, R237, 0x1f, RZ, 0xc0, !PT ;  /* 0x0000001feded7812 */ /* 0x000fc400078ec0ff */
[----:B0-----:R-:W-:Y:S02]  /*01b0*/  @P0 IADD3 R236, P1, PT, R4, R9, RZ ;  /* 0x0000000904ec0210 */ /* 0x001fe40007f3e0ff */
[----:B------:R-:W-:-:S03]  /*01c0*/  LOP3.LUT R2, R2, UR4, RZ, 0xfc, !PT ;  /* 0x0000000402027c12 */ /* 0x000fc6000f8efcff */
[----:B------:R-:W-:Y:S01]  /*01d0*/  @P0 IMAD.X R7, RZ, RZ, R5, P1 ;  /* 0x000000ffff070224 */ /* 0x000fe200008e0605 */
[----:B------:R-:W-:Y:S02]  /*01e0*/  UIADD3 UR10, UPT, UPT, UR6, -0x61c88647, URZ ;  /* 0x9e3779b9060a7890 */ /* 0x000fe4000fffe0ff */
[----:B------:R-:W-:Y:S02]  /*01f0*/  UIADD3 UR11, UPT, UPT, UR7, -0x4498517b, URZ ;  /* 0xbb67ae85070b7890 */ /* 0x000fe4000fffe0ff */
        /* <DEDUP_REMOVED lines=94> */
.L_x_25683:
        /* <DEDUP_REMOVED lines=92> */
.L_x_25684:
        /* <DEDUP_REMOVED lines=10> */
[----:B------:R-:W-:-:S04]  /*0e40*/  IMAD.HI.U32 R8, R4, -0x2daee0ad, RZ ;  /* 0xd2511f5304087827 */ /* 0x000fc800078e00ff */
[----:B------:R-:W-:Y:S01]  /*0e50*/  IMAD R7, R0, -0x326172a9, RZ ;  /* 0xcd9e8d5700077824 */ /* 0x000fe200078e02ff */
[----:B------:R-:W-:Y:S01]  /*0e60*/  LOP3.LUT R8, R9, UR11, R8, 0x96, !PT ;  /* 0x0000000b09087c12 */ /* 0x000fe2000f8e9608 */
[----:B------:R-:W-:Y:S01]  /*0e70*/  IMAD.HI.U32 R6, R5, -0x326172a9, RZ ;  /* 0xcd9e8d5705067827 */ /* 0x000fe200078e00ff */
[----:B0-----:R-:W-:-:S03]  /*0e80*/  UISETP.NE.U32.AND UP0, UPT, UR4, URZ, UPT ;  /* 0x000000ff0400728c */ /* 0x001fc6000bf05070 */
        /* <DEDUP_REMOVED lines=9> */
[----:B------:R-:W-:Y:S01]  /*0f20*/  PLOP3.LUT P0, PT, PT, PT, UP0, 0x80, 0x8 ;  /* 0x000000000008781c */ /* 0x000fe20003f0f008 */
[----:B------:R-:W-:Y:S01]  /*0f30*/  IMAD R10, R6, -0x2daee0ad, RZ ;  /* 0xd2511f53060a7824 */ /* 0x000fe200078e02ff */
[----:B------:R-:W-:Y:S01]  /*0f40*/  LOP3.LUT R4, R7, UR13, R4, 0x96, !PT ;  /* 0x0000000d07047c12 */ /* 0x000fe2000f8e9604 */
[C---:B------:R-:W-:Y:S01]  /*0f50*/  IMAD.HI.U32 R9, R5.reuse, -0x2daee0ad, RZ ;  /* 0xd2511f5305097827 */ /* 0x040fe200078e00ff */
[----:B------:R-:W2:Y:S03]  /*0f60*/  LDCU UR13, c[0x0][0x404] ;  /* 0x00008080ff0d77ac */ /* 0x000ea60008000800 */
[----:B------:R-:W-:Y:S01]  /*0f70*/  IMAD R7, R8, -0x326172a9, RZ ;  /* 0xcd9e8d5708077824 */ /* 0x000fe200078e02ff */
[----:B------:R-:W-:Y:S01]  /*0f80*/  LOP3.LUT R9, R10, UR15, R9, 0x96, !PT ;  /* 0x0000000f0a097c12 */ /* 0x000fe2000f8e9609 */
[C---:B------:R-:W-:Y:S01]  /*0f90*/  IMAD.HI.U32 R6, R4.reuse, -0x326172a9, RZ ;  /* 0xcd9e8d5704067827 */ /* 0x040fe200078e00ff */
[----:B------:R-:W3:Y:S03]  /*0fa0*/  LDCU UR5, c[0x0][0x448] ;  /* 0x00008900ff0577ac */ /* 0x000ee60008000800 */
[----:B------:R-:W-:Y:S01]  /*0fb0*/  IMAD R8, R5, -0x2daee0ad, RZ ;  /* 0xd2511f5305087824 */ /* 0x000fe200078e02ff */
[----:B------:R-:W-:Y:S01]  /*0fc0*/  LOP3.LUT R6, R7, UR14, R6, 0x96, !PT ;  /* 0x0000000e07067c12 */ /* 0x000fe2000f8e9606 */
[----:B------:R-:W-:Y:S01]  /*0fd0*/  IMAD R7, R4, -0x326172a9, RZ ;  /* 0xcd9e8d5704077824 */ /* 0x000fe200078e02ff */
[----:B------:R-:W4:Y:S01]  /*0fe0*/  LDCU UR14, c[0x0][0x408] ;  /* 0x00008100ff0e77ac */ /* 0x000f220008000800 */
[----:B------:R-:W-:Y:S01]  /*0ff0*/  IMAD.HI.U32 R4, R9, -0x326172a9, RZ ;  /* 0xcd9e8d5709047827 */ /* 0x000fe200078e00ff */
[----:B------:R-:W0:Y:S03]  /*1000*/  LDCU.64 UR10, c[0x0][0x3a0] ;  /* 0x00007400ff0a77ac */ /* 0x000e260008000a00 */
        /* <DEDUP_REMOVED lines=28> */
[----:B------:R-:W-:-:S04]  /*11d0*/  IMAD.HI.U32 R205, R7, -0x2daee0ad, RZ ;  /* 0xd2511f5307cd7827 */ /* 0x000fc800078e00ff */
[----:B------:R-:W-:Y:S02]  /*11e0*/  HFMA2 R5, -RZ, RZ, 0, 0 ;  /* 0x00000000ff057431 */ /* 0x000fe400000001ff */
[----:B------:R-:W-:Y:S01]  /*11f0*/  IMAD R8, R8, -0x326172a9, RZ ;  /* 0xcd9e8d5708087824 */ /* 0x000fe200078e02ff */
[----:B------:R-:W-:Y:S01]  /*1200*/  LOP3.LUT R205, R6, UR27, R205, 0x96, !PT ;  /* 0x0000001b06cd7c12 */ /* 0x000fe2000f8e96cd */
[----:B------:R-:W-:-:S04]  /*1210*/  IMAD.HI.U32 R203, R10, -0x326172a9, RZ ;  /* 0xcd9e8d570acb7827 */ /* 0x000fc800078e00ff */
[----:B------:R-:W-:Y:S01]  /*1220*/  IMAD.MOV.U32 R4, RZ, RZ, R11 ;  /* 0x000000ffff047224 */ /* 0x000fe200078e000b */
[----:B------:R-:W-:Y:S01]  /*1230*/  LOP3.LUT R203, R8, UR26, R203, 0x96, !PT ;  /* 0x0000001a08cb7c12 */ /* 0x000fe2000f8e96cb */
[----:B------:R-:W-:Y:S02]  /*1240*/  IMAD R200, R7, -0x2daee0ad, RZ ;  /* 0xd2511f5307c87824 */ /* 0x000fe400078e02ff */
[----:B01234-:R-:W-:-:S07]  /*1250*/  IMAD R204, R10, -0x326172a9, RZ ;  /* 0xcd9e8d570acc7824 */ /* 0x01ffce00078e02ff */
.L_x_26916:
[----:B0-----:R-:W0:Y:S01]  /*1260*/  @P0 LDC.64 R8, c[0x0][0x398] ;  /* 0x0000e600ff080b82 */ /* 0x001e220000000a00 */
[----:B------:R-:W-:Y:S01]  /*1270*/  IMAD R6, R2, UR4, RZ ;  /* 0x0000000402067c24 */ /* 0x000fe2000f8e02ff */
[----:B------:R-:W-:-:S04]  /*1280*/  ISETP.NE.U32.AND P1, PT, RZ, UR10, PT ;  /* 0x0000000aff007c0c */ /* 0x000fc8000bf25070 */
[----:B------:R-:W-:Y:S02]  /*1290*/  SHF.R.S32.HI R7, RZ, 0x1f, R6 ;  /* 0x0000001fff077819 */ /* 0x000fe40000011406 */
[----:B------:R-:W1:Y:S01]  /*12a0*/  LDC.64 R208, c[0x0][0x390] ;  /* 0x0000e400ffd07b82 */ /* 0x000e620000000a00 */
[----:B------:R-:W-:Y:S02]  /*12b0*/  ISETP.NE.AND.EX P1, PT, RZ, UR11, PT, P1 ;  /* 0x0000000bff007c0c */ /* 0x000fe4000bf25310 */
[----:B------:R-:W-:-:S04]  /*12c0*/  LEA.HI R6, R7, R6, RZ, 0x3 ;  /* 0x0000000607067211 */ /* 0x000fc800078f18ff */
[----:B------:R-:W-:Y:S01]  /*12d0*/  LEA.HI.SX32 R6, R6, R237, 0x1d ;  /* 0x000000ed06067211 */ /* 0x000fe200078feaff */
[----:B------:R-:W2:Y:S04]  /*12e0*/  LDC.64 R28, c[0x0][0x398] ;  /* 0x0000e600ff1c7b82 */ /* 0x000ea80000000a00 */
[----:B0-----:R-:W-:-:S04]  /*12f0*/  @P0 IMAD.WIDE.U32 R8, R6, 0x10, R8 ;  /* 0x0000001006080825 */ /* 0x001fc800078e0008 */
[----:B------:R-:W0:Y:S01]  /*1300*/  @P1 LDC.64 R10, c[0x0][0x3a0] ;  /* 0x0000e800ff0a1b82 */ /* 0x000e220000000a00 */
[----:B------:R3:W4:Y:S01]  /*1310*/  @P0 LDG.E.128 R108, desc[UR8][R8.64] ;  /* 0x00000008086c0981 */ /* 0x000722000c1e1d00 */
[----:B-1----:R-:W-:-:S06]  /*1320*/  IMAD.WIDE.U32 R24, R6, 0x10, R208 ;  /* 0x0000001006187825 */ /* 0x002fcc00078e00d0 */
[----:B-----5:R-:W5:Y:S01]  /*1330*/  LDG.E.128 R24, desc[UR8][R24.64] ;  /* 0x0000000818187981 */ /* 0x020f62000c1e1d00 */
[----:B--2---:R-:W-:-:S04]  /*1340*/  ISETP.NE.U32.AND P0, PT, R28, RZ, PT ;  /* 0x000000ff1c00720c */ /* 0x004fc80003f05070 */
[----:B------:R-:W-:Y:S01]  /*1350*/  ISETP.NE.AND.EX P0, PT, R29, RZ, PT, P0 ;  /* 0x000000ff1d00720c */ /* 0x000fe20003f05300 */
[----:B------:R-:W-:Y:S01]  /*1360*/  IMAD.U32 R12, RZ, RZ, UR7 ;  /* 0x00000007ff0c7e24 */ /* 0x000fe2000f8e00ff */
[----:B------:R-:W-:Y:S01]  /*1370*/  MOV R23, UR6 ;  /* 0x0000000600177c02 */ /* 0x000fe20008000f00 */
[----:B------:R-:W-:Y:S01]  /*1380*/  IMAD.U32 R30, RZ, RZ, UR7 ;  /* 0x00000007ff1e7e24 */ /* 0x000fe2000f8e00ff */
[----:B------:R-:W-:Y:S01]  /*1390*/  MOV R182, UR6 ;  /* 0x0000000600b67c02 */ /* 0x000fe20008000f00 */
[----:B0-----:R-:W-:Y:S01]  /*13a0*/  @P1 IMAD.WIDE.U32 R10, R6, 0x20, R10 ;  /* 0x00000020060a1825 */ /* 0x001fe200078e000a */
[----:B------:R-:W-:Y:S02]  /*13b0*/  MOV R186, UR7 ;  /* 0x0000000700ba7c02 */ /* 0x000fe40008000f00 */
        /* <DEDUP_REMOVED lines=11> */
[----:B------:R-:W-:Y:S02]  /*1470*/  IMAD.U32 R189, RZ, RZ, UR7 ;  /* 0x00000007ffbd7e24 */ /* 0x000fe4000f8e00ff */
[----:B------:R-:W-:Y:S01]  /*1480*/  IMAD.U32 R192, RZ, RZ, UR7 ;  /* 0x00000007ffc07e24 */ /* 0x000fe2000f8e00ff */
[----:B---3--:R-:W-:Y:S01]  /*1490*/  IADD3 R8, PT, PT, R12, -0x126145ec, RZ ;  /* 0xed9eba140c087810 */ /* 0x008fe20007ffe0ff */
[----:B------:R-:W5:Y:S01]  /*14a0*/  @P1 LDG.E.128 R104, desc[UR8][R10.64] ;  /* 0x000000080a681981 */ /* 0x000f62000c1e1d00 */
[----:B------:R-:W-:Y:S01]  /*14b0*/  IADD3 R12, PT, PT, R30, 0x646e171e, RZ ;  /* 0x646e171e1e0c7810 */ /* 0x000fe20007ffe0ff */
[----:B------:R-:W-:Y:S01]  /*14c0*/  IMAD.MOV.U32 R7, RZ, RZ, 0x2f800000 ;  /* 0x2f800000ff077424 */ /* 0x000fe200078e00ff */
[----:B------:R-:W-:Y:S01]  /*14d0*/  IADD3 R183, PT, PT, R183, -0x695add53, RZ ;  /* 0x96a522adb7b77810 */ /* 0x000fe20007ffe0ff */
[----:B------:R0:W5:Y:S01]  /*14e0*/  @P1 LDG.E.128 R100, desc[UR8][R10.64+0x10] ;  /* 0x000010080a641981 */ /* 0x000162000c1e1d00 */
[----:B------:R-:W-:Y:S01]  /*14f0*/  VIADD R9, R20, 0xdb3d7428 ;  /* 0xdb3d742814097836 */ /* 0x000fe20000000000 */
[----:B------:R-:W-:Y:S01]  /*1500*/  IADD3 R187, PT, PT, R187, -0x700cb87f, RZ ;  /* 0x8ff34781bbbb7810 */ /* 0x000fe20007ffe0ff */
[----:B------:R-:W-:Y:S01]  /*1510*/  VIADD R180, R180, 0xb54cda56 ;  /* 0xb54cda56b4b47836 */ /* 0x000fe20000000000 */
[----:B------:R-:W-:Y:S01]  /*1520*/  IADD3 R191, PT, PT, R191, 0x76cf5d0a, RZ ;  /* 0x76cf5d0abfbf7810 */ /* 0x000fe20007ffe0ff */
[----:B------:R-:W-:-:S02]  /*1530*/  VIADD R181, R181, 0x5384540f ;  /* 0x5384540fb5b57836 */ /* 0x000fc40000000000 */
[----:B------:R-:W-:Y:S02]  /*1540*/  VIADD R182, R182, 0x3c6ef372 ;  /* 0x3c6ef372b6b67836 */ /* 0x000fe40000000000 */
[----:B------:R-:W-:Y:S02]  /*1550*/  VIADD R184, R184, 0xf1bbcdc8 ;  /* 0xf1bbcdc8b8b87836 */ /* 0x000fe40000000000 */
[----:B0-----:R-:W-:Y:S02]  /*1560*/  VIADD R10, R22, 0x78dde6e4 ;  /* 0x78dde6e4160a7836 */ /* 0x001fe40000000000 */
[----:B------:R-:W-:Y:S02]  /*1570*/  VIADD R11, R23, 0x9e3779b9 ;  /* 0x9e3779b9170b7836 */ /* 0x000fe40000000000 */
[----:B------:R-:W-:Y:S02]  /*1580*/  VIADD R185, R185, 0x1715609d ;  /* 0x1715609db9b97836 */ /* 0x000fe40000000000 */
[----:B------:R-:W-:-:S02]  /*1590*/  VIADD R186, R186, 0x1fd5c5a3 ;  /* 0x1fd5c5a3baba7836 */ /* 0x000fc40000000000 */
[----:B------:R-:W-:Y:S02]  /*15a0*/  VIADD R188, R188, 0xdaa66d2b ;  /* 0xdaa66d2bbcbc7836 */ /* 0x000fe40000000000 */
[----:B------:R-:W-:Y:S02]  /*15b0*/  VIADD R189, R189, 0xbb67ae85 ;  /* 0xbb67ae85bdbd7836 */ /* 0x000fe40000000000 */
[----:B------:R-:W-:Y:S02]  /*15c0*/  VIADD R190, R190, 0x32370b8f ;  /* 0x32370b8fbebe7836 */ /* 0x000fe40000000000 */
[----:B------:R-:W-:Y:S01]  /*15d0*/  VIADD R192, R192, 0xa9066899 ;  /* 0xa9066899c0c07836 */ /* 0x000fe20000000000 */
[----:B----4-:R-:W-:Y:S02]  /*15e0*/  PRMT R30, R111, 0x7632, R30 ;  /* 0x000076326f1e7816 */ /* 0x010fe4000000001e */
[----:B------:R-:W-:Y:S02]  /*15f0*/  PRMT R31, R110, 0x7632, R31 ;  /* 0x000076326e1f7816 */ /* 0x000fe4000000001f */
[----:B------:R-:W-:-:S02]  /*1600*/  PRMT R32, R109, 0x7632, R32 ;  /* 0x000076326d207816 */ /* 0x000fc40000000020 */
        /* <DEDUP_REMOVED lines=18> */
.L_x_25688:
        /* <DEDUP_REMOVED lines=13> */
.L_x_25690:
[----:B------:R-:W-:Y:S05]  /*1800*/  BSYNC.RECONVERGENT B1 ;  /* 0x0000000000017941 */ /* 0x000fea0003800200 */
.L_x_25689:
        /* <DEDUP_REMOVED lines=42> */
.L_x_25687:
[----:B------:R-:W-:Y:S05]  /*1ab0*/  BSYNC.RECONVERGENT B0 ;  /* 0x0000000000007941 */ /* 0x000fea0003800200 */
.L_x_25686:
[----:B------:R-:W-:Y:S01]  /*1ac0*/  ISETP.NE.AND P0, PT, R31, 0x1, PT ;  /* 0x000000011f00780c */ /* 0x000fe20003f05270 */
[----:B------:R-:W-:Y:S01]  /*1ad0*/  IMAD.U32 R193, RZ, RZ, UR13 ;  /* 0x0000000dffc17e24 */ /* 0x000fe2000f8e00ff */
[----:B------:R-:W-:Y:S01]  /*1ae0*/  I2FP.F32.U32 R20, R20 ;  /* 0x0000001400147245 */ /* 0x000fe20000201000 */
[----:B------:R-:W-:Y:S01]  /*1af0*/  BSSY.RECONVERGENT B0, `(.L_x_25691) ;  /* 0x000004a000007945 */ /* 0x000fe20003800200 */
[----:B-----5:R-:W-:Y:S02]  /*1b00*/  IMAD.U32 R30, R24, 0x10000, RZ ;  /* 0x00010000181e7824 */ /* 0x020fe400078e00ff */
[----:B------:R-:W-:Y:S02]  /*1b10*/  IMAD.MOV.U32 R32, RZ, RZ, 0x2 ;  /* 0x00000002ff207424 */ /* 0x000fe400078e00ff */
[----:B------:R-:W-:-:S05]  /*1b20*/  FFMA.FTZ R20, R20, R7, 1.1641532182693481445e-10 ;  /* 0x2f00000014147423 */ /* 0x000fca0000010007 */
[----:B------:R-:W-:Y:S02]  /*1b30*/  FSETP.LE.FTZ.AND P2, PT, R20, R193, PT ;  /* 0x000000c11400720b */ /* 0x000fe40003f53000 */
[----:B------:R-:W-:Y:S02]  /*1b40*/  PRMT R20, R24, 0x7632, R20 ;  /* 0x0000763218147816 */ /* 0x000fe40000000014 */
[----:B------:R-:W-:Y:S02]  /*1b50*/  P2R R23, PR, RZ, 0x4 ;  /* 0x00000004ff177803 */ /* 0x000fe40000000000 */
[----:B------:R-:W-:Y:S01]  /*1b60*/  MOV R24, R204 ;  /* 0x000000cc00187202 */ /* 0x000fe20000000f00 */
        /* <DEDUP_REMOVED lines=9> */
.L_x_25693:
        /* <DEDUP_REMOVED lines=13> */
.L_x_25695:
[----:B------:R-:W-:Y:S05]  /*1cd0*/  BSYNC.RECONVERGENT B1 ;  /* 0x0000000000017941 */ /* 0x000fea0003800200 */
.L_x_25694:
        /* <DEDUP_REMOVED lines=43> */
.L_x_25692:
[----:B------:R-:W-:Y:S05]  /*1f90*/  BSYNC.RECONVERGENT B0 ;  /* 0x0000000000007941 */ /* 0x000fea0003800200 */
.L_x_25691:
[----:B------:R-:W-:Y:S01]  /*1fa0*/  ISETP.NE.AND P0, PT, R32, 0x1, PT ;  /* 0x000000012000780c */ /* 0x000fe20003f05270 */
[----:B------:R-:W-:Y:S01]  /*1fb0*/  BSSY.RECONVERGENT B0, `(.L_x_25696) ;  /* 0x000004a000007945 */ /* 0x000fe20003800200 */
[----:B------:R-:W-:Y:S01]  /*1fc0*/  I2FP.F32.U32 R24, R24 ;  /* 0x0000001800187245 */ /* 0x000fe20000201000 */
[----:B------:R-:W-:Y:S01]  /*1fd0*/  IMAD.MOV.U32 R34, RZ, RZ, 0x2 ;  /* 0x00000002ff227424 */ /* 0x000fe200078e00ff */
[----:B------:R-:W-:-:S03]  /*1fe0*/  SHF.L.U32 R31, R20, 0x10, RZ ;  /* 0x00000010141f7819 */ /* 0x000fc600000006ff */
        /* <DEDUP_REMOVED lines=13> */
.L_x_25698:
        /* <DEDUP_REMOVED lines=13> */
.L_x_25700:
[----:B------:R-:W-:Y:S05]  /*2190*/  BSYNC.RECONVERGENT B1 ;  /* 0x0000000000017941 */ /* 0x000fea0003800200 */
.L_x_25699:
        /* <DEDUP_REMOVED lines=43> */
.L_x_25697:
[----:B------:R-:W-:Y:S05]  /*2450*/  BSYNC.RECONVERGENT B0 ;  /* 0x0000000000007941 */ /* 0x000fea0003800200 */
.L_x_25696:
        /* <DEDUP_REMOVED lines=19> */
.L_x_25703:
        /* <DEDUP_REMOVED lines=13> */
.L_x_25705:
[----:B------:R-:W-:Y:S05]  /*2660*/  BSYNC.RECONVERGENT B1 ;  /* 0x0000000000017941 */ /* 0x000fea0003800200 */
.L_x_25704:
        /* <DEDUP_REMOVED lines=43> */
.L_x_25702:
[----:B------:R-:W-:Y:S05]  /*2920*/  BSYNC.RECONVERGENT B0 ;  /* 0x0000000000007941 */ /* 0x000fea0003800200 */
.L_x_25701:
        /* <DEDUP_REMOVED lines=17> */
.L_x_25708:
        /* <DEDUP_REMOVED lines=13> */
.L_x_25710:
[----:B------:R-:W-:Y:S05]  /*2b10*/  BSYNC.RECONVERGENT B1 ;  /* 0x0000000000017941 */ /* 0x000fea0003800200 */
.L_x_25709:
        /* <DEDUP_REMOVED lines=43> */
.L_x_25707:
[----:B------:R-:W-:Y:S05]  /*2dd0*/  BSYNC.RECONVERGENT B0 ;  /* 0x0000000000007941 */ /* 0x000fea0003800200 */
.L_x_25706:
        /* <DEDUP_REMOVED lines=18> */
.L_x_25713:
        /* <DEDUP_REMOVED lines=13> */
.L_x_25715:
[----:B------:R-:W-:Y:S05]  /*2fd0*/  BSYNC.RECONVERGENT B1 ;  /* 0x0000000000017941 */ /* 0x000fea0003800200 */
.L_x_25714:
        /* <DEDUP_REMOVED lines=43> */
.L_x_25712:
[----:B------:R-:W-:Y:S05]  /*3290*/  BSYNC.RECONVERGENT B0 ;  /* 0x0000000000007941 */ /* 0x000fea0003800200 */
.L_x_25711:
        /* <DEDUP_REMOVED lines=17> */
.L_x_25718:
        /* <DEDUP_REMOVED lines=13> */
.L_x_25720:
[----:B------:R-:W-:Y:S05]  /*3480*/  BSYNC.RECONVERGENT B1 ;  /* 0x0000000000017941 */ /* 0x000fea0003800200 */
.L_x_25719:
        /* <DEDUP_REMOVED lines=43> */
.L_x_25717:
[----:B------:R-:W-:Y:S05]  /*3740*/  BSYNC.RECONVERGENT B0 ;  /* 0x0000000000007941 */ /* 0x000fea0003800200 */
.L_x_25716:
        /* <DEDUP_REMOVED lines=18> */
.L_x_25723:
        /* <DEDUP_REMOVED lines=13> */
.L_x_25725:
[----:B------:R-:W-:Y:S05]  /*3940*/  BSYNC.RECONVERGENT B1 ;  /* 0x0000000000017941 */ /* 0x000fea0003800200 */
.L_x_25724:
        /* <DEDUP_REMOVED lines=43> */
.L_x_25722:
[----:B------:R-:W-:Y:S05]  /*3c00*/  BSYNC.RECONVERGENT B0 ;  /* 0x0000000000007941 */ /* 0x000fea0003800200 */
.L_x_25721:
        /* <DEDUP_REMOVED lines=36> */
.L_x_25685:
        /* <DEDUP_REMOVED lines=16> */
.L_x_25729:
        /* <DEDUP_REMOVED lines=13> */
.L_x_25731:
[----:B------:R-:W-:Y:S05]  /*4020*/  BSYNC.RECONVERGENT B1 ;  /* 0x0000000000017941 */ /* 0x000fea0003800200 */
.L_x_25730:
        /* <DEDUP_REMOVED lines=41> */
.L_x_25728:
[----:B------:R-:W-:Y:S05]  /*42c0*/  BSYNC.RECONVERGENT B0 ;  /* 0x0000000000007941 */ /* 0x000fea0003800200 */
.L_x_25727:
[----:B------:R-:W-:Y:S01]  /*42d0*/  ISETP.NE.AND P0, PT, R16, 0x1, PT ;  /* 0x000000011000780c */ /* 0x000fe20003f05270 */
[----:B------:R-:W-:Y:S01]  /*42e0*/  IMAD.U32 R194, RZ, RZ, UR14 ;  /* 0x0000000effc27e24 */ /* 0x000fe2000f8e00ff */
[----:B------:R-:W-:Y:S01]  /*42f0*/  I2FP.F32.U32 R14, R13 ;  /* 0x0000000d000e7245 */ /* 0x000fe20000201000 */
[C---:B-----5:R-:W-:Y:S01]  /*4300*/  IMAD.U32 R13, R24.reuse, 0x10000, RZ ;  /* 0x00010000180d7824 */ /* 0x060fe200078e00ff */
        /* <DEDUP_REMOVED lines=18> */
.L_x_25734:
        /* <DEDUP_REMOVED lines=13> */
.L_x_25736:
[----:B------:R-:W-:Y:S05]  /*4500*/  BSYNC.RECONVERGENT B1 ;  /* 0x0000000000017941 */ /* 0x000fea0003800200 */
.L_x_25735:
        /* <DEDUP_REMOVED lines=43> */
.L_x_25733:
[----:B------:R-:W-:Y:S05]  /*47c0*/  BSYNC.RECONVERGENT B0 ;  /* 0x0000000000007941 */ /* 0x000fea0003800200 */
.L_x_25732:
[----:B------:R-:W-:Y:S01]  /*47d0*/  I2FP.F32.U32 R14, R15 ;  /* 0x0000000f000e7245 */ /* 0x000fe20000201000 */
[----:B------:R-:W-:Y:S01]  /*47e0*/  BSSY.RECONVERGENT B0, `(.L_x_25737) ;  /* 0x000004f000007945 */ /* 0x000fe20003800200 */
[----:B------:R-:W-:Y:S01]  /*47f0*/  SHF.L.U32 R15, R108, 0x10, RZ ;  /* 0x000000106c0f7819 */ /* 0x000fe200000006ff */
[----:B------:R-:W-:Y:S01]  /*4800*/  IMAD.MOV.U32 R18, RZ, RZ, 0x2 ;  /* 0x00000002ff127424 */ /* 0x000fe200078e00ff */
[----:B------:R-:W-:Y:S01]  /*4810*/  ISETP.NE.AND P2, PT, R17, 0x1, PT ;  /* 0x000000011100780c */ /* 0x000fe20003f45270 */
[----:B------:R-:W-:Y:S01]  /*4820*/  FFMA.FTZ R14, R14, R7, 1.1641532182693481445e-10 ;  /* 0x2f0000000e0e7423 */ /* 0x000fe20000010007 */
[----:B------:R-:W-:Y:S01]  /*4830*/  FSEL R92, R13, RZ, P3 ;  /* 0x000000ff0d5c7208 */ /* 0x000fe20001800000 */
[----:B------:R-:W-:-:S03]  /*4840*/  FMUL.FTZ R15, R15, R194 ;  /* 0x000000c20f0f7220 */ /* 0x000fc60000410000 */
        /* <DEDUP_REMOVED lines=15> */
.L_x_25739:
        /* <DEDUP_REMOVED lines=13> */
.L_x_25741:
[----:B------:R-:W-:Y:S05]  /*4a10*/  BSYNC.RECONVERGENT B1 ;  /* 0x0000000000017941 */ /* 0x000fea0003800200 */
.L_x_25740:
        /* <DEDUP_REMOVED lines=43> */
.L_x_25738:
[----:B------:R-:W-:Y:S05]  /*4cd0*/  BSYNC.RECONVERGENT B0 ;  /* 0x0000000000007941 */ /* 0x000fea0003800200 */
.L_x_25737:
        /* <DEDUP_REMOVED lines=19> */
.L_x_25744:
        /* <DEDUP_REMOVED lines=13> */
.L_x_25746:
[----:B------:R-:W-:Y:S05]  /*4ee0*/  BSYNC.RECONVERGENT B1 ;  /* 0x0000000000017941 */ /* 0x000fea0003800200 */
.L_x_25745:
        /* <DEDUP_REMOVED lines=43> */
.L_x_25743:
[----:B------:R-:W-:Y:S05]  /*51a0*/  BSYNC.RECONVERGENT B0 ;  /* 0x0000000000007941 */ /* 0x000fea0003800200 */
.L_x_25742:
[----:B------:R-:W-:Y:S01]  /*51b0*/  I2FP.F32.U32 R14, R16 ;  /* 0x00000010000e7245 */ /* 0x000fe20000201000 */
[----:B------:R-:W-:Y:S01]  /*51c0*/  BSSY.RECONVERGENT B0, `(.L_x_25747) ;  /* 0x000004f000007945 */ /* 0x000fe20003800200 */
[----:B------:R-:W-:Y:S01]  /*51d0*/  SHF.L.U32 R33, R33, 0x10, RZ ;  /* 0x0000001021217819 */ /* 0x000fe200000006ff */
[----:B------:R-:W-:Y:S01]  /*51e0*/  IMAD.MOV.U32 R18, RZ, RZ, 0x2 ;  /* 0x00000002ff127424 */ /* 0x000fe200078e00ff */
[----:B------:R-:W-:Y:S01]  /*51f0*/  ISETP.NE.AND P2, PT, R17, 0x1, PT ;  /* 0x000000011100780c */ /* 0x000fe20003f45270 */
[----:B------:R-:W-:Y:S01]  /*5200*/  FFMA.FTZ R14, R14, R7, 1.1641532182693481445e-10 ;  /* 0x2f0000000e0e7423 */ /* 0x000fe20000010007 */
[----:B------:R-:W-:Y:S01]  /*5210*/  FSEL R24, R24, RZ, P3 ;  /* 0x000000ff18187208 */ /* 0x000fe20001800000 */
[----:B------:R-:W-:Y:S01]  /*5220*/  FMUL.FTZ R33, R33, R194 ;  /* 0x000000c221217220 */ /* 0x000fe20000410000 */
[----:B------:R-:W-:Y:S02]  /*5230*/  IMAD.MOV.U32 R15, RZ, RZ, R204 ;  /* 0x000000ffff0f7224 */ /* 0x000fe400078e00cc */
[----:B------:R-:W-:-:S04]  /*5240*/  FSETP.GTU.FTZ.AND P0, PT, R14, R193, PT ;  /* 0x000000c10e00720b */ /* 0x000fc80003f1c000 */
        /* <DEDUP_REMOVED lines=13> */
.L_x_25749:
        /* <DEDUP_REMOVED lines=13> */
.L_x_25751:
[----:B------:R-:W-:Y:S05]  /*53f0*/  BSYNC.RECONVERGENT B1 ;  /* 0x0000000000017941 */ /* 0x000fea0003800200 */
.L_x_25750:
        /* <DEDUP_REMOVED lines=43> */
.L_x_25748:
[----:B------:R-:W-:Y:S05]  /*56b0*/  BSYNC.RECONVERGENT B0 ;  /* 0x0000000000007941 */ /* 0x000fea0003800200 */
.L_x_25747:
        /* <DEDUP_REMOVED lines=20> */
.L_x_25754:
        /* <DEDUP_REMOVED lines=13> */
.L_x_25756:
[----:B------:R-:W-:Y:S05]  /*58d0*/  BSYNC.RECONVERGENT B1 ;  /* 0x0000000000017941 */ /* 0x000fea0003800200 */
.L_x_25755:
        /* <DEDUP_REMOVED lines=43> */
.L_x_25753:
[----:B------:R-:W-:Y:S05]  /*5b90*/  BSYNC.RECONVERGENT B0 ;  /* 0x0000000000007941 */ /* 0x000fea0003800200 */
.L_x_25752:
        /* <DEDUP_REMOVED lines=23> */
.L_x_25759:
        /* <DEDUP_REMOVED lines=13> */
.L_x_25761:
[----:B------:R-:W-:Y:S05]  /*5de0*/  BSYNC.RECONVERGENT B1 ;  /* 0x0000000000017941 */ /* 0x000fea0003800200 */
.L_x_25760:
        /* <DEDUP_REMOVED lines=43> */
.L_x_25758:
[----:B------:R-:W-:Y:S05]  /*60a0*/  BSYNC.RECONVERGENT B0 ;  /* 0x0000000000007941 */ /* 0x000fea0003800200 */
.L_x_25757:
        /* <DEDUP_REMOVED lines=18> */
.L_x_25764:
        /* <DEDUP_REMOVED lines=13> */
.L_x_25766:
[----:B------:R-:W-:Y:S05]  /*62a0*/  BSYNC.RECONVERGENT B1 ;  /* 0x0000000000017941 */ /* 0x000fea0003800200 */
.L_x_25765:
        /* <DEDUP_REMOVED lines=43> */
.L_x_25763:
[----:B------:R-:W-:Y:S05]  /*6560*/  BSYNC.RECONVERGENT B0 ;  /* 0x0000000000007941 */ /* 0x000fea0003800200 */
.L_x_25762:
        /* <DEDUP_REMOVED lines=23> */
.L_x_25769:
        /* <DEDUP_REMOVED lines=13> */
.L_x_25771:
[----:B------:R-:W-:Y:S05]  /*67b0*/  BSYNC.RECONVERGENT B1 ;  /* 0x0000000000017941 */ /* 0x000fea0003800200 */
.L_x_25770:
        /* <DEDUP_REMOVED lines=43> */
.L_x_25768:
[----:B------:R-:W-:Y:S05]  /*6a70*/  BSYNC.RECONVERGENT B0 ;  /* 0x0000000000007941 */ /* 0x000fea0003800200 */
.L_x_25767:
        /* <DEDUP_REMOVED lines=19> */
.L_x_25774:
        /* <DEDUP_REMOVED lines=13> */
.L_x_25776:
[----:B------:R-:W-:Y:S05]  /*6c80*/  BSYNC.RECONVERGENT B1 ;  /* 0x0000000000017941 */ /* 0x000fea0003800200 */
.L_x_25775:
        /* <DEDUP_REMOVED lines=43> */
.L_x_25773:
[----:B------:R-:W-:Y:S05]  /*6f40*/  BSYNC.RECONVERGENT B0 ;  /* 0x0000000000007941 */ /* 0x000fea0003800200 */
.L_x_25772:
        /* <DEDUP_REMOVED lines=23> */
.L_x_25779:
        /* <DEDUP_REMOVED lines=13> */
.L_x_25781:
[----:B------:R-:W-:Y:S05]  /*7190*/  BSYNC.RECONVERGENT B1 ;  /* 0x0000000000017941 */ /* 0x000fea0003800200 */
.L_x_25780:
        /* <DEDUP_REMOVED lines=43> */
.L_x_25778:
[----:B------:R-:W-:Y:S05]  /*7450*/  BSYNC.RECONVERGENT B0 ;  /* 0x0000000000007941 */ /* 0x000fea0003800200 */
.L_x_25777:
        /* <DEDUP_REMOVED lines=18> */
.L_x_25784:
        /* <DEDUP_REMOVED lines=13> */
.L_x_25786:
[----:B------:R-:W-:Y:S05]  /*7650*/  BSYNC.RECONVERGENT B1 ;  /* 0x0000000000017941 */ /* 0x000fea0003800200 */
.L_x_25785:
        /* <DEDUP_REMOVED lines=43> */
.L_x_25783:
[----:B------:R-:W-:Y:S05]  /*7910*/  BSYNC.RECONVERGENT B0 ;  /* 0x0000000000007941 */ /* 0x000fea0003800200 */
.L_x_25782:
        /* <DEDUP_REMOVED lines=12> */
[----:B------:R-:W-:-:S03]  /*79e0*/  HFMA2 R31, -RZ, RZ, 0, 1.1920928955078125e-07 ;  /* 0x00000002ff1f7431 */ /* 0x000fc600000001ff */
        /* <DEDUP_REMOVED lines=10> */
.L_x_25789:
        /* <DEDUP_REMOVED lines=13> */
.L_x_25791:
[----:B------:R-:W-:Y:S05]  /*7b60*/  BSYNC.RECONVERGENT B1 ;  /* 0x0000000000017941 */ /* 0x000fea0003800200 */
.L_x_25790:
        /* <DEDUP_REMOVED lines=43> */
.L_x_25788:
[----:B------:R-:W-:Y:S05]  /*7e20*/  BSYNC.RECONVERGENT B0 ;  /* 0x0000000000007941 */ /* 0x000fea0003800200 */
.L_x_25787:
        /* <DEDUP_REMOVED lines=19> */
.L_x_25794:
        /* <DEDUP_REMOVED lines=13> */
.L_x_25796:
[----:B------:R-:W-:Y:S05]  /*8030*/  BSYNC.RECONVERGENT B1 ;  /* 0x0000000000017941 */ /* 0x000fea0003800200 */
.L_x_25795:
        /* <DEDUP_REMOVED lines=43> */
.L_x_25793:
[----:B------:R-:W-:Y:S05]  /*82f0*/  BSYNC.RECONVERGENT B0 ;  /* 0x0000000000007941 */ /* 0x000fea0003800200 */
.L_x_25792:
        /* <DEDUP_REMOVED lines=12> */
[----:B------:R-:W-:Y:S01]  /*83c0*/  IMAD.MOV.U32 R27, RZ, RZ, R204 ;  /* 0x000000ffff1b7224 */ /* 0x000fe200078e00cc */
[----:B------:R-:W-:Y:S02]  /*83d0*/  PRMT R19, R26, 0x7610, R19 ;  /* 0x000076101a137816 */ /* 0x000fe40000000013 */
        /* <DEDUP_REMOVED lines=10> */
.L_x_25799:
        /* <DEDUP_REMOVED lines=13> */
.L_x_25801:
[----:B------:R-:W-:Y:S05]  /*8550*/  BSYNC.RECONVERGENT B1 ;  /* 0x0000000000017941 */ /* 0x000fea0003800200 */
.L_x_25800:
        /* <DEDUP_REMOVED lines=43> */
.L_x_25798:
[----:B------:R-:W-:Y:S05]  /*8810*/  BSYNC.RECONVERGENT B0 ;  /* 0x0000000000007941 */ /* 0x000fea0003800200 */
.L_x_25797:
        /* <DEDUP_REMOVED lines=18> */
.L_x_25804:
        /* <DEDUP_REMOVED lines=15> */
.L_x_25806:
[----:B------:R-:W-:Y:S05]  /*8a30*/  BSYNC.RECONVERGENT B1 ;  /* 0x0000000000017941 */ /* 0x000fea0003800200 */
.L_x_25805:
        /* <DEDUP_REMOVED lines=43> */
.L_x_25803:
[----:B------:R-:W-:Y:S05]  /*8cf0*/  BSYNC.RECONVERGENT B0 ;  /* 0x0000000000007941 */ /* 0x000fea0003800200 */
.L_x_25802:
        /* <DEDUP_REMOVED lines=10> */
.L_x_25726:
[----:B------:R-:W0:Y:S01]  /*8da0*/  LDC.64 R238, c[0x0][0x3a8] ;  /* 0x0000ea00ffee7b82 */ /* 0x000e220000000a00 */
[----:B------:R-:W-:Y:S02]  /*8db0*/  SEL R26, RZ, 0x1000000, !P5 ;  /* 0x01000000ff1a7807 */ /* 0x000fe40006800000 */
[----:B------:R-:W-:Y:S02]  /*8dc0*/  ISETP.NE.AND P5, PT, R20, RZ, PT ;  /* 0x000000ff1400720c */ /* 0x000fe40003fa5270 */
[----:B------:R-:W-:Y:S02]  /*8dd0*/  SEL R20, RZ, 0x100, !P0 ;  /* 0x00000100ff147807 */ /* 0x000fe40004000000 */
[----:B------:R-:W-:Y:S01]  /*8de0*/  ISETP.NE.U32.AND P0, PT, R28, RZ, PT ;  /* 0x000000ff1c00720c */ /* 0x000fe20003f05070 */
[----:B------:R-:W1:Y:S01]  /*8df0*/  LDC.64 R178, c[0x0][0x3b0] ;  /* 0x0000ec00ffb27b82 */ /* 0x000e620000000a00 */
[----:B------:R-:W-:Y:S02]  /*8e00*/  ISETP.NE.AND P6, PT, R23, RZ, PT ;  /* 0x000000ff1700720c */ /* 0x000fe40003fc5270 */
[----:B------:R-:W-:-:S02]  /*8e10*/  ISETP.NE.AND.EX P0, PT, R29, RZ, PT, P0 ;  /* 0x000000ff1d00720c */ /* 0x000fc40003f05300 */
[----:B------:R-:W-:Y:S02]  /*8e20*/  SEL R23, RZ, 0x10000, !P4 ;  /* 0x00010000ff177807 */ /* 0x000fe40006000000 */
[----:B------:R-:W-:Y:S02]  /*8e30*/  ISETP.NE.AND P4, PT, R24, RZ, PT ;  /* 0x000000ff1800720c */ /* 0x000fe40003f85270 */
[----:B------:R-:W-:Y:S02]  /*8e40*/  LOP3.LUT R29, R20, R26, R23, 0xfe, !PT ;  /* 0x0000001a141d7212 */ /* 0x000fe400078efe17 */
[----:B------:R-:W-:Y:S02]  /*8e50*/  SEL R28, RZ, 0x1000000, !P2 ;  /* 0x01000000ff1c7807 */ /* 0x000fe40005000000 */
[----:B------:R-:W-:Y:S02]  /*8e60*/  SEL R23, RZ, 0x10000, !P4 ;  /* 0x00010000ff177807 */ /* 0x000fe40006000000 */
[----:B------:R-:W-:Y:S01]  /*8e70*/  SEL R20, RZ, 0x100, !P5 ;  /* 0x00000100ff147807 */ /* 0x000fe20006800000 */
[----:B0-----:R-:W-:Y:S01]  /*8e80*/  IMAD.WIDE.U32 R24, R6, 0x20, R238 ;  /* 0x0000002006187825 */ /* 0x001fe200078e00ee */
[----:B------:R-:W0:Y:S02]  /*8e90*/  @P0 LDC.64 R26, c[0x0][0x398] ;  /* 0x0000e600ff1a0b82 */ /* 0x000e240000000a00 */
[----:B------:R-:W-:-:S02]  /*8ea0*/  LOP3.LUT R20, R20, R28, R23, 0xfe, !PT ;  /* 0x0000001c14147212 */ /* 0x000fc400078efe17 */
[----:B------:R-:W-:Y:S01]  /*8eb0*/  STG.E.128 desc[UR8][R24.64], R92 ;  /* 0x0000005c18007986 */ /* 0x000fe2000c101d08 */
[----:B------:R-:W-:Y:S02]  /*8ec0*/  SEL R28, RZ, 0x1, !P3 ;  /* 0x00000001ff1c7807 */ /* 0x000fe40005800000 */
[----:B------:R-:W-:Y:S01]  /*8ed0*/  SEL R23, RZ, 0x1, !P6 ;  /* 0x00000001ff177807 */ /* 0x000fe20007000000 */
[----:B------:R2:W-:Y:S01]  /*8ee0*/  STG.E.128 desc[UR8][R24.64+0x10], R96 ;  /* 0x0000106018007986 */ /* 0x0005e2000c101d08 */
[----:B------:R-:W-:Y:S01]  /*8ef0*/  LOP3.LUT R29, R29, R28, RZ, 0xfc, !PT ;  /* 0x0000001c1d1d7212 */ /* 0x000fe200078efcff */
[----:B-1----:R-:W-:Y:S01]  /*8f00*/  IMAD.WIDE.U32 R30, R6, 0x8, R178 ;  /* 0x00000008061e7825 */ /* 0x002fe200078e00b2 */
[----:B------:R-:W-:Y:S02]  /*8f10*/  LOP3.LUT R28, R20, R23, RZ, 0xfc, !PT ;  /* 0x00000017141c7212 */ /* 0x000fe400078efcff */
[----:B------:R-:W-:-:S03]  /*8f20*/  IADD3 R20, PT, PT, R6, 0x20, RZ ;  /* 0x0000002006147810 */ /* 0x000fc60007ffe0ff */
[----:B------:R1:W-:Y:S02]  /*8f30*/  STG.E.64 desc[UR8][R30.64], R28 ;  /* 0x0000001c1e007986 */ /* 0x0003e4000c101b08 */
[C---:B0-----:R-:W-:Y:S01]  /*8f40*/  @P0 IMAD.WIDE.U32 R26, R20.reuse, 0x10, R26 ;  /* 0x00000010141a0825 */ /* 0x041fe200078e001a */
[----:B--2---:R-:W0:Y:S03]  /*8f50*/  @P1 LDC.64 R24, c[0x0][0x3a0] ;  /* 0x0000e800ff181b82 */ /* 0x004e260000000a00 */
[----:B-1----:R-:W-:-:S04]  /*8f60*/  IMAD.WIDE.U32 R28, R20, 0x10, R208 ;  /* 0x00000010141c7825 */ /* 0x002fc800078e00d0 */
        /* <DEDUP_REMOVED lines=8> */
[----:B------:R-:W-:Y:S02]  /*8ff0*/  LOP3.LUT R23, R202, 0xffff, RZ, 0xc0, !PT ;  /* 0x0000ffffca177812 */ /* 0x000fe400078ec0ff */
[----:B------:R-:W-:Y:S01]  /*9000*/  LOP3.LUT R34, R14, 0xff, RZ, 0xc0, !PT ;  /* 0x000000ff0e227812 */ /* 0x000fe200078ec0ff */
[----:B------:R-:W-:Y:S01]  /*9010*/  IMAD.WIDE.U32 R32, R32, 0x10000, RZ ;  /* 0x0001000020207825 */ /* 0x000fe200078e00ff */
[----:B------:R-:W-:-:S02]  /*9020*/  PRMT R40, R40, 0x4210, R23 ;  /* 0x0000421028287816 */ /* 0x000fc40000000017 */
[----:B------:R-:W-:Y:S01]  /*9030*/  PRMT R23, R18, 0x7104, RZ ;  /* 0x0000710412177816 */ /* 0x000fe200000000ff */
[----:B------:R-:W-:-:S03]  /*9040*/  IMAD.WIDE.U32 R34, R34, 0x100, RZ ;  /* 0x0000010022227825 */ /* 0x000fc600078e00ff */
[----:B------:R-:W-:Y:S02]  /*9050*/  LOP3.LUT R40, R40, 0xff00, R23, 0xf8, !PT ;  /* 0x0000ff0028287812 */ /* 0x000fe400078ef817 */
[----:B------:R-:W-:Y:S02]  /*9060*/  LOP3.LUT R30, R34, R30, R32, 0xfe, !PT ;  /* 0x0000001e221e7212 */ /* 0x000fe400078efe20 */
[----:B------:R-:W-:Y:S02]  /*9070*/  LOP3.LUT R23, R40, 0xff, R17, 0xf8, !PT ;  /* 0x000000ff28177812 */ /* 0x000fe400078ef811 */
[----:B------:R-:W-:Y:S02]  /*9080*/  LOP3.LUT R30, R30, 0xff, R13, 0xf8, !PT ;  /* 0x000000ff1e1e7812 */ /* 0x000fe400078ef80d */
[----:B------:R-:W-:Y:S01]  /*9090*/  LOP3.LUT R31, R33, R23, R31, 0xfe, !PT ;  /* 0x00000017211f7212 */ /* 0x000fe200078efe1f */
[----:B0-----:R-:W-:-:S03]  /*90a0*/  IMAD.WIDE.U32 R32, R6, 0x8, R38 ;  /* 0x0000000806207825 */ /* 0x001fc600078e0026 */
[----:B------:R-:W-:-:S05]  /*90b0*/  LOP3.LUT R31, R31, R35, RZ, 0xfc, !PT ;  /* 0x000000231f1f7212 */ /* 0x000fca00078efcff */
[----:B------:R0:W-:Y:S02]  /*90c0*/  STG.E.64 desc[UR8][R32.64], R30 ;  /* 0x0000001e20007986 */ /* 0x0001e4000c101b08 */
.L_x_25807:
[----:B------:R1:W5:Y:S04]  /*90d0*/  @P0 LDG.E.128 R108, desc[UR8][R26.64] ;  /* 0x000000081a6c0981 */ /* 0x000368000c1e1d00 */
        /* <DEDUP_REMOVED lines=20> */
.L_x_25811:
        /* <DEDUP_REMOVED lines=13> */
.L_x_25813:
[----:B------:R-:W-:Y:S05]  /*92f0*/  BSYNC.RECONVERGENT B1 ;  /* 0x0000000000017941 */ /* 0x000fea0003800200 */
.L_x_25812:
        /* <DEDUP_REMOVED lines=43> */
.L_x_25810:
[----:B------:R-:W-:Y:S05]  /*95b0*/  BSYNC.RECONVERGENT B0 ;  /* 0x0000000000007941 */ /* 0x000fea0003800200 */
.L_x_25809:
[----:B------:R-:W-:Y:S01]  /*95c0*/  I2FP.F32.U32 R14, R13 ;  /* 0x0000000d000e7245 */ /* 0x000fe20000201000 */
[----:B-----5:R-:W-:Y:S01]  /*95d0*/  IMAD.U32 R13, R24, 0x10000, RZ ;  /* 0x00010000180d7824 */ /* 0x020fe200078e00ff */
[----:B------:R-:W-:Y:S01]  /*95e0*/  ISETP.NE.AND P2, PT, R16, 0x1, PT ;  /* 0x000000011000780c */ /* 0x000fe20003f45270 */
[----:B------:R-:W-:Y:S01]  /*95f0*/  BSSY.RECONVERGENT B0, `(.L_x_25814) ;  /* 0x000004b000007945 */ /* 0x000fe20003800200 */
[----:B------:R-:W-:Y:S01]  /*9600*/  LOP3.LUT R21, R21, 0xffffffef, RZ, 0xc0, !PT ;  /* 0xffffffef15157812 */ /* 0x000fe200078ec0ff */
[----:B------:R-:W-:Y:S01]  /*9610*/  FFMA.FTZ R14, R14, R7, 1.1641532182693481445e-10 ;  /* 0x2f0000000e0e7423 */ /* 0x000fe20000010007 */
[----:B------:R-:W-:Y:S01]  /*9620*/  IMAD.MOV.U32 R17, RZ, RZ, 0x2 ;  /* 0x00000002ff117424 */ /* 0x000fe200078e00ff */
[----:B------:R-:W-:Y:S01]  /*9630*/  MOV R15, R204 ;  /* 0x000000cc000f7202 */ /* 0x000fe20000000f00 */
[----:B------:R-:W-:Y:S02]  /*9640*/  FMUL.FTZ R13, R13, R194 ;  /* 0x000000c20d0d7220 */ /* 0x000fe40000410000 */
        /* <DEDUP_REMOVED lines=12> */
.L_x_25816:
        /* <DEDUP_REMOVED lines=13> */
.L_x_25818:
[----:B------:R-:W-:Y:S05]  /*97e0*/  BSYNC.RECONVERGENT B1 ;  /* 0x0000000000017941 */ /* 0x000fea0003800200 */
.L_x_25817:
[----:B0-----:R-:W-:Y:S01]  /*97f0*/  IMAD.WIDE.U32 R30, R0, -0x326172a9, RZ ;  /* 0xcd9e8d57001e7825 */ /* 0x001fe200078e00ff */
        /* <DEDUP_REMOVED lines=42> */
.L_x_25815:
[----:B------:R-:W-:Y:S05]  /*9aa0*/  BSYNC.RECONVERGENT B0 ;  /* 0x0000000000007941 */ /* 0x000fea0003800200 */
.L_x_25814:
        /* <DEDUP_REMOVED lines=23> */
.L_x_25821:
        /* <DEDUP_REMOVED lines=13> */
.L_x_25823:
[----:B------:R-:W-:Y:S05]  /*9cf0*/  BSYNC.RECONVERGENT B1 ;  /* 0x0000000000017941 */ /* 0x000fea0003800200 */
.L_x_25822:
        /* <DEDUP_REMOVED lines=43> */
.L_x_25820:
[----:B------:R-:W-:Y:S05]  /*9fb0*/  BSYNC.RECONVERGENT B0 ;  /* 0x0000000000007941 */ /* 0x000fea0003800200 */
.L_x_25819:
[----:B------:R-:W-:Y:S01]  /*9fc0*/  ISETP.NE.AND P2, PT, R18, 0x1, PT ;  /* 0x000000011200780c */ /* 0x000fe20003f45270 */
[----:B------:R-:W-:Y:S01]  /*9fd0*/  BSSY.RECONVERGENT B0, `(.L_x_25824) ;  /* 0x000004b000007945 */ /* 0x000fe20003800200 */
[----:B------:R-:W-:Y:S01]  /*9fe0*/  I2FP.F32.U32 R16, R15 ;  /* 0x0000000f00107245 */ /* 0x000fe20000201000 */
[----:B------:R-:W-:Y:S02]  /*9ff0*/  IMAD.U32 R15, R14, 0x10000, RZ ;  /* 0x000100000e0f7824 */ /* 0x000fe400078e00ff */
[----:B------:R-:W-:Y:S02]  /*a000*/  IMAD.MOV.U32 R17, RZ, RZ, 0x2 ;  /* 0x00000002ff117424 */ /* 0x000fe400078e00ff */
[----:B------:R-:W-:Y:S01]  /*a010*/  FFMA.FTZ R16, R16, R7, 1.1641532182693481445e-10 ;  /* 0x2f00000010107423 */ /* 0x000fe20000010007 */
[----:B------:R-:W-:-:S04]  /*a020*/  FMUL.FTZ R22, R15, R194 ;  /* 0x000000c20f167220 */ /* 0x000fc80000410000 */
[----:B------:R-:W-:Y:S02]  /*a030*/  FSETP.LE.FTZ.AND P4, PT, R16, R193, PT ;  /* 0x000000c11000720b */ /* 0x000fe40003f93000 */
[----:B------:R-:W-:Y:S02]  /*a040*/  MOV R16, R204 ;  /* 0x000000cc00107202 */ /* 0x000fe40000000f00 */
[----:B-1----:R-:W-:Y:S01]  /*a050*/  P2R R24, PR, RZ, 0x10 ;  /* 0x00000010ff187803 */ /* 0x002fe20000000000 */
        /* <DEDUP_REMOVED lines=9> */
.L_x_25826:
        /* <DEDUP_REMOVED lines=13> */
.L_x_25828:
[----:B------:R-:W-:Y:S05]  /*a1c0*/  BSYNC.RECONVERGENT B1 ;  /* 0x0000000000017941 */ /* 0x000fea0003800200 */
.L_x_25827:
        /* <DEDUP_REMOVED lines=43> */
.L_x_25825:
[----:B------:R-:W-:Y:S05]  /*a480*/  BSYNC.RECONVERGENT B0 ;  /* 0x0000000000007941 */ /* 0x000fea0003800200 */
.L_x_25824:
        /* <DEDUP_REMOVED lines=24> */
.L_x_25831:
        /* <DEDUP_REMOVED lines=13> */
.L_x_25833:
[----:B------:R-:W-:Y:S05]  /*a6e0*/  BSYNC.RECONVERGENT B1 ;  /* 0x0000000000017941 */ /* 0x000fea0003800200 */
.L_x_25832:
        /* <DEDUP_REMOVED lines=43> */
.L_x_25830:
[----:B------:R-:W-:Y:S05]  /*a9a0*/  BSYNC.RECONVERGENT B0 ;  /* 0x0000000000007941 */ /* 0x000fea0003800200 */
.L_x_25829:
        /* <DEDUP_REMOVED lines=20> */
.L_x_25836:
        /* <DEDUP_REMOVED lines=13> */
.L_x_25838:
[----:B------:R-:W-:Y:S05]  /*abc0*/  BSYNC.RECONVERGENT B1 ;  /* 0x0000000000017941 */ /* 0x000fea0003800200 */
.L_x_25837:
        /* <DEDUP_REMOVED lines=43> */
.L_x_25835:
[----:B------:R-:W-:Y:S05]  /*ae80*/  BSYNC.RECONVERGENT B0 ;  /* 0x0000000000007941 */ /* 0x000fea0003800200 */
.L_x_25834:
        /* <DEDUP_REMOVED lines=23> */
.L_x_25841:
        /* <DEDUP_REMOVED lines=13> */
.L_x_25843:
[----:B------:R-:W-:Y:S05]  /*b0d0*/  BSYNC.RECONVERGENT B1 ;  /* 0x0000000000017941 */ /* 0x000fea0003800200 */
.L_x_25842:
        /* <DEDUP_REMOVED lines=43> */
.L_x_25840:
[----:B------:R-:W-:Y:S05]  /*b390*/  BSYNC.RECONVERGENT B0 ;  /* 0x0000000000007941 */ /* 0x000fea0003800200 */
.L_x_25839:
        /* <DEDUP_REMOVED lines=19> */
.L_x_25846:
        /* <DEDUP_REMOVED lines=13> */
.L_x_25848:
[----:B------:R-:W-:Y:S05]  /*b5a0*/  BSYNC.RECONVERGENT B1 ;  /* 0x0000000000017941 */ /* 0x000fea0003800200 */
.L_x_25847:
        /* <DEDUP_REMOVED lines=43> */
.L_x_25845:
[----:B------:R-:W-:Y:S05]  /*b860*/  BSYNC.RECONVERGENT B0 ;  /* 0x0000000000007941 */ /* 0x000fea0003800200 */
.L_x_25844:
        /* <DEDUP_REMOVED lines=24> */
.L_x_25851:
        /* <DEDUP_REMOVED lines=13> */
.L_x_25853:
[----:B------:R-:W-:Y:S05]  /*bac0*/  BSYNC.RECONVERGENT B1 ;  /* 0x0000000000017941 */ /* 0x000fea0003800200 */
.L_x_25852:
        /* <DEDUP_REMOVED lines=43> */
.L_x_25850:
[----:B------:R-:W-:Y:S05]  /*bd80*/  BSYNC.RECONVERGENT B0 ;  /* 0x0000000000007941 */ /* 0x000fea0003800200 */
.L_x_25849:
        /* <DEDUP_REMOVED lines=19> */
.L_x_25856:
        /* <DEDUP_REMOVED lines=13> */
.L_x_25858:
[----:B------:R-:W-:Y:S05]  /*bf90*/  BSYNC.RECONVERGENT B1 ;  /* 0x0000000000017941 */ /* 0x000fea0003800200 */
.L_x_25857:
        /* <DEDUP_REMOVED lines=43> */
.L_x_25855:
[----:B------:R-:W-:Y:S05]  /*c250*/  BSYNC.RECONVERGENT B0 ;  /* 0x0000000000007941 */ /* 0x000fea0003800200 */
.L_x_25854:
        /* <DEDUP_REMOVED lines=24> */
.L_x_25861:
        /* <DEDUP_REMOVED lines=13> */
.L_x_25863:
[----:B------:R-:W-:Y:S05]  /*c4b0*/  BSYNC.RECONVERGENT B1 ;  /* 0x0000000000017941 */ /* 0x000fea0003800200 */
.L_x_25862:
        /* <DEDUP_REMOVED lines=38> */
[----:B------:R-:W-:-:S04]  /*c720*/  MOV R204, R30 ;  /* 0x0000001e00cc7202 */ /* 0x000fc80000000f00 */
[----:B------:R-:W-:Y:S01]  /*c730*/  LOP3.LUT R205, R183, R28, R19, 0x96, !PT ;  /* 0x0000001cb7cd7212 */ /* 0x000fe200078e9613 */
[----:B------:R-:W-:Y:S02]  /*c740*/  HFMA2 R28, -RZ, RZ, 0, 0 ;  /* 0x00000000ff1c7431 */ /* 0x000fe400000001ff */
[----:B------:R-:W-:Y:S02]  /*c750*/  IMAD.MOV.U32 R19, RZ, RZ, R23 ;  /* 0x000000ffff137224 */ /* 0x000fe400078e0017 */
[----:B------:R-:W-:-:S07]  /*c760*/  IMAD.MOV.U32 R23, RZ, RZ, R18 ;  /* 0x000000ffff177224 */ /* 0x000fce00078e0012 */
.L_x_25860:
[----:B------:R-:W-:Y:S05]  /*c770*/  BSYNC.RECONVERGENT B0 ;  /* 0x0000000000007941 */ /* 0x000fea0003800200 */
.L_x_25859:
[----:B------:R-:W-:Y:S01]  /*c780*/  ISETP.NE.AND P4, PT, R28, 0x1, PT ;  /* 0x000000011c00780c */ /* 0x000fe20003f85270 */
[----:B------:R-:W-:Y:S01]  /*c790*/  BSSY.RECONVERGENT B0, `(.L_x_25864) ;  /* 0x000004a000007945 */ /* 0x000fe20003800200 */
[----:B------:R-:W-:Y:S01]  /*c7a0*/  I2FP.F32.U32 R18, R19 ;  /* 0x0000001300127245 */ /* 0x000fe20000201000 */
[----:B------:R-:W-:Y:S02]  /*c7b0*/  IMAD.U32 R19, R26, 0x10000, RZ ;  /* 0x000100001a137824 */ /* 0x000fe400078e00ff */
[----:B------:R-:W-:Y:S02]  /*c7c0*/  IMAD.MOV.U32 R29, RZ, RZ, 0x2 ;  /* 0x00000002ff1d7424 */ /* 0x000fe400078e00ff */
[----:B------:R-:W-:Y:S01]  /*c7d0*/  FFMA.FTZ R18, R18, R7, 1.1641532182693481445e-10 ;  /* 0x2f00000012127423 */ /* 0x000fe20000010007 */
[----:B------:R-:W-:Y:S01]  /*c7e0*/  FMUL.FTZ R26, R19, R194 ;  /* 0x000000c2131a7220 */ /* 0x000fe20000410000 */
[----:B------:R-:W-:-:S03]  /*c7f0*/  MOV R19, R204 ;  /* 0x000000cc00137202 */ /* 0x000fc60000000f00 */
        /* <DEDUP_REMOVED lines=10> */
.L_x_25866:
        /* <DEDUP_REMOVED lines=13> */
.L_x_25868:
[----:B------:R-:W-:Y:S05]  /*c970*/  BSYNC.RECONVERGENT B1 ;  /* 0x0000000000017941 */ /* 0x000fea0003800200 */
.L_x_25867:
        /* <DEDUP_REMOVED lines=34> */
[----:B------:R-:W-:Y:S01]  /*cba0*/  HFMA2 R29, -RZ, RZ, 0, 0 ;  /* 0x00000000ff1d7431 */ /* 0x000fe200000001ff */
[----:B------:R-:W-:Y:S01]  /*cbb0*/  LOP3.LUT R19, R184, R30, R19, 0x96, !PT ;  /* 0x0000001eb8137212 */ /* 0x000fe200078e9613 */
[----:B------:R-:W-:-:S05]  /*cbc0*/  IMAD.WIDE.U32 R30, R31, -0x326172a9, RZ ;  /* 0xcd9e8d571f1e7825 */ /* 0x000fca00078e00ff */
[----:B------:R-:W-:Y:S01]  /*cbd0*/  LOP3.LUT R203, R187, R18, R31, 0x96, !PT ;  /* 0x00000012bbcb7212 */ /* 0x000fe200078e961f */
[----:B------:R-:W-:Y:S01]  /*cbe0*/  IMAD.WIDE.U32 R18, R19, -0x2daee0ad, RZ ;  /* 0xd2511f5313127825 */ /* 0x000fe200078e00ff */
[----:B------:R-:W-:-:S04]  /*cbf0*/  MOV R204, R30 ;  /* 0x0000001e00cc7202 */ /* 0x000fc80000000f00 */
[----:B------:R-:W-:Y:S01]  /*cc00*/  LOP3.LUT R205, R183, R28, R19, 0x96, !PT ;  /* 0x0000001cb7cd7212 */ /* 0x000fe200078e9613 */
[----:B------:R-:W-:Y:S02]  /*cc10*/  IMAD.MOV.U32 R19, RZ, RZ, R23 ;  /* 0x000000ffff137224 */ /* 0x000fe400078e0017 */
[----:B------:R-:W-:-:S07]  /*cc20*/  IMAD.MOV.U32 R23, RZ, RZ, R18 ;  /* 0x000000ffff177224 */ /* 0x000fce00078e0012 */
.L_x_25865:
[----:B------:R-:W-:Y:S05]  /*cc30*/  BSYNC.RECONVERGENT B0 ;  /* 0x0000000000007941 */ /* 0x000fea0003800200 */
.L_x_25864:
        /* <DEDUP_REMOVED lines=24> */
.L_x_25871:
        /* <DEDUP_REMOVED lines=13> */
.L_x_25873:
[----:B------:R-:W-:Y:S05]  /*ce90*/  BSYNC.RECONVERGENT B1 ;  /* 0x0000000000017941 */ /* 0x000fea0003800200 */
.L_x_25872:
        /* <DEDUP_REMOVED lines=43> */
.L_x_25870:
[----:B------:R-:W-:Y:S05]  /*d150*/  BSYNC.RECONVERGENT B0 ;  /* 0x0000000000007941 */ /* 0x000fea0003800200 */
.L_x_25869:
        /* <DEDUP_REMOVED lines=19> */
.L_x_25876:
        /* <DEDUP_REMOVED lines=13> */
.L_x_25878:
[----:B------:R-:W-:Y:S05]  /*d360*/  BSYNC.RECONVERGENT B1 ;  /* 0x0000000000017941 */ /* 0x000fea0003800200 */
.L_x_25877:
        /* <DEDUP_REMOVED lines=43> */
.L_x_25875:
[----:B------:R-:W-:Y:S05]  /*d620*/  BSYNC.RECONVERGENT B0 ;  /* 0x0000000000007941 */ /* 0x000fea0003800200 */
.L_x_25874:
        /* <DEDUP_REMOVED lines=24> */
.L_x_25881:
        /* <DEDUP_REMOVED lines=13> */
.L_x_25883:
[----:B------:R-:W-:Y:S05]  /*d880*/  BSYNC.RECONVERGENT B1 ;  /* 0x0000000000017941 */ /* 0x000fea0003800200 */
.L_x_25882:
        /* <DEDUP_REMOVED lines=43> */
.L_x_25880:
[----:B------:R-:W-:Y:S05]  /*db40*/  BSYNC.RECONVERGENT B0 ;  /* 0x0000000000007941 */ /* 0x000fea0003800200 */
.L_x_25879:
        /* <DEDUP_REMOVED lines=18> */
.L_x_25886:
        /* <DEDUP_REMOVED lines=15> */
.L_x_25888:
[----:B------:R-:W-:Y:S05]  /*dd60*/  BSYNC.RECONVERGENT B1 ;  /* 0x0000000000017941 */ /* 0x000fea0003800200 */
.L_x_25887:
        /* <DEDUP_REMOVED lines=41> */
[----:B------:R-:W-:Y:S02]  /*e000*/  IMAD.MOV.U32 R27, RZ, RZ, R23 ;  /* 0x000000ffff1b7224 */ /* 0x000fe400078e0017 */
[----:B------:R-:W-:-:S07]  /*e010*/  IMAD.MOV.U32 R23, RZ, RZ, R26 ;  /* 0x000000ffff177224 */ /* 0x000fce00078e001a */
.L_x_25885:
[----:B------:R-:W-:Y:S05]  /*e020*/  BSYNC.RECONVERGENT B0 ;  /* 0x0000000000007941 */ /* 0x000fea0003800200 */
.L_x_25884:
        /* <DEDUP_REMOVED lines=12> */
.L_x_25808:
        /* <DEDUP_REMOVED lines=13> */
[----:B------:R-:W-:Y:S02]  /*e1c0*/  @!P2 IMAD.MOV.U32 R28, RZ, RZ, R205 ;  /* 0x000000ffff1ca224 */ /* 0x000fe400078e00cd */
[----:B------:R-:W-:Y:S01]  /*e1d0*/  @P2 IMAD.MOV.U32 R28, RZ, RZ, R203 ;  /* 0x000000ffff1c2224 */ /* 0x000fe200078e00cb */
[----:B------:R-:W-:Y:S06]  /*e1e0*/  BRA `(.L_x_25891) ;  /* 0x0000000000e47947 */ /* 0x000fec0003800000 */
.L_x_25892:
        /* <DEDUP_REMOVED lines=13> */
.L_x_25894:
[----:B------:R-:W-:Y:S05]  /*e2c0*/  BSYNC.RECONVERGENT B1 ;  /* 0x0000000000017941 */ /* 0x000fea0003800200 */
.L_x_25893:
        /* <DEDUP_REMOVED lines=43> */
.L_x_25891:
[----:B------:R-:W-:Y:S05]  /*e580*/  BSYNC.RECONVERGENT B0 ;  /* 0x0000000000007941 */ /* 0x000fea0003800200 */
.L_x_25890:
[----:B------:R-:W-:Y:S01]  /*e590*/  I2FP.F32.U32 R22, R28 ;  /* 0x0000001c00167245 */ /* 0x000fe20000201000 */
[----:B------:R-:W-:Y:S01]  /*e5a0*/  BSSY.RECONVERGENT B0, `(.L_x_25895) ;  /* 0x000004c000007945 */ /* 0x000fe20003800200 */
[----:B------:R-:W-:Y:S01]  /*e5b0*/  ISETP.NE.AND P2, PT, R29, 0x1, PT ;  /* 0x000000011d00780c */ /* 0x000fe20003f45270 */
[----:B-----5:R-:W-:Y:S01]  /*e5c0*/  IMAD.U32 R28, R24, 0x10000, RZ ;  /* 0x00010000181c7824 */ /* 0x020fe200078e00ff */
[----:B------:R-:W-:Y:S01]  /*e5d0*/  LOP3.LUT R21, R21, 0xffffffef, RZ, 0xc0, !PT ;  /* 0xffffffef15157812 */ /* 0x000fe200078ec0ff */
[----:B------:R-:W-:Y:S01]  /*e5e0*/  FFMA.FTZ R22, R22, R7, 1.1641532182693481445e-10 ;  /* 0x2f00000016167423 */ /* 0x000fe20000010007 */
[----:B0-----:R-:W-:-:S04]  /*e5f0*/  IMAD.MOV.U32 R30, RZ, RZ, 0x2 ;  /* 0x00000002ff1e7424 */ /* 0x001fc800078e00ff */
[----:B------:R-:W-:Y:S02]  /*e600*/  FSETP.LE.FTZ.AND P3, PT, R22, R193, PT ;  /* 0x000000c11600720b */ /* 0x000fe40003f73000 */
[----:B------:R-:W-:Y:S02]  /*e610*/  PRMT R22, R24, 0x7632, R22 ;  /* 0x0000763218167816 */ /* 0x000fe40000000016 */
        /* <DEDUP_REMOVED lines=11> */
.L_x_25897:
        /* <DEDUP_REMOVED lines=13> */
.L_x_25899:
[----:B------:R-:W-:Y:S05]  /*e7a0*/  BSYNC.RECONVERGENT B1 ;  /* 0x0000000000017941 */ /* 0x000fea0003800200 */
.L_x_25898:
        /* <DEDUP_REMOVED lines=43> */
.L_x_25896:
[----:B------:R-:W-:Y:S05]  /*ea60*/  BSYNC.RECONVERGENT B0 ;  /* 0x0000000000007941 */ /* 0x000fea0003800200 */
.L_x_25895:
        /* <DEDUP_REMOVED lines=18> */
.L_x_25902:
        /* <DEDUP_REMOVED lines=13> */
.L_x_25904:
[----:B------:R-:W-:Y:S05]  /*ec60*/  BSYNC.RECONVERGENT B1 ;  /* 0x0000000000017941 */ /* 0x000fea0003800200 */
.L_x_25903:
        /* <DEDUP_REMOVED lines=43> */
.L_x_25901:
[----:B------:R-:W-:Y:S05]  /*ef20*/  BSYNC.RECONVERGENT B0 ;  /* 0x0000000000007941 */ /* 0x000fea0003800200 */
.L_x_25900:
        /* <DEDUP_REMOVED lines=19> */
.L_x_25907:
        /* <DEDUP_REMOVED lines=13> */
.L_x_25909:
[----:B------:R-:W-:Y:S05]  /*f130*/  BSYNC.RECONVERGENT B1 ;  /* 0x0000000000017941 */ /* 0x000fea0003800200 */
.L_x_25908:
        /* <DEDUP_REMOVED lines=43> */
.L_x_25906:
[----:B------:R-:W-:Y:S05]  /*f3f0*/  BSYNC.RECONVERGENT B0 ;  /* 0x0000000000007941 */ /* 0x000fea0003800200 */
.L_x_25905:
        /* <DEDUP_REMOVED lines=18> */
.L_x_25912:
        /* <DEDUP_REMOVED lines=13> */
.L_x_25914:
[----:B------:R-:W-:Y:S05]  /*f5f0*/  BSYNC.RECONVERGENT B1 ;  /* 0x0000000000017941 */ /* 0x000fea0003800200 */
.L_x_25913:
        /* <DEDUP_REMOVED lines=43> */
.L_x_25911:
[----:B------:R-:W-:Y:S05]  /*f8b0*/  BSYNC.RECONVERGENT B0 ;  /* 0x0000000000007941 */ /* 0x000fea0003800200 */
.L_x_25910:
        /* <DEDUP_REMOVED lines=18> */
.L_x_25917:
        /* <DEDUP_REMOVED lines=13> */
.L_x_25919:
[----:B------:R-:W-:Y:S05]  /*fab0*/  BSYNC.RECONVERGENT B1 ;  /* 0x0000000000017941 */ /* 0x000fea0003800200 */
.L_x_25918:
        /* <DEDUP_REMOVED lines=43> */
.L_x_25916:
[----:B------:R-:W-:Y:S05]  /*fd70*/  BSYNC.RECONVERGENT B0 ;  /* 0x0000000000007941 */ /* 0x000fea0003800200 */
.L_x_25915:
        /* <DEDUP_REMOVED lines=17> */
.L_x_25922:
        /* <DEDUP_REMOVED lines=13> */
.L_x_25924:
[----:B------:R-:W-:Y:S05]  /*ff60*/  BSYNC.RECONVERGENT B1 ;  /* 0x0000000000017941 */ /* 0x000fea0003800200 */
.L_x_25923:
        /* <DEDUP_REMOVED lines=43> */
.L_x_25921:
[----:B------:R-:W-:Y:S05]  /*10220*/  BSYNC.RECONVERGENT B0 ;  /* 0x0000000000007941 */ /* 0x000fea0003800200 */
.L_x_25920:
[----:B------:R-:W-:Y:S01]  /*10230*/  ISETP.NE.AND P5, PT, R37, 0x1, PT ;  /* 0x000000012500780c */ /* 0x000fe20003fa5270 */
[----:B------:R-:W-:Y:S01]  /*10240*/  BSSY.RECONVERGENT B0, `(.L_x_25925) ;  /* 0x000004a000007945 */ /* 0x000fe20003800200 */
[----:B------:R-:W-:Y:S01]  /*10250*/  I2FP.F32.U32 R34, R33 ;  /* 0x0000002100227245 */ /* 0x000fe20000201000 */
[C---:B------:R-:W-:Y:S01]  /*10260*/  IMAD.U32 R33, R27.reuse, 0x10000, RZ ;  /* 0x000100001b217824 */ /* 0x040fe200078e00ff */
[----:B------:R-:W-:Y:S02]  /*10270*/  PRMT R27, R27, 0x7632, R27 ;  /* 0x000076321b1b7816 */ /* 0x000fe4000000001b */
[----:B------:R-:W-:Y:S01]  /*10280*/  MOV R35, R204 ;  /* 0x000000cc00237202 */ /* 0x000fe20000000f00 */
[----:B------:R-:W-:Y:S01]  /*10290*/  FFMA.FTZ R36, R34, R7, 1.1641532182693481445e-10 ;  /* 0x2f00000022247423 */ /* 0x000fe20000010007 */
[----:B------:R-:W-:-:S04]  /*102a0*/  IMAD.MOV.U32 R34, RZ, RZ, 0x2 ;  /* 0x00000002ff227424 */ /* 0x000fc800078e00ff */
        /* <DEDUP_REMOVED lines=10> */
.L_x_25927:
        /* <DEDUP_REMOVED lines=13> */
.L_x_25929:
[----:B------:R-:W-:Y:S05]  /*10420*/  BSYNC.RECONVERGENT B1 ;  /* 0x0000000000017941 */ /* 0x000fea0003800200 */
.L_x_25928:
        /* <DEDUP_REMOVED lines=41> */
[----:B------:R-:W-:Y:S02]  /*106c0*/  IMAD.MOV.U32 R23, RZ, RZ, R34 ;  /* 0x000000ffff177224 */ /* 0x000fe400078e0022 */
[----:B------:R-:W-:-:S07]  /*106d0*/  HFMA2 R34, -RZ, RZ, 0, 0 ;  /* 0x00000000ff227431 */ /* 0x000fce00000001ff */
.L_x_25926:
[----:B------:R-:W-:Y:S05]  /*106e0*/  BSYNC.RECONVERGENT B0 ;  /* 0x0000000000007941 */ /* 0x000fea0003800200 */
.L_x_25925:
[----:B------:R-:W-:Y:S01]  /*106f0*/  P2R R37, PR, RZ, 0x2 ;  /* 0x00000002ff257803 */ /* 0x000fe20000000000 */
[-C--:B------:R-:W-:Y:S01]  /*10700*/  FMUL.FTZ R28, R28, R194.reuse ;  /* 0x000000c21c1c7220 */ /* 0x080fe20000410000 */
[----:B------:R-:W-:Y:S01]  /*10710*/  I2FP.F32.U32 R38, R35 ;  /* 0x0000002300267245 */ /* 0x000fe20000201000 */
[-C--:B------:R-:W-:Y:S01]  /*10720*/  FMUL.FTZ R30, R30, R194.reuse ;  /* 0x000000c21e1e7220 */ /* 0x080fe20000410000 */
[----:B------:R-:W-:Y:S01]  /*10730*/  LOP3.LUT P1, RZ, R21, 0x10, RZ, 0xc0, !PT ;  /* 0x0000001015ff7812 */ /* 0x000fe2000782c0ff */
        /* <DEDUP_REMOVED lines=32> */
.L_x_25889:
[----:B------:R-:W-:Y:S02]  /*10940*/  SEL R27, RZ, 0x1000000, !P5 ;  /* 0x01000000ff1b7807 */ /* 0x000fe40006800000 */
[----:B------:R-:W-:Y:S02]  /*10950*/  SEL R26, RZ, 0x10000, !P4 ;  /* 0x00010000ff1a7807 */ /* 0x000fe40006000000 */
[----:B------:R-:W-:Y:S02]  /*10960*/  SEL R29, RZ, 0x100, !P3 ;  /* 0x00000100ff1d7807 */ /* 0x000fe40005800000 */
[----:B------:R-:W-:Y:S02]  /*10970*/  ISETP.NE.AND P5, PT, R24, RZ, PT ;  /* 0x000000ff1800720c */ /* 0x000fe40003fa5270 */
[----:B------:R-:W-:Y:S02]  /*10980*/  ISETP.NE.AND P4, PT, R22, RZ, PT ;  /* 0x000000ff1600720c */ /* 0x000fe40003f85270 */
[----:B------:R-:W-:Y:S01]  /*10990*/  ISETP.NE.AND P3, PT, R25, RZ, PT ;  /* 0x000000ff1900720c */ /* 0x000fe20003f65270 */
[----:B------:R-:W-:Y:S01]  /*109a0*/  IMAD.WIDE.U32 R24, R20, 0x20, R238 ;  /* 0x0000002014187825 */ /* 0x000fe200078e00ee */
[----:B------:R-:W-:-:S02]  /*109b0*/  LOP3.LUT R29, R29, R27, R26, 0xfe, !PT ;  /* 0x0000001b1d1d7212 */ /* 0x000fc400078efe1a */
[----:B------:R-:W-:Y:S02]  /*109c0*/  LOP3.LUT P6, RZ, R21, 0x10, RZ, 0xc0, !PT ;  /* 0x0000001015ff7812 */ /* 0x000fe400078cc0ff */
[----:B------:R-:W-:Y:S01]  /*109d0*/  SEL R26, RZ, 0x1000000, !P3 ;  /* 0x01000000ff1a7807 */ /* 0x000fe20005800000 */
[----:B------:R-:W-:Y:S01]  /*109e0*/  STG.E.128 desc[UR8][R24.64], R88 ;  /* 0x0000005818007986 */ /* 0x000fe2000c101d08 */
[----:B------:R-:W-:Y:S02]  /*109f0*/  SEL R27, RZ, 0x10000, !P4 ;  /* 0x00010000ff1b7807 */ /* 0x000fe40006000000 */
[----:B------:R-:W-:Y:S01]  /*10a00*/  SEL R22, RZ, 0x100, !P5 ;  /* 0x00000100ff167807 */ /* 0x000fe20006800000 */
[----:B------:R0:W-:Y:S01]  /*10a10*/  STG.E.128 desc[UR8][R24.64+0x10], R84 ;  /* 0x0000105418007986 */ /* 0x0001e2000c101d08 */
[----:B------:R-:W-:Y:S02]  /*10a20*/  SEL R28, RZ, 0x1, !P2 ;  /* 0x00000001ff1c7807 */ /* 0x000fe40005000000 */
[----:B------:R-:W-:-:S02]  /*10a30*/  LOP3.LUT R22, R22, R26, R27, 0xfe, !PT ;  /* 0x0000001a16167212 */ /* 0x000fc400078efe1b */
[----:B------:R-:W-:Y:S01]  /*10a40*/  SEL R31, RZ, 0x1, !P6 ;  /* 0x00000001ff1f7807 */ /* 0x000fe20007000000 */
[----:B------:R-:W1:Y:S01]  /*10a50*/  @P1 LDC.64 R26, c[0x0][0x3a0] ;  /* 0x0000e800ff1a1b82 */ /* 0x000e620000000a00 */
[----:B------:R-:W-:Y:S02]  /*10a60*/  LOP3.LUT R29, R29, R28, RZ, 0xfc, !PT ;  /* 0x0000001c1d1d7212 */ /* 0x000fe400078efcff */
[----:B------:R-:W-:Y:S01]  /*10a70*/  LOP3.LUT R28, R22, R31, RZ, 0xfc, !PT ;  /* 0x0000001f161c7212 */ /* 0x000fe200078efcff */
[----:B------:R-:W-:-:S05]  /*10a80*/  IMAD.WIDE.U32 R30, R20, 0x8, R178 ;  /* 0x00000008141e7825 */ /* 0x000fca00078e00b2 */
[----:B------:R2:W-:Y:S01]  /*10a90*/  STG.E.64 desc[UR8][R30.64], R28 ;  /* 0x0000001c1e007986 */ /* 0x0005e2000c101b08 */
[----:B0-----:R-:W0:Y:S01]  /*10aa0*/  @P0 LDC.64 R24, c[0x0][0x398] ;  /* 0x0000e600ff180b82 */ /* 0x001e220000000a00 */
[----:B------:R-:W-:Y:S05]  /*10ab0*/  @!P0 BRA `(.L_x_25930) ;  /* 0x0000000000508947 */ /* 0x000fea0003800000 */
[----:B------:R-:W-:Y:S01]  /*10ac0*/  IMAD.U32 R22, R19, 0x10000, RZ ;  /* 0x0001000013167824 */ /* 0x000fe200078e00ff */
[----:B------:R-:W3:Y:S01]  /*10ad0*/  LDC.64 R36, c[0x0][0x3b8] ;  /* 0x0000ee00ff247b82 */ /* 0x000ee20000000a00 */
[----:B--2---:R-:W-:Y:S02]  /*10ae0*/  LOP3.LUT R28, R16, 0xff, RZ, 0xc0, !PT ;  /* 0x000000ff101c7812 */ /* 0x004fe400078ec0ff */
        /* <DEDUP_REMOVED lines=12> */
[----:B------:R-:W-:Y:S01]  /*10bb0*/  LOP3.LUT R35, R31, R35, R29, 0xfe, !PT ;  /* 0x000000231f237212 */ /* 0x000fe200078efe1d */
[----:B---3--:R-:W-:Y:S01]  /*10bc0*/  IMAD.WIDE.U32 R30, R20, 0x8, R36 ;  /* 0x00000008141e7825 */ /* 0x008fe200078e0024 */
[----:B------:R-:W-:Y:S02]  /*10bd0*/  LOP3.LUT R28, R28, 0xff, R13, 0xf8, !PT ;  /* 0x000000ff1c1c7812 */ /* 0x000fe400078ef80d */
[----:B------:R-:W-:-:S05]  /*10be0*/  LOP3.LUT R29, R35, R33, RZ, 0xfc, !PT ;  /* 0x00000021231d7212 */ /* 0x000fca00078efcff */
[----:B------:R3:W-:Y:S02]  /*10bf0*/  STG.E.64 desc[UR8][R30.64], R28 ;  /* 0x0000001c1e007986 */ /* 0x0007e4000c101b08 */
.L_x_25930:
[----:B------:R-:W-:-:S05]  /*10c00*/  IADD3 R22, PT, PT, R6, 0x40, RZ ;  /* 0x0000004006167810 */ /* 0x000fca0007ffe0ff */
[----:B0-----:R-:W-:-:S04]  /*10c10*/  @P0 IMAD.WIDE.U32 R24, R22, 0x10, R24 ;  /* 0x0000001016180825 */ /* 0x001fc800078e0018 */
[C---:B-1----:R-:W-:Y:S01]  /*10c20*/  @P1 IMAD.WIDE.U32 R26, R22.reuse, 0x20, R26 ;  /* 0x00000020161a1825 */ /* 0x042fe200078e001a */
[----:B------:R0:W5:Y:S04]  /*10c30*/  @P0 LDG.E.128 R108, desc[UR8][R24.64] ;  /* 0x00000008186c0981 */ /* 0x000168000c1e1d00 */
[----:B------:R1:W5:Y:S04]  /*10c40*/  @P1 LDG.E.128 R104, desc[UR8][R26.64] ;  /* 0x000000081a681981 */ /* 0x000368000c1e1d00 */
[----:B------:R1:W5:Y:S01]  /*10c50*/  @P1 LDG.E.128 R100, desc[UR8][R26.64+0x10] ;  /* 0x000010081a641981 */ /* 0x000362000c1e1d00 */
[----:B0-----:R-:W-:-:S06]  /*10c60*/  IMAD.WIDE.U32 R24, R22, 0x10, R208 ;  /* 0x0000001016187825 */ /* 0x001fcc00078e00d0 */
[----:B------:R-:W5:Y:S01]  /*10c70*/  LDG.E.128 R24, desc[UR8][R24.64] ;  /* 0x0000000818187981 */ /* 0x000f62000c1e1d00 */
[----:B------:R-:W-:Y:S05]  /*10c80*/  @!P0 BRA `(.L_x_25931) ;  /* 0x0000005000008947 */ /* 0x000fea0003800000 */
[----:B------:R-:W-:Y:S01]  /*10c90*/  ISETP.NE.AND P2, PT, R34, 0x1, PT ;  /* 0x000000012200780c */ /* 0x000fe20003f45270 */
[----:B------:R-:W-:Y:S01]  /*10ca0*/  BSSY.RECONVERGENT B0, `(.L_x_25932) ;  /* 0x0000048000007945 */ /* 0x000fe20003800200 */
[----:B------:R-:W-:Y:S01]  /*10cb0*/  IMAD.MOV.U32 R16, RZ, RZ, 0x2 ;  /* 0x00000002ff107424 */ /* 0x000fe200078e00ff */
[----:B--23--:R-:W-:Y:S01]  /*10cc0*/  MOV R29, R23 ;  /* 0x00000017001d7202 */ /* 0x00cfe20000000f00 */
        /* <DEDUP_REMOVED lines=12> */
.L_x_25934:
        /* <DEDUP_REMOVED lines=13> */
.L_x_25936:
[----:B------:R-:W-:Y:S05]  /*10e60*/  BSYNC.RECONVERGENT B1 ;  /* 0x0000000000017941 */ /* 0x000fea0003800200 */
.L_x_25935:
        /* <DEDUP_REMOVED lines=43> */
.L_x_25933:
[----:B------:R-:W-:Y:S05]  /*11120*/  BSYNC.RECONVERGENT B0 ;  /* 0x0000000000007941 */ /* 0x000fea0003800200 */
.L_x_25932:
        /* <DEDUP_REMOVED lines=21> */
.L_x_25939:
        /* <DEDUP_REMOVED lines=13> */
.L_x_25941:
[----:B------:R-:W-:Y:S05]  /*11350*/  BSYNC.RECONVERGENT B1 ;  /* 0x0000000000017941 */ /* 0x000fea0003800200 */
.L_x_25940:
        /* <DEDUP_REMOVED lines=43> */
.L_x_25938:
[----:B------:R-:W-:Y:S05]  /*11610*/  BSYNC.RECONVERGENT B0 ;  /* 0x0000000000007941 */ /* 0x000fea0003800200 */
.L_x_25937:
        /* <DEDUP_REMOVED lines=23> */
.L_x_25944:
        /* <DEDUP_REMOVED lines=13> */
.L_x_25946:
[----:B------:R-:W-:Y:S05]  /*11860*/  BSYNC.RECONVERGENT B1 ;  /* 0x0000000000017941 */ /* 0x000fea0003800200 */
.L_x_25945:
        /* <DEDUP_REMOVED lines=43> */
.L_x_25943:
[----:B------:R-:W-:Y:S05]  /*11b20*/  BSYNC.RECONVERGENT B0 ;  /* 0x0000000000007941 */ /* 0x000fea0003800200 */
.L_x_25942:
        /* <DEDUP_REMOVED lines=20> */
.L_x_25949:
        /* <DEDUP_REMOVED lines=13> */
.L_x_25951:
[----:B------:R-:W-:Y:S05]  /*11d40*/  BSYNC.RECONVERGENT B1 ;  /* 0x0000000000017941 */ /* 0x000fea0003800200 */
.L_x_25950:
        /* <DEDUP_REMOVED lines=43> */
.L_x_25948:
[----:B------:R-:W-:Y:S05]  /*12000*/  BSYNC.RECONVERGENT B0 ;  /* 0x0000000000007941 */ /* 0x000fea0003800200 */
.L_x_25947:
[----:B------:R-:W-:Y:S01]  /*12010*/  I2FP.F32.U32 R14, R15 ;  /* 0x0000000f000e7245 */ /* 0x000fe20000201000 */
[----:B------:R-:W-:Y:S01]  /*12020*/  BSSY.RECONVERGENT B0, `(.L_x_25952) ;  /* 0x0000050000007945 */ /* 0x000fe20003800200 */
[----:B------:R-:W-:Y:S02]  /*12030*/  PRMT R15, R108, 0x7632, R15 ;  /* 0x000076326c0f7816 */ /* 0x000fe4000000000f */
        /* <DEDUP_REMOVED lines=9> */
[----:B------:R-:W-:Y:S02]  /*120d0*/  IMAD.MOV.U32 R18, RZ, RZ, 0x2 ;  /* 0x00000002ff127424 */ /* 0x000fe400078e00ff */
        /* <DEDUP_REMOVED lines=11> */
.L_x_25954:
        /* <DEDUP_REMOVED lines=13> */
.L_x_25956:
[----:B------:R-:W-:Y:S05]  /*12260*/  BSYNC.RECONVERGENT B1 ;  /* 0x0000000000017941 */ /* 0x000fea0003800200 */
.L_x_25955:
        /* <DEDUP_REMOVED lines=43> */
.L_x_25953:
[----:B------:R-:W-:Y:S05]  /*12520*/  BSYNC.RECONVERGENT B0 ;  /* 0x0000000000007941 */ /* 0x000fea0003800200 */
.L_x_25952:
        /* <DEDUP_REMOVED lines=21> */
.L_x_25959:
        /* <DEDUP_REMOVED lines=13> */
.L_x_25961:
[----:B------:R-:W-:Y:S05]  /*12750*/  BSYNC.RECONVERGENT B1 ;  /* 0x0000000000017941 */ /* 0x000fea0003800200 */
.L_x_25960:
        /* <DEDUP_REMOVED lines=43> */
.L_x_25958:
[----:B------:R-:W-:Y:S05]  /*12a10*/  BSYNC.RECONVERGENT B0 ;  /* 0x0000000000007941 */ /* 0x000fea0003800200 */
.L_x_25957:
        /* <DEDUP_REMOVED lines=23> */
.L_x_25964:
        /* <DEDUP_REMOVED lines=13> */
.L_x_25966:
[----:B------:R-:W-:Y:S05]  /*12c60*/  BSYNC.RECONVERGENT B1 ;  /* 0x0000000000017941 */ /* 0x000fea0003800200 */
.L_x_25965:
        /* <DEDUP_REMOVED lines=43> */
.L_x_25963:
[----:B------:R-:W-:Y:S05]  /*12f20*/  BSYNC.RECONVERGENT B0 ;  /* 0x0000000000007941 */ /* 0x000fea0003800200 */
.L_x_25962:
        /* <DEDUP_REMOVED lines=20> */
.L_x_25969:
        /* <DEDUP_REMOVED lines=13> */
.L_x_25971:
[----:B------:R-:W-:Y:S05]  /*13140*/  BSYNC.RECONVERGENT B1 ;  /* 0x0000000000017941 */ /* 0x000fea0003800200 */
.L_x_25970:
        /* <DEDUP_REMOVED lines=43> */
.L_x_25968:
[----:B------:R-:W-:Y:S05]  /*13400*/  BSYNC.RECONVERGENT B0 ;  /* 0x0000000000007941 */ /* 0x000fea0003800200 */
.L_x_25967:
        /* <DEDUP_REMOVED lines=24> */
.L_x_25974:
        /* <DEDUP_REMOVED lines=13> */
.L_x_25976:
[----:B------:R-:W-:Y:S05]  /*13660*/  BSYNC.RECONVERGENT B1 ;  /* 0x0000000000017941 */ /* 0x000fea0003800200 */
.L_x_25975:
        /* <DEDUP_REMOVED lines=43> */
.L_x_25973:
[----:B------:R-:W-:Y:S05]  /*13920*/  BSYNC.RECONVERGENT B0 ;  /* 0x0000000000007941 */ /* 0x000fea0003800200 */
.L_x_25972:
        /* <DEDUP_REMOVED lines=19> */
.L_x_25979:
        /* <DEDUP_REMOVED lines=13> */
.L_x_25981:
[----:B------:R-:W-:Y:S05]  /*13b30*/  BSYNC.RECONVERGENT B1 ;  /* 0x0000000000017941 */ /* 0x000fea0003800200 */
.L_x_25980:
        /* <DEDUP_REMOVED lines=43> */
.L_x_25978:
[----:B------:R-:W-:Y:S05]  /*13df0*/  BSYNC.RECONVERGENT B0 ;  /* 0x0000000000007941 */ /* 0x000fea0003800200 */
.L_x_25977:
        /* <DEDUP_REMOVED lines=24> */
.L_x_25984:
        /* <DEDUP_REMOVED lines=13> */
.L_x_25986:
[----:B------:R-:W-:Y:S05]  /*14050*/  BSYNC.RECONVERGENT B1 ;  /* 0x0000000000017941 */ /* 0x000fea0003800200 */
.L_x_25985:
        /* <DEDUP_REMOVED lines=43> */
.L_x_25983:
[----:B------:R-:W-:Y:S05]  /*14310*/  BSYNC.RECONVERGENT B0 ;  /* 0x0000000000007941 */ /* 0x000fea0003800200 */
.L_x_25982:
        /* <DEDUP_REMOVED lines=18> */
.L_x_25989:
        /* <DEDUP_REMOVED lines=13> */
.L_x_25991:
[----:B------:R-:W-:Y:S05]  /*14510*/  BSYNC.RECONVERGENT B1 ;  /* 0x0000000000017941 */ /* 0x000fea0003800200 */
.L_x_25990:
        /* <DEDUP_REMOVED lines=43> */
.L_x_25988:
[----:B------:R-:W-:Y:S05]  /*147d0*/  BSYNC.RECONVERGENT B0 ;  /* 0x0000000000007941 */ /* 0x000fea0003800200 */
.L_x_25987:
[----:B------:R-:W-:Y:S01]  /*147e0*/  I2FP.F32.U32 R18, R19 ;  /* 0x0000001300127245 */ /* 0x000fe20000201000 */
[----:B------:R-:W-:Y:S01]  /*147f0*/  BSSY.RECONVERGENT B0, `(.L_x_25992) ;  /* 0x0000050000007945 */ /* 0x000fe20003800200 */
[----:B------:R-:W-:Y:S01]  /*14800*/  PRMT R19, R110, 0x7632, R19 ;  /* 0x000076326e137816 */ /* 0x000fe20000000013 */
[----:B------:R-:W-:Y:S01]  /*14810*/  IMAD.MOV.U32 R28, RZ, RZ, 0x2 ;  /* 0x00000002ff1c7424 */ /* 0x000fe200078e00ff */
[----:B-1----:R-:W-:Y:S01]  /*14820*/  FSEL R26, R23, RZ, P3 ;  /* 0x000000ff171a7208 */ /* 0x002fe20001800000 */
        /* <DEDUP_REMOVED lines=19> */
.L_x_25994:
        /* <DEDUP_REMOVED lines=13> */
.L_x_25996:
[----:B------:R-:W-:Y:S05]  /*14a30*/  BSYNC.RECONVERGENT B1 ;  /* 0x0000000000017941 */ /* 0x000fea0003800200 */
.L_x_25995:
        /* <DEDUP_REMOVED lines=43> */
.L_x_25993:
[----:B------:R-:W-:Y:S05]  /*14cf0*/  BSYNC.RECONVERGENT B0 ;  /* 0x0000000000007941 */ /* 0x000fea0003800200 */
.L_x_25992:
        /* <DEDUP_REMOVED lines=19> */
.L_x_25999:
        /* <DEDUP_REMOVED lines=13> */
.L_x_26001:
[----:B------:R-:W-:Y:S05]  /*14f00*/  BSYNC.RECONVERGENT B1 ;  /* 0x0000000000017941 */ /* 0x000fea0003800200 */
.L_x_26000:
        /* <DEDUP_REMOVED lines=43> */
.L_x_25998:
[----:B------:R-:W-:Y:S05]  /*151c0*/  BSYNC.RECONVERGENT B0 ;  /* 0x0000000000007941 */ /* 0x000fea0003800200 */
.L_x_25997:
        /* <DEDUP_REMOVED lines=24> */
.L_x_26004:
        /* <DEDUP_REMOVED lines=13> */
.L_x_26006:
[----:B------:R-:W-:Y:S05]  /*15420*/  BSYNC.RECONVERGENT B1 ;  /* 0x0000000000017941 */ /* 0x000fea0003800200 */
.L_x_26005:
        /* <DEDUP_REMOVED lines=43> */
.L_x_26003:
[----:B------:R-:W-:Y:S05]  /*156e0*/  BSYNC.RECONVERGENT B0 ;  /* 0x0000000000007941 */ /* 0x000fea0003800200 */
.L_x_26002:
        /* <DEDUP_REMOVED lines=18> */
.L_x_26009:
        /* <DEDUP_REMOVED lines=15> */
.L_x_26011:
[----:B------:R-:W-:Y:S05]  /*15900*/  BSYNC.RECONVERGENT B1 ;  /* 0x0000000000017941 */ /* 0x000fea0003800200 */
.L_x_26010:
        /* <DEDUP_REMOVED lines=43> */
.L_x_26008:
[----:B------:R-:W-:Y:S05]  /*15bc0*/  BSYNC.RECONVERGENT B0 ;  /* 0x0000000000007941 */ /* 0x000fea0003800200 */
.L_x_26007:
        /* <DEDUP_REMOVED lines=12> */
.L_x_25931:
[----:B------:R-:W-:Y:S01]  /*15c90*/  ISETP.NE.AND P2, PT, R34, 0x1, PT ;  /* 0x000000012200780c */ /* 0x000fe20003f45270 */
[----:B------:R-:W-:Y:S01]  /*15ca0*/  BSSY.RECONVERGENT B0, `(.L_x_26013) ;  /* 0x0000048000007945 */ /* 0x000fe20003800200 */
[----:B--23--:R-:W-:Y:S01]  /*15cb0*/  IMAD.MOV.U32 R30, RZ, RZ, 0x2 ;  /* 0x00000002ff1e7424 */ /* 0x00cfe200078e00ff */
        /* <DEDUP_REMOVED lines=13> */
.L_x_26015:
        /* <DEDUP_REMOVED lines=13> */
.L_x_26017:
[----:B------:R-:W-:Y:S05]  /*15e60*/  BSYNC.RECONVERGENT B1 ;  /* 0x0000000000017941 */ /* 0x000fea0003800200 */
.L_x_26016:
        /* <DEDUP_REMOVED lines=43> */
.L_x_26014:
[----:B------:R-:W-:Y:S05]  /*16120*/  BSYNC.RECONVERGENT B0 ;  /* 0x0000000000007941 */ /* 0x000fea0003800200 */
.L_x_26013:
        /* <DEDUP_REMOVED lines=20> */
.L_x_26020:
        /* <DEDUP_REMOVED lines=13> */
.L_x_26022:
[----:B------:R-:W-:Y:S05]  /*16340*/  BSYNC.RECONVERGENT B1 ;  /* 0x0000000000017941 */ /* 0x000fea0003800200 */
.L_x_26021:
        /* <DEDUP_REMOVED lines=43> */
.L_x_26019:
[----:B------:R-:W-:Y:S05]  /*16600*/  BSYNC.RECONVERGENT B0 ;  /* 0x0000000000007941 */ /* 0x000fea0003800200 */
.L_x_26018:
        /* <DEDUP_REMOVED lines=19> */
.L_x_26025:
        /* <DEDUP_REMOVED lines=13> */
.L_x_26027:
[----:B------:R-:W-:Y:S05]  /*16810*/  BSYNC.RECONVERGENT B1 ;  /* 0x0000000000017941 */ /* 0x000fea0003800200 */
.L_x_26026:
        /* <DEDUP_REMOVED lines=43> */
.L_x_26024:
[----:B------:R-:W-:Y:S05]  /*16ad0*/  BSYNC.RECONVERGENT B0 ;  /* 0x0000000000007941 */ /* 0x000fea0003800200 */
.L_x_26023:
        /* <DEDUP_REMOVED lines=20> */
.L_x_26030:
        /* <DEDUP_REMOVED lines=13> */
.L_x_26032:
[----:B------:R-:W-:Y:S05]  /*16cf0*/  BSYNC.RECONVERGENT B1 ;  /* 0x0000000000017941 */ /* 0x000fea0003800200 */
.L_x_26031:
        /* <DEDUP_REMOVED lines=43> */
.L_x_26029:
[----:B------:R-:W-:Y:S05]  /*16fb0*/  BSYNC.RECONVERGENT B0 ;  /* 0x0000000000007941 */ /* 0x000fea0003800200 */
.L_x_26028:
        /* <DEDUP_REMOVED lines=19> */
.L_x_26035:
        /* <DEDUP_REMOVED lines=13> */
.L_x_26037:
[----:B------:R-:W-:Y:S05]  /*171c0*/  BSYNC.RECONVERGENT B1 ;  /* 0x0000000000017941 */ /* 0x000fea0003800200 */
.L_x_26036:
        /* <DEDUP_REMOVED lines=43> */
.L_x_26034:
[----:B------:R-:W-:Y:S05]  /*17480*/  BSYNC.RECONVERGENT B0 ;  /* 0x0000000000007941 */ /* 0x000fea0003800200 */
.L_x_26033:
        /* <DEDUP_REMOVED lines=8> */
[----:B-1----:R-:W-:Y:S01]  /*17510*/  PRMT R26, R26, 0x7632, R26 ;  /* 0x000076321a1a7816 */ /* 0x002fe2000000001a */
        /* <DEDUP_REMOVED lines=9> */
.L_x_26040:
        /* <DEDUP_REMOVED lines=13> */
.L_x_26042:
[----:B------:R-:W-:Y:S05]  /*17680*/  BSYNC.RECONVERGENT B1 ;  /* 0x0000000000017941 */ /* 0x000fea0003800200 */
.L_x_26041:
        /* <DEDUP_REMOVED lines=43> */
.L_x_26039:
[----:B------:R-:W-:Y:S05]  /*17940*/  BSYNC.RECONVERGENT B0 ;  /* 0x0000000000007941 */ /* 0x000fea0003800200 */
.L_x_26038:
        /* <DEDUP_REMOVED lines=17> */
.L_x_26045:
        /* <DEDUP_REMOVED lines=13> */
.L_x_26047:
[----:B------:R-:W-:Y:S05]  /*17b30*/  BSYNC.RECONVERGENT B1 ;  /* 0x0000000000017941 */ /* 0x000fea0003800200 */
.L_x_26046:
        /* <DEDUP_REMOVED lines=43> */
.L_x_26044:
[----:B------:R-:W-:Y:S05]  /*17df0*/  BSYNC.RECONVERGENT B0 ;  /* 0x0000000000007941 */ /* 0x000fea0003800200 */
.L_x_26043:
[----:B------:R-:W-:Y:S01]  /*17e00*/  ISETP.NE.AND P5, PT, R33, 0x1, PT ;  /* 0x000000012100780c */ /* 0x000fe20003fa5270 */
[----:B------:R-:W-:Y:S01]  /*17e10*/  BSSY.RECONVERGENT B0, `(.L_x_26048) ;  /* 0x000004a000007945 */ /* 0x000fe20003800200 */
[----:B------:R-:W-:Y:S01]  /*17e20*/  I2FP.F32.U32 R32, R31 ;  /* 0x0000001f00207245 */ /* 0x000fe20000201000 */
[----:B------:R-:W-:Y:S01]  /*17e30*/  IMAD.MOV.U32 R35, RZ, RZ, R204 ;  /* 0x000000ffff237224 */ /* 0x000fe200078e00cc */
[C---:B------:R-:W-:Y:S02]  /*17e40*/  SHF.L.U32 R31, R27.reuse, 0x10, RZ ;  /* 0x000000101b1f7819 */ /* 0x040fe400000006ff */
[----:B------:R-:W-:Y:S01]  /*17e50*/  PRMT R27, R27, 0x7632, R27 ;  /* 0x000076321b1b7816 */ /* 0x000fe2000000001b */
[----:B------:R-:W-:Y:S01]  /*17e60*/  FFMA.FTZ R34, R32, R7, 1.1641532182693481445e-10 ;  /* 0x2f00000020227423 */ /* 0x000fe20000010007 */
[----:B------:R-:W-:-:S04]  /*17e70*/  IMAD.MOV.U32 R32, RZ, RZ, 0x2 ;  /* 0x00000002ff207424 */ /* 0x000fc800078e00ff */
        /* <DEDUP_REMOVED lines=10> */
.L_x_26050:
        /* <DEDUP_REMOVED lines=13> */
.L_x_26052:
[----:B------:R-:W-:Y:S05]  /*17ff0*/  BSYNC.RECONVERGENT B1 ;  /* 0x0000000000017941 */ /* 0x000fea0003800200 */
.L_x_26051:
        /* <DEDUP_REMOVED lines=43> */
.L_x_26049:
[----:B------:R-:W-:Y:S05]  /*182b0*/  BSYNC.RECONVERGENT B0 ;  /* 0x0000000000007941 */ /* 0x000fea0003800200 */
.L_x_26048:
[-C--:B------:R-:W-:Y:S01]  /*182c0*/  FMUL.FTZ R83, R25, R194.reuse ;  /* 0x000000c219537220 */ /* 0x080fe20000410000 */
[----:B------:R-:W-:Y:S01]  /*182d0*/  P2R R34, PR, RZ, 0x2 ;  /* 0x00000002ff227803 */ /* 0x000fe20000000000 */
[-C--:B------:R-:W-:Y:S01]  /*182e0*/  FMUL.FTZ R23, R23, R194.reuse ;  /* 0x000000c217177220 */ /* 0x080fe20000410000 */
[----:B------:R-:W-:Y:S01]  /*182f0*/  I2FP.F32.U32 R25, R35 ;  /* 0x0000002300197245 */ /* 0x000fe20000201000 */
[-C--:B------:R-:W-:Y:S01]  /*18300*/  FMUL.FTZ R28, R28, R194.reuse ;  /* 0x000000c21c1c7220 */ /* 0x080fe20000410000 */
[----:B------:R-:W-:Y:S01]  /*18310*/  LOP3.LUT P1, RZ, R21, 0x10, RZ, 0xc0, !PT ;  /* 0x0000001015ff7812 */ /* 0x000fe2000782c0ff */
[-C--:B------:R-:W-:Y:S01]  /*18320*/  FMUL.FTZ R31, R31, R194.reuse ;  /* 0x000000c21f1f7220 */ /* 0x080fe20000410000 */
[----:B------:R-:W-:Y:S01]  /*18330*/  SHF.L.U32 R27, R27, 0x10, RZ ;  /* 0x000000101b1b7819 */ /* 0x000fe200000006ff */
[----:B------:R-:W-:Y:S01]  /*18340*/  FFMA.FTZ R25, R25, R7, 1.1641532182693481445e-10 ;  /* 0x2f00000019197423 */ /* 0x000fe20000010007 */
[----:B------:R-:W-:Y:S01]  /*18350*/  LOP3.LUT P5, RZ, R21, 0x4, RZ, 0xc0, !PT ;  /* 0x0000000415ff7812 */ /* 0x000fe200078ac0ff */
[-C--:B------:R-:W-:Y:S01]  /*18360*/  FMUL.FTZ R26, R26, R194.reuse ;  /* 0x000000c21a1a7220 */ /* 0x080fe20000410000 */
[----:B------:R-:W-:Y:S01]  /*18370*/  FSEL R80, R23, RZ, P1 ;  /* 0x000000ff17507208 */ /* 0x000fe20000800000 */
[-C--:B------:R-:W-:Y:S01]  /*18380*/  FMUL.FTZ R30, R30, R194.reuse ;  /* 0x000000c21e1e7220 */ /* 0x080fe20000410000 */
[----:B------:R-:W-:Y:S01]  /*18390*/  ISETP.NE.AND P1, PT, R34, RZ, PT ;  /* 0x000000ff2200720c */ /* 0x000fe20003f25270 */
[-C--:B------:R-:W-:Y:S01]  /*183a0*/  FMUL.FTZ R24, R24, R194.reuse ;  /* 0x000000c218187220 */ /* 0x080fe20000410000 */
[----:B------:R-:W-:Y:S01]  /*183b0*/  P2R R33, PR, RZ, 0x1 ;  /* 0x00000001ff217803 */ /* 0x000fe20000000000 */
        /* <DEDUP_REMOVED lines=21> */
.L_x_26012:
        /* <DEDUP_REMOVED lines=32> */
[----:B------:R-:W-:-:S04]  /*18710*/  LOP3.LUT R24, R23, 0xff00, R24, 0xf8, !PT ;  /* 0x0000ff0017187812 */ /* 0x000fc800078ef818 */
[----:B------:R-:W-:Y:S01]  /*18720*/  LOP3.LUT R23, R24, 0xff, R17, 0xf8, !PT ;  /* 0x000000ff18177812 */ /* 0x000fe200078ef811 */
        /* <DEDUP_REMOVED lines=8> */
.L_x_26053:
        /* <DEDUP_REMOVED lines=27> */
.L_x_26057:
        /* <DEDUP_REMOVED lines=13> */
.L_x_26059:
[----:B------:R-:W-:Y:S05]  /*18a30*/  BSYNC.RECONVERGENT B1 ;  /* 0x0000000000017941 */ /* 0x000fea0003800200 */
.L_x_26058:
        /* <DEDUP_REMOVED lines=43> */
.L_x_26056:
[----:B------:R-:W-:Y:S05]  /*18cf0*/  BSYNC.RECONVERGENT B0 ;  /* 0x0000000000007941 */ /* 0x000fea0003800200 */
.L_x_26055:
        /* <DEDUP_REMOVED lines=21> */
.L_x_26062:
        /* <DEDUP_REMOVED lines=13> */
.L_x_26064:
[----:B------:R-:W-:Y:S05]  /*18f20*/  BSYNC.RECONVERGENT B1 ;  /* 0x0000000000017941 */ /* 0x000fea0003800200 */
.L_x_26063:
        /* <DEDUP_REMOVED lines=43> */
.L_x_26061:
[----:B------:R-:W-:Y:S05]  /*191e0*/  BSYNC.RECONVERGENT B0 ;  /* 0x0000000000007941 */ /* 0x000fea0003800200 */
.L_x_26060:
        /* <DEDUP_REMOVED lines=23> */
.L_x_26067:
        /* <DEDUP_REMOVED lines=13> */
.L_x_26069:
[----:B------:R-:W-:Y:S05]  /*19430*/  BSYNC.RECONVERGENT B1 ;  /* 0x0000000000017941 */ /* 0x000fea0003800200 */
.L_x_26068:
        /* <DEDUP_REMOVED lines=43> */
.L_x_26066:
[----:B------:R-:W-:Y:S05]  /*196f0*/  BSYNC.RECONVERGENT B0 ;  /* 0x0000000000007941 */ /* 0x000fea0003800200 */
.L_x_26065:
        /* <DEDUP_REMOVED lines=20> */
.L_x_26072:
        /* <DEDUP_REMOVED lines=13> */
.L_x_26074:
[----:B------:R-:W-:Y:S05]  /*19910*/  BSYNC.RECONVERGENT B1 ;  /* 0x0000000000017941 */ /* 0x000fea0003800200 */
.L_x_26073:
        /* <DEDUP_REMOVED lines=43> */
.L_x_26071:
[----:B------:R-:W-:Y:S05]  /*19bd0*/  BSYNC.RECONVERGENT B0 ;  /* 0x0000000000007941 */ /* 0x000fea0003800200 */
.L_x_26070:
        /* <DEDUP_REMOVED lines=24> */
.L_x_26077:
        /* <DEDUP_REMOVED lines=13> */
.L_x_26079:
[----:B------:R-:W-:Y:S05]  /*19e30*/  BSYNC.RECONVERGENT B1 ;  /* 0x0000000000017941 */ /* 0x000fea0003800200 */
.L_x_26078:
        /* <DEDUP_REMOVED lines=43> */
.L_x_26076:
[----:B------:R-:W-:Y:S05]  /*1a0f0*/  BSYNC.RECONVERGENT B0 ;  /* 0x0000000000007941 */ /* 0x000fea0003800200 */
.L_x_26075:
        /* <DEDUP_REMOVED lines=21> */
.L_x_26082:
        /* <DEDUP_REMOVED lines=13> */
.L_x_26084:
[----:B------:R-:W-:Y:S05]  /*1a320*/  BSYNC.RECONVERGENT B1 ;  /* 0x0000000000017941 */ /* 0x000fea0003800200 */
.L_x_26083:
        /* <DEDUP_REMOVED lines=43> */
.L_x_26081:
[----:B------:R-:W-:Y:S05]  /*1a5e0*/  BSYNC.RECONVERGENT B0 ;  /* 0x0000000000007941 */ /* 0x000fea0003800200 */
.L_x_26080:
        /* <DEDUP_REMOVED lines=8> */
[----:B------:R-:W-:-:S03]  /*1a670*/  HFMA2 R16, -RZ, RZ, 0, 1.1920928955078125e-07 ;  /* 0x00000002ff107431 */ /* 0x000fc600000001ff */
        /* <DEDUP_REMOVED lines=14> */
.L_x_26087:
        /* <DEDUP_REMOVED lines=13> */
.L_x_26089:
[----:B------:R-:W-:Y:S05]  /*1a830*/  BSYNC.RECONVERGENT B1 ;  /* 0x0000000000017941 */ /* 0x000fea0003800200 */
.L_x_26088:
        /* <DEDUP_REMOVED lines=43> */
.L_x_26086:
[----:B------:R-:W-:Y:S05]  /*1aaf0*/  BSYNC.RECONVERGENT B0 ;  /* 0x0000000000007941 */ /* 0x000fea0003800200 */
.L_x_26085:
        /* <DEDUP_REMOVED lines=20> */
.L_x_26092:
        /* <DEDUP_REMOVED lines=13> */
.L_x_26094:
[----:B------:R-:W-:Y:S05]  /*1ad10*/  BSYNC.RECONVERGENT B1 ;  /* 0x0000000000017941 */ /* 0x000fea0003800200 */
.L_x_26093:
        /* <DEDUP_REMOVED lines=43> */
.L_x_26091:
[----:B------:R-:W-:Y:S05]  /*1afd0*/  BSYNC.RECONVERGENT B0 ;  /* 0x0000000000007941 */ /* 0x000fea0003800200 */
.L_x_26090:
[----:B------:R-:W-:Y:S01]  /*1afe0*/  I2FP.F32.U32 R16, R19 ;  /* 0x0000001300107245 */ /* 0x000fe20000201000 */
[----:B------:R-:W-:Y:S01]  /*1aff0*/  BSSY.RECONVERGENT B0, `(.L_x_26095) ;  /* 0x0000050000007945 */ /* 0x000fe20003800200 */
[----:B------:R-:W-:Y:S01]  /*1b000*/  PRMT R18, R109, 0x7632, R18 ;  /* 0x000076326d127816 */ /* 0x000fe20000000012 */
[----:B------:R-:W-:Y:S02]  /*1b010*/  IMAD.MOV.U32 R25, RZ, RZ, R204 ;  /* 0x000000ffff197224 */ /* 0x000fe400078e00cc */
[----:B------:R-:W-:Y:S02]  /*1b020*/  FFMA.FTZ R16, R16, R7, 1.1641532182693481445e-10 ;  /* 0x2f00000010107423 */ /* 0x000fe40000010007 */
[----:B------:R-:W-:Y:S02]  /*1b030*/  IMAD.U32 R19, R18, 0x10000, RZ ;  /* 0x0001000012137824 */ /* 0x000fe400078e00ff */
[----:B------:R-:W-:Y:S01]  /*1b040*/  HFMA2 R18, -RZ, RZ, 0, 1.1920928955078125e-07 ;  /* 0x00000002ff127431 */ /* 0x000fe200000001ff */
[----:B------:R-:W-:Y:S01]  /*1b050*/  FSETP.GTU.FTZ.AND P2, PT, R16, R193, PT ;  /* 0x000000c11000720b */ /* 0x000fe20003f5c000 */
[----:B------:R-:W-:Y:S01]  /*1b060*/  FMUL.FTZ R19, R19, R194 ;  /* 0x000000c213137220 */ /* 0x000fe20000410000 */
[----:B------:R-:W-:-:S04]  /*1b070*/  FSEL R16, R29, RZ, P4 ;  /* 0x000000ff1d107208 */ /* 0x000fc80002000000 */
        /* <DEDUP_REMOVED lines=14> */
.L_x_26097:
        /* <DEDUP_REMOVED lines=13> */
.L_x_26099:
[----:B------:R-:W-:Y:S05]  /*1b230*/  BSYNC.RECONVERGENT B1 ;  /* 0x0000000000017941 */ /* 0x000fea0003800200 */
.L_x_26098:
        /* <DEDUP_REMOVED lines=43> */
.L_x_26096:
[----:B------:R-:W-:Y:S05]  /*1b4f0*/  BSYNC.RECONVERGENT B0 ;  /* 0x0000000000007941 */ /* 0x000fea0003800200 */
.L_x_26095:
[----:B------:R-:W-:Y:S01]  /*1b500*/  ISETP.NE.AND P3, PT, R18, 0x1, PT ;  /* 0x000000011200780c */ /* 0x000fe20003f65270 */
[C---:B------:R-:W-:Y:S01]  /*1b510*/  IMAD.U32 R17, R26.reuse, 0x10000, RZ ;  /* 0x000100001a117824 */ /* 0x040fe200078e00ff */
[----:B------:R-:W-:Y:S01]  /*1b520*/  I2FP.F32.U32 R24, R25 ;  /* 0x0000001900187245 */ /* 0x000fe20000201000 */
[----:B------:R-:W-:Y:S01]  /*1b530*/  BSSY.RECONVERGENT B0, `(.L_x_26100) ;  /* 0x0000049000007945 */ /* 0x000fe20003800200 */
[----:B------:R-:W-:Y:S01]  /*1b540*/  HFMA2 R19, -RZ, RZ, 0, 1.1920928955078125e-07 ;  /* 0x00000002ff137431 */ /* 0x000fe200000001ff */
[----:B------:R-:W-:Y:S01]  /*1b550*/  PRMT R26, R26, 0x7632, R26 ;  /* 0x000076321a1a7816 */ /* 0x000fe2000000001a */
[----:B------:R-:W-:Y:S01]  /*1b560*/  FMUL.FTZ R17, R17, R194 ;  /* 0x000000c211117220 */ /* 0x000fe20000410000 */
[----:B------:R-:W-:Y:S01]  /*1b570*/  FFMA.FTZ R24, R24, R7, 1.1641532182693481445e-10 ;  /* 0x2f00000018187423 */ /* 0x000fe20000010007 */
[----:B------:R-:W-:-:S04]  /*1b580*/  IMAD.MOV.U32 R25, RZ, RZ, R204 ;  /* 0x000000ffff197224 */ /* 0x000fc800078e00cc */
        /* <DEDUP_REMOVED lines=10> */
.L_x_26102:
        /* <DEDUP_REMOVED lines=13> */
.L_x_26104:
[----:B------:R-:W-:Y:S05]  /*1b700*/  BSYNC.RECONVERGENT B1 ;  /* 0x0000000000017941 */ /* 0x000fea0003800200 */
.L_x_26103:
        /* <DEDUP_REMOVED lines=43> */
.L_x_26101:
[----:B------:R-:W-:Y:S05]  /*1b9c0*/  BSYNC.RECONVERGENT B0 ;  /* 0x0000000000007941 */ /* 0x000fea0003800200 */
.L_x_26100:
        /* <DEDUP_REMOVED lines=9> */
[----:B------:R-:W-:-:S04]  /*1ba60*/  IMAD.MOV.U32 R25, RZ, RZ, R204 ;  /* 0x000000ffff197224 */ /* 0x000fc800078e00cc */
        /* <DEDUP_REMOVED lines=13> */
.L_x_26107:
        /* <DEDUP_REMOVED lines=13> */
.L_x_26109:
[----:B------:R-:W-:Y:S05]  /*1bc10*/  BSYNC.RECONVERGENT B1 ;  /* 0x0000000000017941 */ /* 0x000fea0003800200 */
.L_x_26108:
        /* <DEDUP_REMOVED lines=43> */
.L_x_26106:
[----:B------:R-:W-:Y:S05]  /*1bed0*/  BSYNC.RECONVERGENT B0 ;  /* 0x0000000000007941 */ /* 0x000fea0003800200 */
.L_x_26105:
[----:B------:R-:W-:Y:S01]  /*1bee0*/  ISETP.NE.AND P4, PT, R18, 0x1, PT ;  /* 0x000000011200780c */ /* 0x000fe20003f85270 */
[----:B------:R-:W-:Y:S01]  /*1bef0*/  IMAD.U32 R19, R26, 0x10000, RZ ;  /* 0x000100001a137824 */ /* 0x000fe200078e00ff */
[----:B------:R-:W-:Y:S01]  /*1bf00*/  I2FP.F32.U32 R24, R25 ;  /* 0x0000001900187245 */ /* 0x000fe20000201000 */
[----:B------:R-:W-:Y:S01]  /*1bf10*/  BSSY.RECONVERGENT B0, `(.L_x_26110) ;  /* 0x0000048000007945 */ /* 0x000fe20003800200 */
[----:B------:R-:W-:Y:S02]  /*1bf20*/  IMAD.MOV.U32 R25, RZ, RZ, R204 ;  /* 0x000000ffff197224 */ /* 0x000fe400078e00cc */
[----:B------:R-:W-:Y:S01]  /*1bf30*/  FMUL.FTZ R26, R19, R194 ;  /* 0x000000c2131a7220 */ /* 0x000fe20000410000 */
[----:B------:R-:W-:Y:S02]  /*1bf40*/  HFMA2 R19, -RZ, RZ, 0, 1.1920928955078125e-07 ;  /* 0x00000002ff137431 */ /* 0x000fe400000001ff */
        /* <DEDUP_REMOVED lines=11> */
.L_x_26112:
        /* <DEDUP_REMOVED lines=13> */
.L_x_26114:
[----:B------:R-:W-:Y:S05]  /*1c0d0*/  BSYNC.RECONVERGENT B1 ;  /* 0x0000000000017941 */ /* 0x000fea0003800200 */
.L_x_26113:
        /* <DEDUP_REMOVED lines=43> */
.L_x_26111:
[----:B------:R-:W-:Y:S05]  /*1c390*/  BSYNC.RECONVERGENT B0 ;  /* 0x0000000000007941 */ /* 0x000fea0003800200 */
.L_x_26110:
        /* <DEDUP_REMOVED lines=24> */
.L_x_26117:
        /* <DEDUP_REMOVED lines=13> */
.L_x_26119:
[----:B------:R-:W-:Y:S05]  /*1c5f0*/  BSYNC.RECONVERGENT B1 ;  /* 0x0000000000017941 */ /* 0x000fea0003800200 */
.L_x_26118:
        /* <DEDUP_REMOVED lines=43> */
.L_x_26116:
[----:B------:R-:W-:Y:S05]  /*1c8b0*/  BSYNC.RECONVERGENT B0 ;  /* 0x0000000000007941 */ /* 0x000fea0003800200 */
.L_x_26115:
        /* <DEDUP_REMOVED lines=19> */
.L_x_26122:
        /* <DEDUP_REMOVED lines=13> */
.L_x_26124:
[----:B------:R-:W-:Y:S05]  /*1cac0*/  BSYNC.RECONVERGENT B1 ;  /* 0x0000000000017941 */ /* 0x000fea0003800200 */
.L_x_26123:
        /* <DEDUP_REMOVED lines=43> */
.L_x_26121:
[----:B------:R-:W-:Y:S05]  /*1cd80*/  BSYNC.RECONVERGENT B0 ;  /* 0x0000000000007941 */ /* 0x000fea0003800200 */
.L_x_26120:
        /* <DEDUP_REMOVED lines=23> */
.L_x_26127:
        /* <DEDUP_REMOVED lines=13> */
.L_x_26129:
[----:B------:R-:W-:Y:S05]  /*1cfd0*/  BSYNC.RECONVERGENT B1 ;  /* 0x0000000000017941 */ /* 0x000fea0003800200 */
.L_x_26128:
        /* <DEDUP_REMOVED lines=43> */
.L_x_26126:
[----:B------:R-:W-:Y:S05]  /*1d290*/  BSYNC.RECONVERGENT B0 ;  /* 0x0000000000007941 */ /* 0x000fea0003800200 */
.L_x_26125:
        /* <DEDUP_REMOVED lines=18> */
.L_x_26132:
        /* <DEDUP_REMOVED lines=16> */
.L_x_26134:
[----:B------:R-:W-:Y:S05]  /*1d4c0*/  BSYNC.RECONVERGENT B1 ;  /* 0x0000000000017941 */ /* 0x000fea0003800200 */
.L_x_26133:
        /* <DEDUP_REMOVED lines=43> */
.L_x_26131:
[----:B------:R-:W-:Y:S05]  /*1d780*/  BSYNC.RECONVERGENT B0 ;  /* 0x0000000000007941 */ /* 0x000fea0003800200 */
.L_x_26130:
        /* <DEDUP_REMOVED lines=12> */
.L_x_26054:
        /* <DEDUP_REMOVED lines=16> */
.L_x_26138:
        /* <DEDUP_REMOVED lines=13> */
.L_x_26140:
[----:B------:R-:W-:Y:S05]  /*1da20*/  BSYNC.RECONVERGENT B1 ;  /* 0x0000000000017941 */ /* 0x000fea0003800200 */
.L_x_26139:
        /* <DEDUP_REMOVED lines=43> */
.L_x_26137:
[----:B------:R-:W-:Y:S05]  /*1dce0*/  BSYNC.RECONVERGENT B0 ;  /* 0x0000000000007941 */ /* 0x000fea0003800200 */
.L_x_26136:
        /* <DEDUP_REMOVED lines=20> */
.L_x_26143:
        /* <DEDUP_REMOVED lines=13> */
.L_x_26145:
[----:B------:R-:W-:Y:S05]  /*1df00*/  BSYNC.RECONVERGENT B1 ;  /* 0x0000000000017941 */ /* 0x000fea0003800200 */
.L_x_26144:
        /* <DEDUP_REMOVED lines=43> */
.L_x_26142:
[----:B------:R-:W-:Y:S05]  /*1e1c0*/  BSYNC.RECONVERGENT B0 ;  /* 0x0000000000007941 */ /* 0x000fea0003800200 */
.L_x_26141:
        /* <DEDUP_REMOVED lines=19> */
.L_x_26148:
        /* <DEDUP_REMOVED lines=13> */
.L_x_26150:
[----:B------:R-:W-:Y:S05]  /*1e3d0*/  BSYNC.RECONVERGENT B1 ;  /* 0x0000000000017941 */ /* 0x000fea0003800200 */
.L_x_26149:
        /* <DEDUP_REMOVED lines=43> */
.L_x_26147:
[----:B------:R-:W-:Y:S05]  /*1e690*/  BSYNC.RECONVERGENT B0 ;  /* 0x0000000000007941 */ /* 0x000fea0003800200 */
.L_x_26146:
        /* <DEDUP_REMOVED lines=20> */
.L_x_26153:
        /* <DEDUP_REMOVED lines=13> */
.L_x_26155:
[----:B------:R-:W-:Y:S05]  /*1e8b0*/  BSYNC.RECONVERGENT B1 ;  /* 0x0000000000017941 */ /* 0x000fea0003800200 */
.L_x_26154:
        /* <DEDUP_REMOVED lines=43> */
.L_x_26152:
[----:B------:R-:W-:Y:S05]  /*1eb70*/  BSYNC.RECONVERGENT B0 ;  /* 0x0000000000007941 */ /* 0x000fea0003800200 */
.L_x_26151:
        /* <DEDUP_REMOVED lines=19> */
.L_x_26158:
        /* <DEDUP_REMOVED lines=13> */
.L_x_26160:
[----:B------:R-:W-:Y:S05]  /*1ed80*/  BSYNC.RECONVERGENT B1 ;  /* 0x0000000000017941 */ /* 0x000fea0003800200 */
.L_x_26159:
        /* <DEDUP_REMOVED lines=43> */
.L_x_26157:
[----:B------:R-:W-:Y:S05]  /*1f040*/  BSYNC.RECONVERGENT B0 ;  /* 0x0000000000007941 */ /* 0x000fea0003800200 */
.L_x_26156:
        /* <DEDUP_REMOVED lines=18> */
.L_x_26163:
        /* <DEDUP_REMOVED lines=13> */
.L_x_26165:
[----:B------:R-:W-:Y:S05]  /*1f240*/  BSYNC.RECONVERGENT B1 ;  /* 0x0000000000017941 */ /* 0x000fea0003800200 */
.L_x_26164:
        /* <DEDUP_REMOVED lines=43> */
.L_x_26162:
[----:B------:R-:W-:Y:S05]  /*1f500*/  BSYNC.RECONVERGENT B0 ;  /* 0x0000000000007941 */ /* 0x000fea0003800200 */
.L_x_26161:
        /* <DEDUP_REMOVED lines=17> */
.L_x_26168:
        /* <DEDUP_REMOVED lines=13> */
.L_x_26170:
[----:B------:R-:W-:Y:S05]  /*1f6f0*/  BSYNC.RECONVERGENT B1 ;  /* 0x0000000000017941 */ /* 0x000fea0003800200 */
.L_x_26169:
        /* <DEDUP_REMOVED lines=43> */
.L_x_26167:
[----:B------:R-:W-:Y:S05]  /*1f9b0*/  BSYNC.RECONVERGENT B0 ;  /* 0x0000000000007941 */ /* 0x000fea0003800200 */
.L_x_26166:
        /* <DEDUP_REMOVED lines=18> */
.L_x_26173:
        /* <DEDUP_REMOVED lines=13> */
.L_x_26175:
[----:B------:R-:W-:Y:S05]  /*1fbb0*/  BSYNC.RECONVERGENT B1 ;  /* 0x0000000000017941 */ /* 0x000fea0003800200 */
.L_x_26174:
        /* <DEDUP_REMOVED lines=43> */
.L_x_26172:
[----:B------:R-:W-:Y:S05]  /*1fe70*/  BSYNC.RECONVERGENT B0 ;  /* 0x0000000000007941 */ /* 0x000fea0003800200 */
.L_x_26171:
        /* <DEDUP_REMOVED lines=8> */
[----:B------:R-:W-:Y:S01]  /*1ff00*/  LOP3.LUT P2, RZ, R21, 0x10, RZ, 0xc0, !PT ;  /* 0x0000001015ff7812 */ /* 0x000fe2000784c0ff */
        /* <DEDUP_REMOVED lines=33> */
.L_x_26135:
        /* <DEDUP_REMOVED lines=42> */
.L_x_26176:
        /* <DEDUP_REMOVED lines=27> */
.L_x_26180:
        /* <DEDUP_REMOVED lines=13> */
.L_x_26182:
[----:B------:R-:W-:Y:S05]  /*20640*/  BSYNC.RECONVERGENT B1 ;  /* 0x0000000000017941 */ /* 0x000fea0003800200 */
.L_x_26181:
        /* <DEDUP_REMOVED lines=43> */
.L_x_26179:
[----:B------:R-:W-:Y:S05]  /*20900*/  BSYNC.RECONVERGENT B0 ;  /* 0x0000000000007941 */ /* 0x000fea0003800200 */
.L_x_26178:
        /* <DEDUP_REMOVED lines=21> */
.L_x_26185:
        /* <DEDUP_REMOVED lines=13> */
.L_x_26187:
[----:B------:R-:W-:Y:S05]  /*20b30*/  BSYNC.RECONVERGENT B1 ;  /* 0x0000000000017941 */ /* 0x000fea0003800200 */
.L_x_26186:
        /* <DEDUP_REMOVED lines=43> */
.L_x_26184:
[----:B------:R-:W-:Y:S05]  /*20df0*/  BSYNC.RECONVERGENT B0 ;  /* 0x0000000000007941 */ /* 0x000fea0003800200 */
.L_x_26183:
        /* <DEDUP_REMOVED lines=23> */
.L_x_26190:
        /* <DEDUP_REMOVED lines=13> */
.L_x_26192:
[----:B------:R-:W-:Y:S05]  /*21040*/  BSYNC.RECONVERGENT B1 ;  /* 0x0000000000017941 */ /* 0x000fea0003800200 */
.L_x_26191:
        /* <DEDUP_REMOVED lines=43> */
.L_x_26189:
[----:B------:R-:W-:Y:S05]  /*21300*/  BSYNC.RECONVERGENT B0 ;  /* 0x0000000000007941 */ /* 0x000fea0003800200 */
.L_x_26188:
        /* <DEDUP_REMOVED lines=20> */
.L_x_26195:
        /* <DEDUP_REMOVED lines=13> */
.L_x_26197:
[----:B------:R-:W-:Y:S05]  /*21520*/  BSYNC.RECONVERGENT B1 ;  /* 0x0000000000017941 */ /* 0x000fea0003800200 */
.L_x_26196:
        /* <DEDUP_REMOVED lines=43> */
.L_x_26194:
[----:B------:R-:W-:Y:S05]  /*217e0*/  BSYNC.RECONVERGENT B0 ;  /* 0x0000000000007941 */ /* 0x000fea0003800200 */
.L_x_26193:
        /* <DEDUP_REMOVED lines=24> */
.L_x_26200:
        /* <DEDUP_REMOVED lines=13> */
.L_x_26202:
[----:B------:R-:W-:Y:S05]  /*21a40*/  BSYNC.RECONVERGENT B1 ;  /* 0x0000000000017941 */ /* 0x000fea0003800200 */
.L_x_26201:
        /* <DEDUP_REMOVED lines=43> */
.L_x_26199:
[----:B------:R-:W-:Y:S05]  /*21d00*/  BSYNC.RECONVERGENT B0 ;  /* 0x0000000000007941 */ /* 0x000fea0003800200 */
.L_x_26198:
        /* <DEDUP_REMOVED lines=9> */
[----:B------:R-:W-:-:S03]  /*21da0*/  MOV R25, R204 ;  /* 0x000000cc00197202 */ /* 0x000fc60000000f00 */
        /* <DEDUP_REMOVED lines=11> */
.L_x_26205:
        /* <DEDUP_REMOVED lines=13> */
.L_x_26207:
[----:B------:R-:W-:Y:S05]  /*21f30*/  BSYNC.RECONVERGENT B1 ;  /* 0x0000000000017941 */ /* 0x000fea0003800200 */
.L_x_26206:
        /* <DEDUP_REMOVED lines=43> */
.L_x_26204:
[----:B------:R-:W-:Y:S05]  /*221f0*/  BSYNC.RECONVERGENT B0 ;  /* 0x0000000000007941 */ /* 0x000fea0003800200 */
.L_x_26203:
        /* <DEDUP_REMOVED lines=23> */
.L_x_26210:
        /* <DEDUP_REMOVED lines=13> */
.L_x_26212:
[----:B------:R-:W-:Y:S05]  /*22440*/  BSYNC.RECONVERGENT B1 ;  /* 0x0000000000017941 */ /* 0x000fea0003800200 */
.L_x_26211:
        /* <DEDUP_REMOVED lines=43> */
.L_x_26209:
[----:B------:R-:W-:Y:S05]  /*22700*/  BSYNC.RECONVERGENT B0 ;  /* 0x0000000000007941 */ /* 0x000fea0003800200 */
.L_x_26208:
        /* <DEDUP_REMOVED lines=20> */
.L_x_26215:
        /* <DEDUP_REMOVED lines=13> */
.L_x_26217:
[----:B------:R-:W-:Y:S05]  /*22920*/  BSYNC.RECONVERGENT B1 ;  /* 0x0000000000017941 */ /* 0x000fea0003800200 */
.L_x_26216:
        /* <DEDUP_REMOVED lines=43> */
.L_x_26214:
[----:B------:R-:W-:Y:S05]  /*22be0*/  BSYNC.RECONVERGENT B0 ;  /* 0x0000000000007941 */ /* 0x000fea0003800200 */
.L_x_26213:
[----:B------:R-:W-:Y:S01]  /*22bf0*/  I2FP.F32.U32 R17, R17 ;  /* 0x0000001100117245 */ /* 0x000fe20000201000 */
[----:B------:R-:W-:Y:S01]  /*22c00*/  BSSY.RECONVERGENT B0, `(.L_x_26218) ;  /* 0x0000050000007945 */ /* 0x000fe20003800200 */
[----:B------:R-:W-:Y:S01]  /*22c10*/  FSEL R16, R16, RZ, P4 ;  /* 0x000000ff10107208 */ /* 0x000fe20002000000 */
        /* <DEDUP_REMOVED lines=21> */
.L_x_26220:
        /* <DEDUP_REMOVED lines=13> */
.L_x_26222:
[----:B------:R-:W-:Y:S05]  /*22e40*/  BSYNC.RECONVERGENT B1 ;  /* 0x0000000000017941 */ /* 0x000fea0003800200 */
.L_x_26221:
        /* <DEDUP_REMOVED lines=43> */
.L_x_26219:
[----:B------:R-:W-:Y:S05]  /*23100*/  BSYNC.RECONVERGENT B0 ;  /* 0x0000000000007941 */ /* 0x000fea0003800200 */
.L_x_26218:
        /* <DEDUP_REMOVED lines=19> */
.L_x_26225:
        /* <DEDUP_REMOVED lines=13> */
.L_x_26227:
[----:B------:R-:W-:Y:S05]  /*23310*/  BSYNC.RECONVERGENT B1 ;  /* 0x0000000000017941 */ /* 0x000fea0003800200 */
.L_x_26226:
        /* <DEDUP_REMOVED lines=43> */
.L_x_26224:
[----:B------:R-:W-:Y:S05]  /*235d0*/  BSYNC.RECONVERGENT B0 ;  /* 0x0000000000007941 */ /* 0x000fea0003800200 */
.L_x_26223:
        /* <DEDUP_REMOVED lines=23> */
.L_x_26230:
        /* <DEDUP_REMOVED lines=13> */
.L_x_26232:
[----:B------:R-:W-:Y:S05]  /*23820*/  BSYNC.RECONVERGENT B1 ;  /* 0x0000000000017941 */ /* 0x000fea0003800200 */
.L_x_26231:
        /* <DEDUP_REMOVED lines=43> */
.L_x_26229:
[----:B------:R-:W-:Y:S05]  /*23ae0*/  BSYNC.RECONVERGENT B0 ;  /* 0x0000000000007941 */ /* 0x000fea0003800200 */
.L_x_26228:
        /* <DEDUP_REMOVED lines=18> */
.L_x_26235:
        /* <DEDUP_REMOVED lines=13> */
.L_x_26237:
[----:B------:R-:W-:Y:S05]  /*23ce0*/  BSYNC.RECONVERGENT B1 ;  /* 0x0000000000017941 */ /* 0x000fea0003800200 */
.L_x_26236:
        /* <DEDUP_REMOVED lines=43> */
.L_x_26234:
[----:B------:R-:W-:Y:S05]  /*23fa0*/  BSYNC.RECONVERGENT B0 ;  /* 0x0000000000007941 */ /* 0x000fea0003800200 */
.L_x_26233:
        /* <DEDUP_REMOVED lines=24> */
.L_x_26240:
        /* <DEDUP_REMOVED lines=13> */
.L_x_26242:
[----:B------:R-:W-:Y:S05]  /*24200*/  BSYNC.RECONVERGENT B1 ;  /* 0x0000000000017941 */ /* 0x000fea0003800200 */
.L_x_26241:
        /* <DEDUP_REMOVED lines=43> */
.L_x_26239:
[----:B------:R-:W-:Y:S05]  /*244c0*/  BSYNC.RECONVERGENT B0 ;  /* 0x0000000000007941 */ /* 0x000fea0003800200 */
.L_x_26238:
[----:B------:R-:W-:Y:S01]  /*244d0*/  I2FP.F32.U32 R19, R19 ;  /* 0x0000001300137245 */ /* 0x000fe20000201000 */
[----:B------:R-:W-:Y:S01]  /*244e0*/  BSSY.RECONVERGENT B0, `(.L_x_26243) ;  /* 0x000004b000007945 */ /* 0x000fe20003800200 */
[----:B------:R-:W-:Y:S01]  /*244f0*/  ISETP.NE.AND P5, PT, R24, 0x1, PT ;  /* 0x000000011800780c */ /* 0x000fe20003fa5270 */
[----:B------:R-:W-:Y:S01]  /*24500*/  IMAD.MOV.U32 R25, RZ, RZ, 0x2 ;  /* 0x00000002ff197424 */ /* 0x000fe200078e00ff */
[----:B------:R-:W-:Y:S01]  /*24510*/  PRMT R28, R27, 0x7632, R28 ;  /* 0x000076321b1c7816 */ /* 0x000fe2000000001c */
[----:B------:R-:W-:-:S05]  /*24520*/  FFMA.FTZ R19, R19, R7, 1.1641532182693481445e-10 ;  /* 0x2f00000013137423 */ /* 0x000fca0000010007 */
[----:B------:R-:W-:Y:S01]  /*24530*/  FSETP.LE.FTZ.AND P4, PT, R19, R193, PT ;  /* 0x000000c11300720b */ /* 0x000fe20003f93000 */
[----:B------:R-:W-:Y:S01]  /*24540*/  IMAD.U32 R19, R27, 0x10000, RZ ;  /* 0x000100001b137824 */ /* 0x000fe200078e00ff */
[----:B------:R-:W-:-:S03]  /*24550*/  MOV R27, R204 ;  /* 0x000000cc001b7202 */ /* 0x000fc60000000f00 */
        /* <DEDUP_REMOVED lines=10> */
.L_x_26245:
        /* <DEDUP_REMOVED lines=13> */
.L_x_26247:
[----:B------:R-:W-:Y:S05]  /*246d0*/  BSYNC.RECONVERGENT B1 ;  /* 0x0000000000017941 */ /* 0x000fea0003800200 */
.L_x_26246:
        /* <DEDUP_REMOVED lines=43> */
.L_x_26244:
[----:B------:R-:W-:Y:S05]  /*24990*/  BSYNC.RECONVERGENT B0 ;  /* 0x0000000000007941 */ /* 0x000fea0003800200 */
.L_x_26243:
        /* <DEDUP_REMOVED lines=23> */
.L_x_26250:
        /* <DEDUP_REMOVED lines=13> */
.L_x_26252:
[----:B------:R-:W-:Y:S05]  /*24be0*/  BSYNC.RECONVERGENT B1 ;  /* 0x0000000000017941 */ /* 0x000fea0003800200 */
.L_x_26251:
        /* <DEDUP_REMOVED lines=43> */
.L_x_26249:
[----:B------:R-:W-:Y:S05]  /*24ea0*/  BSYNC.RECONVERGENT B0 ;  /* 0x0000000000007941 */ /* 0x000fea0003800200 */
.L_x_26248:
        /* <DEDUP_REMOVED lines=18> */
.L_x_26255:
        /* <DEDUP_REMOVED lines=16> */
.L_x_26257:
[----:B------:R-:W-:Y:S05]  /*250d0*/  BSYNC.RECONVERGENT B1 ;  /* 0x0000000000017941 */ /* 0x000fea0003800200 */
.L_x_26256:
        /* <DEDUP_REMOVED lines=43> */
.L_x_26254:
[----:B------:R-:W-:Y:S05]  /*25390*/  BSYNC.RECONVERGENT B0 ;  /* 0x0000000000007941 */ /* 0x000fea0003800200 */
.L_x_26253:
        /* <DEDUP_REMOVED lines=13> */
.L_x_26177:
        /* <DEDUP_REMOVED lines=16> */
.L_x_26261:
        /* <DEDUP_REMOVED lines=13> */
.L_x_26263:
[----:B------:R-:W-:Y:S05]  /*25640*/  BSYNC.RECONVERGENT B1 ;  /* 0x0000000000017941 */ /* 0x000fea0003800200 */
.L_x_26262:
        /* <DEDUP_REMOVED lines=43> */
.L_x_26260:
[----:B------:R-:W-:Y:S05]  /*25900*/  BSYNC.RECONVERGENT B0 ;  /* 0x0000000000007941 */ /* 0x000fea0003800200 */
.L_x_26259:
        /* <DEDUP_REMOVED lines=20> */
.L_x_26266:
        /* <DEDUP_REMOVED lines=13> */
.L_x_26268:
[----:B------:R-:W-:Y:S05]  /*25b20*/  BSYNC.RECONVERGENT B1 ;  /* 0x0000000000017941 */ /* 0x000fea0003800200 */
.L_x_26267:
        /* <DEDUP_REMOVED lines=43> */
.L_x_26265:
[----:B------:R-:W-:Y:S05]  /*25de0*/  BSYNC.RECONVERGENT B0 ;  /* 0x0000000000007941 */ /* 0x000fea0003800200 */
.L_x_26264:
        /* <DEDUP_REMOVED lines=19> */
.L_x_26271:
        /* <DEDUP_REMOVED lines=13> */
.L_x_26273:
[----:B------:R-:W-:Y:S05]  /*25ff0*/  BSYNC.RECONVERGENT B1 ;  /* 0x0000000000017941 */ /* 0x000fea0003800200 */
.L_x_26272:
        /* <DEDUP_REMOVED lines=43> */
.L_x_26270:
[----:B------:R-:W-:Y:S05]  /*262b0*/  BSYNC.RECONVERGENT B0 ;  /* 0x0000000000007941 */ /* 0x000fea0003800200 */
.L_x_26269:
        /* <DEDUP_REMOVED lines=20> */
.L_x_26276:
        /* <DEDUP_REMOVED lines=13> */
.L_x_26278:
[----:B------:R-:W-:Y:S05]  /*264d0*/  BSYNC.RECONVERGENT B1 ;  /* 0x0000000000017941 */ /* 0x000fea0003800200 */
.L_x_26277:
        /* <DEDUP_REMOVED lines=43> */
.L_x_26275:
[----:B------:R-:W-:Y:S05]  /*26790*/  BSYNC.RECONVERGENT B0 ;  /* 0x0000000000007941 */ /* 0x000fea0003800200 */
.L_x_26274:
        /* <DEDUP_REMOVED lines=19> */
.L_x_26281:
        /* <DEDUP_REMOVED lines=13> */
.L_x_26283:
[----:B------:R-:W-:Y:S05]  /*269a0*/  BSYNC.RECONVERGENT B1 ;  /* 0x0000000000017941 */ /* 0x000fea0003800200 */
.L_x_26282:
        /* <DEDUP_REMOVED lines=43> */
.L_x_26280:
[----:B------:R-:W-:Y:S05]  /*26c60*/  BSYNC.RECONVERGENT B0 ;  /* 0x0000000000007941 */ /* 0x000fea0003800200 */
.L_x_26279:
        /* <DEDUP_REMOVED lines=18> */
.L_x_26286:
        /* <DEDUP_REMOVED lines=13> */
.L_x_26288:
[----:B------:R-:W-:Y:S05]  /*26e60*/  BSYNC.RECONVERGENT B1 ;  /* 0x0000000000017941 */ /* 0x000fea0003800200 */
.L_x_26287:
        /* <DEDUP_REMOVED lines=43> */
.L_x_26285:
[----:B------:R-:W-:Y:S05]  /*27120*/  BSYNC.RECONVERGENT B0 ;  /* 0x0000000000007941 */ /* 0x000fea0003800200 */
.L_x_26284:
        /* <DEDUP_REMOVED lines=17> */
.L_x_26291:
        /* <DEDUP_REMOVED lines=13> */
.L_x_26293:
[----:B------:R-:W-:Y:S05]  /*27310*/  BSYNC.RECONVERGENT B1 ;  /* 0x0000000000017941 */ /* 0x000fea0003800200 */
.L_x_26292:
        /* <DEDUP_REMOVED lines=43> */
.L_x_26290:
[----:B------:R-:W-:Y:S05]  /*275d0*/  BSYNC.RECONVERGENT B0 ;  /* 0x0000000000007941 */ /* 0x000fea0003800200 */
.L_x_26289:
        /* <DEDUP_REMOVED lines=18> */
.L_x_26296:
        /* <DEDUP_REMOVED lines=13> */
.L_x_26298:
[----:B------:R-:W-:Y:S05]  /*277d0*/  BSYNC.RECONVERGENT B1 ;  /* 0x0000000000017941 */ /* 0x000fea0003800200 */
.L_x_26297:
        /* <DEDUP_REMOVED lines=43> */
.L_x_26295:
[----:B------:R-:W-:Y:S05]  /*27a90*/  BSYNC.RECONVERGENT B0 ;  /* 0x0000000000007941 */ /* 0x000fea0003800200 */
.L_x_26294:
[----:B------:R-:W-:Y:S01]  /*27aa0*/  LOP3.LUT R21, R21, 0xffffff7f, RZ, 0xc0, !PT ;  /* 0xffffff7f15157812 */ /* 0x000fe200078ec0ff */
[-C--:B------:R-:W-:Y:S01]  /*27ab0*/  FMUL.FTZ R34, R26, R194.reuse ;  /* 0x000000c21a227220 */ /* 0x080fe20000410000 */
[-C--:B------:R-:W-:Y:S01]  /*27ac0*/  FMUL.FTZ R26, R31, R194.reuse ;  /* 0x000000c21f1a7220 */ /* 0x080fe20000410000 */
[----:B------:R-:W-:Y:S01]  /*27ad0*/  IMAD.U32 R31, R27, 0x10000, RZ ;  /* 0x000100001b1f7824 */ /* 0x000fe200078e00ff */
[----:B------:R-:W-:Y:S01]  /*27ae0*/  @P2 LOP3.LUT R21, R21, 0x80, RZ, 0xfc, !PT ;  /* 0x0000008015152812 */ /* 0x000fe200078efcff */
[-C--:B------:R-:W-:Y:S01]  /*27af0*/  FMUL.FTZ R27, R25, R194.reuse ;  /* 0x000000c2191b7220 */ /* 0x080fe20000410000 */
        /* <DEDUP_REMOVED lines=36> */
.L_x_26258:
        /* <DEDUP_REMOVED lines=42> */
.L_x_26299:
        /* <DEDUP_REMOVED lines=27> */
.L_x_26303:
        /* <DEDUP_REMOVED lines=13> */
.L_x_26305:
[----:B------:R-:W-:Y:S05]  /*28260*/  BSYNC.RECONVERGENT B1 ;  /* 0x0000000000017941 */ /* 0x000fea0003800200 */
.L_x_26304:
        /* <DEDUP_REMOVED lines=43> */
.L_x_26302:
[----:B------:R-:W-:Y:S05]  /*28520*/  BSYNC.RECONVERGENT B0 ;  /* 0x0000000000007941 */ /* 0x000fea0003800200 */
.L_x_26301:
        /* <DEDUP_REMOVED lines=21> */
.L_x_26308:
        /* <DEDUP_REMOVED lines=13> */
.L_x_26310:
[----:B------:R-:W-:Y:S05]  /*28750*/  BSYNC.RECONVERGENT B1 ;  /* 0x0000000000017941 */ /* 0x000fea0003800200 */
.L_x_26309:
        /* <DEDUP_REMOVED lines=43> */
.L_x_26307:
[----:B------:R-:W-:Y:S05]  /*28a10*/  BSYNC.RECONVERGENT B0 ;  /* 0x0000000000007941 */ /* 0x000fea0003800200 */
.L_x_26306:
        /* <DEDUP_REMOVED lines=23> */
.L_x_26313:
        /* <DEDUP_REMOVED lines=13> */
.L_x_26315:
[----:B------:R-:W-:Y:S05]  /*28c60*/  BSYNC.RECONVERGENT B1 ;  /* 0x0000000000017941 */ /* 0x000fea0003800200 */
.L_x_26314:
        /* <DEDUP_REMOVED lines=43> */
.L_x_26312:
[----:B------:R-:W-:Y:S05]  /*28f20*/  BSYNC.RECONVERGENT B0 ;  /* 0x0000000000007941 */ /* 0x000fea0003800200 */
.L_x_26311:
[----:B------:R-:W-:Y:S01]  /*28f30*/  I2FP.F32.U32 R15, R17 ;  /* 0x00000011000f7245 */ /* 0x000fe20000201000 */
[----:B------:R-:W-:Y:S01]  /*28f40*/  BSSY.RECONVERGENT B0, `(.L_x_26316) ;  /* 0x000004c000007945 */ /* 0x000fe20003800200 */
[----:B------:R-:W-:Y:S01]  /*28f50*/  ISETP.NE.AND P2, PT, R14, 0x1, PT ;  /* 0x000000010e00780c */ /* 0x000fe20003f45270 */
[----:B------:R-:W-:Y:S01]  /*28f60*/  IMAD.MOV.U32 R17, RZ, RZ, R204 ;  /* 0x000000ffff117224 */ /* 0x000fe200078e00cc */
[----:B------:R-:W-:Y:S01]  /*28f70*/  LOP3.LUT R21, R21, 0xfffffff7, RZ, 0xc0, !PT ;  /* 0xfffffff715157812 */ /* 0x000fe200078ec0ff */
[----:B------:R-:W-:-:S05]  /*28f80*/  FFMA.FTZ R15, R15, R7, 1.1641532182693481445e-10 ;  /* 0x2f0000000f0f7423 */ /* 0x000fca0000010007 */
[----:B------:R-:W-:Y:S02]  /*28f90*/  FSETP.LE.FTZ.AND P4, PT, R15, R193, PT ;  /* 0x000000c10f00720b */ /* 0x000fe40003f93000 */
[----:B------:R-:W-:-:S05]  /*28fa0*/  SHF.L.U32 R15, R24, 0x10, RZ ;  /* 0x00000010180f7819 */ /* 0x000fca00000006ff */
[----:B------:R-:W-:Y:S01]  /*28fb0*/  FMUL.FTZ R24, R15, R194 ;  /* 0x000000c20f187220 */ /* 0x000fe20000410000 */
[----:B------:R-:W-:-:S05]  /*28fc0*/  IMAD.MOV.U32 R15, RZ, RZ, 0x2 ;  /* 0x00000002ff0f7424 */ /* 0x000fca00078e00ff */
        /* <DEDUP_REMOVED lines=10> */
.L_x_26318:
        /* <DEDUP_REMOVED lines=13> */
.L_x_26320:
[----:B------:R-:W-:Y:S05]  /*29140*/  BSYNC.RECONVERGENT B1 ;  /* 0x0000000000017941 */ /* 0x000fea0003800200 */
.L_x_26319:
        /* <DEDUP_REMOVED lines=43> */
.L_x_26317:
[----:B------:R-:W-:Y:S05]  /*29400*/  BSYNC.RECONVERGENT B0 ;  /* 0x0000000000007941 */ /* 0x000fea0003800200 */
.L_x_26316:
[----:B------:R-:W-:Y:S01]  /*29410*/  I2FP.F32.U32 R14, R17 ;  /* 0x00000011000e7245 */ /* 0x000fe20000201000 */
[----:B------:R-:W-:Y:S01]  /*29420*/  BSSY.RECONVERGENT B0, `(.L_x_26321) ;  /* 0x0000050000007945 */ /* 0x000fe20003800200 */
[----:B------:R-:W-:Y:S01]  /*29430*/  ISETP.NE.AND P3, PT, R15, 0x1, PT ;  /* 0x000000010f00780c */ /* 0x000fe20003f65270 */
[----:B------:R-:W-:Y:S01]  /*29440*/  IMAD.MOV.U32 R19, RZ, RZ, R204 ;  /* 0x000000ffff137224 */ /* 0x000fe200078e00cc */
[----:B------:R-:W-:Y:S01]  /*29450*/  FSEL R16, R24, RZ, P4 ;  /* 0x000000ff18107208 */ /* 0x000fe20002000000 */
        /* <DEDUP_REMOVED lines=19> */
.L_x_26323:
        /* <DEDUP_REMOVED lines=13> */
.L_x_26325:
[----:B------:R-:W-:Y:S05]  /*29660*/  BSYNC.RECONVERGENT B1 ;  /* 0x0000000000017941 */ /* 0x000fea0003800200 */
.L_x_26324:
        /* <DEDUP_REMOVED lines=43> */
.L_x_26322:
[----:B------:R-:W-:Y:S05]  /*29920*/  BSYNC.RECONVERGENT B0 ;  /* 0x0000000000007941 */ /* 0x000fea0003800200 */
.L_x_26321:
        /* <DEDUP_REMOVED lines=21> */
.L_x_26328:
        /* <DEDUP_REMOVED lines=13> */
.L_x_26330:
[----:B------:R-:W-:Y:S05]  /*29b50*/  BSYNC.RECONVERGENT B1 ;  /* 0x0000000000017941 */ /* 0x000fea0003800200 */
.L_x_26329:
        /* <DEDUP_REMOVED lines=43> */
.L_x_26327:
[----:B------:R-:W-:Y:S05]  /*29e10*/  BSYNC.RECONVERGENT B0 ;  /* 0x0000000000007941 */ /* 0x000fea0003800200 */
.L_x_26326:
        /* <DEDUP_REMOVED lines=23> */
.L_x_26333:
        /* <DEDUP_REMOVED lines=13> */
.L_x_26335:
[----:B------:R-:W-:Y:S05]  /*2a060*/  BSYNC.RECONVERGENT B1 ;  /* 0x0000000000017941 */ /* 0x000fea0003800200 */
.L_x_26334:
        /* <DEDUP_REMOVED lines=43> */
.L_x_26332:
[----:B------:R-:W-:Y:S05]  /*2a320*/  BSYNC.RECONVERGENT B0 ;  /* 0x0000000000007941 */ /* 0x000fea0003800200 */
.L_x_26331:
        /* <DEDUP_REMOVED lines=20> */
.L_x_26338:
        /* <DEDUP_REMOVED lines=13> */
.L_x_26340:
[----:B------:R-:W-:Y:S05]  /*2a540*/  BSYNC.RECONVERGENT B1 ;  /* 0x0000000000017941 */ /* 0x000fea0003800200 */
.L_x_26339:
        /* <DEDUP_REMOVED lines=43> */
.L_x_26337:
[----:B------:R-:W-:Y:S05]  /*2a800*/  BSYNC.RECONVERGENT B0 ;  /* 0x0000000000007941 */ /* 0x000fea0003800200 */
.L_x_26336:
        /* <DEDUP_REMOVED lines=24> */
.L_x_26343:
        /* <DEDUP_REMOVED lines=13> */
.L_x_26345:
[----:B------:R-:W-:Y:S05]  /*2aa60*/  BSYNC.RECONVERGENT B1 ;  /* 0x0000000000017941 */ /* 0x000fea0003800200 */
.L_x_26344:
        /* <DEDUP_REMOVED lines=43> */
.L_x_26342:
[----:B------:R-:W-:Y:S05]  /*2ad20*/  BSYNC.RECONVERGENT B0 ;  /* 0x0000000000007941 */ /* 0x000fea0003800200 */
.L_x_26341:
        /* <DEDUP_REMOVED lines=19> */
.L_x_26348:
        /* <DEDUP_REMOVED lines=13> */
.L_x_26350:
[----:B------:R-:W-:Y:S05]  /*2af30*/  BSYNC.RECONVERGENT B1 ;  /* 0x0000000000017941 */ /* 0x000fea0003800200 */
.L_x_26349:
        /* <DEDUP_REMOVED lines=43> */
.L_x_26347:
[----:B------:R-:W-:Y:S05]  /*2b1f0*/  BSYNC.RECONVERGENT B0 ;  /* 0x0000000000007941 */ /* 0x000fea0003800200 */
.L_x_26346:
        /* <DEDUP_REMOVED lines=23> */
.L_x_26353:
        /* <DEDUP_REMOVED lines=13> */
.L_x_26355:
[----:B------:R-:W-:Y:S05]  /*2b440*/  BSYNC.RECONVERGENT B1 ;  /* 0x0000000000017941 */ /* 0x000fea0003800200 */
.L_x_26354:
        /* <DEDUP_REMOVED lines=43> */
.L_x_26352:
[----:B------:R-:W-:Y:S05]  /*2b700*/  BSYNC.RECONVERGENT B0 ;  /* 0x0000000000007941 */ /* 0x000fea0003800200 */
.L_x_26351:
        /* <DEDUP_REMOVED lines=18> */
.L_x_26358:
        /* <DEDUP_REMOVED lines=13> */
.L_x_26360:
[----:B------:R-:W-:Y:S05]  /*2b900*/  BSYNC.RECONVERGENT B1 ;  /* 0x0000000000017941 */ /* 0x000fea0003800200 */
.L_x_26359:
        /* <DEDUP_REMOVED lines=43> */
.L_x_26357:
[----:B------:R-:W-:Y:S05]  /*2bbc0*/  BSYNC.RECONVERGENT B0 ;  /* 0x0000000000007941 */ /* 0x000fea0003800200 */
.L_x_26356:
        /* <DEDUP_REMOVED lines=24> */
.L_x_26363:
        /* <DEDUP_REMOVED lines=13> */
.L_x_26365:
[----:B------:R-:W-:Y:S05]  /*2be20*/  BSYNC.RECONVERGENT B1 ;  /* 0x0000000000017941 */ /* 0x000fea0003800200 */
.L_x_26364:
        /* <DEDUP_REMOVED lines=43> */
.L_x_26362:
[----:B------:R-:W-:Y:S05]  /*2c0e0*/  BSYNC.RECONVERGENT B0 ;  /* 0x0000000000007941 */ /* 0x000fea0003800200 */
.L_x_26361:
[----:B------:R-:W-:Y:S01]  /*2c0f0*/  I2FP.F32.U32 R19, R26 ;  /* 0x0000001a00137245 */ /* 0x000fe20000201000 */
[----:B------:R-:W-:Y:S01]  /*2c100*/  BSSY.RECONVERGENT B0, `(.L_x_26366) ;  /* 0x000004b000007945 */ /* 0x000fe20003800200 */
[----:B------:R-:W-:Y:S01]  /*2c110*/  ISETP.NE.AND P5, PT, R24, 0x1, PT ;  /* 0x000000011800780c */ /* 0x000fe20003fa5270 */
[----:B------:R-:W-:Y:S01]  /*2c120*/  IMAD.MOV.U32 R25, RZ, RZ, 0x2 ;  /* 0x00000002ff197424 */ /* 0x000fe200078e00ff */
[----:B------:R-:W-:Y:S01]  /*2c130*/  PRMT R29, R27, 0x7632, R29 ;  /* 0x000076321b1d7816 */ /* 0x000fe2000000001d */
[----:B------:R-:W-:-:S05]  /*2c140*/  FFMA.FTZ R19, R19, R7, 1.1641532182693481445e-10 ;  /* 0x2f00000013137423 */ /* 0x000fca0000010007 */
[----:B------:R-:W-:Y:S02]  /*2c150*/  FSETP.LE.FTZ.AND P4, PT, R19, R193, PT ;  /* 0x000000c11300720b */ /* 0x000fe40003f93000 */
[----:B------:R-:W-:Y:S01]  /*2c160*/  SHF.L.U32 R19, R27, 0x10, RZ ;  /* 0x000000101b137819 */ /* 0x000fe200000006ff */
[----:B------:R-:W-:-:S04]  /*2c170*/  IMAD.MOV.U32 R27, RZ, RZ, R204 ;  /* 0x000000ffff1b7224 */ /* 0x000fc800078e00cc */
        /* <DEDUP_REMOVED lines=10> */
.L_x_26368:
        /* <DEDUP_REMOVED lines=13> */
.L_x_26370:
[----:B------:R-:W-:Y:S05]  /*2c2f0*/  BSYNC.RECONVERGENT B1 ;  /* 0x0000000000017941 */ /* 0x000fea0003800200 */
.L_x_26369:
        /* <DEDUP_REMOVED lines=43> */
.L_x_26367:
[----:B------:R-:W-:Y:S05]  /*2c5b0*/  BSYNC.RECONVERGENT B0 ;  /* 0x0000000000007941 */ /* 0x000fea0003800200 */
.L_x_26366:
        /* <DEDUP_REMOVED lines=23> */
.L_x_26373:
        /* <DEDUP_REMOVED lines=13> */
.L_x_26375:
[----:B------:R-:W-:Y:S05]  /*2c800*/  BSYNC.RECONVERGENT B1 ;  /* 0x0000000000017941 */ /* 0x000fea0003800200 */
.L_x_26374:
        /* <DEDUP_REMOVED lines=43> */
.L_x_26372:
[----:B------:R-:W-:Y:S05]  /*2cac0*/  BSYNC.RECONVERGENT B0 ;  /* 0x0000000000007941 */ /* 0x000fea0003800200 */
.L_x_26371:
        /* <DEDUP_REMOVED lines=18> */
.L_x_26378:
        /* <DEDUP_REMOVED lines=16> */
.L_x_26380:
[----:B------:R-:W-:Y:S05]  /*2ccf0*/  BSYNC.RECONVERGENT B1 ;  /* 0x0000000000017941 */ /* 0x000fea0003800200 */
.L_x_26379:
        /* <DEDUP_REMOVED lines=43> */
.L_x_26377:
[----:B------:R-:W-:Y:S05]  /*2cfb0*/  BSYNC.RECONVERGENT B0 ;  /* 0x0000000000007941 */ /* 0x000fea0003800200 */
.L_x_26376:
        /* <DEDUP_REMOVED lines=13> */
.L_x_26300:
        /* <DEDUP_REMOVED lines=16> */
.L_x_26384:
        /* <DEDUP_REMOVED lines=13> */
.L_x_26386:
[----:B------:R-:W-:Y:S05]  /*2d260*/  BSYNC.RECONVERGENT B1 ;  /* 0x0000000000017941 */ /* 0x000fea0003800200 */
.L_x_26385:
        /* <DEDUP_REMOVED lines=43> */
.L_x_26383:
[----:B------:R-:W-:Y:S05]  /*2d520*/  BSYNC.RECONVERGENT B0 ;  /* 0x0000000000007941 */ /* 0x000fea0003800200 */
.L_x_26382:
        /* <DEDUP_REMOVED lines=20> */
.L_x_26389:
        /* <DEDUP_REMOVED lines=13> */
.L_x_26391:
[----:B------:R-:W-:Y:S05]  /*2d740*/  BSYNC.RECONVERGENT B1 ;  /* 0x0000000000017941 */ /* 0x000fea0003800200 */
.L_x_26390:
        /* <DEDUP_REMOVED lines=43> */
.L_x_26388:
[----:B------:R-:W-:Y:S05]  /*2da00*/  BSYNC.RECONVERGENT B0 ;  /* 0x0000000000007941 */ /* 0x000fea0003800200 */
.L_x_26387:
        /* <DEDUP_REMOVED lines=19> */
.L_x_26394:
        /* <DEDUP_REMOVED lines=13> */
.L_x_26396:
[----:B------:R-:W-:Y:S05]  /*2dc10*/  BSYNC.RECONVERGENT B1 ;  /* 0x0000000000017941 */ /* 0x000fea0003800200 */
.L_x_26395:
        /* <DEDUP_REMOVED lines=43> */
.L_x_26393:
[----:B------:R-:W-:Y:S05]  /*2ded0*/  BSYNC.RECONVERGENT B0 ;  /* 0x0000000000007941 */ /* 0x000fea0003800200 */
.L_x_26392:
        /* <DEDUP_REMOVED lines=20> */
.L_x_26399:
        /* <DEDUP_REMOVED lines=13> */
.L_x_26401:
[----:B------:R-:W-:Y:S05]  /*2e0f0*/  BSYNC.RECONVERGENT B1 ;  /* 0x0000000000017941 */ /* 0x000fea0003800200 */
.L_x_26400:
        /* <DEDUP_REMOVED lines=43> */
.L_x_26398:
[----:B------:R-:W-:Y:S05]  /*2e3b0*/  BSYNC.RECONVERGENT B0 ;  /* 0x0000000000007941 */ /* 0x000fea0003800200 */
.L_x_26397:
        /* <DEDUP_REMOVED lines=19> */
.L_x_26404:
        /* <DEDUP_REMOVED lines=13> */
.L_x_26406:
[----:B------:R-:W-:Y:S05]  /*2e5c0*/  BSYNC.RECONVERGENT B1 ;  /* 0x0000000000017941 */ /* 0x000fea0003800200 */
.L_x_26405:
        /* <DEDUP_REMOVED lines=43> */
.L_x_26403:
[----:B------:R-:W-:Y:S05]  /*2e880*/  BSYNC.RECONVERGENT B0 ;  /* 0x0000000000007941 */ /* 0x000fea0003800200 */
.L_x_26402:
        /* <DEDUP_REMOVED lines=18> */
.L_x_26409:
        /* <DEDUP_REMOVED lines=13> */
.L_x_26411:
[----:B------:R-:W-:Y:S05]  /*2ea80*/  BSYNC.RECONVERGENT B1 ;  /* 0x0000000000017941 */ /* 0x000fea0003800200 */
.L_x_26410:
        /* <DEDUP_REMOVED lines=43> */
.L_x_26408:
[----:B------:R-:W-:Y:S05]  /*2ed40*/  BSYNC.RECONVERGENT B0 ;  /* 0x0000000000007941 */ /* 0x000fea0003800200 */
.L_x_26407:
        /* <DEDUP_REMOVED lines=17> */
.L_x_26414:
        /* <DEDUP_REMOVED lines=13> */
.L_x_26416:
[----:B------:R-:W-:Y:S05]  /*2ef30*/  BSYNC.RECONVERGENT B1 ;  /* 0x0000000000017941 */ /* 0x000fea0003800200 */
.L_x_26415:
        /* <DEDUP_REMOVED lines=43> */
.L_x_26413:
[----:B------:R-:W-:Y:S05]  /*2f1f0*/  BSYNC.RECONVERGENT B0 ;  /* 0x0000000000007941 */ /* 0x000fea0003800200 */
.L_x_26412:
        /* <DEDUP_REMOVED lines=18> */
.L_x_26419:
        /* <DEDUP_REMOVED lines=13> */
.L_x_26421:
[----:B------:R-:W-:Y:S05]  /*2f3f0*/  BSYNC.RECONVERGENT B1 ;  /* 0x0000000000017941 */ /* 0x000fea0003800200 */
.L_x_26420:
        /* <DEDUP_REMOVED lines=43> */
.L_x_26418:
[----:B------:R-:W-:Y:S05]  /*2f6b0*/  BSYNC.RECONVERGENT B0 ;  /* 0x0000000000007941 */ /* 0x000fea0003800200 */
.L_x_26417:
        /* <DEDUP_REMOVED lines=42> */
.L_x_26381:
        /* <DEDUP_REMOVED lines=42> */
.L_x_26422:
        /* <DEDUP_REMOVED lines=27> */
.L_x_26426:
        /* <DEDUP_REMOVED lines=13> */
.L_x_26428:
[----:B------:R-:W-:Y:S05]  /*2fe80*/  BSYNC.RECONVERGENT B1 ;  /* 0x0000000000017941 */ /* 0x000fea0003800200 */
.L_x_26427:
        /* <DEDUP_REMOVED lines=43> */
.L_x_26425:
[----:B------:R-:W-:Y:S05]  /*30140*/  BSYNC.RECONVERGENT B0 ;  /* 0x0000000000007941 */ /* 0x000fea0003800200 */
.L_x_26424:
        /* <DEDUP_REMOVED lines=21> */
.L_x_26431:
        /* <DEDUP_REMOVED lines=13> */
.L_x_26433:
[----:B------:R-:W-:Y:S05]  /*30370*/  BSYNC.RECONVERGENT B1 ;  /* 0x0000000000017941 */ /* 0x000fea0003800200 */
.L_x_26432:
        /* <DEDUP_REMOVED lines=43> */
.L_x_26430:
[----:B------:R-:W-:Y:S05]  /*30630*/  BSYNC.RECONVERGENT B0 ;  /* 0x0000000000007941 */ /* 0x000fea0003800200 */
.L_x_26429:
        /* <DEDUP_REMOVED lines=23> */
.L_x_26436:
        /* <DEDUP_REMOVED lines=13> */
.L_x_26438:
[----:B------:R-:W-:Y:S05]  /*30880*/  BSYNC.RECONVERGENT B1 ;  /* 0x0000000000017941 */ /* 0x000fea0003800200 */
.L_x_26437:
        /* <DEDUP_REMOVED lines=43> */
.L_x_26435:
[----:B------:R-:W-:Y:S05]  /*30b40*/  BSYNC.RECONVERGENT B0 ;  /* 0x0000000000007941 */ /* 0x000fea0003800200 */
.L_x_26434:
        /* <DEDUP_REMOVED lines=20> */
.L_x_26441:
        /* <DEDUP_REMOVED lines=13> */
.L_x_26443:
[----:B------:R-:W-:Y:S05]  /*30d60*/  BSYNC.RECONVERGENT B1 ;  /* 0x0000000000017941 */ /* 0x000fea0003800200 */
.L_x_26442:
        /* <DEDUP_REMOVED lines=43> */
.L_x_26440:
[----:B------:R-:W-:Y:S05]  /*31020*/  BSYNC.RECONVERGENT B0 ;  /* 0x0000000000007941 */ /* 0x000fea0003800200 */
.L_x_26439:
        /* <DEDUP_REMOVED lines=24> */
.L_x_26446:
        /* <DEDUP_REMOVED lines=13> */
.L_x_26448:
[----:B------:R-:W-:Y:S05]  /*31280*/  BSYNC.RECONVERGENT B1 ;  /* 0x0000000000017941 */ /* 0x000fea0003800200 */
.L_x_26447:
        /* <DEDUP_REMOVED lines=43> */
.L_x_26445:
[----:B------:R-:W-:Y:S05]  /*31540*/  BSYNC.RECONVERGENT B0 ;  /* 0x0000000000007941 */ /* 0x000fea0003800200 */
.L_x_26444:
        /* <DEDUP_REMOVED lines=21> */
.L_x_26451:
        /* <DEDUP_REMOVED lines=13> */
.L_x_26453:
[----:B------:R-:W-:Y:S05]  /*31770*/  BSYNC.RECONVERGENT B1 ;  /* 0x0000000000017941 */ /* 0x000fea0003800200 */
.L_x_26452:
        /* <DEDUP_REMOVED lines=43> */
.L_x_26450:
[----:B------:R-:W-:Y:S05]  /*31a30*/  BSYNC.RECONVERGENT B0 ;  /* 0x0000000000007941 */ /* 0x000fea0003800200 */
.L_x_26449:
        /* <DEDUP_REMOVED lines=23> */
.L_x_26456:
        /* <DEDUP_REMOVED lines=13> */
.L_x_26458:
[----:B------:R-:W-:Y:S05]  /*31c80*/  BSYNC.RECONVERGENT B1 ;  /* 0x0000000000017941 */ /* 0x000fea0003800200 */
.L_x_26457:
        /* <DEDUP_REMOVED lines=43> */
.L_x_26455:
[----:B------:R-:W-:Y:S05]  /*31f40*/  BSYNC.RECONVERGENT B0 ;  /* 0x0000000000007941 */ /* 0x000fea0003800200 */
.L_x_26454:
        /* <DEDUP_REMOVED lines=20> */
.L_x_26461:
        /* <DEDUP_REMOVED lines=13> */
.L_x_26463:
[----:B------:R-:W-:Y:S05]  /*32160*/  BSYNC.RECONVERGENT B1 ;  /* 0x0000000000017941 */ /* 0x000fea0003800200 */
.L_x_26462:
        /* <DEDUP_REMOVED lines=43> */
.L_x_26460:
[----:B------:R-:W-:Y:S05]  /*32420*/  BSYNC.RECONVERGENT B0 ;  /* 0x0000000000007941 */ /* 0x000fea0003800200 */
.L_x_26459:
[----:B------:R-:W-:Y:S01]  /*32430*/  I2FP.F32.U32 R16, R19 ;  /* 0x0000001300107245 */ /* 0x000fe20000201000 */
[----:B------:R-:W-:Y:S01]  /*32440*/  BSSY.RECONVERGENT B0, `(.L_x_26464) ;  /* 0x0000050000007945 */ /* 0x000fe20003800200 */
[----:B------:R-:W-:Y:S01]  /*32450*/  FSEL R18, R28, RZ, P4 ;  /* 0x000000ff1c127208 */ /* 0x000fe20002000000 */
[----:B------:R-:W-:Y:S02]  /*32460*/  IMAD.MOV.U32 R25, RZ, RZ, R204 ;  /* 0x000000ffff197224 */ /* 0x000fe400078e00cc */
        /* <DEDUP_REMOVED lines=20> */
.L_x_26466:
        /* <DEDUP_REMOVED lines=13> */
.L_x_26468:
[----:B------:R-:W-:Y:S05]  /*32680*/  BSYNC.RECONVERGENT B1 ;  /* 0x0000000000017941 */ /* 0x000fea0003800200 */
.L_x_26467:
        /* <DEDUP_REMOVED lines=43> */
.L_x_26465:
[----:B------:R-:W-:Y:S05]  /*32940*/  BSYNC.RECONVERGENT B0 ;  /* 0x0000000000007941 */ /* 0x000fea0003800200 */
.L_x_26464:
        /* <DEDUP_REMOVED lines=19> */
.L_x_26471:
        /* <DEDUP_REMOVED lines=13> */
.L_x_26473:
[----:B------:R-:W-:Y:S05]  /*32b50*/  BSYNC.RECONVERGENT B1 ;  /* 0x0000000000017941 */ /* 0x000fea0003800200 */
.L_x_26472:
        /* <DEDUP_REMOVED lines=43> */
.L_x_26470:
[----:B------:R-:W-:Y:S05]  /*32e10*/  BSYNC.RECONVERGENT B0 ;  /* 0x0000000000007941 */ /* 0x000fea0003800200 */
.L_x_26469:
        /* <DEDUP_REMOVED lines=23> */
.L_x_26476:
        /* <DEDUP_REMOVED lines=13> */
.L_x_26478:
[----:B------:R-:W-:Y:S05]  /*33060*/  BSYNC.RECONVERGENT B1 ;  /* 0x0000000000017941 */ /* 0x000fea0003800200 */
.L_x_26477:
        /* <DEDUP_REMOVED lines=43> */
.L_x_26475:
[----:B------:R-:W-:Y:S05]  /*33320*/  BSYNC.RECONVERGENT B0 ;  /* 0x0000000000007941 */ /* 0x000fea0003800200 */
.L_x_26474:
        /* <DEDUP_REMOVED lines=18> */
.L_x_26481:
        /* <DEDUP_REMOVED lines=13> */
.L_x_26483:
[----:B------:R-:W-:Y:S05]  /*33520*/  BSYNC.RECONVERGENT B1 ;  /* 0x0000000000017941 */ /* 0x000fea0003800200 */
.L_x_26482:
        /* <DEDUP_REMOVED lines=43> */
.L_x_26480:
[----:B------:R-:W-:Y:S05]  /*337e0*/  BSYNC.RECONVERGENT B0 ;  /* 0x0000000000007941 */ /* 0x000fea0003800200 */
.L_x_26479:
        /* <DEDUP_REMOVED lines=24> */
.L_x_26486:
        /* <DEDUP_REMOVED lines=13> */
.L_x_26488:
[----:B------:R-:W-:Y:S05]  /*33a40*/  BSYNC.RECONVERGENT B1 ;  /* 0x0000000000017941 */ /* 0x000fea0003800200 */
.L_x_26487:
        /* <DEDUP_REMOVED lines=43> */
.L_x_26485:
[----:B------:R-:W-:Y:S05]  /*33d00*/  BSYNC.RECONVERGENT B0 ;  /* 0x0000000000007941 */ /* 0x000fea0003800200 */
.L_x_26484:
        /* <DEDUP_REMOVED lines=19> */
.L_x_26491:
        /* <DEDUP_REMOVED lines=13> */
.L_x_26493:
[----:B------:R-:W-:Y:S05]  /*33f10*/  BSYNC.RECONVERGENT B1 ;  /* 0x0000000000017941 */ /* 0x000fea0003800200 */
.L_x_26492:
        /* <DEDUP_REMOVED lines=43> */
.L_x_26490:
[----:B------:R-:W-:Y:S05]  /*341d0*/  BSYNC.RECONVERGENT B0 ;  /* 0x0000000000007941 */ /* 0x000fea0003800200 */
.L_x_26489:
        /* <DEDUP_REMOVED lines=23> */
.L_x_26496:
        /* <DEDUP_REMOVED lines=13> */
.L_x_26498:
[----:B------:R-:W-:Y:S05]  /*34420*/  BSYNC.RECONVERGENT B1 ;  /* 0x0000000000017941 */ /* 0x000fea0003800200 */
.L_x_26497:
        /* <DEDUP_REMOVED lines=43> */
.L_x_26495:
[----:B------:R-:W-:Y:S05]  /*346e0*/  BSYNC.RECONVERGENT B0 ;  /* 0x0000000000007941 */ /* 0x000fea0003800200 */
.L_x_26494:
        /* <DEDUP_REMOVED lines=18> */
.L_x_26501:
        /* <DEDUP_REMOVED lines=16> */
.L_x_26503:
[----:B------:R-:W-:Y:S05]  /*34910*/  BSYNC.RECONVERGENT B1 ;  /* 0x0000000000017941 */ /* 0x000fea0003800200 */
.L_x_26502:
        /* <DEDUP_REMOVED lines=43> */
.L_x_26500:
[----:B------:R-:W-:Y:S05]  /*34bd0*/  BSYNC.RECONVERGENT B0 ;  /* 0x0000000000007941 */ /* 0x000fea0003800200 */
.L_x_26499:
        /* <DEDUP_REMOVED lines=13> */
.L_x_26423:
        /* <DEDUP_REMOVED lines=16> */
.L_x_26507:
        /* <DEDUP_REMOVED lines=13> */
.L_x_26509:
[----:B------:R-:W-:Y:S05]  /*34e80*/  BSYNC.RECONVERGENT B1 ;  /* 0x0000000000017941 */ /* 0x000fea0003800200 */
.L_x_26508:
        /* <DEDUP_REMOVED lines=43> */
.L_x_26506:
[----:B------:R-:W-:Y:S05]  /*35140*/  BSYNC.RECONVERGENT B0 ;  /* 0x0000000000007941 */ /* 0x000fea0003800200 */
.L_x_26505:
        /* <DEDUP_REMOVED lines=20> */
.L_x_26512:
        /* <DEDUP_REMOVED lines=13> */
.L_x_26514:
[----:B------:R-:W-:Y:S05]  /*35360*/  BSYNC.RECONVERGENT B1 ;  /* 0x0000000000017941 */ /* 0x000fea0003800200 */
.L_x_26513:
        /* <DEDUP_REMOVED lines=43> */
.L_x_26511:
[----:B------:R-:W-:Y:S05]  /*35620*/  BSYNC.RECONVERGENT B0 ;  /* 0x0000000000007941 */ /* 0x000fea0003800200 */
.L_x_26510:
        /* <DEDUP_REMOVED lines=19> */
.L_x_26517:
        /* <DEDUP_REMOVED lines=13> */
.L_x_26519:
[----:B------:R-:W-:Y:S05]  /*35830*/  BSYNC.RECONVERGENT B1 ;  /* 0x0000000000017941 */ /* 0x000fea0003800200 */
.L_x_26518:
        /* <DEDUP_REMOVED lines=43> */
.L_x_26516:
[----:B------:R-:W-:Y:S05]  /*35af0*/  BSYNC.RECONVERGENT B0 ;  /* 0x0000000000007941 */ /* 0x000fea0003800200 */
.L_x_26515:
        /* <DEDUP_REMOVED lines=20> */
.L_x_26522:
        /* <DEDUP_REMOVED lines=13> */
.L_x_26524:
[----:B------:R-:W-:Y:S05]  /*35d10*/  BSYNC.RECONVERGENT B1 ;  /* 0x0000000000017941 */ /* 0x000fea0003800200 */
.L_x_26523:
        /* <DEDUP_REMOVED lines=43> */
.L_x_26521:
[----:B------:R-:W-:Y:S05]  /*35fd0*/  BSYNC.RECONVERGENT B0 ;  /* 0x0000000000007941 */ /* 0x000fea0003800200 */
.L_x_26520:
        /* <DEDUP_REMOVED lines=19> */
.L_x_26527:
        /* <DEDUP_REMOVED lines=13> */
.L_x_26529:
[----:B------:R-:W-:Y:S05]  /*361e0*/  BSYNC.RECONVERGENT B1 ;  /* 0x0000000000017941 */ /* 0x000fea0003800200 */
.L_x_26528:
        /* <DEDUP_REMOVED lines=43> */
.L_x_26526:
[----:B------:R-:W-:Y:S05]  /*364a0*/  BSYNC.RECONVERGENT B0 ;  /* 0x0000000000007941 */ /* 0x000fea0003800200 */
.L_x_26525:
        /* <DEDUP_REMOVED lines=18> */
.L_x_26532:
        /* <DEDUP_REMOVED lines=13> */
.L_x_26534:
[----:B------:R-:W-:Y:S05]  /*366a0*/  BSYNC.RECONVERGENT B1 ;  /* 0x0000000000017941 */ /* 0x000fea0003800200 */
.L_x_26533:
        /* <DEDUP_REMOVED lines=43> */
.L_x_26531:
[----:B------:R-:W-:Y:S05]  /*36960*/  BSYNC.RECONVERGENT B0 ;  /* 0x0000000000007941 */ /* 0x000fea0003800200 */
.L_x_26530:
        /* <DEDUP_REMOVED lines=17> */
.L_x_26537:
        /* <DEDUP_REMOVED lines=13> */
.L_x_26539:
[----:B------:R-:W-:Y:S05]  /*36b50*/  BSYNC.RECONVERGENT B1 ;  /* 0x0000000000017941 */ /* 0x000fea0003800200 */
.L_x_26538:
        /* <DEDUP_REMOVED lines=43> */
.L_x_26536:
[----:B------:R-:W-:Y:S05]  /*36e10*/  BSYNC.RECONVERGENT B0 ;  /* 0x0000000000007941 */ /* 0x000fea0003800200 */
.L_x_26535:
        /* <DEDUP_REMOVED lines=18> */
.L_x_26542:
        /* <DEDUP_REMOVED lines=13> */
.L_x_26544:
[----:B------:R-:W-:Y:S05]  /*37010*/  BSYNC.RECONVERGENT B1 ;  /* 0x0000000000017941 */ /* 0x000fea0003800200 */
.L_x_26543:
        /* <DEDUP_REMOVED lines=43> */
.L_x_26541:
[----:B------:R-:W-:Y:S05]  /*372d0*/  BSYNC.RECONVERGENT B0 ;  /* 0x0000000000007941 */ /* 0x000fea0003800200 */
.L_x_26540:
        /* <DEDUP_REMOVED lines=42> */
.L_x_26504:
        /* <DEDUP_REMOVED lines=42> */
.L_x_26545:
        /* <DEDUP_REMOVED lines=27> */
.L_x_26549:
        /* <DEDUP_REMOVED lines=13> */
.L_x_26551:
[----:B------:R-:W-:Y:S05]  /*37aa0*/  BSYNC.RECONVERGENT B1 ;  /* 0x0000000000017941 */ /* 0x000fea0003800200 */
.L_x_26550:
        /* <DEDUP_REMOVED lines=43> */
.L_x_26548:
[----:B------:R-:W-:Y:S05]  /*37d60*/  BSYNC.RECONVERGENT B0 ;  /* 0x0000000000007941 */ /* 0x000fea0003800200 */
.L_x_26547:
        /* <DEDUP_REMOVED lines=21> */
.L_x_26554:
        /* <DEDUP_REMOVED lines=13> */
.L_x_26556:
[----:B------:R-:W-:Y:S05]  /*37f90*/  BSYNC.RECONVERGENT B1 ;  /* 0x0000000000017941 */ /* 0x000fea0003800200 */
.L_x_26555:
        /* <DEDUP_REMOVED lines=43> */
.L_x_26553:
[----:B------:R-:W-:Y:S05]  /*38250*/  BSYNC.RECONVERGENT B0 ;  /* 0x0000000000007941 */ /* 0x000fea0003800200 */
.L_x_26552:
        /* <DEDUP_REMOVED lines=23> */
.L_x_26559:
        /* <DEDUP_REMOVED lines=13> */
.L_x_26561:
[----:B------:R-:W-:Y:S05]  /*384a0*/  BSYNC.RECONVERGENT B1 ;  /* 0x0000000000017941 */ /* 0x000fea0003800200 */
.L_x_26560:
        /* <DEDUP_REMOVED lines=43> */
.L_x_26558:
[----:B------:R-:W-:Y:S05]  /*38760*/  BSYNC.RECONVERGENT B0 ;  /* 0x0000000000007941 */ /* 0x000fea0003800200 */
.L_x_26557:
[----:B------:R-:W-:Y:S01]  /*38770*/  I2FP.F32.U32 R15, R17 ;  /* 0x00000011000f7245 */ /* 0x000fe20000201000 */
[----:B------:R-:W-:Y:S01]  /*38780*/  BSSY.RECONVERGENT B0, `(.L_x_26562) ;  /* 0x000004c000007945 */ /* 0x000fe20003800200 */
[----:B------:R-:W-:Y:S02]  /*38790*/  ISETP.NE.AND P2, PT, R14, 0x1, PT ;  /* 0x000000010e00780c */ /* 0x000fe40003f45270 */
[----:B------:R-:W-:Y:S01]  /*387a0*/  LOP3.LUT R21, R21, 0xfffffff7, RZ, 0xc0, !PT ;  /* 0xfffffff715157812 */ /* 0x000fe200078ec0ff */
[----:B------:R-:W-:Y:S01]  /*387b0*/  FFMA.FTZ R15, R15, R7, 1.1641532182693481445e-10 ;  /* 0x2f0000000f0f7423 */ /* 0x000fe20000010007 */
[----:B------:R-:W-:-:S04]  /*387c0*/  MOV R17, R204 ;  /* 0x000000cc00117202 */ /* 0x000fc80000000f00 */
[----:B------:R-:W-:Y:S01]  /*387d0*/  FSETP.LE.FTZ.AND P4, PT, R15, R193, PT ;  /* 0x000000c10f00720b */ /* 0x000fe20003f93000 */
[----:B------:R-:W-:-:S04]  /*387e0*/  IMAD.U32 R15, R24, 0x10000, RZ ;  /* 0x00010000180f7824 */ /* 0x000fc800078e00ff */
[----:B------:R-:W-:Y:S01]  /*387f0*/  FMUL.FTZ R24, R15, R194 ;  /* 0x000000c20f187220 */ /* 0x000fe20000410000 */
[----:B------:R-:W-:-:S07]  /*38800*/  IMAD.MOV.U32 R15, RZ, RZ, 0x2 ;  /* 0x00000002ff0f7424 */ /* 0x000fce00078e00ff */
        /* <DEDUP_REMOVED lines=10> */
.L_x_26564:
        /* <DEDUP_REMOVED lines=13> */
.L_x_26566:
[----:B------:R-:W-:Y:S05]  /*38980*/  BSYNC.RECONVERGENT B1 ;  /* 0x0000000000017941 */ /* 0x000fea0003800200 */
.L_x_26565:
        /* <DEDUP_REMOVED lines=43> */
.L_x_26563:
[----:B------:R-:W-:Y:S05]  /*38c40*/  BSYNC.RECONVERGENT B0 ;  /* 0x0000000000007941 */ /* 0x000fea0003800200 */
.L_x_26562:
[----:B------:R-:W-:Y:S01]  /*38c50*/  I2FP.F32.U32 R14, R17 ;  /* 0x00000011000e7245 */ /* 0x000fe20000201000 */
[----:B------:R-:W-:Y:S01]  /*38c60*/  BSSY.RECONVERGENT B0, `(.L_x_26567) ;  /* 0x0000050000007945 */ /* 0x000fe20003800200 */
[----:B------:R-:W-:Y:S02]  /*38c70*/  ISETP.NE.AND P3, PT, R15, 0x1, PT ;  /* 0x000000010f00780c */ /* 0x000fe40003f65270 */
[----:B------:R-:W-:Y:S01]  /*38c80*/  FSEL R16, R24, RZ, P4 ;  /* 0x000000ff18107208 */ /* 0x000fe20002000000 */
[----:B------:R-:W-:Y:S01]  /*38c90*/  FFMA.FTZ R14, R14, R7, 1.1641532182693481445e-10 ;  /* 0x2f0000000e0e7423 */ /* 0x000fe20000010007 */
[----:B------:R-:W-:-:S04]  /*38ca0*/  MOV R19, R204 ;  /* 0x000000cc00137202 */ /* 0x000fc80000000f00 */
[----:B------:R-:W-:Y:S02]  /*38cb0*/  FSETP.GTU.FTZ.AND P2, PT, R14, R193, PT ;  /* 0x000000c10e00720b */ /* 0x000fe40003f5c000 */
[----:B------:R-:W-:-:S05]  /*38cc0*/  PRMT R14, R108, 0x7632, R14 ;  /* 0x000076326c0e7816 */ /* 0x000fca000000000e */
        /* <DEDUP_REMOVED lines=16> */
.L_x_26569:
        /* <DEDUP_REMOVED lines=13> */
.L_x_26571:
[----:B------:R-:W-:Y:S05]  /*38ea0*/  BSYNC.RECONVERGENT B1 ;  /* 0x0000000000017941 */ /* 0x000fea0003800200 */
.L_x_26570:
        /* <DEDUP_REMOVED lines=43> */
.L_x_26568:
[----:B------:R-:W-:Y:S05]  /*39160*/  BSYNC.RECONVERGENT B0 ;  /* 0x0000000000007941 */ /* 0x000fea0003800200 */
.L_x_26567:
        /* <DEDUP_REMOVED lines=21> */
.L_x_26574:
        /* <DEDUP_REMOVED lines=13> */
.L_x_26576:
[----:B------:R-:W-:Y:S05]  /*39390*/  BSYNC.RECONVERGENT B1 ;  /* 0x0000000000017941 */ /* 0x000fea0003800200 */
.L_x_26575:
        /* <DEDUP_REMOVED lines=43> */
.L_x_26573:
[----:B------:R-:W-:Y:S05]  /*39650*/  BSYNC.RECONVERGENT B0 ;  /* 0x0000000000007941 */ /* 0x000fea0003800200 */
.L_x_26572:
        /* <DEDUP_REMOVED lines=23> */
.L_x_26579:
        /* <DEDUP_REMOVED lines=13> */
.L_x_26581:
[----:B------:R-:W-:Y:S05]  /*398a0*/  BSYNC.RECONVERGENT B1 ;  /* 0x0000000000017941 */ /* 0x000fea0003800200 */
.L_x_26580:
        /* <DEDUP_REMOVED lines=43> */
.L_x_26578:
[----:B------:R-:W-:Y:S05]  /*39b60*/  BSYNC.RECONVERGENT B0 ;  /* 0x0000000000007941 */ /* 0x000fea0003800200 */
.L_x_26577:
        /* <DEDUP_REMOVED lines=20> */
.L_x_26584:
        /* <DEDUP_REMOVED lines=13> */
.L_x_26586:
[----:B------:R-:W-:Y:S05]  /*39d80*/  BSYNC.RECONVERGENT B1 ;  /* 0x0000000000017941 */ /* 0x000fea0003800200 */
.L_x_26585:
        /* <DEDUP_REMOVED lines=43> */
.L_x_26583:
[----:B------:R-:W-:Y:S05]  /*3a040*/  BSYNC.RECONVERGENT B0 ;  /* 0x0000000000007941 */ /* 0x000fea0003800200 */
.L_x_26582:
        /* <DEDUP_REMOVED lines=24> */
.L_x_26589:
        /* <DEDUP_REMOVED lines=13> */
.L_x_26591:
[----:B------:R-:W-:Y:S05]  /*3a2a0*/  BSYNC.RECONVERGENT B1 ;  /* 0x0000000000017941 */ /* 0x000fea0003800200 */
.L_x_26590:
        /* <DEDUP_REMOVED lines=43> */
.L_x_26588:
[----:B------:R-:W-:Y:S05]  /*3a560*/  BSYNC.RECONVERGENT B0 ;  /* 0x0000000000007941 */ /* 0x000fea0003800200 */
.L_x_26587:
        /* <DEDUP_REMOVED lines=19> */
.L_x_26594:
        /* <DEDUP_REMOVED lines=13> */
.L_x_26596:
[----:B------:R-:W-:Y:S05]  /*3a770*/  BSYNC.RECONVERGENT B1 ;  /* 0x0000000000017941 */ /* 0x000fea0003800200 */
.L_x_26595:
        /* <DEDUP_REMOVED lines=43> */
.L_x_26593:
[----:B------:R-:W-:Y:S05]  /*3aa30*/  BSYNC.RECONVERGENT B0 ;  /* 0x0000000000007941 */ /* 0x000fea0003800200 */
.L_x_26592:
        /* <DEDUP_REMOVED lines=23> */
.L_x_26599:
        /* <DEDUP_REMOVED lines=13> */
.L_x_26601:
[----:B------:R-:W-:Y:S05]  /*3ac80*/  BSYNC.RECONVERGENT B1 ;  /* 0x0000000000017941 */ /* 0x000fea0003800200 */
.L_x_26600:
        /* <DEDUP_REMOVED lines=43> */
.L_x_26598:
[----:B------:R-:W-:Y:S05]  /*3af40*/  BSYNC.RECONVERGENT B0 ;  /* 0x0000000000007941 */ /* 0x000fea0003800200 */
.L_x_26597:
        /* <DEDUP_REMOVED lines=18> */
.L_x_26604:
        /* <DEDUP_REMOVED lines=13> */
.L_x_26606:
[----:B------:R-:W-:Y:S05]  /*3b140*/  BSYNC.RECONVERGENT B1 ;  /* 0x0000000000017941 */ /* 0x000fea0003800200 */
.L_x_26605:
        /* <DEDUP_REMOVED lines=43> */
.L_x_26603:
[----:B------:R-:W-:Y:S05]  /*3b400*/  BSYNC.RECONVERGENT B0 ;  /* 0x0000000000007941 */ /* 0x000fea0003800200 */
.L_x_26602:
        /* <DEDUP_REMOVED lines=24> */
.L_x_26609:
        /* <DEDUP_REMOVED lines=13> */
.L_x_26611:
[----:B------:R-:W-:Y:S05]  /*3b660*/  BSYNC.RECONVERGENT B1 ;  /* 0x0000000000017941 */ /* 0x000fea0003800200 */
.L_x_26610:
        /* <DEDUP_REMOVED lines=43> */
.L_x_26608:
[----:B------:R-:W-:Y:S05]  /*3b920*/  BSYNC.RECONVERGENT B0 ;  /* 0x0000000000007941 */ /* 0x000fea0003800200 */
.L_x_26607:
        /* <DEDUP_REMOVED lines=19> */
.L_x_26614:
        /* <DEDUP_REMOVED lines=13> */
.L_x_26616:
[----:B------:R-:W-:Y:S05]  /*3bb30*/  BSYNC.RECONVERGENT B1 ;  /* 0x0000000000017941 */ /* 0x000fea0003800200 */
.L_x_26615:
        /* <DEDUP_REMOVED lines=43> */
.L_x_26613:
[----:B------:R-:W-:Y:S05]  /*3bdf0*/  BSYNC.RECONVERGENT B0 ;  /* 0x0000000000007941 */ /* 0x000fea0003800200 */
.L_x_26612:
        /* <DEDUP_REMOVED lines=23> */
.L_x_26619:
        /* <DEDUP_REMOVED lines=13> */
.L_x_26621:
[----:B------:R-:W-:Y:S05]  /*3c040*/  BSYNC.RECONVERGENT B1 ;  /* 0x0000000000017941 */ /* 0x000fea0003800200 */
.L_x_26620:
        /* <DEDUP_REMOVED lines=43> */
.L_x_26618:
[----:B------:R-:W-:Y:S05]  /*3c300*/  BSYNC.RECONVERGENT B0 ;  /* 0x0000000000007941 */ /* 0x000fea0003800200 */
.L_x_26617:
        /* <DEDUP_REMOVED lines=18> */
.L_x_26624:
        /* <DEDUP_REMOVED lines=16> */
.L_x_26626:
[----:B------:R-:W-:Y:S05]  /*3c530*/  BSYNC.RECONVERGENT B1 ;  /* 0x0000000000017941 */ /* 0x000fea0003800200 */
.L_x_26625:
        /* <DEDUP_REMOVED lines=43> */
.L_x_26623:
[----:B------:R-:W-:Y:S05]  /*3c7f0*/  BSYNC.RECONVERGENT B0 ;  /* 0x0000000000007941 */ /* 0x000fea0003800200 */
.L_x_26622:
        /* <DEDUP_REMOVED lines=13> */
.L_x_26546:
        /* <DEDUP_REMOVED lines=16> */
.L_x_26630:
        /* <DEDUP_REMOVED lines=13> */
.L_x_26632:
[----:B------:R-:W-:Y:S05]  /*3caa0*/  BSYNC.RECONVERGENT B1 ;  /* 0x0000000000017941 */ /* 0x000fea0003800200 */
.L_x_26631:
        /* <DEDUP_REMOVED lines=43> */
.L_x_26629:
[----:B------:R-:W-:Y:S05]  /*3cd60*/  BSYNC.RECONVERGENT B0 ;  /* 0x0000000000007941 */ /* 0x000fea0003800200 */
.L_x_26628:
        /* <DEDUP_REMOVED lines=20> */
.L_x_26635:
        /* <DEDUP_REMOVED lines=13> */
.L_x_26637:
[----:B------:R-:W-:Y:S05]  /*3cf80*/  BSYNC.RECONVERGENT B1 ;  /* 0x0000000000017941 */ /* 0x000fea0003800200 */
.L_x_26636:
        /* <DEDUP_REMOVED lines=43> */
.L_x_26634:
[----:B------:R-:W-:Y:S05]  /*3d240*/  BSYNC.RECONVERGENT B0 ;  /* 0x0000000000007941 */ /* 0x000fea0003800200 */
.L_x_26633:
        /* <DEDUP_REMOVED lines=19> */
.L_x_26640:
        /* <DEDUP_REMOVED lines=13> */
.L_x_26642:
[----:B------:R-:W-:Y:S05]  /*3d450*/  BSYNC.RECONVERGENT B1 ;  /* 0x0000000000017941 */ /* 0x000fea0003800200 */
.L_x_26641:
        /* <DEDUP_REMOVED lines=43> */
.L_x_26639:
[----:B------:R-:W-:Y:S05]  /*3d710*/  BSYNC.RECONVERGENT B0 ;  /* 0x0000000000007941 */ /* 0x000fea0003800200 */
.L_x_26638:
        /* <DEDUP_REMOVED lines=20> */
.L_x_26645:
        /* <DEDUP_REMOVED lines=13> */
.L_x_26647:
[----:B------:R-:W-:Y:S05]  /*3d930*/  BSYNC.RECONVERGENT B1 ;  /* 0x0000000000017941 */ /* 0x000fea0003800200 */
.L_x_26646:
        /* <DEDUP_REMOVED lines=43> */
.L_x_26644:
[----:B------:R-:W-:Y:S05]  /*3dbf0*/  BSYNC.RECONVERGENT B0 ;  /* 0x0000000000007941 */ /* 0x000fea0003800200 */
.L_x_26643:
        /* <DEDUP_REMOVED lines=19> */
.L_x_26650:
        /* <DEDUP_REMOVED lines=13> */
.L_x_26652:
[----:B------:R-:W-:Y:S05]  /*3de00*/  BSYNC.RECONVERGENT B1 ;  /* 0x0000000000017941 */ /* 0x000fea0003800200 */
.L_x_26651:
        /* <DEDUP_REMOVED lines=43> */
.L_x_26649:
[----:B------:R-:W-:Y:S05]  /*3e0c0*/  BSYNC.RECONVERGENT B0 ;  /* 0x0000000000007941 */ /* 0x000fea0003800200 */
.L_x_26648:
        /* <DEDUP_REMOVED lines=18> */
.L_x_26655:
        /* <DEDUP_REMOVED lines=13> */
.L_x_26657:
[----:B------:R-:W-:Y:S05]  /*3e2c0*/  BSYNC.RECONVERGENT B1 ;  /* 0x0000000000017941 */ /* 0x000fea0003800200 */
.L_x_26656:
        /* <DEDUP_REMOVED lines=43> */
.L_x_26654:
[----:B------:R-:W-:Y:S05]  /*3e580*/  BSYNC.RECONVERGENT B0 ;  /* 0x0000000000007941 */ /* 0x000fea0003800200 */
.L_x_26653:
        /* <DEDUP_REMOVED lines=17> */
.L_x_26660:
        /* <DEDUP_REMOVED lines=13> */
.L_x_26662:
[----:B------:R-:W-:Y:S05]  /*3e770*/  BSYNC.RECONVERGENT B1 ;  /* 0x0000000000017941 */ /* 0x000fea0003800200 */
.L_x_26661:
        /* <DEDUP_REMOVED lines=43> */
.L_x_26659:
[----:B------:R-:W-:Y:S05]  /*3ea30*/  BSYNC.RECONVERGENT B0 ;  /* 0x0000000000007941 */ /* 0x000fea0003800200 */
.L_x_26658:
        /* <DEDUP_REMOVED lines=18> */
.L_x_26665:
        /* <DEDUP_REMOVED lines=13> */
.L_x_26667:
[----:B------:R-:W-:Y:S05]  /*3ec30*/  BSYNC.RECONVERGENT B1 ;  /* 0x0000000000017941 */ /* 0x000fea0003800200 */
.L_x_26666:
        /* <DEDUP_REMOVED lines=43> */
.L_x_26664:
[----:B------:R-:W-:Y:S05]  /*3eef0*/  BSYNC.RECONVERGENT B0 ;  /* 0x0000000000007941 */ /* 0x000fea0003800200 */
.L_x_26663:
[----:B------:R-:W-:Y:S01]  /*3ef00*/  LOP3.LUT R21, R21, 0xffffff7f, RZ, 0xc0, !PT ;  /* 0xffffff7f15157812 */ /* 0x000fe200078ec0ff */
[-C--:B------:R-:W-:Y:S01]  /*3ef10*/  FMUL.FTZ R34, R26, R194.reuse ;  /* 0x000000c21a227220 */ /* 0x080fe20000410000 */
[-C--:B------:R-:W-:Y:S01]  /*3ef20*/  FMUL.FTZ R26, R31, R194.reuse ;  /* 0x000000c21f1a7220 */ /* 0x080fe20000410000 */
[----:B------:R-:W-:Y:S01]  /*3ef30*/  IMAD.U32 R31, R27, 0x10000, RZ ;  /* 0x000100001b1f7824 */ /* 0x000fe200078e00ff */
[----:B------:R-:W-:Y:S01]  /*3ef40*/  @P2 LOP3.LUT R21, R21, 0x80, RZ, 0xfc, !PT ;  /* 0x0000008015152812 */ /* 0x000fe200078efcff */
[-C--:B------:R-:W-:Y:S01]  /*3ef50*/  FMUL.FTZ R27, R30, R194.reuse ;  /* 0x000000c21e1b7220 */ /* 0x080fe20000410000 */
        /* <DEDUP_REMOVED lines=36> */
.L_x_26627:
        /* <DEDUP_REMOVED lines=42> */
.L_x_26668:
        /* <DEDUP_REMOVED lines=27> */
.L_x_26672:
        /* <DEDUP_REMOVED lines=13> */
.L_x_26674:
[----:B------:R-:W-:Y:S05]  /*3f6c0*/  BSYNC.RECONVERGENT B1 ;  /* 0x0000000000017941 */ /* 0x000fea0003800200 */
.L_x_26673:
        /* <DEDUP_REMOVED lines=43> */
.L_x_26671:
[----:B------:R-:W-:Y:S05]  /*3f980*/  BSYNC.RECONVERGENT B0 ;  /* 0x0000000000007941 */ /* 0x000fea0003800200 */
.L_x_26670:
        /* <DEDUP_REMOVED lines=21> */
.L_x_26677:
        /* <DEDUP_REMOVED lines=13> */
.L_x_26679:
[----:B------:R-:W-:Y:S05]  /*3fbb0*/  BSYNC.RECONVERGENT B1 ;  /* 0x0000000000017941 */ /* 0x000fea0003800200 */
.L_x_26678:
        /* <DEDUP_REMOVED lines=43> */
.L_x_26676:
[----:B------:R-:W-:Y:S05]  /*3fe70*/  BSYNC.RECONVERGENT B0 ;  /* 0x0000000000007941 */ /* 0x000fea0003800200 */
.L_x_26675:
        /* <DEDUP_REMOVED lines=23> */
.L_x_26682:
        /* <DEDUP_REMOVED lines=13> */
.L_x_26684:
[----:B------:R-:W-:Y:S05]  /*400c0*/  BSYNC.RECONVERGENT B1 ;  /* 0x0000000000017941 */ /* 0x000fea0003800200 */
.L_x_26683:
        /* <DEDUP_REMOVED lines=43> */
.L_x_26681:
[----:B------:R-:W-:Y:S05]  /*40380*/  BSYNC.RECONVERGENT B0 ;  /* 0x0000000000007941 */ /* 0x000fea0003800200 */
.L_x_26680:
        /* <DEDUP_REMOVED lines=20> */
.L_x_26687:
        /* <DEDUP_REMOVED lines=13> */
.L_x_26689:
[----:B------:R-:W-:Y:S05]  /*405a0*/  BSYNC.RECONVERGENT B1 ;  /* 0x0000000000017941 */ /* 0x000fea0003800200 */
.L_x_26688:
        /* <DEDUP_REMOVED lines=43> */
.L_x_26686:
[----:B------:R-:W-:Y:S05]  /*40860*/  BSYNC.RECONVERGENT B0 ;  /* 0x0000000000007941 */ /* 0x000fea0003800200 */
.L_x_26685:
[----:B------:R-:W-:Y:S01]  /*40870*/  I2FP.F32.U32 R14, R17 ;  /* 0x00000011000e7245 */ /* 0x000fe20000201000 */
[----:B------:R-:W-:Y:S01]  /*40880*/  BSSY.RECONVERGENT B0, `(.L_x_26690) ;  /* 0x0000050000007945 */ /* 0x000fe20003800200 */
[----:B------:R-:W-:Y:S01]  /*40890*/  ISETP.NE.AND P3, PT, R18, 0x1, PT ;  /* 0x000000011200780c */ /* 0x000fe20003f65270 */
[----:B------:R-:W-:Y:S01]  /*408a0*/  IMAD.MOV.U32 R16, RZ, RZ, 0x2 ;  /* 0x00000002ff107424 */ /* 0x000fe200078e00ff */
        /* <DEDUP_REMOVED lines=20> */
.L_x_26692:
        /* <DEDUP_REMOVED lines=13> */
.L_x_26694:
[----:B------:R-:W-:Y:S05]  /*40ac0*/  BSYNC.RECONVERGENT B1 ;  /* 0x0000000000017941 */ /* 0x000fea0003800200 */
.L_x_26693:
        /* <DEDUP_REMOVED lines=43> */
.L_x_26691:
[----:B------:R-:W-:Y:S05]  /*40d80*/  BSYNC.RECONVERGENT B0 ;  /* 0x0000000000007941 */ /* 0x000fea0003800200 */
.L_x_26690:
        /* <DEDUP_REMOVED lines=21> */
.L_x_26697:
        /* <DEDUP_REMOVED lines=13> */
.L_x_26699:
[----:B------:R-:W-:Y:S05]  /*40fb0*/  BSYNC.RECONVERGENT B1 ;  /* 0x0000000000017941 */ /* 0x000fea0003800200 */
.L_x_26698:
        /* <DEDUP_REMOVED lines=43> */
.L_x_26696:
[----:B------:R-:W-:Y:S05]  /*41270*/  BSYNC.RECONVERGENT B0 ;  /* 0x0000000000007941 */ /* 0x000fea0003800200 */
.L_x_26695:
        /* <DEDUP_REMOVED lines=23> */
.L_x_26702:
        /* <DEDUP_REMOVED lines=13> */
.L_x_26704:
[----:B------:R-:W-:Y:S05]  /*414c0*/  BSYNC.RECONVERGENT B1 ;  /* 0x0000000000017941 */ /* 0x000fea0003800200 */
.L_x_26703:
        /* <DEDUP_REMOVED lines=43> */
.L_x_26701:
[----:B------:R-:W-:Y:S05]  /*41780*/  BSYNC.RECONVERGENT B0 ;  /* 0x0000000000007941 */ /* 0x000fea0003800200 */
.L_x_26700:
        /* <DEDUP_REMOVED lines=20> */
.L_x_26707:
        /* <DEDUP_REMOVED lines=13> */
.L_x_26709:
[----:B------:R-:W-:Y:S05]  /*419a0*/  BSYNC.RECONVERGENT B1 ;  /* 0x0000000000017941 */ /* 0x000fea0003800200 */
.L_x_26708:
        /* <DEDUP_REMOVED lines=43> */
.L_x_26706:
[----:B------:R-:W-:Y:S05]  /*41c60*/  BSYNC.RECONVERGENT B0 ;  /* 0x0000000000007941 */ /* 0x000fea0003800200 */
.L_x_26705:
[----:B------:R-:W-:Y:S01]  /*41c70*/  I2FP.F32.U32 R16, R19 ;  /* 0x0000001300107245 */ /* 0x000fe20000201000 */
[----:B------:R-:W-:Y:S01]  /*41c80*/  BSSY.RECONVERGENT B0, `(.L_x_26710) ;  /* 0x0000050000007945 */ /* 0x000fe20003800200 */
[----:B------:R-:W-:Y:S01]  /*41c90*/  FSEL R18, R28, RZ, P4 ;  /* 0x000000ff1c127208 */ /* 0x000fe20002000000 */
        /* <DEDUP_REMOVED lines=21> */
.L_x_26712:
        /* <DEDUP_REMOVED lines=13> */
.L_x_26714:
[----:B------:R-:W-:Y:S05]  /*41ec0*/  BSYNC.RECONVERGENT B1 ;  /* 0x0000000000017941 */ /* 0x000fea0003800200 */
.L_x_26713:
        /* <DEDUP_REMOVED lines=43> */
.L_x_26711:
[----:B------:R-:W-:Y:S05]  /*42180*/  BSYNC.RECONVERGENT B0 ;  /* 0x0000000000007941 */ /* 0x000fea0003800200 */
.L_x_26710:
        /* <DEDUP_REMOVED lines=19> */
.L_x_26717:
        /* <DEDUP_REMOVED lines=13> */
.L_x_26719:
[----:B------:R-:W-:Y:S05]  /*42390*/  BSYNC.RECONVERGENT B1 ;  /* 0x0000000000017941 */ /* 0x000fea0003800200 */
.L_x_26718:
        /* <DEDUP_REMOVED lines=43> */
.L_x_26716:
[----:B------:R-:W-:Y:S05]  /*42650*/  BSYNC.RECONVERGENT B0 ;  /* 0x0000000000007941 */ /* 0x000fea0003800200 */
.L_x_26715:
        /* <DEDUP_REMOVED lines=23> */
.L_x_26722:
        /* <DEDUP_REMOVED lines=13> */
.L_x_26724:
[----:B------:R-:W-:Y:S05]  /*428a0*/  BSYNC.RECONVERGENT B1 ;  /* 0x0000000000017941 */ /* 0x000fea0003800200 */
.L_x_26723:
        /* <DEDUP_REMOVED lines=43> */
.L_x_26721:
[----:B------:R-:W-:Y:S05]  /*42b60*/  BSYNC.RECONVERGENT B0 ;  /* 0x0000000000007941 */ /* 0x000fea0003800200 */
.L_x_26720:
        /* <DEDUP_REMOVED lines=18> */
.L_x_26727:
        /* <DEDUP_REMOVED lines=13> */
.L_x_26729:
[----:B------:R-:W-:Y:S05]  /*42d60*/  BSYNC.RECONVERGENT B1 ;  /* 0x0000000000017941 */ /* 0x000fea0003800200 */
.L_x_26728:
        /* <DEDUP_REMOVED lines=43> */
.L_x_26726:
[----:B------:R-:W-:Y:S05]  /*43020*/  BSYNC.RECONVERGENT B0 ;  /* 0x0000000000007941 */ /* 0x000fea0003800200 */
.L_x_26725:
        /* <DEDUP_REMOVED lines=24> */
.L_x_26732:
        /* <DEDUP_REMOVED lines=13> */
.L_x_26734:
[----:B------:R-:W-:Y:S05]  /*43280*/  BSYNC.RECONVERGENT B1 ;  /* 0x0000000000017941 */ /* 0x000fea0003800200 */
.L_x_26733:
        /* <DEDUP_REMOVED lines=43> */
.L_x_26731:
[----:B------:R-:W-:Y:S05]  /*43540*/  BSYNC.RECONVERGENT B0 ;  /* 0x0000000000007941 */ /* 0x000fea0003800200 */
.L_x_26730:
        /* <DEDUP_REMOVED lines=19> */
.L_x_26737:
        /* <DEDUP_REMOVED lines=13> */
.L_x_26739:
[----:B------:R-:W-:Y:S05]  /*43750*/  BSYNC.RECONVERGENT B1 ;  /* 0x0000000000017941 */ /* 0x000fea0003800200 */
.L_x_26738:
        /* <DEDUP_REMOVED lines=43> */
.L_x_26736:
[----:B------:R-:W-:Y:S05]  /*43a10*/  BSYNC.RECONVERGENT B0 ;  /* 0x0000000000007941 */ /* 0x000fea0003800200 */
.L_x_26735:
        /* <DEDUP_REMOVED lines=23> */
.L_x_26742:
        /* <DEDUP_REMOVED lines=13> */
.L_x_26744:
[----:B------:R-:W-:Y:S05]  /*43c60*/  BSYNC.RECONVERGENT B1 ;  /* 0x0000000000017941 */ /* 0x000fea0003800200 */
.L_x_26743:
        /* <DEDUP_REMOVED lines=43> */
.L_x_26741:
[----:B------:R-:W-:Y:S05]  /*43f20*/  BSYNC.RECONVERGENT B0 ;  /* 0x0000000000007941 */ /* 0x000fea0003800200 */
.L_x_26740:
        /* <DEDUP_REMOVED lines=18> */
.L_x_26747:
        /* <DEDUP_REMOVED lines=16> */
.L_x_26749:
[----:B------:R-:W-:Y:S05]  /*44150*/  BSYNC.RECONVERGENT B1 ;  /* 0x0000000000017941 */ /* 0x000fea0003800200 */
.L_x_26748:
        /* <DEDUP_REMOVED lines=43> */
.L_x_26746:
[----:B------:R-:W-:Y:S05]  /*44410*/  BSYNC.RECONVERGENT B0 ;  /* 0x0000000000007941 */ /* 0x000fea0003800200 */
.L_x_26745:
        /* <DEDUP_REMOVED lines=13> */
.L_x_26669:
        /* <DEDUP_REMOVED lines=16> */
.L_x_26753:
        /* <DEDUP_REMOVED lines=13> */
.L_x_26755:
[----:B------:R-:W-:Y:S05]  /*446c0*/  BSYNC.RECONVERGENT B1 ;  /* 0x0000000000017941 */ /* 0x000fea0003800200 */
.L_x_26754:
        /* <DEDUP_REMOVED lines=43> */
.L_x_26752:
[----:B------:R-:W-:Y:S05]  /*44980*/  BSYNC.RECONVERGENT B0 ;  /* 0x0000000000007941 */ /* 0x000fea0003800200 */
.L_x_26751:
        /* <DEDUP_REMOVED lines=20> */
.L_x_26758:
        /* <DEDUP_REMOVED lines=13> */
.L_x_26760:
[----:B------:R-:W-:Y:S05]  /*44ba0*/  BSYNC.RECONVERGENT B1 ;  /* 0x0000000000017941 */ /* 0x000fea0003800200 */
.L_x_26759:
        /* <DEDUP_REMOVED lines=43> */
.L_x_26757:
[----:B------:R-:W-:Y:S05]  /*44e60*/  BSYNC.RECONVERGENT B0 ;  /* 0x0000000000007941 */ /* 0x000fea0003800200 */
.L_x_26756:
        /* <DEDUP_REMOVED lines=19> */
.L_x_26763:
        /* <DEDUP_REMOVED lines=13> */
.L_x_26765:
[----:B------:R-:W-:Y:S05]  /*45070*/  BSYNC.RECONVERGENT B1 ;  /* 0x0000000000017941 */ /* 0x000fea0003800200 */
.L_x_26764:
        /* <DEDUP_REMOVED lines=43> */
.L_x_26762:
[----:B------:R-:W-:Y:S05]  /*45330*/  BSYNC.RECONVERGENT B0 ;  /* 0x0000000000007941 */ /* 0x000fea0003800200 */
.L_x_26761:
        /* <DEDUP_REMOVED lines=20> */
.L_x_26768:
        /* <DEDUP_REMOVED lines=13> */
.L_x_26770:
[----:B------:R-:W-:Y:S05]  /*45550*/  BSYNC.RECONVERGENT B1 ;  /* 0x0000000000017941 */ /* 0x000fea0003800200 */
.L_x_26769:
        /* <DEDUP_REMOVED lines=43> */
.L_x_26767:
[----:B------:R-:W-:Y:S05]  /*45810*/  BSYNC.RECONVERGENT B0 ;  /* 0x0000000000007941 */ /* 0x000fea0003800200 */
.L_x_26766:
        /* <DEDUP_REMOVED lines=19> */
.L_x_26773:
        /* <DEDUP_REMOVED lines=13> */
.L_x_26775:
[----:B------:R-:W-:Y:S05]  /*45a20*/  BSYNC.RECONVERGENT B1 ;  /* 0x0000000000017941 */ /* 0x000fea0003800200 */
.L_x_26774:
        /* <DEDUP_REMOVED lines=43> */
.L_x_26772:
[----:B------:R-:W-:Y:S05]  /*45ce0*/  BSYNC.RECONVERGENT B0 ;  /* 0x0000000000007941 */ /* 0x000fea0003800200 */
.L_x_26771:
        /* <DEDUP_REMOVED lines=18> */
.L_x_26778:
        /* <DEDUP_REMOVED lines=13> */
.L_x_26780:
[----:B------:R-:W-:Y:S05]  /*45ee0*/  BSYNC.RECONVERGENT B1 ;  /* 0x0000000000017941 */ /* 0x000fea0003800200 */
.L_x_26779:
        /* <DEDUP_REMOVED lines=43> */
.L_x_26777:
[----:B------:R-:W-:Y:S05]  /*461a0*/  BSYNC.RECONVERGENT B0 ;  /* 0x0000000000007941 */ /* 0x000fea0003800200 */
.L_x_26776:
        /* <DEDUP_REMOVED lines=17> */
.L_x_26783:
        /* <DEDUP_REMOVED lines=13> */
.L_x_26785:
[----:B------:R-:W-:Y:S05]  /*46390*/  BSYNC.RECONVERGENT B1 ;  /* 0x0000000000017941 */ /* 0x000fea0003800200 */
.L_x_26784:
        /* <DEDUP_REMOVED lines=43> */
.L_x_26782:
[----:B------:R-:W-:Y:S05]  /*46650*/  BSYNC.RECONVERGENT B0 ;  /* 0x0000000000007941 */ /* 0x000fea0003800200 */
.L_x_26781:
        /* <DEDUP_REMOVED lines=18> */
.L_x_26788:
        /* <DEDUP_REMOVED lines=13> */
.L_x_26790:
[----:B------:R-:W-:Y:S05]  /*46850*/  BSYNC.RECONVERGENT B1 ;  /* 0x0000000000017941 */ /* 0x000fea0003800200 */
.L_x_26789:
        /* <DEDUP_REMOVED lines=43> */
.L_x_26787:
[----:B------:R-:W-:Y:S05]  /*46b10*/  BSYNC.RECONVERGENT B0 ;  /* 0x0000000000007941 */ /* 0x000fea0003800200 */
.L_x_26786:
        /* <DEDUP_REMOVED lines=12> */
[----:B------:R-:W-:Y:S01]  /*46be0*/  FSETP.GTU.FTZ.AND P5, PT, R33, R193, PT ;  /* 0x000000c12100720b */ /* 0x000fe20003fbc000 */
[-C--:B------:R-:W-:Y:S01]  /*46bf0*/  FMUL.FTZ R33, R24, R194.reuse ;  /* 0x000000c218217220 */ /* 0x080fe20000410000 */
[----:B------:R-:W-:Y:S01]  /*46c00*/  @P1 LOP3.LUT R21, R21, 0x40, RZ, 0xfc, !PT ;  /* 0x0000004015151812 */ /* 0x000fe200078efcff */
[-C--:B------:R-:W-:Y:S01]  /*46c10*/  FMUL.FTZ R31, R31, R194.reuse ;  /* 0x000000c21f1f7220 */ /* 0x080fe20000410000 */
[----:B------:R-:W-:Y:S01]  /*46c20*/  FSEL R29, R32, RZ, P3 ;  /* 0x000000ff201d7208 */ /* 0x000fe20001800000 */
[----:B------:R-:W-:Y:S01]  /*46c30*/  FMUL.FTZ R24, R30, R194 ;  /* 0x000000c21e187220 */ /* 0x000fe20000410000 */
        /* <DEDUP_REMOVED lines=24> */
.L_x_26750:
        /* <DEDUP_REMOVED lines=42> */
.L_x_26791:
        /* <DEDUP_REMOVED lines=27> */
.L_x_26795:
        /* <DEDUP_REMOVED lines=13> */
.L_x_26797:
[----:B------:R-:W-:Y:S05]  /*472e0*/  BSYNC.RECONVERGENT B1 ;  /* 0x0000000000017941 */ /* 0x000fea0003800200 */
.L_x_26796:
        /* <DEDUP_REMOVED lines=43> */
.L_x_26794:
[----:B------:R-:W-:Y:S05]  /*475a0*/  BSYNC.RECONVERGENT B0 ;  /* 0x0000000000007941 */ /* 0x000fea0003800200 */
.L_x_26793:
[----:B------:R-:W-:Y:S01]  /*475b0*/  I2FP.F32.U32 R13, R13 ;  /* 0x0000000d000d7245 */ /* 0x000fe20000201000 */
[----:B------:R-:W-:Y:S01]  /*475c0*/  BSSY.RECONVERGENT B0, `(.L_x_26798) ;  /* 0x000004d000007945 */ /* 0x000fe20003800200 */
[----:B------:R-:W-:Y:S01]  /*475d0*/  ISETP.NE.AND P2, PT, R14, 0x1, PT ;  /* 0x000000010e00780c */ /* 0x000fe20003f45270 */
[----:B------:R-:W-:Y:S01]  /*475e0*/  HFMA2 R15, -RZ, RZ, 0, 1.1920928955078125e-07 ;  /* 0x00000002ff0f7431 */ /* 0x000fe200000001ff */
[----:B------:R-:W-:Y:S01]  /*475f0*/  LOP3.LUT R21, R21, 0xffffffef, RZ, 0xc0, !PT ;  /* 0xffffffef15157812 */ /* 0x000fe200078ec0ff */
[----:B------:R-:W-:Y:S01]  /*47600*/  FFMA.FTZ R13, R13, R7, 1.1641532182693481445e-10 ;  /* 0x2f0000000d0d7423 */ /* 0x000fe20000010007 */
[----:B-1---5:R-:W-:Y:S01]  /*47610*/  PRMT R25, R176, 0x7632, R25 ;  /* 0x00007632b0197816 */ /* 0x022fe20000000019 */
        /* <DEDUP_REMOVED lines=14> */
.L_x_26800:
        /* <DEDUP_REMOVED lines=13> */
.L_x_26802:
[----:B------:R-:W-:Y:S05]  /*477d0*/  BSYNC.RECONVERGENT B1 ;  /* 0x0000000000017941 */ /* 0x000fea0003800200 */
.L_x_26801:
        /* <DEDUP_REMOVED lines=43> */
.L_x_26799:
[----:B------:R-:W-:Y:S05]  /*47a90*/  BSYNC.RECONVERGENT B0 ;  /* 0x0000000000007941 */ /* 0x000fea0003800200 */
.L_x_26798:
        /* <DEDUP_REMOVED lines=23> */
.L_x_26805:
        /* <DEDUP_REMOVED lines=13> */
.L_x_26807:
[----:B------:R-:W-:Y:S05]  /*47ce0*/  BSYNC.RECONVERGENT B1 ;  /* 0x0000000000017941 */ /* 0x000fea0003800200 */
.L_x_26806:
        /* <DEDUP_REMOVED lines=43> */
.L_x_26804:
[----:B------:R-:W-:Y:S05]  /*47fa0*/  BSYNC.RECONVERGENT B0 ;  /* 0x0000000000007941 */ /* 0x000fea0003800200 */
.L_x_26803:
        /* <DEDUP_REMOVED lines=20> */
.L_x_26810:
        /* <DEDUP_REMOVED lines=13> */
.L_x_26812:
[----:B------:R-:W-:Y:S05]  /*481c0*/  BSYNC.RECONVERGENT B1 ;  /* 0x0000000000017941 */ /* 0x000fea0003800200 */
.L_x_26811:
        /* <DEDUP_REMOVED lines=43> */
.L_x_26809:
[----:B------:R-:W-:Y:S05]  /*48480*/  BSYNC.RECONVERGENT B0 ;  /* 0x0000000000007941 */ /* 0x000fea0003800200 */
.L_x_26808:
[----:B------:R-:W-:Y:S01]  /*48490*/  I2FP.F32.U32 R14, R17 ;  /* 0x00000011000e7245 */ /* 0x000fe20000201000 */
[----:B------:R-:W-:Y:S01]  /*484a0*/  BSSY.RECONVERGENT B0, `(.L_x_26813) ;  /* 0x0000050000007945 */ /* 0x000fe20003800200 */
[----:B------:R-:W-:Y:S01]  /*484b0*/  ISETP.NE.AND P3, PT, R15, 0x1, PT ;  /* 0x000000010f00780c */ /* 0x000fe20003f65270 */
[----:B------:R-:W-:Y:S01]  /*484c0*/  IMAD.MOV.U32 R19, RZ, RZ, R204 ;  /* 0x000000ffff137224 */ /* 0x000fe200078e00cc */
        /* <DEDUP_REMOVED lines=20> */
.L_x_26815:
        /* <DEDUP_REMOVED lines=13> */
.L_x_26817:
[----:B------:R-:W-:Y:S05]  /*486e0*/  BSYNC.RECONVERGENT B1 ;  /* 0x0000000000017941 */ /* 0x000fea0003800200 */
.L_x_26816:
        /* <DEDUP_REMOVED lines=43> */
.L_x_26814:
[----:B------:R-:W-:Y:S05]  /*489a0*/  BSYNC.RECONVERGENT B0 ;  /* 0x0000000000007941 */ /* 0x000fea0003800200 */
.L_x_26813:
        /* <DEDUP_REMOVED lines=21> */
.L_x_26820:
        /* <DEDUP_REMOVED lines=13> */
.L_x_26822:
[----:B------:R-:W-:Y:S05]  /*48bd0*/  BSYNC.RECONVERGENT B1 ;  /* 0x0000000000017941 */ /* 0x000fea0003800200 */
.L_x_26821:
        /* <DEDUP_REMOVED lines=43> */
.L_x_26819:
[----:B------:R-:W-:Y:S05]  /*48e90*/  BSYNC.RECONVERGENT B0 ;  /* 0x0000000000007941 */ /* 0x000fea0003800200 */
.L_x_26818:
        /* <DEDUP_REMOVED lines=23> */
.L_x_26825:
        /* <DEDUP_REMOVED lines=13> */
.L_x_26827:
[----:B------:R-:W-:Y:S05]  /*490e0*/  BSYNC.RECONVERGENT B1 ;  /* 0x0000000000017941 */ /* 0x000fea0003800200 */
.L_x_26826:
        /* <DEDUP_REMOVED lines=43> */
.L_x_26824:
[----:B------:R-:W-:Y:S05]  /*493a0*/  BSYNC.RECONVERGENT B0 ;  /* 0x0000000000007941 */ /* 0x000fea0003800200 */
.L_x_26823:
        /* <DEDUP_REMOVED lines=20> */
.L_x_26830:
        /* <DEDUP_REMOVED lines=13> */
.L_x_26832:
[----:B------:R-:W-:Y:S05]  /*495c0*/  BSYNC.RECONVERGENT B1 ;  /* 0x0000000000017941 */ /* 0x000fea0003800200 */
.L_x_26831:
        /* <DEDUP_REMOVED lines=43> */
.L_x_26829:
[----:B------:R-:W-:Y:S05]  /*49880*/  BSYNC.RECONVERGENT B0 ;  /* 0x0000000000007941 */ /* 0x000fea0003800200 */
.L_x_26828:
        /* <DEDUP_REMOVED lines=24> */
.L_x_26835:
        /* <DEDUP_REMOVED lines=13> */
.L_x_26837:
[----:B------:R-:W-:Y:S05]  /*49ae0*/  BSYNC.RECONVERGENT B1 ;  /* 0x0000000000017941 */ /* 0x000fea0003800200 */
.L_x_26836:
        /* <DEDUP_REMOVED lines=43> */
.L_x_26834:
[----:B------:R-:W-:Y:S05]  /*49da0*/  BSYNC.RECONVERGENT B0 ;  /* 0x0000000000007941 */ /* 0x000fea0003800200 */
.L_x_26833:
        /* <DEDUP_REMOVED lines=19> */
.L_x_26840:
        /* <DEDUP_REMOVED lines=13> */
.L_x_26842:
[----:B------:R-:W-:Y:S05]  /*49fb0*/  BSYNC.RECONVERGENT B1 ;  /* 0x0000000000017941 */ /* 0x000fea0003800200 */
.L_x_26841:
        /* <DEDUP_REMOVED lines=43> */
.L_x_26839:
[----:B------:R-:W-:Y:S05]  /*4a270*/  BSYNC.RECONVERGENT B0 ;  /* 0x0000000000007941 */ /* 0x000fea0003800200 */
.L_x_26838:
        /* <DEDUP_REMOVED lines=23> */
.L_x_26845:
        /* <DEDUP_REMOVED lines=13> */
.L_x_26847:
[----:B------:R-:W-:Y:S05]  /*4a4c0*/  BSYNC.RECONVERGENT B1 ;  /* 0x0000000000017941 */ /* 0x000fea0003800200 */
.L_x_26846:
        /* <DEDUP_REMOVED lines=43> */
.L_x_26844:
[----:B------:R-:W-:Y:S05]  /*4a780*/  BSYNC.RECONVERGENT B0 ;  /* 0x0000000000007941 */ /* 0x000fea0003800200 */
.L_x_26843:
[----:B------:R-:W-:Y:S01]  /*4a790*/  I2FP.F32.U32 R19, R177 ;  /* 0x000000b100137245 */ /* 0x000fe20000201000 */
[----:B------:R-:W-:Y:S01]  /*4a7a0*/  BSSY.RECONVERGENT B0, `(.L_x_26848) ;  /* 0x000004a000007945 */ /* 0x000fe20003800200 */
[----:B------:R-:W-:-:S03]  /*4a7b0*/  ISETP.NE.AND P4, PT, R18, 0x1, PT ;  /* 0x000000011200780c */ /* 0x000fc60003f85270 */
[----:B------:R-:W-:-:S05]  /*4a7c0*/  FFMA.FTZ R19, R19, R7, 1.1641532182693481445e-10 ;  /* 0x2f00000013137423 */ /* 0x000fca0000010007 */
[----:B------:R-:W-:Y:S01]  /*4a7d0*/  FSETP.LE.FTZ.AND P3, PT, R19, R193, PT ;  /* 0x000000c11300720b */ /* 0x000fe20003f73000 */
[----:B------:R-:W-:Y:S02]  /*4a7e0*/  IMAD.U32 R19, R178, 0x10000, RZ ;  /* 0x00010000b2137824 */ /* 0x000fe400078e00ff */
[----:B------:R-:W-:Y:S02]  /*4a7f0*/  IMAD.MOV.U32 R178, RZ, RZ, R204 ;  /* 0x000000ffffb27224 */ /* 0x000fe400078e00cc */
        /* <DEDUP_REMOVED lines=11> */
.L_x_26850:
        /* <DEDUP_REMOVED lines=13> */
.L_x_26852:
[----:B------:R-:W-:Y:S05]  /*4a980*/  BSYNC.RECONVERGENT B1 ;  /* 0x0000000000017941 */ /* 0x000fea0003800200 */
.L_x_26851:
        /* <DEDUP_REMOVED lines=43> */
.L_x_26849:
[----:B------:R-:W-:Y:S05]  /*4ac40*/  BSYNC.RECONVERGENT B0 ;  /* 0x0000000000007941 */ /* 0x000fea0003800200 */
.L_x_26848:
[----:B------:R-:W-:Y:S01]  /*4ac50*/  I2FP.F32.U32 R18, R178 ;  /* 0x000000b200127245 */ /* 0x000fe20000201000 */
[----:B------:R-:W-:Y:S01]  /*4ac60*/  BSSY.RECONVERGENT B0, `(.L_x_26853) ;  /* 0x0000050000007945 */ /* 0x000fe20003800200 */
[----:B------:R-:W-:Y:S01]  /*4ac70*/  FSEL R177, R177, RZ, P3 ;  /* 0x000000ffb1b17208 */ /* 0x000fe20001800000 */
[----:B------:R-:W-:Y:S02]  /*4ac80*/  HFMA2 R202, -RZ, RZ, 0, 1.1920928955078125e-07 ;  /* 0x00000002ffca7431 */ /* 0x000fe400000001ff */
        /* <DEDUP_REMOVED lines=20> */
.L_x_26855:
        /* <DEDUP_REMOVED lines=13> */
.L_x_26857:
[----:B------:R-:W-:Y:S05]  /*4aea0*/  BSYNC.RECONVERGENT B1 ;  /* 0x0000000000017941 */ /* 0x000fea0003800200 */
.L_x_26856:
        /* <DEDUP_REMOVED lines=40> */
[----:B------:R-:W-:Y:S02]  /*4b130*/  LOP3.LUT R203, R187, R204, R203, 0x96, !PT ;  /* 0x000000ccbbcb7212 */ /* 0x000fe400078e96cb */
[----:B------:R-:W-:Y:S01]  /*4b140*/  MOV R204, R202 ;  /* 0x000000ca00cc7202 */ /* 0x000fe20000000f00 */
[----:B------:R-:W-:-:S07]  /*4b150*/  IMAD.MOV.U32 R202, RZ, RZ, RZ ;  /* 0x000000ffffca7224 */ /* 0x000fce00078e00ff */
.L_x_26854:
[----:B------:R-:W-:Y:S05]  /*4b160*/  BSYNC.RECONVERGENT B0 ;  /* 0x0000000000007941 */ /* 0x000fea0003800200 */
.L_x_26853:
        /* <DEDUP_REMOVED lines=19> */
.L_x_26860:
        /* <DEDUP_REMOVED lines=13> */
.L_x_26862:
[----:B------:R-:W-:Y:S05]  /*4b370*/  BSYNC.RECONVERGENT B1 ;  /* 0x0000000000017941 */ /* 0x000fea0003800200 */
.L_x_26861:
        /* <DEDUP_REMOVED lines=43> */
.L_x_26859:
[----:B------:R-:W-:Y:S05]  /*4b630*/  BSYNC.RECONVERGENT B0 ;  /* 0x0000000000007941 */ /* 0x000fea0003800200 */
.L_x_26858:
        /* <DEDUP_REMOVED lines=23> */
.L_x_26865:
        /* <DEDUP_REMOVED lines=13> */
.L_x_26867:
[----:B------:R-:W-:Y:S05]  /*4b880*/  BSYNC.RECONVERGENT B1 ;  /* 0x0000000000017941 */ /* 0x000fea0003800200 */
.L_x_26866:
        /* <DEDUP_REMOVED lines=10> */
[----:B------:R-:W-:-:S05]  /*4b930*/  LOP3.LUT R202, R182, R202, R205, 0x96, !PT ;  /* 0x000000cab6ca7212 */ /* 0x000fca00078e96cd */
        /* <DEDUP_REMOVED lines=32> */
.L_x_26864:
[----:B------:R-:W-:Y:S05]  /*4bb40*/  BSYNC.RECONVERGENT B0 ;  /* 0x0000000000007941 */ /* 0x000fea0003800200 */
.L_x_26863:
        /* <DEDUP_REMOVED lines=18> */
.L_x_26870:
        /* <DEDUP_REMOVED lines=16> */
.L_x_26872:
[----:B------:R-:W-:Y:S05]  /*4bd70*/  BSYNC.RECONVERGENT B1 ;  /* 0x0000000000017941 */ /* 0x000fea0003800200 */
.L_x_26871:
        /* <DEDUP_REMOVED lines=40> */
[----:B------:R-:W-:-:S05]  /*4c000*/  IMAD.WIDE.U32 R10, R10, -0x2daee0ad, RZ ;  /* 0xd2511f530a0a7825 */ /* 0x000fca00078e00ff */
[----:B------:R-:W-:Y:S02]  /*4c010*/  LOP3.LUT R205, R183, R188, R11, 0x96, !PT ;  /* 0x000000bcb7cd7212 */ /* 0x000fe400078e960b */
[----:B------:R-:W-:-:S07]  /*4c020*/  MOV R200, R10 ;  /* 0x0000000a00c87202 */ /* 0x000fce0000000f00 */
.L_x_26869:
[----:B------:R-:W-:Y:S05]  /*4c030*/  BSYNC.RECONVERGENT B0 ;  /* 0x0000000000007941 */ /* 0x000fea0003800200 */
.L_x_26868:
[----:B------:R-:W-:-:S05]  /*4c040*/  I2FP.F32.U32 R8, R206 ;  /* 0x000000ce00087245 */ /* 0x000fca0000201000 */
[----:B------:R-:W-:Y:S01]  /*4c050*/  FFMA.FTZ R7, R8, R7, 1.1641532182693481445e-10 ;  /* 0x2f00000008077423 */ /* 0x000fe20000010007 */
[----:B------:R-:W-:-:S04]  /*4c060*/  FSEL R8, R179, RZ, P5 ;  /* 0x000000ffb3087208 */ /* 0x000fc80002800000 */
        /* <DEDUP_REMOVED lines=10> */
.L_x_26792:
        /* <DEDUP_REMOVED lines=16> */
.L_x_26876:
        /* <DEDUP_REMOVED lines=13> */
.L_x_26878:
[----:B------:R-:W-:Y:S05]  /*4c2e0*/  BSYNC.RECONVERGENT B1 ;  /* 0x0000000000017941 */ /* 0x000fea0003800200 */
.L_x_26877:
        /* <DEDUP_REMOVED lines=43> */
.L_x_26875:
[----:B------:R-:W-:Y:S05]  /*4c5a0*/  BSYNC.RECONVERGENT B0 ;  /* 0x0000000000007941 */ /* 0x000fea0003800200 */
.L_x_26874:
[----:B------:R-:W-:Y:S01]  /*4c5b0*/  I2FP.F32.U32 R25, R25 ;  /* 0x0000001900197245 */ /* 0x000fe20000201000 */
[----:B------:R-:W-:Y:S01]  /*4c5c0*/  BSSY.RECONVERGENT B0, `(.L_x_26879) ;  /* 0x000004c000007945 */ /* 0x000fe20003800200 */
[----:B------:R-:W-:Y:S01]  /*4c5d0*/  ISETP.NE.AND P2, PT, R24, 0x1, PT ;  /* 0x000000011800780c */ /* 0x000fe20003f45270 */
[C---:B-----5:R-:W-:Y:S01]  /*4c5e0*/  IMAD.U32 R209, R176.reuse, 0x10000, RZ ;  /* 0x00010000b0d17824 */ /* 0x060fe200078e00ff */
        /* <DEDUP_REMOVED lines=16> */
.L_x_26881:
        /* <DEDUP_REMOVED lines=13> */
.L_x_26883:
[----:B------:R-:W-:Y:S05]  /*4c7c0*/  BSYNC.RECONVERGENT B1 ;  /* 0x0000000000017941 */ /* 0x000fea0003800200 */
.L_x_26882:
        /* <DEDUP_REMOVED lines=43> */
.L_x_26880:
[----:B------:R-:W-:Y:S05]  /*4ca80*/  BSYNC.RECONVERGENT B0 ;  /* 0x0000000000007941 */ /* 0x000fea0003800200 */
.L_x_26879:
        /* <DEDUP_REMOVED lines=19> */
.L_x_26886:
        /* <DEDUP_REMOVED lines=13> */
.L_x_26888:
[----:B------:R-:W-:Y:S05]  /*4cc90*/  BSYNC.RECONVERGENT B1 ;  /* 0x0000000000017941 */ /* 0x000fea0003800200 */
.L_x_26887:
        /* <DEDUP_REMOVED lines=43> */
.L_x_26885:
[----:B------:R-:W-:Y:S05]  /*4cf50*/  BSYNC.RECONVERGENT B0 ;  /* 0x0000000000007941 */ /* 0x000fea0003800200 */
.L_x_26884:
[----:B------:R-:W-:Y:S01]  /*4cf60*/  I2FP.F32.U32 R25, R27 ;  /* 0x0000001b00197245 */ /* 0x000fe20000201000 */
[----:B------:R-:W-:Y:S01]  /*4cf70*/  BSSY.RECONVERGENT B0, `(.L_x_26889) ;  /* 0x000004c000007945 */ /* 0x000fe20003800200 */
[----:B------:R-:W-:Y:S01]  /*4cf80*/  ISETP.NE.AND P2, PT, R24, 0x1, PT ;  /* 0x000000011800780c */ /* 0x000fe20003f45270 */
[----:B------:R-:W-:Y:S01]  /*4cf90*/  HFMA2 R176, -RZ, RZ, 0, 1.1920928955078125e-07 ;  /* 0x00000002ffb07431 */ /* 0x000fe200000001ff */
[----:B------:R-:W-:Y:S01]  /*4cfa0*/  LOP3.LUT R21, R21, 0xfffffffb, RZ, 0xc0, !PT ;  /* 0xfffffffb15157812 */ /* 0x000fe200078ec0ff */
[----:B------:R-:W-:Y:S01]  /*4cfb0*/  FFMA.FTZ R25, R25, R7, 1.1641532182693481445e-10 ;  /* 0x2f00000019197423 */ /* 0x000fe20000010007 */
[C---:B------:R-:W-:Y:S01]  /*4cfc0*/  IMAD.U32 R206, R177.reuse, 0x10000, RZ ;  /* 0x00010000b1ce7824 */ /* 0x040fe200078e00ff */
        /* <DEDUP_REMOVED lines=13> */
.L_x_26891:
        /* <DEDUP_REMOVED lines=13> */
.L_x_26893:
[----:B------:R-:W-:Y:S05]  /*4d170*/  BSYNC.RECONVERGENT B1 ;  /* 0x0000000000017941 */ /* 0x000fea0003800200 */
.L_x_26892:
        /* <DEDUP_REMOVED lines=43> */
.L_x_26890:
[----:B------:R-:W-:Y:S05]  /*4d430*/  BSYNC.RECONVERGENT B0 ;  /* 0x0000000000007941 */ /* 0x000fea0003800200 */
.L_x_26889:
        /* <DEDUP_REMOVED lines=19> */
.L_x_26896:
        /* <DEDUP_REMOVED lines=13> */
.L_x_26898:
[----:B------:R-:W-:Y:S05]  /*4d640*/  BSYNC.RECONVERGENT B1 ;  /* 0x0000000000017941 */ /* 0x000fea0003800200 */
.L_x_26897:
        /* <DEDUP_REMOVED lines=43> */
.L_x_26895:
[----:B------:R-:W-:Y:S05]  /*4d900*/  BSYNC.RECONVERGENT B0 ;  /* 0x0000000000007941 */ /* 0x000fea0003800200 */
.L_x_26894:
        /* <DEDUP_REMOVED lines=18> */
.L_x_26901:
        /* <DEDUP_REMOVED lines=13> */
.L_x_26903:
[----:B------:R-:W-:Y:S05]  /*4db00*/  BSYNC.RECONVERGENT B1 ;  /* 0x0000000000017941 */ /* 0x000fea0003800200 */
.L_x_26902:
        /* <DEDUP_REMOVED lines=43> */
.L_x_26900:
[----:B------:R-:W-:Y:S05]  /*4ddc0*/  BSYNC.RECONVERGENT B0 ;  /* 0x0000000000007941 */ /* 0x000fea0003800200 */
.L_x_26899:
        /* <DEDUP_REMOVED lines=17> */
.L_x_26906:
        /* <DEDUP_REMOVED lines=13> */
.L_x_26908:
[----:B------:R-:W-:Y:S05]  /*4dfb0*/  BSYNC.RECONVERGENT B1 ;  /* 0x0000000000017941 */ /* 0x000fea0003800200 */
.L_x_26907:
        /* <DEDUP_REMOVED lines=43> */
.L_x_26905:
[----:B------:R-:W-:Y:S05]  /*4e270*/  BSYNC.RECONVERGENT B0 ;  /* 0x0000000000007941 */ /* 0x000fea0003800200 */
.L_x_26904:
        /* <DEDUP_REMOVED lines=18> */
.L_x_26911:
        /* <DEDUP_REMOVED lines=13> */
.L_x_26913:
[----:B------:R-:W-:Y:S05]  /*4e470*/  BSYNC.RECONVERGENT B1 ;  /* 0x0000000000017941 */ /* 0x000fea0003800200 */
.L_x_26912:
        /* <DEDUP_REMOVED lines=40> */
[----:B------:R-:W-:Y:S01]  /*4e700*/  IMAD.MOV.U32 R204, RZ, RZ, R8 ;  /* 0x000000ffffcc7224 */ /* 0x000fe200078e0008 */
[----:B------:R-:W-:Y:S02]  /*4e710*/  LOP3.LUT R205, R183, R26, R11, 0x96, !PT ;  /* 0x0000001ab7cd7212 */ /* 0x000fe400078e960b */
[----:B------:R-:W-:-:S07]  /*4e720*/  MOV R200, R10 ;  /* 0x0000000a00c87202 */ /* 0x000fce0000000f00 */
.L_x_26910:
[----:B------:R-:W-:Y:S05]  /*4e730*/  BSYNC.RECONVERGENT B0 ;  /* 0x0000000000007941 */ /* 0x000fea0003800200 */
.L_x_26909:
[----:B------:R-:W-:Y:S01]  /*4e740*/  LOP3.LUT R21, R21, 0xffffff7f, RZ, 0xc0, !PT ;  /* 0xffffff7f15157812 */ /* 0x000fe200078ec0ff */
[----:B------:R-:W-:Y:S01]  /*4e750*/  IMAD.U32 R12, R211, 0x10000, RZ ;  /* 0x00010000d30c7824 */ /* 0x000fe200078e00ff */
[----:B------:R-:W-:Y:S01]  /*4e760*/  I2FP.F32.U32 R8, R27 ;  /* 0x0000001b00087245 */ /* 0x000fe20000201000 */
[-C--:B------:R-:W-:Y:S01]  /*4e770*/  FMUL.FTZ R10, R210, R194.reuse ;  /* 0x000000c2d20a7220 */ /* 0x080fe20000410000 */
        /* <DEDUP_REMOVED lines=8> */
[----:B------:R-:W-:Y:S01]  /*4e800*/  FSETP.GTU.FTZ.AND P5, PT, R8, R193, PT ;  /* 0x000000c10800720b */ /* 0x000fe20003fbc000 */
[-C--:B------:R-:W-:Y:S01]  /*4e810*/  FMUL.FTZ R8, R25, R194.reuse ;  /* 0x000000c219087220 */ /* 0x080fe20000410000 */
[----:B------:R-:W-:Y:S01]  /*4e820*/  @P1 LOP3.LUT R21, R21, 0x40, RZ, 0xfc, !PT ;  /* 0x0000004015151812 */ /* 0x000fe200078efcff */
[-C--:B------:R-:W-:Y:S01]  /*4e830*/  FMUL.FTZ R25, R208, R194.reuse ;  /* 0x000000c2d0197220 */ /* 0x080fe20000410000 */
[----:B------:R-:W-:Y:S01]  /*4e840*/  FMUL.FTZ R12, R12, R194 ;  /* 0x000000c20c0c7220 */ /* 0x000fe20000410000 */
[----:B------:R-:W-:-:S02]  /*4e850*/  FSEL R24, R24, RZ, P2 ;  /* 0x000000ff18187208 */ /* 0x000fc40001000000 */
[C---:B------:R-:W-:Y:S02]  /*4e860*/  LOP3.LUT P1, RZ, R21.reuse, 0x8, RZ, 0xc0, !PT ;  /* 0x0000000815ff7812 */ /* 0x040fe4000782c0ff */
[----:B------:R-:W-:Y:S02]  /*4e870*/  LOP3.LUT R21, R21, 0xffffffdf, RZ, 0xc0, !PT ;  /* 0xffffffdf15157812 */ /* 0x000fe400078ec0ff */
[----:B------:R-:W-:Y:S02]  /*4e880*/  FSEL R25, R25, RZ, P1 ;  /* 0x000000ff19197208 */ /* 0x000fe40000800000 */
[----:B------:R-:W-:Y:S02]  /*4e890*/  @P0 LOP3.LUT R21, R21, 0x20, RZ, 0xfc, !PT ;  /* 0x0000002015150812 */ /* 0x000fe400078efcff */
[----:B------:R-:W-:Y:S02]  /*4e8a0*/  FSEL R178, R10, RZ, P4 ;  /* 0x000000ff0ab27208 */ /* 0x000fe40002000000 */
        /* <DEDUP_REMOVED lines=19> */
.L_x_26873:
[----:B------:R-:W-:Y:S01]  /*4e9e0*/  IMAD.WIDE.U32 R8, R201, 0x20, R238 ;  /* 0x00000020c9087825 */ /* 0x000fe200078e00ee */
[----:B------:R-:W0:Y:S01]  /*4e9f0*/  LDC.64 R180, c[0x0][0x3b0] ;  /* 0x0000ec00ffb47b82 */ /* 0x000e220000000a00 */
[----:B------:R-:W-:Y:S02]  /*4ea00*/  SEL R7, RZ, 0x1000000, !P5 ;  /* 0x01000000ff077807 */ /* 0x000fe40006800000 */
[C---:B------:R-:W-:Y:S01]  /*4ea10*/  LOP3.LUT P6, RZ, R21.reuse, 0x8, RZ, 0xc0, !PT ;  /* 0x0000000815ff7812 */ /* 0x040fe200078cc0ff */
[----:B------:R-:W-:Y:S01]  /*4ea20*/  STG.E.128 desc[UR8][R8.64], R24 ;  /* 0x0000001808007986 */ /* 0x000fe2000c101d08 */
[C---:B------:R-:W-:Y:S02]  /*4ea30*/  LOP3.LUT P5, RZ, R21.reuse, 0x4, RZ, 0xc0, !PT ;  /* 0x0000000415ff7812 */ /* 0x040fe400078ac0ff */
[----:B------:R-:W-:Y:S01]  /*4ea40*/  SEL R10, RZ, 0x100, !P6 ;  /* 0x00000100ff0a7807 */ /* 0x000fe20007000000 */
[----:B------:R1:W-:Y:S01]  /*4ea50*/  STG.E.128 desc[UR8][R8.64+0x10], R176 ;  /* 0x000010b008007986 */ /* 0x0003e2000c101d08 */
[----:B------:R-:W-:-:S02]  /*4ea60*/  LOP3.LUT P1, RZ, R21, 0x10, RZ, 0xc0, !PT ;  /* 0x0000001015ff7812 */ /* 0x000fc4000782c0ff */
[----:B-1----:R-:W-:Y:S02]  /*4ea70*/  SEL R8, RZ, 0x10000, !P4 ;  /* 0x00010000ff087807 */ /* 0x002fe40006000000 */
[----:B------:R-:W-:Y:S02]  /*4ea80*/  SEL R9, RZ, 0x100, !P3 ;  /* 0x00000100ff097807 */ /* 0x000fe40005800000 */
[----:B------:R-:W-:Y:S02]  /*4ea90*/  LOP3.LUT P4, RZ, R21, 0x2, RZ, 0xc0, !PT ;  /* 0x0000000215ff7812 */ /* 0x000fe4000788c0ff */
[----:B------:R-:W-:Y:S02]  /*4eaa0*/  LOP3.LUT R7, R9, R7, R8, 0xfe, !PT ;  /* 0x0000000709077212 */ /* 0x000fe400078efe08 */
[----:B------:R-:W-:-:S04]  /*4eab0*/  SEL R8, RZ, 0x1, !P2 ;  /* 0x00000001ff087807 */ /* 0x000fc80005000000 */
[----:B------:R-:W-:Y:S02]  /*4eac0*/  LOP3.LUT R9, R7, R8, RZ, 0xfc, !PT ;  /* 0x0000000807097212 */ /* 0x000fe400078efcff */
        /* <DEDUP_REMOVED lines=28> */
.L_x_26914:
        /* <DEDUP_REMOVED lines=265> */
.L_x_26928:
[----:B------:R-:W2:Y:S04]  /*4fd20*/  LDL R190, [R1+0xd8] ;  /* 0x0000d80001be7983 */ /* 0x000ea80000100800 */
[----:B------:R-:W3:Y:S04]  /*4fd30*/  LDL R189, [R1+0xdc] ;  /* 0x0000dc0001bd7983 */ /* 0x000ee80000100800 */
[----:B------:R-:W4:Y:S04]  /*4fd40*/  LDL R182, [R1+0xec] ;  /* 0x0000ec0001b67983 */ /* 0x000f280000100800 */
[----:B------:R-:W5:Y:S04]  /*4fd50*/  LDL R187, [R1+0xe8] ;  /* 0x0000e80001bb7983 */ /* 0x000f680000100800 */
[----:B------:R-:W5:Y:S04]  /*4fd60*/  LDL R186, [R1+0xd0] ;  /* 0x0000d00001ba7983 */ /* 0x000f680000100800 */
        /* <DEDUP_REMOVED lines=11> */
[----:B------:R-:W5:Y:S04]  /*4fe20*/  LDL R194, [R1+0x90] ;  /* 0x0000900001c27983 */ /* 0x000f680000100800 */
[----:B------:R-:W5:Y:S01]  /*4fe30*/  LDL R191, [R1+0x94] ;  /* 0x0000940001bf7983 */ /* 0x000f620000100800 */
[----:B------:R-:W1:Y:S01]  /*4fe40*/  MUFU.RSQ R7, R7 ;  /* 0x0000000700077308 */ /* 0x000e620000001400 */
[----:B------:R-:W-:-:S02]  /*4fe50*/  FSEL R12, R181, RZ, !P2 ;  /* 0x000000ffb50c7208 */ /* 0x000fc40005000000 */
[----:B------:R-:W5:Y:S03]  /*4fe60*/  LDL R193, [R1+0x98] ;  /* 0x0000980001c17983 */ /* 0x000f660000100800 */
[C---:B------:R-:W-:Y:S01]  /*4fe70*/  FADD.FTZ R8, -R12.reuse, R98 ;  /* 0x000000620c087221 */ /* 0x040fe20000010100 */
[C---:B------:R-:W-:Y:S01]  /*4fe80*/  FADD.FTZ R9, -R12.reuse, R99 ;  /* 0x000000630c097221 */ /* 0x040fe20000010100 */
[C---:B------:R-:W-:Y:S01]  /*4fe90*/  FADD.FTZ R95, -R12.reuse, R95 ;  /* 0x0000005f0c5f7221 */ /* 0x040fe20000010100 */
[----:B0-----:R-:W-:Y:S01]  /*4fea0*/  FADD.FTZ R10, -R12, R94 ;  /* 0x0000005e0c0a7221 */ /* 0x001fe20000010100 */
[----:B------:R-:W5:Y:S04]  /*4feb0*/  LDL R99, [R1+0xb0] ;  /* 0x0000b00001637983 */ /* 0x000f680000100800 */
[----:B------:R-:W5:Y:S01]  /*4fec0*/  LDL R98, [R1+0xb4] ;  /* 0x0000b40001627983 */ /* 0x000f620000100800 */
[C---:B-1----:R-:W-:Y:S01]  /*4fed0*/  FMUL.FTZ R8, R7.reuse, R8 ;  /* 0x0000000807087220 */ /* 0x042fe20000410000 */
[C---:B------:R-:W-:Y:S01]  /*4fee0*/  FMUL.FTZ R9, R7.reuse, R9 ;  /* 0x0000000907097220 */ /* 0x040fe20000410000 */
[C---:B------:R-:W-:Y:S01]  /*4fef0*/  FMUL.FTZ R95, R7.reuse, R95 ;  /* 0x0000005f075f7220 */ /* 0x040fe20000410000 */
[----:B------:R-:W-:Y:S01]  /*4ff00*/  FMUL.FTZ R10, R7, R10 ;  /* 0x0000000a070a7220 */ /* 0x000fe20000410000 */
[----:B------:R-:W5:Y:S01]  /*4ff10*/  LDL R192, [R1+0x9c] ;  /* 0x00009c0001c07983 */ /* 0x000f620000100800 */
[----:B--2---:R-:W-:Y:S01]  /*4ff20*/  FFMA.FTZ R8, R8, R190, R170 ;  /* 0x000000be08087223 */ /* 0x004fe200000100aa */
[C---:B------:R-:W-:Y:S01]  /*4ff30*/  FADD.FTZ R84, -R12.reuse, R84 ;  /* 0x000000540c547221 */ /* 0x040fe20000010100 */
[----:B------:R-:W-:Y:S01]  /*4ff40*/  FADD.FTZ R85, -R12, R85 ;  /* 0x000000550c557221 */ /* 0x000fe20000010100 */
[----:B------:R-:W2:Y:S01]  /*4ff50*/  LDL R190, [R1+0xa0] ;  /* 0x0000a00001be7983 */ /* 0x000ea20000100800 */
[----:B---3--:R-:W-:-:S03]  /*4ff60*/  FFMA.FTZ R9, R9, R189, R171 ;  /* 0x000000bd09097223 */ /* 0x008fc600000100ab */
[----:B------:R-:W3:Y:S01]  /*4ff70*/  LDL R189, [R1+0xa4] ;  /* 0x0000a40001bd7983 */ /* 0x000ee20000100800 */
[----:B----4-:R-:W-:-:S03]  /*4ff80*/  FFMA.FTZ R95, R95, R182, R175 ;  /* 0x000000b65f5f7223 */ /* 0x010fc600000100af */
[----:B------:R-:W4:Y:S01]  /*4ff90*/  LDL R182, [R1+0xc0] ;  /* 0x0000c00001b67983 */ /* 0x000f220000100800 */
[----:B------:R-:W-:Y:S01]  /*4ffa0*/  F2FP.BF16.F32.PACK_AB R11, R9, R8 ;  /* 0x00000008090b723e */ /* 0x000fe200000010ff */
[C---:B------:R-:W-:Y:S01]  /*4ffb0*/  FADD.FTZ R8, -R12.reuse, R92 ;  /* 0x0000005c0c087221 */ /* 0x040fe20000010100 */
[C---:B------:R-:W-:Y:S01]  /*4ffc0*/  FADD.FTZ R92, -R12.reuse, R96 ;  /* 0x000000600c5c7221 */ /* 0x040fe20000010100 */
[----:B------:R-:W-:Y:S01]  /*4ffd0*/  FADD.FTZ R9, -R12, R93 ;  /* 0x0000005d0c097221 */ /* 0x000fe20000010100 */
[----:B------:R-:W2:Y:S02]  /*4ffe0*/  LDL R96, [R1+0xc4] ;  /* 0x0000c40001607983 */ /* 0x000ea40000100800 */
[C---:B------:R-:W-:Y:S01]  /*4fff0*/  FMUL.FTZ R92, R7.reuse, R92 ;  /* 0x0000005c075c7220 */ /* 0x040fe20000410000 */
[----:B------:R-:W-:Y:S01]  /*50000*/  FMUL.FTZ R9, R7, R9 ;  /* 0x0000000907097220 */ /* 0x000fe20000410000 */
[----:B-----5:R-:W-:Y:S02]  /*50010*/  FFMA.FTZ R94, R10, R187, R174 ;  /* 0x000000bb0a5e7223 */ /* 0x020fe400000100ae */
[----:B------:R-:W-:Y:S01]  /*50020*/  FFMA.FTZ R10, R92, R186, R168 ;  /* 0x000000ba5c0a7223 */ /* 0x000fe200000100a8 */
[----:B------:R-:W-:Y:S01]  /*50030*/  FFMA.FTZ R92, R9, R180, R173 ;  /* 0x000000b4095c7223 */ /* 0x000fe200000100ad */
[----:B------:R-:W-:Y:S01]  /*50040*/  FADD.FTZ R93, -R12, R97 ;  /* 0x000000610c5d7221 */ /* 0x000fe20000010100 */
[----:B------:R-:W5:Y:S04]  /*50050*/  LDL R180, [R1+0xc8] ;  /* 0x0000c80001b47983 */ /* 0x000f680000100800 */
[----:B------:R-:W3:Y:S01]  /*50060*/  LDL R97, [R1+0xcc] ;  /* 0x0000cc0001617983 */ /* 0x000ee20000100800 */
[C---:B------:R-:W-:Y:S01]  /*50070*/  FMUL.FTZ R8, R7.reuse, R8 ;  /* 0x0000000807087220 */ /* 0x040fe20000410000 */
[----:B------:R-:W-:-:S02]  /*50080*/  FMUL.FTZ R93, R7, R93 ;  /* 0x0000005d075d7220 */ /* 0x000fc40000410000 */
[----:B------:R-:W3:Y:S01]  /*50090*/  LDL R187, [R1+0xac] ;  /* 0x0000ac0001bb7983 */ /* 0x000ee20000100800 */
[----:B------:R-:W-:Y:S01]  /*500a0*/  FFMA.FTZ R8, R8, R188, R172 ;  /* 0x000000bc08087223 */ /* 0x000fe200000100ac */
[----:B------:R-:W-:Y:S01]  /*500b0*/  FFMA.FTZ R93, R93, R185, R169 ;  /* 0x000000b95d5d7223 */ /* 0x000fe200000100a9 */
[----:B------:R-:W-:Y:S01]  /*500c0*/  F2FP.BF16.F32.PACK_AB R9, R95, R94 ;  /* 0x0000005e5f09723e */ /* 0x000fe200000010ff */
[----:B------:R-:W3:Y:S02]  /*500d0*/  LDL R188, [R1+0xa8] ;  /* 0x0000a80001bc7983 */ /* 0x000ee40000100800 */
[----:B------:R-:W-:Y:S02]  /*500e0*/  F2FP.BF16.F32.PACK_AB R8, R92, R8 ;  /* 0x000000085c08723e */ /* 0x000fe400000010ff */
[----:B------:R-:W-:Y:S01]  /*500f0*/  F2FP.BF16.F32.PACK_AB R10, R93, R10 ;  /* 0x0000000a5d0a723e */ /* 0x000fe200000010ff */
[----:B------:R-:W3:Y:S01]  /*50100*/  LDL R186, [R1+0x88] ;  /* 0x0000880001ba7983 */ /* 0x000ee20000100800 */
[----:B------:R-:W0:Y:S03]  /*50110*/  @!P1 LDC.64 R92, c[0x0][0x3c0] ;  /* 0x0000f000ff5c9b82 */ /* 0x000e260000000a00 */
[----:B------:R-:W3:Y:S01]  /*50120*/  LDL R185, [R1+0x70] ;  /* 0x0000700001b97983 */ /* 0x000ee20000100800 */
[----:B0-----:R-:W-:-:S05]  /*50130*/  @!P1 IMAD.WIDE R92, R2, 0x4, R92 ;  /* 0x00000004025c9825 */ /* 0x001fca00078e025c */
[----:B------:R0:W-:Y:S02]  /*50140*/  @!P1 STG.E desc[UR8][R92.64], R181 ;  /* 0x000000b55c009986 */ /* 0x0001e4000c101908 */
[----:B0-----:R-:W0:Y:S02]  /*50150*/  @!P1 LDC.64 R92, c[0x0][0x3c8] ;  /* 0x0000f200ff5c9b82 */ /* 0x001e240000000a00 */
[----:B------:R-:W3:Y:S01]  /*50160*/  LDL R181, [R1+0x8c] ;  /* 0x00008c0001b57983 */ /* 0x000ee20000100800 */
[----:B0-----:R-:W-:-:S05]  /*50170*/  @!P1 IMAD.WIDE R92, R2, 0x4, R92 ;  /* 0x00000004025c9825 */ /* 0x001fca00078e025c */
[----:B------:R0:W-:Y:S02]  /*50180*/  @!P1 STG.E desc[UR8][R92.64], R7 ;  /* 0x000000075c009986 */ /* 0x0001e4000c101908 */
[----:B0-----:R-:W0:Y:S02]  /*50190*/  LDC.64 R92, c[0x0][0x428] ;  /* 0x00010a00ff5c7b82 */ /* 0x001e240000000a00 */
[----:B0-----:R-:W-:-:S04]  /*501a0*/  IMAD.WIDE.U32 R94, R6, 0x10, R92 ;  /* 0x00000010065e7825 */ /* 0x001fc800078e005c */
[----:B------:R-:W-:Y:S01]  /*501b0*/  FADD.FTZ R6, -R12, R86 ;  /* 0x000000560c067221 */ /* 0x000fe20000010100 */
[----:B------:R0:W-:Y:S03]  /*501c0*/  STG.E.128 desc[UR8][R94.64], R8 ;  /* 0x000000085e007986 */ /* 0x0001e6000c101d08 */
[----:B------:R-:W-:-:S04]  /*501d0*/  FMUL.FTZ R6, R7, R6 ;  /* 0x0000000607067220 */ /* 0x000fc80000410000 */
[----:B------:R-:W-:Y:S02]  /*501e0*/  FFMA.FTZ R6, R6, R184, R162 ;  /* 0x000000b806067223 */ /* 0x000fe400000100a2 */
[----:B------:R-:W3:Y:S01]  /*501f0*/  LDL R184, [R1+0x78] ;  /* 0x0000780001b87983 */ /* 0x000ee20000100800 */
[C---:B0-----:R-:W-:Y:S01]  /*50200*/  FADD.FTZ R8, -R12.reuse, R87 ;  /* 0x000000570c087221 */ /* 0x041fe20000010100 */
[C---:B------:R-:W-:Y:S02]  /*50210*/  FADD.FTZ R9, -R12.reuse, R90 ;  /* 0x0000005a0c097221 */ /* 0x040fe40000010100 */
[----:B------:R-:W3:Y:S01]  /*50220*/  LDL R95, [R1+0x58] ;  /* 0x00005800015f7983 */ /* 0x000ee20000100800 */
[C---:B------:R-:W-:Y:S01]  /*50230*/  FMUL.FTZ R8, R7.reuse, R8 ;  /* 0x0000000807087220 */ /* 0x040fe20000410000 */
[----:B------:R-:W-:Y:S01]  /*50240*/  FADD.FTZ R10, -R12, R91 ;  /* 0x0000005b0c0a7221 */ /* 0x000fe20000010100 */
[C---:B------:R-:W-:Y:S01]  /*50250*/  FMUL.FTZ R9, R7.reuse, R9 ;  /* 0x0000000907097220 */ /* 0x040fe20000410000 */
[C---:B------:R-:W-:Y:S01]  /*50260*/  FMUL.FTZ R84, R7.reuse, R84 ;  /* 0x0000005407547220 */ /* 0x040fe20000410000 */
[----:B------:R-:W-:Y:S01]  /*50270*/  FFMA.FTZ R8, R8, R183, R163 ;  /* 0x000000b708087223 */ /* 0x000fe200000100a3 */
[C---:B------:R-:W-:Y:S01]  /*50280*/  FMUL.FTZ R85, R7.reuse, R85 ;  /* 0x0000005507557220 */ /* 0x040fe20000410000 */
[----:B------:R-:W3:Y:S03]  /*50290*/  LDL R183, [R1+0x7c] ;  /* 0x00007c0001b77983 */ /* 0x000ee60000100800 */
[----:B------:R-:W-:Y:S01]  /*502a0*/  F2FP.BF16.F32.PACK_AB R11, R8, R6 ;  /* 0x00000006080b723e */ /* 0x000fe200000010ff */
[C---:B------:R-:W-:Y:S01]  /*502b0*/  FADD.FTZ R6, -R12.reuse, R88 ;  /* 0x000000580c067221 */ /* 0x040fe20000010100 */
[----:B------:R-:W-:Y:S01]  /*502c0*/  FADD.FTZ R8, -R12, R89 ;  /* 0x000000590c087221 */ /* 0x000fe20000010100 */
[C---:B------:R-:W-:Y:S01]  /*502d0*/  FMUL.FTZ R10, R7.reuse, R10 ;  /* 0x0000000a070a7220 */ /* 0x040fe20000410000 */
[----:B------:R-:W3:Y:S01]  /*502e0*/  LDL R91, [R1+0x54] ;  /* 0x00005400015b7983 */ /* 0x000ee20000100800 */
[C---:B------:R-:W-:Y:S01]  /*502f0*/  FMUL.FTZ R6, R7.reuse, R6 ;  /* 0x0000000607067220 */ /* 0x040fe20000410000 */
[----:B------:R-:W-:-:S02]  /*50300*/  FMUL.FTZ R8, R7, R8 ;  /* 0x0000000807087220 */ /* 0x000fc40000410000 */
[----:B------:R-:W3:Y:S01]  /*50310*/  LDL R90, [R1+0x6c] ;  /* 0x00006c00015a7983 */ /* 0x000ee20000100800 */
[----:B------:R-:W-:-:S03]  /*50320*/  FFMA.FTZ R84, R84, R99, R160 ;  /* 0x0000006354547223 */ /* 0x000fc600000100a0 */
[----:B------:R-:W3:Y:S01]  /*50330*/  LDL R89, [R1+0x64] ;  /* 0x0000640001597983 */ /* 0x000ee20000100800 */
[----:B------:R-:W-:-:S03]  /*50340*/  FFMA.FTZ R85, R85, R98, R161 ;  /* 0x0000006255557223 */ /* 0x000fc600000100a1 */
[----:B------:R-:W3:Y:S04]  /*50350*/  LDL R99, [R1+0x84] ;  /* 0x0000840001637983 */ /* 0x000ee80000100800 */
[----:B------:R-:W3:Y:S04]  /*50360*/  LDL R98, [R1+0x60] ;  /* 0x0000600001627983 */ /* 0x000ee80000100800 */
[----:B------:R-:W3:Y:S01]  /*50370*/  LDL R94, [R1+0x5c] ;  /* 0x00005c00015e7983 */ /* 0x000ee20000100800 */
[----:B----4-:R-:W-:-:S03]  /*50380*/  FFMA.FTZ R6, R6, R182, R164 ;  /* 0x000000b606067223 */ /* 0x010fc600000100a4 */
[----:B------:R-:W4:Y:S01]  /*50390*/  LDL R182, [R1+0x74] ;  /* 0x0000740001b67983 */ /* 0x000f220000100800 */
[----:B--2---:R-:W-:-:S03]  /*503a0*/  FFMA.FTZ R8, R8, R96, R165 ;  /* 0x0000006008087223 */ /* 0x004fc600000100a5 */
[----:B------:R-:W2:Y:S01]  /*503b0*/  LDL R96, [R1+0x50] ;  /* 0x0000500001607983 */ /* 0x000ea20000100800 */
[----:B-----5:R-:W-:-:S03]  /*503c0*/  FFMA.FTZ R9, R9, R180, R166 ;  /* 0x000000b409097223 */ /* 0x020fc600000100a6 */
[----:B------:R-:W5:Y:S01]  /*503d0*/  LDL R180, [R1+0x80] ;  /* 0x0000800001b47983 */ /* 0x000f620000100800 */
[----:B---3--:R-:W-:-:S03]  /*503e0*/  FFMA.FTZ R86, R10, R97, R167 ;  /* 0x000000610a567223 */ /* 0x008fc600000100a7 */
[----:B------:R-:W3:Y:S01]  /*503f0*/  LDL R97, [R1+0x68] ;  /* 0x0000680001617983 */ /* 0x000ee20000100800 */
        /* <DEDUP_REMOVED lines=17> */
[C---:B0-----:R-:W-:Y:S01]  /*50510*/  FADD.FTZ R11, -R12.reuse, R76 ;  /* 0x0000004c0c0b7221 */ /* 0x041fe20000010100 */
[----:B------:R-:W-:Y:S01]  /*50520*/  FADD.FTZ R8, -R12, R81 ;  /* 0x000000510c087221 */ /* 0x000fe20000010100 */
[----:B------:R-:W-:-:S02]  /*50530*/  FMUL.FTZ R81, R7, R20 ;  /* 0x0000001407517220 */ /* 0x000fc40000410000 */
        /* <DEDUP_REMOVED lines=51> */
[----:B------:R-:W-:Y:S01]  /*50870*/  FMUL.FTZ R87, R7, R26 ;  /* 0x0000001a07577220 */ /* 0x000fe20000410000 */
[----:B------:R-:W-:Y:S01]  /*50880*/  FADD.FTZ R12, -R12, R179 ;  /* 0x000000b30c0c7221 */ /* 0x000fe20000010100 */
        /* <DEDUP_REMOVED lines=71> */
[----:B------:R-:W3:Y:S04]  /*50d00*/  LDL R80, [R1] ;  /* 0x0000000001507983 */ /* 0x000ee80000100800 */
[----:B------:R-:W3:Y:S01]  /*50d10*/  LDL R79, [R1+0x4] ;  /* 0x00000400014f7983 */ /* 0x000ee20000100800 */
[----:B------:R-:W-:Y:S01]  /*50d20*/  FFMA.FTZ R28, R70, R184, R146 ;  /* 0x000000b8461c7223 */ /* 0x000fe20000010092 */
[----:B------:R-:W-:Y:S01]  /*50d30*/  FFMA.FTZ R29, R71, R183, R147 ;  /* 0x000000b7471d7223 */ /* 0x000fe20000010093 */
[----:B------:R-:W-:Y:S01]  /*50d40*/  F2FP.BF16.F32.PACK_AB R9, R31, R9 ;  /* 0x000000091f09723e */ /* 0x000fe200000010ff */
[----:B------:R-:W-:Y:S01]  /*50d50*/  FFMA.FTZ R31, R62, R95, R138 ;  /* 0x0000005f3e1f7223 */ /* 0x000fe2000001008a */
[----:B------:R-:W3:Y:S01]  /*50d60*/  LDL R179, [R1+0x44] ;  /* 0x0000440001b37983 */ /* 0x000ee20000100800 */
[----:B------:R-:W-:-:S03]  /*50d70*/  F2FP.BF16.F32.PACK_AB R25, R11, R8 ;  /* 0x000000080b19723e */ /* 0x000fc600000010ff */
[----:B------:R-:W3:Y:S01]  /*50d80*/  LDL R95, [R1+0x1c] ;  /* 0x00001c00015f7983 */ /* 0x000ee20000100800 */
[----:B------:R-:W-:Y:S01]  /*50d90*/  FFMA.FTZ R6, R6, R190, R156 ;  /* 0x000000be06067223 */ /* 0x000fe2000001009c */
[----:B------:R-:W-:Y:S01]  /*50da0*/  F2FP.BF16.F32.PACK_AB R11, R29, R28 ;  /* 0x0000001c1d0b723e */ /* 0x000fe200000010ff */
[----:B------:R-:W-:Y:S01]  /*50db0*/  FFMA.FTZ R29, R61, R91, R137 ;  /* 0x0000005b3d1d7223 */ /* 0x000fe20000010089 */
[----:B------:R-:W-:Y:S01]  /*50dc0*/  FFMA.FTZ R61, R65, R89, R141 ;  /* 0x00000059413d7223 */ /* 0x000fe2000001008d */
[----:B------:R-:W-:Y:S01]  /*50dd0*/  F2FP.BF16.F32.PACK_AB R27, R24, R27 ;  /* 0x0000001b181b723e */ /* 0x000fe200000010ff */
[----:B------:R-:W3:Y:S01]  /*50de0*/  LDL R89, [R1+0x2c] ;  /* 0x00002c0001597983 */ /* 0x000ee20000100800 */
[----:B------:R-:W-:Y:S01]  /*50df0*/  F2FP.BF16.F32.PACK_AB R24, R7, R6 ;  /* 0x000000060718723e */ /* 0x000fe200000010ff */
[----:B------:R-:W-:Y:S01]  /*50e00*/  FFMA.FTZ R6, R64, R98, R140 ;  /* 0x0000006240067223 */ /* 0x000fe2000001008c */
[----:B------:R-:W-:Y:S01]  /*50e10*/  FFMA.FTZ R28, R83, R94, R139 ;  /* 0x0000005e531c7223 */ /* 0x000fe2000001008b */
        /* <DEDUP_REMOVED lines=9> */
[----:B----4-:R-:W-:-:S05]  /*50eb0*/  FFMA.FTZ R30, R69, R182, R145 ;  /* 0x000000b6451e7223 */ /* 0x010fca0000010091 */
[----:B------:R-:W-:Y:S01]  /*50ec0*/  F2FP.BF16.F32.PACK_AB R10, R30, R10 ;  /* 0x0000000a1e0a723e */ /* 0x000fe200000010ff */
[----:B--2---:R-:W-:Y:S02]  /*50ed0*/  FFMA.FTZ R30, R60, R96, R136 ;  /* 0x000000603c1e7223 */ /* 0x004fe40000010088 */
[----:B------:R-:W2:Y:S01]  /*50ee0*/  LDL R96, [R1+0x18] ;  /* 0x0000180001607983 */ /* 0x000ea20000100800 */
[----:B------:R-:W-:-:S03]  /*50ef0*/  FFMA.FTZ R60, R67, R90, R143 ;  /* 0x0000005a433c7223 */ /* 0x000fc6000001008f */
[----:B------:R-:W4:Y:S01]  /*50f00*/  LDL R90, [R1+0x28] ;  /* 0x00002800015a7983 */ /* 0x000f220000100800 */
[----:B-----5:R-:W-:Y:S01]  /*50f10*/  FFMA.FTZ R8, R20, R180, R148 ;  /* 0x000000b414087223 */ /* 0x020fe20000010094 */
[----:B------:R-:W-:Y:S02]  /*50f20*/  FFMA.FTZ R20, R73, R99, R149 ;  /* 0x0000006349147223 */ /* 0x000fe40000010095 */
[----:B------:R-:W5:Y:S01]  /*50f30*/  LDL R180, [R1+0x40] ;  /* 0x0000400001b47983 */ /* 0x000f620000100800 */
[----:B---3--:R-:W-:-:S03]  /*50f40*/  FFMA.FTZ R7, R66, R97, R142 ;  /* 0x0000006142077223 */ /* 0x008fc6000001008e */
[----:B------:R-:W3:Y:S04]  /*50f50*/  LDL R99, [R1+0x3c] ;  /* 0x00003c0001637983 */ /* 0x000ee80000100800 */
[----:B------:R-:W3:Y:S04]  /*50f60*/  LDL R97, [R1+0x4c] ;  /* 0x00004c0001617983 */ /* 0x000ee80000100800 */
[----:B------:R-:W3:Y:S01]  /*50f70*/  LDL R73, [R1+0x8] ;  /* 0x0000080001497983 */ /* 0x000ee20000100800 */
        /* <DEDUP_REMOVED lines=8> */
[----:B------:R-:W-:Y:S04]  /*51000*/  STG.E.128 desc[UR8][R64.64], R24 ;  /* 0x0000001840007986 */ /* 0x000fe8000c101d08 */
[----:B------:R-:W-:Y:S04]  /*51010*/  STG.E.128 desc[UR8][R68.64], R8 ;  /* 0x0000000844007986 */ /* 0x000fe8000c101d08 */
[----:B------:R0:W-:Y:S01]  /*51020*/  STG.E.128 desc[UR8][R70.64], R28 ;  /* 0x0000001c46007986 */ /* 0x0001e2000c101d08 */
[----:B------:R-:W-:Y:S01]  /*51030*/  FFMA.FTZ R37, R37, R249, R113 ;  /* 0x000000f925257223 */ /* 0x000fe20000010071 */
[----:B0-----:R-:W-:Y:S01]  /*51040*/  FFMA.FTZ R31, R38, R250, R114 ;  /* 0x000000fa261f7223 */ /* 0x001fe20000010072 */
[----:B------:R-:W-:-:S05]  /*51050*/  FFMA.FTZ R28, R39, R251, R115 ;  /* 0x000000fb271c7223 */ /* 0x000fca0000010073 */
[----:B------:R-:W-:Y:S01]  /*51060*/  F2FP.BF16.F32.PACK_AB R31, R28, R31 ;  /* 0x0000001f1c1f723e */ /* 0x000fe200000010ff */
[----:B------:R-:W-:Y:S01]  /*51070*/  FFMA.FTZ R30, R36, R248, R112 ;  /* 0x000000f8241e7223 */ /* 0x000fe20000010070 */
[----:B------:R-:W-:Y:S01]  /*51080*/  FFMA.FTZ R38, R63, R240, R216 ;  /* 0x000000f03f267223 */ /* 0x000fe200000100d8 */
[----:B------:R-:W-:Y:S01]  /*51090*/  FFMA.FTZ R34, R34, R246, R214 ;  /* 0x000000f622227223 */ /* 0x000fe200000100d6 */
[----:B------:R-:W-:Y:S02]  /*510a0*/  FFMA.FTZ R35, R35, R247, R215 ;  /* 0x000000f723237223 */ /* 0x000fe400000100d7 */
[----:B------:R-:W-:Y:S01]  /*510b0*/  F2FP.BF16.F32.PACK_AB R30, R37, R30 ;  /* 0x0000001e251e723e */ /* 0x000fe200000010ff */
        /* <DEDUP_REMOVED lines=15> */
[----:B------:R-:W-:Y:S01]  /*511b0*/  IMAD.WIDE.U32 R6, R196, 0x10, R92 ;  /* 0x00000010c4067825 */ /* 0x000fe200078e005c */
[----:B------:R-:W-:-:S03]  /*511c0*/  F2FP.BF16.F32.PACK_AB R39, R86, R39 ;  /* 0x000000275627723e */ /* 0x000fc600000010ff */
[----:B------:R-:W-:Y:S01]  /*511d0*/  IMAD.WIDE.U32 R22, R197, 0x10, R92 ;  /* 0x00000010c5167825 */ /* 0x000fe200078e005c */
[----:B------:R-:W-:-:S03]  /*511e0*/  F2FP.BF16.F32.PACK_AB R36, R33, R32 ;  /* 0x000000202124723e */ /* 0x000fc600000010ff */
[--C-:B------:R-:W-:Y:S01]  /*511f0*/  IMAD.WIDE.U32 R60, R198, 0x10, R92.reuse ;  /* 0x00000010c63c7825 */ /* 0x100fe200078e005c */
[----:B------:R-:W-:Y:S02]  /*51200*/  F2FP.BF16.F32.PACK_AB R35, R12, R35 ;  /* 0x000000230c23723e */ /* 0x000fe400000010ff */
[----:B------:R-:W-:Y:S01]  /*51210*/  F2FP.BF16.F32.PACK_AB R34, R77, R34 ;  /* 0x000000224d22723e */ /* 0x000fe200000010ff */
[--C-:B------:R-:W-:Y:S01]  /*51220*/  IMAD.WIDE.U32 R66, R199, 0x10, R92.reuse ;  /* 0x00000010c7427825 */ /* 0x100fe200078e005c */
[----:B------:R-:W-:Y:S02]  /*51230*/  F2FP.BF16.F32.PACK_AB R33, R88, R87 ;  /* 0x000000575821723e */ /* 0x000fe400000010ff */
[----:B------:R-:W-:Y:S01]  /*51240*/  F2FP.BF16.F32.PACK_AB R32, R85, R82 ;  /* 0x000000525520723e */ /* 0x000fe200000010ff */
[----:B------:R-:W-:-:S04]  /*51250*/  IMAD.WIDE.U32 R74, R201, 0x10, R92 ;  /* 0x00000010c94a7825 */ /* 0x000fc800078e005c */
[----:B------:R-:W-:Y:S01]  /*51260*/  FFMA.FTZ R28, R40, R80, R116 ;  /* 0x00000050281c7223 */ /* 0x000fe20000010074 */
[----:B------:R-:W-:-:S05]  /*51270*/  FFMA.FTZ R41, R41, R79, R117 ;  /* 0x0000004f29297223 */ /* 0x000fca0000010075 */
[----:B------:R-:W-:Y:S02]  /*51280*/  F2FP.BF16.F32.PACK_AB R28, R41, R28 ;  /* 0x0000001c291c723e */ /* 0x000fe400000010ff */
[----:B------:R-:W0:Y:S01]  /*51290*/  LDC.64 R40, c[0x0][0x380] ;  /* 0x0000e000ff287b82 */ /* 0x000e220000000a00 */
        /* <DEDUP_REMOVED lines=12> */
[----:B------:R-:W-:Y:S01]  /*51360*/  F2FP.BF16.F32.PACK_AB R26, R45, R26 ;  /* 0x0000001a2d1a723e */ /* 0x000fe200000010ff */
[----:B0-----:R-:W-:-:S05]  /*51370*/  IMAD R2, R40, 0x4, R2 ;  /* 0x0000000428027824 */ /* 0x001fca00078e0202 */
[----:B------:R-:W-:Y:S01]  /*51380*/  ISETP.GE.AND P1, PT, R2, R41, PT ;  /* 0x000000290200720c */ /* 0x000fe20003f26270 */
[----:B--2---:R-:W-:Y:S01]  /*51390*/  FFMA.FTZ R27, R46, R96, R122 ;  /* 0x000000602e1b7223 */ /* 0x004fe2000001007a */
[----:B----4-:R-:W-:-:S04]  /*513a0*/  FFMA.FTZ R25, R50, R90, R126 ;  /* 0x0000005a32197223 */ /* 0x010fc8000001007e */
[----:B------:R-:W-:Y:S01]  /*513b0*/  F2FP.BF16.F32.PACK_AB R27, R20, R27 ;  /* 0x0000001b141b723e */ /* 0x000fe200000010ff */
[----:B------:R-:W-:Y:S01]  /*513c0*/  FFMA.FTZ R20, R51, R89, R127 ;  /* 0x0000005933147223 */ /* 0x000fe2000001007f */
[----:B-----5:R-:W-:-:S04]  /*513d0*/  FFMA.FTZ R56, R56, R180, R132 ;  /* 0x000000b438387223 */ /* 0x020fc80000010084 */
[----:B------:R-:W-:Y:S01]  /*513e0*/  F2FP.BF16.F32.PACK_AB R25, R20, R25 ;  /* 0x000000191419723e */ /* 0x000fe200000010ff */
[----:B---3--:R-:W-:Y:S01]  /*513f0*/  FFMA.FTZ R55, R55, R99, R131 ;  /* 0x0000006337377223 */ /* 0x008fe20000010083 */
[----:B------:R-:W-:Y:S01]  /*51400*/  FFMA.FTZ R20, R43, R62, R119 ;  /* 0x0000003e2b147223 */ /* 0x000fe20000010077 */
[----:B------:R-:W-:-:S03]  /*51410*/  FFMA.FTZ R59, R59, R97, R135 ;  /* 0x000000613b3b7223 */ /* 0x000fc60000010087 */
[----:B------:R-:W-:Y:S01]  /*51420*/  F2FP.BF16.F32.PACK_AB R11, R55, R54 ;  /* 0x00000036370b723e */ /* 0x000fe200000010ff */
[----:B------:R-:W-:Y:S01]  /*51430*/  FFMA.FTZ R29, R42, R73, R118 ;  /* 0x000000492a1d7223 */ /* 0x000fe20000010076 */
[----:B------:R-:W-:Y:S02]  /*51440*/  F2FP.BF16.F32.PACK_AB R9, R59, R58 ;  /* 0x0000003a3b09723e */ /* 0x000fe400000010ff */
[----:B------:R-:W-:Y:S02]  /*51450*/  F2FP.BF16.F32.PACK_AB R8, R57, R56 ;  /* 0x000000383908723e */ /* 0x000fe400000010ff */
[----:B------:R-:W-:-:S03]  /*51460*/  F2FP.BF16.F32.PACK_AB R29, R20, R29 ;  /* 0x0000001d141d723e */ /* 0x000fc600000010ff */
[----:B------:R0:W-:Y:S04]  /*51470*/  STG.E.128 desc[UR8][R6.64], R8 ;  /* 0x0000000806007986 */ /* 0x0001e8000c101d08 */
[----:B------:R0:W-:Y:S04]  /*51480*/  STG.E.128 desc[UR8][R22.64], R24 ;  /* 0x0000001816007986 */ /* 0x0001e8000c101d08 */
[----:B------:R0:W-:Y:S04]  /*51490*/  STG.E.128 desc[UR8][R60.64], R28 ;  /* 0x0000001c3c007986 */ /* 0x0001e8000c101d08 */
[----:B------:R0:W-:Y:S04]  /*514a0*/  STG.E.128 desc[UR8][R66.64], R36 ;  /* 0x0000002442007986 */ /* 0x0001e8000c101d08 */
[----:B------:R0:W-:Y:S01]  /*514b0*/  STG.E.128 desc[UR8][R74.64], R32 ;  /* 0x000000204a007986 */ /* 0x0001e2000c101d08 */
[----:B------:R-:W-:Y:S05]  /*514c0*/  @!P1 BRA `(.L_x_26916) ;  /* 0xfffffafc00649947 */ /* 0x000fea000383ffff */
[----:B------:R-:W-:Y:S05]  /*514d0*/  EXIT ;  /* 0x000000000000794d */ /* 0x000fea0003800000 */
.L_x_26915:
        /* <DEDUP_REMOVED lines=8> */
.L_x_26918:
[----:B------:R-:W-:Y:S05]  /*51560*/  BSYNC B0 ;  /* 0x0000000000007941 */ /* 0x000fea0003800000 */
.L_x_26917:
        /* <DEDUP_REMOVED lines=9> */
.L_x_26919:
[----:B------:R-:W-:Y:S02]  /*51600*/  IMAD.MOV.U32 R9, RZ, RZ, 0x4 ;  /* 0x00000004ff097424 */ /* 0x000fe400078e00ff */
[----:B------:R-:W-:Y:S01]  /*51610*/  FADD.FTZ R10, R10, R7 ;  /* 0x000000070a0a7221 */ /* 0x000fe20000010000 */
[----:B------:R-:W-:-:S03]  /*51620*/  MOV R7, 0xffffffff ;  /* 0xffffffff00077802 */ /* 0x000fc60000000f00 */
[----:B------:R-:W-:-:S07]  /*51630*/  IMAD.MOV.U32 R12, RZ, RZ, R10 ;  /* 0x000000ffff0c7224 */ /* 0x000fce00078e000a */
[----:B------:R-:W-:Y:S05]  /*51640*/  WARPSYNC.COLLECTIVE R7, `(.L_x_26920) ;  /* 0x0000000007087348 */ /* 0x000fea0003c00000 */
[----:B------:R0:W1:Y:S02]  /*51650*/  SHFL.BFLY P2, R7, R12, R9, R8 ;  /* 0x0c0000090c077389 */ /* 0x0000640000040008 */
[----:B01----:R-:W-:Y:S05]  /*51660*/  ENDCOLLECTIVE ;  /* 0x000000000000791b */ /* 0x003fea0003800000 */
.L_x_26920:
[----:B------:R-:W-:Y:S02]  /*51670*/  IMAD.MOV.U32 R9, RZ, RZ, 0x8 ;  /* 0x00000008ff097424 */ /* 0x000fe400078e00ff */
[----:B------:R-:W-:Y:S01]  /*51680*/  FADD.FTZ R10, R10, R7 ;  /* 0x000000070a0a7221 */ /* 0x000fe20000010000 */
[----:B------:R-:W-:-:S03]  /*51690*/  MOV R7, 0xffffffff ;  /* 0xffffffff00077802 */ /* 0x000fc60000000f00 */
[----:B------:R-:W-:-:S07]  /*516a0*/  IMAD.MOV.U32 R12, RZ, RZ, R10 ;  /* 0x000000ffff0c7224 */ /* 0x000fce00078e000a */
[----:B------:R-:W-:Y:S05]  /*516b0*/  WARPSYNC.COLLECTIVE R7, `(.L_x_26921) ;  /* 0x0000000007087348 */ /* 0x000fea0003c00000 */
[----:B------:R0:W1:Y:S02]  /*516c0*/  SHFL.BFLY P2, R7, R12, R9, R8 ;  /* 0x0c0000090c077389 */ /* 0x0000640000040008 */
[----:B01----:R-:W-:Y:S05]  /*516d0*/  ENDCOLLECTIVE ;  /* 0x000000000000791b */ /* 0x003fea0003800000 */
.L_x_26921:
[----:B------:R-:W-:Y:S02]  /*516e0*/  IMAD.MOV.U32 R9, RZ, RZ, 0x10 ;  /* 0x00000010ff097424 */ /* 0x000fe400078e00ff */
[----:B------:R-:W-:Y:S01]  /*516f0*/  FADD.FTZ R10, R10, R7 ;  /* 0x000000070a0a7221 */ /* 0x000fe20000010000 */
[----:B------:R-:W-:-:S03]  /*51700*/  MOV R7, 0xffffffff ;  /* 0xffffffff00077802 */ /* 0x000fc60000000f00 */
[----:B------:R-:W-:-:S07]  /*51710*/  IMAD.MOV.U32 R12, RZ, RZ, R10 ;  /* 0x000000ffff0c7224 */ /* 0x000fce00078e000a */
[----:B------:R-:W-:Y:S05]  /*51720*/  WARPSYNC.COLLECTIVE R7, `(.L_x_26922) ;  /* 0x0000000007087348 */ /* 0x000fea0003c00000 */
[----:B------:R0:W1:Y:S02]  /*51730*/  SHFL.BFLY P2, R7, R12, R9, R8 ;  /* 0x0c0000090c077389 */ /* 0x0000640000040008 */
[----:B01----:R-:W-:Y:S05]  /*51740*/  ENDCOLLECTIVE ;  /* 0x000000000000791b */ /* 0x003fea0003800000 */
.L_x_26922:
        /* <DEDUP_REMOVED lines=169> */
.L_x_26923:
[----:B------:R-:W-:Y:S01]  /*521e0*/  MOV R9, 0x2 ;  /* 0x0000000200097802 */ /* 0x000fe20000000f00 */
[----:B------:R-:W-:Y:S01]  /*521f0*/  FADD.FTZ R10, R10, R7 ;  /* 0x000000070a0a7221 */ /* 0x000fe20000010000 */
[----:B------:R-:W-:-:S03]  /*52200*/  IMAD.MOV.U32 R7, RZ, RZ, -0x1 ;  /* 0xffffffffff077424 */ /* 0x000fc600078e00ff */
[----:B------:R-:W-:-:S07]  /*52210*/  IMAD.MOV.U32 R12, RZ, RZ, R10 ;  /* 0x000000ffff0c7224 */ /* 0x000fce00078e000a */
[----:B------:R-:W-:Y:S05]  /*52220*/  WARPSYNC.COLLECTIVE R7, `(.L_x_26924) ;  /* 0x0000000007087348 */ /* 0x000fea0003c00000 */
[----:B------:R0:W1:Y:S02]  /*52230*/  SHFL.BFLY P2, R7, R12, R9, R8 ;  /* 0x0c0000090c077389 */ /* 0x0000640000040008 */
[----:B01----:R-:W-:Y:S05]  /*52240*/  ENDCOLLECTIVE ;  /* 0x000000000000791b */ /* 0x003fea0003800000 */
.L_x_26924:
[----:B------:R-:W-:Y:S02]  /*52250*/  HFMA2 R9, -RZ, RZ, 0, 2.384185791015625e-07 ;  /* 0x00000004ff097431 */ /* 0x000fe400000001ff */
[----:B------:R-:W-:Y:S01]  /*52260*/  FADD.FTZ R10, R10, R7 ;  /* 0x000000070a0a7221 */ /* 0x000fe20000010000 */
[----:B------:R-:W-:-:S03]  /*52270*/  IMAD.MOV.U32 R7, RZ, RZ, -0x1 ;  /* 0xffffffffff077424 */ /* 0x000fc600078e00ff */
[----:B------:R-:W-:-:S07]  /*52280*/  IMAD.MOV.U32 R12, RZ, RZ, R10 ;  /* 0x000000ffff0c7224 */ /* 0x000fce00078e000a */
[----:B------:R-:W-:Y:S05]  /*52290*/  WARPSYNC.COLLECTIVE R7, `(.L_x_26925) ;  /* 0x0000000007087348 */ /* 0x000fea0003c00000 */
[----:B------:R0:W1:Y:S02]  /*522a0*/  SHFL.BFLY P2, R7, R12, R9, R8 ;  /* 0x0c0000090c077389 */ /* 0x0000640000040008 */
[----:B01----:R-:W-:Y:S05]  /*522b0*/  ENDCOLLECTIVE ;  /* 0x000000000000791b */ /* 0x003fea0003800000 */
.L_x_26925:
[----:B------:R-:W-:Y:S01]  /*522c0*/  MOV R9, 0x8 ;  /* 0x0000000800097802 */ /* 0x000fe20000000f00 */
[----:B------:R-:W-:Y:S01]  /*522d0*/  FADD.FTZ R10, R10, R7 ;  /* 0x000000070a0a7221 */ /* 0x000fe20000010000 */
[----:B------:R-:W-:-:S03]  /*522e0*/  IMAD.MOV.U32 R7, RZ, RZ, -0x1 ;  /* 0xffffffffff077424 */ /* 0x000fc600078e00ff */
[----:B------:R-:W-:-:S07]  /*522f0*/  IMAD.MOV.U32 R12, RZ, RZ, R10 ;  /* 0x000000ffff0c7224 */ /* 0x000fce00078e000a */
[----:B------:R-:W-:Y:S05]  /*52300*/  WARPSYNC.COLLECTIVE R7, `(.L_x_26926) ;  /* 0x0000000007087348 */ /* 0x000fea0003c00000 */
[----:B------:R0:W1:Y:S02]  /*52310*/  SHFL.BFLY P2, R7, R12, R9, R8 ;  /* 0x0c0000090c077389 */ /* 0x0000640000040008 */
[----:B01----:R-:W-:Y:S05]  /*52320*/  ENDCOLLECTIVE ;  /* 0x000000000000791b */ /* 0x003fea0003800000 */
.L_x_26926:
[----:B------:R-:W-:Y:S02]  /*52330*/  HFMA2 R9, -RZ, RZ, 0, 9.5367431640625e-07 ;  /* 0x00000010ff097431 */ /* 0x000fe400000001ff */
[----:B------:R-:W-:Y:S01]  /*52340*/  FADD.FTZ R10, R10, R7 ;  /* 0x000000070a0a7221 */ /* 0x000fe20000010000 */
[----:B------:R-:W-:-:S03]  /*52350*/  IMAD.MOV.U32 R7, RZ, RZ, -0x1 ;  /* 0xffffffffff077424 */ /* 0x000fc600078e00ff */
[----:B------:R-:W-:-:S07]  /*52360*/  IMAD.MOV.U32 R12, RZ, RZ, R10 ;  /* 0x000000ffff0c7224 */ /* 0x000fce00078e000a */
[----:B------:R-:W-:Y:S05]  /*52370*/  WARPSYNC.COLLECTIVE R7, `(.L_x_26927) ;  /* 0x0000000007087348 */ /* 0x000fea0003c00000 */
[----:B------:R0:W1:Y:S02]  /*52380*/  SHFL.BFLY P2, R7, R12, R9, R8 ;  /* 0x0c0000090c077389 */ /* 0x0000640000040008 */
[----:B01----:R-:W-:Y:S05]  /*52390*/  ENDCOLLECTIVE ;  /* 0x000000000000791b */ /* 0x003fea0003800000 */
.L_x_26927:
[----:B------:R-:W-:Y:S05]  /*523a0*/  BRA `(.L_x_26928) ;  /* 0xffffffd8005c7947 */ /* 0x000fea000383ffff */
.L_x_26929:
        /* <DEDUP_REMOVED lines=13> */
.L_x_54467:


//--------------------- .text._ZN10layer_norm31ln_parallel_residual_fwd_kernelINS_13Kernel_traitsIf6__halfS2_S2_fjLj2560ELj1ELj4ELj1ELj16ENS_18Kernel_traits_baseILj2560EfS2_S2_S2_fjLj128EEEEELb0ELb0ELb0EEEvNS_9FwdParamsE --------------------------
	.section	.text._ZN10layer_norm31ln_parallel_residual_fwd_kernelINS_13Kernel_traitsIf6__halfS2_S2_fjLj2560ELj1ELj4ELj1ELj16ENS_18Kernel_traits_baseILj2560EfS2_S2_S2_fjLj128EEEEELb0ELb0ELb0EEEvNS_9FwdParamsE,"ax",@progbits
	.align	128
        .global         _ZN10layer_norm31ln_parallel_residual_fwd_kernelINS_13Kernel_traitsIf6__halfS2_S2_fjLj2560ELj1ELj4ELj1ELj16ENS_18Kernel_traits_baseILj2560EfS2_S2_S2_fjLj128EEEEELb0ELb0ELb0EEEvNS_9FwdParamsE
        .type           _ZN10layer_norm31ln_parallel_residual_fwd_kernelINS_13Kernel_traitsIf6__halfS2_S2_fjLj2560ELj1ELj4ELj1ELj16ENS_18Kernel_traits_baseILj2560EfS2_S2_S2_fjLj128EEEEELb0ELb0ELb0EEEvNS_9FwdParamsE,@function
        .size           _ZN10layer_norm31ln_parallel_residual_fwd_kernelINS_13Kernel_traitsIf6__halfS2_S2_fjLj2560ELj1ELj4ELj1ELj16ENS_18Kernel_traits_baseILj2560EfS2_S2_S2_fjLj128EEEEELb0ELb0ELb0EEEvNS_9FwdParamsE,(.L_x_54468 - _ZN10layer_norm31ln_parallel_residual_fwd_kernelINS_13Kernel_traitsIf6__halfS2_S2_fjLj2560ELj1ELj4ELj1ELj16ENS_18Kernel_traits_baseILj2560EfS2_S2_S2_fjLj128EEEEELb0ELb0ELb0EEEvNS_9FwdParamsE)
        .other          _ZN10layer_norm31ln_parallel_residual_fwd_kernelINS_13Kernel_traitsIf6__halfS2_S2_fjLj2560ELj1ELj4ELj1ELj16ENS_18Kernel_traits_baseILj2560EfS2_S2_S2_fjLj128EEEEELb0ELb0ELb0EEEvNS_9FwdParamsE,@"STO_CUDA_ENTRY STV_DEFAULT"
_ZN10layer_norm31ln_parallel_residual_fwd_kernelINS_13Kernel_traitsIf6__halfS2_S2_fjLj2560ELj1ELj4ELj1ELj16ENS_18Kernel_traits_baseILj2560EfS2_S2_S2_fjLj128EEEEELb0ELb0ELb0EEEvNS_9FwdParamsE:
.text._ZN10layer_norm31ln_parallel_residual_fwd_kernelINS_13Kernel_traitsIf6__halfS2_S2_fjLj2560ELj1ELj4ELj1ELj16ENS_18Kernel_traits_baseILj2560EfS2_S2_S2_fjLj128EEEEELb0ELb0ELb0EEEvNS_9FwdParamsE:
        /* <DEDUP_REMOVED lines=88> */
[C---:B------:R-:W-:Y:S01]  /*0580*/  @P1 IMAD.WIDE.U32 R14, R2.reuse, 0x20, R14 ;  /* 0x00000020020e1825 */ /* 0x040fe200078e000e */
[----:B------:R-:W-:-:S05]  /*0590*/  @P1 IADD3 R2, PT, PT, R2, 0x20, RZ ;  /* 0x0000002002021810 */ /* 0x000fca0007ffe0ff */
        /* <DEDUP_REMOVED lines=96> */
[----:B------:R-:W-:-:S02]  /*0ba0*/  @P0 IADD3 R2, PT, PT, R2, 0x20, RZ ;  /* 0x0000002002020810 */ /* 0x000fc40007ffe0ff */
        /* <DEDUP_REMOVED lines=9> */
[C---:B------:R-:W-:Y:S01]  /*0c40*/  @P2 IMAD.WIDE.U32 R14, R2.reuse, 0x20, R14 ;  /* 0x00000020020e2825 */ /* 0x040fe200078e000e */
[----:B------:R-:W-:Y:S02]  /*0c50*/  @P2 IADD3 R2, PT, PT, R2, 0x20, RZ ;  /* 0x0000002002022810 */ /* 0x000fe40007ffe0ff */
[----:B------:R-:W2:Y:S03]  /*0c60*/  @P2 LDG.E.128 R72, desc[UR6][R10.64] ;  /* 0x000000060a482981 */ /* 0x000ea6000c1e1d00 */
[C---:B------:R-:W-:Y:S01]  /*0c70*/  @P3 IMAD.WIDE.U32 R24, R2.reuse, 0x20, R24 ;  /* 0x0000002002183825 */ /* 0x040fe200078e0018 */
[----:B------:R-:W2:Y:S03]  /*0c80*/  @P2 LDG.E.128 R68, desc[UR6][R10.64+0x10] ;  /* 0x000010060a442981 */ /* 0x000ea6000c1e1d00 */
[C---:B------:R-:W-:Y:S01]  /*0c90*/  @P3 IMAD.WIDE.U32 R16, R2.reuse, 0x20, R16 ;  /* 0x0000002002103825 */ /* 0x040fe200078e0010 */
[----:B------:R-:W2:Y:S01]  /*0ca0*/  @P2 LDG.E.128 R64, desc[UR6][R14.64] ;  /* 0x000000060e402981 */ /* 0x000ea2000c1e1d00 */
[----:B------:R-:W-:-:S03]  /*0cb0*/  @P3 IADD3 R2, PT, PT, R2, 0x20, RZ ;  /* 0x0000002002023810 */ /* 0x000fc60007ffe0ff */
        /* <DEDUP_REMOVED lines=232> */
.L_x_26932:
        /* <DEDUP_REMOVED lines=55> */
[----:B---3--:R-:W-:-:S03]  /*1eb0*/  MOV R52, R51 ;  /* 0x0000003300347202 */ /* 0x008fc60000000f00 */
[----:B------:R3:W5:Y:S01]  /*1ec0*/  @P5 LD.E.128 R68, desc[UR6][R22.64+0x10] ;  /* 0x0000100616445980 */ /* 0x000762000c101d00 */
[----:B----4-:R-:W-:Y:S01]  /*1ed0*/  MOV R53, R50 ;  /* 0x0000003200357202 */ /* 0x010fe20000000f00 */
[----:B--2---:R-:W-:Y:S01]  /*1ee0*/  IMAD.MOV.U32 R54, RZ, RZ, R49 ;  /* 0x000000ffff367224 */ /* 0x004fe200078e0031 */
[----:B------:R-:W-:-:S06]  /*1ef0*/  MOV R55, R48 ;  /* 0x0000003000377202 */ /* 0x000fcc0000000f00 */
[----:B------:R-:W2:Y:S01]  /*1f00*/  @P5 LDG.E.128 R52, desc[UR6][R24.64+0x10] ;  /* 0x0000100618345981 */ /* 0x000ea2000c1e1d00 */
[----:B------:R-:W-:Y:S02]  /*1f10*/  MOV R51, R47 ;  /* 0x0000002f00337202 */ /* 0x000fe40000000f00 */
[----:B------:R-:W-:Y:S02]  /*1f20*/  MOV R50, R46 ;  /* 0x0000002e00327202 */ /* 0x000fe40000000f00 */
[----:B------:R-:W-:Y:S02]  /*1f30*/  MOV R49, R45 ;  /* 0x0000002d00317202 */ /* 0x000fe40000000f00 */
[----:B------:R-:W-:Y:S02]  /*1f40*/  MOV R48, R44 ;  /* 0x0000002c00307202 */ /* 0x000fe40000000f00 */
[----:B------:R-:W-:Y:S02]  /*1f50*/  MOV R56, R51 ;  /* 0x0000003300387202 */ /* 0x000fe40000000f00 */
[----:B------:R-:W-:-:S02]  /*1f60*/  MOV R57, R50 ;  /* 0x0000003200397202 */ /* 0x000fc40000000f00 */
[----:B------:R-:W-:Y:S02]  /*1f70*/  MOV R58, R49 ;  /* 0x00000031003a7202 */ /* 0x000fe40000000f00 */
[----:B------:R-:W-:Y:S02]  /*1f80*/  MOV R59, R48 ;  /* 0x00000030003b7202 */ /* 0x000fe40000000f00 */
[----:B------:R-:W-:Y:S01]  /*1f90*/  MOV R45, R41 ;  /* 0x00000029002d7202 */ /* 0x000fe20000000f00 */
[----:B------:R-:W-:Y:S01]  /*1fa0*/  IMAD.MOV.U32 R41, RZ, RZ, R29 ;  /* 0x000000ffff297224 */ /* 0x000fe200078e001d */
[----:B------:R-:W-:Y:S02]  /*1fb0*/  MOV R44, R40 ;  /* 0x00000028002c7202 */ /* 0x000fe40000000f00 */
[----:B------:R-:W-:Y:S01]  /*1fc0*/  MOV R40, R28 ;  /* 0x0000001c00287202 */ /* 0x000fe20000000f00 */
[----:B------:R-:W4:Y:S01]  /*1fd0*/  @P5 LDG.E.128 R56, desc[UR6][R26.64] ;  /* 0x000000061a385981 */ /* 0x000f22000c1e1d00 */
[----:B------:R-:W-:-:S02]  /*1fe0*/  MOV R47, R43 ;  /* 0x0000002b002f7202 */ /* 0x000fc40000000f00 */
[----:B------:R-:W-:Y:S02]  /*1ff0*/  MOV R46, R42 ;  /* 0x0000002a002e7202 */ /* 0x000fe40000000f00 */
[----:B------:R-:W-:Y:S02]  /*2000*/  MOV R29, R19 ;  /* 0x00000013001d7202 */ /* 0x000fe40000000f00 */
[----:B------:R-:W-:Y:S01]  /*2010*/  MOV R28, R18 ;  /* 0x00000012001c7202 */ /* 0x000fe20000000f00 */
[----:B------:R-:W3:Y:S01]  /*2020*/  LDL R19, [R1+0x268] ;  /* 0x0002680001137983 */ /* 0x000ee20000100800 */
[----:B------:R-:W-:Y:S02]  /*2030*/  MOV R43, R31 ;  /* 0x0000001f002b7202 */ /* 0x000fe40000000f00 */
[----:B------:R-:W-:Y:S01]  /*2040*/  MOV R42, R30 ;  /* 0x0000001e002a7202 */ /* 0x000fe20000000f00 */
[----:B------:R-:W4:Y:S01]  /*2050*/  LDL R18, [R1+0x26c] ;  /* 0x00026c0001127983 */ /* 0x000f220000100800 */
[----:B------:R-:W-:-:S02]  /*2060*/  MOV R31, R21 ;  /* 0x00000015001f7202 */ /* 0x000fc40000000f00 */
[----:B------:R-:W-:Y:S01]  /*2070*/  MOV R30, R20 ;  /* 0x00000014001e7202 */ /* 0x000fe20000000f00 */
[----:B------:R-:W4:Y:S01]  /*2080*/  LDL R21, [R1+0x260] ;  /* 0x0002600001157983 */ /* 0x000f220000100800 */
[----:B------:R-:W-:-:S03]  /*2090*/  MOV R49, R43 ;  /* 0x0000002b00317202 */ /* 0x000fc60000000f00 */
[----:B------:R-:W4:Y:S01]  /*20a0*/  LDL R20, [R1+0x264] ;  /* 0x0002640001147983 */ /* 0x000f220000100800 */
[----:B------:R-:W-:Y:S02]  /*20b0*/  MOV R48, R42 ;  /* 0x0000002a00307202 */ /* 0x000fe40000000f00 */
[----:B------:R-:W-:Y:S02]  /*20c0*/  MOV R43, R29 ;  /* 0x0000001d002b7202 */ /* 0x000fe40000000f00 */
[----:B------:R-:W-:Y:S01]  /*20d0*/  MOV R42, R28 ;  /* 0x0000001c002a7202 */ /* 0x000fe20000000f00 */
[----:B--2---:R2:W-:Y:S04]  /*20e0*/  @P5 STL.64 [R1+0x2b0], R52 ;  /* 0x0002b03401005387 */ /* 0x0045e80000100a00 */
[----:B------:R-:W-:Y:S04]  /*20f0*/  @P5 STL.64 [R1+0x2b8], R54 ;  /* 0x0002b83601005387 */ /* 0x000fe80000100a00 */
[----:B------:R-:W4:Y:S04]  /*2100*/  LDL R29, [R1+0x250] ;  /* 0x00025000011d7983 */ /* 0x000f280000100800 */
[----:B------:R-:W4:Y:S01]  /*2110*/  LDL R28, [R1+0x254] ;  /* 0x00025400011c7983 */ /* 0x000f220000100800 */
[----:B------:R-:W-:Y:S01]  /*2120*/  IMAD.MOV.U32 R51, RZ, RZ, R45 ;  /* 0x000000ffff337224 */ /* 0x000fe200078e002d */
[----:B------:R-:W-:-:S02]  /*2130*/  MOV R50, R44 ;  /* 0x0000002c00327202 */ /* 0x000fc40000000f00 */
[----:B--2---:R-:W-:Y:S02]  /*2140*/  MOV R53, R47 ;  /* 0x0000002f00357202 */ /* 0x004fe40000000f00 */
[----:B------:R-:W-:Y:S02]  /*2150*/  MOV R52, R46 ;  /* 0x0000002e00347202 */ /* 0x000fe40000000f00 */
[----:B------:R-:W-:Y:S02]  /*2160*/  MOV R45, R31 ;  /* 0x0000001f002d7202 */ /* 0x000fe40000000f00 */
[----:B------:R-:W-:Y:S02]  /*2170*/  MOV R44, R30 ;  /* 0x0000001e002c7202 */ /* 0x000fe40000000f00 */
[----:B------:R-:W-:Y:S02]  /*2180*/  MOV R47, R41 ;  /* 0x00000029002f7202 */ /* 0x000fe40000000f00 */
[----:B------:R-:W-:Y:S01]  /*2190*/  MOV R46, R40 ;  /* 0x00000028002e7202 */ /* 0x000fe20000000f00 */
[----:B---3--:R-:W-:-:S02]  /*21a0*/  IMAD.MOV.U32 R31, RZ, RZ, R19 ;  /* 0x000000ffff1f7224 */ /* 0x008fc400078e0013 */
[----:B------:R-:W2:Y:S01]  /*21b0*/  LDL R19, [R1+0x258] ;  /* 0x0002580001137983 */ /* 0x000ea20000100800 */
[----:B----4-:R-:W-:-:S03]  /*21c0*/  MOV R30, R18 ;  /* 0x00000012001e7202 */ /* 0x010fc60000000f00 */
[----:B------:R-:W3:Y:S01]  /*21d0*/  LDL R18, [R1+0x25c] ;  /* 0x00025c0001127983 */ /* 0x000ee20000100800 */
[----:B------:R-:W-:-:S03]  /*21e0*/  MOV R41, R21 ;  /* 0x0000001500297202 */ /* 0x000fc60000000f00 */
[----:B------:R4:W-:Y:S01]  /*21f0*/  @P5 STL.64 [R1+0x2a0], R56 ;  /* 0x0002a03801005387 */ /* 0x0009e20000100a00 */
[----:B------:R-:W-:-:S03]  /*2200*/  MOV R40, R20 ;  /* 0x0000001400287202 */ /* 0x000fc60000000f00 */
[----:B------:R0:W-:Y:S01]  /*2210*/  @P5 STL.64 [R1+0x2a8], R58 ;  /* 0x0002a83a01005387 */ /* 0x0001e20000100a00 */
[----:B-1----:R-:W-:Y:S01]  /*2220*/  @P1 IMAD.WIDE.U32 R24, R2, 0x20, R4 ;  /* 0x0000002002181825 */ /* 0x002fe200078e0004 */
[----:B------:R-:W1:Y:S01]  /*2230*/  @P2 LDC.64 R20, c[0x0][0x440] ;  /* 0x00011000ff142b82 */ /* 0x000e620000000a00 */
[----:B----4-:R-:W-:Y:S02]  /*2240*/  MOV R56, R53 ;  /* 0x0000003500387202 */ /* 0x010fe40000000f00 */
[----:B------:R-:W-:-:S05]  /*2250*/  MOV R57, R52 ;  /* 0x0000003400397202 */ /* 0x000fca0000000f00 */
[----:B------:R-:W4:Y:S01]  /*2260*/  LDC.64 R4, c[0x0][0x3d0] ;  /* 0x0000f400ff047b82 */ /* 0x000f220000000a00 */
[----:B------:R-:W-:Y:S02]  /*2270*/  MOV R53, R49 ;  /* 0x0000003100357202 */ /* 0x000fe40000000f00 */
[----:B------:R-:W-:Y:S02]  /*2280*/  MOV R52, R48 ;  /* 0x0000003000347202 */ /* 0x000fe40000000f00 */
[----:B------:R-:W-:Y:S02]  /*2290*/  MOV R49, R45 ;  /* 0x0000002d00317202 */ /* 0x000fe40000000f00 */
[----:B------:R-:W-:Y:S02]  /*22a0*/  MOV R48, R44 ;  /* 0x0000002c00307202 */ /* 0x000fe40000000f00 */
[----:B------:R-:W-:Y:S02]  /*22b0*/  MOV R45, R41 ;  /* 0x00000029002d7202 */ /* 0x000fe40000000f00 */
[----:B------:R-:W-:-:S02]  /*22c0*/  MOV R44, R40 ;  /* 0x00000028002c7202 */ /* 0x000fc40000000f00 */
[----:B------:R-:W-:Y:S02]  /*22d0*/  MOV R41, R29 ;  /* 0x0000001d00297202 */ /* 0x000fe40000000f00 */
[----:B------:R-:W4:Y:S01]  /*22e0*/  LDL R29, [R1+0x1f4] ;  /* 0x0001f400011d7983 */ /* 0x000f220000100800 */
[----:B------:R-:W-:-:S03]  /*22f0*/  MOV R40, R28 ;  /* 0x0000001c00287202 */ /* 0x000fc60000000f00 */
[----:B------:R-:W2:Y:S01]  /*2300*/  LDL R28, [R1+0x1f8] ;  /* 0x0001f800011c7983 */ /* 0x000ea20000100800 */
[----:B0-----:R-:W-:Y:S02]  /*2310*/  MOV R58, R51 ;  /* 0x00000033003a7202 */ /* 0x001fe40000000f00 */
[----:B------:R-:W-:Y:S02]  /*2320*/  MOV R59, R50 ;  /* 0x00000032003b7202 */ /* 0x000fe40000000f00 */
[----:B------:R-:W-:Y:S02]  /*2330*/  MOV R51, R47 ;  /* 0x0000002f00337202 */ /* 0x000fe40000000f00 */
[----:B------:R-:W-:Y:S02]  /*2340*/  MOV R50, R46 ;  /* 0x0000002e00327202 */ /* 0x000fe40000000f00 */
[----:B------:R-:W-:Y:S01]  /*2350*/  MOV R46, R42 ;  /* 0x0000002a002e7202 */ /* 0x000fe20000000f00 */
[----:B------:R-:W3:Y:S01]  /*2360*/  @P5 LDG.E.128 R56, desc[UR6][R26.64+0x10] ;  /* 0x000010061a385981 */ /* 0x000ee2000c1e1d00 */
[----:B------:R-:W-:Y:S01]  /*2370*/  MOV R42, R30 ;  /* 0x0000001e002a7202 */ /* 0x000fe20000000f00 */
[----:B------:R-:W-:Y:S01]  /*2380*/  IMAD.MOV.U32 R62, RZ, RZ, R51 ;  /* 0x000000ffff3e7224 */ /* 0x000fe200078e0033 */
[----:B------:R-:W-:-:S02]  /*2390*/  MOV R61, R52 ;  /* 0x00000034003d7202 */ /* 0x000fc40000000f00 */
[----:B------:R-:W-:Y:S02]  /*23a0*/  MOV R52, R42 ;  /* 0x0000002a00347202 */ /* 0x000fe40000000f00 */
[----:B------:R-:W-:Y:S02]  /*23b0*/  MOV R51, R41 ;  /* 0x0000002900337202 */ /* 0x000fe40000000f00 */
[----:B------:R-:W-:Y:S02]  /*23c0*/  MOV R60, R53 ;  /* 0x00000035003c7202 */ /* 0x000fe40000000f00 */
[----:B------:R-:W-:Y:S02]  /*23d0*/  MOV R63, R50 ;  /* 0x00000032003f7202 */ /* 0x000fe40000000f00 */
[----:B----4-:R-:W-:Y:S02]  /*23e0*/  MOV R42, R29 ;  /* 0x0000001d002a7202 */ /* 0x010fe40000000f00 */
[----:B--2---:R-:W-:Y:S01]  /*23f0*/  MOV R41, R28 ;  /* 0x0000001c00297202 */ /* 0x004fe20000000f00 */
[----:B------:R-:W-:Y:S01]  /*2400*/  @P1 IMAD.WIDE.U32 R28, R2, 0x20, R10 ;  /* 0x00000020021c1825 */ /* 0x000fe200078e000a */
[----:B---3--:R-:W-:Y:S01]  /*2410*/  MOV R30, R18 ;  /* 0x00000012001e7202 */ /* 0x008fe20000000f00 */
[----:B------:R-:W0:Y:S01]  /*2420*/  @P3 LDC.64 R10, c[0x0][0x440] ;  /* 0x00011000ff0a3b82 */ /* 0x000e220000000a00 */
[----:B------:R-:W2:Y:S04]  /*2430*/  LDL R18, [R1+0x1f0] ;  /* 0x0001f00001127983 */ /* 0x000ea80000100800 */
[----:B------:R-:W3:Y:S01]  /*2440*/  @P1 LDG.E.128 R60, desc[UR6][R28.64] ;  /* 0x000000061c3c1981 */ /* 0x000ee2000c1e1d00 */
[----:B------:R-:W-:Y:S01]  /*2450*/  IMAD.MOV.U32 R47, RZ, RZ, R43 ;  /* 0x000000ffff2f7224 */ /* 0x000fe200078e002b */
[----:B------:R-:W-:-:S02]  /*2460*/  MOV R43, R31 ;  /* 0x0000001f002b7202 */ /* 0x000fc40000000f00 */
[----:B------:R-:W-:Y:S02]  /*2470*/  MOV R31, R19 ;  /* 0x00000013001f7202 */ /* 0x000fe40000000f00 */
[----:B------:R-:W4:Y:S01]  /*2480*/  LDL R19, [R1+0x1fc] ;  /* 0x0001fc0001137983 */ /* 0x000f220000100800 */
[----:B------:R-:W-:-:S03]  /*2490*/  MOV R55, R45 ;  /* 0x0000002d00377202 */ /* 0x000fc60000000f00 */
[----:B------:R1:W-:Y:S01]  /*24a0*/  @P5 STL.64 [R1+0x290], R56 ;  /* 0x0002903801005387 */ /* 0x0003e20000100a00 */
[----:B------:R-:W-:-:S03]  /*24b0*/  MOV R54, R44 ;  /* 0x0000002c00367202 */ /* 0x000fc60000000f00 */
[----:B------:R1:W-:Y:S04]  /*24c0*/  @P5 STL.64 [R1+0x298], R58 ;  /* 0x0002983a01005387 */ /* 0x0003e80000100a00 */
[----:B------:R-:W2:Y:S01]  /*24d0*/  LDL R45, [R1+0x248] ;  /* 0x00024800012d7983 */ /* 0x000ea20000100800 */
[----:B-1----:R-:W-:-:S03]  /*24e0*/  MOV R57, R47 ;  /* 0x0000002f00397202 */ /* 0x002fc60000000f00 */
[----:B------:R-:W4:Y:S01]  /*24f0*/  LDL R44, [R1+0x24c] ;  /* 0x00024c00012c7983 */ /* 0x000f220000100800 */
[----:B------:R-:W-:Y:S02]  /*2500*/  MOV R56, R46 ;  /* 0x0000002e00387202 */ /* 0x000fe40000000f00 */
[----:B------:R-:W-:Y:S01]  /*2510*/  MOV R59, R49 ;  /* 0x00000031003b7202 */ /* 0x000fe20000000f00 */
[----:B------:R-:W2:Y:S01]  /*2520*/  LDL R47, [R1+0x240] ;  /* 0x00024000012f7983 */ /* 0x000ea20000100800 */
[----:B------:R-:W-:-:S03]  /*2530*/  MOV R58, R48 ;  /* 0x00000030003a7202 */ /* 0x000fc60000000f00 */
[----:B------:R-:W4:Y:S04]  /*2540*/  LDL R46, [R1+0x244] ;  /* 0x00024400012e7983 */ /* 0x000f280000100800 */
[----:B---3--:R1:W-:Y:S04]  /*2550*/  @P1 STL.64 [R1+0x280], R60 ;  /* 0x0002803c01001387 */ /* 0x0083e80000100a00 */
[----:B------:R3:W-:Y:S01]  /*2560*/  @P1 STL.64 [R1+0x288], R62 ;  /* 0x0002883e01001387 */ /* 0x0007e20000100a00 */
[----:B-1----:R-:W-:Y:S02]  /*2570*/  MOV R60, R59 ;  /* 0x0000003b003c7202 */ /* 0x002fe40000000f00 */
[----:B------:R-:W-:-:S02]  /*2580*/  MOV R61, R58 ;  /* 0x0000003a003d7202 */ /* 0x000fc40000000f00 */
[----:B---3--:R-:W-:Y:S02]  /*2590*/  MOV R62, R57 ;  /* 0x00000039003e7202 */ /* 0x008fe40000000f00 */
[----:B------:R-:W-:-:S06]  /*25a0*/  MOV R63, R56 ;  /* 0x00000038003f7202 */ /* 0x000fcc0000000f00 */
[----:B------:R-:W3:Y:S01]  /*25b0*/  @P1 LDG.E.128 R60, desc[UR6][R28.64+0x10] ;  /* 0x000010061c3c1981 */ /* 0x000ee2000c1e1d00 */
[----:B------:R-:W-:Y:S01]  /*25c0*/  MOV R53, R43 ;  /* 0x0000002b00357202 */ /* 0x000fe20000000f00 */
[----:B------:R-:W-:Y:S01]  /*25d0*/  IMAD.MOV.U32 R49, RZ, RZ, R31 ;  /* 0x000000ffff317224 */ /* 0x000fe200078e001f */
[----:B------:R-:W-:Y:S02]  /*25e0*/  MOV R50, R40 ;  /* 0x0000002800327202 */ /* 0x000fe40000000f00 */
[----:B------:R-:W-:Y:S01]  /*25f0*/  MOV R48, R30 ;  /* 0x0000001e00307202 */ /* 0x000fe20000000f00 */
[----:B------:R-:W-:Y:S01]  /*2600*/  IMAD.MOV.U32 R58, RZ, RZ, R54 ;  /* 0x000000ffff3a7224 */ /* 0x000fe200078e0036 */
[----:B------:R-:W-:Y:S02]  /*2610*/  MOV R59, R55 ;  /* 0x00000037003b7202 */ /* 0x000fe40000000f00 */
[----:B------:R-:W-:Y:S02]  /*2620*/  MOV R57, R53 ;  /* 0x0000003500397202 */ /* 0x000fe40000000f00 */
[----:B------:R-:W-:-:S02]  /*2630*/  MOV R56, R52 ;  /* 0x0000003400387202 */ /* 0x000fc40000000f00 */
[----:B------:R-:W-:Y:S02]  /*2640*/  MOV R55, R51 ;  /* 0x0000003300377202 */ /* 0x000fe40000000f00 */
[----:B------:R-:W-:Y:S02]  /*2650*/  MOV R54, R50 ;  /* 0x0000003200367202 */ /* 0x000fe40000000f00 */
[----:B------:R-:W-:Y:S02]  /*2660*/  MOV R53, R49 ;  /* 0x0000003100357202 */ /* 0x000fe40000000f00 */
[----:B------:R-:W-:Y:S02]  /*2670*/  MOV R52, R48 ;  /* 0x0000003000347202 */ /* 0x000fe40000000f00 */
[----:B--2---:R-:W-:Y:S02]  /*2680*/  MOV R51, R47 ;  /* 0x0000002f00337202 */ /* 0x004fe40000000f00 */
[----:B----4-:R-:W-:Y:S01]  /*2690*/  MOV R50, R46 ;  /* 0x0000002e00327202 */ /* 0x010fe20000000f00 */
[----:B------:R-:W-:Y:S01]  /*26a0*/  IMAD.MOV.U32 R46, RZ, RZ, R38 ;  /* 0x000000ffff2e7224 */ /* 0x000fe200078e0026 */
[----:B------:R-:W-:-:S02]  /*26b0*/  MOV R49, R45 ;  /* 0x0000002d00317202 */ /* 0x000fc40000000f00 */
[----:B------:R-:W-:Y:S02]  /*26c0*/  MOV R48, R44 ;  /* 0x0000002c00307202 */ /* 0x000fe40000000f00 */
[----:B------:R-:W-:Y:S02]  /*26d0*/  MOV R47, R39 ;  /* 0x00000027002f7202 */ /* 0x000fe40000000f00 */
[----:B------:R-:W-:Y:S02]  /*26e0*/  MOV R45, R37 ;  /* 0x00000025002d7202 */ /* 0x000fe40000000f00 */
[----:B------:R-:W-:Y:S02]  /*26f0*/  MOV R44, R36 ;  /* 0x00000024002c7202 */ /* 0x000fe40000000f00 */
[----:B------:R-:W-:Y:S02]  /*2700*/  MOV R39, R35 ;  /* 0x0000002300277202 */ /* 0x000fe40000000f00 */
[----:B------:R-:W-:Y:S01]  /*2710*/  MOV R38, R34 ;  /* 0x0000002200267202 */ /* 0x000fe20000000f00 */
[----:B------:R-:W2:Y:S01]  /*2720*/  LDL R35, [R1+0x210] ;  /* 0x0002100001237983 */ /* 0x000ea20000100800 */
[----:B------:R-:W-:-:S02]  /*2730*/  MOV R37, R33 ;  /* 0x0000002100257202 */ /* 0x000fc40000000f00 */
[----:B------:R-:W-:Y:S01]  /*2740*/  MOV R36, R32 ;  /* 0x0000002000247202 */ /* 0x000fe20000000f00 */
[----:B------:R-:W4:Y:S04]  /*2750*/  LDL R34, [R1+0x214] ;  /* 0x0002140001227983 */ /* 0x000f280000100800 */
[----:B------:R-:W4:Y:S04]  /*2760*/  LDL R33, [R1+0x218] ;  /* 0x0002180001217983 */ /* 0x000f280000100800 */
[----:B------:R-:W4:Y:S04]  /*2770*/  LDL R32, [R1+0x21c] ;  /* 0x00021c0001207983 */ /* 0x000f280000100800 */
[----:B---3--:R1:W-:Y:S04]  /*2780*/  @P1 STL.64 [R1+0x270], R60 ;  /* 0x0002703c01001387 */ /* 0x0083e80000100a00 */
[----:B------:R3:W-:Y:S01]  /*2790*/  @P1 STL.64 [R1+0x278], R62 ;  /* 0x0002783e01001387 */ /* 0x0007e20000100a00 */
[----:B-1----:R-:W-:-:S02]  /*27a0*/  MOV R60, R59 ;  /* 0x0000003b003c7202 */ /* 0x002fc40000000f00 */
[----:B------:R-:W-:Y:S02]  /*27b0*/  MOV R61, R58 ;  /* 0x0000003a003d7202 */ /* 0x000fe40000000f00 */
[----:B---3--:R-:W-:Y:S02]  /*27c0*/  MOV R62, R57 ;  /* 0x00000039003e7202 */ /* 0x008fe40000000f00 */
[----:B------:R-:W-:-:S06]  /*27d0*/  MOV R63, R56 ;  /* 0x00000038003f7202 */ /* 0x000fcc0000000f00 */
[----:B------:R-:W3:Y:S01]  /*27e0*/  @P1 LDG.E.128 R60, desc[UR6][R24.64] ;  /* 0x00000006183c1981 */ /* 0x000ee2000c1e1d00 */
[----:B------:R-:W-:Y:S01]  /*27f0*/  MOV R59, R55 ;  /* 0x00000037003b7202 */ /* 0x000fe20000000f00 */
[----:B------:R-:W-:Y:S01]  /*2800*/  IMAD.MOV.U32 R58, RZ, RZ, R54 ;  /* 0x000000ffff3a7224 */ /* 0x000fe200078e0036 */
        /* <DEDUP_REMOVED lines=14> */
[----:B--2---:R-:W-:Y:S02]  /*28f0*/  MOV R39, R35 ;  /* 0x0000002300277202 */ /* 0x004fe40000000f00 */
[----:B----4-:R-:W-:Y:S01]  /*2900*/  MOV R38, R34 ;  /* 0x0000002200267202 */ /* 0x010fe20000000f00 */
[----:B------:R-:W2:Y:S01]  /*2910*/  LDL R35, [R1+0x1a4] ;  /* 0x0001a40001237983 */ /* 0x000ea20000100800 */
[----:B------:R-:W-:Y:S02]  /*2920*/  MOV R37, R33 ;  /* 0x0000002100257202 */ /* 0x000fe40000000f00 */
        /* <DEDUP_REMOVED lines=14> */
[----:B------:R-:W-:Y:S01]  /*2a10*/  MOV R56, R52 ;  /* 0x0000003400387202 */ /* 0x000fe20000000f00 */
[----:B------:R-:W-:Y:S01]  /*2a20*/  @P1 IMAD.WIDE.U32 R30, R2, 0x20, R6 ;  /* 0x00000020021e1825 */ /* 0x000fe200078e0006 */
[----:B------:R-:W-:Y:S02]  /*2a30*/  MOV R55, R51 ;  /* 0x0000003300377202 */ /* 0x000fe40000000f00 */
[----:B------:R-:W-:Y:S02]  /*2a40*/  MOV R54, R50 ;  /* 0x0000003200367202 */ /* 0x000fe40000000f00 */
[----:B------:R-:W-:Y:S01]  /*2a50*/  MOV R53, R49 ;  /* 0x0000003100357202 */ /* 0x000fe20000000f00 */
[----:B------:R-:W5:Y:S01]  /*2a60*/  @P1 LD.E.128 R72, desc[UR6][R30.64] ;  /* 0x000000061e481980 */ /* 0x000f62000c101d00 */
[----:B------:R-:W-:-:S02]  /*2a70*/  MOV R52, R48 ;  /* 0x0000003000347202 */ /* 0x000fc40000000f00 */
[----:B------:R-:W-:Y:S01]  /*2a80*/  MOV R51, R47 ;  /* 0x0000002f00337202 */ /* 0x000fe20000000f00 */
[----:B------:R-:W5:Y:S01]  /*2a90*/  @P1 LD.E.128 R76, desc[UR6][R30.64+0x10] ;  /* 0x000010061e4c1980 */ /* 0x000f62000c101d00 */
[----:B------:R-:W-:Y:S01]  /*2aa0*/  MOV R50, R46 ;  /* 0x0000002e00327202 */ /* 0x000fe20000000f00 */
[----:B------:R-:W-:Y:S01]  /*2ab0*/  IMAD.MOV.U32 R46, RZ, RZ, R38 ;  /* 0x000000ffff2e7224 */ /* 0x000fe200078e0026 */
[----:B------:R-:W-:Y:S01]  /*2ac0*/  MOV R49, R45 ;  /* 0x0000002d00317202 */ /* 0x000fe20000000f00 */
[----:B------:R-:W4:Y:S01]  /*2ad0*/  LDL R38, [R1+0x154] ;  /* 0x0001540001267983 */ /* 0x000f220000100800 */
[----:B------:R-:W-:Y:S02]  /*2ae0*/  MOV R48, R44 ;  /* 0x0000002c00307202 */ /* 0x000fe40000000f00 */
[----:B------:R-:W-:Y:S02]  /*2af0*/  @P1 IADD3 R2, PT, PT, R2, 0x20, RZ ;  /* 0x0000002002021810 */ /* 0x000fe40007ffe0ff */
[----:B------:R-:W-:-:S02]  /*2b00*/  MOV R47, R39 ;  /* 0x00000027002f7202 */ /* 0x000fc40000000f00 */
[----:B------:R-:W-:Y:S01]  /*2b10*/  MOV R45, R37 ;  /* 0x00000025002d7202 */ /* 0x000fe20000000f00 */
[----:B------:R-:W4:Y:S01]  /*2b20*/  LDL R39, [R1+0x150] ;  /* 0x0001500001277983 */ /* 0x000f220000100800 */
[----:B------:R-:W-:-:S03]  /*2b30*/  MOV R44, R36 ;  /* 0x00000024002c7202 */ /* 0x000fc60000000f00 */
[----:B------:R-:W4:Y:S04]  /*2b40*/  LDL R37, [R1+0x158] ;  /* 0x0001580001257983 */ /* 0x000f280000100800 */
[----:B------:R-:W4:Y:S01]  /*2b50*/  LDL R36, [R1+0x15c] ;  /* 0x00015c0001247983 */ /* 0x000f220000100800 */
[----:B------:R-:W-:Y:S01]  /*2b60*/  @P2 IMAD.WIDE.U32 R22, R2, 0x20, R14 ;  /* 0x0000002002162825 */ /* 0x000fe200078e000e */
[----:B------:R-:W-:Y:S01]  /*2b70*/  MOV R40, R19 ;  /* 0x0000001300287202 */ /* 0x000fe20000000f00 */
[----:B------:R-:W1:Y:S01]  /*2b80*/  LDC.64 R14, c[0x0][0x3d8] ;  /* 0x0000f600ff0e7b82 */ /* 0x000e620000000a00 */
[----:B---3--:R3:W-:Y:S04]  /*2b90*/  @P1 STL.64 [R1+0x250], R60 ;  /* 0x0002503c01001387 */ /* 0x0087e80000100a00 */
[----:B------:R0:W-:Y:S01]  /*2ba0*/  @P1 STL.64 [R1+0x258], R62 ;  /* 0x0002583e01001387 */ /* 0x0001e20000100a00 */
[----:B---3--:R-:W-:-:S02]  /*2bb0*/  MOV R60, R59 ;  /* 0x0000003b003c7202 */ /* 0x008fc40000000f00 */
[----:B------:R-:W-:Y:S02]  /*2bc0*/  MOV R61, R58 ;  /* 0x0000003a003d7202 */ /* 0x000fe40000000f00 */
[----:B0-----:R-:W-:Y:S02]  /*2bd0*/  MOV R62, R57 ;  /* 0x00000039003e7202 */ /* 0x001fe40000000f00 */
[----:B------:R-:W-:-:S06]  /*2be0*/  MOV R63, R56 ;  /* 0x00000038003f7202 */ /* 0x000fcc0000000f00 */
[----:B------:R-:W3:Y:S01]  /*2bf0*/  @P2 LDG.E.128 R60, desc[UR6][R22.64] ;  /* 0x00000006163c2981 */ /* 0x000ee2000c1e1d00 */
[----:B------:R-:W-:Y:S02]  /*2c00*/  MOV R59, R55 ;  /* 0x00000037003b7202 */ /* 0x000fe40000000f00 */
[----:B------:R-:W-:Y:S01]  /*2c10*/  MOV R58, R54 ;  /* 0x00000036003a7202 */ /* 0x000fe20000000f00 */
[----:B------:R-:W-:Y:S01]  /*2c20*/  IMAD.MOV.U32 R54, RZ, RZ, R50 ;  /* 0x000000ffff367224 */ /* 0x000fe200078e0032 */
[----:B------:R-:W-:Y:S02]  /*2c30*/  MOV R57, R53 ;  /* 0x0000003500397202 */ /* 0x000fe40000000f00 */
[----:B------:R-:W-:Y:S02]  /*2c40*/  MOV R56, R52 ;  /* 0x0000003400387202 */ /* 0x000fe40000000f00 */
[----:B------:R-:W-:Y:S02]  /*2c50*/  MOV R55, R51 ;  /* 0x0000003300377202 */ /* 0x000fe40000000f00 */
[----:B------:R-:W-:-:S02]  /*2c60*/  MOV R53, R49 ;  /* 0x0000003100357202 */ /* 0x000fc40000000f00 */
[----:B------:R-:W-:Y:S02]  /*2c70*/  MOV R52, R48 ;  /* 0x0000003000347202 */ /* 0x000fe40000000f00 */
[----:B------:R-:W-:Y:S02]  /*2c80*/  MOV R51, R47 ;  /* 0x0000002f00337202 */ /* 0x000fe40000000f00 */
[----:B------:R-:W-:Y:S01]  /*2c90*/  MOV R50, R46 ;  /* 0x0000002e00327202 */ /* 0x000fe20000000f00 */
        /* <DEDUP_REMOVED lines=8> */
[----:B0-----:R-:W-:-:S02]  /*2d20*/  MOV R60, R59 ;  /* 0x0000003b003c7202 */ /* 0x001fc40000000f00 */
[----:B------:R-:W-:Y:S02]  /*2d30*/  MOV R61, R58 ;  /* 0x0000003a003d7202 */ /* 0x000fe40000000f00 */
[----:B---3--:R-:W-:Y:S02]  /*2d40*/  MOV R62, R57 ;  /* 0x00000039003e7202 */ /* 0x008fe40000000f00 */
[----:B------:R-:W-:-:S06]  /*2d50*/  MOV R63, R56 ;  /* 0x00000038003f7202 */ /* 0x000fcc0000000f00 */
[----:B------:R-:W3:Y:S01]  /*2d60*/  @P2 LDG.E.128 R60, desc[UR6][R22.64+0x10] ;  /* 0x00001006163c2981 */ /* 0x000ee2000c1e1d00 */
[----:B------:R-:W-:Y:S01]  /*2d70*/  MOV R43, R18 ;  /* 0x00000012002b7202 */ /* 0x000fe20000000f00 */
[----:B------:R-:W-:Y:S01]  /*2d80*/  IMAD.MOV.U32 R58, RZ, RZ, R54 ;  /* 0x000000ffff3a7224 */ /* 0x000fe200078e0036 */
[----:B------:R-:W-:Y:S01]  /*2d90*/  MOV R59, R55 ;  /* 0x00000037003b7202 */ /* 0x000fe20000000f00 */
[----:B------:R-:W-:Y:S01]  /*2da0*/  @P2 IMAD.WIDE.U32 R26, R2, 0x20, R8 ;  /* 0x00000020021a2825 */ /* 0x000fe200078e0008 */
[----:B------:R-:W-:Y:S01]  /*2db0*/  MOV R57, R53 ;  /* 0x0000003500397202 */ /* 0x000fe20000000f00 */
[----:B------:R-:W0:Y:S01]  /*2dc0*/  LDC.64 R18, c[0x0][0x3d0] ;  /* 0x0000f400ff127b82 */ /* 0x000e220000000a00 */
[----:B------:R-:W-:Y:S02]  /*2dd0*/  MOV R56, R52 ;  /* 0x0000003400387202 */ /* 0x000fe40000000f00 */
[----:B------:R-:W-:Y:S02]  /*2de0*/  MOV R55, R51 ;  /* 0x0000003300377202 */ /* 0x000fe40000000f00 */
[----:B------:R-:W-:-:S02]  /*2df0*/  MOV R54, R50 ;  /* 0x0000003200367202 */ /* 0x000fc40000000f00 */
[----:B------:R-:W-:Y:S01]  /*2e00*/  MOV R53, R49 ;  /* 0x0000003100357202 */ /* 0x000fe20000000f00 */
[----:B------:R-:W-:Y:S01]  /*2e10*/  @P2 IMAD.WIDE.U32 R20, R2, 0x20, R20 ;  /* 0x0000002002142825 */ /* 0x000fe200078e0014 */
[----:B------:R-:W-:Y:S01]  /*2e20*/  MOV R52, R48 ;  /* 0x0000003000347202 */ /* 0x000fe20000000f00 */
[----:B------:R-:W1:Y:S01]  /*2e30*/  LDC.64 R8, c[0x0][0x3d0] ;  /* 0x0000f400ff087b82 */ /* 0x000e620000000a00 */
[----:B--2---:R-:W-:Y:S02]  /*2e40*/  MOV R51, R47 ;  /* 0x0000002f00337202 */ /* 0x004fe40000000f00 */
[----:B----4-:R-:W-:Y:S01]  /*2e50*/  MOV R50, R46 ;  /* 0x0000002e00327202 */ /* 0x010fe20000000f00 */
[----:B------:R-:W-:Y:S01]  /*2e60*/  IMAD.MOV.U32 R46, RZ, RZ, R42 ;  /* 0x000000ffff2e7224 */ /* 0x000fe200078e002a */
[----:B------:R-:W-:Y:S01]  /*2e70*/  MOV R49, R45 ;  /* 0x0000002d00317202 */ /* 0x000fe20000000f00 */
[----:B------:R-:W2:Y:S01]  /*2e80*/  LDL R42, [R1+0x1e8] ;  /* 0x0001e800012a7983 */ /* 0x000ea20000100800 */
[----:B------:R-:W-:-:S02]  /*2e90*/  MOV R48, R44 ;  /* 0x0000002c00307202 */ /* 0x000fc40000000f00 */
[----:B------:R-:W-:Y:S01]  /*2ea0*/  MOV R47, R43 ;  /* 0x0000002b002f7202 */ /* 0x000fe20000000f00 */
[----:B------:R-:W5:Y:S01]  /*2eb0*/  @P2 LD.E.128 R80, desc[UR6][R20.64] ;  /* 0x0000000614502980 */ /* 0x000f62000c101d00 */
[----:B------:R-:W-:Y:S02]  /*2ec0*/  MOV R45, R41 ;  /* 0x00000029002d7202 */ /* 0x000fe40000000f00 */
[----:B------:R-:W-:Y:S01]  /*2ed0*/  MOV R44, R40 ;  /* 0x00000028002c7202 */ /* 0x000fe20000000f00 */
[----:B------:R-:W4:Y:S04]  /*2ee0*/  LDL R43, [R1+0x1e4] ;  /* 0x0001e400012b7983 */ /* 0x000f280000100800 */
[----:B------:R-:W2:Y:S04]  /*2ef0*/  LDL R41, [R1+0x1ec] ;  /* 0x0001ec0001297983 */ /* 0x000ea80000100800 */
[----:B------:R-:W2:Y:S01]  /*2f00*/  LDL R40, [R1+0x1e0] ;  /* 0x0001e00001287983 */ /* 0x000ea20000100800 */
[----:B------:R-:W-:-:S02]  /*2f10*/  @P2 IADD3 R2, PT, PT, R2, 0x20, RZ ;  /* 0x0000002002022810 */ /* 0x000fc40007ffe0ff */
[----:B------:R-:W-:Y:S01]  /*2f20*/  ISETP.GE.U32.AND P0, PT, R0, 0xa0, PT ;  /* 0x000000a00000780c */ /* 0x000fe20003f06070 */
[----:B------:R-:W5:Y:S04]  /*2f30*/  @P2 LD.E.128 R84, desc[UR6][R20.64+0x10] ;  /* 0x0000100614542980 */ /* 0x000f68000c101d00 */
[----:B---3--:R3:W-:Y:S01]  /*2f40*/  @P2 STL.64 [R1+0x230], R60 ;  /* 0x0002303c01002387 */ /* 0x0087e20000100a00 */
[----:B0-----:R-:W-:-:S07]  /*2f50*/  @P3 IMAD.WIDE.U32 R18, R2, 0x20, R18 ;  /* 0x0000002002123825 */ /* 0x001fce00078e0012 */
[----:B------:R-:W0:Y:S01]  /*2f60*/  @P0 LDC.64 R6, c[0x0][0x440] ;  /* 0x00011000ff060b82 */ /* 0x000e220000000a00 */
[----:B------:R1:W-:Y:S01]  /*2f70*/  @P2 STL.64 [R1+0x238], R62 ;  /* 0x0002383e01002387 */ /* 0x0003e20000100a00 */
[----:B---3--:R-:W-:Y:S02]  /*2f80*/  MOV R60, R59 ;  /* 0x0000003b003c7202 */ /* 0x008fe40000000f00 */
[----:B------:R-:W-:Y:S02]  /*2f90*/  MOV R61, R58 ;  /* 0x0000003a003d7202 */ /* 0x000fe40000000f00 */
[----:B-1----:R-:W-:Y:S02]  /*2fa0*/  MOV R62, R57 ;  /* 0x00000039003e7202 */ /* 0x002fe40000000f00 */
        /* <DEDUP_REMOVED lines=11> */
[----:B------:R-:W-:Y:S02]  /*3060*/  MOV R50, R46 ;  /* 0x0000002e00327202 */ /* 0x000fe40000000f00 */
[----:B------:R-:W-:Y:S02]  /*3070*/  MOV R49, R45 ;  /* 0x0000002d00317202 */ /* 0x000fe40000000f00 */
[----:B------:R-:W-:Y:S02]  /*3080*/  MOV R48, R44 ;  /* 0x0000002c00307202 */ /* 0x000fe40000000f00 */
[----:B----4-:R-:W-:-:S02]  /*3090*/  MOV R47, R43 ;  /* 0x0000002b002f7202 */ /* 0x010fc40000000f00 */
[----:B--2---:R-:W-:Y:S01]  /*30a0*/  MOV R46, R42 ;  /* 0x0000002a002e7202 */ /* 0x004fe20000000f00 */
        /* <DEDUP_REMOVED lines=8> */
[----:B-1----:R-:W-:Y:S01]  /*3130*/  MOV R60, R59 ;  /* 0x0000003b003c7202 */ /* 0x002fe20000000f00 */
[----:B------:R-:W-:Y:S01]  /*3140*/  IMAD.MOV.U32 R61, RZ, RZ, R58 ;  /* 0x000000ffff3d7224 */ /* 0x000fe200078e003a */
[----:B---3--:R-:W-:-:S02]  /*3150*/  MOV R62, R57 ;  /* 0x00000039003e7202 */ /* 0x008fc40000000f00 */
[----:B------:R-:W-:-:S06]  /*3160*/  MOV R63, R56 ;  /* 0x00000038003f7202 */ /* 0x000fcc0000000f00 */
[----:B------:R-:W3:Y:S01]  /*3170*/  @P2 LDG.E.128 R60, desc[UR6][R26.64+0x10] ;  /* 0x000010061a3c2981 */ /* 0x000ee2000c1e1d00 */
[----:B------:R-:W-:Y:S02]  /*3180*/  MOV R59, R55 ;  /* 0x00000037003b7202 */ /* 0x000fe40000000f00 */
[----:B------:R-:W-:Y:S02]  /*3190*/  MOV R58, R54 ;  /* 0x00000036003a7202 */ /* 0x000fe40000000f00 */
[----:B------:R-:W-:Y:S02]  /*31a0*/  MOV R57, R53 ;  /* 0x0000003500397202 */ /* 0x000fe40000000f00 */
[----:B------:R-:W-:Y:S02]  /*31b0*/  MOV R56, R52 ;  /* 0x0000003400387202 */ /* 0x000fe40000000f00 */
[----:B------:R-:W-:Y:S02]  /*31c0*/  MOV R55, R51 ;  /* 0x0000003300377202 */ /* 0x000fe40000000f00 */
[----:B------:R-:W-:Y:S01]  /*31d0*/  MOV R54, R50 ;  /* 0x0000003200367202 */ /* 0x000fe20000000f00 */
[----:B------:R-:W-:Y:S01]  /*31e0*/  IMAD.MOV.U32 R50, RZ, RZ, R46 ;  /* 0x000000ffff327224 */ /* 0x000fe200078e002e */
[----:B------:R-:W-:-:S02]  /*31f0*/  MOV R53, R49 ;  /* 0x0000003100357202 */ /* 0x000fc40000000f00 */
[----:B------:R-:W-:Y:S02]  /*3200*/  MOV R52, R48 ;  /* 0x0000003000347202 */ /* 0x000fe40000000f00 */
[----:B------:R-:W-:Y:S02]  /*3210*/  MOV R51, R47 ;  /* 0x0000002f00337202 */ /* 0x000fe40000000f00 */
[----:B------:R-:W-:Y:S02]  /*3220*/  MOV R49, R45 ;  /* 0x0000002d00317202 */ /* 0x000fe40000000f00 */
[----:B------:R-:W-:Y:S02]  /*3230*/  MOV R48, R44 ;  /* 0x0000002c00307202 */ /* 0x000fe40000000f00 */
[----:B--2---:R-:W-:Y:S02]  /*3240*/  MOV R47, R43 ;  /* 0x0000002b002f7202 */ /* 0x004fe40000000f00 */
[----:B----4-:R-:W-:Y:S01]  /*3250*/  MOV R46, R42 ;  /* 0x0000002a002e7202 */ /* 0x010fe20000000f00 */
[----:B------:R-:W2:Y:S01]  /*3260*/  LDL R43, [R1+0x1c4] ;  /* 0x0001c400012b7983 */ /* 0x000ea20000100800 */
[----:B------:R-:W-:-:S02]  /*3270*/  MOV R45, R41 ;  /* 0x00000029002d7202 */ /* 0x000fc40000000f00 */
[----:B------:R-:W-:Y:S01]  /*3280*/  MOV R44, R40 ;  /* 0x00000028002c7202 */ /* 0x000fe20000000f00 */
[----:B------:R-:W4:Y:S04]  /*3290*/  LDL R42, [R1+0x1c8] ;  /* 0x0001c800012a7983 */ /* 0x000f280000100800 */
[----:B------:R-:W2:Y:S04]  /*32a0*/  LDL R41, [R1+0x1cc] ;  /* 0x0001cc0001297983 */ /* 0x000ea80000100800 */
[----:B------:R-:W2:Y:S04]  /*32b0*/  LDL R40, [R1+0x1c0] ;  /* 0x0001c00001287983 */ /* 0x000ea80000100800 */
        /* <DEDUP_REMOVED lines=16> */
[----:B------:R-:W-:Y:S02]  /*33c0*/  MOV R49, R46 ;  /* 0x0000002e00317202 */ /* 0x000fe40000000f00 */
[----:B------:R-:W-:Y:S01]  /*33d0*/  MOV R48, R45 ;  /* 0x0000002d00307202 */ /* 0x000fe20000000f00 */
[----:B----4-:R-:W-:Y:S01]  /*33e0*/  IMAD.MOV.U32 R45, RZ, RZ, R42 ;  /* 0x000000ffff2d7224 */ /* 0x010fe200078e002a */
[----:B------:R-:W-:Y:S01]  /*33f0*/  MOV R51, R44 ;  /* 0x0000002c00337202 */ /* 0x000fe20000000f00 */
[----:B------:R-:W4:Y:S01]  /*3400*/  LDL R42, [R1+0x1b4] ;  /* 0x0001b400012a7983 */ /* 0x000f220000100800 */
[----:B--2---:R-:W-:-:S02]  /*3410*/  MOV R46, R43 ;  /* 0x0000002b002e7202 */ /* 0x004fc40000000f00 */
[----:B------:R-:W-:Y:S01]  /*3420*/  MOV R44, R41 ;  /* 0x00000029002c7202 */ /* 0x000fe20000000f00 */
[----:B------:R-:W2:Y:S01]  /*3430*/  LDL R43, [R1+0x1b0] ;  /* 0x0001b000012b7983 */ /* 0x000ea20000100800 */
[----:B------:R-:W-:-:S03]  /*3440*/  MOV R47, R40 ;  /* 0x00000028002f7202 */ /* 0x000fc60000000f00 */
[----:B------:R-:W4:Y:S04]  /*3450*/  LDL R41, [R1+0x1b8] ;  /* 0x0001b80001297983 */ /* 0x000f280000100800 */
[----:B------:R-:W2:Y:S04]  /*3460*/  LDL R40, [R1+0x1bc] ;  /* 0x0001bc0001287983 */ /* 0x000ea80000100800 */
[----:B---3--:R1:W-:Y:S04]  /*3470*/  @P3 STL.64 [R1+0x200], R60 ;  /* 0x0002003c01003387 */ /* 0x0083e80000100a00 */
[----:B------:R3:W-:Y:S01]  /*3480*/  @P3 STL.64 [R1+0x208], R62 ;  /* 0x0002083e01003387 */ /* 0x0007e20000100a00 */
[----:B-1----:R-:W-:-:S02]  /*3490*/  MOV R60, R59 ;  /* 0x0000003b003c7202 */ /* 0x002fc40000000f00 */
[----:B------:R-:W-:Y:S02]  /*34a0*/  MOV R61, R58 ;  /* 0x0000003a003d7202 */ /* 0x000fe40000000f00 */
[----:B---3--:R-:W-:Y:S02]  /*34b0*/  MOV R62, R57 ;  /* 0x00000039003e7202 */ /* 0x008fe40000000f00 */
[----:B------:R-:W-:-:S06]  /*34c0*/  MOV R63, R56 ;  /* 0x00000038003f7202 */ /* 0x000fcc0000000f00 */
[----:B------:R1:W3:Y:S01]  /*34d0*/  @P3 LDG.E.128 R60, desc[UR6][R18.64+0x10] ;  /* 0x00001006123c3981 */ /* 0x0002e2000c1e1d00 */
[----:B------:R-:W-:Y:S01]  /*34e0*/  MOV R59, R55 ;  /* 0x00000037003b7202 */ /* 0x000fe20000000f00 */
[----:B------:R-:W-:Y:S01]  /*34f0*/  IMAD.MOV.U32 R56, RZ, RZ, R52 ;  /* 0x000000ffff387224 */ /* 0x000fe200078e0034 */
[----:B------:R-:W-:Y:S02]  /*3500*/  MOV R58, R54 ;  /* 0x00000036003a7202 */ /* 0x000fe40000000f00 */
[----:B------:R-:W-:Y:S02]  /*3510*/  MOV R57, R53 ;  /* 0x0000003500397202 */ /* 0x000fe40000000f00 */
[----:B------:R-:W-:Y:S02]  /*3520*/  MOV R55, R51 ;  /* 0x0000003300377202 */ /* 0x000fe40000000f00 */
[----:B------:R-:W-:Y:S01]  /*3530*/  MOV R54, R50 ;  /* 0x0000003200367202 */ /* 0x000fe20000000f00 */
[----:B------:R-:W-:Y:S01]  /*3540*/  @P3 IMAD.WIDE.U32 R22, R2, 0x20, R16 ;  /* 0x0000002002163825 */ /* 0x000fe200078e0010 */
[----:B------:R-:W-:Y:S01]  /*3550*/  MOV R53, R49 ;  /* 0x0000003100357202 */ /* 0x000fe20000000f00 */
[----:B-1----:R-:W1:Y:S01]  /*3560*/  LDC.64 R18, c[0x0][0x3d8] ;  /* 0x0000f600ff127b82 */ /* 0x002e620000000a00 */
[----:B------:R-:W-:-:S02]  /*3570*/  MOV R52, R48 ;  /* 0x0000003000347202 */ /* 0x000fc40000000f00 */
[----:B------:R-:W-:Y:S02]  /*3580*/  MOV R51, R47 ;  /* 0x0000002f00337202 */ /* 0x000fe40000000f00 */
[----:B------:R-:W-:Y:S02]  /*3590*/  MOV R50, R46 ;  /* 0x0000002e00327202 */ /* 0x000fe40000000f00 */
[----:B------:R-:W-:Y:S02]  /*35a0*/  MOV R49, R45 ;  /* 0x0000002d00317202 */ /* 0x000fe40000000f00 */
[----:B------:R-:W-:Y:S01]  /*35b0*/  MOV R48, R44 ;  /* 0x0000002c00307202 */ /* 0x000fe20000000f00 */
[----:B--2---:R-:W-:Y:S01]  /*35c0*/  IMAD.MOV.U32 R44, RZ, RZ, R40 ;  /* 0x000000ffff2c7224 */ /* 0x004fe200078e0028 */
[----:B------:R-:W-:Y:S02]  /*35d0*/  MOV R47, R43 ;  /* 0x0000002b002f7202 */ /* 0x000fe40000000f00 */
[----:B----4-:R-:W-:-:S02]  /*35e0*/  MOV R46, R42 ;  /* 0x0000002a002e7202 */ /* 0x010fc40000000f00 */
        /* <DEDUP_REMOVED lines=11> */
[----:B---3--:R-:W-:-:S02]  /*36a0*/  MOV R60, R59 ;  /* 0x0000003b003c7202 */ /* 0x008fc40000000f00 */
[----:B------:R-:W-:Y:S02]  /*36b0*/  MOV R61, R58 ;  /* 0x0000003a003d7202 */ /* 0x000fe40000000f00 */
[----:B0-----:R-:W-:Y:S02]  /*36c0*/  MOV R62, R57 ;  /* 0x00000039003e7202 */ /* 0x001fe40000000f00 */
        /* <DEDUP_REMOVED lines=24> */
[----:B------:R-:W2:Y:S04]  /*3850*/  LDL R32, [R1+0x11c] ;  /* 0x00011c0001207983 */ /* 0x000ea80000100800 */
[----:B------:R-:W2:Y:S04]  /*3860*/  LDL R34, [R1+0x114] ;  /* 0x0001140001227983 */ /* 0x000ea80000100800 */
        /* <DEDUP_REMOVED lines=12> */
[----:B------:R-:W-:Y:S01]  /*3930*/  MOV R55, R51 ;  /* 0x0000003300377202 */ /* 0x000fe20000000f00 */
[----:B------:R-:W0:Y:S01]  /*3940*/  LDC.64 R10, c[0x0][0x3d8] ;  /* 0x0000f600ff0a7b82 */ /* 0x000e220000000a00 */
[----:B------:R-:W-:Y:S02]  /*3950*/  MOV R54, R50 ;  /* 0x0000003200367202 */ /* 0x000fe40000000f00 */
[----:B------:R-:W-:Y:S01]  /*3960*/  MOV R53, R49 ;  /* 0x0000003100357202 */ /* 0x000fe20000000f00 */
[----:B------:R-:W5:Y:S01]  /*3970*/  @P3 LD.E.128 R88, desc[UR6][R24.64] ;  /* 0x0000000618583980 */ /* 0x000f62000c101d00 */
[----:B------:R-:W-:-:S02]  /*3980*/  MOV R52, R48 ;  /* 0x0000003000347202 */ /* 0x000fc40000000f00 */
[----:B------:R-:W-:Y:S01]  /*3990*/  MOV R51, R47 ;  /* 0x0000002f00337202 */ /* 0x000fe20000000f00 */
[----:B------:R1:W5:Y:S01]  /*39a0*/  @P3 LD.E.128 R92, desc[UR6][R24.64+0x10] ;  /* 0x00001006185c3980 */ /* 0x000362000c101d00 */
[----:B------:R-:W-:Y:S02]  /*39b0*/  MOV R50, R46 ;  /* 0x0000002e00327202 */ /* 0x000fe40000000f00 */
[----:B------:R-:W-:Y:S02]  /*39c0*/  MOV R49, R45 ;  /* 0x0000002d00317202 */ /* 0x000fe40000000f00 */
[----:B------:R-:W-:Y:S01]  /*39d0*/  MOV R48, R44 ;  /* 0x0000002c00307202 */ /* 0x000fe20000000f00 */
[----:B------:R-:W-:Y:S01]  /*39e0*/  IMAD.MOV.U32 R44, RZ, RZ, R40 ;  /* 0x000000ffff2c7224 */ /* 0x000fe200078e0028 */
[----:B------:R-:W-:Y:S01]  /*39f0*/  @P3 IADD3 R2, PT, PT, R2, 0x20, RZ ;  /* 0x0000002002023810 */ /* 0x000fe20007ffe0ff */
[----:B------:R-:W2:Y:S01]  /*3a00*/  LDL R40, [R1+0xec] ;  /* 0x0000ec0001287983 */ /* 0x000ea20000100800 */
[----:B------:R-:W-:-:S02]  /*3a10*/  MOV R47, R43 ;  /* 0x0000002b002f7202 */ /* 0x000fc40000000f00 */
[----:B------:R-:W-:Y:S01]  /*3a20*/  MOV R46, R42 ;  /* 0x0000002a002e7202 */ /* 0x000fe20000000f00 */
[----:B------:R-:W2:Y:S01]  /*3a30*/  LDL R43, [R1+0xe0] ;  /* 0x0000e000012b7983 */ /* 0x000ea20000100800 */
[----:B------:R-:W-:-:S03]  /*3a40*/  MOV R45, R41 ;  /* 0x00000029002d7202 */ /* 0x000fc60000000f00 */
[----:B------:R-:W4:Y:S04]  /*3a50*/  LDL R41, [R1+0xe8] ;  /* 0x0000e80001297983 */ /* 0x000f280000100800 */
[----:B------:R-:W2:Y:S01]  /*3a60*/  LDL R42, [R1+0xe4] ;  /* 0x0000e400012a7983 */ /* 0x000ea20000100800 */
[----:B------:R-:W-:Y:S01]  /*3a70*/  @P0 IMAD.WIDE.U32 R20, R2, 0x20, R4 ;  /* 0x0000002002140825 */ /* 0x000fe200078e0004 */
[----:B------:R-:W-:Y:S01]  /*3a80*/  ISETP.GE.U32.AND P1, PT, R0, 0xc0, PT ;  /* 0x000000c00000780c */ /* 0x000fe20003f26070 */
[----:B------:R-:W0:Y:S02]  /*3a90*/  LDC.64 R4, c[0x0][0x3d0] ;  /* 0x0000f400ff047b82 */ /* 0x000e240000000a00 */
[----:B------:R-:W-:-:S04]  /*3aa0*/  @P0 IMAD.WIDE.U32 R26, R2, 0x20, R14 ;  /* 0x00000020021a0825 */ /* 0x000fc800078e000e */
[----:B------:R-:W-:Y:S01]  /*3ab0*/  @P0 IMAD.WIDE.U32 R28, R2, 0x20, R6 ;  /* 0x00000020021c0825 */ /* 0x000fe200078e0006 */
[----:B---3--:R3:W-:Y:S01]  /*3ac0*/  @P3 STL.64 [R1+0x1d0], R60 ;  /* 0x0001d03c01003387 */ /* 0x0087e20000100a00 */
[----:B------:R-:W-:-:S04]  /*3ad0*/  ISETP.GE.U32.AND P2, PT, R0, 0xe0, PT ;  /* 0x000000e00000780c */ /* 0x000fc80003f46070 */
[----:B------:R-:W0:Y:S01]  /*3ae0*/  @P1 LDC.64 R16, c[0x0][0x440] ;  /* 0x00011000ff101b82 */ /* 0x000e220000000a00 */
[----:B------:R1:W-:Y:S01]  /*3af0*/  @P3 STL.64 [R1+0x1d8], R62 ;  /* 0x0001d83e01003387 */ /* 0x0003e20000100a00 */
[----:B------:R-:W-:-:S03]  /*3b00*/  @P0 IADD3 R2, PT, PT, R2, 0x20, RZ ;  /* 0x0000002002020810 */ /* 0x000fc60007ffe0ff */
[----:B------:R-:W5:Y:S03]  /*3b10*/  @P0 LD.E.128 R96, desc[UR6][R28.64] ;  /* 0x000000061c600980 */ /* 0x000f66000c101d00 */
[----:B------:R-:W0:Y:S01]  /*3b20*/  LDC.64 R14, c[0x0][0x3d8] ;  /* 0x0000f600ff0e7b82 */ /* 0x000e220000000a00 */
[----:B---3--:R-:W-:Y:S01]  /*3b30*/  MOV R60, R59 ;  /* 0x0000003b003c7202 */ /* 0x008fe20000000f00 */
[----:B------:R-:W5:Y:S01]  /*3b40*/  @P0 LD.E.128 R136, desc[UR6][R28.64+0x10] ;  /* 0x000010061c880980 */ /* 0x000f62000c101d00 */
[----:B------:R-:W-:Y:S02]  /*3b50*/  MOV R61, R58 ;  /* 0x0000003a003d7202 */ /* 0x000fe40000000f00 */
[----:B-1----:R-:W-:Y:S02]  /*3b60*/  MOV R62, R57 ;  /* 0x00000039003e7202 */ /* 0x002fe40000000f00 */
[----:B------:R-:W-:Y:S01]  /*3b70*/  MOV R63, R56 ;  /* 0x00000038003f7202 */ /* 0x000fe20000000f00 */
[----:B------:R-:W1:Y:S05]  /*3b80*/  @P2 LDC.64 R6, c[0x0][0x440] ;  /* 0x00011000ff062b82 */ /* 0x000e6a0000000a00 */
        /* <DEDUP_REMOVED lines=8> */
[----:B------:R-:W-:Y:S02]  /*3c10*/  MOV R52, R49 ;  /* 0x0000003100347202 */ /* 0x000fe40000000f00 */
[----:B------:R-:W-:-:S02]  /*3c20*/  MOV R50, R47 ;  /* 0x0000002f00327202 */ /* 0x000fc40000000f00 */
[----:B------:R-:W-:Y:S01]  /*3c30*/  MOV R49, R46 ;  /* 0x0000002e00317202 */ /* 0x000fe20000000f00 */
[----:B------:R-:W4:Y:S01]  /*3c40*/  LDL R47, [R1+0x180] ;  /* 0x00018000012f7983 */ /* 0x000f220000100800 */
[----:B------:R-:W-:Y:S02]  /*3c50*/  MOV R48, R45 ;  /* 0x0000002d00307202 */ /* 0x000fe40000000f00 */
[----:B------:R-:W-:Y:S01]  /*3c60*/  MOV R51, R44 ;  /* 0x0000002c00337202 */ /* 0x000fe20000000f00 */
[----:B------:R-:W2:Y:S04]  /*3c70*/  LDL R46, [R1+0x184] ;  /* 0x00018400012e7983 */ /* 0x000ea80000100800 */
[----:B------:R-:W2:Y:S04]  /*3c80*/  LDL R45, [R1+0x188] ;  /* 0x00018800012d7983 */ /* 0x000ea80000100800 */
[----:B------:R-:W2:Y:S04]  /*3c90*/  LDL R44, [R1+0x18c] ;  /* 0x00018c00012c7983 */ /* 0x000ea80000100800 */
[----:B---3--:R3:W-:Y:S04]  /*3ca0*/  @P0 STL.64 [R1+0x1c0], R60 ;  /* 0x0001c03c01000387 */ /* 0x0087e80000100a00 */
[----:B------:R0:W-:Y:S01]  /*3cb0*/  @P0 STL.64 [R1+0x1c8], R62 ;  /* 0x0001c83e01000387 */ /* 0x0001e20000100a00 */
[----:B---3--:R-:W-:-:S02]  /*3cc0*/  MOV R60, R59 ;  /* 0x0000003b003c7202 */ /* 0x008fc40000000f00 */
[----:B------:R-:W-:Y:S02]  /*3cd0*/  MOV R61, R58 ;  /* 0x0000003a003d7202 */ /* 0x000fe40000000f00 */
[----:B0-----:R-:W-:Y:S02]  /*3ce0*/  MOV R62, R57 ;  /* 0x00000039003e7202 */ /* 0x001fe40000000f00 */
        /* <DEDUP_REMOVED lines=10> */
[----:B0-----:R-:W0:Y:S01]  /*3d90*/  LDC.64 R20, c[0x0][0x3d0] ;  /* 0x0000f400ff147b82 */ /* 0x001e220000000a00 */
[----:B------:R-:W-:-:S02]  /*3da0*/  MOV R52, R48 ;  /* 0x0000003000347202 */ /* 0x000fc40000000f00 */
[----:B----4-:R-:W-:Y:S02]  /*3db0*/  MOV R51, R47 ;  /* 0x0000002f00337202 */ /* 0x010fe40000000f00 */
[----:B--2---:R-:W-:Y:S01]  /*3dc0*/  MOV R50, R46 ;  /* 0x0000002e00327202 */ /* 0x004fe20000000f00 */
[----:B------:R-:W2:Y:S01]  /*3dd0*/  LDL R47, [R1+0x170] ;  /* 0x00017000012f7983 */ /* 0x000ea20000100800 */
[----:B------:R-:W-:Y:S02]  /*3de0*/  MOV R49, R45 ;  /* 0x0000002d00317202 */ /* 0x000fe40000000f00 */
[----:B------:R-:W-:Y:S01]  /*3df0*/  MOV R48, R44 ;  /* 0x0000002c00307202 */ /* 0x000fe20000000f00 */
[----:B------:R-:W4:Y:S04]  /*3e00*/  LDL R46, [R1+0x174] ;  /* 0x00017400012e7983 */ /* 0x000f280000100800 */
[----:B------:R-:W4:Y:S04]  /*3e10*/  LDL R45, [R1+0x178] ;  /* 0x00017800012d7983 */ /* 0x000f280000100800 */
[----:B------:R-:W2:Y:S04]  /*3e20*/  LDL R44, [R1+0x17c] ;  /* 0x00017c00012c7983 */ /* 0x000ea80000100800 */
[----:B---3--:R3:W-:Y:S04]  /*3e30*/  @P0 STL.64 [R1+0x1b0], R60 ;  /* 0x0001b03c01000387 */ /* 0x0087e80000100a00 */
[----:B------:R1:W-:Y:S01]  /*3e40*/  @P0 STL.64 [R1+0x1b8], R62 ;  /* 0x0001b83e01000387 */ /* 0x0003e20000100a00 */
[----:B---3--:R-:W-:-:S02]  /*3e50*/  MOV R60, R59 ;  /* 0x0000003b003c7202 */ /* 0x008fc40000000f00 */
[----:B------:R-:W-:Y:S02]  /*3e60*/  MOV R61, R58 ;  /* 0x0000003a003d7202 */ /* 0x000fe40000000f00 */
[----:B-1----:R-:W-:Y:S01]  /*3e70*/  MOV R62, R57 ;  /* 0x00000039003e7202 */ /* 0x002fe20000000f00 */
[----:B------:R-:W-:-:S06]  /*3e80*/  IMAD.MOV.U32 R63, RZ, RZ, R56 ;  /* 0x000000ffff3f7224 */ /* 0x000fcc00078e0038 */
[----:B------:R-:W3:Y:S01]  /*3e90*/  @P0 LDG.E.128 R60, desc[UR6][R26.64] ;  /* 0x000000061a3c0981 */ /* 0x000ee2000c1e1d00 */
[----:B------:R-:W-:Y:S02]  /*3ea0*/  MOV R59, R55 ;  /* 0x00000037003b7202 */ /* 0x000fe40000000f00 */
[----:B------:R-:W-:Y:S02]  /*3eb0*/  MOV R58, R54 ;  /* 0x00000036003a7202 */ /* 0x000fe40000000f00 */
[----:B------:R-:W-:Y:S02]  /*3ec0*/  MOV R57, R53 ;  /* 0x0000003500397202 */ /* 0x000fe40000000f00 */
[----:B------:R-:W-:Y:S02]  /*3ed0*/  MOV R56, R52 ;  /* 0x0000003400387202 */ /* 0x000fe40000000f00 */
[----:B------:R-:W-:Y:S02]  /*3ee0*/  MOV R55, R51 ;  /* 0x0000003300377202 */ /* 0x000fe40000000f00 */
[----:B------:R-:W-:-:S02]  /*3ef0*/  MOV R54, R50 ;  /* 0x0000003200367202 */ /* 0x000fc40000000f00 */
[----:B------:R-:W-:Y:S02]  /*3f00*/  MOV R53, R49 ;  /* 0x0000003100357202 */ /* 0x000fe40000000f00 */
[----:B------:R-:W-:Y:S01]  /*3f10*/  MOV R52, R48 ;  /* 0x0000003000347202 */ /* 0x000fe20000000f00 */
[----:B--2---:R-:W-:Y:S01]  /*3f20*/  IMAD.MOV.U32 R48, RZ, RZ, R44 ;  /* 0x000000ffff307224 */ /* 0x004fe200078e002c */
[----:B------:R-:W-:Y:S01]  /*3f30*/  MOV R51, R47 ;  /* 0x0000002f00337202 */ /* 0x000fe20000000f00 */
[----:B------:R-:W2:Y:S01]  /*3f40*/  LDL R44, [R1+0x16c] ;  /* 0x00016c00012c7983 */ /* 0x000ea20000100800 */
[----:B----4-:R-:W-:Y:S02]  /*3f50*/  MOV R50, R46 ;  /* 0x0000002e00327202 */ /* 0x010fe40000000f00 */
[----:B------:R-:W-:Y:S01]  /*3f60*/  MOV R49, R45 ;  /* 0x0000002d00317202 */ /* 0x000fe20000000f00 */
[----:B------:R-:W4:Y:S04]  /*3f70*/  LDL R46, [R1+0x164] ;  /* 0x00016400012e7983 */ /* 0x000f280000100800 */
[----:B------:R-:W2:Y:S04]  /*3f80*/  LDL R45, [R1+0x168] ;  /* 0x00016800012d7983 */ /* 0x000ea80000100800 */
        /* <DEDUP_REMOVED lines=16> */
[----:B----4-:R-:W-:Y:S02]  /*4090*/  MOV R51, R47 ;  /* 0x0000002f00337202 */ /* 0x010fe40000000f00 */
[----:B------:R-:W-:Y:S02]  /*40a0*/  MOV R50, R46 ;  /* 0x0000002e00327202 */ /* 0x000fe40000000f00 */
[----:B--2---:R-:W-:Y:S02]  /*40b0*/  MOV R49, R45 ;  /* 0x0000002d00317202 */ /* 0x004fe40000000f00 */
[----:B------:R-:W-:Y:S02]  /*40c0*/  MOV R48, R44 ;  /* 0x0000002c00307202 */ /* 0x000fe40000000f00 */
[----:B------:R-:W-:-:S02]  /*40d0*/  MOV R47, R39 ;  /* 0x00000027002f7202 */ /* 0x000fc40000000f00 */
[----:B------:R-:W-:Y:S01]  /*40e0*/  MOV R46, R38 ;  /* 0x00000026002e7202 */ /* 0x000fe20000000f00 */
[----:B------:R1:W2:Y:S01]  /*40f0*/  LDL R39, [R1+0xac] ;  /* 0x0000ac0001277983 */ /* 0x0002a20000100800 */
[----:B------:R-:W-:Y:S02]  /*4100*/  MOV R45, R37 ;  /* 0x00000025002d7202 */ /* 0x000fe40000000f00 */
[----:B------:R-:W-:Y:S01]  /*4110*/  MOV R44, R36 ;  /* 0x00000024002c7202 */ /* 0x000fe20000000f00 */
[----:B------:R1:W2:Y:S04]  /*4120*/  LDL R37, [R1+0xa4] ;  /* 0x0000a40001257983 */ /* 0x0002a80000100800 */
[----:B------:R1:W2:Y:S04]  /*4130*/  LDL R36, [R1+0xa0] ;  /* 0x0000a00001247983 */ /* 0x0002a80000100800 */
[----:B------:R1:W2:Y:S04]  /*4140*/  LDL R38, [R1+0xa8] ;  /* 0x0000a80001267983 */ /* 0x0002a80000100800 */
[----:B---3--:R3:W-:Y:S04]  /*4150*/  @P0 STL.64 [R1+0x190], R60 ;  /* 0x0001903c01000387 */ /* 0x0087e80000100a00 */
[----:B------:R4:W-:Y:S01]  /*4160*/  @P0 STL.64 [R1+0x198], R62 ;  /* 0x0001983e01000387 */ /* 0x0009e20000100a00 */
[----:B---3--:R-:W-:-:S02]  /*4170*/  MOV R60, R59 ;  /* 0x0000003b003c7202 */ /* 0x008fc40000000f00 */
[----:B------:R-:W-:Y:S01]  /*4180*/  MOV R61, R58 ;  /* 0x0000003a003d7202 */ /* 0x000fe20000000f00 */
[----:B----4-:R-:W-:Y:S01]  /*4190*/  IMAD.MOV.U32 R62, RZ, RZ, R57 ;  /* 0x000000ffff3e7224 */ /* 0x010fe200078e0039 */
[----:B------:R-:W-:-:S06]  /*41a0*/  MOV R63, R56 ;  /* 0x00000038003f7202 */ /* 0x000fcc0000000f00 */
[----:B------:R-:W3:Y:S01]  /*41b0*/  @P1 LDG.E.128 R60, desc[UR6][R24.64] ;  /* 0x00000006183c1981 */ /* 0x000ee2000c1e1d00 */
[----:B------:R-:W-:Y:S02]  /*41c0*/  MOV R57, R53 ;  /* 0x0000003500397202 */ /* 0x000fe40000000f00 */
[----:B------:R-:W-:Y:S02]  /*41d0*/  MOV R56, R52 ;  /* 0x0000003400387202 */ /* 0x000fe40000000f00 */
[----:B------:R-:W-:Y:S01]  /*41e0*/  MOV R53, R49 ;  /* 0x0000003100357202 */ /* 0x000fe20000000f00 */
[----:B------:R-:W-:Y:S01]  /*41f0*/  IMAD.MOV.U32 R49, RZ, RZ, R45 ;  /* 0x000000ffff317224 */ /* 0x000fe200078e002d */
[----:B------:R-:W-:Y:S01]  /*4200*/  MOV R52, R48 ;  /* 0x0000003000347202 */ /* 0x000fe20000000f00 */
[----:B------:R-:W4:Y:S01]  /*4210*/  LDL R45, [R1+0xd8] ;  /* 0x0000d800012d7983 */ /* 0x000f220000100800 */
[----:B------:R-:W-:-:S03]  /*4220*/  MOV R48, R44 ;  /* 0x0000002c00307202 */ /* 0x000fc60000000f00 */
[----:B------:R-:W2:Y:S01]  /*4230*/  LDL R44, [R1+0xdc] ;  /* 0x0000dc00012c7983 */ /* 0x000ea20000100800 */
[----:B------:R-:W-:Y:S02]  /*4240*/  MOV R59, R55 ;  /* 0x00000037003b7202 */ /* 0x000fe40000000f00 */
[----:B------:R-:W-:Y:S02]  /*4250*/  MOV R58, R54 ;  /* 0x00000036003a7202 */ /* 0x000fe40000000f00 */
[----:B------:R-:W-:Y:S02]  /*4260*/  MOV R55, R51 ;  /* 0x0000003300377202 */ /* 0x000fe40000000f00 */
[----:B------:R-:W-:Y:S02]  /*4270*/  MOV R54, R50 ;  /* 0x0000003200367202 */ /* 0x000fe40000000f00 */
[----:B------:R-:W-:Y:S02]  /*4280*/  MOV R51, R47 ;  /* 0x0000002f00337202 */ /* 0x000fe40000000f00 */
[----:B------:R-:W-:Y:S01]  /*4290*/  MOV R50, R46 ;  /* 0x0000002e00327202 */ /* 0x000fe20000000f00 */
        /* <DEDUP_REMOVED lines=10> */
[----:B------:R-:W-:Y:S02]  /*4340*/  MOV R58, R54 ;  /* 0x00000036003a7202 */ /* 0x000fe40000000f00 */
[----:B------:R-:W-:Y:S02]  /*4350*/  MOV R55, R51 ;  /* 0x0000003300377202 */ /* 0x000fe40000000f00 */
[----:B------:R-:W-:Y:S02]  /*4360*/  MOV R54, R50 ;  /* 0x0000003200367202 */ /* 0x000fe40000000f00 */
[----:B----4-:R-:W-:Y:S02]  /*4370*/  MOV R50, R45 ;  /* 0x0000002d00327202 */ /* 0x010fe40000000f00 */
[----:B--2---:R-:W-:-:S02]  /*4380*/  MOV R51, R44 ;  /* 0x0000002c00337202 */ /* 0x004fc40000000f00 */
[----:B------:R-:W-:Y:S01]  /*4390*/  MOV R45, R41 ;  /* 0x00000029002d7202 */ /* 0x000fe20000000f00 */
[----:B------:R-:W-:Y:S01]  /*43a0*/  IMAD.MOV.U32 R41, RZ, RZ, R33 ;  /* 0x000000ffff297224 */ /* 0x000fe200078e0021 */
[----:B------:R-:W-:Y:S01]  /*43b0*/  MOV R44, R40 ;  /* 0x00000028002c7202 */ /* 0x000fe20000000f00 */
[----:B------:R-:W2:Y:S01]  /*43c0*/  LDL R33, [R1+0x138] ;  /* 0x0001380001217983 */ /* 0x000ea20000100800 */
[----:B------:R-:W-:-:S03]  /*43d0*/  MOV R40, R32 ;  /* 0x0000002000287202 */ /* 0x000fc60000000f00 */
[----:B------:R-:W4:Y:S01]  /*43e0*/  LDL R32, [R1+0x13c] ;  /* 0x00013c0001207983 */ /* 0x000f220000100800 */
        /* <DEDUP_REMOVED lines=10> */
[----:B------:R-:W4:Y:S04]  /*4490*/  LDL R35, [R1+0x130] ;  /* 0x0001300001237983 */ /* 0x000f280000100800 */
[----:B------:R-:W4:Y:S01]  /*44a0*/  LDL R34, [R1+0x134] ;  /* 0x0001340001227983 */ /* 0x000f220000100800 */
[----:B------:R-:W-:Y:S01]  /*44b0*/  @P1 IMAD.WIDE.U32 R30, R2, 0x20, R10 ;  /* 0x00000020021e1825 */ /* 0x000fe200078e000a */
[----:B------:R-:W-:Y:S01]  /*44c0*/  ISETP.GE.U32.AND P3, PT, R0, 0x100, PT ;  /* 0x000001000000780c */ /* 0x000fe20003f66070 */
[----:B------:R-:W0:Y:S02]  /*44d0*/  LDC.64 R10, c[0x0][0x3d0] ;  /* 0x0000f400ff0a7b82 */ /* 0x000e240000000a00 */
[C---:B------:R-:W-:Y:S01]  /*44e0*/  @P1 IMAD.WIDE.U32 R26, R2.reuse, 0x20, R16 ;  /* 0x00000020021a1825 */ /* 0x040fe200078e0010 */
[----:B---3--:R3:W-:Y:S09]  /*44f0*/  @P1 STL.64 [R1+0x170], R60 ;  /* 0x0001703c01001387 */ /* 0x0087f20000100a00 */
[----:B------:R-:W1:Y:S01]  /*4500*/  @P3 LDC.64 R8, c[0x0][0x440] ;  /* 0x00011000ff083b82 */ /* 0x000e620000000a00 */
[----:B------:R0:W-:Y:S01]  /*4510*/  @P1 STL.64 [R1+0x178], R62 ;  /* 0x0001783e01001387 */ /* 0x0001e20000100a00 */
[----:B------:R-:W-:-:S02]  /*4520*/  @P1 IADD3 R2, PT, PT, R2, 0x20, RZ ;  /* 0x0000002002021810 */ /* 0x000fc40007ffe0ff */
[----:B------:R-:W-:Y:S01]  /*4530*/  ISETP.GE.U32.AND P0, PT, R0, 0x120, PT ;  /* 0x000001200000780c */ /* 0x000fe20003f06070 */
[----:B------:R1:W5:Y:S03]  /*4540*/  @P1 LD.E.128 R140, desc[UR6][R26.64] ;  /* 0x000000061a8c1980 */ /* 0x000366000c101d00 */
[----:B------:R-:W1:Y:S01]  /*4550*/  LDC.64 R16, c[0x0][0x3d8] ;  /* 0x0000f600ff107b82 */ /* 0x000e620000000a00 */
[----:B---3--:R-:W-:Y:S01]  /*4560*/  MOV R60, R59 ;  /* 0x0000003b003c7202 */ /* 0x008fe20000000f00 */
[----:B------:R3:W5:Y:S01]  /*4570*/  @P1 LD.E.128 R144, desc[UR6][R26.64+0x10] ;  /* 0x000010061a901980 */ /* 0x000762000c101d00 */
[----:B------:R-:W-:Y:S02]  /*4580*/  MOV R61, R58 ;  /* 0x0000003a003d7202 */ /* 0x000fe40000000f00 */
[----:B0-----:R-:W-:Y:S02]  /*4590*/  MOV R62, R57 ;  /* 0x00000039003e7202 */ /* 0x001fe40000000f00 */
[----:B------:R-:W-:Y:S01]  /*45a0*/  MOV R63, R56 ;  /* 0x00000038003f7202 */ /* 0x000fe20000000f00 */
[----:B------:R-:W-:Y:S01]  /*45b0*/  @P2 IMAD.WIDE.U32 R4, R2, 0x20, R4 ;  /* 0x0000002002042825 */ /* 0x000fe200078e0004 */
[----:B------:R-:W0:Y:S04]  /*45c0*/  @P0 LDC.64 R22, c[0x0][0x440] ;  /* 0x00011000ff160b82 */ /* 0x000e280000000a00 */
[----:B------:R-:W3:Y:S01]  /*45d0*/  @P1 LDG.E.128 R60, desc[UR6][R30.64] ;  /* 0x000000061e3c1981 */ /* 0x000ee2000c1e1d00 */
[----:B------:R-:W-:-:S02]  /*45e0*/  MOV R59, R55 ;  /* 0x00000037003b7202 */ /* 0x000fc40000000f00 */
[----:B------:R-:W-:Y:S01]  /*45f0*/  MOV R58, R54 ;  /* 0x00000036003a7202 */ /* 0x000fe20000000f00 */
[----:B------:R-:W-:Y:S01]  /*4600*/  IMAD.MOV.U32 R54, RZ, RZ, R45 ;  /* 0x000000ffff367224 */ /* 0x000fe200078e002d */
[----:B------:R-:W-:Y:S02]  /*4610*/  MOV R55, R44 ;  /* 0x0000002c00377202 */ /* 0x000fe40000000f00 */
[----:B------:R-:W-:Y:S02]  /*4620*/  MOV R45, R41 ;  /* 0x00000029002d7202 */ /* 0x000fe40000000f00 */
[----:B------:R-:W-:Y:S02]  /*4630*/  MOV R44, R40 ;  /* 0x00000028002c7202 */ /* 0x000fe40000000f00 */
[----:B--2---:R-:W-:Y:S02]  /*4640*/  MOV R41, R33 ;  /* 0x0000002100297202 */ /* 0x004fe40000000f00 */
[----:B----4-:R-:W-:Y:S01]  /*4650*/  MOV R40, R32 ;  /* 0x0000002000287202 */ /* 0x010fe20000000f00 */
[----:B------:R-:W2:Y:S04]  /*4660*/  LDL R33, [R1+0x148] ;  /* 0x0001480001217983 */ /* 0x000ea80000100800 */
[----:B------:R-:W4:Y:S01]  /*4670*/  LDL R32, [R1+0x14c] ;  /* 0x00014c0001207983 */ /* 0x000f220000100800 */
        /* <DEDUP_REMOVED lines=8> */
[----:B------:R-:W4:Y:S04]  /*4700*/  LDL R35, [R1+0x140] ;  /* 0x0001400001237983 */ /* 0x000f280000100800 */
[----:B------:R-:W4:Y:S04]  /*4710*/  LDL R34, [R1+0x144] ;  /* 0x0001440001227983 */ /* 0x000f280000100800 */
[----:B---3--:R3:W-:Y:S04]  /*4720*/  @P1 STL.64 [R1+0x160], R60 ;  /* 0x0001603c01001387 */ /* 0x0087e80000100a00 */
[----:B------:R1:W-:Y:S01]  /*4730*/  @P1 STL.64 [R1+0x168], R62 ;  /* 0x0001683e01001387 */ /* 0x0003e20000100a00 */
[----:B---3--:R-:W-:Y:S01]  /*4740*/  MOV R60, R59 ;  /* 0x0000003b003c7202 */ /* 0x008fe20000000f00 */
[----:B------:R-:W-:Y:S01]  /*4750*/  IMAD.MOV.U32 R61, RZ, RZ, R58 ;  /* 0x000000ffff3d7224 */ /* 0x000fe200078e003a */
[----:B-1----:R-:W-:-:S02]  /*4760*/  MOV R62, R57 ;  /* 0x00000039003e7202 */ /* 0x002fc40000000f00 */
[----:B------:R-:W-:-:S06]  /*4770*/  MOV R63, R56 ;  /* 0x00000038003f7202 */ /* 0x000fcc0000000f00 */
[----:B------:R-:W3:Y:S01]  /*4780*/  @P1 LDG.E.128 R60, desc[UR6][R30.64+0x10] ;  /* 0x000010061e3c1981 */ /* 0x000ee2000c1e1d00 */
[----:B------:R-:W-:Y:S02]  /*4790*/  MOV R57, R45 ;  /* 0x0000002d00397202 */ /* 0x000fe40000000f00 */
        /* <DEDUP_REMOVED lines=10> */
[----:B------:R-:W-:Y:S01]  /*4840*/  MOV R46, R42 ;  /* 0x0000002a002e7202 */ /* 0x000fe20000000f00 */
[----:B------:R-:W-:Y:S01]  /*4850*/  IMAD.MOV.U32 R42, RZ, RZ, R34 ;  /* 0x000000ffff2a7224 */ /* 0x000fe200078e0022 */
[----:B------:R-:W-:Y:S02]  /*4860*/  MOV R43, R35 ;  /* 0x00000023002b7202 */ /* 0x000fe40000000f00 */
[----:B------:R-:W-:Y:S02]  /*4870*/  MOV R35, R13 ;  /* 0x0000000d00237202 */ /* 0x000fe40000000f00 */
[----:B------:R-:W-:Y:S01]  /*4880*/  MOV R34, R3 ;  /* 0x0000000300227202 */ /* 0x000fe20000000f00 */
[----:B------:R-:W4:Y:S01]  /*4890*/  LDL R13, [R1+0xf0] ;  /* 0x0000f000010d7983 */ /* 0x000f220000100800 */
[----:B------:R-:W-:-:S03]  /*48a0*/  MOV R101, R58 ;  /* 0x0000003a00657202 */ /* 0x000fc60000000f00 */
[----:B------:R-:W4:Y:S04]  /*48b0*/  LDL R3, [R1+0xf4] ;  /* 0x0000f40001037983 */ /* 0x000f280000100800 */
[----:B------:R1:W4:Y:S01]  /*48c0*/  LDL R58, [R1+0xf8] ;  /* 0x0000f800013a7983 */ /* 0x0003220000100800 */
[----:B------:R-:W-:Y:S01]  /*48d0*/  MOV R100, R59 ;  /* 0x0000003b00647202 */ /* 0x000fe20000000f00 */
[----:B------:R-:W-:Y:S01]  /*48e0*/  IMAD.MOV.U32 R111, RZ, RZ, R44 ;  /* 0x000000ffff6f7224 */ /* 0x000fe200078e002c */
[----:B------:R-:W-:Y:S02]  /*48f0*/  MOV R108, R47 ;  /* 0x0000002f006c7202 */ /* 0x000fe40000000f00 */
[----:B------:R-:W-:Y:S02]  /*4900*/  MOV R109, R46 ;  /* 0x0000002e006d7202 */ /* 0x000fe40000000f00 */
[----:B------:R-:W-:-:S02]  /*4910*/  MOV R110, R45 ;  /* 0x0000002d006e7202 */ /* 0x000fc40000000f00 */
[----:B------:R-:W-:Y:S02]  /*4920*/  MOV R112, R43 ;  /* 0x0000002b00707202 */ /* 0x000fe40000000f00 */
[----:B------:R-:W-:Y:S02]  /*4930*/  MOV R113, R42 ;  /* 0x0000002a00717202 */ /* 0x000fe40000000f00 */
[----:B------:R-:W-:Y:S01]  /*4940*/  MOV R114, R41 ;  /* 0x0000002900727202 */ /* 0x000fe20000000f00 */
[C---:B------:R-:W-:Y:S01]  /*4950*/  @P2 IMAD.WIDE.U32 R14, R2.reuse, 0x20, R14 ;  /* 0x00000020020e2825 */ /* 0x040fe200078e000e */
[----:B------:R-:W-:Y:S01]  /*4960*/  MOV R115, R40 ;  /* 0x0000002800737202 */ /* 0x000fe20000000f00 */
[----:B------:R-:W4:Y:S01]  /*4970*/  @P2 LDG.E.128 R108, desc[UR6][R4.64+0x10] ;  /* 0x00001006046c2981 */ /* 0x000f22000c1e1d00 */
[----:B------:R-:W-:Y:S02]  /*4980*/  MOV R104, R35 ;  /* 0x0000002300687202 */ /* 0x000fe40000000f00 */
[----:B------:R-:W-:Y:S01]  /*4990*/  MOV R105, R34 ;  /* 0x0000002200697202 */ /* 0x000fe20000000f00 */
[----:B------:R-:W-:Y:S01]  /*49a0*/  @P2 IMAD.WIDE.U32 R6, R2, 0x20, R6 ;  /* 0x0000002002062825 */ /* 0x000fe200078e0006 */
[----:B---3--:R3:W-:Y:S04]  /*49b0*/  @P1 STL.64 [R1+0x150], R60 ;  /* 0x0001503c01001387 */ /* 0x0087e80000100a00 */
[----:B------:R0:W-:Y:S04]  /*49c0*/  @P1 STL.64 [R1+0x158], R62 ;  /* 0x0001583e01001387 */ /* 0x0001e80000100a00 */
[----:B------:R1:W4:Y:S04]  /*49d0*/  LDL R59, [R1+0xfc] ;  /* 0x0000fc00013b7983 */ /* 0x0003280000100800 */
[----:B---3--:R1:W3:Y:S04]  /*49e0*/  LDL R60, [R1+0x100] ;  /* 0x00010000013c7983 */ /* 0x0082e80000100800 */
[----:B------:R1:W3:Y:S04]  /*49f0*/  LDL R61, [R1+0x104] ;  /* 0x00010400013d7983 */ /* 0x0002e80000100800 */
[----:B0-----:R1:W3:Y:S04]  /*4a00*/  LDL R62, [R1+0x108] ;  /* 0x00010800013e7983 */ /* 0x0012e80000100800 */
[----:B------:R1:W3:Y:S04]  /*4a10*/  LDL R63, [R1+0x10c] ;  /* 0x00010c00013f7983 */ /* 0x0002e80000100800 */
[----:B------:R1:W3:Y:S04]  /*4a20*/  LDL R44, [R1+0xc0] ;  /* 0x0000c000012c7983 */ /* 0x0002e80000100800 */
[----:B------:R1:W3:Y:S04]  /*4a30*/  LDL R45, [R1+0xc4] ;  /* 0x0000c400012d7983 */ /* 0x0002e80000100800 */
[----:B------:R1:W3:Y:S04]  /*4a40*/  LDL R46, [R1+0xc8] ;  /* 0x0000c800012e7983 */ /* 0x0002e80000100800 */
[----:B------:R1:W3:Y:S01]  /*4a50*/  LDL R47, [R1+0xcc] ;  /* 0x0000cc00012f7983 */ /* 0x0002e20000100800 */
[----:B--2---:R-:W-:-:S03]  /*4a60*/  MOV R106, R33 ;  /* 0x00000021006a7202 */ /* 0x004fc60000000f00 */
[----:B------:R1:W2:Y:S01]  /*4a70*/  LDL R40, [R1+0xb0] ;  /* 0x0000b00001287983 */ /* 0x0002a20000100800 */
[----:B----4-:R-:W-:-:S03]  /*4a80*/  MOV R107, R32 ;  /* 0x00000020006b7202 */ /* 0x010fc60000000f00 */
[----:B------:R1:W2:Y:S04]  /*4a90*/  LDL R41, [R1+0xb4] ;  /* 0x0000b40001297983 */ /* 0x0002a80000100800 */
[----:B------:R1:W2:Y:S04]  /*4aa0*/  LDL R42, [R1+0xb8] ;  /* 0x0000b800012a7983 */ /* 0x0002a80000100800 */
[----:B------:R1:W2:Y:S04]  /*4ab0*/  LDL R43, [R1+0xbc] ;  /* 0x0000bc00012b7983 */ /* 0x0002a80000100800 */
[----:B------:R1:W4:Y:S04]  /*4ac0*/  LDL R32, [R1+0x90] ;  /* 0x0000900001207983 */ /* 0x0003280000100800 */
[----:B------:R1:W4:Y:S04]  /*4ad0*/  LDL R33, [R1+0x94] ;  /* 0x0000940001217983 */ /* 0x0003280000100800 */
[----:B------:R1:W4:Y:S04]  /*4ae0*/  LDL R34, [R1+0x98] ;  /* 0x0000980001227983 */ /* 0x0003280000100800 */
[----:B------:R1:W4:Y:S01]  /*4af0*/  LDL R35, [R1+0x9c] ;  /* 0x00009c0001237983 */ /* 0x0003220000100800 */
[----:B------:R-:W-:-:S02]  /*4b00*/  @P2 IADD3 R2, PT, PT, R2, 0x20, RZ ;  /* 0x0000002002022810 */ /* 0x000fc40007ffe0ff */
[----:B------:R-:W-:Y:S01]  /*4b10*/  MOV R102, R57 ;  /* 0x0000003900667202 */ /* 0x000fe20000000f00 */
[----:B------:R-:W4:Y:S01]  /*4b20*/  @P2 LDG.E.128 R112, desc[UR6][R4.64] ;  /* 0x0000000604702981 */ /* 0x000f22000c1e1d00 */
[----:B------:R-:W-:Y:S01]  /*4b30*/  MOV R103, R56 ;  /* 0x0000003800677202 */ /* 0x000fe20000000f00 */
[C---:B------:R-:W-:Y:S01]  /*4b40*/  @P3 IMAD.WIDE.U32 R20, R2.reuse, 0x20, R20 ;  /* 0x0000002002143825 */ /* 0x040fe200078e0014 */
[----:B------:R-:W-:Y:S01]  /*4b50*/  MOV R56, R13 ;  /* 0x0000000d00387202 */ /* 0x000fe20000000f00 */
[----:B------:R-:W4:Y:S01]  /*4b60*/  @P2 LDG.E.128 R104, desc[UR6][R14.64] ;  /* 0x000000060e682981 */ /* 0x000f22000c1e1d00 */
[----:B------:R-:W-:Y:S01]  /*4b70*/  MOV R57, R3 ;  /* 0x0000000300397202 */ /* 0x000fe20000000f00 */
[C---:B------:R-:W-:Y:S02]  /*4b80*/  @P3 IMAD.WIDE.U32 R18, R2.reuse, 0x20, R18 ;  /* 0x0000002002123825 */ /* 0x040fe400078e0012 */
[----:B------:R-:W4:Y:S02]  /*4b90*/  @P2 LDG.E.128 R100, desc[UR6][R14.64+0x10] ;  /* 0x000010060e642981 */ /* 0x000f24000c1e1d00 */
[----:B------:R-:W-:-:S02]  /*4ba0*/  @P3 IMAD.WIDE.U32 R8, R2, 0x20, R8 ;  /* 0x0000002002083825 */ /* 0x000fc400078e0008 */
[----:B------:R-:W4:Y:S02]  /*4bb0*/  @P3 LDG.E.128 R52, desc[UR6][R18.64] ;  /* 0x0000000612343981 */ /* 0x000f24000c1e1d00 */
[----:B------:R-:W-:Y:S02]  /*4bc0*/  @P3 VIADD R2, R2, 0x20 ;  /* 0x0000002002023836 */ /* 0x000fe40000000000 */
[----:B------:R-:W4:Y:S02]  /*4bd0*/  @P3 LDG.E.128 R48, desc[UR6][R18.64+0x10] ;  /* 0x0000100612303981 */ /* 0x000f24000c1e1d00 */
[C---:B------:R-:W-:Y:S02]  /*4be0*/  @P0 IMAD.WIDE.U32 R10, R2.reuse, 0x20, R10 ;  /* 0x00000020020a0825 */ /* 0x040fe400078e000a */
[----:B------:R1:W5:Y:S02]  /*4bf0*/  @P2 LD.E.128 R148, desc[UR6][R6.64] ;  /* 0x0000000606942980 */ /* 0x000364000c101d00 */
[----:B------:R-:W-:-:S02]  /*4c00*/  @P0 IMAD.WIDE.U32 R16, R2, 0x20, R16 ;  /* 0x0000002002100825 */ /* 0x000fc400078e0010 */
[----:B------:R1:W5:Y:S04]  /*4c10*/  @P2 LD.E.128 R152, desc[UR6][R6.64+0x10] ;  /* 0x0000100606982980 */ /* 0x000368000c101d00 */
[----:B------:R-:W4:Y:S01]  /*4c20*/  @P0 LDG.E.128 R36, desc[UR6][R16.64] ;  /* 0x0000000610240981 */ /* 0x000f22000c1e1d00 */
[----:B------:R-:W-:-:S03]  /*4c30*/  @P0 IMAD.WIDE.U32 R22, R2, 0x20, R22 ;  /* 0x0000002002160825 */ /* 0x000fc600078e0016 */
[----:B------:R1:W5:Y:S04]  /*4c40*/  @P3 LD.E.128 R156, desc[UR6][R8.64] ;  /* 0x00000006089c3980 */ /* 0x000368000c101d00 */
[----:B------:R1:W5:Y:S04]  /*4c50*/  @P3 LD.E.128 R160, desc[UR6][R8.64+0x10] ;  /* 0x0000100608a03980 */ /* 0x000368000c101d00 */
[----:B------:R1:W5:Y:S04]  /*4c60*/  @P0 LD.E.128 R164, desc[UR6][R22.64] ;  /* 0x0000000616a40980 */ /* 0x000368000c101d00 */
[----:B------:R1:W5:Y:S04]  /*4c70*/  @P0 LD.E.128 R168, desc[UR6][R22.64+0x10] ;  /* 0x0000100616a80980 */ /* 0x000368000c101d00 */
[----:B------:R-:W4:Y:S04]  /*4c80*/  @P3 LDG.E.128 R56, desc[UR6][R20.64+0x10] ;  /* 0x0000100614383981 */ /* 0x000f28000c1e1d00 */
[----:B---3--:R-:W3:Y:S04]  /*4c90*/  @P3 LDG.E.128 R60, desc[UR6][R20.64] ;  /* 0x00000006143c3981 */ /* 0x008ee8000c1e1d00 */
[----:B------:R-:W3:Y:S04]  /*4ca0*/  @P0 LDG.E.128 R44, desc[UR6][R10.64] ;  /* 0x000000060a2c0981 */ /* 0x000ee8000c1e1d00 */
[----:B--2---:R-:W2:Y:S04]  /*4cb0*/  @P0 LDG.E.128 R40, desc[UR6][R10.64+0x10] ;  /* 0x000010060a280981 */ /* 0x004ea8000c1e1d00 */
[----:B----4-:R-:W4:Y:S04]  /*4cc0*/  @P0 LDG.E.128 R32, desc[UR6][R16.64+0x10] ;  /* 0x0000100610200981 */ /* 0x010f28000c1e1d00 */
[----:B------:R1:W-:Y:S04]  /*4cd0*/  STL [R1+0xc], RZ ;  /* 0x00000cff01007387 */ /* 0x0003e80000100800 */
        /* <DEDUP_REMOVED lines=61> */
[----:B----4-:R1:W-:Y:S04]  /*50b0*/  @P0 STL.64 [R1+0x90], R32 ;  /* 0x0000902001000387 */ /* 0x0103e80000100a00 */
[----:B------:R1:W-:Y:S01]  /*50c0*/  @P0 STL.64 [R1+0x98], R34 ;  /* 0x0000982201000387 */ /* 0x0003e20000100a00 */
[----:B------:R-:W-:Y:S05]  /*50d0*/  @!P1 BRA `(.L_x_26933) ;  /* 0x0000007000909947 */ /* 0x000fea0003800000 */
[----:B-1----:R-:W0:Y:S08]  /*50e0*/  LDC.64 R6, c[0x0][0x440] ;  /* 0x00011000ff067b82 */ /* 0x002e300000000a00 */
        /* <DEDUP_REMOVED lines=70> */
.L_x_26931:
        /* <DEDUP_REMOVED lines=44> */
[----:B---3--:R-:W-:-:S02]  /*5810*/  MOV R36, R35 ;  /* 0x0000002300247202 */ /* 0x008fc40000000f00 */
[----:B----4-:R-:W-:Y:S02]  /*5820*/  MOV R37, R34 ;  /* 0x0000002200257202 */ /* 0x010fe40000000f00 */
[----:B0-----:R-:W-:Y:S02]  /*5830*/  MOV R38, R33 ;  /* 0x0000002100267202 */ /* 0x001fe40000000f00 */
        /* <DEDUP_REMOVED lines=16> */
[----:B------:R-:W-:Y:S01]  /*5940*/  MOV R26, R18 ;  /* 0x00000012001a7202 */ /* 0x000fe20000000f00 */
[----:B------:R-:W3:Y:S01]  /*5950*/  LDL R19, [R1+0x270] ;  /* 0x0002700001137983 */ /* 0x000ee20000100800 */
[----:B------:R-:W-:-:S02]  /*5960*/  MOV R25, R17 ;  /* 0x0000001100197202 */ /* 0x000fc40000000f00 */
[----:B------:R-:W-:Y:S01]  /*5970*/  MOV R24, R16 ;  /* 0x0000001000187202 */ /* 0x000fe20000000f00 */
[----:B------:R-:W4:Y:S04]  /*5980*/  LDL R18, [R1+0x274] ;  /* 0x0002740001127983 */ /* 0x000f280000100800 */
[----:B------:R-:W4:Y:S04]  /*5990*/  LDL R17, [R1+0x278] ;  /* 0x0002780001117983 */ /* 0x000f280000100800 */
[----:B------:R-:W4:Y:S01]  /*59a0*/  LDL R16, [R1+0x27c] ;  /* 0x00027c0001107983 */ /* 0x000f220000100800 */
[----:B0-----:R-:W-:-:S03]  /*59b0*/  @P5 IMAD.WIDE.U32 R4, R2, 0x20, R4 ;  /* 0x0000002002045825 */ /* 0x001fc600078e0004 */
[----:B--2---:R0:W-:Y:S04]  /*59c0*/  @P5 STL.64 [R1+0x2b0], R36 ;  /* 0x0002b02401005387 */ /* 0x0041e80000100a00 */
[----:B------:R1:W-:Y:S01]  /*59d0*/  @P5 STL.64 [R1+0x2b8], R38 ;  /* 0x0002b82601005387 */ /* 0x0003e20000100a00 */
[----:B0-----:R-:W-:Y:S02]  /*59e0*/  MOV R36, R35 ;  /* 0x0000002300247202 */ /* 0x001fe40000000f00 */
[----:B------:R-:W-:Y:S02]  /*59f0*/  MOV R37, R34 ;  /* 0x0000002200257202 */ /* 0x000fe40000000f00 */
[----:B-1----:R-:W-:Y:S02]  /*5a00*/  MOV R38, R33 ;  /* 0x0000002100267202 */ /* 0x002fe40000000f00 */
[----:B------:R-:W-:-:S06]  /*5a10*/  MOV R39, R32 ;  /* 0x0000002000277202 */ /* 0x000fcc0000000f00 */
[----:B------:R-:W2:Y:S01]  /*5a20*/  @P5 LDG.E.128 R36, desc[UR6][R4.64] ;  /* 0x0000000604245981 */ /* 0x000ea2000c1e1d00 */
        /* <DEDUP_REMOVED lines=8> */
[----:B---3--:R-:W-:Y:S02]  /*5ab0*/  MOV R27, R19 ;  /* 0x00000013001b7202 */ /* 0x008fe40000000f00 */
[----:B------:R-:W3:Y:S01]  /*5ac0*/  LDL R19, [R1+0x220] ;  /* 0x0002200001137983 */ /* 0x000ee20000100800 */
[----:B----4-:R-:W-:-:S03]  /*5ad0*/  MOV R26, R18 ;  /* 0x00000012001a7202 */ /* 0x010fc60000000f00 */
[----:B------:R-:W4:Y:S01]  /*5ae0*/  LDL R18, [R1+0x224] ;  /* 0x0002240001127983 */ /* 0x000f220000100800 */
[----:B------:R-:W-:-:S03]  /*5af0*/  MOV R25, R17 ;  /* 0x0000001100197202 */ /* 0x000fc60000000f00 */
[----:B------:R-:W4:Y:S01]  /*5b00*/  LDL R17, [R1+0x228] ;  /* 0x0002280001117983 */ /* 0x000f220000100800 */
[----:B------:R-:W-:-:S03]  /*5b10*/  MOV R24, R16 ;  /* 0x0000001000187202 */ /* 0x000fc60000000f00 */
        /* <DEDUP_REMOVED lines=14> */
[----:B------:R-:W-:Y:S02]  /*5c00*/  MOV R35, R31 ;  /* 0x0000001f00237202 */ /* 0x000fe40000000f00 */
[----:B------:R-:W-:Y:S02]  /*5c10*/  MOV R34, R30 ;  /* 0x0000001e00227202 */ /* 0x000fe40000000f00 */
[----:B------:R-:W-:-:S02]  /*5c20*/  MOV R33, R29 ;  /* 0x0000001d00217202 */ /* 0x000fc40000000f00 */
[----:B------:R-:W-:Y:S02]  /*5c30*/  MOV R32, R28 ;  /* 0x0000001c00207202 */ /* 0x000fe40000000f00 */
[----:B------:R-:W-:Y:S02]  /*5c40*/  MOV R31, R27 ;  /* 0x0000001b001f7202 */ /* 0x000fe40000000f00 */
[----:B------:R-:W-:Y:S02]  /*5c50*/  MOV R30, R26 ;  /* 0x0000001a001e7202 */ /* 0x000fe40000000f00 */
[----:B------:R-:W-:Y:S01]  /*5c60*/  MOV R29, R25 ;  /* 0x00000019001d7202 */ /* 0x000fe20000000f00 */
[----:B------:R-:W-:Y:S01]  /*5c70*/  IMAD.MOV.U32 R25, RZ, RZ, R13 ;  /* 0x000000ffff197224 */ /* 0x000fe200078e000d */
[----:B------:R-:W-:Y:S01]  /*5c80*/  MOV R28, R24 ;  /* 0x00000018001c7202 */ /* 0x000fe20000000f00 */
[----:B------:R-:W3:Y:S01]  /*5c90*/  LDL R13, [R1+0x258] ;  /* 0x00025800010d7983 */ /* 0x000ee20000100800 */
[----:B------:R-:W-:-:S02]  /*5ca0*/  MOV R27, R15 ;  /* 0x0000000f001b7202 */ /* 0x000fc40000000f00 */
[----:B------:R-:W-:Y:S01]  /*5cb0*/  MOV R26, R14 ;  /* 0x0000000e001a7202 */ /* 0x000fe20000000f00 */
[----:B------:R-:W4:Y:S01]  /*5cc0*/  LDL R15, [R1+0x250] ;  /* 0x00025000010f7983 */ /* 0x000f220000100800 */
[----:B------:R-:W-:Y:S02]  /*5cd0*/  MOV R24, R7 ;  /* 0x0000000700187202 */ /* 0x000fe40000000f00 */
[----:B------:R-:W-:Y:S01]  /*5ce0*/  @P5 LOP3.LUT R2, R2, 0x20, RZ, 0xfc, !PT ;  /* 0x0000002002025812 */ /* 0x000fe200078efcff */
        /* <DEDUP_REMOVED lines=23> */
[----:B------:R-:W3:Y:S01]  /*5e60*/  LDL R14, [R1+0x204] ;  /* 0x00020400010e7983 */ /* 0x000ee20000100800 */
[----:B------:R-:W-:-:S03]  /*5e70*/  MOV R24, R7 ;  /* 0x0000000700187202 */ /* 0x000fc60000000f00 */
[----:B------:R-:W4:Y:S04]  /*5e80*/  LDL R7, [R1+0x20c] ;  /* 0x00020c0001077983 */ /* 0x000f280000100800 */
[----:B--2---:R0:W-:Y:S04]  /*5e90*/  @P0 STL.64 [R1+0x280], R36 ;  /* 0x0002802401000387 */ /* 0x0041e80000100a00 */
[----:B------:R1:W-:Y:S01]  /*5ea0*/  @P0 STL.64 [R1+0x288], R38 ;  /* 0x0002882601000387 */ /* 0x0003e20000100a00 */
[----:B0-----:R-:W-:Y:S02]  /*5eb0*/  MOV R36, R35 ;  /* 0x0000002300247202 */ /* 0x001fe40000000f00 */
[----:B------:R-:W-:-:S02]  /*5ec0*/  MOV R37, R34 ;  /* 0x0000002200257202 */ /* 0x000fc40000000f00 */
[----:B-1----:R-:W-:Y:S02]  /*5ed0*/  MOV R38, R33 ;  /* 0x0000002100267202 */ /* 0x002fe40000000f00 */
        /* <DEDUP_REMOVED lines=10> */
[----:B------:R-:W-:Y:S02]  /*5f80*/  MOV R32, R28 ;  /* 0x0000001c00207202 */ /* 0x000fe40000000f00 */
        /* <DEDUP_REMOVED lines=28> */
[----:B---3--:R-:W-:Y:S02]  /*6150*/  MOV R27, R11 ;  /* 0x0000000b001b7202 */ /* 0x008fe40000000f00 */
        /* <DEDUP_REMOVED lines=33> */
[----:B------:R-:W4:Y:S01]  /*6370*/  LDL R18, [R1+0x214] ;  /* 0x0002140001127983 */ /* 0x000f220000100800 */
[----:B------:R-:W-:-:S03]  /*6380*/  @P0 IADD3 R2, PT, PT, R2, 0x20, RZ ;  /* 0x0000002002020810 */ /* 0x000fc60007ffe0ff */
        /* <DEDUP_REMOVED lines=43> */
[----:B------:R-:W-:Y:S01]  /*6640*/  MOV R30, R26 ;  /* 0x0000001a001e7202 */ /* 0x000fe20000000f00 */
[----:B------:R-:W-:Y:S01]  /*6650*/  IMAD.MOV.U32 R26, RZ, RZ, R14 ;  /* 0x000000ffff1a7224 */ /* 0x000fe200078e000e */
[----:B------:R-:W-:Y:S01]  /*6660*/  MOV R29, R25 ;  /* 0x00000019001d7202 */ /* 0x000fe20000000f00 */
[----:B------:R-:W3:Y:S01]  /*6670*/  LDL R14, [R1+0x1f4] ;  /* 0x0001f400010e7983 */ /* 0x000ee20000100800 */
[----:B------:R-:W-:Y:S02]  /*6680*/  MOV R28, R24 ;  /* 0x00000018001c7202 */ /* 0x000fe40000000f00 */
        /* <DEDUP_REMOVED lines=29> */
[----:B------:R-:W3:Y:S04]  /*6860*/  LDL R7, [R1+0x1ac] ;  /* 0x0001ac0001077983 */ /* 0x000ee80000100800 */
        /* <DEDUP_REMOVED lines=21> */
[----:B------:R-:W-:Y:S02]  /*69c0*/  MOV R27, R11 ;  /* 0x0000000b001b7202 */ /* 0x000fe40000000f00 */
[----:B------:R-:W-:Y:S01]  /*69d0*/  MOV R26, R10 ;  /* 0x0000000a001a7202 */ /* 0x000fe20000000f00 */
[----:B------:R-:W4:Y:S01]  /*69e0*/  LDL R11, [R1+0x1d0] ;  /* 0x0001d000010b7983 */ /* 0x000f220000100800 */
[----:B------:R-:W-:-:S02]  /*69f0*/  MOV R25, R9 ;  /* 0x0000000900197202 */ /* 0x000fc40000000f00 */
[----:B------:R-:W-:Y:S01]  /*6a00*/  MOV R24, R8 ;  /* 0x0000000800187202 */ /* 0x000fe20000000f00 */
[----:B------:R-:W3:Y:S01]  /*6a10*/  LDL R10, [R1+0x1d4] ;  /* 0x0001d400010a7983 */ /* 0x000ee20000100800 */
[----:B------:R-:W-:-:S03]  /*6a20*/  @P1 IADD3 R2, PT, PT, R2, 0x20, RZ ;  /* 0x0000002002021810 */ /* 0x000fc60007ffe0ff */
        /* <DEDUP_REMOVED lines=18> */
[----:B----4-:R-:W-:Y:S02]  /*6b50*/  MOV R27, R11 ;  /* 0x0000000b001b7202 */ /* 0x010fe40000000f00 */
[----:B------:R-:W4:Y:S01]  /*6b60*/  LDL R11, [R1+0x180] ;  /* 0x00018000010b7983 */ /* 0x000f220000100800 */
[----:B---3--:R-:W-:-:S03]  /*6b70*/  IMAD.MOV.U32 R26, RZ, RZ, R10 ;  /* 0x000000ffff1a7224 */ /* 0x008fc600078e000a */
[----:B------:R-:W3:Y:S01]  /*6b80*/  LDL R10, [R1+0x184] ;  /* 0x00018400010a7983 */ /* 0x000ee20000100800 */
        /* <DEDUP_REMOVED lines=58> */
[----:B0-----:R-:W-:Y:S01]  /*6f30*/  IMAD.MOV.U32 R36, RZ, RZ, R35 ;  /* 0x000000ffff247224 */ /* 0x001fe200078e0023 */
        /* <DEDUP_REMOVED lines=20> */
[----:B------:R-:W-:-:S02]  /*7080*/  MOV R26, R14 ;  /* 0x0000000e001a7202 */ /* 0x000fc40000000f00 */
        /* <DEDUP_REMOVED lines=68> */
[----:B------:R-:W-:Y:S02]  /*74d0*/  MOV R33, R29 ;  /* 0x0000001d00217202 */ /* 0x000fe40000000f00 */
[----:B------:R-:W-:Y:S01]  /*74e0*/  MOV R32, R28 ;  /* 0x0000001c00207202 */ /* 0x000fe20000000f00 */
[----:B------:R-:W-:Y:S01]  /*74f0*/  IMAD.MOV.U32 R28, RZ, RZ, R24 ;  /* 0x000000ffff1c7224 */ /* 0x000fe200078e0018 */
        /* <DEDUP_REMOVED lines=46> */
[----:B-1----:R-:W-:Y:S01]  /*77e0*/  MOV R38, R33 ;  /* 0x0000002100267202 */ /* 0x002fe20000000f00 */
[----:B------:R-:W-:-:S06]  /*77f0*/  IMAD.MOV.U32 R39, RZ, RZ, R32 ;  /* 0x000000ffff277224 */ /* 0x000fcc00078e0020 */
        /* <DEDUP_REMOVED lines=14> */
[----:B------:R-:W3:Y:S01]  /*78e0*/  LDL R17, [R1+0x108] ;  /* 0x0001080001117983 */ /* 0x000ee20000100800 */
[----:B------:R-:W-:-:S03]  /*78f0*/  IMAD.MOV.U32 R24, RZ, RZ, R16 ;  /* 0x000000ffff187224 */ /* 0x000fc600078e0010 */
        /* <DEDUP_REMOVED lines=26> */
[----:B------:R-:W3:Y:S04]  /*7aa0*/  LDL R14, [R1+0x134] ;  /* 0x00013400010e7983 */ /* 0x000ee80000100800 */
[----:B------:R-:W3:Y:S04]  /*7ab0*/  LDL R13, [R1+0x138] ;  /* 0x00013800010d7983 */ /* 0x000ee80000100800 */
[----:B------:R-:W3:Y:S01]  /*7ac0*/  LDL R7, [R1+0x13c] ;  /* 0x00013c0001077983 */ /* 0x000ee20000100800 */
        /* <DEDUP_REMOVED lines=16> */
[----:B----4-:R-:W-:Y:S02]  /*7bd0*/  MOV R27, R15 ;  /* 0x0000000f001b7202 */ /* 0x010fe40000000f00 */
[----:B------:R-:W4:Y:S01]  /*7be0*/  LDL R15, [R1+0xa0] ;  /* 0x0000a000010f7983 */ /* 0x000f220000100800 */
[----:B---3--:R-:W-:-:S03]  /*7bf0*/  MOV R26, R14 ;  /* 0x0000000e001a7202 */ /* 0x008fc60000000f00 */
[----:B------:R-:W3:Y:S01]  /*7c00*/  LDL R14, [R1+0xa4] ;  /* 0x0000a400010e7983 */ /* 0x000ee20000100800 */
[----:B------:R-:W-:-:S03]  /*7c10*/  MOV R25, R13 ;  /* 0x0000000d00197202 */ /* 0x000fc60000000f00 */
[----:B------:R-:W4:Y:S01]  /*7c20*/  LDL R13, [R1+0xa8] ;  /* 0x0000a800010d7983 */ /* 0x000f220000100800 */
        /* <DEDUP_REMOVED lines=24> */
[----:B------:R-:W4:Y:S01]  /*7db0*/  LDL R9, [R1+0x118] ;  /* 0x0001180001097983 */ /* 0x000f220000100800 */
[----:B------:R-:W-:-:S02]  /*7dc0*/  MOV R27, R11 ;  /* 0x0000000b001b7202 */ /* 0x000fc40000000f00 */
        /* <DEDUP_REMOVED lines=23> */
[----:B------:R-:W4:Y:S01]  /*7f40*/  LDL R9, [R1+0x94] ;  /* 0x0000940001097983 */ /* 0x000f220000100800 */
[----:B---3--:R-:W-:-:S03]  /*7f50*/  MOV R27, R11 ;  /* 0x0000000b001b7202 */ /* 0x008fc60000000f00 */
        /* <DEDUP_REMOVED lines=14> */
[----:B------:R-:W-:Y:S02]  /*8040*/  IMAD.MOV.U32 R34, RZ, RZ, R30 ;  /* 0x000000ffff227224 */ /* 0x000fe400078e001e */
        /* <DEDUP_REMOVED lines=56> */
[----:B------:R0:W2:Y:S01]  /*83d0*/  @P1 LDG.E.128 R36, desc[UR6][R4.64+0x10] ;  /* 0x0000100604241981 */ /* 0x0000a2000c1e1d00 */
[----:B------:R-:W-:Y:S02]  /*83e0*/  MOV R33, R29 ;  /* 0x0000001d00217202 */ /* 0x000fe40000000f00 */
[----:B------:R-:W-:Y:S02]  /*83f0*/  MOV R32, R28 ;  /* 0x0000001c00207202 */ /* 0x000fe40000000f00 */
[----:B------:R-:W-:Y:S02]  /*8400*/  MOV R35, R31 ;  /* 0x0000001f00237202 */ /* 0x000fe40000000f00 */
[----:B------:R-:W-:Y:S02]  /*8410*/  MOV R34, R30 ;  /* 0x0000001e00227202 */ /* 0x000fe40000000f00 */
[----:B------:R-:W-:Y:S01]  /*8420*/  MOV R29, R25 ;  /* 0x00000019001d7202 */ /* 0x000fe20000000f00 */
[----:B0-----:R-:W0:Y:S01]  /*8430*/  @P1 LDC.64 R4, c[0x0][0x440] ;  /* 0x00011000ff041b82 */ /* 0x001e220000000a00 */
[----:B------:R-:W-:-:S02]  /*8440*/  MOV R28, R24 ;  /* 0x00000018001c7202 */ /* 0x000fc40000000f00 */
[----:B------:R-:W-:Y:S02]  /*8450*/  MOV R31, R27 ;  /* 0x0000001b001f7202 */ /* 0x000fe40000000f00 */
[----:B------:R-:W-:Y:S01]  /*8460*/  MOV R30, R26 ;  /* 0x0000001a001e7202 */ /* 0x000fe20000000f00 */
[----:B------:R-:W-:Y:S01]  /*8470*/  IMAD.MOV.U32 R26, RZ, RZ, R22 ;  /* 0x000000ffff1a7224 */ /* 0x000fe200078e0016 */
[----:B------:R-:W-:Y:S02]  /*8480*/  MOV R25, R21 ;  /* 0x0000001500197202 */ /* 0x000fe40000000f00 */
[----:B------:R-:W-:Y:S02]  /*8490*/  MOV R24, R20 ;  /* 0x0000001400187202 */ /* 0x000fe40000000f00 */
[----:B------:R-:W-:Y:S02]  /*84a0*/  MOV R27, R23 ;  /* 0x00000017001b7202 */ /* 0x000fe40000000f00 */
[----:B---3--:R-:W-:-:S02]  /*84b0*/  MOV R22, R18 ;  /* 0x0000001200167202 */ /* 0x008fc40000000f00 */
[----:B------:R-:W-:Y:S02]  /*84c0*/  MOV R18, R13 ;  /* 0x0000000d00127202 */ /* 0x000fe40000000f00 */
[----:B------:R-:W3:Y:S01]  /*84d0*/  LDL R13, [R1+0xb8] ;  /* 0x0000b800010d7983 */ /* 0x000ee20000100800 */
[----:B----4-:R-:W-:Y:S02]  /*84e0*/  MOV R23, R19 ;  /* 0x0000001300177202 */ /* 0x010fe40000000f00 */
[----:B------:R-:W-:Y:S02]  /*84f0*/  MOV R19, R7 ;  /* 0x0000000700137202 */ /* 0x000fe40000000f00 */
[----:B------:R-:W-:Y:S01]  /*8500*/  MOV R21, R17 ;  /* 0x0000001100157202 */ /* 0x000fe20000000f00 */
[----:B------:R-:W4:Y:S01]  /*8510*/  LDL R7, [R1+0xbc] ;  /* 0x0000bc0001077983 */ /* 0x000f220000100800 */
[----:B------:R-:W-:Y:S02]  /*8520*/  MOV R17, R14 ;  /* 0x0000000e00117202 */ /* 0x000fe40000000f00 */
[----:B------:R-:W-:Y:S01]  /*8530*/  MOV R20, R16 ;  /* 0x0000001000147202 */ /* 0x000fe20000000f00 */
[----:B------:R-:W-:Y:S01]  /*8540*/  IMAD.MOV.U32 R14, RZ, RZ, R3 ;  /* 0x000000ffff0e7224 */ /* 0x000fe200078e0003 */
[----:B------:R-:W-:Y:S01]  /*8550*/  MOV R16, R15 ;  /* 0x0000000f00107202 */ /* 0x000fe20000000f00 */
[----:B------:R-:W4:Y:S01]  /*8560*/  LDL R3, [R1+0xc4] ;  /* 0x0000c40001037983 */ /* 0x000f220000100800 */
[----:B------:R-:W-:-:S03]  /*8570*/  MOV R15, R6 ;  /* 0x00000006000f7202 */ /* 0x000fc60000000f00 */
[----:B------:R-:W4:Y:S01]  /*8580*/  LDL R6, [R1+0xc0] ;  /* 0x0000c00001067983 */ /* 0x000f220000100800 */
[----:B------:R-:W-:Y:S02]  /*8590*/  MOV R44, R31 ;  /* 0x0000001f002c7202 */ /* 0x000fe40000000f00 */
[----:B------:R-:W-:Y:S01]  /*85a0*/  MOV R45, R30 ;  /* 0x0000001e002d7202 */ /* 0x000fe20000000f00 */
[----:B0-----:R-:W-:-:S05]  /*85b0*/  @P1 IMAD.WIDE.U32 R4, R2, 0x20, R4 ;  /* 0x0000002002041825 */ /* 0x001fca00078e0004 */
[----:B------:R-:W5:Y:S04]  /*85c0*/  @P1 LD.E.128 R148, desc[UR6][R4.64] ;  /* 0x0000000604941980 */ /* 0x000f68000c101d00 */
[----:B------:R0:W5:Y:S02]  /*85d0*/  @P1 LD.E.128 R152, desc[UR6][R4.64+0x10] ;  /* 0x0000100604981980 */ /* 0x000164000c101d00 */
[----:B0-----:R-:W0:Y:S01]  /*85e0*/  LDC.64 R4, c[0x0][0x3d0] ;  /* 0x0000f400ff047b82 */ /* 0x001e220000000a00 */
[----:B------:R-:W-:Y:S02]  /*85f0*/  ISETP.GE.U32.AND P0, PT, R0, 0x100, PT ;  /* 0x000001000000780c */ /* 0x000fe40003f06070 */
[----:B------:R-:W-:Y:S02]  /*8600*/  @P1 IADD3 R2, PT, PT, R2, 0x20, RZ ;  /* 0x0000002002021810 */ /* 0x000fe40007ffe0ff */
[----:B------:R-:W-:-:S02]  /*8610*/  MOV R40, R35 ;  /* 0x0000002300287202 */ /* 0x000fc40000000f00 */
[----:B------:R-:W-:Y:S02]  /*8620*/  MOV R41, R34 ;  /* 0x0000002200297202 */ /* 0x000fe40000000f00 */
[----:B------:R-:W-:Y:S02]  /*8630*/  MOV R42, R33 ;  /* 0x00000021002a7202 */ /* 0x000fe40000000f00 */
[----:B------:R-:W-:Y:S02]  /*8640*/  MOV R43, R32 ;  /* 0x00000020002b7202 */ /* 0x000fe40000000f00 */
[----:B------:R-:W-:Y:S02]  /*8650*/  MOV R46, R29 ;  /* 0x0000001d002e7202 */ /* 0x000fe40000000f00 */
[----:B------:R-:W-:Y:S01]  /*8660*/  MOV R47, R28 ;  /* 0x0000001c002f7202 */ /* 0x000fe20000000f00 */
        /* <DEDUP_REMOVED lines=8> */
[----:B-1----:R-:W-:-:S02]  /*86f0*/  MOV R36, R23 ;  /* 0x0000001700247202 */ /* 0x002fc40000000f00 */
[----:B------:R-:W-:Y:S01]  /*8700*/  MOV R37, R22 ;  /* 0x0000001600257202 */ /* 0x000fe20000000f00 */
[----:B------:R-:W4:Y:S01]  /*8710*/  LDL R23, [R1+0xc] ;  /* 0x00000c0001177983 */ /* 0x000f220000100800 */
[----:B--2---:R-:W-:Y:S02]  /*8720*/  MOV R38, R21 ;  /* 0x0000001500267202 */ /* 0x004fe40000000f00 */
[----:B------:R-:W-:Y:S01]  /*8730*/  MOV R39, R20 ;  /* 0x0000001400277202 */ /* 0x000fe20000000f00 */
[----:B------:R-:W2:Y:S04]  /*8740*/  LDL R21, [R1+0x4] ;  /* 0x0000040001157983 */ /* 0x000ea80000100800 */
[----:B------:R-:W2:Y:S04]  /*8750*/  LDL R20, [R1] ;  /* 0x0000000001147983 */ /* 0x000ea80000100800 */
[----:B------:R-:W2:Y:S01]  /*8760*/  LDL R22, [R1+0x8] ;  /* 0x0000080001167983 */ /* 0x000ea20000100800 */
[----:B0-----:R-:W-:-:S05]  /*8770*/  @P0 IMAD.WIDE.U32 R4, R2, 0x20, R4 ;  /* 0x0000002002040825 */ /* 0x001fca00078e0004 */
[----:B------:R-:W5:Y:S04]  /*8780*/  @P0 LD.E.128 R232, desc[UR6][R4.64] ;  /* 0x0000000604e80980 */ /* 0x000f68000c101d00 */
[----:B------:R0:W5:Y:S02]  /*8790*/  @P0 LD.E.128 R236, desc[UR6][R4.64+0x10] ;  /* 0x0000100604ec0980 */ /* 0x000164000c101d00 */
[----:B0-----:R-:W0:Y:S01]  /*87a0*/  LDC.64 R4, c[0x0][0x3d8] ;  /* 0x0000f600ff047b82 */ /* 0x001e220000000a00 */
[----:B------:R-:W-:Y:S01]  /*87b0*/  MOV R32, R27 ;  /* 0x0000001b00207202 */ /* 0x000fe20000000f00 */
[----:B------:R-:W-:Y:S01]  /*87c0*/  IMAD.MOV.U32 R35, RZ, RZ, R24 ;  /* 0x000000ffff237224 */ /* 0x000fe200078e0018 */
[----:B------:R-:W-:Y:S02]  /*87d0*/  MOV R33, R26 ;  /* 0x0000001a00217202 */ /* 0x000fe40000000f00 */
        /* <DEDUP_REMOVED lines=11> */
[----:B------:R-:W-:Y:S02]  /*8890*/  MOV R24, R15 ;  /* 0x0000000f00187202 */ /* 0x000fe40000000f00 */
[----:B------:R-:W-:-:S02]  /*88a0*/  MOV R25, R14 ;  /* 0x0000000e00197202 */ /* 0x000fc40000000f00 */
[----:B---3--:R-:W-:Y:S02]  /*88b0*/  MOV R26, R13 ;  /* 0x0000000d001a7202 */ /* 0x008fe40000000f00 */
[----:B----4-:R-:W-:Y:S02]  /*88c0*/  MOV R27, R7 ;  /* 0x00000007001b7202 */ /* 0x010fe40000000f00 */
[----:B------:R-:W-:Y:S02]  /*88d0*/  MOV R28, R6 ;  /* 0x00000006001c7202 */ /* 0x000fe40000000f00 */
        /* <DEDUP_REMOVED lines=24> */
[----:B------:R-:W-:-:S02]  /*8a60*/  ISETP.GE.U32.AND P0, PT, R0, 0x140, PT ;  /* 0x000001400000780c */ /* 0x000fc40003f06070 */
[----:B------:R-:W-:Y:S01]  /*8a70*/  @P1 IADD3 R2, PT, PT, R2, 0x20, RZ ;  /* 0x0000002002021810 */ /* 0x000fe20007ffe0ff */
        /* <DEDUP_REMOVED lines=44> */
.L_x_26934:
        /* <DEDUP_REMOVED lines=52> */
[----:B---3--:R-:W-:-:S02]  /*9080*/  MOV R52, R49 ;  /* 0x0000003100347202 */ /* 0x008fc40000000f00 */
[----:B------:R-:W-:Y:S02]  /*9090*/  MOV R53, R48 ;  /* 0x0000003000357202 */ /* 0x000fe40000000f00 */
[----:B----4-:R-:W-:Y:S02]  /*90a0*/  MOV R54, R47 ;  /* 0x0000002f00367202 */ /* 0x010fe40000000f00 */
        /* <DEDUP_REMOVED lines=22> */
[----:B------:R-:W-:-:S03]  /*9210*/  MOV R56, R49 ;  /* 0x0000003100387202 */ /* 0x000fc60000000f00 */
[----:B------:R-:W3:Y:S01]  /*9220*/  LDL R3, [R1+0xc] ;  /* 0x00000c0001037983 */ /* 0x000ee20000100800 */
[----:B------:R-:W-:-:S03]  /*9230*/  MOV R57, R48 ;  /* 0x0000003000397202 */ /* 0x000fc60000000f00 */
[----:B------:R-:W3:Y:S01]  /*9240*/  LDL R13, [R1+0x8] ;  /* 0x00000800010d7983 */ /* 0x000ee20000100800 */
[----:B------:R-:W-:Y:S01]  /*9250*/  IMAD.MOV.U32 R58, RZ, RZ, R47 ;  /* 0x000000ffff3a7224 */ /* 0x000fe200078e002f */
[----:B------:R-:W-:Y:S02]  /*9260*/  MOV R59, R46 ;  /* 0x0000002e003b7202 */ /* 0x000fe40000000f00 */
[----:B------:R-:W-:Y:S02]  /*9270*/  MOV R47, R31 ;  /* 0x0000001f002f7202 */ /* 0x000fe40000000f00 */
[----:B------:R-:W-:Y:S01]  /*9280*/  MOV R46, R30 ;  /* 0x0000001e002e7202 */ /* 0x000fe20000000f00 */
[----:B--2---:R2:W-:Y:S02]  /*9290*/  @P5 STL.64 [R1+0x2b0], R52 ;  /* 0x0002b03401005387 */ /* 0x0045e40000100a00 */
[----:B--2---:R-:W-:Y:S02]  /*92a0*/  MOV R53, R45 ;  /* 0x0000002d00357202 */ /* 0x004fe40000000f00 */
[----:B------:R-:W-:-:S02]  /*92b0*/  MOV R52, R44 ;  /* 0x0000002c00347202 */ /* 0x000fc40000000f00 */
[----:B------:R-:W-:Y:S02]  /*92c0*/  MOV R45, R25 ;  /* 0x00000019002d7202 */ /* 0x000fe40000000f00 */
[----:B------:R-:W-:Y:S01]  /*92d0*/  MOV R44, R24 ;  /* 0x00000018002c7202 */ /* 0x000fe20000000f00 */
[----:B-1----:R-:W-:Y:S01]  /*92e0*/  @P5 IMAD.WIDE.U32 R24, R2, 0x20, R18 ;  /* 0x0000002002185825 */ /* 0x002fe200078e0012 */
[----:B------:R-:W-:Y:S01]  /*92f0*/  @P5 STL.64 [R1+0x2b8], R54 ;  /* 0x0002b83601005387 */ /* 0x000fe20000100a00 */
[----:B------:R-:W-:Y:S01]  /*9300*/  MOV R51, R43 ;  /* 0x0000002b00337202 */ /* 0x000fe20000000f00 */
[----:B------:R-:W1:Y:S02]  /*9310*/  LDC.64 R18, c[0x0][0x3d0] ;  /* 0x0000f400ff127b82 */ /* 0x000e640000000a00 */
[----:B------:R-:W2:Y:S04]  /*9320*/  @P5 LDG.E.128 R56, desc[UR6][R24.64] ;  /* 0x0000000618385981 */ /* 0x000ea8000c1e1d00 */
[----:B------:R-:W2:Y:S04]  /*9330*/  LDL R31, [R1+0x268] ;  /* 0x00026800011f7983 */ /* 0x000ea80000100800 */
[----:B------:R-:W2:Y:S01]  /*9340*/  LDL R30, [R1+0x26c] ;  /* 0x00026c00011e7983 */ /* 0x000ea20000100800 */
[----:B------:R-:W-:Y:S01]  /*9350*/  MOV R50, R42 ;  /* 0x0000002a00327202 */ /* 0x000fe20000000f00 */
[----:B----4-:R-:W-:Y:S01]  /*9360*/  IMAD.MOV.U32 R42, RZ, RZ, R20 ;  /* 0x000000ffff2a7224 */ /* 0x010fe200078e0014 */
[----:B------:R-:W-:-:S02]  /*9370*/  MOV R49, R41 ;  /* 0x0000002900317202 */ /* 0x000fc40000000f00 */
[----:B------:R-:W-:Y:S01]  /*9380*/  MOV R48, R40 ;  /* 0x0000002800307202 */ /* 0x000fe20000000f00 */
[----:B------:R-:W4:Y:S01]  /*9390*/  LDL R41, [R1+0x260] ;  /* 0x0002600001297983 */ /* 0x000f220000100800 */
[----:B---3--:R-:W-:Y:S02]  /*93a0*/  MOV R43, R21 ;  /* 0x00000015002b7202 */ /* 0x008fe40000000f00 */
[----:B------:R-:W-:Y:S01]  /*93b0*/  @P5 LOP3.LUT R2, R2, 0x20, RZ, 0xfc, !PT ;  /* 0x0000002002025812 */ /* 0x000fe200078efcff */
[----:B------:R-:W3:Y:S01]  /*93c0*/  LDL R40, [R1+0x264] ;  /* 0x0002640001287983 */ /* 0x000ee20000100800 */
[----:B------:R-:W1:Y:S03]  /*93d0*/  @P2 LDC.64 R20, c[0x0][0x438] ;  /* 0x00010e00ff142b82 */ /* 0x000e660000000a00 */
[----:B--2---:R-:W-:Y:S04]  /*93e0*/  @P5 STL.64 [R1+0x2a0], R56 ;  /* 0x0002a03801005387 */ /* 0x004fe80000100a00 */
[----:B------:R2:W-:Y:S02]  /*93f0*/  @P5 STL.64 [R1+0x2a8], R58 ;  /* 0x0002a83a01005387 */ /* 0x0005e40000100a00 */
[----:B--2---:R-:W-:-:S02]  /*9400*/  MOV R58, R51 ;  /* 0x00000033003a7202 */ /* 0x004fc40000000f00 */
        /* <DEDUP_REMOVED lines=9> */
[----:B------:R-:W2:Y:S04]  /*94a0*/  LDL R27, [R1+0x248] ;  /* 0x00024800011b7983 */ /* 0x000ea80000100800 */
[----:B------:R-:W2:Y:S01]  /*94b0*/  LDL R26, [R1+0x24c] ;  /* 0x00024c00011a7983 */ /* 0x000ea20000100800 */
[----:B------:R-:W-:-:S02]  /*94c0*/  MOV R56, R53 ;  /* 0x0000003500387202 */ /* 0x000fc40000000f00 */
[----:B------:R-:W-:Y:S02]  /*94d0*/  MOV R57, R52 ;  /* 0x0000003400397202 */ /* 0x000fe40000000f00 */
[----:B------:R-:W-:Y:S02]  /*94e0*/  MOV R53, R49 ;  /* 0x0000003100357202 */ /* 0x000fe40000000f00 */
[----:B------:R-:W-:Y:S02]  /*94f0*/  MOV R52, R48 ;  /* 0x0000003000347202 */ /* 0x000fe40000000f00 */
[----:B------:R-:W-:Y:S01]  /*9500*/  MOV R49, R45 ;  /* 0x0000002d00317202 */ /* 0x000fe20000000f00 */
[----:B----4-:R-:W-:Y:S01]  /*9510*/  IMAD.MOV.U32 R45, RZ, RZ, R41 ;  /* 0x000000ffff2d7224 */ /* 0x010fe200078e0029 */
[----:B------:R-:W-:Y:S01]  /*9520*/  MOV R48, R44 ;  /* 0x0000002c00307202 */ /* 0x000fe20000000f00 */
[----:B------:R-:W4:Y:S01]  /*9530*/  @P5 LDG.E.128 R56, desc[UR6][R24.64+0x10] ;  /* 0x0000100618385981 */ /* 0x000f22000c1e1d00 */
[----:B---3--:R-:W-:-:S02]  /*9540*/  MOV R44, R40 ;  /* 0x00000028002c7202 */ /* 0x008fc40000000f00 */
[----:B------:R-:W-:Y:S02]  /*9550*/  MOV R55, R45 ;  /* 0x0000002d00377202 */ /* 0x000fe40000000f00 */
[----:B------:R-:W-:Y:S02]  /*9560*/  MOV R54, R44 ;  /* 0x0000002c00367202 */ /* 0x000fe40000000f00 */
[----:B------:R-:W-:Y:S02]  /*9570*/  MOV R60, R53 ;  /* 0x00000035003c7202 */ /* 0x000fe40000000f00 */
[----:B------:R-:W-:Y:S02]  /*9580*/  MOV R61, R52 ;  /* 0x00000034003d7202 */ /* 0x000fe40000000f00 */
[----:B------:R-:W-:Y:S02]  /*9590*/  MOV R62, R51 ;  /* 0x00000033003e7202 */ /* 0x000fe40000000f00 */
[----:B------:R-:W-:Y:S01]  /*95a0*/  MOV R63, R50 ;  /* 0x00000032003f7202 */ /* 0x000fe20000000f00 */
[----:B--2---:R-:W-:Y:S01]  /*95b0*/  IMAD.MOV.U32 R45, RZ, RZ, R27 ;  /* 0x000000ffff2d7224 */ /* 0x004fe200078e001b */
[----:B------:R-:W-:Y:S01]  /*95c0*/  MOV R44, R26 ;  /* 0x0000001a002c7202 */ /* 0x000fe20000000f00 */
[----:B------:R-:W-:Y:S01]  /*95d0*/  @P1 IMAD.WIDE.U32 R26, R2, 0x20, R4 ;  /* 0x00000020021a1825 */ /* 0x000fe200078e0004 */
[----:B------:R-:W-:Y:S01]  /*95e0*/  MOV R41, R29 ;  /* 0x0000001d00297202 */ /* 0x000fe20000000f00 */
[----:B------:R-:W2:Y:S01]  /*95f0*/  LDC.64 R4, c[0x0][0x3d8] ;  /* 0x0000f600ff047b82 */ /* 0x000ea20000000a00 */
[----:B------:R-:W-:Y:S01]  /*9600*/  MOV R40, R28 ;  /* 0x0000001c00287202 */ /* 0x000fe20000000f00 */
[----:B------:R-:W3:Y:S04]  /*9610*/  LDL R29, [R1+0x240] ;  /* 0x00024000011d7983 */ /* 0x000ee80000100800 */
[----:B------:R-:W2:Y:S04]  /*9620*/  @P1 LDG.E.128 R60, desc[UR6][R26.64] ;  /* 0x000000061a3c1981 */ /* 0x000ea8000c1e1d00 */
[----:B------:R-:W3:Y:S01]  /*9630*/  LDL R28, [R1+0x244] ;  /* 0x00024400011c7983 */ /* 0x000ee20000100800 */
[----:B------:R-:W-:-:S03]  /*9640*/  MOV R53, R43 ;  /* 0x0000002b00357202 */ /* 0x000fc60000000f00 */
[----:B----4-:R4:W-:Y:S01]  /*9650*/  @P5 STL.64 [R1+0x290], R56 ;  /* 0x0002903801005387 */ /* 0x0109e20000100a00 */
[----:B------:R-:W-:-:S03]  /*9660*/  MOV R52, R42 ;  /* 0x0000002a00347202 */ /* 0x000fc60000000f00 */
[----:B------:R0:W-:Y:S01]  /*9670*/  @P5 STL.64 [R1+0x298], R58 ;  /* 0x0002983a01005387 */ /* 0x0001e20000100a00 */
[----:B------:R-:W-:Y:S02]  /*9680*/  MOV R51, R41 ;  /* 0x0000002900337202 */ /* 0x000fe40000000f00 */
[----:B------:R-:W-:Y:S01]  /*9690*/  MOV R50, R40 ;  /* 0x0000002800327202 */ /* 0x000fe20000000f00 */
[----:B------:R-:W3:Y:S01]  /*96a0*/  LDL R43, [R1+0x230] ;  /* 0x00023000012b7983 */ /* 0x000ee20000100800 */
[----:B----4-:R-:W-:-:S03]  /*96b0*/  MOV R57, R47 ;  /* 0x0000002f00397202 */ /* 0x010fc60000000f00 */
[----:B------:R-:W4:Y:S01]  /*96c0*/  LDL R42, [R1+0x234] ;  /* 0x00023400012a7983 */ /* 0x000f220000100800 */
[----:B------:R-:W-:Y:S01]  /*96d0*/  MOV R56, R46 ;  /* 0x0000002e00387202 */ /* 0x000fe20000000f00 */
[----:B0-----:R-:W-:Y:S01]  /*96e0*/  IMAD.MOV.U32 R58, RZ, RZ, R48 ;  /* 0x000000ffff3a7224 */ /* 0x001fe200078e0030 */
[----:B------:R-:W-:Y:S01]  /*96f0*/  MOV R59, R49 ;  /* 0x00000031003b7202 */ /* 0x000fe20000000f00 */
[----:B------:R-:W4:Y:S04]  /*9700*/  LDL R41, [R1+0x238] ;  /* 0x0002380001297983 */ /* 0x000f280000100800 */
[----:B------:R-:W4:Y:S04]  /*9710*/  LDL R40, [R1+0x23c] ;  /* 0x00023c0001287983 */ /* 0x000f280000100800 */
[----:B--2---:R0:W-:Y:S04]  /*9720*/  @P1 STL.64 [R1+0x280], R60 ;  /* 0x0002803c01001387 */ /* 0x0041e80000100a00 */
[----:B------:R2:W-:Y:S01]  /*9730*/  @P1 STL.64 [R1+0x288], R62 ;  /* 0x0002883e01001387 */ /* 0x0005e20000100a00 */
[----:B0-----:R-:W-:-:S02]  /*9740*/  MOV R60, R59 ;  /* 0x0000003b003c7202 */ /* 0x001fc40000000f00 */
[----:B------:R-:W-:Y:S02]  /*9750*/  MOV R61, R58 ;  /* 0x0000003a003d7202 */ /* 0x000fe40000000f00 */
[----:B--2---:R-:W-:Y:S02]  /*9760*/  MOV R62, R57 ;  /* 0x00000039003e7202 */ /* 0x004fe40000000f00 */
[----:B------:R-:W-:-:S06]  /*9770*/  MOV R63, R56 ;  /* 0x00000038003f7202 */ /* 0x000fcc0000000f00 */
[----:B------:R-:W2:Y:S01]  /*9780*/  @P1 LDG.E.128 R60, desc[UR6][R26.64+0x10] ;  /* 0x000010061a3c1981 */ /* 0x000ea2000c1e1d00 */
[----:B------:R-:W-:Y:S02]  /*9790*/  MOV R49, R31 ;  /* 0x0000001f00317202 */ /* 0x000fe40000000f00 */
[----:B------:R-:W-:Y:S02]  /*97a0*/  MOV R48, R30 ;  /* 0x0000001e00307202 */ /* 0x000fe40000000f00 */
[----:B---3--:R-:W-:Y:S02]  /*97b0*/  MOV R47, R29 ;  /* 0x0000001d002f7202 */ /* 0x008fe40000000f00 */
[----:B------:R-:W-:Y:S02]  /*97c0*/  MOV R46, R28 ;  /* 0x0000001c002e7202 */ /* 0x000fe40000000f00 */
[----:B------:R-:W-:Y:S02]  /*97d0*/  MOV R59, R55 ;  /* 0x00000037003b7202 */ /* 0x000fe40000000f00 */
[----:B------:R-:W-:-:S02]  /*97e0*/  MOV R58, R54 ;  /* 0x00000036003a7202 */ /* 0x000fc40000000f00 */
        /* <DEDUP_REMOVED lines=12> */
[----:B----4-:R-:W-:Y:S02]  /*98b0*/  MOV R46, R42 ;  /* 0x0000002a002e7202 */ /* 0x010fe40000000f00 */
        /* <DEDUP_REMOVED lines=23> */
[----:B--2---:R-:W-:-:S03]  /*9a30*/  MOV R60, R59 ;  /* 0x0000003b003c7202 */ /* 0x004fc60000000f00 */
[----:B------:R-:W5:Y:S01]  /*9a40*/  @P1 LD.E.128 R188, desc[UR6][R28.64+0x10] ;  /* 0x000010061cbc1980 */ /* 0x000f62000c101d00 */
[----:B------:R-:W-:Y:S02]  /*9a50*/  MOV R61, R58 ;  /* 0x0000003a003d7202 */ /* 0x000fe40000000f00 */
[----:B-1----:R-:W-:Y:S02]  /*9a60*/  MOV R62, R57 ;  /* 0x00000039003e7202 */ /* 0x002fe40000000f00 */
[----:B------:R-:W-:Y:S01]  /*9a70*/  MOV R63, R56 ;  /* 0x00000038003f7202 */ /* 0x000fe20000000f00 */
[----:B------:R-:W-:Y:S01]  /*9a80*/  @P2 IMAD.WIDE.U32 R22, R2, 0x20, R6 ;  /* 0x0000002002162825 */ /* 0x000fe200078e0006 */
[----:B------:R-:W-:Y:S01]  /*9a90*/  MOV R59, R55 ;  /* 0x00000037003b7202 */ /* 0x000fe20000000f00 */
[----:B------:R-:W1:Y:S03]  /*9aa0*/  LDC.64 R6, c[0x0][0x3d0] ;  /* 0x0000f400ff067b82 */ /* 0x000e660000000a00 */
[----:B------:R-:W2:Y:S01]  /*9ab0*/  @P1 LDG.E.128 R60, desc[UR6][R30.64] ;  /* 0x000000061e3c1981 */ /* 0x000ea2000c1e1d00 */
[----:B------:R-:W-:Y:S01]  /*9ac0*/  MOV R58, R54 ;  /* 0x00000036003a7202 */ /* 0x000fe20000000f00 */
[----:B------:R-:W-:Y:S01]  /*9ad0*/  IMAD.MOV.U32 R55, RZ, RZ, R51 ;  /* 0x000000ffff377224 */ /* 0x000fe200078e0033 */
[----:B------:R-:W-:-:S02]  /*9ae0*/  MOV R57, R53 ;  /* 0x0000003500397202 */ /* 0x000fc40000000f00 */
[----:B------:R-:W-:Y:S01]  /*9af0*/  MOV R56, R52 ;  /* 0x0000003400387202 */ /* 0x000fe20000000f00 */
[C---:B------:R-:W-:Y:S01]  /*9b00*/  @P2 IMAD.WIDE.U32 R24, R2.reuse, 0x20, R16 ;  /* 0x0000002002182825 */ /* 0x040fe200078e0010 */
[----:B------:R-:W-:Y:S01]  /*9b10*/  MOV R54, R50 ;  /* 0x0000003200367202 */ /* 0x000fe20000000f00 */
[----:B------:R-:W1:Y:S01]  /*9b20*/  @P0 LDC.64 R8, c[0x0][0x438] ;  /* 0x00010e00ff080b82 */ /* 0x000e620000000a00 */
[----:B------:R-:W-:Y:S02]  /*9b30*/  MOV R53, R49 ;  /* 0x0000003100357202 */ /* 0x000fe40000000f00 */
[----:B------:R-:W-:Y:S02]  /*9b40*/  MOV R52, R48 ;  /* 0x0000003000347202 */ /* 0x000fe40000000f00 */
[----:B------:R-:W-:Y:S02]  /*9b50*/  MOV R51, R47 ;  /* 0x0000002f00337202 */ /* 0x000fe40000000f00 */
[----:B------:R-:W-:Y:S01]  /*9b60*/  MOV R50, R46 ;  /* 0x0000002e00327202 */ /* 0x000fe20000000f00 */
[----:B------:R-:W-:Y:S01]  /*9b70*/  @P2 IMAD.WIDE.U32 R20, R2, 0x20, R20 ;  /* 0x0000002002142825 */ /* 0x000fe200078e0014 */
[----:B------:R-:W-:Y:S01]  /*9b80*/  MOV R49, R45 ;  /* 0x0000002d00317202 */ /* 0x000fe20000000f00 */
[----:B------:R-:W1:Y:S01]  /*9b90*/  LDC.64 R16, c[0x0][0x3d0] ;  /* 0x0000f400ff107b82 */ /* 0x000e620000000a00 */
[----:B------:R-:W-:-:S02]  /*9ba0*/  MOV R48, R44 ;  /* 0x0000002c00307202 */ /* 0x000fc40000000f00 */
[----:B------:R-:W-:Y:S01]  /*9bb0*/  MOV R46, R39 ;  /* 0x00000027002e7202 */ /* 0x000fe20000000f00 */
[----:B------:R-:W5:Y:S01]  /*9bc0*/  @P2 LD.E.128 R192, desc[UR6][R20.64] ;  /* 0x0000000614c02980 */ /* 0x000f62000c101d00 */
[----:B------:R-:W-:Y:S02]  /*9bd0*/  MOV R45, R38 ;  /* 0x00000026002d7202 */ /* 0x000fe40000000f00 */
[----:B------:R-:W-:Y:S01]  /*9be0*/  MOV R44, R37 ;  /* 0x00000025002c7202 */ /* 0x000fe20000000f00 */
[----:B------:R1:W5:Y:S01]  /*9bf0*/  @P2 LD.E.128 R196, desc[UR6][R20.64+0x10] ;  /* 0x0000100614c42980 */ /* 0x000362000c101d00 */
[----:B------:R-:W-:Y:S01]  /*9c00*/  MOV R47, R36 ;  /* 0x00000024002f7202 */ /* 0x000fe20000000f00 */
[----:B----4-:R-:W-:Y:S01]  /*9c10*/  IMAD.MOV.U32 R38, RZ, RZ, R34 ;  /* 0x000000ffff267224 */ /* 0x010fe200078e0022 */
[----:B---3--:R-:W-:Y:S01]  /*9c20*/  MOV R39, R35 ;  /* 0x0000002300277202 */ /* 0x008fe20000000f00 */
[----:B------:R-:W3:Y:S01]  /*9c30*/  LDL R34, [R1+0x214] ;  /* 0x0002140001227983 */ /* 0x000ee20000100800 */
[----:B------:R-:W-:-:S03]  /*9c40*/  MOV R37, R33 ;  /* 0x0000002100257202 */ /* 0x000fc60000000f00 */
[----:B------:R-:W4:Y:S01]  /*9c50*/  LDL R35, [R1+0x210] ;  /* 0x0002100001237983 */ /* 0x000f220000100800 */
[----:B------:R-:W-:-:S03]  /*9c60*/  MOV R36, R32 ;  /* 0x0000002000247202 */ /* 0x000fc60000000f00 */
[----:B------:R-:W3:Y:S04]  /*9c70*/  LDL R33, [R1+0x218] ;  /* 0x0002180001217983 */ /* 0x000ee80000100800 */
[----:B------:R-:W3:Y:S04]  /*9c80*/  LDL R32, [R1+0x21c] ;  /* 0x00021c0001207983 */ /* 0x000ee80000100800 */
[----:B--2---:R2:W-:Y:S04]  /*9c90*/  @P1 STL.64 [R1+0x260], R60 ;  /* 0x0002603c01001387 */ /* 0x0045e80000100a00 */
[----:B------:R0:W-:Y:S01]  /*9ca0*/  @P1 STL.64 [R1+0x268], R62 ;  /* 0x0002683e01001387 */ /* 0x0001e20000100a00 */
[----:B--2---:R-:W-:-:S02]  /*9cb0*/  MOV R60, R59 ;  /* 0x0000003b003c7202 */ /* 0x004fc40000000f00 */
[----:B------:R-:W-:Y:S02]  /*9cc0*/  MOV R61, R58 ;  /* 0x0000003a003d7202 */ /* 0x000fe40000000f00 */
[----:B0-----:R-:W-:Y:S02]  /*9cd0*/  MOV R62, R57 ;  /* 0x00000039003e7202 */ /* 0x001fe40000000f00 */
        /* <DEDUP_REMOVED lines=15> */
[----:B---3--:R-:W-:Y:S02]  /*9dd0*/  MOV R38, R34 ;  /* 0x0000002200267202 */ /* 0x008fe40000000f00 */
[----:B------:R-:W-:Y:S02]  /*9de0*/  MOV R37, R33 ;  /* 0x0000002100257202 */ /* 0x000fe40000000f00 */
[----:B------:R-:W-:Y:S01]  /*9df0*/  MOV R36, R32 ;  /* 0x0000002000247202 */ /* 0x000fe20000000f00 */
[----:B------:R-:W3:Y:S01]  /*9e00*/  LDL R33, [R1] ;  /* 0x0000000001217983 */ /* 0x000ee20000100800 */
        /* <DEDUP_REMOVED lines=26> */
[----:B---3--:R-:W-:Y:S02]  /*9fb0*/  MOV R36, R33 ;  /* 0x0000002100247202 */ /* 0x008fe40000000f00 */
[----:B----4-:R-:W-:Y:S01]  /*9fc0*/  MOV R39, R32 ;  /* 0x0000002000277202 */ /* 0x010fe20000000f00 */
[----:B------:R-:W3:Y:S01]  /*9fd0*/  LDL R33, [R1+0x208] ;  /* 0x0002080001217983 */ /* 0x000ee20000100800 */
[----:B------:R-:W-:Y:S02]  /*9fe0*/  MOV R35, R13 ;  /* 0x0000000d00237202 */ /* 0x000fe40000000f00 */
[----:B------:R-:W-:Y:S01]  /*9ff0*/  MOV R34, R3 ;  /* 0x0000000300227202 */ /* 0x000fe20000000f00 */
[----:B------:R-:W4:Y:S04]  /*a000*/  LDL R32, [R1+0x20c] ;  /* 0x00020c0001207983 */ /* 0x000f280000100800 */
        /* <DEDUP_REMOVED lines=19> */
[----:B---3--:R-:W-:Y:S02]  /*a140*/  MOV R49, R33 ;  /* 0x0000002100317202 */ /* 0x008fe40000000f00 */
[----:B----4-:R-:W-:Y:S01]  /*a150*/  MOV R48, R32 ;  /* 0x0000002000307202 */ /* 0x010fe20000000f00 */
[----:B------:R-:W3:Y:S01]  /*a160*/  LDL R33, [R1+0x1f8] ;  /* 0x0001f80001217983 */ /* 0x000ee20000100800 */
[----:B------:R-:W-:-:S02]  /*a170*/  MOV R35, R13 ;  /* 0x0000000d00237202 */ /* 0x000fc40000000f00 */
[----:B------:R-:W-:Y:S01]  /*a180*/  MOV R34, R3 ;  /* 0x0000000300227202 */ /* 0x000fe20000000f00 */
[----:B------:R-:W4:Y:S04]  /*a190*/  LDL R32, [R1+0x1fc] ;  /* 0x0001fc0001207983 */ /* 0x000f280000100800 */
[----:B------:R-:W4:Y:S04]  /*a1a0*/  LDL R13, [R1+0x120] ;  /* 0x00012000010d7983 */ /* 0x000f280000100800 */
[----:B------:R-:W4:Y:S04]  /*a1b0*/  LDL R3, [R1+0x124] ;  /* 0x0001240001037983 */ /* 0x000f280000100800 */
[----:B--2---:R0:W-:Y:S04]  /*a1c0*/  @P2 STL.64 [R1+0x230], R60 ;  /* 0x0002303c01002387 */ /* 0x0041e80000100a00 */
[----:B------:R2:W-:Y:S01]  /*a1d0*/  @P2 STL.64 [R1+0x238], R62 ;  /* 0x0002383e01002387 */ /* 0x0005e20000100a00 */
[----:B0-----:R-:W-:Y:S01]  /*a1e0*/  IMAD.MOV.U32 R60, RZ, RZ, R59 ;  /* 0x000000ffff3c7224 */ /* 0x001fe200078e003b */
[----:B------:R-:W-:-:S02]  /*a1f0*/  MOV R61, R58 ;  /* 0x0000003a003d7202 */ /* 0x000fc40000000f00 */
[----:B--2---:R-:W-:Y:S02]  /*a200*/  MOV R62, R57 ;  /* 0x00000039003e7202 */ /* 0x004fe40000000f00 */
        /* <DEDUP_REMOVED lines=9> */
[----:B------:R-:W-:Y:S01]  /*a2a0*/  MOV R53, R49 ;  /* 0x0000003100357202 */ /* 0x000fe20000000f00 */
[----:B------:R-:W2:Y:S01]  /*a2b0*/  LDL R34, [R1+0x194] ;  /* 0x0001940001227983 */ /* 0x000ea20000100800 */
[----:B------:R-:W-:-:S02]  /*a2c0*/  MOV R52, R48 ;  /* 0x0000003000347202 */ /* 0x000fc40000000f00 */
[----:B------:R-:W-:Y:S02]  /*a2d0*/  MOV R51, R35 ;  /* 0x0000002300337202 */ /* 0x000fe40000000f00 */
[----:B---3--:R-:W-:Y:S01]  /*a2e0*/  MOV R49, R33 ;  /* 0x0000002100317202 */ /* 0x008fe20000000f00 */
[----:B------:R-:W3:Y:S01]  /*a2f0*/  LDL R35, [R1+0x190] ;  /* 0x0001900001237983 */ /* 0x000ee20000100800 */
[----:B----4-:R-:W-:-:S03]  /*a300*/  MOV R48, R32 ;  /* 0x0000002000307202 */ /* 0x010fc60000000f00 */
[----:B------:R-:W4:Y:S04]  /*a310*/  LDL R33, [R1+0x198] ;  /* 0x0001980001217983 */ /* 0x000f280000100800 */
[----:B------:R-:W3:Y:S04]  /*a320*/  LDL R32, [R1+0x19c] ;  /* 0x00019c0001207983 */ /* 0x000ee80000100800 */
        /* <DEDUP_REMOVED lines=19> */
[----:B------:R-:W-:-:S02]  /*a460*/  @P2 IADD3 R2, PT, PT, R2, 0x20, RZ ;  /* 0x0000002002022810 */ /* 0x000fc40007ffe0ff */
[----:B------:R-:W-:Y:S02]  /*a470*/  MOV R47, R43 ;  /* 0x0000002b002f7202 */ /* 0x000fe40000000f00 */
[----:B------:R-:W-:Y:S01]  /*a480*/  MOV R46, R42 ;  /* 0x0000002a002e7202 */ /* 0x000fe20000000f00 */
[----:B------:R-:W4:Y:S01]  /*a490*/  LDL R43, [R1+0x1c0] ;  /* 0x0001c000012b7983 */ /* 0x000f220000100800 */
[----:B------:R-:W-:Y:S02]  /*a4a0*/  MOV R45, R41 ;  /* 0x00000029002d7202 */ /* 0x000fe40000000f00 */
[----:B------:R-:W-:Y:S01]  /*a4b0*/  MOV R44, R40 ;  /* 0x00000028002c7202 */ /* 0x000fe20000000f00 */
[----:B------:R-:W3:Y:S04]  /*a4c0*/  LDL R42, [R1+0x1c4] ;  /* 0x0001c400012a7983 */ /* 0x000ee80000100800 */
[----:B------:R-:W3:Y:S04]  /*a4d0*/  LDL R41, [R1+0x1c8] ;  /* 0x0001c80001297983 */ /* 0x000ee80000100800 */
[----:B------:R-:W3:Y:S01]  /*a4e0*/  LDL R40, [R1+0x1cc] ;  /* 0x0001cc0001287983 */ /* 0x000ee20000100800 */
[----:B------:R-:W-:-:S03]  /*a4f0*/  @P3 IMAD.WIDE.U32 R18, R2, 0x20, R18 ;  /* 0x0000002002123825 */ /* 0x000fc600078e0012 */
[----:B--2---:R0:W-:Y:S04]  /*a500*/  @P2 STL.64 [R1+0x210], R60 ;  /* 0x0002103c01002387 */ /* 0x0041e80000100a00 */
[----:B------:R2:W-:Y:S01]  /*a510*/  @P2 STL.64 [R1+0x218], R62 ;  /* 0x0002183e01002387 */ /* 0x0005e20000100a00 */
[----:B0-----:R-:W-:Y:S02]  /*a520*/  MOV R60, R59 ;  /* 0x0000003b003c7202 */ /* 0x001fe40000000f00 */
[----:B------:R-:W-:Y:S01]  /*a530*/  MOV R61, R58 ;  /* 0x0000003a003d7202 */ /* 0x000fe20000000f00 */
        /* <DEDUP_REMOVED lines=11> */
[----:B------:R-:W-:Y:S01]  /*a5f0*/  IMAD.MOV.U32 R48, RZ, RZ, R44 ;  /* 0x000000ffff307224 */ /* 0x000fe200078e002c */
[----:B------:R-:W-:Y:S02]  /*a600*/  MOV R51, R47 ;  /* 0x0000002f00337202 */ /* 0x000fe40000000f00 */
[----:B------:R-:W-:Y:S02]  /*a610*/  MOV R50, R46 ;  /* 0x0000002e00327202 */ /* 0x000fe40000000f00 */
[----:B------:R-:W-:Y:S02]  /*a620*/  MOV R49, R45 ;  /* 0x0000002d00317202 */ /* 0x000fe40000000f00 */
[----:B----4-:R-:W-:-:S02]  /*a630*/  MOV R47, R43 ;  /* 0x0000002b002f7202 */ /* 0x010fc40000000f00 */
[----:B---3--:R-:W-:Y:S01]  /*a640*/  MOV R46, R42 ;  /* 0x0000002a002e7202 */ /* 0x008fe20000000f00 */
        /* <DEDUP_REMOVED lines=26> */
[----:B----4-:R-:W-:Y:S02]  /*a7f0*/  MOV R46, R42 ;  /* 0x0000002a002e7202 */ /* 0x010fe40000000f00 */
        /* <DEDUP_REMOVED lines=19> */
[----:B0-----:R-:W-:-:S03]  /*a930*/  MOV R60, R59 ;  /* 0x0000003b003c7202 */ /* 0x001fc60000000f00 */
[----:B------:R0:W5:Y:S01]  /*a940*/  @P3 LD.E.128 R204, desc[UR6][R22.64+0x10] ;  /* 0x0000100616cc3980 */ /* 0x000162000c101d00 */
[----:B------:R-:W-:Y:S01]  /*a950*/  MOV R61, R58 ;  /* 0x0000003a003d7202 */ /* 0x000fe20000000f00 */
[----:B------:R-:W3:Y:S01]  /*a960*/  @P1 LDC.64 R14, c[0x0][0x438] ;  /* 0x00010e00ff0e1b82 */ /* 0x000ee20000000a00 */
[----:B----4-:R-:W-:Y:S02]  /*a970*/  MOV R62, R57 ;  /* 0x00000039003e7202 */ /* 0x010fe40000000f00 */
[----:B------:R-:W-:Y:S02]  /*a980*/  MOV R63, R56 ;  /* 0x00000038003f7202 */ /* 0x000fe40000000f00 */
[----:B------:R-:W-:Y:S01]  /*a990*/  MOV R59, R55 ;  /* 0x00000037003b7202 */ /* 0x000fe20000000f00 */
[----:B-1----:R-:W-:Y:S02]  /*a9a0*/  @P0 IMAD.WIDE.U32 R20, R2, 0x20, R6 ;  /* 0x0000002002140825 */ /* 0x002fe400078e0006 */
[----:B0-----:R-:W0:Y:S01]  /*a9b0*/  LDC.64 R22, c[0x0][0x3d8] ;  /* 0x0000f600ff167b82 */ /* 0x001e220000000a00 */
[----:B------:R-:W4:Y:S01]  /*a9c0*/  @P3 LDG.E.128 R60, desc[UR6][R26.64] ;  /* 0x000000061a3c3981 */ /* 0x000f22000c1e1d00 */
[----:B------:R-:W-:Y:S01]  /*a9d0*/  MOV R58, R54 ;  /* 0x00000036003a7202 */ /* 0x000fe20000000f00 */
[----:B------:R-:W-:Y:S01]  /*a9e0*/  IMAD.MOV.U32 R54, RZ, RZ, R50 ;  /* 0x000000ffff367224 */ /* 0x000fe200078e0032 */
[----:B------:R-:W-:-:S02]  /*a9f0*/  MOV R57, R53 ;  /* 0x0000003500397202 */ /* 0x000fc40000000f00 */
[----:B------:R-:W-:Y:S02]  /*aa00*/  MOV R56, R52 ;  /* 0x0000003400387202 */ /* 0x000fe40000000f00 */
[----:B------:R-:W-:Y:S01]  /*aa10*/  MOV R55, R51 ;  /* 0x0000003300377202 */ /* 0x000fe20000000f00 */
[C---:B------:R-:W-:Y:S01]  /*aa20*/  @P0 IMAD.WIDE.U32 R28, R2.reuse, 0x20, R10 ;  /* 0x00000020021c0825 */ /* 0x040fe200078e000a */
[----:B------:R-:W-:Y:S01]  /*aa30*/  MOV R53, R49 ;  /* 0x0000003100357202 */ /* 0x000fe20000000f00 */
[----:B------:R-:W1:Y:S01]  /*aa40*/  LDC.64 R6, c[0x0][0x3d8] ;  /* 0x0000f600ff067b82 */ /* 0x000e620000000a00 */
[----:B------:R-:W-:Y:S02]  /*aa50*/  MOV R52, R48 ;  /* 0x0000003000347202 */ /* 0x000fe40000000f00 */
[----:B------:R-:W-:Y:S02]  /*aa60*/  MOV R51, R47 ;  /* 0x0000002f00337202 */ /* 0x000fe40000000f00 */
[----:B------:R-:W-:Y:S01]  /*aa70*/  MOV R50, R46 ;  /* 0x0000002e00327202 */ /* 0x000fe20000000f00 */
[----:B------:R-:W2:Y:S01]  /*aa80*/  LDL R47, [R1+0x1a0] ;  /* 0x0001a000012f7983 */ /* 0x000ea20000100800 */
[----:B------:R-:W-:Y:S01]  /*aa90*/  MOV R49, R45 ;  /* 0x0000002d00317202 */ /* 0x000fe20000000f00 */
[C---:B------:R-:W-:Y:S01]  /*aaa0*/  @P0 IMAD.WIDE.U32 R24, R2.reuse, 0x20, R8 ;  /* 0x0000002002180825 */ /* 0x040fe200078e0008 */
[----:B------:R-:W-:Y:S01]  /*aab0*/  MOV R48, R44 ;  /* 0x0000002c00307202 */ /* 0x000fe20000000f00 */
[----:B------:R-:W3:Y:S01]  /*aac0*/  LDL R46, [R1+0x1a4] ;  /* 0x0001a400012e7983 */ /* 0x000ee20000100800 */
[----:B------:R-:W0:Y:S03]  /*aad0*/  @P2 LDC.64 R10, c[0x0][0x438] ;  /* 0x00010e00ff0a2b82 */ /* 0x000e260000000a00 */
[----:B------:R-:W3:Y:S04]  /*aae0*/  LDL R45, [R1+0x1a8] ;  /* 0x0001a800012d7983 */ /* 0x000ee80000100800 */
[----:B------:R-:W3:Y:S01]  /*aaf0*/  LDL R44, [R1+0x1ac] ;  /* 0x0001ac00012c7983 */ /* 0x000ee20000100800 */
[----:B------:R-:W-:Y:S01]  /*ab00*/  @P0 IADD3 R2, PT, PT, R2, 0x20, RZ ;  /* 0x0000002002020810 */ /* 0x000fe20007ffe0ff */
[----:B------:R-:W0:Y:S02]  /*ab10*/  LDC.64 R8, c[0x0][0x3d8] ;  /* 0x0000f600ff087b82 */ /* 0x000e240000000a00 */
[----:B------:R-:W5:Y:S04]  /*ab20*/  @P0 LD.E.128 R208, desc[UR6][R24.64] ;  /* 0x0000000618d00980 */ /* 0x000f68000c101d00 */
[----:B------:R-:W5:Y:S04]  /*ab30*/  @P0 LD.E.128 R212, desc[UR6][R24.64+0x10] ;  /* 0x0000100618d40980 */ /* 0x000f68000c101d00 */
[----:B----4-:R4:W-:Y:S04]  /*ab40*/  @P3 STL.64 [R1+0x1e0], R60 ;  /* 0x0001e03c01003387 */ /* 0x0109e80000100a00 */
[----:B------:R1:W-:Y:S01]  /*ab50*/  @P3 STL.64 [R1+0x1e8], R62 ;  /* 0x0001e83e01003387 */ /* 0x0003e20000100a00 */
[----:B----4-:R-:W-:-:S02]  /*ab60*/  MOV R60, R59 ;  /* 0x0000003b003c7202 */ /* 0x010fc40000000f00 */
[----:B------:R-:W-:Y:S02]  /*ab70*/  MOV R61, R58 ;  /* 0x0000003a003d7202 */ /* 0x000fe40000000f00 */
[----:B-1----:R-:W-:Y:S02]  /*ab80*/  MOV R62, R57 ;  /* 0x00000039003e7202 */ /* 0x002fe40000000f00 */
[----:B------:R-:W-:-:S06]  /*ab90*/  MOV R63, R56 ;  /* 0x00000038003f7202 */ /* 0x000fcc0000000f00 */
[----:B------:R-:W4:Y:S01]  /*aba0*/  @P3 LDG.E.128 R60, desc[UR6][R26.64+0x10] ;  /* 0x000010061a3c3981 */ /* 0x000f22000c1e1d00 */
        /* <DEDUP_REMOVED lines=8> */
[----:B--2---:R-:W-:Y:S02]  /*ac30*/  MOV R51, R47 ;  /* 0x0000002f00337202 */ /* 0x004fe40000000f00 */
[----:B---3--:R-:W-:Y:S02]  /*ac40*/  MOV R50, R46 ;  /* 0x0000002e00327202 */ /* 0x008fe40000000f00 */
[----:B------:R-:W-:Y:S02]  /*ac50*/  MOV R49, R45 ;  /* 0x0000002d00317202 */ /* 0x000fe40000000f00 */
[----:B------:R-:W-:Y:S01]  /*ac60*/  MOV R48, R44 ;  /* 0x0000002c00307202 */ /* 0x000fe20000000f00 */
[----:B------:R-:W-:Y:S01]  /*ac70*/  IMAD.MOV.U32 R44, RZ, RZ, R32 ;  /* 0x000000ffff2c7224 */ /* 0x000fe200078e0020 */
[----:B------:R-:W-:Y:S01]  /*ac80*/  MOV R47, R35 ;  /* 0x00000023002f7202 */ /* 0x000fe20000000f00 */
[----:B------:R-:W2:Y:S01]  /*ac90*/  LDL R32, [R1+0xf0] ;  /* 0x0000f00001207983 */ /* 0x000ea20000100800 */
[----:B------:R-:W-:-:S02]  /*aca0*/  MOV R46, R34 ;  /* 0x00000022002e7202 */ /* 0x000fc40000000f00 */
[----:B------:R-:W-:Y:S01]  /*acb0*/  MOV R45, R33 ;  /* 0x00000021002d7202 */ /* 0x000fe20000000f00 */
[----:B------:R-:W3:Y:S04]  /*acc0*/  LDL R35, [R1+0xf4] ;  /* 0x0000f40001237983 */ /* 0x000ee80000100800 */
[----:B------:R-:W2:Y:S04]  /*acd0*/  LDL R34, [R1+0xf8] ;  /* 0x0000f80001227983 */ /* 0x000ea80000100800 */
[----:B------:R-:W2:Y:S04]  /*ace0*/  LDL R33, [R1+0xfc] ;  /* 0x0000fc0001217983 */ /* 0x000ea80000100800 */
[----:B----4-:R1:W-:Y:S04]  /*acf0*/  @P3 STL.64 [R1+0x1d0], R60 ;  /* 0x0001d03c01003387 */ /* 0x0103e80000100a00 */
[----:B------:R4:W-:Y:S01]  /*ad00*/  @P3 STL.64 [R1+0x1d8], R62 ;  /* 0x0001d83e01003387 */ /* 0x0009e20000100a00 */
[----:B-1----:R-:W-:-:S02]  /*ad10*/  MOV R60, R59 ;  /* 0x0000003b003c7202 */ /* 0x002fc40000000f00 */
[----:B------:R-:W-:Y:S02]  /*ad20*/  MOV R61, R58 ;  /* 0x0000003a003d7202 */ /* 0x000fe40000000f00 */
[----:B----4-:R-:W-:Y:S02]  /*ad30*/  MOV R62, R57 ;  /* 0x00000039003e7202 */ /* 0x010fe40000000f00 */
[----:B------:R-:W-:-:S06]  /*ad40*/  MOV R63, R56 ;  /* 0x00000038003f7202 */ /* 0x000fcc0000000f00 */
[----:B------:R-:W4:Y:S01]  /*ad50*/  @P0 LDG.E.128 R60, desc[UR6][R20.64] ;  /* 0x00000006143c0981 */ /* 0x000f22000c1e1d00 */
        /* <DEDUP_REMOVED lines=12> */
[----:B---3--:R-:W-:-:S02]  /*ae20*/  MOV R47, R35 ;  /* 0x00000023002f7202 */ /* 0x008fc40000000f00 */
[----:B--2---:R-:W-:Y:S01]  /*ae30*/  MOV R46, R34 ;  /* 0x00000022002e7202 */ /* 0x004fe20000000f00 */
[----:B------:R-:W2:Y:S01]  /*ae40*/  LDL R35, [R1+0x180] ;  /* 0x0001800001237983 */ /* 0x000ea20000100800 */
[----:B------:R-:W-:Y:S02]  /*ae50*/  MOV R45, R33 ;  /* 0x00000021002d7202 */ /* 0x000fe40000000f00 */
[----:B------:R-:W-:Y:S01]  /*ae60*/  MOV R44, R32 ;  /* 0x00000020002c7202 */ /* 0x000fe20000000f00 */
[----:B------:R-:W3:Y:S04]  /*ae70*/  LDL R34, [R1+0x184] ;  /* 0x0001840001227983 */ /* 0x000ee80000100800 */
[----:B------:R-:W2:Y:S04]  /*ae80*/  LDL R33, [R1+0x188] ;  /* 0x0001880001217983 */ /* 0x000ea80000100800 */
[----:B------:R-:W3:Y:S04]  /*ae90*/  LDL R32, [R1+0x18c] ;  /* 0x00018c0001207983 */ /* 0x000ee80000100800 */
[----:B----4-:R1:W-:Y:S04]  /*aea0*/  @P0 STL.64 [R1+0x1c0], R60 ;  /* 0x0001c03c01000387 */ /* 0x0103e80000100a00 */
[----:B------:R4:W-:Y:S01]  /*aeb0*/  @P0 STL.64 [R1+0x1c8], R62 ;  /* 0x0001c83e01000387 */ /* 0x0009e20000100a00 */
[----:B-1----:R-:W-:-:S02]  /*aec0*/  MOV R60, R59 ;  /* 0x0000003b003c7202 */ /* 0x002fc40000000f00 */
[----:B------:R-:W-:Y:S02]  /*aed0*/  MOV R61, R58 ;  /* 0x0000003a003d7202 */ /* 0x000fe40000000f00 */
[----:B----4-:R-:W-:Y:S02]  /*aee0*/  MOV R62, R57 ;  /* 0x00000039003e7202 */ /* 0x010fe40000000f00 */
[----:B------:R-:W-:-:S06]  /*aef0*/  MOV R63, R56 ;  /* 0x00000038003f7202 */ /* 0x000fcc0000000f00 */
[----:B------:R1:W4:Y:S01]  /*af00*/  @P0 LDG.E.128 R60, desc[UR6][R20.64+0x10] ;  /* 0x00001006143c0981 */ /* 0x000322000c1e1d00 */
        /* <DEDUP_REMOVED lines=12> */
[----:B------:R-:W-:Y:S01]  /*afd0*/  MOV R49, R45 ;  /* 0x0000002d00317202 */ /* 0x000fe20000000f00 */
[----:B--2---:R-:W-:Y:S01]  /*afe0*/  IMAD.MOV.U32 R45, RZ, RZ, R33 ;  /* 0x000000ffff2d7224 */ /* 0x004fe200078e0021 */
[----:B------:R-:W-:Y:S01]  /*aff0*/  MOV R48, R44 ;  /* 0x0000002c00307202 */ /* 0x000fe20000000f00 */
[----:B------:R-:W2:Y:S01]  /*b000*/  LDL R33, [R1+0x178] ;  /* 0x0001780001217983 */ /* 0x000ea20000100800 */
[----:B------:R-:W-:Y:S01]  /*b010*/  MOV R47, R35 ;  /* 0x00000023002f7202 */ /* 0x000fe20000000f00 */
[----:B------:R-:W1:Y:S01]  /*b020*/  LDC.64 R16, c[0x0][0x3d8] ;  /* 0x0000f600ff107b82 */ /* 0x000e620000000a00 */
[----:B---3--:R-:W-:Y:S01]  /*b030*/  MOV R46, R34 ;  /* 0x00000022002e7202 */ /* 0x008fe20000000f00 */
[----:B------:R-:W3:Y:S01]  /*b040*/  LDL R35, [R1+0x170] ;  /* 0x0001700001237983 */ /* 0x000ee20000100800 */
[----:B------:R-:W-:-:S03]  /*b050*/  MOV R44, R32 ;  /* 0x00000020002c7202 */ /* 0x000fc60000000f00 */
[----:B------:R-:W2:Y:S04]  /*b060*/  LDL R34, [R1+0x174] ;  /* 0x0001740001227983 */ /* 0x000ea80000100800 */
[----:B------:R-:W2:Y:S04]  /*b070*/  LDL R32, [R1+0x17c] ;  /* 0x00017c0001207983 */ /* 0x000ea80000100800 */
[----:B----4-:R4:W-:Y:S04]  /*b080*/  @P0 STL.64 [R1+0x1b0], R60 ;  /* 0x0001b03c01000387 */ /* 0x0109e80000100a00 */
[----:B------:R0:W-:Y:S01]  /*b090*/  @P0 STL.64 [R1+0x1b8], R62 ;  /* 0x0001b83e01000387 */ /* 0x0001e20000100a00 */
[----:B----4-:R-:W-:-:S02]  /*b0a0*/  MOV R60, R59 ;  /* 0x0000003b003c7202 */ /* 0x010fc40000000f00 */
[----:B------:R-:W-:Y:S02]  /*b0b0*/  MOV R61, R58 ;  /* 0x0000003a003d7202 */ /* 0x000fe40000000f00 */
[----:B0-----:R-:W-:Y:S02]  /*b0c0*/  MOV R62, R57 ;  /* 0x00000039003e7202 */ /* 0x001fe40000000f00 */
        /* <DEDUP_REMOVED lines=24> */
[----:B0-----:R-:W-:-:S02]  /*b250*/  MOV R60, R59 ;  /* 0x0000003b003c7202 */ /* 0x001fc40000000f00 */
[----:B------:R-:W-:Y:S02]  /*b260*/  MOV R61, R58 ;  /* 0x0000003a003d7202 */ /* 0x000fe40000000f00 */
[----:B----4-:R-:W-:Y:S01]  /*b270*/  MOV R62, R57 ;  /* 0x00000039003e7202 */ /* 0x010fe20000000f00 */
[----:B------:R-:W-:-:S06]  /*b280*/  IMAD.MOV.U32 R63, RZ, RZ, R56 ;  /* 0x000000ffff3f7224 */ /* 0x000fcc00078e0038 */
[----:B------:R-:W4:Y:S01]  /*b290*/  @P0 LDG.E.128 R60, desc[UR6][R28.64+0x10] ;  /* 0x000010061c3c0981 */ /* 0x000f22000c1e1d00 */
[----:B------:R-:W-:Y:S02]  /*b2a0*/  MOV R59, R51 ;  /* 0x00000033003b7202 */ /* 0x000fe40000000f00 */
[----:B------:R-:W-:Y:S02]  /*b2b0*/  MOV R58, R50 ;  /* 0x00000032003a7202 */ /* 0x000fe40000000f00 */
[----:B------:R-:W-:Y:S02]  /*b2c0*/  MOV R57, R49 ;  /* 0x0000003100397202 */ /* 0x000fe40000000f00 */
[----:B------:R-:W-:Y:S02]  /*b2d0*/  MOV R56, R48 ;  /* 0x0000003000387202 */ /* 0x000fe40000000f00 */
[----:B------:R-:W-:Y:S02]  /*b2e0*/  MOV R51, R47 ;  /* 0x0000002f00337202 */ /* 0x000fe40000000f00 */
[----:B------:R-:W-:Y:S01]  /*b2f0*/  MOV R50, R46 ;  /* 0x0000002e00327202 */ /* 0x000fe20000000f00 */
[----:B------:R2:W3:Y:S01]  /*b300*/  LDL R47, [R1+0xbc] ;  /* 0x0000bc00012f7983 */ /* 0x0004e20000100800 */
[----:B------:R-:W-:-:S02]  /*b310*/  MOV R49, R45 ;  /* 0x0000002d00317202 */ /* 0x000fc40000000f00 */
        /* <DEDUP_REMOVED lines=8> */
[----:B----4-:R-:W-:Y:S02]  /*b3a0*/  MOV R62, R57 ;  /* 0x00000039003e7202 */ /* 0x010fe40000000f00 */
[----:B------:R-:W-:-:S06]  /*b3b0*/  MOV R63, R56 ;  /* 0x00000038003f7202 */ /* 0x000fcc0000000f00 */
[----:B------:R-:W4:Y:S01]  /*b3c0*/  @P1 LDG.E.128 R60, desc[UR6][R26.64] ;  /* 0x000000061a3c1981 */ /* 0x000f22000c1e1d00 */
[----:B------:R-:W-:Y:S01]  /*b3d0*/  IMAD.MOV.U32 R59, RZ, RZ, R51 ;  /* 0x000000ffff3b7224 */ /* 0x000fe200078e0033 */
[----:B------:R-:W-:Y:S02]  /*b3e0*/  MOV R58, R50 ;  /* 0x00000032003a7202 */ /* 0x000fe40000000f00 */
        /* <DEDUP_REMOVED lines=13> */
[----:B------:R-:W-:Y:S02]  /*b4c0*/  MOV R57, R53 ;  /* 0x0000003500397202 */ /* 0x000fe40000000f00 */
[----:B------:R-:W-:Y:S01]  /*b4d0*/  MOV R56, R52 ;  /* 0x0000003400387202 */ /* 0x000fe20000000f00 */
[----:B------:R-:W2:Y:S04]  /*b4e0*/  LDL R53, [R1+0x128] ;  /* 0x0001280001357983 */ /* 0x000ea80000100800 */
[----:B------:R-:W3:Y:S01]  /*b4f0*/  LDL R52, [R1+0x12c] ;  /* 0x00012c0001347983 */ /* 0x000ee20000100800 */
[----:B------:R-:W-:Y:S02]  /*b500*/  MOV R59, R55 ;  /* 0x00000037003b7202 */ /* 0x000fe40000000f00 */
[----:B------:R-:W-:Y:S01]  /*b510*/  MOV R58, R54 ;  /* 0x00000036003a7202 */ /* 0x000fe20000000f00 */
[----:B------:R-:W-:Y:S01]  /*b520*/  IMAD.MOV.U32 R54, RZ, RZ, R3 ;  /* 0x000000ffff367224 */ /* 0x000fe200078e0003 */
[----:B------:R-:W-:Y:S01]  /*b530*/  MOV R55, R13 ;  /* 0x0000000d00377202 */ /* 0x000fe20000000f00 */
[----:B------:R-:W3:Y:S04]  /*b540*/  LDL R3, [R1+0x154] ;  /* 0x0001540001037983 */ /* 0x000ee80000100800 */
[----:B------:R-:W3:Y:S01]  /*b550*/  LDL R13, [R1+0x150] ;  /* 0x00015000010d7983 */ /* 0x000ee20000100800 */
[----:B------:R-:W-:-:S02]  /*b560*/  MOV R108, R55 ;  /* 0x00000037006c7202 */ /* 0x000fc40000000f00 */
[----:B------:R-:W-:Y:S02]  /*b570*/  MOV R109, R54 ;  /* 0x00000036006d7202 */ /* 0x000fe40000000f00 */
[C---:B------:R-:W-:Y:S02]  /*b580*/  ISETP.GE.U32.AND P3, PT, R0.reuse, 0x100, PT ;  /* 0x000001000000780c */ /* 0x040fe40003f66070 */
[----:B------:R-:W-:Y:S01]  /*b590*/  ISETP.GE.U32.AND P0, PT, R0, 0x120, PT ;  /* 0x000001200000780c */ /* 0x000fe20003f06070 */
[C---:B------:R-:W-:Y:S02]  /*b5a0*/  @P1 IMAD.WIDE.U32 R30, R2.reuse, 0x20, R14 ;  /* 0x00000020021e1825 */ /* 0x040fe400078e000e */
[----:B------:R-:W0:Y:S02]  /*b5b0*/  LDC.64 R14, c[0x0][0x3d0] ;  /* 0x0000f400ff0e7b82 */ /* 0x000e240000000a00 */
[----:B------:R-:W-:-:S06]  /*b5c0*/  @P1 IMAD.WIDE.U32 R24, R2, 0x20, R6 ;  /* 0x0000002002181825 */ /* 0x000fcc00078e0006 */
[----:B------:R-:W0:Y:S01]  /*b5d0*/  @P3 LDC.64 R18, c[0x0][0x438] ;  /* 0x00010e00ff123b82 */ /* 0x000e220000000a00 */
[----:B----4-:R4:W-:Y:S01]  /*b5e0*/  @P1 STL.64 [R1+0x170], R60 ;  /* 0x0001703c01001387 */ /* 0x0109e20000100a00 */
[----:B--2---:R-:W-:-:S03]  /*b5f0*/  MOV R110, R53 ;  /* 0x00000035006e7202 */ /* 0x004fc60000000f00 */
[----:B------:R2:W-:Y:S01]  /*b600*/  @P1 STL.64 [R1+0x178], R62 ;  /* 0x0001783e01001387 */ /* 0x0005e20000100a00 */
[----:B---3--:R-:W-:-:S03]  /*b610*/  MOV R111, R52 ;  /* 0x00000034006f7202 */ /* 0x008fc60000000f00 */
[----:B------:R3:W3:Y:S01]  /*b620*/  LDL R122, [R1+0x158] ;  /* 0x00015800017a7983 */ /* 0x0006e20000100800 */
[----:B------:R-:W-:Y:S01]  /*b630*/  @P1 IADD3 R2, PT, PT, R2, 0x20, RZ ;  /* 0x0000002002021810 */ /* 0x000fe20007ffe0ff */
[----:B------:R-:W0:Y:S02]  /*b640*/  @P0 LDC.64 R6, c[0x0][0x438] ;  /* 0x00010e00ff060b82 */ /* 0x000e240000000a00 */
        /* <DEDUP_REMOVED lines=17> */
[----:B----4-:R-:W-:-:S03]  /*b760*/  MOV R60, R59 ;  /* 0x0000003b003c7202 */ /* 0x010fc60000000f00 */
[----:B------:R4:W4:Y:S01]  /*b770*/  LDL R100, [R1+0x100] ;  /* 0x0001000001647983 */ /* 0x0009220000100800 */
[----:B------:R-:W-:-:S03]  /*b780*/  MOV R61, R58 ;  /* 0x0000003a003d7202 */ /* 0x000fc60000000f00 */
[----:B------:R0:W4:Y:S01]  /*b790*/  LDL R101, [R1+0x104] ;  /* 0x0001040001657983 */ /* 0x0001220000100800 */
[----:B--2---:R-:W-:-:S03]  /*b7a0*/  MOV R62, R57 ;  /* 0x00000039003e7202 */ /* 0x004fc60000000f00 */
[----:B------:R2:W4:Y:S01]  /*b7b0*/  LDL R102, [R1+0x108] ;  /* 0x0001080001667983 */ /* 0x0005220000100800 */
[----:B------:R-:W-:-:S03]  /*b7c0*/  MOV R63, R56 ;  /* 0x00000038003f7202 */ /* 0x000fc60000000f00 */
[----:B------:R2:W4:Y:S04]  /*b7d0*/  LDL R103, [R1+0x10c] ;  /* 0x00010c0001677983 */ /* 0x0005280000100800 */
        /* <DEDUP_REMOVED lines=8> */
[----:B------:R-:W-:-:S02]  /*b860*/  MOV R120, R13 ;  /* 0x0000000d00787202 */ /* 0x000fc40000000f00 */
[----:B------:R-:W-:Y:S01]  /*b870*/  MOV R121, R3 ;  /* 0x0000000300797202 */ /* 0x000fe20000000f00 */
[C---:B------:R-:W-:Y:S01]  /*b880*/  @P2 IMAD.WIDE.U32 R4, R2.reuse, 0x20, R4 ;  /* 0x0000002002042825 */ /* 0x040fe200078e0004 */
[----:B------:R0:W5:Y:S03]  /*b890*/  @P1 LD.E.128 R216, desc[UR6][R30.64] ;  /* 0x000000061ed81980 */ /* 0x000166000c101d00 */
[C---:B------:R-:W-:Y:S01]  /*b8a0*/  @P2 IMAD.WIDE.U32 R10, R2.reuse, 0x20, R10 ;  /* 0x00000020020a2825 */ /* 0x040fe200078e000a */
[----:B------:R0:W5:Y:S03]  /*b8b0*/  @P1 LD.E.128 R220, desc[UR6][R30.64+0x10] ;  /* 0x000010061edc1980 */ /* 0x000166000c101d00 */
[C---:B------:R-:W-:Y:S01]  /*b8c0*/  @P2 IMAD.WIDE.U32 R8, R2.reuse, 0x20, R8 ;  /* 0x0000002002082825 */ /* 0x040fe200078e0008 */
[----:B------:R-:W-:Y:S01]  /*b8d0*/  @P2 IADD3 R2, PT, PT, R2, 0x20, RZ ;  /* 0x0000002002022810 */ /* 0x000fe20007ffe0ff */
[----:B------:R2:W5:Y:S04]  /*b8e0*/  @P2 LD.E.128 R224, desc[UR6][R10.64] ;  /* 0x000000060ae02980 */ /* 0x000568000c101d00 */
[C---:B-1----:R-:W-:Y:S01]  /*b8f0*/  @P3 IMAD.WIDE.U32 R20, R2.reuse, 0x20, R20 ;  /* 0x0000002002143825 */ /* 0x042fe200078e0014 */
[----:B------:R-:W2:Y:S03]  /*b900*/  @P2 LDG.E.128 R108, desc[UR6][R8.64] ;  /* 0x00000006086c2981 */ /* 0x000ea6000c1e1d00 */
[C---:B0-----:R-:W-:Y:S01]  /*b910*/  @P3 IMAD.WIDE.U32 R18, R2.reuse, 0x20, R18 ;  /* 0x0000002002123825 */ /* 0x041fe200078e0012 */
[----:B------:R-:W2:Y:S03]  /*b920*/  @P3 LDG.E.128 R60, desc[UR6][R20.64+0x10] ;  /* 0x00001006143c3981 */ /* 0x000ea6000c1e1d00 */
[C---:B------:R-:W-:Y:S01]  /*b930*/  @P3 IMAD.WIDE.U32 R16, R2.reuse, 0x20, R16 ;  /* 0x0000002002103825 */ /* 0x040fe200078e0010 */
[----:B------:R0:W5:Y:S03]  /*b940*/  @P2 LD.E.128 R228, desc[UR6][R10.64+0x10] ;  /* 0x000010060ae42980 */ /* 0x000166000c101d00 */
[----:B------:R-:W-:Y:S01]  /*b950*/  @P3 VIADD R2, R2, 0x20 ;  /* 0x0000002002023836 */ /* 0x000fe20000000000 */
[----:B------:R0:W5:Y:S03]  /*b960*/  @P3 LD.E.128 R232, desc[UR6][R18.64] ;  /* 0x0000000612e83980 */ /* 0x000166000c101d00 */
[C---:B------:R-:W-:Y:S01]  /*b970*/  @P0 IMAD.WIDE.U32 R14, R2.reuse, 0x20, R14 ;  /* 0x00000020020e0825 */ /* 0x040fe200078e000e */
[----:B------:R0:W5:Y:S03]  /*b980*/  @P3 LD.E.128 R236, desc[UR6][R18.64+0x10] ;  /* 0x0000100612ec3980 */ /* 0x000166000c101d00 */
[C---:B------:R-:W-:Y:S01]  /*b990*/  @P0 IMAD.WIDE.U32 R6, R2.reuse, 0x20, R6 ;  /* 0x0000002002060825 */ /* 0x040fe200078e0006 */
[----:B------:R-:W2:Y:S03]  /*b9a0*/  @P0 LDG.E.128 R48, desc[UR6][R14.64] ;  /* 0x000000060e300981 */ /* 0x000ea6000c1e1d00 */
[----:B------:R-:W-:Y:S01]  /*b9b0*/  @P0 IMAD.WIDE.U32 R22, R2, 0x20, R22 ;  /* 0x0000002002160825 */ /* 0x000fe200078e0016 */
[----:B------:R-:W2:Y:S04]  /*b9c0*/  @P0 LDG.E.128 R44, desc[UR6][R14.64+0x10] ;  /* 0x000010060e2c0981 */ /* 0x000ea8000c1e1d00 */
[----:B------:R-:W2:Y:S04]  /*b9d0*/  @P0 LD.E.128 R40, desc[UR6][R6.64+0x10] ;  /* 0x0000100606280980 */ /* 0x000ea8000c101d00 */
[----:B------:R-:W2:Y:S04]  /*b9e0*/  @P0 LDG.E.128 R36, desc[UR6][R22.64] ;  /* 0x0000000616240981 */ /* 0x000ea8000c1e1d00 */
[----:B------:R-:W2:Y:S04]  /*b9f0*/  @P0 LDG.E.128 R32, desc[UR6][R22.64+0x10] ;  /* 0x0000100616200981 */ /* 0x000ea8000c1e1d00 */
[----:B------:R0:W5:Y:S04]  /*ba00*/  @P0 LD.E.128 R240, desc[UR6][R6.64] ;  /* 0x0000000606f00980 */ /* 0x000168000c101d00 */
[----:B---3--:R-:W3:Y:S04]  /*ba10*/  @P1 LDG.E.128 R120, desc[UR6][R24.64+0x10] ;  /* 0x0000100618781981 */ /* 0x008ee8000c1e1d00 */
[----:B------:R-:W3:Y:S04]  /*ba20*/  @P1 LDG.E.128 R124, desc[UR6][R24.64] ;  /* 0x00000006187c1981 */ /* 0x000ee8000c1e1d00 */
[----:B------:R-:W3:Y:S04]  /*ba30*/  @P2 LDG.E.128 R116, desc[UR6][R4.64] ;  /* 0x0000000604742981 */ /* 0x000ee8000c1e1d00 */
[----:B------:R-:W3:Y:S04]  /*ba40*/  @P2 LDG.E.128 R112, desc[UR6][R4.64+0x10] ;  /* 0x0000100604702981 */ /* 0x000ee8000c1e1d00 */
[----:B------:R-:W3:Y:S04]  /*ba50*/  @P2 LDG.E.128 R104, desc[UR6][R8.64+0x10] ;  /* 0x0000100608682981 */ /* 0x000ee8000c1e1d00 */
[----:B----4-:R-:W4:Y:S04]  /*ba60*/  @P3 LDG.E.128 R100, desc[UR6][R20.64] ;  /* 0x0000000614643981 */ /* 0x010f28000c1e1d00 */
[----:B--2---:R-:W2:Y:S04]  /*ba70*/  @P3 LDG.E.128 R56, desc[UR6][R16.64] ;  /* 0x0000000610383981 */ /* 0x004ea8000c1e1d00 */
[----:B------:R-:W2:Y:S01]  /*ba80*/  @P3 LDG.E.128 R52, desc[UR6][R16.64+0x10] ;  /* 0x0000100610343981 */ /* 0x000ea2000c1e1d00 */
        /* <DEDUP_REMOVED lines=137> */
.L_x_26933:
[----:B------:R-:W-:Y:S05]  /*c320*/  BSYNC.RECONVERGENT B0 ;  /* 0x0000000000007941 */ /* 0x000fea0003800200 */
.L_x_26930:
[----:B------:R-:W3:Y:S01]  /*c330*/  S2UR UR4, SR_CTAID.X ;  /* 0x00000000000479c3 */ /* 0x000ee20000002500 */
[----:B------:R-:W1:Y:S01]  /*c340*/  LDCU UR5, c[0x0][0x384] ;  /* 0x00007080ff0577ac */ /* 0x000e620008000800 */
[----:B------:R-:W-:Y:S01]  /*c350*/  SHF.R.U32.HI R182, RZ, 0x5, R12 ;  /* 0x00000005ffb67819 */ /* 0x000fe2000001160c */
[----:B---3--:R-:W-:-:S06]  /*c360*/  USHF.L.U32 UR4, UR4, 0x2, URZ ;  /* 0x0000000204047899 */ /* 0x008fcc00080006ff */
[----:B------:R-:W-:-:S04]  /*c370*/  LOP3.LUT R182, R182, UR4, RZ, 0xfc, !PT ;  /* 0x00000004b6b67c12 */ /* 0x000fc8000f8efcff */
[----:B-1----:R-:W-:-:S13]  /*c380*/  ISETP.GE.AND P0, PT, R182, UR5, PT ;  /* 0x00000005b6007c0c */ /* 0x002fda000bf06270 */
[----:B------:R-:W-:Y:S05]  /*c390*/  @P0 EXIT ;  /* 0x000000000000094d */ /* 0x000fea0003800000 */
[----:B------:R-:W1:Y:S01]  /*c3a0*/  LDCU.64 UR4, c[0x0][0x3a0] ;  /* 0x00007400ff0477ac */ /* 0x000e620008000a00 */
[----:B------:R-:W1:Y:S01]  /*c3b0*/  LDCU.64 UR8, c[0x0][0x398] ;  /* 0x00007300ff0877ac */ /* 0x000e620008000a00 */
[----:B------:R-:W3:Y:S01]  /*c3c0*/  LDCU UR12, c[0x0][0x388] ;  /* 0x00007100ff0c77ac */ /* 0x000ee20008000800 */
[----:B------:R-:W0:Y:S01]  /*c3d0*/  LDCU.U8 UR10, c[0x0][0x410] ;  /* 0x00008200ff0a77ac */ /* 0x000e220008000000 */
[----:B------:R-:W0:Y:S01]  /*c3e0*/  LDCU UR11, c[0x0][0x448] ;  /* 0x00008900ff0b77ac */ /* 0x000e220008000800 */
[----:B------:R-:W0:Y:S01]  /*c3f0*/  LDCU.64 UR14, c[0x0][0x398] ;  /* 0x00007300ff0e77ac */ /* 0x000e220008000a00 */
[----:B-1----:R-:W-:Y:S01]  /*c400*/  ULOP3.LUT UP0, URZ, UR4, UR8, URZ, 0xfc, !UPT ;  /* 0x0000000804ff7292 */ /* 0x002fe2000f80fcff */
[----:B------:R-:W1:Y:S03]  /*c410*/  LDCU.64 UR16, c[0x0][0x3a0] ;  /* 0x00007400ff1077ac */ /* 0x000e660008000a00 */
[----:B0--3--:R-:W-:-:S11]  /*c420*/  ULOP3.LUT UP0, URZ, UR5, UR9, URZ, 0xfc, UP0 ;  /* 0x0000000905ff7292 */ /* 0x009fd6000800fcff */
.L_x_27016:
        /* <DEDUP_REMOVED lines=10> */
[----:B--2-4-:R-:W0:Y:S01]  /*c4d0*/  LDC.64 R34, c[0x0][0x390] ;  /* 0x0000e400ff227b82 */ /* 0x014e220000000a00 */
        /* <DEDUP_REMOVED lines=13> */
[--C-:B-----5:R-:W-:Y:S02]  /*c5b0*/  HADD2.F32 R3, -RZ, R100.reuse.H0_H0 ;  /* 0x20000064ff037230 */ /* 0x120fe40000004100 */
[----:B0-----:R-:W-:Y:S02]  /*c5c0*/  HADD2.F32 R4, -RZ, R100.H1_H1 ;  /* 0x30000064ff047230 */ /* 0x001fe40000004100 */
[--C-:B------:R-:W-:Y:S02]  /*c5d0*/  HADD2.F32 R34, -RZ, R60.reuse.H0_H0 ;  /* 0x2000003cff227230 */ /* 0x100fe40000004100 */
[----:B------:R-:W-:Y:S02]  /*c5e0*/  HADD2.F32 R5, -RZ, R60.H1_H1 ;  /* 0x3000003cff057230 */ /* 0x000fe40000004100 */
[--C-:B------:R-:W-:Y:S02]  /*c5f0*/  HADD2.F32 R35, -RZ, R61.reuse.H0_H0 ;  /* 0x2000003dff237230 */ /* 0x100fe40000004100 */
[----:B------:R-:W-:Y:S01]  /*c600*/  FADD.FTZ R3, R3, R34 ;  /* 0x0000002203037221 */ /* 0x000fe20000010000 */
[----:B------:R-:W-:-:S02]  /*c610*/  HADD2.F32 R34, -RZ, R61.H1_H1 ;  /* 0x3000003dff227230 */ /* 0x000fc40000004100 */
[----:B------:R-:W-:Y:S01]  /*c620*/  FADD.FTZ R36, R4, R5 ;  /* 0x0000000504247221 */ /* 0x000fe20000010000 */
[--C-:B------:R-:W-:Y:S02]  /*c630*/  HADD2.F32 R5, -RZ, R101.reuse.H1_H1 ;  /* 0x30000065ff057230 */ /* 0x100fe40000004100 */
[----:B------:R-:W-:Y:S02]  /*c640*/  HADD2.F32 R4, -RZ, R101.H0_H0 ;  /* 0x20000065ff047230 */ /* 0x000fe40000004100 */
[----:B------:R-:W-:Y:S02]  /*c650*/  HADD2.F32 R53, -RZ, R62.H0_H0 ;  /* 0x2000003eff357230 */ /* 0x000fe40000004100 */
[----:B------:R-:W-:Y:S01]  /*c660*/  FADD.FTZ R52, R5, R34 ;  /* 0x0000002205347221 */ /* 0x000fe20000010000 */
[--C-:B------:R-:W-:Y:S02]  /*c670*/  HADD2.F32 R5, -RZ, R102.reuse.H0_H0 ;  /* 0x20000066ff057230 */ /* 0x100fe40000004100 */
[----:B------:R-:W-:Y:S01]  /*c680*/  FADD.FTZ R4, R4, R35 ;  /* 0x0000002304047221 */ /* 0x000fe20000010000 */
[----:B------:R-:W-:-:S02]  /*c690*/  HADD2.F32 R34, -RZ, R102.H1_H1 ;  /* 0x30000066ff227230 */ /* 0x000fc40000004100 */
[----:B------:R-:W-:Y:S02]  /*c6a0*/  HADD2.F32 R35, -RZ, R62.H1_H1 ;  /* 0x3000003eff237230 */ /* 0x000fe40000004100 */
[----:B------:R-:W-:Y:S01]  /*c6b0*/  FADD.FTZ R5, R5, R53 ;  /* 0x0000003505057221 */ /* 0x000fe20000010000 */
[----:B------:R-:W-:Y:S02]  /*c6c0*/  HADD2.F32 R53, -RZ, R103.H1_H1 ;  /* 0x30000067ff357230 */ /* 0x000fe40000004100 */
[----:B------:R-:W-:Y:S02]  /*c6d0*/  HADD2.F32 R54, -RZ, R63.H1_H1 ;  /* 0x3000003fff367230 */ /* 0x000fe40000004100 */
[----:B------:R-:W-:Y:S01]  /*c6e0*/  FADD.FTZ R34, R34, R35 ;  /* 0x0000002322227221 */ /* 0x000fe20000010000 */
[----:B------:R-:W-:Y:S02]  /*c6f0*/  HADD2.F32 R35, -RZ, R103.H0_H0 ;  /* 0x20000067ff237230 */ /* 0x000fe40000004100 */
[----:B------:R-:W-:-:S02]  /*c700*/  HADD2.F32 R55, -RZ, R63.H0_H0 ;  /* 0x2000003fff377230 */ /* 0x000fc40000004100 */
        /* <DEDUP_REMOVED lines=9> */
[--C-:B------:R-:W-:Y:S02]  /*c7a0*/  HADD2.F32 R54, -RZ, R59.reuse.H1_H1 ;  /* 0x3000003bff367230 */ /* 0x100fe40000004100 */
[----:B------:R-:W-:Y:S01]  /*c7b0*/  FADD.FTZ R5, R5, R55 ;  /* 0x0000003705057221 */ /* 0x000fe20000010000 */
[----:B------:R-:W-:Y:S02]  /*c7c0*/  HADD2.F32 R55, -RZ, R59.H0_H0 ;  /* 0x2000003bff377230 */ /* 0x000fe40000004100 */
[----:B------:R-:W-:Y:S01]  /*c7d0*/  FADD.FTZ R116, R53, R54 ;  /* 0x0000003635747221 */ /* 0x000fe20000010000 */
[----:B------:R-:W-:Y:S02]  /*c7e0*/  HADD2.F32 R54, -RZ, R57.H1_H1 ;  /* 0x30000039ff367230 */ /* 0x000fe40000004100 */
        /* <DEDUP_REMOVED lines=9> */
.L_x_26938:
[----:B-----5:R-:W-:Y:S02]  /*c880*/  HADD2.F32 R3, -RZ, R100.H0_H0 ;  /* 0x20000064ff037230 */ /* 0x020fe40000004100 */
[----:B------:R-:W-:Y:S02]  /*c890*/  HADD2.F32 R34, -RZ, R60.H0_H0 ;  /* 0x2000003cff227230 */ /* 0x000fe40000004100 */
[----:B0-----:R-:W-:Y:S02]  /*c8a0*/  HADD2.F32 R4, -RZ, R101.H0_H0 ;  /* 0x20000065ff047230 */ /* 0x001fe40000004100 */
[----:B------:R-:W-:Y:S02]  /*c8b0*/  HADD2.F32 R5, -RZ, R61.H0_H0 ;  /* 0x2000003dff057230 */ /* 0x000fe40000004100 */
[----:B------:R-:W-:Y:S01]  /*c8c0*/  FADD.FTZ R3, R3, R34 ;  /* 0x0000002203037221 */ /* 0x000fe20000010000 */
[----:B------:R-:W-:Y:S02]  /*c8d0*/  HADD2.F32 R34, -RZ, R102.H1_H1 ;  /* 0x30000066ff227230 */ /* 0x000fe40000004100 */
[----:B------:R-:W-:-:S02]  /*c8e0*/  HADD2.F32 R36, -RZ, R62.H0_H0 ;  /* 0x2000003eff247230 */ /* 0x000fc40000004100 */
[----:B------:R-:W-:Y:S01]  /*c8f0*/  FADD.FTZ R4, R4, R5 ;  /* 0x0000000504047221 */ /* 0x000fe20000010000 */
[----:B------:R-:W-:Y:S02]  /*c900*/  HADD2.F32 R5, -RZ, R102.H0_H0 ;  /* 0x20000066ff057230 */ /* 0x000fe40000004100 */
[----:B------:R-:W-:Y:S02]  /*c910*/  HADD2.F32 R35, -RZ, R62.H1_H1 ;  /* 0x3000003eff237230 */ /* 0x000fe40000004100 */
[----:B------:R-:W-:Y:S02]  /*c920*/  HADD2.F32 R53, -RZ, R63.H0_H0 ;  /* 0x2000003fff357230 */ /* 0x000fe40000004100 */
[----:B------:R-:W-:Y:S01]  /*c930*/  FADD.FTZ R5, R5, R36 ;  /* 0x0000002405057221 */ /* 0x000fe20000010000 */
[--C-:B------:R-:W-:Y:S02]  /*c940*/  HADD2.F32 R36, -RZ, R103.reuse.H1_H1 ;  /* 0x30000067ff247230 */ /* 0x100fe40000004100 */
        /* <DEDUP_REMOVED lines=16> */
.L_x_26937:
[----:B------:R-:W-:Y:S05]  /*ca50*/  @!P1 BRA `(.L_x_26940) ;  /* 0x0000000000749947 */ /* 0x000fea0003800000 */
        /* <DEDUP_REMOVED lines=29> */
.L_x_26940:
[--C-:B-----5:R-:W-:Y:S02]  /*cc30*/  HADD2.F32 R3, -RZ, R100.reuse.H0_H0 ;  /* 0x20000064ff037230 */ /* 0x120fe40000004100 */
[----:B------:R-:W-:Y:S02]  /*cc40*/  HADD2.F32 R36, -RZ, R100.H1_H1 ;  /* 0x30000064ff247230 */ /* 0x000fe40000004100 */
[--C-:B0-----:R-:W-:Y:S02]  /*cc50*/  HADD2.F32 R4, -RZ, R101.reuse.H0_H0 ;  /* 0x20000065ff047230 */ /* 0x101fe40000004100 */
[----:B------:R-:W-:Y:S02]  /*cc60*/  HADD2.F32 R117, -RZ, R101.H1_H1 ;  /* 0x30000065ff757230 */ /* 0x000fe40000004100 */
[--C-:B------:R-:W-:Y:S02]  /*cc70*/  HADD2.F32 R5, -RZ, R102.reuse.H0_H0 ;  /* 0x20000066ff057230 */ /* 0x100fe40000004100 */
[----:B------:R-:W-:-:S02]  /*cc80*/  HADD2.F32 R34, -RZ, R102.H1_H1 ;  /* 0x30000066ff227230 */ /* 0x000fc40000004100 */
[--C-:B------:R-:W-:Y:S02]  /*cc90*/  HADD2.F32 R35, -RZ, R103.reuse.H0_H0 ;  /* 0x20000067ff237230 */ /* 0x100fe40000004100 */
[----:B------:R-:W-:-:S07]  /*cca0*/  HADD2.F32 R116, -RZ, R103.H1_H1 ;  /* 0x30000067ff747230 */ /* 0x000fce0000004100 */
.L_x_26939:
[----:B------:R-:W0:Y:S01]  /*ccb0*/  @UP0 LDCU.64 UR4, c[0x0][0x3a8] ;  /* 0x00007500ff0407ac */ /* 0x000e220008000a00 */
[----:B------:R-:W-:Y:S01]  /*ccc0*/  PLOP3.LUT P0, PT, PT, PT, UP0, 0x80, 0x8 ;  /* 0x000000000008781c */ /* 0x000fe20003f0f008 */
[----:B------:R-:W-:Y:S01]  /*ccd0*/  HFMA2 R100, -RZ, RZ, 0, 9.5367431640625e-07 ;  /* 0x00000010ff647431 */ /* 0x000fe200000001ff */
[----:B------:R-:W-:Y:S02]  /*cce0*/  PLOP3.LUT P1, PT, PT, PT, UP0, 0x80, 0x8 ;  /* 0x000000000008781c */ /* 0x000fe40003f2f008 */
[----:B------:R-:W-:-:S09]  /*ccf0*/  IADD3 R180, PT, PT, R2, 0x20, RZ ;  /* 0x0000002002b47810 */ /* 0x000fd20007ffe0ff */
[----:B0-----:R-:W-:-:S05]  /*cd00*/  @P0 IMAD.WIDE.U32 R100, R2, R100, UR4 ;  /* 0x0000000402640e25 */ /* 0x001fca000f8e0064 */
[----:B------:R0:W-:Y:S02]  /*cd10*/  @P1 STG.E.128 desc[UR6][R100.64], R52 ;  /* 0x0000003464001986 */ /* 0x0001e4000c101d06 */
.L_x_26936:
[----:B-1----:R-:W-:Y:S05]  /*cd20*/  BSYNC.RECONVERGENT B0 ;  /* 0x0000000000007941 */ /* 0x002fea0003800200 */
.L_x_26935:
[----:B------:R-:W-:Y:S01]  /*cd30*/  ISETP.GE.U32.AND P0, PT, R0, 0x40, PT ;  /* 0x000000400000780c */ /* 0x000fe20003f06070 */
[----:B------:R-:W-:Y:S01]  /*cd40*/  BSSY.RECONVERGENT B0, `(.L_x_26941) ;  /* 0x0000090000007945 */ /* 0x000fe20003800200 */
[----:B--2---:R-:W-:-:S11]  /*cd50*/  LOP3.LUT R9, R9, 0xfffffbff, RZ, 0xc0, !PT ;  /* 0xfffffbff09097812 */ /* 0x004fd600078ec0ff */
        /* <DEDUP_REMOVED lines=30> */
.L_x_26944:
        /* <DEDUP_REMOVED lines=29> */
.L_x_26943:
        /* <DEDUP_REMOVED lines=32> */
.L_x_26946:
[----:B-----5:R-:W-:Y:S02]  /*d310*/  HADD2.F32 R6, -RZ, R100.H0_H0 ;  /* 0x20000064ff067230 */ /* 0x020fe40000004100 */
[----:B------:R-:W-:Y:S02]  /*d320*/  HADD2.F32 R37, -RZ, R60.H0_H0 ;  /* 0x2000003cff257230 */ /* 0x000fe40000004100 */
[----:B------:R-:W-:Y:S02]  /*d330*/  HADD2.F32 R7, -RZ, R100.H1_H1 ;  /* 0x30000064ff077230 */ /* 0x000fe40000004100 */
[----:B------:R-:W-:Y:S02]  /*d340*/  HADD2.F32 R8, -RZ, R60.H1_H1 ;  /* 0x3000003cff087230 */ /* 0x000fe40000004100 */
[----:B------:R-:W-:Y:S01]  /*d350*/  FADD.FTZ R6, R37, R6 ;  /* 0x0000000625067221 */ /* 0x000fe20000010000 */
[--C-:B------:R-:W-:Y:S02]  /*d360*/  HADD2.F32 R38, -RZ, R61.reuse.H1_H1 ;  /* 0x3000003dff267230 */ /* 0x100fe40000004100 */
[----:B------:R-:W-:-:S02]  /*d370*/  HADD2.F32 R39, -RZ, R61.H0_H0 ;  /* 0x2000003dff277230 */ /* 0x000fc40000004100 */
        /* <DEDUP_REMOVED lines=37> */
.L_x_26945:
[----:B------:R-:W0:Y:S01]  /*d5d0*/  @UP0 LDCU.64 UR4, c[0x0][0x3a8] ;  /* 0x00007500ff0407ac */ /* 0x000e220008000a00 */
[----:B------:R-:W-:Y:S02]  /*d5e0*/  PLOP3.LUT P0, PT, PT, PT, UP0, 0x80, 0x8 ;  /* 0x000000000008781c */ /* 0x000fe40003f0f008 */
[----:B------:R-:W-:Y:S02]  /*d5f0*/  PLOP3.LUT P1, PT, PT, PT, UP0, 0x80, 0x8 ;  /* 0x000000000008781c */ /* 0x000fe40003f2f008 */
[----:B------:R-:W-:-:S09]  /*d600*/  MOV R100, 0x10 ;  /* 0x0000001000647802 */ /* 0x000fd20000000f00 */
[C---:B0-----:R-:W-:Y:S01]  /*d610*/  @P0 IMAD.WIDE.U32 R100, R180.reuse, R100, UR4 ;  /* 0x00000004b4640e25 */ /* 0x041fe2000f8e0064 */
[----:B------:R-:W-:-:S04]  /*d620*/  IADD3 R180, PT, PT, R180, 0x20, RZ ;  /* 0x00000020b4b47810 */ /* 0x000fc80007ffe0ff */
[----:B------:R1:W-:Y:S03]  /*d630*/  @P1 STG.E.128 desc[UR6][R100.64], R52 ;  /* 0x0000003464001986 */ /* 0x0003e6000c101d06 */
.L_x_26942:
[----:B------:R-:W-:Y:S05]  /*d640*/  BSYNC.RECONVERGENT B0 ;  /* 0x0000000000007941 */ /* 0x000fea0003800200 */
.L_x_26941:
[----:B------:R-:W-:Y:S01]  /*d650*/  ISETP.GE.U32.AND P0, PT, R0, 0x60, PT ;  /* 0x000000600000780c */ /* 0x000fe20003f06070 */
[----:B------:R-:W-:Y:S01]  /*d660*/  BSSY.RECONVERGENT B0, `(.L_x_26947) ;  /* 0x0000090000007945 */ /* 0x000fe20003800200 */
[----:B------:R-:W-:-:S11]  /*d670*/  LOP3.LUT R9, R9, 0xfffff7ff, RZ, 0xc0, !PT ;  /* 0xfffff7ff09097812 */ /* 0x000fd600078ec0ff */
[----:B------:R-:W-:Y:S01]  /*d680*/  @P0 LOP3.LUT R9, R9, 0x800, RZ, 0xfc, !PT ;  /* 0x0000080009090812 */ /* 0x000fe200078efcff */
[----:B------:R-:W-:Y:S06]  /*d690*/  @!P0 BRA `(.L_x_26948) ;  /* 0x0000000800308947 */ /* 0x000fec0003800000 */
[----:B------:R-:W-:Y:S01]  /*d6a0*/  ISETP.NE.U32.AND P0, PT, RZ, UR14, PT ;  /* 0x0000000eff007c0c */ /* 0x000fe2000bf05070 */
[----:B----4-:R-:W2:Y:S01]  /*d6b0*/  LDC.64 R40, c[0x0][0x390] ;  /* 0x0000e400ff287b82 */ /* 0x010ea20000000a00 */
        /* <DEDUP_REMOVED lines=26> */
.L_x_26950:
        /* <DEDUP_REMOVED lines=29> */
.L_x_26949:
        /* <DEDUP_REMOVED lines=32> */
.L_x_26952:
        /* <DEDUP_REMOVED lines=44> */
.L_x_26951:
[----:B------:R-:W0:Y:S01]  /*def0*/  @UP0 LDCU.64 UR4, c[0x0][0x3a8] ;  /* 0x00007500ff0407ac */ /* 0x000e220008000a00 */
[----:B------:R-:W-:Y:S01]  /*df00*/  PLOP3.LUT P0, PT, PT, PT, UP0, 0x80, 0x8 ;  /* 0x000000000008781c */ /* 0x000fe20003f0f008 */
[----:B------:R-:W-:Y:S01]  /*df10*/  HFMA2 R100, -RZ, RZ, 0, 9.5367431640625e-07 ;  /* 0x00000010ff647431 */ /* 0x000fe200000001ff */
[----:B------:R-:W-:-:S11]  /*df20*/  PLOP3.LUT P1, PT, PT, PT, UP0, 0x80, 0x8 ;  /* 0x000000000008781c */ /* 0x000fd60003f2f008 */
[C---:B0-----:R-:W-:Y:S01]  /*df30*/  @P0 IMAD.WIDE.U32 R100, R180.reuse, R100, UR4 ;  /* 0x00000004b4640e25 */ /* 0x041fe2000f8e0064 */
[----:B------:R-:W-:-:S04]  /*df40*/  IADD3 R180, PT, PT, R180, 0x20, RZ ;  /* 0x00000020b4b47810 */ /* 0x000fc80007ffe0ff */
[----:B------:R2:W-:Y:S03]  /*df50*/  @P1 STG.E.128 desc[UR6][R100.64], R52 ;  /* 0x0000003464001986 */ /* 0x0005e6000c101d06 */
.L_x_26948:
[----:B------:R-:W-:Y:S05]  /*df60*/  BSYNC.RECONVERGENT B0 ;  /* 0x0000000000007941 */ /* 0x000fea0003800200 */
.L_x_26947:
[----:B------:R-:W-:Y:S01]  /*df70*/  ISETP.GE.U32.AND P0, PT, R0, 0x80, PT ;  /* 0x000000800000780c */ /* 0x000fe20003f06070 */
[----:B------:R-:W-:Y:S01]  /*df80*/  BSSY.RECONVERGENT B0, `(.L_x_26953) ;  /* 0x0000090000007945 */ /* 0x000fe20003800200 */
[----:B------:R-:W-:-:S11]  /*df90*/  LOP3.LUT R9, R9, 0xffffefff, RZ, 0xc0, !PT ;  /* 0xffffefff09097812 */ /* 0x000fd600078ec0ff */
[----:B------:R-:W-:Y:S01]  /*dfa0*/  @P0 LOP3.LUT R9, R9, 0x1000, RZ, 0xfc, !PT ;  /* 0x0000100009090812 */ /* 0x000fe200078efcff */
[----:B------:R-:W-:Y:S06]  /*dfb0*/  @!P0 BRA `(.L_x_26954) ;  /* 0x0000000800308947 */ /* 0x000fec0003800000 */
[----:B------:R-:W-:Y:S01]  /*dfc0*/  ISETP.NE.U32.AND P0, PT, RZ, UR14, PT ;  /* 0x0000000eff007c0c */ /* 0x000fe2000bf05070 */
[----:B----4-:R-:W3:Y:S01]  /*dfd0*/  LDC.64 R44, c[0x0][0x390] ;  /* 0x0000e400ff2c7b82 */ /* 0x010ee20000000a00 */
        /* <DEDUP_REMOVED lines=26> */
.L_x_26956:
        /* <DEDUP_REMOVED lines=10> */
[----:B------:R-:W-:Y:S02]  /*e220*/  HADD2.F32 R52, -RZ, R103.H1_H1 ;  /* 0x30000067ff347230 */ /* 0x000fe40000004100 */
        /* <DEDUP_REMOVED lines=11> */
[----:B------:R-:W-:Y:S01]  /*e2e0*/  F2FP.F16.F32.PACK_AB R55, R123, R45 ;  /* 0x0000002d7b37723e */ /* 0x000fe200000000ff */
[----:B------:R-:W-:Y:S01]  /*e2f0*/  FADD.FTZ R122, R54, R53 ;  /* 0x00000035367a7221 */ /* 0x000fe20000010000 */
[----:B------:R-:W-:Y:S01]  /*e300*/  F2FP.F16.F32.PACK_AB R54, R44, R15 ;  /* 0x0000000f2c36723e */ /* 0x000fe200000000ff */
[----:B------:R-:W-:-:S03]  /*e310*/  FADD.FTZ R43, R52, R43 ;  /* 0x0000002b342b7221 */ /* 0x000fc60000010000 */
[----:B------:R-:W-:Y:S02]  /*e320*/  F2FP.F16.F32.PACK_AB R53, R122, R14 ;  /* 0x0000000e7a35723e */ /* 0x000fe400000000ff */
[----:B------:R-:W-:Y:S01]  /*e330*/  F2FP.F16.F32.PACK_AB R52, R43, R13 ;  /* 0x0000000d2b34723e */ /* 0x000fe200000000ff */
[----:B------:R-:W-:Y:S06]  /*e340*/  BRA `(.L_x_26957) ;  /* 0x0000000400307947 */ /* 0x000fec0003800000 */
.L_x_26955:
        /* <DEDUP_REMOVED lines=32> */
.L_x_26958:
        /* <DEDUP_REMOVED lines=44> */
.L_x_26957:
[----:B------:R-:W0:Y:S01]  /*e810*/  @UP0 LDCU.64 UR4, c[0x0][0x3a8] ;  /* 0x00007500ff0407ac */ /* 0x000e220008000a00 */
[----:B------:R-:W-:Y:S02]  /*e820*/  PLOP3.LUT P0, PT, PT, PT, UP0, 0x80, 0x8 ;  /* 0x000000000008781c */ /* 0x000fe40003f0f008 */
[----:B------:R-:W-:Y:S02]  /*e830*/  PLOP3.LUT P1, PT, PT, PT, UP0, 0x80, 0x8 ;  /* 0x000000000008781c */ /* 0x000fe40003f2f008 */
[----:B------:R-:W-:-:S09]  /*e840*/  MOV R100, 0x10 ;  /* 0x0000001000647802 */ /* 0x000fd20000000f00 */
[C---:B0-----:R-:W-:Y:S01]  /*e850*/  @P0 IMAD.WIDE.U32 R100, R180.reuse, R100, UR4 ;  /* 0x00000004b4640e25 */ /* 0x041fe2000f8e0064 */
[----:B------:R-:W-:-:S04]  /*e860*/  IADD3 R180, PT, PT, R180, 0x20, RZ ;  /* 0x00000020b4b47810 */ /* 0x000fc80007ffe0ff */
[----:B------:R3:W-:Y:S03]  /*e870*/  @P1 STG.E.128 desc[UR6][R100.64], R52 ;  /* 0x0000003464001986 */ /* 0x0007e6000c101d06 */
.L_x_26954:
[----:B------:R-:W-:Y:S05]  /*e880*/  BSYNC.RECONVERGENT B0 ;  /* 0x0000000000007941 */ /* 0x000fea0003800200 */
.L_x_26953:
[----:B------:R-:W-:Y:S01]  /*e890*/  ISETP.GE.U32.AND P0, PT, R0, 0xa0, PT ;  /* 0x000000a00000780c */ /* 0x000fe20003f06070 */
[----:B------:R-:W-:Y:S01]  /*e8a0*/  BSSY.RECONVERGENT B0, `(.L_x_26959) ;  /* 0x0000090000007945 */ /* 0x000fe20003800200 */
[----:B------:R-:W-:-:S11]  /*e8b0*/  LOP3.LUT R9, R9, 0xffffdfff, RZ, 0xc0, !PT ;  /* 0xffffdfff09097812 */ /* 0x000fd600078ec0ff */
[----:B------:R-:W-:Y:S01]  /*e8c0*/  @P0 LOP3.LUT R9, R9, 0x2000, RZ, 0xfc, !PT ;  /* 0x0000200009090812 */ /* 0x000fe200078efcff */
[----:B------:R-:W-:Y:S06]  /*e8d0*/  @!P0 BRA `(.L_x_26960) ;  /* 0x0000000800308947 */ /* 0x000fec0003800000 */
[----:B------:R-:W-:Y:S01]  /*e8e0*/  ISETP.NE.U32.AND P0, PT, RZ, UR14, PT ;  /* 0x0000000eff007c0c */ /* 0x000fe2000bf05070 */
[----:B----4-:R-:W4:Y:S01]  /*e8f0*/  LDC.64 R46, c[0x0][0x390] ;  /* 0x0000e400ff2e7b82 */ /* 0x010f220000000a00 */
        /* <DEDUP_REMOVED lines=26> */
.L_x_26962:
        /* <DEDUP_REMOVED lines=29> */
.L_x_26961:
        /* <DEDUP_REMOVED lines=32> */
.L_x_26964:
        /* <DEDUP_REMOVED lines=44> */
.L_x_26963:
[----:B------:R-:W0:Y:S01]  /*f130*/  @UP0 LDCU.64 UR4, c[0x0][0x3a8] ;  /* 0x00007500ff0407ac */ /* 0x000e220008000a00 */
[----:B------:R-:W-:Y:S01]  /*f140*/  PLOP3.LUT P0, PT, PT, PT, UP0, 0x80, 0x8 ;  /* 0x000000000008781c */ /* 0x000fe20003f0f008 */
[----:B------:R-:W-:Y:S01]  /*f150*/  HFMA2 R100, -RZ, RZ, 0, 9.5367431640625e-07 ;  /* 0x00000010ff647431 */ /* 0x000fe200000001ff */
[----:B------:R-:W-:-:S11]  /*f160*/  PLOP3.LUT P1, PT, PT, PT, UP0, 0x80, 0x8 ;  /* 0x000000000008781c */ /* 0x000fd60003f2f008 */
[C---:B0-----:R-:W-:Y:S01]  /*f170*/  @P0 IMAD.WIDE.U32 R100, R180.reuse, R100, UR4 ;  /* 0x00000004b4640e25 */ /* 0x041fe2000f8e0064 */
[----:B------:R-:W-:-:S04]  /*f180*/  IADD3 R180, PT, PT, R180, 0x20, RZ ;  /* 0x00000020b4b47810 */ /* 0x000fc80007ffe0ff */
[----:B------:R0:W-:Y:S03]  /*f190*/  @P1 STG.E.128 desc[UR6][R100.64], R52 ;  /* 0x0000003464001986 */ /* 0x0001e6000c101d06 */
.L_x_26960:
[----:B------:R-:W-:Y:S05]  /*f1a0*/  BSYNC.RECONVERGENT B0 ;  /* 0x0000000000007941 */ /* 0x000fea0003800200 */
.L_x_26959:
        /* <DEDUP_REMOVED lines=33> */
.L_x_26968:
        /* <DEDUP_REMOVED lines=29> */
.L_x_26967:
        /* <DEDUP_REMOVED lines=32> */
.L_x_26970:
        /* <DEDUP_REMOVED lines=44> */
.L_x_26969:
[----:B------:R-:W0:Y:S01]  /*fa50*/  @UP0 LDCU.64 UR4, c[0x0][0x3a8] ;  /* 0x00007500ff0407ac */ /* 0x000e220008000a00 */
[----:B------:R-:W-:Y:S01]  /*fa60*/  PLOP3.LUT P0, PT, PT, PT, UP0, 0x80, 0x8 ;  /* 0x000000000008781c */ /* 0x000fe20003f0f008 */
[----:B------:R-:W-:Y:S01]  /*fa70*/  IMAD.MOV.U32 R100, RZ, RZ, 0x10 ;  /* 0x00000010ff647424 */ /* 0x000fe200078e00ff */
[----:B------:R-:W-:-:S11]  /*fa80*/  PLOP3.LUT P1, PT, PT, PT, UP0, 0x80, 0x8 ;  /* 0x000000000008781c */ /* 0x000fd60003f2f008 */
[C---:B0-----:R-:W-:Y:S01]  /*fa90*/  @P0 IMAD.WIDE.U32 R100, R180.reuse, R100, UR4 ;  /* 0x00000004b4640e25 */ /* 0x041fe2000f8e0064 */
[----:B------:R-:W-:-:S04]  /*faa0*/  IADD3 R180, PT, PT, R180, 0x20, RZ ;  /* 0x00000020b4b47810 */ /* 0x000fc80007ffe0ff */
[----:B------:R0:W-:Y:S03]  /*fab0*/  @P1 STG.E.128 desc[UR6][R100.64], R52 ;  /* 0x0000003464001986 */ /* 0x0001e6000c101d06 */
.L_x_26966:
[----:B------:R-:W-:Y:S05]  /*fac0*/  BSYNC.RECONVERGENT B0 ;  /* 0x0000000000007941 */ /* 0x000fea0003800200 */
.L_x_26965:
[----:B------:R-:W-:Y:S01]  /*fad0*/  ISETP.GE.U32.AND P0, PT, R0, 0xe0, PT ;  /* 0x000000e00000780c */ /* 0x000fe20003f06070 */
[----:B------:R-:W-:Y:S01]  /*fae0*/  BSSY.RECONVERGENT B0, `(.L_x_26971) ;  /* 0x0000090000007945 */ /* 0x000fe20003800200 */
[----:B------:R-:W-:-:S11]  /*faf0*/  LOP3.LUT R9, R9, 0xffffff7f, RZ, 0xc0, !PT ;  /* 0xffffff7f09097812 */ /* 0x000fd600078ec0ff */
[----:B------:R-:W-:Y:S01]  /*fb00*/  @P0 LOP3.LUT R9, R9, 0x80, RZ, 0xfc, !PT ;  /* 0x0000008009090812 */ /* 0x000fe200078efcff */
[----:B------:R-:W-:Y:S06]  /*fb10*/  @!P0 BRA `(.L_x_26972) ;  /* 0x0000000800308947 */ /* 0x000fec0003800000 */
[----:B------:R-:W-:Y:S01]  /*fb20*/  ISETP.NE.U32.AND P0, PT, RZ, UR14, PT ;  /* 0x0000000eff007c0c */ /* 0x000fe2000bf05070 */
[----:B0123--:R-:W0:Y:S03]  /*fb30*/  LDC.64 R100, c[0x0][0x390] ;  /* 0x0000e400ff647b82 */ /* 0x00fe260000000a00 */
        /* <DEDUP_REMOVED lines=26> */
.L_x_26974:
        /* <DEDUP_REMOVED lines=17> */
[----:B------:R-:W-:Y:S02]  /*fdf0*/  HADD2.F32 R52, -RZ, R100.H1_H1 ;  /* 0x30000064ff347230 */ /* 0x000fe40000004100 */
[----:B------:R-:W-:Y:S01]  /*fe00*/  FADD.FTZ R129, R54, R53 ;  /* 0x0000003536817221 */ /* 0x000fe20000010000 */
[----:B------:R-:W-:Y:S02]  /*fe10*/  HADD2.F32 R54, -RZ, R101.H1_H1 ;  /* 0x30000065ff367230 */ /* 0x000fe40000004100 */
[----:B------:R-:W-:Y:S02]  /*fe20*/  HADD2.F32 R55, -RZ, R57.H1_H1 ;  /* 0x30000039ff377230 */ /* 0x000fe40000004100 */
[----:B------:R-:W-:-:S03]  /*fe30*/  HADD2.F32 R53, -RZ, R56.H1_H1 ;  /* 0x30000038ff357230 */ /* 0x000fc60000004100 */
[----:B------:R-:W-:Y:S01]  /*fe40*/  FADD.FTZ R128, R55, R54 ;  /* 0x0000003637807221 */ /* 0x000fe20000010000 */
[----:B------:R-:W-:Y:S01]  /*fe50*/  F2FP.F16.F32.PACK_AB R55, R129, R106 ;  /* 0x0000006a8137723e */ /* 0x000fe200000000ff */
[----:B------:R-:W-:Y:S01]  /*fe60*/  FADD.FTZ R104, R53, R52 ;  /* 0x0000003435687221 */ /* 0x000fe20000010000 */
[----:B------:R-:W-:Y:S02]  /*fe70*/  F2FP.F16.F32.PACK_AB R54, R105, R24 ;  /* 0x000000186936723e */ /* 0x000fe400000000ff */
[----:B------:R-:W-:Y:S02]  /*fe80*/  F2FP.F16.F32.PACK_AB R53, R128, R23 ;  /* 0x000000178035723e */ /* 0x000fe400000000ff */
[----:B------:R-:W-:Y:S01]  /*fe90*/  F2FP.F16.F32.PACK_AB R52, R104, R22 ;  /* 0x000000166834723e */ /* 0x000fe200000000ff */
[----:B------:R-:W-:Y:S06]  /*fea0*/  BRA `(.L_x_26975) ;  /* 0x0000000400307947 */ /* 0x000fec0003800000 */
.L_x_26973:
        /* <DEDUP_REMOVED lines=32> */
.L_x_26976:
[----:B-----5:R-:W-:Y:S02]  /*100b0*/  HADD2.F32 R22, -RZ, R100.H0_H0 ;  /* 0x20000064ff167230 */ /* 0x020fe40000004100 */
[----:B------:R-:W-:Y:S02]  /*100c0*/  HADD2.F32 R52, -RZ, R60.H0_H0 ;  /* 0x2000003cff347230 */ /* 0x000fe40000004100 */
[----:B------:R-:W-:Y:S02]  /*100d0*/  HADD2.F32 R23, -RZ, R100.H1_H1 ;  /* 0x30000064ff177230 */ /* 0x000fe40000004100 */
[----:B------:R-:W-:Y:S02]  /*100e0*/  HADD2.F32 R24, -RZ, R60.H1_H1 ;  /* 0x3000003cff187230 */ /* 0x000fe40000004100 */
[----:B------:R-:W-:Y:S01]  /*100f0*/  FADD.FTZ R22, R52, R22 ;  /* 0x0000001634167221 */ /* 0x000fe20000010000 */
[--C-:B------:R-:W-:Y:S02]  /*10100*/  HADD2.F32 R54, -RZ, R61.reuse.H0_H0 ;  /* 0x2000003dff367230 */ /* 0x100fe40000004100 */
[----:B------:R-:W-:-:S02]  /*10110*/  HADD2.F32 R53, -RZ, R61.H1_H1 ;  /* 0x3000003dff357230 */ /* 0x000fc40000004100 */
[----:B------:R-:W-:Y:S01]  /*10120*/  FADD.FTZ R52, R24, R23 ;  /* 0x0000001718347221 */ /* 0x000fe20000010000 */
[--C-:B------:R-:W-:Y:S02]  /*10130*/  HADD2.F32 R23, -RZ, R101.reuse.H0_H0 ;  /* 0x20000065ff177230 */ /* 0x100fe40000004100 */
[----:B------:R-:W-:Y:S02]  /*10140*/  HADD2.F32 R24, -RZ, R101.H1_H1 ;  /* 0x30000065ff187230 */ /* 0x000fe40000004100 */
[----:B------:R-:W-:Y:S02]  /*10150*/  HADD2.F32 R55, -RZ, R102.H1_H1 ;  /* 0x30000066ff377230 */ /* 0x000fe40000004100 */
[----:B------:R-:W-:Y:S01]  /*10160*/  FADD.FTZ R23, R54, R23 ;  /* 0x0000001736177221 */ /* 0x000fe20000010000 */
[----:B------:R-:W-:Y:S02]  /*10170*/  HADD2.F32 R100, -RZ, R62.H0_H0 ;  /* 0x2000003eff647230 */ /* 0x000fe40000004100 */
[----:B------:R-:W-:Y:S01]  /*10180*/  FADD.FTZ R53, R53, R24 ;  /* 0x0000001835357221 */ /* 0x000fe20000010000 */
[----:B------:R-:W-:-:S02]  /*10190*/  HADD2.F32 R24, -RZ, R102.H0_H0 ;  /* 0x20000066ff187230 */ /* 0x000fc40000004100 */
[----:B------:R-:W-:Y:S02]  /*101a0*/  HADD2.F32 R54, -RZ, R62.H1_H1 ;  /* 0x3000003eff367230 */ /* 0x000fe40000004100 */
[--C-:B------:R-:W-:Y:S02]  /*101b0*/  HADD2.F32 R101, -RZ, R63.reuse.H1_H1 ;  /* 0x3000003fff657230 */ /* 0x100fe40000004100 */
[----:B------:R-:W-:Y:S01]  /*101c0*/  FADD.FTZ R24, R100, R24 ;  /* 0x0000001864187221 */ /* 0x000fe20000010000 */
[----:B------:R-:W-:Y:S02]  /*101d0*/  HADD2.F32 R100, -RZ, R63.H0_H0 ;  /* 0x2000003fff647230 */ /* 0x000fe40000004100 */
[----:B------:R-:W-:Y:S01]  /*101e0*/  FADD.FTZ R55, R54, R55 ;  /* 0x0000003736377221 */ /* 0x000fe20000010000 */
[--C-:B------:R-:W-:Y:S02]  /*101f0*/  HADD2.F32 R54, -RZ, R103.reuse.H0_H0 ;  /* 0x20000067ff367230 */ /* 0x100fe40000004100 */
[----:B------:R-:W-:-:S02]  /*10200*/  HADD2.F32 R103, -RZ, R103.H1_H1 ;  /* 0x30000067ff677230 */ /* 0x000fc40000004100 */
[----:B------:R-:W-:Y:S02]  /*10210*/  HADD2.F32 R102, -RZ, R56.H0_H0 ;  /* 0x20000038ff667230 */ /* 0x000fe40000004100 */
[----:B------:R-:W-:Y:S01]  /*10220*/  FADD.FTZ R100, R100, R54 ;  /* 0x0000003664647221 */ /* 0x000fe20000010000 */
[----:B------:R-:W-:Y:S01]  /*10230*/  FADD.FTZ R54, R101, R103 ;  /* 0x0000006765367221 */ /* 0x000fe20000010000 */
[----:B------:R-:W-:Y:S02]  /*10240*/  HADD2.F32 R101, -RZ, R57.H0_H0 ;  /* 0x20000039ff657230 */ /* 0x000fe40000004100 */
[----:B------:R-:W-:Y:S01]  /*10250*/  FADD.FTZ R22, R102, R22 ;  /* 0x0000001666167221 */ /* 0x000fe20000010000 */
[--C-:B------:R-:W-:Y:S02]  /*10260*/  HADD2.F32 R102, -RZ, R58.reuse.H0_H0 ;  /* 0x2000003aff667230 */ /* 0x100fe40000004100 */
[----:B------:R-:W-:Y:S01]  /*10270*/  FADD.FTZ R23, R101, R23 ;  /* 0x0000001765177221 */ /* 0x000fe20000010000 */
[----:B------:R-:W-:-:S02]  /*10280*/  HADD2.F32 R101, -RZ, R58.H1_H1 ;  /* 0x3000003aff657230 */ /* 0x000fc40000004100 */
[----:B------:R-:W-:-:S03]  /*10290*/  FADD.FTZ R24, R102, R24 ;  /* 0x0000001866187221 */ /* 0x000fc60000010000 */
[----:B------:R-:W-:Y:S01]  /*102a0*/  FADD.FTZ R105, R101, R55 ;  /* 0x0000003765697221 */ /* 0x000fe20000010000 */
[--C-:B------:R-:W-:Y:S02]  /*102b0*/  HADD2.F32 R55, -RZ, R59.reuse.H1_H1 ;  /* 0x3000003bff377230 */ /* 0x100fe40000004100 */
[----:B------:R-:W-:-:S03]  /*102c0*/  HADD2.F32 R101, -RZ, R59.H0_H0 ;  /* 0x2000003bff657230 */ /* 0x000fc60000004100 */
[----:B------:R-:W-:Y:S01]  /*102d0*/  FADD.FTZ R129, R55, R54 ;  /* 0x0000003637817221 */ /* 0x000fe20000010000 */
[----:B------:R-:W-:Y:S02]  /*102e0*/  HADD2.F32 R55, -RZ, R57.H1_H1 ;  /* 0x30000039ff377230 */ /* 0x000fe40000004100 */
[----:B------:R-:W-:Y:S01]  /*102f0*/  FADD.FTZ R106, R101, R100 ;  /* 0x00000064656a7221 */ /* 0x000fe20000010000 */
[----:B------:R-:W-:Y:S02]  /*10300*/  HADD2.F32 R54, -RZ, R56.H1_H1 ;  /* 0x30000038ff367230 */ /* 0x000fe40000004100 */
[----:B------:R-:W-:Y:S02]  /*10310*/  FADD.FTZ R128, R55, R53 ;  /* 0x0000003537807221 */ /* 0x000fe40000010000 */
[----:B------:R-:W-:Y:S01]  /*10320*/  F2FP.F16.F32.PACK_AB R55, R129, R106 ;  /* 0x0000006a8137723e */ /* 0x000fe200000000ff */
[----:B------:R-:W-:Y:S01]  /*10330*/  FADD.FTZ R104, R54, R52 ;  /* 0x0000003436687221 */ /* 0x000fe20000010000 */
[----:B------:R-:W-:-:S02]  /*10340*/  F2FP.F16.F32.PACK_AB R54, R105, R24 ;  /* 0x000000186936723e */ /* 0x000fc400000000ff */
[----:B------:R-:W-:Y:S02]  /*10350*/  F2FP.F16.F32.PACK_AB R53, R128, R23 ;  /* 0x000000178035723e */ /* 0x000fe400000000ff */
[----:B------:R-:W-:-:S07]  /*10360*/  F2FP.F16.F32.PACK_AB R52, R104, R22 ;  /* 0x000000166834723e */ /* 0x000fce00000000ff */
.L_x_26975:
[----:B------:R-:W0:Y:S01]  /*10370*/  @UP0 LDCU.64 UR4, c[0x0][0x3a8] ;  /* 0x00007500ff0407ac */ /* 0x000e220008000a00 */
[----:B------:R-:W-:Y:S02]  /*10380*/  PLOP3.LUT P0, PT, PT, PT, UP0, 0x80, 0x8 ;  /* 0x000000000008781c */ /* 0x000fe40003f0f008 */
[----:B------:R-:W-:-:S11]  /*10390*/  MOV R100, 0x10 ;  /* 0x0000001000647802 */ /* 0x000fd60000000f00 */
[C---:B0-----:R-:W-:Y:S01]  /*103a0*/  @P0 IMAD.WIDE.U32 R100, R180.reuse, R100, UR4 ;  /* 0x00000004b4640e25 */ /* 0x041fe2000f8e0064 */
[----:B------:R-:W-:Y:S02]  /*103b0*/  PLOP3.LUT P0, PT, PT, PT, UP0, 0x80, 0x8 ;  /* 0x000000000008781c */ /* 0x000fe40003f0f008 */
[----:B------:R-:W-:-:S11]  /*103c0*/  IADD3 R180, PT, PT, R180, 0x20, RZ ;  /* 0x00000020b4b47810 */ /* 0x000fd60007ffe0ff */
[----:B------:R0:W-:Y:S02]  /*103d0*/  @P0 STG.E.128 desc[UR6][R100.64], R52 ;  /* 0x0000003464000986 */ /* 0x0001e4000c101d06 */
.L_x_26972:
[----:B------:R-:W-:Y:S05]  /*103e0*/  BSYNC.RECONVERGENT B0 ;  /* 0x0000000000007941 */ /* 0x000fea0003800200 */
.L_x_26971:
        /* <DEDUP_REMOVED lines=33> */
.L_x_26980:
        /* <DEDUP_REMOVED lines=29> */
.L_x_26979:
        /* <DEDUP_REMOVED lines=32> */
.L_x_26982:
        /* <DEDUP_REMOVED lines=44> */
.L_x_26981:
[----:B------:R-:W0:Y:S01]  /*10c90*/  @UP0 LDCU.64 UR4, c[0x0][0x3a8] ;  /* 0x00007500ff0407ac */ /* 0x000e220008000a00 */
[----:B------:R-:W-:Y:S01]  /*10ca0*/  PLOP3.LUT P0, PT, PT, PT, UP0, 0x80, 0x8 ;  /* 0x000000000008781c */ /* 0x000fe20003f0f008 */
[----:B------:R-:W-:-:S12]  /*10cb0*/  HFMA2 R100, -RZ, RZ, 0, 9.5367431640625e-07 ;  /* 0x00000010ff647431 */ /* 0x000fd800000001ff */
[C---:B0-----:R-:W-:Y:S01]  /*10cc0*/  @P0 IMAD.WIDE.U32 R100, R180.reuse, R100, UR4 ;  /* 0x00000004b4640e25 */ /* 0x041fe2000f8e0064 */
[----:B------:R-:W-:Y:S02]  /*10cd0*/  PLOP3.LUT P0, PT, PT, PT, UP0, 0x80, 0x8 ;  /* 0x000000000008781c */ /* 0x000fe40003f0f008 */
[----:B------:R-:W-:-:S11]  /*10ce0*/  IADD3 R180, PT, PT, R180, 0x20, RZ ;  /* 0x00000020b4b47810 */ /* 0x000fd60007ffe0ff */
[----:B------:R0:W-:Y:S02]  /*10cf0*/  @P0 STG.E.128 desc[UR6][R100.64], R52 ;  /* 0x0000003464000986 */ /* 0x0001e4000c101d06 */
.L_x_26978:
[----:B------:R-:W-:Y:S05]  /*10d00*/  BSYNC.RECONVERGENT B0 ;  /* 0x0000000000007941 */ /* 0x000fea0003800200 */
.L_x_26977:
        /* <DEDUP_REMOVED lines=33> */
.L_x_26986:
        /* <DEDUP_REMOVED lines=29> */
.L_x_26985:
        /* <DEDUP_REMOVED lines=32> */
.L_x_26988:
        /* <DEDUP_REMOVED lines=44> */
.L_x_26987:
[----:B------:R-:W0:Y:S01]  /*115b0*/  @UP0 LDCU.64 UR4, c[0x0][0x3a8] ;  /* 0x00007500ff0407ac */ /* 0x000e220008000a00 */
[----:B------:R-:W-:Y:S02]  /*115c0*/  PLOP3.LUT P0, PT, PT, PT, UP0, 0x80, 0x8 ;  /* 0x000000000008781c */ /* 0x000fe40003f0f008 */
[----:B------:R-:W-:-:S11]  /*115d0*/  MOV R100, 0x10 ;  /* 0x0000001000647802 */ /* 0x000fd60000000f00 */
[C---:B0-----:R-:W-:Y:S01]  /*115e0*/  @P0 IMAD.WIDE.U32 R100, R180.reuse, R100, UR4 ;  /* 0x00000004b4640e25 */ /* 0x041fe2000f8e0064 */
[----:B------:R-:W-:Y:S02]  /*115f0*/  PLOP3.LUT P0, PT, PT, PT, UP0, 0x80, 0x8 ;  /* 0x000000000008781c */ /* 0x000fe40003f0f008 */
[----:B------:R-:W-:-:S11]  /*11600*/  IADD3 R180, PT, PT, R180, 0x20, RZ ;  /* 0x00000020b4b47810 */ /* 0x000fd60007ffe0ff */
[----:B------:R0:W-:Y:S02]  /*11610*/  @P0 STG.E.128 desc[UR6][R100.64], R52 ;  /* 0x0000003464000986 */ /* 0x0001e4000c101d06 */
.L_x_26984:
[----:B------:R-:W-:Y:S05]  /*11620*/  BSYNC.RECONVERGENT B0 ;  /* 0x0000000000007941 */ /* 0x000fea0003800200 */
.L_x_26983:
        /* <DEDUP_REMOVED lines=33> */
.L_x_26992:
        /* <DEDUP_REMOVED lines=29> */
.L_x_26991:
        /* <DEDUP_REMOVED lines=32> */
.L_x_26994:
        /* <DEDUP_REMOVED lines=44> */
.L_x_26993:
[----:B------:R-:W0:Y:S01]  /*11ed0*/  @UP0 LDCU.64 UR4, c[0x0][0x3a8] ;  /* 0x00007500ff0407ac */ /* 0x000e220008000a00 */
[----:B------:R-:W-:Y:S01]  /*11ee0*/  PLOP3.LUT P0, PT, PT, PT, UP0, 0x80, 0x8 ;  /* 0x000000000008781c */ /* 0x000fe20003f0f008 */
[----:B------:R-:W-:-:S12]  /*11ef0*/  HFMA2 R100, -RZ, RZ, 0, 9.5367431640625e-07 ;  /* 0x00000010ff647431 */ /* 0x000fd800000001ff */
[----:B0-----:R-:W-:Y:S01]  /*11f00*/  @P0 IMAD.WIDE.U32 R100, R180, R100, UR4 ;  /* 0x00000004b4640e25 */ /* 0x001fe2000f8e0064 */
[----:B------:R-:W-:-:S13]  /*11f10*/  PLOP3.LUT P0, PT, PT, PT, UP0, 0x80, 0x8 ;  /* 0x000000000008781c */ /* 0x000fda0003f0f008 */
[----:B------:R0:W-:Y:S02]  /*11f20*/  @P0 STG.E.128 desc[UR6][R100.64], R52 ;  /* 0x0000003464000986 */ /* 0x0001e4000c101d06 */
.L_x_26990:
[----:B------:R-:W-:Y:S05]  /*11f30*/  BSYNC.RECONVERGENT B0 ;  /* 0x0000000000007941 */ /* 0x000fea0003800200 */
.L_x_26989:
[----:B0123--:R-:W-:Y:S01]  /*11f40*/  FADD.FTZ R100, RZ, R3 ;  /* 0x00000003ff647221 */ /* 0x00ffe20000010000 */
[C---:B------:R-:W-:Y:S01]  /*11f50*/  ISETP.GE.U32.AND P5, PT, R0.reuse, 0x20, PT ;  /* 0x000000200000780c */ /* 0x040fe20003fa6070 */
[----:B------:R-:W0:Y:S01]  /*11f60*/  S2R R244, SR_TID.X ;  /* 0x0000000000f47919 */ /* 0x000e220000002100 */
[----:B------:R-:W-:Y:S01]  /*11f70*/  ISETP.GT.U32.AND P4, PT, R0, 0x3f, PT ;  /* 0x0000003f0000780c */ /* 0x000fe20003f84070 */
        /* <DEDUP_REMOVED lines=287> */
.L_x_27028:
        /* <DEDUP_REMOVED lines=35> */
[----:B------:R-:W-:Y:S01]  /*133a0*/  F2FP.F16.F32.PACK_AB R100, R103, R100 ;  /* 0x000000646764723e */ /* 0x000fe200000000ff */
[----:B------:R-:W-:Y:S01]  /*133b0*/  FADD.FTZ R103, R5, -R181 ;  /* 0x800000b505677221 */ /* 0x000fe20000010000 */
[----:B------:R-:W-:Y:S01]  /*133c0*/  FFMA.FTZ R102, R183, R245, R175 ;  /* 0x000000f5b7667223 */ /* 0x000fe200000100af */
[--C-:B------:R-:W-:Y:S02]  /*133d0*/  FADD.FTZ R245, R35, -R181.reuse ;  /* 0x800000b523f57221 */ /* 0x100fe40000010000 */
[----:B------:R-:W-:Y:S02]  /*133e0*/  FMUL.FTZ R249, R180, R103 ;  /* 0x00000067b4f97220 */ /* 0x000fe40000410000 */
[----:B------:R-:W-:Y:S01]  /*133f0*/  F2FP.F16.F32.PACK_AB R101, R102, R101 ;  /* 0x000000656665723e */ /* 0x000fe200000000ff */
        /* <DEDUP_REMOVED lines=8> */
[----:B------:R-:W-:Y:S01]  /*13480*/  F2FP.F16.F32.PACK_AB R102, R103, R102 ;  /* 0x000000666766723e */ /* 0x000fe200000000ff */
[----:B--2---:R-:W-:Y:S01]  /*13490*/  FFMA.FTZ R103, R251, R244, R178 ;  /* 0x000000f4fb677223 */ /* 0x004fe200000100b2 */
[----:B---3--:R-:W-:-:S05]  /*134a0*/  FFMA.FTZ R244, R252, R245, R179 ;  /* 0x000000f5fcf47223 */ /* 0x008fca00000100b3 */
[----:B------:R-:W-:Y:S02]  /*134b0*/  F2FP.F16.F32.PACK_AB R103, R244, R103 ;  /* 0x00000067f467723e */ /* 0x000fe400000000ff */
        /* <DEDUP_REMOVED lines=16> */
[----:B------:R-:W-:Y:S01]  /*135c0*/  F2FP.F16.F32.PACK_AB R103, R100, R103 ;  /* 0x000000676467723e */ /* 0x000fe200000000ff */
[----:B------:R-:W-:Y:S01]  /*135d0*/  FFMA.FTZ R244, R250, R244, R69 ;  /* 0x000000f4faf47223 */ /* 0x000fe20000010045 */
[----:B------:R-:W-:-:S04]  /*135e0*/  FFMA.FTZ R246, R246, R245, R65 ;  /* 0x000000f5f6f67223 */ /* 0x000fc80000010041 */
[----:B------:R-:W-:Y:S01]  /*135f0*/  F2FP.F16.F32.PACK_AB R102, R244, R102 ;  /* 0x00000066f466723e */ /* 0x000fe200000000ff */
[C---:B0-----:R-:W-:Y:S01]  /*13600*/  IMAD.WIDE.U32 R244, R2.reuse, 0x10, R248 ;  /* 0x0000001002f47825 */ /* 0x041fe200078e00f8 */
[----:B------:R-:W-:-:S03]  /*13610*/  IADD3 R2, PT, PT, R2, 0x20, RZ ;  /* 0x0000002002027810 */ /* 0x000fc60007ffe0ff */
[----:B--2---:R-:W-:Y:S01]  /*13620*/  FFMA.FTZ R183, R183, R251, R67 ;  /* 0x000000fbb7b77223 */ /* 0x004fe20000010043 */
[----:B---3--:R-:W-:-:S04]  /*13630*/  FFMA.FTZ R100, R247, R252, R64 ;  /* 0x000000fcf7647223 */ /* 0x008fc80000010040 */
[----:B------:R-:W-:Y:S02]  /*13640*/  F2FP.F16.F32.PACK_AB R101, R183, R101 ;  /* 0x00000065b765723e */ /* 0x000fe400000000ff */
[----:B------:R-:W-:-:S05]  /*13650*/  F2FP.F16.F32.PACK_AB R100, R246, R100 ;  /* 0x00000064f664723e */ /* 0x000fca00000000ff */
[----:B------:R1:W-:Y:S02]  /*13660*/  STG.E.128 desc[UR6][R244.64], R100 ;  /* 0x00000064f4007986 */ /* 0x0003e4000c101d06 */
.L_x_26997:
[----:B------:R-:W-:Y:S05]  /*13670*/  BSYNC.RECONVERGENT B0 ;  /* 0x0000000000007941 */ /* 0x000fea0003800200 */
.L_x_26996:
        /* <DEDUP_REMOVED lines=20> */
[----:B------:R-:W-:Y:S01]  /*137c0*/  F2FP.F16.F32.PACK_AB R100, R103, R100 ;  /* 0x000000646764723e */ /* 0x000fe200000000ff */
[--C-:B------:R-:W-:Y:S01]  /*137d0*/  FADD.FTZ R103, R8, -R181.reuse ;  /* 0x800000b508677221 */ /* 0x100fe20000010000 */
[----:B------:R-:W-:Y:S01]  /*137e0*/  FADD.FTZ R245, R39, -R181 ;  /* 0x800000b527f57221 */ /* 0x000fe20000010000 */
[----:B------:R-:W-:Y:S01]  /*137f0*/  FFMA.FTZ R102, R183, R244, R187 ;  /* 0x000000f4b7667223 */ /* 0x000fe200000100bb */
[----:B------:R-:W-:Y:S01]  /*13800*/  FADD.FTZ R244, R119, -R181 ;  /* 0x800000b577f47221 */ /* 0x000fe20000010000 */
[----:B------:R-:W-:-:S03]  /*13810*/  FMUL.FTZ R249, R180, R103 ;  /* 0x00000067b4f97220 */ /* 0x000fc60000410000 */
        /* <DEDUP_REMOVED lines=40> */
.L_x_26999:
[----:B------:R-:W-:Y:S05]  /*13aa0*/  BSYNC.RECONVERGENT B0 ;  /* 0x0000000000007941 */ /* 0x000fea0003800200 */
.L_x_26998:
        /* <DEDUP_REMOVED lines=17> */
[----:B---3-5:R-:W-:Y:S01]  /*13bc0*/  FFMA.FTZ R100, R247, R249, R192 ;  /* 0x000000f9f7647223 */ /* 0x028fe200000100c0 */
[----:B--2---:R-:W-:Y:S01]  /*13bd0*/  FFMA.FTZ R103, R246, R103, R193 ;  /* 0x00000067f6677223 */ /* 0x004fe200000100c1 */
        /* <DEDUP_REMOVED lines=47> */
.L_x_27001:
[----:B------:R-:W-:Y:S05]  /*13ed0*/  BSYNC.RECONVERGENT B0 ;  /* 0x0000000000007941 */ /* 0x000fea0003800200 */
.L_x_27000:
        /* <DEDUP_REMOVED lines=17> */
[----:B----45:R-:W-:Y:S01]  /*13ff0*/  FFMA.FTZ R100, R247, R249, R200 ;  /* 0x000000f9f7647223 */ /* 0x030fe200000100c8 */
[----:B--2---:R-:W-:Y:S01]  /*14000*/  FFMA.FTZ R103, R246, R103, R201 ;  /* 0x00000067f6677223 */ /* 0x004fe200000100c9 */
[----:B---3--:R-:W-:-:S04]  /*14010*/  FFMA.FTZ R101, R248, R245, R202 ;  /* 0x000000f5f8657223 */ /* 0x008fc800000100ca */
        /* <DEDUP_REMOVED lines=46> */
.L_x_27003:
[----:B------:R-:W-:Y:S05]  /*14300*/  BSYNC.RECONVERGENT B0 ;  /* 0x0000000000007941 */ /* 0x000fea0003800200 */
.L_x_27002:
        /* <DEDUP_REMOVED lines=59> */
[----:B0-----:R-:W-:-:S04]  /*146c0*/  IMAD.WIDE.U32 R244, R2, 0x10, R248 ;  /* 0x0000001002f47825 */ /* 0x001fc800078e00f8 */
[----:B------:R-:W-:Y:S02]  /*146d0*/  VIADD R2, R2, 0x20 ;  /* 0x0000002002027836 */ /* 0x000fe40000000000 */
[----:B--2---:R-:W-:Y:S01]  /*146e0*/  FFMA.FTZ R183, R183, R251, R99 ;  /* 0x000000fbb7b77223 */ /* 0x004fe20000010063 */
[----:B---3--:R-:W-:-:S04]  /*146f0*/  FFMA.FTZ R100, R247, R252, R96 ;  /* 0x000000fcf7647223 */ /* 0x008fc80000010060 */
[----:B------:R-:W-:Y:S02]  /*14700*/  F2FP.F16.F32.PACK_AB R101, R183, R101 ;  /* 0x00000065b765723e */ /* 0x000fe400000000ff */
[----:B------:R-:W-:-:S05]  /*14710*/  F2FP.F16.F32.PACK_AB R100, R246, R100 ;  /* 0x00000064f664723e */ /* 0x000fca00000000ff */
[----:B------:R0:W-:Y:S02]  /*14720*/  STG.E.128 desc[UR6][R244.64], R100 ;  /* 0x00000064f4007986 */ /* 0x0001e4000c101d06 */
.L_x_27005:
[----:B------:R-:W-:Y:S05]  /*14730*/  BSYNC.RECONVERGENT B0 ;  /* 0x0000000000007941 */ /* 0x000fea0003800200 */
.L_x_27004:
        /* <DEDUP_REMOVED lines=66> */
.L_x_27007:
[----:B------:R-:W-:Y:S05]  /*14b60*/  BSYNC.RECONVERGENT B0 ;  /* 0x0000000000007941 */ /* 0x000fea0003800200 */
.L_x_27006:
        /* <DEDUP_REMOVED lines=66> */
.L_x_27009:
[----:B------:R-:W-:Y:S05]  /*14f90*/  BSYNC.RECONVERGENT B0 ;  /* 0x0000000000007941 */ /* 0x000fea0003800200 */
.L_x_27008:
        /* <DEDUP_REMOVED lines=66> */
.L_x_27011:
[----:B------:R-:W-:Y:S05]  /*153c0*/  BSYNC.RECONVERGENT B0 ;  /* 0x0000000000007941 */ /* 0x000fea0003800200 */
.L_x_27010:
        /* <DEDUP_REMOVED lines=11> */
[----:B------:R-:W-:Y:S01]  /*15480*/  FMUL.FTZ R247, R180, R100 ;  /* 0x00000064b4f77220 */ /* 0x000fe20000410000 */
        /* <DEDUP_REMOVED lines=11> */
[----:B------:R-:W-:Y:S01]  /*15540*/  F2FP.F16.F32.PACK_AB R100, R103, R100 ;  /* 0x000000646764723e */ /* 0x000fe200000000ff */
[--C-:B------:R-:W-:Y:S01]  /*15550*/  FADD.FTZ R103, R30, -R181.reuse ;  /* 0x800000b51e677221 */ /* 0x100fe20000010000 */
[----:B------:R-:W-:Y:S01]  /*15560*/  F2FP.F16.F32.PACK_AB R101, R102, R101 ;  /* 0x000000656665723e */ /* 0x000fe200000000ff */
        /* <DEDUP_REMOVED lines=12> */
[----:B------:R-:W-:Y:S02]  /*15630*/  F2FP.F16.F32.PACK_AB R102, R103, R102 ;  /* 0x000000666766723e */ /* 0x000fe400000000ff */
[----:B------:R-:W2:Y:S04]  /*15640*/  LDL R244, [R1+0xc] ;  /* 0x00000c0001f47983 */ /* 0x000ea80000100800 */
[----:B------:R-:W3:Y:S01]  /*15650*/  LDL R103, [R1+0xb8] ;  /* 0x0000b80001677983 */ /* 0x000ee20000100800 */
[----:B--2---:R-:W-:Y:S01]  /*15660*/  FFMA.FTZ R244, R252, R245, R244 ;  /* 0x000000f5fcf47223 */ /* 0x004fe200000100f4 */
[----:B---3--:R-:W-:-:S02]  /*15670*/  FFMA.FTZ R103, R251, R103, R0 ;  /* 0x00000067fb677223 */ /* 0x008fc40000010000 */
[----:B------:R0:W5:Y:S03]  /*15680*/  LDL.LU R0, [R1+0x2d0] ;  /* 0x0002d00001007983 */ /* 0x0001660000300800 */
[----:B------:R-:W-:Y:S02]  /*15690*/  F2FP.F16.F32.PACK_AB R103, R244, R103 ;  /* 0x00000067f467723e */ /* 0x000fe400000000ff */
        /* <DEDUP_REMOVED lines=16> */
[----:B------:R-:W-:Y:S01]  /*157a0*/  F2FP.F16.F32.PACK_AB R103, R100, R103 ;  /* 0x000000676467723e */ /* 0x000fe200000000ff */
[----:B------:R-:W-:Y:S01]  /*157b0*/  FFMA.FTZ R244, R250, R244, R169 ;  /* 0x000000f4faf47223 */ /* 0x000fe200000100a9 */
[----:B------:R-:W-:-:S04]  /*157c0*/  FFMA.FTZ R246, R246, R245, R165 ;  /* 0x000000f5f6f67223 */ /* 0x000fc800000100a5 */
[----:B------:R-:W-:Y:S01]  /*157d0*/  F2FP.F16.F32.PACK_AB R102, R244, R102 ;  /* 0x00000066f466723e */ /* 0x000fe200000000ff */
[C---:B-1----:R-:W-:Y:S01]  /*157e0*/  IMAD.WIDE.U32 R244, R2.reuse, 0x10, R248 ;  /* 0x0000001002f47825 */ /* 0x042fe200078e00f8 */
[----:B------:R-:W-:-:S03]  /*157f0*/  IADD3 R2, PT, PT, R2, 0x20, RZ ;  /* 0x0000002002027810 */ /* 0x000fc60007ffe0ff */
[----:B--2---:R-:W-:Y:S01]  /*15800*/  FFMA.FTZ R183, R183, R251, R167 ;  /* 0x000000fbb7b77223 */ /* 0x004fe200000100a7 */
[----:B---3--:R-:W-:-:S04]  /*15810*/  FFMA.FTZ R100, R247, R252, R164 ;  /* 0x000000fcf7647223 */ /* 0x008fc800000100a4 */
[----:B------:R-:W-:Y:S02]  /*15820*/  F2FP.F16.F32.PACK_AB R101, R183, R101 ;  /* 0x00000065b765723e */ /* 0x000fe400000000ff */
[----:B------:R-:W-:-:S05]  /*15830*/  F2FP.F16.F32.PACK_AB R100, R246, R100 ;  /* 0x00000064f664723e */ /* 0x000fca00000000ff */
[----:B------:R0:W-:Y:S02]  /*15840*/  STG.E.128 desc[UR6][R244.64], R100 ;  /* 0x00000064f4007986 */ /* 0x0001e4000c101d06 */
.L_x_27013:
[----:B------:R-:W-:Y:S05]  /*15850*/  BSYNC.RECONVERGENT B0 ;  /* 0x0000000000007941 */ /* 0x000fea0003800200 */
.L_x_27012:
        /* <DEDUP_REMOVED lines=46> */
[----:B------:R-:W-:Y:S01]  /*15b40*/  F2FP.F16.F32.PACK_AB R100, R101, R100 ;  /* 0x000000646564723e */ /* 0x000fe200000000ff */
[----:B------:R-:W-:Y:S01]  /*15b50*/  FFMA.FTZ R101, R246, R5, R4 ;  /* 0x00000005f6657223 */ /* 0x000fe20000010004 */
[----:B------:R-:W2:Y:S01]  /*15b60*/  LDL R251, [R1+0x64] ;  /* 0x0000640001fb7983 */ /* 0x000ea20000100800 */
[----:B---3--:R-:W-:Y:S01]  /*15b70*/  FFMA.FTZ R102, R247, R102, R7 ;  /* 0x00000066f7667223 */ /* 0x008fe20000010007 */
[----:B------:R-:W-:-:S02]  /*15b80*/  FFMA.FTZ R103, R248, R103, R6 ;  /* 0x00000067f8677223 */ /* 0x000fc40000010006 */
[----:B------:R-:W3:Y:S01]  /*15b90*/  LDL R5, [R1+0x28] ;  /* 0x0000280001057983 */ /* 0x000ee20000100800 */
[----:B------:R-:W-:-:S03]  /*15ba0*/  F2FP.F16.F32.PACK_AB R101, R180, R101 ;  /* 0x00000065b465723e */ /* 0x000fc600000000ff */
[----:B------:R-:W4:Y:S04]  /*15bb0*/  LDL R4, [R1+0x2c] ;  /* 0x00002c0001047983 */ /* 0x000f280000100800 */
[----:B------:R0:W5:Y:S04]  /*15bc0*/  LDL.LU R7, [R1+0x2e4] ;  /* 0x0002e40001077983 */ /* 0x0001680000300800 */
[----:B------:R0:W5:Y:S04]  /*15bd0*/  LDL.LU R6, [R1+0x2e0] ;  /* 0x0002e00001067983 */ /* 0x0001680000300800 */
[----:B------:R-:W2:Y:S01]  /*15be0*/  LDL R180, [R1+0x48] ;  /* 0x0000480001b47983 */ /* 0x000ea20000100800 */
[----:B------:R-:W-:Y:S01]  /*15bf0*/  F2FP.F16.F32.PACK_AB R102, R103, R102 ;  /* 0x000000666766723e */ /* 0x000fe200000000ff */
[----:B--2---:R-:W-:Y:S01]  /*15c00*/  FFMA.FTZ R103, R250, R181, R180 ;  /* 0x000000b5fa677223 */ /* 0x004fe200000100b4 */
[----:B------:R-:W-:-:S02]  /*15c10*/  FFMA.FTZ R180, R249, R3, R0 ;  /* 0x00000003f9b47223 */ /* 0x000fc40000010000 */
[----:B------:R-:W2:Y:S03]  /*15c20*/  LDL R3, [R1+0x10] ;  /* 0x0000100001037983 */ /* 0x000ea60000100800 */
[----:B------:R-:W-:Y:S01]  /*15c30*/  F2FP.F16.F32.PACK_AB R103, R180, R103 ;  /* 0x00000067b467723e */ /* 0x000fe200000000ff */
        /* <DEDUP_REMOVED lines=14> */
[----:B------:R-:W-:Y:S02]  /*15d20*/  F2FP.F16.F32.PACK_AB R103, R100, R103 ;  /* 0x000000676467723e */ /* 0x000fe400000000ff */
        /* <DEDUP_REMOVED lines=12> */
[----:B------:R-:W-:Y:S02]  /*15df0*/  F2FP.F16.F32.PACK_AB R101, R183, R101 ;  /* 0x00000065b765723e */ /* 0x000fe400000000ff */
[----:B------:R-:W-:Y:S01]  /*15e00*/  F2FP.F16.F32.PACK_AB R100, R181, R100 ;  /* 0x00000064b564723e */ /* 0x000fe200000000ff */
[----:B--2---:R-:W-:-:S05]  /*15e10*/  FFMA.FTZ R102, R247, R102, R245 ;  /* 0x00000066f7667223 */ /* 0x004fca00000100f5 */
[----:B------:R-:W-:Y:S01]  /*15e20*/  F2FP.F16.F32.PACK_AB R102, R180, R102 ;  /* 0x00000066b466723e */ /* 0x000fe200000000ff */
[----:B-1----:R-:W-:-:S05]  /*15e30*/  IMAD.WIDE.U32 R180, R2, 0x10, R250 ;  /* 0x0000001002b47825 */ /* 0x002fca00078e00fa */
[----:B------:R0:W-:Y:S02]  /*15e40*/  STG.E.128 desc[UR6][R180.64], R100 ;  /* 0x00000064b4007986 */ /* 0x0001e4000c101d06 */
.L_x_27015:
[----:B------:R-:W-:Y:S05]  /*15e50*/  BSYNC.RECONVERGENT B0 ;  /* 0x0000000000007941 */ /* 0x000fea0003800200 */
.L_x_27014:
[----:B0123--:R-:W0:Y:S02]  /*15e60*/  LDC.64 R100, c[0x0][0x380] ;  /* 0x0000e000ff647b82 */ /* 0x00fe240000000a00 */
[----:B0-----:R-:W-:-:S04]  /*15e70*/  LEA R182, R100, R182, 0x2 ;  /* 0x000000b664b67211 */ /* 0x001fc800078e10ff */
[----:B------:R-:W-:-:S13]  /*15e80*/  ISETP.GE.AND P0, PT, R182, R101, PT ;  /* 0x00000065b600720c */ /* 0x000fda0003f06270 */
[----:B------:R-:W-:Y:S05]  /*15e90*/  @!P0 BRA `(.L_x_27016) ;  /* 0xffffff6400648947 */ /* 0x000fea000383ffff */
[----:B------:R-:W-:Y:S05]  /*15ea0*/  EXIT ;  /* 0x000000000000794d */ /* 0x000fea0003800000 */
.L_x_26995:
[----:B------:R-:W-:Y:S01]  /*15eb0*/  HFMA2 R102, -RZ, RZ, 0, 5.9604644775390625e-08 ;  /* 0x00000001ff667431 */ /* 0x000fe200000001ff */
[----:B------:R-:W-:Y:S01]  /*15ec0*/  BSSY B0, `(.L_x_27017) ;  /* 0x0000007000007945 */ /* 0x000fe20003800000 */
[----:B------:R-:W-:Y:S02]  /*15ed0*/  MOV R181, R103 ;  /* 0x0000006700b57202 */ /* 0x000fe40000000f00 */
[----:B------:R-:W-:Y:S02]  /*15ee0*/  MOV R101, 0x1f ;  /* 0x0000001f00657802 */ /* 0x000fe40000000f00 */
[----:B------:R-:W-:-:S07]  /*15ef0*/  MOV R100, 0xffffffff ;  /* 0xffffffff00647802 */ /* 0x000fce0000000f00 */
[----:B----45:R-:W-:Y:S05]  /*15f00*/  WARPSYNC.COLLECTIVE R100, `(.L_x_27018) ;  /* 0x0000000064087348 */ /* 0x030fea0003c00000 */
[----:B------:R0:W1:Y:S02]  /*15f10*/  SHFL.BFLY P6, R100, R181, R102, R101 ;  /* 0x0c000066b5647389 */ /* 0x00006400000c0065 */
[----:B01--45:R-:W-:Y:S05]  /*15f20*/  ENDCOLLECTIVE ;  /* 0x000000000000791b */ /* 0x033fea0003800000 */
.L_x_27018:
[----:B------:R-:W-:Y:S05]  /*15f30*/  BSYNC B0 ;  /* 0x0000000000007941 */ /* 0x000fea0003800000 */
.L_x_27017:
[----:B------:R-:W-:Y:S01]  /*15f40*/  FADD.FTZ R103, R103, R100 ;  /* 0x0000006467677221 */ /* 0x000fe20000010000 */
[----:B------:R-:W-:Y:S02]  /*15f50*/  IMAD.MOV.U32 R100, RZ, RZ, -0x1 ;  /* 0xffffffffff647424 */ /* 0x000fe400078e00ff */
[----:B------:R-:W-:Y:S01]  /*15f60*/  HFMA2 R102, -RZ, RZ, 0, 1.1920928955078125e-07 ;  /* 0x00000002ff667431 */ /* 0x000fe200000001ff */
[----:B------:R-:W-:Y:S01]  /*15f70*/  MOV R101, 0x1f ;  /* 0x0000001f00657802 */ /* 0x000fe20000000f00 */
[----:B------:R-:W0:Y:S01]  /*15f80*/  LDC R183, c[0x0][0x400] ;  /* 0x00010000ffb77b82 */ /* 0x000e220000000800 */
[----:B------:R-:W-:-:S07]  /*15f90*/  MOV R181, R103 ;  /* 0x0000006700b57202 */ /* 0x000fce0000000f00 */
[----:B0-----:R-:W-:Y:S05]  /*15fa0*/  WARPSYNC.COLLECTIVE R100, `(.L_x_27019) ;  /* 0x0000000064087348 */ /* 0x001fea0003c00000 */
[----:B------:R1:W2:Y:S02]  /*15fb0*/  SHFL.BFLY P6, R100, R181, R102, R101 ;  /* 0x0c000066b5647389 */ /* 0x0002a400000c0065 */
[----:B012---:R-:W-:Y:S05]  /*15fc0*/  ENDCOLLECTIVE ;  /* 0x000000000000791b */ /* 0x007fea0003800000 */
.L_x_27019:
[----:B------:R-:W-:Y:S02]  /*15fd0*/  HFMA2 R102, -RZ, RZ, 0, 2.384185791015625e-07 ;  /* 0x00000004ff667431 */ /* 0x000fe400000001ff */
[----:B------:R-:W-:Y:S01]  /*15fe0*/  FADD.FTZ R103, R103, R100 ;  /* 0x0000006467677221 */ /* 0x000fe20000010000 */
[----:B------:R-:W-:-:S04]  /*15ff0*/  MOV R100, 0xffffffff ;  /* 0xffffffff00647802 */ /* 0x000fc80000000f00 */
[----:B------:R-:W-:-:S07]  /*16000*/  MOV R181, R103 ;  /* 0x0000006700b57202 */ /* 0x000fce0000000f00 */
[----:B------:R-:W-:Y:S05]  /*16010*/  WARPSYNC.COLLECTIVE R100, `(.L_x_27020) ;  /* 0x0000000064087348 */ /* 0x000fea0003c00000 */
[----:B------:R0:W1:Y:S02]  /*16020*/  SHFL.BFLY P6, R100, R181, R102, R101 ;  /* 0x0c000066b5647389 */ /* 0x00006400000c0065 */
[----:B01----:R-:W-:Y:S05]  /*16030*/  ENDCOLLECTIVE ;  /* 0x000000000000791b */ /* 0x003fea0003800000 */
.L_x_27020:
[----:B------:R-:W-:Y:S02]  /*16040*/  HFMA2 R102, -RZ, RZ, 0, 4.76837158203125e-07 ;  /* 0x00000008ff667431 */ /* 0x000fe400000001ff */
[----:B------:R-:W-:Y:S01]  /*16050*/  FADD.FTZ R103, R103, R100 ;  /* 0x0000006467677221 */ /* 0x000fe20000010000 */
[----:B------:R-:W-:-:S04]  /*16060*/  MOV R100, 0xffffffff ;  /* 0xffffffff00647802 */ /* 0x000fc80000000f00 */
[----:B------:R-:W-:-:S07]  /*16070*/  MOV R181, R103 ;  /* 0x0000006700b57202 */ /* 0x000fce0000000f00 */
[----:B------:R-:W-:Y:S05]  /*16080*/  WARPSYNC.COLLECTIVE R100, `(.L_x_27021) ;  /* 0x0000000064087348 */ /* 0x000fea0003c00000 */
[----:B------:R0:W1:Y:S02]  /*16090*/  SHFL.BFLY P6, R100, R181, R102, R101 ;  /* 0x0c000066b5647389 */ /* 0x00006400000c0065 */
[----:B01----:R-:W-:Y:S05]  /*160a0*/  ENDCOLLECTIVE ;  /* 0x000000000000791b */ /* 0x003fea0003800000 */
.L_x_27021:
[----:B------:R-:W-:Y:S02]  /*160b0*/  HFMA2 R102, -RZ, RZ, 0, 9.5367431640625e-07 ;  /* 0x00000010ff667431 */ /* 0x000fe400000001ff */
[----:B------:R-:W-:Y:S01]  /*160c0*/  FADD.FTZ R103, R103, R100 ;  /* 0x0000006467677221 */ /* 0x000fe20000010000 */
[----:B------:R-:W-:-:S04]  /*160d0*/  MOV R100, 0xffffffff ;  /* 0xffffffff00647802 */ /* 0x000fc80000000f00 */
[----:B------:R-:W-:-:S07]  /*160e0*/  MOV R181, R103 ;  /* 0x0000006700b57202 */ /* 0x000fce0000000f00 */
[----:B------:R-:W-:Y:S05]  /*160f0*/  WARPSYNC.COLLECTIVE R100, `(.L_x_27022) ;  /* 0x0000000064087348 */ /* 0x000fea0003c00000 */
[----:B------:R0:W1:Y:S02]  /*16100*/  SHFL.BFLY P6, R100, R181, R102, R101 ;  /* 0x0c000066b5647389 */ /* 0x00006400000c0065 */
[----:B01----:R-:W-:Y:S05]  /*16110*/  ENDCOLLECTIVE ;  /* 0x000000000000791b */ /* 0x003fea0003800000 */
.L_x_27022:
        /* <DEDUP_REMOVED lines=168> */
[----:B------:R-:W-:Y:S01]  /*16ba0*/  IMAD.MOV.U32 R100, RZ, RZ, -0x1 ;  /* 0xffffffffff647424 */ /* 0x000fe200078e00ff */
[----:B------:R-:W-:-:S03]  /*16bb0*/  MOV R101, 0x1f ;  /* 0x0000001f00657802 */ /* 0x000fc60000000f00 */
[----:B------:R-:W-:-:S07]  /*16bc0*/  MOV R181, R180 ;  /* 0x000000b400b57202 */ /* 0x000fce0000000f00 */
[----:B------:R-:W-:Y:S05]  /*16bd0*/  WARPSYNC.COLLECTIVE R100, `(.L_x_27023) ;  /* 0x0000000064087348 */ /* 0x000fea0003c00000 */
[----:B------:R0:W1:Y:S02]  /*16be0*/  SHFL.BFLY P6, R100, R181, R102, R101 ;  /* 0x0c000066b5647389 */ /* 0x00006400000c0065 */
[----:B01----:R-:W-:Y:S05]  /*16bf0*/  ENDCOLLECTIVE ;  /* 0x000000000000791b */ /* 0x003fea0003800000 */
.L_x_27023:
[----:B------:R-:W-:Y:S02]  /*16c00*/  HFMA2 R102, -RZ, RZ, 0, 1.1920928955078125e-07 ;  /* 0x00000002ff667431 */ /* 0x000fe400000001ff */
[----:B------:R-:W-:Y:S01]  /*16c10*/  FADD.FTZ R180, R180, R100 ;  /* 0x00000064b4b47221 */ /* 0x000fe20000010000 */
[----:B------:R-:W-:-:S04]  /*16c20*/  MOV R100, 0xffffffff ;  /* 0xffffffff00647802 */ /* 0x000fc80000000f00 */
[----:B------:R-:W-:-:S07]  /*16c30*/  MOV R181, R180 ;  /* 0x000000b400b57202 */ /* 0x000fce0000000f00 */
[----:B------:R-:W-:Y:S05]  /*16c40*/  WARPSYNC.COLLECTIVE R100, `(.L_x_27024) ;  /* 0x0000000064087348 */ /* 0x000fea0003c00000 */
[----:B------:R0:W1:Y:S02]  /*16c50*/  SHFL.BFLY P6, R100, R181, R102, R101 ;  /* 0x0c000066b5647389 */ /* 0x00006400000c0065 */
[----:B01----:R-:W-:Y:S05]  /*16c60*/  ENDCOLLECTIVE ;  /* 0x000000000000791b */ /* 0x003fea0003800000 */
.L_x_27024:
[----:B------:R-:W-:Y:S02]  /*16c70*/  HFMA2 R102, -RZ, RZ, 0, 2.384185791015625e-07 ;  /* 0x00000004ff667431 */ /* 0x000fe400000001ff */
[----:B------:R-:W-:Y:S01]  /*16c80*/  FADD.FTZ R180, R180, R100 ;  /* 0x00000064b4b47221 */ /* 0x000fe20000010000 */
[----:B------:R-:W-:-:S04]  /*16c90*/  MOV R100, 0xffffffff ;  /* 0xffffffff00647802 */ /* 0x000fc80000000f00 */
[----:B------:R-:W-:-:S07]  /*16ca0*/  MOV R181, R180 ;  /* 0x000000b400b57202 */ /* 0x000fce0000000f00 */
[----:B------:R-:W-:Y:S05]  /*16cb0*/  WARPSYNC.COLLECTIVE R100, `(.L_x_27025) ;  /* 0x0000000064087348 */ /* 0x000fea0003c00000 */
[----:B------:R0:W1:Y:S02]  /*16cc0*/  SHFL.BFLY P6, R100, R181, R102, R101 ;  /* 0x0c000066b5647389 */ /* 0x00006400000c0065 */
[----:B01----:R-:W-:Y:S05]  /*16cd0*/  ENDCOLLECTIVE ;  /* 0x000000000000791b */ /* 0x003fea0003800000 */
.L_x_27025:
[----:B------:R-:W-:Y:S02]  /*16ce0*/  HFMA2 R102, -RZ, RZ, 0, 4.76837158203125e-07 ;  /* 0x00000008ff667431 */ /* 0x000fe400000001ff */
[----:B------:R-:W-:Y:S01]  /*16cf0*/  FADD.FTZ R180, R180, R100 ;  /* 0x00000064b4b47221 */ /* 0x000fe20000010000 */
[----:B------:R-:W-:-:S04]  /*16d00*/  MOV R100, 0xffffffff ;  /* 0xffffffff00647802 */ /* 0x000fc80000000f00 */
[----:B------:R-:W-:-:S07]  /*16d10*/  MOV R181, R180 ;  /* 0x000000b400b57202 */ /* 0x000fce0000000f00 */
[----:B------:R-:W-:Y:S05]  /*16d20*/  WARPSYNC.COLLECTIVE R100, `(.L_x_27026) ;  /* 0x0000000064087348 */ /* 0x000fea0003c00000 */
[----:B------:R0:W1:Y:S02]  /*16d30*/  SHFL.BFLY P6, R100, R181, R102, R101 ;  /* 0x0c000066b5647389 */ /* 0x00006400000c0065 */
[----:B01----:R-:W-:Y:S05]  /*16d40*/  ENDCOLLECTIVE ;  /* 0x000000000000791b */ /* 0x003fea0003800000 */
.L_x_27026:
[----:B------:R-:W-:Y:S02]  /*16d50*/  HFMA2 R102, -RZ, RZ, 0, 9.5367431640625e-07 ;  /* 0x00000010ff667431 */ /* 0x000fe400000001ff */
[----:B------:R-:W-:Y:S01]  /*16d60*/  FADD.FTZ R180, R180, R100 ;  /* 0x00000064b4b47221 */ /* 0x000fe20000010000 */
[----:B------:R-:W-:-:S04]  /*16d70*/  MOV R100, 0xffffffff ;  /* 0xffffffff00647802 */ /* 0x000fc80000000f00 */
[----:B------:R-:W-:-:S07]  /*16d80*/  MOV R181, R180 ;  /* 0x000000b400b57202 */ /* 0x000fce0000000f00 */
[----:B------:R-:W-:Y:S05]  /*16d90*/  WARPSYNC.COLLECTIVE R100, `(.L_x_27027) ;  /* 0x0000000064087348 */ /* 0x000fea0003c00000 */
[----:B------:R0:W1:Y:S02]  /*16da0*/  SHFL.BFLY P6, R100, R181, R102, R101 ;  /* 0x0c000066b5647389 */ /* 0x00006400000c0065 */
[----:B01----:R-:W-:Y:S05]  /*16db0*/  ENDCOLLECTIVE ;  /* 0x000000000000791b */ /* 0x003fea0003800000 */
.L_x_27027:
[----:B------:R-:W-:Y:S05]  /*16dc0*/  BRA `(.L_x_27028) ;  /* 0xffffffc000e87947 */ /* 0x000fea000383ffff */
.L_x_27029:
        /* <DEDUP_REMOVED lines=11> */
.L_x_54468:


//--------------------- .text._ZN10layer_norm31ln_parallel_residual_fwd_kernelINS_13Kernel_traitsIf6__halfS2_S2_fjLj2560ELj1ELj4ELj1ELj16ENS_18Kernel_traits_baseILj2560EfS2_S2_S2_fjLj128EEEEELb0ELb0ELb1EEEvNS_9FwdParamsE --------------------------
	.section	.text._ZN10layer_norm31ln_parallel_residual_fwd_kernelINS_13Kernel_traitsIf6__halfS2_S2_fjLj2560ELj1ELj4ELj1ELj16ENS_18Kernel_traits_baseILj2560EfS2_S2_S2_fjLj128EEEEELb0ELb0ELb1EEEvNS_9FwdParamsE,"ax",@progbits
	.align	128
        .global         _ZN10layer_norm31ln_parallel_residual_fwd_kernelINS_13Kernel_traitsIf6__halfS2_S2_fjLj2560ELj1ELj4ELj1ELj16ENS_18Kernel_traits_baseILj2560EfS2_S2_S2_fjLj128EEEEELb0ELb0ELb1EEEvNS_9FwdParamsE
        .type           _ZN10layer_norm31ln_parallel_residual_fwd_kernelINS_13Kernel_traitsIf6__halfS2_S2_fjLj2560ELj1ELj4ELj1ELj16ENS_18Kernel_traits_baseILj2560EfS2_S2_S2_fjLj128EEEEELb0ELb0ELb1EEEvNS_9FwdParamsE,@function
        .size           _ZN10layer_norm31ln_parallel_residual_fwd_kernelINS_13Kernel_traitsIf6__halfS2_S2_fjLj2560ELj1ELj4ELj1ELj16ENS_18Kernel_traits_baseILj2560EfS2_S2_S2_fjLj128EEEEELb0ELb0ELb1EEEvNS_9FwdParamsE,(.L_x_54469 - _ZN10layer_norm31ln_parallel_residual_fwd_kernelINS_13Kernel_traitsIf6__halfS2_S2_fjLj2560ELj1ELj4ELj1ELj16ENS_18Kernel_traits_baseILj2560EfS2_S2_S2_fjLj128EEEEELb0ELb0ELb1EEEvNS_9FwdParamsE)
        .other          _ZN10layer_norm31ln_parallel_residual_fwd_kernelINS_13Kernel_traitsIf6__halfS2_S2_fjLj2560ELj1ELj4ELj1ELj16ENS_18Kernel_traits_baseILj2560EfS2_S2_S2_fjLj128EEEEELb0ELb0ELb1EEEvNS_9FwdParamsE,@"STO_CUDA_ENTRY STV_DEFAULT"
_ZN10layer_norm31ln_parallel_residual_fwd_kernelINS_13Kernel_traitsIf6__halfS2_S2_fjLj2560ELj1ELj4ELj1ELj16ENS_18Kernel_traits_baseILj2560EfS2_S2_S2_fjLj128EEEEELb0ELb0ELb1EEEvNS_9FwdParamsE:
.text._ZN10layer_norm31ln_parallel_residual_fwd_kernelINS_13Kernel_traitsIf6__halfS2_S2_fjLj2560ELj1ELj4ELj1ELj16ENS_18Kernel_traits_baseILj2560EfS2_S2_S2_fjLj128EEEEELb0ELb0ELb1EEEvNS_9FwdParamsE:
        /* <DEDUP_REMOVED lines=232> */
.L_x_27031:
        /* <DEDUP_REMOVED lines=120> */
.L_x_27030:
        /* <DEDUP_REMOVED lines=186> */
.L_x_27033:
        /* <DEDUP_REMOVED lines=199> */
.L_x_27032:
        /* <DEDUP_REMOVED lines=15> */
.L_x_27075:
        /* <DEDUP_REMOVED lines=20> */
[----:B-----5:R-:W-:Y:S02]  /*3040*/  HADD2.F32 R0, -RZ, R4.H0_H0 ;  /* 0x20000004ff007230 */ /* 0x020fe40000004100 */
[--C-:B------:R-:W-:Y:S02]  /*3050*/  HADD2.F32 R2, -RZ, R40.reuse.H0_H0 ;  /* 0x20000028ff027230 */ /* 0x100fe40000004100 */
[----:B------:R-:W-:Y:S02]  /*3060*/  HADD2.F32 R8, -RZ, R40.H1_H1 ;  /* 0x30000028ff087230 */ /* 0x000fe40000004100 */
[----:B------:R-:W-:Y:S02]  /*3070*/  HADD2.F32 R10, -RZ, R41.H1_H1 ;  /* 0x30000029ff0a7230 */ /* 0x000fe40000004100 */
[----:B------:R-:W-:Y:S01]  /*3080*/  FADD.FTZ R9, R0, R2 ;  /* 0x0000000200097221 */ /* 0x000fe20000010000 */
[----:B------:R-:W-:Y:S02]  /*3090*/  HADD2.F32 R0, -RZ, R4.H1_H1 ;  /* 0x30000004ff007230 */ /* 0x000fe40000004100 */
[----:B------:R-:W-:-:S02]  /*30a0*/  HADD2.F32 R2, -RZ, R5.H0_H0 ;  /* 0x20000005ff027230 */ /* 0x000fc40000004100 */
[----:B------:R-:W-:Y:S02]  /*30b0*/  HADD2.F32 R4, -RZ, R41.H0_H0 ;  /* 0x20000029ff047230 */ /* 0x000fe40000004100 */
[----:B------:R-:W-:-:S03]  /*30c0*/  FADD.FTZ R0, R0, R8 ;  /* 0x0000000800007221 */ /* 0x000fc60000010000 */
[----:B------:R-:W-:Y:S01]  /*30d0*/  FADD.FTZ R8, R2, R4 ;  /* 0x0000000402087221 */ /* 0x000fe20000010000 */
[----:B------:R-:W-:Y:S02]  /*30e0*/  HADD2.F32 R2, -RZ, R5.H1_H1 ;  /* 0x30000005ff027230 */ /* 0x000fe40000004100 */
[----:B------:R-:W-:Y:S02]  /*30f0*/  HADD2.F32 R4, -RZ, R6.H0_H0 ;  /* 0x20000006ff047230 */ /* 0x000fe40000004100 */
[--C-:B------:R-:W-:Y:S02]  /*3100*/  HADD2.F32 R5, -RZ, R42.reuse.H0_H0 ;  /* 0x2000002aff057230 */ /* 0x100fe40000004100 */
[----:B------:R-:W-:Y:S01]  /*3110*/  FADD.FTZ R2, R2, R10 ;  /* 0x0000000a02027221 */ /* 0x000fe20000010000 */
[----:B------:R-:W-:Y:S02]  /*3120*/  HADD2.F32 R10, -RZ, R42.H1_H1 ;  /* 0x3000002aff0a7230 */ /* 0x000fe40000004100 */
[----:B------:R-:W-:Y:S01]  /*3130*/  FADD.FTZ R4, R4, R5 ;  /* 0x0000000504047221 */ /* 0x000fe20000010000 */
[----:B------:R-:W-:-:S02]  /*3140*/  HADD2.F32 R5, -RZ, R6.H1_H1 ;  /* 0x30000006ff057230 */ /* 0x000fc40000004100 */
[----:B------:R-:W-:-:S03]  /*3150*/  HADD2.F32 R6, -RZ, R36.H0_H0 ;  /* 0x20000024ff067230 */ /* 0x000fc60000004100 */
[----:B------:R-:W-:Y:S02]  /*3160*/  FADD.FTZ R5, R5, R10 ;  /* 0x0000000a05057221 */ /* 0x000fe40000010000 */
[----:B------:R-:W-:Y:S01]  /*3170*/  FADD.FTZ R222, R9, R6 ;  /* 0x0000000609de7221 */ /* 0x000fe20000010000 */
[--C-:B------:R-:W-:Y:S02]  /*3180*/  HADD2.F32 R6, -RZ, R37.reuse.H1_H1 ;  /* 0x30000025ff067230 */ /* 0x100fe40000004100 */
[----:B------:R-:W-:-:S03]  /*3190*/  HADD2.F32 R9, -RZ, R37.H0_H0 ;  /* 0x20000025ff097230 */ /* 0x000fc60000004100 */
[----:B------:R-:W-:Y:S01]  /*31a0*/  FADD.FTZ R224, R2, R6 ;  /* 0x0000000602e07221 */ /* 0x000fe20000010000 */
[--C-:B------:R-:W-:Y:S02]  /*31b0*/  HADD2.F32 R6, -RZ, R38.reuse.H0_H0 ;  /* 0x20000026ff067230 */ /* 0x100fe40000004100 */
[----:B------:R-:W-:Y:S01]  /*31c0*/  FADD.FTZ R223, R8, R9 ;  /* 0x0000000908df7221 */ /* 0x000fe20000010000 */
[----:B------:R-:W-:Y:S02]  /*31d0*/  HADD2.F32 R2, -RZ, R7.H0_H0 ;  /* 0x20000007ff027230 */ /* 0x000fe40000004100 */
[----:B------:R-:W-:Y:S02]  /*31e0*/  HADD2.F32 R8, -RZ, R43.H0_H0 ;  /* 0x2000002bff087230 */ /* 0x000fe40000004100 */
[----:B------:R-:W-:Y:S01]  /*31f0*/  FADD.FTZ R218, R4, R6 ;  /* 0x0000000604da7221 */ /* 0x000fe20000010000 */
[----:B------:R-:W-:Y:S01]  /*3200*/  HADD2.F32 R6, -RZ, R38.H1_H1 ;  /* 0x30000026ff067230 */ /* 0x000fe20000004100 */
[----:B------:R-:W-:Y:S01]  /*3210*/  F2FP.F16.F32.PACK_AB R33, R224, R223 ;  /* 0x000000dfe021723e */ /* 0x000fe200000000ff */
[----:B------:R-:W-:-:S02]  /*3220*/  HADD2.F32 R4, -RZ, R7.H1_H1 ;  /* 0x30000007ff047230 */ /* 0x000fc40000004100 */
[----:B------:R-:W-:Y:S01]  /*3230*/  FADD.FTZ R2, R2, R8 ;  /* 0x0000000802027221 */ /* 0x000fe20000010000 */
[----:B------:R-:W-:Y:S02]  /*3240*/  HADD2.F32 R7, -RZ, R43.H1_H1 ;  /* 0x3000002bff077230 */ /* 0x000fe40000004100 */
[----:B------:R-:W-:Y:S01]  /*3250*/  FADD.FTZ R219, R5, R6 ;  /* 0x0000000605db7221 */ /* 0x000fe20000010000 */
[--C-:B------:R-:W-:Y:S02]  /*3260*/  HADD2.F32 R6, -RZ, R39.reuse.H0_H0 ;  /* 0x20000027ff067230 */ /* 0x100fe40000004100 */
[----:B------:R-:W-:Y:S02]  /*3270*/  HADD2.F32 R5, -RZ, R39.H1_H1 ;  /* 0x30000027ff057230 */ /* 0x000fe40000004100 */
[----:B------:R-:W-:Y:S01]  /*3280*/  FADD.FTZ R4, R4, R7 ;  /* 0x0000000704047221 */ /* 0x000fe20000010000 */
[----:B------:R-:W-:Y:S01]  /*3290*/  F2FP.F16.F32.PACK_AB R34, R219, R218 ;  /* 0x000000dadb22723e */ /* 0x000fe200000000ff */
[----:B------:R-:W-:Y:S01]  /*32a0*/  FADD.FTZ R220, R2, R6 ;  /* 0x0000000602dc7221 */ /* 0x000fe20000010000 */
[----:B------:R-:W-:-:S02]  /*32b0*/  HADD2.F32 R2, -RZ, R36.H1_H1 ;  /* 0x30000024ff027230 */ /* 0x000fc40000004100 */
[----:B------:R-:W-:-:S03]  /*32c0*/  FADD.FTZ R221, R4, R5 ;  /* 0x0000000504dd7221 */ /* 0x000fc60000010000 */
[----:B------:R-:W-:Y:S02]  /*32d0*/  FADD.FTZ R225, R0, R2 ;  /* 0x0000000200e17221 */ /* 0x000fe40000010000 */
[----:B------:R-:W-:-:S03]  /*32e0*/  F2FP.F16.F32.PACK_AB R35, R221, R220 ;  /* 0x000000dcdd23723e */ /* 0x000fc600000000ff */
[----:B------:R-:W-:Y:S01]  /*32f0*/  F2FP.F16.F32.PACK_AB R32, R225, R222 ;  /* 0x000000dee120723e */ /* 0x000fe200000000ff */
[----:B------:R-:W-:Y:S06]  /*3300*/  BRA `(.L_x_27036) ;  /* 0x00000004000c7947 */ /* 0x000fec0003800000 */
.L_x_27035:
[----:B-----5:R-:W-:Y:S02]  /*3310*/  HADD2.F32 R0, -RZ, R4.H0_H0 ;  /* 0x20000004ff007230 */ /* 0x020fe40000004100 */
[----:B------:R-:W-:Y:S02]  /*3320*/  HADD2.F32 R2, -RZ, R40.H0_H0 ;  /* 0x20000028ff027230 */ /* 0x000fe40000004100 */
[----:B------:R-:W-:-:S03]  /*3330*/  HADD2.F32 R8, -RZ, R41.H0_H0 ;  /* 0x20000029ff087230 */ /* 0x000fc60000004100 */
[----:B------:R-:W-:Y:S01]  /*3340*/  FADD.FTZ R222, R0, R2 ;  /* 0x0000000200de7221 */ /* 0x000fe20000010000 */
[--C-:B------:R-:W-:Y:S02]  /*3350*/  HADD2.F32 R0, -RZ, R5.reuse.H0_H0 ;  /* 0x20000005ff007230 */ /* 0x100fe40000004100 */
[----:B------:R-:W-:Y:S02]  /*3360*/  HADD2.F32 R2, -RZ, R5.H1_H1 ;  /* 0x30000005ff027230 */ /* 0x000fe40000004100 */
[----:B------:R-:W-:Y:S02]  /*3370*/  HADD2.F32 R5, -RZ, R41.H1_H1 ;  /* 0x30000029ff057230 */ /* 0x000fe40000004100 */
[----:B------:R-:W-:Y:S01]  /*3380*/  FADD.FTZ R223, R0, R8 ;  /* 0x0000000800df7221 */ /* 0x000fe20000010000 */
[--C-:B------:R-:W-:Y:S02]  /*3390*/  HADD2.F32 R0, -RZ, R6.reuse.H0_H0 ;  /* 0x20000006ff007230 */ /* 0x100fe40000004100 */
[----:B------:R-:W-:Y:S01]  /*33a0*/  FADD.FTZ R224, R2, R5 ;  /* 0x0000000502e07221 */ /* 0x000fe20000010000 */
[----:B------:R-:W-:-:S02]  /*33b0*/  HADD2.F32 R2, -RZ, R6.H1_H1 ;  /* 0x30000006ff027230 */ /* 0x000fc40000004100 */
[--C-:B------:R-:W-:Y:S02]  /*33c0*/  HADD2.F32 R6, -RZ, R42.reuse.H0_H0 ;  /* 0x2000002aff067230 */ /* 0x100fe40000004100 */
[----:B------:R-:W-:Y:S01]  /*33d0*/  HADD2.F32 R5, -RZ, R42.H1_H1 ;  /* 0x3000002aff057230 */ /* 0x000fe20000004100 */
[----:B------:R-:W-:Y:S02]  /*33e0*/  F2FP.F16.F32.PACK_AB R33, R224, R223 ;  /* 0x000000dfe021723e */ /* 0x000fe400000000ff */
[----:B------:R-:W-:Y:S01]  /*33f0*/  FADD.FTZ R218, R0, R6 ;  /* 0x0000000600da7221 */ /* 0x000fe20000010000 */
[--C-:B------:R-:W-:Y:S02]  /*3400*/  HADD2.F32 R0, -RZ, R7.reuse.H1_H1 ;  /* 0x30000007ff007230 */ /* 0x100fe40000004100 */
[----:B------:R-:W-:Y:S01]  /*3410*/  FADD.FTZ R219, R2, R5 ;  /* 0x0000000502db7221 */ /* 0x000fe20000010000 */
[----:B------:R-:W-:Y:S02]  /*3420*/  HADD2.F32 R2, -RZ, R7.H0_H0 ;  /* 0x20000007ff027230 */ /* 0x000fe40000004100 */
[----:B------:R-:W-:-:S02]  /*3430*/  HADD2.F32 R6, -RZ, R43.H0_H0 ;  /* 0x2000002bff067230 */ /* 0x000fc40000004100 */
[----:B------:R-:W-:Y:S01]  /*3440*/  HADD2.F32 R5, -RZ, R43.H1_H1 ;  /* 0x3000002bff057230 */ /* 0x000fe20000004100 */
[----:B------:R-:W-:Y:S02]  /*3450*/  F2FP.F16.F32.PACK_AB R34, R219, R218 ;  /* 0x000000dadb22723e */ /* 0x000fe400000000ff */
[----:B------:R-:W-:Y:S01]  /*3460*/  FADD.FTZ R220, R2, R6 ;  /* 0x0000000602dc7221 */ /* 0x000fe20000010000 */
[----:B------:R-:W-:Y:S02]  /*3470*/  HADD2.F32 R2, -RZ, R40.H1_H1 ;  /* 0x30000028ff027230 */ /* 0x000fe40000004100 */
[----:B------:R-:W-:Y:S01]  /*3480*/  FADD.FTZ R221, R0, R5 ;  /* 0x0000000500dd7221 */ /* 0x000fe20000010000 */
[----:B------:R-:W-:-:S04]  /*3490*/  HADD2.F32 R0, -RZ, R4.H1_H1 ;  /* 0x30000004ff007230 */ /* 0x000fc80000004100 */
[----:B------:R-:W-:Y:S01]  /*34a0*/  F2FP.F16.F32.PACK_AB R35, R221, R220 ;  /* 0x000000dcdd23723e */ /* 0x000fe200000000ff */
[----:B------:R-:W-:-:S05]  /*34b0*/  FADD.FTZ R225, R0, R2 ;  /* 0x0000000200e17221 */ /* 0x000fca0000010000 */
[----:B------:R-:W-:Y:S01]  /*34c0*/  F2FP.F16.F32.PACK_AB R32, R225, R222 ;  /* 0x000000dee120723e */ /* 0x000fe200000000ff */
[----:B------:R-:W-:Y:S06]  /*34d0*/  BRA `(.L_x_27036) ;  /* 0x0000000000987947 */ /* 0x000fec0003800000 */
.L_x_27034:
[----:B------:R-:W-:Y:S05]  /*34e0*/  @!P2 BRA `(.L_x_27037) ;  /* 0x000000000074a947 */ /* 0x000fea0003800000 */
        /* <DEDUP_REMOVED lines=29> */
.L_x_27037:
        /* <DEDUP_REMOVED lines=8> */
.L_x_27036:
        /* <DEDUP_REMOVED lines=27> */
.L_x_27039:
        /* <DEDUP_REMOVED lines=8> */
[--C-:B------:R-:W-:Y:S02]  /*3970*/  HADD2.F32 R0, -RZ, R6.reuse.H1_H1 ;  /* 0x30000006ff007230 */ /* 0x100fe40000004100 */
[----:B------:R-:W-:Y:S01]  /*3980*/  FADD.FTZ R215, R5, R2 ;  /* 0x0000000205d77221 */ /* 0x000fe20000010000 */
[----:B------:R-:W-:-:S02]  /*3990*/  HADD2.F32 R2, -RZ, R6.H0_H0 ;  /* 0x20000006ff027230 */ /* 0x000fc40000004100 */
        /* <DEDUP_REMOVED lines=18> */
.L_x_27038:
[----:B------:R-:W-:-:S04]  /*3ac0*/  UISETP.NE.U32.AND UP1, UPT, UR10, URZ, UPT ;  /* 0x000000ff0a00728c */ /* 0x000fc8000bf25070 */
[----:B------:R-:W-:-:S09]  /*3ad0*/  UISETP.NE.AND.EX UP1, UPT, UR11, URZ, UPT, UP1 ;  /* 0x000000ff0b00728c */ /* 0x000fd2000bf25310 */
[----:B------:R-:W-:Y:S05]  /*3ae0*/  BRA.U UP1, `(.L_x_27041) ;  /* 0x0000000101747547 */ /* 0x000fea000b800000 */
        /* <DEDUP_REMOVED lines=29> */
.L_x_27041:
[----:B-----5:R-:W-:Y:S02]  /*3cc0*/  HADD2.F32 R2, -RZ, R4.H0_H0 ;  /* 0x20000004ff027230 */ /* 0x020fe40000004100 */
[--C-:B------:R-:W-:Y:S02]  /*3cd0*/  HADD2.F32 R0, -RZ, R40.reuse.H0_H0 ;  /* 0x20000028ff007230 */ /* 0x100fe40000004100 */
        /* <DEDUP_REMOVED lines=15> */
[----:B------:R-:W-:-:S03]  /*3dd0*/  HADD2.F32 R6, -RZ, R36.H0_H0 ;  /* 0x20000024ff067230 */ /* 0x000fc60000004100 */
[----:B------:R-:W-:Y:S02]  /*3de0*/  FADD.FTZ R5, R10, R5 ;  /* 0x000000050a057221 */ /* 0x000fe40000010000 */
[----:B------:R-:W-:Y:S01]  /*3df0*/  FADD.FTZ R212, R6, R2 ;  /* 0x0000000206d47221 */ /* 0x000fe20000010000 */
[--C-:B------:R-:W-:Y:S02]  /*3e00*/  HADD2.F32 R6, -RZ, R37.reuse.H0_H0 ;  /* 0x20000025ff067230 */ /* 0x100fe40000004100 */
[----:B------:R-:W-:-:S03]  /*3e10*/  HADD2.F32 R2, -RZ, R37.H1_H1 ;  /* 0x30000025ff027230 */ /* 0x000fc60000004100 */
        /* <DEDUP_REMOVED lines=21> */
[----:B------:R-:W-:-:S07]  /*3f70*/  F2FP.F16.F32.PACK_AB R32, R213, R212 ;  /* 0x000000d4d520723e */ /* 0x000fce00000000ff */
.L_x_27040:
        /* <DEDUP_REMOVED lines=23> */
.L_x_27043:
        /* <DEDUP_REMOVED lines=15> */
[--C-:B------:R-:W-:Y:S02]  /*41e0*/  HADD2.F32 R0, -RZ, R7.reuse.H0_H0 ;  /* 0x20000007ff007230 */ /* 0x100fe40000004100 */
[----:B------:R-:W-:Y:S01]  /*41f0*/  FADD.FTZ R188, R5, R2 ;  /* 0x0000000205bc7221 */ /* 0x000fe20000010000 */
[----:B------:R-:W-:Y:S02]  /*4200*/  HADD2.F32 R2, -RZ, R7.H1_H1 ;  /* 0x30000007ff027230 */ /* 0x000fe40000004100 */
        /* <DEDUP_REMOVED lines=11> */
.L_x_27042:
        /* <DEDUP_REMOVED lines=30> */
.L_x_27045:
        /* <DEDUP_REMOVED lines=8> */
[----:B------:R-:W-:Y:S01]  /*4520*/  FADD.FTZ R0, R8, R0 ;  /* 0x0000000008007221 */ /* 0x000fe20000010000 */
[----:B------:R-:W-:Y:S02]  /*4530*/  HADD2.F32 R8, -RZ, R5.H1_H1 ;  /* 0x30000005ff087230 */ /* 0x000fe40000004100 */
[----:B------:R-:W-:Y:S02]  /*4540*/  HADD2.F32 R5, -RZ, R42.H0_H0 ;  /* 0x2000002aff057230 */ /* 0x000fe40000004100 */
[----:B------:R-:W-:Y:S01]  /*4550*/  FADD.FTZ R2, R4, R2 ;  /* 0x0000000204027221 */ /* 0x000fe20000010000 */
[----:B------:R-:W-:Y:S02]  /*4560*/  HADD2.F32 R4, -RZ, R6.H0_H0 ;  /* 0x20000006ff047230 */ /* 0x000fe40000004100 */
[----:B------:R-:W-:Y:S01]  /*4570*/  FADD.FTZ R8, R10, R8 ;  /* 0x000000080a087221 */ /* 0x000fe20000010000 */
[----:B------:R-:W-:-:S02]  /*4580*/  HADD2.F32 R10, -RZ, R42.H1_H1 ;  /* 0x3000002aff0a7230 */ /* 0x000fc40000004100 */
[----:B------:R-:W-:Y:S01]  /*4590*/  FADD.FTZ R4, R5, R4 ;  /* 0x0000000405047221 */ /* 0x000fe20000010000 */
[----:B------:R-:W-:Y:S02]  /*45a0*/  HADD2.F32 R5, -RZ, R6.H1_H1 ;  /* 0x30000006ff057230 */ /* 0x000fe40000004100 */
        /* <DEDUP_REMOVED lines=27> */
.L_x_27044:
        /* <DEDUP_REMOVED lines=23> */
.L_x_27047:
[----:B-----5:R-:W-:Y:S02]  /*48d0*/  HADD2.F32 R0, -RZ, R168.H0_H0 ;  /* 0x200000a8ff007230 */ /* 0x020fe40000004100 */
[----:B0-----:R-:W-:Y:S02]  /*48e0*/  HADD2.F32 R4, -RZ, R36.H0_H0 ;  /* 0x20000024ff047230 */ /* 0x001fe40000004100 */
[--C-:B------:R-:W-:Y:S02]  /*48f0*/  HADD2.F32 R6, -RZ, R37.reuse.H0_H0 ;  /* 0x20000025ff067230 */ /* 0x100fe40000004100 */
[----:B------:R-:W-:Y:S02]  /*4900*/  HADD2.F32 R5, -RZ, R37.H1_H1 ;  /* 0x30000025ff057230 */ /* 0x000fe40000004100 */
[----:B------:R-:W-:Y:S01]  /*4910*/  FADD.FTZ R178, R4, R0 ;  /* 0x0000000004b27221 */ /* 0x000fe20000010000 */
[--C-:B------:R-:W-:Y:S02]  /*4920*/  HADD2.F32 R0, -RZ, R169.reuse.H0_H0 ;  /* 0x200000a9ff007230 */ /* 0x100fe40000004100 */
[----:B------:R-:W-:-:S03]  /*4930*/  HADD2.F32 R4, -RZ, R169.H1_H1 ;  /* 0x300000a9ff047230 */ /* 0x000fc60000004100 */
[----:B------:R-:W-:Y:S01]  /*4940*/  FADD.FTZ R164, R6, R0 ;  /* 0x0000000006a47221 */ /* 0x000fe20000010000 */
[--C-:B------:R-:W-:Y:S02]  /*4950*/  HADD2.F32 R0, -RZ, R170.reuse.H0_H0 ;  /* 0x200000aaff007230 */ /* 0x100fe40000004100 */
[----:B------:R-:W-:Y:S01]  /*4960*/  FADD.FTZ R165, R5, R4 ;  /* 0x0000000405a57221 */ /* 0x000fe20000010000 */
[----:B------:R-:W-:Y:S02]  /*4970*/  HADD2.F32 R4, -RZ, R170.H1_H1 ;  /* 0x300000aaff047230 */ /* 0x000fe40000004100 */
[--C-:B------:R-:W-:Y:S02]  /*4980*/  HADD2.F32 R6, -RZ, R38.reuse.H0_H0 ;  /* 0x20000026ff067230 */ /* 0x100fe40000004100 */
[----:B------:R-:W-:Y:S01]  /*4990*/  HADD2.F32 R5, -RZ, R38.H1_H1 ;  /* 0x30000026ff057230 */ /* 0x000fe20000004100 */
[----:B------:R-:W-:Y:S02]  /*49a0*/  F2FP.F16.F32.PACK_AB R33, R165, R164 ;  /* 0x000000a4a521723e */ /* 0x000fe400000000ff */
[----:B------:R-:W-:Y:S01]  /*49b0*/  FADD.FTZ R166, R6, R0 ;  /* 0x0000000006a67221 */ /* 0x000fe20000010000 */
[----:B------:R-:W-:-:S02]  /*49c0*/  HADD2.F32 R0, -RZ, R171.H0_H0 ;  /* 0x200000abff007230 */ /* 0x000fc40000004100 */
[----:B------:R-:W-:Y:S01]  /*49d0*/  FADD.FTZ R170, R5, R4 ;  /* 0x0000000405aa7221 */ /* 0x000fe20000010000 */
[----:B------:R-:W-:Y:S02]  /*49e0*/  HADD2.F32 R4, -RZ, R171.H1_H1 ;  /* 0x300000abff047230 */ /* 0x000fe40000004100 */
[--C-:B------:R-:W-:Y:S02]  /*49f0*/  HADD2.F32 R6, -RZ, R39.reuse.H0_H0 ;  /* 0x20000027ff067230 */ /* 0x100fe40000004100 */
        /* <DEDUP_REMOVED lines=10> */
.L_x_27046:
[----:B------:R-:W-:Y:S05]  /*4aa0*/  BRA.U UP1, `(.L_x_27049) ;  /* 0x0000000101747547 */ /* 0x000fea000b800000 */
        /* <DEDUP_REMOVED lines=29> */
.L_x_27049:
[----:B-----5:R-:W-:Y:S02]  /*4c80*/  HADD2.F32 R7, -RZ, R169.H1_H1 ;  /* 0x300000a9ff077230 */ /* 0x020fe40000004100 */
[----:B------:R-:W-:Y:S02]  /*4c90*/  HADD2.F32 R9, -RZ, R41.H1_H1 ;  /* 0x30000029ff097230 */ /* 0x000fe40000004100 */
[----:B------:R-:W-:Y:S02]  /*4ca0*/  HADD2.F32 R0, -RZ, R168.H0_H0 ;  /* 0x200000a8ff007230 */ /* 0x000fe40000004100 */
[----:B0-----:R-:W-:Y:S02]  /*4cb0*/  HADD2.F32 R4, -RZ, R40.H0_H0 ;  /* 0x20000028ff047230 */ /* 0x001fe40000004100 */
[----:B------:R-:W-:Y:S01]  /*4cc0*/  FADD.FTZ R7, R9, R7 ;  /* 0x0000000709077221 */ /* 0x000fe20000010000 */
[----:B------:R-:W-:Y:S02]  /*4cd0*/  HADD2.F32 R9, -RZ, R36.H0_H0 ;  /* 0x20000024ff097230 */ /* 0x000fe40000004100 */
[----:B------:R-:W-:-:S02]  /*4ce0*/  HADD2.F32 R6, -RZ, R40.H1_H1 ;  /* 0x30000028ff067230 */ /* 0x000fc40000004100 */
[----:B------:R-:W-:Y:S01]  /*4cf0*/  FADD.FTZ R8, R4, R0 ;  /* 0x0000000004087221 */ /* 0x000fe20000010000 */
[----:B------:R-:W-:Y:S02]  /*4d00*/  HADD2.F32 R0, -RZ, R168.H1_H1 ;  /* 0x300000a8ff007230 */ /* 0x000fe40000004100 */
[----:B------:R-:W-:Y:S02]  /*4d10*/  HADD2.F32 R4, -RZ, R169.H0_H0 ;  /* 0x200000a9ff047230 */ /* 0x000fe40000004100 */
[----:B------:R-:W-:Y:S01]  /*4d20*/  FADD.FTZ R178, R9, R8 ;  /* 0x0000000809b27221 */ /* 0x000fe20000010000 */
[----:B------:R-:W-:Y:S02]  /*4d30*/  HADD2.F32 R5, -RZ, R41.H0_H0 ;  /* 0x20000029ff057230 */ /* 0x000fe40000004100 */
[----:B------:R-:W-:Y:S01]  /*4d40*/  FADD.FTZ R0, R6, R0 ;  /* 0x0000000006007221 */ /* 0x000fe20000010000 */
[----:B------:R-:W-:Y:S02]  /*4d50*/  HADD2.F32 R8, -RZ, R37.H1_H1 ;  /* 0x30000025ff087230 */ /* 0x000fe40000004100 */
[----:B------:R-:W-:-:S02]  /*4d60*/  HADD2.F32 R6, -RZ, R42.H0_H0 ;  /* 0x2000002aff067230 */ /* 0x000fc40000004100 */
[----:B------:R-:W-:Y:S01]  /*4d70*/  FADD.FTZ R4, R5, R4 ;  /* 0x0000000405047221 */ /* 0x000fe20000010000 */
[----:B------:R-:W-:Y:S02]  /*4d80*/  HADD2.F32 R5, -RZ, R170.H0_H0 ;  /* 0x200000aaff057230 */ /* 0x000fe40000004100 */
[----:B------:R-:W-:Y:S01]  /*4d90*/  FADD.FTZ R165, R8, R7 ;  /* 0x0000000708a57221 */ /* 0x000fe20000010000 */
[----:B------:R-:W-:Y:S02]  /*4da0*/  HADD2.F32 R7, -RZ, R38.H0_H0 ;  /* 0x20000026ff077230 */ /* 0x000fe40000004100 */
[----:B------:R-:W-:Y:S02]  /*4db0*/  HADD2.F32 R10, -RZ, R42.H1_H1 ;  /* 0x3000002aff0a7230 */ /* 0x000fe40000004100 */
[----:B------:R-:W-:Y:S01]  /*4dc0*/  FADD.FTZ R5, R6, R5 ;  /* 0x0000000506057221 */ /* 0x000fe20000010000 */
[----:B------:R-:W-:Y:S02]  /*4dd0*/  HADD2.F32 R6, -RZ, R170.H1_H1 ;  /* 0x300000aaff067230 */ /* 0x000fe40000004100 */
[----:B------:R-:W-:-:S02]  /*4de0*/  HADD2.F32 R9, -RZ, R37.H0_H0 ;  /* 0x20000025ff097230 */ /* 0x000fc40000004100 */
[----:B------:R-:W-:Y:S01]  /*4df0*/  FADD.FTZ R166, R7, R5 ;  /* 0x0000000507a67221 */ /* 0x000fe20000010000 */
[----:B------:R-:W-:Y:S02]  /*4e00*/  HADD2.F32 R7, -RZ, R38.H1_H1 ;  /* 0x30000026ff077230 */ /* 0x000fe40000004100 */
[----:B------:R-:W-:Y:S01]  /*4e10*/  FADD.FTZ R6, R10, R6 ;  /* 0x000000060a067221 */ /* 0x000fe20000010000 */
[----:B------:R-:W-:Y:S02]  /*4e20*/  HADD2.F32 R8, -RZ, R43.H0_H0 ;  /* 0x2000002bff087230 */ /* 0x000fe40000004100 */
[----:B------:R-:W-:Y:S01]  /*4e30*/  FADD.FTZ R164, R9, R4 ;  /* 0x0000000409a47221 */ /* 0x000fe20000010000 */
[----:B------:R-:W-:Y:S02]  /*4e40*/  HADD2.F32 R4, -RZ, R171.H0_H0 ;  /* 0x200000abff047230 */ /* 0x000fe40000004100 */
[----:B------:R-:W-:Y:S01]  /*4e50*/  FADD.FTZ R170, R7, R6 ;  /* 0x0000000607aa7221 */ /* 0x000fe20000010000 */
[----:B------:R-:W-:-:S02]  /*4e60*/  HADD2.F32 R7, -RZ, R39.H0_H0 ;  /* 0x20000027ff077230 */ /* 0x000fc40000004100 */
[----:B------:R-:W-:Y:S02]  /*4e70*/  HADD2.F32 R5, -RZ, R171.H1_H1 ;  /* 0x300000abff057230 */ /* 0x000fe40000004100 */
[----:B------:R-:W-:Y:S01]  /*4e80*/  FADD.FTZ R4, R8, R4 ;  /* 0x0000000408047221 */ /* 0x000fe20000010000 */
[----:B------:R-:W-:Y:S01]  /*4e90*/  HADD2.F32 R8, -RZ, R43.H1_H1 ;  /* 0x3000002bff087230 */ /* 0x000fe20000004100 */
[----:B------:R-:W-:Y:S01]  /*4ea0*/  F2FP.F16.F32.PACK_AB R34, R170, R166 ;  /* 0x000000a6aa22723e */ /* 0x000fe200000000ff */
[----:B------:R-:W-:Y:S02]  /*4eb0*/  HADD2.F32 R6, -RZ, R39.H1_H1 ;  /* 0x30000027ff067230 */ /* 0x000fe40000004100 */
[----:B------:R-:W-:Y:S01]  /*4ec0*/  FADD.FTZ R176, R7, R4 ;  /* 0x0000000407b07221 */ /* 0x000fe20000010000 */
[----:B------:R-:W-:Y:S02]  /*4ed0*/  HADD2.F32 R4, -RZ, R36.H1_H1 ;  /* 0x30000024ff047230 */ /* 0x000fe40000004100 */
[----:B------:R-:W-:Y:S01]  /*4ee0*/  FADD.FTZ R5, R8, R5 ;  /* 0x0000000508057221 */ /* 0x000fe20000010000 */
[----:B------:R-:W-:-:S03]  /*4ef0*/  F2FP.F16.F32.PACK_AB R33, R165, R164 ;  /* 0x000000a4a521723e */ /* 0x000fc600000000ff */
[----:B------:R-:W-:Y:S01]  /*4f00*/  FADD.FTZ R167, R6, R5 ;  /* 0x0000000506a77221 */ /* 0x000fe20000010000 */
[----:B------:R-:W-:-:S04]  /*4f10*/  FADD.FTZ R177, R4, R0 ;  /* 0x0000000004b17221 */ /* 0x000fc80000010000 */
[----:B------:R-:W-:Y:S02]  /*4f20*/  F2FP.F16.F32.PACK_AB R35, R167, R176 ;  /* 0x000000b0a723723e */ /* 0x000fe400000000ff */
[----:B------:R-:W-:-:S07]  /*4f30*/  F2FP.F16.F32.PACK_AB R32, R177, R178 ;  /* 0x000000b2b120723e */ /* 0x000fce00000000ff */
.L_x_27048:
[----:B0-----:R-:W0:Y:S01]  /*4f40*/  @P0 LDC.64 R4, c[0x0][0x3a8] ;  /* 0x0000ea00ff040b82 */ /* 0x001e220000000a00 */
        /* <DEDUP_REMOVED lines=13> */
[--C-:B0----5:R-:W-:Y:S02]  /*5020*/  HADD2.F32 R4, -RZ, R12.reuse.H0_H0 ;  /* 0x2000000cff047230 */ /* 0x121fe40000004100 */
        /* <DEDUP_REMOVED lines=8> */
.L_x_27051:
[----:B0----5:R-:W-:Y:S02]  /*50b0*/  HADD2.F32 R4, -RZ, R12.H0_H0 ;  /* 0x2000000cff047230 */ /* 0x021fe40000004100 */
        /* <DEDUP_REMOVED lines=15> */
[----:B------:R-:W-:Y:S01]  /*51b0*/  F2FP.F16.F32.PACK_AB R34, R9, R8 ;  /* 0x000000080922723e */ /* 0x000fe200000000ff */
[----:B------:R-:W-:Y:S01]  /*51c0*/  FADD.FTZ R10, R10, R7 ;  /* 0x000000070a0a7221 */ /* 0x000fe20000010000 */
[----:B------:R-:W-:Y:S02]  /*51d0*/  HADD2.F32 R7, -RZ, R13.H1_H1 ;  /* 0x3000000dff077230 */ /* 0x000fe40000004100 */
[----:B------:R-:W-:Y:S01]  /*51e0*/  FADD.FTZ R11, R11, R5 ;  /* 0x000000050b0b7221 */ /* 0x000fe20000010000 */
[----:B------:R-:W-:Y:S02]  /*51f0*/  HADD2.F32 R5, -RZ, R12.H1_H1 ;  /* 0x3000000cff057230 */ /* 0x000fe40000004100 */
[----:B------:R-:W-:Y:S02]  /*5200*/  HADD2.F32 R13, -RZ, R37.H1_H1 ;  /* 0x30000025ff0d7230 */ /* 0x000fe40000004100 */
[----:B------:R-:W-:Y:S01]  /*5210*/  HADD2.F32 R12, -RZ, R36.H1_H1 ;  /* 0x30000024ff0c7230 */ /* 0x000fe20000004100 */
[----:B------:R-:W-:-:S02]  /*5220*/  F2FP.F16.F32.PACK_AB R35, R11, R10 ;  /* 0x0000000a0b23723e */ /* 0x000fc400000000ff */
[----:B------:R-:W-:Y:S02]  /*5230*/  FADD.FTZ R7, R13, R7 ;  /* 0x000000070d077221 */ /* 0x000fe40000010000 */
[----:B------:R-:W-:-:S03]  /*5240*/  FADD.FTZ R5, R12, R5 ;  /* 0x000000050c057221 */ /* 0x000fc60000010000 */
[----:B------:R-:W-:Y:S02]  /*5250*/  F2FP.F16.F32.PACK_AB R33, R7, R6 ;  /* 0x000000060721723e */ /* 0x000fe400000000ff */
[----:B------:R-:W-:Y:S01]  /*5260*/  F2FP.F16.F32.PACK_AB R32, R5, R4 ;  /* 0x000000040520723e */ /* 0x000fe200000000ff */
[----:B------:R-:W-:Y:S06]  /*5270*/  BRA `(.L_x_27052) ;  /* 0x0000000400287947 */ /* 0x000fec0003800000 */
.L_x_27050:
[----:B------:R-:W-:Y:S05]  /*5280*/  BRA.U UP1, `(.L_x_27053) ;  /* 0x0000000101747547 */ /* 0x000fea000b800000 */
        /* <DEDUP_REMOVED lines=29> */
.L_x_27053:
[--C-:B0----5:R-:W-:Y:S02]  /*5460*/  HADD2.F32 R4, -RZ, R12.reuse.H0_H0 ;  /* 0x2000000cff047230 */ /* 0x121fe40000004100 */
        /* <DEDUP_REMOVED lines=15> */
[----:B------:R-:W-:Y:S02]  /*5560*/  HADD2.F32 R13, -RZ, R43.H0_H0 ;  /* 0x2000002bff0d7230 */ /* 0x000fe40000004100 */
[----:B------:R-:W-:Y:S01]  /*5570*/  FADD.FTZ R8, R11, R8 ;  /* 0x000000080b087221 */ /* 0x000fe20000010000 */
[--C-:B------:R-:W-:Y:S02]  /*5580*/  HADD2.F32 R11, -RZ, R15.reuse.H1_H1 ;  /* 0x3000000fff0b7230 */ /* 0x100fe40000004100 */
[----:B------:R-:W-:Y:S01]  /*5590*/  FADD.FTZ R9, R10, R9 ;  /* 0x000000090a097221 */ /* 0x000fe20000010000 */
[----:B------:R-:W-:Y:S02]  /*55a0*/  HADD2.F32 R10, -RZ, R15.H0_H0 ;  /* 0x2000000fff0a7230 */ /* 0x000fe40000004100 */
[----:B------:R-:W-:-:S03]  /*55b0*/  HADD2.F32 R12, -RZ, R43.H1_H1 ;  /* 0x3000002bff0c7230 */ /* 0x000fc60000004100 */
        /* <DEDUP_REMOVED lines=22> */
.L_x_27052:
        /* <DEDUP_REMOVED lines=14> */
[--C-:B-----5:R-:W-:Y:S02]  /*5800*/  HADD2.F32 R13, -RZ, R24.reuse.H0_H0 ;  /* 0x20000018ff0d7230 */ /* 0x120fe40000004100 */
[----:B------:R-:W-:Y:S02]  /*5810*/  HADD2.F32 R16, -RZ, R24.H1_H1 ;  /* 0x30000018ff107230 */ /* 0x000fe40000004100 */
[--C-:B0-----:R-:W-:Y:S02]  /*5820*/  HADD2.F32 R14, -RZ, R25.reuse.H0_H0 ;  /* 0x20000019ff0e7230 */ /* 0x101fe40000004100 */
[----:B------:R-:W-:Y:S02]  /*5830*/  HADD2.F32 R19, -RZ, R25.H1_H1 ;  /* 0x30000019ff137230 */ /* 0x000fe40000004100 */
[--C-:B------:R-:W-:Y:S02]  /*5840*/  HADD2.F32 R15, -RZ, R26.reuse.H0_H0 ;  /* 0x2000001aff0f7230 */ /* 0x100fe40000004100 */
[----:B------:R-:W-:-:S02]  /*5850*/  HADD2.F32 R17, -RZ, R26.H1_H1 ;  /* 0x3000001aff117230 */ /* 0x000fc40000004100 */
[--C-:B------:R-:W-:Y:S02]  /*5860*/  HADD2.F32 R18, -RZ, R27.reuse.H0_H0 ;  /* 0x2000001bff127230 */ /* 0x100fe40000004100 */
[----:B------:R-:W-:Y:S01]  /*5870*/  HADD2.F32 R20, -RZ, R27.H1_H1 ;  /* 0x3000001bff147230 */ /* 0x000fe20000004100 */
[----:B------:R-:W-:Y:S06]  /*5880*/  BRA `(.L_x_27056) ;  /* 0x00000004009c7947 */ /* 0x000fec0003800000 */
.L_x_27055:
        /* <DEDUP_REMOVED lines=15> */
[----:B------:R-:W-:Y:S02]  /*5980*/  HADD2.F32 R19, -RZ, R39.H1_H1 ;  /* 0x30000027ff137230 */ /* 0x000fe40000004100 */
[----:B------:R-:W-:Y:S01]  /*5990*/  FADD.FTZ R18, R20, R18 ;  /* 0x0000001214127221 */ /* 0x000fe20000010000 */
[----:B------:R-:W-:Y:S01]  /*59a0*/  HADD2.F32 R22, -RZ, R37.H1_H1 ;  /* 0x30000025ff167230 */ /* 0x000fe20000004100 */
[----:B------:R-:W-:Y:S01]  /*59b0*/  F2FP.F16.F32.PACK_AB R34, R17, R15 ;  /* 0x0000000f1122723e */ /* 0x000fe200000000ff */
[----:B------:R-:W-:Y:S02]  /*59c0*/  HADD2.F32 R21, -RZ, R36.H1_H1 ;  /* 0x30000024ff157230 */ /* 0x000fe40000004100 */
[----:B------:R-:W-:Y:S01]  /*59d0*/  FADD.FTZ R20, R19, R16 ;  /* 0x0000001013147221 */ /* 0x000fe20000010000 */
[----:B------:R-:W-:Y:S02]  /*59e0*/  HADD2.F32 R16, -RZ, R24.H1_H1 ;  /* 0x30000018ff107230 */ /* 0x000fe40000004100 */
[----:B------:R-:W-:-:S02]  /*59f0*/  HADD2.F32 R19, -RZ, R25.H1_H1 ;  /* 0x30000019ff137230 */ /* 0x000fc40000004100 */
[----:B------:R-:W-:Y:S01]  /*5a00*/  F2FP.F16.F32.PACK_AB R35, R20, R18 ;  /* 0x000000121423723e */ /* 0x000fe200000000ff */
[----:B------:R-:W-:Y:S02]  /*5a10*/  FADD.FTZ R16, R21, R16 ;  /* 0x0000001015107221 */ /* 0x000fe40000010000 */
[----:B------:R-:W-:-:S03]  /*5a20*/  FADD.FTZ R19, R22, R19 ;  /* 0x0000001316137221 */ /* 0x000fc60000010000 */
[----:B------:R-:W-:Y:S02]  /*5a30*/  F2FP.F16.F32.PACK_AB R32, R16, R13 ;  /* 0x0000000d1020723e */ /* 0x000fe400000000ff */
[----:B------:R-:W-:Y:S01]  /*5a40*/  F2FP.F16.F32.PACK_AB R33, R19, R14 ;  /* 0x0000000e1321723e */ /* 0x000fe200000000ff */
[----:B------:R-:W-:Y:S06]  /*5a50*/  BRA `(.L_x_27056) ;  /* 0x0000000400287947 */ /* 0x000fec0003800000 */
.L_x_27054:
[----:B------:R-:W-:Y:S05]  /*5a60*/  BRA.U UP1, `(.L_x_27057) ;  /* 0x0000000101747547 */ /* 0x000fea000b800000 */
        /* <DEDUP_REMOVED lines=29> */
.L_x_27057:
[----:B-----5:R-:W-:Y:S02]  /*5c40*/  HADD2.F32 R13, -RZ, R24.H0_H0 ;  /* 0x20000018ff0d7230 */ /* 0x020fe40000004100 */
[----:B------:R-:W-:Y:S02]  /*5c50*/  HADD2.F32 R16, -RZ, R40.H0_H0 ;  /* 0x20000028ff107230 */ /* 0x000fe40000004100 */
[----:B0-----:R-:W-:Y:S02]  /*5c60*/  HADD2.F32 R14, -RZ, R24.H1_H1 ;  /* 0x30000018ff0e7230 */ /* 0x001fe40000004100 */
[----:B------:R-:W-:Y:S02]  /*5c70*/  HADD2.F32 R15, -RZ, R40.H1_H1 ;  /* 0x30000028ff0f7230 */ /* 0x000fe40000004100 */
[----:B------:R-:W-:Y:S01]  /*5c80*/  FADD.FTZ R13, R16, R13 ;  /* 0x0000000d100d7221 */ /* 0x000fe20000010000 */
[--C-:B------:R-:W-:Y:S02]  /*5c90*/  HADD2.F32 R17, -RZ, R41.reuse.H0_H0 ;  /* 0x20000029ff117230 */ /* 0x100fe40000004100 */
[----:B------:R-:W-:-:S02]  /*5ca0*/  HADD2.F32 R19, -RZ, R41.H1_H1 ;  /* 0x30000029ff137230 */ /* 0x000fc40000004100 */
[----:B------:R-:W-:Y:S01]  /*5cb0*/  FADD.FTZ R16, R15, R14 ;  /* 0x0000000e0f107221 */ /* 0x000fe20000010000 */
[--C-:B------:R-:W-:Y:S02]  /*5cc0*/  HADD2.F32 R14, -RZ, R25.reuse.H0_H0 ;  /* 0x20000019ff0e7230 */ /* 0x100fe40000004100 */
        /* <DEDUP_REMOVED lines=35> */
.L_x_27056:
        /* <DEDUP_REMOVED lines=23> */
.L_x_27059:
        /* <DEDUP_REMOVED lines=29> */
.L_x_27058:
        /* <DEDUP_REMOVED lines=30> */
.L_x_27061:
[--C-:B0----5:R-:W-:Y:S02]  /*6420*/  HADD2.F32 R23, -RZ, R160.reuse.H0_H0 ;  /* 0x200000a0ff177230 */ /* 0x121fe40000004100 */
        /* <DEDUP_REMOVED lines=43> */
.L_x_27060:
        /* <DEDUP_REMOVED lines=23> */
.L_x_27063:
[----:B-----5:R-:W-:Y:S02]  /*6850*/  HADD2.F32 R31, -RZ, R160.H0_H0 ;  /* 0x200000a0ff1f7230 */ /* 0x020fe40000004100 */
[----:B------:R-:W-:Y:S02]  /*6860*/  HADD2.F32 R34, -RZ, R36.H0_H0 ;  /* 0x20000024ff227230 */ /* 0x000fe40000004100 */
[----:B------:R-:W-:Y:S02]  /*6870*/  HADD2.F32 R32, -RZ, R161.H0_H0 ;  /* 0x200000a1ff207230 */ /* 0x000fe40000004100 */
[----:B------:R-:W-:Y:S02]  /*6880*/  HADD2.F32 R33, -RZ, R37.H0_H0 ;  /* 0x20000025ff217230 */ /* 0x000fe40000004100 */
[----:B------:R-:W-:Y:S01]  /*6890*/  FADD.FTZ R31, R34, R31 ;  /* 0x0000001f221f7221 */ /* 0x000fe20000010000 */
[--C-:B------:R-:W-:Y:S02]  /*68a0*/  HADD2.F32 R35, -RZ, R38.reuse.H0_H0 ;  /* 0x20000026ff237230 */ /* 0x100fe40000004100 */
[----:B------:R-:W-:-:S02]  /*68b0*/  HADD2.F32 R34, -RZ, R38.H1_H1 ;  /* 0x30000026ff227230 */ /* 0x000fc40000004100 */
        /* <DEDUP_REMOVED lines=22> */
.L_x_27062:
[----:B------:R-:W-:Y:S05]  /*6a20*/  BRA.U UP1, `(.L_x_27065) ;  /* 0x0000000101747547 */ /* 0x000fea000b800000 */
        /* <DEDUP_REMOVED lines=29> */
.L_x_27065:
        /* <DEDUP_REMOVED lines=10> */
[----:B------:R-:W-:Y:S02]  /*6ca0*/  HADD2.F32 R160, -RZ, R42.H1_H1 ;  /* 0x3000002affa07230 */ /* 0x000fe40000004100 */
[----:B------:R-:W-:Y:S02]  /*6cb0*/  HADD2.F32 R168, -RZ, R43.H1_H1 ;  /* 0x3000002bffa87230 */ /* 0x000fe40000004100 */
[----:B------:R-:W-:Y:S01]  /*6cc0*/  FADD.FTZ R161, R161, R33 ;  /* 0x00000021a1a17221 */ /* 0x000fe20000010000 */
[----:B------:R-:W-:Y:S01]  /*6cd0*/  FADD.FTZ R33, R35, R34 ;  /* 0x0000002223217221 */ /* 0x000fe20000010000 */
[----:B------:R-:W-:-:S02]  /*6ce0*/  HADD2.F32 R34, -RZ, R162.H0_H0 ;  /* 0x200000a2ff227230 */ /* 0x000fc40000004100 */
[----:B------:R-:W-:Y:S02]  /*6cf0*/  HADD2.F32 R35, -RZ, R162.H1_H1 ;  /* 0x300000a2ff237230 */ /* 0x000fe40000004100 */
[----:B------:R-:W-:-:S03]  /*6d00*/  HADD2.F32 R162, -RZ, R42.H0_H0 ;  /* 0x2000002affa27230 */ /* 0x000fc60000004100 */
[----:B------:R-:W-:Y:S01]  /*6d10*/  FADD.FTZ R35, R160, R35 ;  /* 0x00000023a0237221 */ /* 0x000fe20000010000 */
[----:B------:R-:W-:Y:S02]  /*6d20*/  HADD2.F32 R160, -RZ, R43.H0_H0 ;  /* 0x2000002bffa07230 */ /* 0x000fe40000004100 */
[----:B------:R-:W-:Y:S01]  /*6d30*/  FADD.FTZ R162, R162, R34 ;  /* 0x00000022a2a27221 */ /* 0x000fe20000010000 */
[--C-:B------:R-:W-:Y:S02]  /*6d40*/  HADD2.F32 R34, -RZ, R163.reuse.H0_H0 ;  /* 0x200000a3ff227230 */ /* 0x100fe40000004100 */
[----:B------:R-:W-:-:S03]  /*6d50*/  HADD2.F32 R163, -RZ, R163.H1_H1 ;  /* 0x300000a3ffa37230 */ /* 0x000fc60000004100 */
[----:B------:R-:W-:Y:S02]  /*6d60*/  FADD.FTZ R160, R160, R34 ;  /* 0x00000022a0a07221 */ /* 0x000fe40000010000 */
[----:B------:R-:W-:Y:S01]  /*6d70*/  FADD.FTZ R34, R168, R163 ;  /* 0x000000a3a8227221 */ /* 0x000fe20000010000 */
[----:B------:R-:W-:Y:S02]  /*6d80*/  HADD2.F32 R168, -RZ, R36.H0_H0 ;  /* 0x20000024ffa87230 */ /* 0x000fe40000004100 */
[----:B------:R-:W-:-:S03]  /*6d90*/  HADD2.F32 R163, -RZ, R37.H0_H0 ;  /* 0x20000025ffa37230 */ /* 0x000fc60000004100 */
[----:B------:R-:W-:Y:S02]  /*6da0*/  FADD.FTZ R31, R168, R31 ;  /* 0x0000001fa81f7221 */ /* 0x000fe40000010000 */
[----:B------:R-:W-:Y:S01]  /*6db0*/  FADD.FTZ R168, R163, R161 ;  /* 0x000000a1a3a87221 */ /* 0x000fe20000010000 */
[--C-:B------:R-:W-:Y:S02]  /*6dc0*/  HADD2.F32 R161, -RZ, R38.reuse.H1_H1 ;  /* 0x30000026ffa17230 */ /* 0x100fe40000004100 */
[----:B------:R-:W-:-:S03]  /*6dd0*/  HADD2.F32 R163, -RZ, R38.H0_H0 ;  /* 0x20000026ffa37230 */ /* 0x000fc60000004100 */
[----:B------:R-:W-:Y:S01]  /*6de0*/  FADD.FTZ R172, R161, R35 ;  /* 0x00000023a1ac7221 */ /* 0x000fe20000010000 */
[--C-:B------:R-:W-:Y:S02]  /*6df0*/  HADD2.F32 R35, -RZ, R39.reuse.H1_H1 ;  /* 0x30000027ff237230 */ /* 0x100fe40000004100 */
[----:B------:R-:W-:Y:S01]  /*6e00*/  FADD.FTZ R169, R163, R162 ;  /* 0x000000a2a3a97221 */ /* 0x000fe20000010000 */
[----:B------:R-:W-:Y:S02]  /*6e10*/  HADD2.F32 R161, -RZ, R39.H0_H0 ;  /* 0x20000027ffa17230 */ /* 0x000fe40000004100 */
[----:B------:R-:W-:Y:S01]  /*6e20*/  FADD.FTZ R175, R35, R34 ;  /* 0x0000002223af7221 */ /* 0x000fe20000010000 */
[----:B------:R-:W-:Y:S02]  /*6e30*/  HADD2.F32 R35, -RZ, R37.H1_H1 ;  /* 0x30000025ff237230 */ /* 0x000fe40000004100 */
[----:B------:R-:W-:Y:S01]  /*6e40*/  FADD.FTZ R173, R161, R160 ;  /* 0x000000a0a1ad7221 */ /* 0x000fe20000010000 */
[----:B------:R-:W-:-:S02]  /*6e50*/  HADD2.F32 R34, -RZ, R36.H1_H1 ;  /* 0x30000024ff227230 */ /* 0x000fc40000004100 */
[----:B------:R-:W-:Y:S02]  /*6e60*/  FADD.FTZ R174, R35, R33 ;  /* 0x0000002123ae7221 */ /* 0x000fe40000010000 */
[----:B------:R-:W-:Y:S01]  /*6e70*/  F2FP.F16.F32.PACK_AB R35, R175, R173 ;  /* 0x000000adaf23723e */ /* 0x000fe200000000ff */
[----:B------:R-:W-:Y:S01]  /*6e80*/  FADD.FTZ R171, R34, R32 ;  /* 0x0000002022ab7221 */ /* 0x000fe20000010000 */
[----:B------:R-:W-:Y:S02]  /*6e90*/  F2FP.F16.F32.PACK_AB R34, R172, R169 ;  /* 0x000000a9ac22723e */ /* 0x000fe400000000ff */
[----:B------:R-:W-:Y:S02]  /*6ea0*/  F2FP.F16.F32.PACK_AB R33, R174, R168 ;  /* 0x000000a8ae21723e */ /* 0x000fe400000000ff */
[----:B------:R-:W-:-:S07]  /*6eb0*/  F2FP.F16.F32.PACK_AB R32, R171, R31 ;  /* 0x0000001fab20723e */ /* 0x000fce00000000ff */
.L_x_27064:
        /* <DEDUP_REMOVED lines=23> */
.L_x_27067:
        /* <DEDUP_REMOVED lines=29> */
.L_x_27066:
        /* <DEDUP_REMOVED lines=30> */
.L_x_27069:
        /* <DEDUP_REMOVED lines=8> */
[--C-:B------:R-:W-:Y:S02]  /*7460*/  HADD2.F32 R33, -RZ, R161.reuse.H0_H0 ;  /* 0x200000a1ff217230 */ /* 0x100fe40000004100 */
[----:B------:R-:W-:Y:S02]  /*7470*/  HADD2.F32 R34, -RZ, R161.H1_H1 ;  /* 0x300000a1ff227230 */ /* 0x000fe40000004100 */
[----:B------:R-:W-:Y:S02]  /*7480*/  HADD2.F32 R161, -RZ, R41.H0_H0 ;  /* 0x20000029ffa17230 */ /* 0x000fe40000004100 */
[----:B------:R-:W-:-:S03]  /*7490*/  HADD2.F32 R181, -RZ, R43.H0_H0 ;  /* 0x2000002bffb57230 */ /* 0x000fc60000004100 */
[----:B------:R-:W-:Y:S01]  /*74a0*/  FADD.FTZ R161, R161, R33 ;  /* 0x00000021a1a17221 */ /* 0x000fe20000010000 */
[----:B------:R-:W-:Y:S01]  /*74b0*/  FADD.FTZ R33, R35, R34 ;  /* 0x0000002223217221 */ /* 0x000fe20000010000 */
[--C-:B------:R-:W-:Y:S02]  /*74c0*/  HADD2.F32 R34, -RZ, R162.reuse.H0_H0 ;  /* 0x200000a2ff227230 */ /* 0x100fe40000004100 */
[----:B------:R-:W-:Y:S02]  /*74d0*/  HADD2.F32 R35, -RZ, R162.H1_H1 ;  /* 0x300000a2ff237230 */ /* 0x000fe40000004100 */
[----:B------:R-:W-:-:S03]  /*74e0*/  HADD2.F32 R162, -RZ, R42.H0_H0 ;  /* 0x2000002affa27230 */ /* 0x000fc60000004100 */
[----:B------:R-:W-:Y:S01]  /*74f0*/  FADD.FTZ R35, R160, R35 ;  /* 0x00000023a0237221 */ /* 0x000fe20000010000 */
[--C-:B------:R-:W-:Y:S02]  /*7500*/  HADD2.F32 R160, -RZ, R163.reuse.H0_H0 ;  /* 0x200000a3ffa07230 */ /* 0x100fe40000004100 */
[----:B------:R-:W-:Y:S01]  /*7510*/  FADD.FTZ R162, R162, R34 ;  /* 0x00000022a2a27221 */ /* 0x000fe20000010000 */
[----:B------:R-:W-:Y:S02]  /*7520*/  HADD2.F32 R34, -RZ, R163.H1_H1 ;  /* 0x300000a3ff227230 */ /* 0x000fe40000004100 */
[----:B------:R-:W-:Y:S02]  /*7530*/  HADD2.F32 R163, -RZ, R43.H1_H1 ;  /* 0x3000002bffa37230 */ /* 0x000fe40000004100 */
[----:B------:R-:W-:Y:S01]  /*7540*/  FADD.FTZ R160, R181, R160 ;  /* 0x000000a0b5a07221 */ /* 0x000fe20000010000 */
[----:B------:R-:W-:Y:S02]  /*7550*/  HADD2.F32 R181, -RZ, R36.H0_H0 ;  /* 0x20000024ffb57230 */ /* 0x000fe40000004100 */
[----:B------:R-:W-:Y:S01]  /*7560*/  FADD.FTZ R34, R163, R34 ;  /* 0x00000022a3227221 */ /* 0x000fe20000010000 */
[----:B------:R-:W-:-:S02]  /*7570*/  HADD2.F32 R163, -RZ, R37.H0_H0 ;  /* 0x20000025ffa37230 */ /* 0x000fc40000004100 */
[----:B------:R-:W-:-:S03]  /*7580*/  FADD.FTZ R183, R181, R183 ;  /* 0x000000b7b5b77221 */ /* 0x000fc60000010000 */
        /* <DEDUP_REMOVED lines=17> */
.L_x_27068:
        /* <DEDUP_REMOVED lines=23> */
.L_x_27071:
        /* <DEDUP_REMOVED lines=29> */
.L_x_27070:
        /* <DEDUP_REMOVED lines=30> */
.L_x_27073:
        /* <DEDUP_REMOVED lines=11> */
[----:B------:R-:W-:-:S03]  /*7c70*/  HADD2.F32 R200, -RZ, R43.H1_H1 ;  /* 0x3000002bffc87230 */ /* 0x000fc60000004100 */
[----:B------:R-:W-:Y:S01]  /*7c80*/  FADD.FTZ R161, R161, R33 ;  /* 0x00000021a1a17221 */ /* 0x000fe20000010000 */
[----:B------:R-:W-:Y:S01]  /*7c90*/  FADD.FTZ R33, R35, R34 ;  /* 0x0000002223217221 */ /* 0x000fe20000010000 */
[--C-:B------:R-:W-:Y:S02]  /*7ca0*/  HADD2.F32 R34, -RZ, R162.reuse.H0_H0 ;  /* 0x200000a2ff227230 */ /* 0x100fe40000004100 */
        /* <DEDUP_REMOVED lines=29> */
.L_x_27072:
        /* <DEDUP_REMOVED lines=268> */
.L_x_27087:
        /* <DEDUP_REMOVED lines=40> */
[----:B------:R-:W-:Y:S01]  /*91c0*/  F2FP.F16.F32.PACK_AB R161, R161, R163 ;  /* 0x000000a3a1a1723e */ /* 0x000fe200000000ff */
[C---:B------:R-:W-:Y:S01]  /*91d0*/  FADD.FTZ R163, -R217.reuse, R219 ;  /* 0x000000dbd9a37221 */ /* 0x040fe20000010100 */
[----:B------:R-:W-:Y:S01]  /*91e0*/  F2FP.F16.F32.PACK_AB R160, R160, R162 ;  /* 0x000000a2a0a0723e */ /* 0x000fe200000000ff */
        /* <DEDUP_REMOVED lines=15> */
[----:B------:R-:W-:-:S03]  /*92e0*/  F2FP.F16.F32.PACK_AB R162, R226, R227 ;  /* 0x000000e3e2a2723e */ /* 0x000fc600000000ff */
[----:B------:R-:W2:Y:S04]  /*92f0*/  LDL R226, [R1+0x178] ;  /* 0x0001780001e27983 */ /* 0x000ea80000100800 */
[----:B------:R-:W3:Y:S01]  /*9300*/  LDL R227, [R1+0x1ac] ;  /* 0x0001ac0001e37983 */ /* 0x000ee20000100800 */
[----:B--2---:R-:W-:-:S03]  /*9310*/  FFMA.FTZ R226, R220, R226, R33 ;  /* 0x000000e2dce27223 */ /* 0x004fc60000010021 */
[----:B------:R0:W5:Y:S01]  /*9320*/  LDL.LU R33, [R1+0x2d4] ;  /* 0x0002d40001217983 */ /* 0x0001620000300800 */
[----:B---3--:R-:W-:-:S05]  /*9330*/  FFMA.FTZ R163, R221, R163, R227 ;  /* 0x000000a3dda37223 */ /* 0x008fca00000100e3 */
[----:B------:R-:W-:Y:S02]  /*9340*/  F2FP.F16.F32.PACK_AB R163, R163, R226 ;  /* 0x000000e2a3a3723e */ /* 0x000fe400000000ff */
        /* <DEDUP_REMOVED lines=13> */
[----:B------:R-:W-:Y:S01]  /*9420*/  F2FP.F16.F32.PACK_AB R163, R160, R163 ;  /* 0x000000a3a0a3723e */ /* 0x000fe200000000ff */
[----:B------:R-:W-:Y:S01]  /*9430*/  FFMA.FTZ R218, R222, R252, R47 ;  /* 0x000000fcdeda7223 */ /* 0x000fe2000001002f */
[----:B------:R-:W-:Y:S01]  /*9440*/  FFMA.FTZ R161, R223, R161, R46 ;  /* 0x000000a1dfa17223 */ /* 0x000fe2000001002e */
[----:B------:R-:W4:Y:S04]  /*9450*/  LDL R252, [R1+0x1b4] ;  /* 0x0001b40001fc7983 */ /* 0x000f280000100800 */
[----:B------:R-:W-:Y:S01]  /*9460*/  F2FP.F16.F32.PACK_AB R161, R218, R161 ;  /* 0x000000a1daa1723e */ /* 0x000fe200000000ff */
[----:B------:R-:W4:Y:S04]  /*9470*/  LDL R223, [R1+0x138] ;  /* 0x0001380001df7983 */ /* 0x000f280000100800 */
[----:B------:R-:W4:Y:S01]  /*9480*/  LDL R222, [R1+0x1cc] ;  /* 0x0001cc0001de7983 */ /* 0x000f220000100800 */
[----:B--2---:R-:W-:Y:S01]  /*9490*/  FFMA.FTZ R219, R219, R220, R49 ;  /* 0x000000dcdbdb7223 */ /* 0x004fe20000010031 */
[----:B------:R-:W-:-:S02]  /*94a0*/  FFMA.FTZ R220, R224, R32, R45 ;  /* 0x00000020e0dc7223 */ /* 0x000fc4000001002d */
[----:B------:R-:W2:Y:S01]  /*94b0*/  LDL R32, [R1+0x1b0] ;  /* 0x0001b00001207983 */ /* 0x000ea20000100800 */
[----:B---3--:R-:W-:Y:S01]  /*94c0*/  FFMA.FTZ R160, R225, R221, R44 ;  /* 0x000000dde1a07223 */ /* 0x008fe2000001002c */
[----:B------:R-:W-:Y:S01]  /*94d0*/  F2FP.F16.F32.PACK_AB R162, R219, R162 ;  /* 0x000000a2dba2723e */ /* 0x000fe200000000ff */
[----:B-1----:R-:W-:Y:S01]  /*94e0*/  IMAD.WIDE.U32 R218, R211, 0x10, R226 ;  /* 0x00000010d3da7825 */ /* 0x002fe200078e00e2 */
[----:B------:R-:W3:Y:S02]  /*94f0*/  LDL R224, [R1+0x134] ;  /* 0x0001340001e07983 */ /* 0x000ee40000100800 */
[----:B------:R-:W-:Y:S02]  /*9500*/  F2FP.F16.F32.PACK_AB R160, R220, R160 ;  /* 0x000000a0dca0723e */ /* 0x000fe400000000ff */
[----:B------:R-:W3:Y:S04]  /*9510*/  LDL R225, [R1+0x1c8] ;  /* 0x0001c80001e17983 */ /* 0x000ee80000100800 */
[----:B------:R1:W-:Y:S04]  /*9520*/  STG.E.128 desc[UR6][R218.64], R160 ;  /* 0x000000a0da007986 */ /* 0x0003e8000c101d06 */
        /* <DEDUP_REMOVED lines=8> */
[----:B------:R-:W4:Y:S04]  /*95b0*/  LDL R161, [R1+0x148] ;  /* 0x0001480001a17983 */ /* 0x000f280000100800 */
[----:B------:R-:W4:Y:S04]  /*95c0*/  LDL R162, [R1+0x1b8] ;  /* 0x0001b80001a27983 */ /* 0x000f280000100800 */
[----:B------:R-:W2:Y:S04]  /*95d0*/  LDL R218, [R1+0x14c] ;  /* 0x00014c0001da7983 */ /* 0x000ea80000100800 */
[----:B------:R-:W2:Y:S01]  /*95e0*/  LDL R215, [R1+0x1bc] ;  /* 0x0001bc0001d77983 */ /* 0x000ea20000100800 */
[----:B------:R-:W-:-:S03]  /*95f0*/  FMUL.FTZ R213, R216, R160 ;  /* 0x000000a0d8d57220 */ /* 0x000fc60000410000 */
[----:B------:R-:W3:Y:S01]  /*9600*/  LDL R160, [R1+0x140] ;  /* 0x0001400001a07983 */ /* 0x000ee20000100800 */
[----:B------:R-:W-:-:S03]  /*9610*/  FMUL.FTZ R211, R216, R163 ;  /* 0x000000a3d8d37220 */ /* 0x000fc60000410000 */
[----:B------:R-:W3:Y:S04]  /*9620*/  LDL R163, [R1+0x144] ;  /* 0x0001440001a37983 */ /* 0x000ee80000100800 */
[----:B------:R-:W3:Y:S01]  /*9630*/  LDL R219, [R1+0x130] ;  /* 0x0001300001db7983 */ /* 0x000ee20000100800 */
[----:B----4-:R-:W-:Y:S01]  /*9640*/  FFMA.FTZ R161, R214, R161, R162 ;  /* 0x000000a1d6a17223 */ /* 0x010fe200000100a2 */
[----:B--2---:R-:W-:-:S05]  /*9650*/  FFMA.FTZ R162, R211, R218, R215 ;  /* 0x000000dad3a27223 */ /* 0x004fca00000100d7 */
[----:B------:R-:W-:Y:S01]  /*9660*/  F2FP.F16.F32.PACK_AB R161, R162, R161 ;  /* 0x000000a1a2a1723e */ /* 0x000fe200000000ff */
[----:B------:R-:W-:Y:S01]  /*9670*/  FADD.FTZ R162, -R217, R205 ;  /* 0x000000cdd9a27221 */ /* 0x000fe20000010100 */
[----:B---3--:R-:W-:Y:S02]  /*9680*/  FFMA.FTZ R160, R213, R160, R32 ;  /* 0x000000a0d5a07223 */ /* 0x008fe40000010020 */
[----:B------:R0:W5:Y:S01]  /*9690*/  LDL.LU R32, [R1+0x2d0] ;  /* 0x0002d00001207983 */ /* 0x0001620000300800 */
[----:B------:R-:W-:-:S03]  /*96a0*/  FMUL.FTZ R205, R216, R162 ;  /* 0x000000a2d8cd7220 */ /* 0x000fc60000410000 */
[----:B------:R-:W2:Y:S01]  /*96b0*/  LDL R162, [R1+0x1c0] ;  /* 0x0001c00001a27983 */ /* 0x000ea20000100800 */
[----:B------:R-:W-:Y:S01]  /*96c0*/  FFMA.FTZ R163, R212, R163, R252 ;  /* 0x000000a3d4a37223 */ /* 0x000fe200000100fc */
[----:B------:R-:W-:-:S04]  /*96d0*/  FADD.FTZ R207, -R217, R207 ;  /* 0x000000cfd9cf7221 */ /* 0x000fc80000010100 */
[----:B------:R-:W-:Y:S01]  /*96e0*/  F2FP.F16.F32.PACK_AB R160, R163, R160 ;  /* 0x000000a0a3a0723e */ /* 0x000fe200000000ff */
[C---:B------:R-:W-:Y:S01]  /*96f0*/  FADD.FTZ R163, -R217.reuse, R206 ;  /* 0x000000ced9a37221 */ /* 0x040fe20000010100 */
[----:B------:R-:W-:Y:S01]  /*9700*/  FADD.FTZ R206, -R217, R208 ;  /* 0x000000d0d9ce7221 */ /* 0x000fe20000010100 */
[C---:B------:R-:W-:Y:S02]  /*9710*/  FMUL.FTZ R218, R216.reuse, R207 ;  /* 0x000000cfd8da7220 */ /* 0x040fe40000410000 */
[----:B------:R-:W-:Y:S02]  /*9720*/  FMUL.FTZ R208, R216, R163 ;  /* 0x000000a3d8d07220 */ /* 0x000fe40000410000 */
[----:B------:R-:W-:Y:S02]  /*9730*/  FFMA.FTZ R163, R218, R223, R225 ;  /* 0x000000dfdaa37223 */ /* 0x000fe400000100e1 */
[----:B------:R-:W-:Y:S01]  /*9740*/  FFMA.FTZ R207, R208, R224, R220 ;  /* 0x000000e0d0cf7223 */ /* 0x000fe200000100dc */
[----:B------:R-:W-:Y:S01]  /*9750*/  FMUL.FTZ R215, R216, R206 ;  /* 0x000000ced8d77220 */ /* 0x000fe20000410000 */
[----:B------:R-:W1:Y:S01]  /*9760*/  LDC.64 R224, c[0x0][0x428] ;  /* 0x00010a00ffe07b82 */ /* 0x000e620000000a00 */
[----:B------:R-:W3:Y:S02]  /*9770*/  LDL R223, [R1+0x104] ;  /* 0x0001040001df7983 */ /* 0x000ee40000100800 */
[----:B------:R-:W-:-:S02]  /*9780*/  FFMA.FTZ R206, R215, R221, R222 ;  /* 0x000000ddd7ce7223 */ /* 0x000fc400000100de */
[----:B------:R-:W4:Y:S03]  /*9790*/  LDL R222, [R1+0x1d8] ;  /* 0x0001d80001de7983 */ /* 0x000f260000100800 */
[----:B------:R-:W-:Y:S01]  /*97a0*/  F2FP.F16.F32.PACK_AB R163, R206, R163 ;  /* 0x000000a3cea3723e */ /* 0x000fe200000000ff */
[----:B------:R-:W4:Y:S04]  /*97b0*/  LDL R221, [R1+0x108] ;  /* 0x0001080001dd7983 */ /* 0x000f280000100800 */
[----:B------:R-:W3:Y:S01]  /*97c0*/  LDL R220, [R1+0x1dc] ;  /* 0x0001dc0001dc7983 */ /* 0x000ee20000100800 */
[----:B--2---:R-:W-:-:S03]  /*97d0*/  FFMA.FTZ R162, R205, R219, R162 ;  /* 0x000000dbcda27223 */ /* 0x004fc600000100a2 */
[----:B------:R-:W3:Y:S02]  /*97e0*/  LDL R219, [R1+0x10c] ;  /* 0x00010c0001db7983 */ /* 0x000ee40000100800 */
[----:B------:R-:W-:Y:S01]  /*97f0*/  F2FP.F16.F32.PACK_AB R162, R207, R162 ;  /* 0x000000a2cfa2723e */ /* 0x000fe200000000ff */
        /* <DEDUP_REMOVED lines=12> */
[----:B------:R-:W-:Y:S02]  /*98c0*/  F2FP.F16.F32.PACK_AB R163, R160, R163 ;  /* 0x000000a3a0a3723e */ /* 0x000fe400000000ff */
[----:B------:R-:W2:Y:S01]  /*98d0*/  LDL R160, [R1+0x120] ;  /* 0x0001200001a07983 */ /* 0x000ea20000100800 */
[----:B---3--:R-:W-:-:S03]  /*98e0*/  FFMA.FTZ R161, R214, R161, R54 ;  /* 0x000000a1d6a17223 */ /* 0x008fc60000010036 */
[----:B------:R-:W3:Y:S01]  /*98f0*/  LDL R214, [R1+0x1d0] ;  /* 0x0001d00001d67983 */ /* 0x000ee20000100800 */
[----:B------:R-:W-:Y:S01]  /*9900*/  FFMA.FTZ R162, R205, R162, R56 ;  /* 0x000000a2cda27223 */ /* 0x000fe20000010038 */
[----:B------:R-:W-:Y:S02]  /*9910*/  FFMA.FTZ R206, R211, R206, R55 ;  /* 0x000000ced3ce7223 */ /* 0x000fe40000010037 */
[----:B------:R-:W3:Y:S01]  /*9920*/  LDL R211, [R1+0xec] ;  /* 0x0000ec0001d37983 */ /* 0x000ee20000100800 */
[----:B------:R-:W-:Y:S02]  /*9930*/  FFMA.FTZ R207, R212, R207, R53 ;  /* 0x000000cfd4cf7223 */ /* 0x000fe40000010035 */
[----:B------:R-:W-:Y:S01]  /*9940*/  F2FP.F16.F32.PACK_AB R161, R206, R161 ;  /* 0x000000a1cea1723e */ /* 0x000fe200000000ff */
[----:B------:R-:W3:Y:S01]  /*9950*/  LDL R212, [R1+0xe8] ;  /* 0x0000e80001d47983 */ /* 0x000ee20000100800 */
[----:B--2---:R-:W-:-:S03]  /*9960*/  FFMA.FTZ R160, R213, R160, R52 ;  /* 0x000000a0d5a07223 */ /* 0x004fc60000010034 */
[----:B------:R-:W2:Y:S01]  /*9970*/  LDL R213, [R1+0x1d4] ;  /* 0x0001d40001d57983 */ /* 0x000ea20000100800 */
[----:B----4-:R-:W-:Y:S01]  /*9980*/  FFMA.FTZ R205, R208, R215, R57 ;  /* 0x000000d7d0cd7223 */ /* 0x010fe20000010039 */
[----:B------:R-:W-:Y:S01]  /*9990*/  F2FP.F16.F32.PACK_AB R160, R207, R160 ;  /* 0x000000a0cfa0723e */ /* 0x000fe200000000ff */
[----:B------:R-:W-:Y:S01]  /*99a0*/  IMAD.WIDE.U32 R206, R197, 0x10, R226 ;  /* 0x00000010c5ce7825 */ /* 0x000fe200078e00e2 */
[----:B------:R-:W4:Y:S02]  /*99b0*/  LDL R215, [R1+0xd8] ;  /* 0x0000d80001d77983 */ /* 0x000f240000100800 */
[----:B------:R-:W-:Y:S02]  /*99c0*/  F2FP.F16.F32.PACK_AB R162, R205, R162 ;  /* 0x000000a2cda2723e */ /* 0x000fe400000000ff */
        /* <DEDUP_REMOVED lines=15> */
[----:B------:R-:W-:Y:S01]  /*9ac0*/  F2FP.F16.F32.PACK_AB R161, R162, R161 ;  /* 0x000000a1a2a1723e */ /* 0x000fe200000000ff */
        /* <DEDUP_REMOVED lines=11> */
[----:B------:R-:W-:Y:S01]  /*9b80*/  F2FP.F16.F32.PACK_AB R160, R163, R160 ;  /* 0x000000a0a3a0723e */ /* 0x000fe200000000ff */
        /* <DEDUP_REMOVED lines=17> */
[----:B------:R-:W-:-:S02]  /*9ca0*/  F2FP.F16.F32.PACK_AB R162, R189, R162 ;  /* 0x000000a2bda2723e */ /* 0x000fc400000000ff */
[----:B------:R-:W-:Y:S01]  /*9cb0*/  F2FP.F16.F32.PACK_AB R163, R188, R163 ;  /* 0x000000a3bca3723e */ /* 0x000fe200000000ff */
        /* <DEDUP_REMOVED lines=9> */
[----:B------:R-:W-:Y:S01]  /*9d50*/  F2FP.F16.F32.PACK_AB R163, R160, R163 ;  /* 0x000000a3a0a3723e */ /* 0x000fe200000000ff */
[----:B------:R-:W-:Y:S01]  /*9d60*/  FFMA.FTZ R160, R195, R213, R60 ;  /* 0x000000d5c3a07223 */ /* 0x000fe2000001003c */
[----:B------:R-:W-:Y:S01]  /*9d70*/  FFMA.FTZ R187, R190, R206, R65 ;  /* 0x000000cebebb7223 */ /* 0x000fe20000010041 */
[----:B------:R-:W-:Y:S01]  /*9d80*/  F2FP.F16.F32.PACK_AB R161, R188, R161 ;  /* 0x000000a1bca1723e */ /* 0x000fe200000000ff */
[----:B------:R-:W2:Y:S02]  /*9d90*/  LDL R194, [R1+0x20c] ;  /* 0x00020c0001c27983 */ /* 0x000ea40000100800 */
[----:B------:R-:W-:Y:S01]  /*9da0*/  F2FP.F16.F32.PACK_AB R160, R189, R160 ;  /* 0x000000a0bda0723e */ /* 0x000fe200000000ff */
[----:B------:R-:W-:Y:S01]  /*9db0*/  IMAD.WIDE.U32 R188, R179, 0x10, R226 ;  /* 0x00000010b3bc7825 */ /* 0x000fe200078e00e2 */
[----:B------:R-:W-:Y:S01]  /*9dc0*/  F2FP.F16.F32.PACK_AB R162, R187, R162 ;  /* 0x000000a2bba2723e */ /* 0x000fe200000000ff */
        /* <DEDUP_REMOVED lines=33> */
[----:B---3--:R-:W-:Y:S02]  /*9fe0*/  FFMA.FTZ R160, R177, R220, R221 ;  /* 0x000000dcb1a07223 */ /* 0x008fe400000100dd */
[----:B------:R-:W3:Y:S03]  /*9ff0*/  LDL R221, [R1+0x6c] ;  /* 0x00006c0001dd7983 */ /* 0x000ee60000100800 */
[----:B------:R-:W-:Y:S01]  /*a000*/  F2FP.F16.F32.PACK_AB R160, R167, R160 ;  /* 0x000000a0a7a0723e */ /* 0x000fe200000000ff */
[----:B------:R-:W4:Y:S01]  /*a010*/  LDL R220, [R1+0x64] ;  /* 0x0000640001dc7983 */ /* 0x000f220000100800 */
[C---:B--2---:R-:W-:Y:S01]  /*a020*/  FFMA.FTZ R178, R162.reuse, R223, R194 ;  /* 0x000000dfa2b27223 */ /* 0x044fe200000100c2 */
[----:B------:R-:W-:Y:S01]  /*a030*/  FFMA.FTZ R162, R162, R222, R75 ;  /* 0x000000dea2a27223 */ /* 0x000fe2000001004b */
[C---:B------:R-:W-:Y:S01]  /*a040*/  FFMA.FTZ R163, R161.reuse, R179, R189 ;  /* 0x000000b3a1a37223 */ /* 0x040fe200000100bd */
[----:B------:R-:W-:Y:S01]  /*a050*/  FFMA.FTZ R161, R161, R187, R74 ;  /* 0x000000bba1a17223 */ /* 0x000fe2000001004a */
[----:B------:R-:W-:Y:S01]  /*a060*/  FADD.FTZ R194, -R217, R20 ;  /* 0x00000014d9c27221 */ /* 0x000fe20000010100 */
[----:B------:R-:W2:Y:S02]  /*a070*/  LDL R223, [R1+0x5c] ;  /* 0x00005c0001df7983 */ /* 0x000ea40000100800 */
[----:B------:R-:W-:-:S02]  /*a080*/  F2FP.F16.F32.PACK_AB R163, R178, R163 ;  /* 0x000000a3b2a3723e */ /* 0x000fc400000000ff */
[----:B------:R-:W-:Y:S01]  /*a090*/  F2FP.F16.F32.PACK_AB R167, R162, R161 ;  /* 0x000000a1a2a7723e */ /* 0x000fe200000000ff */
[C---:B------:R-:W-:Y:S01]  /*a0a0*/  FADD.FTZ R161, -R217.reuse, R164 ;  /* 0x000000a4d9a17221 */ /* 0x040fe20000010100 */
[C---:B------:R-:W-:Y:S01]  /*a0b0*/  FADD.FTZ R164, -R217.reuse, R166 ;  /* 0x000000a6d9a47221 */ /* 0x040fe20000010100 */
[C---:B------:R-:W-:Y:S01]  /*a0c0*/  FADD.FTZ R178, -R217.reuse, R170 ;  /* 0x000000aad9b27221 */ /* 0x040fe20000010100 */
[----:B------:R-:W-:Y:S01]  /*a0d0*/  FADD.FTZ R162, -R217, R165 ;  /* 0x000000a5d9a27221 */ /* 0x000fe20000010100 */
[----:B------:R-:W3:Y:S01]  /*a0e0*/  LDL R222, [R1+0x54] ;  /* 0x0000540001de7983 */ /* 0x000ee20000100800 */
[C---:B------:R-:W-:Y:S01]  /*a0f0*/  FMUL.FTZ R170, R216.reuse, R164 ;  /* 0x000000a4d8aa7220 */ /* 0x040fe20000410000 */
[C---:B------:R-:W-:Y:S01]  /*a100*/  FMUL.FTZ R178, R216.reuse, R178 ;  /* 0x000000b2d8b27220 */ /* 0x040fe20000410000 */
[----:B------:R-:W-:Y:S02]  /*a110*/  FMUL.FTZ R165, R216, R162 ;  /* 0x000000a2d8a57220 */ /* 0x000fe40000410000 */
[----:B------:R-:W-:Y:S01]  /*a120*/  FFMA.FTZ R162, R170, R208, R211 ;  /* 0x000000d0aaa27223 */ /* 0x000fe200000100d3 */
[----:B------:R-:W-:Y:S01]  /*a130*/  FFMA.FTZ R164, R178, R206, R207 ;  /* 0x000000ceb2a47223 */ /* 0x000fe200000100cf */
[----:B------:R-:W-:Y:S01]  /*a140*/  FMUL.FTZ R166, R216, R161 ;  /* 0x000000a1d8a67220 */ /* 0x000fe20000410000 */
[----:B------:R-:W-:-:S03]  /*a150*/  FFMA.FTZ R179, R165, R212, R213 ;  /* 0x000000d4a5b37223 */ /* 0x000fc600000100d5 */
[----:B------:R-:W-:Y:S01]  /*a160*/  F2FP.F16.F32.PACK_AB R162, R164, R162 ;  /* 0x000000a2a4a2723e */ /* 0x000fe200000000ff */
[----:B------:R-:W-:Y:S01]  /*a170*/  FFMA.FTZ R164, R177, R205, R68 ;  /* 0x000000cdb1a47223 */ /* 0x000fe20000010044 */
[----:B------:R-:W-:Y:S01]  /*a180*/  FFMA.FTZ R177, R166, R197, R70 ;  /* 0x000000c5a6b17223 */ /* 0x000fe20000010046 */
[----:B------:R-:W-:Y:S01]  /*a190*/  FFMA.FTZ R165, R165, R193, R71 ;  /* 0x000000c1a5a57223 */ /* 0x000fe20000010047 */
[----:B------:R-:W-:Y:S01]  /*a1a0*/  FFMA.FTZ R176, R176, R190, R69 ;  /* 0x000000beb0b07223 */ /* 0x000fe20000010045 */
[----:B------:R-:W-:-:S03]  /*a1b0*/  FADD.FTZ R187, -R217, R26 ;  /* 0x0000001ad9bb7221 */ /* 0x000fc60000010100 */
[----:B------:R-:W-:Y:S01]  /*a1c0*/  F2FP.F16.F32.PACK_AB R165, R165, R177 ;  /* 0x000000b1a5a5723e */ /* 0x000fe200000000ff */
[----:B------:R-:W-:Y:S01]  /*a1d0*/  FFMA.FTZ R161, R166, R214, R215 ;  /* 0x000000d6a6a17223 */ /* 0x000fe200000100d7 */
[----:B------:R-:W-:Y:S01]  /*a1e0*/  F2FP.F16.F32.PACK_AB R164, R176, R164 ;  /* 0x000000a4b0a4723e */ /* 0x000fe200000000ff */
[----:B------:R-:W-:-:S03]  /*a1f0*/  FFMA.FTZ R166, R170, R196, R72 ;  /* 0x000000c4aaa67223 */ /* 0x000fc60000010048 */
[----:B------:R-:W-:Y:S01]  /*a200*/  F2FP.F16.F32.PACK_AB R161, R179, R161 ;  /* 0x000000a1b3a1723e */ /* 0x000fe200000000ff */
[----:B------:R-:W-:Y:S01]  /*a210*/  FFMA.FTZ R170, R178, R195, R73 ;  /* 0x000000c3b2aa7223 */ /* 0x000fe20000010049 */
[----:B------:R-:W-:-:S04]  /*a220*/  IMAD.WIDE.U32 R176, R2, 0x10, R224 ;  /* 0x0000001002b07825 */ /* 0x000fc800078e00e0 */
[C---:B------:R-:W-:Y:S01]  /*a230*/  FADD.FTZ R215, -R217.reuse, R6 ;  /* 0x00000006d9d77221 */ /* 0x040fe20000010100 */
[C---:B------:R-:W-:Y:S01]  /*a240*/  FADD.FTZ R214, -R217.reuse, R7 ;  /* 0x00000007d9d67221 */ /* 0x040fe20000010100 */
[C---:B------:R-:W-:Y:S01]  /*a250*/  FADD.FTZ R213, -R217.reuse, R8 ;  /* 0x00000008d9d57221 */ /* 0x040fe20000010100 */
[C---:B------:R-:W-:Y:S01]  /*a260*/  FADD.FTZ R189, -R217.reuse, R28 ;  /* 0x0000001cd9bd7221 */ /* 0x040fe20000010100 */
[----:B------:R-:W-:Y:S01]  /*a270*/  FADD.FTZ R26, -R217, R29 ;  /* 0x0000001dd91a7221 */ /* 0x000fe20000010100 */
[----:B------:R-:W-:Y:S01]  /*a280*/  F2FP.F16.F32.PACK_AB R166, R170, R166 ;  /* 0x000000a6aaa6723e */ /* 0x000fe200000000ff */
[----:B------:R-:W-:-:S04]  /*a290*/  IMAD.WIDE.U32 R28, R2, 0x10, R226 ;  /* 0x00000010021c7825 */ /* 0x000fc800078e00e2 */
        /* <DEDUP_REMOVED lines=45> */
[----:B------:R1:W-:Y:S04]  /*a570*/  STG.E.128 desc[UR6][R28.64], R164 ;  /* 0x000000a41c007986 */ /* 0x0003e8000c101d06 */
[----:B------:R-:W4:Y:S04]  /*a580*/  LDL R219, [R1+0x220] ;  /* 0x0002200001db7983 */ /* 0x000f280000100800 */
[----:B------:R-:W2:Y:S04]  /*a590*/  LDL R218, [R1+0x8c] ;  /* 0x00008c0001da7983 */ /* 0x000ea80000100800 */
[----:B------:R-:W2:Y:S04]  /*a5a0*/  LDL R215, [R1+0x21c] ;  /* 0x00021c0001d77983 */ /* 0x000ea80000100800 */
[----:B------:R-:W2:Y:S01]  /*a5b0*/  LDL R214, [R1+0x88] ;  /* 0x0000880001d67983 */ /* 0x000ea20000100800 */
[----:B-1----:R-:W-:-:S03]  /*a5c0*/  FMUL.FTZ R28, R216, R207 ;  /* 0x000000cfd81c7220 */ /* 0x002fc60000410000 */
        /* <DEDUP_REMOVED lines=57> */
[----:B---3--:R-:W-:-:S03]  /*a960*/  FFMA.FTZ R179, R182, R222, R81 ;  /* 0x000000deb6b37223 */ /* 0x008fc60000010051 */
[----:B------:R-:W3:Y:S01]  /*a970*/  LDL R222, [R1+0x18] ;  /* 0x0000180001de7983 */ /* 0x000ee20000100800 */
[----:B----4-:R-:W-:-:S03]  /*a980*/  FFMA.FTZ R22, R181, R160, R219 ;  /* 0x000000a0b5167223 */ /* 0x010fc600000100db */
[----:B------:R-:W4:Y:S01]  /*a990*/  LDL R219, [R1+0x234] ;  /* 0x0002340001db7983 */ /* 0x000f220000100800 */
[C---:B--2---:R-:W-:Y:S01]  /*a9a0*/  FFMA.FTZ R174, R177.reuse, R218, R215 ;  /* 0x000000dab1ae7223 */ /* 0x044fe200000100d7 */
[----:B------:R-:W-:Y:S01]  /*a9b0*/  FFMA.FTZ R21, R176, R214, R213 ;  /* 0x000000d6b0157223 */ /* 0x000fe200000100d5 */
[----:B------:R-:W-:Y:S01]  /*a9c0*/  FFMA.FTZ R177, R177, R221, R79 ;  /* 0x000000ddb1b17223 */ /* 0x000fe2000001004f */
[----:B------:R-:W4:Y:S01]  /*a9d0*/  LDL R214, [R1+0x44] ;  /* 0x0000440001d67983 */ /* 0x000f220000100800 */
[----:B------:R-:W-:Y:S02]  /*a9e0*/  FFMA.FTZ R160, R184, R209, R203 ;  /* 0x000000d1b8a07223 */ /* 0x000fe400000100cb */
[----:B------:R-:W-:Y:S01]  /*a9f0*/  F2FP.F16.F32.PACK_AB R21, R174, R21 ;  /* 0x00000015ae15723e */ /* 0x000fe200000000ff */
[----:B------:R-:W2:Y:S04]  /*aa00*/  LDL R213, [R1+0x238] ;  /* 0x0002380001d57983 */ /* 0x000ea80000100800 */
[----:B------:R-:W2:Y:S04]  /*aa10*/  LDL R209, [R1+0x244] ;  /* 0x0002440001d17983 */ /* 0x000ea80000100800 */
[----:B------:R-:W2:Y:S01]  /*aa20*/  LDL R218, [R1+0x240] ;  /* 0x0002400001da7983 */ /* 0x000ea20000100800 */
[----:B------:R-:W-:-:S03]  /*aa30*/  FFMA.FTZ R23, R183, R204, R210 ;  /* 0x000000ccb7177223 */ /* 0x000fc600000100d2 */
[----:B------:R-:W2:Y:S01]  /*aa40*/  LDL R210, [R1+0x4c] ;  /* 0x00004c0001d27983 */ /* 0x000ea20000100800 */
[----:B------:R-:W-:Y:S01]  /*aa50*/  FFMA.FTZ R161, R182, R217, R161 ;  /* 0x000000d9b6a17223 */ /* 0x000fe200000100a1 */
[----:B------:R-:W-:Y:S02]  /*aa60*/  F2FP.F16.F32.PACK_AB R23, R160, R23 ;  /* 0x00000017a017723e */ /* 0x000fe400000000ff */
[----:B------:R-:W2:Y:S01]  /*aa70*/  LDL R217, [R1+0x1c] ;  /* 0x00001c0001d97983 */ /* 0x000ea20000100800 */
[----:B------:R-:W-:Y:S01]  /*aa80*/  FFMA.FTZ R178, R163, R212, R211 ;  /* 0x000000d4a3b27223 */ /* 0x000fe200000100d3 */
[----:B------:R-:W-:Y:S01]  /*aa90*/  F2FP.F16.F32.PACK_AB R22, R161, R22 ;  /* 0x00000016a116723e */ /* 0x000fe200000000ff */
[----:B------:R-:W-:Y:S01]  /*aaa0*/  IMAD.WIDE.U32 R160, R0, 0x10, R224 ;  /* 0x0000001000a07825 */ /* 0x000fe200078e00e0 */
[----:B------:R-:W2:Y:S04]  /*aab0*/  LDL R212, [R1+0x48] ;  /* 0x0000480001d47983 */ /* 0x000ea80000100800 */
[----:B------:R-:W2:Y:S01]  /*aac0*/  LDL R211, [R1+0x23c] ;  /* 0x00023c0001d37983 */ /* 0x000ea20000100800 */
[----:B------:R-:W-:-:S03]  /*aad0*/  FFMA.FTZ R20, R162, R208, R207 ;  /* 0x000000d0a2147223 */ /* 0x000fc600000100cf */
[----:B------:R-:W2:Y:S01]  /*aae0*/  LDL R207, [R1+0x24c] ;  /* 0x00024c0001cf7983 */ /* 0x000ea20000100800 */
[----:B------:R-:W-:Y:S01]  /*aaf0*/  FFMA.FTZ R174, R162, R192, R76 ;  /* 0x000000c0a2ae7223 */ /* 0x000fe2000001004c */
[----:B------:R-:W-:Y:S01]  /*ab00*/  F2FP.F16.F32.PACK_AB R20, R178, R20 ;  /* 0x00000014b214723e */ /* 0x000fe200000000ff */
[----:B------:R-:W-:Y:S01]  /*ab10*/  FFMA.FTZ R178, R184, R223, R83 ;  /* 0x000000dfb8b27223 */ /* 0x000fe20000010053 */
[----:B------:R-:W2:Y:S01]  /*ab20*/  LDL R208, [R1+0x34] ;  /* 0x0000340001d07983 */ /* 0x000ea20000100800 */
[----:B------:R-:W-:Y:S01]  /*ab30*/  FFMA.FTZ R162, R181, R185, R80 ;  /* 0x000000b9b5a27223 */ /* 0x000fe20000010050 */
[----:B------:R-:W-:Y:S01]  /*ab40*/  FFMA.FTZ R181, R163, R220, R77 ;  /* 0x000000dca3b57223 */ /* 0x000fe2000001004d */
[----:B------:R-:W-:Y:S01]  /*ab50*/  FFMA.FTZ R175, R176, R186, R78 ;  /* 0x000000bab0af7223 */ /* 0x000fe2000001004e */
[----:B------:R1:W-:Y:S01]  /*ab60*/  STG.E.128 desc[UR6][R160.64], R20 ;  /* 0x00000014a0007986 */ /* 0x0003e2000c101d06 */
[----:B------:R-:W-:Y:S01]  /*ab70*/  FFMA.FTZ R176, R183, R191, R82 ;  /* 0x000000bfb7b07223 */ /* 0x000fe20000010052 */
[----:B------:R-:W-:Y:S01]  /*ab80*/  F2FP.F16.F32.PACK_AB R162, R179, R162 ;  /* 0x000000a2b3a2723e */ /* 0x000fe200000000ff */
[--C-:B------:R-:W-:Y:S01]  /*ab90*/  IMAD.WIDE.U32 R184, R24, 0x10, R224.reuse ;  /* 0x0000001018b87825 */ /* 0x100fe200078e00e0 */
[----:B------:R-:W2:Y:S02]  /*aba0*/  LDL R223, [R1+0x38] ;  /* 0x0000380001df7983 */ /* 0x000ea40000100800 */
[----:B------:R-:W-:Y:S01]  /*abb0*/  F2FP.F16.F32.PACK_AB R163, R178, R176 ;  /* 0x000000b0b2a3723e */ /* 0x000fe200000000ff */
[--C-:B------:R-:W-:Y:S01]  /*abc0*/  IMAD.WIDE.U32 R178, R12, 0x10, R224.reuse ;  /* 0x000000100cb27825 */ /* 0x100fe200078e00e0 */
[----:B------:R-:W2:Y:S03]  /*abd0*/  LDL R215, [R1+0x24] ;  /* 0x0000240001d77983 */ /* 0x000ea60000100800 */
[----:B------:R-:W-:Y:S01]  /*abe0*/  IMAD.WIDE.U32 R182, R30, 0x10, R224 ;  /* 0x000000101eb67825 */ /* 0x000fe200078e00e0 */
[----:B------:R-:W2:Y:S01]  /*abf0*/  LDL R204, [R1+0x10] ;  /* 0x0000100001cc7983 */ /* 0x000ea20000100800 */
[----:B-1----:R-:W-:-:S02]  /*ac00*/  F2FP.F16.F32.PACK_AB R161, R177, R175 ;  /* 0x000000afb1a1723e */ /* 0x002fc400000000ff */
[--C-:B------:R-:W-:Y:S01]  /*ac10*/  IMAD.WIDE.U32 R176, R180, 0x10, R224.reuse ;  /* 0x00000010b4b07825 */ /* 0x100fe200078e00e0 */
[----:B------:R-:W-:Y:S01]  /*ac20*/  F2FP.F16.F32.PACK_AB R160, R181, R174 ;  /* 0x000000aeb5a0723e */ /* 0x000fe200000000ff */
[----:B------:R-:W2:Y:S02]  /*ac30*/  LDL R23, [R1+0x3c] ;  /* 0x00003c0001177983 */ /* 0x000ea40000100800 */
[----:B------:R-:W-:Y:S02]  /*ac40*/  IMAD.WIDE.U32 R174, R198, 0x10, R224 ;  /* 0x00000010c6ae7825 */ /* 0x000fe400078e00e0 */
[----:B------:R-:W2:Y:S04]  /*ac50*/  LDL R224, [R1+0x248] ;  /* 0x0002480001e07983 */ /* 0x000ea80000100800 */
[----:B------:R-:W2:Y:S04]  /*ac60*/  LDL R22, [R1+0x30] ;  /* 0x0000300001167983 */ /* 0x000ea80000100800 */
[----:B------:R-:W2:Y:S04]  /*ac70*/  LDL R220, [R1+0x40] ;  /* 0x0000400001dc7983 */ /* 0x000ea80000100800 */
[----:B------:R-:W2:Y:S04]  /*ac80*/  LDL R221, [R1+0x230] ;  /* 0x0002300001dd7983 */ /* 0x000ea80000100800 */
[----:B------:R-:W2:Y:S01]  /*ac90*/  LDL R203, [R1+0x14] ;  /* 0x0000140001cb7983 */ /* 0x000ea20000100800 */
[----:B------:R-:W-:-:S04]  /*aca0*/  IMAD.WIDE.U32 R20, R0, 0x10, R226 ;  /* 0x0000001000147825 */ /* 0x000fc800078e00e2 */
[--C-:B------:R-:W-:Y:S01]  /*acb0*/  IMAD.WIDE.U32 R186, R12, 0x10, R226.reuse ;  /* 0x000000100cba7825 */ /* 0x100fe200078e00e2 */
[----:B------:R1:W-:Y:S03]  /*acc0*/  STG.E.128 desc[UR6][R20.64], R160 ;  /* 0x000000a014007986 */ /* 0x0003e6000c101d06 */
[----:B------:R-:W-:-:S04]  /*acd0*/  IMAD.WIDE.U32 R192, R24, 0x10, R226 ;  /* 0x0000001018c07825 */ /* 0x000fc800078e00e2 */
[--C-:B------:R-:W-:Y:S02]  /*ace0*/  IMAD.WIDE.U32 R190, R198, 0x10, R226.reuse ;  /* 0x00000010c6be7825 */ /* 0x100fe400078e00e2 */
[----:B------:R-:W2:Y:S02]  /*acf0*/  LDL R198, [R1+0x26c] ;  /* 0x00026c0001c67983 */ /* 0x000ea40000100800 */
[----:B------:R-:W-:Y:S02]  /*ad00*/  IMAD.WIDE.U32 R188, R30, 0x10, R226 ;  /* 0x000000101ebc7825 */ /* 0x000fe400078e00e2 */
[----:B-1----:R-:W2:Y:S04]  /*ad10*/  LDL R163, [R1+0x4] ;  /* 0x0000040001a37983 */ /* 0x002ea80000100800 */
[----:B------:R-:W2:Y:S04]  /*ad20*/  LDL R161, [R1+0x8] ;  /* 0x0000080001a17983 */ /* 0x000ea80000100800 */
[----:B------:R-:W2:Y:S01]  /*ad30*/  LDL R162, [R1+0xc] ;  /* 0x00000c0001a27983 */ /* 0x000ea20000100800 */
[----:B---3--:R-:W-:Y:S01]  /*ad40*/  FFMA.FTZ R0, R31, R222, R90 ;  /* 0x000000de1f007223 */ /* 0x008fe2000001005a */
[----:B----4-:R-:W-:-:S02]  /*ad50*/  FFMA.FTZ R160, R29, R214, R219 ;  /* 0x000000d61da07223 */ /* 0x010fc400000100db */
[----:B------:R-:W3:Y:S01]  /*ad60*/  LDL R214, [R1+0x250] ;  /* 0x0002500001d67983 */ /* 0x000ee20000100800 */
[----:B--2---:R-:W-:Y:S01]  /*ad70*/  FFMA.FTZ R24, R202, R217, R91 ;  /* 0x000000d9ca187223 */ /* 0x004fe2000001005b */
[----:B------:R-:W-:Y:S02]  /*ad80*/  FFMA.FTZ R21, R197, R212, R213 ;  /* 0x000000d4c5157223 */ /* 0x000fe400000100d5 */
[----:B------:R-:W3:Y:S04]  /*ad90*/  LDL R213, [R1] ;  /* 0x0000000001d57983 */ /* 0x000ee80000100800 */
[----:B------:R-:W2:Y:S01]  /*ada0*/  LDL R212, [R1+0x254] ;  /* 0x0002540001d47983 */ /* 0x000ea20000100800 */
[----:B------:R-:W-:-:S03]  /*adb0*/  FFMA.FTZ R30, R201, R208, R209 ;  /* 0x000000d0c91e7223 */ /* 0x000fc600000100d1 */
[----:B------:R-:W4:Y:S04]  /*adc0*/  LDL R209, [R1+0x260] ;  /* 0x0002600001d17983 */ /* 0x000f280000100800 */
[----:B------:R-:W4:Y:S01]  /*add0*/  LDL R208, [R1+0x268] ;  /* 0x0002680001d07983 */ /* 0x000f220000100800 */
[----:B------:R-:W-:Y:S01]  /*ade0*/  FFMA.FTZ R12, R31, R223, R224 ;  /* 0x000000df1f0c7223 */ /* 0x000fe200000100e0 */
[----:B------:R-:W-:Y:S02]  /*adf0*/  FFMA.FTZ R31, R199, R210, R211 ;  /* 0x000000d2c71f7223 */ /* 0x000fe400000100d3 */
[----:B------:R-:W4:Y:S04]  /*ae00*/  LDL R211, [R1+0x258] ;  /* 0x0002580001d37983 */ /* 0x000f280000100800 */
[----:B------:R-:W4:Y:S01]  /*ae10*/  LDL R210, [R1+0x25c] ;  /* 0x00025c0001d27983 */ /* 0x000f220000100800 */
[----:B------:R-:W-:Y:S01]  /*ae20*/  F2FP.F16.F32.PACK_AB R21, R31, R21 ;  /* 0x000000151f15723e */ /* 0x000fe200000000ff */
[----:B------:R-:W-:Y:S01]  /*ae30*/  FFMA.FTZ R23, R202, R23, R207 ;  /* 0x00000017ca177223 */ /* 0x000fe200000100cf */
[----:B------:R-:W-:Y:S01]  /*ae40*/  F2FP.F16.F32.PACK_AB R31, R24, R0 ;  /* 0x00000000181f723e */ /* 0x000fe200000000ff */
[----:B------:R-:W-:Y:S01]  /*ae50*/  FFMA.FTZ R24, R197, R206, R86 ;  /* 0x000000cec5187223 */ /* 0x000fe20000010056 */
[----:B------:R-:W4:Y:S01]  /*ae60*/  LDL R207, [R1+0x264] ;  /* 0x0002640001cf7983 */ /* 0x000f220000100800 */
[----:B------:R-:W-:-:S03]  /*ae70*/  FFMA.FTZ R22, R200, R22, R218 ;  /* 0x00000016c8167223 */ /* 0x000fc600000100da */
[----:B------:R-:W4:Y:S01]  /*ae80*/  LDL R206, [R1+0x270] ;  /* 0x0002700001ce7983 */ /* 0x000f220000100800 */
[----:B------:R-:W-:Y:S01]  /*ae90*/  F2FP.F16.F32.PACK_AB R23, R23, R12 ;  /* 0x0000000c1717723e */ /* 0x000fe200000000ff */
[----:B------:R-:W-:Y:S01]  /*aea0*/  FFMA.FTZ R12, R29, R215, R85 ;  /* 0x000000d71d0c7223 */ /* 0x000fe20000010055 */
[----:B------:R-:W-:Y:S01]  /*aeb0*/  F2FP.F16.F32.PACK_AB R22, R30, R22 ;  /* 0x000000161e16723e */ /* 0x000fe200000000ff */
[----:B------:R-:W-:Y:S01]  /*aec0*/  FFMA.FTZ R29, R199, R205, R87 ;  /* 0x000000cdc71d7223 */ /* 0x000fe20000010057 */
[----:B------:R-:W-:Y:S01]  /*aed0*/  FFMA.FTZ R30, R200, R204, R88 ;  /* 0x000000ccc81e7223 */ /* 0x000fe20000010058 */
[----:B------:R-:W4:Y:S04]  /*aee0*/  LDL R205, [R1+0x278] ;  /* 0x0002780001cd7983 */ /* 0x000f280000100800 */
[----:B------:R-:W4:Y:S01]  /*aef0*/  LDL R204, [R1+0x27c] ;  /* 0x00027c0001cc7983 */ /* 0x000f220000100800 */
[C---:B------:R-:W-:Y:S01]  /*af00*/  FFMA.FTZ R20, R28.reuse, R220, R221 ;  /* 0x000000dc1c147223 */ /* 0x040fe200000100dd */
[----:B------:R-:W-:Y:S01]  /*af10*/  FFMA.FTZ R0, R28, R216, R84 ;  /* 0x000000d81c007223 */ /* 0x000fe20000010054 */
[----:B------:R-:W-:Y:S01]  /*af20*/  FFMA.FTZ R28, R201, R203, R89 ;  /* 0x000000cbc91c7223 */ /* 0x000fe20000010059 */
[----:B------:R-:W4:Y:S04]  /*af30*/  LDL R200, [R1+0x288] ;  /* 0x0002880001c87983 */ /* 0x000f280000100800 */
[----:B------:R-:W4:Y:S04]  /*af40*/  LDL R203, [R1+0x280] ;  /* 0x0002800001cb7983 */ /* 0x000f280000100800 */
[----:B------:R-:W4:Y:S04]  /*af50*/  LDL R202, [R1+0x284] ;  /* 0x0002840001ca7983 */ /* 0x000f280000100800 */
[----:B------:R-:W4:Y:S01]  /*af60*/  LDL R199, [R1+0x28c] ;  /* 0x00028c0001c77983 */ /* 0x000f220000100800 */
[----:B------:R-:W-:-:S02]  /*af70*/  F2FP.F16.F32.PACK_AB R20, R160, R20 ;  /* 0x00000014a014723e */ /* 0x000fc400000000ff */
[----:B------:R-:W-:Y:S01]  /*af80*/  F2FP.F16.F32.PACK_AB R30, R28, R30 ;  /* 0x0000001e1c1e723e */ /* 0x000fe200000000ff */
[----:B------:R-:W4:Y:S01]  /*af90*/  LDL R201, [R1+0x2c0] ;  /* 0x0002c00001c97983 */ /* 0x000f220000100800 */
[----:B------:R-:W-:Y:S01]  /*afa0*/  F2FP.F16.F32.PACK_AB R28, R12, R0 ;  /* 0x000000000c1c723e */ /* 0x000fe200000000ff */
[----:B------:R-:W-:Y:S01]  /*afb0*/  FFMA.FTZ R0, R165, R246, R94 ;  /* 0x000000f6a5007223 */ /* 0x000fe2000001005e */
[----:B------:R-:W-:Y:S01]  /*afc0*/  F2FP.F16.F32.PACK_AB R29, R29, R24 ;  /* 0x000000181d1d723e */ /* 0x000fe200000000ff */
[----:B------:R-:W-:Y:S01]  /*afd0*/  FFMA.FTZ R12, R167, R240, R96 ;  /* 0x000000f0a70c7223 */ /* 0x000fe20000010060 */
[----:B------:R-:W4:Y:S04]  /*afe0*/  LDL R197, [R1+0x274] ;  /* 0x0002740001c57983 */ /* 0x000f280000100800 */
[----:B------:R-:W-:Y:S04]  /*aff0*/  STG.E.128 desc[UR6][R178.64], R20 ;  /* 0x00000014b2007986 */ /* 0x000fe8000c101d06 */
[----:B------:R1:W-:Y:S04]  /*b000*/  STG.E.128 desc[UR6][R186.64], R28 ;  /* 0x0000001cba007986 */ /* 0x0003e8000c101d06 */
[----:B-1----:R-:W4:Y:S01]  /*b010*/  LDL R30, [R1+0x2cc] ;  /* 0x0002cc00011e7983 */ /* 0x002f220000100800 */
[----:B---3--:R-:W-:-:S03]  /*b020*/  FFMA.FTZ R160, R164, R213, R214 ;  /* 0x000000d5a4a07223 */ /* 0x008fc600000100d6 */
[----:B------:R-:W3:Y:S01]  /*b030*/  LDL R213, [R1+0x290] ;  /* 0x0002900001d57983 */ /* 0x000ee20000100800 */
[----:B--2---:R-:W-:-:S03]  /*b040*/  FFMA.FTZ R163, R168, R163, R212 ;  /* 0x000000a3a8a37223 */ /* 0x004fc600000100d4 */
[----:B------:R-:W2:Y:S02]  /*b050*/  LDL R212, [R1+0x294] ;  /* 0x0002940001d47983 */ /* 0x000ea40000100800 */
[----:B------:R-:W-:Y:S01]  /*b060*/  F2FP.F16.F32.PACK_AB R160, R163, R160 ;  /* 0x000000a0a3a0723e */ /* 0x000fe200000000ff */
[----:B----4-:R-:W-:Y:S02]  /*b070*/  FFMA.FTZ R24, R167, R248, R209 ;  /* 0x000000f8a7187223 */ /* 0x010fe400000100d1 */
[----:B------:R-:W4:Y:S01]  /*b080*/  LDL R209, [R1+0x298] ;  /* 0x0002980001d17983 */ /* 0x000f220000100800 */
[----:B------:R-:W-:-:S03]  /*b090*/  FFMA.FTZ R163, R170, R250, R208 ;  /* 0x000000faaaa37223 */ /* 0x000fc600000100d0 */
[----:B------:R-:W4:Y:S01]  /*b0a0*/  LDL R208, [R1+0x29c] ;  /* 0x00029c0001d07983 */ /* 0x000f220000100800 */
[----:B------:R-:W-:Y:S01]  /*b0b0*/  FFMA.FTZ R167, R170, R242, R98 ;  /* 0x000000f2aaa77223 */ /* 0x000fe20000010062 */
[C---:B------:R-:W-:Y:S01]  /*b0c0*/  FFMA.FTZ R170, R166.reuse, R247, R95 ;  /* 0x000000f7a6aa7223 */ /* 0x040fe2000001005f */
[----:B------:R-:W-:Y:S01]  /*b0d0*/  FFMA.FTZ R161, R165, R161, R211 ;  /* 0x000000a1a5a17223 */ /* 0x000fe200000100d3 */
[----:B------:R-:W-:Y:S01]  /*b0e0*/  FFMA.FTZ R162, R166, R162, R210 ;  /* 0x000000a2a6a27223 */ /* 0x000fe200000100d2 */
[----:B------:R-:W-:Y:S01]  /*b0f0*/  FFMA.FTZ R165, R171, R251, R198 ;  /* 0x000000fbaba57223 */ /* 0x000fe200000100c6 */
[----:B------:R-:W-:Y:S01]  /*b100*/  FFMA.FTZ R198, R168, R245, R93 ;  /* 0x000000f5a8c67223 */ /* 0x000fe2000001005d */
[----:B------:R-:W4:Y:S02]  /*b110*/  LDL R211, [R1+0x2a0] ;  /* 0x0002a00001d37983 */ /* 0x000f240000100800 */
[----:B------:R-:W-:Y:S01]  /*b120*/  F2FP.F16.F32.PACK_AB R161, R162, R161 ;  /* 0x000000a1a2a1723e */ /* 0x000fe200000000ff */
[----:B------:R-:W-:Y:S01]  /*b130*/  FFMA.FTZ R162, R169, R249, R207 ;  /* 0x000000f9a9a27223 */ /* 0x000fe200000100cf */
[----:B------:R-:W4:Y:S01]  /*b140*/  LDL R210, [R1+0x2a8] ;  /* 0x0002a80001d27983 */ /* 0x000f220000100800 */
[----:B------:R-:W-:-:S03]  /*b150*/  FFMA.FTZ R168, R196, R236, R206 ;  /* 0x000000ecc4a87223 */ /* 0x000fc600000100ce */
[----:B------:R-:W4:Y:S01]  /*b160*/  LDL R207, [R1+0x2a4] ;  /* 0x0002a40001cf7983 */ /* 0x000f220000100800 */
[----:B------:R-:W-:-:S03]  /*b170*/  FFMA.FTZ R171, R171, R243, R99 ;  /* 0x000000f3abab7223 */ /* 0x000fc60000010063 */
[----:B------:R-:W4:Y:S01]  /*b180*/  LDL R206, [R1+0x2ac] ;  /* 0x0002ac0001ce7983 */ /* 0x000f220000100800 */
[----:B------:R-:W-:Y:S01]  /*b190*/  FFMA.FTZ R169, R169, R241, R97 ;  /* 0x000000f1a9a97223 */ /* 0x000fe20000010061 */
[----:B------:R-:W-:Y:S01]  /*b1a0*/  F2FP.F16.F32.PACK_AB R167, R171, R167 ;  /* 0x000000a7aba7723e */ /* 0x000fe200000000ff */
[----:B------:R-:W-:-:S03]  /*b1b0*/  FFMA.FTZ R171, R19, R239, R204 ;  /* 0x000000ef13ab7223 */ /* 0x000fc600000100cc */
[----:B------:R-:W-:Y:S01]  /*b1c0*/  F2FP.F16.F32.PACK_AB R166, R169, R12 ;  /* 0x0000000ca9a6723e */ /* 0x000fe200000000ff */
[----:B------:R-:W-:Y:S01]  /*b1d0*/  FFMA.FTZ R169, R26, R238, R205 ;  /* 0x000000ee1aa97223 */ /* 0x000fe200000100cd */
[----:B------:R-:W4:Y:S04]  /*b1e0*/  LDL R204, [R1+0x2b4] ;  /* 0x0002b40001cc7983 */ /* 0x000f280000100800 */
[----:B------:R-:W4:Y:S01]  /*b1f0*/  LDL R205, [R1+0x2b0] ;  /* 0x0002b00001cd7983 */ /* 0x000f220000100800 */
[----:B------:R-:W-:Y:S02]  /*b200*/  F2FP.F16.F32.PACK_AB R163, R165, R163 ;  /* 0x000000a3a5a3723e */ /* 0x000fe400000000ff */
[----:B------:R-:W-:Y:S01]  /*b210*/  F2FP.F16.F32.PACK_AB R165, R170, R0 ;  /* 0x00000000aaa5723e */ /* 0x000fe200000000ff */
[----:B------:R-:W-:Y:S01]  /*b220*/  FFMA.FTZ R0, R27, R234, R200 ;  /* 0x000000ea1b007223 */ /* 0x000fe200000100c8 */
[----:B------:R-:W-:Y:S01]  /*b230*/  F2FP.F16.F32.PACK_AB R162, R162, R24 ;  /* 0x00000018a2a2723e */ /* 0x000fe200000000ff */
[----:B------:R-:W-:Y:S01]  /*b240*/  FFMA.FTZ R24, R195, R232, R203 ;  /* 0x000000e8c3187223 */ /* 0x000fe200000100cb */
[----:B------:R-:W-:Y:S01]  /*b250*/  FFMA.FTZ R170, R25, R233, R202 ;  /* 0x000000e919aa7223 */ /* 0x000fe200000100ca */
[----:B------:R-:W4:Y:S04]  /*b260*/  LDL R200, [R1+0x2c4] ;  /* 0x0002c40001c87983 */ /* 0x000f280000100800 */
[----:B------:R-:W4:Y:S04]  /*b270*/  LDL R203, [R1+0x2b8] ;  /* 0x0002b80001cb7983 */ /* 0x000f280000100800 */
[----:B------:R-:W4:Y:S01]  /*b280*/  LDL R202, [R1+0x2bc] ;  /* 0x0002bc0001ca7983 */ /* 0x000f220000100800 */
[----:B------:R-:W-:-:S03]  /*b290*/  FFMA.FTZ R12, R172, R235, R199 ;  /* 0x000000ebac0c7223 */ /* 0x000fc600000100c7 */
[----:B------:R-:W4:Y:S01]  /*b2a0*/  LDL R199, [R1+0x2c8] ;  /* 0x0002c80001c77983 */ /* 0x000f220000100800 */
[----:B------:R-:W-:Y:S01]  /*b2b0*/  F2FP.F16.F32.PACK_AB R169, R171, R169 ;  /* 0x000000a9aba9723e */ /* 0x000fe200000000ff */
[----:B------:R-:W-:Y:S01]  /*b2c0*/  FFMA.FTZ R21, R26, R230, R102 ;  /* 0x000000e61a157223 */ /* 0x000fe20000010066 */
[----:B------:R-:W-:Y:S01]  /*b2d0*/  F2FP.F16.F32.PACK_AB R170, R170, R24 ;  /* 0x00000018aaaa723e */ /* 0x000fe200000000ff */
[----:B------:R-:W-:Y:S01]  /*b2e0*/  FFMA.FTZ R23, R27, R142, R106 ;  /* 0x0000008e1b177223 */ /* 0x000fe2000001006a */
[----:B------:R-:W-:Y:S01]  /*b2f0*/  F2FP.F16.F32.PACK_AB R171, R12, R0 ;  /* 0x000000000cab723e */ /* 0x000fe200000000ff */
[----:B------:R-:W-:Y:S01]  /*b300*/  FFMA.FTZ R20, R172, R143, R107 ;  /* 0x0000008fac147223 */ /* 0x000fe2000001006b */
[----:B------:R-:W-:Y:S01]  /*b310*/  FFMA.FTZ R26, R19, R231, R103 ;  /* 0x000000e7131a7223 */ /* 0x000fe20000010067 */
[----:B------:R-:W-:Y:S01]  /*b320*/  FFMA.FTZ R0, R196, R228, R100 ;  /* 0x000000e4c4007223 */ /* 0x000fe20000010064 */
[----:B------:R-:W-:Y:S01]  /*b330*/  FFMA.FTZ R12, R194, R229, R101 ;  /* 0x000000e5c20c7223 */ /* 0x000fe20000010065 */
[----:B------:R-:W-:Y:S01]  /*b340*/  FFMA.FTZ R22, R195, R140, R104 ;  /* 0x0000008cc3167223 */ /* 0x000fe20000010068 */
[----:B------:R-:W-:Y:S01]  /*b350*/  FFMA.FTZ R25, R25, R141, R105 ;  /* 0x0000008d19197223 */ /* 0x000fe20000010069 */
[----:B------:R-:W-:-:S02]  /*b360*/  F2FP.F16.F32.PACK_AB R23, R20, R23 ;  /* 0x000000171417723e */ /* 0x000fc400000000ff */
[----:B------:R-:W-:Y:S01]  /*b370*/  F2FP.F16.F32.PACK_AB R20, R12, R0 ;  /* 0x000000000c14723e */ /* 0x000fe200000000ff */
[----:B------:R-:W-:Y:S01]  /*b380*/  FFMA.FTZ R0, R15, R132, R112 ;  /* 0x000000840f007223 */ /* 0x000fe20000010070 */
[----:B------:R-:W-:Y:S01]  /*b390*/  F2FP.F16.F32.PACK_AB R21, R26, R21 ;  /* 0x000000151a15723e */ /* 0x000fe200000000ff */
[----:B------:R-:W-:Y:S01]  /*b3a0*/  FFMA.FTZ R12, R17, R134, R114 ;  /* 0x00000086110c7223 */ /* 0x000fe20000010072 */
[----:B------:R-:W-:Y:S01]  /*b3b0*/  F2FP.F16.F32.PACK_AB R22, R25, R22 ;  /* 0x000000161916723e */ /* 0x000fe200000000ff */
[----:B------:R-:W-:Y:S01]  /*b3c0*/  FFMA.FTZ R164, R164, R244, R92 ;  /* 0x000000f4a4a47223 */ /* 0x000fe2000001005c */
[----:B------:R-:W-:Y:S01]  /*b3d0*/  FFMA.FTZ R197, R194, R237, R197 ;  /* 0x000000edc2c57223 */ /* 0x000fe200000100c5 */
[----:B------:R-:W1:Y:S03]  /*b3e0*/  S2R R252, SR_TID.X ;  /* 0x0000000000fc7919 */ /* 0x000e660000002100 */
[----:B------:R-:W-:-:S02]  /*b3f0*/  F2FP.F16.F32.PACK_AB R164, R198, R164 ;  /* 0x000000a4c6a4723e */ /* 0x000fc400000000ff */
[----:B------:R-:W-:Y:S01]  /*b400*/  F2FP.F16.F32.PACK_AB R168, R197, R168 ;  /* 0x000000a8c5a8723e */ /* 0x000fe200000000ff */
[----:B------:R-:W-:Y:S01]  /*b410*/  IMAD.WIDE.U32 R180, R180, 0x10, R226 ;  /* 0x00000010b4b47825 */ /* 0x000fe200078e00e2 */
[----:B------:R0:W-:Y:S04]  /*b420*/  STG.E.128 desc[UR6][R184.64], R160 ;  /* 0x000000a0b8007986 */ /* 0x0001e8000c101d06 */
[----:B------:R0:W-:Y:S04]  /*b430*/  STG.E.128 desc[UR6][R192.64], R164 ;  /* 0x000000a4c0007986 */ /* 0x0001e8000c101d06 */
[----:B------:R0:W-:Y:S04]  /*b440*/  STG.E.128 desc[UR6][R182.64], R168 ;  /* 0x000000a8b6007986 */ /* 0x0001e8000c101d06 */
[----:B------:R0:W-:Y:S01]  /*b450*/  STG.E.128 desc[UR6][R188.64], R20 ;  /* 0x00000014bc007986 */ /* 0x0001e2000c101d06 */
[----:B-1----:R-:W-:Y:S01]  /*b460*/  LOP3.LUT R252, R252, 0x1f, RZ, 0xc0, !PT ;  /* 0x0000001ffcfc7812 */ /* 0x002fe200078ec0ff */
[----:B---3--:R-:W-:Y:S01]  /*b470*/  FFMA.FTZ R19, R2, R156, R213 ;  /* 0x0000009c02137223 */ /* 0x008fe200000100d5 */
[----:B--2---:R-:W-:-:S05]  /*b480*/  FFMA.FTZ R24, R4, R157, R212 ;  /* 0x0000009d04187223 */ /* 0x004fca00000100d4 */
[----:B------:R-:W-:Y:S01]  /*b490*/  F2FP.F16.F32.PACK_AB R24, R24, R19 ;  /* 0x000000131818723e */ /* 0x000fe200000000ff */
[----:B----4-:R-:W-:Y:S01]  /*b4a0*/  FFMA.FTZ R25, R5, R158, R209 ;  /* 0x0000009e05197223 */ /* 0x010fe200000100d1 */
[----:B------:R-:W-:Y:S01]  /*b4b0*/  FFMA.FTZ R27, R6, R159, R208 ;  /* 0x0000009f061b7223 */ /* 0x000fe200000100d0 */
[----:B------:R-:W-:Y:S01]  /*b4c0*/  FFMA.FTZ R2, R2, R136, R108 ;  /* 0x0000008802027223 */ /* 0x000fe2000001006c */
[----:B------:R-:W-:-:S03]  /*b4d0*/  FFMA.FTZ R4, R4, R137, R109 ;  /* 0x0000008904047223 */ /* 0x000fc6000001006d */
[----:B------:R-:W-:Y:S01]  /*b4e0*/  F2FP.F16.F32.PACK_AB R25, R27, R25 ;  /* 0x000000191b19723e */ /* 0x000fe200000000ff */
[----:B------:R-:W-:Y:S01]  /*b4f0*/  FFMA.FTZ R19, R15, R152, R211 ;  /* 0x000000980f137223 */ /* 0x000fe200000100d3 */
[----:B------:R-:W-:Y:S01]  /*b500*/  FFMA.FTZ R15, R17, R154, R210 ;  /* 0x0000009a110f7223 */ /* 0x000fe200000100d2 */
[C---:B------:R-:W-:Y:S01]  /*b510*/  FFMA.FTZ R26, R16.reuse, R153, R207 ;  /* 0x00000099101a7223 */ /* 0x040fe200000100cf */
[----:B------:R-:W-:Y:S01]  /*b520*/  FFMA.FTZ R16, R16, R133, R113 ;  /* 0x0000008510107223 */ /* 0x000fe20000010071 */
[C---:B------:R-:W-:Y:S01]  /*b530*/  FFMA.FTZ R17, R18.reuse, R155, R206 ;  /* 0x0000009b12117223 */ /* 0x040fe200000100ce */
[----:B------:R-:W-:Y:S02]  /*b540*/  FFMA.FTZ R18, R18, R135, R115 ;  /* 0x0000008712127223 */ /* 0x000fe40000010073 */
[----:B------:R-:W-:Y:S02]  /*b550*/  F2FP.F16.F32.PACK_AB R26, R26, R19 ;  /* 0x000000131a1a723e */ /* 0x000fe400000000ff */
[----:B------:R-:W-:-:S02]  /*b560*/  F2FP.F16.F32.PACK_AB R27, R17, R15 ;  /* 0x0000000f111b723e */ /* 0x000fc400000000ff */
[----:B------:R-:W-:Y:S01]  /*b570*/  F2FP.F16.F32.PACK_AB R19, R18, R12 ;  /* 0x0000000c1213723e */ /* 0x000fe200000000ff */
[----:B------:R-:W-:Y:S01]  /*b580*/  FFMA.FTZ R17, R5, R138, R110 ;  /* 0x0000008a05117223 */ /* 0x000fe2000001006e */
[----:B------:R-:W-:Y:S01]  /*b590*/  F2FP.F16.F32.PACK_AB R18, R16, R0 ;  /* 0x000000001012723e */ /* 0x000fe200000000ff */
[----:B------:R-:W-:Y:S01]  /*b5a0*/  FFMA.FTZ R16, R6, R139, R111 ;  /* 0x0000008b06107223 */ /* 0x000fe2000001006f */
[----:B------:R-:W-:Y:S01]  /*b5b0*/  FFMA.FTZ R28, R8, R149, R204 ;  /* 0x00000095081c7223 */ /* 0x000fe200000100cc */
[----:B------:R-:W-:-:S03]  /*b5c0*/  FFMA.FTZ R15, R7, R148, R205 ;  /* 0x00000094070f7223 */ /* 0x000fc600000100cd */
[----:B------:R-:W-:Y:S02]  /*b5d0*/  F2FP.F16.F32.PACK_AB R17, R16, R17 ;  /* 0x000000111011723e */ /* 0x000fe400000000ff */
[----:B------:R-:W-:Y:S02]  /*b5e0*/  F2FP.F16.F32.PACK_AB R16, R4, R2 ;  /* 0x000000020410723e */ /* 0x000fe400000000ff */
[----:B------:R-:W-:Y:S02]  /*b5f0*/  F2FP.F16.F32.PACK_AB R4, R28, R15 ;  /* 0x0000000f1c04723e */ /* 0x000fe400000000ff */
[----:B------:R-:W1:Y:S01]  /*b600*/  LDC.64 R28, c[0x0][0x380] ;  /* 0x0000e000ff1c7b82 */ /* 0x000e620000000a00 */
[----:B------:R-:W-:Y:S01]  /*b610*/  FFMA.FTZ R0, R11, R144, R201 ;  /* 0x000000900b007223 */ /* 0x000fe200000100c9 */
[----:B------:R-:W-:Y:S01]  /*b620*/  FFMA.FTZ R6, R13, R145, R200 ;  /* 0x000000910d067223 */ /* 0x000fe200000100c8 */
[----:B------:R-:W-:Y:S01]  /*b630*/  FFMA.FTZ R5, R9, R150, R203 ;  /* 0x0000009609057223 */ /* 0x000fe200000100cb */
[----:B------:R-:W-:-:S03]  /*b640*/  FFMA.FTZ R12, R10, R151, R202 ;  /* 0x000000970a0c7223 */ /* 0x000fc600000100ca */
[----:B------:R-:W-:Y:S01]  /*b650*/  F2FP.F16.F32.PACK_AB R6, R6, R0 ;  /* 0x000000000606723e */ /* 0x000fe200000000ff */
[----:B------:R-:W-:Y:S01]  /*b660*/  FFMA.FTZ R2, R9, R130, R118 ;  /* 0x0000008209027223 */ /* 0x000fe20000010076 */
[----:B------:R-:W-:Y:S01]  /*b670*/  FFMA.FTZ R0, R7, R128, R116 ;  /* 0x0000008007007223 */ /* 0x000fe20000010074 */
[----:B------:R-:W-:Y:S01]  /*b680*/  FFMA.FTZ R9, R11, R124, R120 ;  /* 0x0000007c0b097223 */ /* 0x000fe20000010078 */
[----:B------:R-:W-:Y:S01]  /*b690*/  F2FP.F16.F32.PACK_AB R5, R12, R5 ;  /* 0x000000050c05723e */ /* 0x000fe200000000ff */
[C---:B------:R-:W-:Y:S01]  /*b6a0*/  FFMA.FTZ R7, R14.reuse, R146, R199 ;  /* 0x000000920e077223 */ /* 0x040fe200000100c7 */
[----:B------:R-:W-:Y:S01]  /*b6b0*/  FFMA.FTZ R11, R14, R126, R122 ;  /* 0x0000007e0e0b7223 */ /* 0x000fe2000001007a */
[----:B------:R-:W-:Y:S01]  /*b6c0*/  FFMA.FTZ R12, R173, R147, R30 ;  /* 0x00000093ad0c7223 */ /* 0x000fe2000001001e */
[----:B------:R-:W-:Y:S01]  /*b6d0*/  FFMA.FTZ R13, R13, R125, R121 ;  /* 0x0000007d0d0d7223 */ /* 0x000fe20000010079 */
[----:B------:R-:W-:Y:S01]  /*b6e0*/  FFMA.FTZ R14, R173, R127, R123 ;  /* 0x0000007fad0e7223 */ /* 0x000fe2000001007b */
[----:B------:R-:W-:Y:S01]  /*b6f0*/  FFMA.FTZ R15, R10, R131, R119 ;  /* 0x000000830a0f7223 */ /* 0x000fe20000010077 */
[----:B------:R-:W-:Y:S01]  /*b700*/  FFMA.FTZ R8, R8, R129, R117 ;  /* 0x0000008108087223 */ /* 0x000fe20000010075 */
[----:B------:R-:W-:-:S02]  /*b710*/  F2FP.F16.F32.PACK_AB R7, R12, R7 ;  /* 0x000000070c07723e */ /* 0x000fc400000000ff */
[----:B------:R-:W-:Y:S02]  /*b720*/  F2FP.F16.F32.PACK_AB R10, R13, R9 ;  /* 0x000000090d0a723e */ /* 0x000fe400000000ff */
[----:B------:R-:W-:Y:S02]  /*b730*/  F2FP.F16.F32.PACK_AB R11, R14, R11 ;  /* 0x0000000b0e0b723e */ /* 0x000fe400000000ff */
[----:B------:R-:W-:Y:S02]  /*b740*/  F2FP.F16.F32.PACK_AB R9, R15, R2 ;  /* 0x000000020f09723e */ /* 0x000fe400000000ff */
[----:B------:R-:W-:Y:S01]  /*b750*/  F2FP.F16.F32.PACK_AB R8, R8, R0 ;  /* 0x000000000808723e */ /* 0x000fe200000000ff */
        /* <DEDUP_REMOVED lines=8> */
.L_x_27074:
[----:B------:R-:W-:Y:S01]  /*b7e0*/  HFMA2 R161, -RZ, RZ, 0, 5.9604644775390625e-08 ;  /* 0x00000001ffa17431 */ /* 0x000fe200000001ff */
[----:B------:R-:W-:Y:S01]  /*b7f0*/  BSSY B0, `(.L_x_27076) ;  /* 0x0000007000007945 */ /* 0x000fe20003800000 */
[----:B------:R-:W-:Y:S02]  /*b800*/  MOV R226, R160 ;  /* 0x000000a000e27202 */ /* 0x000fe40000000f00 */
[----:B------:R-:W-:Y:S02]  /*b810*/  MOV R162, 0x1f ;  /* 0x0000001f00a27802 */ /* 0x000fe40000000f00 */
[----:B------:R-:W-:-:S07]  /*b820*/  MOV R163, 0xffffffff ;  /* 0xffffffff00a37802 */ /* 0x000fce0000000f00 */
[----:B--2-4-:R-:W-:Y:S05]  /*b830*/  WARPSYNC.COLLECTIVE R163, `(.L_x_27077) ;  /* 0x00000000a3087348 */ /* 0x014fea0003c00000 */
[----:B------:R0:W1:Y:S02]  /*b840*/  SHFL.BFLY P3, R161, R226, R161, R162 ;  /* 0x0c0000a1e2a17389 */ /* 0x00006400000600a2 */
[----:B012-4-:R-:W-:Y:S05]  /*b850*/  ENDCOLLECTIVE ;  /* 0x000000000000791b */ /* 0x017fea0003800000 */
.L_x_27077:
[----:B------:R-:W-:Y:S05]  /*b860*/  BSYNC B0 ;  /* 0x0000000000007941 */ /* 0x000fea0003800000 */
.L_x_27076:
        /* <DEDUP_REMOVED lines=9> */
.L_x_27078:
[----:B------:R-:W-:Y:S01]  /*b900*/  FADD.FTZ R160, R160, R161 ;  /* 0x000000a1a0a07221 */ /* 0x000fe20000010000 */
[----:B------:R-:W-:-:S04]  /*b910*/  HFMA2 R161, -RZ, RZ, 0, 2.384185791015625e-07 ;  /* 0x00000004ffa17431 */ /* 0x000fc800000001ff */
[----:B------:R-:W-:-:S07]  /*b920*/  MOV R226, R160 ;  /* 0x000000a000e27202 */ /* 0x000fce0000000f00 */
[----:B------:R-:W-:Y:S05]  /*b930*/  WARPSYNC.COLLECTIVE R163, `(.L_x_27079) ;  /* 0x00000000a3087348 */ /* 0x000fea0003c00000 */
[----:B------:R0:W1:Y:S02]  /*b940*/  SHFL.BFLY P3, R161, R226, R161, R162 ;  /* 0x0c0000a1e2a17389 */ /* 0x00006400000600a2 */
[----:B01----:R-:W-:Y:S05]  /*b950*/  ENDCOLLECTIVE ;  /* 0x000000000000791b */ /* 0x003fea0003800000 */
.L_x_27079:
[----:B------:R-:W-:Y:S01]  /*b960*/  FADD.FTZ R160, R160, R161 ;  /* 0x000000a1a0a07221 */ /* 0x000fe20000010000 */
[----:B------:R-:W-:-:S04]  /*b970*/  HFMA2 R161, -RZ, RZ, 0, 4.76837158203125e-07 ;  /* 0x00000008ffa17431 */ /* 0x000fc800000001ff */
[----:B------:R-:W-:-:S07]  /*b980*/  MOV R226, R160 ;  /* 0x000000a000e27202 */ /* 0x000fce0000000f00 */
[----:B------:R-:W-:Y:S05]  /*b990*/  WARPSYNC.COLLECTIVE R163, `(.L_x_27080) ;  /* 0x00000000a3087348 */ /* 0x000fea0003c00000 */
[----:B------:R0:W1:Y:S02]  /*b9a0*/  SHFL.BFLY P3, R161, R226, R161, R162 ;  /* 0x0c0000a1e2a17389 */ /* 0x00006400000600a2 */
[----:B01----:R-:W-:Y:S05]  /*b9b0*/  ENDCOLLECTIVE ;  /* 0x000000000000791b */ /* 0x003fea0003800000 */
.L_x_27080:
[----:B------:R-:W-:Y:S01]  /*b9c0*/  FADD.FTZ R160, R160, R161 ;  /* 0x000000a1a0a07221 */ /* 0x000fe20000010000 */
[----:B------:R-:W-:-:S04]  /*b9d0*/  HFMA2 R161, -RZ, RZ, 0, 9.5367431640625e-07 ;  /* 0x00000010ffa17431 */ /* 0x000fc800000001ff */
[----:B------:R-:W-:-:S07]  /*b9e0*/  MOV R226, R160 ;  /* 0x000000a000e27202 */ /* 0x000fce0000000f00 */
[----:B------:R-:W-:Y:S05]  /*b9f0*/  WARPSYNC.COLLECTIVE R163, `(.L_x_27081) ;  /* 0x00000000a3087348 */ /* 0x000fea0003c00000 */
[----:B------:R0:W1:Y:S02]  /*ba00*/  SHFL.BFLY P3, R161, R226, R161, R162 ;  /* 0x0c0000a1e2a17389 */ /* 0x00006400000600a2 */
[----:B01----:R-:W-:Y:S05]  /*ba10*/  ENDCOLLECTIVE ;  /* 0x000000000000791b */ /* 0x003fea0003800000 */
.L_x_27081:
        /* <DEDUP_REMOVED lines=168> */
.L_x_27082:
[----:B------:R-:W-:Y:S01]  /*c4a0*/  FADD.FTZ R216, R216, R161 ;  /* 0x000000a1d8d87221 */ /* 0x000fe20000010000 */
[----:B------:R-:W-:-:S04]  /*c4b0*/  HFMA2 R161, -RZ, RZ, 0, 1.1920928955078125e-07 ;  /* 0x00000002ffa17431 */ /* 0x000fc800000001ff */
[----:B------:R-:W-:-:S07]  /*c4c0*/  MOV R226, R216 ;  /* 0x000000d800e27202 */ /* 0x000fce0000000f00 */
[----:B------:R-:W-:Y:S05]  /*c4d0*/  WARPSYNC.COLLECTIVE R163, `(.L_x_27083) ;  /* 0x00000000a3087348 */ /* 0x000fea0003c00000 */
[----:B------:R0:W1:Y:S02]  /*c4e0*/  SHFL.BFLY P3, R161, R226, R161, R162 ;  /* 0x0c0000a1e2a17389 */ /* 0x00006400000600a2 */
[----:B01----:R-:W-:Y:S05]  /*c4f0*/  ENDCOLLECTIVE ;  /* 0x000000000000791b */ /* 0x003fea0003800000 */
.L_x_27083:
[----:B------:R-:W-:Y:S01]  /*c500*/  FADD.FTZ R216, R216, R161 ;  /* 0x000000a1d8d87221 */ /* 0x000fe20000010000 */
[----:B------:R-:W-:-:S04]  /*c510*/  HFMA2 R161, -RZ, RZ, 0, 2.384185791015625e-07 ;  /* 0x00000004ffa17431 */ /* 0x000fc800000001ff */
[----:B------:R-:W-:-:S07]  /*c520*/  MOV R226, R216 ;  /* 0x000000d800e27202 */ /* 0x000fce0000000f00 */
[----:B------:R-:W-:Y:S05]  /*c530*/  WARPSYNC.COLLECTIVE R163, `(.L_x_27084) ;  /* 0x00000000a3087348 */ /* 0x000fea0003c00000 */
[----:B------:R0:W1:Y:S02]  /*c540*/  SHFL.BFLY P3, R161, R226, R161, R162 ;  /* 0x0c0000a1e2a17389 */ /* 0x00006400000600a2 */
[----:B01----:R-:W-:Y:S05]  /*c550*/  ENDCOLLECTIVE ;  /* 0x000000000000791b */ /* 0x003fea0003800000 */
.L_x_27084:
[----:B------:R-:W-:Y:S01]  /*c560*/  FADD.FTZ R216, R216, R161 ;  /* 0x000000a1d8d87221 */ /* 0x000fe20000010000 */
[----:B------:R-:W-:-:S04]  /*c570*/  HFMA2 R161, -RZ, RZ, 0, 4.76837158203125e-07 ;  /* 0x00000008ffa17431 */ /* 0x000fc800000001ff */
[----:B------:R-:W-:-:S07]  /*c580*/  MOV R226, R216 ;  /* 0x000000d800e27202 */ /* 0x000fce0000000f00 */
[----:B------:R-:W-:Y:S05]  /*c590*/  WARPSYNC.COLLECTIVE R163, `(.L_x_27085) ;  /* 0x00000000a3087348 */ /* 0x000fea0003c00000 */
[----:B------:R0:W1:Y:S02]  /*c5a0*/  SHFL.BFLY P3, R161, R226, R161, R162 ;  /* 0x0c0000a1e2a17389 */ /* 0x00006400000600a2 */
[----:B01----:R-:W-:Y:S05]  /*c5b0*/  ENDCOLLECTIVE ;  /* 0x000000000000791b */ /* 0x003fea0003800000 */
.L_x_27085:
[----:B------:R-:W-:Y:S01]  /*c5c0*/  FADD.FTZ R216, R216, R161 ;  /* 0x000000a1d8d87221 */ /* 0x000fe20000010000 */
[----:B------:R-:W-:-:S04]  /*c5d0*/  HFMA2 R161, -RZ, RZ, 0, 9.5367431640625e-07 ;  /* 0x00000010ffa17431 */ /* 0x000fc800000001ff */
[----:B------:R-:W-:-:S07]  /*c5e0*/  MOV R226, R216 ;  /* 0x000000d800e27202 */ /* 0x000fce0000000f00 */
[----:B------:R-:W-:Y:S05]  /*c5f0*/  WARPSYNC.COLLECTIVE R163, `(.L_x_27086) ;  /* 0x00000000a3087348 */ /* 0x000fea0003c00000 */
[----:B------:R0:W1:Y:S02]  /*c600*/  SHFL.BFLY P3, R161, R226, R161, R162 ;  /* 0x0c0000a1e2a17389 */ /* 0x00006400000600a2 */
[----:B01----:R-:W-:Y:S05]  /*c610*/  ENDCOLLECTIVE ;  /* 0x000000000000791b */ /* 0x003fea0003800000 */
.L_x_27086:
[----:B------:R-:W-:Y:S05]  /*c620*/  BRA `(.L_x_27087) ;  /* 0xffffffc800447947 */ /* 0x000fea000383ffff */
.L_x_27088:
        /* <DEDUP_REMOVED lines=13> */
.L_x_54469:


//--------------------- .text._ZN10layer_norm31ln_parallel_residual_fwd_kernelINS_13Kernel_traitsIf6__halfS2_S2_fjLj2560ELj1ELj4ELj1ELj16ENS_18Kernel_traits_baseILj2560EfS2_S2_S2_fjLj128EEEEELb0ELb1ELb0EEEvNS_9FwdParamsE --------------------------
	.section	.text._ZN10layer_norm31ln_parallel_residual_fwd_kernelINS_13Kernel_traitsIf6__halfS2_S2_fjLj2560ELj1ELj4ELj1ELj16ENS_18Kernel_traits_baseILj2560EfS2_S2_S2_fjLj128EEEEELb0ELb1ELb0EEEvNS_9FwdParamsE,"ax",@progbits
	.align	128
        .global         _ZN10layer_norm31ln_parallel_residual_fwd_kernelINS_13Kernel_traitsIf6__halfS2_S2_fjLj2560ELj1ELj4ELj1ELj16ENS_18Kernel_traits_baseILj2560EfS2_S2_S2_fjLj128EEEEELb0ELb1ELb0EEEvNS_9FwdParamsE
        .type           _ZN10layer_norm31ln_parallel_residual_fwd_kernelINS_13Kernel_traitsIf6__halfS2_S2_fjLj2560ELj1ELj4ELj1ELj16ENS_18Kernel_traits_baseILj2560EfS2_S2_S2_fjLj128EEEEELb0ELb1ELb0EEEvNS_9FwdParamsE,@function
        .size           _ZN10layer_norm31ln_parallel_residual_fwd_kernelINS_13Kernel_traitsIf6__halfS2_S2_fjLj2560ELj1ELj4ELj1ELj16ENS_18Kernel_traits_baseILj2560EfS2_S2_S2_fjLj128EEEEELb0ELb1ELb0EEEvNS_9FwdParamsE,(.L_x_54470 - _ZN10layer_norm31ln_parallel_residual_fwd_kernelINS_13Kernel_traitsIf6__halfS2_S2_fjLj2560ELj1ELj4ELj1ELj16ENS_18Kernel_traits_baseILj2560EfS2_S2_S2_fjLj128EEEEELb0ELb1ELb0EEEvNS_9FwdParamsE)
        .other          _ZN10layer_norm31ln_parallel_residual_fwd_kernelINS_13Kernel_traitsIf6__halfS2_S2_fjLj2560ELj1ELj4ELj1ELj16ENS_18Kernel_traits_baseILj2560EfS2_S2_S2_fjLj128EEEEELb0ELb1ELb0EEEvNS_9FwdParamsE,@"STO_CUDA_ENTRY STV_DEFAULT"
_ZN10layer_norm31ln_parallel_residual_fwd_kernelINS_13Kernel_traitsIf6__halfS2_S2_fjLj2560ELj1ELj4ELj1ELj16ENS_18Kernel_traits_baseILj2560EfS2_S2_S2_fjLj128EEEEELb0ELb1ELb0EEEvNS_9FwdParamsE:
.text._ZN10layer_norm31ln_parallel_residual_fwd_kernelINS_13Kernel_traitsIf6__halfS2_S2_fjLj2560ELj1ELj4ELj1ELj16ENS_18Kernel_traits_baseILj2560EfS2_S2_S2_fjLj128EEEEELb0ELb1ELb0EEEvNS_9FwdParamsE:
        /* <DEDUP_REMOVED lines=47> */
[----:B--2---:R-:W2:Y:S04]  /*02f0*/  @P0 LDG.E.128 R16, desc[UR6][R6.64+0x10] ;  /* 0x0000100606100981 */ /* 0x004ea8000c1e1d00 */
[----:B---3--:R3:W2:Y:S04]  /*0300*/  @P0 LDG.E.128 R20, desc[UR6][R6.64] ;  /* 0x0000000606140981 */ /* 0x0086a8000c1e1d00 */
[----:B----4-:R-:W4:Y:S01]  /*0310*/  @P5 LDG.E.128 R24, desc[UR6][R2.64+0x10] ;  /* 0x0000100602185981 */ /* 0x010f22000c1e1d00 */
[C---:B0-----:R-:W-:Y:S01]  /*0320*/  @P0 IMAD.WIDE.U32 R8, R0.reuse, 0x20, R8 ;  /* 0x0000002000080825 */ /* 0x041fe200078e0008 */
[----:B------:R-:W-:Y:S01]  /*0330*/  @P0 IADD3 R0, PT, PT, R0, 0x20, RZ ;  /* 0x0000002000000810 */ /* 0x000fe20007ffe0ff */
[----:B---3--:R-:W0:Y:S03]  /*0340*/  @P3 LDC.64 R6, c[0x0][0x3d0] ;  /* 0x0000f400ff063b82 */ /* 0x008e260000000a00 */
[----:B------:R-:W5:Y:S01]  /*0350*/  @P0 LD.E.128 R120, desc[UR6][R8.64] ;  /* 0x0000000608780980 */ /* 0x000f62000c101d00 */
[----:B-1----:R-:W-:-:S03]  /*0360*/  @P6 IMAD.WIDE.U32 R10, R0, 0x20, R10 ;  /* 0x00000020000a6825 */ /* 0x002fc600078e000a */
[----:B------:R1:W5:Y:S01]  /*0370*/  @P0 LD.E.128 R116, desc[UR6][R8.64+0x10] ;  /* 0x0000100608740980 */ /* 0x000362000c101d00 */
[C---:B------:R-:W-:Y:S01]  /*0380*/  @P6 IMAD.WIDE.U32 R14, R0.reuse, 0x20, R14 ;  /* 0x00000020000e6825 */ /* 0x040fe200078e000e */
[----:B------:R-:W-:Y:S02]  /*0390*/  @P6 IADD3 R0, PT, PT, R0, 0x20, RZ ;  /* 0x0000002000006810 */ /* 0x000fe40007ffe0ff */
[----:B------:R-:W5:Y:S04]  /*03a0*/  @P6 LDG.E.128 R248, desc[UR6][R10.64] ;  /* 0x000000060af86981 */ /* 0x000f68000c1e1d00 */
[----:B------:R3:W5:Y:S01]  /*03b0*/  @P6 LDG.E.128 R244, desc[UR6][R10.64+0x10] ;  /* 0x000010060af46981 */ /* 0x000762000c1e1d00 */
[----:B-1----:R-:W1:Y:S03]  /*03c0*/  @P2 LDC.64 R8, c[0x0][0x3d0] ;  /* 0x0000f400ff082b82 */ /* 0x002e660000000a00 */
[----:B------:R-:W5:Y:S04]  /*03d0*/  @P6 LD.E.128 R112, desc[UR6][R14.64] ;  /* 0x000000060e706980 */ /* 0x000f68000c101d00 */
[----:B------:R-:W5:Y:S01]  /*03e0*/  @P6 LD.E.128 R108, desc[UR6][R14.64+0x10] ;  /* 0x000010060e6c6980 */ /* 0x000f62000c101d00 */
[C---:B------:R-:W-:Y:S01]  /*03f0*/  ISETP.GE.U32.AND P6, PT, R13.reuse, 0x120, PT ;  /* 0x000001200d00780c */ /* 0x040fe20003fc6070 */
[----:B---3--:R-:W3:Y:S02]  /*0400*/  @P1 LDC.64 R10, c[0x0][0x438] ;  /* 0x00010e00ff0a1b82 */ /* 0x008ee40000000a00 */
[----:B------:R0:W3:Y:S10]  /*0410*/  @P5 LDG.E.128 R28, desc[UR6][R2.64] ;  /* 0x00000006021c5981 */ /* 0x0000f4000c1e1d00 */
[----:B------:R-:W3:Y:S01]  /*0420*/  @P6 LDC.64 R4, c[0x0][0x3d0] ;  /* 0x0000f400ff046b82 */ /* 0x000ee20000000a00 */
[----:B--2---:R2:W-:Y:S04]  /*0430*/  @P0 STL.64 [R1], R16 ;  /* 0x0000001001000387 */ /* 0x0045e80000100a00 */
[----:B------:R0:W-:Y:S03]  /*0440*/  @P0 STL.64 [R1+0x8], R18 ;  /* 0x0000081201000387 */ /* 0x0001e60000100a00 */
[----:B--2---:R-:W2:Y:S01]  /*0450*/  @P4 LDC.64 R16, c[0x0][0x3d0] ;  /* 0x0000f400ff104b82 */ /* 0x004ea20000000a00 */
[----:B------:R1:W-:Y:S07]  /*0460*/  @P0 STL.64 [R1+0x10], R20 ;  /* 0x0000101401000387 */ /* 0x0003ee0000100a00 */
[----:B0-----:R-:W0:Y:S01]  /*0470*/  @P4 LDC.64 R18, c[0x0][0x438] ;  /* 0x00010e00ff124b82 */ /* 0x001e220000000a00 */
[----:B------:R4:W-:Y:S01]  /*0480*/  @P0 STL.64 [R1+0x18], R22 ;  /* 0x0000181601000387 */ /* 0x0009e20000100a00 */
[----:B------:R-:W-:-:S06]  /*0490*/  ISETP.GE.U32.AND P0, PT, R13, 0x100, PT ;  /* 0x000001000d00780c */ /* 0x000fcc0003f06070 */
[----:B-1----:R-:W1:Y:S01]  /*04a0*/  @P3 LDC.64 R20, c[0x0][0x438] ;  /* 0x00010e00ff143b82 */ /* 0x002e620000000a00 */
[----:B----4-:R4:W-:Y:S07]  /*04b0*/  @P5 STL.64 [R1+0x20], R24 ;  /* 0x0000201801005387 */ /* 0x0109ee0000100a00 */
[----:B------:R-:W3:Y:S01]  /*04c0*/  @P2 LDC.64 R22, c[0x0][0x438] ;  /* 0x00010e00ff162b82 */ /* 0x000ee20000000a00 */
[----:B--2---:R-:W-:-:S07]  /*04d0*/  @P4 IMAD.WIDE.U32 R16, R0, 0x20, R16 ;  /* 0x0000002000104825 */ /* 0x004fce00078e0010 */
[----:B----4-:R-:W2:Y:S01]  /*04e0*/  @P1 LDC.64 R24, c[0x0][0x3d0] ;  /* 0x0000f400ff181b82 */ /* 0x010ea20000000a00 */
[C---:B0-----:R-:W-:Y:S01]  /*04f0*/  @P4 IMAD.WIDE.U32 R18, R0.reuse, 0x20, R18 ;  /* 0x0000002000124825 */ /* 0x041fe200078e0012 */
[----:B------:R-:W-:Y:S01]  /*0500*/  @P4 IADD3 R0, PT, PT, R0, 0x20, RZ ;  /* 0x0000002000004810 */ /* 0x000fe20007ffe0ff */
[----:B------:R0:W-:Y:S05]  /*0510*/  @P5 STL.64 [R1+0x28], R26 ;  /* 0x0000281a01005387 */ /* 0x0001ea0000100a00 */
[----:B------:R-:W4:Y:S01]  /*0520*/  @P0 LDC.64 R2, c[0x0][0x3d0] ;  /* 0x0000f400ff020b82 */ /* 0x000f220000000a00 */
[C---:B------:R-:W-:Y:S01]  /*0530*/  @P3 IMAD.WIDE.U32 R6, R0.reuse, 0x20, R6 ;  /* 0x0000002000063825 */ /* 0x040fe200078e0006 */
[----:B------:R0:W5:Y:S06]  /*0540*/  @P4 LDG.E.128 R240, desc[UR6][R16.64] ;  /* 0x0000000610f04981 */ /* 0x00016c000c1e1d00 */
[----:B------:R-:W4:Y:S01]  /*0550*/  @P0 LDC.64 R14, c[0x0][0x438] ;  /* 0x00010e00ff0e0b82 */ /* 0x000f220000000a00 */
[C---:B-1----:R-:W-:Y:S01]  /*0560*/  @P3 IMAD.WIDE.U32 R20, R0.reuse, 0x20, R20 ;  /* 0x0000002000143825 */ /* 0x042fe200078e0014 */
[----:B------:R-:W-:Y:S01]  /*0570*/  @P3 IADD3 R0, PT, PT, R0, 0x20, RZ ;  /* 0x0000002000003810 */ /* 0x000fe20007ffe0ff */
[----:B------:R1:W5:Y:S04]  /*0580*/  @P4 LDG.E.128 R236, desc[UR6][R16.64+0x10] ;  /* 0x0000100610ec4981 */ /* 0x000368000c1e1d00 */
[----:B------:R1:W5:Y:S01]  /*0590*/  @P4 LD.E.128 R96, desc[UR6][R18.64] ;  /* 0x0000000612604980 */ /* 0x000362000c101d00 */
[----:B0-----:R-:W0:Y:S01]  /*05a0*/  @P6 LDC.64 R26, c[0x0][0x438] ;  /* 0x00010e00ff1a6b82 */ /* 0x001e220000000a00 */
[----:B------:R-:W-:-:S02]  /*05b0*/  @P2 IMAD.WIDE.U32 R8, R0, 0x20, R8 ;  /* 0x0000002000082825 */ /* 0x000fc400078e0008 */
[----:B------:R1:W5:Y:S02]  /*05c0*/  @P4 LD.E.128 R92, desc[UR6][R18.64+0x10] ;  /* 0x00001006125c4980 */ /* 0x000364000c101d00 */
[C---:B---3--:R-:W-:Y:S01]  /*05d0*/  @P2 IMAD.WIDE.U32 R22, R0.reuse, 0x20, R22 ;  /* 0x0000002000162825 */ /* 0x048fe200078e0016 */
[----:B------:R-:W-:Y:S01]  /*05e0*/  @P2 IADD3 R0, PT, PT, R0, 0x20, RZ ;  /* 0x0000002000002810 */ /* 0x000fe20007ffe0ff */
[----:B------:R1:W5:Y:S04]  /*05f0*/  @P3 LDG.E.128 R232, desc[UR6][R6.64] ;  /* 0x0000000606e83981 */ /* 0x000368000c1e1d00 */
[C---:B--2---:R-:W-:Y:S01]  /*0600*/  @P1 IMAD.WIDE.U32 R24, R0.reuse, 0x20, R24 ;  /* 0x0000002000181825 */ /* 0x044fe200078e0018 */
[----:B------:R1:W5:Y:S03]  /*0610*/  @P3 LDG.E.128 R228, desc[UR6][R6.64+0x10] ;  /* 0x0000100606e43981 */ /* 0x000366000c1e1d00 */
[C---:B------:R-:W-:Y:S01]  /*0620*/  @P1 IMAD.WIDE.U32 R10, R0.reuse, 0x20, R10 ;  /* 0x00000020000a1825 */ /* 0x040fe200078e000a */
[----:B------:R-:W-:Y:S01]  /*0630*/  @P1 IADD3 R0, PT, PT, R0, 0x20, RZ ;  /* 0x0000002000001810 */ /* 0x000fe20007ffe0ff */
[----:B------:R1:W5:Y:S04]  /*0640*/  @P3 LD.E.128 R88, desc[UR6][R20.64] ;  /* 0x0000000614583980 */ /* 0x000368000c101d00 */
[C---:B----4-:R-:W-:Y:S01]  /*0650*/  @P0 IMAD.WIDE.U32 R2, R0.reuse, 0x20, R2 ;  /* 0x0000002000020825 */ /* 0x050fe200078e0002 */
[----:B------:R1:W5:Y:S03]  /*0660*/  @P3 LD.E.128 R84, desc[UR6][R20.64+0x10] ;  /* 0x0000100614543980 */ /* 0x000366000c101d00 */
[C---:B------:R-:W-:Y:S01]  /*0670*/  @P0 IMAD.WIDE.U32 R14, R0.reuse, 0x20, R14 ;  /* 0x00000020000e0825 */ /* 0x040fe200078e000e */
[----:B------:R-:W-:Y:S01]  /*0680*/  @P0 IADD3 R0, PT, PT, R0, 0x20, RZ ;  /* 0x0000002000000810 */ /* 0x000fe20007ffe0ff */
[----:B------:R1:W5:Y:S04]  /*0690*/  @P2 LDG.E.128 R224, desc[UR6][R8.64] ;  /* 0x0000000608e02981 */ /* 0x000368000c1e1d00 */
[C---:B------:R-:W-:Y:S01]  /*06a0*/  @P6 IMAD.WIDE.U32 R4, R0.reuse, 0x20, R4 ;  /* 0x0000002000046825 */ /* 0x040fe200078e0004 */
[----:B------:R1:W5:Y:S03]  /*06b0*/  @P2 LDG.E.128 R220, desc[UR6][R8.64+0x10] ;  /* 0x0000100608dc2981 */ /* 0x000366000c1e1d00 */
[----:B0-----:R-:W-:Y:S01]  /*06c0*/  @P6 IMAD.WIDE.U32 R26, R0, 0x20, R26 ;  /* 0x00000020001a6825 */ /* 0x001fe200078e001a */
[----:B------:R1:W5:Y:S04]  /*06d0*/  @P2 LD.E.128 R80, desc[UR6][R22.64] ;  /* 0x0000000616502980 */ /* 0x000368000c101d00 */
        /* <DEDUP_REMOVED lines=17> */
[----:B-1----:R-:W-:Y:S05]  /*07f0*/  @!P0 BRA `(.L_x_27091) ;  /* 0x0000000800108947 */ /* 0x002fea0003800000 */
        /* <DEDUP_REMOVED lines=9> */
.L_x_27090:
        /* <DEDUP_REMOVED lines=32> */
[----:B------:R-:W-:Y:S02]  /*0a90*/  ISETP.GE.U32.AND P2, PT, R13, 0xe0, PT ;  /* 0x000000e00d00780c */ /* 0x000fe40003f46070 */
[----:B------:R-:W-:-:S05]  /*0aa0*/  @P1 IADD3 R0, PT, PT, R0, 0x20, RZ ;  /* 0x0000002000001810 */ /* 0x000fca0007ffe0ff */
[----:B------:R-:W0:Y:S01]  /*0ab0*/  @P0 LDC.64 R2, c[0x0][0x3d0] ;  /* 0x0000f400ff020b82 */ /* 0x000e220000000a00 */
[----:B------:R-:W4:Y:S01]  /*0ac0*/  @P5 LDG.E.128 R24, desc[UR6][R4.64+0x10] ;  /* 0x0000100604185981 */ /* 0x000f22000c1e1d00 */
[C---:B-1----:R-:W-:Y:S01]  /*0ad0*/  @P6 IMAD.WIDE.U32 R8, R0.reuse, 0x20, R8 ;  /* 0x0000002000086825 */ /* 0x042fe200078e0008 */
[----:B------:R-:W-:-:S05]  /*0ae0*/  @P6 IADD3 R0, PT, PT, R0, 0x20, RZ ;  /* 0x0000002000006810 */ /* 0x000fca0007ffe0ff */
[----:B------:R-:W1:Y:S01]  /*0af0*/  @P3 LDC.64 R14, c[0x0][0x3d0] ;  /* 0x0000f400ff0e3b82 */ /* 0x000e620000000a00 */
[----:B------:R1:W5:Y:S01]  /*0b00*/  @P6 LDG.E.128 R248, desc[UR6][R8.64] ;  /* 0x0000000608f86981 */ /* 0x000362000c1e1d00 */
[----:B0-----:R-:W-:-:S03]  /*0b10*/  @P4 IMAD.WIDE.U32 R10, R0, 0x20, R10 ;  /* 0x00000020000a4825 */ /* 0x001fc600078e000a */
        /* <DEDUP_REMOVED lines=8> */
[----:B------:R0:W5:Y:S01]  /*0ba0*/  @P0 LDG.E.128 R232, desc[UR6][R6.64] ;  /* 0x0000000606e80981 */ /* 0x000162000c1e1d00 */
[C---:B-1----:R-:W-:Y:S01]  /*0bb0*/  @P3 IMAD.WIDE.U32 R14, R0.reuse, 0x20, R14 ;  /* 0x00000020000e3825 */ /* 0x042fe200078e000e */
[----:B------:R-:W-:Y:S02]  /*0bc0*/  @P3 IADD3 R0, PT, PT, R0, 0x20, RZ ;  /* 0x0000002000003810 */ /* 0x000fe40007ffe0ff */
[----:B------:R0:W5:Y:S03]  /*0bd0*/  @P0 LDG.E.128 R228, desc[UR6][R6.64+0x10] ;  /* 0x0000100606e40981 */ /* 0x000166000c1e1d00 */
[----:B------:R-:W1:Y:S01]  /*0be0*/  @P4 LDC.64 R2, c[0x0][0x3d0] ;  /* 0x0000f400ff024b82 */ /* 0x000e620000000a00 */
[----:B------:R0:W5:Y:S04]  /*0bf0*/  @P3 LDG.E.128 R224, desc[UR6][R14.64] ;  /* 0x000000060ee03981 */ /* 0x000168000c1e1d00 */
[----:B------:R0:W5:Y:S04]  /*0c00*/  @P3 LDG.E.128 R220, desc[UR6][R14.64+0x10] ;  /* 0x000010060edc3981 */ /* 0x000168000c1e1d00 */
[----:B--2---:R2:W-:Y:S04]  /*0c10*/  @P1 STL.64 [R1], R16 ;  /* 0x0000001001001387 */ /* 0x0045e80000100a00 */
[----:B------:R-:W-:Y:S01]  /*0c20*/  @P1 STL.64 [R1+0x8], R18 ;  /* 0x0000081201001387 */ /* 0x000fe20000100a00 */
[----:B--2---:R-:W2:Y:S03]  /*0c30*/  @P2 LDC.64 R16, c[0x0][0x3d0] ;  /* 0x0000f400ff102b82 */ /* 0x004ea60000000a00 */
[----:B---3--:R3:W-:Y:S04]  /*0c40*/  @P1 STL.64 [R1+0x10], R20 ;  /* 0x0000101401001387 */ /* 0x0087e80000100a00 */
[----:B------:R0:W-:Y:S01]  /*0c50*/  @P1 STL.64 [R1+0x18], R22 ;  /* 0x0000181601001387 */ /* 0x0001e20000100a00 */
[----:B------:R-:W-:Y:S01]  /*0c60*/  ISETP.GE.U32.AND P1, PT, R13, 0x100, PT ;  /* 0x000001000d00780c */ /* 0x000fe20003f26070 */
[----:B---3--:R-:W3:-:S12]  /*0c70*/  @P6 LDC.64 R20, c[0x0][0x3d0] ;  /* 0x0000f400ff146b82 */ /* 0x008ed80000000a00 */
[----:B------:R-:W1:Y:S01]  /*0c80*/  @P1 LDC.64 R18, c[0x0][0x3d0] ;  /* 0x0000f400ff121b82 */ /* 0x000e620000000a00 */
[C---:B--2---:R-:W-:Y:S01]  /*0c90*/  @P2 IMAD.WIDE.U32 R16, R0.reuse, 0x20, R16 ;  /* 0x0000002000102825 */ /* 0x044fe200078e0010 */
[----:B------:R-:W-:-:S04]  /*0ca0*/  @P2 IADD3 R0, PT, PT, R0, 0x20, RZ ;  /* 0x0000002000002810 */ /* 0x000fc80007ffe0ff */
[----:B------:R0:W5:Y:S04]  /*0cb0*/  @P2 LDG.E.128 R216, desc[UR6][R16.64] ;  /* 0x0000000610d82981 */ /* 0x000168000c1e1d00 */
[----:B------:R0:W5:Y:S01]  /*0cc0*/  @P2 LDG.E.128 R212, desc[UR6][R16.64+0x10] ;  /* 0x0000100610d42981 */ /* 0x000162000c1e1d00 */
[C---:B-1----:R-:W-:Y:S01]  /*0cd0*/  @P1 IMAD.WIDE.U32 R18, R0.reuse, 0x20, R18 ;  /* 0x0000002000121825 */ /* 0x042fe200078e0012 */
        /* <DEDUP_REMOVED lines=53> */
[----:B0-----:R-:W-:-:S07]  /*1030*/  @P4 CS2R R60, SRZ ;  /* 0x00000000003c4805 */ /* 0x001fce000001ff00 */
.L_x_27091:
[----:B------:R-:W-:Y:S05]  /*1040*/  BSYNC.RECONVERGENT B0 ;  /* 0x0000000000007941 */ /* 0x000fea0003800200 */
.L_x_27089:
        /* <DEDUP_REMOVED lines=12> */
.L_x_27173:
        /* <DEDUP_REMOVED lines=23> */
[----:B0-----:R-:W-:Y:S02]  /*1280*/  HADD2.F32 R17, -RZ, R52.H0_H0 ;  /* 0x20000034ff117230 */ /* 0x001fe40000004100 */
        /* <DEDUP_REMOVED lines=43> */
.L_x_27095:
[----:B-----5:R-:W-:Y:S02]  /*1540*/  HADD2.F32 R15, -RZ, R124.H1_H1 ;  /* 0x3000007cff0f7230 */ /* 0x020fe40000004100 */
[----:B0-----:R-:W-:Y:S02]  /*1550*/  HADD2.F32 R16, -RZ, R52.H1_H1 ;  /* 0x30000034ff107230 */ /* 0x001fe40000004100 */
        /* <DEDUP_REMOVED lines=27> */
.L_x_27094:
[----:B------:R-:W-:Y:S05]  /*1710*/  @!P1 BRA `(.L_x_27097) ;  /* 0x0000000000749947 */ /* 0x000fea0003800000 */
        /* <DEDUP_REMOVED lines=29> */
.L_x_27097:
        /* <DEDUP_REMOVED lines=8> */
.L_x_27096:
[----:B------:R-:W0:Y:S01]  /*1970*/  @UP0 LDCU.64 UR4, c[0x0][0x3a8] ;  /* 0x00007500ff0407ac */ /* 0x000e220008000a00 */
[----:B------:R-:W-:Y:S01]  /*1980*/  PLOP3.LUT P0, PT, PT, PT, UP0, 0x80, 0x8 ;  /* 0x000000000008781c */ /* 0x000fe20003f0f008 */
[----:B------:R-:W-:Y:S01]  /*1990*/  HFMA2 R124, -RZ, RZ, 0, 9.5367431640625e-07 ;  /* 0x00000010ff7c7431 */ /* 0x000fe200000001ff */
[----:B------:R-:W-:Y:S02]  /*19a0*/  PLOP3.LUT P1, PT, PT, PT, UP0, 0x80, 0x8 ;  /* 0x000000000008781c */ /* 0x000fe40003f2f008 */
[----:B------:R-:W-:-:S09]  /*19b0*/  IADD3 R168, PT, PT, R11, 0x20, RZ ;  /* 0x000000200ba87810 */ /* 0x000fd20007ffe0ff */
[----:B0-----:R-:W-:-:S05]  /*19c0*/  @P0 IMAD.WIDE.U32 R124, R11, R124, UR4 ;  /* 0x000000040b7c0e25 */ /* 0x001fca000f8e007c */
[----:B------:R0:W-:Y:S02]  /*19d0*/  @P1 STG.E.128 desc[UR6][R124.64], R44 ;  /* 0x0000002c7c001986 */ /* 0x0001e4000c101d06 */
.L_x_27093:
[----:B-1----:R-:W-:Y:S05]  /*19e0*/  BSYNC.RECONVERGENT B0 ;  /* 0x0000000000007941 */ /* 0x002fea0003800200 */
.L_x_27092:
        /* <DEDUP_REMOVED lines=33> */
.L_x_27101:
        /* <DEDUP_REMOVED lines=29> */
.L_x_27100:
        /* <DEDUP_REMOVED lines=32> */
.L_x_27103:
        /* <DEDUP_REMOVED lines=44> */
.L_x_27102:
[----:B------:R-:W0:Y:S01]  /*2290*/  @UP0 LDCU.64 UR4, c[0x0][0x3a8] ;  /* 0x00007500ff0407ac */ /* 0x000e220008000a00 */
[----:B------:R-:W-:Y:S02]  /*22a0*/  PLOP3.LUT P0, PT, PT, PT, UP0, 0x80, 0x8 ;  /* 0x000000000008781c */ /* 0x000fe40003f0f008 */
[----:B------:R-:W-:Y:S02]  /*22b0*/  PLOP3.LUT P1, PT, PT, PT, UP0, 0x80, 0x8 ;  /* 0x000000000008781c */ /* 0x000fe40003f2f008 */
[----:B------:R-:W-:-:S09]  /*22c0*/  MOV R124, 0x10 ;  /* 0x00000010007c7802 */ /* 0x000fd20000000f00 */
[C---:B0-----:R-:W-:Y:S01]  /*22d0*/  @P0 IMAD.WIDE.U32 R124, R168.reuse, R124, UR4 ;  /* 0x00000004a87c0e25 */ /* 0x041fe2000f8e007c */
[----:B------:R-:W-:-:S04]  /*22e0*/  IADD3 R168, PT, PT, R168, 0x20, RZ ;  /* 0x00000020a8a87810 */ /* 0x000fc80007ffe0ff */
[----:B------:R1:W-:Y:S03]  /*22f0*/  @P1 STG.E.128 desc[UR6][R124.64], R44 ;  /* 0x0000002c7c001986 */ /* 0x0003e6000c101d06 */
.L_x_27099:
[----:B------:R-:W-:Y:S05]  /*2300*/  BSYNC.RECONVERGENT B0 ;  /* 0x0000000000007941 */ /* 0x000fea0003800200 */
.L_x_27098:
        /* <DEDUP_REMOVED lines=33> */
.L_x_27107:
        /* <DEDUP_REMOVED lines=29> */
.L_x_27106:
        /* <DEDUP_REMOVED lines=32> */
.L_x_27109:
        /* <DEDUP_REMOVED lines=44> */
.L_x_27108:
[----:B------:R-:W0:Y:S01]  /*2bb0*/  @UP0 LDCU.64 UR4, c[0x0][0x3a8] ;  /* 0x00007500ff0407ac */ /* 0x000e220008000a00 */
[----:B------:R-:W-:Y:S01]  /*2bc0*/  PLOP3.LUT P0, PT, PT, PT, UP0, 0x80, 0x8 ;  /* 0x000000000008781c */ /* 0x000fe20003f0f008 */
[----:B------:R-:W-:Y:S01]  /*2bd0*/  HFMA2 R124, -RZ, RZ, 0, 9.5367431640625e-07 ;  /* 0x00000010ff7c7431 */ /* 0x000fe200000001ff */
[----:B------:R-:W-:-:S11]  /*2be0*/  PLOP3.LUT P1, PT, PT, PT, UP0, 0x80, 0x8 ;  /* 0x000000000008781c */ /* 0x000fd60003f2f008 */
[C---:B0-----:R-:W-:Y:S01]  /*2bf0*/  @P0 IMAD.WIDE.U32 R124, R168.reuse, R124, UR4 ;  /* 0x00000004a87c0e25 */ /* 0x041fe2000f8e007c */
[----:B------:R-:W-:-:S04]  /*2c00*/  IADD3 R168, PT, PT, R168, 0x20, RZ ;  /* 0x00000020a8a87810 */ /* 0x000fc80007ffe0ff */
[----:B------:R2:W-:Y:S03]  /*2c10*/  @P1 STG.E.128 desc[UR6][R124.64], R44 ;  /* 0x0000002c7c001986 */ /* 0x0005e6000c101d06 */
.L_x_27105:
[----:B------:R-:W-:Y:S05]  /*2c20*/  BSYNC.RECONVERGENT B0 ;  /* 0x0000000000007941 */ /* 0x000fea0003800200 */
.L_x_27104:
        /* <DEDUP_REMOVED lines=33> */
.L_x_27113:
        /* <DEDUP_REMOVED lines=29> */
.L_x_27112:
        /* <DEDUP_REMOVED lines=32> */
.L_x_27115:
        /* <DEDUP_REMOVED lines=44> */
.L_x_27114:
[----:B------:R-:W0:Y:S01]  /*34d0*/  @UP0 LDCU.64 UR4, c[0x0][0x3a8] ;  /* 0x00007500ff0407ac */ /* 0x000e220008000a00 */
[----:B------:R-:W-:Y:S02]  /*34e0*/  PLOP3.LUT P0, PT, PT, PT, UP0, 0x80, 0x8 ;  /* 0x000000000008781c */ /* 0x000fe40003f0f008 */
[----:B------:R-:W-:Y:S02]  /*34f0*/  PLOP3.LUT P1, PT, PT, PT, UP0, 0x80, 0x8 ;  /* 0x000000000008781c */ /* 0x000fe40003f2f008 */
[----:B------:R-:W-:-:S09]  /*3500*/  MOV R124, 0x10 ;  /* 0x00000010007c7802 */ /* 0x000fd20000000f00 */
[C---:B0-----:R-:W-:Y:S01]  /*3510*/  @P0 IMAD.WIDE.U32 R124, R168.reuse, R124, UR4 ;  /* 0x00000004a87c0e25 */ /* 0x041fe2000f8e007c */
[----:B------:R-:W-:-:S04]  /*3520*/  IADD3 R168, PT, PT, R168, 0x20, RZ ;  /* 0x00000020a8a87810 */ /* 0x000fc80007ffe0ff */
[----:B------:R3:W-:Y:S03]  /*3530*/  @P1 STG.E.128 desc[UR6][R124.64], R44 ;  /* 0x0000002c7c001986 */ /* 0x0007e6000c101d06 */
.L_x_27111:
[----:B------:R-:W-:Y:S05]  /*3540*/  BSYNC.RECONVERGENT B0 ;  /* 0x0000000000007941 */ /* 0x000fea0003800200 */
.L_x_27110:
        /* <DEDUP_REMOVED lines=33> */
.L_x_27119:
        /* <DEDUP_REMOVED lines=29> */
.L_x_27118:
        /* <DEDUP_REMOVED lines=32> */
.L_x_27121:
        /* <DEDUP_REMOVED lines=17> */
[--C-:B------:R-:W-:Y:S02]  /*3c40*/  HADD2.F32 R45, -RZ, R49.reuse.H0_H0 ;  /* 0x20000031ff2d7230 */ /* 0x100fe40000004100 */
        /* <DEDUP_REMOVED lines=26> */
.L_x_27120:
[----:B------:R-:W0:Y:S01]  /*3df0*/  @UP0 LDCU.64 UR4, c[0x0][0x3a8] ;  /* 0x00007500ff0407ac */ /* 0x000e220008000a00 */
[----:B------:R-:W-:Y:S01]  /*3e00*/  PLOP3.LUT P0, PT, PT, PT, UP0, 0x80, 0x8 ;  /* 0x000000000008781c */ /* 0x000fe20003f0f008 */
[----:B------:R-:W-:Y:S01]  /*3e10*/  HFMA2 R124, -RZ, RZ, 0, 9.5367431640625e-07 ;  /* 0x00000010ff7c7431 */ /* 0x000fe200000001ff */
[----:B------:R-:W-:-:S11]  /*3e20*/  PLOP3.LUT P1, PT, PT, PT, UP0, 0x80, 0x8 ;  /* 0x000000000008781c */ /* 0x000fd60003f2f008 */
[C---:B0-----:R-:W-:Y:S01]  /*3e30*/  @P0 IMAD.WIDE.U32 R124, R168.reuse, R124, UR4 ;  /* 0x00000004a87c0e25 */ /* 0x041fe2000f8e007c */
[----:B------:R-:W-:-:S04]  /*3e40*/  IADD3 R168, PT, PT, R168, 0x20, RZ ;  /* 0x00000020a8a87810 */ /* 0x000fc80007ffe0ff */
[----:B------:R4:W-:Y:S03]  /*3e50*/  @P1 STG.E.128 desc[UR6][R124.64], R44 ;  /* 0x0000002c7c001986 */ /* 0x0009e6000c101d06 */
.L_x_27117:
[----:B------:R-:W-:Y:S05]  /*3e60*/  BSYNC.RECONVERGENT B0 ;  /* 0x0000000000007941 */ /* 0x000fea0003800200 */
.L_x_27116:
        /* <DEDUP_REMOVED lines=33> */
.L_x_27125:
        /* <DEDUP_REMOVED lines=29> */
.L_x_27124:
        /* <DEDUP_REMOVED lines=32> */
.L_x_27127:
        /* <DEDUP_REMOVED lines=44> */
.L_x_27126:
[----:B------:R-:W0:Y:S01]  /*4710*/  @UP0 LDCU.64 UR4, c[0x0][0x3a8] ;  /* 0x00007500ff0407ac */ /* 0x000e220008000a00 */
[----:B------:R-:W-:Y:S02]  /*4720*/  PLOP3.LUT P0, PT, PT, PT, UP0, 0x80, 0x8 ;  /* 0x000000000008781c */ /* 0x000fe40003f0f008 */
[----:B------:R-:W-:Y:S02]  /*4730*/  PLOP3.LUT P1, PT, PT, PT, UP0, 0x80, 0x8 ;  /* 0x000000000008781c */ /* 0x000fe40003f2f008 */
[----:B------:R-:W-:-:S09]  /*4740*/  MOV R124, 0x10 ;  /* 0x00000010007c7802 */ /* 0x000fd20000000f00 */
[C---:B0-----:R-:W-:Y:S01]  /*4750*/  @P0 IMAD.WIDE.U32 R124, R168.reuse, R124, UR4 ;  /* 0x00000004a87c0e25 */ /* 0x041fe2000f8e007c */
[----:B------:R-:W-:-:S04]  /*4760*/  IADD3 R168, PT, PT, R168, 0x20, RZ ;  /* 0x00000020a8a87810 */ /* 0x000fc80007ffe0ff */
[----:B------:R0:W-:Y:S03]  /*4770*/  @P1 STG.E.128 desc[UR6][R124.64], R44 ;  /* 0x0000002c7c001986 */ /* 0x0001e6000c101d06 */
.L_x_27123:
[----:B------:R-:W-:Y:S05]  /*4780*/  BSYNC.RECONVERGENT B0 ;  /* 0x0000000000007941 */ /* 0x000fea0003800200 */
.L_x_27122:
        /* <DEDUP_REMOVED lines=33> */
.L_x_27131:
        /* <DEDUP_REMOVED lines=29> */
.L_x_27130:
        /* <DEDUP_REMOVED lines=32> */
.L_x_27133:
        /* <DEDUP_REMOVED lines=44> */
.L_x_27132:
[----:B------:R-:W0:Y:S01]  /*5030*/  @UP0 LDCU.64 UR4, c[0x0][0x3a8] ;  /* 0x00007500ff0407ac */ /* 0x000e220008000a00 */
[----:B------:R-:W-:Y:S01]  /*5040*/  PLOP3.LUT P0, PT, PT, PT, UP0, 0x80, 0x8 ;  /* 0x000000000008781c */ /* 0x000fe20003f0f008 */
[----:B------:R-:W-:-:S12]  /*5050*/  HFMA2 R124, -RZ, RZ, 0, 9.5367431640625e-07 ;  /* 0x00000010ff7c7431 */ /* 0x000fd800000001ff */
[C---:B0-----:R-:W-:Y:S01]  /*5060*/  @P0 IMAD.WIDE.U32 R124, R168.reuse, R124, UR4 ;  /* 0x00000004a87c0e25 */ /* 0x041fe2000f8e007c */
[----:B------:R-:W-:Y:S02]  /*5070*/  PLOP3.LUT P0, PT, PT, PT, UP0, 0x80, 0x8 ;  /* 0x000000000008781c */ /* 0x000fe40003f0f008 */
[----:B------:R-:W-:-:S11]  /*5080*/  IADD3 R168, PT, PT, R168, 0x20, RZ ;  /* 0x00000020a8a87810 */ /* 0x000fd60007ffe0ff */
[----:B------:R0:W-:Y:S02]  /*5090*/  @P0 STG.E.128 desc[UR6][R124.64], R44 ;  /* 0x0000002c7c000986 */ /* 0x0001e4000c101d06 */
.L_x_27129:
[----:B------:R-:W-:Y:S05]  /*50a0*/  BSYNC.RECONVERGENT B0 ;  /* 0x0000000000007941 */ /* 0x000fea0003800200 */
.L_x_27128:
        /* <DEDUP_REMOVED lines=33> */
.L_x_27137:
        /* <DEDUP_REMOVED lines=29> */
.L_x_27136:
        /* <DEDUP_REMOVED lines=32> */
.L_x_27139:
        /* <DEDUP_REMOVED lines=44> */
.L_x_27138:
[----:B------:R-:W0:Y:S01]  /*5950*/  @UP0 LDCU.64 UR4, c[0x0][0x3a8] ;  /* 0x00007500ff0407ac */ /* 0x000e220008000a00 */
[----:B------:R-:W-:Y:S02]  /*5960*/  PLOP3.LUT P0, PT, PT, PT, UP0, 0x80, 0x8 ;  /* 0x000000000008781c */ /* 0x000fe40003f0f008 */
[----:B------:R-:W-:-:S11]  /*5970*/  MOV R124, 0x10 ;  /* 0x00000010007c7802 */ /* 0x000fd60000000f00 */
[C---:B0-----:R-:W-:Y:S01]  /*5980*/  @P0 IMAD.WIDE.U32 R124, R168.reuse, R124, UR4 ;  /* 0x00000004a87c0e25 */ /* 0x041fe2000f8e007c */
[----:B------:R-:W-:Y:S02]  /*5990*/  PLOP3.LUT P0, PT, PT, PT, UP0, 0x80, 0x8 ;  /* 0x000000000008781c */ /* 0x000fe40003f0f008 */
[----:B------:R-:W-:-:S11]  /*59a0*/  IADD3 R168, PT, PT, R168, 0x20, RZ ;  /* 0x00000020a8a87810 */ /* 0x000fd60007ffe0ff */
[----:B------:R0:W-:Y:S02]  /*59b0*/  @P0 STG.E.128 desc[UR6][R124.64], R44 ;  /* 0x0000002c7c000986 */ /* 0x0001e4000c101d06 */
.L_x_27135:
[----:B------:R-:W-:Y:S05]  /*59c0*/  BSYNC.RECONVERGENT B0 ;  /* 0x0000000000007941 */ /* 0x000fea0003800200 */
.L_x_27134:
        /* <DEDUP_REMOVED lines=33> */
.L_x_27143:
        /* <DEDUP_REMOVED lines=29> */
.L_x_27142:
        /* <DEDUP_REMOVED lines=32> */
.L_x_27145:
        /* <DEDUP_REMOVED lines=44> */
.L_x_27144:
[----:B------:R-:W0:Y:S01]  /*6270*/  @UP0 LDCU.64 UR4, c[0x0][0x3a8] ;  /* 0x00007500ff0407ac */ /* 0x000e220008000a00 */
[----:B------:R-:W-:Y:S01]  /*6280*/  PLOP3.LUT P0, PT, PT, PT, UP0, 0x80, 0x8 ;  /* 0x000000000008781c */ /* 0x000fe20003f0f008 */
[----:B------:R-:W-:-:S12]  /*6290*/  HFMA2 R124, -RZ, RZ, 0, 9.5367431640625e-07 ;  /* 0x00000010ff7c7431 */ /* 0x000fd800000001ff */
[C---:B0-----:R-:W-:Y:S01]  /*62a0*/  @P0 IMAD.WIDE.U32 R124, R168.reuse, R124, UR4 ;  /* 0x00000004a87c0e25 */ /* 0x041fe2000f8e007c */
[----:B------:R-:W-:Y:S02]  /*62b0*/  PLOP3.LUT P0, PT, PT, PT, UP0, 0x80, 0x8 ;  /* 0x000000000008781c */ /* 0x000fe40003f0f008 */
[----:B------:R-:W-:-:S11]  /*62c0*/  IADD3 R168, PT, PT, R168, 0x20, RZ ;  /* 0x00000020a8a87810 */ /* 0x000fd60007ffe0ff */
[----:B------:R0:W-:Y:S02]  /*62d0*/  @P0 STG.E.128 desc[UR6][R124.64], R44 ;  /* 0x0000002c7c000986 */ /* 0x0001e4000c101d06 */
.L_x_27141:
[----:B------:R-:W-:Y:S05]  /*62e0*/  BSYNC.RECONVERGENT B0 ;  /* 0x0000000000007941 */ /* 0x000fea0003800200 */
.L_x_27140:
        /* <DEDUP_REMOVED lines=33> */
.L_x_27149:
        /* <DEDUP_REMOVED lines=29> */
.L_x_27148:
        /* <DEDUP_REMOVED lines=32> */
.L_x_27151:
        /* <DEDUP_REMOVED lines=44> */
.L_x_27150:
[----:B------:R-:W0:Y:S01]  /*6b90*/  @UP0 LDCU.64 UR4, c[0x0][0x3a8] ;  /* 0x00007500ff0407ac */ /* 0x000e220008000a00 */
[----:B------:R-:W-:Y:S02]  /*6ba0*/  PLOP3.LUT P0, PT, PT, PT, UP0, 0x80, 0x8 ;  /* 0x000000000008781c */ /* 0x000fe40003f0f008 */
[----:B------:R-:W-:-:S11]  /*6bb0*/  MOV R124, 0x10 ;  /* 0x00000010007c7802 */ /* 0x000fd60000000f00 */
[----:B0-----:R-:W-:Y:S01]  /*6bc0*/  @P0 IMAD.WIDE.U32 R124, R168, R124, UR4 ;  /* 0x00000004a87c0e25 */ /* 0x001fe2000f8e007c */
[----:B------:R-:W-:-:S13]  /*6bd0*/  PLOP3.LUT P0, PT, PT, PT, UP0, 0x80, 0x8 ;  /* 0x000000000008781c */ /* 0x000fda0003f0f008 */
[----:B------:R0:W-:Y:S02]  /*6be0*/  @P0 STG.E.128 desc[UR6][R124.64], R44 ;  /* 0x0000002c7c000986 */ /* 0x0001e4000c101d06 */
.L_x_27147:
[----:B------:R-:W-:Y:S05]  /*6bf0*/  BSYNC.RECONVERGENT B0 ;  /* 0x0000000000007941 */ /* 0x000fea0003800200 */
.L_x_27146:
        /* <DEDUP_REMOVED lines=291> */
.L_x_27185:
        /* <DEDUP_REMOVED lines=33> */
[----:B------:R-:W-:Y:S01]  /*8040*/  F2FP.F16.F32.PACK_AB R124, R125, R124 ;  /* 0x0000007c7d7c723e */ /* 0x000fe200000000ff */
        /* <DEDUP_REMOVED lines=8> */
[----:B------:R-:W-:Y:S01]  /*80d0*/  F2FP.F16.F32.PACK_AB R125, R125, R126 ;  /* 0x0000007e7d7d723e */ /* 0x000fe200000000ff */
[----:B------:R-:W-:Y:S01]  /*80e0*/  FADD.FTZ R126, R158, -R200 ;  /* 0x800000c89e7e7221 */ /* 0x000fe20000010000 */
[----:B------:R-:W-:Y:S01]  /*80f0*/  FFMA.FTZ R127, R127, R252, R100 ;  /* 0x000000fc7f7f7223 */ /* 0x000fe20000010064 */
[C---:B------:R-:W-:Y:S02]  /*8100*/  FMUL.FTZ R168, R171.reuse, R168 ;  /* 0x000000a8aba87220 */ /* 0x040fe40000410000 */
[----:B------:R-:W-:Y:S02]  /*8110*/  FMUL.FTZ R126, R171, R126 ;  /* 0x0000007eab7e7220 */ /* 0x000fe40000410000 */
[----:B------:R-:W-:Y:S02]  /*8120*/  FFMA.FTZ R168, R168, R201, R102 ;  /* 0x000000c9a8a87223 */ /* 0x000fe40000010066 */
[----:B------:R-:W-:Y:S01]  /*8130*/  FFMA.FTZ R126, R126, R203, R101 ;  /* 0x000000cb7e7e7223 */ /* 0x000fe20000010065 */
[----:B0-----:R-:W-:-:S04]  /*8140*/  LOP3.LUT R202, R202, 0x1f, RZ, 0xc0, !PT ;  /* 0x0000001fcaca7812 */ /* 0x001fc800078ec0ff */
[----:B------:R-:W-:Y:S01]  /*8150*/  F2FP.F16.F32.PACK_AB R126, R126, R127 ;  /* 0x0000007f7e7e723e */ /* 0x000fe200000000ff */
[----:B------:R-:W-:-:S04]  /*8160*/  FADD.FTZ R127, R159, -R200 ;  /* 0x800000c89f7f7221 */ /* 0x000fc80000010000 */
[----:B------:R-:W-:-:S04]  /*8170*/  FMUL.FTZ R127, R171, R127 ;  /* 0x0000007fab7f7220 */ /* 0x000fc80000410000 */
[----:B------:R-:W-:-:S05]  /*8180*/  FFMA.FTZ R127, R127, R169, R103 ;  /* 0x000000a97f7f7223 */ /* 0x000fca0000010067 */
[----:B------:R-:W-:Y:S02]  /*8190*/  F2FP.F16.F32.PACK_AB R127, R127, R168 ;  /* 0x000000a87f7f723e */ /* 0x000fe400000000ff */
[----:B------:R-:W0:Y:S02]  /*81a0*/  LDC.64 R168, c[0x0][0x428] ;  /* 0x00010a00ffa87b82 */ /* 0x000e240000000a00 */
[C---:B0-----:R-:W-:Y:S01]  /*81b0*/  IMAD.WIDE.U32 R168, R11.reuse, 0x10, R168 ;  /* 0x000000100ba87825 */ /* 0x041fe200078e00a8 */
[----:B------:R-:W-:-:S04]  /*81c0*/  IADD3 R11, PT, PT, R11, 0x20, RZ ;  /* 0x000000200b0b7810 */ /* 0x000fc80007ffe0ff */
[----:B------:R2:W-:Y:S03]  /*81d0*/  STG.E.128 desc[UR6][R168.64], R124 ;  /* 0x0000007ca8007986 */ /* 0x0005e6000c101d06 */
.L_x_27154:
[----:B------:R-:W-:Y:S05]  /*81e0*/  BSYNC.RECONVERGENT B0 ;  /* 0x0000000000007941 */ /* 0x000fea0003800200 */
.L_x_27153:
        /* <DEDUP_REMOVED lines=19> */
[----:B------:R-:W-:Y:S01]  /*8320*/  F2FP.F16.F32.PACK_AB R124, R125, R124 ;  /* 0x0000007c7d7c723e */ /* 0x000fe200000000ff */
[----:B------:R-:W-:Y:S01]  /*8330*/  FADD.FTZ R125, R21, -R200 ;  /* 0x800000c8157d7221 */ /* 0x000fe20000010000 */
[----:B------:R-:W-:-:S03]  /*8340*/  FMUL.FTZ R126, R171, R126 ;  /* 0x0000007eab7e7220 */ /* 0x000fc60000410000 */
[----:B------:R-:W-:Y:S01]  /*8350*/  FMUL.FTZ R125, R171, R125 ;  /* 0x0000007dab7d7220 */ /* 0x000fe20000410000 */
[----:B----4-:R-:W-:-:S03]  /*8360*/  FFMA.FTZ R126, R126, R252, R122 ;  /* 0x000000fc7e7e7223 */ /* 0x010fc6000001007a */
[----:B------:R-:W-:Y:S01]  /*8370*/  FFMA.FTZ R125, R125, R127, R123 ;  /* 0x0000007f7d7d7223 */ /* 0x000fe2000001007b */
[----:B------:R-:W-:-:S04]  /*8380*/  FADD.FTZ R127, R22, -R200 ;  /* 0x800000c8167f7221 */ /* 0x000fc80000010000 */
[----:B------:R-:W-:Y:S01]  /*8390*/  F2FP.F16.F32.PACK_AB R125, R125, R126 ;  /* 0x0000007e7d7d723e */ /* 0x000fe200000000ff */
[----:B------:R-:W-:Y:S01]  /*83a0*/  FADD.FTZ R126, R156, -R200 ;  /* 0x800000c89c7e7221 */ /* 0x000fe20000010000 */
[----:B------:R-:W-:-:S03]  /*83b0*/  FMUL.FTZ R127, R171, R127 ;  /* 0x0000007fab7f7220 */ /* 0x000fc60000410000 */
[----:B------:R-:W-:Y:S01]  /*83c0*/  FMUL.FTZ R126, R171, R126 ;  /* 0x0000007eab7e7220 */ /* 0x000fe20000410000 */
[----:B------:R-:W-:-:S03]  /*83d0*/  FFMA.FTZ R127, R127, R203, R116 ;  /* 0x000000cb7f7f7223 */ /* 0x000fc60000010074 */
[----:B------:R-:W-:Y:S01]  /*83e0*/  FFMA.FTZ R126, R126, R168, R117 ;  /* 0x000000a87e7e7223 */ /* 0x000fe20000010075 */
[----:B------:R-:W-:Y:S01]  /*83f0*/  FADD.FTZ R168, R155, -R200 ;  /* 0x800000c89ba87221 */ /* 0x000fe20000010000 */
[----:B0-----:R-:W-:-:S03]  /*8400*/  LOP3.LUT R202, R202, 0x1f, RZ, 0xc0, !PT ;  /* 0x0000001fcaca7812 */ /* 0x001fc600078ec0ff */
[----:B------:R-:W-:Y:S01]  /*8410*/  F2FP.F16.F32.PACK_AB R126, R126, R127 ;  /* 0x0000007f7e7e723e */ /* 0x000fe200000000ff */
[----:B------:R-:W-:Y:S01]  /*8420*/  FADD.FTZ R127, R160, -R200 ;  /* 0x800000c8a07f7221 */ /* 0x000fe20000010000 */
[----:B------:R-:W-:-:S03]  /*8430*/  FMUL.FTZ R168, R171, R168 ;  /* 0x000000a8aba87220 */ /* 0x000fc60000410000 */
[----:B------:R-:W-:Y:S01]  /*8440*/  FMUL.FTZ R127, R171, R127 ;  /* 0x0000007fab7f7220 */ /* 0x000fe20000410000 */
[----:B------:R-:W-:-:S03]  /*8450*/  FFMA.FTZ R168, R168, R201, R118 ;  /* 0x000000c9a8a87223 */ /* 0x000fc60000010076 */
[----:B------:R-:W-:-:S05]  /*8460*/  FFMA.FTZ R127, R127, R169, R119 ;  /* 0x000000a97f7f7223 */ /* 0x000fca0000010077 */
[----:B------:R-:W-:Y:S02]  /*8470*/  F2FP.F16.F32.PACK_AB R127, R127, R168 ;  /* 0x000000a87f7f723e */ /* 0x000fe400000000ff */
[----:B------:R-:W0:Y:S02]  /*8480*/  LDC.64 R168, c[0x0][0x428] ;  /* 0x00010a00ffa87b82 */ /* 0x000e240000000a00 */
[C---:B0-----:R-:W-:Y:S01]  /*8490*/  IMAD.WIDE.U32 R168, R11.reuse, 0x10, R168 ;  /* 0x000000100ba87825 */ /* 0x041fe200078e00a8 */
[----:B------:R-:W-:-:S04]  /*84a0*/  IADD3 R11, PT, PT, R11, 0x20, RZ ;  /* 0x000000200b0b7810 */ /* 0x000fc80007ffe0ff */
[----:B------:R3:W-:Y:S03]  /*84b0*/  STG.E.128 desc[UR6][R168.64], R124 ;  /* 0x0000007ca8007986 */ /* 0x0007e6000c101d06 */
.L_x_27156:
[----:B------:R-:W-:Y:S05]  /*84c0*/  BSYNC.RECONVERGENT B0 ;  /* 0x0000000000007941 */ /* 0x000fea0003800200 */
.L_x_27155:
        /* <DEDUP_REMOVED lines=16> */
[----:B------:R-:W-:Y:S01]  /*85d0*/  F2FP.F16.F32.PACK_AB R124, R125, R124 ;  /* 0x0000007c7d7c723e */ /* 0x000fe200000000ff */
[----:B------:R-:W-:Y:S01]  /*85e0*/  FADD.FTZ R125, R25, -R200 ;  /* 0x800000c8197d7221 */ /* 0x000fe20000010000 */
[----:B------:R-:W-:-:S03]  /*85f0*/  FMUL.FTZ R168, R171, R168 ;  /* 0x000000a8aba87220 */ /* 0x000fc60000410000 */
[----:B------:R-:W-:Y:S01]  /*8600*/  FMUL.FTZ R125, R171, R125 ;  /* 0x0000007dab7d7220 */ /* 0x000fe20000410000 */
[----:B------:R-:W-:-:S03]  /*8610*/  FFMA.FTZ R168, R168, R246, R110 ;  /* 0x000000f6a8a87223 */ /* 0x000fc6000001006e */
[----:B------:R-:W-:-:S05]  /*8620*/  FFMA.FTZ R125, R125, R251, R115 ;  /* 0x000000fb7d7d7223 */ /* 0x000fca0000010073 */
[----:B------:R-:W-:Y:S01]  /*8630*/  F2FP.F16.F32.PACK_AB R125, R125, R126 ;  /* 0x0000007e7d7d723e */ /* 0x000fe200000000ff */
[----:B------:R-:W-:-:S04]  /*8640*/  FADD.FTZ R126, R154, -R200 ;  /* 0x800000c89a7e7221 */ /* 0x000fc80000010000 */
[----:B------:R-:W-:-:S04]  /*8650*/  FMUL.FTZ R126, R171, R126 ;  /* 0x0000007eab7e7220 */ /* 0x000fc80000410000 */
[----:B------:R-:W-:-:S05]  /*8660*/  FFMA.FTZ R126, R126, R245, R109 ;  /* 0x000000f57e7e7223 */ /* 0x000fca000001006d */
        /* <DEDUP_REMOVED lines=9> */
.L_x_27158:
[----:B------:R-:W-:Y:S05]  /*8700*/  BSYNC.RECONVERGENT B0 ;  /* 0x0000000000007941 */ /* 0x000fea0003800200 */
.L_x_27157:
        /* <DEDUP_REMOVED lines=35> */
.L_x_27160:
[----:B------:R-:W-:Y:S05]  /*8940*/  BSYNC.RECONVERGENT B0 ;  /* 0x0000000000007941 */ /* 0x000fea0003800200 */
.L_x_27159:
        /* <DEDUP_REMOVED lines=35> */
.L_x_27162:
[----:B------:R-:W-:Y:S05]  /*8b80*/  BSYNC.RECONVERGENT B0 ;  /* 0x0000000000007941 */ /* 0x000fea0003800200 */
.L_x_27161:
        /* <DEDUP_REMOVED lines=35> */
.L_x_27164:
[----:B------:R-:W-:Y:S05]  /*8dc0*/  BSYNC.RECONVERGENT B0 ;  /* 0x0000000000007941 */ /* 0x000fea0003800200 */
.L_x_27163:
        /* <DEDUP_REMOVED lines=35> */
.L_x_27166:
[----:B------:R-:W-:Y:S05]  /*9000*/  BSYNC.RECONVERGENT B0 ;  /* 0x0000000000007941 */ /* 0x000fea0003800200 */
.L_x_27165:
        /* <DEDUP_REMOVED lines=35> */
.L_x_27168:
[----:B------:R-:W-:Y:S05]  /*9240*/  BSYNC.RECONVERGENT B0 ;  /* 0x0000000000007941 */ /* 0x000fea0003800200 */
.L_x_27167:
        /* <DEDUP_REMOVED lines=35> */
.L_x_27170:
[----:B------:R-:W-:Y:S05]  /*9480*/  BSYNC.RECONVERGENT B0 ;  /* 0x0000000000007941 */ /* 0x000fea0003800200 */
.L_x_27169:
        /* <DEDUP_REMOVED lines=32> */
[----:B0-----:R-:W-:-:S05]  /*9690*/  IMAD.WIDE.U32 R168, R11, 0x10, R168 ;  /* 0x000000100ba87825 */ /* 0x001fca00078e00a8 */
[----:B------:R0:W-:Y:S02]  /*96a0*/  STG.E.128 desc[UR6][R168.64], R124 ;  /* 0x0000007ca8007986 */ /* 0x0001e4000c101d06 */
.L_x_27172:
[----:B------:R-:W-:Y:S05]  /*96b0*/  BSYNC.RECONVERGENT B0 ;  /* 0x0000000000007941 */ /* 0x000fea0003800200 */
.L_x_27171:
[----:B01234-:R-:W0:Y:S02]  /*96c0*/  LDC.64 R124, c[0x0][0x380] ;  /* 0x0000e000ff7c7b82 */ /* 0x01fe240000000a00 */
[----:B0-----:R-:W-:-:S04]  /*96d0*/  LEA R12, R124, R12, 0x2 ;  /* 0x0000000c7c0c7211 */ /* 0x001fc800078e10ff */
[----:B------:R-:W-:-:S13]  /*96e0*/  ISETP.GE.AND P0, PT, R12, R125, PT ;  /* 0x0000007d0c00720c */ /* 0x000fda0003f06270 */
[----:B------:R-:W-:Y:S05]  /*96f0*/  @!P0 BRA `(.L_x_27173) ;  /* 0xffffff7800848947 */ /* 0x000fea000383ffff */
[----:B------:R-:W-:Y:S05]  /*9700*/  EXIT ;  /* 0x000000000000794d */ /* 0x000fea0003800000 */
.L_x_27152:
        /* <DEDUP_REMOVED lines=8> */
.L_x_27175:
[----:B------:R-:W-:Y:S05]  /*9790*/  BSYNC B0 ;  /* 0x0000000000007941 */ /* 0x000fea0003800000 */
.L_x_27174:
        /* <DEDUP_REMOVED lines=9> */
.L_x_27176:
[----:B------:R-:W-:Y:S02]  /*9830*/  HFMA2 R126, -RZ, RZ, 0, 2.384185791015625e-07 ;  /* 0x00000004ff7e7431 */ /* 0x000fe400000001ff */
[----:B------:R-:W-:Y:S01]  /*9840*/  FADD.FTZ R127, R127, R124 ;  /* 0x0000007c7f7f7221 */ /* 0x000fe20000010000 */
[----:B------:R-:W-:-:S04]  /*9850*/  MOV R124, 0xffffffff ;  /* 0xffffffff007c7802 */ /* 0x000fc80000000f00 */
[----:B------:R-:W-:-:S07]  /*9860*/  MOV R169, R127 ;  /* 0x0000007f00a97202 */ /* 0x000fce0000000f00 */
[----:B------:R-:W-:Y:S05]  /*9870*/  WARPSYNC.COLLECTIVE R124, `(.L_x_27177) ;  /* 0x000000007c087348 */ /* 0x000fea0003c00000 */
[----:B------:R0:W1:Y:S02]  /*9880*/  SHFL.BFLY P6, R124, R169, R126, R125 ;  /* 0x0c00007ea97c7389 */ /* 0x00006400000c007d */
[----:B01----:R-:W-:Y:S05]  /*9890*/  ENDCOLLECTIVE ;  /* 0x000000000000791b */ /* 0x003fea0003800000 */
.L_x_27177:
[----:B------:R-:W-:Y:S02]  /*98a0*/  HFMA2 R126, -RZ, RZ, 0, 4.76837158203125e-07 ;  /* 0x00000008ff7e7431 */ /* 0x000fe400000001ff */
[----:B------:R-:W-:Y:S01]  /*98b0*/  FADD.FTZ R127, R127, R124 ;  /* 0x0000007c7f7f7221 */ /* 0x000fe20000010000 */
[----:B------:R-:W-:-:S04]  /*98c0*/  MOV R124, 0xffffffff ;  /* 0xffffffff007c7802 */ /* 0x000fc80000000f00 */
[----:B------:R-:W-:-:S07]  /*98d0*/  MOV R169, R127 ;  /* 0x0000007f00a97202 */ /* 0x000fce0000000f00 */
[----:B------:R-:W-:Y:S05]  /*98e0*/  WARPSYNC.COLLECTIVE R124, `(.L_x_27178) ;  /* 0x000000007c087348 */ /* 0x000fea0003c00000 */
[----:B------:R0:W1:Y:S02]  /*98f0*/  SHFL.BFLY P6, R124, R169, R126, R125 ;  /* 0x0c00007ea97c7389 */ /* 0x00006400000c007d */
[----:B01----:R-:W-:Y:S05]  /*9900*/  ENDCOLLECTIVE ;  /* 0x000000000000791b */ /* 0x003fea0003800000 */
.L_x_27178:
[----:B------:R-:W-:Y:S02]  /*9910*/  HFMA2 R126, -RZ, RZ, 0, 9.5367431640625e-07 ;  /* 0x00000010ff7e7431 */ /* 0x000fe400000001ff */
[----:B------:R-:W-:Y:S01]  /*9920*/  FADD.FTZ R127, R127, R124 ;  /* 0x0000007c7f7f7221 */ /* 0x000fe20000010000 */
[----:B------:R-:W-:-:S04]  /*9930*/  MOV R124, 0xffffffff ;  /* 0xffffffff007c7802 */ /* 0x000fc80000000f00 */
[----:B------:R-:W-:-:S07]  /*9940*/  MOV R169, R127 ;  /* 0x0000007f00a97202 */ /* 0x000fce0000000f00 */
[----:B------:R-:W-:Y:S05]  /*9950*/  WARPSYNC.COLLECTIVE R124, `(.L_x_27179) ;  /* 0x000000007c087348 */ /* 0x000fea0003c00000 */
[----:B------:R0:W1:Y:S02]  /*9960*/  SHFL.BFLY P6, R124, R169, R126, R125 ;  /* 0x0c00007ea97c7389 */ /* 0x00006400000c007d */
[----:B01----:R-:W-:Y:S05]  /*9970*/  ENDCOLLECTIVE ;  /* 0x000000000000791b */ /* 0x003fea0003800000 */
.L_x_27179:
        /* <DEDUP_REMOVED lines=174> */
.L_x_27180:
[----:B------:R-:W-:Y:S02]  /*a460*/  HFMA2 R126, -RZ, RZ, 0, 1.1920928955078125e-07 ;  /* 0x00000002ff7e7431 */ /* 0x000fe400000001ff */
[----:B------:R-:W-:Y:S01]  /*a470*/  FADD.FTZ R168, R168, R124 ;  /* 0x0000007ca8a87221 */ /* 0x000fe20000010000 */
[----:B------:R-:W-:-:S04]  /*a480*/  MOV R124, 0xffffffff ;  /* 0xffffffff007c7802 */ /* 0x000fc80000000f00 */
[----:B------:R-:W-:-:S07]  /*a490*/  MOV R169, R168 ;  /* 0x000000a800a97202 */ /* 0x000fce0000000f00 */
[----:B------:R-:W-:Y:S05]  /*a4a0*/  WARPSYNC.COLLECTIVE R124, `(.L_x_27181) ;  /* 0x000000007c087348 */ /* 0x000fea0003c00000 */
[----:B------:R0:W1:Y:S02]  /*a4b0*/  SHFL.BFLY P6, R124, R169, R126, R125 ;  /* 0x0c00007ea97c7389 */ /* 0x00006400000c007d */
[----:B01----:R-:W-:Y:S05]  /*a4c0*/  ENDCOLLECTIVE ;  /* 0x000000000000791b */ /* 0x003fea0003800000 */
.L_x_27181:
[----:B------:R-:W-:Y:S02]  /*a4d0*/  HFMA2 R126, -RZ, RZ, 0, 2.384185791015625e-07 ;  /* 0x00000004ff7e7431 */ /* 0x000fe400000001ff */
[----:B------:R-:W-:Y:S01]  /*a4e0*/  FADD.FTZ R168, R168, R124 ;  /* 0x0000007ca8a87221 */ /* 0x000fe20000010000 */
[----:B------:R-:W-:-:S04]  /*a4f0*/  MOV R124, 0xffffffff ;  /* 0xffffffff007c7802 */ /* 0x000fc80000000f00 */
[----:B------:R-:W-:-:S07]  /*a500*/  MOV R169, R168 ;  /* 0x000000a800a97202 */ /* 0x000fce0000000f00 */
[----:B------:R-:W-:Y:S05]  /*a510*/  WARPSYNC.COLLECTIVE R124, `(.L_x_27182) ;  /* 0x000000007c087348 */ /* 0x000fea0003c00000 */
[----:B------:R0:W1:Y:S02]  /*a520*/  SHFL.BFLY P6, R124, R169, R126, R125 ;  /* 0x0c00007ea97c7389 */ /* 0x00006400000c007d */
[----:B01----:R-:W-:Y:S05]  /*a530*/  ENDCOLLECTIVE ;  /* 0x000000000000791b */ /* 0x003fea0003800000 */
.L_x_27182:
[----:B------:R-:W-:Y:S02]  /*a540*/  HFMA2 R126, -RZ, RZ, 0, 4.76837158203125e-07 ;  /* 0x00000008ff7e7431 */ /* 0x000fe400000001ff */
[----:B------:R-:W-:Y:S01]  /*a550*/  FADD.FTZ R168, R168, R124 ;  /* 0x0000007ca8a87221 */ /* 0x000fe20000010000 */
[----:B------:R-:W-:-:S04]  /*a560*/  MOV R124, 0xffffffff ;  /* 0xffffffff007c7802 */ /* 0x000fc80000000f00 */
[----:B------:R-:W-:-:S07]  /*a570*/  MOV R169, R168 ;  /* 0x000000a800a97202 */ /* 0x000fce0000000f00 */
[----:B------:R-:W-:Y:S05]  /*a580*/  WARPSYNC.COLLECTIVE R124, `(.L_x_27183) ;  /* 0x000000007c087348 */ /* 0x000fea0003c00000 */
[----:B------:R0:W1:Y:S02]  /*a590*/  SHFL.BFLY P6, R124, R169, R126, R125 ;  /* 0x0c00007ea97c7389 */ /* 0x00006400000c007d */
[----:B01----:R-:W-:Y:S05]  /*a5a0*/  ENDCOLLECTIVE ;  /* 0x000000000000791b */ /* 0x003fea0003800000 */
.L_x_27183:
[----:B------:R-:W-:Y:S02]  /*a5b0*/  HFMA2 R126, -RZ, RZ, 0, 9.5367431640625e-07 ;  /* 0x00000010ff7e7431 */ /* 0x000fe400000001ff */
[----:B------:R-:W-:Y:S01]  /*a5c0*/  FADD.FTZ R168, R168, R124 ;  /* 0x0000007ca8a87221 */ /* 0x000fe20000010000 */
[----:B------:R-:W-:-:S04]  /*a5d0*/  MOV R124, 0xffffffff ;  /* 0xffffffff007c7802 */ /* 0x000fc80000000f00 */
[----:B------:R-:W-:-:S07]  /*a5e0*/  MOV R169, R168 ;  /* 0x000000a800a97202 */ /* 0x000fce0000000f00 */
[----:B------:R-:W-:Y:S05]  /*a5f0*/  WARPSYNC.COLLECTIVE R124, `(.L_x_27184) ;  /* 0x000000007c087348 */ /* 0x000fea0003c00000 */
[----:B------:R0:W1:Y:S02]  /*a600*/  SHFL.BFLY P6, R124, R169, R126, R125 ;  /* 0x0c00007ea97c7389 */ /* 0x00006400000c007d */
[----:B01----:R-:W-:Y:S05]  /*a610*/  ENDCOLLECTIVE ;  /* 0x000000000000791b */ /* 0x003fea0003800000 */
.L_x_27184:
[----:B------:R-:W-:Y:S05]  /*a620*/  BRA `(.L_x_27185) ;  /* 0xffffffd800007947 */ /* 0x000fea000383ffff */
.L_x_27186:
        /* <DEDUP_REMOVED lines=13> */
.L_x_54470:


//--------------------- .text._ZN10layer_norm31ln_parallel_residual_fwd_kernelINS_13Kernel_traitsIf6__halfS2_S2_fjLj2560ELj1ELj4ELj1ELj16ENS_18Kernel_traits_baseILj2560EfS2_S2_S2_fjLj128EEEEELb0ELb1ELb1EEEvNS_9FwdParamsE --------------------------
	.section	.text._ZN10layer_norm31ln_parallel_residual_fwd_kernelINS_13Kernel_traitsIf6__halfS2_S2_fjLj2560ELj1ELj4ELj1ELj16ENS_18Kernel_traits_baseILj2560EfS2_S2_S2_fjLj128EEEEELb0ELb1ELb1EEEvNS_9FwdParamsE,"ax",@progbits
	.align	128
        .global         _ZN10layer_norm31ln_parallel_residual_fwd_kernelINS_13Kernel_traitsIf6__halfS2_S2_fjLj2560ELj1ELj4ELj1ELj16ENS_18Kernel_traits_baseILj2560EfS2_S2_S2_fjLj128EEEEELb0ELb1ELb1EEEvNS_9FwdParamsE
        .type           _ZN10layer_norm31ln_parallel_residual_fwd_kernelINS_13Kernel_traitsIf6__halfS2_S2_fjLj2560ELj1ELj4ELj1ELj16ENS_18Kernel_traits_baseILj2560EfS2_S2_S2_fjLj128EEEEELb0ELb1ELb1EEEvNS_9FwdParamsE,@function
        .size           _ZN10layer_norm31ln_parallel_residual_fwd_kernelINS_13Kernel_traitsIf6__halfS2_S2_fjLj2560ELj1ELj4ELj1ELj16ENS_18Kernel_traits_baseILj2560EfS2_S2_S2_fjLj128EEEEELb0ELb1ELb1EEEvNS_9FwdParamsE,(.L_x_54471 - _ZN10layer_norm31ln_parallel_residual_fwd_kernelINS_13Kernel_traitsIf6__halfS2_S2_fjLj2560ELj1ELj4ELj1ELj16ENS_18Kernel_traits_baseILj2560EfS2_S2_S2_fjLj128EEEEELb0ELb1ELb1EEEvNS_9FwdParamsE)
        .other          _ZN10layer_norm31ln_parallel_residual_fwd_kernelINS_13Kernel_traitsIf6__halfS2_S2_fjLj2560ELj1ELj4ELj1ELj16ENS_18Kernel_traits_baseILj2560EfS2_S2_S2_fjLj128EEEEELb0ELb1ELb1EEEvNS_9FwdParamsE,@"STO_CUDA_ENTRY STV_DEFAULT"
_ZN10layer_norm31ln_parallel_residual_fwd_kernelINS_13Kernel_traitsIf6__halfS2_S2_fjLj2560ELj1ELj4ELj1ELj16ENS_18Kernel_traits_baseILj2560EfS2_S2_S2_fjLj128EEEEELb0ELb1ELb1EEEvNS_9FwdParamsE:
.text._ZN10layer_norm31ln_parallel_residual_fwd_kernelINS_13Kernel_traitsIf6__halfS2_S2_fjLj2560ELj1ELj4ELj1ELj16ENS_18Kernel_traits_baseILj2560EfS2_S2_S2_fjLj128EEEEELb0ELb1ELb1EEEvNS_9FwdParamsE:
        /* <DEDUP_REMOVED lines=72> */
.L_x_27187:
        /* <DEDUP_REMOVED lines=72> */
.L_x_27188:
        /* <DEDUP_REMOVED lines=10> */
.L_x_27230:
[----:B-1----:R-:W3:Y:S01]  /*09a0*/  S2R R8, SR_TID.X ;  /* 0x0000000000087919 */ /* 0x002ee20000002100 */
[----:B0-----:R-:W-:Y:S01]  /*09b0*/  ISETP.NE.U32.AND P2, PT, RZ, UR8, PT ;  /* 0x00000008ff007c0c */ /* 0x001fe2000bf45070 */
[----:B------:R-:W0:Y:S01]  /*09c0*/  LDC.64 R238, c[0x0][0x390] ;  /* 0x0000e400ffee7b82 */ /* 0x000e220000000a00 */
[----:B--2---:R-:W-:Y:S02]  /*09d0*/  IMAD R0, R4, UR4, RZ ;  /* 0x0000000404007c24 */ /* 0x004fe4000f8e02ff */
[----:B------:R-:W-:-:S03]  /*09e0*/  ISETP.NE.AND.EX P2, PT, RZ, UR9, PT, P2 ;  /* 0x00000009ff007c0c */ /* 0x000fc6000bf45320 */
[----:B------:R-:W-:Y:S02]  /*09f0*/  SHF.R.S32.HI R5, RZ, 0x1f, R0 ;  /* 0x0000001fff057819 */ /* 0x000fe40000011400 */
[----:B-1----:R-:W1:Y:S02]  /*0a00*/  @P1 LDC.64 R2, c[0x0][0x398] ;  /* 0x0000e600ff021b82 */ /* 0x002e640000000a00 */
[----:B------:R-:W-:-:S06]  /*0a10*/  LEA.HI R5, R5, R0, RZ, 0x3 ;  /* 0x0000000005057211 */ /* 0x000fcc00078f18ff */
[----:B------:R-:W2:Y:S01]  /*0a20*/  @P2 LDC.64 R6, c[0x0][0x3a0] ;  /* 0x0000e800ff062b82 */ /* 0x000ea20000000a00 */
[----:B---3--:R-:W-:-:S04]  /*0a30*/  LOP3.LUT R8, R8, 0x1f, RZ, 0xc0, !PT ;  /* 0x0000001f08087812 */ /* 0x008fc800078ec0ff */
[----:B------:R-:W-:-:S05]  /*0a40*/  LEA.HI.SX32 R182, R5, R8, 0x1d ;  /* 0x0000000805b67211 */ /* 0x000fca00078feaff */
[----:B0-----:R-:W-:-:S04]  /*0a50*/  IMAD.WIDE.U32 R8, R182, 0x10, R238 ;  /* 0x00000010b6087825 */ /* 0x001fc800078e00ee */
[C---:B--2---:R-:W-:Y:S02]  /*0a60*/  @P2 IMAD.WIDE.U32 R6, R182.reuse, 0x10, R6 ;  /* 0x00000010b6062825 */ /* 0x044fe400078e0006 */
[----:B-----5:R-:W5:Y:S01]  /*0a70*/  LDG.E.128 R8, desc[UR6][R8.64] ;  /* 0x0000000608087981 */ /* 0x020f62000c1e1d00 */
[----:B------:R-:W-:Y:S01]  /*0a80*/  UISETP.NE.U32.AND UP0, UPT, UR10, URZ, UPT ;  /* 0x000000ff0a00728c */ /* 0x000fe2000bf05070 */
[----:B-1----:R-:W-:Y:S02]  /*0a90*/  @P1 IMAD.WIDE.U32 R2, R182, 0x10, R2 ;  /* 0x00000010b6021825 */ /* 0x002fe400078e0002 */
        /* <DEDUP_REMOVED lines=13> */
[----:B------:R-:W-:Y:S02]  /*0b70*/  HADD2.F32 R2, -RZ, R9.H0_H0 ;  /* 0x20000009ff027230 */ /* 0x000fe40000004100 */
[----:B------:R-:W-:Y:S01]  /*0b80*/  FADD.FTZ R8, R8, R3 ;  /* 0x0000000308087221 */ /* 0x000fe20000010000 */
[----:B------:R-:W-:Y:S02]  /*0b90*/  HADD2.F32 R5, -RZ, R37.H0_H0 ;  /* 0x20000025ff057230 */ /* 0x000fe40000004100 */
        /* <DEDUP_REMOVED lines=35> */
.L_x_27190:
        /* <DEDUP_REMOVED lines=29> */
.L_x_27189:
        /* <DEDUP_REMOVED lines=30> */
.L_x_27192:
        /* <DEDUP_REMOVED lines=8> */
.L_x_27191:
        /* <DEDUP_REMOVED lines=27> */
.L_x_27194:
[----:B-----5:R-:W-:Y:S02]  /*13b0*/  HADD2.F32 R181, -RZ, R23.H0_H0 ;  /* 0x20000017ffb57230 */ /* 0x020fe40000004100 */
[--C-:B------:R-:W-:Y:S02]  /*13c0*/  HADD2.F32 R16, -RZ, R20.reuse.H0_H0 ;  /* 0x20000014ff107230 */ /* 0x100fe40000004100 */
[----:B------:R-:W-:Y:S02]  /*13d0*/  HADD2.F32 R15, -RZ, R20.H1_H1 ;  /* 0x30000014ff0f7230 */ /* 0x000fe40000004100 */
[--C-:B------:R-:W-:Y:S02]  /*13e0*/  HADD2.F32 R14, -RZ, R21.reuse.H0_H0 ;  /* 0x20000015ff0e7230 */ /* 0x100fe40000004100 */
[----:B------:R-:W-:Y:S02]  /*13f0*/  HADD2.F32 R13, -RZ, R21.H1_H1 ;  /* 0x30000015ff0d7230 */ /* 0x000fe40000004100 */
[----:B------:R-:W-:-:S02]  /*1400*/  HADD2.F32 R12, -RZ, R22.H0_H0 ;  /* 0x20000016ff0c7230 */ /* 0x000fc40000004100 */
[----:B------:R-:W-:Y:S02]  /*1410*/  HADD2.F32 R11, -RZ, R22.H1_H1 ;  /* 0x30000016ff0b7230 */ /* 0x000fe40000004100 */
[----:B------:R-:W-:Y:S02]  /*1420*/  HADD2.F32 R5, -RZ, R32.H0_H0 ;  /* 0x20000020ff057230 */ /* 0x000fe40000004100 */
[----:B------:R-:W-:Y:S02]  /*1430*/  HADD2.F32 R7, -RZ, R33.H0_H0 ;  /* 0x20000021ff077230 */ /* 0x000fe40000004100 */
[----:B------:R-:W-:Y:S02]  /*1440*/  HADD2.F32 R9, -RZ, R34.H0_H0 ;  /* 0x20000022ff097230 */ /* 0x000fe40000004100 */
[----:B------:R-:W-:Y:S01]  /*1450*/  FADD.FTZ R16, R5, R16 ;  /* 0x0000001005107221 */ /* 0x000fe20000010000 */
        /* <DEDUP_REMOVED lines=18> */
.L_x_27193:
        /* <DEDUP_REMOVED lines=32> */
.L_x_27196:
        /* <DEDUP_REMOVED lines=20> */
[----:B------:R-:W-:Y:S02]  /*18c0*/  HADD2.F32 R6, -RZ, R37.H1_H1 ;  /* 0x30000025ff067230 */ /* 0x000fe40000004100 */
[----:B------:R-:W-:-:S02]  /*18d0*/  HADD2.F32 R11, -RZ, R38.H1_H1 ;  /* 0x30000026ff0b7230 */ /* 0x000fc40000004100 */
[----:B------:R-:W-:Y:S02]  /*18e0*/  HADD2.F32 R12, -RZ, R39.H1_H1 ;  /* 0x30000027ff0c7230 */ /* 0x000fe40000004100 */
        /* <DEDUP_REMOVED lines=21> */
.L_x_27195:
        /* <DEDUP_REMOVED lines=23> */
.L_x_27198:
[----:B-----5:R-:W-:Y:S02]  /*1bb0*/  HADD2.F32 R0, -RZ, R20.H0_H0 ;  /* 0x20000014ff007230 */ /* 0x020fe40000004100 */
[----:B------:R-:W-:Y:S02]  /*1bc0*/  HADD2.F32 R5, -RZ, R32.H0_H0 ;  /* 0x20000020ff057230 */ /* 0x000fe40000004100 */
[----:B0-----:R-:W-:Y:S02]  /*1bd0*/  HADD2.F32 R7, -RZ, R21.H0_H0 ;  /* 0x20000015ff077230 */ /* 0x001fe40000004100 */
[----:B------:R-:W-:Y:S02]  /*1be0*/  HADD2.F32 R8, -RZ, R33.H0_H0 ;  /* 0x20000021ff087230 */ /* 0x000fe40000004100 */
[----:B------:R-:W-:Y:S01]  /*1bf0*/  FADD.FTZ R0, R5, R0 ;  /* 0x0000000005007221 */ /* 0x000fe20000010000 */
[----:B------:R-:W-:Y:S02]  /*1c00*/  HADD2.F32 R9, -RZ, R22.H0_H0 ;  /* 0x20000016ff097230 */ /* 0x000fe40000004100 */
[----:B------:R-:W-:-:S02]  /*1c10*/  HADD2.F32 R10, -RZ, R34.H0_H0 ;  /* 0x20000022ff0a7230 */ /* 0x000fc40000004100 */
[----:B------:R-:W-:Y:S01]  /*1c20*/  FADD.FTZ R5, R8, R7 ;  /* 0x0000000708057221 */ /* 0x000fe20000010000 */
[--C-:B------:R-:W-:Y:S02]  /*1c30*/  HADD2.F32 R18, -RZ, R23.reuse.H0_H0 ;  /* 0x20000017ff127230 */ /* 0x100fe40000004100 */
[----:B------:R-:W-:Y:S02]  /*1c40*/  HADD2.F32 R19, -RZ, R23.H1_H1 ;  /* 0x30000017ff137230 */ /* 0x000fe40000004100 */
[----:B------:R-:W-:Y:S01]  /*1c50*/  FADD.FTZ R7, R10, R9 ;  /* 0x000000090a077221 */ /* 0x000fe20000010000 */
[----:B------:R-:W-:Y:S02]  /*1c60*/  HADD2.F32 R10, -RZ, R35.H1_H1 ;  /* 0x30000023ff0a7230 */ /* 0x000fe40000004100 */
[----:B------:R-:W-:Y:S02]  /*1c70*/  HADD2.F32 R6, -RZ, R20.H1_H1 ;  /* 0x30000014ff067230 */ /* 0x000fe40000004100 */
[----:B------:R-:W-:-:S02]  /*1c80*/  HADD2.F32 R21, -RZ, R21.H1_H1 ;  /* 0x30000015ff157230 */ /* 0x000fc40000004100 */
[----:B------:R-:W-:Y:S01]  /*1c90*/  FADD.FTZ R19, R10, R19 ;  /* 0x000000130a137221 */ /* 0x000fe20000010000 */
[----:B------:R-:W-:Y:S02]  /*1ca0*/  HADD2.F32 R22, -RZ, R22.H1_H1 ;  /* 0x30000016ff167230 */ /* 0x000fe40000004100 */
[----:B------:R-:W-:Y:S02]  /*1cb0*/  HADD2.F32 R9, -RZ, R35.H0_H0 ;  /* 0x20000023ff097230 */ /* 0x000fe40000004100 */
[----:B------:R-:W-:Y:S02]  /*1cc0*/  HADD2.F32 R23, -RZ, R34.H1_H1 ;  /* 0x30000022ff177230 */ /* 0x000fe40000004100 */
        /* <DEDUP_REMOVED lines=11> */
.L_x_27197:
[----:B------:R-:W-:Y:S05]  /*1d80*/  BRA.U UP1, `(.L_x_27200) ;  /* 0x0000000101747547 */ /* 0x000fea000b800000 */
        /* <DEDUP_REMOVED lines=29> */
.L_x_27200:
[----:B-----5:R-:W-:Y:S02]  /*1f60*/  HADD2.F32 R0, -RZ, R20.H0_H0 ;  /* 0x20000014ff007230 */ /* 0x020fe40000004100 */
[----:B------:R-:W-:Y:S02]  /*1f70*/  HADD2.F32 R5, -RZ, R36.H0_H0 ;  /* 0x20000024ff057230 */ /* 0x000fe40000004100 */
[----:B------:R-:W-:Y:S02]  /*1f80*/  HADD2.F32 R20, -RZ, R20.H1_H1 ;  /* 0x30000014ff147230 */ /* 0x000fe40000004100 */
[----:B0-----:R-:W-:Y:S02]  /*1f90*/  HADD2.F32 R6, -RZ, R21.H0_H0 ;  /* 0x20000015ff067230 */ /* 0x001fe40000004100 */
[----:B------:R-:W-:Y:S01]  /*1fa0*/  FADD.FTZ R0, R5, R0 ;  /* 0x0000000005007221 */ /* 0x000fe20000010000 */
[----:B------:R-:W-:Y:S02]  /*1fb0*/  HADD2.F32 R5, -RZ, R36.H1_H1 ;  /* 0x30000024ff057230 */ /* 0x000fe40000004100 */
[----:B------:R-:W-:-:S02]  /*1fc0*/  HADD2.F32 R9, -RZ, R22.H0_H0 ;  /* 0x20000016ff097230 */ /* 0x000fc40000004100 */
[----:B------:R-:W-:Y:S02]  /*1fd0*/  HADD2.F32 R7, -RZ, R37.H0_H0 ;  /* 0x20000025ff077230 */ /* 0x000fe40000004100 */
[----:B------:R-:W-:Y:S01]  /*1fe0*/  FADD.FTZ R20, R5, R20 ;  /* 0x0000001405147221 */ /* 0x000fe20000010000 */
[----:B------:R-:W-:Y:S02]  /*1ff0*/  HADD2.F32 R22, -RZ, R22.H1_H1 ;  /* 0x30000016ff167230 */ /* 0x000fe40000004100 */
[--C-:B------:R-:W-:Y:S02]  /*2000*/  HADD2.F32 R10, -RZ, R38.reuse.H0_H0 ;  /* 0x20000026ff0a7230 */ /* 0x100fe40000004100 */
[----:B------:R-:W-:Y:S01]  /*2010*/  FADD.FTZ R6, R7, R6 ;  /* 0x0000000607067221 */ /* 0x000fe20000010000 */
[----:B------:R-:W-:Y:S02]  /*2020*/  HADD2.F32 R17, -RZ, R38.H1_H1 ;  /* 0x30000026ff117230 */ /* 0x000fe40000004100 */
[----:B------:R-:W-:-:S02]  /*2030*/  HADD2.F32 R5, -RZ, R32.H0_H0 ;  /* 0x20000020ff057230 */ /* 0x000fc40000004100 */
[----:B------:R-:W-:Y:S01]  /*2040*/  FADD.FTZ R9, R10, R9 ;  /* 0x000000090a097221 */ /* 0x000fe20000010000 */
[----:B------:R-:W-:Y:S02]  /*2050*/  HADD2.F32 R18, -RZ, R23.H0_H0 ;  /* 0x20000017ff127230 */ /* 0x000fe40000004100 */
[----:B------:R-:W-:Y:S01]  /*2060*/  FADD.FTZ R22, R17, R22 ;  /* 0x0000001611167221 */ /* 0x000fe20000010000 */
[----:B------:R-:W-:Y:S02]  /*2070*/  HADD2.F32 R7, -RZ, R33.H0_H0 ;  /* 0x20000021ff077230 */ /* 0x000fe40000004100 */
[----:B------:R-:W-:Y:S01]  /*2080*/  FADD.FTZ R0, R5, R0 ;  /* 0x0000000005007221 */ /* 0x000fe20000010000 */
[----:B------:R-:W-:Y:S02]  /*2090*/  HADD2.F32 R21, -RZ, R21.H1_H1 ;  /* 0x30000015ff157230 */ /* 0x000fe40000004100 */
[----:B------:R-:W-:Y:S02]  /*20a0*/  HADD2.F32 R23, -RZ, R23.H1_H1 ;  /* 0x30000017ff177230 */ /* 0x000fe40000004100 */
[----:B------:R-:W-:Y:S01]  /*20b0*/  FADD.FTZ R5, R7, R6 ;  /* 0x0000000607057221 */ /* 0x000fe20000010000 */
[----:B------:R-:W-:-:S02]  /*20c0*/  HADD2.F32 R8, -RZ, R37.H1_H1 ;  /* 0x30000025ff087230 */ /* 0x000fc40000004100 */
[--C-:B------:R-:W-:Y:S02]  /*20d0*/  HADD2.F32 R17, -RZ, R39.reuse.H0_H0 ;  /* 0x20000027ff117230 */ /* 0x100fe40000004100 */
        /* <DEDUP_REMOVED lines=20> */
.L_x_27199:
        /* <DEDUP_REMOVED lines=17> */
[--C-:B------:R-:W-:Y:S02]  /*2330*/  HADD2.F32 R20, -RZ, R25.reuse.H0_H0 ;  /* 0x20000019ff147230 */ /* 0x100fe40000004100 */
[----:B------:R-:W-:Y:S02]  /*2340*/  HADD2.F32 R23, -RZ, R25.H1_H1 ;  /* 0x30000019ff177230 */ /* 0x000fe40000004100 */
[----:B------:R-:W-:-:S02]  /*2350*/  HADD2.F32 R26, -RZ, R26.H1_H1 ;  /* 0x3000001aff1a7230 */ /* 0x000fc40000004100 */
[--C-:B------:R-:W-:Y:S02]  /*2360*/  HADD2.F32 R24, -RZ, R27.reuse.H0_H0 ;  /* 0x2000001bff187230 */ /* 0x100fe40000004100 */
[----:B------:R-:W-:Y:S01]  /*2370*/  HADD2.F32 R189, -RZ, R27.H1_H1 ;  /* 0x3000001bffbd7230 */ /* 0x000fe20000004100 */
[----:B------:R-:W-:Y:S06]  /*2380*/  BRA `(.L_x_27203) ;  /* 0x00000004009c7947 */ /* 0x000fec0003800000 */
.L_x_27202:
[----:B-----5:R-:W-:Y:S02]  /*2390*/  HADD2.F32 R17, -RZ, R24.H0_H0 ;  /* 0x20000018ff117230 */ /* 0x020fe40000004100 */
[----:B0-----:R-:W-:Y:S02]  /*23a0*/  HADD2.F32 R20, -RZ, R32.H0_H0 ;  /* 0x20000020ff147230 */ /* 0x001fe40000004100 */
[----:B------:R-:W-:Y:S02]  /*23b0*/  HADD2.F32 R21, -RZ, R24.H1_H1 ;  /* 0x30000018ff157230 */ /* 0x000fe40000004100 */
[----:B------:R-:W-:Y:S02]  /*23c0*/  HADD2.F32 R22, -RZ, R25.H0_H0 ;  /* 0x20000019ff167230 */ /* 0x000fe40000004100 */
[----:B------:R-:W-:Y:S01]  /*23d0*/  FADD.FTZ R17, R20, R17 ;  /* 0x0000001114117221 */ /* 0x000fe20000010000 */
[----:B------:R-:W-:Y:S02]  /*23e0*/  HADD2.F32 R23, -RZ, R33.H0_H0 ;  /* 0x20000021ff177230 */ /* 0x000fe40000004100 */
[----:B------:R-:W-:-:S02]  /*23f0*/  HADD2.F32 R24, -RZ, R26.H0_H0 ;  /* 0x2000001aff187230 */ /* 0x000fc40000004100 */
[----:B------:R-:W-:Y:S02]  /*2400*/  HADD2.F32 R29, -RZ, R34.H0_H0 ;  /* 0x20000022ff1d7230 */ /* 0x000fe40000004100 */
[----:B------:R-:W-:Y:S01]  /*2410*/  FADD.FTZ R20, R23, R22 ;  /* 0x0000001617147221 */ /* 0x000fe20000010000 */
[----:B------:R-:W-:Y:S02]  /*2420*/  HADD2.F32 R26, -RZ, R26.H1_H1 ;  /* 0x3000001aff1a7230 */ /* 0x000fe40000004100 */
[----:B------:R-:W-:Y:S02]  /*2430*/  HADD2.F32 R31, -RZ, R27.H0_H0 ;  /* 0x2000001bff1f7230 */ /* 0x000fe40000004100 */
[----:B------:R-:W-:Y:S01]  /*2440*/  FADD.FTZ R22, R29, R24 ;  /* 0x000000181d167221 */ /* 0x000fe20000010000 */
[----:B------:R-:W-:Y:S02]  /*2450*/  HADD2.F32 R23, -RZ, R34.H1_H1 ;  /* 0x30000022ff177230 */ /* 0x000fe40000004100 */
[----:B------:R-:W-:-:S02]  /*2460*/  HADD2.F32 R25, -RZ, R25.H1_H1 ;  /* 0x30000019ff197230 */ /* 0x000fc40000004100 */
        /* <DEDUP_REMOVED lines=15> */
.L_x_27201:
[----:B------:R-:W-:Y:S05]  /*2560*/  BRA.U UP1, `(.L_x_27204) ;  /* 0x0000000101747547 */ /* 0x000fea000b800000 */
        /* <DEDUP_REMOVED lines=29> */
.L_x_27204:
[----:B-----5:R-:W-:Y:S02]  /*2740*/  HADD2.F32 R17, -RZ, R24.H0_H0 ;  /* 0x20000018ff117230 */ /* 0x020fe40000004100 */
[----:B0-----:R-:W-:Y:S02]  /*2750*/  HADD2.F32 R20, -RZ, R36.H0_H0 ;  /* 0x20000024ff147230 */ /* 0x001fe40000004100 */
[--C-:B------:R-:W-:Y:S02]  /*2760*/  HADD2.F32 R22, -RZ, R25.reuse.H0_H0 ;  /* 0x20000019ff167230 */ /* 0x100fe40000004100 */
[----:B------:R-:W-:Y:S02]  /*2770*/  HADD2.F32 R25, -RZ, R25.H1_H1 ;  /* 0x30000019ff197230 */ /* 0x000fe40000004100 */
[----:B------:R-:W-:Y:S01]  /*2780*/  FADD.FTZ R17, R20, R17 ;  /* 0x0000001114117221 */ /* 0x000fe20000010000 */
[----:B------:R-:W-:Y:S02]  /*2790*/  HADD2.F32 R20, -RZ, R37.H1_H1 ;  /* 0x30000025ff147230 */ /* 0x000fe40000004100 */
[----:B------:R-:W-:-:S02]  /*27a0*/  HADD2.F32 R28, -RZ, R26.H0_H0 ;  /* 0x2000001aff1c7230 */ /* 0x000fc40000004100 */
[--C-:B------:R-:W-:Y:S02]  /*27b0*/  HADD2.F32 R30, -RZ, R27.reuse.H0_H0 ;  /* 0x2000001bff1e7230 */ /* 0x100fe40000004100 */
[----:B------:R-:W-:Y:S01]  /*27c0*/  FADD.FTZ R25, R20, R25 ;  /* 0x0000001914197221 */ /* 0x000fe20000010000 */
[----:B------:R-:W-:Y:S02]  /*27d0*/  HADD2.F32 R31, -RZ, R27.H1_H1 ;  /* 0x3000001bff1f7230 */ /* 0x000fe40000004100 */
[----:B------:R-:W-:Y:S02]  /*27e0*/  HADD2.F32 R23, -RZ, R37.H0_H0 ;  /* 0x20000025ff177230 */ /* 0x000fe40000004100 */
[----:B------:R-:W-:Y:S02]  /*27f0*/  HADD2.F32 R24, -RZ, R24.H1_H1 ;  /* 0x30000018ff187230 */ /* 0x000fe40000004100 */
[----:B------:R-:W-:Y:S02]  /*2800*/  HADD2.F32 R26, -RZ, R26.H1_H1 ;  /* 0x3000001aff1a7230 */ /* 0x000fe40000004100 */
[----:B------:R-:W-:Y:S01]  /*2810*/  FADD.FTZ R22, R23, R22 ;  /* 0x0000001617167221 */ /* 0x000fe20000010000 */
[----:B------:R-:W-:-:S02]  /*2820*/  HADD2.F32 R21, -RZ, R36.H1_H1 ;  /* 0x30000024ff157230 */ /* 0x000fc40000004100 */
[--C-:B------:R-:W-:Y:S02]  /*2830*/  HADD2.F32 R27, -RZ, R38.reuse.H0_H0 ;  /* 0x20000026ff1b7230 */ /* 0x100fe40000004100 */
        /* <DEDUP_REMOVED lines=28> */
.L_x_27203:
        /* <DEDUP_REMOVED lines=14> */
[--C-:B-----5:R-:W-:Y:S02]  /*2ae0*/  HADD2.F32 R25, -RZ, R176.reuse.H0_H0 ;  /* 0x200000b0ff197230 */ /* 0x120fe40000004100 */
[----:B-1----:R-:W-:Y:S02]  /*2af0*/  HADD2.F32 R193, -RZ, R176.H1_H1 ;  /* 0x300000b0ffc17230 */ /* 0x002fe40000004100 */
[--C-:B------:R-:W-:Y:S02]  /*2b00*/  HADD2.F32 R192, -RZ, R177.reuse.H0_H0 ;  /* 0x200000b1ffc07230 */ /* 0x100fe40000004100 */
[----:B------:R-:W-:Y:S02]  /*2b10*/  HADD2.F32 R195, -RZ, R177.H1_H1 ;  /* 0x300000b1ffc37230 */ /* 0x000fe40000004100 */
[--C-:B------:R-:W-:Y:S02]  /*2b20*/  HADD2.F32 R194, -RZ, R178.reuse.H0_H0 ;  /* 0x200000b2ffc27230 */ /* 0x100fe40000004100 */
[----:B------:R-:W-:-:S02]  /*2b30*/  HADD2.F32 R197, -RZ, R178.H1_H1 ;  /* 0x300000b2ffc57230 */ /* 0x000fc40000004100 */
[--C-:B------:R-:W-:Y:S02]  /*2b40*/  HADD2.F32 R196, -RZ, R179.reuse.H0_H0 ;  /* 0x200000b3ffc47230 */ /* 0x100fe40000004100 */
[----:B------:R-:W-:Y:S01]  /*2b50*/  HADD2.F32 R200, -RZ, R179.H1_H1 ;  /* 0x300000b3ffc87230 */ /* 0x000fe20000004100 */
[----:B------:R-:W-:Y:S06]  /*2b60*/  BRA `(.L_x_27207) ;  /* 0x00000004009c7947 */ /* 0x000fec0003800000 */
.L_x_27206:
[----:B-----5:R-:W-:Y:S02]  /*2b70*/  HADD2.F32 R25, -RZ, R176.H0_H0 ;  /* 0x200000b0ff197230 */ /* 0x020fe40000004100 */
[----:B-1----:R-:W-:Y:S02]  /*2b80*/  HADD2.F32 R192, -RZ, R177.H0_H0 ;  /* 0x200000b1ffc07230 */ /* 0x002fe40000004100 */
        /* <DEDUP_REMOVED lines=27> */
.L_x_27205:
[----:B------:R-:W-:Y:S05]  /*2d40*/  BRA.U UP1, `(.L_x_27208) ;  /* 0x0000000101747547 */ /* 0x000fea000b800000 */
        /* <DEDUP_REMOVED lines=29> */
.L_x_27208:
[----:B-----5:R-:W-:Y:S02]  /*2f20*/  HADD2.F32 R25, -RZ, R176.H0_H0 ;  /* 0x200000b0ff197230 */ /* 0x020fe40000004100 */
[----:B------:R-:W-:Y:S02]  /*2f30*/  HADD2.F32 R28, -RZ, R36.H0_H0 ;  /* 0x20000024ff1c7230 */ /* 0x000fe40000004100 */
[--C-:B------:R-:W-:Y:S02]  /*2f40*/  HADD2.F32 R30, -RZ, R177.reuse.H0_H0 ;  /* 0x200000b1ff1e7230 */ /* 0x100fe40000004100 */
[----:B------:R-:W-:Y:S02]  /*2f50*/  HADD2.F32 R177, -RZ, R177.H1_H1 ;  /* 0x300000b1ffb17230 */ /* 0x000fe40000004100 */
[----:B------:R-:W-:Y:S01]  /*2f60*/  FADD.FTZ R25, R28, R25 ;  /* 0x000000191c197221 */ /* 0x000fe20000010000 */
[----:B-1----:R-:W-:Y:S02]  /*2f70*/  HADD2.F32 R192, -RZ, R178.H0_H0 ;  /* 0x200000b2ffc07230 */ /* 0x002fe40000004100 */
        /* <DEDUP_REMOVED lines=9> */
[--C-:B------:R-:W-:Y:S02]  /*3010*/  HADD2.F32 R195, -RZ, R179.reuse.H0_H0 ;  /* 0x200000b3ffc37230 */ /* 0x100fe40000004100 */
[----:B------:R-:W-:Y:S02]  /*3020*/  HADD2.F32 R196, -RZ, R179.H1_H1 ;  /* 0x300000b3ffc47230 */ /* 0x000fe40000004100 */
[----:B------:R-:W-:Y:S01]  /*3030*/  FADD.FTZ R29, R29, R176 ;  /* 0x000000b01d1d7221 */ /* 0x000fe20000010000 */
[----:B------:R-:W-:Y:S02]  /*3040*/  HADD2.F32 R179, -RZ, R38.H0_H0 ;  /* 0x20000026ffb37230 */ /* 0x000fe40000004100 */
[----:B------:R-:W-:Y:S02]  /*3050*/  HADD2.F32 R28, -RZ, R32.H0_H0 ;  /* 0x20000020ff1c7230 */ /* 0x000fe40000004100 */
[----:B------:R-:W-:-:S02]  /*3060*/  HADD2.F32 R31, -RZ, R33.H0_H0 ;  /* 0x20000021ff1f7230 */ /* 0x000fc40000004100 */
[----:B------:R-:W-:Y:S01]  /*3070*/  FADD.FTZ R179, R179, R192 ;  /* 0x000000c0b3b37221 */ /* 0x000fe20000010000 */
[--C-:B------:R-:W-:Y:S02]  /*3080*/  HADD2.F32 R193, -RZ, R39.reuse.H1_H1 ;  /* 0x30000027ffc17230 */ /* 0x100fe40000004100 */
[----:B------:R-:W-:Y:S01]  /*3090*/  FADD.FTZ R25, R28, R25 ;  /* 0x000000191c197221 */ /* 0x000fe20000010000 */
[----:B------:R-:W-:Y:S02]  /*30a0*/  HADD2.F32 R176, -RZ, R39.H0_H0 ;  /* 0x20000027ffb07230 */ /* 0x000fe40000004100 */
[----:B------:R-:W-:Y:S01]  /*30b0*/  FADD.FTZ R192, R31, R30 ;  /* 0x0000001e1fc07221 */ /* 0x000fe20000010000 */
[----:B------:R-:W-:Y:S02]  /*30c0*/  HADD2.F32 R200, -RZ, R35.H1_H1 ;  /* 0x30000023ffc87230 */ /* 0x000fe40000004100 */
[----:B------:R-:W-:Y:S01]  /*30d0*/  FADD.FTZ R193, R193, R196 ;  /* 0x000000c4c1c17221 */ /* 0x000fe20000010000 */
        /* <DEDUP_REMOVED lines=16> */
.L_x_27207:
        /* <DEDUP_REMOVED lines=23> */
.L_x_27210:
[----:B-----5:R-:W-:Y:S02]  /*3350*/  HADD2.F32 R198, -RZ, R176.H0_H0 ;  /* 0x200000b0ffc67230 */ /* 0x020fe40000004100 */
[----:B------:R-:W-:Y:S02]  /*3360*/  HADD2.F32 R201, -RZ, R177.H0_H0 ;  /* 0x200000b1ffc97230 */ /* 0x000fe40000004100 */
[----:B-1----:R-:W-:Y:S02]  /*3370*/  HADD2.F32 R203, -RZ, R178.H0_H0 ;  /* 0x200000b2ffcb7230 */ /* 0x002fe40000004100 */
[----:B------:R-:W-:Y:S02]  /*3380*/  HADD2.F32 R29, -RZ, R32.H0_H0 ;  /* 0x20000020ff1d7230 */ /* 0x000fe40000004100 */
[----:B------:R-:W-:Y:S02]  /*3390*/  HADD2.F32 R28, -RZ, R33.H0_H0 ;  /* 0x20000021ff1c7230 */ /* 0x000fe40000004100 */
[----:B------:R-:W-:-:S02]  /*33a0*/  HADD2.F32 R30, -RZ, R34.H0_H0 ;  /* 0x20000022ff1e7230 */ /* 0x000fc40000004100 */
[----:B------:R-:W-:Y:S01]  /*33b0*/  FADD.FTZ R198, R29, R198 ;  /* 0x000000c61dc67221 */ /* 0x000fe20000010000 */
        /* <DEDUP_REMOVED lines=22> */
.L_x_27209:
[----:B------:R-:W-:Y:S05]  /*3520*/  BRA.U UP1, `(.L_x_27212) ;  /* 0x0000000101747547 */ /* 0x000fea000b800000 */
        /* <DEDUP_REMOVED lines=29> */
.L_x_27212:
[----:B-----5:R-:W-:Y:S02]  /*3700*/  HADD2.F32 R28, -RZ, R176.H0_H0 ;  /* 0x200000b0ff1c7230 */ /* 0x020fe40000004100 */
[----:B------:R-:W-:Y:S02]  /*3710*/  HADD2.F32 R29, -RZ, R36.H0_H0 ;  /* 0x20000024ff1d7230 */ /* 0x000fe40000004100 */
[--C-:B-1----:R-:W-:Y:S02]  /*3720*/  HADD2.F32 R203, -RZ, R179.reuse.H0_H0 ;  /* 0x200000b3ffcb7230 */ /* 0x102fe40000004100 */
[----:B------:R-:W-:Y:S02]  /*3730*/  HADD2.F32 R204, -RZ, R179.H1_H1 ;  /* 0x300000b3ffcc7230 */ /* 0x000fe40000004100 */
[----:B------:R-:W-:Y:S01]  /*3740*/  FADD.FTZ R28, R29, R28 ;  /* 0x0000001c1d1c7221 */ /* 0x000fe20000010000 */
[----:B------:R-:W-:Y:S02]  /*3750*/  HADD2.F32 R198, -RZ, R178.H0_H0 ;  /* 0x200000b2ffc67230 */ /* 0x000fe40000004100 */
[----:B------:R-:W-:-:S02]  /*3760*/  HADD2.F32 R179, -RZ, R38.H0_H0 ;  /* 0x20000026ffb37230 */ /* 0x000fc40000004100 */
[----:B------:R-:W-:Y:S02]  /*3770*/  HADD2.F32 R202, -RZ, R176.H1_H1 ;  /* 0x300000b0ffca7230 */ /* 0x000fe40000004100 */
[----:B------:R-:W-:Y:S02]  /*3780*/  HADD2.F32 R30, -RZ, R177.H0_H0 ;  /* 0x200000b1ff1e7230 */ /* 0x000fe40000004100 */
[----:B------:R-:W-:Y:S01]  /*3790*/  FADD.FTZ R179, R179, R198 ;  /* 0x000000c6b3b37221 */ /* 0x000fe20000010000 */
[----:B------:R-:W-:Y:S02]  /*37a0*/  HADD2.F32 R29, -RZ, R36.H1_H1 ;  /* 0x30000024ff1d7230 */ /* 0x000fe40000004100 */
[----:B------:R-:W-:Y:S02]  /*37b0*/  HADD2.F32 R31, -RZ, R37.H0_H0 ;  /* 0x20000025ff1f7230 */ /* 0x000fe40000004100 */
[----:B------:R-:W-:Y:S02]  /*37c0*/  HADD2.F32 R198, -RZ, R39.H0_H0 ;  /* 0x20000027ffc67230 */ /* 0x000fe40000004100 */
[----:B------:R-:W-:Y:S01]  /*37d0*/  FADD.FTZ R202, R29, R202 ;  /* 0x000000ca1dca7221 */ /* 0x000fe20000010000 */
[----:B------:R-:W-:-:S02]  /*37e0*/  HADD2.F32 R177, -RZ, R177.H1_H1 ;  /* 0x300000b1ffb17230 */ /* 0x000fc40000004100 */
[----:B------:R-:W-:Y:S01]  /*37f0*/  FADD.FTZ R30, R31, R30 ;  /* 0x0000001e1f1e7221 */ /* 0x000fe20000010000 */
[----:B------:R-:W-:Y:S02]  /*3800*/  HADD2.F32 R178, -RZ, R178.H1_H1 ;  /* 0x300000b2ffb27230 */ /* 0x000fe40000004100 */
[----:B------:R-:W-:Y:S01]  /*3810*/  FADD.FTZ R205, R198, R203 ;  /* 0x000000cbc6cd7221 */ /* 0x000fe20000010000 */
[----:B------:R-:W-:Y:S02]  /*3820*/  HADD2.F32 R176, -RZ, R37.H1_H1 ;  /* 0x30000025ffb07230 */ /* 0x000fe40000004100 */
[----:B------:R-:W-:Y:S02]  /*3830*/  HADD2.F32 R201, -RZ, R38.H1_H1 ;  /* 0x30000026ffc97230 */ /* 0x000fe40000004100 */
[----:B------:R-:W-:Y:S02]  /*3840*/  HADD2.F32 R31, -RZ, R39.H1_H1 ;  /* 0x30000027ff1f7230 */ /* 0x000fe40000004100 */
[----:B------:R-:W-:Y:S01]  /*3850*/  FADD.FTZ R176, R176, R177 ;  /* 0x000000b1b0b07221 */ /* 0x000fe20000010000 */
        /* <DEDUP_REMOVED lines=22> */
.L_x_27211:
        /* <DEDUP_REMOVED lines=23> */
.L_x_27214:
        /* <DEDUP_REMOVED lines=8> */
[----:B------:R-:W-:Y:S02]  /*3bb0*/  HADD2.F32 R212, -RZ, R179.H0_H0 ;  /* 0x200000b3ffd47230 */ /* 0x000fe40000004100 */
[----:B------:R-:W-:Y:S02]  /*3bc0*/  HADD2.F32 R29, -RZ, R35.H0_H0 ;  /* 0x20000023ff1d7230 */ /* 0x000fe40000004100 */
[----:B------:R-:W-:Y:S01]  /*3bd0*/  FADD.FTZ R207, R28, R207 ;  /* 0x000000cf1ccf7221 */ /* 0x000fe20000010000 */
[----:B------:R-:W-:Y:S02]  /*3be0*/  HADD2.F32 R178, -RZ, R178.H1_H1 ;  /* 0x300000b2ffb27230 */ /* 0x000fe40000004100 */
[----:B------:R-:W-:Y:S02]  /*3bf0*/  HADD2.F32 R213, -RZ, R34.H1_H1 ;  /* 0x30000022ffd57230 */ /* 0x000fe40000004100 */
[----:B------:R-:W-:Y:S01]  /*3c00*/  FADD.FTZ R212, R29, R212 ;  /* 0x000000d41dd47221 */ /* 0x000fe20000010000 */
[----:B------:R-:W-:-:S02]  /*3c10*/  HADD2.F32 R179, -RZ, R179.H1_H1 ;  /* 0x300000b3ffb37230 */ /* 0x000fc40000004100 */
[----:B------:R-:W-:Y:S02]  /*3c20*/  HADD2.F32 R28, -RZ, R35.H1_H1 ;  /* 0x30000023ff1c7230 */ /* 0x000fe40000004100 */
[----:B------:R-:W-:Y:S01]  /*3c30*/  FADD.FTZ R213, R213, R178 ;  /* 0x000000b2d5d57221 */ /* 0x000fe20000010000 */
[----:B------:R-:W-:Y:S02]  /*3c40*/  HADD2.F32 R176, -RZ, R176.H1_H1 ;  /* 0x300000b0ffb07230 */ /* 0x000fe40000004100 */
        /* <DEDUP_REMOVED lines=11> */
.L_x_27213:
        /* <DEDUP_REMOVED lines=30> */
.L_x_27216:
[--C-:B-----5:R-:W-:Y:S02]  /*3ee0*/  HADD2.F32 R209, -RZ, R176.reuse.H0_H0 ;  /* 0x200000b0ffd17230 */ /* 0x120fe40000004100 */
[----:B------:R-:W-:Y:S02]  /*3ef0*/  HADD2.F32 R214, -RZ, R176.H1_H1 ;  /* 0x300000b0ffd67230 */ /* 0x000fe40000004100 */
[--C-:B------:R-:W-:Y:S02]  /*3f00*/  HADD2.F32 R28, -RZ, R36.reuse.H0_H0 ;  /* 0x20000024ff1c7230 */ /* 0x100fe40000004100 */
[----:B------:R-:W-:Y:S02]  /*3f10*/  HADD2.F32 R29, -RZ, R36.H1_H1 ;  /* 0x30000024ff1d7230 */ /* 0x000fe40000004100 */
[--C-:B------:R-:W-:Y:S02]  /*3f20*/  HADD2.F32 R216, -RZ, R177.reuse.H1_H1 ;  /* 0x300000b1ffd87230 */ /* 0x100fe40000004100 */
[----:B------:R-:W-:Y:S01]  /*3f30*/  FADD.FTZ R209, R28, R209 ;  /* 0x000000d11cd17221 */ /* 0x000fe20000010000 */
[----:B------:R-:W-:-:S02]  /*3f40*/  HADD2.F32 R28, -RZ, R177.H0_H0 ;  /* 0x200000b1ff1c7230 */ /* 0x000fc40000004100 */
        /* <DEDUP_REMOVED lines=9> */
[----:B------:R-:W-:Y:S02]  /*3fe0*/  HADD2.F32 R208, -RZ, R33.H0_H0 ;  /* 0x20000021ffd07230 */ /* 0x000fe40000004100 */
[----:B------:R-:W-:Y:S01]  /*3ff0*/  FADD.FTZ R31, R31, R28 ;  /* 0x0000001c1f1f7221 */ /* 0x000fe20000010000 */
[----:B------:R-:W-:Y:S02]  /*4000*/  HADD2.F32 R28, -RZ, R179.H0_H0 ;  /* 0x200000b3ff1c7230 */ /* 0x000fe40000004100 */
[----:B------:R-:W-:Y:S01]  /*4010*/  FADD.FTZ R215, R207, R30 ;  /* 0x0000001ecfd77221 */ /* 0x000fe20000010000 */
[----:B------:R-:W-:Y:S02]  /*4020*/  HADD2.F32 R179, -RZ, R39.H0_H0 ;  /* 0x20000027ffb37230 */ /* 0x000fe40000004100 */
[----:B------:R-:W-:Y:S01]  /*4030*/  FADD.FTZ R208, R208, R29 ;  /* 0x0000001dd0d07221 */ /* 0x000fe20000010000 */
[----:B------:R-:W-:-:S02]  /*4040*/  HADD2.F32 R178, -RZ, R178.H1_H1 ;  /* 0x300000b2ffb27230 */ /* 0x000fc40000004100 */
[----:B------:R-:W-:Y:S02]  /*4050*/  HADD2.F32 R177, -RZ, R38.H1_H1 ;  /* 0x30000026ffb17230 */ /* 0x000fe40000004100 */
[----:B------:R-:W-:Y:S01]  /*4060*/  FADD.FTZ R179, R179, R28 ;  /* 0x0000001cb3b37221 */ /* 0x000fe20000010000 */
[----:B------:R-:W-:Y:S02]  /*4070*/  HADD2.F32 R28, -RZ, R32.H0_H0 ;  /* 0x20000020ff1c7230 */ /* 0x000fe40000004100 */
[--C-:B------:R-:W-:Y:S02]  /*4080*/  HADD2.F32 R30, -RZ, R34.reuse.H1_H1 ;  /* 0x30000022ff1e7230 */ /* 0x100fe40000004100 */
[----:B------:R-:W-:Y:S01]  /*4090*/  FADD.FTZ R177, R177, R178 ;  /* 0x000000b2b1b17221 */ /* 0x000fe20000010000 */
[----:B------:R-:W-:Y:S02]  /*40a0*/  HADD2.F32 R212, -RZ, R35.H0_H0 ;  /* 0x20000023ffd47230 */ /* 0x000fe40000004100 */
        /* <DEDUP_REMOVED lines=15> */
.L_x_27215:
        /* <DEDUP_REMOVED lines=23> */
.L_x_27218:
        /* <DEDUP_REMOVED lines=29> */
.L_x_27217:
        /* <DEDUP_REMOVED lines=30> */
.L_x_27220:
[----:B-----5:R-:W-:Y:S02]  /*46c0*/  HADD2.F32 R219, -RZ, R176.H0_H0 ;  /* 0x200000b0ffdb7230 */ /* 0x020fe40000004100 */
[----:B------:R-:W-:Y:S02]  /*46d0*/  HADD2.F32 R28, -RZ, R36.H0_H0 ;  /* 0x20000024ff1c7230 */ /* 0x000fe40000004100 */
[--C-:B------:R-:W-:Y:S02]  /*46e0*/  HADD2.F32 R225, -RZ, R177.reuse.H1_H1 ;  /* 0x300000b1ffe17230 */ /* 0x100fe40000004100 */
[----:B------:R-:W-:Y:S02]  /*46f0*/  HADD2.F32 R218, -RZ, R177.H0_H0 ;  /* 0x200000b1ffda7230 */ /* 0x000fe40000004100 */
[----:B------:R-:W-:Y:S01]  /*4700*/  FADD.FTZ R219, R28, R219 ;  /* 0x000000db1cdb7221 */ /* 0x000fe20000010000 */
[--C-:B------:R-:W-:Y:S02]  /*4710*/  HADD2.F32 R28, -RZ, R37.reuse.H1_H1 ;  /* 0x30000025ff1c7230 */ /* 0x100fe40000004100 */
        /* <DEDUP_REMOVED lines=21> */
[----:B------:R-:W-:Y:S01]  /*4870*/  FADD.FTZ R218, R29, R218 ;  /* 0x000000da1dda7221 */ /* 0x000fe20000010000 */
[----:B------:R-:W-:Y:S02]  /*4880*/  HADD2.F32 R29, -RZ, R34.H1_H1 ;  /* 0x30000022ff1d7230 */ /* 0x000fe40000004100 */
        /* <DEDUP_REMOVED lines=15> */
.L_x_27219:
        /* <DEDUP_REMOVED lines=23> */
.L_x_27222:
        /* <DEDUP_REMOVED lines=29> */
.L_x_27221:
        /* <DEDUP_REMOVED lines=30> */
.L_x_27224:
        /* <DEDUP_REMOVED lines=44> */
.L_x_27223:
        /* <DEDUP_REMOVED lines=23> */
.L_x_27226:
        /* <DEDUP_REMOVED lines=29> */
.L_x_27225:
        /* <DEDUP_REMOVED lines=30> */
.L_x_27228:
        /* <DEDUP_REMOVED lines=44> */
.L_x_27227:
        /* <DEDUP_REMOVED lines=268> */
.L_x_27242:
        /* <DEDUP_REMOVED lines=20> */
[----:B------:R-:W-:Y:S01]  /*6b40*/  F2FP.F16.F32.PACK_AB R179, R177, R176 ;  /* 0x000000b0b1b3723e */ /* 0x000fe200000000ff */
[C---:B------:R-:W-:Y:S02]  /*6b50*/  FADD.FTZ R176, -R245.reuse, R188 ;  /* 0x000000bcf5b07221 */ /* 0x040fe40000010100 */
[----:B------:R-:W2:Y:S01]  /*6b60*/  LDL R188, [R1+0x48] ;  /* 0x0000480001bc7983 */ /* 0x000ea20000100800 */
[----:B------:R-:W-:-:S03]  /*6b70*/  FADD.FTZ R178, -R245, R187 ;  /* 0x000000bbf5b27221 */ /* 0x000fc60000010100 */
[----:B------:R-:W3:Y:S01]  /*6b80*/  LDL R187, [R1+0x40] ;  /* 0x0000400001bb7983 */ /* 0x000ee20000100800 */
        /* <DEDUP_REMOVED lines=9> */
[----:B----4-:R-:W-:Y:S01]  /*6c20*/  FFMA.FTZ R183, R183, R252, R119 ;  /* 0x000000fcb7b77223 */ /* 0x010fe20000010077 */
[----:B------:R-:W-:Y:S01]  /*6c30*/  FMUL.FTZ R176, R244, R176 ;  /* 0x000000b0f4b07220 */ /* 0x000fe20000410000 */
[----:B------:R-:W4:Y:S01]  /*6c40*/  LDL R252, [R1+0x10] ;  /* 0x0000100001fc7983 */ /* 0x000f220000100800 */
[----:B-----5:R-:W-:Y:S01]  /*6c50*/  FFMA.FTZ R185, R185, R191, R113 ;  /* 0x000000bfb9b97223 */ /* 0x020fe20000010071 */
[----:B--2---:R-:W-:Y:S01]  /*6c60*/  FFMA.FTZ R184, R178, R188, R118 ;  /* 0x000000bcb2b87223 */ /* 0x004fe20000010076 */
[----:B------:R-:W-:Y:S01]  /*6c70*/  FFMA.FTZ R178, R186, R190, R112 ;  /* 0x000000bebab27223 */ /* 0x000fe20000010070 */
[----:B------:R-:W-:Y:S01]  /*6c80*/  FFMA.FTZ R186, R177, R247, R117 ;  /* 0x000000f7b1ba7223 */ /* 0x000fe20000010075 */
[----:B------:R-:W0:Y:S01]  /*6c90*/  LDC.64 R190, c[0x0][0x428] ;  /* 0x00010a00ffbe7b82 */ /* 0x000e220000000a00 */
[----:B---3--:R-:W-:Y:S01]  /*6ca0*/  FFMA.FTZ R176, R176, R187, R116 ;  /* 0x000000bbb0b07223 */ /* 0x008fe20000010074 */
[----:B------:R-:W-:Y:S01]  /*6cb0*/  F2FP.F16.F32.PACK_AB R177, R183, R184 ;  /* 0x000000b8b7b1723e */ /* 0x000fe200000000ff */
[----:B------:R-:W2:Y:S01]  /*6cc0*/  LDL R247, [R1+0x14] ;  /* 0x0000140001f77983 */ /* 0x000ea20000100800 */
[----:B------:R-:W-:-:S03]  /*6cd0*/  F2FP.F16.F32.PACK_AB R178, R185, R178 ;  /* 0x000000b2b9b2723e */ /* 0x000fc600000000ff */
[----:B------:R-:W3:Y:S01]  /*6ce0*/  LDL R188, [R1+0x2c] ;  /* 0x00002c0001bc7983 */ /* 0x000ee20000100800 */
[----:B------:R-:W1:Y:S01]  /*6cf0*/  @!P2 LDC.64 R184, c[0x0][0x3c0] ;  /* 0x0000f000ffb8ab82 */ /* 0x000e620000000a00 */
[----:B------:R-:W-:Y:S02]  /*6d00*/  F2FP.F16.F32.PACK_AB R176, R186, R176 ;  /* 0x000000b0bab0723e */ /* 0x000fe400000000ff */
[----:B------:R-:W5:Y:S04]  /*6d10*/  LDL R186, [R1+0x28] ;  /* 0x0000280001ba7983 */ /* 0x000f680000100800 */
[----:B------:R-:W3:Y:S01]  /*6d20*/  LDL R187, [R1+0x24] ;  /* 0x0000240001bb7983 */ /* 0x000ee20000100800 */
[----:B-1----:R-:W-:-:S05]  /*6d30*/  @!P2 IMAD.WIDE R184, R4, 0x4, R184 ;  /* 0x0000000404b8a825 */ /* 0x002fca00078e02b8 */
[----:B------:R1:W-:Y:S02]  /*6d40*/  @!P2 STG.E desc[UR6][R184.64], R246 ;  /* 0x000000f6b800a986 */ /* 0x0003e4000c101906 */
[----:B-1----:R-:W1:Y:S02]  /*6d50*/  @!P2 LDC.64 R184, c[0x0][0x3c8] ;  /* 0x0000f200ffb8ab82 */ /* 0x002e640000000a00 */
[----:B------:R-:W4:Y:S01]  /*6d60*/  LDL R246, [R1+0x20] ;  /* 0x0000200001f67983 */ /* 0x000f220000100800 */
[----:B-1----:R-:W-:-:S05]  /*6d70*/  @!P2 IMAD.WIDE R184, R4, 0x4, R184 ;  /* 0x0000000404b8a825 */ /* 0x002fca00078e02b8 */
[----:B------:R1:W-:Y:S04]  /*6d80*/  @!P2 STG.E desc[UR6][R184.64], R244 ;  /* 0x000000f4b800a986 */ /* 0x0003e8000c101906 */
[----:B-1----:R-:W2:Y:S04]  /*6d90*/  LDL R184, [R1+0x18] ;  /* 0x0000180001b87983 */ /* 0x002ea80000100800 */
[----:B------:R-:W3:Y:S01]  /*6da0*/  LDL R185, [R1+0x1c] ;  /* 0x00001c0001b97983 */ /* 0x000ee20000100800 */
[----:B------:R-:W-:Y:S01]  /*6db0*/  FADD.FTZ R14, -R245, R14 ;  /* 0x0000000ef50e7221 */ /* 0x000fe20000010100 */
[----:B0-----:R-:W-:-:S04]  /*6dc0*/  IMAD.WIDE.U32 R182, R182, 0x10, R190 ;  /* 0x00000010b6b67825 */ /* 0x001fc800078e00be */
[----:B------:R-:W-:Y:S01]  /*6dd0*/  FMUL.FTZ R14, R244, R14 ;  /* 0x0000000ef40e7220 */ /* 0x000fe20000410000 */
[----:B------:R0:W-:Y:S02]  /*6de0*/  STG.E.128 desc[UR6][R182.64], R176 ;  /* 0x000000b0b6007986 */ /* 0x0001e4000c101d06 */
[C---:B0-----:R-:W-:Y:S01]  /*6df0*/  FADD.FTZ R183, -R245.reuse, R6 ;  /* 0x00000006f5b77221 */ /* 0x041fe20000010100 */
[C---:B------:R-:W-:Y:S01]  /*6e00*/  FADD.FTZ R6, -R245.reuse, R195 ;  /* 0x000000c3f5067221 */ /* 0x040fe20000010100 */
[C---:B------:R-:W-:Y:S02]  /*6e10*/  FADD.FTZ R195, -R245.reuse, R238 ;  /* 0x000000eef5c37221 */ /* 0x040fe40000010100 */
[----:B------:R-:W4:Y:S01]  /*6e20*/  LDL R238, [R1+0x8] ;  /* 0x0000080001ee7983 */ /* 0x000f220000100800 */
[C---:B------:R-:W-:Y:S01]  /*6e30*/  FADD.FTZ R176, -R245.reuse, R181 ;  /* 0x000000b5f5b07221 */ /* 0x040fe20000010100 */
[C---:B------:R-:W-:Y:S01]  /*6e40*/  FADD.FTZ R181, -R245.reuse, R7 ;  /* 0x00000007f5b57221 */ /* 0x040fe20000010100 */
[----:B------:R-:W-:-:S02]  /*6e50*/  FADD.FTZ R7, -R245, R194 ;  /* 0x000000c2f5077221 */ /* 0x000fc40000010100 */
[----:B------:R-:W-:Y:S01]  /*6e60*/  FMUL.FTZ R176, R244, R176 ;  /* 0x000000b0f4b07220 */ /* 0x000fe20000410000 */
[C---:B------:R-:W-:Y:S02]  /*6e70*/  FADD.FTZ R194, -R245.reuse, R237 ;  /* 0x000000edf5c27221 */ /* 0x040fe40000010100 */
[----:B------:R-:W4:Y:S01]  /*6e80*/  LDL R237, [R1+0xc] ;  /* 0x00000c0001ed7983 */ /* 0x000f220000100800 */
[----:B-----5:R-:W-:Y:S01]  /*6e90*/  FFMA.FTZ R14, R14, R186, R110 ;  /* 0x000000ba0e0e7223 */ /* 0x020fe2000001006e */
[C---:B------:R-:W-:Y:S01]  /*6ea0*/  FADD.FTZ R186, -R245.reuse, R9 ;  /* 0x00000009f5ba7221 */ /* 0x040fe20000010100 */
[C---:B------:R-:W-:Y:S01]  /*6eb0*/  FADD.FTZ R9, -R245.reuse, R196 ;  /* 0x000000c4f5097221 */ /* 0x040fe20000010100 */
[C---:B------:R-:W-:Y:S02]  /*6ec0*/  FADD.FTZ R196, -R245.reuse, R239 ;  /* 0x000000eff5c47221 */ /* 0x040fe40000010100 */
[----:B------:R-:W5:Y:S01]  /*6ed0*/  LDL R239, [R1+0x4] ;  /* 0x0000040001ef7983 */ /* 0x000f620000100800 */
[----:B--2---:R-:W-:Y:S01]  /*6ee0*/  FFMA.FTZ R176, R176, R184, R106 ;  /* 0x000000b8b0b07223 */ /* 0x004fe2000001006a */
[C---:B------:R-:W-:Y:S01]  /*6ef0*/  FADD.FTZ R184, -R245.reuse, R8 ;  /* 0x00000008f5b87221 */ /* 0x040fe20000010100 */
[C---:B------:R-:W-:Y:S01]  /*6f00*/  FADD.FTZ R8, -R245.reuse, R197 ;  /* 0x000000c5f5087221 */ /* 0x040fe20000010100 */
[----:B------:R-:W-:-:S02]  /*6f10*/  FADD.FTZ R197, -R245, R240 ;  /* 0x000000f0f5c57221 */ /* 0x000fc40000010100 */
[----:B------:R-:W2:Y:S01]  /*6f20*/  LDL R240, [R1] ;  /* 0x0000000001f07983 */ /* 0x000ea20000100800 */
[----:B------:R-:W-:-:S04]  /*6f30*/  FADD.FTZ R177, -R245, R180 ;  /* 0x000000b4f5b17221 */ /* 0x000fc80000010100 */
[C---:B------:R-:W-:Y:S01]  /*6f40*/  FMUL.FTZ R177, R244.reuse, R177 ;  /* 0x000000b1f4b17220 */ /* 0x040fe20000410000 */
[C---:B------:R-:W-:Y:S01]  /*6f50*/  FADD.FTZ R16, -R245.reuse, R16 ;  /* 0x00000010f5107221 */ /* 0x040fe20000010100 */
[----:B------:R-:W-:Y:S02]  /*6f60*/  FADD.FTZ R13, -R245, R13 ;  /* 0x0000000df50d7221 */ /* 0x000fe40000010100 */
[----:B---3--:R-:W-:Y:S01]  /*6f70*/  FFMA.FTZ R177, R177, R185, R107 ;  /* 0x000000b9b1b17223 */ /* 0x008fe2000001006b */
[C---:B------:R-:W-:Y:S01]  /*6f80*/  FADD.FTZ R12, -R245.reuse, R12 ;  /* 0x0000000cf50c7221 */ /* 0x040fe20000010100 */
[C---:B------:R-:W-:Y:S01]  /*6f90*/  FADD.FTZ R11, -R245.reuse, R11 ;  /* 0x0000000bf50b7221 */ /* 0x040fe20000010100 */
[----:B------:R-:W-:Y:S01]  /*6fa0*/  FADD.FTZ R15, -R245, R15 ;  /* 0x0000000ff50f7221 */ /* 0x000fe20000010100 */
[C---:B------:R-:W-:Y:S01]  /*6fb0*/  FMUL.FTZ R16, R244.reuse, R16 ;  /* 0x00000010f4107220 */ /* 0x040fe20000410000 */
[----:B------:R-:W-:Y:S01]  /*6fc0*/  F2FP.F16.F32.PACK_AB R179, R177, R176 ;  /* 0x000000b0b1b3723e */ /* 0x000fe200000000ff */
[C---:B------:R-:W-:Y:S01]  /*6fd0*/  FMUL.FTZ R13, R244.reuse, R13 ;  /* 0x0000000df40d7220 */ /* 0x040fe20000410000 */
[C---:B------:R-:W-:Y:S01]  /*6fe0*/  FMUL.FTZ R12, R244.reuse, R12 ;  /* 0x0000000cf40c7220 */ /* 0x040fe20000410000 */
[C---:B------:R-:W-:Y:S01]  /*6ff0*/  FMUL.FTZ R176, R244.reuse, R11 ;  /* 0x0000000bf4b07220 */ /* 0x040fe20000410000 */
[----:B------:R-:W-:Y:S01]  /*7000*/  FMUL.FTZ R15, R244, R15 ;  /* 0x0000000ff40f7220 */ /* 0x000fe20000410000 */
[----:B----4-:R-:W-:Y:S01]  /*7010*/  FFMA.FTZ R11, R16, R246, R108 ;  /* 0x000000f6100b7223 */ /* 0x010fe2000001006c */
[----:B------:R-:W-:Y:S01]  /*7020*/  FFMA.FTZ R12, R12, R252, R104 ;  /* 0x000000fc0c0c7223 */ /* 0x000fe20000010068 */
[----:B------:R-:W-:Y:S01]  /*7030*/  FFMA.FTZ R16, R176, R247, R105 ;  /* 0x000000f7b0107223 */ /* 0x000fe20000010069 */
[----:B------:R-:W-:Y:S01]  /*7040*/  FFMA.FTZ R13, R13, R188, R111 ;  /* 0x000000bc0d0d7223 */ /* 0x000fe2000001006f */
[----:B------:R-:W-:-:S03]  /*7050*/  FFMA.FTZ R15, R15, R187, R109 ;  /* 0x000000bb0f0f7223 */ /* 0x000fc6000001006d */
[----:B------:R-:W-:Y:S02]  /*7060*/  F2FP.F16.F32.PACK_AB R178, R16, R12 ;  /* 0x0000000c10b2723e */ /* 0x000fe400000000ff */
[----:B------:R-:W-:Y:S01]  /*7070*/  F2FP.F16.F32.PACK_AB R177, R13, R14 ;  /* 0x0000000e0db1723e */ /* 0x000fe200000000ff */
[----:B------:R-:W-:Y:S01]  /*7080*/  IMAD.WIDE.U32 R12, R3, 0x10, R190 ;  /* 0x00000010030c7825 */ /* 0x000fe200078e00be */
[----:B------:R-:W-:-:S03]  /*7090*/  F2FP.F16.F32.PACK_AB R176, R15, R11 ;  /* 0x0000000b0fb0723e */ /* 0x000fc600000000ff */
        /* <DEDUP_REMOVED lines=8> */
[C---:B0-----:R-:W-:Y:S01]  /*7120*/  FADD.FTZ R13, -R245.reuse, R201 ;  /* 0x000000c9f50d7221 */ /* 0x041fe20000010100 */
[----:B------:R-:W-:Y:S01]  /*7130*/  MOV R201, R16 ;  /* 0x0000001000c97202 */ /* 0x000fe20000000f00 */
[C---:B------:R-:W-:Y:S01]  /*7140*/  FADD.FTZ R12, -R245.reuse, R202 ;  /* 0x000000caf50c7221 */ /* 0x040fe20000010100 */
[C---:B------:R-:W-:Y:S01]  /*7150*/  FADD.FTZ R16, -R245.reuse, R206 ;  /* 0x000000cef5107221 */ /* 0x040fe20000010100 */
[----:B------:R-:W-:Y:S01]  /*7160*/  MOV R202, R20 ;  /* 0x0000001400ca7202 */ /* 0x000fe20000000f00 */
[C---:B------:R-:W-:Y:S01]  /*7170*/  FADD.FTZ R20, -R245.reuse, R209 ;  /* 0x000000d1f5147221 */ /* 0x040fe20000010100 */
[----:B------:R-:W-:Y:S01]  /*7180*/  MOV R206, R17 ;  /* 0x0000001100ce7202 */ /* 0x000fe20000000f00 */
[----:B------:R-:W-:Y:S01]  /*7190*/  FADD.FTZ R17, -R245, R205 ;  /* 0x000000cdf5117221 */ /* 0x000fe20000010100 */
[----:B------:R-:W-:-:S02]  /*71a0*/  MOV R209, R183 ;  /* 0x000000b700d17202 */ /* 0x000fc40000000f00 */
[----:B------:R-:W-:Y:S01]  /*71b0*/  MOV R205, R182 ;  /* 0x000000b600cd7202 */ /* 0x000fe20000000f00 */
[C---:B------:R-:W-:Y:S02]  /*71c0*/  FADD.FTZ R179, -R245.reuse, R218 ;  /* 0x000000daf5b37221 */ /* 0x040fe40000010100 */
[C---:B------:R-:W-:Y:S02]  /*71d0*/  FMUL.FTZ R209, R244.reuse, R209 ;  /* 0x000000d1f4d17220 */ /* 0x040fe40000410000 */
[C---:B------:R-:W-:Y:S01]  /*71e0*/  FMUL.FTZ R205, R244.reuse, R205 ;  /* 0x000000cdf4cd7220 */ /* 0x040fe20000410000 */
[C---:B------:R-:W-:Y:S01]  /*71f0*/  FMUL.FTZ R218, R244.reuse, R9 ;  /* 0x00000009f4da7220 */ /* 0x040fe20000410000 */
[----:B------:R-:W-:Y:S02]  /*7200*/  FADD.FTZ R180, -R245, R0 ;  /* 0x00000000f5b47221 */ /* 0x000fe40000010100 */
[----:B------:R-:W-:Y:S01]  /*7210*/  FFMA.FTZ R9, R205, R238, R102 ;  /* 0x000000eecd097223 */ /* 0x000fe20000010066 */
        /* <DEDUP_REMOVED lines=20> */
[----:B------:R-:W-:Y:S01]  /*7360*/  MOV R208, R187 ;  /* 0x000000bb00d07202 */ /* 0x000fe20000000f00 */
[C---:B------:R-:W-:Y:S01]  /*7370*/  FADD.FTZ R25, -R245.reuse, R213 ;  /* 0x000000d5f5197221 */ /* 0x040fe20000010100 */
[----:B------:R-:W-:Y:S01]  /*7380*/  MOV R216, R186 ;  /* 0x000000ba00d87202 */ /* 0x000fe20000000f00 */
[C---:B------:R-:W-:Y:S01]  /*7390*/  FMUL.FTZ R232, R244.reuse, R13 ;  /* 0x0000000df4e87220 */ /* 0x040fe20000410000 */
[C---:B------:R-:W-:Y:S01]  /*73a0*/  FADD.FTZ R10, -R245.reuse, R200 ;  /* 0x000000c8f50a7221 */ /* 0x040fe20000010100 */
[----:B------:R-:W-:Y:S01]  /*73b0*/  MOV R207, R185 ;  /* 0x000000b900cf7202 */ /* 0x000fe20000000f00 */
[C---:B------:R-:W-:Y:S01]  /*73c0*/  FADD.FTZ R187, -R245.reuse, R228 ;  /* 0x000000e4f5bb7221 */ /* 0x040fe20000010100 */
[----:B------:R-:W-:Y:S01]  /*73d0*/  MOV R213, R181 ;  /* 0x000000b500d57202 */ /* 0x000fe20000000f00 */
[C---:B------:R-:W-:Y:S01]  /*73e0*/  FMUL.FTZ R211, R244.reuse, R211 ;  /* 0x000000d3f4d37220 */ /* 0x040fe20000410000 */
[C---:B------:R-:W-:Y:S01]  /*73f0*/  FMUL.FTZ R13, R244.reuse, R24 ;  /* 0x00000018f40d7220 */ /* 0x040fe20000410000 */
[C---:B------:R-:W-:Y:S01]  /*7400*/  FADD.FTZ R246, -R245.reuse, R189 ;  /* 0x000000bdf5f67221 */ /* 0x040fe20000010100 */
[C---:B------:R-:W-:Y:S01]  /*7410*/  FADD.FTZ R3, -R245.reuse, R193 ;  /* 0x000000c1f5037221 */ /* 0x040fe20000010100 */
[C---:B------:R-:W-:Y:S01]  /*7420*/  FMUL.FTZ R228, R244.reuse, R21 ;  /* 0x00000015f4e47220 */ /* 0x040fe20000410000 */
[----:B------:R-:W-:Y:S01]  /*7430*/  FMUL.FTZ R24, R244, R180 ;  /* 0x000000b4f4187220 */ /* 0x000fe20000410000 */
[C---:B------:R-:W-:Y:S01]  /*7440*/  FADD.FTZ R176, -R245.reuse, R215 ;  /* 0x000000d7f5b07221 */ /* 0x040fe20000010100 */
[----:B------:R-:W-:Y:S01]  /*7450*/  FADD.FTZ R189, -R245, R230 ;  /* 0x000000e6f5bd7221 */ /* 0x000fe20000010100 */
[----:B------:R-:W-:Y:S01]  /*7460*/  FFMA.FTZ R21, R202, R174, R94 ;  /* 0x000000aeca157223 */ /* 0x000fe2000001005e */
        /* <DEDUP_REMOVED lines=8> */
[C---:B------:R-:W-:Y:S01]  /*74f0*/  FMUL.FTZ R215, R244.reuse, R216 ;  /* 0x000000d8f4d77220 */ /* 0x040fe20000410000 */
[C---:B------:R-:W-:Y:S01]  /*7500*/  FMUL.FTZ R226, R244.reuse, R206 ;  /* 0x000000cef4e27220 */ /* 0x040fe20000410000 */
[C---:B------:R-:W-:Y:S01]  /*7510*/  FMUL.FTZ R219, R244.reuse, R10 ;  /* 0x0000000af4db7220 */ /* 0x040fe20000410000 */
[----:B------:R-:W-:Y:S01]  /*7520*/  FFMA.FTZ R20, R211, R237, R103 ;  /* 0x000000edd3147223 */ /* 0x000fe20000010067 */
        /* <DEDUP_REMOVED lines=9> */
[C---:B------:R-:W-:Y:S01]  /*75c0*/  FMUL.FTZ R201, R244.reuse, R201 ;  /* 0x000000c9f4c97220 */ /* 0x040fe20000410000 */
[C---:B------:R-:W-:Y:S01]  /*75d0*/  FMUL.FTZ R204, R244.reuse, R252 ;  /* 0x000000fcf4cc7220 */ /* 0x040fe20000410000 */
[C---:B------:R-:W-:Y:S01]  /*75e0*/  FMUL.FTZ R207, R244.reuse, R247 ;  /* 0x000000f7f4cf7220 */ /* 0x040fe20000410000 */
[C---:B------:R-:W-:Y:S01]  /*75f0*/  FMUL.FTZ R208, R244.reuse, R246 ;  /* 0x000000f6f4d07220 */ /* 0x040fe20000410000 */
[C---:B------:R-:W-:Y:S01]  /*7600*/  FMUL.FTZ R16, R244.reuse, R176 ;  /* 0x000000b0f4107220 */ /* 0x040fe20000410000 */
[C---:B------:R-:W-:Y:S01]  /*7610*/  FADD.FTZ R193, -R245.reuse, R235 ;  /* 0x000000ebf5c17221 */ /* 0x040fe20000010100 */
[C---:B------:R-:W-:Y:S01]  /*7620*/  FMUL.FTZ R231, R244.reuse, R14 ;  /* 0x0000000ef4e77220 */ /* 0x040fe20000410000 */
[----:B------:R-:W-:Y:S01]  /*7630*/  FMUL.FTZ R176, R244, R183 ;  /* 0x000000b7f4b07220 */ /* 0x000fe20000410000 */
[----:B------:R-:W-:Y:S01]  /*7640*/  F2FP.F16.F32.PACK_AB R21, R180, R21 ;  /* 0x00000015b415723e */ /* 0x000fe200000000ff */
[C---:B------:R-:W-:Y:S01]  /*7650*/  FADD.FTZ R182, -R245.reuse, R222 ;  /* 0x000000def5b67221 */ /* 0x040fe20000010100 */
        /* <DEDUP_REMOVED lines=13> */
[----:B------:R-:W-:Y:S01]  /*7730*/  F2FP.F16.F32.PACK_AB R9, R20, R9 ;  /* 0x000000091409723e */ /* 0x000fe200000000ff */
[----:B------:R-:W-:Y:S01]  /*7740*/  FFMA.FTZ R0, R0, R164, R84 ;  /* 0x000000a400007223 */ /* 0x000fe20000010054 */
[----:B------:R-:W-:Y:S01]  /*7750*/  FFMA.FTZ R3, R3, R165, R85 ;  /* 0x000000a503037223 */ /* 0x000fe20000010055 */
[----:B------:R-:W-:Y:S01]  /*7760*/  FADD.FTZ R186, -R245, R229 ;  /* 0x000000e5f5ba7221 */ /* 0x000fe20000010100 */
[----:B------:R-:W-:Y:S01]  /*7770*/  FFMA.FTZ R22, R206, R168, R88 ;  /* 0x000000a8ce167223 */ /* 0x000fe20000010058 */
[----:B------:R-:W-:Y:S01]  /*7780*/  FFMA.FTZ R23, R207, R170, R90 ;  /* 0x000000aacf177223 */ /* 0x000fe2000001005a */
[----:B------:R-:W-:Y:S01]  /*7790*/  FFMA.FTZ R208, R208, R171, R91 ;  /* 0x000000abd0d07223 */ /* 0x000fe2000001005b */
[----:B------:R-:W-:Y:S01]  /*77a0*/  FFMA.FTZ R181, R204, R169, R89 ;  /* 0x000000a9ccb57223 */ /* 0x000fe20000010059 */
[----:B------:R-:W-:Y:S01]  /*77b0*/  FFMA.FTZ R20, R226, R172, R92 ;  /* 0x000000ace2147223 */ /* 0x000fe2000001005c */
[----:B------:R-:W-:Y:S01]  /*77c0*/  FFMA.FTZ R201, R201, R173, R93 ;  /* 0x000000adc9c97223 */ /* 0x000fe2000001005d */
[----:B------:R-:W-:Y:S01]  /*77d0*/  FMUL.FTZ R229, R244, R15 ;  /* 0x0000000ff4e57220 */ /* 0x000fe20000410000 */
[----:B------:R-:W-:Y:S01]  /*77e0*/  F2FP.F16.F32.PACK_AB R183, R180, R183 ;  /* 0x000000b7b4b7723e */ /* 0x000fe200000000ff */
[----:B------:R-:W-:Y:S01]  /*77f0*/  FADD.FTZ R5, -R245, R192 ;  /* 0x000000c0f5057221 */ /* 0x000fe20000010100 */
[----:B------:R-:W-:Y:S01]  /*7800*/  F2FP.F16.F32.PACK_AB R11, R216, R11 ;  /* 0x0000000bd80b723e */ /* 0x000fe200000000ff */
[----:B------:R-:W-:Y:S01]  /*7810*/  FMUL.FTZ R221, R244, R177 ;  /* 0x000000b1f4dd7220 */ /* 0x000fe20000410000 */
[----:B------:R-:W-:Y:S01]  /*7820*/  F2FP.F16.F32.PACK_AB R10, R212, R10 ;  /* 0x0000000ad40a723e */ /* 0x000fe200000000ff */
[----:B------:R-:W-:Y:S01]  /*7830*/  FFMA.FTZ R229, R229, R152, R72 ;  /* 0x00000098e5e57223 */ /* 0x000fe20000010048 */
[----:B------:R-:W-:Y:S01]  /*7840*/  F2FP.F16.F32.PACK_AB R180, R3, R0 ;  /* 0x0000000003b4723e */ /* 0x000fe200000000ff */
[----:B------:R-:W-:Y:S01]  /*7850*/  FFMA.FTZ R0, R225, R153, R73 ;  /* 0x00000099e1007223 */ /* 0x000fe20000010049 */
[----:B------:R-:W-:Y:S01]  /*7860*/  F2FP.F16.F32.PACK_AB R23, R208, R23 ;  /* 0x00000017d017723e */ /* 0x000fe200000000ff */
[----:B------:R-:W-:Y:S01]  /*7870*/  FADD.FTZ R192, -R245, R234 ;  /* 0x000000eaf5c07221 */ /* 0x000fe20000010100 */
[----:B------:R-:W-:Y:S01]  /*7880*/  F2FP.F16.F32.PACK_AB R22, R181, R22 ;  /* 0x00000016b516723e */ /* 0x000fe200000000ff */
[C---:B------:R-:W-:Y:S01]  /*7890*/  FMUL.FTZ R177, R244.reuse, R184 ;  /* 0x000000b8f4b17220 */ /* 0x040fe20000410000 */
[----:B------:R-:W-:Y:S01]  /*78a0*/  F2FP.F16.F32.PACK_AB R20, R201, R20 ;  /* 0x00000014c914723e */ /* 0x000fe200000000ff */
[----:B------:R-:W-:Y:S01]  /*78b0*/  FADD.FTZ R178, -R245, R223 ;  /* 0x000000dff5b27221 */ /* 0x000fe20000010100 */
        /* <DEDUP_REMOVED lines=9> */
[----:B-----5:R-:W-:-:S02]  /*7950*/  FFMA.FTZ R209, R209, R239, R101 ;  /* 0x000000efd1d17223 */ /* 0x020fc40000010065 */
[----:B------:R-:W0:Y:S01]  /*7960*/  LDC.64 R238, c[0x0][0x428] ;  /* 0x00010a00ffee7b82 */ /* 0x000e220000000a00 */
        /* <DEDUP_REMOVED lines=8> */
[----:B------:R-:W-:Y:S01]  /*79f0*/  F2FP.F16.F32.PACK_AB R181, R6, R5 ;  /* 0x0000000506b5723e */ /* 0x000fe200000000ff */
[----:B------:R-:W-:Y:S01]  /*7a00*/  FMUL.FTZ R179, R244, R186 ;  /* 0x000000baf4b37220 */ /* 0x000fe20000410000 */
[----:B0-----:R-:W-:-:S04]  /*7a10*/  IMAD.WIDE.U32 R202, R2, 0x10, R238 ;  /* 0x0000001002ca7825 */ /* 0x001fc800078e00ee */
[----:B------:R-:W-:-:S04]  /*7a20*/  IMAD.WIDE.U32 R204, R18, 0x10, R238 ;  /* 0x0000001012cc7825 */ /* 0x000fc800078e00ee */
[C---:B------:R-:W-:Y:S01]  /*7a30*/  FMUL.FTZ R184, R244.reuse, R188 ;  /* 0x000000bcf4b87220 */ /* 0x040fe20000410000 */
[----:B------:R-:W-:Y:S01]  /*7a40*/  FMUL.FTZ R185, R244, R189 ;  /* 0x000000bdf4b97220 */ /* 0x000fe20000410000 */
        /* <DEDUP_REMOVED lines=24> */
[----:B--2---:R-:W-:-:S05]  /*7bd0*/  FFMA.FTZ R8, R233, R240, R100 ;  /* 0x000000f0e9087223 */ /* 0x004fca0000010064 */
[----:B------:R-:W-:-:S05]  /*7be0*/  F2FP.F16.F32.PACK_AB R8, R209, R8 ;  /* 0x00000008d108723e */ /* 0x000fca00000000ff */
[----:B------:R0:W-:Y:S04]  /*7bf0*/  STG.E.128 desc[UR6][R202.64], R8 ;  /* 0x00000008ca007986 */ /* 0x0001e8000c101d06 */
[----:B------:R1:W-:Y:S01]  /*7c00*/  STG.E.128 desc[UR6][R204.64], R20 ;  /* 0x00000014cc007986 */ /* 0x0003e2000c101d06 */
[----:B------:R-:W-:Y:S01]  /*7c10*/  FFMA.FTZ R224, R224, R150, R70 ;  /* 0x00000096e0e07223 */ /* 0x000fe20000010046 */
[----:B0-----:R-:W-:Y:S01]  /*7c20*/  F2FP.F16.F32.PACK_AB R10, R0, R229 ;  /* 0x000000e5000a723e */ /* 0x001fe200000000ff */
[----:B------:R-:W-:Y:S01]  /*7c30*/  FFMA.FTZ R0, R177, R139, R59 ;  /* 0x0000008bb1007223 */ /* 0x000fe2000001003b */
[----:B-1----:R-:W-:Y:S02]  /*7c40*/  FFMA.FTZ R23, R176, R138, R58 ;  /* 0x0000008ab0177223 */ /* 0x002fe4000001003a */
[----:B------:R-:W0:Y:S01]  /*7c50*/  LDC.64 R176, c[0x0][0x380] ;  /* 0x0000e000ffb07b82 */ /* 0x000e220000000a00 */
[----:B------:R-:W-:Y:S01]  /*7c60*/  F2FP.F16.F32.PACK_AB R11, R12, R223 ;  /* 0x000000df0c0b723e */ /* 0x000fe200000000ff */
[----:B------:R-:W-:Y:S01]  /*7c70*/  FFMA.FTZ R12, R230, R148, R68 ;  /* 0x00000094e60c7223 */ /* 0x000fe20000010044 */
[----:B------:R-:W-:Y:S01]  /*7c80*/  FFMA.FTZ R21, R222, R151, R71 ;  /* 0x00000097de157223 */ /* 0x000fe20000010047 */
        /* <DEDUP_REMOVED lines=16> */
[----:B------:R-:W-:Y:S01]  /*7d90*/  F2FP.F16.F32.PACK_AB R182, R182, R7 ;  /* 0x00000007b6b6723e */ /* 0x000fe200000000ff */
[----:B------:R-:W-:-:S04]  /*7da0*/  IMAD.WIDE.U32 R208, R27, 0x10, R238 ;  /* 0x000000101bd07825 */ /* 0x000fc800078e00ee */
        /* <DEDUP_REMOVED lines=21> */
[----:B------:R-:W-:Y:S01]  /*7f00*/  F2FP.F16.F32.PACK_AB R19, R188, R191 ;  /* 0x000000bfbc13723e */ /* 0x000fe200000000ff */
[----:B------:R1:W-:Y:S01]  /*7f10*/  STG.E.128 desc[UR6][R208.64], R180 ;  /* 0x000000b4d0007986 */ /* 0x0003e2000c101d06 */
[----:B------:R-:W-:-:S02]  /*7f20*/  F2FP.F16.F32.PACK_AB R18, R5, R18 ;  /* 0x000000120512723e */ /* 0x000fc400000000ff */
[----:B------:R-:W-:Y:S02]  /*7f30*/  F2FP.F16.F32.PACK_AB R17, R184, R187 ;  /* 0x000000bbb811723e */ /* 0x000fe400000000ff */
[----:B------:R-:W-:Y:S01]  /*7f40*/  F2FP.F16.F32.PACK_AB R16, R179, R16 ;  /* 0x00000010b310723e */ /* 0x000fe200000000ff */
[----:B------:R1:W-:Y:S01]  /*7f50*/  STG.E.128 desc[UR6][R2.64], R8 ;  /* 0x0000000802007986 */ /* 0x0003e2000c101d06 */
[----:B------:R-:W-:Y:S02]  /*7f60*/  F2FP.F16.F32.PACK_AB R27, R197, R196 ;  /* 0x000000c4c51b723e */ /* 0x000fe400000000ff */
[----:B------:R-:W-:Y:S02]  /*7f70*/  F2FP.F16.F32.PACK_AB R26, R194, R193 ;  /* 0x000000c1c21a723e */ /* 0x000fe400000000ff */
[----:B------:R-:W-:Y:S02]  /*7f80*/  F2FP.F16.F32.PACK_AB R25, R192, R195 ;  /* 0x000000c3c019723e */ /* 0x000fe400000000ff */
[----:B------:R-:W-:Y:S01]  /*7f90*/  F2FP.F16.F32.PACK_AB R24, R190, R189 ;  /* 0x000000bdbe18723e */ /* 0x000fe200000000ff */
        /* <DEDUP_REMOVED lines=8> */
.L_x_27229:
        /* <DEDUP_REMOVED lines=8> */
.L_x_27232:
[----:B------:R-:W-:Y:S05]  /*80a0*/  BSYNC B0 ;  /* 0x0000000000007941 */ /* 0x000fea0003800000 */
.L_x_27231:
        /* <DEDUP_REMOVED lines=9> */
.L_x_27233:
[----:B------:R-:W-:Y:S01]  /*8140*/  FADD.FTZ R179, R179, R176 ;  /* 0x000000b0b3b37221 */ /* 0x000fe20000010000 */
[----:B------:R-:W-:-:S04]  /*8150*/  HFMA2 R176, -RZ, RZ, 0, 2.384185791015625e-07 ;  /* 0x00000004ffb07431 */ /* 0x000fc800000001ff */
[----:B------:R-:W-:-:S07]  /*8160*/  MOV R245, R179 ;  /* 0x000000b300f57202 */ /* 0x000fce0000000f00 */
[----:B------:R-:W-:Y:S05]  /*8170*/  WARPSYNC.COLLECTIVE R178, `(.L_x_27234) ;  /* 0x00000000b2087348 */ /* 0x000fea0003c00000 */
[----:B------:R0:W1:Y:S02]  /*8180*/  SHFL.BFLY P3, R176, R245, R176, R177 ;  /* 0x0c0000b0f5b07389 */ /* 0x00006400000600b1 */
[----:B01----:R-:W-:Y:S05]  /*8190*/  ENDCOLLECTIVE ;  /* 0x000000000000791b */ /* 0x003fea0003800000 */
.L_x_27234:
[----:B------:R-:W-:Y:S01]  /*81a0*/  FADD.FTZ R179, R179, R176 ;  /* 0x000000b0b3b37221 */ /* 0x000fe20000010000 */
[----:B------:R-:W-:-:S04]  /*81b0*/  HFMA2 R176, -RZ, RZ, 0, 4.76837158203125e-07 ;  /* 0x00000008ffb07431 */ /* 0x000fc800000001ff */
[----:B------:R-:W-:-:S07]  /*81c0*/  MOV R245, R179 ;  /* 0x000000b300f57202 */ /* 0x000fce0000000f00 */
[----:B------:R-:W-:Y:S05]  /*81d0*/  WARPSYNC.COLLECTIVE R178, `(.L_x_27235) ;  /* 0x00000000b2087348 */ /* 0x000fea0003c00000 */
[----:B------:R0:W1:Y:S02]  /*81e0*/  SHFL.BFLY P3, R176, R245, R176, R177 ;  /* 0x0c0000b0f5b07389 */ /* 0x00006400000600b1 */
[----:B01----:R-:W-:Y:S05]  /*81f0*/  ENDCOLLECTIVE ;  /* 0x000000000000791b */ /* 0x003fea0003800000 */
.L_x_27235:
[----:B------:R-:W-:Y:S01]  /*8200*/  FADD.FTZ R179, R179, R176 ;  /* 0x000000b0b3b37221 */ /* 0x000fe20000010000 */
[----:B------:R-:W-:-:S04]  /*8210*/  HFMA2 R176, -RZ, RZ, 0, 9.5367431640625e-07 ;  /* 0x00000010ffb07431 */ /* 0x000fc800000001ff */
[----:B------:R-:W-:-:S07]  /*8220*/  MOV R245, R179 ;  /* 0x000000b300f57202 */ /* 0x000fce0000000f00 */
[----:B------:R-:W-:Y:S05]  /*8230*/  WARPSYNC.COLLECTIVE R178, `(.L_x_27236) ;  /* 0x00000000b2087348 */ /* 0x000fea0003c00000 */
[----:B------:R0:W1:Y:S02]  /*8240*/  SHFL.BFLY P3, R176, R245, R176, R177 ;  /* 0x0c0000b0f5b07389 */ /* 0x00006400000600b1 */
[----:B01----:R-:W-:Y:S05]  /*8250*/  ENDCOLLECTIVE ;  /* 0x000000000000791b */ /* 0x003fea0003800000 */
.L_x_27236:
        /* <DEDUP_REMOVED lines=161> */
[----:B------:R-:W-:-:S03]  /*8c70*/  MOV R177, 0x1f ;  /* 0x0000001f00b17802 */ /* 0x000fc60000000f00 */
[----:B------:R-:W-:Y:S01]  /*8c80*/  FFMA.FTZ R179, R179, R179, R176 ;  /* 0x000000b3b3b37223 */ /* 0x000fe200000100b0 */
[----:B------:R-:W-:-:S04]  /*8c90*/  HFMA2 R176, -RZ, RZ, 0, 5.9604644775390625e-08 ;  /* 0x00000001ffb07431 */ /* 0x000fc800000001ff */
[----:B------:R-:W-:-:S07]  /*8ca0*/  MOV R245, R179 ;  /* 0x000000b300f57202 */ /* 0x000fce0000000f00 */
[----:B------:R-:W-:Y:S05]  /*8cb0*/  WARPSYNC.COLLECTIVE R178, `(.L_x_27237) ;  /* 0x00000000b2087348 */ /* 0x000fea0003c00000 */
[----:B------:R0:W1:Y:S02]  /*8cc0*/  SHFL.BFLY P3, R176, R245, R176, R177 ;  /* 0x0c0000b0f5b07389 */ /* 0x00006400000600b1 */
[----:B01----:R-:W-:Y:S05]  /*8cd0*/  ENDCOLLECTIVE ;  /* 0x000000000000791b */ /* 0x003fea0003800000 */
.L_x_27237:
[----:B------:R-:W-:Y:S01]  /*8ce0*/  FADD.FTZ R179, R179, R176 ;  /* 0x000000b0b3b37221 */ /* 0x000fe20000010000 */
[----:B------:R-:W-:-:S04]  /*8cf0*/  HFMA2 R176, -RZ, RZ, 0, 1.1920928955078125e-07 ;  /* 0x00000002ffb07431 */ /* 0x000fc800000001ff */
[----:B------:R-:W-:-:S07]  /*8d00*/  MOV R245, R179 ;  /* 0x000000b300f57202 */ /* 0x000fce0000000f00 */
[----:B------:R-:W-:Y:S05]  /*8d10*/  WARPSYNC.COLLECTIVE R178, `(.L_x_27238) ;  /* 0x00000000b2087348 */ /* 0x000fea0003c00000 */
[----:B------:R0:W1:Y:S02]  /*8d20*/  SHFL.BFLY P3, R176, R245, R176, R177 ;  /* 0x0c0000b0f5b07389 */ /* 0x00006400000600b1 */
[----:B01----:R-:W-:Y:S05]  /*8d30*/  ENDCOLLECTIVE ;  /* 0x000000000000791b */ /* 0x003fea0003800000 */
.L_x_27238:
[----:B------:R-:W-:Y:S01]  /*8d40*/  FADD.FTZ R179, R179, R176 ;  /* 0x000000b0b3b37221 */ /* 0x000fe20000010000 */
[----:B------:R-:W-:-:S04]  /*8d50*/  HFMA2 R176, -RZ, RZ, 0, 2.384185791015625e-07 ;  /* 0x00000004ffb07431 */ /* 0x000fc800000001ff */
[----:B------:R-:W-:-:S07]  /*8d60*/  MOV R245, R179 ;  /* 0x000000b300f57202 */ /* 0x000fce0000000f00 */
[----:B------:R-:W-:Y:S05]  /*8d70*/  WARPSYNC.COLLECTIVE R178, `(.L_x_27239) ;  /* 0x00000000b2087348 */ /* 0x000fea0003c00000 */
[----:B------:R0:W1:Y:S02]  /*8d80*/  SHFL.BFLY P3, R176, R245, R176, R177 ;  /* 0x0c0000b0f5b07389 */ /* 0x00006400000600b1 */
[----:B01----:R-:W-:Y:S05]  /*8d90*/  ENDCOLLECTIVE ;  /* 0x000000000000791b */ /* 0x003fea0003800000 */
.L_x_27239:
[----:B------:R-:W-:Y:S01]  /*8da0*/  FADD.FTZ R179, R179, R176 ;  /* 0x000000b0b3b37221 */ /* 0x000fe20000010000 */
[----:B------:R-:W-:-:S04]  /*8db0*/  HFMA2 R176, -RZ, RZ, 0, 4.76837158203125e-07 ;  /* 0x00000008ffb07431 */ /* 0x000fc800000001ff */
[----:B------:R-:W-:-:S07]  /*8dc0*/  MOV R245, R179 ;  /* 0x000000b300f57202 */ /* 0x000fce0000000f00 */
[----:B------:R-:W-:Y:S05]  /*8dd0*/  WARPSYNC.COLLECTIVE R178, `(.L_x_27240) ;  /* 0x00000000b2087348 */ /* 0x000fea0003c00000 */
[----:B------:R0:W1:Y:S02]  /*8de0*/  SHFL.BFLY P3, R176, R245, R176, R177 ;  /* 0x0c0000b0f5b07389 */ /* 0x00006400000600b1 */
[----:B01----:R-:W-:Y:S05]  /*8df0*/  ENDCOLLECTIVE ;  /* 0x000000000000791b */ /* 0x003fea0003800000 */
.L_x_27240:
[----:B------:R-:W-:Y:S01]  /*8e00*/  FADD.FTZ R179, R179, R176 ;  /* 0x000000b0b3b37221 */ /* 0x000fe20000010000 */
[----:B------:R-:W-:-:S04]  /*8e10*/  HFMA2 R176, -RZ, RZ, 0, 9.5367431640625e-07 ;  /* 0x00000010ffb07431 */ /* 0x000fc800000001ff */
[----:B------:R-:W-:-:S07]  /*8e20*/  MOV R245, R179 ;  /* 0x000000b300f57202 */ /* 0x000fce0000000f00 */
[----:B------:R-:W-:Y:S05]  /*8e30*/  WARPSYNC.COLLECTIVE R178, `(.L_x_27241) ;  /* 0x00000000b2087348 */ /* 0x000fea0003c00000 */
[----:B------:R0:W1:Y:S02]  /*8e40*/  SHFL.BFLY P3, R176, R245, R176, R177 ;  /* 0x0c0000b0f5b07389 */ /* 0x00006400000600b1 */
[----:B01----:R-:W-:Y:S05]  /*8e50*/  ENDCOLLECTIVE ;  /* 0x000000000000791b */ /* 0x003fea0003800000 */
.L_x_27241:
[----:B------:R-:W-:Y:S05]  /*8e60*/  BRA `(.L_x_27242) ;  /* 0xffffffd800e47947 */ /* 0x000fea000383ffff */
.L_x_27243:
        /* <DEDUP_REMOVED lines=9> */
.L_x_54471:


//--------------------- .text._ZN10layer_norm31ln_parallel_residual_fwd_kernelINS_13Kernel_traitsIf6__halfS2_S2_fjLj2560ELj1ELj4ELj1ELj16ENS_18Kernel_traits_baseILj2560EfS2_S2_S2_fjLj128EEEEELb1ELb0ELb0EEEvNS_9FwdParamsE --------------------------
	.section	.text._ZN10layer_norm31ln_parallel_residual_fwd_kernelINS_13Kernel_traitsIf6__halfS2_S2_fjLj2560ELj1ELj4ELj1ELj16ENS_18Kernel_traits_baseILj2560EfS2_S2_S2_fjLj128EEEEELb1ELb0ELb0EEEvNS_9FwdParamsE,"ax",@progbits
	.align	128
        .global         _ZN10layer_norm31ln_parallel_residual_fwd_kernelINS_13Kernel_traitsIf6__halfS2_S2_fjLj2560ELj1ELj4ELj1ELj16ENS_18Kernel_traits_baseILj2560EfS2_S2_S2_fjLj128EEEEELb1ELb0ELb0EEEvNS_9FwdParamsE
        .type           _ZN10layer_norm31ln_parallel_residual_fwd_kernelINS_13Kernel_traitsIf6__halfS2_S2_fjLj2560ELj1ELj4ELj1ELj16ENS_18Kernel_traits_baseILj2560EfS2_S2_S2_fjLj128EEEEELb1ELb0ELb0EEEvNS_9FwdParamsE,@function
        .size           _ZN10layer_norm31ln_parallel_residual_fwd_kernelINS_13Kernel_traitsIf6__halfS2_S2_fjLj2560ELj1ELj4ELj1ELj16ENS_18Kernel_traits_baseILj2560EfS2_S2_S2_fjLj128EEEEELb1ELb0ELb0EEEvNS_9FwdParamsE,(.L_x_54472 - _ZN10layer_norm31ln_parallel_residual_fwd_kernelINS_13Kernel_traitsIf6__halfS2_S2_fjLj2560ELj1ELj4ELj1ELj16ENS_18Kernel_traits_baseILj2560EfS2_S2_S2_fjLj128EEEEELb1ELb0ELb0EEEvNS_9FwdParamsE)
        .other          _ZN10layer_norm31ln_parallel_residual_fwd_kernelINS_13Kernel_traitsIf6__halfS2_S2_fjLj2560ELj1ELj4ELj1ELj16ENS_18Kernel_traits_baseILj2560EfS2_S2_S2_fjLj128EEEEELb1ELb0ELb0EEEvNS_9FwdParamsE,@"STO_CUDA_ENTRY STV_DEFAULT"
_ZN10layer_norm31ln_parallel_residual_fwd_kernelINS_13Kernel_traitsIf6__halfS2_S2_fjLj2560ELj1ELj4ELj1ELj16ENS_18Kernel_traits_baseILj2560EfS2_S2_S2_fjLj128EEEEELb1ELb0ELb0EEEvNS_9FwdParamsE:
.text._ZN10layer_norm31ln_parallel_residual_fwd_kernelINS_13Kernel_traitsIf6__halfS2_S2_fjLj2560ELj1ELj4ELj1ELj16ENS_18Kernel_traits_baseILj2560EfS2_S2_S2_fjLj128EEEEELb1ELb0ELb0EEEvNS_9FwdParamsE:
        /* <DEDUP_REMOVED lines=595> */
.L_x_27246:
        /* <DEDUP_REMOVED lines=1409> */
.L_x_27245:
        /* <DEDUP_REMOVED lines=2019> */
.L_x_27248:
        /* <DEDUP_REMOVED lines=1416> */
.L_x_27247:
[----:B------:R-:W-:Y:S05]  /*153f0*/  BSYNC.RECONVERGENT B0 ;  /* 0x0000000000007941 */ /* 0x000fea0003800200 */
.L_x_27244:
        /* <DEDUP_REMOVED lines=95> */
.L_x_28519:
        /* <DEDUP_REMOVED lines=43> */
.L_x_27254:
        /* <DEDUP_REMOVED lines=13> */
.L_x_27256:
[----:B------:R-:W-:Y:S05]  /*15d70*/  BSYNC.RECONVERGENT B2 ;  /* 0x0000000000027941 */ /* 0x000fea0003800200 */
.L_x_27255:
        /* <DEDUP_REMOVED lines=58> */
[----:B------:R-:W-:Y:S01]  /*16120*/  LOP3.LUT R5, R5, R70, R45, 0x96, !PT ;  /* 0x0000004605057212 */ /* 0x000fe200078e962d */
[----:B------:R-:W-:Y:S01]  /*16130*/  IMAD.MOV.U32 R45, RZ, RZ, R9 ;  /* 0x000000ffff2d7224 */ /* 0x000fe200078e0009 */
[----:B------:R-:W-:-:S07]  /*16140*/  LOP3.LUT R6, R7, R6, R57, 0x96, !PT ;  /* 0x0000000607067212 */ /* 0x000fce00078e9639 */
.L_x_27253:
[----:B------:R-:W-:Y:S05]  /*16150*/  BSYNC.RECONVERGENT B1 ;  /* 0x0000000000017941 */ /* 0x000fea0003800200 */
.L_x_27252:
        /* <DEDUP_REMOVED lines=10> */
[----:B0-----:R-:W-:Y:S01]  /*16200*/  FSETP.GTU.FTZ.AND P2, PT, R7, R77, PT ;  /* 0x0000004d0700720b */ /* 0x001fe20003f5c000 */
[----:B-1----:R-:W-:-:S05]  /*16210*/  FMUL.FTZ R7, R9, R12 ;  /* 0x0000000c09077220 */ /* 0x002fca0000410000 */
        /* <DEDUP_REMOVED lines=16> */
.L_x_27259:
        /* <DEDUP_REMOVED lines=13> */
.L_x_27261:
[----:B------:R-:W-:Y:S05]  /*163f0*/  BSYNC.RECONVERGENT B2 ;  /* 0x0000000000027941 */ /* 0x000fea0003800200 */
.L_x_27260:
        /* <DEDUP_REMOVED lines=61> */
.L_x_27258:
[----:B------:R-:W-:Y:S05]  /*167d0*/  BSYNC.RECONVERGENT B1 ;  /* 0x0000000000017941 */ /* 0x000fea0003800200 */
.L_x_27257:
        /* <DEDUP_REMOVED lines=25> */
.L_x_27264:
        /* <DEDUP_REMOVED lines=13> */
.L_x_27266:
[----:B------:R-:W-:Y:S05]  /*16a40*/  BSYNC.RECONVERGENT B2 ;  /* 0x0000000000027941 */ /* 0x000fea0003800200 */
.L_x_27265:
        /* <DEDUP_REMOVED lines=61> */
.L_x_27263:
[----:B------:R-:W-:Y:S05]  /*16e20*/  BSYNC.RECONVERGENT B1 ;  /* 0x0000000000017941 */ /* 0x000fea0003800200 */
.L_x_27262:
[----:B------:R-:W-:Y:S01]  /*16e30*/  I2FP.F32.U32 R7, R7 ;  /* 0x0000000700077245 */ /* 0x000fe20000201000 */
[----:B------:R-:W-:Y:S01]  /*16e40*/  BSSY.RECONVERGENT B1, `(.L_x_27267) ;  /* 0x0000063000017945 */ /* 0x000fe20003800200 */
[----:B------:R-:W-:Y:S01]  /*16e50*/  ISETP.NE.AND P2, PT, R44, 0x1, PT ;  /* 0x000000012c00780c */ /* 0x000fe20003f45270 */
[----:B------:R-:W-:Y:S01]  /*16e60*/  HFMA2 R45, -RZ, RZ, 0, 1.1920928955078125e-07 ;  /* 0x00000002ff2d7431 */ /* 0x000fe200000001ff */
        /* <DEDUP_REMOVED lines=21> */
.L_x_27269:
        /* <DEDUP_REMOVED lines=13> */
.L_x_27271:
[----:B------:R-:W-:Y:S05]  /*17090*/  BSYNC.RECONVERGENT B2 ;  /* 0x0000000000027941 */ /* 0x000fea0003800200 */
.L_x_27270:
        /* <DEDUP_REMOVED lines=61> */
.L_x_27268:
[----:B------:R-:W-:Y:S05]  /*17470*/  BSYNC.RECONVERGENT B1 ;  /* 0x0000000000017941 */ /* 0x000fea0003800200 */
.L_x_27267:
[----:B------:R-:W-:Y:S01]  /*17480*/  I2FP.F32.U32 R7, R7 ;  /* 0x0000000700077245 */ /* 0x000fe20000201000 */
[----:B------:R-:W-:Y:S01]  /*17490*/  HADD2.F32 R41, -RZ, R41.H1_H1 ;  /* 0x30000029ff297230 */ /* 0x000fe20000004100 */
[----:B------:R-:W-:Y:S01]  /*174a0*/  LOP3.LUT R3, R3, 0xfffffffd, RZ, 0xc0, !PT ;  /* 0xfffffffd03037812 */ /* 0x000fe200078ec0ff */
[----:B------:R-:W-:Y:S01]  /*174b0*/  BSSY.RECONVERGENT B1, `(.L_x_27272) ;  /* 0x0000061000017945 */ /* 0x000fe20003800200 */
[----:B------:R-:W-:Y:S02]  /*174c0*/  IMAD.MOV.U32 R44, RZ, RZ, 0x2 ;  /* 0x00000002ff2c7424 */ /* 0x000fe400078e00ff */
[----:B------:R-:W-:-:S05]  /*174d0*/  FFMA.FTZ R7, R7, R88, 1.1641532182693481445e-10 ;  /* 0x2f00000007077423 */ /* 0x000fca0000010058 */
[----:B------:R-:W-:Y:S01]  /*174e0*/  FSETP.GTU.FTZ.AND P2, PT, R7, R77, PT ;  /* 0x0000004d0700720b */ /* 0x000fe20003f5c000 */
        /* <DEDUP_REMOVED lines=18> */
.L_x_27274:
        /* <DEDUP_REMOVED lines=13> */
.L_x_27276:
[----:B------:R-:W-:Y:S05]  /*176e0*/  BSYNC.RECONVERGENT B2 ;  /* 0x0000000000027941 */ /* 0x000fea0003800200 */
.L_x_27275:
        /* <DEDUP_REMOVED lines=61> */
.L_x_27273:
[----:B------:R-:W-:Y:S05]  /*17ac0*/  BSYNC.RECONVERGENT B1 ;  /* 0x0000000000017941 */ /* 0x000fea0003800200 */
.L_x_27272:
[----:B------:R-:W-:Y:S01]  /*17ad0*/  I2FP.F32.U32 R7, R7 ;  /* 0x0000000700077245 */ /* 0x000fe20000201000 */
[----:B------:R-:W-:Y:S01]  /*17ae0*/  HADD2.F32 R45, -RZ, R42.H0_H0 ;  /* 0x2000002aff2d7230 */ /* 0x000fe20000004100 */
[----:B------:R-:W-:Y:S01]  /*17af0*/  ISETP.NE.AND P3, PT, R44, 0x1, PT ;  /* 0x000000012c00780c */ /* 0x000fe20003f65270 */
[----:B------:R-:W-:Y:S02]  /*17b00*/  BSSY.RECONVERGENT B1, `(.L_x_27277) ;  /* 0x000005f000017945 */ /* 0x000fe40003800200 */
        /* <DEDUP_REMOVED lines=19> */
.L_x_27279:
        /* <DEDUP_REMOVED lines=13> */
.L_x_27281:
[----:B------:R-:W-:Y:S05]  /*17d10*/  BSYNC.RECONVERGENT B2 ;  /* 0x0000000000027941 */ /* 0x000fea0003800200 */
.L_x_27280:
        /* <DEDUP_REMOVED lines=61> */
.L_x_27278:
[----:B------:R-:W-:Y:S05]  /*180f0*/  BSYNC.RECONVERGENT B1 ;  /* 0x0000000000017941 */ /* 0x000fea0003800200 */
.L_x_27277:
        /* <DEDUP_REMOVED lines=23> */
.L_x_27284:
        /* <DEDUP_REMOVED lines=13> */
.L_x_27286:
[----:B------:R-:W-:Y:S05]  /*18340*/  BSYNC.RECONVERGENT B2 ;  /* 0x0000000000027941 */ /* 0x000fea0003800200 */
.L_x_27285:
        /* <DEDUP_REMOVED lines=61> */
.L_x_27283:
[----:B------:R-:W-:Y:S05]  /*18720*/  BSYNC.RECONVERGENT B1 ;  /* 0x0000000000017941 */ /* 0x000fea0003800200 */
.L_x_27282:
[----:B------:R-:W-:Y:S01]  /*18730*/  I2FP.F32.U32 R7, R7 ;  /* 0x0000000700077245 */ /* 0x000fe20000201000 */
[----:B------:R-:W-:Y:S01]  /*18740*/  HADD2.F32 R45, -RZ, R43.H0_H0 ;  /* 0x2000002bff2d7230 */ /* 0x000fe20000004100 */
[----:B------:R-:W-:Y:S01]  /*18750*/  ISETP.NE.AND P5, PT, R70, 0x1, PT ;  /* 0x000000014600780c */ /* 0x000fe20003fa5270 */
[----:B------:R-:W-:Y:S01]  /*18760*/  BSSY.RECONVERGENT B1, `(.L_x_27287) ;  /* 0x000005f000017945 */ /* 0x000fe20003800200 */
[----:B------:R-:W-:Y:S01]  /*18770*/  MOV R71, R10 ;  /* 0x0000000a00477202 */ /* 0x000fe20000000f00 */
[----:B------:R-:W-:Y:S01]  /*18780*/  FFMA.FTZ R7, R7, R88, 1.1641532182693481445e-10 ;  /* 0x2f00000007077423 */ /* 0x000fe20000010058 */
[----:B------:R-:W-:-:S04]  /*18790*/  FMUL.FTZ R45, R45, R12 ;  /* 0x0000000c2d2d7220 */ /* 0x000fc80000410000 */
[----:B------:R-:W-:Y:S01]  /*187a0*/  FSETP.GTU.FTZ.AND P4, PT, R7, R77, PT ;  /* 0x0000004d0700720b */ /* 0x000fe20003f9c000 */
[----:B------:R-:W-:-:S03]  /*187b0*/  @P1 HADD2.F32 R7, -RZ, R35.H0_H0 ;  /* 0x20000023ff071230 */ /* 0x000fc60000004100 */
        /* <DEDUP_REMOVED lines=14> */
.L_x_27289:
        /* <DEDUP_REMOVED lines=13> */
.L_x_27291:
[----:B------:R-:W-:Y:S05]  /*18970*/  BSYNC.RECONVERGENT B2 ;  /* 0x0000000000027941 */ /* 0x000fea0003800200 */
.L_x_27290:
        /* <DEDUP_REMOVED lines=61> */
.L_x_27288:
[----:B------:R-:W-:Y:S05]  /*18d50*/  BSYNC.RECONVERGENT B1 ;  /* 0x0000000000017941 */ /* 0x000fea0003800200 */
.L_x_27287:
[----:B------:R-:W-:Y:S01]  /*18d60*/  I2FP.F32.U32 R70, R71 ;  /* 0x0000004700467245 */ /* 0x000fe20000201000 */
[----:B------:R-:W-:Y:S01]  /*18d70*/  HADD2.F32 R43, -RZ, R43.H1_H1 ;  /* 0x3000002bff2b7230 */ /* 0x000fe20000004100 */
[----:B------:R-:W-:Y:S02]  /*18d80*/  PRMT R42, R69, 0x5410, R42 ;  /* 0x00005410452a7816 */ /* 0x000fe4000000002a */
[----:B------:R-:W-:Y:S01]  /*18d90*/  PRMT R41, R57, 0x5410, R41 ;  /* 0x0000541039297816 */ /* 0x000fe20000000029 */
[----:B------:R-:W-:Y:S01]  /*18da0*/  FFMA.FTZ R70, R70, R88, 1.1641532182693481445e-10 ;  /* 0x2f00000046467423 */ /* 0x000fe20000010058 */
[----:B------:R-:W-:Y:S01]  /*18db0*/  FMUL.FTZ R12, R43, R12 ;  /* 0x0000000c2b0c7220 */ /* 0x000fe20000410000 */
[----:B------:R-:W-:Y:S01]  /*18dc0*/  @P1 HADD2.F32 R43, -RZ, R35.H1_H1 ;  /* 0x30000023ff2b1230 */ /* 0x000fe20000004100 */
[----:B------:R-:W-:Y:S02]  /*18dd0*/  PRMT R40, R9, 0x5410, R40 ;  /* 0x0000541009287816 */ /* 0x000fe40000000028 */
[----:B------:R-:W-:-:S04]  /*18de0*/  FSETP.GTU.FTZ.AND P5, PT, R70, R77, PT ;  /* 0x0000004d4600720b */ /* 0x000fc80003fbc000 */
[----:B------:R-:W-:Y:S02]  /*18df0*/  FSEL R12, R12, RZ, !P5 ;  /* 0x000000ff0c0c7208 */ /* 0x000fe40006800000 */
[----:B------:R-:W-:-:S03]  /*18e00*/  PLOP3.LUT P5, PT, P5, PT, PT, 0x8, 0x80 ;  /* 0x000000000080781c */ /* 0x000fc60002fae170 */
[----:B------:R-:W-:-:S05]  /*18e10*/  @P1 FADD.FTZ R12, R43, R12 ;  /* 0x0000000c2b0c1221 */ /* 0x000fca0000010000 */
[----:B------:R-:W-:-:S04]  /*18e20*/  F2FP.F16.F32.PACK_AB R43, RZ, R12 ;  /* 0x0000000cff2b723e */ /* 0x000fc800000000ff */
[----:B------:R-:W-:Y:S01]  /*18e30*/  PRMT R43, R76, 0x5410, R43 ;  /* 0x000054104c2b7816 */ /* 0x000fe2000000002b */
[----:B------:R-:W-:Y:S06]  /*18e40*/  BRA `(.L_x_27292) ;  /* 0x0000006400187947 */ /* 0x000fec0003800000 */
.L_x_27251:
        /* <DEDUP_REMOVED lines=16> */
.L_x_27295:
        /* <DEDUP_REMOVED lines=13> */
.L_x_27297:
[----:B------:R-:W-:Y:S05]  /*19020*/  BSYNC.RECONVERGENT B2 ;  /* 0x0000000000027941 */ /* 0x000fea0003800200 */
.L_x_27296:
        /* <DEDUP_REMOVED lines=61> */
.L_x_27294:
[----:B------:R-:W-:Y:S05]  /*19400*/  BSYNC.RECONVERGENT B1 ;  /* 0x0000000000017941 */ /* 0x000fea0003800200 */
.L_x_27293:
        /* <DEDUP_REMOVED lines=8> */
[----:B------:R-:W1:Y:S04]  /*19490*/  LDC R20, c[0x0][0x408] ;  /* 0x00010200ff147b82 */ /* 0x000e680000000800 */
[----:B0-----:R-:W-:Y:S01]  /*194a0*/  FSETP.GTU.FTZ.AND P2, PT, R7, R88, PT ;  /* 0x000000580700720b */ /* 0x001fe20003f5c000 */
[----:B-----5:R-:W-:-:S03]  /*194b0*/  HADD2.F32 R7, -RZ, R40.H0_H0 ;  /* 0x20000028ff077230 */ /* 0x020fc60000004100 */
[----:B------:R-:W-:Y:S02]  /*194c0*/  PLOP3.LUT P4, PT, P2, PT, PT, 0x8, 0x80 ;  /* 0x000000000080781c */ /* 0x000fe4000178e170 */
[----:B-1----:R-:W-:-:S05]  /*194d0*/  FMUL.FTZ R7, R7, R20 ;  /* 0x0000001407077220 */ /* 0x002fca0000410000 */
[----:B------:R-:W-:Y:S01]  /*194e0*/  FSEL R9, R7, RZ, !P2 ;  /* 0x000000ff07097208 */ /* 0x000fe20005000000 */
        /* <DEDUP_REMOVED lines=11> */
.L_x_27300:
        /* <DEDUP_REMOVED lines=13> */
.L_x_27302:
[----:B------:R-:W-:Y:S05]  /*19670*/  BSYNC.RECONVERGENT B2 ;  /* 0x0000000000027941 */ /* 0x000fea0003800200 */
.L_x_27301:
        /* <DEDUP_REMOVED lines=61> */
.L_x_27299:
[----:B------:R-:W-:Y:S05]  /*19a50*/  BSYNC.RECONVERGENT B1 ;  /* 0x0000000000017941 */ /* 0x000fea0003800200 */
.L_x_27298:
[----:B------:R-:W-:Y:S01]  /*19a60*/  I2FP.F32.U32 R7, R7 ;  /* 0x0000000700077245 */ /* 0x000fe20000201000 */
[----:B------:R-:W-:Y:S01]  /*19a70*/  BSSY.RECONVERGENT B1, `(.L_x_27303) ;  /* 0x0000064000017945 */ /* 0x000fe20003800200 */
[----:B------:R-:W-:Y:S01]  /*19a80*/  ISETP.NE.AND P3, PT, R12, 0x1, PT ;  /* 0x000000010c00780c */ /* 0x000fe20003f65270 */
[----:B------:R-:W-:Y:S02]  /*19a90*/  IMAD.MOV.U32 R14, RZ, RZ, 0x2 ;  /* 0x00000002ff0e7424 */ /* 0x000fe400078e00ff */
        /* <DEDUP_REMOVED lines=22> */
.L_x_27305:
        /* <DEDUP_REMOVED lines=13> */
.L_x_27307:
[----:B------:R-:W-:Y:S05]  /*19cd0*/  BSYNC.RECONVERGENT B2 ;  /* 0x0000000000027941 */ /* 0x000fea0003800200 */
.L_x_27306:
        /* <DEDUP_REMOVED lines=61> */
.L_x_27304:
[----:B------:R-:W-:Y:S05]  /*1a0b0*/  BSYNC.RECONVERGENT B1 ;  /* 0x0000000000017941 */ /* 0x000fea0003800200 */
.L_x_27303:
[----:B------:R-:W-:Y:S01]  /*1a0c0*/  I2FP.F32.U32 R7, R7 ;  /* 0x0000000700077245 */ /* 0x000fe20000201000 */
[----:B------:R-:W-:Y:S01]  /*1a0d0*/  BSSY.RECONVERGENT B1, `(.L_x_27308) ;  /* 0x0000060000017945 */ /* 0x000fe20003800200 */
[----:B------:R-:W-:Y:S01]  /*1a0e0*/  ISETP.NE.AND P3, PT, R14, 0x1, PT ;  /* 0x000000010e00780c */ /* 0x000fe20003f65270 */
[----:B------:R-:W-:Y:S01]  /*1a0f0*/  HFMA2 R16, -RZ, RZ, 0, 1.1920928955078125e-07 ;  /* 0x00000002ff107431 */ /* 0x000fe200000001ff */
[----:B------:R-:W-:Y:S01]  /*1a100*/  LOP3.LUT R3, R3, 0xfffffff7, RZ, 0xc0, !PT ;  /* 0xfffffff703037812 */ /* 0x000fe200078ec0ff */
[----:B------:R-:W-:-:S05]  /*1a110*/  FFMA.FTZ R7, R7, R69, 1.1641532182693481445e-10 ;  /* 0x2f00000007077423 */ /* 0x000fca0000010045 */
[----:B------:R-:W-:Y:S01]  /*1a120*/  FSETP.GTU.FTZ.AND P2, PT, R7, R88, PT ;  /* 0x000000580700720b */ /* 0x000fe20003f5c000 */
[----:B------:R-:W-:-:S03]  /*1a130*/  HADD2.F32 R7, -RZ, R40.H1_H1 ;  /* 0x30000028ff077230 */ /* 0x000fc60000004100 */
[----:B------:R-:W-:Y:S02]  /*1a140*/  PLOP3.LUT P4, PT, P2, PT, PT, 0x8, 0x80 ;  /* 0x000000000080781c */ /* 0x000fe4000178e170 */
[----:B------:R-:W-:-:S05]  /*1a150*/  FMUL.FTZ R7, R7, R20 ;  /* 0x0000001407077220 */ /* 0x000fca0000410000 */
[----:B------:R-:W-:Y:S01]  /*1a160*/  FSEL R12, R7, RZ, !P2 ;  /* 0x000000ff070c7208 */ /* 0x000fe20005000000 */
[----:B------:R-:W-:-:S05]  /*1a170*/  IMAD.MOV.U32 R7, RZ, RZ, R10 ;  /* 0x000000ffff077224 */ /* 0x000fca00078e000a */
        /* <DEDUP_REMOVED lines=10> */
.L_x_27310:
        /* <DEDUP_REMOVED lines=13> */
.L_x_27312:
[----:B------:R-:W-:Y:S05]  /*1a2f0*/  BSYNC.RECONVERGENT B2 ;  /* 0x0000000000027941 */ /* 0x000fea0003800200 */
.L_x_27311:
        /* <DEDUP_REMOVED lines=61> */
.L_x_27309:
[----:B------:R-:W-:Y:S05]  /*1a6d0*/  BSYNC.RECONVERGENT B1 ;  /* 0x0000000000017941 */ /* 0x000fea0003800200 */
.L_x_27308:
        /* <DEDUP_REMOVED lines=14> */
[----:B------:R-:W-:Y:S01]  /*1a7c0*/  PRMT R14, R7, 0x7610, R14 ;  /* 0x00007610070e7816 */ /* 0x000fe2000000000e */
[----:B------:R-:W-:Y:S01]  /*1a7d0*/  IMAD.MOV.U32 R7, RZ, RZ, R10 ;  /* 0x000000ffff077224 */ /* 0x000fe200078e000a */
        /* <DEDUP_REMOVED lines=10> */
.L_x_27315:
        /* <DEDUP_REMOVED lines=13> */
.L_x_27317:
[----:B------:R-:W-:Y:S05]  /*1a950*/  BSYNC.RECONVERGENT B2 ;  /* 0x0000000000027941 */ /* 0x000fea0003800200 */
.L_x_27316:
        /* <DEDUP_REMOVED lines=61> */
.L_x_27314:
[----:B------:R-:W-:Y:S05]  /*1ad30*/  BSYNC.RECONVERGENT B1 ;  /* 0x0000000000017941 */ /* 0x000fea0003800200 */
.L_x_27313:
        /* <DEDUP_REMOVED lines=22> */
.L_x_27320:
        /* <DEDUP_REMOVED lines=13> */
.L_x_27322:
[----:B------:R-:W-:Y:S05]  /*1af70*/  BSYNC.RECONVERGENT B2 ;  /* 0x0000000000027941 */ /* 0x000fea0003800200 */
.L_x_27321:
        /* <DEDUP_REMOVED lines=61> */
.L_x_27319:
[----:B------:R-:W-:Y:S05]  /*1b350*/  BSYNC.RECONVERGENT B1 ;  /* 0x0000000000017941 */ /* 0x000fea0003800200 */
.L_x_27318:
        /* <DEDUP_REMOVED lines=26> */
.L_x_27325:
        /* <DEDUP_REMOVED lines=13> */
.L_x_27327:
[----:B------:R-:W-:Y:S05]  /*1b5d0*/  BSYNC.RECONVERGENT B2 ;  /* 0x0000000000027941 */ /* 0x000fea0003800200 */
.L_x_27326:
        /* <DEDUP_REMOVED lines=61> */
.L_x_27324:
[----:B------:R-:W-:Y:S05]  /*1b9b0*/  BSYNC.RECONVERGENT B1 ;  /* 0x0000000000017941 */ /* 0x000fea0003800200 */
.L_x_27323:
        /* <DEDUP_REMOVED lines=22> */
.L_x_27330:
        /* <DEDUP_REMOVED lines=13> */
.L_x_27332:
[----:B------:R-:W-:Y:S05]  /*1bbf0*/  BSYNC.RECONVERGENT B2 ;  /* 0x0000000000027941 */ /* 0x000fea0003800200 */
.L_x_27331:
        /* <DEDUP_REMOVED lines=61> */
.L_x_27329:
[----:B------:R-:W-:Y:S05]  /*1bfd0*/  BSYNC.RECONVERGENT B1 ;  /* 0x0000000000017941 */ /* 0x000fea0003800200 */
.L_x_27328:
        /* <DEDUP_REMOVED lines=12> */
[----:B------:R-:W-:Y:S01]  /*1c0a0*/  @P1 FADD.FTZ R95, R16, R12 ;  /* 0x0000000c105f1221 */ /* 0x000fe20000010000 */
        /* <DEDUP_REMOVED lines=13> */
.L_x_27335:
        /* <DEDUP_REMOVED lines=13> */
.L_x_27337:
[----:B------:R-:W-:Y:S05]  /*1c250*/  BSYNC.RECONVERGENT B2 ;  /* 0x0000000000027941 */ /* 0x000fea0003800200 */
.L_x_27336:
        /* <DEDUP_REMOVED lines=61> */
.L_x_27334:
[----:B------:R-:W-:Y:S05]  /*1c630*/  BSYNC.RECONVERGENT B1 ;  /* 0x0000000000017941 */ /* 0x000fea0003800200 */
.L_x_27333:
        /* <DEDUP_REMOVED lines=20> */
.L_x_27340:
        /* <DEDUP_REMOVED lines=13> */
.L_x_27342:
[----:B------:R-:W-:Y:S05]  /*1c850*/  BSYNC.RECONVERGENT B2 ;  /* 0x0000000000027941 */ /* 0x000fea0003800200 */
.L_x_27341:
        /* <DEDUP_REMOVED lines=61> */
.L_x_27339:
[----:B------:R-:W-:Y:S05]  /*1cc30*/  BSYNC.RECONVERGENT B1 ;  /* 0x0000000000017941 */ /* 0x000fea0003800200 */
.L_x_27338:
[----:B------:R-:W-:Y:S01]  /*1cc40*/  I2FP.F32.U32 R7, R7 ;  /* 0x0000000700077245 */ /* 0x000fe20000201000 */
[----:B------:R-:W-:Y:S01]  /*1cc50*/  HADD2.F32 R17, -RZ, R38.H0_H0 ;  /* 0x20000026ff117230 */ /* 0x000fe20000004100 */
        /* <DEDUP_REMOVED lines=11> */
[----:B------:R-:W-:Y:S01]  /*1cd10*/  @!P1 IMAD.MOV.U32 R85, RZ, RZ, R12 ;  /* 0x000000ffff559224 */ /* 0x000fe200078e000c */
[----:B------:R-:W-:Y:S01]  /*1cd20*/  PRMT R17, R7, 0x7610, R17 ;  /* 0x0000761007117816 */ /* 0x000fe20000000011 */
        /* <DEDUP_REMOVED lines=11> */
.L_x_27345:
        /* <DEDUP_REMOVED lines=13> */
.L_x_27347:
[----:B------:R-:W-:Y:S05]  /*1ceb0*/  BSYNC.RECONVERGENT B2 ;  /* 0x0000000000027941 */ /* 0x000fea0003800200 */
.L_x_27346:
        /* <DEDUP_REMOVED lines=61> */
.L_x_27344:
[----:B------:R-:W-:Y:S05]  /*1d290*/  BSYNC.RECONVERGENT B1 ;  /* 0x0000000000017941 */ /* 0x000fea0003800200 */
.L_x_27343:
        /* <DEDUP_REMOVED lines=20> */
.L_x_27350:
        /* <DEDUP_REMOVED lines=13> */
.L_x_27352:
[----:B------:R-:W-:Y:S05]  /*1d4b0*/  BSYNC.RECONVERGENT B2 ;  /* 0x0000000000027941 */ /* 0x000fea0003800200 */
.L_x_27351:
        /* <DEDUP_REMOVED lines=61> */
.L_x_27349:
[----:B------:R-:W-:Y:S05]  /*1d890*/  BSYNC.RECONVERGENT B1 ;  /* 0x0000000000017941 */ /* 0x000fea0003800200 */
.L_x_27348:
[----:B------:R-:W-:Y:S01]  /*1d8a0*/  I2FP.F32.U32 R7, R7 ;  /* 0x0000000700077245 */ /* 0x000fe20000201000 */
[----:B------:R-:W-:Y:S01]  /*1d8b0*/  IMAD.MOV.U32 R45, RZ, RZ, 0x2f800000 ;  /* 0x2f800000ff2d7424 */ /* 0x000fe200078e00ff */
[----:B------:R-:W-:Y:S01]  /*1d8c0*/  BSSY.RECONVERGENT B1, `(.L_x_27353) ;  /* 0x0000064000017945 */ /* 0x000fe20003800200 */
[----:B------:R-:W-:Y:S01]  /*1d8d0*/  HADD2.F32 R18, -RZ, R38.H1_H1 ;  /* 0x30000026ff127230 */ /* 0x000fe20000004100 */
[----:B------:R-:W-:Y:S01]  /*1d8e0*/  MOV R19, 0x2 ;  /* 0x0000000200137802 */ /* 0x000fe20000000f00 */
[----:B------:R-:W-:-:S03]  /*1d8f0*/  FFMA.FTZ R7, R7, R45, 1.1641532182693481445e-10 ;  /* 0x2f00000007077423 */ /* 0x000fc6000001002d */
[----:B------:R-:W-:Y:S02]  /*1d900*/  FMUL.FTZ R18, R18, R20 ;  /* 0x0000001412127220 */ /* 0x000fe40000410000 */
        /* <DEDUP_REMOVED lines=20> */
.L_x_27355:
        /* <DEDUP_REMOVED lines=13> */
.L_x_27357:
[----:B------:R-:W-:Y:S05]  /*1db20*/  BSYNC.RECONVERGENT B2 ;  /* 0x0000000000027941 */ /* 0x000fea0003800200 */
.L_x_27356:
        /* <DEDUP_REMOVED lines=61> */
.L_x_27354:
[----:B------:R-:W-:Y:S05]  /*1df00*/  BSYNC.RECONVERGENT B1 ;  /* 0x0000000000017941 */ /* 0x000fea0003800200 */
.L_x_27353:
        /* <DEDUP_REMOVED lines=20> */
.L_x_27360:
        /* <DEDUP_REMOVED lines=13> */
.L_x_27362:
[----:B------:R-:W-:Y:S05]  /*1e120*/  BSYNC.RECONVERGENT B2 ;  /* 0x0000000000027941 */ /* 0x000fea0003800200 */
.L_x_27361:
        /* <DEDUP_REMOVED lines=61> */
.L_x_27359:
[----:B------:R-:W-:Y:S05]  /*1e500*/  BSYNC.RECONVERGENT B1 ;  /* 0x0000000000017941 */ /* 0x000fea0003800200 */
.L_x_27358:
        /* <DEDUP_REMOVED lines=26> */
.L_x_27365:
        /* <DEDUP_REMOVED lines=13> */
.L_x_27367:
[----:B------:R-:W-:Y:S05]  /*1e780*/  BSYNC.RECONVERGENT B2 ;  /* 0x0000000000027941 */ /* 0x000fea0003800200 */
.L_x_27366:
        /* <DEDUP_REMOVED lines=61> */
.L_x_27364:
[----:B------:R-:W-:Y:S05]  /*1eb60*/  BSYNC.RECONVERGENT B1 ;  /* 0x0000000000017941 */ /* 0x000fea0003800200 */
.L_x_27363:
[----:B------:R-:W-:Y:S01]  /*1eb70*/  I2FP.F32.U32 R7, R7 ;  /* 0x0000000700077245 */ /* 0x000fe20000201000 */
[----:B------:R-:W-:Y:S01]  /*1eb80*/  IMAD.MOV.U32 R74, RZ, RZ, 0x2f800000 ;  /* 0x2f800000ff4a7424 */ /* 0x000fe200078e00ff */
[----:B------:R-:W-:Y:S01]  /*1eb90*/  ISETP.NE.AND P6, PT, R42, 0x1, PT ;  /* 0x000000012a00780c */ /* 0x000fe20003fc5270 */
[----:B------:R-:W-:Y:S01]  /*1eba0*/  HADD2.F32 R12, -RZ, R43.H1_H1 ;  /* 0x3000002bff0c7230 */ /* 0x000fe20000004100 */
[----:B------:R-:W-:Y:S01]  /*1ebb0*/  BSSY.RECONVERGENT B1, `(.L_x_27368) ;  /* 0x000005f000017945 */ /* 0x000fe20003800200 */
[----:B------:R-:W-:Y:S01]  /*1ebc0*/  FFMA.FTZ R7, R7, R74, 1.1641532182693481445e-10 ;  /* 0x2f00000007077423 */ /* 0x000fe2000001004a */
[----:B------:R-:W-:Y:S02]  /*1ebd0*/  MOV R43, R10 ;  /* 0x0000000a002b7202 */ /* 0x000fe40000000f00 */
[----:B------:R-:W-:Y:S02]  /*1ebe0*/  FMUL.FTZ R12, R12, R20 ;  /* 0x000000140c0c7220 */ /* 0x000fe40000410000 */
        /* <DEDUP_REMOVED lines=13> */
.L_x_27370:
        /* <DEDUP_REMOVED lines=16> */
.L_x_27372:
[----:B------:R-:W-:Y:S05]  /*1edc0*/  BSYNC.RECONVERGENT B2 ;  /* 0x0000000000027941 */ /* 0x000fea0003800200 */
.L_x_27371:
        /* <DEDUP_REMOVED lines=61> */
.L_x_27369:
[----:B------:R-:W-:Y:S05]  /*1f1a0*/  BSYNC.RECONVERGENT B1 ;  /* 0x0000000000017941 */ /* 0x000fea0003800200 */
.L_x_27368:
[----:B------:R-:W-:Y:S01]  /*1f1b0*/  I2FP.F32.U32 R42, R43 ;  /* 0x0000002b002a7245 */ /* 0x000fe20000201000 */
[----:B------:R-:W-:Y:S01]  /*1f1c0*/  HADD2.F32 R43, -RZ, R39.H1_H1 ;  /* 0x30000027ff2b7230 */ /* 0x000fe20000004100 */
[----:B------:R-:W-:Y:S02]  /*1f1d0*/  PRMT R41, R57, 0x5410, R41 ;  /* 0x0000541039297816 */ /* 0x000fe40000000029 */
[----:B------:R-:W-:Y:S01]  /*1f1e0*/  PRMT R40, R9, 0x5410, R40 ;  /* 0x0000541009287816 */ /* 0x000fe20000000028 */
[----:B------:R-:W-:Y:S01]  /*1f1f0*/  FFMA.FTZ R42, R42, R74, 1.1641532182693481445e-10 ;  /* 0x2f0000002a2a7423 */ /* 0x000fe2000001004a */
[----:B------:R-:W-:-:S04]  /*1f200*/  FMUL.FTZ R20, R43, R20 ;  /* 0x000000142b147220 */ /* 0x000fc80000410000 */
[----:B------:R-:W-:Y:S02]  /*1f210*/  FSETP.GTU.FTZ.AND P6, PT, R42, R88, PT ;  /* 0x000000582a00720b */ /* 0x000fe40003fdc000 */
[----:B------:R-:W-:Y:S02]  /*1f220*/  PRMT R42, R76, 0x5410, R77 ;  /* 0x000054104c2a7816 */ /* 0x000fe4000000004d */
        /* <DEDUP_REMOVED lines=8> */
.L_x_27292:
        /* <DEDUP_REMOVED lines=43> */
.L_x_27373:
[----:B------:R-:W-:Y:S01]  /*1f560*/  MOV R9, R56 ;  /* 0x0000003800097202 */ /* 0x000fe20000000f00 */
[----:B------:R-:W-:-:S07]  /*1f570*/  VIADD R56, R26, 0x20 ;  /* 0x000000201a387836 */ /* 0x000fce0000000000 */
.L_x_27250:
[----:B------:R-:W-:Y:S05]  /*1f580*/  BSYNC.RECONVERGENT B0 ;  /* 0x0000000000007941 */ /* 0x000fea0003800200 */
.L_x_27249:
        /* <DEDUP_REMOVED lines=35> */
.L_x_27379:
        /* <DEDUP_REMOVED lines=13> */
.L_x_27381:
[----:B------:R-:W-:Y:S05]  /*1f890*/  BSYNC.RECONVERGENT B2 ;  /* 0x0000000000027941 */ /* 0x000fea0003800200 */
.L_x_27380:
        /* <DEDUP_REMOVED lines=61> */
.L_x_27378:
[----:B------:R-:W-:Y:S05]  /*1fc70*/  BSYNC.RECONVERGENT B1 ;  /* 0x0000000000017941 */ /* 0x000fea0003800200 */
.L_x_27377:
[----:B------:R-:W0:Y:S01]  /*1fc80*/  LDC R72, c[0x0][0x404] ;  /* 0x00010100ff487b82 */ /* 0x000e220000000800 */
[----:B------:R-:W-:Y:S01]  /*1fc90*/  I2FP.F32.U32 R7, R14 ;  /* 0x0000000e00077245 */ /* 0x000fe20000201000 */
[----:B------:R-:W-:Y:S01]  /*1fca0*/  IMAD.MOV.U32 R69, RZ, RZ, 0x2f800000 ;  /* 0x2f800000ff457424 */ /* 0x000fe200078e00ff */
[----:B------:R-:W-:Y:S01]  /*1fcb0*/  ISETP.NE.AND P3, PT, R13, 0x1, PT ;  /* 0x000000010d00780c */ /* 0x000fe20003f65270 */
[----:B------:R-:W-:Y:S01]  /*1fcc0*/  BSSY.RECONVERGENT B1, `(.L_x_27382) ;  /* 0x0000060000017945 */ /* 0x000fe20003800200 */
[----:B------:R-:W-:Y:S01]  /*1fcd0*/  LOP3.LUT R3, R3, 0xffffffef, RZ, 0xc0, !PT ;  /* 0xffffffef03037812 */ /* 0x000fe200078ec0ff */
[----:B------:R-:W-:Y:S01]  /*1fce0*/  FFMA.FTZ R7, R7, R69, 1.1641532182693481445e-10 ;  /* 0x2f00000007077423 */ /* 0x000fe20000010045 */
[----:B------:R-:W-:Y:S01]  /*1fcf0*/  IMAD.MOV.U32 R15, RZ, RZ, 0x2 ;  /* 0x00000002ff0f7424 */ /* 0x000fe200078e00ff */
[----:B------:R-:W1:Y:S03]  /*1fd00*/  LDC R88, c[0x0][0x408] ;  /* 0x00010200ff587b82 */ /* 0x000e660000000800 */
[----:B0-----:R-:W-:Y:S01]  /*1fd10*/  FSETP.GTU.FTZ.AND P2, PT, R7, R72, PT ;  /* 0x000000480700720b */ /* 0x001fe20003f5c000 */
[----:B-----5:R-:W-:-:S03]  /*1fd20*/  HADD2.F32 R7, -RZ, R40.H0_H0 ;  /* 0x20000028ff077230 */ /* 0x020fc60000004100 */
[----:B------:R-:W-:Y:S02]  /*1fd30*/  PLOP3.LUT P4, PT, P2, PT, PT, 0x8, 0x80 ;  /* 0x000000000080781c */ /* 0x000fe4000178e170 */
[----:B-1----:R-:W-:-:S05]  /*1fd40*/  FMUL.FTZ R7, R7, R88 ;  /* 0x0000005807077220 */ /* 0x002fca0000410000 */
[----:B------:R-:W-:Y:S02]  /*1fd50*/  FSEL R9, R7, RZ, !P2 ;  /* 0x000000ff07097208 */ /* 0x000fe40005000000 */
[----:B------:R-:W-:-:S04]  /*1fd60*/  MOV R7, R10 ;  /* 0x0000000a00077202 */ /* 0x000fc80000000f00 */
        /* <DEDUP_REMOVED lines=10> */
.L_x_27384:
        /* <DEDUP_REMOVED lines=13> */
.L_x_27386:
[----:B------:R-:W-:Y:S05]  /*1fee0*/  BSYNC.RECONVERGENT B2 ;  /* 0x0000000000027941 */ /* 0x000fea0003800200 */
.L_x_27385:
        /* <DEDUP_REMOVED lines=61> */
.L_x_27383:
[----:B------:R-:W-:Y:S05]  /*202c0*/  BSYNC.RECONVERGENT B1 ;  /* 0x0000000000017941 */ /* 0x000fea0003800200 */
.L_x_27382:
        /* <DEDUP_REMOVED lines=13> */
[----:B------:R-:W-:-:S04]  /*203a0*/  SEL R7, RZ, 0x1, P2 ;  /* 0x00000001ff077807 */ /* 0x000fc80001000000 */
[----:B------:R-:W-:Y:S02]  /*203b0*/  PRMT R13, R7, 0x7610, R13 ;  /* 0x00007610070d7816 */ /* 0x000fe4000000000d */
[----:B------:R-:W-:Y:S02]  /*203c0*/  F2FP.F16.F32.PACK_AB R9, RZ, R118 ;  /* 0x00000076ff09723e */ /* 0x000fe400000000ff */
        /* <DEDUP_REMOVED lines=10> */
.L_x_27389:
        /* <DEDUP_REMOVED lines=13> */
.L_x_27391:
[----:B------:R-:W-:Y:S05]  /*20540*/  BSYNC.RECONVERGENT B2 ;  /* 0x0000000000027941 */ /* 0x000fea0003800200 */
.L_x_27390:
        /* <DEDUP_REMOVED lines=61> */
.L_x_27388:
[----:B------:R-:W-:Y:S05]  /*20920*/  BSYNC.RECONVERGENT B1 ;  /* 0x0000000000017941 */ /* 0x000fea0003800200 */
.L_x_27387:
[----:B------:R-:W-:Y:S01]  /*20930*/  I2FP.F32.U32 R7, R7 ;  /* 0x0000000700077245 */ /* 0x000fe20000201000 */
[----:B------:R-:W-:Y:S01]  /*20940*/  HADD2.F32 R15, -RZ, R40.H1_H1 ;  /* 0x30000028ff0f7230 */ /* 0x000fe20000004100 */
[----:B------:R-:W-:Y:S01]  /*20950*/  ISETP.NE.AND P2, PT, R14, 0x1, PT ;  /* 0x000000010e00780c */ /* 0x000fe20003f45270 */
[----:B------:R-:W-:Y:S01]  /*20960*/  BSSY.RECONVERGENT B1, `(.L_x_27392) ;  /* 0x000005e000017945 */ /* 0x000fe20003800200 */
        /* <DEDUP_REMOVED lines=18> */
.L_x_27394:
        /* <DEDUP_REMOVED lines=13> */
.L_x_27396:
[----:B------:R-:W-:Y:S05]  /*20b60*/  BSYNC.RECONVERGENT B2 ;  /* 0x0000000000027941 */ /* 0x000fea0003800200 */
.L_x_27395:
        /* <DEDUP_REMOVED lines=61> */
.L_x_27393:
[----:B------:R-:W-:Y:S05]  /*20f40*/  BSYNC.RECONVERGENT B1 ;  /* 0x0000000000017941 */ /* 0x000fea0003800200 */
.L_x_27392:
        /* <DEDUP_REMOVED lines=26> */
.L_x_27399:
        /* <DEDUP_REMOVED lines=13> */
.L_x_27401:
[----:B------:R-:W-:Y:S05]  /*211c0*/  BSYNC.RECONVERGENT B2 ;  /* 0x0000000000027941 */ /* 0x000fea0003800200 */
.L_x_27400:
        /* <DEDUP_REMOVED lines=61> */
.L_x_27398:
[----:B------:R-:W-:Y:S05]  /*215a0*/  BSYNC.RECONVERGENT B1 ;  /* 0x0000000000017941 */ /* 0x000fea0003800200 */
.L_x_27397:
[----:B------:R-:W-:Y:S01]  /*215b0*/  I2FP.F32.U32 R7, R7 ;  /* 0x0000000700077245 */ /* 0x000fe20000201000 */
[----:B------:R-:W-:Y:S01]  /*215c0*/  BSSY.RECONVERGENT B1, `(.L_x_27402) ;  /* 0x0000060000017945 */ /* 0x000fe20003800200 */
[----:B------:R-:W-:Y:S01]  /*215d0*/  LOP3.LUT R3, R3, 0xfffffffb, RZ, 0xc0, !PT ;  /* 0xfffffffb03037812 */ /* 0x000fe200078ec0ff */
[----:B------:R-:W-:Y:S02]  /*215e0*/  IMAD.MOV.U32 R17, RZ, RZ, 0x2 ;  /* 0x00000002ff117424 */ /* 0x000fe400078e00ff */
[----:B------:R-:W-:-:S05]  /*215f0*/  FFMA.FTZ R7, R7, R69, 1.1641532182693481445e-10 ;  /* 0x2f00000007077423 */ /* 0x000fca0000010045 */
[----:B------:R-:W-:Y:S01]  /*21600*/  FSETP.GTU.FTZ.AND P2, PT, R7, R72, PT ;  /* 0x000000480700720b */ /* 0x000fe20003f5c000 */
[----:B------:R-:W-:-:S05]  /*21610*/  HADD2.F32 R7, -RZ, R41.H0_H0 ;  /* 0x20000029ff077230 */ /* 0x000fca0000004100 */
[----:B------:R-:W-:-:S05]  /*21620*/  FMUL.FTZ R7, R7, R88 ;  /* 0x0000005807077220 */ /* 0x000fca0000410000 */
        /* <DEDUP_REMOVED lines=14> */
.L_x_27404:
        /* <DEDUP_REMOVED lines=13> */
.L_x_27406:
[----:B------:R-:W-:Y:S05]  /*217e0*/  BSYNC.RECONVERGENT B2 ;  /* 0x0000000000027941 */ /* 0x000fea0003800200 */
.L_x_27405:
        /* <DEDUP_REMOVED lines=61> */
.L_x_27403:
[----:B------:R-:W-:Y:S05]  /*21bc0*/  BSYNC.RECONVERGENT B1 ;  /* 0x0000000000017941 */ /* 0x000fea0003800200 */
.L_x_27402:
[----:B------:R-:W-:Y:S01]  /*21bd0*/  I2FP.F32.U32 R7, R7 ;  /* 0x0000000700077245 */ /* 0x000fe20000201000 */
[----:B------:R-:W-:Y:S01]  /*21be0*/  HADD2.F32 R16, -RZ, R37.H0_H0 ;  /* 0x20000025ff107230 */ /* 0x000fe20000004100 */
        /* <DEDUP_REMOVED lines=10> */
[----:B------:R-:W-:Y:S01]  /*21c90*/  @!P1 MOV R98, R15 ;  /* 0x0000000f00629202 */ /* 0x000fe20000000f00 */
[----:B------:R-:W-:Y:S01]  /*21ca0*/  IMAD.MOV.U32 R16, RZ, RZ, 0x2 ;  /* 0x00000002ff107424 */ /* 0x000fe200078e00ff */
        /* <DEDUP_REMOVED lines=12> */
.L_x_27409:
        /* <DEDUP_REMOVED lines=13> */
.L_x_27411:
[----:B------:R-:W-:Y:S05]  /*21e40*/  BSYNC.RECONVERGENT B2 ;  /* 0x0000000000027941 */ /* 0x000fea0003800200 */
.L_x_27410:
        /* <DEDUP_REMOVED lines=61> */
.L_x_27408:
[----:B------:R-:W-:Y:S05]  /*22220*/  BSYNC.RECONVERGENT B1 ;  /* 0x0000000000017941 */ /* 0x000fea0003800200 */
.L_x_27407:
[----:B------:R-:W-:Y:S01]  /*22230*/  I2FP.F32.U32 R7, R7 ;  /* 0x0000000700077245 */ /* 0x000fe20000201000 */
[----:B------:R-:W-:Y:S01]  /*22240*/  HADD2.F32 R17, -RZ, R41.H1_H1 ;  /* 0x30000029ff117230 */ /* 0x000fe20000004100 */
        /* <DEDUP_REMOVED lines=20> */
.L_x_27414:
        /* <DEDUP_REMOVED lines=13> */
.L_x_27416:
[----:B------:R-:W-:Y:S05]  /*22460*/  BSYNC.RECONVERGENT B2 ;  /* 0x0000000000027941 */ /* 0x000fea0003800200 */
.L_x_27415:
        /* <DEDUP_REMOVED lines=61> */
.L_x_27413:
[----:B------:R-:W-:Y:S05]  /*22840*/  BSYNC.RECONVERGENT B1 ;  /* 0x0000000000017941 */ /* 0x000fea0003800200 */
.L_x_27412:
        /* <DEDUP_REMOVED lines=14> */
[----:B------:R-:W-:Y:S01]  /*22930*/  IMAD.MOV.U32 R7, RZ, RZ, R10 ;  /* 0x000000ffff077224 */ /* 0x000fe200078e000a */
[----:B------:R-:W-:Y:S02]  /*22940*/  MOV R18, 0x2 ;  /* 0x0000000200127802 */ /* 0x000fe40000000f00 */
[----:B------:R-:W-:Y:S02]  /*22950*/  F2FP.F16.F32.PACK_AB R41, RZ, R86 ;  /* 0x00000056ff29723e */ /* 0x000fe400000000ff */
        /* <DEDUP_REMOVED lines=9> */
.L_x_27419:
        /* <DEDUP_REMOVED lines=13> */
.L_x_27421:
[----:B------:R-:W-:Y:S05]  /*22ac0*/  BSYNC.RECONVERGENT B2 ;  /* 0x0000000000027941 */ /* 0x000fea0003800200 */
.L_x_27420:
        /* <DEDUP_REMOVED lines=61> */
.L_x_27418:
[----:B------:R-:W-:Y:S05]  /*22ea0*/  BSYNC.RECONVERGENT B1 ;  /* 0x0000000000017941 */ /* 0x000fea0003800200 */
.L_x_27417:
        /* <DEDUP_REMOVED lines=20> */
.L_x_27424:
        /* <DEDUP_REMOVED lines=13> */
.L_x_27426:
[----:B------:R-:W-:Y:S05]  /*230c0*/  BSYNC.RECONVERGENT B2 ;  /* 0x0000000000027941 */ /* 0x000fea0003800200 */
.L_x_27425:
        /* <DEDUP_REMOVED lines=61> */
.L_x_27423:
[----:B------:R-:W-:Y:S05]  /*234a0*/  BSYNC.RECONVERGENT B1 ;  /* 0x0000000000017941 */ /* 0x000fea0003800200 */
.L_x_27422:
        /* <DEDUP_REMOVED lines=26> */
.L_x_27429:
        /* <DEDUP_REMOVED lines=13> */
.L_x_27431:
[----:B------:R-:W-:Y:S05]  /*23720*/  BSYNC.RECONVERGENT B2 ;  /* 0x0000000000027941 */ /* 0x000fea0003800200 */
.L_x_27430:
        /* <DEDUP_REMOVED lines=61> */
.L_x_27428:
[----:B------:R-:W-:Y:S05]  /*23b00*/  BSYNC.RECONVERGENT B1 ;  /* 0x0000000000017941 */ /* 0x000fea0003800200 */
.L_x_27427:
[----:B------:R-:W-:Y:S01]  /*23b10*/  I2FP.F32.U32 R7, R7 ;  /* 0x0000000700077245 */ /* 0x000fe20000201000 */
[----:B------:R-:W-:Y:S01]  /*23b20*/  HADD2.F32 R19, -RZ, R42.H1_H1 ;  /* 0x3000002aff137230 */ /* 0x000fe20000004100 */
        /* <DEDUP_REMOVED lines=18> */
.L_x_27434:
        /* <DEDUP_REMOVED lines=13> */
.L_x_27436:
[----:B------:R-:W-:Y:S05]  /*23d20*/  BSYNC.RECONVERGENT B2 ;  /* 0x0000000000027941 */ /* 0x000fea0003800200 */
.L_x_27435:
        /* <DEDUP_REMOVED lines=61> */
.L_x_27433:
[----:B------:R-:W-:Y:S05]  /*24100*/  BSYNC.RECONVERGENT B1 ;  /* 0x0000000000017941 */ /* 0x000fea0003800200 */
.L_x_27432:
[----:B------:R-:W0:Y:S01]  /*24110*/  LDC R47, c[0x0][0x404] ;  /* 0x00010100ff2f7b82 */ /* 0x000e220000000800 */
[----:B------:R-:W-:Y:S01]  /*24120*/  I2FP.F32.U32 R7, R7 ;  /* 0x0000000700077245 */ /* 0x000fe20000201000 */
[----:B------:R-:W-:Y:S01]  /*24130*/  HADD2.F32 R18, -RZ, R38.H1_H1 ;  /* 0x30000026ff127230 */ /* 0x000fe20000004100 */
[----:B------:R-:W-:Y:S01]  /*24140*/  BSSY.RECONVERGENT B1, `(.L_x_27437) ;  /* 0x0000063000017945 */ /* 0x000fe20003800200 */
[----:B------:R-:W-:Y:S02]  /*24150*/  MOV R42, 0x2 ;  /* 0x00000002002a7802 */ /* 0x000fe40000000f00 */
[----:B------:R-:W-:Y:S01]  /*24160*/  FFMA.FTZ R7, R7, R69, 1.1641532182693481445e-10 ;  /* 0x2f00000007077423 */ /* 0x000fe20000010045 */
[----:B------:R-:W-:-:S04]  /*24170*/  FMUL.FTZ R18, R18, R88 ;  /* 0x0000005812127220 */ /* 0x000fc80000410000 */
[----:B0-----:R-:W-:-:S04]  /*24180*/  FSETP.GTU.FTZ.AND P4, PT, R7, R47, PT ;  /* 0x0000002f0700720b */ /* 0x001fc80003f9c000 */
[----:B------:R-:W-:Y:S02]  /*24190*/  FSEL R18, R18, RZ, !P4 ;  /* 0x000000ff12127208 */ /* 0x000fe40006000000 */
[----:B------:R-:W-:Y:S02]  /*241a0*/  SEL R7, RZ, 0x1, P4 ;  /* 0x00000001ff077807 */ /* 0x000fe40002000000 */
[----:B------:R-:W-:Y:S01]  /*241b0*/  ISETP.NE.AND P4, PT, R19, 0x1, PT ;  /* 0x000000011300780c */ /* 0x000fe20003f85270 */
[----:B------:R-:W-:Y:S01]  /*241c0*/  FADD.FTZ R18, R21, R18 ;  /* 0x0000001215127221 */ /* 0x000fe20000010000 */
[----:B------:R-:W-:-:S05]  /*241d0*/  @P1 HADD2.F32 R21, -RZ, R34.H1_H1 ;  /* 0x30000022ff151230 */ /* 0x000fca0000004100 */
[--C-:B------:R-:W-:Y:S01]  /*241e0*/  @P1 FADD.FTZ R46, R21, R18.reuse ;  /* 0x00000012152e1221 */ /* 0x100fe20000010000 */
[--C-:B------:R-:W-:Y:S01]  /*241f0*/  @!P1 IMAD.MOV.U32 R46, RZ, RZ, R18.reuse ;  /* 0x000000ffff2e9224 */ /* 0x100fe200078e0012 */
[----:B------:R-:W-:Y:S01]  /*24200*/  PRMT R18, R7, 0x7610, R18 ;  /* 0x0000761007127816 */ /* 0x000fe20000000012 */
[----:B------:R-:W-:-:S03]  /*24210*/  IMAD.MOV.U32 R7, RZ, RZ, R10 ;  /* 0x000000ffff077224 */ /* 0x000fc600078e000a */
        /* <DEDUP_REMOVED lines=10> */
.L_x_27439:
        /* <DEDUP_REMOVED lines=13> */
.L_x_27441:
[----:B------:R-:W-:Y:S05]  /*24390*/  BSYNC.RECONVERGENT B2 ;  /* 0x0000000000027941 */ /* 0x000fea0003800200 */
.L_x_27440:
        /* <DEDUP_REMOVED lines=61> */
.L_x_27438:
[----:B------:R-:W-:Y:S05]  /*24770*/  BSYNC.RECONVERGENT B1 ;  /* 0x0000000000017941 */ /* 0x000fea0003800200 */
.L_x_27437:
        /* <DEDUP_REMOVED lines=20> */
.L_x_27444:
        /* <DEDUP_REMOVED lines=13> */
.L_x_27446:
[----:B------:R-:W-:Y:S05]  /*24990*/  BSYNC.RECONVERGENT B2 ;  /* 0x0000000000027941 */ /* 0x000fea0003800200 */
.L_x_27445:
        /* <DEDUP_REMOVED lines=61> */
.L_x_27443:
[----:B------:R-:W-:Y:S05]  /*24d70*/  BSYNC.RECONVERGENT B1 ;  /* 0x0000000000017941 */ /* 0x000fea0003800200 */
.L_x_27442:
[----:B------:R-:W-:Y:S01]  /*24d80*/  HFMA2 R42, -RZ, RZ, 0.1171875, 0 ;  /* 0x2f800000ff2a7431 */ /* 0x000fe200000001ff */
[----:B------:R-:W-:Y:S01]  /*24d90*/  I2FP.F32.U32 R7, R7 ;  /* 0x0000000700077245 */ /* 0x000fe20000201000 */
[----:B------:R-:W-:Y:S04]  /*24da0*/  BSSY.RECONVERGENT B1, `(.L_x_27447) ;  /* 0x0000064000017945 */ /* 0x000fe80003800200 */
[----:B------:R-:W-:Y:S01]  /*24db0*/  FFMA.FTZ R7, R7, R42, 1.1641532182693481445e-10 ;  /* 0x2f00000007077423 */ /* 0x000fe2000001002a */
[----:B------:R-:W-:-:S04]  /*24dc0*/  HADD2.F32 R42, -RZ, R39.H0_H0 ;  /* 0x20000027ff2a7230 */ /* 0x000fc80000004100 */
[----:B------:R-:W-:Y:S01]  /*24dd0*/  FSETP.GTU.FTZ.AND P5, PT, R7, R47, PT ;  /* 0x0000002f0700720b */ /* 0x000fe20003fbc000 */
[----:B------:R-:W-:-:S03]  /*24de0*/  FMUL.FTZ R42, R42, R88 ;  /* 0x000000582a2a7220 */ /* 0x000fc60000410000 */
[----:B------:R-:W-:Y:S02]  /*24df0*/  SEL R7, RZ, 0x1, P5 ;  /* 0x00000001ff077807 */ /* 0x000fe40002800000 */
[----:B------:R-:W-:Y:S02]  /*24e00*/  FSEL R42, R42, RZ, !P5 ;  /* 0x000000ff2a2a7208 */ /* 0x000fe40006800000 */
[----:B------:R-:W-:-:S03]  /*24e10*/  ISETP.NE.AND P5, PT, R21, 0x1, PT ;  /* 0x000000011500780c */ /* 0x000fc60003fa5270 */
[----:B------:R-:W-:Y:S01]  /*24e20*/  FADD.FTZ R19, R19, R42 ;  /* 0x0000002a13137221 */ /* 0x000fe20000010000 */
[----:B------:R-:W-:-:S05]  /*24e30*/  @P1 HADD2.F32 R42, -RZ, R35.H0_H0 ;  /* 0x20000023ff2a1230 */ /* 0x000fca0000004100 */
[--C-:B------:R-:W-:Y:S01]  /*24e40*/  @P1 FADD.FTZ R47, R42, R19.reuse ;  /* 0x000000132a2f1221 */ /* 0x100fe20000010000 */
[--C-:B------:R-:W-:Y:S01]  /*24e50*/  @!P1 IMAD.MOV.U32 R47, RZ, RZ, R19.reuse ;  /* 0x000000ffff2f9224 */ /* 0x100fe200078e0013 */
[----:B------:R-:W-:Y:S01]  /*24e60*/  PRMT R19, R7, 0x7610, R19 ;  /* 0x0000761007137816 */ /* 0x000fe20000000013 */
[----:B------:R-:W-:Y:S01]  /*24e70*/  IMAD.MOV.U32 R7, RZ, RZ, R10 ;  /* 0x000000ffff077224 */ /* 0x000fe200078e000a */
        /* <DEDUP_REMOVED lines=11> */
.L_x_27449:
        /* <DEDUP_REMOVED lines=13> */
.L_x_27451:
[----:B------:R-:W-:Y:S05]  /*25000*/  BSYNC.RECONVERGENT B2 ;  /* 0x0000000000027941 */ /* 0x000fea0003800200 */
.L_x_27450:
        /* <DEDUP_REMOVED lines=61> */
.L_x_27448:
[----:B------:R-:W-:Y:S05]  /*253e0*/  BSYNC.RECONVERGENT B1 ;  /* 0x0000000000017941 */ /* 0x000fea0003800200 */
.L_x_27447:
[----:B------:R-:W0:Y:S01]  /*253f0*/  LDC R74, c[0x0][0x404] ;  /* 0x00010100ff4a7b82 */ /* 0x000e220000000800 */
[----:B------:R-:W-:Y:S01]  /*25400*/  I2FP.F32.U32 R7, R7 ;  /* 0x0000000700077245 */ /* 0x000fe20000201000 */
[----:B------:R-:W-:Y:S01]  /*25410*/  IMAD.MOV.U32 R75, RZ, RZ, 0x2f800000 ;  /* 0x2f800000ff4b7424 */ /* 0x000fe200078e00ff */
[----:B------:R-:W-:Y:S01]  /*25420*/  ISETP.NE.AND P6, PT, R42, 0x1, PT ;  /* 0x000000012a00780c */ /* 0x000fe20003fc5270 */
[----:B------:R-:W-:Y:S01]  /*25430*/  HADD2.F32 R21, -RZ, R43.H1_H1 ;  /* 0x3000002bff157230 */ /* 0x000fe20000004100 */
[----:B------:R-:W-:Y:S01]  /*25440*/  BSSY.RECONVERGENT B1, `(.L_x_27452) ;  /* 0x000005f000017945 */ /* 0x000fe20003800200 */
[----:B------:R-:W-:Y:S01]  /*25450*/  FFMA.FTZ R7, R7, R75, 1.1641532182693481445e-10 ;  /* 0x2f00000007077423 */ /* 0x000fe2000001004b */
[----:B------:R-:W-:Y:S02]  /*25460*/  IMAD.MOV.U32 R43, RZ, RZ, R10 ;  /* 0x000000ffff2b7224 */ /* 0x000fe400078e000a */
[----:B------:R-:W-:Y:S02]  /*25470*/  FMUL.FTZ R21, R21, R88 ;  /* 0x0000005815157220 */ /* 0x000fe40000410000 */
[----:B0-----:R-:W-:Y:S01]  /*25480*/  FSETP.GTU.FTZ.AND P5, PT, R7, R74, PT ;  /* 0x0000004a0700720b */ /* 0x001fe20003fbc000 */
        /* <DEDUP_REMOVED lines=12> */
.L_x_27454:
        /* <DEDUP_REMOVED lines=16> */
.L_x_27456:
[----:B------:R-:W-:Y:S05]  /*25650*/  BSYNC.RECONVERGENT B2 ;  /* 0x0000000000027941 */ /* 0x000fea0003800200 */
.L_x_27455:
        /* <DEDUP_REMOVED lines=61> */
.L_x_27453:
[----:B------:R-:W-:Y:S05]  /*25a30*/  BSYNC.RECONVERGENT B1 ;  /* 0x0000000000017941 */ /* 0x000fea0003800200 */
.L_x_27452:
        /* <DEDUP_REMOVED lines=12> */
[--C-:B------:R-:W-:Y:S01]  /*25b00*/  @P1 FADD.FTZ R21, R21, R42.reuse ;  /* 0x0000002a15151221 */ /* 0x100fe20000010000 */
[----:B------:R-:W-:Y:S01]  /*25b10*/  @!P1 IMAD.MOV.U32 R21, RZ, RZ, R42 ;  /* 0x000000ffff159224 */ /* 0x000fe200078e002a */
[----:B------:R-:W-:-:S04]  /*25b20*/  PRMT R42, R76, 0x5410, R77 ;  /* 0x000054104c2a7816 */ /* 0x000fc8000000004d */
[----:B------:R-:W-:-:S04]  /*25b30*/  F2FP.F16.F32.PACK_AB R43, RZ, R21 ;  /* 0x00000015ff2b723e */ /* 0x000fc800000000ff */
[----:B------:R-:W-:Y:S01]  /*25b40*/  PRMT R43, R69, 0x5410, R43 ;  /* 0x00005410452b7816 */ /* 0x000fe2000000002b */
[----:B------:R-:W-:Y:S06]  /*25b50*/  BRA `(.L_x_27457) ;  /* 0x0000003000b07947 */ /* 0x000fec0003800000 */
.L_x_27376:
        /* <DEDUP_REMOVED lines=16> */
.L_x_27460:
        /* <DEDUP_REMOVED lines=13> */
.L_x_27462:
[----:B------:R-:W-:Y:S05]  /*25d30*/  BSYNC.RECONVERGENT B2 ;  /* 0x0000000000027941 */ /* 0x000fea0003800200 */
.L_x_27461:
        /* <DEDUP_REMOVED lines=61> */
.L_x_27459:
[----:B------:R-:W-:Y:S05]  /*26110*/  BSYNC.RECONVERGENT B1 ;  /* 0x0000000000017941 */ /* 0x000fea0003800200 */
.L_x_27458:
        /* <DEDUP_REMOVED lines=9> */
[----:B------:R-:W-:-:S03]  /*261b0*/  IMAD.MOV.U32 R47, RZ, RZ, 0x2 ;  /* 0x00000002ff2f7424 */ /* 0x000fc600078e00ff */
        /* <DEDUP_REMOVED lines=18> */
.L_x_27465:
        /* <DEDUP_REMOVED lines=13> */
.L_x_27467:
[----:B------:R-:W-:Y:S05]  /*263b0*/  BSYNC.RECONVERGENT B2 ;  /* 0x0000000000027941 */ /* 0x000fea0003800200 */
.L_x_27466:
        /* <DEDUP_REMOVED lines=61> */
.L_x_27464:
[----:B------:R-:W-:Y:S05]  /*26790*/  BSYNC.RECONVERGENT B1 ;  /* 0x0000000000017941 */ /* 0x000fea0003800200 */
.L_x_27463:
        /* <DEDUP_REMOVED lines=25> */
.L_x_27470:
        /* <DEDUP_REMOVED lines=13> */
.L_x_27472:
[----:B------:R-:W-:Y:S05]  /*26a00*/  BSYNC.RECONVERGENT B2 ;  /* 0x0000000000027941 */ /* 0x000fea0003800200 */
.L_x_27471:
        /* <DEDUP_REMOVED lines=61> */
.L_x_27469:
[----:B------:R-:W-:Y:S05]  /*26de0*/  BSYNC.RECONVERGENT B1 ;  /* 0x0000000000017941 */ /* 0x000fea0003800200 */
.L_x_27468:
        /* <DEDUP_REMOVED lines=25> */
.L_x_27475:
        /* <DEDUP_REMOVED lines=13> */
.L_x_27477:
[----:B------:R-:W-:Y:S05]  /*27050*/  BSYNC.RECONVERGENT B2 ;  /* 0x0000000000027941 */ /* 0x000fea0003800200 */
.L_x_27476:
        /* <DEDUP_REMOVED lines=61> */
.L_x_27474:
[----:B------:R-:W-:Y:S05]  /*27430*/  BSYNC.RECONVERGENT B1 ;  /* 0x0000000000017941 */ /* 0x000fea0003800200 */
.L_x_27473:
        /* <DEDUP_REMOVED lines=25> */
.L_x_27480:
        /* <DEDUP_REMOVED lines=13> */
.L_x_27482:
[----:B------:R-:W-:Y:S05]  /*276a0*/  BSYNC.RECONVERGENT B2 ;  /* 0x0000000000027941 */ /* 0x000fea0003800200 */
.L_x_27481:
        /* <DEDUP_REMOVED lines=61> */
.L_x_27479:
[----:B------:R-:W-:Y:S05]  /*27a80*/  BSYNC.RECONVERGENT B1 ;  /* 0x0000000000017941 */ /* 0x000fea0003800200 */
.L_x_27478:
        /* <DEDUP_REMOVED lines=23> */
.L_x_27485:
        /* <DEDUP_REMOVED lines=13> */
.L_x_27487:
[----:B------:R-:W-:Y:S05]  /*27cd0*/  BSYNC.RECONVERGENT B2 ;  /* 0x0000000000027941 */ /* 0x000fea0003800200 */
.L_x_27486:
        /* <DEDUP_REMOVED lines=61> */
.L_x_27484:
[----:B------:R-:W-:Y:S05]  /*280b0*/  BSYNC.RECONVERGENT B1 ;  /* 0x0000000000017941 */ /* 0x000fea0003800200 */
.L_x_27483:
        /* <DEDUP_REMOVED lines=23> */
.L_x_27490:
        /* <DEDUP_REMOVED lines=13> */
.L_x_27492:
[----:B------:R-:W-:Y:S05]  /*28300*/  BSYNC.RECONVERGENT B2 ;  /* 0x0000000000027941 */ /* 0x000fea0003800200 */
.L_x_27491:
        /* <DEDUP_REMOVED lines=61> */
.L_x_27489:
[----:B------:R-:W-:Y:S05]  /*286e0*/  BSYNC.RECONVERGENT B1 ;  /* 0x0000000000017941 */ /* 0x000fea0003800200 */
.L_x_27488:
[----:B------:R-:W-:Y:S01]  /*286f0*/  I2FP.F32.U32 R7, R7 ;  /* 0x0000000700077245 */ /* 0x000fe20000201000 */
[----:B------:R-:W-:Y:S01]  /*28700*/  IMAD.MOV.U32 R47, RZ, RZ, 0x2f800000 ;  /* 0x2f800000ff2f7424 */ /* 0x000fe200078e00ff */
[----:B------:R-:W-:Y:S01]  /*28710*/  ISETP.NE.AND P5, PT, R70, 0x1, PT ;  /* 0x000000014600780c */ /* 0x000fe20003fa5270 */
[----:B------:R-:W-:Y:S01]  /*28720*/  BSSY.RECONVERGENT B1, `(.L_x_27493) ;  /* 0x0000060000017945 */ /* 0x000fe20003800200 */
[----:B------:R-:W-:Y:S02]  /*28730*/  IMAD.MOV.U32 R71, RZ, RZ, R10 ;  /* 0x000000ffff477224 */ /* 0x000fe400078e000a */
[----:B------:R-:W-:Y:S01]  /*28740*/  FFMA.FTZ R7, R7, R47, 1.1641532182693481445e-10 ;  /* 0x2f00000007077423 */ /* 0x000fe2000001002f */
[----:B------:R-:W-:-:S04]  /*28750*/  HADD2.F32 R47, -RZ, R43.H0_H0 ;  /* 0x2000002bff2f7230 */ /* 0x000fc80000004100 */
[----:B------:R-:W-:Y:S01]  /*28760*/  FSETP.GTU.FTZ.AND P4, PT, R7, R88, PT ;  /* 0x000000580700720b */ /* 0x000fe20003f9c000 */
[----:B------:R-:W-:Y:S01]  /*28770*/  FMUL.FTZ R47, R47, R21 ;  /* 0x000000152f2f7220 */ /* 0x000fe20000410000 */
[----:B------:R-:W-:-:S04]  /*28780*/  @P1 HADD2.F32 R7, -RZ, R35.H0_H0 ;  /* 0x20000023ff071230 */ /* 0x000fc80000004100 */
        /* <DEDUP_REMOVED lines=14> */
.L_x_27495:
        /* <DEDUP_REMOVED lines=13> */
.L_x_27497:
[----:B------:R-:W-:Y:S05]  /*28940*/  BSYNC.RECONVERGENT B2 ;  /* 0x0000000000027941 */ /* 0x000fea0003800200 */
.L_x_27496:
        /* <DEDUP_REMOVED lines=61> */
.L_x_27494:
[----:B------:R-:W-:Y:S05]  /*28d20*/  BSYNC.RECONVERGENT B1 ;  /* 0x0000000000017941 */ /* 0x000fea0003800200 */
.L_x_27493:
[----:B------:R-:W-:Y:S01]  /*28d30*/  I2FP.F32.U32 R70, R71 ;  /* 0x0000004700467245 */ /* 0x000fe20000201000 */
[----:B------:R-:W-:Y:S01]  /*28d40*/  IMAD.MOV.U32 R72, RZ, RZ, 0x2f800000 ;  /* 0x2f800000ff487424 */ /* 0x000fe200078e00ff */
[----:B------:R-:W-:Y:S01]  /*28d50*/  PRMT R42, R76, 0x5410, R42 ;  /* 0x000054104c2a7816 */ /* 0x000fe2000000002a */
[----:B------:R-:W-:Y:S01]  /*28d60*/  HADD2.F32 R43, -RZ, R43.H1_H1 ;  /* 0x3000002bff2b7230 */ /* 0x000fe20000004100 */
[----:B------:R-:W-:Y:S01]  /*28d70*/  PRMT R41, R69, 0x5410, R41 ;  /* 0x0000541045297816 */ /* 0x000fe20000000029 */
[----:B------:R-:W-:Y:S01]  /*28d80*/  FFMA.FTZ R70, R70, R72, 1.1641532182693481445e-10 ;  /* 0x2f00000046467423 */ /* 0x000fe20000010048 */
[----:B------:R-:W-:Y:S02]  /*28d90*/  PRMT R40, R9, 0x5410, R40 ;  /* 0x0000541009287816 */ /* 0x000fe40000000028 */
[----:B------:R-:W-:Y:S01]  /*28da0*/  FMUL.FTZ R21, R43, R21 ;  /* 0x000000152b157220 */ /* 0x000fe20000410000 */
[----:B------:R-:W-:Y:S01]  /*28db0*/  @P1 HADD2.F32 R43, -RZ, R35.H1_H1 ;  /* 0x30000023ff2b1230 */ /* 0x000fe20000004100 */
[----:B------:R-:W-:-:S04]  /*28dc0*/  FSETP.GTU.FTZ.AND P5, PT, R70, R88, PT ;  /* 0x000000584600720b */ /* 0x000fc80003fbc000 */
[----:B------:R-:W-:Y:S02]  /*28dd0*/  FSEL R21, R21, RZ, !P5 ;  /* 0x000000ff15157208 */ /* 0x000fe40006800000 */
[----:B------:R-:W-:-:S03]  /*28de0*/  PLOP3.LUT P5, PT, P5, PT, PT, 0x8, 0x80 ;  /* 0x000000000080781c */ /* 0x000fc60002fae170 */
[----:B------:R-:W-:-:S05]  /*28df0*/  @P1 FADD.FTZ R21, R43, R21 ;  /* 0x000000152b151221 */ /* 0x000fca0000010000 */
[----:B------:R-:W-:-:S04]  /*28e00*/  F2FP.F16.F32.PACK_AB R43, RZ, R21 ;  /* 0x00000015ff2b723e */ /* 0x000fc800000000ff */
[----:B------:R-:W-:-:S07]  /*28e10*/  PRMT R43, R77, 0x5410, R43 ;  /* 0x000054104d2b7816 */ /* 0x000fce000000002b */
.L_x_27457:
        /* <DEDUP_REMOVED lines=43> */
.L_x_27498:
[----:B------:R-:W-:Y:S01]  /*290d0*/  IMAD.MOV.U32 R9, RZ, RZ, R57 ;  /* 0x000000ffff097224 */ /* 0x000fe200078e0039 */
[----:B------:R-:W-:-:S07]  /*290e0*/  IADD3 R56, PT, PT, R56, 0x20, RZ ;  /* 0x0000002038387810 */ /* 0x000fce0007ffe0ff */
.L_x_27375:
[----:B------:R-:W-:Y:S05]  /*290f0*/  BSYNC.RECONVERGENT B0 ;  /* 0x0000000000007941 */ /* 0x000fea0003800200 */
.L_x_27374:
        /* <DEDUP_REMOVED lines=35> */
.L_x_27504:
        /* <DEDUP_REMOVED lines=13> */
.L_x_27506:
[----:B------:R-:W-:Y:S05]  /*29400*/  BSYNC.RECONVERGENT B2 ;  /* 0x0000000000027941 */ /* 0x000fea0003800200 */
.L_x_27505:
        /* <DEDUP_REMOVED lines=61> */
.L_x_27503:
[----:B------:R-:W-:Y:S05]  /*297e0*/  BSYNC.RECONVERGENT B1 ;  /* 0x0000000000017941 */ /* 0x000fea0003800200 */
.L_x_27502:
        /* <DEDUP_REMOVED lines=25> */
.L_x_27509:
        /* <DEDUP_REMOVED lines=13> */
.L_x_27511:
[----:B------:R-:W-:Y:S05]  /*29a50*/  BSYNC.RECONVERGENT B2 ;  /* 0x0000000000027941 */ /* 0x000fea0003800200 */
.L_x_27510:
        /* <DEDUP_REMOVED lines=61> */
.L_x_27508:
[----:B------:R-:W-:Y:S05]  /*29e30*/  BSYNC.RECONVERGENT B1 ;  /* 0x0000000000017941 */ /* 0x000fea0003800200 */
.L_x_27507:
        /* <DEDUP_REMOVED lines=26> */
.L_x_27514:
        /* <DEDUP_REMOVED lines=13> */
.L_x_27516:
[----:B------:R-:W-:Y:S05]  /*2a0b0*/  BSYNC.RECONVERGENT B2 ;  /* 0x0000000000027941 */ /* 0x000fea0003800200 */
.L_x_27515:
        /* <DEDUP_REMOVED lines=61> */
.L_x_27513:
[----:B------:R-:W-:Y:S05]  /*2a490*/  BSYNC.RECONVERGENT B1 ;  /* 0x0000000000017941 */ /* 0x000fea0003800200 */
.L_x_27512:
[----:B------:R-:W-:Y:S01]  /*2a4a0*/  I2FP.F32.U32 R7, R7 ;  /* 0x0000000700077245 */ /* 0x000fe20000201000 */
[----:B------:R-:W-:Y:S01]  /*2a4b0*/  HADD2.F32 R15, -RZ, R40.H1_H1 ;  /* 0x30000028ff0f7230 */ /* 0x000fe20000004100 */
        /* <DEDUP_REMOVED lines=20> */
.L_x_27519:
        /* <DEDUP_REMOVED lines=13> */
.L_x_27521:
[----:B------:R-:W-:Y:S05]  /*2a6d0*/  BSYNC.RECONVERGENT B2 ;  /* 0x0000000000027941 */ /* 0x000fea0003800200 */
.L_x_27520:
        /* <DEDUP_REMOVED lines=61> */
.L_x_27518:
[----:B------:R-:W-:Y:S05]  /*2aab0*/  BSYNC.RECONVERGENT B1 ;  /* 0x0000000000017941 */ /* 0x000fea0003800200 */
.L_x_27517:
        /* <DEDUP_REMOVED lines=26> */
.L_x_27524:
        /* <DEDUP_REMOVED lines=13> */
.L_x_27526:
[----:B------:R-:W-:Y:S05]  /*2ad30*/  BSYNC.RECONVERGENT B2 ;  /* 0x0000000000027941 */ /* 0x000fea0003800200 */
.L_x_27525:
        /* <DEDUP_REMOVED lines=61> */
.L_x_27523:
[----:B------:R-:W-:Y:S05]  /*2b110*/  BSYNC.RECONVERGENT B1 ;  /* 0x0000000000017941 */ /* 0x000fea0003800200 */
.L_x_27522:
        /* <DEDUP_REMOVED lines=22> */
.L_x_27529:
        /* <DEDUP_REMOVED lines=13> */
.L_x_27531:
[----:B------:R-:W-:Y:S05]  /*2b350*/  BSYNC.RECONVERGENT B2 ;  /* 0x0000000000027941 */ /* 0x000fea0003800200 */
.L_x_27530:
        /* <DEDUP_REMOVED lines=61> */
.L_x_27528:
[----:B------:R-:W-:Y:S05]  /*2b730*/  BSYNC.RECONVERGENT B1 ;  /* 0x0000000000017941 */ /* 0x000fea0003800200 */
.L_x_27527:
        /* <DEDUP_REMOVED lines=26> */
.L_x_27534:
        /* <DEDUP_REMOVED lines=13> */
.L_x_27536:
[----:B------:R-:W-:Y:S05]  /*2b9b0*/  BSYNC.RECONVERGENT B2 ;  /* 0x0000000000027941 */ /* 0x000fea0003800200 */
.L_x_27535:
        /* <DEDUP_REMOVED lines=61> */
.L_x_27533:
[----:B------:R-:W-:Y:S05]  /*2bd90*/  BSYNC.RECONVERGENT B1 ;  /* 0x0000000000017941 */ /* 0x000fea0003800200 */
.L_x_27532:
[----:B------:R-:W-:Y:S01]  /*2bda0*/  I2FP.F32.U32 R7, R7 ;  /* 0x0000000700077245 */ /* 0x000fe20000201000 */
[----:B------:R-:W-:Y:S01]  /*2bdb0*/  HADD2.F32 R17, -RZ, R41.H1_H1 ;  /* 0x30000029ff117230 */ /* 0x000fe20000004100 */
        /* <DEDUP_REMOVED lines=20> */
.L_x_27539:
        /* <DEDUP_REMOVED lines=13> */
.L_x_27541:
[----:B------:R-:W-:Y:S05]  /*2bfd0*/  BSYNC.RECONVERGENT B2 ;  /* 0x0000000000027941 */ /* 0x000fea0003800200 */
.L_x_27540:
        /* <DEDUP_REMOVED lines=61> */
.L_x_27538:
[----:B------:R-:W-:Y:S05]  /*2c3b0*/  BSYNC.RECONVERGENT B1 ;  /* 0x0000000000017941 */ /* 0x000fea0003800200 */
.L_x_27537:
        /* <DEDUP_REMOVED lines=26> */
.L_x_27544:
        /* <DEDUP_REMOVED lines=13> */
.L_x_27546:
[----:B------:R-:W-:Y:S05]  /*2c630*/  BSYNC.RECONVERGENT B2 ;  /* 0x0000000000027941 */ /* 0x000fea0003800200 */
.L_x_27545:
        /* <DEDUP_REMOVED lines=61> */
.L_x_27543:
[----:B------:R-:W-:Y:S05]  /*2ca10*/  BSYNC.RECONVERGENT B1 ;  /* 0x0000000000017941 */ /* 0x000fea0003800200 */
.L_x_27542:
        /* <DEDUP_REMOVED lines=20> */
.L_x_27549:
        /* <DEDUP_REMOVED lines=13> */
.L_x_27551:
[----:B------:R-:W-:Y:S05]  /*2cc30*/  BSYNC.RECONVERGENT B2 ;  /* 0x0000000000027941 */ /* 0x000fea0003800200 */
.L_x_27550:
        /* <DEDUP_REMOVED lines=61> */
.L_x_27548:
[----:B------:R-:W-:Y:S05]  /*2d010*/  BSYNC.RECONVERGENT B1 ;  /* 0x0000000000017941 */ /* 0x000fea0003800200 */
.L_x_27547:
        /* <DEDUP_REMOVED lines=26> */
.L_x_27554:
        /* <DEDUP_REMOVED lines=13> */
.L_x_27556:
[----:B------:R-:W-:Y:S05]  /*2d290*/  BSYNC.RECONVERGENT B2 ;  /* 0x0000000000027941 */ /* 0x000fea0003800200 */
.L_x_27555:
        /* <DEDUP_REMOVED lines=61> */
.L_x_27553:
[----:B------:R-:W-:Y:S05]  /*2d670*/  BSYNC.RECONVERGENT B1 ;  /* 0x0000000000017941 */ /* 0x000fea0003800200 */
.L_x_27552:
[----:B------:R-:W-:Y:S01]  /*2d680*/  I2FP.F32.U32 R7, R7 ;  /* 0x0000000700077245 */ /* 0x000fe20000201000 */
[----:B------:R-:W-:Y:S01]  /*2d690*/  HADD2.F32 R19, -RZ, R42.H1_H1 ;  /* 0x3000002aff137230 */ /* 0x000fe20000004100 */
        /* <DEDUP_REMOVED lines=18> */
.L_x_27559:
        /* <DEDUP_REMOVED lines=13> */
.L_x_27561:
[----:B------:R-:W-:Y:S05]  /*2d890*/  BSYNC.RECONVERGENT B2 ;  /* 0x0000000000027941 */ /* 0x000fea0003800200 */
.L_x_27560:
        /* <DEDUP_REMOVED lines=61> */
.L_x_27558:
[----:B------:R-:W-:Y:S05]  /*2dc70*/  BSYNC.RECONVERGENT B1 ;  /* 0x0000000000017941 */ /* 0x000fea0003800200 */
.L_x_27557:
[----:B------:R-:W0:Y:S01]  /*2dc80*/  LDC R49, c[0x0][0x404] ;  /* 0x00010100ff317b82 */ /* 0x000e220000000800 */
[----:B------:R-:W-:Y:S01]  /*2dc90*/  I2FP.F32.U32 R7, R7 ;  /* 0x0000000700077245 */ /* 0x000fe20000201000 */
[----:B------:R-:W-:Y:S01]  /*2dca0*/  HADD2.F32 R18, -RZ, R38.H1_H1 ;  /* 0x30000026ff127230 */ /* 0x000fe20000004100 */
[----:B------:R-:W-:Y:S01]  /*2dcb0*/  BSSY.RECONVERGENT B1, `(.L_x_27562) ;  /* 0x0000063000017945 */ /* 0x000fe20003800200 */
[----:B------:R-:W-:Y:S02]  /*2dcc0*/  IMAD.MOV.U32 R42, RZ, RZ, 0x2 ;  /* 0x00000002ff2a7424 */ /* 0x000fe400078e00ff */
        /* <DEDUP_REMOVED lines=9> */
[----:B------:R-:W-:Y:S02]  /*2dd60*/  @!P1 MOV R48, R18 ;  /* 0x0000001200309202 */ /* 0x000fe40000000f00 */
        /* <DEDUP_REMOVED lines=12> */
.L_x_27564:
        /* <DEDUP_REMOVED lines=13> */
.L_x_27566:
[----:B------:R-:W-:Y:S05]  /*2df00*/  BSYNC.RECONVERGENT B2 ;  /* 0x0000000000027941 */ /* 0x000fea0003800200 */
.L_x_27565:
        /* <DEDUP_REMOVED lines=61> */
.L_x_27563:
[----:B------:R-:W-:Y:S05]  /*2e2e0*/  BSYNC.RECONVERGENT B1 ;  /* 0x0000000000017941 */ /* 0x000fea0003800200 */
.L_x_27562:
        /* <DEDUP_REMOVED lines=20> */
.L_x_27569:
        /* <DEDUP_REMOVED lines=13> */
.L_x_27571:
[----:B------:R-:W-:Y:S05]  /*2e500*/  BSYNC.RECONVERGENT B2 ;  /* 0x0000000000027941 */ /* 0x000fea0003800200 */
.L_x_27570:
        /* <DEDUP_REMOVED lines=61> */
.L_x_27568:
[----:B------:R-:W-:Y:S05]  /*2e8e0*/  BSYNC.RECONVERGENT B1 ;  /* 0x0000000000017941 */ /* 0x000fea0003800200 */
.L_x_27567:
[----:B------:R-:W-:Y:S01]  /*2e8f0*/  I2FP.F32.U32 R7, R7 ;  /* 0x0000000700077245 */ /* 0x000fe20000201000 */
[----:B------:R-:W-:Y:S01]  /*2e900*/  IMAD.MOV.U32 R42, RZ, RZ, 0x2f800000 ;  /* 0x2f800000ff2a7424 */ /* 0x000fe200078e00ff */
[----:B------:R-:W-:Y:S03]  /*2e910*/  BSSY.RECONVERGENT B1, `(.L_x_27572) ;  /* 0x0000064000017945 */ /* 0x000fe60003800200 */
        /* <DEDUP_REMOVED lines=24> */
.L_x_27574:
        /* <DEDUP_REMOVED lines=13> */
.L_x_27576:
[----:B------:R-:W-:Y:S05]  /*2eb70*/  BSYNC.RECONVERGENT B2 ;  /* 0x0000000000027941 */ /* 0x000fea0003800200 */
.L_x_27575:
        /* <DEDUP_REMOVED lines=61> */
.L_x_27573:
[----:B------:R-:W-:Y:S05]  /*2ef50*/  BSYNC.RECONVERGENT B1 ;  /* 0x0000000000017941 */ /* 0x000fea0003800200 */
.L_x_27572:
[----:B------:R-:W0:Y:S01]  /*2ef60*/  LDC R74, c[0x0][0x404] ;  /* 0x00010100ff4a7b82 */ /* 0x000e220000000800 */
[----:B------:R-:W-:Y:S01]  /*2ef70*/  HFMA2 R75, -RZ, RZ, 0.1171875, 0 ;  /* 0x2f800000ff4b7431 */ /* 0x000fe200000001ff */
[----:B------:R-:W-:Y:S01]  /*2ef80*/  I2FP.F32.U32 R7, R7 ;  /* 0x0000000700077245 */ /* 0x000fe20000201000 */
[----:B------:R-:W-:Y:S01]  /*2ef90*/  HADD2.F32 R22, -RZ, R43.H1_H1 ;  /* 0x3000002bff167230 */ /* 0x000fe20000004100 */
[----:B------:R-:W-:Y:S01]  /*2efa0*/  ISETP.NE.AND P6, PT, R42, 0x1, PT ;  /* 0x000000012a00780c */ /* 0x000fe20003fc5270 */
[----:B------:R-:W-:Y:S01]  /*2efb0*/  BSSY.RECONVERGENT B1, `(.L_x_27577) ;  /* 0x000005f000017945 */ /* 0x000fe20003800200 */
[----:B------:R-:W-:Y:S01]  /*2efc0*/  MOV R43, R10 ;  /* 0x0000000a002b7202 */ /* 0x000fe20000000f00 */
[----:B------:R-:W-:Y:S01]  /*2efd0*/  FFMA.FTZ R7, R7, R75, 1.1641532182693481445e-10 ;  /* 0x2f00000007077423 */ /* 0x000fe2000001004b */
[----:B------:R-:W-:-:S04]  /*2efe0*/  FMUL.FTZ R22, R22, R88 ;  /* 0x0000005816167220 */ /* 0x000fc80000410000 */
[----:B0-----:R-:W-:Y:S01]  /*2eff0*/  FSETP.GTU.FTZ.AND P5, PT, R7, R74, PT ;  /* 0x0000004a0700720b */ /* 0x001fe20003fbc000 */
        /* <DEDUP_REMOVED lines=12> */
.L_x_27579:
        /* <DEDUP_REMOVED lines=16> */
.L_x_27581:
[----:B------:R-:W-:Y:S05]  /*2f1c0*/  BSYNC.RECONVERGENT B2 ;  /* 0x0000000000027941 */ /* 0x000fea0003800200 */
.L_x_27580:
        /* <DEDUP_REMOVED lines=61> */
.L_x_27578:
[----:B------:R-:W-:Y:S05]  /*2f5a0*/  BSYNC.RECONVERGENT B1 ;  /* 0x0000000000017941 */ /* 0x000fea0003800200 */
.L_x_27577:
        /* <DEDUP_REMOVED lines=18> */
.L_x_27501:
        /* <DEDUP_REMOVED lines=16> */
.L_x_27585:
        /* <DEDUP_REMOVED lines=13> */
.L_x_27587:
[----:B------:R-:W-:Y:S05]  /*2f8a0*/  BSYNC.RECONVERGENT B2 ;  /* 0x0000000000027941 */ /* 0x000fea0003800200 */
.L_x_27586:
        /* <DEDUP_REMOVED lines=58> */
[----:B------:R-:W-:Y:S02]  /*2fc50*/  IMAD.MOV.U32 R10, RZ, RZ, R70 ;  /* 0x000000ffff0a7224 */ /* 0x000fe400078e0046 */
[----:B------:R-:W-:Y:S01]  /*2fc60*/  IMAD.MOV.U32 R49, RZ, RZ, R9 ;  /* 0x000000ffff317224 */ /* 0x000fe200078e0009 */
[----:B------:R-:W-:-:S07]  /*2fc70*/  LOP3.LUT R6, R7, R6, R71, 0x96, !PT ;  /* 0x0000000607067212 */ /* 0x000fce00078e9647 */
.L_x_27584:
[----:B------:R-:W-:Y:S05]  /*2fc80*/  BSYNC.RECONVERGENT B1 ;  /* 0x0000000000017941 */ /* 0x000fea0003800200 */
.L_x_27583:
        /* <DEDUP_REMOVED lines=28> */
.L_x_27590:
        /* <DEDUP_REMOVED lines=13> */
.L_x_27592:
[----:B------:R-:W-:Y:S05]  /*2ff20*/  BSYNC.RECONVERGENT B2 ;  /* 0x0000000000027941 */ /* 0x000fea0003800200 */
.L_x_27591:
        /* <DEDUP_REMOVED lines=61> */
.L_x_27589:
[----:B------:R-:W-:Y:S05]  /*30300*/  BSYNC.RECONVERGENT B1 ;  /* 0x0000000000017941 */ /* 0x000fea0003800200 */
.L_x_27588:
        /* <DEDUP_REMOVED lines=25> */
.L_x_27595:
        /* <DEDUP_REMOVED lines=13> */
.L_x_27597:
[----:B------:R-:W-:Y:S05]  /*30570*/  BSYNC.RECONVERGENT B2 ;  /* 0x0000000000027941 */ /* 0x000fea0003800200 */
.L_x_27596:
        /* <DEDUP_REMOVED lines=61> */
.L_x_27594:
[----:B------:R-:W-:Y:S05]  /*30950*/  BSYNC.RECONVERGENT B1 ;  /* 0x0000000000017941 */ /* 0x000fea0003800200 */
.L_x_27593:
[----:B------:R-:W-:Y:S01]  /*30960*/  I2FP.F32.U32 R7, R7 ;  /* 0x0000000700077245 */ /* 0x000fe20000201000 */
[----:B------:R-:W-:Y:S01]  /*30970*/  HADD2.F32 R49, -RZ, R41.H0_H0 ;  /* 0x20000029ff317230 */ /* 0x000fe20000004100 */
[----:B------:R-:W-:Y:S01]  /*30980*/  LOP3.LUT R3, R3, 0xfffffffb, RZ, 0xc0, !PT ;  /* 0xfffffffb03037812 */ /* 0x000fe200078ec0ff */
[----:B------:R-:W-:Y:S02]  /*30990*/  BSSY.RECONVERGENT B1, `(.L_x_27598) ;  /* 0x0000061000017945 */ /* 0x000fe40003800200 */
[----:B------:R-:W-:Y:S01]  /*309a0*/  FFMA.FTZ R7, R7, R74, 1.1641532182693481445e-10 ;  /* 0x2f00000007077423 */ /* 0x000fe2000001004a */
[----:B------:R-:W-:-:S04]  /*309b0*/  FMUL.FTZ R49, R49, R22 ;  /* 0x0000001631317220 */ /* 0x000fc80000410000 */
[----:B------:R-:W-:Y:S01]  /*309c0*/  FSETP.GTU.FTZ.AND P2, PT, R7, R88, PT ;  /* 0x000000580700720b */ /* 0x000fe20003f5c000 */
[----:B------:R-:W-:-:S03]  /*309d0*/  @P1 HADD2.F32 R7, -RZ, R33.H0_H0 ;  /* 0x20000021ff071230 */ /* 0x000fc60000004100 */
[----:B------:R-:W-:Y:S01]  /*309e0*/  FSEL R99, R49, RZ, !P2 ;  /* 0x000000ff31637208 */ /* 0x000fe20005000000 */
[----:B------:R-:W-:Y:S01]  /*309f0*/  HFMA2 R49, -RZ, RZ, 0, 1.1920928955078125e-07 ;  /* 0x00000002ff317431 */ /* 0x000fe200000001ff */
        /* <DEDUP_REMOVED lines=15> */
.L_x_27600:
        /* <DEDUP_REMOVED lines=13> */
.L_x_27602:
[----:B------:R-:W-:Y:S05]  /*30bc0*/  BSYNC.RECONVERGENT B2 ;  /* 0x0000000000027941 */ /* 0x000fea0003800200 */
.L_x_27601:
        /* <DEDUP_REMOVED lines=61> */
.L_x_27599:
[----:B------:R-:W-:Y:S05]  /*30fa0*/  BSYNC.RECONVERGENT B1 ;  /* 0x0000000000017941 */ /* 0x000fea0003800200 */
.L_x_27598:
        /* <DEDUP_REMOVED lines=25> */
.L_x_27605:
        /* <DEDUP_REMOVED lines=13> */
.L_x_27607:
[----:B------:R-:W-:Y:S05]  /*31210*/  BSYNC.RECONVERGENT B2 ;  /* 0x0000000000027941 */ /* 0x000fea0003800200 */
.L_x_27606:
        /* <DEDUP_REMOVED lines=61> */
.L_x_27604:
[----:B------:R-:W-:Y:S05]  /*315f0*/  BSYNC.RECONVERGENT B1 ;  /* 0x0000000000017941 */ /* 0x000fea0003800200 */
.L_x_27603:
        /* <DEDUP_REMOVED lines=23> */
.L_x_27610:
        /* <DEDUP_REMOVED lines=13> */
.L_x_27612:
[----:B------:R-:W-:Y:S05]  /*31840*/  BSYNC.RECONVERGENT B2 ;  /* 0x0000000000027941 */ /* 0x000fea0003800200 */
.L_x_27611:
        /* <DEDUP_REMOVED lines=61> */
.L_x_27609:
[----:B------:R-:W-:Y:S05]  /*31c20*/  BSYNC.RECONVERGENT B1 ;  /* 0x0000000000017941 */ /* 0x000fea0003800200 */
.L_x_27608:
        /* <DEDUP_REMOVED lines=23> */
.L_x_27615:
        /* <DEDUP_REMOVED lines=13> */
.L_x_27617:
[----:B------:R-:W-:Y:S05]  /*31e70*/  BSYNC.RECONVERGENT B2 ;  /* 0x0000000000027941 */ /* 0x000fea0003800200 */
.L_x_27616:
        /* <DEDUP_REMOVED lines=61> */
.L_x_27614:
[----:B------:R-:W-:Y:S05]  /*32250*/  BSYNC.RECONVERGENT B1 ;  /* 0x0000000000017941 */ /* 0x000fea0003800200 */
.L_x_27613:
[----:B------:R-:W-:Y:S01]  /*32260*/  HFMA2 R49, -RZ, RZ, 0.1171875, 0 ;  /* 0x2f800000ff317431 */ /* 0x000fe200000001ff */
[----:B------:R-:W-:Y:S01]  /*32270*/  I2FP.F32.U32 R7, R7 ;  /* 0x0000000700077245 */ /* 0x000fe20000201000 */
[----:B------:R-:W-:Y:S01]  /*32280*/  BSSY.RECONVERGENT B1, `(.L_x_27618) ;  /* 0x0000061000017945 */ /* 0x000fe20003800200 */
[----:B------:R-:W-:Y:S02]  /*32290*/  ISETP.NE.AND P5, PT, R70, 0x1, PT ;  /* 0x000000014600780c */ /* 0x000fe40003fa5270 */
[----:B------:R-:W-:Y:S01]  /*322a0*/  MOV R71, R10 ;  /* 0x0000000a00477202 */ /* 0x000fe20000000f00 */
        /* <DEDUP_REMOVED lines=19> */
.L_x_27620:
        /* <DEDUP_REMOVED lines=13> */
.L_x_27622:
[----:B------:R-:W-:Y:S05]  /*324b0*/  BSYNC.RECONVERGENT B2 ;  /* 0x0000000000027941 */ /* 0x000fea0003800200 */
.L_x_27621:
        /* <DEDUP_REMOVED lines=61> */
.L_x_27619:
[----:B------:R-:W-:Y:S05]  /*32890*/  BSYNC.RECONVERGENT B1 ;  /* 0x0000000000017941 */ /* 0x000fea0003800200 */
.L_x_27618:
[----:B------:R-:W-:Y:S01]  /*328a0*/  HFMA2 R72, -RZ, RZ, 0.1171875, 0 ;  /* 0x2f800000ff487431 */ /* 0x000fe200000001ff */
        /* <DEDUP_REMOVED lines=13> */
[----:B------:R-:W-:-:S07]  /*32980*/  PRMT R43, R77, 0x5410, R43 ;  /* 0x000054104d2b7816 */ /* 0x000fce000000002b */
.L_x_27582:
        /* <DEDUP_REMOVED lines=43> */
.L_x_27623:
[----:B------:R-:W-:Y:S01]  /*32c40*/  MOV R9, R57 ;  /* 0x0000003900097202 */ /* 0x000fe20000000f00 */
[----:B------:R-:W-:-:S07]  /*32c50*/  VIADD R56, R56, 0x20 ;  /* 0x0000002038387836 */ /* 0x000fce0000000000 */
.L_x_27500:
[----:B------:R-:W-:Y:S05]  /*32c60*/  BSYNC.RECONVERGENT B0 ;  /* 0x0000000000007941 */ /* 0x000fea0003800200 */
.L_x_27499:
        /* <DEDUP_REMOVED lines=35> */
.L_x_27629:
        /* <DEDUP_REMOVED lines=13> */
.L_x_27631:
[----:B------:R-:W-:Y:S05]  /*32f70*/  BSYNC.RECONVERGENT B2 ;  /* 0x0000000000027941 */ /* 0x000fea0003800200 */
.L_x_27630:
        /* <DEDUP_REMOVED lines=61> */
.L_x_27628:
[----:B------:R-:W-:Y:S05]  /*33350*/  BSYNC.RECONVERGENT B1 ;  /* 0x0000000000017941 */ /* 0x000fea0003800200 */
.L_x_27627:
[----:B------:R-:W0:Y:S01]  /*33360*/  LDC R72, c[0x0][0x404] ;  /* 0x00010100ff487b82 */ /* 0x000e220000000800 */
[----:B------:R-:W-:Y:S01]  /*33370*/  I2FP.F32.U32 R7, R14 ;  /* 0x0000000e00077245 */ /* 0x000fe20000201000 */
[----:B------:R-:W-:Y:S02]  /*33380*/  HFMA2 R69, -RZ, RZ, 0.1171875, 0 ;  /* 0x2f800000ff457431 */ /* 0x000fe400000001ff */
[----:B-----5:R-:W-:Y:S01]  /*33390*/  HADD2.F32 R9, -RZ, R40.H0_H0 ;  /* 0x20000028ff097230 */ /* 0x020fe20000004100 */
[----:B------:R-:W-:Y:S01]  /*333a0*/  LOP3.LUT R3, R3, 0xffffffef, RZ, 0xc0, !PT ;  /* 0xffffffef03037812 */ /* 0x000fe200078ec0ff */
[----:B------:R-:W-:Y:S01]  /*333b0*/  BSSY.RECONVERGENT B1, `(.L_x_27632) ;  /* 0x000005f000017945 */ /* 0x000fe20003800200 */
[----:B------:R-:W-:Y:S02]  /*333c0*/  IMAD.MOV.U32 R15, RZ, RZ, 0x2 ;  /* 0x00000002ff0f7424 */ /* 0x000fe400078e00ff */
[----:B------:R-:W-:Y:S01]  /*333d0*/  FFMA.FTZ R7, R7, R69, 1.1641532182693481445e-10 ;  /* 0x2f00000007077423 */ /* 0x000fe20000010045 */
[----:B------:R-:W1:Y:S04]  /*333e0*/  LDC R88, c[0x0][0x408] ;  /* 0x00010200ff587b82 */ /* 0x000e680000000800 */
[----:B0-----:R-:W-:Y:S01]  /*333f0*/  FSETP.GTU.FTZ.AND P2, PT, R7, R72, PT ;  /* 0x000000480700720b */ /* 0x001fe20003f5c000 */
[----:B-1----:R-:W-:-:S05]  /*33400*/  FMUL.FTZ R7, R9, R88 ;  /* 0x0000005809077220 */ /* 0x002fca0000410000 */
        /* <DEDUP_REMOVED lines=14> */
.L_x_27634:
        /* <DEDUP_REMOVED lines=13> */
.L_x_27636:
[----:B------:R-:W-:Y:S05]  /*335c0*/  BSYNC.RECONVERGENT B2 ;  /* 0x0000000000027941 */ /* 0x000fea0003800200 */
.L_x_27635:
        /* <DEDUP_REMOVED lines=61> */
.L_x_27633:
[----:B------:R-:W-:Y:S05]  /*339a0*/  BSYNC.RECONVERGENT B1 ;  /* 0x0000000000017941 */ /* 0x000fea0003800200 */
.L_x_27632:
        /* <DEDUP_REMOVED lines=12> */
[----:B------:R-:W-:Y:S01]  /*33a70*/  @P1 FADD.FTZ R120, R13, R9 ;  /* 0x000000090d781221 */ /* 0x000fe20000010000 */
        /* <DEDUP_REMOVED lines=13> */
.L_x_27639:
        /* <DEDUP_REMOVED lines=13> */
.L_x_27641:
[----:B------:R-:W-:Y:S05]  /*33c20*/  BSYNC.RECONVERGENT B2 ;  /* 0x0000000000027941 */ /* 0x000fea0003800200 */
.L_x_27640:
        /* <DEDUP_REMOVED lines=61> */
.L_x_27638:
[----:B------:R-:W-:Y:S05]  /*34000*/  BSYNC.RECONVERGENT B1 ;  /* 0x0000000000017941 */ /* 0x000fea0003800200 */
.L_x_27637:
        /* <DEDUP_REMOVED lines=22> */
.L_x_27644:
        /* <DEDUP_REMOVED lines=13> */
.L_x_27646:
[----:B------:R-:W-:Y:S05]  /*34240*/  BSYNC.RECONVERGENT B2 ;  /* 0x0000000000027941 */ /* 0x000fea0003800200 */
.L_x_27645:
        /* <DEDUP_REMOVED lines=61> */
.L_x_27643:
[----:B------:R-:W-:Y:S05]  /*34620*/  BSYNC.RECONVERGENT B1 ;  /* 0x0000000000017941 */ /* 0x000fea0003800200 */
.L_x_27642:
        /* <DEDUP_REMOVED lines=26> */
.L_x_27649:
        /* <DEDUP_REMOVED lines=13> */
.L_x_27651:
[----:B------:R-:W-:Y:S05]  /*348a0*/  BSYNC.RECONVERGENT B2 ;  /* 0x0000000000027941 */ /* 0x000fea0003800200 */
.L_x_27650:
        /* <DEDUP_REMOVED lines=61> */
.L_x_27648:
[----:B------:R-:W-:Y:S05]  /*34c80*/  BSYNC.RECONVERGENT B1 ;  /* 0x0000000000017941 */ /* 0x000fea0003800200 */
.L_x_27647:
        /* <DEDUP_REMOVED lines=22> */
.L_x_27654:
        /* <DEDUP_REMOVED lines=13> */
.L_x_27656:
[----:B------:R-:W-:Y:S05]  /*34ec0*/  BSYNC.RECONVERGENT B2 ;  /* 0x0000000000027941 */ /* 0x000fea0003800200 */
.L_x_27655:
        /* <DEDUP_REMOVED lines=61> */
.L_x_27653:
[----:B------:R-:W-:Y:S05]  /*352a0*/  BSYNC.RECONVERGENT B1 ;  /* 0x0000000000017941 */ /* 0x000fea0003800200 */
.L_x_27652:
        /* <DEDUP_REMOVED lines=26> */
.L_x_27659:
        /* <DEDUP_REMOVED lines=13> */
.L_x_27661:
[----:B------:R-:W-:Y:S05]  /*35520*/  BSYNC.RECONVERGENT B2 ;  /* 0x0000000000027941 */ /* 0x000fea0003800200 */
.L_x_27660:
        /* <DEDUP_REMOVED lines=61> */
.L_x_27658:
[----:B------:R-:W-:Y:S05]  /*35900*/  BSYNC.RECONVERGENT B1 ;  /* 0x0000000000017941 */ /* 0x000fea0003800200 */
.L_x_27657:
        /* <DEDUP_REMOVED lines=22> */
.L_x_27664:
        /* <DEDUP_REMOVED lines=13> */
.L_x_27666:
[----:B------:R-:W-:Y:S05]  /*35b40*/  BSYNC.RECONVERGENT B2 ;  /* 0x0000000000027941 */ /* 0x000fea0003800200 */
.L_x_27665:
        /* <DEDUP_REMOVED lines=61> */
.L_x_27663:
[----:B------:R-:W-:Y:S05]  /*35f20*/  BSYNC.RECONVERGENT B1 ;  /* 0x0000000000017941 */ /* 0x000fea0003800200 */
.L_x_27662:
        /* <DEDUP_REMOVED lines=26> */
.L_x_27669:
        /* <DEDUP_REMOVED lines=13> */
.L_x_27671:
[----:B------:R-:W-:Y:S05]  /*361a0*/  BSYNC.RECONVERGENT B2 ;  /* 0x0000000000027941 */ /* 0x000fea0003800200 */
.L_x_27670:
        /* <DEDUP_REMOVED lines=61> */
.L_x_27668:
[----:B------:R-:W-:Y:S05]  /*36580*/  BSYNC.RECONVERGENT B1 ;  /* 0x0000000000017941 */ /* 0x000fea0003800200 */
.L_x_27667:
        /* <DEDUP_REMOVED lines=20> */
.L_x_27674:
        /* <DEDUP_REMOVED lines=13> */
.L_x_27676:
[----:B------:R-:W-:Y:S05]  /*367a0*/  BSYNC.RECONVERGENT B2 ;  /* 0x0000000000027941 */ /* 0x000fea0003800200 */
.L_x_27675:
        /* <DEDUP_REMOVED lines=61> */
.L_x_27673:
[----:B------:R-:W-:Y:S05]  /*36b80*/  BSYNC.RECONVERGENT B1 ;  /* 0x0000000000017941 */ /* 0x000fea0003800200 */
.L_x_27672:
        /* <DEDUP_REMOVED lines=26> */
.L_x_27679:
        /* <DEDUP_REMOVED lines=13> */
.L_x_27681:
[----:B------:R-:W-:Y:S05]  /*36e00*/  BSYNC.RECONVERGENT B2 ;  /* 0x0000000000027941 */ /* 0x000fea0003800200 */
.L_x_27680:
        /* <DEDUP_REMOVED lines=61> */
.L_x_27678:
[----:B------:R-:W-:Y:S05]  /*371e0*/  BSYNC.RECONVERGENT B1 ;  /* 0x0000000000017941 */ /* 0x000fea0003800200 */
.L_x_27677:
        /* <DEDUP_REMOVED lines=20> */
.L_x_27684:
        /* <DEDUP_REMOVED lines=13> */
.L_x_27686:
[----:B------:R-:W-:Y:S05]  /*37400*/  BSYNC.RECONVERGENT B2 ;  /* 0x0000000000027941 */ /* 0x000fea0003800200 */
.L_x_27685:
        /* <DEDUP_REMOVED lines=61> */
.L_x_27683:
[----:B------:R-:W-:Y:S05]  /*377e0*/  BSYNC.RECONVERGENT B1 ;  /* 0x0000000000017941 */ /* 0x000fea0003800200 */
.L_x_27682:
        /* <DEDUP_REMOVED lines=27> */
.L_x_27689:
        /* <DEDUP_REMOVED lines=13> */
.L_x_27691:
[----:B------:R-:W-:Y:S05]  /*37a70*/  BSYNC.RECONVERGENT B2 ;  /* 0x0000000000027941 */ /* 0x000fea0003800200 */
.L_x_27690:
        /* <DEDUP_REMOVED lines=61> */
.L_x_27688:
[----:B------:R-:W-:Y:S05]  /*37e50*/  BSYNC.RECONVERGENT B1 ;  /* 0x0000000000017941 */ /* 0x000fea0003800200 */
.L_x_27687:
        /* <DEDUP_REMOVED lines=20> */
.L_x_27694:
        /* <DEDUP_REMOVED lines=13> */
.L_x_27696:
[----:B------:R-:W-:Y:S05]  /*38070*/  BSYNC.RECONVERGENT B2 ;  /* 0x0000000000027941 */ /* 0x000fea0003800200 */
.L_x_27695:
        /* <DEDUP_REMOVED lines=61> */
.L_x_27693:
[----:B------:R-:W-:Y:S05]  /*38450*/  BSYNC.RECONVERGENT B1 ;  /* 0x0000000000017941 */ /* 0x000fea0003800200 */
.L_x_27692:
        /* <DEDUP_REMOVED lines=27> */
.L_x_27699:
        /* <DEDUP_REMOVED lines=13> */
.L_x_27701:
[----:B------:R-:W-:Y:S05]  /*386e0*/  BSYNC.RECONVERGENT B2 ;  /* 0x0000000000027941 */ /* 0x000fea0003800200 */
.L_x_27700:
        /* <DEDUP_REMOVED lines=61> */
.L_x_27698:
[----:B------:R-:W-:Y:S05]  /*38ac0*/  BSYNC.RECONVERGENT B1 ;  /* 0x0000000000017941 */ /* 0x000fea0003800200 */
.L_x_27697:
        /* <DEDUP_REMOVED lines=22> */
.L_x_27704:
        /* <DEDUP_REMOVED lines=16> */
.L_x_27706:
[----:B------:R-:W-:Y:S05]  /*38d30*/  BSYNC.RECONVERGENT B2 ;  /* 0x0000000000027941 */ /* 0x000fea0003800200 */
.L_x_27705:
        /* <DEDUP_REMOVED lines=61> */
.L_x_27703:
[----:B------:R-:W-:Y:S05]  /*39110*/  BSYNC.RECONVERGENT B1 ;  /* 0x0000000000017941 */ /* 0x000fea0003800200 */
.L_x_27702:
        /* <DEDUP_REMOVED lines=18> */
.L_x_27626:
        /* <DEDUP_REMOVED lines=16> */
.L_x_27710:
        /* <DEDUP_REMOVED lines=13> */
.L_x_27712:
[----:B------:R-:W-:Y:S05]  /*39410*/  BSYNC.RECONVERGENT B2 ;  /* 0x0000000000027941 */ /* 0x000fea0003800200 */
.L_x_27711:
        /* <DEDUP_REMOVED lines=61> */
.L_x_27709:
[----:B------:R-:W-:Y:S05]  /*397f0*/  BSYNC.RECONVERGENT B1 ;  /* 0x0000000000017941 */ /* 0x000fea0003800200 */
.L_x_27708:
        /* <DEDUP_REMOVED lines=28> */
.L_x_27715:
        /* <DEDUP_REMOVED lines=13> */
.L_x_27717:
[----:B------:R-:W-:Y:S05]  /*39a90*/  BSYNC.RECONVERGENT B2 ;  /* 0x0000000000027941 */ /* 0x000fea0003800200 */
.L_x_27716:
        /* <DEDUP_REMOVED lines=61> */
.L_x_27714:
[----:B------:R-:W-:Y:S05]  /*39e70*/  BSYNC.RECONVERGENT B1 ;  /* 0x0000000000017941 */ /* 0x000fea0003800200 */
.L_x_27713:
        /* <DEDUP_REMOVED lines=25> */
.L_x_27720:
        /* <DEDUP_REMOVED lines=13> */
.L_x_27722:
[----:B------:R-:W-:Y:S05]  /*3a0e0*/  BSYNC.RECONVERGENT B2 ;  /* 0x0000000000027941 */ /* 0x000fea0003800200 */
.L_x_27721:
        /* <DEDUP_REMOVED lines=61> */
.L_x_27719:
[----:B------:R-:W-:Y:S05]  /*3a4c0*/  BSYNC.RECONVERGENT B1 ;  /* 0x0000000000017941 */ /* 0x000fea0003800200 */
.L_x_27718:
        /* <DEDUP_REMOVED lines=25> */
.L_x_27725:
        /* <DEDUP_REMOVED lines=13> */
.L_x_27727:
[----:B------:R-:W-:Y:S05]  /*3a730*/  BSYNC.RECONVERGENT B2 ;  /* 0x0000000000027941 */ /* 0x000fea0003800200 */
.L_x_27726:
        /* <DEDUP_REMOVED lines=61> */
.L_x_27724:
[----:B------:R-:W-:Y:S05]  /*3ab10*/  BSYNC.RECONVERGENT B1 ;  /* 0x0000000000017941 */ /* 0x000fea0003800200 */
.L_x_27723:
        /* <DEDUP_REMOVED lines=25> */
.L_x_27730:
        /* <DEDUP_REMOVED lines=13> */
.L_x_27732:
[----:B------:R-:W-:Y:S05]  /*3ad80*/  BSYNC.RECONVERGENT B2 ;  /* 0x0000000000027941 */ /* 0x000fea0003800200 */
.L_x_27731:
        /* <DEDUP_REMOVED lines=61> */
.L_x_27729:
[----:B------:R-:W-:Y:S05]  /*3b160*/  BSYNC.RECONVERGENT B1 ;  /* 0x0000000000017941 */ /* 0x000fea0003800200 */
.L_x_27728:
        /* <DEDUP_REMOVED lines=23> */
.L_x_27735:
        /* <DEDUP_REMOVED lines=13> */
.L_x_27737:
[----:B------:R-:W-:Y:S05]  /*3b3b0*/  BSYNC.RECONVERGENT B2 ;  /* 0x0000000000027941 */ /* 0x000fea0003800200 */
.L_x_27736:
        /* <DEDUP_REMOVED lines=61> */
.L_x_27734:
[----:B------:R-:W-:Y:S05]  /*3b790*/  BSYNC.RECONVERGENT B1 ;  /* 0x0000000000017941 */ /* 0x000fea0003800200 */
.L_x_27733:
        /* <DEDUP_REMOVED lines=23> */
.L_x_27740:
        /* <DEDUP_REMOVED lines=13> */
.L_x_27742:
[----:B------:R-:W-:Y:S05]  /*3b9e0*/  BSYNC.RECONVERGENT B2 ;  /* 0x0000000000027941 */ /* 0x000fea0003800200 */
.L_x_27741:
        /* <DEDUP_REMOVED lines=61> */
.L_x_27739:
[----:B------:R-:W-:Y:S05]  /*3bdc0*/  BSYNC.RECONVERGENT B1 ;  /* 0x0000000000017941 */ /* 0x000fea0003800200 */
.L_x_27738:
        /* <DEDUP_REMOVED lines=24> */
.L_x_27745:
        /* <DEDUP_REMOVED lines=13> */
.L_x_27747:
[----:B------:R-:W-:Y:S05]  /*3c020*/  BSYNC.RECONVERGENT B2 ;  /* 0x0000000000027941 */ /* 0x000fea0003800200 */
.L_x_27746:
        /* <DEDUP_REMOVED lines=61> */
.L_x_27744:
[----:B------:R-:W-:Y:S05]  /*3c400*/  BSYNC.RECONVERGENT B1 ;  /* 0x0000000000017941 */ /* 0x000fea0003800200 */
.L_x_27743:
        /* <DEDUP_REMOVED lines=15> */
.L_x_27707:
        /* <DEDUP_REMOVED lines=43> */
.L_x_27748:
[----:B------:R-:W-:Y:S01]  /*3c7b0*/  IMAD.MOV.U32 R9, RZ, RZ, R57 ;  /* 0x000000ffff097224 */ /* 0x000fe200078e0039 */
[----:B------:R-:W-:-:S07]  /*3c7c0*/  IADD3 R56, PT, PT, R56, 0x20, RZ ;  /* 0x0000002038387810 */ /* 0x000fce0007ffe0ff */
.L_x_27625:
[----:B------:R-:W-:Y:S05]  /*3c7d0*/  BSYNC.RECONVERGENT B0 ;  /* 0x0000000000007941 */ /* 0x000fea0003800200 */
.L_x_27624:
        /* <DEDUP_REMOVED lines=35> */
.L_x_27754:
        /* <DEDUP_REMOVED lines=13> */
.L_x_27756:
[----:B------:R-:W-:Y:S05]  /*3cae0*/  BSYNC.RECONVERGENT B2 ;  /* 0x0000000000027941 */ /* 0x000fea0003800200 */
.L_x_27755:
        /* <DEDUP_REMOVED lines=61> */
.L_x_27753:
[----:B------:R-:W-:Y:S05]  /*3cec0*/  BSYNC.RECONVERGENT B1 ;  /* 0x0000000000017941 */ /* 0x000fea0003800200 */
.L_x_27752:
        /* <DEDUP_REMOVED lines=25> */
.L_x_27759:
        /* <DEDUP_REMOVED lines=13> */
.L_x_27761:
[----:B------:R-:W-:Y:S05]  /*3d130*/  BSYNC.RECONVERGENT B2 ;  /* 0x0000000000027941 */ /* 0x000fea0003800200 */
.L_x_27760:
        /* <DEDUP_REMOVED lines=61> */
.L_x_27758:
[----:B------:R-:W-:Y:S05]  /*3d510*/  BSYNC.RECONVERGENT B1 ;  /* 0x0000000000017941 */ /* 0x000fea0003800200 */
.L_x_27757:
[----:B------:R-:W-:Y:S01]  /*3d520*/  I2FP.F32.U32 R7, R7 ;  /* 0x0000000700077245 */ /* 0x000fe20000201000 */
[----:B------:R-:W-:Y:S01]  /*3d530*/  HADD2.F32 R13, -RZ, R36.H0_H0 ;  /* 0x20000024ff0d7230 */ /* 0x000fe20000004100 */
        /* <DEDUP_REMOVED lines=24> */
.L_x_27764:
        /* <DEDUP_REMOVED lines=13> */
.L_x_27766:
[----:B------:R-:W-:Y:S05]  /*3d790*/  BSYNC.RECONVERGENT B2 ;  /* 0x0000000000027941 */ /* 0x000fea0003800200 */
.L_x_27765:
        /* <DEDUP_REMOVED lines=61> */
.L_x_27763:
[----:B------:R-:W-:Y:S05]  /*3db70*/  BSYNC.RECONVERGENT B1 ;  /* 0x0000000000017941 */ /* 0x000fea0003800200 */
.L_x_27762:
        /* <DEDUP_REMOVED lines=22> */
.L_x_27769:
        /* <DEDUP_REMOVED lines=13> */
.L_x_27771:
[----:B------:R-:W-:Y:S05]  /*3ddb0*/  BSYNC.RECONVERGENT B2 ;  /* 0x0000000000027941 */ /* 0x000fea0003800200 */
.L_x_27770:
        /* <DEDUP_REMOVED lines=61> */
.L_x_27768:
[----:B------:R-:W-:Y:S05]  /*3e190*/  BSYNC.RECONVERGENT B1 ;  /* 0x0000000000017941 */ /* 0x000fea0003800200 */
.L_x_27767:
        /* <DEDUP_REMOVED lines=26> */
.L_x_27774:
        /* <DEDUP_REMOVED lines=13> */
.L_x_27776:
[----:B------:R-:W-:Y:S05]  /*3e410*/  BSYNC.RECONVERGENT B2 ;  /* 0x0000000000027941 */ /* 0x000fea0003800200 */
.L_x_27775:
        /* <DEDUP_REMOVED lines=61> */
.L_x_27773:
[----:B------:R-:W-:Y:S05]  /*3e7f0*/  BSYNC.RECONVERGENT B1 ;  /* 0x0000000000017941 */ /* 0x000fea0003800200 */
.L_x_27772:
        /* <DEDUP_REMOVED lines=22> */
.L_x_27779:
        /* <DEDUP_REMOVED lines=13> */
.L_x_27781:
[----:B------:R-:W-:Y:S05]  /*3ea30*/  BSYNC.RECONVERGENT B2 ;  /* 0x0000000000027941 */ /* 0x000fea0003800200 */
.L_x_27780:
        /* <DEDUP_REMOVED lines=61> */
.L_x_27778:
[----:B------:R-:W-:Y:S05]  /*3ee10*/  BSYNC.RECONVERGENT B1 ;  /* 0x0000000000017941 */ /* 0x000fea0003800200 */
.L_x_27777:
        /* <DEDUP_REMOVED lines=26> */
.L_x_27784:
        /* <DEDUP_REMOVED lines=13> */
.L_x_27786:
[----:B------:R-:W-:Y:S05]  /*3f090*/  BSYNC.RECONVERGENT B2 ;  /* 0x0000000000027941 */ /* 0x000fea0003800200 */
.L_x_27785:
        /* <DEDUP_REMOVED lines=61> */
.L_x_27783:
[----:B------:R-:W-:Y:S05]  /*3f470*/  BSYNC.RECONVERGENT B1 ;  /* 0x0000000000017941 */ /* 0x000fea0003800200 */
.L_x_27782:
        /* <DEDUP_REMOVED lines=22> */
.L_x_27789:
        /* <DEDUP_REMOVED lines=13> */
.L_x_27791:
[----:B------:R-:W-:Y:S05]  /*3f6b0*/  BSYNC.RECONVERGENT B2 ;  /* 0x0000000000027941 */ /* 0x000fea0003800200 */
.L_x_27790:
        /* <DEDUP_REMOVED lines=61> */
.L_x_27788:
[----:B------:R-:W-:Y:S05]  /*3fa90*/  BSYNC.RECONVERGENT B1 ;  /* 0x0000000000017941 */ /* 0x000fea0003800200 */
.L_x_27787:
        /* <DEDUP_REMOVED lines=26> */
.L_x_27794:
        /* <DEDUP_REMOVED lines=13> */
.L_x_27796:
[----:B------:R-:W-:Y:S05]  /*3fd10*/  BSYNC.RECONVERGENT B2 ;  /* 0x0000000000027941 */ /* 0x000fea0003800200 */
.L_x_27795:
        /* <DEDUP_REMOVED lines=61> */
.L_x_27793:
[----:B------:R-:W-:Y:S05]  /*400f0*/  BSYNC.RECONVERGENT B1 ;  /* 0x0000000000017941 */ /* 0x000fea0003800200 */
.L_x_27792:
        /* <DEDUP_REMOVED lines=20> */
.L_x_27799:
        /* <DEDUP_REMOVED lines=13> */
.L_x_27801:
[----:B------:R-:W-:Y:S05]  /*40310*/  BSYNC.RECONVERGENT B2 ;  /* 0x0000000000027941 */ /* 0x000fea0003800200 */
.L_x_27800:
        /* <DEDUP_REMOVED lines=61> */
.L_x_27798:
[----:B------:R-:W-:Y:S05]  /*406f0*/  BSYNC.RECONVERGENT B1 ;  /* 0x0000000000017941 */ /* 0x000fea0003800200 */
.L_x_27797:
        /* <DEDUP_REMOVED lines=26> */
.L_x_27804:
        /* <DEDUP_REMOVED lines=13> */
.L_x_27806:
[----:B------:R-:W-:Y:S05]  /*40970*/  BSYNC.RECONVERGENT B2 ;  /* 0x0000000000027941 */ /* 0x000fea0003800200 */
.L_x_27805:
        /* <DEDUP_REMOVED lines=61> */
.L_x_27803:
[----:B------:R-:W-:Y:S05]  /*40d50*/  BSYNC.RECONVERGENT B1 ;  /* 0x0000000000017941 */ /* 0x000fea0003800200 */
.L_x_27802:
        /* <DEDUP_REMOVED lines=20> */
.L_x_27809:
        /* <DEDUP_REMOVED lines=13> */
.L_x_27811:
[----:B------:R-:W-:Y:S05]  /*40f70*/  BSYNC.RECONVERGENT B2 ;  /* 0x0000000000027941 */ /* 0x000fea0003800200 */
.L_x_27810:
        /* <DEDUP_REMOVED lines=61> */
.L_x_27808:
[----:B------:R-:W-:Y:S05]  /*41350*/  BSYNC.RECONVERGENT B1 ;  /* 0x0000000000017941 */ /* 0x000fea0003800200 */
.L_x_27807:
        /* <DEDUP_REMOVED lines=27> */
.L_x_27814:
        /* <DEDUP_REMOVED lines=13> */
.L_x_27816:
[----:B------:R-:W-:Y:S05]  /*415e0*/  BSYNC.RECONVERGENT B2 ;  /* 0x0000000000027941 */ /* 0x000fea0003800200 */
.L_x_27815:
        /* <DEDUP_REMOVED lines=61> */
.L_x_27813:
[----:B------:R-:W-:Y:S05]  /*419c0*/  BSYNC.RECONVERGENT B1 ;  /* 0x0000000000017941 */ /* 0x000fea0003800200 */
.L_x_27812:
        /* <DEDUP_REMOVED lines=20> */
.L_x_27819:
        /* <DEDUP_REMOVED lines=13> */
.L_x_27821:
[----:B------:R-:W-:Y:S05]  /*41be0*/  BSYNC.RECONVERGENT B2 ;  /* 0x0000000000027941 */ /* 0x000fea0003800200 */
.L_x_27820:
        /* <DEDUP_REMOVED lines=61> */
.L_x_27818:
[----:B------:R-:W-:Y:S05]  /*41fc0*/  BSYNC.RECONVERGENT B1 ;  /* 0x0000000000017941 */ /* 0x000fea0003800200 */
.L_x_27817:
        /* <DEDUP_REMOVED lines=27> */
.L_x_27824:
        /* <DEDUP_REMOVED lines=13> */
.L_x_27826:
[----:B------:R-:W-:Y:S05]  /*42250*/  BSYNC.RECONVERGENT B2 ;  /* 0x0000000000027941 */ /* 0x000fea0003800200 */
.L_x_27825:
        /* <DEDUP_REMOVED lines=61> */
.L_x_27823:
[----:B------:R-:W-:Y:S05]  /*42630*/  BSYNC.RECONVERGENT B1 ;  /* 0x0000000000017941 */ /* 0x000fea0003800200 */
.L_x_27822:
        /* <DEDUP_REMOVED lines=22> */
.L_x_27829:
        /* <DEDUP_REMOVED lines=16> */
.L_x_27831:
[----:B------:R-:W-:Y:S05]  /*428a0*/  BSYNC.RECONVERGENT B2 ;  /* 0x0000000000027941 */ /* 0x000fea0003800200 */
.L_x_27830:
        /* <DEDUP_REMOVED lines=61> */
.L_x_27828:
[----:B------:R-:W-:Y:S05]  /*42c80*/  BSYNC.RECONVERGENT B1 ;  /* 0x0000000000017941 */ /* 0x000fea0003800200 */
.L_x_27827:
        /* <DEDUP_REMOVED lines=18> */
.L_x_27751:
        /* <DEDUP_REMOVED lines=16> */
.L_x_27835:
        /* <DEDUP_REMOVED lines=13> */
.L_x_27837:
[----:B------:R-:W-:Y:S05]  /*42f80*/  BSYNC.RECONVERGENT B2 ;  /* 0x0000000000027941 */ /* 0x000fea0003800200 */
.L_x_27836:
        /* <DEDUP_REMOVED lines=61> */
.L_x_27834:
[----:B------:R-:W-:Y:S05]  /*43360*/  BSYNC.RECONVERGENT B1 ;  /* 0x0000000000017941 */ /* 0x000fea0003800200 */
.L_x_27833:
        /* <DEDUP_REMOVED lines=28> */
.L_x_27840:
        /* <DEDUP_REMOVED lines=13> */
.L_x_27842:
[----:B------:R-:W-:Y:S05]  /*43600*/  BSYNC.RECONVERGENT B2 ;  /* 0x0000000000027941 */ /* 0x000fea0003800200 */
.L_x_27841:
        /* <DEDUP_REMOVED lines=61> */
.L_x_27839:
[----:B------:R-:W-:Y:S05]  /*439e0*/  BSYNC.RECONVERGENT B1 ;  /* 0x0000000000017941 */ /* 0x000fea0003800200 */
.L_x_27838:
        /* <DEDUP_REMOVED lines=25> */
.L_x_27845:
        /* <DEDUP_REMOVED lines=13> */
.L_x_27847:
[----:B------:R-:W-:Y:S05]  /*43c50*/  BSYNC.RECONVERGENT B2 ;  /* 0x0000000000027941 */ /* 0x000fea0003800200 */
.L_x_27846:
        /* <DEDUP_REMOVED lines=61> */
.L_x_27844:
[----:B------:R-:W-:Y:S05]  /*44030*/  BSYNC.RECONVERGENT B1 ;  /* 0x0000000000017941 */ /* 0x000fea0003800200 */
.L_x_27843:
        /* <DEDUP_REMOVED lines=25> */
.L_x_27850:
        /* <DEDUP_REMOVED lines=13> */
.L_x_27852:
[----:B------:R-:W-:Y:S05]  /*442a0*/  BSYNC.RECONVERGENT B2 ;  /* 0x0000000000027941 */ /* 0x000fea0003800200 */
.L_x_27851:
        /* <DEDUP_REMOVED lines=61> */
.L_x_27849:
[----:B------:R-:W-:Y:S05]  /*44680*/  BSYNC.RECONVERGENT B1 ;  /* 0x0000000000017941 */ /* 0x000fea0003800200 */
.L_x_27848:
        /* <DEDUP_REMOVED lines=25> */
.L_x_27855:
        /* <DEDUP_REMOVED lines=13> */
.L_x_27857:
[----:B------:R-:W-:Y:S05]  /*448f0*/  BSYNC.RECONVERGENT B2 ;  /* 0x0000000000027941 */ /* 0x000fea0003800200 */
.L_x_27856:
        /* <DEDUP_REMOVED lines=61> */
.L_x_27854:
[----:B------:R-:W-:Y:S05]  /*44cd0*/  BSYNC.RECONVERGENT B1 ;  /* 0x0000000000017941 */ /* 0x000fea0003800200 */
.L_x_27853:
        /* <DEDUP_REMOVED lines=23> */
.L_x_27860:
        /* <DEDUP_REMOVED lines=13> */
.L_x_27862:
[----:B------:R-:W-:Y:S05]  /*44f20*/  BSYNC.RECONVERGENT B2 ;  /* 0x0000000000027941 */ /* 0x000fea0003800200 */
.L_x_27861:
        /* <DEDUP_REMOVED lines=61> */
.L_x_27859:
[----:B------:R-:W-:Y:S05]  /*45300*/  BSYNC.RECONVERGENT B1 ;  /* 0x0000000000017941 */ /* 0x000fea0003800200 */
.L_x_27858:
        /* <DEDUP_REMOVED lines=23> */
.L_x_27865:
        /* <DEDUP_REMOVED lines=13> */
.L_x_27867:
[----:B------:R-:W-:Y:S05]  /*45550*/  BSYNC.RECONVERGENT B2 ;  /* 0x0000000000027941 */ /* 0x000fea0003800200 */
.L_x_27866:
        /* <DEDUP_REMOVED lines=61> */
.L_x_27864:
[----:B------:R-:W-:Y:S05]  /*45930*/  BSYNC.RECONVERGENT B1 ;  /* 0x0000000000017941 */ /* 0x000fea0003800200 */
.L_x_27863:
        /* <DEDUP_REMOVED lines=24> */
.L_x_27870:
        /* <DEDUP_REMOVED lines=13> */
.L_x_27872:
[----:B------:R-:W-:Y:S05]  /*45b90*/  BSYNC.RECONVERGENT B2 ;  /* 0x0000000000027941 */ /* 0x000fea0003800200 */
.L_x_27871:
        /* <DEDUP_REMOVED lines=61> */
.L_x_27869:
[----:B------:R-:W-:Y:S05]  /*45f70*/  BSYNC.RECONVERGENT B1 ;  /* 0x0000000000017941 */ /* 0x000fea0003800200 */
.L_x_27868:
        /* <DEDUP_REMOVED lines=15> */
.L_x_27832:
        /* <DEDUP_REMOVED lines=43> */
.L_x_27873:
[----:B------:R-:W-:Y:S01]  /*46320*/  MOV R9, R57 ;  /* 0x0000003900097202 */ /* 0x000fe20000000f00 */
[----:B------:R-:W-:-:S07]  /*46330*/  VIADD R56, R56, 0x20 ;  /* 0x0000002038387836 */ /* 0x000fce0000000000 */
.L_x_27750:
[----:B------:R-:W-:Y:S05]  /*46340*/  BSYNC.RECONVERGENT B0 ;  /* 0x0000000000007941 */ /* 0x000fea0003800200 */
.L_x_27749:
        /* <DEDUP_REMOVED lines=35> */
.L_x_27879:
        /* <DEDUP_REMOVED lines=13> */
.L_x_27881:
[----:B------:R-:W-:Y:S05]  /*46650*/  BSYNC.RECONVERGENT B2 ;  /* 0x0000000000027941 */ /* 0x000fea0003800200 */
.L_x_27880:
        /* <DEDUP_REMOVED lines=61> */
.L_x_27878:
[----:B------:R-:W-:Y:S05]  /*46a30*/  BSYNC.RECONVERGENT B1 ;  /* 0x0000000000017941 */ /* 0x000fea0003800200 */
.L_x_27877:
        /* <DEDUP_REMOVED lines=8> */
[----:B------:R-:W1:Y:S01]  /*46ac0*/  LDC R72, c[0x0][0x404] ;  /* 0x00010100ff487b82 */ /* 0x000e620000000800 */
[----:B0-----:R-:W-:-:S03]  /*46ad0*/  FMUL.FTZ R9, R9, R88 ;  /* 0x0000005809097220 */ /* 0x001fc60000410000 */
[----:B-1----:R-:W-:Y:S02]  /*46ae0*/  FSETP.GTU.FTZ.AND P2, PT, R7, R72, PT ;  /* 0x000000480700720b */ /* 0x002fe40003f5c000 */
        /* <DEDUP_REMOVED lines=14> */
.L_x_27884:
        /* <DEDUP_REMOVED lines=13> */
.L_x_27886:
[----:B------:R-:W-:Y:S05]  /*46ca0*/  BSYNC.RECONVERGENT B2 ;  /* 0x0000000000027941 */ /* 0x000fea0003800200 */
.L_x_27885:
        /* <DEDUP_REMOVED lines=61> */
.L_x_27883:
[----:B------:R-:W-:Y:S05]  /*47080*/  BSYNC.RECONVERGENT B1 ;  /* 0x0000000000017941 */ /* 0x000fea0003800200 */
.L_x_27882:
        /* <DEDUP_REMOVED lines=26> */
.L_x_27889:
        /* <DEDUP_REMOVED lines=13> */
.L_x_27891:
[----:B------:R-:W-:Y:S05]  /*47300*/  BSYNC.RECONVERGENT B2 ;  /* 0x0000000000027941 */ /* 0x000fea0003800200 */
.L_x_27890:
        /* <DEDUP_REMOVED lines=61> */
.L_x_27888:
[----:B------:R-:W-:Y:S05]  /*476e0*/  BSYNC.RECONVERGENT B1 ;  /* 0x0000000000017941 */ /* 0x000fea0003800200 */
.L_x_27887:
        /* <DEDUP_REMOVED lines=22> */
.L_x_27894:
        /* <DEDUP_REMOVED lines=13> */
.L_x_27896:
[----:B------:R-:W-:Y:S05]  /*47920*/  BSYNC.RECONVERGENT B2 ;  /* 0x0000000000027941 */ /* 0x000fea0003800200 */
.L_x_27895:
        /* <DEDUP_REMOVED lines=61> */
.L_x_27893:
[----:B------:R-:W-:Y:S05]  /*47d00*/  BSYNC.RECONVERGENT B1 ;  /* 0x0000000000017941 */ /* 0x000fea0003800200 */
.L_x_27892:
        /* <DEDUP_REMOVED lines=26> */
.L_x_27899:
        /* <DEDUP_REMOVED lines=13> */
.L_x_27901:
[----:B------:R-:W-:Y:S05]  /*47f80*/  BSYNC.RECONVERGENT B2 ;  /* 0x0000000000027941 */ /* 0x000fea0003800200 */
.L_x_27900:
        /* <DEDUP_REMOVED lines=61> */
.L_x_27898:
[----:B------:R-:W-:Y:S05]  /*48360*/  BSYNC.RECONVERGENT B1 ;  /* 0x0000000000017941 */ /* 0x000fea0003800200 */
.L_x_27897:
        /* <DEDUP_REMOVED lines=22> */
.L_x_27904:
        /* <DEDUP_REMOVED lines=13> */
.L_x_27906:
[----:B------:R-:W-:Y:S05]  /*485a0*/  BSYNC.RECONVERGENT B2 ;  /* 0x0000000000027941 */ /* 0x000fea0003800200 */
.L_x_27905:
        /* <DEDUP_REMOVED lines=61> */
.L_x_27903:
[----:B------:R-:W-:Y:S05]  /*48980*/  BSYNC.RECONVERGENT B1 ;  /* 0x0000000000017941 */ /* 0x000fea0003800200 */
.L_x_27902:
        /* <DEDUP_REMOVED lines=26> */
.L_x_27909:
        /* <DEDUP_REMOVED lines=13> */
.L_x_27911:
[----:B------:R-:W-:Y:S05]  /*48c00*/  BSYNC.RECONVERGENT B2 ;  /* 0x0000000000027941 */ /* 0x000fea0003800200 */
.L_x_27910:
        /* <DEDUP_REMOVED lines=61> */
.L_x_27908:
[----:B------:R-:W-:Y:S05]  /*48fe0*/  BSYNC.RECONVERGENT B1 ;  /* 0x0000000000017941 */ /* 0x000fea0003800200 */
.L_x_27907:
        /* <DEDUP_REMOVED lines=22> */
.L_x_27914:
        /* <DEDUP_REMOVED lines=13> */
.L_x_27916:
[----:B------:R-:W-:Y:S05]  /*49220*/  BSYNC.RECONVERGENT B2 ;  /* 0x0000000000027941 */ /* 0x000fea0003800200 */
.L_x_27915:
        /* <DEDUP_REMOVED lines=61> */
.L_x_27913:
[----:B------:R-:W-:Y:S05]  /*49600*/  BSYNC.RECONVERGENT B1 ;  /* 0x0000000000017941 */ /* 0x000fea0003800200 */
.L_x_27912:
        /* <DEDUP_REMOVED lines=26> */
.L_x_27919:
        /* <DEDUP_REMOVED lines=13> */
.L_x_27921:
[----:B------:R-:W-:Y:S05]  /*49880*/  BSYNC.RECONVERGENT B2 ;  /* 0x0000000000027941 */ /* 0x000fea0003800200 */
.L_x_27920:
        /* <DEDUP_REMOVED lines=61> */
.L_x_27918:
[----:B------:R-:W-:Y:S05]  /*49c60*/  BSYNC.RECONVERGENT B1 ;  /* 0x0000000000017941 */ /* 0x000fea0003800200 */
.L_x_27917:
        /* <DEDUP_REMOVED lines=20> */
.L_x_27924:
        /* <DEDUP_REMOVED lines=13> */
.L_x_27926:
[----:B------:R-:W-:Y:S05]  /*49e80*/  BSYNC.RECONVERGENT B2 ;  /* 0x0000000000027941 */ /* 0x000fea0003800200 */
.L_x_27925:
        /* <DEDUP_REMOVED lines=61> */
.L_x_27923:
[----:B------:R-:W-:Y:S05]  /*4a260*/  BSYNC.RECONVERGENT B1 ;  /* 0x0000000000017941 */ /* 0x000fea0003800200 */
.L_x_27922:
        /* <DEDUP_REMOVED lines=26> */
.L_x_27929:
        /* <DEDUP_REMOVED lines=13> */
.L_x_27931:
[----:B------:R-:W-:Y:S05]  /*4a4e0*/  BSYNC.RECONVERGENT B2 ;  /* 0x0000000000027941 */ /* 0x000fea0003800200 */
.L_x_27930:
        /* <DEDUP_REMOVED lines=61> */
.L_x_27928:
[----:B------:R-:W-:Y:S05]  /*4a8c0*/  BSYNC.RECONVERGENT B1 ;  /* 0x0000000000017941 */ /* 0x000fea0003800200 */
.L_x_27927:
        /* <DEDUP_REMOVED lines=20> */
.L_x_27934:
        /* <DEDUP_REMOVED lines=13> */
.L_x_27936:
[----:B------:R-:W-:Y:S05]  /*4aae0*/  BSYNC.RECONVERGENT B2 ;  /* 0x0000000000027941 */ /* 0x000fea0003800200 */
.L_x_27935:
        /* <DEDUP_REMOVED lines=61> */
.L_x_27933:
[----:B------:R-:W-:Y:S05]  /*4aec0*/  BSYNC.RECONVERGENT B1 ;  /* 0x0000000000017941 */ /* 0x000fea0003800200 */
.L_x_27932:
        /* <DEDUP_REMOVED lines=27> */
.L_x_27939:
        /* <DEDUP_REMOVED lines=13> */
.L_x_27941:
[----:B------:R-:W-:Y:S05]  /*4b150*/  BSYNC.RECONVERGENT B2 ;  /* 0x0000000000027941 */ /* 0x000fea0003800200 */
.L_x_27940:
        /* <DEDUP_REMOVED lines=61> */
.L_x_27938:
[----:B------:R-:W-:Y:S05]  /*4b530*/  BSYNC.RECONVERGENT B1 ;  /* 0x0000000000017941 */ /* 0x000fea0003800200 */
.L_x_27937:
        /* <DEDUP_REMOVED lines=20> */
.L_x_27944:
        /* <DEDUP_REMOVED lines=13> */
.L_x_27946:
[----:B------:R-:W-:Y:S05]  /*4b750*/  BSYNC.RECONVERGENT B2 ;  /* 0x0000000000027941 */ /* 0x000fea0003800200 */
.L_x_27945:
        /* <DEDUP_REMOVED lines=61> */
.L_x_27943:
[----:B------:R-:W-:Y:S05]  /*4bb30*/  BSYNC.RECONVERGENT B1 ;  /* 0x0000000000017941 */ /* 0x000fea0003800200 */
.L_x_27942:
        /* <DEDUP_REMOVED lines=27> */
.L_x_27949:
        /* <DEDUP_REMOVED lines=13> */
.L_x_27951:
[----:B------:R-:W-:Y:S05]  /*4bdc0*/  BSYNC.RECONVERGENT B2 ;  /* 0x0000000000027941 */ /* 0x000fea0003800200 */
.L_x_27950:
        /* <DEDUP_REMOVED lines=61> */
.L_x_27948:
[----:B------:R-:W-:Y:S05]  /*4c1a0*/  BSYNC.RECONVERGENT B1 ;  /* 0x0000000000017941 */ /* 0x000fea0003800200 */
.L_x_27947:
        /* <DEDUP_REMOVED lines=22> */
.L_x_27954:
        /* <DEDUP_REMOVED lines=16> */
.L_x_27956:
[----:B------:R-:W-:Y:S05]  /*4c410*/  BSYNC.RECONVERGENT B2 ;  /* 0x0000000000027941 */ /* 0x000fea0003800200 */
.L_x_27955:
        /* <DEDUP_REMOVED lines=61> */
.L_x_27953:
[----:B------:R-:W-:Y:S05]  /*4c7f0*/  BSYNC.RECONVERGENT B1 ;  /* 0x0000000000017941 */ /* 0x000fea0003800200 */
.L_x_27952:
        /* <DEDUP_REMOVED lines=18> */
.L_x_27876:
        /* <DEDUP_REMOVED lines=16> */
.L_x_27960:
        /* <DEDUP_REMOVED lines=13> */
.L_x_27962:
[----:B------:R-:W-:Y:S05]  /*4caf0*/  BSYNC.RECONVERGENT B2 ;  /* 0x0000000000027941 */ /* 0x000fea0003800200 */
.L_x_27961:
        /* <DEDUP_REMOVED lines=61> */
.L_x_27959:
[----:B------:R-:W-:Y:S05]  /*4ced0*/  BSYNC.RECONVERGENT B1 ;  /* 0x0000000000017941 */ /* 0x000fea0003800200 */
.L_x_27958:
        /* <DEDUP_REMOVED lines=10> */
[----:B-1----:R-:W-:Y:S01]  /*4cf80*/  FSETP.GTU.FTZ.AND P2, PT, R7, R88, PT ;  /* 0x000000580700720b */ /* 0x002fe20003f5c000 */
[----:B------:R-:W-:-:S03]  /*4cf90*/  @P1 HADD2.F32 R7, -RZ, R32.H0_H0 ;  /* 0x20000020ff071230 */ /* 0x000fc60000004100 */
        /* <DEDUP_REMOVED lines=16> */
.L_x_27965:
        /* <DEDUP_REMOVED lines=13> */
.L_x_27967:
[----:B------:R-:W-:Y:S05]  /*4d170*/  BSYNC.RECONVERGENT B2 ;  /* 0x0000000000027941 */ /* 0x000fea0003800200 */
.L_x_27966:
        /* <DEDUP_REMOVED lines=61> */
.L_x_27964:
[----:B------:R-:W-:Y:S05]  /*4d550*/  BSYNC.RECONVERGENT B1 ;  /* 0x0000000000017941 */ /* 0x000fea0003800200 */
.L_x_27963:
        /* <DEDUP_REMOVED lines=25> */
.L_x_27970:
        /* <DEDUP_REMOVED lines=13> */
.L_x_27972:
[----:B------:R-:W-:Y:S05]  /*4d7c0*/  BSYNC.RECONVERGENT B2 ;  /* 0x0000000000027941 */ /* 0x000fea0003800200 */
.L_x_27971:
        /* <DEDUP_REMOVED lines=61> */
.L_x_27969:
[----:B------:R-:W-:Y:S05]  /*4dba0*/  BSYNC.RECONVERGENT B1 ;  /* 0x0000000000017941 */ /* 0x000fea0003800200 */
.L_x_27968:
        /* <DEDUP_REMOVED lines=25> */
.L_x_27975:
        /* <DEDUP_REMOVED lines=13> */
.L_x_27977:
[----:B------:R-:W-:Y:S05]  /*4de10*/  BSYNC.RECONVERGENT B2 ;  /* 0x0000000000027941 */ /* 0x000fea0003800200 */
.L_x_27976:
        /* <DEDUP_REMOVED lines=61> */
.L_x_27974:
[----:B------:R-:W-:Y:S05]  /*4e1f0*/  BSYNC.RECONVERGENT B1 ;  /* 0x0000000000017941 */ /* 0x000fea0003800200 */
.L_x_27973:
        /* <DEDUP_REMOVED lines=25> */
.L_x_27980:
        /* <DEDUP_REMOVED lines=13> */
.L_x_27982:
[----:B------:R-:W-:Y:S05]  /*4e460*/  BSYNC.RECONVERGENT B2 ;  /* 0x0000000000027941 */ /* 0x000fea0003800200 */
.L_x_27981:
        /* <DEDUP_REMOVED lines=61> */
.L_x_27979:
[----:B------:R-:W-:Y:S05]  /*4e840*/  BSYNC.RECONVERGENT B1 ;  /* 0x0000000000017941 */ /* 0x000fea0003800200 */
.L_x_27978:
        /* <DEDUP_REMOVED lines=23> */
.L_x_27985:
        /* <DEDUP_REMOVED lines=13> */
.L_x_27987:
[----:B------:R-:W-:Y:S05]  /*4ea90*/  BSYNC.RECONVERGENT B2 ;  /* 0x0000000000027941 */ /* 0x000fea0003800200 */
.L_x_27986:
        /* <DEDUP_REMOVED lines=61> */
.L_x_27984:
[----:B------:R-:W-:Y:S05]  /*4ee70*/  BSYNC.RECONVERGENT B1 ;  /* 0x0000000000017941 */ /* 0x000fea0003800200 */
.L_x_27983:
        /* <DEDUP_REMOVED lines=23> */
.L_x_27990:
        /* <DEDUP_REMOVED lines=13> */
.L_x_27992:
[----:B------:R-:W-:Y:S05]  /*4f0c0*/  BSYNC.RECONVERGENT B2 ;  /* 0x0000000000027941 */ /* 0x000fea0003800200 */
.L_x_27991:
        /* <DEDUP_REMOVED lines=61> */
.L_x_27989:
[----:B------:R-:W-:Y:S05]  /*4f4a0*/  BSYNC.RECONVERGENT B1 ;  /* 0x0000000000017941 */ /* 0x000fea0003800200 */
.L_x_27988:
        /* <DEDUP_REMOVED lines=24> */
.L_x_27995:
        /* <DEDUP_REMOVED lines=13> */
.L_x_27997:
[----:B------:R-:W-:Y:S05]  /*4f700*/  BSYNC.RECONVERGENT B2 ;  /* 0x0000000000027941 */ /* 0x000fea0003800200 */
.L_x_27996:
        /* <DEDUP_REMOVED lines=61> */
.L_x_27994:
[----:B------:R-:W-:Y:S05]  /*4fae0*/  BSYNC.RECONVERGENT B1 ;  /* 0x0000000000017941 */ /* 0x000fea0003800200 */
.L_x_27993:
        /* <DEDUP_REMOVED lines=15> */
.L_x_27957:
        /* <DEDUP_REMOVED lines=43> */
.L_x_27998:
[----:B------:R-:W-:Y:S01]  /*4fe90*/  IMAD.MOV.U32 R9, RZ, RZ, R57 ;  /* 0x000000ffff097224 */ /* 0x000fe200078e0039 */
[----:B------:R-:W-:-:S07]  /*4fea0*/  IADD3 R56, PT, PT, R56, 0x20, RZ ;  /* 0x0000002038387810 */ /* 0x000fce0007ffe0ff */
.L_x_27875:
[----:B------:R-:W-:Y:S05]  /*4feb0*/  BSYNC.RECONVERGENT B0 ;  /* 0x0000000000007941 */ /* 0x000fea0003800200 */
.L_x_27874:
        /* <DEDUP_REMOVED lines=35> */
.L_x_28004:
        /* <DEDUP_REMOVED lines=13> */
.L_x_28006:
[----:B------:R-:W-:Y:S05]  /*501c0*/  BSYNC.RECONVERGENT B2 ;  /* 0x0000000000027941 */ /* 0x000fea0003800200 */
.L_x_28005:
        /* <DEDUP_REMOVED lines=61> */
.L_x_28003:
[----:B------:R-:W-:Y:S05]  /*505a0*/  BSYNC.RECONVERGENT B1 ;  /* 0x0000000000017941 */ /* 0x000fea0003800200 */
.L_x_28002:
        /* <DEDUP_REMOVED lines=25> */
.L_x_28009:
        /* <DEDUP_REMOVED lines=13> */
.L_x_28011:
[----:B------:R-:W-:Y:S05]  /*50810*/  BSYNC.RECONVERGENT B2 ;  /* 0x0000000000027941 */ /* 0x000fea0003800200 */
.L_x_28010:
        /* <DEDUP_REMOVED lines=61> */
.L_x_28008:
[----:B------:R-:W-:Y:S05]  /*50bf0*/  BSYNC.RECONVERGENT B1 ;  /* 0x0000000000017941 */ /* 0x000fea0003800200 */
.L_x_28007:
        /* <DEDUP_REMOVED lines=26> */
.L_x_28014:
        /* <DEDUP_REMOVED lines=13> */
.L_x_28016:
[----:B------:R-:W-:Y:S05]  /*50e70*/  BSYNC.RECONVERGENT B2 ;  /* 0x0000000000027941 */ /* 0x000fea0003800200 */
.L_x_28015:
        /* <DEDUP_REMOVED lines=61> */
.L_x_28013:
[----:B------:R-:W-:Y:S05]  /*51250*/  BSYNC.RECONVERGENT B1 ;  /* 0x0000000000017941 */ /* 0x000fea0003800200 */
.L_x_28012:
        /* <DEDUP_REMOVED lines=22> */
.L_x_28019:
        /* <DEDUP_REMOVED lines=13> */
.L_x_28021:
[----:B------:R-:W-:Y:S05]  /*51490*/  BSYNC.RECONVERGENT B2 ;  /* 0x0000000000027941 */ /* 0x000fea0003800200 */
.L_x_28020:
        /* <DEDUP_REMOVED lines=61> */
.L_x_28018:
[----:B------:R-:W-:Y:S05]  /*51870*/  BSYNC.RECONVERGENT B1 ;  /* 0x0000000000017941 */ /* 0x000fea0003800200 */
.L_x_28017:
        /* <DEDUP_REMOVED lines=26> */
.L_x_28024:
        /* <DEDUP_REMOVED lines=13> */
.L_x_28026:
[----:B------:R-:W-:Y:S05]  /*51af0*/  BSYNC.RECONVERGENT B2 ;  /* 0x0000000000027941 */ /* 0x000fea0003800200 */
.L_x_28025:
        /* <DEDUP_REMOVED lines=61> */
.L_x_28023:
[----:B------:R-:W-:Y:S05]  /*51ed0*/  BSYNC.RECONVERGENT B1 ;  /* 0x0000000000017941 */ /* 0x000fea0003800200 */
.L_x_28022:
        /* <DEDUP_REMOVED lines=22> */
.L_x_28029:
        /* <DEDUP_REMOVED lines=13> */
.L_x_28031:
[----:B------:R-:W-:Y:S05]  /*52110*/  BSYNC.RECONVERGENT B2 ;  /* 0x0000000000027941 */ /* 0x000fea0003800200 */
.L_x_28030:
        /* <DEDUP_REMOVED lines=61> */
.L_x_28028:
[----:B------:R-:W-:Y:S05]  /*524f0*/  BSYNC.RECONVERGENT B1 ;  /* 0x0000000000017941 */ /* 0x000fea0003800200 */
.L_x_28027:
        /* <DEDUP_REMOVED lines=26> */
.L_x_28034:
        /* <DEDUP_REMOVED lines=13> */
.L_x_28036:
[----:B------:R-:W-:Y:S05]  /*52770*/  BSYNC.RECONVERGENT B2 ;  /* 0x0000000000027941 */ /* 0x000fea0003800200 */
.L_x_28035:
        /* <DEDUP_REMOVED lines=61> */
.L_x_28033:
[----:B------:R-:W-:Y:S05]  /*52b50*/  BSYNC.RECONVERGENT B1 ;  /* 0x0000000000017941 */ /* 0x000fea0003800200 */
.L_x_28032:
        /* <DEDUP_REMOVED lines=22> */
.L_x_28039:
        /* <DEDUP_REMOVED lines=13> */
.L_x_28041:
[----:B------:R-:W-:Y:S05]  /*52d90*/  BSYNC.RECONVERGENT B2 ;  /* 0x0000000000027941 */ /* 0x000fea0003800200 */
.L_x_28040:
        /* <DEDUP_REMOVED lines=61> */
.L_x_28038:
[----:B------:R-:W-:Y:S05]  /*53170*/  BSYNC.RECONVERGENT B1 ;  /* 0x0000000000017941 */ /* 0x000fea0003800200 */
.L_x_28037:
        /* <DEDUP_REMOVED lines=26> */
.L_x_28044:
        /* <DEDUP_REMOVED lines=13> */
.L_x_28046:
[----:B------:R-:W-:Y:S05]  /*533f0*/  BSYNC.RECONVERGENT B2 ;  /* 0x0000000000027941 */ /* 0x000fea0003800200 */
.L_x_28045:
        /* <DEDUP_REMOVED lines=61> */
.L_x_28043:
[----:B------:R-:W-:Y:S05]  /*537d0*/  BSYNC.RECONVERGENT B1 ;  /* 0x0000000000017941 */ /* 0x000fea0003800200 */
.L_x_28042:
        /* <DEDUP_REMOVED lines=20> */
.L_x_28049:
        /* <DEDUP_REMOVED lines=13> */
.L_x_28051:
[----:B------:R-:W-:Y:S05]  /*539f0*/  BSYNC.RECONVERGENT B2 ;  /* 0x0000000000027941 */ /* 0x000fea0003800200 */
.L_x_28050:
        /* <DEDUP_REMOVED lines=61> */
.L_x_28048:
[----:B------:R-:W-:Y:S05]  /*53dd0*/  BSYNC.RECONVERGENT B1 ;  /* 0x0000000000017941 */ /* 0x000fea0003800200 */
.L_x_28047:
        /* <DEDUP_REMOVED lines=26> */
.L_x_28054:
        /* <DEDUP_REMOVED lines=13> */
.L_x_28056:
[----:B------:R-:W-:Y:S05]  /*54050*/  BSYNC.RECONVERGENT B2 ;  /* 0x0000000000027941 */ /* 0x000fea0003800200 */
.L_x_28055:
        /* <DEDUP_REMOVED lines=61> */
.L_x_28053:
[----:B------:R-:W-:Y:S05]  /*54430*/  BSYNC.RECONVERGENT B1 ;  /* 0x0000000000017941 */ /* 0x000fea0003800200 */
.L_x_28052:
        /* <DEDUP_REMOVED lines=20> */
.L_x_28059:
        /* <DEDUP_REMOVED lines=13> */
.L_x_28061:
[----:B------:R-:W-:Y:S05]  /*54650*/  BSYNC.RECONVERGENT B2 ;  /* 0x0000000000027941 */ /* 0x000fea0003800200 */
.L_x_28060:
        /* <DEDUP_REMOVED lines=61> */
.L_x_28058:
[----:B------:R-:W-:Y:S05]  /*54a30*/  BSYNC.RECONVERGENT B1 ;  /* 0x0000000000017941 */ /* 0x000fea0003800200 */
.L_x_28057:
        /* <DEDUP_REMOVED lines=27> */
.L_x_28064:
        /* <DEDUP_REMOVED lines=13> */
.L_x_28066:
[----:B------:R-:W-:Y:S05]  /*54cc0*/  BSYNC.RECONVERGENT B2 ;  /* 0x0000000000027941 */ /* 0x000fea0003800200 */
.L_x_28065:
        /* <DEDUP_REMOVED lines=61> */
.L_x_28063:
[----:B------:R-:W-:Y:S05]  /*550a0*/  BSYNC.RECONVERGENT B1 ;  /* 0x0000000000017941 */ /* 0x000fea0003800200 */
.L_x_28062:
        /* <DEDUP_REMOVED lines=20> */
.L_x_28069:
        /* <DEDUP_REMOVED lines=13> */
.L_x_28071:
[----:B------:R-:W-:Y:S05]  /*552c0*/  BSYNC.RECONVERGENT B2 ;  /* 0x0000000000027941 */ /* 0x000fea0003800200 */
.L_x_28070:
        /* <DEDUP_REMOVED lines=61> */
.L_x_28068:
[----:B------:R-:W-:Y:S05]  /*556a0*/  BSYNC.RECONVERGENT B1 ;  /* 0x0000000000017941 */ /* 0x000fea0003800200 */
.L_x_28067:
        /* <DEDUP_REMOVED lines=27> */
.L_x_28074:
        /* <DEDUP_REMOVED lines=13> */
.L_x_28076:
[----:B------:R-:W-:Y:S05]  /*55930*/  BSYNC.RECONVERGENT B2 ;  /* 0x0000000000027941 */ /* 0x000fea0003800200 */
.L_x_28075:
        /* <DEDUP_REMOVED lines=61> */
.L_x_28073:
[----:B------:R-:W-:Y:S05]  /*55d10*/  BSYNC.RECONVERGENT B1 ;  /* 0x0000000000017941 */ /* 0x000fea0003800200 */
.L_x_28072:
        /* <DEDUP_REMOVED lines=22> */
.L_x_28079:
        /* <DEDUP_REMOVED lines=16> */
.L_x_28081:
[----:B------:R-:W-:Y:S05]  /*55f80*/  BSYNC.RECONVERGENT B2 ;  /* 0x0000000000027941 */ /* 0x000fea0003800200 */
.L_x_28080:
        /* <DEDUP_REMOVED lines=61> */
.L_x_28078:
[----:B------:R-:W-:Y:S05]  /*56360*/  BSYNC.RECONVERGENT B1 ;  /* 0x0000000000017941 */ /* 0x000fea0003800200 */
.L_x_28077:
        /* <DEDUP_REMOVED lines=18> */
.L_x_28001:
        /* <DEDUP_REMOVED lines=16> */
.L_x_28085:
        /* <DEDUP_REMOVED lines=13> */
.L_x_28087:
[----:B------:R-:W-:Y:S05]  /*56660*/  BSYNC.RECONVERGENT B2 ;  /* 0x0000000000027941 */ /* 0x000fea0003800200 */
.L_x_28086:
        /* <DEDUP_REMOVED lines=61> */
.L_x_28084:
[----:B------:R-:W-:Y:S05]  /*56a40*/  BSYNC.RECONVERGENT B1 ;  /* 0x0000000000017941 */ /* 0x000fea0003800200 */
.L_x_28083:
        /* <DEDUP_REMOVED lines=28> */
.L_x_28090:
        /* <DEDUP_REMOVED lines=13> */
.L_x_28092:
[----:B------:R-:W-:Y:S05]  /*56ce0*/  BSYNC.RECONVERGENT B2 ;  /* 0x0000000000027941 */ /* 0x000fea0003800200 */
.L_x_28091:
        /* <DEDUP_REMOVED lines=61> */
.L_x_28089:
[----:B------:R-:W-:Y:S05]  /*570c0*/  BSYNC.RECONVERGENT B1 ;  /* 0x0000000000017941 */ /* 0x000fea0003800200 */
.L_x_28088:
        /* <DEDUP_REMOVED lines=25> */
.L_x_28095:
        /* <DEDUP_REMOVED lines=13> */
.L_x_28097:
[----:B------:R-:W-:Y:S05]  /*57330*/  BSYNC.RECONVERGENT B2 ;  /* 0x0000000000027941 */ /* 0x000fea0003800200 */
.L_x_28096:
        /* <DEDUP_REMOVED lines=61> */
.L_x_28094:
[----:B------:R-:W-:Y:S05]  /*57710*/  BSYNC.RECONVERGENT B1 ;  /* 0x0000000000017941 */ /* 0x000fea0003800200 */
.L_x_28093:
        /* <DEDUP_REMOVED lines=25> */
.L_x_28100:
        /* <DEDUP_REMOVED lines=13> */
.L_x_28102:
[----:B------:R-:W-:Y:S05]  /*57980*/  BSYNC.RECONVERGENT B2 ;  /* 0x0000000000027941 */ /* 0x000fea0003800200 */
.L_x_28101:
        /* <DEDUP_REMOVED lines=61> */
.L_x_28099:
[----:B------:R-:W-:Y:S05]  /*57d60*/  BSYNC.RECONVERGENT B1 ;  /* 0x0000000000017941 */ /* 0x000fea0003800200 */
.L_x_28098:
        /* <DEDUP_REMOVED lines=25> */
.L_x_28105:
        /* <DEDUP_REMOVED lines=13> */
.L_x_28107:
[----:B------:R-:W-:Y:S05]  /*57fd0*/  BSYNC.RECONVERGENT B2 ;  /* 0x0000000000027941 */ /* 0x000fea0003800200 */
.L_x_28106:
        /* <DEDUP_REMOVED lines=61> */
.L_x_28104:
[----:B------:R-:W-:Y:S05]  /*583b0*/  BSYNC.RECONVERGENT B1 ;  /* 0x0000000000017941 */ /* 0x000fea0003800200 */
.L_x_28103:
        /* <DEDUP_REMOVED lines=23> */
.L_x_28110:
        /* <DEDUP_REMOVED lines=13> */
.L_x_28112:
[----:B------:R-:W-:Y:S05]  /*58600*/  BSYNC.RECONVERGENT B2 ;  /* 0x0000000000027941 */ /* 0x000fea0003800200 */
.L_x_28111:
        /* <DEDUP_REMOVED lines=61> */
.L_x_28109:
[----:B------:R-:W-:Y:S05]  /*589e0*/  BSYNC.RECONVERGENT B1 ;  /* 0x0000000000017941 */ /* 0x000fea0003800200 */
.L_x_28108:
        /* <DEDUP_REMOVED lines=23> */
.L_x_28115:
        /* <DEDUP_REMOVED lines=13> */
.L_x_28117:
[----:B------:R-:W-:Y:S05]  /*58c30*/  BSYNC.RECONVERGENT B2 ;  /* 0x0000000000027941 */ /* 0x000fea0003800200 */
.L_x_28116:
        /* <DEDUP_REMOVED lines=61> */
.L_x_28114:
[----:B------:R-:W-:Y:S05]  /*59010*/  BSYNC.RECONVERGENT B1 ;  /* 0x0000000000017941 */ /* 0x000fea0003800200 */
.L_x_28113:
        /* <DEDUP_REMOVED lines=24> */
.L_x_28120:
        /* <DEDUP_REMOVED lines=13> */
.L_x_28122:
[----:B------:R-:W-:Y:S05]  /*59270*/  BSYNC.RECONVERGENT B2 ;  /* 0x0000000000027941 */ /* 0x000fea0003800200 */
.L_x_28121:
        /* <DEDUP_REMOVED lines=61> */
.L_x_28119:
[----:B------:R-:W-:Y:S05]  /*59650*/  BSYNC.RECONVERGENT B1 ;  /* 0x0000000000017941 */ /* 0x000fea0003800200 */
.L_x_28118:
        /* <DEDUP_REMOVED lines=15> */
.L_x_28082:
        /* <DEDUP_REMOVED lines=43> */
.L_x_28123:
[----:B------:R-:W-:Y:S01]  /*59a00*/  MOV R9, R57 ;  /* 0x0000003900097202 */ /* 0x000fe20000000f00 */
[----:B------:R-:W-:-:S07]  /*59a10*/  VIADD R56, R56, 0x20 ;  /* 0x0000002038387836 */ /* 0x000fce0000000000 */
.L_x_28000:
[----:B------:R-:W-:Y:S05]  /*59a20*/  BSYNC.RECONVERGENT B0 ;  /* 0x0000000000007941 */ /* 0x000fea0003800200 */
.L_x_27999:
        /* <DEDUP_REMOVED lines=35> */
.L_x_28129:
        /* <DEDUP_REMOVED lines=13> */
.L_x_28131:
[----:B------:R-:W-:Y:S05]  /*59d30*/  BSYNC.RECONVERGENT B2 ;  /* 0x0000000000027941 */ /* 0x000fea0003800200 */
.L_x_28130:
        /* <DEDUP_REMOVED lines=61> */
.L_x_28128:
[----:B------:R-:W-:Y:S05]  /*5a110*/  BSYNC.RECONVERGENT B1 ;  /* 0x0000000000017941 */ /* 0x000fea0003800200 */
.L_x_28127:
        /* <DEDUP_REMOVED lines=25> */
.L_x_28134:
        /* <DEDUP_REMOVED lines=13> */
.L_x_28136:
[----:B------:R-:W-:Y:S05]  /*5a380*/  BSYNC.RECONVERGENT B2 ;  /* 0x0000000000027941 */ /* 0x000fea0003800200 */
.L_x_28135:
        /* <DEDUP_REMOVED lines=61> */
.L_x_28133:
[----:B------:R-:W-:Y:S05]  /*5a760*/  BSYNC.RECONVERGENT B1 ;  /* 0x0000000000017941 */ /* 0x000fea0003800200 */
.L_x_28132:
        /* <DEDUP_REMOVED lines=26> */
.L_x_28139:
        /* <DEDUP_REMOVED lines=13> */
.L_x_28141:
[----:B------:R-:W-:Y:S05]  /*5a9e0*/  BSYNC.RECONVERGENT B2 ;  /* 0x0000000000027941 */ /* 0x000fea0003800200 */
.L_x_28140:
        /* <DEDUP_REMOVED lines=61> */
.L_x_28138:
[----:B------:R-:W-:Y:S05]  /*5adc0*/  BSYNC.RECONVERGENT B1 ;  /* 0x0000000000017941 */ /* 0x000fea0003800200 */
.L_x_28137:
        /* <DEDUP_REMOVED lines=22> */
.L_x_28144:
        /* <DEDUP_REMOVED lines=13> */
.L_x_28146:
[----:B------:R-:W-:Y:S05]  /*5b000*/  BSYNC.RECONVERGENT B2 ;  /* 0x0000000000027941 */ /* 0x000fea0003800200 */
.L_x_28145:
        /* <DEDUP_REMOVED lines=61> */
.L_x_28143:
[----:B------:R-:W-:Y:S05]  /*5b3e0*/  BSYNC.RECONVERGENT B1 ;  /* 0x0000000000017941 */ /* 0x000fea0003800200 */
.L_x_28142:
        /* <DEDUP_REMOVED lines=26> */
.L_x_28149:
        /* <DEDUP_REMOVED lines=13> */
.L_x_28151:
[----:B------:R-:W-:Y:S05]  /*5b660*/  BSYNC.RECONVERGENT B2 ;  /* 0x0000000000027941 */ /* 0x000fea0003800200 */
.L_x_28150:
        /* <DEDUP_REMOVED lines=61> */
.L_x_28148:
[----:B------:R-:W-:Y:S05]  /*5ba40*/  BSYNC.RECONVERGENT B1 ;  /* 0x0000000000017941 */ /* 0x000fea0003800200 */
.L_x_28147:
        /* <DEDUP_REMOVED lines=22> */
.L_x_28154:
        /* <DEDUP_REMOVED lines=13> */
.L_x_28156:
[----:B------:R-:W-:Y:S05]  /*5bc80*/  BSYNC.RECONVERGENT B2 ;  /* 0x0000000000027941 */ /* 0x000fea0003800200 */
.L_x_28155:
        /* <DEDUP_REMOVED lines=61> */
.L_x_28153:
[----:B------:R-:W-:Y:S05]  /*5c060*/  BSYNC.RECONVERGENT B1 ;  /* 0x0000000000017941 */ /* 0x000fea0003800200 */
.L_x_28152:
        /* <DEDUP_REMOVED lines=26> */
.L_x_28159:
        /* <DEDUP_REMOVED lines=13> */
.L_x_28161:
[----:B------:R-:W-:Y:S05]  /*5c2e0*/  BSYNC.RECONVERGENT B2 ;  /* 0x0000000000027941 */ /* 0x000fea0003800200 */
.L_x_28160:
        /* <DEDUP_REMOVED lines=61> */
.L_x_28158:
[----:B------:R-:W-:Y:S05]  /*5c6c0*/  BSYNC.RECONVERGENT B1 ;  /* 0x0000000000017941 */ /* 0x000fea0003800200 */
.L_x_28157:
        /* <DEDUP_REMOVED lines=22> */
.L_x_28164:
        /* <DEDUP_REMOVED lines=13> */
.L_x_28166:
[----:B------:R-:W-:Y:S05]  /*5c900*/  BSYNC.RECONVERGENT B2 ;  /* 0x0000000000027941 */ /* 0x000fea0003800200 */
.L_x_28165:
        /* <DEDUP_REMOVED lines=61> */
.L_x_28163:
[----:B------:R-:W-:Y:S05]  /*5cce0*/  BSYNC.RECONVERGENT B1 ;  /* 0x0000000000017941 */ /* 0x000fea0003800200 */
.L_x_28162:
        /* <DEDUP_REMOVED lines=26> */
.L_x_28169:
        /* <DEDUP_REMOVED lines=13> */
.L_x_28171:
[----:B------:R-:W-:Y:S05]  /*5cf60*/  BSYNC.RECONVERGENT B2 ;  /* 0x0000000000027941 */ /* 0x000fea0003800200 */
.L_x_28170:
        /* <DEDUP_REMOVED lines=61> */
.L_x_28168:
[----:B------:R-:W-:Y:S05]  /*5d340*/  BSYNC.RECONVERGENT B1 ;  /* 0x0000000000017941 */ /* 0x000fea0003800200 */
.L_x_28167:
        /* <DEDUP_REMOVED lines=20> */
.L_x_28174:
        /* <DEDUP_REMOVED lines=13> */
.L_x_28176:
[----:B------:R-:W-:Y:S05]  /*5d560*/  BSYNC.RECONVERGENT B2 ;  /* 0x0000000000027941 */ /* 0x000fea0003800200 */
.L_x_28175:
        /* <DEDUP_REMOVED lines=61> */
.L_x_28173:
[----:B------:R-:W-:Y:S05]  /*5d940*/  BSYNC.RECONVERGENT B1 ;  /* 0x0000000000017941 */ /* 0x000fea0003800200 */
.L_x_28172:
        /* <DEDUP_REMOVED lines=26> */
.L_x_28179:
        /* <DEDUP_REMOVED lines=13> */
.L_x_28181:
[----:B------:R-:W-:Y:S05]  /*5dbc0*/  BSYNC.RECONVERGENT B2 ;  /* 0x0000000000027941 */ /* 0x000fea0003800200 */
.L_x_28180:
        /* <DEDUP_REMOVED lines=61> */
.L_x_28178:
[----:B------:R-:W-:Y:S05]  /*5dfa0*/  BSYNC.RECONVERGENT B1 ;  /* 0x0000000000017941 */ /* 0x000fea0003800200 */
.L_x_28177:
        /* <DEDUP_REMOVED lines=20> */
.L_x_28184:
        /* <DEDUP_REMOVED lines=13> */
.L_x_28186:
[----:B------:R-:W-:Y:S05]  /*5e1c0*/  BSYNC.RECONVERGENT B2 ;  /* 0x0000000000027941 */ /* 0x000fea0003800200 */
.L_x_28185:
        /* <DEDUP_REMOVED lines=61> */
.L_x_28183:
[----:B------:R-:W-:Y:S05]  /*5e5a0*/  BSYNC.RECONVERGENT B1 ;  /* 0x0000000000017941 */ /* 0x000fea0003800200 */
.L_x_28182:
        /* <DEDUP_REMOVED lines=27> */
.L_x_28189:
        /* <DEDUP_REMOVED lines=13> */
.L_x_28191:
[----:B------:R-:W-:Y:S05]  /*5e830*/  BSYNC.RECONVERGENT B2 ;  /* 0x0000000000027941 */ /* 0x000fea0003800200 */
.L_x_28190:
        /* <DEDUP_REMOVED lines=61> */
.L_x_28188:
[----:B------:R-:W-:Y:S05]  /*5ec10*/  BSYNC.RECONVERGENT B1 ;  /* 0x0000000000017941 */ /* 0x000fea0003800200 */
.L_x_28187:
        /* <DEDUP_REMOVED lines=20> */
.L_x_28194:
        /* <DEDUP_REMOVED lines=13> */
.L_x_28196:
[----:B------:R-:W-:Y:S05]  /*5ee30*/  BSYNC.RECONVERGENT B2 ;  /* 0x0000000000027941 */ /* 0x000fea0003800200 */
.L_x_28195:
        /* <DEDUP_REMOVED lines=61> */
.L_x_28193:
[----:B------:R-:W-:Y:S05]  /*5f210*/  BSYNC.RECONVERGENT B1 ;  /* 0x0000000000017941 */ /* 0x000fea0003800200 */
.L_x_28192:
        /* <DEDUP_REMOVED lines=27> */
.L_x_28199:
        /* <DEDUP_REMOVED lines=13> */
.L_x_28201:
[----:B------:R-:W-:Y:S05]  /*5f4a0*/  BSYNC.RECONVERGENT B2 ;  /* 0x0000000000027941 */ /* 0x000fea0003800200 */
.L_x_28200:
        /* <DEDUP_REMOVED lines=61> */
.L_x_28198:
[----:B------:R-:W-:Y:S05]  /*5f880*/  BSYNC.RECONVERGENT B1 ;  /* 0x0000000000017941 */ /* 0x000fea0003800200 */
.L_x_28197:
        /* <DEDUP_REMOVED lines=22> */
.L_x_28204:
        /* <DEDUP_REMOVED lines=16> */
.L_x_28206:
[----:B------:R-:W-:Y:S05]  /*5faf0*/  BSYNC.RECONVERGENT B2 ;  /* 0x0000000000027941 */ /* 0x000fea0003800200 */
.L_x_28205:
        /* <DEDUP_REMOVED lines=61> */
.L_x_28203:
[----:B------:R-:W-:Y:S05]  /*5fed0*/  BSYNC.RECONVERGENT B1 ;  /* 0x0000000000017941 */ /* 0x000fea0003800200 */
.L_x_28202:
        /* <DEDUP_REMOVED lines=18> */
.L_x_28126:
        /* <DEDUP_REMOVED lines=16> */
.L_x_28210:
        /* <DEDUP_REMOVED lines=13> */
.L_x_28212:
[----:B------:R-:W-:Y:S05]  /*601d0*/  BSYNC.RECONVERGENT B2 ;  /* 0x0000000000027941 */ /* 0x000fea0003800200 */
.L_x_28211:
        /* <DEDUP_REMOVED lines=61> */
.L_x_28209:
[----:B------:R-:W-:Y:S05]  /*605b0*/  BSYNC.RECONVERGENT B1 ;  /* 0x0000000000017941 */ /* 0x000fea0003800200 */
.L_x_28208:
        /* <DEDUP_REMOVED lines=28> */
.L_x_28215:
        /* <DEDUP_REMOVED lines=13> */
.L_x_28217:
[----:B------:R-:W-:Y:S05]  /*60850*/  BSYNC.RECONVERGENT B2 ;  /* 0x0000000000027941 */ /* 0x000fea0003800200 */
.L_x_28216:
        /* <DEDUP_REMOVED lines=61> */
.L_x_28214:
[----:B------:R-:W-:Y:S05]  /*60c30*/  BSYNC.RECONVERGENT B1 ;  /* 0x0000000000017941 */ /* 0x000fea0003800200 */
.L_x_28213:
        /* <DEDUP_REMOVED lines=25> */
.L_x_28220:
        /* <DEDUP_REMOVED lines=13> */
.L_x_28222:
[----:B------:R-:W-:Y:S05]  /*60ea0*/  BSYNC.RECONVERGENT B2 ;  /* 0x0000000000027941 */ /* 0x000fea0003800200 */
.L_x_28221:
        /* <DEDUP_REMOVED lines=61> */
.L_x_28219:
[----:B------:R-:W-:Y:S05]  /*61280*/  BSYNC.RECONVERGENT B1 ;  /* 0x0000000000017941 */ /* 0x000fea0003800200 */
.L_x_28218:
        /* <DEDUP_REMOVED lines=25> */
.L_x_28225:
        /* <DEDUP_REMOVED lines=13> */
.L_x_28227:
[----:B------:R-:W-:Y:S05]  /*614f0*/  BSYNC.RECONVERGENT B2 ;  /* 0x0000000000027941 */ /* 0x000fea0003800200 */
.L_x_28226:
        /* <DEDUP_REMOVED lines=61> */
.L_x_28224:
[----:B------:R-:W-:Y:S05]  /*618d0*/  BSYNC.RECONVERGENT B1 ;  /* 0x0000000000017941 */ /* 0x000fea0003800200 */
.L_x_28223:
        /* <DEDUP_REMOVED lines=25> */
.L_x_28230:
        /* <DEDUP_REMOVED lines=13> */
.L_x_28232:
[----:B------:R-:W-:Y:S05]  /*61b40*/  BSYNC.RECONVERGENT B2 ;  /* 0x0000000000027941 */ /* 0x000fea0003800200 */
.L_x_28231:
        /* <DEDUP_REMOVED lines=61> */
.L_x_28229:
[----:B------:R-:W-:Y:S05]  /*61f20*/  BSYNC.RECONVERGENT B1 ;  /* 0x0000000000017941 */ /* 0x000fea0003800200 */
.L_x_28228:
        /* <DEDUP_REMOVED lines=23> */
.L_x_28235:
        /* <DEDUP_REMOVED lines=13> */
.L_x_28237:
[----:B------:R-:W-:Y:S05]  /*62170*/  BSYNC.RECONVERGENT B2 ;  /* 0x0000000000027941 */ /* 0x000fea0003800200 */
.L_x_28236:
        /* <DEDUP_REMOVED lines=61> */
.L_x_28234:
[----:B------:R-:W-:Y:S05]  /*62550*/  BSYNC.RECONVERGENT B1 ;  /* 0x0000000000017941 */ /* 0x000fea0003800200 */
.L_x_28233:
        /* <DEDUP_REMOVED lines=23> */
.L_x_28240:
        /* <DEDUP_REMOVED lines=13> */
.L_x_28242:
[----:B------:R-:W-:Y:S05]  /*627a0*/  BSYNC.RECONVERGENT B2 ;  /* 0x0000000000027941 */ /* 0x000fea0003800200 */
.L_x_28241:
        /* <DEDUP_REMOVED lines=61> */
.L_x_28239:
[----:B------:R-:W-:Y:S05]  /*62b80*/  BSYNC.RECONVERGENT B1 ;  /* 0x0000000000017941 */ /* 0x000fea0003800200 */
.L_x_28238:
        /* <DEDUP_REMOVED lines=24> */
.L_x_28245:
        /* <DEDUP_REMOVED lines=13> */
.L_x_28247:
[----:B------:R-:W-:Y:S05]  /*62de0*/  BSYNC.RECONVERGENT B2 ;  /* 0x0000000000027941 */ /* 0x000fea0003800200 */
.L_x_28246:
        /* <DEDUP_REMOVED lines=61> */
.L_x_28244:
[----:B------:R-:W-:Y:S05]  /*631c0*/  BSYNC.RECONVERGENT B1 ;  /* 0x0000000000017941 */ /* 0x000fea0003800200 */
.L_x_28243:
        /* <DEDUP_REMOVED lines=15> */
.L_x_28207:
        /* <DEDUP_REMOVED lines=43> */
.L_x_28248:
[----:B------:R-:W-:Y:S01]  /*63570*/  IMAD.MOV.U32 R9, RZ, RZ, R57 ;  /* 0x000000ffff097224 */ /* 0x000fe200078e0039 */
[----:B------:R-:W-:-:S07]  /*63580*/  IADD3 R56, PT, PT, R56, 0x20, RZ ;  /* 0x0000002038387810 */ /* 0x000fce0007ffe0ff */
.L_x_28125:
[----:B------:R-:W-:Y:S05]  /*63590*/  BSYNC.RECONVERGENT B0 ;  /* 0x0000000000007941 */ /* 0x000fea0003800200 */
.L_x_28124:
        /* <DEDUP_REMOVED lines=35> */
.L_x_28254:
        /* <DEDUP_REMOVED lines=13> */
.L_x_28256:
[----:B------:R-:W-:Y:S05]  /*638a0*/  BSYNC.RECONVERGENT B2 ;  /* 0x0000000000027941 */ /* 0x000fea0003800200 */
.L_x_28255:
        /* <DEDUP_REMOVED lines=61> */
.L_x_28253:
[----:B------:R-:W-:Y:S05]  /*63c80*/  BSYNC.RECONVERGENT B1 ;  /* 0x0000000000017941 */ /* 0x000fea0003800200 */
.L_x_28252:
        /* <DEDUP_REMOVED lines=25> */
.L_x_28259:
        /* <DEDUP_REMOVED lines=13> */
.L_x_28261:
[----:B------:R-:W-:Y:S05]  /*63ef0*/  BSYNC.RECONVERGENT B2 ;  /* 0x0000000000027941 */ /* 0x000fea0003800200 */
.L_x_28260:
        /* <DEDUP_REMOVED lines=61> */
.L_x_28258:
[----:B------:R-:W-:Y:S05]  /*642d0*/  BSYNC.RECONVERGENT B1 ;  /* 0x0000000000017941 */ /* 0x000fea0003800200 */
.L_x_28257:
        /* <DEDUP_REMOVED lines=26> */
.L_x_28264:
        /* <DEDUP_REMOVED lines=13> */
.L_x_28266:
[----:B------:R-:W-:Y:S05]  /*64550*/  BSYNC.RECONVERGENT B2 ;  /* 0x0000000000027941 */ /* 0x000fea0003800200 */
.L_x_28265:
        /* <DEDUP_REMOVED lines=61> */
.L_x_28263:
[----:B------:R-:W-:Y:S05]  /*64930*/  BSYNC.RECONVERGENT B1 ;  /* 0x0000000000017941 */ /* 0x000fea0003800200 */
.L_x_28262:
        /* <DEDUP_REMOVED lines=22> */
.L_x_28269:
        /* <DEDUP_REMOVED lines=13> */
.L_x_28271:
[----:B------:R-:W-:Y:S05]  /*64b70*/  BSYNC.RECONVERGENT B2 ;  /* 0x0000000000027941 */ /* 0x000fea0003800200 */
.L_x_28270:
        /* <DEDUP_REMOVED lines=61> */
.L_x_28268:
[----:B------:R-:W-:Y:S05]  /*64f50*/  BSYNC.RECONVERGENT B1 ;  /* 0x0000000000017941 */ /* 0x000fea0003800200 */
.L_x_28267:
        /* <DEDUP_REMOVED lines=26> */
.L_x_28274:
        /* <DEDUP_REMOVED lines=13> */
.L_x_28276:
[----:B------:R-:W-:Y:S05]  /*651d0*/  BSYNC.RECONVERGENT B2 ;  /* 0x0000000000027941 */ /* 0x000fea0003800200 */
.L_x_28275:
        /* <DEDUP_REMOVED lines=61> */
.L_x_28273:
[----:B------:R-:W-:Y:S05]  /*655b0*/  BSYNC.RECONVERGENT B1 ;  /* 0x0000000000017941 */ /* 0x000fea0003800200 */
.L_x_28272:
        /* <DEDUP_REMOVED lines=22> */
.L_x_28279:
        /* <DEDUP_REMOVED lines=13> */
.L_x_28281:
[----:B------:R-:W-:Y:S05]  /*657f0*/  BSYNC.RECONVERGENT B2 ;  /* 0x0000000000027941 */ /* 0x000fea0003800200 */
.L_x_28280:
        /* <DEDUP_REMOVED lines=61> */
.L_x_28278:
[----:B------:R-:W-:Y:S05]  /*65bd0*/  BSYNC.RECONVERGENT B1 ;  /* 0x0000000000017941 */ /* 0x000fea0003800200 */
.L_x_28277:
        /* <DEDUP_REMOVED lines=26> */
.L_x_28284:
        /* <DEDUP_REMOVED lines=13> */
.L_x_28286:
[----:B------:R-:W-:Y:S05]  /*65e50*/  BSYNC.RECONVERGENT B2 ;  /* 0x0000000000027941 */ /* 0x000fea0003800200 */
.L_x_28285:
        /* <DEDUP_REMOVED lines=61> */
.L_x_28283:
[----:B------:R-:W-:Y:S05]  /*66230*/  BSYNC.RECONVERGENT B1 ;  /* 0x0000000000017941 */ /* 0x000fea0003800200 */
.L_x_28282:
        /* <DEDUP_REMOVED lines=22> */
.L_x_28289:
        /* <DEDUP_REMOVED lines=13> */
.L_x_28291:
[----:B------:R-:W-:Y:S05]  /*66470*/  BSYNC.RECONVERGENT B2 ;  /* 0x0000000000027941 */ /* 0x000fea0003800200 */
.L_x_28290:
        /* <DEDUP_REMOVED lines=61> */
.L_x_28288:
[----:B------:R-:W-:Y:S05]  /*66850*/  BSYNC.RECONVERGENT B1 ;  /* 0x0000000000017941 */ /* 0x000fea0003800200 */
.L_x_28287:
        /* <DEDUP_REMOVED lines=26> */
.L_x_28294:
        /* <DEDUP_REMOVED lines=13> */
.L_x_28296:
[----:B------:R-:W-:Y:S05]  /*66ad0*/  BSYNC.RECONVERGENT B2 ;  /* 0x0000000000027941 */ /* 0x000fea0003800200 */
.L_x_28295:
        /* <DEDUP_REMOVED lines=61> */
.L_x_28293:
[----:B------:R-:W-:Y:S05]  /*66eb0*/  BSYNC.RECONVERGENT B1 ;  /* 0x0000000000017941 */ /* 0x000fea0003800200 */
.L_x_28292:
        /* <DEDUP_REMOVED lines=20> */
.L_x_28299:
        /* <DEDUP_REMOVED lines=13> */
.L_x_28301:
[----:B------:R-:W-:Y:S05]  /*670d0*/  BSYNC.RECONVERGENT B2 ;  /* 0x0000000000027941 */ /* 0x000fea0003800200 */
.L_x_28300:
        /* <DEDUP_REMOVED lines=61> */
.L_x_28298:
[----:B------:R-:W-:Y:S05]  /*674b0*/  BSYNC.RECONVERGENT B1 ;  /* 0x0000000000017941 */ /* 0x000fea0003800200 */
.L_x_28297:
        /* <DEDUP_REMOVED lines=26> */
.L_x_28304:
        /* <DEDUP_REMOVED lines=13> */
.L_x_28306:
[----:B------:R-:W-:Y:S05]  /*67730*/  BSYNC.RECONVERGENT B2 ;  /* 0x0000000000027941 */ /* 0x000fea0003800200 */
.L_x_28305:
        /* <DEDUP_REMOVED lines=61> */
.L_x_28303:
[----:B------:R-:W-:Y:S05]  /*67b10*/  BSYNC.RECONVERGENT B1 ;  /* 0x0000000000017941 */ /* 0x000fea0003800200 */
.L_x_28302:
        /* <DEDUP_REMOVED lines=20> */
.L_x_28309:
        /* <DEDUP_REMOVED lines=13> */
.L_x_28311:
[----:B------:R-:W-:Y:S05]  /*67d30*/  BSYNC.RECONVERGENT B2 ;  /* 0x0000000000027941 */ /* 0x000fea0003800200 */
.L_x_28310:
        /* <DEDUP_REMOVED lines=61> */
.L_x_28308:
[----:B------:R-:W-:Y:S05]  /*68110*/  BSYNC.RECONVERGENT B1 ;  /* 0x0000000000017941 */ /* 0x000fea0003800200 */
.L_x_28307:
        /* <DEDUP_REMOVED lines=26> */
.L_x_28314:
        /* <DEDUP_REMOVED lines=13> */
.L_x_28316:
[----:B------:R-:W-:Y:S05]  /*68390*/  BSYNC.RECONVERGENT B2 ;  /* 0x0000000000027941 */ /* 0x000fea0003800200 */
.L_x_28315:
        /* <DEDUP_REMOVED lines=61> */
.L_x_28313:
[----:B------:R-:W-:Y:S05]  /*68770*/  BSYNC.RECONVERGENT B1 ;  /* 0x0000000000017941 */ /* 0x000fea0003800200 */
.L_x_28312:
        /* <DEDUP_REMOVED lines=20> */
.L_x_28319:
        /* <DEDUP_REMOVED lines=13> */
.L_x_28321:
[----:B------:R-:W-:Y:S05]  /*68990*/  BSYNC.RECONVERGENT B2 ;  /* 0x0000000000027941 */ /* 0x000fea0003800200 */
.L_x_28320:
        /* <DEDUP_REMOVED lines=61> */
.L_x_28318:
[----:B------:R-:W-:Y:S05]  /*68d70*/  BSYNC.RECONVERGENT B1 ;  /* 0x0000000000017941 */ /* 0x000fea0003800200 */
.L_x_28317:
        /* <DEDUP_REMOVED lines=27> */
.L_x_28324:
        /* <DEDUP_REMOVED lines=13> */
.L_x_28326:
[----:B------:R-:W-:Y:S05]  /*69000*/  BSYNC.RECONVERGENT B2 ;  /* 0x0000000000027941 */ /* 0x000fea0003800200 */
.L_x_28325:
        /* <DEDUP_REMOVED lines=61> */
.L_x_28323:
[----:B------:R-:W-:Y:S05]  /*693e0*/  BSYNC.RECONVERGENT B1 ;  /* 0x0000000000017941 */ /* 0x000fea0003800200 */
.L_x_28322:
        /* <DEDUP_REMOVED lines=22> */
.L_x_28329:
        /* <DEDUP_REMOVED lines=16> */
.L_x_28331:
[----:B------:R-:W-:Y:S05]  /*69650*/  BSYNC.RECONVERGENT B2 ;  /* 0x0000000000027941 */ /* 0x000fea0003800200 */
.L_x_28330:
        /* <DEDUP_REMOVED lines=61> */
.L_x_28328:
[----:B------:R-:W-:Y:S05]  /*69a30*/  BSYNC.RECONVERGENT B1 ;  /* 0x0000000000017941 */ /* 0x000fea0003800200 */
.L_x_28327:
        /* <DEDUP_REMOVED lines=18> */
.L_x_28251:
        /* <DEDUP_REMOVED lines=16> */
.L_x_28335:
        /* <DEDUP_REMOVED lines=13> */
.L_x_28337:
[----:B------:R-:W-:Y:S05]  /*69d30*/  BSYNC.RECONVERGENT B2 ;  /* 0x0000000000027941 */ /* 0x000fea0003800200 */
.L_x_28336:
        /* <DEDUP_REMOVED lines=61> */
.L_x_28334:
[----:B------:R-:W-:Y:S05]  /*6a110*/  BSYNC.RECONVERGENT B1 ;  /* 0x0000000000017941 */ /* 0x000fea0003800200 */
.L_x_28333:
        /* <DEDUP_REMOVED lines=28> */
.L_x_28340:
        /* <DEDUP_REMOVED lines=13> */
.L_x_28342:
[----:B------:R-:W-:Y:S05]  /*6a3b0*/  BSYNC.RECONVERGENT B2 ;  /* 0x0000000000027941 */ /* 0x000fea0003800200 */
.L_x_28341:
        /* <DEDUP_REMOVED lines=61> */
.L_x_28339:
[----:B------:R-:W-:Y:S05]  /*6a790*/  BSYNC.RECONVERGENT B1 ;  /* 0x0000000000017941 */ /* 0x000fea0003800200 */
.L_x_28338:
        /* <DEDUP_REMOVED lines=25> */
.L_x_28345:
        /* <DEDUP_REMOVED lines=13> */
.L_x_28347:
[----:B------:R-:W-:Y:S05]  /*6aa00*/  BSYNC.RECONVERGENT B2 ;  /* 0x0000000000027941 */ /* 0x000fea0003800200 */
.L_x_28346:
        /* <DEDUP_REMOVED lines=61> */
.L_x_28344:
[----:B------:R-:W-:Y:S05]  /*6ade0*/  BSYNC.RECONVERGENT B1 ;  /* 0x0000000000017941 */ /* 0x000fea0003800200 */
.L_x_28343:
        /* <DEDUP_REMOVED lines=25> */
.L_x_28350:
        /* <DEDUP_REMOVED lines=13> */
.L_x_28352:
[----:B------:R-:W-:Y:S05]  /*6b050*/  BSYNC.RECONVERGENT B2 ;  /* 0x0000000000027941 */ /* 0x000fea0003800200 */
.L_x_28351:
        /* <DEDUP_REMOVED lines=61> */
.L_x_28349:
[----:B------:R-:W-:Y:S05]  /*6b430*/  BSYNC.RECONVERGENT B1 ;  /* 0x0000000000017941 */ /* 0x000fea0003800200 */
.L_x_28348:
        /* <DEDUP_REMOVED lines=25> */
.L_x_28355:
        /* <DEDUP_REMOVED lines=13> */
.L_x_28357:
[----:B------:R-:W-:Y:S05]  /*6b6a0*/  BSYNC.RECONVERGENT B2 ;  /* 0x0000000000027941 */ /* 0x000fea0003800200 */
.L_x_28356:
        /* <DEDUP_REMOVED lines=61> */
.L_x_28354:
[----:B------:R-:W-:Y:S05]  /*6ba80*/  BSYNC.RECONVERGENT B1 ;  /* 0x0000000000017941 */ /* 0x000fea0003800200 */
.L_x_28353:
        /* <DEDUP_REMOVED lines=23> */
.L_x_28360:
        /* <DEDUP_REMOVED lines=13> */
.L_x_28362:
[----:B------:R-:W-:Y:S05]  /*6bcd0*/  BSYNC.RECONVERGENT B2 ;  /* 0x0000000000027941 */ /* 0x000fea0003800200 */
.L_x_28361:
        /* <DEDUP_REMOVED lines=61> */
.L_x_28359:
[----:B------:R-:W-:Y:S05]  /*6c0b0*/  BSYNC.RECONVERGENT B1 ;  /* 0x0000000000017941 */ /* 0x000fea0003800200 */
.L_x_28358:
        /* <DEDUP_REMOVED lines=23> */
.L_x_28365:
        /* <DEDUP_REMOVED lines=13> */
.L_x_28367:
[----:B------:R-:W-:Y:S05]  /*6c300*/  BSYNC.RECONVERGENT B2 ;  /* 0x0000000000027941 */ /* 0x000fea0003800200 */
.L_x_28366:
        /* <DEDUP_REMOVED lines=61> */
.L_x_28364:
[----:B------:R-:W-:Y:S05]  /*6c6e0*/  BSYNC.RECONVERGENT B1 ;  /* 0x0000000000017941 */ /* 0x000fea0003800200 */
.L_x_28363:
        /* <DEDUP_REMOVED lines=24> */
.L_x_28370:
        /* <DEDUP_REMOVED lines=13> */
.L_x_28372:
[----:B------:R-:W-:Y:S05]  /*6c940*/  BSYNC.RECONVERGENT B2 ;  /* 0x0000000000027941 */ /* 0x000fea0003800200 */
.L_x_28371:
        /* <DEDUP_REMOVED lines=61> */
.L_x_28369:
[----:B------:R-:W-:Y:S05]  /*6cd20*/  BSYNC.RECONVERGENT B1 ;  /* 0x0000000000017941 */ /* 0x000fea0003800200 */
.L_x_28368:
        /* <DEDUP_REMOVED lines=15> */
.L_x_28332:
        /* <DEDUP_REMOVED lines=43> */
.L_x_28373:
[----:B------:R-:W-:Y:S01]  /*6d0d0*/  MOV R9, R57 ;  /* 0x0000003900097202 */ /* 0x000fe20000000f00 */
[----:B------:R-:W-:-:S07]  /*6d0e0*/  VIADD R56, R56, 0x20 ;  /* 0x0000002038387836 */ /* 0x000fce0000000000 */
.L_x_28250:
[----:B------:R-:W-:Y:S05]  /*6d0f0*/  BSYNC.RECONVERGENT B0 ;  /* 0x0000000000007941 */ /* 0x000fea0003800200 */
.L_x_28249:
        /* <DEDUP_REMOVED lines=35> */
.L_x_28379:
        /* <DEDUP_REMOVED lines=13> */
.L_x_28381:
[----:B------:R-:W-:Y:S05]  /*6d400*/  BSYNC.RECONVERGENT B2 ;  /* 0x0000000000027941 */ /* 0x000fea0003800200 */
.L_x_28380:
        /* <DEDUP_REMOVED lines=61> */
.L_x_28378:
[----:B------:R-:W-:Y:S05]  /*6d7e0*/  BSYNC.RECONVERGENT B1 ;  /* 0x0000000000017941 */ /* 0x000fea0003800200 */
.L_x_28377:
        /* <DEDUP_REMOVED lines=25> */
.L_x_28384:
        /* <DEDUP_REMOVED lines=13> */
.L_x_28386:
[----:B------:R-:W-:Y:S05]  /*6da50*/  BSYNC.RECONVERGENT B2 ;  /* 0x0000000000027941 */ /* 0x000fea0003800200 */
.L_x_28385:
        /* <DEDUP_REMOVED lines=61> */
.L_x_28383:
[----:B------:R-:W-:Y:S05]  /*6de30*/  BSYNC.RECONVERGENT B1 ;  /* 0x0000000000017941 */ /* 0x000fea0003800200 */
.L_x_28382:
        /* <DEDUP_REMOVED lines=14> */
[----:B------:R-:W-:Y:S01]  /*6df20*/  F2FP.F16.F32.PACK_AB R57, RZ, R14 ;  /* 0x0000000eff39723e */ /* 0x000fe200000000ff */
[----:B------:R0:W-:Y:S01]  /*6df30*/  STL [R1], R14 ;  /* 0x0000000e01007387 */ /* 0x0001e20000100800 */
[----:B------:R-:W-:Y:S01]  /*6df40*/  MOV R7, R10 ;  /* 0x0000000a00077202 */ /* 0x000fe20000000f00 */
[----:B0-----:R-:W-:Y:S01]  /*6df50*/  IMAD.MOV.U32 R14, RZ, RZ, 0x2 ;  /* 0x00000002ff0e7424 */ /* 0x001fe200078e00ff */
        /* <DEDUP_REMOVED lines=9> */
.L_x_28389:
        /* <DEDUP_REMOVED lines=13> */
.L_x_28391:
[----:B------:R-:W-:Y:S05]  /*6e0c0*/  BSYNC.RECONVERGENT B2 ;  /* 0x0000000000027941 */ /* 0x000fea0003800200 */
.L_x_28390:
        /* <DEDUP_REMOVED lines=61> */
.L_x_28388:
[----:B------:R-:W-:Y:S05]  /*6e4a0*/  BSYNC.RECONVERGENT B1 ;  /* 0x0000000000017941 */ /* 0x000fea0003800200 */
.L_x_28387:
        /* <DEDUP_REMOVED lines=22> */
.L_x_28394:
        /* <DEDUP_REMOVED lines=13> */
.L_x_28396:
[----:B------:R-:W-:Y:S05]  /*6e6e0*/  BSYNC.RECONVERGENT B2 ;  /* 0x0000000000027941 */ /* 0x000fea0003800200 */
.L_x_28395:
        /* <DEDUP_REMOVED lines=57> */
[----:B------:R-:W-:Y:S01]  /*6ea80*/  HFMA2 R16, -RZ, RZ, 0, 0 ;  /* 0x00000000ff107431 */ /* 0x000fe200000001ff */
[----:B------:R-:W-:Y:S02]  /*6ea90*/  LOP3.LUT R6, R7, R6, R17, 0x96, !PT ;  /* 0x0000000607067212 */ /* 0x000fe400078e9611 */
[----:B------:R-:W-:Y:S01]  /*6eaa0*/  MOV R7, R20 ;  /* 0x0000001400077202 */ /* 0x000fe20000000f00 */
[----:B------:R-:W-:-:S07]  /*6eab0*/  IMAD.MOV.U32 R20, RZ, RZ, R14 ;  /* 0x000000ffff147224 */ /* 0x000fce00078e000e */
.L_x_28393:
[----:B------:R-:W-:Y:S05]  /*6eac0*/  BSYNC.RECONVERGENT B1 ;  /* 0x0000000000017941 */ /* 0x000fea0003800200 */
.L_x_28392:
[----:B------:R-:W-:Y:S01]  /*6ead0*/  I2FP.F32.U32 R7, R7 ;  /* 0x0000000700077245 */ /* 0x000fe20000201000 */
[----:B------:R-:W-:Y:S01]  /*6eae0*/  HADD2.F32 R14, -RZ, R36.H1_H1 ;  /* 0x30000024ff0e7230 */ /* 0x000fe20000004100 */
        /* <DEDUP_REMOVED lines=24> */
.L_x_28399:
        /* <DEDUP_REMOVED lines=13> */
.L_x_28401:
[----:B------:R-:W-:Y:S05]  /*6ed40*/  BSYNC.RECONVERGENT B2 ;  /* 0x0000000000027941 */ /* 0x000fea0003800200 */
.L_x_28400:
        /* <DEDUP_REMOVED lines=61> */
.L_x_28398:
[----:B------:R-:W-:Y:S05]  /*6f120*/  BSYNC.RECONVERGENT B1 ;  /* 0x0000000000017941 */ /* 0x000fea0003800200 */
.L_x_28397:
        /* <DEDUP_REMOVED lines=22> */
.L_x_28404:
        /* <DEDUP_REMOVED lines=13> */
.L_x_28406:
[----:B------:R-:W-:Y:S05]  /*6f360*/  BSYNC.RECONVERGENT B2 ;  /* 0x0000000000027941 */ /* 0x000fea0003800200 */
.L_x_28405:
        /* <DEDUP_REMOVED lines=61> */
.L_x_28403:
[----:B------:R-:W-:Y:S05]  /*6f740*/  BSYNC.RECONVERGENT B1 ;  /* 0x0000000000017941 */ /* 0x000fea0003800200 */
.L_x_28402:
        /* <DEDUP_REMOVED lines=26> */
.L_x_28409:
        /* <DEDUP_REMOVED lines=13> */
.L_x_28411:
[----:B------:R-:W-:Y:S05]  /*6f9c0*/  BSYNC.RECONVERGENT B2 ;  /* 0x0000000000027941 */ /* 0x000fea0003800200 */
.L_x_28410:
        /* <DEDUP_REMOVED lines=61> */
.L_x_28408:
[----:B------:R-:W-:Y:S05]  /*6fda0*/  BSYNC.RECONVERGENT B1 ;  /* 0x0000000000017941 */ /* 0x000fea0003800200 */
.L_x_28407:
        /* <DEDUP_REMOVED lines=22> */
.L_x_28414:
        /* <DEDUP_REMOVED lines=13> */
.L_x_28416:
[----:B------:R-:W-:Y:S05]  /*6ffe0*/  BSYNC.RECONVERGENT B2 ;  /* 0x0000000000027941 */ /* 0x000fea0003800200 */
.L_x_28415:
        /* <DEDUP_REMOVED lines=61> */
.L_x_28413:
[----:B------:R-:W-:Y:S05]  /*703c0*/  BSYNC.RECONVERGENT B1 ;  /* 0x0000000000017941 */ /* 0x000fea0003800200 */
.L_x_28412:
        /* <DEDUP_REMOVED lines=26> */
.L_x_28419:
        /* <DEDUP_REMOVED lines=13> */
.L_x_28421:
[----:B------:R-:W-:Y:S05]  /*70640*/  BSYNC.RECONVERGENT B2 ;  /* 0x0000000000027941 */ /* 0x000fea0003800200 */
.L_x_28420:
        /* <DEDUP_REMOVED lines=61> */
.L_x_28418:
[----:B------:R-:W-:Y:S05]  /*70a20*/  BSYNC.RECONVERGENT B1 ;  /* 0x0000000000017941 */ /* 0x000fea0003800200 */
.L_x_28417:
        /* <DEDUP_REMOVED lines=20> */
.L_x_28424:
        /* <DEDUP_REMOVED lines=13> */
.L_x_28426:
[----:B------:R-:W-:Y:S05]  /*70c40*/  BSYNC.RECONVERGENT B2 ;  /* 0x0000000000027941 */ /* 0x000fea0003800200 */
.L_x_28425:
        /* <DEDUP_REMOVED lines=61> */
.L_x_28423:
[----:B------:R-:W-:Y:S05]  /*71020*/  BSYNC.RECONVERGENT B1 ;  /* 0x0000000000017941 */ /* 0x000fea0003800200 */
.L_x_28422:
        /* <DEDUP_REMOVED lines=26> */
.L_x_28429:
        /* <DEDUP_REMOVED lines=13> */
.L_x_28431:
[----:B------:R-:W-:Y:S05]  /*712a0*/  BSYNC.RECONVERGENT B2 ;  /* 0x0000000000027941 */ /* 0x000fea0003800200 */
.L_x_28430:
        /* <DEDUP_REMOVED lines=61> */
.L_x_28428:
[----:B------:R-:W-:Y:S05]  /*71680*/  BSYNC.RECONVERGENT B1 ;  /* 0x0000000000017941 */ /* 0x000fea0003800200 */
.L_x_28427:
        /* <DEDUP_REMOVED lines=20> */
.L_x_28434:
        /* <DEDUP_REMOVED lines=13> */
.L_x_28436:
[----:B------:R-:W-:Y:S05]  /*718a0*/  BSYNC.RECONVERGENT B2 ;  /* 0x0000000000027941 */ /* 0x000fea0003800200 */
.L_x_28435:
        /* <DEDUP_REMOVED lines=61> */
.L_x_28433:
[----:B------:R-:W-:Y:S05]  /*71c80*/  BSYNC.RECONVERGENT B1 ;  /* 0x0000000000017941 */ /* 0x000fea0003800200 */
.L_x_28432:
[----:B------:R-:W-:Y:S01]  /*71c90*/  I2FP.F32.U32 R7, R7 ;  /* 0x0000000700077245 */ /* 0x000fe20000201000 */
[----:B------:R-:W-:Y:S01]  /*71ca0*/  HADD2.F32 R18, -RZ, R38.H1_H1 ;  /* 0x30000026ff127230 */ /* 0x000fe20000004100 */
        /* <DEDUP_REMOVED lines=24> */
.L_x_28439:
        /* <DEDUP_REMOVED lines=13> */
.L_x_28441:
[----:B------:R-:W-:Y:S05]  /*71f00*/  BSYNC.RECONVERGENT B2 ;  /* 0x0000000000027941 */ /* 0x000fea0003800200 */
.L_x_28440:
        /* <DEDUP_REMOVED lines=61> */
.L_x_28438:
[----:B------:R-:W-:Y:S05]  /*722e0*/  BSYNC.RECONVERGENT B1 ;  /* 0x0000000000017941 */ /* 0x000fea0003800200 */
.L_x_28437:
        /* <DEDUP_REMOVED lines=20> */
.L_x_28444:
        /* <DEDUP_REMOVED lines=13> */
.L_x_28446:
[----:B------:R-:W-:Y:S05]  /*72500*/  BSYNC.RECONVERGENT B2 ;  /* 0x0000000000027941 */ /* 0x000fea0003800200 */
.L_x_28445:
        /* <DEDUP_REMOVED lines=61> */
.L_x_28443:
[----:B------:R-:W-:Y:S05]  /*728e0*/  BSYNC.RECONVERGENT B1 ;  /* 0x0000000000017941 */ /* 0x000fea0003800200 */
.L_x_28442:
        /* <DEDUP_REMOVED lines=26> */
.L_x_28449:
        /* <DEDUP_REMOVED lines=13> */
.L_x_28451:
[----:B------:R-:W-:Y:S05]  /*72b60*/  BSYNC.RECONVERGENT B2 ;  /* 0x0000000000027941 */ /* 0x000fea0003800200 */
.L_x_28450:
        /* <DEDUP_REMOVED lines=61> */
.L_x_28448:
[----:B------:R-:W-:Y:S05]  /*72f40*/  BSYNC.RECONVERGENT B1 ;  /* 0x0000000000017941 */ /* 0x000fea0003800200 */
.L_x_28447:
[----:B------:R-:W0:Y:S01]  /*72f50*/  LDC R74, c[0x0][0x404] ;  /* 0x00010100ff4a7b82 */ /* 0x000e220000000800 */
[----:B------:R-:W-:Y:S01]  /*72f60*/  HFMA2 R75, -RZ, RZ, 0.1171875, 0 ;  /* 0x2f800000ff4b7431 */ /* 0x000fe200000001ff */
[----:B------:R-:W-:Y:S01]  /*72f70*/  I2FP.F32.U32 R7, R7 ;  /* 0x0000000700077245 */ /* 0x000fe20000201000 */
[----:B------:R-:W-:Y:S01]  /*72f80*/  HADD2.F32 R43, -RZ, R43.H1_H1 ;  /* 0x3000002bff2b7230 */ /* 0x000fe20000004100 */
[----:B------:R-:W-:Y:S01]  /*72f90*/  ISETP.NE.AND P6, PT, R42, 0x1, PT ;  /* 0x000000012a00780c */ /* 0x000fe20003fc5270 */
[----:B------:R-:W-:Y:S02]  /*72fa0*/  BSSY.RECONVERGENT B1, `(.L_x_28452) ;  /* 0x000005f000017945 */ /* 0x000fe40003800200 */
[----:B------:R-:W-:Y:S01]  /*72fb0*/  FFMA.FTZ R7, R7, R75, 1.1641532182693481445e-10 ;  /* 0x2f00000007077423 */ /* 0x000fe2000001004b */
[----:B------:R-:W-:-:S04]  /*72fc0*/  FMUL.FTZ R43, R43, R88 ;  /* 0x000000582b2b7220 */ /* 0x000fc80000410000 */
[----:B0-----:R-:W-:Y:S01]  /*72fd0*/  FSETP.GTU.FTZ.AND P5, PT, R7, R74, PT ;  /* 0x0000004a0700720b */ /* 0x001fe20003fbc000 */
        /* <DEDUP_REMOVED lines=13> */
.L_x_28454:
        /* <DEDUP_REMOVED lines=16> */
.L_x_28456:
[----:B------:R-:W-:Y:S05]  /*731b0*/  BSYNC.RECONVERGENT B2 ;  /* 0x0000000000027941 */ /* 0x000fea0003800200 */
.L_x_28455:
        /* <DEDUP_REMOVED lines=61> */
.L_x_28453:
[----:B------:R-:W-:Y:S05]  /*73590*/  BSYNC.RECONVERGENT B1 ;  /* 0x0000000000017941 */ /* 0x000fea0003800200 */
.L_x_28452:
[----:B------:R-:W-:Y:S01]  /*735a0*/  I2FP.F32.U32 R42, R43 ;  /* 0x0000002b002a7245 */ /* 0x000fe20000201000 */
[----:B------:R-:W-:Y:S01]  /*735b0*/  HADD2.F32 R43, -RZ, R39.H1_H1 ;  /* 0x30000027ff2b7230 */ /* 0x000fe20000004100 */
[----:B------:R-:W-:Y:S01]  /*735c0*/  PRMT R41, R9, 0x5410, R41 ;  /* 0x0000541009297816 */ /* 0x000fe20000000029 */
[----:B------:R-:W-:Y:S01]  /*735d0*/  IMAD.MOV.U32 R9, RZ, RZ, R20 ;  /* 0x000000ffff097224 */ /* 0x000fe200078e0014 */
[----:B------:R-:W-:Y:S01]  /*735e0*/  PRMT R40, R57, 0x5410, R40 ;  /* 0x0000541039287816 */ /* 0x000fe20000000028 */
[----:B------:R-:W-:Y:S01]  /*735f0*/  FFMA.FTZ R42, R42, R75, 1.1641532182693481445e-10 ;  /* 0x2f0000002a2a7423 */ /* 0x000fe2000001004b */
[----:B------:R-:W-:-:S04]  /*73600*/  FMUL.FTZ R43, R43, R88 ;  /* 0x000000582b2b7220 */ /* 0x000fc80000410000 */
[----:B------:R-:W-:-:S04]  /*73610*/  FSETP.GTU.FTZ.AND P6, PT, R42, R74, PT ;  /* 0x0000004a2a00720b */ /* 0x000fc80003fdc000 */
[----:B------:R-:W-:Y:S01]  /*73620*/  FSEL R42, R43, RZ, !P6 ;  /* 0x000000ff2b2a7208 */ /* 0x000fe20007000000 */
[----:B------:R-:W-:Y:S01]  /*73630*/  @P1 HADD2.F32 R43, -RZ, R35.H1_H1 ;  /* 0x30000023ff2b1230 */ /* 0x000fe20000004100 */
[----:B------:R-:W-:-:S03]  /*73640*/  SEL R70, RZ, 0x1, P6 ;  /* 0x00000001ff467807 */ /* 0x000fc60003000000 */
[----:B------:R-:W-:Y:S01]  /*73650*/  FADD.FTZ R42, R63, R42 ;  /* 0x0000002a3f2a7221 */ /* 0x000fe20000010000 */
[----:B------:R-:W-:-:S03]  /*73660*/  PRMT R20, R70, 0x7610, R20 ;  /* 0x0000761046147816 */ /* 0x000fc60000000014 */
[----:B------:R-:W-:Y:S01]  /*73670*/  @P1 FADD.FTZ R63, R43, R42 ;  /* 0x0000002a2b3f1221 */ /* 0x000fe20000010000 */
[----:B------:R-:W-:Y:S02]  /*73680*/  @!P1 MOV R63, R42 ;  /* 0x0000002a003f9202 */ /* 0x000fe40000000f00 */
[----:B------:R-:W-:Y:S02]  /*73690*/  PRMT R42, R76, 0x5410, R77 ;  /* 0x000054104c2a7816 */ /* 0x000fe4000000004d */
[----:B------:R-:W-:-:S04]  /*736a0*/  F2FP.F16.F32.PACK_AB R43, RZ, R63 ;  /* 0x0000003fff2b723e */ /* 0x000fc800000000ff */
[----:B------:R-:W-:Y:S01]  /*736b0*/  PRMT R43, R69, 0x5410, R43 ;  /* 0x00005410452b7816 */ /* 0x000fe2000000002b */
[----:B------:R-:W-:Y:S06]  /*736c0*/  BRA `(.L_x_28457) ;  /* 0x0000003000b87947 */ /* 0x000fec0003800000 */
.L_x_28376:
        /* <DEDUP_REMOVED lines=16> */
.L_x_28460:
        /* <DEDUP_REMOVED lines=13> */
.L_x_28462:
[----:B------:R-:W-:Y:S05]  /*738a0*/  BSYNC.RECONVERGENT B2 ;  /* 0x0000000000027941 */ /* 0x000fea0003800200 */
.L_x_28461:
        /* <DEDUP_REMOVED lines=56> */
[----:B------:R-:W-:Y:S01]  /*73c30*/  MOV R10, R70 ;  /* 0x00000046000a7202 */ /* 0x000fe20000000f00 */
[----:B------:R-:W-:Y:S01]  /*73c40*/  IMAD.MOV.U32 R70, RZ, RZ, RZ ;  /* 0x000000ffff467224 */ /* 0x000fe200078e00ff */
[----:B------:R-:W-:Y:S02]  /*73c50*/  LOP3.LUT R6, R7, R6, R71, 0x96, !PT ;  /* 0x0000000607067212 */ /* 0x000fe400078e9647 */
[----:B------:R-:W-:Y:S01]  /*73c60*/  LOP3.LUT R5, R5, R72, R69, 0x96, !PT ;  /* 0x0000004805057212 */ /* 0x000fe200078e9645 */
[----:B------:R-:W-:-:S07]  /*73c70*/  IMAD.MOV.U32 R69, RZ, RZ, R68 ;  /* 0x000000ffff457224 */ /* 0x000fce00078e0044 */
.L_x_28459:
[----:B------:R-:W-:Y:S05]  /*73c80*/  BSYNC.RECONVERGENT B1 ;  /* 0x0000000000017941 */ /* 0x000fea0003800200 */
.L_x_28458:
        /* <DEDUP_REMOVED lines=15> */
[----:B------:R0:W-:Y:S01]  /*73d80*/  STL [R1], R68 ;  /* 0x0000004401007387 */ /* 0x0001e20000100800 */
[----:B------:R-:W-:-:S04]  /*73d90*/  F2FP.F16.F32.PACK_AB R57, RZ, R68 ;  /* 0x00000044ff39723e */ /* 0x000fc800000000ff */
[----:B------:R-:W-:Y:S02]  /*73da0*/  @P2 LOP3.LUT R3, R3, 0x10, RZ, 0xfc, !PT ;  /* 0x0000001003032812 */ /* 0x000fe400078efcff */
[----:B------:R-:W-:Y:S01]  /*73db0*/  ISETP.NE.AND P2, PT, R70, 0x1, PT ;  /* 0x000000014600780c */ /* 0x000fe20003f45270 */
[----:B0-----:R-:W-:-:S12]  /*73dc0*/  IMAD.MOV.U32 R68, RZ, RZ, 0x2 ;  /* 0x00000002ff447424 */ /* 0x001fd800078e00ff */
        /* <DEDUP_REMOVED lines=9> */
.L_x_28465:
        /* <DEDUP_REMOVED lines=13> */
.L_x_28467:
[----:B------:R-:W-:Y:S05]  /*73f30*/  BSYNC.RECONVERGENT B2 ;  /* 0x0000000000027941 */ /* 0x000fea0003800200 */
.L_x_28466:
        /* <DEDUP_REMOVED lines=61> */
.L_x_28464:
[----:B------:R-:W-:Y:S05]  /*74310*/  BSYNC.RECONVERGENT B1 ;  /* 0x0000000000017941 */ /* 0x000fea0003800200 */
.L_x_28463:
        /* <DEDUP_REMOVED lines=25> */
.L_x_28470:
        /* <DEDUP_REMOVED lines=13> */
.L_x_28472:
[----:B------:R-:W-:Y:S05]  /*74580*/  BSYNC.RECONVERGENT B2 ;  /* 0x0000000000027941 */ /* 0x000fea0003800200 */
.L_x_28471:
        /* <DEDUP_REMOVED lines=61> */
.L_x_28469:
[----:B------:R-:W-:Y:S05]  /*74960*/  BSYNC.RECONVERGENT B1 ;  /* 0x0000000000017941 */ /* 0x000fea0003800200 */
.L_x_28468:
        /* <DEDUP_REMOVED lines=25> */
.L_x_28475:
        /* <DEDUP_REMOVED lines=13> */
.L_x_28477:
[----:B------:R-:W-:Y:S05]  /*74bd0*/  BSYNC.RECONVERGENT B2 ;  /* 0x0000000000027941 */ /* 0x000fea0003800200 */
.L_x_28476:
        /* <DEDUP_REMOVED lines=61> */
.L_x_28474:
[----:B------:R-:W-:Y:S05]  /*74fb0*/  BSYNC.RECONVERGENT B1 ;  /* 0x0000000000017941 */ /* 0x000fea0003800200 */
.L_x_28473:
        /* <DEDUP_REMOVED lines=25> */
.L_x_28480:
        /* <DEDUP_REMOVED lines=13> */
.L_x_28482:
[----:B------:R-:W-:Y:S05]  /*75220*/  BSYNC.RECONVERGENT B2 ;  /* 0x0000000000027941 */ /* 0x000fea0003800200 */
.L_x_28481:
        /* <DEDUP_REMOVED lines=61> */
.L_x_28479:
[----:B------:R-:W-:Y:S05]  /*75600*/  BSYNC.RECONVERGENT B1 ;  /* 0x0000000000017941 */ /* 0x000fea0003800200 */
.L_x_28478:
        /* <DEDUP_REMOVED lines=23> */
.L_x_28485:
        /* <DEDUP_REMOVED lines=13> */
.L_x_28487:
[----:B------:R-:W-:Y:S05]  /*75850*/  BSYNC.RECONVERGENT B2 ;  /* 0x0000000000027941 */ /* 0x000fea0003800200 */
.L_x_28486:
        /* <DEDUP_REMOVED lines=61> */
.L_x_28484:
[----:B------:R-:W-:Y:S05]  /*75c30*/  BSYNC.RECONVERGENT B1 ;  /* 0x0000000000017941 */ /* 0x000fea0003800200 */
.L_x_28483:
        /* <DEDUP_REMOVED lines=23> */
.L_x_28490:
        /* <DEDUP_REMOVED lines=13> */
.L_x_28492:
[----:B------:R-:W-:Y:S05]  /*75e80*/  BSYNC.RECONVERGENT B2 ;  /* 0x0000000000027941 */ /* 0x000fea0003800200 */
.L_x_28491:
        /* <DEDUP_REMOVED lines=61> */
.L_x_28489:
[----:B------:R-:W-:Y:S05]  /*76260*/  BSYNC.RECONVERGENT B1 ;  /* 0x0000000000017941 */ /* 0x000fea0003800200 */
.L_x_28488:
        /* <DEDUP_REMOVED lines=24> */
.L_x_28495:
        /* <DEDUP_REMOVED lines=13> */
.L_x_28497:
[----:B------:R-:W-:Y:S05]  /*764c0*/  BSYNC.RECONVERGENT B2 ;  /* 0x0000000000027941 */ /* 0x000fea0003800200 */
.L_x_28496:
        /* <DEDUP_REMOVED lines=61> */
.L_x_28494:
[----:B------:R-:W-:Y:S05]  /*768a0*/  BSYNC.RECONVERGENT B1 ;  /* 0x0000000000017941 */ /* 0x000fea0003800200 */
.L_x_28493:
[----:B------:R-:W-:Y:S01]  /*768b0*/  I2FP.F32.U32 R72, R73 ;  /* 0x0000004900487245 */ /* 0x000fe20000201000 */
[----:B------:R-:W-:Y:S01]  /*768c0*/  IMAD.MOV.U32 R74, RZ, RZ, 0x2f800000 ;  /* 0x2f800000ff4a7424 */ /* 0x000fe200078e00ff */
[----:B------:R-:W-:Y:S01]  /*768d0*/  PRMT R42, R71, 0x5410, R42 ;  /* 0x00005410472a7816 */ /* 0x000fe2000000002a */
[----:B------:R-:W-:Y:S01]  /*768e0*/  HADD2.F32 R43, -RZ, R43.H1_H1 ;  /* 0x3000002bff2b7230 */ /* 0x000fe20000004100 */
[----:B------:R-:W-:Y:S01]  /*768f0*/  PRMT R41, R70, 0x5410, R41 ;  /* 0x0000541046297816 */ /* 0x000fe20000000029 */
[----:B------:R-:W-:Y:S01]  /*76900*/  FFMA.FTZ R72, R72, R74, 1.1641532182693481445e-10 ;  /* 0x2f00000048487423 */ /* 0x000fe2000001004a */
[----:B------:R-:W-:Y:S02]  /*76910*/  PRMT R40, R57, 0x5410, R40 ;  /* 0x0000541039287816 */ /* 0x000fe40000000028 */
[----:B------:R-:W-:Y:S02]  /*76920*/  FMUL.FTZ R9, R43, R9 ;  /* 0x000000092b097220 */ /* 0x000fe40000410000 */
[----:B------:R-:W-:-:S04]  /*76930*/  FSETP.GTU.FTZ.AND P5, PT, R72, R63, PT ;  /* 0x0000003f4800720b */ /* 0x000fc80003fbc000 */
[----:B------:R-:W-:Y:S01]  /*76940*/  FSEL R63, R9, RZ, !P5 ;  /* 0x000000ff093f7208 */ /* 0x000fe20006800000 */
[----:B------:R-:W-:Y:S01]  /*76950*/  @P1 HADD2.F32 R9, -RZ, R35.H1_H1 ;  /* 0x30000023ff091230 */ /* 0x000fe20000004100 */
[----:B------:R-:W-:-:S04]  /*76960*/  PLOP3.LUT P5, PT, P5, PT, PT, 0x8, 0x80 ;  /* 0x000000000080781c */ /* 0x000fc80002fae170 */
[----:B------:R-:W-:Y:S01]  /*76970*/  @P1 FADD.FTZ R63, R9, R63 ;  /* 0x0000003f093f1221 */ /* 0x000fe20000010000 */
[----:B------:R-:W-:-:S04]  /*76980*/  MOV R9, R69 ;  /* 0x0000004500097202 */ /* 0x000fc80000000f00 */
[----:B------:R-:W-:-:S04]  /*76990*/  F2FP.F16.F32.PACK_AB R43, RZ, R63 ;  /* 0x0000003fff2b723e */ /* 0x000fc800000000ff */
[----:B------:R-:W-:-:S07]  /*769a0*/  PRMT R43, R88, 0x5410, R43 ;  /* 0x00005410582b7816 */ /* 0x000fce000000002b */
.L_x_28457:
        /* <DEDUP_REMOVED lines=43> */
.L_x_28375:
[----:B------:R-:W-:Y:S05]  /*76c60*/  BSYNC.RECONVERGENT B0 ;  /* 0x0000000000007941 */ /* 0x000fea0003800200 */
.L_x_28374:
[----:B------:R-:W4:Y:S01]  /*76c70*/  LDL R71, [R1] ;  /* 0x0000000001477983 */ /* 0x000f220000100800 */
[----:B0123--:R-:W-:Y:S01]  /*76c80*/  FADD.FTZ R40, RZ, R117 ;  /* 0x00000075ff287221 */ /* 0x00ffe20000010000 */
[C---:B------:R-:W-:Y:S01]  /*76c90*/  ISETP.GE.U32.AND P5, PT, R0.reuse, 0x20, PT ;  /* 0x000000200000780c */ /* 0x040fe20003fa6070 */
[----:B------:R-:W-:Y:S01]  /*76ca0*/  UMOV UR13, 0xffffffff ;  /* 0xffffffff000d7882 */ /* 0x000fe20000000000 */
[----:B------:R-:W-:Y:S01]  /*76cb0*/  ISETP.GT.U32.AND P4, PT, R0, 0x3f, PT ;  /* 0x0000003f0000780c */ /* 0x000fe20003f84070 */
[----:B------:R-:W-:Y:S01]  /*76cc0*/  FADD.FTZ R40, R112, R40 ;  /* 0x0000002870287221 */ /* 0x000fe20000010000 */
[C---:B------:R-:W-:Y:S01]  /*76cd0*/  ISETP.GT.U32.AND P3, PT, R0.reuse, 0x5f, PT ;  /* 0x0000005f0000780c */ /* 0x040fe20003f64070 */
[----:B------:R-:W0:Y:S01]  /*76ce0*/  S2R R69, SR_TID.X ;  /* 0x0000000000457919 */ /* 0x000e220000002100 */
[C---:B------:R-:W-:Y:S01]  /*76cf0*/  ISETP.GT.U32.AND P2, PT, R0.reuse, 0x7f, PT ;  /* 0x0000007f0000780c */ /* 0x040fe20003f44070 */
[----:B------:R-:W-:Y:S01]  /*76d00*/  FADD.FTZ R40, R97, R40 ;  /* 0x0000002861287221 */ /* 0x000fe20000010000 */
[----:B------:R-:W-:-:S02]  /*76d10*/  ISETP.GT.U32.AND P1, PT, R0, 0x9f, PT ;  /* 0x0000009f0000780c */ /* 0x000fc40003f24070 */
[C---:B------:R-:W-:Y:S01]  /*76d20*/  ISETP.GT.U32.AND P0, PT, R0.reuse, 0xbf, PT ;  /* 0x000000bf0000780c */ /* 0x040fe20003f04070 */
        /* <DEDUP_REMOVED lines=280> */
.L_x_28531:
[----:B------:R-:W2:Y:S01]  /*77eb0*/  LDL R70, [R1+0xc] ;  /* 0x00000c0001467983 */ /* 0x000ea20000100800 */
[----:B------:R-:W-:Y:S01]  /*77ec0*/  LOP3.LUT P1, RZ, R69, 0x1f, RZ, 0xc0, !PT ;  /* 0x0000001f45ff7812 */ /* 0x000fe2000782c0ff */
[----:B-1----:R-:W-:Y:S01]  /*77ed0*/  FADD.FTZ R40, R56, R40 ;  /* 0x0000002838287221 */ /* 0x002fe20000010000 */
[----:B------:R-:W-:Y:S01]  /*77ee0*/  ISETP.NE.AND P0, PT, RZ, UR10, PT ;  /* 0x0000000aff007c0c */ /* 0x000fe2000bf05270 */
[----:B------:R-:W-:Y:S02]  /*77ef0*/  BSSY.RECONVERGENT B0, `(.L_x_28499) ;  /* 0x0000067000007945 */ /* 0x000fe40003800200 */
[----:B------:R-:W-:Y:S01]  /*77f00*/  FFMA.FTZ R43, R40, R57, UR11 ;  /* 0x0000000b282b7e23 */ /* 0x000fe20008010039 */
[----:B------:R-:W-:-:S07]  /*77f10*/  FSEL R57, R42, RZ, !P0 ;  /* 0x000000ff2a397208 */ /* 0x000fce0004000000 */
        /* <DEDUP_REMOVED lines=42> */
[----:B------:R-:W-:Y:S01]  /*781c0*/  F2FP.F16.F32.PACK_AB R40, R43, R40 ;  /* 0x000000282b28723e */ /* 0x000fe200000000ff */
[----:B------:R-:W-:Y:S01]  /*781d0*/  FADD.FTZ R43, R45, -R57 ;  /* 0x800000392d2b7221 */ /* 0x000fe20000010000 */
[----:B---3--:R-:W-:Y:S01]  /*781e0*/  FFMA.FTZ R41, R74, R76, R77 ;  /* 0x0000004c4a297223 */ /* 0x008fe2000001004d */
[----:B------:R-:W-:-:S02]  /*781f0*/  FMUL.FTZ R76, R56, R70 ;  /* 0x00000046384c7220 */ /* 0x000fc40000410000 */
[----:B------:R-:W-:Y:S01]  /*78200*/  FMUL.FTZ R77, R56, R43 ;  /* 0x0000002b384d7220 */ /* 0x000fe20000410000 */
[----:B------:R-:W2:Y:S04]  /*78210*/  LDL R70, [R1+0x4f0] ;  /* 0x0004f00001467983 */ /* 0x000ea80000100800 */
[----:B------:R-:W2:Y:S01]  /*78220*/  LDL R43, [R1+0x140] ;  /* 0x00014000012b7983 */ /* 0x000ea20000100800 */
[----:B------:R-:W-:Y:S01]  /*78230*/  F2FP.F16.F32.PACK_AB R41, R42, R41 ;  /* 0x000000292a29723e */ /* 0x000fe200000000ff */
        /* <DEDUP_REMOVED lines=10> */
[----:B------:R-:W-:Y:S02]  /*782e0*/  F2FP.F16.F32.PACK_AB R42, R71, R42 ;  /* 0x0000002a472a723e */ /* 0x000fe400000000ff */
[----:B------:R-:W-:Y:S01]  /*782f0*/  F2FP.F16.F32.PACK_AB R43, R70, R43 ;  /* 0x0000002b462b723e */ /* 0x000fe200000000ff */
        /* <DEDUP_REMOVED lines=16> */
[----:B------:R-:W-:Y:S02]  /*78400*/  F2FP.F16.F32.PACK_AB R43, R40, R43 ;  /* 0x0000002b282b723e */ /* 0x000fe400000000ff */
        /* <DEDUP_REMOVED lines=12> */
[----:B------:R-:W-:Y:S01]  /*784d0*/  F2FP.F16.F32.PACK_AB R40, R71, R40 ;  /* 0x000000284728723e */ /* 0x000fe200000000ff */
[----:B----4-:R-:W-:Y:S02]  /*784e0*/  FFMA.FTZ R70, R76, R70, R74 ;  /* 0x000000464c467223 */ /* 0x010fe4000001004a */
[----:B------:R-:W0:Y:S01]  /*784f0*/  LDC.64 R74, c[0x0][0x430] ;  /* 0x00010c00ff4a7b82 */ /* 0x000e220000000a00 */
[----:B--2---:R-:W-:Y:S02]  /*78500*/  FFMA.FTZ R69, R69, R88, R73 ;  /* 0x0000005845457223 */ /* 0x004fe40000010049 */
[----:B------:R-:W-:-:S03]  /*78510*/  F2FP.F16.F32.PACK_AB R42, R70, R42 ;  /* 0x0000002a462a723e */ /* 0x000fc600000000ff */
[----:B------:R-:W-:Y:S01]  /*78520*/  F2FP.F16.F32.PACK_AB R41, R69, R41 ;  /* 0x000000294529723e */ /* 0x000fe200000000ff */
[----:B0-----:R-:W-:-:S05]  /*78530*/  IMAD.WIDE.U32 R70, R26, 0x10, R74 ;  /* 0x000000101a467825 */ /* 0x001fca00078e004a */
[----:B------:R1:W-:Y:S01]  /*78540*/  STG.E.128 desc[UR6][R70.64], R40 ;  /* 0x0000002846007986 */ /* 0x0003e2000c101d06 */
[----:B------:R-:W-:-:S07]  /*78550*/  IADD3 R26, PT, PT, R26, 0x20, RZ ;  /* 0x000000201a1a7810 */ /* 0x000fce0007ffe0ff */
.L_x_28500:
[----:B------:R-:W-:Y:S05]  /*78560*/  BSYNC.RECONVERGENT B0 ;  /* 0x0000000000007941 */ /* 0x000fea0003800200 */
.L_x_28499:
        /* <DEDUP_REMOVED lines=85> */
[----:B------:R-:W1:Y:S01]  /*78ac0*/  LDC.64 R74, c[0x0][0x430] ;  /* 0x00010c00ff4a7b82 */ /* 0x000e620000000a00 */
[----:B--2---:R-:W-:Y:S02]  /*78ad0*/  FFMA.FTZ R69, R69, R88, R73 ;  /* 0x0000005845457223 */ /* 0x004fe40000010049 */
[----:B------:R-:W-:-:S03]  /*78ae0*/  F2FP.F16.F32.PACK_AB R42, R70, R42 ;  /* 0x0000002a462a723e */ /* 0x000fc600000000ff */
[----:B------:R-:W-:Y:S01]  /*78af0*/  F2FP.F16.F32.PACK_AB R41, R69, R41 ;  /* 0x000000294529723e */ /* 0x000fe200000000ff */
[----:B-1----:R-:W-:-:S05]  /*78b00*/  IMAD.WIDE.U32 R70, R26, 0x10, R74 ;  /* 0x000000101a467825 */ /* 0x002fca00078e004a */
[----:B------:R0:W-:Y:S01]  /*78b10*/  STG.E.128 desc[UR6][R70.64], R40 ;  /* 0x0000002846007986 */ /* 0x0001e2000c101d06 */
[----:B------:R-:W-:-:S07]  /*78b20*/  VIADD R26, R26, 0x20 ;  /* 0x000000201a1a7836 */ /* 0x000fce0000000000 */
.L_x_28502:
[----:B------:R-:W-:Y:S05]  /*78b30*/  BSYNC.RECONVERGENT B0 ;  /* 0x0000000000007941 */ /* 0x000fea0003800200 */
.L_x_28501:
        /* <DEDUP_REMOVED lines=91> */
[----:B------:R-:W-:-:S07]  /*790f0*/  IADD3 R26, PT, PT, R26, 0x20, RZ ;  /* 0x000000201a1a7810 */ /* 0x000fce0007ffe0ff */
.L_x_28504:
[----:B------:R-:W-:Y:S05]  /*79100*/  BSYNC.RECONVERGENT B0 ;  /* 0x0000000000007941 */ /* 0x000fea0003800200 */
.L_x_28503:
        /* <DEDUP_REMOVED lines=92> */
.L_x_28506:
[----:B------:R-:W-:Y:S05]  /*796d0*/  BSYNC.RECONVERGENT B0 ;  /* 0x0000000000007941 */ /* 0x000fea0003800200 */
.L_x_28505:
        /* <DEDUP_REMOVED lines=92> */
.L_x_28508:
[----:B------:R-:W-:Y:S05]  /*79ca0*/  BSYNC.RECONVERGENT B0 ;  /* 0x0000000000007941 */ /* 0x000fea0003800200 */
.L_x_28507:
        /* <DEDUP_REMOVED lines=92> */
.L_x_28510:
[----:B------:R-:W-:Y:S05]  /*7a270*/  BSYNC.RECONVERGENT B0 ;  /* 0x0000000000007941 */ /* 0x000fea0003800200 */
.L_x_28509:
        /* <DEDUP_REMOVED lines=92> */
.L_x_28512:
[----:B------:R-:W-:Y:S05]  /*7a840*/  BSYNC.RECONVERGENT B0 ;  /* 0x0000000000007941 */ /* 0x000fea0003800200 */
.L_x_28511:
        /* <DEDUP_REMOVED lines=92> */
.L_x_28514:
[----:B------:R-:W-:Y:S05]  /*7ae10*/  BSYNC.RECONVERGENT B0 ;  /* 0x0000000000007941 */ /* 0x000fea0003800200 */
.L_x_28513:
        /* <DEDUP_REMOVED lines=92> */
.L_x_28516:
[----:B------:R-:W-:Y:S05]  /*7b3e0*/  BSYNC.RECONVERGENT B0 ;  /* 0x0000000000007941 */ /* 0x000fea0003800200 */
.L_x_28515:
        /* <DEDUP_REMOVED lines=47> */
[----:B------:R-:W-:-:S02]  /*7b6e0*/  F2FP.F16.F32.PACK_AB R40, R43, R40 ;  /* 0x000000282b28723e */ /* 0x000fc400000000ff */
[----:B------:R-:W3:Y:S01]  /*7b6f0*/  LDL R43, [R1+0x268] ;  /* 0x00026800012b7983 */ /* 0x000ee20000100800 */
[----:B------:R-:W-:-:S03]  /*7b700*/  F2FP.F16.F32.PACK_AB R41, R42, R41 ;  /* 0x000000292a29723e */ /* 0x000fc600000000ff */
[----:B------:R-:W2:Y:S04]  /*7b710*/  LDL R42, [R1+0x290] ;  /* 0x00029000012a7983 */ /* 0x000ea80000100800 */
[----:B------:R-:W2:Y:S01]  /*7b720*/  LDL R88, [R1+0x2c4] ;  /* 0x0002c40001587983 */ /* 0x000ea20000100800 */
[----:B----4-:R-:W-:Y:S01]  /*7b730*/  FFMA.FTZ R57, R74, R57, R5 ;  /* 0x000000394a397223 */ /* 0x010fe20000010005 */
[----:B---3--:R-:W-:Y:S01]  /*7b740*/  FFMA.FTZ R43, R76, R56, R43 ;  /* 0x000000384c2b7223 */ /* 0x008fe2000001002b */
[----:B------:R-:W-:Y:S01]  /*7b750*/  FFMA.FTZ R56, R75, R0, R2 ;  /* 0x000000004b387223 */ /* 0x000fe20000010002 */
[----:B--2---:R-:W-:-:S04]  /*7b760*/  FFMA.FTZ R42, R73, R42, R6 ;  /* 0x0000002a492a7223 */ /* 0x004fc80000010006 */
[----:B------:R-:W-:Y:S01]  /*7b770*/  F2FP.F16.F32.PACK_AB R43, R56, R43 ;  /* 0x0000002b382b723e */ /* 0x000fe200000000ff */
[----:B------:R2:W5:Y:S01]  /*7b780*/  LDL.LU R6, [R1+0x524] ;  /* 0x0005240001067983 */ /* 0x0005620000300800 */
[----:B------:R-:W-:Y:S02]  /*7b790*/  F2FP.F16.F32.PACK_AB R42, R57, R42 ;  /* 0x0000002a392a723e */ /* 0x000fe400000000ff */
        /* <DEDUP_REMOVED lines=16> */
[----:B------:R-:W-:Y:S02]  /*7b8a0*/  F2FP.F16.F32.PACK_AB R43, R40, R43 ;  /* 0x0000002b282b723e */ /* 0x000fe400000000ff */
        /* <DEDUP_REMOVED lines=12> */
[----:B------:R-:W-:-:S02]  /*7b970*/  F2FP.F16.F32.PACK_AB R40, R70, R40 ;  /* 0x000000284628723e */ /* 0x000fc400000000ff */
[----:B------:R-:W-:Y:S01]  /*7b980*/  F2FP.F16.F32.PACK_AB R41, R57, R41 ;  /* 0x000000293929723e */ /* 0x000fe200000000ff */
[----:B----4-:R-:W-:-:S05]  /*7b990*/  FFMA.FTZ R42, R73, R42, R71 ;  /* 0x0000002a492a7223 */ /* 0x010fca0000010047 */
[----:B------:R-:W-:Y:S01]  /*7b9a0*/  F2FP.F16.F32.PACK_AB R42, R56, R42 ;  /* 0x0000002a382a723e */ /* 0x000fe200000000ff */
[----:B0-----:R-:W-:-:S05]  /*7b9b0*/  IMAD.WIDE.U32 R56, R26, 0x10, R76 ;  /* 0x000000101a387825 */ /* 0x001fca00078e004c */
[----:B------:R2:W-:Y:S02]  /*7b9c0*/  STG.E.128 desc[UR6][R56.64], R40 ;  /* 0x0000002838007986 */ /* 0x0005e4000c101d06 */
.L_x_28518:
[----:B------:R-:W-:Y:S05]  /*7b9d0*/  BSYNC.RECONVERGENT B0 ;  /* 0x0000000000007941 */ /* 0x000fea0003800200 */
.L_x_28517:
[----:B------:R-:W3:Y:S01]  /*7b9e0*/  LDL.LU R26, [R1+0xc] ;  /* 0x00000c00011a7983 */ /* 0x000ee20000300800 */
[----:B012---:R-:W3:Y:S02]  /*7b9f0*/  LDC.64 R40, c[0x0][0x380] ;  /* 0x0000e000ff287b82 */ /* 0x007ee40000000a00 */
[----:B---3--:R-:W-:-:S05]  /*7ba00*/  IMAD R26, R40, 0x4, R26 ;  /* 0x00000004281a7824 */ /* 0x008fca00078e021a */
[----:B------:R0:W-:Y:S01]  /*7ba10*/  STL [R1+0xc], R26 ;  /* 0x00000c1a01007387 */ /* 0x0001e20000100800 */
[----:B------:R-:W-:-:S13]  /*7ba20*/  ISETP.GE.AND P0, PT, R26, R41, PT ;  /* 0x000000291a00720c */ /* 0x000fda0003f06270 */
[----:B0-----:R-:W-:Y:S05]  /*7ba30*/  @!P0 BRA `(.L_x_28519) ;  /* 0xfffff99c00ec8947 */ /* 0x001fea000383ffff */
[----:B------:R-:W-:Y:S05]  /*7ba40*/  EXIT ;  /* 0x000000000000794d */ /* 0x000fea0003800000 */
.L_x_28498:
        /* <DEDUP_REMOVED lines=8> */
.L_x_28521:
[----:B------:R-:W-:Y:S05]  /*7bad0*/  BSYNC B0 ;  /* 0x0000000000007941 */ /* 0x000fea0003800000 */
.L_x_28520:
        /* <DEDUP_REMOVED lines=9> */
.L_x_28522:
[----:B------:R-:W-:Y:S02]  /*7bb70*/  IMAD.MOV.U32 R43, RZ, RZ, 0x4 ;  /* 0x00000004ff2b7424 */ /* 0x000fe400078e00ff */
[----:B------:R-:W-:Y:S01]  /*7bb80*/  FADD.FTZ R42, R42, R40 ;  /* 0x000000282a2a7221 */ /* 0x000fe20000010000 */
[----:B------:R-:W-:-:S04]  /*7bb90*/  MOV R40, 0xffffffff ;  /* 0xffffffff00287802 */ /* 0x000fc80000000f00 */
[----:B------:R-:W-:-:S07]  /*7bba0*/  MOV R70, R42 ;  /* 0x0000002a00467202 */ /* 0x000fce0000000f00 */
[----:B------:R-:W-:Y:S05]  /*7bbb0*/  WARPSYNC.COLLECTIVE R40, `(.L_x_28523) ;  /* 0x0000000028087348 */ /* 0x000fea0003c00000 */
[----:B------:R0:W1:Y:S02]  /*7bbc0*/  SHFL.BFLY P6, R40, R70, R43, R41 ;  /* 0x0c00002b46287389 */ /* 0x00006400000c0029 */
[----:B01----:R-:W-:Y:S05]  /*7bbd0*/  ENDCOLLECTIVE ;  /* 0x000000000000791b */ /* 0x003fea0003800000 */
.L_x_28523:
[----:B------:R-:W-:Y:S02]  /*7bbe0*/  HFMA2 R43, -RZ, RZ, 0, 4.76837158203125e-07 ;  /* 0x00000008ff2b7431 */ /* 0x000fe400000001ff */
[----:B------:R-:W-:Y:S01]  /*7bbf0*/  FADD.FTZ R42, R42, R40 ;  /* 0x000000282a2a7221 */ /* 0x000fe20000010000 */
[----:B------:R-:W-:-:S03]  /*7bc00*/  IMAD.MOV.U32 R40, RZ, RZ, -0x1 ;  /* 0xffffffffff287424 */ /* 0x000fc600078e00ff */
[----:B------:R-:W-:-:S07]  /*7bc10*/  IMAD.MOV.U32 R70, RZ, RZ, R42 ;  /* 0x000000ffff467224 */ /* 0x000fce00078e002a */
[----:B------:R-:W-:Y:S05]  /*7bc20*/  WARPSYNC.COLLECTIVE R40, `(.L_x_28524) ;  /* 0x0000000028087348 */ /* 0x000fea0003c00000 */
[----:B------:R0:W1:Y:S02]  /*7bc30*/  SHFL.BFLY P6, R40, R70, R43, R41 ;  /* 0x0c00002b46287389 */ /* 0x00006400000c0029 */
[----:B01----:R-:W-:Y:S05]  /*7bc40*/  ENDCOLLECTIVE ;  /* 0x000000000000791b */ /* 0x003fea0003800000 */
.L_x_28524:
[----:B------:R-:W-:Y:S02]  /*7bc50*/  IMAD.MOV.U32 R43, RZ, RZ, 0x10 ;  /* 0x00000010ff2b7424 */ /* 0x000fe400078e00ff */
[----:B------:R-:W-:Y:S01]  /*7bc60*/  FADD.FTZ R42, R42, R40 ;  /* 0x000000282a2a7221 */ /* 0x000fe20000010000 */
[----:B------:R-:W-:-:S04]  /*7bc70*/  MOV R40, 0xffffffff ;  /* 0xffffffff00287802 */ /* 0x000fc80000000f00 */
[----:B------:R-:W-:-:S07]  /*7bc80*/  MOV R70, R42 ;  /* 0x0000002a00467202 */ /* 0x000fce0000000f00 */
[----:B------:R-:W-:Y:S05]  /*7bc90*/  WARPSYNC.COLLECTIVE R40, `(.L_x_28525) ;  /* 0x0000000028087348 */ /* 0x000fea0003c00000 */
[----:B------:R0:W1:Y:S02]  /*7bca0*/  SHFL.BFLY P6, R40, R70, R43, R41 ;  /* 0x0c00002b46287389 */ /* 0x00006400000c0029 */
[----:B01----:R-:W-:Y:S05]  /*7bcb0*/  ENDCOLLECTIVE ;  /* 0x000000000000791b */ /* 0x003fea0003800000 */
.L_x_28525:
        /* <DEDUP_REMOVED lines=174> */
.L_x_28526:
[----:B------:R-:W-:Y:S02]  /*7c7a0*/  HFMA2 R43, -RZ, RZ, 0, 1.1920928955078125e-07 ;  /* 0x00000002ff2b7431 */ /* 0x000fe400000001ff */
[----:B------:R-:W-:Y:S01]  /*7c7b0*/  FADD.FTZ R56, R56, R40 ;  /* 0x0000002838387221 */ /* 0x000fe20000010000 */
[----:B------:R-:W-:-:S03]  /*7c7c0*/  IMAD.MOV.U32 R40, RZ, RZ, -0x1 ;  /* 0xffffffffff287424 */ /* 0x000fc600078e00ff */
[----:B------:R-:W-:-:S07]  /*7c7d0*/  IMAD.MOV.U32 R70, RZ, RZ, R56 ;  /* 0x000000ffff467224 */ /* 0x000fce00078e0038 */
[----:B------:R-:W-:Y:S05]  /*7c7e0*/  WARPSYNC.COLLECTIVE R40, `(.L_x_28527) ;  /* 0x0000000028087348 */ /* 0x000fea0003c00000 */
[----:B------:R0:W1:Y:S02]  /*7c7f0*/  SHFL.BFLY P6, R40, R70, R43, R41 ;  /* 0x0c00002b46287389 */ /* 0x00006400000c0029 */
[----:B01----:R-:W-:Y:S05]  /*7c800*/  ENDCOLLECTIVE ;  /* 0x000000000000791b */ /* 0x003fea0003800000 */
.L_x_28527:
[----:B------:R-:W-:Y:S02]  /*7c810*/  IMAD.MOV.U32 R43, RZ, RZ, 0x4 ;  /* 0x00000004ff2b7424 */ /* 0x000fe400078e00ff */
[----:B------:R-:W-:Y:S01]  /*7c820*/  FADD.FTZ R56, R56, R40 ;  /* 0x0000002838387221 */ /* 0x000fe20000010000 */
[----:B------:R-:W-:-:S04]  /*7c830*/  MOV R40, 0xffffffff ;  /* 0xffffffff00287802 */ /* 0x000fc80000000f00 */
[----:B------:R-:W-:-:S07]  /*7c840*/  MOV R70, R56 ;  /* 0x0000003800467202 */ /* 0x000fce0000000f00 */
[----:B------:R-:W-:Y:S05]  /*7c850*/  WARPSYNC.COLLECTIVE R40, `(.L_x_28528) ;  /* 0x0000000028087348 */ /* 0x000fea0003c00000 */
[----:B------:R0:W1:Y:S02]  /*7c860*/  SHFL.BFLY P6, R40, R70, R43, R41 ;  /* 0x0c00002b46287389 */ /* 0x00006400000c0029 */
[----:B01----:R-:W-:Y:S05]  /*7c870*/  ENDCOLLECTIVE ;  /* 0x000000000000791b */ /* 0x003fea0003800000 */
.L_x_28528:
[----:B------:R-:W-:Y:S02]  /*7c880*/  HFMA2 R43, -RZ, RZ, 0, 4.76837158203125e-07 ;  /* 0x00000008ff2b7431 */ /* 0x000fe400000001ff */
[----:B------:R-:W-:Y:S01]  /*7c890*/  FADD.FTZ R56, R56, R40 ;  /* 0x0000002838387221 */ /* 0x000fe20000010000 */
[----:B------:R-:W-:-:S03]  /*7c8a0*/  IMAD.MOV.U32 R40, RZ, RZ, -0x1 ;  /* 0xffffffffff287424 */ /* 0x000fc600078e00ff */
[----:B------:R-:W-:-:S07]  /*7c8b0*/  IMAD.MOV.U32 R70, RZ, RZ, R56 ;  /* 0x000000ffff467224 */ /* 0x000fce00078e0038 */
[----:B------:R-:W-:Y:S05]  /*7c8c0*/  WARPSYNC.COLLECTIVE R40, `(.L_x_28529) ;  /* 0x0000000028087348 */ /* 0x000fea0003c00000 */
[----:B------:R0:W1:Y:S02]  /*7c8d0*/  SHFL.BFLY P6, R40, R70, R43, R41 ;  /* 0x0c00002b46287389 */ /* 0x00006400000c0029 */
[----:B01----:R-:W-:Y:S05]  /*7c8e0*/  ENDCOLLECTIVE ;  /* 0x000000000000791b */ /* 0x003fea0003800000 */
.L_x_28529:
[----:B------:R-:W-:Y:S02]  /*7c8f0*/  IMAD.MOV.U32 R43, RZ, RZ, 0x10 ;  /* 0x00000010ff2b7424 */ /* 0x000fe400078e00ff */
[----:B------:R-:W-:Y:S01]  /*7c900*/  FADD.FTZ R56, R56, R40 ;  /* 0x0000002838387221 */ /* 0x000fe20000010000 */
[----:B------:R-:W-:-:S04]  /*7c910*/  MOV R40, 0xffffffff ;  /* 0xffffffff00287802 */ /* 0x000fc80000000f00 */
[----:B------:R-:W-:-:S07]  /*7c920*/  MOV R70, R56 ;  /* 0x0000003800467202 */ /* 0x000fce0000000f00 */
[----:B------:R-:W-:Y:S05]  /*7c930*/  WARPSYNC.COLLECTIVE R40, `(.L_x_28530) ;  /* 0x0000000028087348 */ /* 0x000fea0003c00000 */
[----:B------:R0:W1:Y:S02]  /*7c940*/  SHFL.BFLY P6, R40, R70, R43, R41 ;  /* 0x0c00002b46287389 */ /* 0x00006400000c0029 */
[----:B01----:R-:W-:Y:S05]  /*7c950*/  ENDCOLLECTIVE ;  /* 0x000000000000791b */ /* 0x003fea0003800000 */
.L_x_28530:
[----:B------:R-:W-:Y:S05]  /*7c960*/  BRA `(.L_x_28531) ;  /* 0xffffffb400507947 */ /* 0x000fea000383ffff */
.L_x_28532:
        /* <DEDUP_REMOVED lines=9> */
.L_x_54472:


//--------------------- .text._ZN10layer_norm31ln_parallel_residual_fwd_kernelINS_13Kernel_traitsIf6__halfS2_S2_fjLj2560ELj1ELj4ELj1ELj16ENS_18Kernel_traits_baseILj2560EfS2_S2_S2_fjLj128EEEEELb1ELb0ELb1EEEvNS_9FwdParamsE --------------------------
	.section	.text._ZN10layer_norm31ln_parallel_residual_fwd_kernelINS_13Kernel_traitsIf6__halfS2_S2_fjLj2560ELj1ELj4ELj1ELj16ENS_18Kernel_traits_baseILj2560EfS2_S2_S2_fjLj128EEEEELb1ELb0ELb1EEEvNS_9FwdParamsE,"ax",@progbits
	.align	128
        .global         _ZN10layer_norm31ln_parallel_residual_fwd_kernelINS_13Kernel_traitsIf6__halfS2_S2_fjLj2560ELj1ELj4ELj1ELj16ENS_18Kernel_traits_baseILj2560EfS2_S2_S2_fjLj128EEEEELb1ELb0ELb1EEEvNS_9FwdParamsE
        .type           _ZN10layer_norm31ln_parallel_residual_fwd_kernelINS_13Kernel_traitsIf6__halfS2_S2_fjLj2560ELj1ELj4ELj1ELj16ENS_18Kernel_traits_baseILj2560EfS2_S2_S2_fjLj128EEEEELb1ELb0ELb1EEEvNS_9FwdParamsE,@function
        .size           _ZN10layer_norm31ln_parallel_residual_fwd_kernelINS_13Kernel_traitsIf6__halfS2_S2_fjLj2560ELj1ELj4ELj1ELj16ENS_18Kernel_traits_baseILj2560EfS2_S2_S2_fjLj128EEEEELb1ELb0ELb1EEEvNS_9FwdParamsE,(.L_x_54473 - _ZN10layer_norm31ln_parallel_residual_fwd_kernelINS_13Kernel_traitsIf6__halfS2_S2_fjLj2560ELj1ELj4ELj1ELj16ENS_18Kernel_traits_baseILj2560EfS2_S2_S2_fjLj128EEEEELb1ELb0ELb1EEEvNS_9FwdParamsE)
        .other          _ZN10layer_norm31ln_parallel_residual_fwd_kernelINS_13Kernel_traitsIf6__halfS2_S2_fjLj2560ELj1ELj4ELj1ELj16ENS_18Kernel_traits_baseILj2560EfS2_S2_S2_fjLj128EEEEELb1ELb0ELb1EEEvNS_9FwdParamsE,@"STO_CUDA_ENTRY STV_DEFAULT"
_ZN10layer_norm31ln_parallel_residual_fwd_kernelINS_13Kernel_traitsIf6__halfS2_S2_fjLj2560ELj1ELj4ELj1ELj16ENS_18Kernel_traits_baseILj2560EfS2_S2_S2_fjLj128EEEEELb1ELb0ELb1EEEvNS_9FwdParamsE:
.text._ZN10layer_norm31ln_parallel_residual_fwd_kernelINS_13Kernel_traitsIf6__halfS2_S2_fjLj2560ELj1ELj4ELj1ELj16ENS_18Kernel_traits_baseILj2560EfS2_S2_S2_fjLj128EEEEELb1ELb0ELb1EEEvNS_9FwdParamsE:
        /* <DEDUP_REMOVED lines=9> */
[----:B------:R-:W-:Y:S01]  /*0090*/  PLOP3.LUT P0, PT, PT, PT, UP0, 0x80, 0x8 ;  /* 0x000000000008781c */ /* 0x000fe20003f0f008 */
[----:B--2---:R-:W-:-:S02]  /*00a0*/  IMAD.U32 R2, RZ, RZ, UR10 ;  /* 0x0000000aff027e24 */ /* 0x004fc4000f8e00ff */
[----:B------:R-:W-:Y:S02]  /*00b0*/  IMAD.U32 R3, RZ, RZ, UR11 ;  /* 0x0000000bff037e24 */ /* 0x000fe4000f8e00ff */
[----:B------:R-:W2:Y:S08]  /*00c0*/  @UP0 LDCU UR12, c[0x0][0x460] ;  /* 0x00008c00ff0c07ac */ /* 0x000eb00008000800 */
[----:B0-----:R-:W5:Y:S01]  /*00d0*/  @P0 LDG.E.64 R2, desc[UR8][R2.64] ;  /* 0x0000000802020981 */ /* 0x001f62000c1e1b00 */
[----:B-1----:R-:W-:Y:S01]  /*00e0*/  @UP0 UMOV UR6, UR4 ;  /* 0x0000000400060c82 */ /* 0x002fe20008000000 */
[----:B------:R-:W-:Y:S01]  /*00f0*/  @UP0 UMOV UR7, UR5 ;  /* 0x0000000500070c82 */ /* 0x000fe20008000000 */
[----:B------:R-:W-:Y:S01]  /*0100*/  IMAD.U32 R4, RZ, RZ, UR6 ;  /* 0x00000006ff047e24 */ /* 0x000fe2000f8e00ff */
[----:B------:R-:W-:-:S06]  /*0110*/  MOV R5, UR7 ;  /* 0x0000000700057c02 */ /* 0x000fcc0008000f00 */
        /* <DEDUP_REMOVED lines=12> */
[----:B------:R-:W-:Y:S01]  /*01e0*/  MOV R7, UR6 ;  /* 0x0000000600077c02 */ /* 0x000fe20008000f00 */
        /* <DEDUP_REMOVED lines=290> */
.L_x_28534:
[----:B------:R-:W1:Y:S01]  /*1410*/  LDCU.128 UR12, c[0x0][0x3d0] ;  /* 0x00007a00ff0c77ac */ /* 0x000e620008000c00 */
[----:B------:R-:W-:-:S05]  /*1420*/  IMAD.SHL.U32 R0, R6, 0x20, RZ ;  /* 0x0000002006007824 */ /* 0x000fca00078e00ff */
[----:B------:R-:W-:-:S04]  /*1430*/  LOP3.LUT R0, R0, 0x3e0, RZ, 0xc0, !PT ;  /* 0x000003e000007812 */ /* 0x000fc800078ec0ff */
[----:B------:R-:W-:-:S05]  /*1440*/  IADD3 R2, P2, PT, R0, UR6, RZ ;  /* 0x0000000600027c10 */ /* 0x000fca000ff5e0ff */
[----:B------:R-:W-:Y:S01]  /*1450*/  IMAD.X R3, RZ, RZ, UR7, P2 ;  /* 0x00000007ff037e24 */ /* 0x000fe200090e06ff */
[C---:B-1----:R-:W-:Y:S02]  /*1460*/  IADD3 R8, P0, PT, R0.reuse, UR12, RZ ;  /* 0x0000000c00087c10 */ /* 0x042fe4000ff1e0ff */
[----:B------:R-:W-:-:S03]  /*1470*/  IADD3 R4, P1, PT, R0, UR14, RZ ;  /* 0x0000000e00047c10 */ /* 0x000fc6000ff3e0ff */
[----:B------:R-:W-:Y:S01]  /*1480*/  IMAD.X R9, RZ, RZ, UR13, P0 ;  /* 0x0000000dff097e24 */ /* 0x000fe200080e06ff */
[----:B------:R-:W-:-:S04]  /*1490*/  IADD3.X R5, PT, PT, RZ, UR15, RZ, P1, !PT ;  /* 0x0000000fff057c10 */ /* 0x000fc80008ffe4ff */
        /* <DEDUP_REMOVED lines=181> */
.L_x_28533:
        /* <DEDUP_REMOVED lines=9> */
[----:B------:R-:W-:Y:S01]  /*2080*/  IMAD.X R9, RZ, RZ, UR15, P0 ;  /* 0x0000000fff097e24 */ /* 0x000fe200080e06ff */
[----:B------:R-:W-:Y:S02]  /*2090*/  IADD3.X R3, PT, PT, RZ, UR7, RZ, P3, !PT ;  /* 0x00000007ff037c10 */ /* 0x000fe40009ffe4ff */
        /* <DEDUP_REMOVED lines=245> */
.L_x_28536:
[----:B------:R-:W0:Y:S01]  /*2ff0*/  LDCU.128 UR16, c[0x0][0x3d0] ;  /* 0x00007a00ff1077ac */ /* 0x000e220008000c00 */
[----:B------:R-:W-:-:S05]  /*3000*/  IMAD.SHL.U32 R0, R6, 0x20, RZ ;  /* 0x0000002006007824 */ /* 0x000fca00078e00ff */
[----:B------:R-:W-:-:S04]  /*3010*/  LOP3.LUT R0, R0, 0x3e0, RZ, 0xc0, !PT ;  /* 0x000003e000007812 */ /* 0x000fc800078ec0ff */
[----:B------:R-:W-:-:S04]  /*3020*/  IADD3 R4, P1, PT, R0, UR14, RZ ;  /* 0x0000000e00047c10 */ /* 0x000fc8000ff3e0ff */
[----:B------:R-:W-:Y:S02]  /*3030*/  IADD3.X R5, PT, PT, RZ, UR15, RZ, P1, !PT ;  /* 0x0000000fff057c10 */ /* 0x000fe40008ffe4ff */
[----:B0-----:R-:W-:-:S03]  /*3040*/  IADD3 R8, P0, PT, R0, UR16, RZ ;  /* 0x0000001000087c10 */ /* 0x001fc6000ff1e0ff */
        /* <DEDUP_REMOVED lines=263> */
.L_x_28535:
        /* <DEDUP_REMOVED lines=9> */
[----:B------:R-:W-:Y:S01]  /*4150*/  UIADD3 UR6, UPT, UPT, UR10, -0x61c88647, URZ ;  /* 0x9e3779b90a067890 */ /* 0x000fe2000fffe0ff */
[----:B------:R5:W-:Y:S01]  /*4160*/  STL [R1+0x14], R4 ;  /* 0x0000140401007387 */ /* 0x000be20000100800 */
[----:B------:R-:W5:Y:S01]  /*4170*/  LDCU.64 UR12, c[0x0][0x398] ;  /* 0x00007300ff0c77ac */ /* 0x000f620008000a00 */
[----:B------:R-:W-:Y:S01]  /*4180*/  IMAD.U32 R3, RZ, RZ, UR10 ;  /* 0x0000000aff037e24 */ /* 0x000fe2000f8e00ff */
[----:B------:R-:W-:Y:S01]  /*4190*/  LOP3.LUT R2, R2, UR11, RZ, 0x3c, !PT ;  /* 0x0000000b02027c12 */ /* 0x000fe2000f8e3cff */
[----:B------:R-:W-:Y:S02]  /*41a0*/  UIADD3 UR16, UPT, UPT, UR11, -0x695add53, URZ ;  /* 0x96a522ad0b107890 */ /* 0x000fe4000fffe0ff */
[----:B------:R-:W-:Y:S02]  /*41b0*/  UIADD3 UR17, UPT, UPT, UR10, -0x700cb87f, URZ ;  /* 0x8ff347810a117890 */ /* 0x000fe4000fffe0ff */
[----:B------:R-:W-:Y:S01]  /*41c0*/  ULOP3.LUT UR4, UR4, 0x3, URZ, 0xc0, !UPT ;  /* 0x0000000304047892 */ /* 0x000fe2000f8ec0ff */
[----:B------:R-:W3:Y:S05]  /*41d0*/  LDCU UR14, c[0x0][0x388] ;  /* 0x00007100ff0e77ac */ /* 0x000eea0008000800 */
[----:B012-4-:R-:W-:Y:S01]  /*41e0*/  IMAD.U32 R72, RZ, RZ, UR4 ;  /* 0x00000004ff487e24 */ /* 0x017fe2000f8e00ff */
[----:B------:R-:W0:Y:S01]  /*41f0*/  LDCU.U8 UR15, c[0x0][0x410] ;  /* 0x00008200ff0f77ac */ /* 0x000e220008000000 */
[----:B-----5:R-:W-:Y:S01]  /*4200*/  UISETP.NE.U32.AND UP0, UPT, UR12, URZ, UPT ;  /* 0x000000ff0c00728c */ /* 0x020fe2000bf05070 */
[----:B---3--:R-:W-:Y:S01]  /*4210*/  IMAD R6, R0, UR7, R6 ;  /* 0x0000000700067c24 */ /* 0x008fe2000f8e0206 */
[----:B------:R-:W-:-:S02]  /*4220*/  UIADD3 UR7, UPT, UPT, UR11, -0x24c28bd8, URZ ;  /* 0xdb3d74280b077890 */ /* 0x000fc4000fffe0ff */
[----:B------:R-:W-:Y:S01]  /*4230*/  UISETP.NE.AND.EX UP0, UPT, UR13, URZ, UPT, UP0 ;  /* 0x000000ff0d00728c */ /* 0x000fe2000bf05300 */
[C---:B------:R-:W-:Y:S01]  /*4240*/  IMAD.HI.U32 R0, R6.reuse, -0x326172a9, RZ ;  /* 0xcd9e8d5706007827 */ /* 0x040fe200078e00ff */
[----:B------:R-:W1:Y:S03]  /*4250*/  LDCU UR12, c[0x0][0x404] ;  /* 0x00008080ff0c77ac */ /* 0x000e660008000800 */
[----:B------:R-:W-:Y:S01]  /*4260*/  IMAD R5, R6, -0x326172a9, RZ ;  /* 0xcd9e8d5706057824 */ /* 0x000fe200078e02ff */
[----:B------:R-:W-:Y:S01]  /*4270*/  LOP3.LUT R0, R0, UR5, R3, 0x96, !PT ;  /* 0x0000000500007c12 */ /* 0x000fe2000f8e9603 */
[----:B------:R-:W-:Y:S01]  /*4280*/  IMAD.HI.U32 R3, R2, -0x326172a9, RZ ;  /* 0xcd9e8d5702037827 */ /* 0x000fe200078e00ff */
[----:B------:R-:W-:Y:S01]  /*4290*/  PLOP3.LUT P0, PT, PT, PT, UP0, 0x80, 0x8 ;  /* 0x000000000008781c */ /* 0x000fe20003f0f008 */
[----:B------:R-:W2:Y:S02]  /*42a0*/  LDCU UR13, c[0x0][0x408] ;  /* 0x00008100ff0d77ac */ /* 0x000ea40008000800 */
[----:B------:R-:W-:Y:S01]  /*42b0*/  IMAD.HI.U32 R8, R0, -0x2daee0ad, RZ ;  /* 0xd2511f5300087827 */ /* 0x000fe200078e00ff */
[----:B------:R-:W-:Y:S01]  /*42c0*/  LOP3.LUT R3, R5, UR6, R3, 0x96, !PT ;  /* 0x0000000605037c12 */ /* 0x000fe2000f8e9603 */
[----:B------:R-:W-:-:S02]  /*42d0*/  UIADD3 UR6, UPT, UPT, UR11, -0x4498517b, URZ ;  /* 0xbb67ae850b067890 */ /* 0x000fc4000fffe0ff */
[----:B------:R-:W-:Y:S02]  /*42e0*/  IMAD R5, R7, -0x2daee0ad, RZ ;  /* 0xd2511f5307057824 */ /* 0x000fe400078e02ff */
        /* <DEDUP_REMOVED lines=63> */
[----:B------:R-:W-:Y:S01]  /*46e0*/  MOV R2, UR5 ;  /* 0x0000000500027c02 */ /* 0x000fe20008000f00 */
[----:B------:R-:W4:Y:S02]  /*46f0*/  LDCU UR16, c[0x0][0x448] ;  /* 0x00008900ff1077ac */ /* 0x000f240008000800 */
[----:B------:R-:W-:Y:S01]  /*4700*/  IMAD R56, R0, -0x2daee0ad, RZ ;  /* 0xd2511f5300387824 */ /* 0x000fe200078e02ff */
[----:B------:R-:W-:Y:S01]  /*4710*/  LOP3.LUT R3, R3, UR17, R8, 0x96, !PT ;  /* 0x0000001103037c12 */ /* 0x000fe2000f8e9608 */
[----:B012---:R-:W-:-:S07]  /*4720*/  IMAD.MOV.U32 R0, RZ, RZ, RZ ;  /* 0x000000ffff007224 */ /* 0x007fce00078e00ff */
.L_x_29768:
        /* <DEDUP_REMOVED lines=39> */
.L_x_28540:
        /* <DEDUP_REMOVED lines=12> */
.L_x_28542:
[----:B------:R-:W-:Y:S05]  /*4a60*/  BSYNC.RECONVERGENT B1 ;  /* 0x0000000000017941 */ /* 0x000fea0003800200 */
.L_x_28541:
        /* <DEDUP_REMOVED lines=61> */
.L_x_28539:
[----:B------:R-:W-:Y:S05]  /*4e40*/  BSYNC.RECONVERGENT B0 ;  /* 0x0000000000007941 */ /* 0x000fea0003800200 */
.L_x_28538:
[----:B------:R-:W-:Y:S01]  /*4e50*/  I2FP.F32.U32 R17, R17 ;  /* 0x0000001100117245 */ /* 0x000fe20000201000 */
[----:B-----5:R-:W-:Y:S01]  /*4e60*/  HADD2.F32 R19, -RZ, R20.H0_H0 ;  /* 0x20000014ff137230 */ /* 0x020fe20000004100 */
[----:B------:R-:W-:Y:S01]  /*4e70*/  MOV R69, UR13 ;  /* 0x0000000d00457c02 */ /* 0x000fe20008000f00 */
[----:B------:R-:W-:Y:S01]  /*4e80*/  IMAD.U32 R68, RZ, RZ, UR12 ;  /* 0x0000000cff447e24 */ /* 0x000fe2000f8e00ff */
[----:B------:R-:W-:Y:S01]  /*4e90*/  ISETP.NE.AND P2, PT, R27, 0x1, PT ;  /* 0x000000011b00780c */ /* 0x000fe20003f45270 */
[----:B------:R-:W-:Y:S01]  /*4ea0*/  FFMA.FTZ R17, R17, R73, 1.1641532182693481445e-10 ;  /* 0x2f00000011117423 */ /* 0x000fe20000010049 */
[----:B------:R-:W-:Y:S01]  /*4eb0*/  LOP3.LUT R8, R8, 0xfffffff7, RZ, 0xc0, !PT ;  /* 0xfffffff708087812 */ /* 0x000fe200078ec0ff */
[----:B------:R-:W-:Y:S01]  /*4ec0*/  FMUL.FTZ R19, R19, R69 ;  /* 0x0000004513137220 */ /* 0x000fe20000410000 */
[----:B------:R-:W-:Y:S01]  /*4ed0*/  BSSY.RECONVERGENT B0, `(.L_x_28543) ;  /* 0x000005e000007945 */ /* 0x000fe20003800200 */
[----:B------:R-:W-:Y:S01]  /*4ee0*/  IMAD.MOV.U32 R26, RZ, RZ, 0x2 ;  /* 0x00000002ff1a7424 */ /* 0x000fe200078e00ff */
        /* <DEDUP_REMOVED lines=17> */
.L_x_28545:
        /* <DEDUP_REMOVED lines=12> */
.L_x_28547:
[----:B------:R-:W-:Y:S05]  /*50c0*/  BSYNC.RECONVERGENT B1 ;  /* 0x0000000000017941 */ /* 0x000fea0003800200 */
.L_x_28546:
        /* <DEDUP_REMOVED lines=62> */
.L_x_28544:
[----:B------:R-:W-:Y:S05]  /*54b0*/  BSYNC.RECONVERGENT B0 ;  /* 0x0000000000007941 */ /* 0x000fea0003800200 */
.L_x_28543:
[----:B------:R-:W-:Y:S01]  /*54c0*/  I2FP.F32.U32 R19, R19 ;  /* 0x0000001300137245 */ /* 0x000fe20000201000 */
[----:B------:R-:W-:Y:S01]  /*54d0*/  BSSY.RECONVERGENT B0, `(.L_x_28548) ;  /* 0x0000063000007945 */ /* 0x000fe20003800200 */
[----:B------:R-:W-:Y:S01]  /*54e0*/  ISETP.NE.AND P2, PT, R26, 0x1, PT ;  /* 0x000000011a00780c */ /* 0x000fe20003f45270 */
[----:B------:R-:W-:Y:S01]  /*54f0*/  HFMA2 R27, -RZ, RZ, 0, 1.1920928955078125e-07 ;  /* 0x00000002ff1b7431 */ /* 0x000fe200000001ff */
[----:B------:R-:W-:Y:S01]  /*5500*/  LOP3.LUT R8, R8, 0xfffffffd, RZ, 0xc0, !PT ;  /* 0xfffffffd08087812 */ /* 0x000fe200078ec0ff */
[----:B------:R-:W-:-:S05]  /*5510*/  FFMA.FTZ R19, R19, R73, 1.1641532182693481445e-10 ;  /* 0x2f00000013137423 */ /* 0x000fca0000010049 */
[----:B------:R-:W-:Y:S01]  /*5520*/  FSETP.GTU.FTZ.AND P0, PT, R19, R68, PT ;  /* 0x000000441300720b */ /* 0x000fe20003f1c000 */
[----:B------:R-:W-:Y:S02]  /*5530*/  HADD2.F32 R19, -RZ, R20.H1_H1 ;  /* 0x30000014ff137230 */ /* 0x000fe40000004100 */
[----:B------:R-:W-:-:S03]  /*5540*/  IMAD.MOV.U32 R20, RZ, RZ, R4 ;  /* 0x000000ffff147224 */ /* 0x000fc600078e0004 */
[----:B------:R-:W-:-:S05]  /*5550*/  FMUL.FTZ R19, R19, R69 ;  /* 0x0000004513137220 */ /* 0x000fca0000410000 */
        /* <DEDUP_REMOVED lines=15> */
.L_x_28550:
        /* <DEDUP_REMOVED lines=12> */
.L_x_28552:
[----:B------:R-:W-:Y:S05]  /*5710*/  BSYNC.RECONVERGENT B1 ;  /* 0x0000000000017941 */ /* 0x000fea0003800200 */
.L_x_28551:
        /* <DEDUP_REMOVED lines=62> */
.L_x_28549:
[----:B------:R-:W-:Y:S05]  /*5b00*/  BSYNC.RECONVERGENT B0 ;  /* 0x0000000000007941 */ /* 0x000fea0003800200 */
.L_x_28548:
        /* <DEDUP_REMOVED lines=23> */
.L_x_28555:
        /* <DEDUP_REMOVED lines=12> */
.L_x_28557:
[----:B------:R-:W-:Y:S05]  /*5d40*/  BSYNC.RECONVERGENT B1 ;  /* 0x0000000000017941 */ /* 0x000fea0003800200 */
.L_x_28556:
        /* <DEDUP_REMOVED lines=62> */
.L_x_28554:
[----:B------:R-:W-:Y:S05]  /*6130*/  BSYNC.RECONVERGENT B0 ;  /* 0x0000000000007941 */ /* 0x000fea0003800200 */
.L_x_28553:
        /* <DEDUP_REMOVED lines=23> */
.L_x_28560:
        /* <DEDUP_REMOVED lines=12> */
.L_x_28562:
[----:B------:R-:W-:Y:S05]  /*6370*/  BSYNC.RECONVERGENT B1 ;  /* 0x0000000000017941 */ /* 0x000fea0003800200 */
.L_x_28561:
        /* <DEDUP_REMOVED lines=62> */
.L_x_28559:
[----:B------:R-:W-:Y:S05]  /*6760*/  BSYNC.RECONVERGENT B0 ;  /* 0x0000000000007941 */ /* 0x000fea0003800200 */
.L_x_28558:
        /* <DEDUP_REMOVED lines=25> */
.L_x_28565:
        /* <DEDUP_REMOVED lines=12> */
.L_x_28567:
[----:B------:R-:W-:Y:S05]  /*69c0*/  BSYNC.RECONVERGENT B1 ;  /* 0x0000000000017941 */ /* 0x000fea0003800200 */
.L_x_28566:
        /* <DEDUP_REMOVED lines=62> */
.L_x_28564:
[----:B------:R-:W-:Y:S05]  /*6db0*/  BSYNC.RECONVERGENT B0 ;  /* 0x0000000000007941 */ /* 0x000fea0003800200 */
.L_x_28563:
        /* <DEDUP_REMOVED lines=23> */
.L_x_28570:
        /* <DEDUP_REMOVED lines=12> */
.L_x_28572:
[----:B------:R-:W-:Y:S05]  /*6ff0*/  BSYNC.RECONVERGENT B1 ;  /* 0x0000000000017941 */ /* 0x000fea0003800200 */
.L_x_28571:
        /* <DEDUP_REMOVED lines=62> */
.L_x_28569:
[----:B------:R-:W-:Y:S05]  /*73e0*/  BSYNC.RECONVERGENT B0 ;  /* 0x0000000000007941 */ /* 0x000fea0003800200 */
.L_x_28568:
[----:B------:R-:W-:Y:S01]  /*73f0*/  I2FP.F32.U32 R26, R26 ;  /* 0x0000001a001a7245 */ /* 0x000fe20000201000 */
[----:B------:R-:W-:Y:S01]  /*7400*/  HADD2.F32 R36, -RZ, R23.H0_H0 ;  /* 0x20000017ff247230 */ /* 0x000fe20000004100 */
[----:B------:R-:W-:Y:S01]  /*7410*/  ISETP.NE.AND P5, PT, R37, 0x1, PT ;  /* 0x000000012500780c */ /* 0x000fe20003fa5270 */
[----:B------:R-:W-:Y:S01]  /*7420*/  BSSY.RECONVERGENT B0, `(.L_x_28573) ;  /* 0x000005f000007945 */ /* 0x000fe20003800200 */
[----:B------:R-:W-:Y:S02]  /*7430*/  IMAD.MOV.U32 R38, RZ, RZ, R4 ;  /* 0x000000ffff267224 */ /* 0x000fe400078e0004 */
[----:B------:R-:W-:Y:S01]  /*7440*/  FFMA.FTZ R26, R26, R73, 1.1641532182693481445e-10 ;  /* 0x2f0000001a1a7423 */ /* 0x000fe20000010049 */
[----:B------:R-:W-:-:S04]  /*7450*/  FMUL.FTZ R36, R36, R69 ;  /* 0x0000004524247220 */ /* 0x000fc80000410000 */
[----:B------:R-:W-:Y:S01]  /*7460*/  FSETP.GTU.FTZ.AND P4, PT, R26, R68, PT ;  /* 0x000000441a00720b */ /* 0x000fe20003f9c000 */
[----:B------:R-:W-:-:S03]  /*7470*/  @P1 HADD2.F32 R26, -RZ, R31.H0_H0 ;  /* 0x2000001fff1a1230 */ /* 0x000fc60000004100 */
        /* <DEDUP_REMOVED lines=14> */
.L_x_28575:
        /* <DEDUP_REMOVED lines=12> */
.L_x_28577:
[----:B------:R-:W-:Y:S05]  /*7620*/  BSYNC.RECONVERGENT B1 ;  /* 0x0000000000017941 */ /* 0x000fea0003800200 */
.L_x_28576:
        /* <DEDUP_REMOVED lines=62> */
.L_x_28574:
[----:B------:R-:W-:Y:S05]  /*7a10*/  BSYNC.RECONVERGENT B0 ;  /* 0x0000000000007941 */ /* 0x000fea0003800200 */
.L_x_28573:
        /* <DEDUP_REMOVED lines=15> */
.L_x_28537:
        /* <DEDUP_REMOVED lines=16> */
.L_x_28581:
        /* <DEDUP_REMOVED lines=12> */
.L_x_28583:
[----:B------:R-:W-:Y:S05]  /*7cd0*/  BSYNC.RECONVERGENT B1 ;  /* 0x0000000000017941 */ /* 0x000fea0003800200 */
.L_x_28582:
        /* <DEDUP_REMOVED lines=62> */
.L_x_28580:
[----:B------:R-:W-:Y:S05]  /*80c0*/  BSYNC.RECONVERGENT B0 ;  /* 0x0000000000007941 */ /* 0x000fea0003800200 */
.L_x_28579:
        /* <DEDUP_REMOVED lines=24> */
.L_x_28586:
        /* <DEDUP_REMOVED lines=12> */
.L_x_28588:
[----:B------:R-:W-:Y:S05]  /*8310*/  BSYNC.RECONVERGENT B1 ;  /* 0x0000000000017941 */ /* 0x000fea0003800200 */
.L_x_28587:
        /* <DEDUP_REMOVED lines=62> */
.L_x_28585:
[----:B------:R-:W-:Y:S05]  /*8700*/  BSYNC.RECONVERGENT B0 ;  /* 0x0000000000007941 */ /* 0x000fea0003800200 */
.L_x_28584:
        /* <DEDUP_REMOVED lines=25> */
.L_x_28591:
        /* <DEDUP_REMOVED lines=12> */
.L_x_28593:
[----:B------:R-:W-:Y:S05]  /*8960*/  BSYNC.RECONVERGENT B1 ;  /* 0x0000000000017941 */ /* 0x000fea0003800200 */
.L_x_28592:
        /* <DEDUP_REMOVED lines=62> */
.L_x_28590:
[----:B------:R-:W-:Y:S05]  /*8d50*/  BSYNC.RECONVERGENT B0 ;  /* 0x0000000000007941 */ /* 0x000fea0003800200 */
.L_x_28589:
        /* <DEDUP_REMOVED lines=22> */
.L_x_28596:
        /* <DEDUP_REMOVED lines=12> */
.L_x_28598:
[----:B------:R-:W-:Y:S05]  /*8f80*/  BSYNC.RECONVERGENT B1 ;  /* 0x0000000000017941 */ /* 0x000fea0003800200 */
.L_x_28597:
        /* <DEDUP_REMOVED lines=62> */
.L_x_28595:
[----:B------:R-:W-:Y:S05]  /*9370*/  BSYNC.RECONVERGENT B0 ;  /* 0x0000000000007941 */ /* 0x000fea0003800200 */
.L_x_28594:
        /* <DEDUP_REMOVED lines=25> */
.L_x_28601:
        /* <DEDUP_REMOVED lines=12> */
.L_x_28603:
[----:B------:R-:W-:Y:S05]  /*95d0*/  BSYNC.RECONVERGENT B1 ;  /* 0x0000000000017941 */ /* 0x000fea0003800200 */
.L_x_28602:
        /* <DEDUP_REMOVED lines=62> */
.L_x_28600:
[----:B------:R-:W-:Y:S05]  /*99c0*/  BSYNC.RECONVERGENT B0 ;  /* 0x0000000000007941 */ /* 0x000fea0003800200 */
.L_x_28599:
[----:B------:R-:W-:Y:S01]  /*99d0*/  I2FP.F32.U32 R11, R11 ;  /* 0x0000000b000b7245 */ /* 0x000fe20000201000 */
[----:B------:R-:W-:Y:S01]  /*99e0*/  BSSY.RECONVERGENT B0, `(.L_x_28604) ;  /* 0x000005e000007945 */ /* 0x000fe20003800200 */
[----:B------:R-:W-:Y:S01]  /*99f0*/  ISETP.NE.AND P3, PT, R13, 0x1, PT ;  /* 0x000000010d00780c */ /* 0x000fe20003f65270 */
[----:B------:R-:W-:Y:S01]  /*9a00*/  IMAD.MOV.U32 R12, RZ, RZ, 0x2 ;  /* 0x00000002ff0c7424 */ /* 0x000fe200078e00ff */
[----:B------:R-:W-:Y:S01]  /*9a10*/  MOV R14, R4 ;  /* 0x00000004000e7202 */ /* 0x000fe20000000f00 */
[----:B------:R-:W-:-:S05]  /*9a20*/  FFMA.FTZ R11, R11, R73, 1.1641532182693481445e-10 ;  /* 0x2f0000000b0b7423 */ /* 0x000fca0000010049 */
[----:B------:R-:W-:Y:S01]  /*9a30*/  FSETP.GTU.FTZ.AND P2, PT, R11, R68, PT ;  /* 0x000000440b00720b */ /* 0x000fe20003f5c000 */
[----:B------:R-:W-:-:S03]  /*9a40*/  HADD2.F32 R11, -RZ, R21.H0_H0 ;  /* 0x20000015ff0b7230 */ /* 0x000fc60000004100 */
[----:B------:R-:W-:Y:S02]  /*9a50*/  PLOP3.LUT P0, PT, P2, PT, PT, 0x8, 0x80 ;  /* 0x000000000080781c */ /* 0x000fe4000170e170 */
        /* <DEDUP_REMOVED lines=11> */
.L_x_28606:
        /* <DEDUP_REMOVED lines=12> */
.L_x_28608:
[----:B------:R-:W-:Y:S05]  /*9bd0*/  BSYNC.RECONVERGENT B1 ;  /* 0x0000000000017941 */ /* 0x000fea0003800200 */
.L_x_28607:
        /* <DEDUP_REMOVED lines=62> */
.L_x_28605:
[----:B------:R-:W-:Y:S05]  /*9fc0*/  BSYNC.RECONVERGENT B0 ;  /* 0x0000000000007941 */ /* 0x000fea0003800200 */
.L_x_28604:
        /* <DEDUP_REMOVED lines=25> */
.L_x_28611:
        /* <DEDUP_REMOVED lines=12> */
.L_x_28613:
[----:B------:R-:W-:Y:S05]  /*a220*/  BSYNC.RECONVERGENT B1 ;  /* 0x0000000000017941 */ /* 0x000fea0003800200 */
.L_x_28612:
        /* <DEDUP_REMOVED lines=62> */
.L_x_28610:
[----:B------:R-:W-:Y:S05]  /*a610*/  BSYNC.RECONVERGENT B0 ;  /* 0x0000000000007941 */ /* 0x000fea0003800200 */
.L_x_28609:
[----:B------:R-:W-:Y:S01]  /*a620*/  I2FP.F32.U32 R12, R14 ;  /* 0x0000000e000c7245 */ /* 0x000fe20000201000 */
[----:B------:R-:W-:Y:S01]  /*a630*/  BSSY.RECONVERGENT B0, `(.L_x_28614) ;  /* 0x000005e000007945 */ /* 0x000fe20003800200 */
[----:B------:R-:W-:Y:S01]  /*a640*/  ISETP.NE.AND P4, PT, R15, 0x1, PT ;  /* 0x000000010f00780c */ /* 0x000fe20003f85270 */
[----:B------:R-:W-:Y:S02]  /*a650*/  IMAD.MOV.U32 R14, RZ, RZ, 0x2 ;  /* 0x00000002ff0e7424 */ /* 0x000fe400078e00ff */
[----:B------:R-:W-:Y:S01]  /*a660*/  FFMA.FTZ R12, R12, R73, 1.1641532182693481445e-10 ;  /* 0x2f0000000c0c7423 */ /* 0x000fe20000010049 */
[----:B------:R-:W-:-:S04]  /*a670*/  IMAD.MOV.U32 R13, RZ, RZ, R4 ;  /* 0x000000ffff0d7224 */ /* 0x000fc800078e0004 */
[----:B------:R-:W-:Y:S01]  /*a680*/  FSETP.GTU.FTZ.AND P3, PT, R12, R68, PT ;  /* 0x000000440c00720b */ /* 0x000fe20003f7c000 */
[----:B------:R-:W-:-:S03]  /*a690*/  HADD2.F32 R12, -RZ, R21.H1_H1 ;  /* 0x30000015ff0c7230 */ /* 0x000fc60000004100 */
[----:B------:R-:W-:Y:S02]  /*a6a0*/  PLOP3.LUT P2, PT, P3, PT, PT, 0x8, 0x80 ;  /* 0x000000000080781c */ /* 0x000fe40001f4e170 */
[----:B------:R-:W-:-:S05]  /*a6b0*/  FMUL.FTZ R12, R12, R69 ;  /* 0x000000450c0c7220 */ /* 0x000fca0000410000 */
[----:B------:R-:W-:Y:S01]  /*a6c0*/  FSEL R12, R12, RZ, !P3 ;  /* 0x000000ff0c0c7208 */ /* 0x000fe20005800000 */
        /* <DEDUP_REMOVED lines=9> */
.L_x_28616:
        /* <DEDUP_REMOVED lines=12> */
.L_x_28618:
[----:B------:R-:W-:Y:S05]  /*a820*/  BSYNC.RECONVERGENT B1 ;  /* 0x0000000000017941 */ /* 0x000fea0003800200 */
.L_x_28617:
        /* <DEDUP_REMOVED lines=62> */
.L_x_28615:
[----:B------:R-:W-:Y:S05]  /*ac10*/  BSYNC.RECONVERGENT B0 ;  /* 0x0000000000007941 */ /* 0x000fea0003800200 */
.L_x_28614:
[----:B------:R-:W-:Y:S01]  /*ac20*/  I2FP.F32.U32 R13, R13 ;  /* 0x0000000d000d7245 */ /* 0x000fe20000201000 */
[----:B------:R-:W-:Y:S01]  /*ac30*/  BSSY.RECONVERGENT B0, `(.L_x_28619) ;  /* 0x0000063000007945 */ /* 0x000fe20003800200 */
[----:B------:R-:W-:Y:S01]  /*ac40*/  ISETP.NE.AND P4, PT, R14, 0x1, PT ;  /* 0x000000010e00780c */ /* 0x000fe20003f85270 */
[----:B------:R-:W-:Y:S02]  /*ac50*/  IMAD.MOV.U32 R15, RZ, RZ, 0x2 ;  /* 0x00000002ff0f7424 */ /* 0x000fe400078e00ff */
        /* <DEDUP_REMOVED lines=9> */
[----:B------:R-:W-:Y:S01]  /*acf0*/  IMAD.MOV.U32 R13, RZ, RZ, R4 ;  /* 0x000000ffff0d7224 */ /* 0x000fe200078e0004 */
        /* <DEDUP_REMOVED lines=11> */
.L_x_28621:
        /* <DEDUP_REMOVED lines=12> */
.L_x_28623:
[----:B------:R-:W-:Y:S05]  /*ae70*/  BSYNC.RECONVERGENT B1 ;  /* 0x0000000000017941 */ /* 0x000fea0003800200 */
.L_x_28622:
        /* <DEDUP_REMOVED lines=62> */
.L_x_28620:
[----:B------:R-:W-:Y:S05]  /*b260*/  BSYNC.RECONVERGENT B0 ;  /* 0x0000000000007941 */ /* 0x000fea0003800200 */
.L_x_28619:
        /* <DEDUP_REMOVED lines=22> */
.L_x_28626:
        /* <DEDUP_REMOVED lines=12> */
.L_x_28628:
[----:B------:R-:W-:Y:S05]  /*b490*/  BSYNC.RECONVERGENT B1 ;  /* 0x0000000000017941 */ /* 0x000fea0003800200 */
.L_x_28627:
        /* <DEDUP_REMOVED lines=62> */
.L_x_28625:
[----:B------:R-:W-:Y:S05]  /*b880*/  BSYNC.RECONVERGENT B0 ;  /* 0x0000000000007941 */ /* 0x000fea0003800200 */
.L_x_28624:
        /* <DEDUP_REMOVED lines=25> */
.L_x_28631:
        /* <DEDUP_REMOVED lines=12> */
.L_x_28633:
[----:B------:R-:W-:Y:S05]  /*bae0*/  BSYNC.RECONVERGENT B1 ;  /* 0x0000000000017941 */ /* 0x000fea0003800200 */
.L_x_28632:
        /* <DEDUP_REMOVED lines=62> */
.L_x_28630:
[----:B------:R-:W-:Y:S05]  /*bed0*/  BSYNC.RECONVERGENT B0 ;  /* 0x0000000000007941 */ /* 0x000fea0003800200 */
.L_x_28629:
[----:B------:R-:W-:Y:S01]  /*bee0*/  I2FP.F32.U32 R14, R16 ;  /* 0x00000010000e7245 */ /* 0x000fe20000201000 */
[----:B------:R-:W-:Y:S01]  /*bef0*/  BSSY.RECONVERGENT B0, `(.L_x_28634) ;  /* 0x000005e000007945 */ /* 0x000fe20003800200 */
[----:B------:R-:W-:Y:S01]  /*bf00*/  ISETP.NE.AND P4, PT, R26, 0x1, PT ;  /* 0x000000011a00780c */ /* 0x000fe20003f85270 */
[----:B------:R-:W-:Y:S01]  /*bf10*/  IMAD.MOV.U32 R16, RZ, RZ, 0x2 ;  /* 0x00000002ff107424 */ /* 0x000fe200078e00ff */
[----:B------:R-:W-:Y:S01]  /*bf20*/  MOV R15, R4 ;  /* 0x00000004000f7202 */ /* 0x000fe20000000f00 */
[----:B------:R-:W-:-:S05]  /*bf30*/  FFMA.FTZ R14, R14, R73, 1.1641532182693481445e-10 ;  /* 0x2f0000000e0e7423 */ /* 0x000fca0000010049 */
[----:B------:R-:W-:Y:S01]  /*bf40*/  FSETP.GTU.FTZ.AND P3, PT, R14, R68, PT ;  /* 0x000000440e00720b */ /* 0x000fe20003f7c000 */
[----:B------:R-:W-:-:S05]  /*bf50*/  HADD2.F32 R14, -RZ, R22.H1_H1 ;  /* 0x30000016ff0e7230 */ /* 0x000fca0000004100 */
        /* <DEDUP_REMOVED lines=12> */
.L_x_28636:
        /* <DEDUP_REMOVED lines=12> */
.L_x_28638:
[----:B------:R-:W-:Y:S05]  /*c0e0*/  BSYNC.RECONVERGENT B1 ;  /* 0x0000000000017941 */ /* 0x000fea0003800200 */
.L_x_28637:
        /* <DEDUP_REMOVED lines=62> */
.L_x_28635:
[----:B------:R-:W-:Y:S05]  /*c4d0*/  BSYNC.RECONVERGENT B0 ;  /* 0x0000000000007941 */ /* 0x000fea0003800200 */
.L_x_28634:
        /* <DEDUP_REMOVED lines=25> */
.L_x_28641:
        /* <DEDUP_REMOVED lines=12> */
.L_x_28643:
[----:B------:R-:W-:Y:S05]  /*c730*/  BSYNC.RECONVERGENT B1 ;  /* 0x0000000000017941 */ /* 0x000fea0003800200 */
.L_x_28642:
        /* <DEDUP_REMOVED lines=62> */
.L_x_28640:
[----:B------:R-:W-:Y:S05]  /*cb20*/  BSYNC.RECONVERGENT B0 ;  /* 0x0000000000007941 */ /* 0x000fea0003800200 */
.L_x_28639:
        /* <DEDUP_REMOVED lines=20> */
.L_x_28646:
        /* <DEDUP_REMOVED lines=12> */
.L_x_28648:
[----:B------:R-:W-:Y:S05]  /*cd30*/  BSYNC.RECONVERGENT B1 ;  /* 0x0000000000017941 */ /* 0x000fea0003800200 */
.L_x_28647:
        /* <DEDUP_REMOVED lines=62> */
.L_x_28645:
[----:B------:R-:W-:Y:S05]  /*d120*/  BSYNC.RECONVERGENT B0 ;  /* 0x0000000000007941 */ /* 0x000fea0003800200 */
.L_x_28644:
        /* <DEDUP_REMOVED lines=26> */
.L_x_28651:
        /* <DEDUP_REMOVED lines=12> */
.L_x_28653:
[----:B------:R-:W-:Y:S05]  /*d390*/  BSYNC.RECONVERGENT B1 ;  /* 0x0000000000017941 */ /* 0x000fea0003800200 */
.L_x_28652:
        /* <DEDUP_REMOVED lines=62> */
.L_x_28650:
[----:B------:R-:W-:Y:S05]  /*d780*/  BSYNC.RECONVERGENT B0 ;  /* 0x0000000000007941 */ /* 0x000fea0003800200 */
.L_x_28649:
        /* <DEDUP_REMOVED lines=20> */
.L_x_28656:
        /* <DEDUP_REMOVED lines=15> */
.L_x_28658:
[----:B------:R-:W-:Y:S05]  /*d9c0*/  BSYNC.RECONVERGENT B1 ;  /* 0x0000000000017941 */ /* 0x000fea0003800200 */
.L_x_28657:
        /* <DEDUP_REMOVED lines=62> */
.L_x_28655:
[----:B------:R-:W-:Y:S05]  /*ddb0*/  BSYNC.RECONVERGENT B0 ;  /* 0x0000000000007941 */ /* 0x000fea0003800200 */
.L_x_28654:
        /* <DEDUP_REMOVED lines=16> */
.L_x_28578:
        /* <DEDUP_REMOVED lines=44> */
.L_x_28659:
        /* <DEDUP_REMOVED lines=27> */
.L_x_28663:
        /* <DEDUP_REMOVED lines=12> */
.L_x_28665:
[----:B------:R-:W-:Y:S05]  /*e3f0*/  BSYNC.RECONVERGENT B1 ;  /* 0x0000000000017941 */ /* 0x000fea0003800200 */
.L_x_28664:
        /* <DEDUP_REMOVED lines=60> */
[----:B------:R-:W-:Y:S02]  /*e7c0*/  HFMA2 R11, -RZ, RZ, 0, 0 ;  /* 0x00000000ff0b7431 */ /* 0x000fe400000001ff */
[----:B------:R-:W-:-:S07]  /*e7d0*/  IMAD.MOV.U32 R4, RZ, RZ, R10 ;  /* 0x000000ffff047224 */ /* 0x000fce00078e000a */
.L_x_28662:
[----:B------:R-:W-:Y:S05]  /*e7e0*/  BSYNC.RECONVERGENT B0 ;  /* 0x0000000000007941 */ /* 0x000fea0003800200 */
.L_x_28661:
        /* <DEDUP_REMOVED lines=22> */
.L_x_28668:
        /* <DEDUP_REMOVED lines=12> */
.L_x_28670:
[----:B------:R-:W-:Y:S05]  /*ea10*/  BSYNC.RECONVERGENT B1 ;  /* 0x0000000000017941 */ /* 0x000fea0003800200 */
.L_x_28669:
        /* <DEDUP_REMOVED lines=62> */
.L_x_28667:
[----:B------:R-:W-:Y:S05]  /*ee00*/  BSYNC.RECONVERGENT B0 ;  /* 0x0000000000007941 */ /* 0x000fea0003800200 */
.L_x_28666:
        /* <DEDUP_REMOVED lines=25> */
.L_x_28673:
        /* <DEDUP_REMOVED lines=12> */
.L_x_28675:
[----:B------:R-:W-:Y:S05]  /*f060*/  BSYNC.RECONVERGENT B1 ;  /* 0x0000000000017941 */ /* 0x000fea0003800200 */
.L_x_28674:
        /* <DEDUP_REMOVED lines=62> */
.L_x_28672:
[----:B------:R-:W-:Y:S05]  /*f450*/  BSYNC.RECONVERGENT B0 ;  /* 0x0000000000007941 */ /* 0x000fea0003800200 */
.L_x_28671:
        /* <DEDUP_REMOVED lines=22> */
.L_x_28678:
        /* <DEDUP_REMOVED lines=12> */
.L_x_28680:
[----:B------:R-:W-:Y:S05]  /*f680*/  BSYNC.RECONVERGENT B1 ;  /* 0x0000000000017941 */ /* 0x000fea0003800200 */
.L_x_28679:
        /* <DEDUP_REMOVED lines=62> */
.L_x_28677:
[----:B------:R-:W-:Y:S05]  /*fa70*/  BSYNC.RECONVERGENT B0 ;  /* 0x0000000000007941 */ /* 0x000fea0003800200 */
.L_x_28676:
        /* <DEDUP_REMOVED lines=25> */
.L_x_28683:
        /* <DEDUP_REMOVED lines=12> */
.L_x_28685:
[----:B------:R-:W-:Y:S05]  /*fcd0*/  BSYNC.RECONVERGENT B1 ;  /* 0x0000000000017941 */ /* 0x000fea0003800200 */
.L_x_28684:
        /* <DEDUP_REMOVED lines=62> */
.L_x_28682:
[----:B------:R-:W-:Y:S05]  /*100c0*/  BSYNC.RECONVERGENT B0 ;  /* 0x0000000000007941 */ /* 0x000fea0003800200 */
.L_x_28681:
        /* <DEDUP_REMOVED lines=22> */
.L_x_28688:
        /* <DEDUP_REMOVED lines=12> */
.L_x_28690:
[----:B------:R-:W-:Y:S05]  /*102f0*/  BSYNC.RECONVERGENT B1 ;  /* 0x0000000000017941 */ /* 0x000fea0003800200 */
.L_x_28689:
        /* <DEDUP_REMOVED lines=62> */
.L_x_28687:
[----:B------:R-:W-:Y:S05]  /*106e0*/  BSYNC.RECONVERGENT B0 ;  /* 0x0000000000007941 */ /* 0x000fea0003800200 */
.L_x_28686:
        /* <DEDUP_REMOVED lines=25> */
.L_x_28693:
        /* <DEDUP_REMOVED lines=12> */
.L_x_28695:
[----:B------:R-:W-:Y:S05]  /*10940*/  BSYNC.RECONVERGENT B1 ;  /* 0x0000000000017941 */ /* 0x000fea0003800200 */
.L_x_28694:
        /* <DEDUP_REMOVED lines=62> */
.L_x_28692:
[----:B------:R-:W-:Y:S05]  /*10d30*/  BSYNC.RECONVERGENT B0 ;  /* 0x0000000000007941 */ /* 0x000fea0003800200 */
.L_x_28691:
        /* <DEDUP_REMOVED lines=22> */
.L_x_28698:
        /* <DEDUP_REMOVED lines=12> */
.L_x_28700:
[----:B------:R-:W-:Y:S05]  /*10f60*/  BSYNC.RECONVERGENT B1 ;  /* 0x0000000000017941 */ /* 0x000fea0003800200 */
.L_x_28699:
        /* <DEDUP_REMOVED lines=62> */
.L_x_28697:
[----:B------:R-:W-:Y:S05]  /*11350*/  BSYNC.RECONVERGENT B0 ;  /* 0x0000000000007941 */ /* 0x000fea0003800200 */
.L_x_28696:
        /* <DEDUP_REMOVED lines=25> */
.L_x_28703:
        /* <DEDUP_REMOVED lines=12> */
.L_x_28705:
[----:B------:R-:W-:Y:S05]  /*115b0*/  BSYNC.RECONVERGENT B1 ;  /* 0x0000000000017941 */ /* 0x000fea0003800200 */
.L_x_28704:
        /* <DEDUP_REMOVED lines=62> */
.L_x_28702:
[----:B------:R-:W-:Y:S05]  /*119a0*/  BSYNC.RECONVERGENT B0 ;  /* 0x0000000000007941 */ /* 0x000fea0003800200 */
.L_x_28701:
        /* <DEDUP_REMOVED lines=20> */
.L_x_28708:
        /* <DEDUP_REMOVED lines=12> */
.L_x_28710:
[----:B------:R-:W-:Y:S05]  /*11bb0*/  BSYNC.RECONVERGENT B1 ;  /* 0x0000000000017941 */ /* 0x000fea0003800200 */
.L_x_28709:
        /* <DEDUP_REMOVED lines=62> */
.L_x_28707:
[----:B------:R-:W-:Y:S05]  /*11fa0*/  BSYNC.RECONVERGENT B0 ;  /* 0x0000000000007941 */ /* 0x000fea0003800200 */
.L_x_28706:
[----:B------:R-:W-:Y:S01]  /*11fb0*/  I2FP.F32.U32 R15, R20 ;  /* 0x00000014000f7245 */ /* 0x000fe20000201000 */
[----:B------:R-:W-:Y:S01]  /*11fc0*/  HADD2.F32 R20, -RZ, R34.H0_H0 ;  /* 0x20000022ff147230 */ /* 0x000fe20000004100 */
[----:B------:R-:W-:Y:S01]  /*11fd0*/  BSSY.RECONVERGENT B0, `(.L_x_28711) ;  /* 0x0000063000007945 */ /* 0x000fe20003800200 */
        /* <DEDUP_REMOVED lines=12> */
[----:B------:R-:W-:-:S04]  /*120a0*/  PRMT R13, R15, 0x7610, R13 ;  /* 0x000076100f0d7816 */ /* 0x000fc8000000000d */
        /* <DEDUP_REMOVED lines=10> */
.L_x_28713:
        /* <DEDUP_REMOVED lines=12> */
.L_x_28715:
[----:B------:R-:W-:Y:S05]  /*12210*/  BSYNC.RECONVERGENT B1 ;  /* 0x0000000000017941 */ /* 0x000fea0003800200 */
.L_x_28714:
        /* <DEDUP_REMOVED lines=62> */
.L_x_28712:
[----:B------:R-:W-:Y:S05]  /*12600*/  BSYNC.RECONVERGENT B0 ;  /* 0x0000000000007941 */ /* 0x000fea0003800200 */
.L_x_28711:
        /* <DEDUP_REMOVED lines=20> */
.L_x_28718:
        /* <DEDUP_REMOVED lines=12> */
.L_x_28720:
[----:B------:R-:W-:Y:S05]  /*12810*/  BSYNC.RECONVERGENT B1 ;  /* 0x0000000000017941 */ /* 0x000fea0003800200 */
.L_x_28719:
        /* <DEDUP_REMOVED lines=62> */
.L_x_28717:
[----:B------:R-:W-:Y:S05]  /*12c00*/  BSYNC.RECONVERGENT B0 ;  /* 0x0000000000007941 */ /* 0x000fea0003800200 */
.L_x_28716:
        /* <DEDUP_REMOVED lines=25> */
.L_x_28723:
        /* <DEDUP_REMOVED lines=12> */
.L_x_28725:
[----:B------:R-:W-:Y:S05]  /*12e60*/  BSYNC.RECONVERGENT B1 ;  /* 0x0000000000017941 */ /* 0x000fea0003800200 */
.L_x_28724:
        /* <DEDUP_REMOVED lines=62> */
.L_x_28722:
[----:B------:R-:W-:Y:S05]  /*13250*/  BSYNC.RECONVERGENT B0 ;  /* 0x0000000000007941 */ /* 0x000fea0003800200 */
.L_x_28721:
        /* <DEDUP_REMOVED lines=20> */
.L_x_28728:
        /* <DEDUP_REMOVED lines=12> */
.L_x_28730:
[----:B------:R-:W-:Y:S05]  /*13460*/  BSYNC.RECONVERGENT B1 ;  /* 0x0000000000017941 */ /* 0x000fea0003800200 */
.L_x_28729:
        /* <DEDUP_REMOVED lines=62> */
.L_x_28727:
[----:B------:R-:W-:Y:S05]  /*13850*/  BSYNC.RECONVERGENT B0 ;  /* 0x0000000000007941 */ /* 0x000fea0003800200 */
.L_x_28726:
        /* <DEDUP_REMOVED lines=14> */
[----:B------:R-:W-:Y:S01]  /*13940*/  IMAD.MOV.U32 R25, RZ, RZ, R4 ;  /* 0x000000ffff197224 */ /* 0x000fe200078e0004 */
[----:B------:R-:W-:Y:S02]  /*13950*/  PRMT R15, R24, 0x7610, R15 ;  /* 0x00007610180f7816 */ /* 0x000fe4000000000f */
        /* <DEDUP_REMOVED lines=10> */
.L_x_28733:
        /* <DEDUP_REMOVED lines=12> */
.L_x_28735:
[----:B------:R-:W-:Y:S05]  /*13ac0*/  BSYNC.RECONVERGENT B1 ;  /* 0x0000000000017941 */ /* 0x000fea0003800200 */
.L_x_28734:
        /* <DEDUP_REMOVED lines=62> */
.L_x_28732:
[----:B------:R-:W-:Y:S05]  /*13eb0*/  BSYNC.RECONVERGENT B0 ;  /* 0x0000000000007941 */ /* 0x000fea0003800200 */
.L_x_28731:
        /* <DEDUP_REMOVED lines=20> */
.L_x_28738:
        /* <DEDUP_REMOVED lines=15> */
.L_x_28740:
[----:B------:R-:W-:Y:S05]  /*140f0*/  BSYNC.RECONVERGENT B1 ;  /* 0x0000000000017941 */ /* 0x000fea0003800200 */
.L_x_28739:
        /* <DEDUP_REMOVED lines=62> */
.L_x_28737:
[----:B------:R-:W-:Y:S05]  /*144e0*/  BSYNC.RECONVERGENT B0 ;  /* 0x0000000000007941 */ /* 0x000fea0003800200 */
.L_x_28736:
        /* <DEDUP_REMOVED lines=14> */
[----:B------:R-:W-:Y:S02]  /*145d0*/  F2FP.F16.F32.PACK_AB R23, RZ, R78 ;  /* 0x0000004eff17723e */ /* 0x000fe400000000ff */
[----:B------:R-:W-:Y:S02]  /*145e0*/  PRMT R16, R25, 0x7610, R16 ;  /* 0x0000761019107816 */ /* 0x000fe40000000010 */
[----:B------:R-:W-:Y:S01]  /*145f0*/  PRMT R23, R24, 0x5410, R23 ;  /* 0x0000541018177816 */ /* 0x000fe20000000017 */
[----:B------:R-:W-:Y:S06]  /*14600*/  BRA `(.L_x_28741) ;  /* 0x00000030009c7947 */ /* 0x000fec0003800000 */
.L_x_28660:
        /* <DEDUP_REMOVED lines=16> */
.L_x_28744:
        /* <DEDUP_REMOVED lines=12> */
.L_x_28746:
[----:B------:R-:W-:Y:S05]  /*147d0*/  BSYNC.RECONVERGENT B1 ;  /* 0x0000000000017941 */ /* 0x000fea0003800200 */
.L_x_28745:
        /* <DEDUP_REMOVED lines=62> */
.L_x_28743:
[----:B------:R-:W-:Y:S05]  /*14bc0*/  BSYNC.RECONVERGENT B0 ;  /* 0x0000000000007941 */ /* 0x000fea0003800200 */
.L_x_28742:
        /* <DEDUP_REMOVED lines=8> */
[----:B-----5:R-:W-:-:S05]  /*14c50*/  HADD2.F32 R18, -RZ, R20.H0_H0 ;  /* 0x20000014ff127230 */ /* 0x020fca0000004100 */
[----:B------:R-:W-:-:S05]  /*14c60*/  FMUL.FTZ R18, R18, R69 ;  /* 0x0000004512127220 */ /* 0x000fca0000410000 */
        /* <DEDUP_REMOVED lines=15> */
.L_x_28749:
        /* <DEDUP_REMOVED lines=12> */
.L_x_28751:
[----:B------:R-:W-:Y:S05]  /*14e20*/  BSYNC.RECONVERGENT B1 ;  /* 0x0000000000017941 */ /* 0x000fea0003800200 */
.L_x_28750:
        /* <DEDUP_REMOVED lines=62> */
.L_x_28748:
[----:B------:R-:W-:Y:S05]  /*15210*/  BSYNC.RECONVERGENT B0 ;  /* 0x0000000000007941 */ /* 0x000fea0003800200 */
.L_x_28747:
[----:B------:R-:W-:Y:S01]  /*15220*/  I2FP.F32.U32 R19, R19 ;  /* 0x0000001300137245 */ /* 0x000fe20000201000 */
[----:B------:R-:W-:Y:S01]  /*15230*/  BSSY.RECONVERGENT B0, `(.L_x_28752) ;  /* 0x0000063000007945 */ /* 0x000fe20003800200 */
[----:B------:R-:W-:Y:S01]  /*15240*/  ISETP.NE.AND P3, PT, R24, 0x1, PT ;  /* 0x000000011800780c */ /* 0x000fe20003f65270 */
[----:B------:R-:W-:Y:S01]  /*15250*/  IMAD.MOV.U32 R25, RZ, RZ, 0x2 ;  /* 0x00000002ff197424 */ /* 0x000fe200078e00ff */
        /* <DEDUP_REMOVED lines=21> */
.L_x_28754:
        /* <DEDUP_REMOVED lines=12> */
.L_x_28756:
[----:B------:R-:W-:Y:S05]  /*15470*/  BSYNC.RECONVERGENT B1 ;  /* 0x0000000000017941 */ /* 0x000fea0003800200 */
.L_x_28755:
        /* <DEDUP_REMOVED lines=62> */
.L_x_28753:
[----:B------:R-:W-:Y:S05]  /*15860*/  BSYNC.RECONVERGENT B0 ;  /* 0x0000000000007941 */ /* 0x000fea0003800200 */
.L_x_28752:
        /* <DEDUP_REMOVED lines=25> */
.L_x_28759:
        /* <DEDUP_REMOVED lines=12> */
.L_x_28761:
[----:B------:R-:W-:Y:S05]  /*15ac0*/  BSYNC.RECONVERGENT B1 ;  /* 0x0000000000017941 */ /* 0x000fea0003800200 */
.L_x_28760:
        /* <DEDUP_REMOVED lines=62> */
.L_x_28758:
[----:B------:R-:W-:Y:S05]  /*15eb0*/  BSYNC.RECONVERGENT B0 ;  /* 0x0000000000007941 */ /* 0x000fea0003800200 */
.L_x_28757:
        /* <DEDUP_REMOVED lines=25> */
.L_x_28764:
        /* <DEDUP_REMOVED lines=12> */
.L_x_28766:
[----:B------:R-:W-:Y:S05]  /*16110*/  BSYNC.RECONVERGENT B1 ;  /* 0x0000000000017941 */ /* 0x000fea0003800200 */
.L_x_28765:
        /* <DEDUP_REMOVED lines=62> */
.L_x_28763:
[----:B------:R-:W-:Y:S05]  /*16500*/  BSYNC.RECONVERGENT B0 ;  /* 0x0000000000007941 */ /* 0x000fea0003800200 */
.L_x_28762:
        /* <DEDUP_REMOVED lines=23> */
.L_x_28769:
        /* <DEDUP_REMOVED lines=12> */
.L_x_28771:
[----:B------:R-:W-:Y:S05]  /*16740*/  BSYNC.RECONVERGENT B1 ;  /* 0x0000000000017941 */ /* 0x000fea0003800200 */
.L_x_28770:
        /* <DEDUP_REMOVED lines=62> */
.L_x_28768:
[----:B------:R-:W-:Y:S05]  /*16b30*/  BSYNC.RECONVERGENT B0 ;  /* 0x0000000000007941 */ /* 0x000fea0003800200 */
.L_x_28767:
        /* <DEDUP_REMOVED lines=23> */
.L_x_28774:
        /* <DEDUP_REMOVED lines=12> */
.L_x_28776:
[----:B------:R-:W-:Y:S05]  /*16d70*/  BSYNC.RECONVERGENT B1 ;  /* 0x0000000000017941 */ /* 0x000fea0003800200 */
.L_x_28775:
        /* <DEDUP_REMOVED lines=62> */
.L_x_28773:
[----:B------:R-:W-:Y:S05]  /*17160*/  BSYNC.RECONVERGENT B0 ;  /* 0x0000000000007941 */ /* 0x000fea0003800200 */
.L_x_28772:
        /* <DEDUP_REMOVED lines=23> */
.L_x_28779:
        /* <DEDUP_REMOVED lines=12> */
.L_x_28781:
[----:B------:R-:W-:Y:S05]  /*173a0*/  BSYNC.RECONVERGENT B1 ;  /* 0x0000000000017941 */ /* 0x000fea0003800200 */
.L_x_28780:
        /* <DEDUP_REMOVED lines=62> */
.L_x_28778:
[----:B------:R-:W-:Y:S05]  /*17790*/  BSYNC.RECONVERGENT B0 ;  /* 0x0000000000007941 */ /* 0x000fea0003800200 */
.L_x_28777:
        /* <DEDUP_REMOVED lines=14> */
.L_x_28741:
        /* <DEDUP_REMOVED lines=41> */
.L_x_28782:
        /* <DEDUP_REMOVED lines=27> */
.L_x_28786:
        /* <DEDUP_REMOVED lines=12> */
.L_x_28788:
[----:B------:R-:W-:Y:S05]  /*17d80*/  BSYNC.RECONVERGENT B1 ;  /* 0x0000000000017941 */ /* 0x000fea0003800200 */
.L_x_28787:
        /* <DEDUP_REMOVED lines=62> */
.L_x_28785:
[----:B------:R-:W-:Y:S05]  /*18170*/  BSYNC.RECONVERGENT B0 ;  /* 0x0000000000007941 */ /* 0x000fea0003800200 */
.L_x_28784:
        /* <DEDUP_REMOVED lines=22> */
.L_x_28791:
        /* <DEDUP_REMOVED lines=12> */
.L_x_28793:
[----:B------:R-:W-:Y:S05]  /*183a0*/  BSYNC.RECONVERGENT B1 ;  /* 0x0000000000017941 */ /* 0x000fea0003800200 */
.L_x_28792:
        /* <DEDUP_REMOVED lines=62> */
.L_x_28790:
[----:B------:R-:W-:Y:S05]  /*18790*/  BSYNC.RECONVERGENT B0 ;  /* 0x0000000000007941 */ /* 0x000fea0003800200 */
.L_x_28789:
        /* <DEDUP_REMOVED lines=25> */
.L_x_28796:
        /* <DEDUP_REMOVED lines=12> */
.L_x_28798:
[----:B------:R-:W-:Y:S05]  /*189f0*/  BSYNC.RECONVERGENT B1 ;  /* 0x0000000000017941 */ /* 0x000fea0003800200 */
.L_x_28797:
        /* <DEDUP_REMOVED lines=62> */
.L_x_28795:
[----:B------:R-:W-:Y:S05]  /*18de0*/  BSYNC.RECONVERGENT B0 ;  /* 0x0000000000007941 */ /* 0x000fea0003800200 */
.L_x_28794:
        /* <DEDUP_REMOVED lines=22> */
.L_x_28801:
        /* <DEDUP_REMOVED lines=12> */
.L_x_28803:
[----:B------:R-:W-:Y:S05]  /*19010*/  BSYNC.RECONVERGENT B1 ;  /* 0x0000000000017941 */ /* 0x000fea0003800200 */
.L_x_28802:
        /* <DEDUP_REMOVED lines=62> */
.L_x_28800:
[----:B------:R-:W-:Y:S05]  /*19400*/  BSYNC.RECONVERGENT B0 ;  /* 0x0000000000007941 */ /* 0x000fea0003800200 */
.L_x_28799:
        /* <DEDUP_REMOVED lines=25> */
.L_x_28806:
        /* <DEDUP_REMOVED lines=12> */
.L_x_28808:
[----:B------:R-:W-:Y:S05]  /*19660*/  BSYNC.RECONVERGENT B1 ;  /* 0x0000000000017941 */ /* 0x000fea0003800200 */
.L_x_28807:
        /* <DEDUP_REMOVED lines=62> */
.L_x_28805:
[----:B------:R-:W-:Y:S05]  /*19a50*/  BSYNC.RECONVERGENT B0 ;  /* 0x0000000000007941 */ /* 0x000fea0003800200 */
.L_x_28804:
        /* <DEDUP_REMOVED lines=22> */
.L_x_28811:
        /* <DEDUP_REMOVED lines=12> */
.L_x_28813:
[----:B------:R-:W-:Y:S05]  /*19c80*/  BSYNC.RECONVERGENT B1 ;  /* 0x0000000000017941 */ /* 0x000fea0003800200 */
.L_x_28812:
        /* <DEDUP_REMOVED lines=62> */
.L_x_28810:
[----:B------:R-:W-:Y:S05]  /*1a070*/  BSYNC.RECONVERGENT B0 ;  /* 0x0000000000007941 */ /* 0x000fea0003800200 */
.L_x_28809:
        /* <DEDUP_REMOVED lines=25> */
.L_x_28816:
        /* <DEDUP_REMOVED lines=12> */
.L_x_28818:
[----:B------:R-:W-:Y:S05]  /*1a2d0*/  BSYNC.RECONVERGENT B1 ;  /* 0x0000000000017941 */ /* 0x000fea0003800200 */
.L_x_28817:
        /* <DEDUP_REMOVED lines=62> */
.L_x_28815:
[----:B------:R-:W-:Y:S05]  /*1a6c0*/  BSYNC.RECONVERGENT B0 ;  /* 0x0000000000007941 */ /* 0x000fea0003800200 */
.L_x_28814:
        /* <DEDUP_REMOVED lines=22> */
.L_x_28821:
        /* <DEDUP_REMOVED lines=12> */
.L_x_28823:
[----:B------:R-:W-:Y:S05]  /*1a8f0*/  BSYNC.RECONVERGENT B1 ;  /* 0x0000000000017941 */ /* 0x000fea0003800200 */
.L_x_28822:
        /* <DEDUP_REMOVED lines=62> */
.L_x_28820:
[----:B------:R-:W-:Y:S05]  /*1ace0*/  BSYNC.RECONVERGENT B0 ;  /* 0x0000000000007941 */ /* 0x000fea0003800200 */
.L_x_28819:
        /* <DEDUP_REMOVED lines=25> */
.L_x_28826:
        /* <DEDUP_REMOVED lines=12> */
.L_x_28828:
[----:B------:R-:W-:Y:S05]  /*1af40*/  BSYNC.RECONVERGENT B1 ;  /* 0x0000000000017941 */ /* 0x000fea0003800200 */
.L_x_28827:
        /* <DEDUP_REMOVED lines=62> */
.L_x_28825:
[----:B------:R-:W-:Y:S05]  /*1b330*/  BSYNC.RECONVERGENT B0 ;  /* 0x0000000000007941 */ /* 0x000fea0003800200 */
.L_x_28824:
        /* <DEDUP_REMOVED lines=20> */
.L_x_28831:
        /* <DEDUP_REMOVED lines=12> */
.L_x_28833:
[----:B------:R-:W-:Y:S05]  /*1b540*/  BSYNC.RECONVERGENT B1 ;  /* 0x0000000000017941 */ /* 0x000fea0003800200 */
.L_x_28832:
        /* <DEDUP_REMOVED lines=62> */
.L_x_28830:
[----:B------:R-:W-:Y:S05]  /*1b930*/  BSYNC.RECONVERGENT B0 ;  /* 0x0000000000007941 */ /* 0x000fea0003800200 */
.L_x_28829:
[----:B------:R-:W-:Y:S01]  /*1b940*/  I2FP.F32.U32 R14, R20 ;  /* 0x00000014000e7245 */ /* 0x000fe20000201000 */
[----:B------:R-:W-:Y:S01]  /*1b950*/  HADD2.F32 R20, -RZ, R34.H0_H0 ;  /* 0x20000022ff147230 */ /* 0x000fe20000004100 */
        /* <DEDUP_REMOVED lines=24> */
.L_x_28836:
        /* <DEDUP_REMOVED lines=12> */
.L_x_28838:
[----:B------:R-:W-:Y:S05]  /*1bba0*/  BSYNC.RECONVERGENT B1 ;  /* 0x0000000000017941 */ /* 0x000fea0003800200 */
.L_x_28837:
        /* <DEDUP_REMOVED lines=62> */
.L_x_28835:
[----:B------:R-:W-:Y:S05]  /*1bf90*/  BSYNC.RECONVERGENT B0 ;  /* 0x0000000000007941 */ /* 0x000fea0003800200 */
.L_x_28834:
        /* <DEDUP_REMOVED lines=20> */
.L_x_28841:
        /* <DEDUP_REMOVED lines=12> */
.L_x_28843:
[----:B------:R-:W-:Y:S05]  /*1c1a0*/  BSYNC.RECONVERGENT B1 ;  /* 0x0000000000017941 */ /* 0x000fea0003800200 */
.L_x_28842:
        /* <DEDUP_REMOVED lines=62> */
.L_x_28840:
[----:B------:R-:W-:Y:S05]  /*1c590*/  BSYNC.RECONVERGENT B0 ;  /* 0x0000000000007941 */ /* 0x000fea0003800200 */
.L_x_28839:
        /* <DEDUP_REMOVED lines=25> */
.L_x_28846:
        /* <DEDUP_REMOVED lines=12> */
.L_x_28848:
[----:B------:R-:W-:Y:S05]  /*1c7f0*/  BSYNC.RECONVERGENT B1 ;  /* 0x0000000000017941 */ /* 0x000fea0003800200 */
.L_x_28847:
        /* <DEDUP_REMOVED lines=62> */
.L_x_28845:
[----:B------:R-:W-:Y:S05]  /*1cbe0*/  BSYNC.RECONVERGENT B0 ;  /* 0x0000000000007941 */ /* 0x000fea0003800200 */
.L_x_28844:
        /* <DEDUP_REMOVED lines=20> */
.L_x_28851:
        /* <DEDUP_REMOVED lines=12> */
.L_x_28853:
[----:B------:R-:W-:Y:S05]  /*1cdf0*/  BSYNC.RECONVERGENT B1 ;  /* 0x0000000000017941 */ /* 0x000fea0003800200 */
.L_x_28852:
        /* <DEDUP_REMOVED lines=62> */
.L_x_28850:
[----:B------:R-:W-:Y:S05]  /*1d1e0*/  BSYNC.RECONVERGENT B0 ;  /* 0x0000000000007941 */ /* 0x000fea0003800200 */
.L_x_28849:
        /* <DEDUP_REMOVED lines=26> */
.L_x_28856:
        /* <DEDUP_REMOVED lines=12> */
.L_x_28858:
[----:B------:R-:W-:Y:S05]  /*1d450*/  BSYNC.RECONVERGENT B1 ;  /* 0x0000000000017941 */ /* 0x000fea0003800200 */
.L_x_28857:
        /* <DEDUP_REMOVED lines=62> */
.L_x_28855:
[----:B------:R-:W-:Y:S05]  /*1d840*/  BSYNC.RECONVERGENT B0 ;  /* 0x0000000000007941 */ /* 0x000fea0003800200 */
.L_x_28854:
        /* <DEDUP_REMOVED lines=20> */
.L_x_28861:
        /* <DEDUP_REMOVED lines=15> */
.L_x_28863:
[----:B------:R-:W-:Y:S05]  /*1da80*/  BSYNC.RECONVERGENT B1 ;  /* 0x0000000000017941 */ /* 0x000fea0003800200 */
.L_x_28862:
        /* <DEDUP_REMOVED lines=62> */
.L_x_28860:
[----:B------:R-:W-:Y:S05]  /*1de70*/  BSYNC.RECONVERGENT B0 ;  /* 0x0000000000007941 */ /* 0x000fea0003800200 */
.L_x_28859:
        /* <DEDUP_REMOVED lines=16> */
[----:B------:R-:W-:Y:S01]  /*1df80*/  PRMT R23, R24, 0x5410, R23 ;  /* 0x0000541018177816 */ /* 0x000fe20000000017 */
[----:B------:R-:W-:Y:S06]  /*1df90*/  BRA `(.L_x_28864) ;  /* 0x0000003000987947 */ /* 0x000fec0003800000 */
.L_x_28783:
        /* <DEDUP_REMOVED lines=16> */
.L_x_28867:
        /* <DEDUP_REMOVED lines=12> */
.L_x_28869:
[----:B------:R-:W-:Y:S05]  /*1e160*/  BSYNC.RECONVERGENT B1 ;  /* 0x0000000000017941 */ /* 0x000fea0003800200 */
.L_x_28868:
        /* <DEDUP_REMOVED lines=59> */
[----:B------:R-:W-:Y:S02]  /*1e520*/  IMAD.MOV.U32 R4, RZ, RZ, R24 ;  /* 0x000000ffff047224 */ /* 0x000fe400078e0018 */
[----:B------:R-:W-:-:S07]  /*1e530*/  IMAD.MOV.U32 R25, RZ, RZ, RZ ;  /* 0x000000ffff197224 */ /* 0x000fce00078e00ff */
.L_x_28866:
[----:B------:R-:W-:Y:S05]  /*1e540*/  BSYNC.RECONVERGENT B0 ;  /* 0x0000000000007941 */ /* 0x000fea0003800200 */
.L_x_28865:
        /* <DEDUP_REMOVED lines=25> */
.L_x_28872:
        /* <DEDUP_REMOVED lines=12> */
.L_x_28874:
[----:B------:R-:W-:Y:S05]  /*1e7a0*/  BSYNC.RECONVERGENT B1 ;  /* 0x0000000000017941 */ /* 0x000fea0003800200 */
.L_x_28873:
        /* <DEDUP_REMOVED lines=62> */
.L_x_28871:
[----:B------:R-:W-:Y:S05]  /*1eb90*/  BSYNC.RECONVERGENT B0 ;  /* 0x0000000000007941 */ /* 0x000fea0003800200 */
.L_x_28870:
        /* <DEDUP_REMOVED lines=9> */
[----:B------:R-:W-:-:S04]  /*1ec30*/  IMAD.MOV.U32 R20, RZ, RZ, R4 ;  /* 0x000000ffff147224 */ /* 0x000fc800078e0004 */
        /* <DEDUP_REMOVED lines=15> */
.L_x_28877:
        /* <DEDUP_REMOVED lines=12> */
.L_x_28879:
[----:B------:R-:W-:Y:S05]  /*1edf0*/  BSYNC.RECONVERGENT B1 ;  /* 0x0000000000017941 */ /* 0x000fea0003800200 */
.L_x_28878:
        /* <DEDUP_REMOVED lines=62> */
.L_x_28876:
[----:B------:R-:W-:Y:S05]  /*1f1e0*/  BSYNC.RECONVERGENT B0 ;  /* 0x0000000000007941 */ /* 0x000fea0003800200 */
.L_x_28875:
        /* <DEDUP_REMOVED lines=25> */
.L_x_28882:
        /* <DEDUP_REMOVED lines=12> */
.L_x_28884:
[----:B------:R-:W-:Y:S05]  /*1f440*/  BSYNC.RECONVERGENT B1 ;  /* 0x0000000000017941 */ /* 0x000fea0003800200 */
.L_x_28883:
        /* <DEDUP_REMOVED lines=62> */
.L_x_28881:
[----:B------:R-:W-:Y:S05]  /*1f830*/  BSYNC.RECONVERGENT B0 ;  /* 0x0000000000007941 */ /* 0x000fea0003800200 */
.L_x_28880:
        /* <DEDUP_REMOVED lines=25> */
.L_x_28887:
        /* <DEDUP_REMOVED lines=12> */
.L_x_28889:
[----:B------:R-:W-:Y:S05]  /*1fa90*/  BSYNC.RECONVERGENT B1 ;  /* 0x0000000000017941 */ /* 0x000fea0003800200 */
.L_x_28888:
        /* <DEDUP_REMOVED lines=62> */
.L_x_28886:
[----:B------:R-:W-:Y:S05]  /*1fe80*/  BSYNC.RECONVERGENT B0 ;  /* 0x0000000000007941 */ /* 0x000fea0003800200 */
.L_x_28885:
        /* <DEDUP_REMOVED lines=23> */
.L_x_28892:
        /* <DEDUP_REMOVED lines=12> */
.L_x_28894:
[----:B------:R-:W-:Y:S05]  /*200c0*/  BSYNC.RECONVERGENT B1 ;  /* 0x0000000000017941 */ /* 0x000fea0003800200 */
.L_x_28893:
        /* <DEDUP_REMOVED lines=62> */
.L_x_28891:
[----:B------:R-:W-:Y:S05]  /*204b0*/  BSYNC.RECONVERGENT B0 ;  /* 0x0000000000007941 */ /* 0x000fea0003800200 */
.L_x_28890:
        /* <DEDUP_REMOVED lines=23> */
.L_x_28897:
        /* <DEDUP_REMOVED lines=12> */
.L_x_28899:
[----:B------:R-:W-:Y:S05]  /*206f0*/  BSYNC.RECONVERGENT B1 ;  /* 0x0000000000017941 */ /* 0x000fea0003800200 */
.L_x_28898:
        /* <DEDUP_REMOVED lines=62> */
.L_x_28896:
[----:B------:R-:W-:Y:S05]  /*20ae0*/  BSYNC.RECONVERGENT B0 ;  /* 0x0000000000007941 */ /* 0x000fea0003800200 */
.L_x_28895:
        /* <DEDUP_REMOVED lines=23> */
.L_x_28902:
        /* <DEDUP_REMOVED lines=12> */
.L_x_28904:
[----:B------:R-:W-:Y:S05]  /*20d20*/  BSYNC.RECONVERGENT B1 ;  /* 0x0000000000017941 */ /* 0x000fea0003800200 */
.L_x_28903:
        /* <DEDUP_REMOVED lines=62> */
.L_x_28901:
[----:B------:R-:W-:Y:S05]  /*21110*/  BSYNC.RECONVERGENT B0 ;  /* 0x0000000000007941 */ /* 0x000fea0003800200 */
.L_x_28900:
        /* <DEDUP_REMOVED lines=14> */
.L_x_28864:
        /* <DEDUP_REMOVED lines=41> */
.L_x_28905:
        /* <DEDUP_REMOVED lines=27> */
.L_x_28909:
        /* <DEDUP_REMOVED lines=12> */
.L_x_28911:
[----:B------:R-:W-:Y:S05]  /*21700*/  BSYNC.RECONVERGENT B1 ;  /* 0x0000000000017941 */ /* 0x000fea0003800200 */
.L_x_28910:
        /* <DEDUP_REMOVED lines=62> */
.L_x_28908:
[----:B------:R-:W-:Y:S05]  /*21af0*/  BSYNC.RECONVERGENT B0 ;  /* 0x0000000000007941 */ /* 0x000fea0003800200 */
.L_x_28907:
        /* <DEDUP_REMOVED lines=22> */
.L_x_28914:
        /* <DEDUP_REMOVED lines=12> */
.L_x_28916:
[----:B------:R-:W-:Y:S05]  /*21d20*/  BSYNC.RECONVERGENT B1 ;  /* 0x0000000000017941 */ /* 0x000fea0003800200 */
.L_x_28915:
        /* <DEDUP_REMOVED lines=62> */
.L_x_28913:
[----:B------:R-:W-:Y:S05]  /*22110*/  BSYNC.RECONVERGENT B0 ;  /* 0x0000000000007941 */ /* 0x000fea0003800200 */
.L_x_28912:
        /* <DEDUP_REMOVED lines=25> */
.L_x_28919:
        /* <DEDUP_REMOVED lines=12> */
.L_x_28921:
[----:B------:R-:W-:Y:S05]  /*22370*/  BSYNC.RECONVERGENT B1 ;  /* 0x0000000000017941 */ /* 0x000fea0003800200 */
.L_x_28920:
        /* <DEDUP_REMOVED lines=62> */
.L_x_28918:
[----:B------:R-:W-:Y:S05]  /*22760*/  BSYNC.RECONVERGENT B0 ;  /* 0x0000000000007941 */ /* 0x000fea0003800200 */
.L_x_28917:
        /* <DEDUP_REMOVED lines=22> */
.L_x_28924:
        /* <DEDUP_REMOVED lines=12> */
.L_x_28926:
[----:B------:R-:W-:Y:S05]  /*22990*/  BSYNC.RECONVERGENT B1 ;  /* 0x0000000000017941 */ /* 0x000fea0003800200 */
.L_x_28925:
        /* <DEDUP_REMOVED lines=62> */
.L_x_28923:
[----:B------:R-:W-:Y:S05]  /*22d80*/  BSYNC.RECONVERGENT B0 ;  /* 0x0000000000007941 */ /* 0x000fea0003800200 */
.L_x_28922:
        /* <DEDUP_REMOVED lines=25> */
.L_x_28929:
        /* <DEDUP_REMOVED lines=12> */
.L_x_28931:
[----:B------:R-:W-:Y:S05]  /*22fe0*/  BSYNC.RECONVERGENT B1 ;  /* 0x0000000000017941 */ /* 0x000fea0003800200 */
.L_x_28930:
        /* <DEDUP_REMOVED lines=62> */
.L_x_28928:
[----:B------:R-:W-:Y:S05]  /*233d0*/  BSYNC.RECONVERGENT B0 ;  /* 0x0000000000007941 */ /* 0x000fea0003800200 */
.L_x_28927:
        /* <DEDUP_REMOVED lines=22> */
.L_x_28934:
        /* <DEDUP_REMOVED lines=12> */
.L_x_28936:
[----:B------:R-:W-:Y:S05]  /*23600*/  BSYNC.RECONVERGENT B1 ;  /* 0x0000000000017941 */ /* 0x000fea0003800200 */
.L_x_28935:
        /* <DEDUP_REMOVED lines=62> */
.L_x_28933:
[----:B------:R-:W-:Y:S05]  /*239f0*/  BSYNC.RECONVERGENT B0 ;  /* 0x0000000000007941 */ /* 0x000fea0003800200 */
.L_x_28932:
        /* <DEDUP_REMOVED lines=25> */
.L_x_28939:
        /* <DEDUP_REMOVED lines=12> */
.L_x_28941:
[----:B------:R-:W-:Y:S05]  /*23c50*/  BSYNC.RECONVERGENT B1 ;  /* 0x0000000000017941 */ /* 0x000fea0003800200 */
.L_x_28940:
        /* <DEDUP_REMOVED lines=62> */
.L_x_28938:
[----:B------:R-:W-:Y:S05]  /*24040*/  BSYNC.RECONVERGENT B0 ;  /* 0x0000000000007941 */ /* 0x000fea0003800200 */
.L_x_28937:
        /* <DEDUP_REMOVED lines=22> */
.L_x_28944:
        /* <DEDUP_REMOVED lines=12> */
.L_x_28946:
[----:B------:R-:W-:Y:S05]  /*24270*/  BSYNC.RECONVERGENT B1 ;  /* 0x0000000000017941 */ /* 0x000fea0003800200 */
.L_x_28945:
        /* <DEDUP_REMOVED lines=62> */
.L_x_28943:
[----:B------:R-:W-:Y:S05]  /*24660*/  BSYNC.RECONVERGENT B0 ;  /* 0x0000000000007941 */ /* 0x000fea0003800200 */
.L_x_28942:
        /* <DEDUP_REMOVED lines=25> */
.L_x_28949:
        /* <DEDUP_REMOVED lines=12> */
.L_x_28951:
[----:B------:R-:W-:Y:S05]  /*248c0*/  BSYNC.RECONVERGENT B1 ;  /* 0x0000000000017941 */ /* 0x000fea0003800200 */
.L_x_28950:
        /* <DEDUP_REMOVED lines=62> */
.L_x_28948:
[----:B------:R-:W-:Y:S05]  /*24cb0*/  BSYNC.RECONVERGENT B0 ;  /* 0x0000000000007941 */ /* 0x000fea0003800200 */
.L_x_28947:
        /* <DEDUP_REMOVED lines=20> */
.L_x_28954:
        /* <DEDUP_REMOVED lines=12> */
.L_x_28956:
[----:B------:R-:W-:Y:S05]  /*24ec0*/  BSYNC.RECONVERGENT B1 ;  /* 0x0000000000017941 */ /* 0x000fea0003800200 */
.L_x_28955:
        /* <DEDUP_REMOVED lines=62> */
.L_x_28953:
[----:B------:R-:W-:Y:S05]  /*252b0*/  BSYNC.RECONVERGENT B0 ;  /* 0x0000000000007941 */ /* 0x000fea0003800200 */
.L_x_28952:
        /* <DEDUP_REMOVED lines=26> */
.L_x_28959:
        /* <DEDUP_REMOVED lines=12> */
.L_x_28961:
[----:B------:R-:W-:Y:S05]  /*25520*/  BSYNC.RECONVERGENT B1 ;  /* 0x0000000000017941 */ /* 0x000fea0003800200 */
.L_x_28960:
        /* <DEDUP_REMOVED lines=62> */
.L_x_28958:
[----:B------:R-:W-:Y:S05]  /*25910*/  BSYNC.RECONVERGENT B0 ;  /* 0x0000000000007941 */ /* 0x000fea0003800200 */
.L_x_28957:
        /* <DEDUP_REMOVED lines=20> */
.L_x_28964:
        /* <DEDUP_REMOVED lines=12> */
.L_x_28966:
[----:B------:R-:W-:Y:S05]  /*25b20*/  BSYNC.RECONVERGENT B1 ;  /* 0x0000000000017941 */ /* 0x000fea0003800200 */
.L_x_28965:
        /* <DEDUP_REMOVED lines=62> */
.L_x_28963:
[----:B------:R-:W-:Y:S05]  /*25f10*/  BSYNC.RECONVERGENT B0 ;  /* 0x0000000000007941 */ /* 0x000fea0003800200 */
.L_x_28962:
        /* <DEDUP_REMOVED lines=25> */
.L_x_28969:
        /* <DEDUP_REMOVED lines=12> */
.L_x_28971:
[----:B------:R-:W-:Y:S05]  /*26170*/  BSYNC.RECONVERGENT B1 ;  /* 0x0000000000017941 */ /* 0x000fea0003800200 */
.L_x_28970:
        /* <DEDUP_REMOVED lines=62> */
.L_x_28968:
[----:B------:R-:W-:Y:S05]  /*26560*/  BSYNC.RECONVERGENT B0 ;  /* 0x0000000000007941 */ /* 0x000fea0003800200 */
.L_x_28967:
        /* <DEDUP_REMOVED lines=20> */
.L_x_28974:
        /* <DEDUP_REMOVED lines=12> */
.L_x_28976:
[----:B------:R-:W-:Y:S05]  /*26770*/  BSYNC.RECONVERGENT B1 ;  /* 0x0000000000017941 */ /* 0x000fea0003800200 */
.L_x_28975:
        /* <DEDUP_REMOVED lines=62> */
.L_x_28973:
[----:B------:R-:W-:Y:S05]  /*26b60*/  BSYNC.RECONVERGENT B0 ;  /* 0x0000000000007941 */ /* 0x000fea0003800200 */
.L_x_28972:
        /* <DEDUP_REMOVED lines=26> */
.L_x_28979:
        /* <DEDUP_REMOVED lines=12> */
.L_x_28981:
[----:B------:R-:W-:Y:S05]  /*26dd0*/  BSYNC.RECONVERGENT B1 ;  /* 0x0000000000017941 */ /* 0x000fea0003800200 */
.L_x_28980:
        /* <DEDUP_REMOVED lines=62> */
.L_x_28978:
[----:B------:R-:W-:Y:S05]  /*271c0*/  BSYNC.RECONVERGENT B0 ;  /* 0x0000000000007941 */ /* 0x000fea0003800200 */
.L_x_28977:
        /* <DEDUP_REMOVED lines=20> */
.L_x_28984:
        /* <DEDUP_REMOVED lines=15> */
.L_x_28986:
[----:B------:R-:W-:Y:S05]  /*27400*/  BSYNC.RECONVERGENT B1 ;  /* 0x0000000000017941 */ /* 0x000fea0003800200 */
.L_x_28985:
        /* <DEDUP_REMOVED lines=62> */
.L_x_28983:
[----:B------:R-:W-:Y:S05]  /*277f0*/  BSYNC.RECONVERGENT B0 ;  /* 0x0000000000007941 */ /* 0x000fea0003800200 */
.L_x_28982:
        /* <DEDUP_REMOVED lines=18> */
.L_x_28906:
        /* <DEDUP_REMOVED lines=16> */
.L_x_28990:
        /* <DEDUP_REMOVED lines=12> */
.L_x_28992:
[----:B------:R-:W-:Y:S05]  /*27ae0*/  BSYNC.RECONVERGENT B1 ;  /* 0x0000000000017941 */ /* 0x000fea0003800200 */
.L_x_28991:
        /* <DEDUP_REMOVED lines=62> */
.L_x_28989:
[----:B------:R-:W-:Y:S05]  /*27ed0*/  BSYNC.RECONVERGENT B0 ;  /* 0x0000000000007941 */ /* 0x000fea0003800200 */
.L_x_28988:
        /* <DEDUP_REMOVED lines=25> */
.L_x_28995:
        /* <DEDUP_REMOVED lines=12> */
.L_x_28997:
[----:B------:R-:W-:Y:S05]  /*28130*/  BSYNC.RECONVERGENT B1 ;  /* 0x0000000000017941 */ /* 0x000fea0003800200 */
.L_x_28996:
        /* <DEDUP_REMOVED lines=62> */
.L_x_28994:
[----:B------:R-:W-:Y:S05]  /*28520*/  BSYNC.RECONVERGENT B0 ;  /* 0x0000000000007941 */ /* 0x000fea0003800200 */
.L_x_28993:
        /* <DEDUP_REMOVED lines=9> */
[----:B------:R-:W-:-:S04]  /*285c0*/  MOV R20, R4 ;  /* 0x0000000400147202 */ /* 0x000fc80000000f00 */
        /* <DEDUP_REMOVED lines=15> */
.L_x_29000:
        /* <DEDUP_REMOVED lines=12> */
.L_x_29002:
[----:B------:R-:W-:Y:S05]  /*28780*/  BSYNC.RECONVERGENT B1 ;  /* 0x0000000000017941 */ /* 0x000fea0003800200 */
.L_x_29001:
        /* <DEDUP_REMOVED lines=62> */
.L_x_28999:
[----:B------:R-:W-:Y:S05]  /*28b70*/  BSYNC.RECONVERGENT B0 ;  /* 0x0000000000007941 */ /* 0x000fea0003800200 */
.L_x_28998:
        /* <DEDUP_REMOVED lines=25> */
.L_x_29005:
        /* <DEDUP_REMOVED lines=12> */
.L_x_29007:
[----:B------:R-:W-:Y:S05]  /*28dd0*/  BSYNC.RECONVERGENT B1 ;  /* 0x0000000000017941 */ /* 0x000fea0003800200 */
.L_x_29006:
        /* <DEDUP_REMOVED lines=62> */
.L_x_29004:
[----:B------:R-:W-:Y:S05]  /*291c0*/  BSYNC.RECONVERGENT B0 ;  /* 0x0000000000007941 */ /* 0x000fea0003800200 */
.L_x_29003:
        /* <DEDUP_REMOVED lines=25> */
.L_x_29010:
        /* <DEDUP_REMOVED lines=12> */
.L_x_29012:
[----:B------:R-:W-:Y:S05]  /*29420*/  BSYNC.RECONVERGENT B1 ;  /* 0x0000000000017941 */ /* 0x000fea0003800200 */
.L_x_29011:
        /* <DEDUP_REMOVED lines=62> */
.L_x_29009:
[----:B------:R-:W-:Y:S05]  /*29810*/  BSYNC.RECONVERGENT B0 ;  /* 0x0000000000007941 */ /* 0x000fea0003800200 */
.L_x_29008:
        /* <DEDUP_REMOVED lines=23> */
.L_x_29015:
        /* <DEDUP_REMOVED lines=12> */
.L_x_29017:
[----:B------:R-:W-:Y:S05]  /*29a50*/  BSYNC.RECONVERGENT B1 ;  /* 0x0000000000017941 */ /* 0x000fea0003800200 */
.L_x_29016:
        /* <DEDUP_REMOVED lines=62> */
.L_x_29014:
[----:B------:R-:W-:Y:S05]  /*29e40*/  BSYNC.RECONVERGENT B0 ;  /* 0x0000000000007941 */ /* 0x000fea0003800200 */
.L_x_29013:
        /* <DEDUP_REMOVED lines=23> */
.L_x_29020:
        /* <DEDUP_REMOVED lines=12> */
.L_x_29022:
[----:B------:R-:W-:Y:S05]  /*2a080*/  BSYNC.RECONVERGENT B1 ;  /* 0x0000000000017941 */ /* 0x000fea0003800200 */
.L_x_29021:
        /* <DEDUP_REMOVED lines=62> */
.L_x_29019:
[----:B------:R-:W-:Y:S05]  /*2a470*/  BSYNC.RECONVERGENT B0 ;  /* 0x0000000000007941 */ /* 0x000fea0003800200 */
.L_x_29018:
        /* <DEDUP_REMOVED lines=23> */
.L_x_29025:
        /* <DEDUP_REMOVED lines=12> */
.L_x_29027:
[----:B------:R-:W-:Y:S05]  /*2a6b0*/  BSYNC.RECONVERGENT B1 ;  /* 0x0000000000017941 */ /* 0x000fea0003800200 */
.L_x_29026:
        /* <DEDUP_REMOVED lines=62> */
.L_x_29024:
[----:B------:R-:W-:Y:S05]  /*2aaa0*/  BSYNC.RECONVERGENT B0 ;  /* 0x0000000000007941 */ /* 0x000fea0003800200 */
.L_x_29023:
        /* <DEDUP_REMOVED lines=14> */
.L_x_28987:
        /* <DEDUP_REMOVED lines=41> */
.L_x_29028:
[----:B01----:R-:W0:Y:S01]  /*2ae20*/  @P1 LDC.64 R18, c[0x0][0x3a0] ;  /* 0x0000e800ff121b82 */ /* 0x003e220000000a00 */
[----:B------:R-:W-:-:S05]  /*2ae30*/  IADD3 R38, PT, PT, R40, 0x80, RZ ;  /* 0x0000008028267810 */ /* 0x000fca0007ffe0ff */
        /* <DEDUP_REMOVED lines=25> */
.L_x_29032:
        /* <DEDUP_REMOVED lines=12> */
.L_x_29034:
[----:B------:R-:W-:Y:S05]  /*2b090*/  BSYNC.RECONVERGENT B1 ;  /* 0x0000000000017941 */ /* 0x000fea0003800200 */
.L_x_29033:
        /* <DEDUP_REMOVED lines=62> */
.L_x_29031:
[----:B------:R-:W-:Y:S05]  /*2b480*/  BSYNC.RECONVERGENT B0 ;  /* 0x0000000000007941 */ /* 0x000fea0003800200 */
.L_x_29030:
        /* <DEDUP_REMOVED lines=22> */
.L_x_29037:
        /* <DEDUP_REMOVED lines=12> */
.L_x_29039:
[----:B------:R-:W-:Y:S05]  /*2b6b0*/  BSYNC.RECONVERGENT B1 ;  /* 0x0000000000017941 */ /* 0x000fea0003800200 */
.L_x_29038:
        /* <DEDUP_REMOVED lines=62> */
.L_x_29036:
[----:B------:R-:W-:Y:S05]  /*2baa0*/  BSYNC.RECONVERGENT B0 ;  /* 0x0000000000007941 */ /* 0x000fea0003800200 */
.L_x_29035:
        /* <DEDUP_REMOVED lines=25> */
.L_x_29042:
        /* <DEDUP_REMOVED lines=12> */
.L_x_29044:
[----:B------:R-:W-:Y:S05]  /*2bd00*/  BSYNC.RECONVERGENT B1 ;  /* 0x0000000000017941 */ /* 0x000fea0003800200 */
.L_x_29043:
        /* <DEDUP_REMOVED lines=62> */
.L_x_29041:
[----:B------:R-:W-:Y:S05]  /*2c0f0*/  BSYNC.RECONVERGENT B0 ;  /* 0x0000000000007941 */ /* 0x000fea0003800200 */
.L_x_29040:
        /* <DEDUP_REMOVED lines=22> */
.L_x_29047:
        /* <DEDUP_REMOVED lines=12> */
.L_x_29049:
[----:B------:R-:W-:Y:S05]  /*2c320*/  BSYNC.RECONVERGENT B1 ;  /* 0x0000000000017941 */ /* 0x000fea0003800200 */
.L_x_29048:
        /* <DEDUP_REMOVED lines=62> */
.L_x_29046:
[----:B------:R-:W-:Y:S05]  /*2c710*/  BSYNC.RECONVERGENT B0 ;  /* 0x0000000000007941 */ /* 0x000fea0003800200 */
.L_x_29045:
        /* <DEDUP_REMOVED lines=25> */
.L_x_29052:
        /* <DEDUP_REMOVED lines=12> */
.L_x_29054:
[----:B------:R-:W-:Y:S05]  /*2c970*/  BSYNC.RECONVERGENT B1 ;  /* 0x0000000000017941 */ /* 0x000fea0003800200 */
.L_x_29053:
        /* <DEDUP_REMOVED lines=62> */
.L_x_29051:
[----:B------:R-:W-:Y:S05]  /*2cd60*/  BSYNC.RECONVERGENT B0 ;  /* 0x0000000000007941 */ /* 0x000fea0003800200 */
.L_x_29050:
        /* <DEDUP_REMOVED lines=22> */
.L_x_29057:
        /* <DEDUP_REMOVED lines=12> */
.L_x_29059:
[----:B------:R-:W-:Y:S05]  /*2cf90*/  BSYNC.RECONVERGENT B1 ;  /* 0x0000000000017941 */ /* 0x000fea0003800200 */
.L_x_29058:
        /* <DEDUP_REMOVED lines=62> */
.L_x_29056:
[----:B------:R-:W-:Y:S05]  /*2d380*/  BSYNC.RECONVERGENT B0 ;  /* 0x0000000000007941 */ /* 0x000fea0003800200 */
.L_x_29055:
        /* <DEDUP_REMOVED lines=25> */
.L_x_29062:
        /* <DEDUP_REMOVED lines=12> */
.L_x_29064:
[----:B------:R-:W-:Y:S05]  /*2d5e0*/  BSYNC.RECONVERGENT B1 ;  /* 0x0000000000017941 */ /* 0x000fea0003800200 */
.L_x_29063:
        /* <DEDUP_REMOVED lines=62> */
.L_x_29061:
[----:B------:R-:W-:Y:S05]  /*2d9d0*/  BSYNC.RECONVERGENT B0 ;  /* 0x0000000000007941 */ /* 0x000fea0003800200 */
.L_x_29060:
        /* <DEDUP_REMOVED lines=22> */
.L_x_29067:
        /* <DEDUP_REMOVED lines=12> */
.L_x_29069:
[----:B------:R-:W-:Y:S05]  /*2dc00*/  BSYNC.RECONVERGENT B1 ;  /* 0x0000000000017941 */ /* 0x000fea0003800200 */
.L_x_29068:
        /* <DEDUP_REMOVED lines=62> */
.L_x_29066:
[----:B------:R-:W-:Y:S05]  /*2dff0*/  BSYNC.RECONVERGENT B0 ;  /* 0x0000000000007941 */ /* 0x000fea0003800200 */
.L_x_29065:
        /* <DEDUP_REMOVED lines=25> */
.L_x_29072:
        /* <DEDUP_REMOVED lines=12> */
.L_x_29074:
[----:B------:R-:W-:Y:S05]  /*2e250*/  BSYNC.RECONVERGENT B1 ;  /* 0x0000000000017941 */ /* 0x000fea0003800200 */
.L_x_29073:
        /* <DEDUP_REMOVED lines=62> */
.L_x_29071:
[----:B------:R-:W-:Y:S05]  /*2e640*/  BSYNC.RECONVERGENT B0 ;  /* 0x0000000000007941 */ /* 0x000fea0003800200 */
.L_x_29070:
        /* <DEDUP_REMOVED lines=20> */
.L_x_29077:
        /* <DEDUP_REMOVED lines=12> */
.L_x_29079:
[----:B------:R-:W-:Y:S05]  /*2e850*/  BSYNC.RECONVERGENT B1 ;  /* 0x0000000000017941 */ /* 0x000fea0003800200 */
.L_x_29078:
        /* <DEDUP_REMOVED lines=62> */
.L_x_29076:
[----:B------:R-:W-:Y:S05]  /*2ec40*/  BSYNC.RECONVERGENT B0 ;  /* 0x0000000000007941 */ /* 0x000fea0003800200 */
.L_x_29075:
        /* <DEDUP_REMOVED lines=26> */
.L_x_29082:
        /* <DEDUP_REMOVED lines=12> */
.L_x_29084:
[----:B------:R-:W-:Y:S05]  /*2eeb0*/  BSYNC.RECONVERGENT B1 ;  /* 0x0000000000017941 */ /* 0x000fea0003800200 */
.L_x_29083:
        /* <DEDUP_REMOVED lines=62> */
.L_x_29081:
[----:B------:R-:W-:Y:S05]  /*2f2a0*/  BSYNC.RECONVERGENT B0 ;  /* 0x0000000000007941 */ /* 0x000fea0003800200 */
.L_x_29080:
        /* <DEDUP_REMOVED lines=20> */
.L_x_29087:
        /* <DEDUP_REMOVED lines=12> */
.L_x_29089:
[----:B------:R-:W-:Y:S05]  /*2f4b0*/  BSYNC.RECONVERGENT B1 ;  /* 0x0000000000017941 */ /* 0x000fea0003800200 */
.L_x_29088:
        /* <DEDUP_REMOVED lines=62> */
.L_x_29086:
[----:B------:R-:W-:Y:S05]  /*2f8a0*/  BSYNC.RECONVERGENT B0 ;  /* 0x0000000000007941 */ /* 0x000fea0003800200 */
.L_x_29085:
        /* <DEDUP_REMOVED lines=25> */
.L_x_29092:
        /* <DEDUP_REMOVED lines=12> */
.L_x_29094:
[----:B------:R-:W-:Y:S05]  /*2fb00*/  BSYNC.RECONVERGENT B1 ;  /* 0x0000000000017941 */ /* 0x000fea0003800200 */
.L_x_29093:
        /* <DEDUP_REMOVED lines=62> */
.L_x_29091:
[----:B------:R-:W-:Y:S05]  /*2fef0*/  BSYNC.RECONVERGENT B0 ;  /* 0x0000000000007941 */ /* 0x000fea0003800200 */
.L_x_29090:
        /* <DEDUP_REMOVED lines=20> */
.L_x_29097:
        /* <DEDUP_REMOVED lines=12> */
.L_x_29099:
[----:B------:R-:W-:Y:S05]  /*30100*/  BSYNC.RECONVERGENT B1 ;  /* 0x0000000000017941 */ /* 0x000fea0003800200 */
.L_x_29098:
        /* <DEDUP_REMOVED lines=62> */
.L_x_29096:
[----:B------:R-:W-:Y:S05]  /*304f0*/  BSYNC.RECONVERGENT B0 ;  /* 0x0000000000007941 */ /* 0x000fea0003800200 */
.L_x_29095:
        /* <DEDUP_REMOVED lines=26> */
.L_x_29102:
        /* <DEDUP_REMOVED lines=12> */
.L_x_29104:
[----:B------:R-:W-:Y:S05]  /*30760*/  BSYNC.RECONVERGENT B1 ;  /* 0x0000000000017941 */ /* 0x000fea0003800200 */
.L_x_29103:
        /* <DEDUP_REMOVED lines=62> */
.L_x_29101:
[----:B------:R-:W-:Y:S05]  /*30b50*/  BSYNC.RECONVERGENT B0 ;  /* 0x0000000000007941 */ /* 0x000fea0003800200 */
.L_x_29100:
        /* <DEDUP_REMOVED lines=20> */
.L_x_29107:
        /* <DEDUP_REMOVED lines=15> */
.L_x_29109:
[----:B------:R-:W-:Y:S05]  /*30d90*/  BSYNC.RECONVERGENT B1 ;  /* 0x0000000000017941 */ /* 0x000fea0003800200 */
.L_x_29108:
        /* <DEDUP_REMOVED lines=62> */
.L_x_29106:
[----:B------:R-:W-:Y:S05]  /*31180*/  BSYNC.RECONVERGENT B0 ;  /* 0x0000000000007941 */ /* 0x000fea0003800200 */
.L_x_29105:
        /* <DEDUP_REMOVED lines=18> */
.L_x_29029:
        /* <DEDUP_REMOVED lines=16> */
.L_x_29113:
        /* <DEDUP_REMOVED lines=12> */
.L_x_29115:
[----:B------:R-:W-:Y:S05]  /*31470*/  BSYNC.RECONVERGENT B1 ;  /* 0x0000000000017941 */ /* 0x000fea0003800200 */
.L_x_29114:
        /* <DEDUP_REMOVED lines=59> */
[----:B------:R-:W-:Y:S02]  /*31830*/  LOP3.LUT R3, R4, UR4, R25, 0x96, !PT ;  /* 0x0000000404037c12 */ /* 0x000fe4000f8e9619 */
[----:B------:R-:W-:-:S07]  /*31840*/  MOV R4, R24 ;  /* 0x0000001800047202 */ /* 0x000fce0000000f00 */
.L_x_29112:
[----:B------:R-:W-:Y:S05]  /*31850*/  BSYNC.RECONVERGENT B0 ;  /* 0x0000000000007941 */ /* 0x000fea0003800200 */
.L_x_29111:
        /* <DEDUP_REMOVED lines=25> */
.L_x_29118:
        /* <DEDUP_REMOVED lines=12> */
.L_x_29120:
[----:B------:R-:W-:Y:S05]  /*31ab0*/  BSYNC.RECONVERGENT B1 ;  /* 0x0000000000017941 */ /* 0x000fea0003800200 */
.L_x_29119:
        /* <DEDUP_REMOVED lines=62> */
.L_x_29117:
[----:B------:R-:W-:Y:S05]  /*31ea0*/  BSYNC.RECONVERGENT B0 ;  /* 0x0000000000007941 */ /* 0x000fea0003800200 */
.L_x_29116:
        /* <DEDUP_REMOVED lines=25> */
.L_x_29123:
        /* <DEDUP_REMOVED lines=12> */
.L_x_29125:
[----:B------:R-:W-:Y:S05]  /*32100*/  BSYNC.RECONVERGENT B1 ;  /* 0x0000000000017941 */ /* 0x000fea0003800200 */
.L_x_29124:
        /* <DEDUP_REMOVED lines=62> */
.L_x_29122:
[----:B------:R-:W-:Y:S05]  /*324f0*/  BSYNC.RECONVERGENT B0 ;  /* 0x0000000000007941 */ /* 0x000fea0003800200 */
.L_x_29121:
        /* <DEDUP_REMOVED lines=25> */
.L_x_29128:
        /* <DEDUP_REMOVED lines=12> */
.L_x_29130:
[----:B------:R-:W-:Y:S05]  /*32750*/  BSYNC.RECONVERGENT B1 ;  /* 0x0000000000017941 */ /* 0x000fea0003800200 */
.L_x_29129:
        /* <DEDUP_REMOVED lines=62> */
.L_x_29127:
[----:B------:R-:W-:Y:S05]  /*32b40*/  BSYNC.RECONVERGENT B0 ;  /* 0x0000000000007941 */ /* 0x000fea0003800200 */
.L_x_29126:
        /* <DEDUP_REMOVED lines=25> */
.L_x_29133:
        /* <DEDUP_REMOVED lines=12> */
.L_x_29135:
[----:B------:R-:W-:Y:S05]  /*32da0*/  BSYNC.RECONVERGENT B1 ;  /* 0x0000000000017941 */ /* 0x000fea0003800200 */
.L_x_29134:
        /* <DEDUP_REMOVED lines=62> */
.L_x_29132:
[----:B------:R-:W-:Y:S05]  /*33190*/  BSYNC.RECONVERGENT B0 ;  /* 0x0000000000007941 */ /* 0x000fea0003800200 */
.L_x_29131:
        /* <DEDUP_REMOVED lines=23> */
.L_x_29138:
        /* <DEDUP_REMOVED lines=12> */
.L_x_29140:
[----:B------:R-:W-:Y:S05]  /*333d0*/  BSYNC.RECONVERGENT B1 ;  /* 0x0000000000017941 */ /* 0x000fea0003800200 */
.L_x_29139:
        /* <DEDUP_REMOVED lines=62> */
.L_x_29137:
[----:B------:R-:W-:Y:S05]  /*337c0*/  BSYNC.RECONVERGENT B0 ;  /* 0x0000000000007941 */ /* 0x000fea0003800200 */
.L_x_29136:
        /* <DEDUP_REMOVED lines=23> */
.L_x_29143:
        /* <DEDUP_REMOVED lines=12> */
.L_x_29145:
[----:B------:R-:W-:Y:S05]  /*33a00*/  BSYNC.RECONVERGENT B1 ;  /* 0x0000000000017941 */ /* 0x000fea0003800200 */
.L_x_29144:
        /* <DEDUP_REMOVED lines=62> */
.L_x_29142:
[----:B------:R-:W-:Y:S05]  /*33df0*/  BSYNC.RECONVERGENT B0 ;  /* 0x0000000000007941 */ /* 0x000fea0003800200 */
.L_x_29141:
        /* <DEDUP_REMOVED lines=23> */
.L_x_29148:
        /* <DEDUP_REMOVED lines=12> */
.L_x_29150:
[----:B------:R-:W-:Y:S05]  /*34030*/  BSYNC.RECONVERGENT B1 ;  /* 0x0000000000017941 */ /* 0x000fea0003800200 */
.L_x_29149:
        /* <DEDUP_REMOVED lines=62> */
.L_x_29147:
[----:B------:R-:W-:Y:S05]  /*34420*/  BSYNC.RECONVERGENT B0 ;  /* 0x0000000000007941 */ /* 0x000fea0003800200 */
.L_x_29146:
        /* <DEDUP_REMOVED lines=14> */
.L_x_29110:
        /* <DEDUP_REMOVED lines=41> */
.L_x_29151:
[----:B01----:R-:W0:Y:S01]  /*347a0*/  @P1 LDC.64 R20, c[0x0][0x3a0] ;  /* 0x0000e800ff141b82 */ /* 0x003e220000000a00 */
[----:B------:R-:W-:-:S05]  /*347b0*/  IADD3 R39, PT, PT, R40, 0xa0, RZ ;  /* 0x000000a028277810 */ /* 0x000fca0007ffe0ff */
        /* <DEDUP_REMOVED lines=25> */
.L_x_29155:
        /* <DEDUP_REMOVED lines=12> */
.L_x_29157:
[----:B------:R-:W-:Y:S05]  /*34a10*/  BSYNC.RECONVERGENT B1 ;  /* 0x0000000000017941 */ /* 0x000fea0003800200 */
.L_x_29156:
        /* <DEDUP_REMOVED lines=62> */
.L_x_29154:
[----:B------:R-:W-:Y:S05]  /*34e00*/  BSYNC.RECONVERGENT B0 ;  /* 0x0000000000007941 */ /* 0x000fea0003800200 */
.L_x_29153:
        /* <DEDUP_REMOVED lines=22> */
.L_x_29160:
        /* <DEDUP_REMOVED lines=12> */
.L_x_29162:
[----:B------:R-:W-:Y:S05]  /*35030*/  BSYNC.RECONVERGENT B1 ;  /* 0x0000000000017941 */ /* 0x000fea0003800200 */
.L_x_29161:
        /* <DEDUP_REMOVED lines=62> */
.L_x_29159:
[----:B------:R-:W-:Y:S05]  /*35420*/  BSYNC.RECONVERGENT B0 ;  /* 0x0000000000007941 */ /* 0x000fea0003800200 */
.L_x_29158:
        /* <DEDUP_REMOVED lines=25> */
.L_x_29165:
        /* <DEDUP_REMOVED lines=12> */
.L_x_29167:
[----:B------:R-:W-:Y:S05]  /*35680*/  BSYNC.RECONVERGENT B1 ;  /* 0x0000000000017941 */ /* 0x000fea0003800200 */
.L_x_29166:
        /* <DEDUP_REMOVED lines=62> */
.L_x_29164:
[----:B------:R-:W-:Y:S05]  /*35a70*/  BSYNC.RECONVERGENT B0 ;  /* 0x0000000000007941 */ /* 0x000fea0003800200 */
.L_x_29163:
        /* <DEDUP_REMOVED lines=22> */
.L_x_29170:
        /* <DEDUP_REMOVED lines=12> */
.L_x_29172:
[----:B------:R-:W-:Y:S05]  /*35ca0*/  BSYNC.RECONVERGENT B1 ;  /* 0x0000000000017941 */ /* 0x000fea0003800200 */
.L_x_29171:
        /* <DEDUP_REMOVED lines=62> */
.L_x_29169:
[----:B------:R-:W-:Y:S05]  /*36090*/  BSYNC.RECONVERGENT B0 ;  /* 0x0000000000007941 */ /* 0x000fea0003800200 */
.L_x_29168:
        /* <DEDUP_REMOVED lines=25> */
.L_x_29175:
        /* <DEDUP_REMOVED lines=12> */
.L_x_29177:
[----:B------:R-:W-:Y:S05]  /*362f0*/  BSYNC.RECONVERGENT B1 ;  /* 0x0000000000017941 */ /* 0x000fea0003800200 */
.L_x_29176:
        /* <DEDUP_REMOVED lines=62> */
.L_x_29174:
[----:B------:R-:W-:Y:S05]  /*366e0*/  BSYNC.RECONVERGENT B0 ;  /* 0x0000000000007941 */ /* 0x000fea0003800200 */
.L_x_29173:
        /* <DEDUP_REMOVED lines=22> */
.L_x_29180:
        /* <DEDUP_REMOVED lines=12> */
.L_x_29182:
[----:B------:R-:W-:Y:S05]  /*36910*/  BSYNC.RECONVERGENT B1 ;  /* 0x0000000000017941 */ /* 0x000fea0003800200 */
.L_x_29181:
        /* <DEDUP_REMOVED lines=62> */
.L_x_29179:
[----:B------:R-:W-:Y:S05]  /*36d00*/  BSYNC.RECONVERGENT B0 ;  /* 0x0000000000007941 */ /* 0x000fea0003800200 */
.L_x_29178:
        /* <DEDUP_REMOVED lines=25> */
.L_x_29185:
        /* <DEDUP_REMOVED lines=12> */
.L_x_29187:
[----:B------:R-:W-:Y:S05]  /*36f60*/  BSYNC.RECONVERGENT B1 ;  /* 0x0000000000017941 */ /* 0x000fea0003800200 */
.L_x_29186:
        /* <DEDUP_REMOVED lines=62> */
.L_x_29184:
[----:B------:R-:W-:Y:S05]  /*37350*/  BSYNC.RECONVERGENT B0 ;  /* 0x0000000000007941 */ /* 0x000fea0003800200 */
.L_x_29183:
        /* <DEDUP_REMOVED lines=22> */
.L_x_29190:
        /* <DEDUP_REMOVED lines=12> */
.L_x_29192:
[----:B------:R-:W-:Y:S05]  /*37580*/  BSYNC.RECONVERGENT B1 ;  /* 0x0000000000017941 */ /* 0x000fea0003800200 */
.L_x_29191:
        /* <DEDUP_REMOVED lines=62> */
.L_x_29189:
[----:B------:R-:W-:Y:S05]  /*37970*/  BSYNC.RECONVERGENT B0 ;  /* 0x0000000000007941 */ /* 0x000fea0003800200 */
.L_x_29188:
        /* <DEDUP_REMOVED lines=25> */
.L_x_29195:
        /* <DEDUP_REMOVED lines=12> */
.L_x_29197:
[----:B------:R-:W-:Y:S05]  /*37bd0*/  BSYNC.RECONVERGENT B1 ;  /* 0x0000000000017941 */ /* 0x000fea0003800200 */
.L_x_29196:
        /* <DEDUP_REMOVED lines=62> */
.L_x_29194:
[----:B------:R-:W-:Y:S05]  /*37fc0*/  BSYNC.RECONVERGENT B0 ;  /* 0x0000000000007941 */ /* 0x000fea0003800200 */
.L_x_29193:
        /* <DEDUP_REMOVED lines=20> */
.L_x_29200:
        /* <DEDUP_REMOVED lines=12> */
.L_x_29202:
[----:B------:R-:W-:Y:S05]  /*381d0*/  BSYNC.RECONVERGENT B1 ;  /* 0x0000000000017941 */ /* 0x000fea0003800200 */
.L_x_29201:
        /* <DEDUP_REMOVED lines=62> */
.L_x_29199:
[----:B------:R-:W-:Y:S05]  /*385c0*/  BSYNC.RECONVERGENT B0 ;  /* 0x0000000000007941 */ /* 0x000fea0003800200 */
.L_x_29198:
        /* <DEDUP_REMOVED lines=26> */
.L_x_29205:
        /* <DEDUP_REMOVED lines=12> */
.L_x_29207:
[----:B------:R-:W-:Y:S05]  /*38830*/  BSYNC.RECONVERGENT B1 ;  /* 0x0000000000017941 */ /* 0x000fea0003800200 */
.L_x_29206:
        /* <DEDUP_REMOVED lines=62> */
.L_x_29204:
[----:B------:R-:W-:Y:S05]  /*38c20*/  BSYNC.RECONVERGENT B0 ;  /* 0x0000000000007941 */ /* 0x000fea0003800200 */
.L_x_29203:
        /* <DEDUP_REMOVED lines=20> */
.L_x_29210:
        /* <DEDUP_REMOVED lines=12> */
.L_x_29212:
[----:B------:R-:W-:Y:S05]  /*38e30*/  BSYNC.RECONVERGENT B1 ;  /* 0x0000000000017941 */ /* 0x000fea0003800200 */
.L_x_29211:
        /* <DEDUP_REMOVED lines=62> */
.L_x_29209:
[----:B------:R-:W-:Y:S05]  /*39220*/  BSYNC.RECONVERGENT B0 ;  /* 0x0000000000007941 */ /* 0x000fea0003800200 */
.L_x_29208:
        /* <DEDUP_REMOVED lines=25> */
.L_x_29215:
        /* <DEDUP_REMOVED lines=12> */
.L_x_29217:
[----:B------:R-:W-:Y:S05]  /*39480*/  BSYNC.RECONVERGENT B1 ;  /* 0x0000000000017941 */ /* 0x000fea0003800200 */
.L_x_29216:
        /* <DEDUP_REMOVED lines=62> */
.L_x_29214:
[----:B------:R-:W-:Y:S05]  /*39870*/  BSYNC.RECONVERGENT B0 ;  /* 0x0000000000007941 */ /* 0x000fea0003800200 */
.L_x_29213:
        /* <DEDUP_REMOVED lines=20> */
.L_x_29220:
        /* <DEDUP_REMOVED lines=12> */
.L_x_29222:
[----:B------:R-:W-:Y:S05]  /*39a80*/  BSYNC.RECONVERGENT B1 ;  /* 0x0000000000017941 */ /* 0x000fea0003800200 */
.L_x_29221:
        /* <DEDUP_REMOVED lines=62> */
.L_x_29219:
[----:B------:R-:W-:Y:S05]  /*39e70*/  BSYNC.RECONVERGENT B0 ;  /* 0x0000000000007941 */ /* 0x000fea0003800200 */
.L_x_29218:
        /* <DEDUP_REMOVED lines=26> */
.L_x_29225:
        /* <DEDUP_REMOVED lines=12> */
.L_x_29227:
[----:B------:R-:W-:Y:S05]  /*3a0e0*/  BSYNC.RECONVERGENT B1 ;  /* 0x0000000000017941 */ /* 0x000fea0003800200 */
.L_x_29226:
        /* <DEDUP_REMOVED lines=62> */
.L_x_29224:
[----:B------:R-:W-:Y:S05]  /*3a4d0*/  BSYNC.RECONVERGENT B0 ;  /* 0x0000000000007941 */ /* 0x000fea0003800200 */
.L_x_29223:
[----:B------:R-:W-:Y:S01]  /*3a4e0*/  I2FP.F32.U32 R25, R25 ;  /* 0x0000001900197245 */ /* 0x000fe20000201000 */
[----:B------:R-:W-:Y:S01]  /*3a4f0*/  HADD2.F32 R23, -RZ, R23.H1_H1 ;  /* 0x30000017ff177230 */ /* 0x000fe20000004100 */
        /* <DEDUP_REMOVED lines=18> */
.L_x_29230:
        /* <DEDUP_REMOVED lines=15> */
.L_x_29232:
[----:B------:R-:W-:Y:S05]  /*3a710*/  BSYNC.RECONVERGENT B1 ;  /* 0x0000000000017941 */ /* 0x000fea0003800200 */
.L_x_29231:
        /* <DEDUP_REMOVED lines=62> */
.L_x_29229:
[----:B------:R-:W-:Y:S05]  /*3ab00*/  BSYNC.RECONVERGENT B0 ;  /* 0x0000000000007941 */ /* 0x000fea0003800200 */
.L_x_29228:
        /* <DEDUP_REMOVED lines=18> */
.L_x_29152:
        /* <DEDUP_REMOVED lines=16> */
.L_x_29236:
        /* <DEDUP_REMOVED lines=12> */
.L_x_29238:
[----:B------:R-:W-:Y:S05]  /*3adf0*/  BSYNC.RECONVERGENT B1 ;  /* 0x0000000000017941 */ /* 0x000fea0003800200 */
.L_x_29237:
        /* <DEDUP_REMOVED lines=62> */
.L_x_29235:
[----:B------:R-:W-:Y:S05]  /*3b1e0*/  BSYNC.RECONVERGENT B0 ;  /* 0x0000000000007941 */ /* 0x000fea0003800200 */
.L_x_29234:
        /* <DEDUP_REMOVED lines=25> */
.L_x_29241:
        /* <DEDUP_REMOVED lines=12> */
.L_x_29243:
[----:B------:R-:W-:Y:S05]  /*3b440*/  BSYNC.RECONVERGENT B1 ;  /* 0x0000000000017941 */ /* 0x000fea0003800200 */
.L_x_29242:
        /* <DEDUP_REMOVED lines=62> */
.L_x_29240:
[----:B------:R-:W-:Y:S05]  /*3b830*/  BSYNC.RECONVERGENT B0 ;  /* 0x0000000000007941 */ /* 0x000fea0003800200 */
.L_x_29239:
        /* <DEDUP_REMOVED lines=25> */
.L_x_29246:
        /* <DEDUP_REMOVED lines=12> */
.L_x_29248:
[----:B------:R-:W-:Y:S05]  /*3ba90*/  BSYNC.RECONVERGENT B1 ;  /* 0x0000000000017941 */ /* 0x000fea0003800200 */
.L_x_29247:
        /* <DEDUP_REMOVED lines=62> */
.L_x_29245:
[----:B------:R-:W-:Y:S05]  /*3be80*/  BSYNC.RECONVERGENT B0 ;  /* 0x0000000000007941 */ /* 0x000fea0003800200 */
.L_x_29244:
        /* <DEDUP_REMOVED lines=25> */
.L_x_29251:
        /* <DEDUP_REMOVED lines=12> */
.L_x_29253:
[----:B------:R-:W-:Y:S05]  /*3c0e0*/  BSYNC.RECONVERGENT B1 ;  /* 0x0000000000017941 */ /* 0x000fea0003800200 */
.L_x_29252:
        /* <DEDUP_REMOVED lines=62> */
.L_x_29250:
[----:B------:R-:W-:Y:S05]  /*3c4d0*/  BSYNC.RECONVERGENT B0 ;  /* 0x0000000000007941 */ /* 0x000fea0003800200 */
.L_x_29249:
        /* <DEDUP_REMOVED lines=25> */
.L_x_29256:
        /* <DEDUP_REMOVED lines=12> */
.L_x_29258:
[----:B------:R-:W-:Y:S05]  /*3c730*/  BSYNC.RECONVERGENT B1 ;  /* 0x0000000000017941 */ /* 0x000fea0003800200 */
.L_x_29257:
        /* <DEDUP_REMOVED lines=62> */
.L_x_29255:
[----:B------:R-:W-:Y:S05]  /*3cb20*/  BSYNC.RECONVERGENT B0 ;  /* 0x0000000000007941 */ /* 0x000fea0003800200 */
.L_x_29254:
        /* <DEDUP_REMOVED lines=23> */
.L_x_29261:
        /* <DEDUP_REMOVED lines=12> */
.L_x_29263:
[----:B------:R-:W-:Y:S05]  /*3cd60*/  BSYNC.RECONVERGENT B1 ;  /* 0x0000000000017941 */ /* 0x000fea0003800200 */
.L_x_29262:
        /* <DEDUP_REMOVED lines=62> */
.L_x_29260:
[----:B------:R-:W-:Y:S05]  /*3d150*/  BSYNC.RECONVERGENT B0 ;  /* 0x0000000000007941 */ /* 0x000fea0003800200 */
.L_x_29259:
        /* <DEDUP_REMOVED lines=23> */
.L_x_29266:
        /* <DEDUP_REMOVED lines=12> */
.L_x_29268:
[----:B------:R-:W-:Y:S05]  /*3d390*/  BSYNC.RECONVERGENT B1 ;  /* 0x0000000000017941 */ /* 0x000fea0003800200 */
.L_x_29267:
        /* <DEDUP_REMOVED lines=62> */
.L_x_29265:
[----:B------:R-:W-:Y:S05]  /*3d780*/  BSYNC.RECONVERGENT B0 ;  /* 0x0000000000007941 */ /* 0x000fea0003800200 */
.L_x_29264:
        /* <DEDUP_REMOVED lines=23> */
.L_x_29271:
        /* <DEDUP_REMOVED lines=12> */
.L_x_29273:
[----:B------:R-:W-:Y:S05]  /*3d9c0*/  BSYNC.RECONVERGENT B1 ;  /* 0x0000000000017941 */ /* 0x000fea0003800200 */
.L_x_29272:
        /* <DEDUP_REMOVED lines=62> */
.L_x_29270:
[----:B------:R-:W-:Y:S05]  /*3ddb0*/  BSYNC.RECONVERGENT B0 ;  /* 0x0000000000007941 */ /* 0x000fea0003800200 */
.L_x_29269:
        /* <DEDUP_REMOVED lines=14> */
.L_x_29233:
        /* <DEDUP_REMOVED lines=41> */
.L_x_29274:
        /* <DEDUP_REMOVED lines=26> */
.L_x_29278:
        /* <DEDUP_REMOVED lines=12> */
.L_x_29280:
[----:B------:R-:W-:Y:S05]  /*3e390*/  BSYNC.RECONVERGENT B1 ;  /* 0x0000000000017941 */ /* 0x000fea0003800200 */
.L_x_29279:
        /* <DEDUP_REMOVED lines=62> */
.L_x_29277:
[----:B------:R-:W-:Y:S05]  /*3e780*/  BSYNC.RECONVERGENT B0 ;  /* 0x0000000000007941 */ /* 0x000fea0003800200 */
.L_x_29276:
        /* <DEDUP_REMOVED lines=22> */
.L_x_29283:
        /* <DEDUP_REMOVED lines=12> */
.L_x_29285:
[----:B------:R-:W-:Y:S05]  /*3e9b0*/  BSYNC.RECONVERGENT B1 ;  /* 0x0000000000017941 */ /* 0x000fea0003800200 */
.L_x_29284:
        /* <DEDUP_REMOVED lines=62> */
.L_x_29282:
[----:B------:R-:W-:Y:S05]  /*3eda0*/  BSYNC.RECONVERGENT B0 ;  /* 0x0000000000007941 */ /* 0x000fea0003800200 */
.L_x_29281:
        /* <DEDUP_REMOVED lines=25> */
.L_x_29288:
        /* <DEDUP_REMOVED lines=12> */
.L_x_29290:
[----:B------:R-:W-:Y:S05]  /*3f000*/  BSYNC.RECONVERGENT B1 ;  /* 0x0000000000017941 */ /* 0x000fea0003800200 */
.L_x_29289:
        /* <DEDUP_REMOVED lines=62> */
.L_x_29287:
[----:B------:R-:W-:Y:S05]  /*3f3f0*/  BSYNC.RECONVERGENT B0 ;  /* 0x0000000000007941 */ /* 0x000fea0003800200 */
.L_x_29286:
        /* <DEDUP_REMOVED lines=22> */
.L_x_29293:
        /* <DEDUP_REMOVED lines=12> */
.L_x_29295:
[----:B------:R-:W-:Y:S05]  /*3f620*/  BSYNC.RECONVERGENT B1 ;  /* 0x0000000000017941 */ /* 0x000fea0003800200 */
.L_x_29294:
        /* <DEDUP_REMOVED lines=62> */
.L_x_29292:
[----:B------:R-:W-:Y:S05]  /*3fa10*/  BSYNC.RECONVERGENT B0 ;  /* 0x0000000000007941 */ /* 0x000fea0003800200 */
.L_x_29291:
[----:B------:R-:W-:Y:S01]  /*3fa20*/  I2FP.F32.U32 R10, R12 ;  /* 0x0000000c000a7245 */ /* 0x000fe20000201000 */
[----:B------:R-:W-:Y:S01]  /*3fa30*/  @P1 HADD2.F32 R11, -RZ, R28.H1_H1 ;  /* 0x3000001cff0b1230 */ /* 0x000fe20000004100 */
[----:B------:R-:W-:Y:S01]  /*3fa40*/  ISETP.NE.AND P3, PT, R13, 0x1, PT ;  /* 0x000000010d00780c */ /* 0x000fe20003f65270 */
        /* <DEDUP_REMOVED lines=22> */
.L_x_29298:
        /* <DEDUP_REMOVED lines=12> */
.L_x_29300:
[----:B------:R-:W-:Y:S05]  /*3fc70*/  BSYNC.RECONVERGENT B1 ;  /* 0x0000000000017941 */ /* 0x000fea0003800200 */
.L_x_29299:
        /* <DEDUP_REMOVED lines=62> */
.L_x_29297:
[----:B------:R-:W-:Y:S05]  /*40060*/  BSYNC.RECONVERGENT B0 ;  /* 0x0000000000007941 */ /* 0x000fea0003800200 */
.L_x_29296:
        /* <DEDUP_REMOVED lines=22> */
.L_x_29303:
        /* <DEDUP_REMOVED lines=12> */
.L_x_29305:
[----:B------:R-:W-:Y:S05]  /*40290*/  BSYNC.RECONVERGENT B1 ;  /* 0x0000000000017941 */ /* 0x000fea0003800200 */
.L_x_29304:
        /* <DEDUP_REMOVED lines=62> */
.L_x_29302:
[----:B------:R-:W-:Y:S05]  /*40680*/  BSYNC.RECONVERGENT B0 ;  /* 0x0000000000007941 */ /* 0x000fea0003800200 */
.L_x_29301:
        /* <DEDUP_REMOVED lines=11> */
[--C-:B-1----:R-:W-:Y:S01]  /*40740*/  @P1 FADD.FTZ R18, R12, R11.reuse ;  /* 0x0000000b0c121221 */ /* 0x102fe20000010000 */
        /* <DEDUP_REMOVED lines=13> */
.L_x_29308:
        /* <DEDUP_REMOVED lines=12> */
.L_x_29310:
[----:B------:R-:W-:Y:S05]  /*408e0*/  BSYNC.RECONVERGENT B1 ;  /* 0x0000000000017941 */ /* 0x000fea0003800200 */
.L_x_29309:
        /* <DEDUP_REMOVED lines=62> */
.L_x_29307:
[----:B------:R-:W-:Y:S05]  /*40cd0*/  BSYNC.RECONVERGENT B0 ;  /* 0x0000000000007941 */ /* 0x000fea0003800200 */
.L_x_29306:
        /* <DEDUP_REMOVED lines=22> */
.L_x_29313:
        /* <DEDUP_REMOVED lines=12> */
.L_x_29315:
[----:B------:R-:W-:Y:S05]  /*40f00*/  BSYNC.RECONVERGENT B1 ;  /* 0x0000000000017941 */ /* 0x000fea0003800200 */
.L_x_29314:
        /* <DEDUP_REMOVED lines=62> */
.L_x_29312:
[----:B------:R-:W-:Y:S05]  /*412f0*/  BSYNC.RECONVERGENT B0 ;  /* 0x0000000000007941 */ /* 0x000fea0003800200 */
.L_x_29311:
        /* <DEDUP_REMOVED lines=25> */
.L_x_29318:
        /* <DEDUP_REMOVED lines=12> */
.L_x_29320:
[----:B------:R-:W-:Y:S05]  /*41550*/  BSYNC.RECONVERGENT B1 ;  /* 0x0000000000017941 */ /* 0x000fea0003800200 */
.L_x_29319:
        /* <DEDUP_REMOVED lines=62> */
.L_x_29317:
[----:B------:R-:W-:Y:S05]  /*41940*/  BSYNC.RECONVERGENT B0 ;  /* 0x0000000000007941 */ /* 0x000fea0003800200 */
.L_x_29316:
        /* <DEDUP_REMOVED lines=20> */
.L_x_29323:
        /* <DEDUP_REMOVED lines=12> */
.L_x_29325:
[----:B------:R-:W-:Y:S05]  /*41b50*/  BSYNC.RECONVERGENT B1 ;  /* 0x0000000000017941 */ /* 0x000fea0003800200 */
.L_x_29324:
        /* <DEDUP_REMOVED lines=62> */
.L_x_29322:
[----:B------:R-:W-:Y:S05]  /*41f40*/  BSYNC.RECONVERGENT B0 ;  /* 0x0000000000007941 */ /* 0x000fea0003800200 */
.L_x_29321:
        /* <DEDUP_REMOVED lines=15> */
[----:B------:R-:W-:-:S03]  /*42040*/  HFMA2 R14, -RZ, RZ, 0, 1.1920928955078125e-07 ;  /* 0x00000002ff0e7431 */ /* 0x000fc600000001ff */
        /* <DEDUP_REMOVED lines=10> */
.L_x_29328:
        /* <DEDUP_REMOVED lines=12> */
.L_x_29330:
[----:B------:R-:W-:Y:S05]  /*421b0*/  BSYNC.RECONVERGENT B1 ;  /* 0x0000000000017941 */ /* 0x000fea0003800200 */
.L_x_29329:
        /* <DEDUP_REMOVED lines=62> */
.L_x_29327:
[----:B------:R-:W-:Y:S05]  /*425a0*/  BSYNC.RECONVERGENT B0 ;  /* 0x0000000000007941 */ /* 0x000fea0003800200 */
.L_x_29326:
        /* <DEDUP_REMOVED lines=20> */
.L_x_29333:
        /* <DEDUP_REMOVED lines=12> */
.L_x_29335:
[----:B------:R-:W-:Y:S05]  /*427b0*/  BSYNC.RECONVERGENT B1 ;  /* 0x0000000000017941 */ /* 0x000fea0003800200 */
.L_x_29334:
        /* <DEDUP_REMOVED lines=62> */
.L_x_29332:
[----:B------:R-:W-:Y:S05]  /*42ba0*/  BSYNC.RECONVERGENT B0 ;  /* 0x0000000000007941 */ /* 0x000fea0003800200 */
.L_x_29331:
        /* <DEDUP_REMOVED lines=25> */
.L_x_29338:
        /* <DEDUP_REMOVED lines=12> */
.L_x_29340:
[----:B------:R-:W-:Y:S05]  /*42e00*/  BSYNC.RECONVERGENT B1 ;  /* 0x0000000000017941 */ /* 0x000fea0003800200 */
.L_x_29339:
        /* <DEDUP_REMOVED lines=62> */
.L_x_29337:
[----:B------:R-:W-:Y:S05]  /*431f0*/  BSYNC.RECONVERGENT B0 ;  /* 0x0000000000007941 */ /* 0x000fea0003800200 */
.L_x_29336:
        /* <DEDUP_REMOVED lines=20> */
.L_x_29343:
        /* <DEDUP_REMOVED lines=12> */
.L_x_29345:
[----:B------:R-:W-:Y:S05]  /*43400*/  BSYNC.RECONVERGENT B1 ;  /* 0x0000000000017941 */ /* 0x000fea0003800200 */
.L_x_29344:
        /* <DEDUP_REMOVED lines=62> */
.L_x_29342:
[----:B------:R-:W-:Y:S05]  /*437f0*/  BSYNC.RECONVERGENT B0 ;  /* 0x0000000000007941 */ /* 0x000fea0003800200 */
.L_x_29341:
[----:B------:R-:W-:Y:S01]  /*43800*/  I2FP.F32.U32 R22, R22 ;  /* 0x0000001600167245 */ /* 0x000fe20000201000 */
[----:B------:R-:W-:Y:S01]  /*43810*/  HADD2.F32 R36, -RZ, R35.H0_H0 ;  /* 0x20000023ff247230 */ /* 0x000fe20000004100 */
        /* <DEDUP_REMOVED lines=24> */
.L_x_29348:
        /* <DEDUP_REMOVED lines=12> */
.L_x_29350:
[----:B------:R-:W-:Y:S05]  /*43a60*/  BSYNC.RECONVERGENT B1 ;  /* 0x0000000000017941 */ /* 0x000fea0003800200 */
.L_x_29349:
        /* <DEDUP_REMOVED lines=62> */
.L_x_29347:
[----:B------:R-:W-:Y:S05]  /*43e50*/  BSYNC.RECONVERGENT B0 ;  /* 0x0000000000007941 */ /* 0x000fea0003800200 */
.L_x_29346:
        /* <DEDUP_REMOVED lines=20> */
.L_x_29353:
        /* <DEDUP_REMOVED lines=15> */
.L_x_29355:
[----:B------:R-:W-:Y:S05]  /*44090*/  BSYNC.RECONVERGENT B1 ;  /* 0x0000000000017941 */ /* 0x000fea0003800200 */
.L_x_29354:
        /* <DEDUP_REMOVED lines=62> */
.L_x_29352:
[----:B------:R-:W-:Y:S05]  /*44480*/  BSYNC.RECONVERGENT B0 ;  /* 0x0000000000007941 */ /* 0x000fea0003800200 */
.L_x_29351:
        /* <DEDUP_REMOVED lines=18> */
.L_x_29275:
        /* <DEDUP_REMOVED lines=16> */
.L_x_29359:
        /* <DEDUP_REMOVED lines=12> */
.L_x_29361:
[----:B------:R-:W-:Y:S05]  /*44770*/  BSYNC.RECONVERGENT B1 ;  /* 0x0000000000017941 */ /* 0x000fea0003800200 */
.L_x_29360:
        /* <DEDUP_REMOVED lines=62> */
.L_x_29358:
[----:B------:R-:W-:Y:S05]  /*44b60*/  BSYNC.RECONVERGENT B0 ;  /* 0x0000000000007941 */ /* 0x000fea0003800200 */
.L_x_29357:
[----:B------:R-:W-:Y:S01]  /*44b70*/  I2FP.F32.U32 R17, R18 ;  /* 0x0000001200117245 */ /* 0x000fe20000201000 */
[----:B------:R-:W-:Y:S01]  /*44b80*/  BSSY.RECONVERGENT B0, `(.L_x_29362) ;  /* 0x0000063000007945 */ /* 0x000fe20003800200 */
[----:B------:R-:W-:Y:S01]  /*44b90*/  ISETP.NE.AND P3, PT, R19, 0x1, PT ;  /* 0x000000011300780c */ /* 0x000fe20003f65270 */
[----:B------:R-:W-:Y:S01]  /*44ba0*/  IMAD.MOV.U32 R18, RZ, RZ, 0x2 ;  /* 0x00000002ff127424 */ /* 0x000fe200078e00ff */
[----:B------:R-:W-:Y:S01]  /*44bb0*/  LOP3.LUT R8, R8, 0xffffffef, RZ, 0xc0, !PT ;  /* 0xffffffef08087812 */ /* 0x000fe200078ec0ff */
[----:B------:R-:W-:-:S05]  /*44bc0*/  FFMA.FTZ R17, R17, R73, 1.1641532182693481445e-10 ;  /* 0x2f00000011117423 */ /* 0x000fca0000010049 */
[----:B------:R-:W-:Y:S01]  /*44bd0*/  FSETP.GTU.FTZ.AND P2, PT, R17, R68, PT ;  /* 0x000000441100720b */ /* 0x000fe20003f5c000 */
[----:B-----5:R-:W-:-:S05]  /*44be0*/  HADD2.F32 R17, -RZ, R20.H0_H0 ;  /* 0x20000014ff117230 */ /* 0x020fca0000004100 */
        /* <DEDUP_REMOVED lines=17> */
.L_x_29364:
        /* <DEDUP_REMOVED lines=12> */
.L_x_29366:
[----:B------:R-:W-:Y:S05]  /*44dc0*/  BSYNC.RECONVERGENT B1 ;  /* 0x0000000000017941 */ /* 0x000fea0003800200 */
.L_x_29365:
        /* <DEDUP_REMOVED lines=62> */
.L_x_29363:
[----:B------:R-:W-:Y:S05]  /*451b0*/  BSYNC.RECONVERGENT B0 ;  /* 0x0000000000007941 */ /* 0x000fea0003800200 */
.L_x_29362:
        /* <DEDUP_REMOVED lines=25> */
.L_x_29369:
        /* <DEDUP_REMOVED lines=12> */
.L_x_29371:
[----:B------:R-:W-:Y:S05]  /*45410*/  BSYNC.RECONVERGENT B1 ;  /* 0x0000000000017941 */ /* 0x000fea0003800200 */
.L_x_29370:
        /* <DEDUP_REMOVED lines=62> */
.L_x_29368:
[----:B------:R-:W-:Y:S05]  /*45800*/  BSYNC.RECONVERGENT B0 ;  /* 0x0000000000007941 */ /* 0x000fea0003800200 */
.L_x_29367:
[----:B------:R-:W-:Y:S01]  /*45810*/  I2FP.F32.U32 R18, R20 ;  /* 0x0000001400127245 */ /* 0x000fe20000201000 */
[----:B------:R-:W-:Y:S01]  /*45820*/  @P1 HADD2.F32 R19, -RZ, R29.H0_H0 ;  /* 0x2000001dff131230 */ /* 0x000fe20000004100 */
[----:B------:R-:W-:Y:S01]  /*45830*/  ISETP.NE.AND P3, PT, R26, 0x1, PT ;  /* 0x000000011a00780c */ /* 0x000fe20003f65270 */
[----:B------:R-:W-:Y:S01]  /*45840*/  BSSY.RECONVERGENT B0, `(.L_x_29372) ;  /* 0x0000061000007945 */ /* 0x000fe20003800200 */
[----:B------:R-:W-:Y:S01]  /*45850*/  LOP3.LUT R8, R8, 0xfffffffb, RZ, 0xc0, !PT ;  /* 0xfffffffb08087812 */ /* 0x000fe200078ec0ff */
[----:B------:R-:W-:Y:S01]  /*45860*/  FFMA.FTZ R18, R18, R73, 1.1641532182693481445e-10 ;  /* 0x2f00000012127423 */ /* 0x000fe20000010049 */
[----:B------:R-:W-:-:S04]  /*45870*/  HFMA2 R20, -RZ, RZ, 0, 1.1920928955078125e-07 ;  /* 0x00000002ff147431 */ /* 0x000fc800000001ff */
[----:B------:R-:W-:Y:S01]  /*45880*/  FSETP.GTU.FTZ.AND P2, PT, R18, R68, PT ;  /* 0x000000441200720b */ /* 0x000fe20003f5c000 */
[----:B------:R-:W-:-:S05]  /*45890*/  HADD2.F32 R18, -RZ, R21.H0_H0 ;  /* 0x20000015ff127230 */ /* 0x000fca0000004100 */
[----:B------:R-:W-:-:S05]  /*458a0*/  FMUL.FTZ R18, R18, R69 ;  /* 0x0000004512127220 */ /* 0x000fca0000410000 */
        /* <DEDUP_REMOVED lines=15> */
.L_x_29374:
        /* <DEDUP_REMOVED lines=12> */
.L_x_29376:
[----:B------:R-:W-:Y:S05]  /*45a60*/  BSYNC.RECONVERGENT B1 ;  /* 0x0000000000017941 */ /* 0x000fea0003800200 */
.L_x_29375:
        /* <DEDUP_REMOVED lines=62> */
.L_x_29373:
[----:B------:R-:W-:Y:S05]  /*45e50*/  BSYNC.RECONVERGENT B0 ;  /* 0x0000000000007941 */ /* 0x000fea0003800200 */
.L_x_29372:
[----:B------:R-:W-:Y:S01]  /*45e60*/  I2FP.F32.U32 R19, R19 ;  /* 0x0000001300137245 */ /* 0x000fe20000201000 */
[----:B------:R-:W-:Y:S01]  /*45e70*/  HADD2.F32 R21, -RZ, R21.H1_H1 ;  /* 0x30000015ff157230 */ /* 0x000fe20000004100 */
[----:B------:R-:W-:Y:S01]  /*45e80*/  ISETP.NE.AND P2, PT, R20, 0x1, PT ;  /* 0x000000011400780c */ /* 0x000fe20003f45270 */
[----:B------:R-:W-:Y:S01]  /*45e90*/  BSSY.RECONVERGENT B0, `(.L_x_29377) ;  /* 0x0000061000007945 */ /* 0x000fe20003800200 */
[----:B------:R-:W-:Y:S01]  /*45ea0*/  LOP3.LUT R8, R8, 0xfffffffd, RZ, 0xc0, !PT ;  /* 0xfffffffd08087812 */ /* 0x000fe200078ec0ff */
[----:B------:R-:W-:Y:S01]  /*45eb0*/  FFMA.FTZ R19, R19, R73, 1.1641532182693481445e-10 ;  /* 0x2f00000013137423 */ /* 0x000fe20000010049 */
[----:B------:R-:W-:Y:S01]  /*45ec0*/  IMAD.MOV.U32 R37, RZ, RZ, 0x2 ;  /* 0x00000002ff257424 */ /* 0x000fe200078e00ff */
[----:B------:R-:W-:-:S03]  /*45ed0*/  MOV R26, R4 ;  /* 0x00000004001a7202 */ /* 0x000fc60000000f00 */
[----:B------:R-:W-:Y:S01]  /*45ee0*/  FSETP.GTU.FTZ.AND P3, PT, R19, R68, PT ;  /* 0x000000441300720b */ /* 0x000fe20003f7c000 */
[----:B------:R-:W-:Y:S01]  /*45ef0*/  FMUL.FTZ R19, R21, R69 ;  /* 0x0000004515137220 */ /* 0x000fe20000410000 */
[----:B------:R-:W-:-:S04]  /*45f00*/  @P1 HADD2.F32 R21, -RZ, R29.H1_H1 ;  /* 0x3000001dff151230 */ /* 0x000fc80000004100 */
        /* <DEDUP_REMOVED lines=14> */
.L_x_29379:
        /* <DEDUP_REMOVED lines=12> */
.L_x_29381:
[----:B------:R-:W-:Y:S05]  /*460b0*/  BSYNC.RECONVERGENT B1 ;  /* 0x0000000000017941 */ /* 0x000fea0003800200 */
.L_x_29380:
        /* <DEDUP_REMOVED lines=62> */
.L_x_29378:
[----:B------:R-:W-:Y:S05]  /*464a0*/  BSYNC.RECONVERGENT B0 ;  /* 0x0000000000007941 */ /* 0x000fea0003800200 */
.L_x_29377:
        /* <DEDUP_REMOVED lines=23> */
.L_x_29384:
        /* <DEDUP_REMOVED lines=12> */
.L_x_29386:
[----:B------:R-:W-:Y:S05]  /*466e0*/  BSYNC.RECONVERGENT B1 ;  /* 0x0000000000017941 */ /* 0x000fea0003800200 */
.L_x_29385:
        /* <DEDUP_REMOVED lines=62> */
.L_x_29383:
[----:B------:R-:W-:Y:S05]  /*46ad0*/  BSYNC.RECONVERGENT B0 ;  /* 0x0000000000007941 */ /* 0x000fea0003800200 */
.L_x_29382:
        /* <DEDUP_REMOVED lines=23> */
.L_x_29389:
        /* <DEDUP_REMOVED lines=12> */
.L_x_29391:
[----:B------:R-:W-:Y:S05]  /*46d10*/  BSYNC.RECONVERGENT B1 ;  /* 0x0000000000017941 */ /* 0x000fea0003800200 */
.L_x_29390:
        /* <DEDUP_REMOVED lines=62> */
.L_x_29388:
[----:B------:R-:W-:Y:S05]  /*47100*/  BSYNC.RECONVERGENT B0 ;  /* 0x0000000000007941 */ /* 0x000fea0003800200 */
.L_x_29387:
        /* <DEDUP_REMOVED lines=23> */
.L_x_29394:
        /* <DEDUP_REMOVED lines=12> */
.L_x_29396:
[----:B------:R-:W-:Y:S05]  /*47340*/  BSYNC.RECONVERGENT B1 ;  /* 0x0000000000017941 */ /* 0x000fea0003800200 */
.L_x_29395:
        /* <DEDUP_REMOVED lines=62> */
.L_x_29393:
[----:B------:R-:W-:Y:S05]  /*47730*/  BSYNC.RECONVERGENT B0 ;  /* 0x0000000000007941 */ /* 0x000fea0003800200 */
.L_x_29392:
[----:B------:R-:W-:Y:S01]  /*47740*/  I2FP.F32.U32 R38, R46 ;  /* 0x0000002e00267245 */ /* 0x000fe20000201000 */
[----:B------:R-:W-:Y:S01]  /*47750*/  HADD2.F32 R23, -RZ, R23.H1_H1 ;  /* 0x30000017ff177230 */ /* 0x000fe20000004100 */
[----:B------:R-:W-:Y:S02]  /*47760*/  PRMT R24, R24, 0x5410, R27 ;  /* 0x0000541018187816 */ /* 0x000fe4000000001b */
[----:B------:R-:W-:Y:S01]  /*47770*/  PRMT R26, R26, 0x5410, R37 ;  /* 0x000054101a1a7816 */ /* 0x000fe20000000025 */
[----:B------:R-:W-:Y:S01]  /*47780*/  FFMA.FTZ R38, R38, R73, 1.1641532182693481445e-10 ;  /* 0x2f00000026267423 */ /* 0x000fe20000010049 */
[----:B------:R-:W-:Y:S01]  /*47790*/  FMUL.FTZ R23, R23, R69 ;  /* 0x0000004517177220 */ /* 0x000fe20000410000 */
[----:B------:R-:W-:-:S03]  /*477a0*/  PRMT R25, R25, 0x5410, R36 ;  /* 0x0000541019197816 */ /* 0x000fc60000000024 */
[----:B------:R-:W-:Y:S01]  /*477b0*/  FSETP.GTU.FTZ.AND P5, PT, R38, R68, PT ;  /* 0x000000442600720b */ /* 0x000fe20003fbc000 */
[----:B------:R-:W-:-:S03]  /*477c0*/  @P1 HADD2.F32 R38, -RZ, R31.H1_H1 ;  /* 0x3000001fff261230 */ /* 0x000fc60000004100 */
[----:B------:R-:W-:Y:S02]  /*477d0*/  FSEL R23, R23, RZ, !P5 ;  /* 0x000000ff17177208 */ /* 0x000fe40006800000 */
[----:B------:R-:W-:-:S03]  /*477e0*/  PLOP3.LUT P5, PT, P5, PT, PT, 0x8, 0x80 ;  /* 0x000000000080781c */ /* 0x000fc60002fae170 */
[----:B------:R-:W-:-:S05]  /*477f0*/  @P1 FADD.FTZ R23, R38, R23 ;  /* 0x0000001726171221 */ /* 0x000fca0000010000 */
[----:B------:R-:W-:-:S04]  /*47800*/  F2FP.F16.F32.PACK_AB R38, RZ, R23 ;  /* 0x00000017ff26723e */ /* 0x000fc800000000ff */
[----:B------:R-:W-:-:S07]  /*47810*/  PRMT R27, R48, 0x5410, R38 ;  /* 0x00005410301b7816 */ /* 0x000fce0000000026 */
.L_x_29356:
        /* <DEDUP_REMOVED lines=41> */
.L_x_29397:
        /* <DEDUP_REMOVED lines=26> */
.L_x_29401:
        /* <DEDUP_REMOVED lines=12> */
.L_x_29403:
[----:B------:R-:W-:Y:S05]  /*47d10*/  BSYNC.RECONVERGENT B1 ;  /* 0x0000000000017941 */ /* 0x000fea0003800200 */
.L_x_29402:
        /* <DEDUP_REMOVED lines=62> */
.L_x_29400:
[----:B------:R-:W-:Y:S05]  /*48100*/  BSYNC.RECONVERGENT B0 ;  /* 0x0000000000007941 */ /* 0x000fea0003800200 */
.L_x_29399:
        /* <DEDUP_REMOVED lines=22> */
.L_x_29406:
        /* <DEDUP_REMOVED lines=12> */
.L_x_29408:
[----:B------:R-:W-:Y:S05]  /*48330*/  BSYNC.RECONVERGENT B1 ;  /* 0x0000000000017941 */ /* 0x000fea0003800200 */
.L_x_29407:
        /* <DEDUP_REMOVED lines=62> */
.L_x_29405:
[----:B------:R-:W-:Y:S05]  /*48720*/  BSYNC.RECONVERGENT B0 ;  /* 0x0000000000007941 */ /* 0x000fea0003800200 */
.L_x_29404:
        /* <DEDUP_REMOVED lines=25> */
.L_x_29411:
        /* <DEDUP_REMOVED lines=12> */
.L_x_29413:
[----:B------:R-:W-:Y:S05]  /*48980*/  BSYNC.RECONVERGENT B1 ;  /* 0x0000000000017941 */ /* 0x000fea0003800200 */
.L_x_29412:
        /* <DEDUP_REMOVED lines=62> */
.L_x_29410:
[----:B------:R-:W-:Y:S05]  /*48d70*/  BSYNC.RECONVERGENT B0 ;  /* 0x0000000000007941 */ /* 0x000fea0003800200 */
.L_x_29409:
        /* <DEDUP_REMOVED lines=22> */
.L_x_29416:
        /* <DEDUP_REMOVED lines=12> */
.L_x_29418:
[----:B------:R-:W-:Y:S05]  /*48fa0*/  BSYNC.RECONVERGENT B1 ;  /* 0x0000000000017941 */ /* 0x000fea0003800200 */
.L_x_29417:
        /* <DEDUP_REMOVED lines=62> */
.L_x_29415:
[----:B------:R-:W-:Y:S05]  /*49390*/  BSYNC.RECONVERGENT B0 ;  /* 0x0000000000007941 */ /* 0x000fea0003800200 */
.L_x_29414:
        /* <DEDUP_REMOVED lines=25> */
.L_x_29421:
        /* <DEDUP_REMOVED lines=12> */
.L_x_29423:
[----:B------:R-:W-:Y:S05]  /*495f0*/  BSYNC.RECONVERGENT B1 ;  /* 0x0000000000017941 */ /* 0x000fea0003800200 */
.L_x_29422:
        /* <DEDUP_REMOVED lines=62> */
.L_x_29420:
[----:B------:R-:W-:Y:S05]  /*499e0*/  BSYNC.RECONVERGENT B0 ;  /* 0x0000000000007941 */ /* 0x000fea0003800200 */
.L_x_29419:
        /* <DEDUP_REMOVED lines=22> */
.L_x_29426:
        /* <DEDUP_REMOVED lines=12> */
.L_x_29428:
[----:B------:R-:W-:Y:S05]  /*49c10*/  BSYNC.RECONVERGENT B1 ;  /* 0x0000000000017941 */ /* 0x000fea0003800200 */
.L_x_29427:
        /* <DEDUP_REMOVED lines=62> */
.L_x_29425:
[----:B------:R-:W-:Y:S05]  /*4a000*/  BSYNC.RECONVERGENT B0 ;  /* 0x0000000000007941 */ /* 0x000fea0003800200 */
.L_x_29424:
        /* <DEDUP_REMOVED lines=25> */
.L_x_29431:
        /* <DEDUP_REMOVED lines=12> */
.L_x_29433:
[----:B------:R-:W-:Y:S05]  /*4a260*/  BSYNC.RECONVERGENT B1 ;  /* 0x0000000000017941 */ /* 0x000fea0003800200 */
.L_x_29432:
        /* <DEDUP_REMOVED lines=62> */
.L_x_29430:
[----:B------:R-:W-:Y:S05]  /*4a650*/  BSYNC.RECONVERGENT B0 ;  /* 0x0000000000007941 */ /* 0x000fea0003800200 */
.L_x_29429:
        /* <DEDUP_REMOVED lines=22> */
.L_x_29436:
        /* <DEDUP_REMOVED lines=12> */
.L_x_29438:
[----:B------:R-:W-:Y:S05]  /*4a880*/  BSYNC.RECONVERGENT B1 ;  /* 0x0000000000017941 */ /* 0x000fea0003800200 */
.L_x_29437:
        /* <DEDUP_REMOVED lines=62> */
.L_x_29435:
[----:B------:R-:W-:Y:S05]  /*4ac70*/  BSYNC.RECONVERGENT B0 ;  /* 0x0000000000007941 */ /* 0x000fea0003800200 */
.L_x_29434:
        /* <DEDUP_REMOVED lines=25> */
.L_x_29441:
        /* <DEDUP_REMOVED lines=12> */
.L_x_29443:
[----:B------:R-:W-:Y:S05]  /*4aed0*/  BSYNC.RECONVERGENT B1 ;  /* 0x0000000000017941 */ /* 0x000fea0003800200 */
.L_x_29442:
        /* <DEDUP_REMOVED lines=62> */
.L_x_29440:
[----:B------:R-:W-:Y:S05]  /*4b2c0*/  BSYNC.RECONVERGENT B0 ;  /* 0x0000000000007941 */ /* 0x000fea0003800200 */
.L_x_29439:
        /* <DEDUP_REMOVED lines=20> */
.L_x_29446:
        /* <DEDUP_REMOVED lines=12> */
.L_x_29448:
[----:B------:R-:W-:Y:S05]  /*4b4d0*/  BSYNC.RECONVERGENT B1 ;  /* 0x0000000000017941 */ /* 0x000fea0003800200 */
.L_x_29447:
        /* <DEDUP_REMOVED lines=62> */
.L_x_29445:
[----:B------:R-:W-:Y:S05]  /*4b8c0*/  BSYNC.RECONVERGENT B0 ;  /* 0x0000000000007941 */ /* 0x000fea0003800200 */
.L_x_29444:
        /* <DEDUP_REMOVED lines=26> */
.L_x_29451:
        /* <DEDUP_REMOVED lines=12> */
.L_x_29453:
[----:B------:R-:W-:Y:S05]  /*4bb30*/  BSYNC.RECONVERGENT B1 ;  /* 0x0000000000017941 */ /* 0x000fea0003800200 */
.L_x_29452:
        /* <DEDUP_REMOVED lines=62> */
.L_x_29450:
[----:B------:R-:W-:Y:S05]  /*4bf20*/  BSYNC.RECONVERGENT B0 ;  /* 0x0000000000007941 */ /* 0x000fea0003800200 */
.L_x_29449:
        /* <DEDUP_REMOVED lines=20> */
.L_x_29456:
        /* <DEDUP_REMOVED lines=12> */
.L_x_29458:
[----:B------:R-:W-:Y:S05]  /*4c130*/  BSYNC.RECONVERGENT B1 ;  /* 0x0000000000017941 */ /* 0x000fea0003800200 */
.L_x_29457:
        /* <DEDUP_REMOVED lines=62> */
.L_x_29455:
[----:B------:R-:W-:Y:S05]  /*4c520*/  BSYNC.RECONVERGENT B0 ;  /* 0x0000000000007941 */ /* 0x000fea0003800200 */
.L_x_29454:
        /* <DEDUP_REMOVED lines=25> */
.L_x_29461:
        /* <DEDUP_REMOVED lines=12> */
.L_x_29463:
[----:B------:R-:W-:Y:S05]  /*4c780*/  BSYNC.RECONVERGENT B1 ;  /* 0x0000000000017941 */ /* 0x000fea0003800200 */
.L_x_29462:
        /* <DEDUP_REMOVED lines=62> */
.L_x_29460:
[----:B------:R-:W-:Y:S05]  /*4cb70*/  BSYNC.RECONVERGENT B0 ;  /* 0x0000000000007941 */ /* 0x000fea0003800200 */
.L_x_29459:
        /* <DEDUP_REMOVED lines=20> */
.L_x_29466:
        /* <DEDUP_REMOVED lines=12> */
.L_x_29468:
[----:B------:R-:W-:Y:S05]  /*4cd80*/  BSYNC.RECONVERGENT B1 ;  /* 0x0000000000017941 */ /* 0x000fea0003800200 */
.L_x_29467:
        /* <DEDUP_REMOVED lines=62> */
.L_x_29465:
[----:B------:R-:W-:Y:S05]  /*4d170*/  BSYNC.RECONVERGENT B0 ;  /* 0x0000000000007941 */ /* 0x000fea0003800200 */
.L_x_29464:
        /* <DEDUP_REMOVED lines=26> */
.L_x_29471:
        /* <DEDUP_REMOVED lines=12> */
.L_x_29473:
[----:B------:R-:W-:Y:S05]  /*4d3e0*/  BSYNC.RECONVERGENT B1 ;  /* 0x0000000000017941 */ /* 0x000fea0003800200 */
.L_x_29472:
        /* <DEDUP_REMOVED lines=62> */
.L_x_29470:
[----:B------:R-:W-:Y:S05]  /*4d7d0*/  BSYNC.RECONVERGENT B0 ;  /* 0x0000000000007941 */ /* 0x000fea0003800200 */
.L_x_29469:
        /* <DEDUP_REMOVED lines=20> */
.L_x_29476:
        /* <DEDUP_REMOVED lines=15> */
.L_x_29478:
[----:B------:R-:W-:Y:S05]  /*4da10*/  BSYNC.RECONVERGENT B1 ;  /* 0x0000000000017941 */ /* 0x000fea0003800200 */
.L_x_29477:
        /* <DEDUP_REMOVED lines=62> */
.L_x_29475:
[----:B------:R-:W-:Y:S05]  /*4de00*/  BSYNC.RECONVERGENT B0 ;  /* 0x0000000000007941 */ /* 0x000fea0003800200 */
.L_x_29474:
        /* <DEDUP_REMOVED lines=13> */
[----:B------:R-:W-:Y:S01]  /*4dee0*/  @P1 FADD.FTZ R47, R47, R39 ;  /* 0x000000272f2f1221 */ /* 0x000fe20000010000 */
[----:B------:R-:W-:-:S04]  /*4def0*/  @!P1 MOV R47, R39 ;  /* 0x00000027002f9202 */ /* 0x000fc80000000f00 */
[----:B------:R-:W-:-:S04]  /*4df00*/  F2FP.F16.F32.PACK_AB R39, RZ, R47 ;  /* 0x0000002fff27723e */ /* 0x000fc800000000ff */
[----:B------:R-:W-:Y:S01]  /*4df10*/  PRMT R39, R50, 0x5410, R39 ;  /* 0x0000541032277816 */ /* 0x000fe20000000027 */
[----:B------:R-:W-:Y:S06]  /*4df20*/  BRA `(.L_x_29479) ;  /* 0x00000030009c7947 */ /* 0x000fec0003800000 */
.L_x_29398:
        /* <DEDUP_REMOVED lines=16> */
.L_x_29482:
        /* <DEDUP_REMOVED lines=12> */
.L_x_29484:
[----:B------:R-:W-:Y:S05]  /*4e0f0*/  BSYNC.RECONVERGENT B1 ;  /* 0x0000000000017941 */ /* 0x000fea0003800200 */
.L_x_29483:
        /* <DEDUP_REMOVED lines=62> */
.L_x_29481:
[----:B------:R-:W-:Y:S05]  /*4e4e0*/  BSYNC.RECONVERGENT B0 ;  /* 0x0000000000007941 */ /* 0x000fea0003800200 */
.L_x_29480:
[----:B------:R-:W-:Y:S01]  /*4e4f0*/  I2FP.F32.U32 R24, R24 ;  /* 0x0000001800187245 */ /* 0x000fe20000201000 */
[----:B-----5:R-:W-:Y:S01]  /*4e500*/  @P1 HADD2.F32 R25, -RZ, R28.H0_H0 ;  /* 0x2000001cff191230 */ /* 0x020fe20000004100 */
        /* <DEDUP_REMOVED lines=23> */
.L_x_29487:
        /* <DEDUP_REMOVED lines=12> */
.L_x_29489:
[----:B------:R-:W-:Y:S05]  /*4e740*/  BSYNC.RECONVERGENT B1 ;  /* 0x0000000000017941 */ /* 0x000fea0003800200 */
.L_x_29488:
        /* <DEDUP_REMOVED lines=62> */
.L_x_29486:
[----:B------:R-:W-:Y:S05]  /*4eb30*/  BSYNC.RECONVERGENT B0 ;  /* 0x0000000000007941 */ /* 0x000fea0003800200 */
.L_x_29485:
        /* <DEDUP_REMOVED lines=25> */
.L_x_29492:
        /* <DEDUP_REMOVED lines=12> */
.L_x_29494:
[----:B------:R-:W-:Y:S05]  /*4ed90*/  BSYNC.RECONVERGENT B1 ;  /* 0x0000000000017941 */ /* 0x000fea0003800200 */
.L_x_29493:
        /* <DEDUP_REMOVED lines=62> */
.L_x_29491:
[----:B------:R-:W-:Y:S05]  /*4f180*/  BSYNC.RECONVERGENT B0 ;  /* 0x0000000000007941 */ /* 0x000fea0003800200 */
.L_x_29490:
[----:B------:R-:W-:Y:S01]  /*4f190*/  I2FP.F32.U32 R26, R44 ;  /* 0x0000002c001a7245 */ /* 0x000fe20000201000 */
[----:B------:R-:W-:Y:S01]  /*4f1a0*/  @P1 HADD2.F32 R27, -RZ, R29.H0_H0 ;  /* 0x2000001dff1b1230 */ /* 0x000fe20000004100 */
        /* <DEDUP_REMOVED lines=23> */
.L_x_29497:
        /* <DEDUP_REMOVED lines=12> */
.L_x_29499:
[----:B------:R-:W-:Y:S05]  /*4f3e0*/  BSYNC.RECONVERGENT B1 ;  /* 0x0000000000017941 */ /* 0x000fea0003800200 */
.L_x_29498:
        /* <DEDUP_REMOVED lines=62> */
.L_x_29496:
[----:B------:R-:W-:Y:S05]  /*4f7d0*/  BSYNC.RECONVERGENT B0 ;  /* 0x0000000000007941 */ /* 0x000fea0003800200 */
.L_x_29495:
[----:B------:R-:W-:Y:S01]  /*4f7e0*/  I2FP.F32.U32 R27, R27 ;  /* 0x0000001b001b7245 */ /* 0x000fe20000201000 */
[----:B------:R-:W-:Y:S01]  /*4f7f0*/  HADD2.F32 R37, -RZ, R37.H1_H1 ;  /* 0x30000025ff257230 */ /* 0x000fe20000004100 */
        /* <DEDUP_REMOVED lines=23> */
.L_x_29502:
        /* <DEDUP_REMOVED lines=12> */
.L_x_29504:
[----:B------:R-:W-:Y:S05]  /*4fa30*/  BSYNC.RECONVERGENT B1 ;  /* 0x0000000000017941 */ /* 0x000fea0003800200 */
.L_x_29503:
        /* <DEDUP_REMOVED lines=62> */
.L_x_29501:
[----:B------:R-:W-:Y:S05]  /*4fe20*/  BSYNC.RECONVERGENT B0 ;  /* 0x0000000000007941 */ /* 0x000fea0003800200 */
.L_x_29500:
        /* <DEDUP_REMOVED lines=23> */
.L_x_29507:
        /* <DEDUP_REMOVED lines=12> */
.L_x_29509:
[----:B------:R-:W-:Y:S05]  /*50060*/  BSYNC.RECONVERGENT B1 ;  /* 0x0000000000017941 */ /* 0x000fea0003800200 */
.L_x_29508:
        /* <DEDUP_REMOVED lines=62> */
.L_x_29506:
[----:B------:R-:W-:Y:S05]  /*50450*/  BSYNC.RECONVERGENT B0 ;  /* 0x0000000000007941 */ /* 0x000fea0003800200 */
.L_x_29505:
        /* <DEDUP_REMOVED lines=23> */
.L_x_29512:
        /* <DEDUP_REMOVED lines=12> */
.L_x_29514:
[----:B------:R-:W-:Y:S05]  /*50690*/  BSYNC.RECONVERGENT B1 ;  /* 0x0000000000017941 */ /* 0x000fea0003800200 */
.L_x_29513:
        /* <DEDUP_REMOVED lines=62> */
.L_x_29511:
[----:B------:R-:W-:Y:S05]  /*50a80*/  BSYNC.RECONVERGENT B0 ;  /* 0x0000000000007941 */ /* 0x000fea0003800200 */
.L_x_29510:
        /* <DEDUP_REMOVED lines=23> */
.L_x_29517:
        /* <DEDUP_REMOVED lines=12> */
.L_x_29519:
[----:B------:R-:W-:Y:S05]  /*50cc0*/  BSYNC.RECONVERGENT B1 ;  /* 0x0000000000017941 */ /* 0x000fea0003800200 */
.L_x_29518:
        /* <DEDUP_REMOVED lines=62> */
.L_x_29516:
[----:B------:R-:W-:Y:S05]  /*510b0*/  BSYNC.RECONVERGENT B0 ;  /* 0x0000000000007941 */ /* 0x000fea0003800200 */
.L_x_29515:
        /* <DEDUP_REMOVED lines=14> */
.L_x_29479:
        /* <DEDUP_REMOVED lines=41> */
.L_x_29520:
        /* <DEDUP_REMOVED lines=26> */
.L_x_29524:
        /* <DEDUP_REMOVED lines=12> */
.L_x_29526:
[----:B------:R-:W-:Y:S05]  /*51690*/  BSYNC.RECONVERGENT B1 ;  /* 0x0000000000017941 */ /* 0x000fea0003800200 */
.L_x_29525:
        /* <DEDUP_REMOVED lines=62> */
.L_x_29523:
[----:B------:R-:W-:Y:S05]  /*51a80*/  BSYNC.RECONVERGENT B0 ;  /* 0x0000000000007941 */ /* 0x000fea0003800200 */
.L_x_29522:
        /* <DEDUP_REMOVED lines=22> */
.L_x_29529:
        /* <DEDUP_REMOVED lines=12> */
.L_x_29531:
[----:B------:R-:W-:Y:S05]  /*51cb0*/  BSYNC.RECONVERGENT B1 ;  /* 0x0000000000017941 */ /* 0x000fea0003800200 */
.L_x_29530:
        /* <DEDUP_REMOVED lines=62> */
.L_x_29528:
[----:B------:R-:W-:Y:S05]  /*520a0*/  BSYNC.RECONVERGENT B0 ;  /* 0x0000000000007941 */ /* 0x000fea0003800200 */
.L_x_29527:
        /* <DEDUP_REMOVED lines=25> */
.L_x_29534:
        /* <DEDUP_REMOVED lines=12> */
.L_x_29536:
[----:B------:R-:W-:Y:S05]  /*52300*/  BSYNC.RECONVERGENT B1 ;  /* 0x0000000000017941 */ /* 0x000fea0003800200 */
.L_x_29535:
        /* <DEDUP_REMOVED lines=62> */
.L_x_29533:
[----:B------:R-:W-:Y:S05]  /*526f0*/  BSYNC.RECONVERGENT B0 ;  /* 0x0000000000007941 */ /* 0x000fea0003800200 */
.L_x_29532:
        /* <DEDUP_REMOVED lines=22> */
.L_x_29539:
        /* <DEDUP_REMOVED lines=12> */
.L_x_29541:
[----:B------:R-:W-:Y:S05]  /*52920*/  BSYNC.RECONVERGENT B1 ;  /* 0x0000000000017941 */ /* 0x000fea0003800200 */
.L_x_29540:
        /* <DEDUP_REMOVED lines=62> */
.L_x_29538:
[----:B------:R-:W-:Y:S05]  /*52d10*/  BSYNC.RECONVERGENT B0 ;  /* 0x0000000000007941 */ /* 0x000fea0003800200 */
.L_x_29537:
        /* <DEDUP_REMOVED lines=25> */
.L_x_29544:
        /* <DEDUP_REMOVED lines=12> */
.L_x_29546:
[----:B------:R-:W-:Y:S05]  /*52f70*/  BSYNC.RECONVERGENT B1 ;  /* 0x0000000000017941 */ /* 0x000fea0003800200 */
.L_x_29545:
        /* <DEDUP_REMOVED lines=62> */
.L_x_29543:
[----:B------:R-:W-:Y:S05]  /*53360*/  BSYNC.RECONVERGENT B0 ;  /* 0x0000000000007941 */ /* 0x000fea0003800200 */
.L_x_29542:
        /* <DEDUP_REMOVED lines=22> */
.L_x_29549:
        /* <DEDUP_REMOVED lines=12> */
.L_x_29551:
[----:B------:R-:W-:Y:S05]  /*53590*/  BSYNC.RECONVERGENT B1 ;  /* 0x0000000000017941 */ /* 0x000fea0003800200 */
.L_x_29550:
        /* <DEDUP_REMOVED lines=62> */
.L_x_29548:
[----:B------:R-:W-:Y:S05]  /*53980*/  BSYNC.RECONVERGENT B0 ;  /* 0x0000000000007941 */ /* 0x000fea0003800200 */
.L_x_29547:
        /* <DEDUP_REMOVED lines=25> */
.L_x_29554:
        /* <DEDUP_REMOVED lines=12> */
.L_x_29556:
[----:B------:R-:W-:Y:S05]  /*53be0*/  BSYNC.RECONVERGENT B1 ;  /* 0x0000000000017941 */ /* 0x000fea0003800200 */
.L_x_29555:
        /* <DEDUP_REMOVED lines=62> */
.L_x_29553:
[----:B------:R-:W-:Y:S05]  /*53fd0*/  BSYNC.RECONVERGENT B0 ;  /* 0x0000000000007941 */ /* 0x000fea0003800200 */
.L_x_29552:
        /* <DEDUP_REMOVED lines=22> */
.L_x_29559:
        /* <DEDUP_REMOVED lines=12> */
.L_x_29561:
[----:B------:R-:W-:Y:S05]  /*54200*/  BSYNC.RECONVERGENT B1 ;  /* 0x0000000000017941 */ /* 0x000fea0003800200 */
.L_x_29560:
        /* <DEDUP_REMOVED lines=62> */
.L_x_29558:
[----:B------:R-:W-:Y:S05]  /*545f0*/  BSYNC.RECONVERGENT B0 ;  /* 0x0000000000007941 */ /* 0x000fea0003800200 */
.L_x_29557:
        /* <DEDUP_REMOVED lines=25> */
.L_x_29564:
        /* <DEDUP_REMOVED lines=12> */
.L_x_29566:
[----:B------:R-:W-:Y:S05]  /*54850*/  BSYNC.RECONVERGENT B1 ;  /* 0x0000000000017941 */ /* 0x000fea0003800200 */
.L_x_29565:
        /* <DEDUP_REMOVED lines=62> */
.L_x_29563:
[----:B------:R-:W-:Y:S05]  /*54c40*/  BSYNC.RECONVERGENT B0 ;  /* 0x0000000000007941 */ /* 0x000fea0003800200 */
.L_x_29562:
        /* <DEDUP_REMOVED lines=20> */
.L_x_29569:
        /* <DEDUP_REMOVED lines=12> */
.L_x_29571:
[----:B------:R-:W-:Y:S05]  /*54e50*/  BSYNC.RECONVERGENT B1 ;  /* 0x0000000000017941 */ /* 0x000fea0003800200 */
.L_x_29570:
        /* <DEDUP_REMOVED lines=62> */
.L_x_29568:
[----:B------:R-:W-:Y:S05]  /*55240*/  BSYNC.RECONVERGENT B0 ;  /* 0x0000000000007941 */ /* 0x000fea0003800200 */
.L_x_29567:
        /* <DEDUP_REMOVED lines=26> */
.L_x_29574:
        /* <DEDUP_REMOVED lines=12> */
.L_x_29576:
[----:B------:R-:W-:Y:S05]  /*554b0*/  BSYNC.RECONVERGENT B1 ;  /* 0x0000000000017941 */ /* 0x000fea0003800200 */
.L_x_29575:
        /* <DEDUP_REMOVED lines=62> */
.L_x_29573:
[----:B------:R-:W-:Y:S05]  /*558a0*/  BSYNC.RECONVERGENT B0 ;  /* 0x0000000000007941 */ /* 0x000fea0003800200 */
.L_x_29572:
        /* <DEDUP_REMOVED lines=20> */
.L_x_29579:
        /* <DEDUP_REMOVED lines=12> */
.L_x_29581:
[----:B------:R-:W-:Y:S05]  /*55ab0*/  BSYNC.RECONVERGENT B1 ;  /* 0x0000000000017941 */ /* 0x000fea0003800200 */
.L_x_29580:
        /* <DEDUP_REMOVED lines=62> */
.L_x_29578:
[----:B------:R-:W-:Y:S05]  /*55ea0*/  BSYNC.RECONVERGENT B0 ;  /* 0x0000000000007941 */ /* 0x000fea0003800200 */
.L_x_29577:
        /* <DEDUP_REMOVED lines=25> */
.L_x_29584:
        /* <DEDUP_REMOVED lines=12> */
.L_x_29586:
[----:B------:R-:W-:Y:S05]  /*56100*/  BSYNC.RECONVERGENT B1 ;  /* 0x0000000000017941 */ /* 0x000fea0003800200 */
.L_x_29585:
        /* <DEDUP_REMOVED lines=62> */
.L_x_29583:
[----:B------:R-:W-:Y:S05]  /*564f0*/  BSYNC.RECONVERGENT B0 ;  /* 0x0000000000007941 */ /* 0x000fea0003800200 */
.L_x_29582:
        /* <DEDUP_REMOVED lines=20> */
.L_x_29589:
        /* <DEDUP_REMOVED lines=12> */
.L_x_29591:
[----:B------:R-:W-:Y:S05]  /*56700*/  BSYNC.RECONVERGENT B1 ;  /* 0x0000000000017941 */ /* 0x000fea0003800200 */
.L_x_29590:
        /* <DEDUP_REMOVED lines=62> */
.L_x_29588:
[----:B------:R-:W-:Y:S05]  /*56af0*/  BSYNC.RECONVERGENT B0 ;  /* 0x0000000000007941 */ /* 0x000fea0003800200 */
.L_x_29587:
        /* <DEDUP_REMOVED lines=26> */
.L_x_29594:
        /* <DEDUP_REMOVED lines=12> */
.L_x_29596:
[----:B------:R-:W-:Y:S05]  /*56d60*/  BSYNC.RECONVERGENT B1 ;  /* 0x0000000000017941 */ /* 0x000fea0003800200 */
.L_x_29595:
        /* <DEDUP_REMOVED lines=62> */
.L_x_29593:
[----:B------:R-:W-:Y:S05]  /*57150*/  BSYNC.RECONVERGENT B0 ;  /* 0x0000000000007941 */ /* 0x000fea0003800200 */
.L_x_29592:
        /* <DEDUP_REMOVED lines=20> */
.L_x_29599:
        /* <DEDUP_REMOVED lines=15> */
.L_x_29601:
[----:B------:R-:W-:Y:S05]  /*57390*/  BSYNC.RECONVERGENT B1 ;  /* 0x0000000000017941 */ /* 0x000fea0003800200 */
.L_x_29600:
        /* <DEDUP_REMOVED lines=62> */
.L_x_29598:
[----:B------:R-:W-:Y:S05]  /*57780*/  BSYNC.RECONVERGENT B0 ;  /* 0x0000000000007941 */ /* 0x000fea0003800200 */
.L_x_29597:
[----:B------:R-:W-:Y:S02]  /*57790*/  I2FP.F32.U32 R39, R39 ;  /* 0x0000002700277245 */ /* 0x000fe40000201000 */
[----:B------:R-:W-:Y:S02]  /*577a0*/  PRMT R38, R36, 0x5410, R38 ;  /* 0x0000541024267816 */ /* 0x000fe40000000026 */
[----:B------:R-:W-:Y:S01]  /*577b0*/  PRMT R36, R72, 0x5410, R63 ;  /* 0x0000541048247816 */ /* 0x000fe2000000003f */
[----:B------:R-:W-:-:S05]  /*577c0*/  FFMA.FTZ R39, R39, R73, 1.1641532182693481445e-10 ;  /* 0x2f00000027277423 */ /* 0x000fca0000010049 */
[----:B------:R-:W-:Y:S01]  /*577d0*/  FSETP.GTU.FTZ.AND P6, PT, R39, R68, PT ;  /* 0x000000442700720b */ /* 0x000fe20003fdc000 */
[----:B------:R-:W-:-:S03]  /*577e0*/  HADD2.F32 R39, -RZ, R35.H1_H1 ;  /* 0x30000023ff277230 */ /* 0x000fc60000004100 */
[----:B------:R-:W-:Y:S02]  /*577f0*/  SEL R58, RZ, 0x1, P6 ;  /* 0x00000001ff3a7807 */ /* 0x000fe40003000000 */
[----:B------:R-:W-:-:S05]  /*57800*/  FMUL.FTZ R39, R39, R69 ;  /* 0x0000004527277220 */ /* 0x000fca0000410000 */
[----:B------:R-:W-:-:S05]  /*57810*/  FSEL R39, R39, RZ, !P6 ;  /* 0x000000ff27277208 */ /* 0x000fca0007000000 */
[----:B------:R-:W-:Y:S01]  /*57820*/  FADD.FTZ R37, R37, R39 ;  /* 0x0000002725257221 */ /* 0x000fe20000010000 */
[----:B------:R-:W-:-:S05]  /*57830*/  @P1 HADD2.F32 R39, -RZ, R31.H1_H1 ;  /* 0x3000001fff271230 */ /* 0x000fca0000004100 */
[--C-:B------:R-:W-:Y:S01]  /*57840*/  @P1 FADD.FTZ R55, R39, R37.reuse ;  /* 0x0000002527371221 */ /* 0x100fe20000010000 */
[----:B------:R-:W-:Y:S01]  /*57850*/  @!P1 IMAD.MOV.U32 R55, RZ, RZ, R37 ;  /* 0x000000ffff379224 */ /* 0x000fe200078e0025 */
[--C-:B------:R-:W-:Y:S02]  /*57860*/  PRMT R37, R62, 0x5410, R16.reuse ;  /* 0x000054103e257816 */ /* 0x100fe40000000010 */
[----:B------:R-:W-:Y:S02]  /*57870*/  PRMT R16, R58, 0x7610, R16 ;  /* 0x000076103a107816 */ /* 0x000fe40000000010 */
[----:B------:R-:W-:-:S04]  /*57880*/  F2FP.F16.F32.PACK_AB R39, RZ, R55 ;  /* 0x00000037ff27723e */ /* 0x000fc800000000ff */
[----:B------:R-:W-:Y:S01]  /*57890*/  PRMT R39, R56, 0x5410, R39 ;  /* 0x0000541038277816 */ /* 0x000fe20000000027 */
[----:B------:R-:W-:Y:S06]  /*578a0*/  BRA `(.L_x_29602) ;  /* 0x00000030009c7947 */ /* 0x000fec0003800000 */
.L_x_29521:
        /* <DEDUP_REMOVED lines=16> */
.L_x_29605:
        /* <DEDUP_REMOVED lines=12> */
.L_x_29607:
[----:B------:R-:W-:Y:S05]  /*57a70*/  BSYNC.RECONVERGENT B1 ;  /* 0x0000000000017941 */ /* 0x000fea0003800200 */
.L_x_29606:
        /* <DEDUP_REMOVED lines=62> */
.L_x_29604:
[----:B------:R-:W-:Y:S05]  /*57e60*/  BSYNC.RECONVERGENT B0 ;  /* 0x0000000000007941 */ /* 0x000fea0003800200 */
.L_x_29603:
        /* <DEDUP_REMOVED lines=25> */
.L_x_29610:
        /* <DEDUP_REMOVED lines=12> */
.L_x_29612:
[----:B------:R-:W-:Y:S05]  /*580c0*/  BSYNC.RECONVERGENT B1 ;  /* 0x0000000000017941 */ /* 0x000fea0003800200 */
.L_x_29611:
        /* <DEDUP_REMOVED lines=62> */
.L_x_29609:
[----:B------:R-:W-:Y:S05]  /*584b0*/  BSYNC.RECONVERGENT B0 ;  /* 0x0000000000007941 */ /* 0x000fea0003800200 */
.L_x_29608:
        /* <DEDUP_REMOVED lines=25> */
.L_x_29615:
        /* <DEDUP_REMOVED lines=12> */
.L_x_29617:
[----:B------:R-:W-:Y:S05]  /*58710*/  BSYNC.RECONVERGENT B1 ;  /* 0x0000000000017941 */ /* 0x000fea0003800200 */
.L_x_29616:
        /* <DEDUP_REMOVED lines=62> */
.L_x_29614:
[----:B------:R-:W-:Y:S05]  /*58b00*/  BSYNC.RECONVERGENT B0 ;  /* 0x0000000000007941 */ /* 0x000fea0003800200 */
.L_x_29613:
        /* <DEDUP_REMOVED lines=25> */
.L_x_29620:
        /* <DEDUP_REMOVED lines=12> */
.L_x_29622:
[----:B------:R-:W-:Y:S05]  /*58d60*/  BSYNC.RECONVERGENT B1 ;  /* 0x0000000000017941 */ /* 0x000fea0003800200 */
.L_x_29621:
        /* <DEDUP_REMOVED lines=62> */
.L_x_29619:
[----:B------:R-:W-:Y:S05]  /*59150*/  BSYNC.RECONVERGENT B0 ;  /* 0x0000000000007941 */ /* 0x000fea0003800200 */
.L_x_29618:
        /* <DEDUP_REMOVED lines=25> */
.L_x_29625:
        /* <DEDUP_REMOVED lines=12> */
.L_x_29627:
[----:B------:R-:W-:Y:S05]  /*593b0*/  BSYNC.RECONVERGENT B1 ;  /* 0x0000000000017941 */ /* 0x000fea0003800200 */
.L_x_29626:
        /* <DEDUP_REMOVED lines=60> */
[----:B------:R-:W-:Y:S02]  /*59780*/  LOP3.LUT R3, R4, UR4, R53, 0x96, !PT ;  /* 0x0000000404037c12 */ /* 0x000fe4000f8e9635 */
[----:B------:R-:W-:-:S07]  /*59790*/  MOV R4, R52 ;  /* 0x0000003400047202 */ /* 0x000fce0000000f00 */
.L_x_29624:
[----:B------:R-:W-:Y:S05]  /*597a0*/  BSYNC.RECONVERGENT B0 ;  /* 0x0000000000007941 */ /* 0x000fea0003800200 */
.L_x_29623:
[----:B------:R-:W-:Y:S01]  /*597b0*/  I2FP.F32.U32 R52, R54 ;  /* 0x0000003600347245 */ /* 0x000fe20000201000 */
[----:B------:R-:W-:Y:S01]  /*597c0*/  @P1 HADD2.F32 R53, -RZ, R30.H0_H0 ;  /* 0x2000001eff351230 */ /* 0x000fe20000004100 */
[----:B------:R-:W-:Y:S01]  /*597d0*/  ISETP.NE.AND P3, PT, R55, 0x1, PT ;  /* 0x000000013700780c */ /* 0x000fe20003f65270 */
[----:B------:R-:W-:Y:S01]  /*597e0*/  BSSY.RECONVERGENT B0, `(.L_x_29628) ;  /* 0x000005f000007945 */ /* 0x000fe20003800200 */
[----:B------:R-:W-:Y:S02]  /*597f0*/  HFMA2 R54, -RZ, RZ, 0, 1.1920928955078125e-07 ;  /* 0x00000002ff367431 */ /* 0x000fe400000001ff */
        /* <DEDUP_REMOVED lines=18> */
.L_x_29630:
        /* <DEDUP_REMOVED lines=12> */
.L_x_29632:
[----:B------:R-:W-:Y:S05]  /*599e0*/  BSYNC.RECONVERGENT B1 ;  /* 0x0000000000017941 */ /* 0x000fea0003800200 */
.L_x_29631:
        /* <DEDUP_REMOVED lines=62> */
.L_x_29629:
[----:B------:R-:W-:Y:S05]  /*59dd0*/  BSYNC.RECONVERGENT B0 ;  /* 0x0000000000007941 */ /* 0x000fea0003800200 */
.L_x_29628:
        /* <DEDUP_REMOVED lines=23> */
.L_x_29635:
        /* <DEDUP_REMOVED lines=12> */
.L_x_29637:
[----:B------:R-:W-:Y:S05]  /*5a010*/  BSYNC.RECONVERGENT B1 ;  /* 0x0000000000017941 */ /* 0x000fea0003800200 */
.L_x_29636:
        /* <DEDUP_REMOVED lines=62> */
.L_x_29634:
[----:B------:R-:W-:Y:S05]  /*5a400*/  BSYNC.RECONVERGENT B0 ;  /* 0x0000000000007941 */ /* 0x000fea0003800200 */
.L_x_29633:
        /* <DEDUP_REMOVED lines=23> */
.L_x_29640:
        /* <DEDUP_REMOVED lines=12> */
.L_x_29642:
[----:B------:R-:W-:Y:S05]  /*5a640*/  BSYNC.RECONVERGENT B1 ;  /* 0x0000000000017941 */ /* 0x000fea0003800200 */
.L_x_29641:
        /* <DEDUP_REMOVED lines=62> */
.L_x_29639:
[----:B------:R-:W-:Y:S05]  /*5aa30*/  BSYNC.RECONVERGENT B0 ;  /* 0x0000000000007941 */ /* 0x000fea0003800200 */
.L_x_29638:
        /* <DEDUP_REMOVED lines=14> */
.L_x_29602:
[----:B------:R-:W0:Y:S01]  /*5ab20*/  LDC.64 R58, c[0x0][0x3a8] ;  /* 0x0000ea00ff3a7b82 */ /* 0x000e220000000a00 */
[----:B------:R-:W-:-:S07]  /*5ab30*/  LOP3.LUT P6, RZ, R8, 0x10, RZ, 0xc0, !PT ;  /* 0x0000001008ff7812 */ /* 0x000fce00078cc0ff */
        /* <DEDUP_REMOVED lines=41> */
.L_x_29643:
        /* <DEDUP_REMOVED lines=26> */
.L_x_29647:
        /* <DEDUP_REMOVED lines=12> */
.L_x_29649:
[----:B------:R-:W-:Y:S05]  /*5b030*/  BSYNC.RECONVERGENT B1 ;  /* 0x0000000000017941 */ /* 0x000fea0003800200 */
.L_x_29648:
        /* <DEDUP_REMOVED lines=61> */
[----:B------:R-:W-:-:S07]  /*5b410*/  HFMA2 R10, -RZ, RZ, 0, 0 ;  /* 0x00000000ff0a7431 */ /* 0x000fce00000001ff */
.L_x_29646:
[----:B------:R-:W-:Y:S05]  /*5b420*/  BSYNC.RECONVERGENT B0 ;  /* 0x0000000000007941 */ /* 0x000fea0003800200 */
.L_x_29645:
[----:B------:R-:W-:Y:S01]  /*5b430*/  I2FP.F32.U32 R9, R9 ;  /* 0x0000000900097245 */ /* 0x000fe20000201000 */
[----:B------:R-:W-:Y:S01]  /*5b440*/  IMAD.MOV.U32 R63, RZ, RZ, 0x2f800000 ;  /* 0x2f800000ff3f7424 */ /* 0x000fe200078e00ff */
[----:B------:R-:W-:Y:S01]  /*5b450*/  ISETP.NE.AND P3, PT, R10, 0x1, PT ;  /* 0x000000010a00780c */ /* 0x000fe20003f65270 */
[----:B------:R-:W-:Y:S01]  /*5b460*/  BSSY.RECONVERGENT B0, `(.L_x_29650) ;  /* 0x000005f000007945 */ /* 0x000fe20003800200 */
[----:B------:R-:W-:Y:S01]  /*5b470*/  LOP3.LUT R8, R8, 0xffffffef, RZ, 0xc0, !PT ;  /* 0xffffffef08087812 */ /* 0x000fe200078ec0ff */
[----:B------:R-:W-:Y:S01]  /*5b480*/  FFMA.FTZ R9, R9, R63, 1.1641532182693481445e-10 ;  /* 0x2f00000009097423 */ /* 0x000fe2000001003f */
[----:B------:R-:W-:Y:S02]  /*5b490*/  HFMA2 R11, -RZ, RZ, 0, 1.1920928955078125e-07 ;  /* 0x00000002ff0b7431 */ /* 0x000fe400000001ff */
[----:B------:R-:W-:Y:S02]  /*5b4a0*/  IMAD.MOV.U32 R12, RZ, RZ, R4 ;  /* 0x000000ffff0c7224 */ /* 0x000fe400078e0004 */
        /* <DEDUP_REMOVED lines=15> */
.L_x_29652:
        /* <DEDUP_REMOVED lines=12> */
.L_x_29654:
[----:B------:R-:W-:Y:S05]  /*5b660*/  BSYNC.RECONVERGENT B1 ;  /* 0x0000000000017941 */ /* 0x000fea0003800200 */
.L_x_29653:
        /* <DEDUP_REMOVED lines=60> */
[----:B------:R-:W-:Y:S02]  /*5ba30*/  HFMA2 R11, -RZ, RZ, 0, 0 ;  /* 0x00000000ff0b7431 */ /* 0x000fe400000001ff */
[----:B------:R-:W-:-:S07]  /*5ba40*/  IMAD.MOV.U32 R4, RZ, RZ, R10 ;  /* 0x000000ffff047224 */ /* 0x000fce00078e000a */
.L_x_29651:
[----:B------:R-:W-:Y:S05]  /*5ba50*/  BSYNC.RECONVERGENT B0 ;  /* 0x0000000000007941 */ /* 0x000fea0003800200 */
.L_x_29650:
        /* <DEDUP_REMOVED lines=25> */
.L_x_29657:
        /* <DEDUP_REMOVED lines=12> */
.L_x_29659:
[----:B------:R-:W-:Y:S05]  /*5bcb0*/  BSYNC.RECONVERGENT B1 ;  /* 0x0000000000017941 */ /* 0x000fea0003800200 */
.L_x_29658:
        /* <DEDUP_REMOVED lines=61> */
[----:B------:R-:W-:-:S07]  /*5c090*/  HFMA2 R10, -RZ, RZ, 0, 0 ;  /* 0x00000000ff0a7431 */ /* 0x000fce00000001ff */
.L_x_29656:
[----:B------:R-:W-:Y:S05]  /*5c0a0*/  BSYNC.RECONVERGENT B0 ;  /* 0x0000000000007941 */ /* 0x000fea0003800200 */
.L_x_29655:
        /* <DEDUP_REMOVED lines=22> */
.L_x_29662:
        /* <DEDUP_REMOVED lines=12> */
.L_x_29664:
[----:B------:R-:W-:Y:S05]  /*5c2d0*/  BSYNC.RECONVERGENT B1 ;  /* 0x0000000000017941 */ /* 0x000fea0003800200 */
.L_x_29663:
        /* <DEDUP_REMOVED lines=62> */
.L_x_29661:
[----:B------:R-:W-:Y:S05]  /*5c6c0*/  BSYNC.RECONVERGENT B0 ;  /* 0x0000000000007941 */ /* 0x000fea0003800200 */
.L_x_29660:
        /* <DEDUP_REMOVED lines=25> */
.L_x_29667:
        /* <DEDUP_REMOVED lines=12> */
.L_x_29669:
[----:B------:R-:W-:Y:S05]  /*5c920*/  BSYNC.RECONVERGENT B1 ;  /* 0x0000000000017941 */ /* 0x000fea0003800200 */
.L_x_29668:
        /* <DEDUP_REMOVED lines=62> */
.L_x_29666:
[----:B------:R-:W-:Y:S05]  /*5cd10*/  BSYNC.RECONVERGENT B0 ;  /* 0x0000000000007941 */ /* 0x000fea0003800200 */
.L_x_29665:
        /* <DEDUP_REMOVED lines=22> */
.L_x_29672:
        /* <DEDUP_REMOVED lines=12> */
.L_x_29674:
[----:B------:R-:W-:Y:S05]  /*5cf40*/  BSYNC.RECONVERGENT B1 ;  /* 0x0000000000017941 */ /* 0x000fea0003800200 */
.L_x_29673:
        /* <DEDUP_REMOVED lines=62> */
.L_x_29671:
[----:B------:R-:W-:Y:S05]  /*5d330*/  BSYNC.RECONVERGENT B0 ;  /* 0x0000000000007941 */ /* 0x000fea0003800200 */
.L_x_29670:
        /* <DEDUP_REMOVED lines=25> */
.L_x_29677:
        /* <DEDUP_REMOVED lines=12> */
.L_x_29679:
[----:B------:R-:W-:Y:S05]  /*5d590*/  BSYNC.RECONVERGENT B1 ;  /* 0x0000000000017941 */ /* 0x000fea0003800200 */
.L_x_29678:
        /* <DEDUP_REMOVED lines=62> */
.L_x_29676:
[----:B------:R-:W-:Y:S05]  /*5d980*/  BSYNC.RECONVERGENT B0 ;  /* 0x0000000000007941 */ /* 0x000fea0003800200 */
.L_x_29675:
        /* <DEDUP_REMOVED lines=22> */
.L_x_29682:
        /* <DEDUP_REMOVED lines=12> */
.L_x_29684:
[----:B------:R-:W-:Y:S05]  /*5dbb0*/  BSYNC.RECONVERGENT B1 ;  /* 0x0000000000017941 */ /* 0x000fea0003800200 */
.L_x_29683:
        /* <DEDUP_REMOVED lines=62> */
.L_x_29681:
[----:B------:R-:W-:Y:S05]  /*5dfa0*/  BSYNC.RECONVERGENT B0 ;  /* 0x0000000000007941 */ /* 0x000fea0003800200 */
.L_x_29680:
        /* <DEDUP_REMOVED lines=25> */
.L_x_29687:
        /* <DEDUP_REMOVED lines=12> */
.L_x_29689:
[----:B------:R-:W-:Y:S05]  /*5e200*/  BSYNC.RECONVERGENT B1 ;  /* 0x0000000000017941 */ /* 0x000fea0003800200 */
.L_x_29688:
        /* <DEDUP_REMOVED lines=62> */
.L_x_29686:
[----:B------:R-:W-:Y:S05]  /*5e5f0*/  BSYNC.RECONVERGENT B0 ;  /* 0x0000000000007941 */ /* 0x000fea0003800200 */
.L_x_29685:
        /* <DEDUP_REMOVED lines=20> */
.L_x_29692:
        /* <DEDUP_REMOVED lines=12> */
.L_x_29694:
[----:B------:R-:W-:Y:S05]  /*5e800*/  BSYNC.RECONVERGENT B1 ;  /* 0x0000000000017941 */ /* 0x000fea0003800200 */
.L_x_29693:
        /* <DEDUP_REMOVED lines=62> */
.L_x_29691:
[----:B------:R-:W-:Y:S05]  /*5ebf0*/  BSYNC.RECONVERGENT B0 ;  /* 0x0000000000007941 */ /* 0x000fea0003800200 */
.L_x_29690:
        /* <DEDUP_REMOVED lines=26> */
.L_x_29697:
        /* <DEDUP_REMOVED lines=12> */
.L_x_29699:
[----:B------:R-:W-:Y:S05]  /*5ee60*/  BSYNC.RECONVERGENT B1 ;  /* 0x0000000000017941 */ /* 0x000fea0003800200 */
.L_x_29698:
        /* <DEDUP_REMOVED lines=58> */
[----:B------:R-:W-:Y:S02]  /*5f210*/  IMAD.MOV.U32 R56, RZ, RZ, R14 ;  /* 0x000000ffff387224 */ /* 0x000fe400078e000e */
[----:B------:R-:W-:Y:S01]  /*5f220*/  HFMA2 R14, -RZ, RZ, 0, 0 ;  /* 0x00000000ff0e7431 */ /* 0x000fe200000001ff */
[----:B------:R-:W-:Y:S01]  /*5f230*/  LOP3.LUT R3, R4, UR4, R37, 0x96, !PT ;  /* 0x0000000404037c12 */ /* 0x000fe2000f8e9625 */
[----:B------:R-:W-:-:S07]  /*5f240*/  IMAD.MOV.U32 R4, RZ, RZ, R36 ;  /* 0x000000ffff047224 */ /* 0x000fce00078e0024 */
.L_x_29696:
[----:B------:R-:W-:Y:S05]  /*5f250*/  BSYNC.RECONVERGENT B0 ;  /* 0x0000000000007941 */ /* 0x000fea0003800200 */
.L_x_29695:
        /* <DEDUP_REMOVED lines=20> */
.L_x_29702:
        /* <DEDUP_REMOVED lines=12> */
.L_x_29704:
[----:B------:R-:W-:Y:S05]  /*5f460*/  BSYNC.RECONVERGENT B1 ;  /* 0x0000000000017941 */ /* 0x000fea0003800200 */
.L_x_29703:
        /* <DEDUP_REMOVED lines=59> */
[----:B------:R-:W-:Y:S01]  /*5f820*/  IMAD.MOV.U32 R37, RZ, RZ, RZ ;  /* 0x000000ffff257224 */ /* 0x000fe200078e00ff */
[----:B------:R-:W-:Y:S02]  /*5f830*/  MOV R4, R36 ;  /* 0x0000002400047202 */ /* 0x000fe40000000f00 */
[----:B------:R-:W-:-:S07]  /*5f840*/  MOV R56, R14 ;  /* 0x0000000e00387202 */ /* 0x000fce0000000f00 */
.L_x_29701:
[----:B------:R-:W-:Y:S05]  /*5f850*/  BSYNC.RECONVERGENT B0 ;  /* 0x0000000000007941 */ /* 0x000fea0003800200 */
.L_x_29700:
        /* <DEDUP_REMOVED lines=25> */
.L_x_29707:
        /* <DEDUP_REMOVED lines=12> */
.L_x_29709:
[----:B------:R-:W-:Y:S05]  /*5fab0*/  BSYNC.RECONVERGENT B1 ;  /* 0x0000000000017941 */ /* 0x000fea0003800200 */
.L_x_29708:
        /* <DEDUP_REMOVED lines=59> */
[----:B------:R-:W-:Y:S01]  /*5fe70*/  IMAD.MOV.U32 R36, RZ, RZ, RZ ;  /* 0x000000ffff247224 */ /* 0x000fe200078e00ff */
[----:B------:R-:W-:Y:S02]  /*5fe80*/  LOP3.LUT R3, R4, UR4, R73, 0x96, !PT ;  /* 0x0000000404037c12 */ /* 0x000fe4000f8e9649 */
[----:B------:R-:W-:-:S07]  /*5fe90*/  MOV R4, R72 ;  /* 0x0000004800047202 */ /* 0x000fce0000000f00 */
.L_x_29706:
[----:B------:R-:W-:Y:S05]  /*5fea0*/  BSYNC.RECONVERGENT B0 ;  /* 0x0000000000007941 */ /* 0x000fea0003800200 */
.L_x_29705:
        /* <DEDUP_REMOVED lines=20> */
.L_x_29712:
        /* <DEDUP_REMOVED lines=12> */
.L_x_29714:
[----:B------:R-:W-:Y:S05]  /*600b0*/  BSYNC.RECONVERGENT B1 ;  /* 0x0000000000017941 */ /* 0x000fea0003800200 */
.L_x_29713:
        /* <DEDUP_REMOVED lines=62> */
.L_x_29711:
[----:B------:R-:W-:Y:S05]  /*604a0*/  BSYNC.RECONVERGENT B0 ;  /* 0x0000000000007941 */ /* 0x000fea0003800200 */
.L_x_29710:
        /* <DEDUP_REMOVED lines=26> */
.L_x_29717:
        /* <DEDUP_REMOVED lines=12> */
.L_x_29719:
[----:B------:R-:W-:Y:S05]  /*60710*/  BSYNC.RECONVERGENT B1 ;  /* 0x0000000000017941 */ /* 0x000fea0003800200 */
.L_x_29718:
        /* <DEDUP_REMOVED lines=59> */
[----:B------:R-:W-:Y:S01]  /*60ad0*/  HFMA2 R36, -RZ, RZ, 0, 0 ;  /* 0x00000000ff247431 */ /* 0x000fe200000001ff */
[----:B------:R-:W-:Y:S01]  /*60ae0*/  MOV R37, R56 ;  /* 0x0000003800257202 */ /* 0x000fe20000000f00 */
[----:B------:R-:W-:-:S07]  /*60af0*/  IMAD.MOV.U32 R56, RZ, RZ, R72 ;  /* 0x000000ffff387224 */ /* 0x000fce00078e0048 */
.L_x_29716:
[----:B------:R-:W-:Y:S05]  /*60b00*/  BSYNC.RECONVERGENT B0 ;  /* 0x0000000000007941 */ /* 0x000fea0003800200 */
.L_x_29715:
[----:B------:R-:W-:Y:S01]  /*60b10*/  I2FP.F32.U32 R37, R37 ;  /* 0x0000002500257245 */ /* 0x000fe20000201000 */
[----:B------:R-:W-:Y:S01]  /*60b20*/  IMAD.MOV.U32 R75, RZ, RZ, 0x2f800000 ;  /* 0x2f800000ff4b7424 */ /* 0x000fe200078e00ff */
[----:B------:R-:W-:Y:S01]  /*60b30*/  ISETP.NE.AND P6, PT, R36, 0x1, PT ;  /* 0x000000012400780c */ /* 0x000fe20003fc5270 */
[----:B------:R-:W-:Y:S01]  /*60b40*/  HADD2.F32 R39, -RZ, R39.H1_H1 ;  /* 0x30000027ff277230 */ /* 0x000fe20000004100 */
[----:B------:R-:W-:Y:S01]  /*60b50*/  BSSY.RECONVERGENT B0, `(.L_x_29720) ;  /* 0x000005f000007945 */ /* 0x000fe20003800200 */
[----:B------:R-:W-:Y:S01]  /*60b60*/  FFMA.FTZ R37, R37, R75, 1.1641532182693481445e-10 ;  /* 0x2f00000025257423 */ /* 0x000fe2000001004b */
[----:B------:R-:W-:Y:S02]  /*60b70*/  HFMA2 R72, -RZ, RZ, 0, 1.1920928955078125e-07 ;  /* 0x00000002ff487431 */ /* 0x000fe400000001ff */
[----:B------:R-:W-:Y:S02]  /*60b80*/  FMUL.FTZ R39, R39, R69 ;  /* 0x0000004527277220 */ /* 0x000fe40000410000 */
        /* <DEDUP_REMOVED lines=13> */
.L_x_29722:
        /* <DEDUP_REMOVED lines=15> */
.L_x_29724:
[----:B------:R-:W-:Y:S05]  /*60d50*/  BSYNC.RECONVERGENT B1 ;  /* 0x0000000000017941 */ /* 0x000fea0003800200 */
.L_x_29723:
        /* <DEDUP_REMOVED lines=62> */
.L_x_29721:
[----:B------:R-:W-:Y:S05]  /*61140*/  BSYNC.RECONVERGENT B0 ;  /* 0x0000000000007941 */ /* 0x000fea0003800200 */
.L_x_29720:
[----:B------:R-:W-:Y:S01]  /*61150*/  I2FP.F32.U32 R36, R37 ;  /* 0x0000002500247245 */ /* 0x000fe20000201000 */
[----:B------:R-:W-:Y:S01]  /*61160*/  HADD2.F32 R37, -RZ, R35.H1_H1 ;  /* 0x30000023ff257230 */ /* 0x000fe20000004100 */
[----:B------:R-:W-:-:S03]  /*61170*/  PRMT R38, R84, 0x5410, R16 ;  /* 0x0000541054267816 */ /* 0x000fc60000000010 */
[----:B------:R-:W-:Y:S01]  /*61180*/  FFMA.FTZ R36, R36, R75, 1.1641532182693481445e-10 ;  /* 0x2f00000024247423 */ /* 0x000fe2000001004b */
[----:B------:R-:W-:-:S04]  /*61190*/  FMUL.FTZ R37, R37, R69 ;  /* 0x0000004525257220 */ /* 0x000fc80000410000 */
[----:B------:R-:W-:-:S04]  /*611a0*/  FSETP.GTU.FTZ.AND P6, PT, R36, R68, PT ;  /* 0x000000442400720b */ /* 0x000fc80003fdc000 */
[----:B------:R-:W-:Y:S01]  /*611b0*/  FSEL R36, R37, RZ, !P6 ;  /* 0x000000ff25247208 */ /* 0x000fe20007000000 */
[----:B------:R-:W-:-:S04]  /*611c0*/  @P1 HADD2.F32 R37, -RZ, R31.H1_H1 ;  /* 0x3000001fff251230 */ /* 0x000fc80000004100 */
[----:B------:R-:W-:-:S04]  /*611d0*/  FADD.FTZ R36, R74, R36 ;  /* 0x000000244a247221 */ /* 0x000fc80000010000 */
[--C-:B------:R-:W-:Y:S01]  /*611e0*/  @P1 FADD.FTZ R73, R37, R36.reuse ;  /* 0x0000002425491221 */ /* 0x100fe20000010000 */
[----:B------:R-:W-:Y:S01]  /*611f0*/  @!P1 IMAD.MOV.U32 R73, RZ, RZ, R36 ;  /* 0x000000ffff499224 */ /* 0x000fe200078e0024 */
[----:B------:R-:W-:Y:S02]  /*61200*/  SEL R36, RZ, 0x1, P6 ;  /* 0x00000001ff247807 */ /* 0x000fe40003000000 */
[----:B------:R-:W-:Y:S02]  /*61210*/  PRMT R37, R89, 0x5410, R86 ;  /* 0x0000541059257816 */ /* 0x000fe40000000056 */
[----:B------:R-:W-:Y:S02]  /*61220*/  F2FP.F16.F32.PACK_AB R39, RZ, R73 ;  /* 0x00000049ff27723e */ /* 0x000fe400000000ff */
[----:B------:R-:W-:Y:S02]  /*61230*/  PRMT R16, R36, 0x7610, R16 ;  /* 0x0000761024107816 */ /* 0x000fe40000000010 */
[----:B------:R-:W-:-:S02]  /*61240*/  PRMT R36, R93, 0x5410, R90 ;  /* 0x000054105d247816 */ /* 0x000fc4000000005a */
[----:B------:R-:W-:Y:S01]  /*61250*/  PRMT R39, R79, 0x5410, R39 ;  /* 0x000054104f277816 */ /* 0x000fe20000000027 */
[----:B------:R-:W-:Y:S06]  /*61260*/  BRA `(.L_x_29725) ;  /* 0x0000003000a87947 */ /* 0x000fec0003800000 */
.L_x_29644:
        /* <DEDUP_REMOVED lines=16> */
.L_x_29728:
        /* <DEDUP_REMOVED lines=12> */
.L_x_29730:
[----:B------:R-:W-:Y:S05]  /*61430*/  BSYNC.RECONVERGENT B1 ;  /* 0x0000000000017941 */ /* 0x000fea0003800200 */
.L_x_29729:
        /* <DEDUP_REMOVED lines=59> */
[----:B------:R-:W-:Y:S01]  /*617f0*/  IMAD.MOV.U32 R4, RZ, RZ, R58 ;  /* 0x000000ffff047224 */ /* 0x000fe200078e003a */
[----:B------:R-:W-:Y:S01]  /*61800*/  MOV R59, R57 ;  /* 0x00000039003b7202 */ /* 0x000fe20000000f00 */
[----:B------:R-:W-:-:S07]  /*61810*/  IMAD.MOV.U32 R58, RZ, RZ, RZ ;  /* 0x000000ffff3a7224 */ /* 0x000fce00078e00ff */
.L_x_29727:
[----:B------:R-:W-:Y:S05]  /*61820*/  BSYNC.RECONVERGENT B0 ;  /* 0x0000000000007941 */ /* 0x000fea0003800200 */
.L_x_29726:
[----:B------:R-:W-:Y:S01]  /*61830*/  HFMA2 R74, -RZ, RZ, 0.1171875, 0 ;  /* 0x2f800000ff4a7431 */ /* 0x000fe200000001ff */
[----:B------:R-:W-:Y:S01]  /*61840*/  I2FP.F32.U32 R57, R59 ;  /* 0x0000003b00397245 */ /* 0x000fe20000201000 */
[----:B-----5:R-:W-:Y:S01]  /*61850*/  @P1 HADD2.F32 R59, -RZ, R28.H0_H0 ;  /* 0x2000001cff3b1230 */ /* 0x020fe20000004100 */
[----:B------:R-:W-:Y:S01]  /*61860*/  ISETP.NE.AND P3, PT, R58, 0x1, PT ;  /* 0x000000013a00780c */ /* 0x000fe20003f65270 */
[----:B------:R-:W-:Y:S01]  /*61870*/  BSSY.RECONVERGENT B0, `(.L_x_29731) ;  /* 0x0000061000007945 */ /* 0x000fe20003800200 */
[----:B------:R-:W-:Y:S01]  /*61880*/  LOP3.LUT R8, R8, 0xffffffef, RZ, 0xc0, !PT ;  /* 0xffffffef08087812 */ /* 0x000fe200078ec0ff */
[----:B------:R-:W-:Y:S01]  /*61890*/  FFMA.FTZ R57, R57, R74, 1.1641532182693481445e-10 ;  /* 0x2f00000039397423 */ /* 0x000fe2000001004a */
[----:B------:R-:W-:-:S04]  /*618a0*/  MOV R60, R4 ;  /* 0x00000004003c7202 */ /* 0x000fc80000000f00 */
[----:B------:R-:W-:Y:S01]  /*618b0*/  FSETP.GTU.FTZ.AND P2, PT, R57, R68, PT ;  /* 0x000000443900720b */ /* 0x000fe20003f5c000 */
[----:B------:R-:W-:-:S05]  /*618c0*/  HADD2.F32 R57, -RZ, R36.H0_H0 ;  /* 0x20000024ff397230 */ /* 0x000fca0000004100 */
[----:B------:R-:W-:-:S05]  /*618d0*/  FMUL.FTZ R57, R57, R69 ;  /* 0x0000004539397220 */ /* 0x000fca0000410000 */
        /* <DEDUP_REMOVED lines=15> */
.L_x_29733:
        /* <DEDUP_REMOVED lines=12> */
.L_x_29735:
[----:B------:R-:W-:Y:S05]  /*61a90*/  BSYNC.RECONVERGENT B1 ;  /* 0x0000000000017941 */ /* 0x000fea0003800200 */
.L_x_29734:
        /* <DEDUP_REMOVED lines=58> */
[----:B------:R-:W-:Y:S02]  /*61e40*/  LOP3.LUT R3, R4, UR4, R61, 0x96, !PT ;  /* 0x0000000404037c12 */ /* 0x000fe4000f8e963d */
[----:B------:R-:W-:Y:S01]  /*61e50*/  MOV R4, R60 ;  /* 0x0000003c00047202 */ /* 0x000fe20000000f00 */
[----:B------:R-:W-:Y:S01]  /*61e60*/  IMAD.MOV.U32 R60, RZ, RZ, R56 ;  /* 0x000000ffff3c7224 */ /* 0x000fe200078e0038 */
[----:B------:R-:W-:-:S07]  /*61e70*/  MOV R56, R58 ;  /* 0x0000003a00387202 */ /* 0x000fce0000000f00 */
.L_x_29732:
[----:B------:R-:W-:Y:S05]  /*61e80*/  BSYNC.RECONVERGENT B0 ;  /* 0x0000000000007941 */ /* 0x000fea0003800200 */
.L_x_29731:
        /* <DEDUP_REMOVED lines=25> */
.L_x_29738:
        /* <DEDUP_REMOVED lines=12> */
.L_x_29740:
[----:B------:R-:W-:Y:S05]  /*620e0*/  BSYNC.RECONVERGENT B1 ;  /* 0x0000000000017941 */ /* 0x000fea0003800200 */
.L_x_29739:
        /* <DEDUP_REMOVED lines=62> */
.L_x_29737:
[----:B------:R-:W-:Y:S05]  /*624d0*/  BSYNC.RECONVERGENT B0 ;  /* 0x0000000000007941 */ /* 0x000fea0003800200 */
.L_x_29736:
        /* <DEDUP_REMOVED lines=25> */
.L_x_29743:
        /* <DEDUP_REMOVED lines=12> */
.L_x_29745:
[----:B------:R-:W-:Y:S05]  /*62730*/  BSYNC.RECONVERGENT B1 ;  /* 0x0000000000017941 */ /* 0x000fea0003800200 */
.L_x_29744:
        /* <DEDUP_REMOVED lines=62> */
.L_x_29742:
[----:B------:R-:W-:Y:S05]  /*62b20*/  BSYNC.RECONVERGENT B0 ;  /* 0x0000000000007941 */ /* 0x000fea0003800200 */
.L_x_29741:
[----:B------:R-:W-:Y:S01]  /*62b30*/  I2FP.F32.U32 R36, R36 ;  /* 0x0000002400247245 */ /* 0x000fe20000201000 */
[----:B------:R-:W-:Y:S01]  /*62b40*/  HADD2.F32 R37, -RZ, R37.H1_H1 ;  /* 0x30000025ff257230 */ /* 0x000fe20000004100 */
[----:B------:R-:W-:Y:S01]  /*62b50*/  ISETP.NE.AND P2, PT, R61, 0x1, PT ;  /* 0x000000013d00780c */ /* 0x000fe20003f45270 */
[----:B------:R-:W-:Y:S01]  /*62b60*/  BSSY.RECONVERGENT B0, `(.L_x_29746) ;  /* 0x0000061000007945 */ /* 0x000fe20003800200 */
[----:B------:R-:W-:Y:S01]  /*62b70*/  LOP3.LUT R8, R8, 0xfffffffd, RZ, 0xc0, !PT ;  /* 0xfffffffd08087812 */ /* 0x000fe200078ec0ff */
[----:B------:R-:W-:Y:S01]  /*62b80*/  FFMA.FTZ R36, R36, R74, 1.1641532182693481445e-10 ;  /* 0x2f00000024247423 */ /* 0x000fe2000001004a */
[----:B------:R-:W-:-:S04]  /*62b90*/  FMUL.FTZ R37, R37, R69 ;  /* 0x0000004525257220 */ /* 0x000fc80000410000 */
[----:B------:R-:W-:Y:S01]  /*62ba0*/  FSETP.GTU.FTZ.AND P3, PT, R36, R68, PT ;  /* 0x000000442400720b */ /* 0x000fe20003f7c000 */
[----:B------:R-:W-:-:S03]  /*62bb0*/  @P1 HADD2.F32 R36, -RZ, R29.H1_H1 ;  /* 0x3000001dff241230 */ /* 0x000fc60000004100 */
[----:B------:R-:W-:Y:S01]  /*62bc0*/  FSEL R60, R37, RZ, !P3 ;  /* 0x000000ff253c7208 */ /* 0x000fe20005800000 */
[----:B------:R-:W-:Y:S01]  /*62bd0*/  IMAD.MOV.U32 R37, RZ, RZ, R4 ;  /* 0x000000ffff257224 */ /* 0x000fe200078e0004 */
        /* <DEDUP_REMOVED lines=14> */
.L_x_29748:
        /* <DEDUP_REMOVED lines=12> */
.L_x_29750:
[----:B------:R-:W-:Y:S05]  /*62d80*/  BSYNC.RECONVERGENT B1 ;  /* 0x0000000000017941 */ /* 0x000fea0003800200 */
.L_x_29749:
        /* <DEDUP_REMOVED lines=62> */
.L_x_29747:
[----:B------:R-:W-:Y:S05]  /*63170*/  BSYNC.RECONVERGENT B0 ;  /* 0x0000000000007941 */ /* 0x000fea0003800200 */
.L_x_29746:
        /* <DEDUP_REMOVED lines=23> */
.L_x_29753:
        /* <DEDUP_REMOVED lines=12> */
.L_x_29755:
[----:B------:R-:W-:Y:S05]  /*633b0*/  BSYNC.RECONVERGENT B1 ;  /* 0x0000000000017941 */ /* 0x000fea0003800200 */
.L_x_29754:
        /* <DEDUP_REMOVED lines=62> */
.L_x_29752:
[----:B------:R-:W-:Y:S05]  /*637a0*/  BSYNC.RECONVERGENT B0 ;  /* 0x0000000000007941 */ /* 0x000fea0003800200 */
.L_x_29751:
        /* <DEDUP_REMOVED lines=23> */
.L_x_29758:
        /* <DEDUP_REMOVED lines=12> */
.L_x_29760:
[----:B------:R-:W-:Y:S05]  /*639e0*/  BSYNC.RECONVERGENT B1 ;  /* 0x0000000000017941 */ /* 0x000fea0003800200 */
.L_x_29759:
        /* <DEDUP_REMOVED lines=62> */
.L_x_29757:
[----:B------:R-:W-:Y:S05]  /*63dd0*/  BSYNC.RECONVERGENT B0 ;  /* 0x0000000000007941 */ /* 0x000fea0003800200 */
.L_x_29756:
[----:B------:R-:W-:Y:S01]  /*63de0*/  I2FP.F32.U32 R36, R36 ;  /* 0x0000002400247245 */ /* 0x000fe20000201000 */
[----:B------:R-:W-:Y:S01]  /*63df0*/  IMAD.MOV.U32 R63, RZ, RZ, 0x2f800000 ;  /* 0x2f800000ff3f7424 */ /* 0x000fe200078e00ff */
[----:B------:R-:W-:Y:S01]  /*63e00*/  ISETP.NE.AND P5, PT, R37, 0x1, PT ;  /* 0x000000012500780c */ /* 0x000fe20003fa5270 */
[----:B------:R-:W-:Y:S01]  /*63e10*/  BSSY.RECONVERGENT B0, `(.L_x_29761) ;  /* 0x0000060000007945 */ /* 0x000fe20003800200 */
[----:B------:R-:W-:Y:S02]  /*63e20*/  HFMA2 R72, -RZ, RZ, 0, 1.1920928955078125e-07 ;  /* 0x00000002ff487431 */ /* 0x000fe400000001ff */
        /* <DEDUP_REMOVED lines=19> */
.L_x_29763:
        /* <DEDUP_REMOVED lines=12> */
.L_x_29765:
[----:B------:R-:W-:Y:S05]  /*64020*/  BSYNC.RECONVERGENT B1 ;  /* 0x0000000000017941 */ /* 0x000fea0003800200 */
.L_x_29764:
        /* <DEDUP_REMOVED lines=8> */
[----:B------:R-:W-:-:S04]  /*640b0*/  IMAD.WIDE.U32 R4, R5, -0x2daee0ad, RZ ;  /* 0xd2511f5305047825 */ /* 0x000fc800078e00ff */
[----:B------:R-:W-:Y:S01]  /*640c0*/  IMAD.WIDE.U32 R72, R3, -0x2daee0ad, RZ ;  /* 0xd2511f5303487825 */ /* 0x000fe200078e00ff */
[----:B------:R-:W-:Y:S01]  /*640d0*/  LOP3.LUT R5, R36, UR4, R5, 0x96, !PT ;  /* 0x0000000424057c12 */ /* 0x000fe2000f8e9605 */
[----:B------:R-:W-:-:S06]  /*640e0*/  UIADD3 UR4, UPT, UPT, UR11, 0x76cf5d0a, URZ ;  /* 0x76cf5d0a0b047890 */ /* 0x000fcc000fffe0ff */
        /* <DEDUP_REMOVED lines=44> */
[----:B------:R-:W-:Y:S01]  /*643b0*/  UIADD3 UR4, UPT, UPT, UR10, -0x700cb87f, URZ ;  /* 0x8ff347810a047890 */ /* 0x000fe2000fffe0ff */
[----:B------:R-:W-:-:S05]  /*643c0*/  HFMA2 R72, -RZ, RZ, 0, 0 ;  /* 0x00000000ff487431 */ /* 0x000fca00000001ff */
[----:B------:R-:W-:Y:S01]  /*643d0*/  LOP3.LUT R3, R4, UR4, R37, 0x96, !PT ;  /* 0x0000000404037c12 */ /* 0x000fe2000f8e9625 */
[----:B------:R-:W-:Y:S01]  /*643e0*/  IMAD.MOV.U32 R4, RZ, RZ, R36 ;  /* 0x000000ffff047224 */ /* 0x000fe200078e0024 */
[----:B------:R-:W-:Y:S01]  /*643f0*/  MOV R36, R56 ;  /* 0x0000003800247202 */ /* 0x000fe20000000f00 */
[----:B------:R-:W-:-:S07]  /*64400*/  IMAD.MOV.U32 R56, RZ, RZ, R74 ;  /* 0x000000ffff387224 */ /* 0x000fce00078e004a */
.L_x_29762:
[----:B------:R-:W-:Y:S05]  /*64410*/  BSYNC.RECONVERGENT B0 ;  /* 0x0000000000007941 */ /* 0x000fea0003800200 */
.L_x_29761:
[----:B------:R-:W-:Y:S01]  /*64420*/  I2FP.F32.U32 R36, R36 ;  /* 0x0000002400247245 */ /* 0x000fe20000201000 */
[----:B------:R-:W-:Y:S01]  /*64430*/  IMAD.MOV.U32 R37, RZ, RZ, 0x2f800000 ;  /* 0x2f800000ff257424 */ /* 0x000fe200078e00ff */
[----:B------:R-:W-:Y:S01]  /*64440*/  PRMT R38, R79, 0x5410, R38 ;  /* 0x000054104f267816 */ /* 0x000fe20000000026 */
[----:B------:R-:W-:Y:S02]  /*64450*/  HADD2.F32 R39, -RZ, R39.H1_H1 ;  /* 0x30000027ff277230 */ /* 0x000fe40000004100 */
[----:B------:R-:W-:Y:S01]  /*64460*/  FFMA.FTZ R36, R36, R37, 1.1641532182693481445e-10 ;  /* 0x2f00000024247423 */ /* 0x000fe20000010025 */
[----:B------:R-:W-:Y:S02]  /*64470*/  PRMT R37, R89, 0x5410, R84 ;  /* 0x0000541059257816 */ /* 0x000fe40000000054 */
[----:B------:R-:W-:Y:S02]  /*64480*/  FMUL.FTZ R39, R39, R69 ;  /* 0x0000004527277220 */ /* 0x000fe40000410000 */
        /* <DEDUP_REMOVED lines=8> */
.L_x_29725:
        /* <DEDUP_REMOVED lines=43> */
.L_x_29766:
        /* <DEDUP_REMOVED lines=265> */
.L_x_29780:
        /* <DEDUP_REMOVED lines=57> */
[----:B------:R-:W-:Y:S01]  /*65be0*/  F2FP.F16.F32.PACK_AB R36, R37, R36 ;  /* 0x000000242524723e */ /* 0x000fe200000000ff */
[----:B------:R-:W-:Y:S01]  /*65bf0*/  FFMA.FTZ R37, R70, R84, R86 ;  /* 0x0000005446257223 */ /* 0x000fe20000010056 */
[----:B------:R-:W4:Y:S04]  /*65c00*/  LDL R39, [R1+0x3c0] ;  /* 0x0003c00001277983 */ /* 0x000f280000100800 */
[----:B------:R-:W-:Y:S01]  /*65c10*/  F2FP.F16.F32.PACK_AB R37, R38, R37 ;  /* 0x000000252625723e */ /* 0x000fe200000000ff */
        /* <DEDUP_REMOVED lines=14> */
[----:B------:R-:W-:Y:S01]  /*65d00*/  F2FP.F16.F32.PACK_AB R39, R42, R39 ;  /* 0x000000272a27723e */ /* 0x000fe200000000ff */
[----:B------:R1:W5:Y:S01]  /*65d10*/  LDL.LU R9, [R1+0x540] ;  /* 0x0005400001097983 */ /* 0x0003620000300800 */
[----:B------:R-:W-:Y:S01]  /*65d20*/  F2FP.F16.F32.PACK_AB R38, R43, R38 ;  /* 0x000000262b26723e */ /* 0x000fe200000000ff */
        /* <DEDUP_REMOVED lines=19> */
[----:B------:R-:W-:-:S02]  /*65e60*/  F2FP.F16.F32.PACK_AB R39, R36, R39 ;  /* 0x000000272427723e */ /* 0x000fc400000000ff */
[----:B------:R-:W3:Y:S01]  /*65e70*/  LDL R70, [R1+0x390] ;  /* 0x0003900001467983 */ /* 0x000ee20000100800 */
[----:B------:R-:W-:Y:S01]  /*65e80*/  FFMA.FTZ R38, R41, R43, R42 ;  /* 0x0000002b29267223 */ /* 0x000fe2000001002a */
[----:B------:R-:W-:Y:S01]  /*65e90*/  FFMA.FTZ R41, R64, R90, R93 ;  /* 0x0000005a40297223 */ /* 0x000fe2000001005d */
[----:B------:R-:W-:Y:S01]  /*65ea0*/  FFMA.FTZ R42, R67, R86, R89 ;  /* 0x00000056432a7223 */ /* 0x000fe20000010059 */
[----:B------:R-:W-:Y:S01]  /*65eb0*/  FFMA.FTZ R43, R65, R79, R84 ;  /* 0x0000004f412b7223 */ /* 0x000fe20000010054 */
[----:B------:R-:W4:Y:S02]  /*65ec0*/  LDL R67, [R1+0x40c] ;  /* 0x00040c0001437983 */ /* 0x000f240000100800 */
[----:B------:R-:W-:Y:S01]  /*65ed0*/  F2FP.F16.F32.PACK_AB R38, R41, R38 ;  /* 0x000000262926723e */ /* 0x000fe200000000ff */
[----:B0-----:R-:W-:Y:S01]  /*65ee0*/  IMAD.WIDE.U32 R40, R40, 0x10, R2 ;  /* 0x0000001028287825 */ /* 0x001fe200078e0002 */
[----:B------:R-:W-:Y:S01]  /*65ef0*/  F2FP.F16.F32.PACK_AB R37, R42, R37 ;  /* 0x000000252a25723e */ /* 0x000fe200000000ff */
[----:B------:R-:W4:Y:S04]  /*65f00*/  LDL R93, [R1+0x414] ;  /* 0x00041400015d7983 */ /* 0x000f280000100800 */
[----:B------:R-:W4:Y:S04]  /*65f10*/  LDL R90, [R1+0x37c] ;  /* 0x00037c00015a7983 */ /* 0x000f280000100800 */
[----:B------:R-:W4:Y:S04]  /*65f20*/  LDL R89, [R1+0x418] ;  /* 0x0004180001597983 */ /* 0x000f280000100800 */
[----:B------:R-:W4:Y:S04]  /*65f30*/  LDL R86, [R1+0x380] ;  /* 0x0003800001567983 */ /* 0x000f280000100800 */
[----:B------:R-:W4:Y:S01]  /*65f40*/  LDL R79, [R1+0x41c] ;  /* 0x00041c00014f7983 */ /* 0x000f220000100800 */
[----:B--2---:R-:W-:-:S03]  /*65f50*/  FFMA.FTZ R36, R66, R75, R74 ;  /* 0x0000004b42247223 */ /* 0x004fc6000001004a */
[----:B------:R-:W3:Y:S02]  /*65f60*/  LDL R74, [R1+0x408] ;  /* 0x00040800014a7983 */ /* 0x000ee40000100800 */
[----:B------:R-:W-:Y:S02]  /*65f70*/  F2FP.F16.F32.PACK_AB R36, R43, R36 ;  /* 0x000000242b24723e */ /* 0x000fe400000000ff */
        /* <DEDUP_REMOVED lines=20> */
[----:B------:R-:W-:Y:S01]  /*660c0*/  F2FP.F16.F32.PACK_AB R37, R38, R37 ;  /* 0x000000252625723e */ /* 0x000fe200000000ff */
[----:B------:R-:W-:Y:S02]  /*660d0*/  FADD.FTZ R38, -R69, R88 ;  /* 0x0000005845267221 */ /* 0x000fe40000010100 */
[----:B------:R-:W3:Y:S02]  /*660e0*/  LDL R88, [R1+0x4c] ;  /* 0x00004c0001587983 */ /* 0x000ee40000100800 */
[----:B------:R-:W-:Y:S01]  /*660f0*/  FMUL.FTZ R66, R68, R38 ;  /* 0x0000002644427220 */ /* 0x000fe20000410000 */
[----:B--2---:R-:W-:Y:S01]  /*66100*/  FFMA.FTZ R39, R43, R41, R40 ;  /* 0x000000292b277223 */ /* 0x004fe20000010028 */
[C---:B------:R-:W-:Y:S01]  /*66110*/  FADD.FTZ R40, -R69.reuse, R82 ;  /* 0x0000005245287221 */ /* 0x040fe20000010100 */
[----:B------:R-:W-:Y:S01]  /*66120*/  FADD.FTZ R41, -R69, R78 ;  /* 0x0000004e45297221 */ /* 0x000fe20000010100 */
[----:B------:R-:W2:Y:S01]  /*66130*/  LDL R82, [R1+0x348] ;  /* 0x0003480001527983 */ /* 0x000ea20000100800 */
[----:B------:R-:W-:Y:S01]  /*66140*/  FFMA.FTZ R36, R64, R85, R80 ;  /* 0x0000005540247223 */ /* 0x000fe20000010050 */
[C---:B------:R-:W-:Y:S01]  /*66150*/  FMUL.FTZ R74, R68.reuse, R40 ;  /* 0x00000028444a7220 */ /* 0x040fe20000410000 */
[----:B------:R-:W-:Y:S01]  /*66160*/  FMUL.FTZ R70, R68, R41 ;  /* 0x0000002944467220 */ /* 0x000fe20000410000 */
[----:B------:R-:W4:Y:S02]  /*66170*/  LDL R85, [R1+0x3c] ;  /* 0x00003c0001557983 */ /* 0x000f240000100800 */
[----:B------:R-:W-:Y:S01]  /*66180*/  F2FP.F16.F32.PACK_AB R36, R39, R36 ;  /* 0x000000242724723e */ /* 0x000fe200000000ff */
        /* <DEDUP_REMOVED lines=8> */
[----:B------:R-:W-:Y:S01]  /*66210*/  F2FP.F16.F32.PACK_AB R39, R40, R39 ;  /* 0x000000272827723e */ /* 0x000fe200000000ff */
[----:B------:R-:W2:Y:S02]  /*66220*/  LDL R90, [R1+0x48] ;  /* 0x00004800015a7983 */ /* 0x000ea40000100800 */
[----:B------:R-:W-:Y:S02]  /*66230*/  F2FP.F16.F32.PACK_AB R38, R41, R38 ;  /* 0x000000262926723e */ /* 0x000fe400000000ff */
[----:B------:R-:W0:Y:S01]  /*66240*/  LDC.64 R40, c[0x0][0x428] ;  /* 0x00010a00ff287b82 */ /* 0x000e220000000a00 */
[----:B------:R-:W4:Y:S04]  /*66250*/  LDL R93, [R1+0x40] ;  /* 0x00004000015d7983 */ /* 0x000f280000100800 */
        /* <DEDUP_REMOVED lines=9> */
[----:B0-----:R-:W3:Y:S04]  /*662f0*/  LDL R36, [R1+0x50] ;  /* 0x0000500001247983 */ /* 0x001ee80000100800 */
[----:B------:R-:W3:Y:S04]  /*66300*/  LDL R39, [R1+0x360] ;  /* 0x0003600001277983 */ /* 0x000ee80000100800 */
[----:B------:R-:W2:Y:S04]  /*66310*/  LDL R37, [R1+0x54] ;  /* 0x0000540001257983 */ /* 0x000ea80000100800 */
[----:B------:R-:W2:Y:S04]  /*66320*/  LDL R38, [R1+0x364] ;  /* 0x0003640001267983 */ /* 0x000ea80000100800 */
[----:B------:R-:W4:Y:S04]  /*66330*/  LDL R40, [R1+0x38] ;  /* 0x0000380001287983 */ /* 0x000f280000100800 */
[----:B------:R-:W4:Y:S01]  /*66340*/  LDL R41, [R1+0x368] ;  /* 0x0003680001297983 */ /* 0x000f220000100800 */
[----:B---3--:R-:W-:-:S03]  /*66350*/  FFMA.FTZ R39, R74, R39, R36 ;  /* 0x000000274a277223 */ /* 0x008fc60000010024 */
[----:B------:R-:W3:Y:S01]  /*66360*/  LDL R74, [R1+0x424] ;  /* 0x00042400014a7983 */ /* 0x000ee20000100800 */
[----:B--2---:R-:W-:Y:S01]  /*66370*/  FFMA.FTZ R36, R70, R38, R37 ;  /* 0x0000002646247223 */ /* 0x004fe20000010025 */
[----:B------:R-:W-:Y:S02]  /*66380*/  FFMA.FTZ R38, R66, R89, R90 ;  /* 0x0000005942267223 */ /* 0x000fe4000001005a */
[----:B------:R-:W3:Y:S02]  /*66390*/  LDL R70, [R1+0x34c] ;  /* 0x00034c0001467983 */ /* 0x000ee40000100800 */
[----:B------:R-:W-:Y:S02]  /*663a0*/  F2FP.F16.F32.PACK_AB R39, R36, R39 ;  /* 0x000000272427723e */ /* 0x000fe400000000ff */
[----:B------:R-:W2:Y:S01]  /*663b0*/  LDL R66, [R1+0x428] ;  /* 0x0004280001427983 */ /* 0x000ea20000100800 */
[----:B----4-:R-:W-:Y:S01]  /*663c0*/  FFMA.FTZ R36, R64, R41, R40 ;  /* 0x0000002940247223 */ /* 0x010fe20000010028 */
[----:B------:R-:W-:-:S02]  /*663d0*/  FFMA.FTZ R40, R67, R83, R88 ;  /* 0x0000005343287223 */ /* 0x000fc40000010058 */
[----:B------:R-:W4:Y:S01]  /*663e0*/  LDL R83, [R1+0x420] ;  /* 0x0004200001537983 */ /* 0x000f220000100800 */
[----:B------:R-:W-:Y:S01]  /*663f0*/  FFMA.FTZ R37, R65, R91, R93 ;  /* 0x0000005b41257223 */ /* 0x000fe2000001005d */
[----:B------:R-:W-:Y:S01]  /*66400*/  FFMA.FTZ R42, R42, R86, R87 ;  /* 0x000000562a2a7223 */ /* 0x000fe20000010057 */
[----:B------:R-:W-:Y:S01]  /*66410*/  FFMA.FTZ R43, R43, R79, R85 ;  /* 0x0000004f2b2b7223 */ /* 0x000fe20000010055 */
[----:B------:R-:W-:Y:S01]  /*66420*/  F2FP.F16.F32.PACK_AB R38, R40, R38 ;  /* 0x000000262826723e */ /* 0x000fe200000000ff */
[----:B------:R-:W-:Y:S01]  /*66430*/  IMAD.WIDE.U32 R40, R84, 0x10, R2 ;  /* 0x0000001054287825 */ /* 0x000fe200078e0002 */
[----:B------:R-:W4:Y:S01]  /*66440*/  LDL.LU R79, [R1+0xc] ;  /* 0x00000c00014f7983 */ /* 0x000f220000300800 */
[----:B------:R-:W-:Y:S02]  /*66450*/  F2FP.F16.F32.PACK_AB R37, R42, R37 ;  /* 0x000000252a25723e */ /* 0x000fe400000000ff */
[----:B------:R-:W-:Y:S01]  /*66460*/  F2FP.F16.F32.PACK_AB R36, R43, R36 ;  /* 0x000000242b24723e */ /* 0x000fe200000000ff */
        /* <DEDUP_REMOVED lines=29> */
[----:B---3--:R-:W-:Y:S01]  /*66640*/  FFMA.FTZ R39, R43, R70, R74 ;  /* 0x000000462b277223 */ /* 0x008fe2000001004a */
[----:B--2---:R-:W-:-:S02]  /*66650*/  FFMA.FTZ R37, R65, R80, R66 ;  /* 0x0000005041257223 */ /* 0x004fc40000010042 */
[----:B------:R-:W2:Y:S01]  /*66660*/  LDL R80, [R1+0x334] ;  /* 0x0003340001507983 */ /* 0x000ea20000100800 */
[----:B----4-:R-:W-:Y:S02]  /*66670*/  FFMA.FTZ R36, R64, R82, R83 ;  /* 0x0000005240247223 */ /* 0x010fe40000010053 */
[----:B------:R-:W-:Y:S01]  /*66680*/  F2FP.F16.F32.PACK_AB R37, R38, R37 ;  /* 0x000000252625723e */ /* 0x000fe200000000ff */
[----:B------:R-:W-:Y:S01]  /*66690*/  FADD.FTZ R38, -R69, R102 ;  /* 0x0000006645267221 */ /* 0x000fe20000010100 */
[----:B------:R-:W2:Y:S01]  /*666a0*/  LDL R82, [R1+0x64] ;  /* 0x0000640001527983 */ /* 0x000ea20000100800 */
[----:B------:R-:W-:Y:S01]  /*666b0*/  F2FP.F16.F32.PACK_AB R36, R39, R36 ;  /* 0x000000242724723e */ /* 0x000fe200000000ff */
[----:B------:R-:W-:Y:S01]  /*666c0*/  FADD.FTZ R39, -R69, R98 ;  /* 0x0000006245277221 */ /* 0x000fe20000010100 */
[C---:B------:R-:W-:Y:S01]  /*666d0*/  FMUL.FTZ R66, R68.reuse, R38 ;  /* 0x0000002644427220 */ /* 0x040fe20000410000 */
[----:B------:R-:W3:Y:S02]  /*666e0*/  LDL R102, [R1+0x438] ;  /* 0x0004380001667983 */ /* 0x000ee40000100800 */
[----:B------:R-:W-:-:S02]  /*666f0*/  FMUL.FTZ R67, R68, R39 ;  /* 0x0000002744437220 */ /* 0x000fc40000410000 */
[----:B------:R-:W4:Y:S04]  /*66700*/  LDL R38, [R1+0x338] ;  /* 0x0003380001267983 */ /* 0x000f280000100800 */
[----:B------:R-:W4:Y:S04]  /*66710*/  LDL R39, [R1+0x430] ;  /* 0x0004300001277983 */ /* 0x000f280000100800 */
[----:B------:R-:W2:Y:S04]  /*66720*/  LDL R98, [R1+0x43c] ;  /* 0x00043c0001627983 */ /* 0x000ea80000100800 */
[----:B------:R-:W2:Y:S01]  /*66730*/  LDL R83, [R1+0x31c] ;  /* 0x00031c0001537983 */ /* 0x000ea20000100800 */
[C---:B------:R-:W-:Y:S01]  /*66740*/  FMUL.FTZ R74, R68.reuse, R40 ;  /* 0x00000028444a7220 */ /* 0x040fe20000410000 */
[----:B------:R-:W-:Y:S01]  /*66750*/  FMUL.FTZ R70, R68, R41 ;  /* 0x0000002944467220 */ /* 0x000fe20000410000 */
[----:B------:R-:W-:-:S02]  /*66760*/  FFMA.FTZ R41, R67, R96, R94 ;  /* 0x0000006043297223 */ /* 0x000fc4000001005e */
[----:B------:R-:W2:Y:S04]  /*66770*/  LDL R96, [R1+0x94] ;  /* 0x0000940001607983 */ /* 0x000ea80000100800 */
[----:B------:R-:W2:Y:S01]  /*66780*/  LDL R94, [R1+0x448] ;  /* 0x00044800015e7983 */ /* 0x000ea20000100800 */
[----:B------:R-:W-:-:S03]  /*66790*/  FFMA.FTZ R43, R43, R75, R78 ;  /* 0x0000004b2b2b7223 */ /* 0x000fc6000001004e */
[----:B------:R-:W2:Y:S04]  /*667a0*/  LDL R78, [R1+0x84] ;  /* 0x00008400014e7983 */ /* 0x000ea80000100800 */
[----:B------:R-:W2:Y:S01]  /*667b0*/  LDL R75, [R1+0x2f4] ;  /* 0x0002f400014b7983 */ /* 0x000ea20000100800 */
[----:B----4-:R-:W-:Y:S01]  /*667c0*/  FFMA.FTZ R38, R66, R38, R39 ;  /* 0x0000002642267223 */ /* 0x010fe20000010027 */
[----:B---3--:R-:W-:Y:S02]  /*667d0*/  FFMA.FTZ R39, R74, R103, R102 ;  /* 0x000000674a277223 */ /* 0x008fe40000010066 */
[----:B------:R-:W0:Y:S01]  /*667e0*/  LDC.64 R102, c[0x0][0x428] ;  /* 0x00010a00ff667b82 */ /* 0x000e220000000a00 */
[----:B--2---:R-:W-:Y:S01]  /*667f0*/  FFMA.FTZ R40, R70, R100, R98 ;  /* 0x0000006446287223 */ /* 0x004fe20000010062 */
[----:B------:R-:W-:Y:S01]  /*66800*/  F2FP.F16.F32.PACK_AB R38, R41, R38 ;  /* 0x000000262926723e */ /* 0x000fe200000000ff */
[----:B------:R-:W-:Y:S01]  /*66810*/  FFMA.FTZ R42, R42, R80, R82 ;  /* 0x000000502a2a7223 */ /* 0x000fe20000010052 */
[----:B------:R-:W2:Y:S02]  /*66820*/  LDL R98, [R1+0x45c] ;  /* 0x00045c0001627983 */ /* 0x000ea40000100800 */
[----:B------:R-:W-:-:S02]  /*66830*/  F2FP.F16.F32.PACK_AB R39, R40, R39 ;  /* 0x000000272827723e */ /* 0x000fc400000000ff */
[----:B------:R-:W3:Y:S04]  /*66840*/  LDL R100, [R1+0x90] ;  /* 0x0000900001647983 */ /* 0x000ee80000100800 */
[----:B------:R-:W4:Y:S04]  /*66850*/  LDL R82, [R1+0x2d8] ;  /* 0x0002d80001527983 */ /* 0x000f280000100800 */
[----:B------:R-:W4:Y:S01]  /*66860*/  LDL R80, [R1+0x8c] ;  /* 0x00008c0001507983 */ /* 0x000f220000100800 */
[----:B0-----:R-:W-:-:S03]  /*66870*/  IMAD.WIDE.U32 R40, R79, 0x10, R102 ;  /* 0x000000104f287825 */ /* 0x001fc600078e0066 */
[----:B------:R-:W2:Y:S04]  /*66880*/  LDL R103, [R1+0x458] ;  /* 0x0004580001677983 */ /* 0x000ea80000100800 */
[----:B------:R0:W-:Y:S04]  /*66890*/  STG.E.128 desc[UR8][R40.64], R36 ;  /* 0x0000002428007986 */ /* 0x0001e8000c101d08 */
[----:B------:R-:W2:Y:S01]  /*668a0*/  LDL R102, [R1+0x300] ;  /* 0x0003000001667983 */ /* 0x000ea20000100800 */
[----:B0-----:R-:W-:Y:S01]  /*668b0*/  FFMA.FTZ R39, R74, R95, R99 ;  /* 0x0000005f4a277223 */ /* 0x001fe20000010063 */
[----:B------:R-:W-:Y:S01]  /*668c0*/  FFMA.FTZ R36, R70, R91, R93 ;  /* 0x0000005b46247223 */ /* 0x000fe2000001005d */
[----:B------:R-:W-:Y:S01]  /*668d0*/  FFMA.FTZ R37, R65, R87, R88 ;  /* 0x0000005741257223 */ /* 0x000fe20000010058 */
[----:B------:R-:W3:Y:S03]  /*668e0*/  LDL R99, [R1+0x2e0] ;  /* 0x0002e00001637983 */ /* 0x000ee60000100800 */
[----:B------:R-:W-:Y:S01]  /*668f0*/  F2FP.F16.F32.PACK_AB R39, R36, R39 ;  /* 0x000000272427723e */ /* 0x000fe200000000ff */
[----:B------:R-:W-:Y:S01]  /*66900*/  FFMA.FTZ R36, R64, R89, R90 ;  /* 0x0000005940247223 */ /* 0x000fe2000001005a */
[----:B------:R-:W4:Y:S01]  /*66910*/  LDL R95, [R1+0x2e4] ;  /* 0x0002e400015f7983 */ /* 0x000f220000100800 */
[----:B------:R-:W-:-:S03]  /*66920*/  FFMA.FTZ R38, R66, R85, R86 ;  /* 0x0000005542267223 */ /* 0x000fc60000010056 */
[----:B------:R-:W-:Y:S01]  /*66930*/  F2FP.F16.F32.PACK_AB R36, R43, R36 ;  /* 0x000000242b24723e */ /* 0x000fe200000000ff */
[----:B------:R-:W-:Y:S01]  /*66940*/  FFMA.FTZ R40, R67, R83, R84 ;  /* 0x0000005343287223 */ /* 0x000fe20000010054 */
[----:B------:R-:W4:Y:S01]  /*66950*/  LDL R43, [R1+0x304] ;  /* 0x00030400012b7983 */ /* 0x000f220000100800 */
[----:B------:R-:W-:-:S03]  /*66960*/  F2FP.F16.F32.PACK_AB R37, R42, R37 ;  /* 0x000000252a25723e */ /* 0x000fc600000000ff */
        /* <DEDUP_REMOVED lines=8> */
[----:B------:R-:W-:Y:S01]  /*669f0*/  F2FP.F16.F32.PACK_AB R38, R40, R38 ;  /* 0x000000262826723e */ /* 0x000fe200000000ff */
[----:B------:R-:W-:-:S02]  /*66a00*/  IMAD.WIDE.U32 R40, R79, 0x10, R2 ;  /* 0x000000104f287825 */ /* 0x000fc400078e0002 */
        /* <DEDUP_REMOVED lines=11> */
[----:B------:R-:W4:Y:S04]  /*66ac0*/  LDL.LU R3, [R1+0x10] ;  /* 0x0000100001037983 */ /* 0x000f280000300800 */
[----:B------:R0:W-:Y:S02]  /*66ad0*/  STG.E.128 desc[UR8][R40.64], R36 ;  /* 0x0000002428007986 */ /* 0x0001e4000c101d08 */
        /* <DEDUP_REMOVED lines=27> */
[C---:B--2---:R-:W-:Y:S01]  /*66c90*/  FFMA.FTZ R39, R37.reuse, R102, R103 ;  /* 0x0000006625277223 */ /* 0x044fe20000010067 */
[----:B---3--:R-:W-:Y:S01]  /*66ca0*/  FFMA.FTZ R37, R37, R99, R100 ;  /* 0x0000006325257223 */ /* 0x008fe20000010064 */
[C---:B----4-:R-:W-:Y:S01]  /*66cb0*/  FFMA.FTZ R43, R38.reuse, R43, R98 ;  /* 0x0000002b262b7223 */ /* 0x050fe20000010062 */
[----:B------:R-:W-:-:S04]  /*66cc0*/  FFMA.FTZ R38, R38, R95, R96 ;  /* 0x0000005f26267223 */ /* 0x000fc80000010060 */
[----:B------:R-:W-:Y:S01]  /*66cd0*/  F2FP.F16.F32.PACK_AB R39, R43, R39 ;  /* 0x000000272b27723e */ /* 0x000fe200000000ff */
[----:B------:R-:W-:Y:S01]  /*66ce0*/  FFMA.FTZ R36, R41, R66, R67 ;  /* 0x0000004229247223 */ /* 0x000fe20000010043 */
[C---:B------:R-:W-:Y:S01]  /*66cf0*/  FADD.FTZ R66, -R69.reuse, R108 ;  /* 0x0000006c45427221 */ /* 0x040fe20000010100 */
[----:B------:R-:W-:Y:S01]  /*66d00*/  F2FP.F16.F32.PACK_AB R43, R38, R37 ;  /* 0x00000025262b723e */ /* 0x000fe200000000ff */
[C---:B------:R-:W-:Y:S02]  /*66d10*/  FADD.FTZ R38, -R69.reuse, R109 ;  /* 0x0000006d45267221 */ /* 0x040fe40000010100 */
[----:B------:R-:W-:Y:S01]  /*66d20*/  FMUL.FTZ R66, R68, R66 ;  /* 0x0000004244427220 */ /* 0x000fe20000410000 */
[----:B------:R-:W-:Y:S01]  /*66d30*/  FFMA.FTZ R42, R40, R42, R65 ;  /* 0x0000002a282a7223 */ /* 0x000fe20000010041 */
[C---:B------:R-:W-:Y:S01]  /*66d40*/  FADD.FTZ R37, -R69.reuse, R124 ;  /* 0x0000007c45257221 */ /* 0x040fe20000010100 */
[----:B------:R-:W0:Y:S03]  /*66d50*/  LDC.64 R108, c[0x0][0x428] ;  /* 0x00010a00ff6c7b82 */ /* 0x000e260000000a00 */
[----:B------:R-:W-:Y:S01]  /*66d60*/  F2FP.F16.F32.PACK_AB R36, R42, R36 ;  /* 0x000000242a24723e */ /* 0x000fe200000000ff */
[----:B------:R-:W-:Y:S01]  /*66d70*/  FMUL.FTZ R42, R68, R38 ;  /* 0x00000026442a7220 */ /* 0x000fe20000410000 */
[----:B------:R-:W-:Y:S01]  /*66d80*/  FFMA.FTZ R38, R66, R89, R90 ;  /* 0x0000005942267223 */ /* 0x000fe2000001005a */
[C---:B------:R-:W-:Y:S01]  /*66d90*/  FADD.FTZ R90, -R69.reuse, R125 ;  /* 0x0000007d455a7221 */ /* 0x040fe20000010100 */
[----:B------:R-:W-:Y:S01]  /*66da0*/  FADD.FTZ R67, -R69, R106 ;  /* 0x0000006a45437221 */ /* 0x000fe20000010100 */
[----:B------:R-:W2:Y:S03]  /*66db0*/  LDC.64 R124, c[0x0][0x430] ;  /* 0x00010c00ff7c7b82 */ /* 0x000ea60000000a00 */
[C---:B------:R-:W-:Y:S01]  /*66dc0*/  FMUL.FTZ R67, R68.reuse, R67 ;  /* 0x0000004344437220 */ /* 0x040fe20000410000 */
[----:B------:R-:W-:-:S03]  /*66dd0*/  FMUL.FTZ R65, R68, R37 ;  /* 0x0000002544417220 */ /* 0x000fc60000410000 */
[----:B------:R-:W-:-:S05]  /*66de0*/  FFMA.FTZ R64, R67, R64, R88 ;  /* 0x0000004043407223 */ /* 0x000fca0000010058 */
[----:B------:R-:W-:Y:S01]  /*66df0*/  F2FP.F16.F32.PACK_AB R38, R64, R38 ;  /* 0x000000264026723e */ /* 0x000fe200000000ff */
[----:B------:R-:W-:Y:S01]  /*66e00*/  FFMA.FTZ R64, R41, R86, R87 ;  /* 0x0000005629407223 */ /* 0x000fe20000010057 */
[C---:B------:R-:W-:Y:S01]  /*66e10*/  FFMA.FTZ R37, R65.reuse, R93, R94 ;  /* 0x0000005d41257223 */ /* 0x040fe2000001005e */
[----:B------:R-:W-:Y:S01]  /*66e20*/  FFMA.FTZ R41, R65, R84, R85 ;  /* 0x0000005441297223 */ /* 0x000fe20000010055 */
[----:B------:R-:W-:Y:S01]  /*66e30*/  FFMA.FTZ R65, R42, R75, R78 ;  /* 0x0000004b2a417223 */ /* 0x000fe2000001004e */
[----:B------:R-:W-:Y:S01]  /*66e40*/  FADD.FTZ R75, -R69, R45 ;  /* 0x0000002d454b7221 */ /* 0x000fe20000010100 */
[----:B------:R-:W-:-:S03]  /*66e50*/  FFMA.FTZ R40, R40, R2, R74 ;  /* 0x0000000228287223 */ /* 0x000fc6000001004a */
[----:B------:R-:W-:Y:S01]  /*66e60*/  F2FP.F16.F32.PACK_AB R41, R65, R41 ;  /* 0x000000294129723e */ /* 0x000fe200000000ff */
[----:B------:R-:W-:Y:S01]  /*66e70*/  FADD.FTZ R74, -R69, R44 ;  /* 0x0000002c454a7221 */ /* 0x000fe20000010100 */
[----:B------:R-:W-:Y:S01]  /*66e80*/  FFMA.FTZ R70, R42, R70, R91 ;  /* 0x000000462a467223 */ /* 0x000fe2000001005b */
[----:B------:R-:W-:Y:S01]  /*66e90*/  F2FP.F16.F32.PACK_AB R40, R40, R64 ;  /* 0x000000402828723e */ /* 0x000fe200000000ff */
[----:B------:R-:W-:Y:S01]  /*66ea0*/  FFMA.FTZ R66, R66, R82, R83 ;  /* 0x0000005242427223 */ /* 0x000fe20000010053 */
[----:B------:R-:W-:Y:S02]  /*66eb0*/  FFMA.FTZ R67, R67, R79, R80 ;  /* 0x0000004f43437223 */ /* 0x000fe40000010050 */
[----:B------:R-:W-:Y:S01]  /*66ec0*/  F2FP.F16.F32.PACK_AB R37, R70, R37 ;  /* 0x000000254625723e */ /* 0x000fe200000000ff */
[----:B------:R-:W-:Y:S01]  /*66ed0*/  FADD.FTZ R70, -R69, R76 ;  /* 0x0000004c45467221 */ /* 0x000fe20000010100 */
[----:B0-----:R-:W-:Y:S01]  /*66ee0*/  IMAD.WIDE.U32 R64, R3, 0x10, R108 ;  /* 0x0000001003407825 */ /* 0x001fe200078e006c */
[----:B------:R-:W-:-:S03]  /*66ef0*/  F2FP.F16.F32.PACK_AB R42, R67, R66 ;  /* 0x00000042432a723e */ /* 0x000fc600000000ff */
[----:B------:R-:W-:Y:S01]  /*66f00*/  FADD.FTZ R88, -R69, R120 ;  /* 0x0000007845587221 */ /* 0x000fe20000010100 */
[----:B--2---:R-:W-:-:S04]  /*66f10*/  IMAD.WIDE.U32 R44, R3, 0x10, R124 ;  /* 0x00000010032c7825 */ /* 0x004fc800078e007c */
        /* <DEDUP_REMOVED lines=21> */
[----:B------:R-:W2:Y:S01]  /*67070*/  LDL R123, [R1+0xa8] ;  /* 0x0000a800017b7983 */ /* 0x000ea20000100800 */
[C---:B------:R-:W-:Y:S01]  /*67080*/  FADD.FTZ R98, -R69.reuse, R57 ;  /* 0x0000003945627221 */ /* 0x040fe20000010100 */
[C---:B------:R-:W-:Y:S01]  /*67090*/  FADD.FTZ R99, -R69.reuse, R58 ;  /* 0x0000003a45637221 */ /* 0x040fe20000010100 */
[C---:B------:R-:W-:Y:S01]  /*670a0*/  FADD.FTZ R100, -R69.reuse, R59 ;  /* 0x0000003b45647221 */ /* 0x040fe20000010100 */
[----:B------:R-:W2:Y:S01]  /*670b0*/  LDL R122, [R1+0x298] ;  /* 0x00029800017a7983 */ /* 0x000ea20000100800 */
[C---:B------:R-:W-:Y:S01]  /*670c0*/  FADD.FTZ R102, -R69.reuse, R61 ;  /* 0x0000003d45667221 */ /* 0x040fe20000010100 */
[C---:B------:R-:W-:Y:S01]  /*670d0*/  FMUL.FTZ R50, R68.reuse, R87 ;  /* 0x0000005744327220 */ /* 0x040fe20000410000 */
[C---:B------:R-:W-:Y:S01]  /*670e0*/  FMUL.FTZ R51, R68.reuse, R86 ;  /* 0x0000005644337220 */ /* 0x040fe20000410000 */
[----:B------:R-:W3:Y:S01]  /*670f0*/  LDL R120, [R1+0xb0] ;  /* 0x0000b00001787983 */ /* 0x000ee20000100800 */
[----:B------:R-:W-:Y:S01]  /*67100*/  FADD.FTZ R69, -R69, R73 ;  /* 0x0000004945457221 */ /* 0x000fe20000010100 */
[----:B------:R-:W-:-:S02]  /*67110*/  FMUL.FTZ R86, R68, R26 ;  /* 0x0000001a44567220 */ /* 0x000fc40000410000 */
[----:B------:R-:W3:Y:S01]  /*67120*/  LDL R119, [R1+0x2a0] ;  /* 0x0002a00001777983 */ /* 0x000ee20000100800 */
[C---:B------:R-:W-:Y:S01]  /*67130*/  FMUL.FTZ R87, R68.reuse, R27 ;  /* 0x0000001b44577220 */ /* 0x040fe20000410000 */
[C---:B0-----:R-:W-:Y:S01]  /*67140*/  FMUL.FTZ R38, R68.reuse, R88 ;  /* 0x0000005844267220 */ /* 0x041fe20000410000 */
[C---:B------:R-:W-:Y:S01]  /*67150*/  FMUL.FTZ R39, R68.reuse, R89 ;  /* 0x0000005944277220 */ /* 0x040fe20000410000 */
[----:B------:R-:W4:Y:S01]  /*67160*/  LDL R118, [R1+0xb4] ;  /* 0x0000b40001767983 */ /* 0x000f220000100800 */
[C---:B------:R-:W-:Y:S01]  /*67170*/  FMUL.FTZ R64, R68.reuse, R90 ;  /* 0x0000005a44407220 */ /* 0x040fe20000410000 */
[C---:B------:R-:W-:Y:S02]  /*67180*/  FMUL.FTZ R65, R68.reuse, R91 ;  /* 0x0000005b44417220 */ /* 0x040fe40000410000 */
[----:B------:R-:W4:Y:S01]  /*67190*/  LDL R117, [R1+0x2a4] ;  /* 0x0002a40001757983 */ /* 0x000f220000100800 */
[C---:B------:R-:W-:Y:S01]  /*671a0*/  FMUL.FTZ R88, R68.reuse, R74 ;  /* 0x0000004a44587220 */ /* 0x040fe20000410000 */
[----:B------:R-:W-:-:S02]  /*671b0*/  FMUL.FTZ R89, R68, R75 ;  /* 0x0000004b44597220 */ /* 0x000fc40000410000 */
[----:B------:R-:W3:Y:S01]  /*671c0*/  LDL R116, [R1+0xac] ;  /* 0x0000ac0001747983 */ /* 0x000ee20000100800 */
[----:B------:R-:W-:-:S03]  /*671d0*/  FMUL.FTZ R90, R68, R76 ;  /* 0x0000004c445a7220 */ /* 0x000fc60000410000 */
[----:B------:R-:W3:Y:S01]  /*671e0*/  LDL R115, [R1+0x29c] ;  /* 0x00029c0001737983 */ /* 0x000ee20000100800 */
[----:B------:R-:W-:-:S03]  /*671f0*/  FMUL.FTZ R73, R68, R24 ;  /* 0x0000001844497220 */ /* 0x000fc60000410000 */
[----:B------:R-:W4:Y:S01]  /*67200*/  LDL R114, [R1+0xa4] ;  /* 0x0000a40001727983 */ /* 0x000f220000100800 */
[----:B------:R-:W-:-:S03]  /*67210*/  FMUL.FTZ R91, R68, R77 ;  /* 0x0000004d445b7220 */ /* 0x000fc60000410000 */
[----:B------:R-:W4:Y:S01]  /*67220*/  LDL R113, [R1+0x2b4] ;  /* 0x0002b40001717983 */ /* 0x000f220000100800 */
[----:B------:R-:W-:-:S03]  /*67230*/  FMUL.FTZ R57, R68, R78 ;  /* 0x0000004e44397220 */ /* 0x000fc60000410000 */
[----:B------:R-:W4:Y:S01]  /*67240*/  LDL R111, [R1+0x2ac] ;  /* 0x0002ac00016f7983 */ /* 0x000f220000100800 */
[----:B------:R-:W-:-:S03]  /*67250*/  FMUL.FTZ R53, R68, R79 ;  /* 0x0000004f44357220 */ /* 0x000fc60000410000 */
[----:B------:R0:W-:Y:S01]  /*67260*/  STG.E.128 desc[UR8][R44.64], R40 ;  /* 0x000000282c007986 */ /* 0x0001e2000c101d08 */
[C---:B------:R-:W-:Y:S01]  /*67270*/  FMUL.FTZ R55, R68.reuse, R82 ;  /* 0x0000005244377220 */ /* 0x040fe20000410000 */
[C---:B------:R-:W-:Y:S02]  /*67280*/  FMUL.FTZ R54, R68.reuse, R83 ;  /* 0x0000005344367220 */ /* 0x040fe40000410000 */
[----:B------:R-:W2:Y:S01]  /*67290*/  LDL.LU R3, [R1+0x8] ;  /* 0x0000080001037983 */ /* 0x000ea20000300800 */
[----:B------:R-:W-:-:S03]  /*672a0*/  FMUL.FTZ R58, R68, R52 ;  /* 0x00000034443a7220 */ /* 0x000fc60000410000 */
[----:B------:R-:W4:Y:S04]  /*672b0*/  LDL.LU R2, [R1] ;  /* 0x0000000001027983 */ /* 0x000f280000300800 */
[----:B------:R-:W3:Y:S04]  /*672c0*/  LDL R37, [R1+0x2bc] ;  /* 0x0002bc0001257983 */ /* 0x000ee80000100800 */
[----:B------:R-:W2:Y:S01]  /*672d0*/  LDL R36, [R1+0x2c4] ;  /* 0x0002c40001247983 */ /* 0x000ea20000100800 */
[C---:B0-----:R-:W-:Y:S01]  /*672e0*/  FMUL.FTZ R41, R68.reuse, R92 ;  /* 0x0000005c44297220 */ /* 0x041fe20000410000 */
[C---:B------:R-:W-:Y:S01]  /*672f0*/  FMUL.FTZ R92, R68.reuse, R80 ;  /* 0x00000050445c7220 */ /* 0x040fe20000410000 */
[C---:B------:R-:W-:Y:S01]  /*67300*/  FMUL.FTZ R44, R68.reuse, R71 ;  /* 0x00000047442c7220 */ /* 0x040fe20000410000 */
[C---:B------:R-:W-:Y:S01]  /*67310*/  FMUL.FTZ R80, R68.reuse, R25 ;  /* 0x0000001944507220 */ /* 0x040fe20000410000 */
[----:B------:R-:W2:Y:S04]  /*67320*/  LDL R71, [R1+0x48c] ;  /* 0x00048c0001477983 */ /* 0x000ea80000100800 */
[----:B------:R-:W4:Y:S04]  /*67330*/  LDL R26, [R1+0x2b8] ;  /* 0x0002b800011a7983 */ /* 0x000f280000100800 */
        /* <DEDUP_REMOVED lines=12> */
[C---:B------:R-:W-:Y:S01]  /*67400*/  FMUL.FTZ R106, R68.reuse, R94 ;  /* 0x0000005e446a7220 */ /* 0x040fe20000410000 */
[C---:B------:R-:W-:Y:S01]  /*67410*/  FMUL.FTZ R107, R68.reuse, R95 ;  /* 0x0000005f446b7220 */ /* 0x040fe20000410000 */
[C---:B------:R-:W-:Y:S01]  /*67420*/  FMUL.FTZ R105, R68.reuse, R93 ;  /* 0x0000005d44697220 */ /* 0x040fe20000410000 */
[C---:B------:R-:W-:Y:S01]  /*67430*/  FMUL.FTZ R94, R68.reuse, R67 ;  /* 0x00000043445e7220 */ /* 0x040fe20000410000 */
[C---:B------:R-:W-:Y:S01]  /*67440*/  FMUL.FTZ R95, R68.reuse, R70 ;  /* 0x00000046445f7220 */ /* 0x040fe20000410000 */
[C---:B------:R-:W-:Y:S01]  /*67450*/  FMUL.FTZ R40, R68.reuse, R104 ;  /* 0x0000006844287220 */ /* 0x040fe20000410000 */
[C---:B------:R-:W-:Y:S01]  /*67460*/  FMUL.FTZ R93, R68.reuse, R66 ;  /* 0x00000042445d7220 */ /* 0x040fe20000410000 */
        /* <DEDUP_REMOVED lines=8> */
[----:B------:R-:W-:Y:S01]  /*674f0*/  FMUL.FTZ R23, R68, R63 ;  /* 0x0000003f44177220 */ /* 0x000fe20000410000 */
[----:B--2---:R-:W-:Y:S01]  /*67500*/  FFMA.FTZ R36, R103, R36, R71 ;  /* 0x0000002467247223 */ /* 0x004fe20000010047 */
[----:B---3--:R-:W-:Y:S01]  /*67510*/  FFMA.FTZ R27, R107, R27, R74 ;  /* 0x0000001b6b1b7223 */ /* 0x008fe2000001004a */
[----:B----4-:R-:W-:Y:S01]  /*67520*/  FFMA.FTZ R37, R106, R37, R75 ;  /* 0x000000256a257223 */ /* 0x010fe2000001004b */
[----:B------:R-:W-:-:S03]  /*67530*/  FFMA.FTZ R26, R105, R26, R76 ;  /* 0x0000001a691a7223 */ /* 0x000fc6000001004c */
[----:B------:R-:W-:Y:S02]  /*67540*/  F2FP.F16.F32.PACK_AB R27, R36, R27 ;  /* 0x0000001b241b723e */ /* 0x000fe400000000ff */
[----:B------:R-:W-:Y:S01]  /*67550*/  F2FP.F16.F32.PACK_AB R26, R37, R26 ;  /* 0x0000001a251a723e */ /* 0x000fe200000000ff */
[----:B------:R-:W-:-:S04]  /*67560*/  IMAD.WIDE.U32 R36, R3, 0x10, R108 ;  /* 0x0000001003247825 */ /* 0x000fc800078e006c */
[----:B------:R-:W-:Y:S01]  /*67570*/  FFMA.FTZ R62, R65, R77, R78 ;  /* 0x0000004d413e7223 */ /* 0x000fe2000001004e */
[----:B------:R-:W-:Y:S01]  /*67580*/  FFMA.FTZ R25, R64, R25, R79 ;  /* 0x0000001940197223 */ /* 0x000fe2000001004f */
[----:B------:R-:W-:Y:S01]  /*67590*/  FFMA.FTZ R63, R39, R82, R83 ;  /* 0x00000052273f7223 */ /* 0x000fe20000010053 */
[----:B------:R-:W-:-:S03]  /*675a0*/  FFMA.FTZ R24, R38, R24, R52 ;  /* 0x0000001826187223 */ /* 0x000fc60000010034 */
[----:B------:R-:W-:Y:S02]  /*675b0*/  F2FP.F16.F32.PACK_AB R25, R62, R25 ;  /* 0x000000193e19723e */ /* 0x000fe400000000ff */
[----:B------:R-:W-:-:S05]  /*675c0*/  F2FP.F16.F32.PACK_AB R24, R63, R24 ;  /* 0x000000183f18723e */ /* 0x000fca00000000ff */
[----:B------:R0:W-:Y:S01]  /*675d0*/  STG.E.128 desc[UR8][R36.64], R24 ;  /* 0x0000001824007986 */ /* 0x0001e2000c101d08 */
[----:B------:R-:W-:Y:S01]  /*675e0*/  FFMA.FTZ R62, R38, R67, R70 ;  /* 0x00000043263e7223 */ /* 0x000fe20000010046 */
[----:B------:R-:W-:Y:S01]  /*675f0*/  FFMA.FTZ R38, R105, R122, R123 ;  /* 0x0000007a69267223 */ /* 0x000fe2000001007b */
[----:B------:R-:W-:Y:S01]  /*67600*/  FFMA.FTZ R67, R106, R115, R116 ;  /* 0x000000736a437223 */ /* 0x000fe20000010074 */
[----:B------:R-:W2:Y:S04]  /*67610*/  LDL R105, [R1+0x49c] ;  /* 0x00049c0001697983 */ /* 0x000ea80000100800 */
[----:B------:R-:W3:Y:S01]  /*67620*/  LDL R106, [R1+0x290] ;  /* 0x00029000016a7983 */ /* 0x000ee20000100800 */
[----:B------:R-:W-:Y:S01]  /*67630*/  FFMA.FTZ R63, R64, R104, R66 ;  /* 0x00000068403f7223 */ /* 0x000fe20000010042 */
[----:B------:R-:W-:-:S02]  /*67640*/  FFMA.FTZ R64, R107, R119, R120 ;  /* 0x000000776b407223 */ /* 0x000fc40000010078 */
[----:B------:R-:W3:Y:S01]  /*67650*/  LDL R107, [R1+0x498] ;  /* 0x00049800016b7983 */ /* 0x000ee20000100800 */
[----:B0-----:R-:W-:-:S04]  /*67660*/  IMAD.WIDE.U32 R24, R3, 0x10, R124 ;  /* 0x0000001003187825 */ /* 0x001fc800078e007c */
[C---:B------:R-:W-:Y:S01]  /*67670*/  FMUL.FTZ R48, R68.reuse, R17 ;  /* 0x0000001144307220 */ /* 0x040fe20000410000 */
        /* <DEDUP_REMOVED lines=17> */
[----:B------:R-:W-:Y:S01]  /*67790*/  F2FP.F16.F32.PACK_AB R38, R67, R38 ;  /* 0x000000264326723e */ /* 0x000fe200000000ff */
[----:B------:R-:W4:Y:S01]  /*677a0*/  LDL R27, [R1+0x280] ;  /* 0x00028000011b7983 */ /* 0x000f220000100800 */
[----:B------:R-:W-:-:S02]  /*677b0*/  F2FP.F16.F32.PACK_AB R39, R66, R64 ;  /* 0x000000404227723e */ /* 0x000fc400000000ff */
[----:B------:R-:W-:Y:S01]  /*677c0*/  F2FP.F16.F32.PACK_AB R37, R65, R63 ;  /* 0x0000003f4125723e */ /* 0x000fe200000000ff */
[----:B------:R-:W4:Y:S01]  /*677d0*/  LDL R123, [R1+0x4a8] ;  /* 0x0004a800017b7983 */ /* 0x000f220000100800 */
[----:B------:R-:W-:-:S03]  /*677e0*/  F2FP.F16.F32.PACK_AB R36, R68, R62 ;  /* 0x0000003e4424723e */ /* 0x000fc600000000ff */
[----:B------:R-:W4:Y:S04]  /*677f0*/  LDL R116, [R1+0x4ac] ;  /* 0x0004ac0001747983 */ /* 0x000f280000100800 */
[----:B------:R-:W4:Y:S04]  /*67800*/  LDL R115, [R1+0x284] ;  /* 0x0002840001737983 */ /* 0x000f280000100800 */
[----:B------:R0:W-:Y:S04]  /*67810*/  STG.E.128 desc[UR8][R24.64], R36 ;  /* 0x0000002418007986 */ /* 0x0001e8000c101d08 */
[----:B------:R-:W4:Y:S04]  /*67820*/  LDL R122, [R1+0xd0] ;  /* 0x0000d000017a7983 */ /* 0x000f280000100800 */
[----:B------:R-:W4:Y:S04]  /*67830*/  LDL R120, [R1+0x260] ;  /* 0x0002600001787983 */ /* 0x000f280000100800 */
[----:B------:R-:W4:Y:S01]  /*67840*/  LDL R114, [R1+0x264] ;  /* 0x0002640001727983 */ /* 0x000f220000100800 */
[----:B------:R-:W-:-:S03]  /*67850*/  IMAD.WIDE.U32 R74, R2, 0x10, R108 ;  /* 0x00000010024a7825 */ /* 0x000fc600078e006c */
[----:B------:R-:W4:Y:S04]  /*67860*/  LDL R119, [R1+0x490] ;  /* 0x0004900001777983 */ /* 0x000f280000100800 */
[----:B0-----:R-:W4:Y:S01]  /*67870*/  LDL R37, [R1+0xd4] ;  /* 0x0000d40001257983 */ /* 0x001f220000100800 */
[----:B------:R-:W-:-:S03]  /*67880*/  IMAD.WIDE.U32 R76, R121, 0x10, R108 ;  /* 0x00000010794c7825 */ /* 0x000fc600078e006c */
[----:B------:R-:W4:Y:S01]  /*67890*/  LDL R112, [R1+0x288] ;  /* 0x0002880001707983 */ /* 0x000f220000100800 */
        /* <DEDUP_REMOVED lines=26> */
[----:B------:R-:W3:Y:S04]  /*67a40*/  LDL R107, [R1+0x4b8] ;  /* 0x0004b800016b7983 */ /* 0x000ee80000100800 */
[----:B------:R-:W3:Y:S01]  /*67a50*/  LDL R106, [R1+0x250] ;  /* 0x00025000016a7983 */ /* 0x000ee20000100800 */
[----:B--2---:R-:W-:-:S03]  /*67a60*/  FFMA.FTZ R81, R51, R3, R105 ;  /* 0x0000000333517223 */ /* 0x004fc60000010069 */
[----:B------:R-:W2:Y:S04]  /*67a70*/  LDL R105, [R1+0xbc] ;  /* 0x0000bc0001697983 */ /* 0x000ea80000100800 */
[----:B------:R-:W3:Y:S01]  /*67a80*/  LDL R3, [R1+0x4bc] ;  /* 0x0004bc0001037983 */ /* 0x000ee20000100800 */
[C---:B----4-:R-:W-:Y:S01]  /*67a90*/  FFMA.FTZ R27, R94.reuse, R27, R123 ;  /* 0x0000001b5e1b7223 */ /* 0x050fe2000001007b */
[----:B------:R-:W-:Y:S01]  /*67aa0*/  FFMA.FTZ R36, R95, R115, R116 ;  /* 0x000000735f247223 */ /* 0x000fe20000010074 */
[----:B------:R-:W-:-:S04]  /*67ab0*/  FFMA.FTZ R39, R94, R120, R122 ;  /* 0x000000785e277223 */ /* 0x000fc8000001007a */
[----:B------:R-:W-:Y:S01]  /*67ac0*/  F2FP.F16.F32.PACK_AB R27, R36, R27 ;  /* 0x0000001b241b723e */ /* 0x000fe200000000ff */
[----:B------:R-:W-:-:S04]  /*67ad0*/  IMAD.WIDE.U32 R84, R121, 0x10, R124 ;  /* 0x0000001079547825 */ /* 0x000fc800078e007c */
[----:B------:R-:W-:Y:S01]  /*67ae0*/  FFMA.FTZ R37, R95, R114, R37 ;  /* 0x000000725f257223 */ /* 0x000fe20000010025 */
[----:B------:R-:W-:-:S04]  /*67af0*/  FFMA.FTZ R24, R40, R112, R119 ;  /* 0x0000007028187223 */ /* 0x000fc80000010077 */
[----:B------:R-:W-:Y:S01]  /*67b00*/  F2FP.F16.F32.PACK_AB R39, R37, R39 ;  /* 0x000000272527723e */ /* 0x000fe200000000ff */
[----:B------:R-:W4:Y:S01]  /*67b10*/  LDL R112, [R1+0x4b0] ;  /* 0x0004b00001707983 */ /* 0x000f220000100800 */
[----:B------:R-:W-:Y:S01]  /*67b20*/  FFMA.FTZ R26, R92, R26, R110 ;  /* 0x0000001a5c1a7223 */ /* 0x000fe2000001006e */
[----:B------:R-:W-:Y:S01]  /*67b30*/  FFMA.FTZ R94, R41, R108, R111 ;  /* 0x0000006c295e7223 */ /* 0x000fe2000001006f */
[----:B------:R-:W-:Y:S01]  /*67b40*/  FFMA.FTZ R36, R40, R109, R113 ;  /* 0x0000006d28247223 */ /* 0x000fe20000010071 */
[----:B------:R-:W-:Y:S01]  /*67b50*/  FFMA.FTZ R37, R50, R103, R104 ;  /* 0x0000006732257223 */ /* 0x000fe20000010068 */
[----:B------:R-:W-:Y:S01]  /*67b60*/  FFMA.FTZ R40, R51, R101, R102 ;  /* 0x0000006533287223 */ /* 0x000fe20000010066 */
[----:B------:R-:W4:Y:S04]  /*67b70*/  LDL R111, [R1+0x248] ;  /* 0x00024800016f7983 */ /* 0x000f280000100800 */
[----:B------:R-:W4:Y:S04]  /*67b80*/  LDL R108, [R1+0x24c] ;  /* 0x00024c00016c7983 */ /* 0x000f280000100800 */
[----:B------:R-:W4:Y:S01]  /*67b90*/  LDL R110, [R1+0x4b4] ;  /* 0x0004b400016e7983 */ /* 0x000f220000100800 */
[----:B------:R-:W-:Y:S01]  /*67ba0*/  FFMA.FTZ R38, R93, R117, R118 ;  /* 0x000000755d267223 */ /* 0x000fe20000010076 */
[----:B------:R-:W-:-:S02]  /*67bb0*/  F2FP.F16.F32.PACK_AB R25, R81, R25 ;  /* 0x000000195119723e */ /* 0x000fc400000000ff */
        /* <DEDUP_REMOVED lines=13> */
[----:B---3--:R-:W-:Y:S01]  /*67c90*/  FFMA.FTZ R50, R42, R106, R107 ;  /* 0x0000006a2a327223 */ /* 0x008fe2000001006b */
[----:B------:R-:W-:Y:S01]  /*67ca0*/  F2FP.F16.F32.PACK_AB R24, R94, R24 ;  /* 0x000000185e18723e */ /* 0x000fe200000000ff */
[----:B------:R-:W2:Y:S01]  /*67cb0*/  LDL R104, [R1+0x214] ;  /* 0x0002140001687983 */ /* 0x000ea20000100800 */
[----:B------:R-:W-:Y:S01]  /*67cc0*/  FFMA.FTZ R51, R43, R2, R3 ;  /* 0x000000022b337223 */ /* 0x000fe20000010003 */
[----:B------:R-:W-:-:S02]  /*67cd0*/  F2FP.F16.F32.PACK_AB R36, R41, R36 ;  /* 0x000000242924723e */ /* 0x000fc400000000ff */
[----:B------:R-:W3:Y:S02]  /*67ce0*/  LDL R3, [R1+0xe0] ;  /* 0x0000e00001037983 */ /* 0x000ee40000100800 */
[----:B------:R-:W-:Y:S02]  /*67cf0*/  F2FP.F16.F32.PACK_AB R41, R51, R50 ;  /* 0x000000323329723e */ /* 0x000fe400000000ff */
[----:B------:R-:W3:Y:S01]  /*67d00*/  LDL R50, [R1+0x230] ;  /* 0x0002300001327983 */ /* 0x000ee20000100800 */
[----:B------:R-:W-:Y:S01]  /*67d10*/  F2FP.F16.F32.PACK_AB R26, R38, R26 ;  /* 0x0000001a261a723e */ /* 0x000fe200000000ff */
[----:B------:R-:W-:Y:S01]  /*67d20*/  FFMA.FTZ R38, R92, R99, R100 ;  /* 0x000000635c267223 */ /* 0x000fe20000010064 */
[----:B------:R-:W-:Y:S01]  /*67d30*/  FFMA.FTZ R93, R93, R96, R98 ;  /* 0x000000605d5d7223 */ /* 0x000fe20000010062 */
[----:B------:R-:W-:Y:S01]  /*67d40*/  F2FP.F16.F32.PACK_AB R37, R40, R37 ;  /* 0x000000252825723e */ /* 0x000fe200000000ff */
[----:B------:R-:W2:Y:S03]  /*67d50*/  LDL R105, [R1+0x4dc] ;  /* 0x0004dc0001697983 */ /* 0x000ea60000100800 */
[----:B------:R-:W-:Y:S01]  /*67d60*/  F2FP.F16.F32.PACK_AB R38, R93, R38 ;  /* 0x000000265d26723e */ /* 0x000fe200000000ff */
        /* <DEDUP_REMOVED lines=17> */
[----:B----4-:R-:W-:-:S03]  /*67e80*/  FFMA.FTZ R81, R44, R111, R112 ;  /* 0x0000006f2c517223 */ /* 0x010fc60000010070 */
[----:B------:R-:W2:Y:S04]  /*67e90*/  LDL R112, [R1+0x228] ;  /* 0x0002280001707983 */ /* 0x000ea80000100800 */
[----:B------:R-:W4:Y:S01]  /*67ea0*/  LDL R111, [R1+0xdc] ;  /* 0x0000dc00016f7983 */ /* 0x000f220000100800 */
[----:B------:R-:W-:-:S03]  /*67eb0*/  FFMA.FTZ R92, R48, R108, R110 ;  /* 0x0000006c305c7223 */ /* 0x000fc6000001006e */
[----:B------:R-:W4:Y:S02]  /*67ec0*/  LDL R110, [R1+0x4d0] ;  /* 0x0004d000016e7983 */ /* 0x000f240000100800 */
[----:B------:R-:W-:Y:S02]  /*67ed0*/  F2FP.F16.F32.PACK_AB R40, R92, R81 ;  /* 0x000000515c28723e */ /* 0x000fe400000000ff */
[----:B------:R-:W4:Y:S04]  /*67ee0*/  LDL R108, [R1+0x4d4] ;  /* 0x0004d400016c7983 */ /* 0x000f280000100800 */
[----:B------:R-:W4:Y:S04]  /*67ef0*/  LDL R81, [R1+0x218] ;  /* 0x0002180001517983 */ /* 0x000f280000100800 */
[----:B------:R-:W4:Y:S01]  /*67f00*/  LDL R92, [R1+0x4c8] ;  /* 0x0004c800015c7983 */ /* 0x000f220000100800 */
[----:B---3--:R-:W-:-:S03]  /*67f10*/  FFMA.FTZ R50, R42, R50, R3 ;  /* 0x000000322a327223 */ /* 0x008fc60000010003 */
[----:B------:R1:W5:Y:S04]  /*67f20*/  LDL.LU R3, [R1+0x528] ;  /* 0x0005280001037983 */ /* 0x0003680000300800 */
[----:B------:R-:W3:Y:S04]  /*67f30*/  LDL R42, [R1+0x238] ;  /* 0x00023800012a7983 */ /* 0x000ee80000100800 */
[----:B------:R0:W-:Y:S01]  /*67f40*/  STG.E.128 desc[UR8][R74.64], R24 ;  /* 0x000000184a007986 */ /* 0x0001e2000c101d08 */
[----:B--2---:R-:W-:Y:S01]  /*67f50*/  FFMA.FTZ R44, R44, R112, R113 ;  /* 0x000000702c2c7223 */ /* 0x004fe20000010071 */
[----:B----4-:R-:W-:Y:S01]  /*67f60*/  FFMA.FTZ R95, R48, R95, R111 ;  /* 0x0000005f305f7223 */ /* 0x010fe2000001006f */
[----:B------:R-:W-:Y:S01]  /*67f70*/  FFMA.FTZ R48, R73, R109, R110 ;  /* 0x0000006d49307223 */ /* 0x000fe2000001006e */
[----:B------:R-:W-:-:S03]  /*67f80*/  FFMA.FTZ R94, R80, R94, R108 ;  /* 0x0000005e505e7223 */ /* 0x000fc6000001006c */
[----:B------:R-:W-:Y:S02]  /*67f90*/  F2FP.F16.F32.PACK_AB R44, R95, R44 ;  /* 0x0000002c5f2c723e */ /* 0x000fe400000000ff */
[----:B------:R-:W-:Y:S01]  /*67fa0*/  F2FP.F16.F32.PACK_AB R48, R94, R48 ;  /* 0x000000305e30723e */ /* 0x000fe200000000ff */
[C---:B---3--:R-:W-:Y:S01]  /*67fb0*/  FFMA.FTZ R42, R45.reuse, R42, R2 ;  /* 0x0000002a2d2a7223 */ /* 0x048fe20000010002 */
        /* <DEDUP_REMOVED lines=8> */
[----:B------:R-:W-:Y:S01]  /*68040*/  F2FP.F16.F32.PACK_AB R42, R93, R42 ;  /* 0x0000002a5d2a723e */ /* 0x000fe200000000ff */
[----:B------:R1:W5:Y:S01]  /*68050*/  LDL.LU R2, [R1+0x524] ;  /* 0x0005240001027983 */ /* 0x0003620000300800 */
[----:B------:R-:W-:Y:S01]  /*68060*/  F2FP.F16.F32.PACK_AB R46, R46, R45 ;  /* 0x0000002d2e2e723e */ /* 0x000fe200000000ff */
[----:B------:R-:W-:Y:S01]  /*68070*/  FFMA.FTZ R93, R87, R104, R105 ;  /* 0x00000068575d7223 */ /* 0x000fe20000010069 */
[----:B------:R-:W-:Y:S01]  /*68080*/  F2FP.F16.F32.PACK_AB R47, R49, R47 ;  /* 0x0000002f312f723e */ /* 0x000fe200000000ff */
[----:B------:R-:W-:Y:S01]  /*68090*/  FFMA.FTZ R49, R86, R106, R107 ;  /* 0x0000006a56317223 */ /* 0x000fe2000001006b */
[----:B------:R-:W-:Y:S01]  /*680a0*/  F2FP.F16.F32.PACK_AB R45, R92, R50 ;  /* 0x000000325c2d723e */ /* 0x000fe200000000ff */
[----:B------:R-:W-:Y:S01]  /*680b0*/  FFMA.FTZ R50, R88, R102, R103 ;  /* 0x0000006658327223 */ /* 0x000fe20000010067 */
[----:B------:R-:W-:Y:S01]  /*680c0*/  FFMA.FTZ R92, R89, R100, R101 ;  /* 0x00000064595c7223 */ /* 0x000fe20000010065 */
[----:B0-----:R-:W2:Y:S01]  /*680d0*/  LDL R25, [R1+0xf8] ;  /* 0x0000f80001197983 */ /* 0x001ea20000100800 */
[----:B------:R-:W-:-:S03]  /*680e0*/  F2FP.F16.F32.PACK_AB R49, R93, R49 ;  /* 0x000000315d31723e */ /* 0x000fc600000000ff */
[----:B------:R-:W-:Y:S01]  /*680f0*/  F2FP.F16.F32.PACK_AB R50, R92, R50 ;  /* 0x000000325c32723e */ /* 0x000fe200000000ff */
[----:B------:R-:W2:Y:S04]  /*68100*/  LDL R26, [R1+0x1e8] ;  /* 0x0001e800011a7983 */ /* 0x000ea80000100800 */
[----:B------:R-:W3:Y:S04]  /*68110*/  LDL R123, [R1+0x10c] ;  /* 0x00010c00017b7983 */ /* 0x000ee80000100800 */
[----:B------:R-:W3:Y:S04]  /*68120*/  LDL R122, [R1+0x1dc] ;  /* 0x0001dc00017a7983 */ /* 0x000ee80000100800 */
[----:B------:R-:W4:Y:S04]  /*68130*/  LDL R93, [R1+0x1d8] ;  /* 0x0001d800015d7983 */ /* 0x000f280000100800 */
[----:B------:R-:W4:Y:S01]  /*68140*/  LDL R92, [R1+0x108] ;  /* 0x00010800015c7983 */ /* 0x000f220000100800 */
[----:B------:R-:W-:Y:S01]  /*68150*/  F2FP.F16.F32.PACK_AB R43, R81, R51 ;  /* 0x00000033512b723e */ /* 0x000fe200000000ff */
        /* <DEDUP_REMOVED lines=15> */
[----:B------:R-:W-:Y:S02]  /*68250*/  F2FP.F16.F32.PACK_AB R51, R81, R51 ;  /* 0x000000335133723e */ /* 0x000fe400000000ff */
        /* <DEDUP_REMOVED lines=44> */
[----:B------:R-:W-:Y:S02]  /*68520*/  F2FP.F16.F32.PACK_AB R26, R40, R26 ;  /* 0x0000001a281a723e */ /* 0x000fe400000000ff */
        /* <DEDUP_REMOVED lines=20> */
[----:B------:R-:W-:Y:S02]  /*68670*/  F2FP.F16.F32.PACK_AB R24, R36, R24 ;  /* 0x000000182418723e */ /* 0x000fe400000000ff */
[----:B------:R-:W2:Y:S01]  /*68680*/  LDL R91, [R1+0x178] ;  /* 0x00017800015b7983 */ /* 0x000ea20000100800 */
[----:B------:R-:W-:Y:S01]  /*68690*/  FFMA.FTZ R37, R57, R118, R119 ;  /* 0x0000007639257223 */ /* 0x000fe20000010077 */
[----:B------:R-:W-:-:S02]  /*686a0*/  F2FP.F16.F32.PACK_AB R27, R39, R27 ;  /* 0x0000001b271b723e */ /* 0x000fc400000000ff */
[----:B------:R-:W2:Y:S01]  /*686b0*/  LDL R90, [R1+0x474] ;  /* 0x00047400015a7983 */ /* 0x000ea20000100800 */
[----:B------:R-:W-:Y:S01]  /*686c0*/  FFMA.FTZ R38, R53, R116, R117 ;  /* 0x0000007435267223 */ /* 0x000fe20000010075 */
[----:B------:R-:W-:-:S04]  /*686d0*/  FFMA.FTZ R41, R87, R120, R121 ;  /* 0x0000007857297223 */ /* 0x000fc80000010079 */
[----:B------:R-:W-:Y:S01]  /*686e0*/  F2FP.F16.F32.PACK_AB R36, R38, R37 ;  /* 0x000000252624723e */ /* 0x000fe200000000ff */
[----:B------:R-:W2:Y:S01]  /*686f0*/  LDL R87, [R1+0x140] ;  /* 0x0001400001577983 */ /* 0x000ea20000100800 */
[----:B------:R-:W-:-:S03]  /*68700*/  FFMA.FTZ R25, R86, R81, R75 ;  /* 0x0000005156197223 */ /* 0x000fc6000001004b */
[----:B------:R-:W2:Y:S02]  /*68710*/  LDL R75, [R1+0x14c] ;  /* 0x00014c00014b7983 */ /* 0x000ea40000100800 */
[----:B------:R-:W-:Y:S02]  /*68720*/  F2FP.F16.F32.PACK_AB R25, R41, R25 ;  /* 0x000000192919723e */ /* 0x000fe400000000ff */
[----:B------:R-:W2:Y:S04]  /*68730*/  LDL R86, [R1+0x170] ;  /* 0x0001700001567983 */ /* 0x000ea80000100800 */
[----:B------:R-:W2:Y:S01]  /*68740*/  LDL R81, [R1+0x150] ;  /* 0x0001500001517983 */ /* 0x000ea20000100800 */
[----:B------:R-:W-:Y:S01]  /*68750*/  FFMA.FTZ R42, R58, R112, R113 ;  /* 0x000000703a2a7223 */ /* 0x000fe20000010071 */
[----:B------:R-:W-:-:S04]  /*68760*/  FFMA.FTZ R39, R60, R110, R111 ;  /* 0x0000006e3c277223 */ /* 0x000fc8000001006f */
[----:B------:R-:W-:Y:S01]  /*68770*/  F2FP.F16.F32.PACK_AB R42, R44, R42 ;  /* 0x0000002a2c2a723e */ /* 0x000fe200000000ff */
[----:B------:R-:W-:Y:S01]  /*68780*/  FFMA.FTZ R38, R58, R114, R115 ;  /* 0x000000723a267223 */ /* 0x000fe20000010073 */
[----:B------:R-:W-:Y:S01]  /*68790*/  F2FP.F16.F32.PACK_AB R39, R40, R39 ;  /* 0x000000272827723e */ /* 0x000fe200000000ff */
[----:B------:R-:W2:Y:S01]  /*687a0*/  LDL R58, [R1+0x16c] ;  /* 0x00016c00013a7983 */ /* 0x000ea20000100800 */
[----:B------:R-:W-:-:S03]  /*687b0*/  FFMA.FTZ R41, R61, R98, R99 ;  /* 0x000000623d297223 */ /* 0x000fc60000010063 */
[----:B------:R-:W2:Y:S01]  /*687c0*/  LDL R99, [R1+0x1b0] ;  /* 0x0001b00001637983 */ /* 0x000ea20000100800 */
[----:B------:R-:W-:-:S03]  /*687d0*/  F2FP.F16.F32.PACK_AB R38, R45, R38 ;  /* 0x000000262d26723e */ /* 0x000fc600000000ff */
[----:B------:R-:W2:Y:S04]  /*687e0*/  LDL R98, [R1+0x124] ;  /* 0x0001240001627983 */ /* 0x000ea80000100800 */
[----:B------:R-:W2:Y:S01]  /*687f0*/  LDL R61, [R1+0x174] ;  /* 0x00017400013d7983 */ /* 0x000ea20000100800 */
[----:B------:R-:W-:-:S03]  /*68800*/  FFMA.FTZ R43, R60, R108, R109 ;  /* 0x0000006c3c2b7223 */ /* 0x000fc6000001006d */
[----:B------:R-:W2:Y:S01]  /*68810*/  LDL R60, [R1+0x13c] ;  /* 0x00013c00013c7983 */ /* 0x000ea20000100800 */
[----:B----4-:R-:W-:Y:S01]  /*68820*/  FFMA.FTZ R48, R20, R48, R93 ;  /* 0x0000003014307223 */ /* 0x010fe2000001005d */
[----:B---3--:R-:W-:Y:S01]  /*68830*/  FFMA.FTZ R40, R57, R103, R104 ;  /* 0x0000006739287223 */ /* 0x008fe20000010068 */
[----:B--2---:R-:W-:-:S05]  /*68840*/  FFMA.FTZ R44, R53, R101, R102 ;  /* 0x00000065352c7223 */ /* 0x004fca0000010066 */
[----:B------:R-:W-:Y:S01]  /*68850*/  F2FP.F16.F32.PACK_AB R40, R44, R40 ;  /* 0x000000282c28723e */ /* 0x000fe200000000ff */
[----:B------:R-:W-:Y:S01]  /*68860*/  FFMA.FTZ R49, R17, R49, R97 ;  /* 0x0000003111317223 */ /* 0x000fe20000010061 */
[----:B------:R-:W-:Y:S01]  /*68870*/  FFMA.FTZ R50, R18, R50, R96 ;  /* 0x0000003212327223 */ /* 0x000fe20000010060 */
[----:B------:R-:W-:-:S04]  /*68880*/  FFMA.FTZ R45, R19, R94, R95 ;  /* 0x0000005e132d7223 */ /* 0x000fc8000001005f */
[----:B------:R-:W-:Y:S02]  /*68890*/  F2FP.F16.F32.PACK_AB R44, R50, R49 ;  /* 0x00000031322c723e */ /* 0x000fe400000000ff */
[----:B------:R-:W-:Y:S02]  /*688a0*/  F2FP.F16.F32.PACK_AB R45, R48, R45 ;  /* 0x0000002d302d723e */ /* 0x000fe400000000ff */
[----:B------:R-:W0:Y:S02]  /*688b0*/  LDC.64 R48, c[0x0][0x380] ;  /* 0x0000e000ff307b82 */ /* 0x000e240000000a00 */
[----:B0-----:R-:W-:-:S05]  /*688c0*/  IMAD R0, R48, 0x4, R0 ;  /* 0x0000000430007824 */ /* 0x001fca00078e0200 */
[----:B------:R0:W-:Y:S01]  /*688d0*/  STL [R1+0x14], R0 ;  /* 0x0000140001007387 */ /* 0x0001e20000100800 */
[----:B------:R-:W-:-:S03]  /*688e0*/  ISETP.GE.AND P1, PT, R0, R49, PT ;  /* 0x000000310000720c */ /* 0x000fc60003f26270 */
[----:B0-----:R1:W5:Y:S01]  /*688f0*/  LDL.LU R0, [R1+0x520] ;  /* 0x0005200001007983 */ /* 0x0013620000300800 */
[----:B------:R-:W-:Y:S01]  /*68900*/  FFMA.FTZ R37, R55, R106, R107 ;  /* 0x0000006a37257223 */ /* 0x000fe2000001006b */
[----:B------:R-:W-:Y:S01]  /*68910*/  F2FP.F16.F32.PACK_AB R43, R41, R43 ;  /* 0x0000002b292b723e */ /* 0x000fe200000000ff */
[----:B------:R-:W-:-:S03]  /*68920*/  FFMA.FTZ R47, R22, R47, R90 ;  /* 0x0000002f162f7223 */ /* 0x000fc6000001005a */
[----:B------:R-:W-:Y:S01]  /*68930*/  F2FP.F16.F32.PACK_AB R37, R46, R37 ;  /* 0x000000252e25723e */ /* 0x000fe200000000ff */
[C---:B------:R-:W-:Y:S01]  /*68940*/  FFMA.FTZ R46, R21.reuse, R91, R92 ;  /* 0x0000005b152e7223 */ /* 0x040fe2000001005c */
[----:B------:R-:W-:Y:S01]  /*68950*/  FFMA.FTZ R21, R21, R84, R85 ;  /* 0x0000005415157223 */ /* 0x000fe20000010055 */
[----:B------:R-:W-:Y:S01]  /*68960*/  FFMA.FTZ R22, R22, R74, R75 ;  /* 0x0000004a16167223 */ /* 0x000fe2000001004b */
[----:B------:R-:W-:Y:S01]  /*68970*/  FFMA.FTZ R19, R19, R86, R87 ;  /* 0x0000005613137223 */ /* 0x000fe20000010057 */
[----:B------:R-:W-:Y:S01]  /*68980*/  FFMA.FTZ R50, R52, R78, R79 ;  /* 0x0000004e34327223 */ /* 0x000fe2000001004f */
[----:B------:R-:W-:Y:S01]  /*68990*/  F2FP.F16.F32.PACK_AB R46, R47, R46 ;  /* 0x0000002e2f2e723e */ /* 0x000fe200000000ff */
[----:B------:R-:W-:Y:S01]  /*689a0*/  FFMA.FTZ R47, R23, R82, R83 ;  /* 0x00000052172f7223 */ /* 0x000fe20000010053 */
[----:B------:R-:W-:Y:S01]  /*689b0*/  FFMA.FTZ R17, R17, R88, R89 ;  /* 0x0000005811117223 */ /* 0x000fe20000010059 */
[----:B------:R-:W-:Y:S01]  /*689c0*/  FFMA.FTZ R23, R23, R80, R81 ;  /* 0x0000005017177223 */ /* 0x000fe20000010051 */
[----:B------:R-:W-:-:S02]  /*689d0*/  F2FP.F16.F32.PACK_AB R22, R22, R21 ;  /* 0x000000151616723e */ /* 0x000fc400000000ff */
[----:B------:R-:W-:Y:S01]  /*689e0*/  F2FP.F16.F32.PACK_AB R47, R50, R47 ;  /* 0x0000002f322f723e */ /* 0x000fe200000000ff */
[----:B------:R-:W-:Y:S01]  /*689f0*/  FFMA.FTZ R41, R55, R99, R100 ;  /* 0x0000006337297223 */ /* 0x000fe20000010064 */
[----:B------:R-:W-:Y:S01]  /*68a00*/  FFMA.FTZ R51, R54, R51, R98 ;  /* 0x0000003336337223 */ /* 0x000fe20000010062 */
[----:B------:R-:W-:-:S04]  /*68a10*/  FFMA.FTZ R20, R20, R61, R73 ;  /* 0x0000003d14147223 */ /* 0x000fc80000010049 */
[----:B------:R-:W-:Y:S01]  /*68a20*/  F2FP.F16.F32.PACK_AB R41, R51, R41 ;  /* 0x000000293329723e */ /* 0x000fe200000000ff */
[----:B------:R-:W-:Y:S01]  /*68a30*/  FFMA.FTZ R51, R52, R76, R77 ;  /* 0x0000004c34337223 */ /* 0x000fe2000001004d */
[----:B------:R-:W-:Y:S01]  /*68a40*/  FFMA.FTZ R18, R18, R58, R60 ;  /* 0x0000003a12127223 */ /* 0x000fe2000001003c */
[----:B------:R-:W-:Y:S01]  /*68a50*/  F2FP.F16.F32.PACK_AB R21, R20, R19 ;  /* 0x000000131415723e */ /* 0x000fe200000000ff */
[----:B------:R1:W-:Y:S02]  /*68a60*/  STG.E.128 desc[UR8][R62.64], R24 ;  /* 0x000000183e007986 */ /* 0x0003e4000c101d08 */
[----:B------:R-:W-:Y:S02]  /*68a70*/  F2FP.F16.F32.PACK_AB R23, R51, R23 ;  /* 0x000000173317723e */ /* 0x000fe400000000ff */
[----:B------:R-:W-:Y:S01]  /*68a80*/  F2FP.F16.F32.PACK_AB R20, R18, R17 ;  /* 0x000000111214723e */ /* 0x000fe200000000ff */
[----:B------:R1:W-:Y:S04]  /*68a90*/  STG.E.128 desc[UR8][R66.64], R36 ;  /* 0x0000002442007986 */ /* 0x0003e8000c101d08 */
[----:B------:R1:W-:Y:S04]  /*68aa0*/  STG.E.128 desc[UR8][R68.64], R40 ;  /* 0x0000002844007986 */ /* 0x0003e8000c101d08 */
[----:B------:R1:W-:Y:S04]  /*68ab0*/  STG.E.128 desc[UR8][R64.64], R44 ;  /* 0x0000002c40007986 */ /* 0x0003e8000c101d08 */
[----:B------:R1:W-:Y:S01]  /*68ac0*/  STG.E.128 desc[UR8][R70.64], R20 ;  /* 0x0000001446007986 */ /* 0x0003e2000c101d08 */
[----:B------:R-:W-:Y:S05]  /*68ad0*/  @!P1 BRA `(.L_x_29768) ;  /* 0xfffff9bc00149947 */ /* 0x000fea000383ffff */
[----:B------:R-:W-:Y:S05]  /*68ae0*/  EXIT ;  /* 0x000000000000794d */ /* 0x000fea0003800000 */
.L_x_29767:
        /* <DEDUP_REMOVED lines=8> */
.L_x_29770:
[----:B------:R-:W-:Y:S05]  /*68b70*/  BSYNC B0 ;  /* 0x0000000000007941 */ /* 0x000fea0003800000 */
.L_x_29769:
        /* <DEDUP_REMOVED lines=9> */
.L_x_29771:
[----:B------:R-:W-:Y:S02]  /*68c10*/  IMAD.MOV.U32 R38, RZ, RZ, 0x4 ;  /* 0x00000004ff267424 */ /* 0x000fe400078e00ff */
[----:B------:R-:W-:Y:S01]  /*68c20*/  FADD.FTZ R39, R39, R36 ;  /* 0x0000002427277221 */ /* 0x000fe20000010000 */
[----:B------:R-:W-:-:S04]  /*68c30*/  MOV R36, 0xffffffff ;  /* 0xffffffff00247802 */ /* 0x000fc80000000f00 */
[----:B------:R-:W-:-:S07]  /*68c40*/  MOV R69, R39 ;  /* 0x0000002700457202 */ /* 0x000fce0000000f00 */
[----:B------:R-:W-:Y:S05]  /*68c50*/  WARPSYNC.COLLECTIVE R36, `(.L_x_29772) ;  /* 0x0000000024087348 */ /* 0x000fea0003c00000 */
[----:B------:R0:W1:Y:S02]  /*68c60*/  SHFL.BFLY P2, R36, R69, R38, R37 ;  /* 0x0c00002645247389 */ /* 0x0000640000040025 */
[----:B01----:R-:W-:Y:S05]  /*68c70*/  ENDCOLLECTIVE ;  /* 0x000000000000791b */ /* 0x003fea0003800000 */
.L_x_29772:
[----:B------:R-:W-:Y:S02]  /*68c80*/  HFMA2 R38, -RZ, RZ, 0, 4.76837158203125e-07 ;  /* 0x00000008ff267431 */ /* 0x000fe400000001ff */
[----:B------:R-:W-:Y:S01]  /*68c90*/  FADD.FTZ R39, R39, R36 ;  /* 0x0000002427277221 */ /* 0x000fe20000010000 */
[----:B------:R-:W-:-:S03]  /*68ca0*/  IMAD.MOV.U32 R36, RZ, RZ, -0x1 ;  /* 0xffffffffff247424 */ /* 0x000fc600078e00ff */
[----:B------:R-:W-:-:S07]  /*68cb0*/  IMAD.MOV.U32 R69, RZ, RZ, R39 ;  /* 0x000000ffff457224 */ /* 0x000fce00078e0027 */
[----:B------:R-:W-:Y:S05]  /*68cc0*/  WARPSYNC.COLLECTIVE R36, `(.L_x_29773) ;  /* 0x0000000024087348 */ /* 0x000fea0003c00000 */
[----:B------:R0:W1:Y:S02]  /*68cd0*/  SHFL.BFLY P2, R36, R69, R38, R37 ;  /* 0x0c00002645247389 */ /* 0x0000640000040025 */
[----:B01----:R-:W-:Y:S05]  /*68ce0*/  ENDCOLLECTIVE ;  /* 0x000000000000791b */ /* 0x003fea0003800000 */
.L_x_29773:
[----:B------:R-:W-:Y:S02]  /*68cf0*/  IMAD.MOV.U32 R38, RZ, RZ, 0x10 ;  /* 0x00000010ff267424 */ /* 0x000fe400078e00ff */
[----:B------:R-:W-:Y:S01]  /*68d00*/  FADD.FTZ R39, R39, R36 ;  /* 0x0000002427277221 */ /* 0x000fe20000010000 */
[----:B------:R-:W-:-:S04]  /*68d10*/  MOV R36, 0xffffffff ;  /* 0xffffffff00247802 */ /* 0x000fc80000000f00 */
[----:B------:R-:W-:-:S07]  /*68d20*/  MOV R69, R39 ;  /* 0x0000002700457202 */ /* 0x000fce0000000f00 */
[----:B------:R-:W-:Y:S05]  /*68d30*/  WARPSYNC.COLLECTIVE R36, `(.L_x_29774) ;  /* 0x0000000024087348 */ /* 0x000fea0003c00000 */
[----:B------:R0:W1:Y:S02]  /*68d40*/  SHFL.BFLY P2, R36, R69, R38, R37 ;  /* 0x0c00002645247389 */ /* 0x0000640000040025 */
[----:B01----:R-:W-:Y:S05]  /*68d50*/  ENDCOLLECTIVE ;  /* 0x000000000000791b */ /* 0x003fea0003800000 */
.L_x_29774:
        /* <DEDUP_REMOVED lines=169> */
.L_x_29775:
[----:B------:R-:W-:Y:S02]  /*697f0*/  HFMA2 R38, -RZ, RZ, 0, 1.1920928955078125e-07 ;  /* 0x00000002ff267431 */ /* 0x000fe400000001ff */
[----:B------:R-:W-:Y:S01]  /*69800*/  FADD.FTZ R39, R39, R36 ;  /* 0x0000002427277221 */ /* 0x000fe20000010000 */
[----:B------:R-:W-:-:S03]  /*69810*/  IMAD.MOV.U32 R36, RZ, RZ, -0x1 ;  /* 0xffffffffff247424 */ /* 0x000fc600078e00ff */
[----:B------:R-:W-:-:S07]  /*69820*/  IMAD.MOV.U32 R69, RZ, RZ, R39 ;  /* 0x000000ffff457224 */ /* 0x000fce00078e0027 */
[----:B------:R-:W-:Y:S05]  /*69830*/  WARPSYNC.COLLECTIVE R36, `(.L_x_29776) ;  /* 0x0000000024087348 */ /* 0x000fea0003c00000 */
[----:B------:R0:W1:Y:S02]  /*69840*/  SHFL.BFLY P2, R36, R69, R38, R37 ;  /* 0x0c00002645247389 */ /* 0x0000640000040025 */
[----:B01----:R-:W-:Y:S05]  /*69850*/  ENDCOLLECTIVE ;  /* 0x000000000000791b */ /* 0x003fea0003800000 */
.L_x_29776:
[----:B------:R-:W-:Y:S02]  /*69860*/  IMAD.MOV.U32 R38, RZ, RZ, 0x4 ;  /* 0x00000004ff267424 */ /* 0x000fe400078e00ff */
[----:B------:R-:W-:Y:S01]  /*69870*/  FADD.FTZ R39, R39, R36 ;  /* 0x0000002427277221 */ /* 0x000fe20000010000 */
[----:B------:R-:W-:-:S04]  /*69880*/  MOV R36, 0xffffffff ;  /* 0xffffffff00247802 */ /* 0x000fc80000000f00 */
[----:B------:R-:W-:-:S07]  /*69890*/  MOV R69, R39 ;  /* 0x0000002700457202 */ /* 0x000fce0000000f00 */
[----:B------:R-:W-:Y:S05]  /*698a0*/  WARPSYNC.COLLECTIVE R36, `(.L_x_29777) ;  /* 0x0000000024087348 */ /* 0x000fea0003c00000 */
[----:B------:R0:W1:Y:S02]  /*698b0*/  SHFL.BFLY P2, R36, R69, R38, R37 ;  /* 0x0c00002645247389 */ /* 0x0000640000040025 */
[----:B01----:R-:W-:Y:S05]  /*698c0*/  ENDCOLLECTIVE ;  /* 0x000000000000791b */ /* 0x003fea0003800000 */
.L_x_29777:
[----:B------:R-:W-:Y:S02]  /*698d0*/  HFMA2 R38, -RZ, RZ, 0, 4.76837158203125e-07 ;  /* 0x00000008ff267431 */ /* 0x000fe400000001ff */
[----:B------:R-:W-:Y:S01]  /*698e0*/  FADD.FTZ R39, R39, R36 ;  /* 0x0000002427277221 */ /* 0x000fe20000010000 */
[----:B------:R-:W-:-:S03]  /*698f0*/  IMAD.MOV.U32 R36, RZ, RZ, -0x1 ;  /* 0xffffffffff247424 */ /* 0x000fc600078e00ff */
[----:B------:R-:W-:-:S07]  /*69900*/  IMAD.MOV.U32 R69, RZ, RZ, R39 ;  /* 0x000000ffff457224 */ /* 0x000fce00078e0027 */
[----:B------:R-:W-:Y:S05]  /*69910*/  WARPSYNC.COLLECTIVE R36, `(.L_x_29778) ;  /* 0x0000000024087348 */ /* 0x000fea0003c00000 */
[----:B------:R0:W1:Y:S02]  /*69920*/  SHFL.BFLY P2, R36, R69, R38, R37 ;  /* 0x0c00002645247389 */ /* 0x0000640000040025 */
[----:B01----:R-:W-:Y:S05]  /*69930*/  ENDCOLLECTIVE ;  /* 0x000000000000791b */ /* 0x003fea0003800000 */
.L_x_29778:
[----:B------:R-:W-:Y:S02]  /*69940*/  IMAD.MOV.U32 R38, RZ, RZ, 0x10 ;  /* 0x00000010ff267424 */ /* 0x000fe400078e00ff */
[----:B------:R-:W-:Y:S01]  /*69950*/  FADD.FTZ R39, R39, R36 ;  /* 0x0000002427277221 */ /* 0x000fe20000010000 */
[----:B------:R-:W-:-:S04]  /*69960*/  MOV R36, 0xffffffff ;  /* 0xffffffff00247802 */ /* 0x000fc80000000f00 */
[----:B------:R-:W-:-:S07]  /*69970*/  MOV R69, R39 ;  /* 0x0000002700457202 */ /* 0x000fce0000000f00 */
[----:B------:R-:W-:Y:S05]  /*69980*/  WARPSYNC.COLLECTIVE R36, `(.L_x_29779) ;  /* 0x0000000024087348 */ /* 0x000fea0003c00000 */
[----:B------:R0:W1:Y:S02]  /*69990*/  SHFL.BFLY P2, R36, R69, R38, R37 ;  /* 0x0c00002645247389 */ /* 0x0000640000040025 */
[----:B01----:R-:W-:Y:S05]  /*699a0*/  ENDCOLLECTIVE ;  /* 0x000000000000791b */ /* 0x003fea0003800000 */
.L_x_29779:
[----:B------:R-:W-:Y:S05]  /*699b0*/  BRA `(.L_x_29780) ;  /* 0xffffffbc00a47947 */ /* 0x000fea000383ffff */
.L_x_29781:
        /* <DEDUP_REMOVED lines=12> */
.L_x_54473:


//--------------------- .text._ZN10layer_norm31ln_parallel_residual_fwd_kernelINS_13Kernel_traitsIf6__halfS2_S2_fjLj2560ELj1ELj4ELj1ELj16ENS_18Kernel_traits_baseILj2560EfS2_S2_S2_fjLj128EEEEELb1ELb1ELb0EEEvNS_9FwdParamsE --------------------------
	.section	.text._ZN10layer_norm31ln_parallel_residual_fwd_kernelINS_13Kernel_traitsIf6__halfS2_S2_fjLj2560ELj1ELj4ELj1ELj16ENS_18Kernel_traits_baseILj2560EfS2_S2_S2_fjLj128EEEEELb1ELb1ELb0EEEvNS_9FwdParamsE,"ax",@progbits
	.align	128
        .global         _ZN10layer_norm31ln_parallel_residual_fwd_kernelINS_13Kernel_traitsIf6__halfS2_S2_fjLj2560ELj1ELj4ELj1ELj16ENS_18Kernel_traits_baseILj2560EfS2_S2_S2_fjLj128EEEEELb1ELb1ELb0EEEvNS_9FwdParamsE
        .type           _ZN10layer_norm31ln_parallel_residual_fwd_kernelINS_13Kernel_traitsIf6__halfS2_S2_fjLj2560ELj1ELj4ELj1ELj16ENS_18Kernel_traits_baseILj2560EfS2_S2_S2_fjLj128EEEEELb1ELb1ELb0EEEvNS_9FwdParamsE,@function
        .size           _ZN10layer_norm31ln_parallel_residual_fwd_kernelINS_13Kernel_traitsIf6__halfS2_S2_fjLj2560ELj1ELj4ELj1ELj16ENS_18Kernel_traits_baseILj2560EfS2_S2_S2_fjLj128EEEEELb1ELb1ELb0EEEvNS_9FwdParamsE,(.L_x_54474 - _ZN10layer_norm31ln_parallel_residual_fwd_kernelINS_13Kernel_traitsIf6__halfS2_S2_fjLj2560ELj1ELj4ELj1ELj16ENS_18Kernel_traits_baseILj2560EfS2_S2_S2_fjLj128EEEEELb1ELb1ELb0EEEvNS_9FwdParamsE)
        .other          _ZN10layer_norm31ln_parallel_residual_fwd_kernelINS_13Kernel_traitsIf6__halfS2_S2_fjLj2560ELj1ELj4ELj1ELj16ENS_18Kernel_traits_baseILj2560EfS2_S2_S2_fjLj128EEEEELb1ELb1ELb0EEEvNS_9FwdParamsE,@"STO_CUDA_ENTRY STV_DEFAULT"
_ZN10layer_norm31ln_parallel_residual_fwd_kernelINS_13Kernel_traitsIf6__halfS2_S2_fjLj2560ELj1ELj4ELj1ELj16ENS_18Kernel_traits_baseILj2560EfS2_S2_S2_fjLj128EEEEELb1ELb1ELb0EEEvNS_9FwdParamsE:
.text._ZN10layer_norm31ln_parallel_residual_fwd_kernelINS_13Kernel_traitsIf6__halfS2_S2_fjLj2560ELj1ELj4ELj1ELj16ENS_18Kernel_traits_baseILj2560EfS2_S2_S2_fjLj128EEEEELb1ELb1ELb0EEEvNS_9FwdParamsE:
        /* <DEDUP_REMOVED lines=197> */
.L_x_29783:
        /* <DEDUP_REMOVED lines=64> */
[----:B0-----:R-:W-:-:S04]  /*1050*/  @P0 IMAD.WIDE.U32 R12, R2, 0x20, R12 ;  /* 0x00000020020c0825 */ /* 0x001fc800078e000c */
[----:B------:R-:W-:Y:S01]  /*1060*/  IMAD.MOV.U32 R37, RZ, RZ, R21 ;  /* 0x000000ffff257224 */ /* 0x000fe200078e0015 */
[----:B------:R0:W5:Y:S01]  /*1070*/  @P0 LDG.E.128 R248, desc[UR6][R12.64+0x10] ;  /* 0x000010060cf80981 */ /* 0x000162000c1e1d00 */
[----:B------:R-:W-:Y:S02]  /*1080*/  IMAD.MOV.U32 R38, RZ, RZ, R18 ;  /* 0x000000ffff267224 */ /* 0x000fe400078e0012 */
[----:B------:R-:W-:Y:S01]  /*1090*/  @P0 VIADD R2, R2, 0x20 ;  /* 0x0000002002020836 */ /* 0x000fe20000000000 */
[----:B------:R-:W-:-:S03]  /*10a0*/  MOV R31, R3 ;  /* 0x00000003001f7202 */ /* 0x000fc60000000f00 */
[----:B------:R-:W4:Y:S04]  /*10b0*/  @P6 LDG.E.128 R36, desc[UR6][R4.64] ;  /* 0x0000000604246981 */ /* 0x000f28000c1e1d00 */
[----:B--2---:R1:W-:Y:S04]  /*10c0*/  @P1 STL.64 [R1+0x60], R32 ;  /* 0x0000602001001387 */ /* 0x0043e80000100a00 */
[----:B------:R2:W-:Y:S01]  /*10d0*/  @P1 STL.64 [R1+0x68], R34 ;  /* 0x0000682201001387 */ /* 0x0005e20000100a00 */
[----:B-1----:R-:W-:Y:S02]  /*10e0*/  IMAD.MOV.U32 R32, RZ, RZ, R30 ;  /* 0x000000ffff207224 */ /* 0x002fe400078e001e */
        /* <DEDUP_REMOVED lines=38> */
[----:B------:R-:W-:Y:S01]  /*1350*/  @P5 IADD3 R2, PT, PT, R2, 0x20, RZ ;  /* 0x0000002002025810 */ /* 0x000fe20007ffe0ff */
[----:B------:R0:W5:Y:S04]  /*1360*/  @P1 LDG.E.128 R224, desc[UR6][R6.64+0x10] ;  /* 0x0000100606e01981 */ /* 0x000168000c1e1d00 */
        /* <DEDUP_REMOVED lines=53> */
.L_x_29784:
[----:B------:R-:W-:Y:S05]  /*16c0*/  BSYNC.RECONVERGENT B0 ;  /* 0x0000000000007941 */ /* 0x000fea0003800200 */
.L_x_29782:
[----:B------:R-:W1:Y:S02]  /*16d0*/  LDCU UR8, c[0x0][0x384] ;  /* 0x00007080ff0877ac */ /* 0x000e640008000800 */
[----:B-1----:R-:W-:-:S13]  /*16e0*/  ISETP.GE.AND P0, PT, R26, UR8, PT ;  /* 0x000000081a007c0c */ /* 0x002fda000bf06270 */
[----:B------:R-:W-:Y:S05]  /*16f0*/  @P0 EXIT ;  /* 0x000000000000094d */ /* 0x000fea0003800000 */
[----:B0-2---:R-:W-:Y:S01]  /*1700*/  IMAD.HI.U32 R3, R19, -0x326172a9, RZ ;  /* 0xcd9e8d5713037827 */ /* 0x005fe200078e00ff */
[----:B------:R-:W-:Y:S01]  /*1710*/  LOP3.LUT R21, R0, 0x3, RZ, 0xc0, !PT ;  /* 0x0000000300157812 */ /* 0x000fe200078ec0ff */
[----:B------:R-:W0:Y:S02]  /*1720*/  LDCU.64 UR8, c[0x0][0x398] ;  /* 0x00007300ff0877ac */ /* 0x000e240008000a00 */
        /* <DEDUP_REMOVED lines=60> */
[----:B------:R-:W-:Y:S01]  /*1af0*/  IMAD.MOV.U32 R17, RZ, RZ, RZ ;  /* 0x000000ffff117224 */ /* 0x000fe200078e00ff */
[----:B------:R-:W-:Y:S01]  /*1b00*/  LOP3.LUT R22, R5, UR27, R22, 0x96, !PT ;  /* 0x0000001b05167c12 */ /* 0x000fe2000f8e9616 */
[----:B------:R-:W-:Y:S02]  /*1b10*/  IMAD R143, R2, -0x2daee0ad, RZ ;  /* 0xd2511f53028f7824 */ /* 0x000fe400078e02ff */
[----:B01234-:R-:W-:-:S07]  /*1b20*/  IMAD R18, R4, -0x326172a9, RZ ;  /* 0xcd9e8d5704127824 */ /* 0x01ffce00078e02ff */
.L_x_31055:
        /* <DEDUP_REMOVED lines=40> */
.L_x_29790:
        /* <DEDUP_REMOVED lines=12> */
.L_x_29792:
[----:B------:R-:W-:Y:S05]  /*1e70*/  BSYNC.RECONVERGENT B2 ;  /* 0x0000000000027941 */ /* 0x000fea0003800200 */
.L_x_29791:
        /* <DEDUP_REMOVED lines=62> */
.L_x_29789:
[----:B------:R-:W-:Y:S05]  /*2260*/  BSYNC.RECONVERGENT B1 ;  /* 0x0000000000017941 */ /* 0x000fea0003800200 */
.L_x_29788:
        /* <DEDUP_REMOVED lines=9> */
[----:B------:R-:W-:Y:S02]  /*2300*/  HFMA2 R45, -RZ, RZ, 0, 1.1920928955078125e-07 ;  /* 0x00000002ff2d7431 */ /* 0x000fe400000001ff */
[----:B0-----:R-:W-:Y:S01]  /*2310*/  FSETP.GTU.FTZ.AND P2, PT, R15, R153, PT ;  /* 0x000000990f00720b */ /* 0x001fe20003f5c000 */
[----:B------:R-:W-:-:S05]  /*2320*/  HADD2.F32 R15, -RZ, R92.H0_H0 ;  /* 0x2000005cff0f7230 */ /* 0x000fca0000004100 */
[----:B-1----:R-:W-:-:S05]  /*2330*/  FMUL.FTZ R15, R15, R132 ;  /* 0x000000840f0f7220 */ /* 0x002fca0000410000 */
        /* <DEDUP_REMOVED lines=15> */
.L_x_29795:
        /* <DEDUP_REMOVED lines=12> */
.L_x_29797:
[----:B------:R-:W-:Y:S05]  /*24f0*/  BSYNC.RECONVERGENT B2 ;  /* 0x0000000000027941 */ /* 0x000fea0003800200 */
.L_x_29796:
        /* <DEDUP_REMOVED lines=62> */
.L_x_29794:
[----:B------:R-:W-:Y:S05]  /*28e0*/  BSYNC.RECONVERGENT B1 ;  /* 0x0000000000017941 */ /* 0x000fea0003800200 */
.L_x_29793:
        /* <DEDUP_REMOVED lines=25> */
.L_x_29800:
        /* <DEDUP_REMOVED lines=12> */
.L_x_29802:
[----:B------:R-:W-:Y:S05]  /*2b40*/  BSYNC.RECONVERGENT B2 ;  /* 0x0000000000027941 */ /* 0x000fea0003800200 */
.L_x_29801:
        /* <DEDUP_REMOVED lines=62> */
.L_x_29799:
[----:B------:R-:W-:Y:S05]  /*2f30*/  BSYNC.RECONVERGENT B1 ;  /* 0x0000000000017941 */ /* 0x000fea0003800200 */
.L_x_29798:
        /* <DEDUP_REMOVED lines=25> */
.L_x_29805:
        /* <DEDUP_REMOVED lines=12> */
.L_x_29807:
[----:B------:R-:W-:Y:S05]  /*3190*/  BSYNC.RECONVERGENT B2 ;  /* 0x0000000000027941 */ /* 0x000fea0003800200 */
.L_x_29806:
        /* <DEDUP_REMOVED lines=62> */
.L_x_29804:
[----:B------:R-:W-:Y:S05]  /*3580*/  BSYNC.RECONVERGENT B1 ;  /* 0x0000000000017941 */ /* 0x000fea0003800200 */
.L_x_29803:
        /* <DEDUP_REMOVED lines=25> */
.L_x_29810:
        /* <DEDUP_REMOVED lines=12> */
.L_x_29812:
[----:B------:R-:W-:Y:S05]  /*37e0*/  BSYNC.RECONVERGENT B2 ;  /* 0x0000000000027941 */ /* 0x000fea0003800200 */
.L_x_29811:
        /* <DEDUP_REMOVED lines=62> */
.L_x_29809:
[----:B------:R-:W-:Y:S05]  /*3bd0*/  BSYNC.RECONVERGENT B1 ;  /* 0x0000000000017941 */ /* 0x000fea0003800200 */
.L_x_29808:
        /* <DEDUP_REMOVED lines=23> */
.L_x_29815:
        /* <DEDUP_REMOVED lines=12> */
.L_x_29817:
[----:B------:R-:W-:Y:S05]  /*3e10*/  BSYNC.RECONVERGENT B2 ;  /* 0x0000000000027941 */ /* 0x000fea0003800200 */
.L_x_29816:
        /* <DEDUP_REMOVED lines=62> */
.L_x_29814:
[----:B------:R-:W-:Y:S05]  /*4200*/  BSYNC.RECONVERGENT B1 ;  /* 0x0000000000017941 */ /* 0x000fea0003800200 */
.L_x_29813:
        /* <DEDUP_REMOVED lines=23> */
.L_x_29820:
        /* <DEDUP_REMOVED lines=12> */
.L_x_29822:
[----:B------:R-:W-:Y:S05]  /*4440*/  BSYNC.RECONVERGENT B2 ;  /* 0x0000000000027941 */ /* 0x000fea0003800200 */
.L_x_29821:
        /* <DEDUP_REMOVED lines=62> */
.L_x_29819:
[----:B------:R-:W-:Y:S05]  /*4830*/  BSYNC.RECONVERGENT B1 ;  /* 0x0000000000017941 */ /* 0x000fea0003800200 */
.L_x_29818:
        /* <DEDUP_REMOVED lines=23> */
.L_x_29825:
        /* <DEDUP_REMOVED lines=12> */
.L_x_29827:
[----:B------:R-:W-:Y:S05]  /*4a70*/  BSYNC.RECONVERGENT B2 ;  /* 0x0000000000027941 */ /* 0x000fea0003800200 */
.L_x_29826:
        /* <DEDUP_REMOVED lines=62> */
.L_x_29824:
[----:B------:R-:W-:Y:S05]  /*4e60*/  BSYNC.RECONVERGENT B1 ;  /* 0x0000000000017941 */ /* 0x000fea0003800200 */
.L_x_29823:
        /* <DEDUP_REMOVED lines=15> */
.L_x_29787:
        /* <DEDUP_REMOVED lines=16> */
.L_x_29831:
        /* <DEDUP_REMOVED lines=12> */
.L_x_29833:
[----:B------:R-:W-:Y:S05]  /*5120*/  BSYNC.RECONVERGENT B2 ;  /* 0x0000000000027941 */ /* 0x000fea0003800200 */
.L_x_29832:
        /* <DEDUP_REMOVED lines=62> */
.L_x_29830:
[----:B------:R-:W-:Y:S05]  /*5510*/  BSYNC.RECONVERGENT B1 ;  /* 0x0000000000017941 */ /* 0x000fea0003800200 */
.L_x_29829:
        /* <DEDUP_REMOVED lines=10> */
[----:B-----5:R-:W-:-:S03]  /*55c0*/  HADD2.F32 R8, -RZ, R92.H0_H0 ;  /* 0x2000005cff087230 */ /* 0x020fc60000004100 */
[----:B------:R-:W-:Y:S02]  /*55d0*/  PLOP3.LUT P4, PT, P2, PT, PT, 0x8, 0x80 ;  /* 0x000000000080781c */ /* 0x000fe4000178e170 */
[----:B-1----:R-:W-:-:S05]  /*55e0*/  FMUL.FTZ R8, R8, R132 ;  /* 0x0000008408087220 */ /* 0x002fca0000410000 */
        /* <DEDUP_REMOVED lines=12> */
.L_x_29836:
        /* <DEDUP_REMOVED lines=12> */
.L_x_29838:
[----:B------:R-:W-:Y:S05]  /*5770*/  BSYNC.RECONVERGENT B2 ;  /* 0x0000000000027941 */ /* 0x000fea0003800200 */
.L_x_29837:
        /* <DEDUP_REMOVED lines=62> */
.L_x_29835:
[----:B------:R-:W-:Y:S05]  /*5b60*/  BSYNC.RECONVERGENT B1 ;  /* 0x0000000000017941 */ /* 0x000fea0003800200 */
.L_x_29834:
        /* <DEDUP_REMOVED lines=13> */
[----:B------:R-:W-:-:S04]  /*5c40*/  SEL R9, RZ, 0x1, P2 ;  /* 0x00000001ff097807 */ /* 0x000fc80001000000 */
[----:B------:R-:W-:Y:S01]  /*5c50*/  PRMT R14, R9, 0x7610, R14 ;  /* 0x00007610090e7816 */ /* 0x000fe2000000000e */
[----:B------:R-:W-:Y:S01]  /*5c60*/  IMAD.MOV.U32 R9, RZ, RZ, 0x2 ;  /* 0x00000002ff097424 */ /* 0x000fe200078e00ff */
        /* <DEDUP_REMOVED lines=10> */
.L_x_29841:
        /* <DEDUP_REMOVED lines=12> */
.L_x_29843:
[----:B------:R-:W-:Y:S05]  /*5dd0*/  BSYNC.RECONVERGENT B2 ;  /* 0x0000000000027941 */ /* 0x000fea0003800200 */
.L_x_29842:
        /* <DEDUP_REMOVED lines=62> */
.L_x_29840:
[----:B------:R-:W-:Y:S05]  /*61c0*/  BSYNC.RECONVERGENT B1 ;  /* 0x0000000000017941 */ /* 0x000fea0003800200 */
.L_x_29839:
[----:B------:R-:W-:Y:S01]  /*61d0*/  I2FP.F32.U32 R8, R11 ;  /* 0x0000000b00087245 */ /* 0x000fe20000201000 */
[----:B------:R-:W-:Y:S01]  /*61e0*/  BSSY.RECONVERGENT B1, `(.L_x_29844) ;  /* 0x0000060000017945 */ /* 0x000fe20003800200 */
[----:B------:R-:W-:Y:S01]  /*61f0*/  ISETP.NE.AND P3, PT, R9, 0x1, PT ;  /* 0x000000010900780c */ /* 0x000fe20003f65270 */
[----:B------:R-:W-:Y:S01]  /*6200*/  IMAD.MOV.U32 R11, RZ, RZ, R18 ;  /* 0x000000ffff0b7224 */ /* 0x000fe200078e0012 */
[----:B------:R-:W-:Y:S01]  /*6210*/  LOP3.LUT R24, R24, 0xfffffff7, RZ, 0xc0, !PT ;  /* 0xfffffff718187812 */ /* 0x000fe200078ec0ff */
[----:B------:R-:W-:-:S05]  /*6220*/  FFMA.FTZ R8, R8, R154, 1.1641532182693481445e-10 ;  /* 0x2f00000008087423 */ /* 0x000fca000001009a */
        /* <DEDUP_REMOVED lines=16> */
.L_x_29846:
        /* <DEDUP_REMOVED lines=12> */
.L_x_29848:
[----:B------:R-:W-:Y:S05]  /*63f0*/  BSYNC.RECONVERGENT B2 ;  /* 0x0000000000027941 */ /* 0x000fea0003800200 */
.L_x_29847:
        /* <DEDUP_REMOVED lines=62> */
.L_x_29845:
[----:B------:R-:W-:Y:S05]  /*67e0*/  BSYNC.RECONVERGENT B1 ;  /* 0x0000000000017941 */ /* 0x000fea0003800200 */
.L_x_29844:
[----:B------:R-:W-:Y:S01]  /*67f0*/  I2FP.F32.U32 R9, R11 ;  /* 0x0000000b00097245 */ /* 0x000fe20000201000 */
[----:B------:R-:W-:Y:S01]  /*6800*/  @P1 HADD2.F32 R10, -RZ, R56.H1_H1 ;  /* 0x30000038ff0a1230 */ /* 0x000fe20000004100 */
[----:B------:R-:W-:Y:S01]  /*6810*/  ISETP.NE.AND P3, PT, R8, 0x1, PT ;  /* 0x000000010800780c */ /* 0x000fe20003f65270 */
        /* <DEDUP_REMOVED lines=12> */
[----:B------:R-:W-:Y:S01]  /*68e0*/  PRMT R13, R9, 0x7610, R13 ;  /* 0x00007610090d7816 */ /* 0x000fe2000000000d */
        /* <DEDUP_REMOVED lines=10> */
.L_x_29851:
        /* <DEDUP_REMOVED lines=12> */
.L_x_29853:
[----:B------:R-:W-:Y:S05]  /*6a50*/  BSYNC.RECONVERGENT B2 ;  /* 0x0000000000027941 */ /* 0x000fea0003800200 */
.L_x_29852:
        /* <DEDUP_REMOVED lines=62> */
.L_x_29850:
[----:B------:R-:W-:Y:S05]  /*6e40*/  BSYNC.RECONVERGENT B1 ;  /* 0x0000000000017941 */ /* 0x000fea0003800200 */
.L_x_29849:
        /* <DEDUP_REMOVED lines=22> */
.L_x_29856:
        /* <DEDUP_REMOVED lines=12> */
.L_x_29858:
[----:B------:R-:W-:Y:S05]  /*7070*/  BSYNC.RECONVERGENT B2 ;  /* 0x0000000000027941 */ /* 0x000fea0003800200 */
.L_x_29857:
        /* <DEDUP_REMOVED lines=62> */
.L_x_29855:
[----:B------:R-:W-:Y:S05]  /*7460*/  BSYNC.RECONVERGENT B1 ;  /* 0x0000000000017941 */ /* 0x000fea0003800200 */
.L_x_29854:
        /* <DEDUP_REMOVED lines=26> */
.L_x_29861:
        /* <DEDUP_REMOVED lines=12> */
.L_x_29863:
[----:B------:R-:W-:Y:S05]  /*76d0*/  BSYNC.RECONVERGENT B2 ;  /* 0x0000000000027941 */ /* 0x000fea0003800200 */
.L_x_29862:
        /* <DEDUP_REMOVED lines=62> */
.L_x_29860:
[----:B------:R-:W-:Y:S05]  /*7ac0*/  BSYNC.RECONVERGENT B1 ;  /* 0x0000000000017941 */ /* 0x000fea0003800200 */
.L_x_29859:
        /* <DEDUP_REMOVED lines=22> */
.L_x_29866:
        /* <DEDUP_REMOVED lines=12> */
.L_x_29868:
[----:B------:R-:W-:Y:S05]  /*7cf0*/  BSYNC.RECONVERGENT B2 ;  /* 0x0000000000027941 */ /* 0x000fea0003800200 */
.L_x_29867:
        /* <DEDUP_REMOVED lines=62> */
.L_x_29865:
[----:B------:R-:W-:Y:S05]  /*80e0*/  BSYNC.RECONVERGENT B1 ;  /* 0x0000000000017941 */ /* 0x000fea0003800200 */
.L_x_29864:
[----:B------:R-:W-:Y:S01]  /*80f0*/  I2FP.F32.U32 R9, R11 ;  /* 0x0000000b00097245 */ /* 0x000fe20000201000 */
[----:B------:R-:W-:Y:S01]  /*8100*/  @P1 HADD2.F32 R10, -RZ, R57.H1_H1 ;  /* 0x30000039ff0a1230 */ /* 0x000fe20000004100 */
[----:B------:R-:W-:Y:S03]  /*8110*/  BSSY.RECONVERGENT B1, `(.L_x_29869) ;  /* 0x0000062000017945 */ /* 0x000fe60003800200 */
[----:B------:R-:W-:-:S05]  /*8120*/  FFMA.FTZ R9, R9, R154, 1.1641532182693481445e-10 ;  /* 0x2f00000009097423 */ /* 0x000fca000001009a */
[----:B------:R-:W-:Y:S01]  /*8130*/  FSETP.GTU.FTZ.AND P2, PT, R9, R7, PT ;  /* 0x000000070900720b */ /* 0x000fe20003f5c000 */
[----:B------:R-:W-:-:S03]  /*8140*/  HADD2.F32 R9, -RZ, R61.H1_H1 ;  /* 0x3000003dff097230 */ /* 0x000fc60000004100 */
[----:B------:R-:W-:Y:S02]  /*8150*/  SEL R11, RZ, 0x1, P2 ;  /* 0x00000001ff0b7807 */ /* 0x000fe40001000000 */
[----:B------:R-:W-:-:S05]  /*8160*/  FMUL.FTZ R9, R9, R132 ;  /* 0x0000008409097220 */ /* 0x000fca0000410000 */
[----:B------:R-:W-:Y:S02]  /*8170*/  FSEL R9, R9, RZ, !P2 ;  /* 0x000000ff09097208 */ /* 0x000fe40005000000 */
[----:B------:R-:W-:-:S03]  /*8180*/  ISETP.NE.AND P2, PT, R8, 0x1, PT ;  /* 0x000000010800780c */ /* 0x000fc60003f45270 */
[----:B------:R-:W-:-:S04]  /*8190*/  FADD.FTZ R9, R21, R9 ;  /* 0x0000000915097221 */ /* 0x000fc80000010000 */
[--C-:B------:R-:W-:Y:S01]  /*81a0*/  @P1 FADD.FTZ R111, R10, R9.reuse ;  /* 0x000000090a6f1221 */ /* 0x100fe20000010000 */
[----:B------:R-:W-:Y:S01]  /*81b0*/  @!P1 IMAD.MOV.U32 R111, RZ, RZ, R9 ;  /* 0x000000ffff6f9224 */ /* 0x000fe200078e0009 */
[----:B------:R-:W-:Y:S01]  /*81c0*/  MOV R10, R18 ;  /* 0x00000012000a7202 */ /* 0x000fe20000000f00 */
        /* <DEDUP_REMOVED lines=11> */
.L_x_29871:
        /* <DEDUP_REMOVED lines=12> */
.L_x_29873:
[----:B------:R-:W-:Y:S05]  /*8340*/  BSYNC.RECONVERGENT B2 ;  /* 0x0000000000027941 */ /* 0x000fea0003800200 */
.L_x_29872:
        /* <DEDUP_REMOVED lines=62> */
.L_x_29870:
[----:B------:R-:W-:Y:S05]  /*8730*/  BSYNC.RECONVERGENT B1 ;  /* 0x0000000000017941 */ /* 0x000fea0003800200 */
.L_x_29869:
        /* <DEDUP_REMOVED lines=20> */
.L_x_29876:
        /* <DEDUP_REMOVED lines=12> */
.L_x_29878:
[----:B------:R-:W-:Y:S05]  /*8940*/  BSYNC.RECONVERGENT B2 ;  /* 0x0000000000027941 */ /* 0x000fea0003800200 */
.L_x_29877:
        /* <DEDUP_REMOVED lines=62> */
.L_x_29875:
[----:B------:R-:W-:Y:S05]  /*8d30*/  BSYNC.RECONVERGENT B1 ;  /* 0x0000000000017941 */ /* 0x000fea0003800200 */
.L_x_29874:
        /* <DEDUP_REMOVED lines=25> */
.L_x_29881:
        /* <DEDUP_REMOVED lines=12> */
.L_x_29883:
[----:B------:R-:W-:Y:S05]  /*8f90*/  BSYNC.RECONVERGENT B2 ;  /* 0x0000000000027941 */ /* 0x000fea0003800200 */
.L_x_29882:
        /* <DEDUP_REMOVED lines=62> */
.L_x_29880:
[----:B------:R-:W-:Y:S05]  /*9380*/  BSYNC.RECONVERGENT B1 ;  /* 0x0000000000017941 */ /* 0x000fea0003800200 */
.L_x_29879:
[----:B------:R-:W-:Y:S01]  /*9390*/  I2FP.F32.U32 R8, R21 ;  /* 0x0000001500087245 */ /* 0x000fe20000201000 */
[----:B------:R-:W-:Y:S01]  /*93a0*/  BSSY.RECONVERGENT B1, `(.L_x_29884) ;  /* 0x000005e000017945 */ /* 0x000fe20003800200 */
[----:B------:R-:W-:-:S03]  /*93b0*/  ISETP.NE.AND P4, PT, R9, 0x1, PT ;  /* 0x000000010900780c */ /* 0x000fc60003f85270 */
[----:B------:R-:W-:-:S05]  /*93c0*/  FFMA.FTZ R8, R8, R154, 1.1641532182693481445e-10 ;  /* 0x2f00000008087423 */ /* 0x000fca000001009a */
[----:B------:R-:W-:Y:S01]  /*93d0*/  FSETP.GTU.FTZ.AND P3, PT, R8, R7, PT ;  /* 0x000000070800720b */ /* 0x000fe20003f7c000 */
[----:B------:R-:W-:Y:S02]  /*93e0*/  HADD2.F32 R8, -RZ, R94.H1_H1 ;  /* 0x3000005eff087230 */ /* 0x000fe40000004100 */
[----:B------:R-:W-:-:S03]  /*93f0*/  IMAD.MOV.U32 R94, RZ, RZ, R18 ;  /* 0x000000ffff5e7224 */ /* 0x000fc600078e0012 */
        /* <DEDUP_REMOVED lines=13> */
.L_x_29886:
        /* <DEDUP_REMOVED lines=12> */
.L_x_29888:
[----:B------:R-:W-:Y:S05]  /*9590*/  BSYNC.RECONVERGENT B2 ;  /* 0x0000000000027941 */ /* 0x000fea0003800200 */
.L_x_29887:
        /* <DEDUP_REMOVED lines=62> */
.L_x_29885:
[----:B------:R-:W-:Y:S05]  /*9980*/  BSYNC.RECONVERGENT B1 ;  /* 0x0000000000017941 */ /* 0x000fea0003800200 */
.L_x_29884:
[----:B------:R-:W-:Y:S01]  /*9990*/  I2FP.F32.U32 R9, R94 ;  /* 0x0000005e00097245 */ /* 0x000fe20000201000 */
[----:B------:R-:W-:Y:S01]  /*99a0*/  BSSY.RECONVERGENT B1, `(.L_x_29889) ;  /* 0x0000063000017945 */ /* 0x000fe20003800200 */
[----:B------:R-:W-:-:S03]  /*99b0*/  HFMA2 R94, -RZ, RZ, 0, 1.1920928955078125e-07 ;  /* 0x00000002ff5e7431 */ /* 0x000fc600000001ff */
        /* <DEDUP_REMOVED lines=22> */
.L_x_29891:
        /* <DEDUP_REMOVED lines=12> */
.L_x_29893:
[----:B------:R-:W-:Y:S05]  /*9be0*/  BSYNC.RECONVERGENT B2 ;  /* 0x0000000000027941 */ /* 0x000fea0003800200 */
.L_x_29892:
        /* <DEDUP_REMOVED lines=62> */
.L_x_29890:
[----:B------:R-:W-:Y:S05]  /*9fd0*/  BSYNC.RECONVERGENT B1 ;  /* 0x0000000000017941 */ /* 0x000fea0003800200 */
.L_x_29889:
        /* <DEDUP_REMOVED lines=20> */
.L_x_29896:
        /* <DEDUP_REMOVED lines=12> */
.L_x_29898:
[----:B------:R-:W-:Y:S05]  /*a1e0*/  BSYNC.RECONVERGENT B2 ;  /* 0x0000000000027941 */ /* 0x000fea0003800200 */
.L_x_29897:
        /* <DEDUP_REMOVED lines=62> */
.L_x_29895:
[----:B------:R-:W-:Y:S05]  /*a5d0*/  BSYNC.RECONVERGENT B1 ;  /* 0x0000000000017941 */ /* 0x000fea0003800200 */
.L_x_29894:
        /* <DEDUP_REMOVED lines=25> */
.L_x_29901:
        /* <DEDUP_REMOVED lines=12> */
.L_x_29903:
[----:B------:R-:W-:Y:S05]  /*a830*/  BSYNC.RECONVERGENT B2 ;  /* 0x0000000000027941 */ /* 0x000fea0003800200 */
.L_x_29902:
        /* <DEDUP_REMOVED lines=62> */
.L_x_29900:
[----:B------:R-:W-:Y:S05]  /*ac20*/  BSYNC.RECONVERGENT B1 ;  /* 0x0000000000017941 */ /* 0x000fea0003800200 */
.L_x_29899:
        /* <DEDUP_REMOVED lines=20> */
.L_x_29906:
        /* <DEDUP_REMOVED lines=15> */
.L_x_29908:
[----:B------:R-:W-:Y:S05]  /*ae60*/  BSYNC.RECONVERGENT B2 ;  /* 0x0000000000027941 */ /* 0x000fea0003800200 */
.L_x_29907:
        /* <DEDUP_REMOVED lines=62> */
.L_x_29905:
[----:B------:R-:W-:Y:S05]  /*b250*/  BSYNC.RECONVERGENT B1 ;  /* 0x0000000000017941 */ /* 0x000fea0003800200 */
.L_x_29904:
[----:B------:R-:W-:Y:S02]  /*b260*/  I2FP.F32.U32 R94, R148 ;  /* 0x00000094005e7245 */ /* 0x000fe40000201000 */
[----:B------:R-:W-:Y:S02]  /*b270*/  PRMT R93, R143, 0x5410, R93 ;  /* 0x000054108f5d7816 */ /* 0x000fe4000000005d */
[----:B------:R-:W-:Y:S01]  /*b280*/  PRMT R92, R142, 0x5410, R92 ;  /* 0x000054108e5c7816 */ /* 0x000fe2000000005c */
[----:B------:R-:W-:-:S05]  /*b290*/  FFMA.FTZ R94, R94, R154, 1.1641532182693481445e-10 ;  /* 0x2f0000005e5e7423 */ /* 0x000fca000001009a */
[----:B------:R-:W-:Y:S01]  /*b2a0*/  FSETP.GTU.FTZ.AND P6, PT, R94, R7, PT ;  /* 0x000000075e00720b */ /* 0x000fe20003fdc000 */
[----:B------:R-:W-:Y:S02]  /*b2b0*/  HADD2.F32 R7, -RZ, R63.H1_H1 ;  /* 0x3000003fff077230 */ /* 0x000fe40000004100 */
[----:B------:R-:W-:-:S03]  /*b2c0*/  @P1 HADD2.F32 R94, -RZ, R59.H1_H1 ;  /* 0x3000003bff5e1230 */ /* 0x000fc60000004100 */
[----:B------:R-:W-:-:S05]  /*b2d0*/  FMUL.FTZ R7, R7, R132 ;  /* 0x0000008407077220 */ /* 0x000fca0000410000 */
[----:B------:R-:W-:-:S05]  /*b2e0*/  FSEL R7, R7, RZ, !P6 ;  /* 0x000000ff07077208 */ /* 0x000fca0007000000 */
[----:B------:R-:W-:-:S04]  /*b2f0*/  FADD.FTZ R7, R150, R7 ;  /* 0x0000000796077221 */ /* 0x000fc80000010000 */
[----:B------:R-:W-:Y:S01]  /*b300*/  @P1 FADD.FTZ R132, R94, R7 ;  /* 0x000000075e841221 */ /* 0x000fe20000010000 */
[----:B------:R-:W-:Y:S02]  /*b310*/  @!P1 MOV R132, R7 ;  /* 0x0000000700849202 */ /* 0x000fe40000000f00 */
[----:B------:R-:W-:Y:S02]  /*b320*/  SEL R7, RZ, 0x1, P6 ;  /* 0x00000001ff077807 */ /* 0x000fe40003000000 */
[----:B------:R-:W-:Y:S02]  /*b330*/  F2FP.F16.F32.PACK_AB R95, RZ, R132 ;  /* 0x00000084ff5f723e */ /* 0x000fe400000000ff */
[----:B------:R-:W-:Y:S02]  /*b340*/  PRMT R94, R152, 0x5410, R153 ;  /* 0x00005410985e7816 */ /* 0x000fe40000000099 */
[----:B------:R-:W-:-:S07]  /*b350*/  PRMT R95, R155, 0x5410, R95 ;  /* 0x000054109b5f7816 */ /* 0x000fce000000005f */
.L_x_29828:
        /* <DEDUP_REMOVED lines=43> */
.L_x_29909:
[----:B------:R-:W-:Y:S01]  /*b610*/  IMAD.MOV.U32 R143, RZ, RZ, R141 ;  /* 0x000000ffff8f7224 */ /* 0x000fe200078e008d */
[----:B------:R-:W-:-:S07]  /*b620*/  IADD3 R141, PT, PT, R16, 0x20, RZ ;  /* 0x00000020108d7810 */ /* 0x000fce0007ffe0ff */
.L_x_29786:
[----:B------:R-:W-:Y:S05]  /*b630*/  BSYNC.RECONVERGENT B0 ;  /* 0x0000000000007941 */ /* 0x000fea0003800200 */
.L_x_29785:
        /* <DEDUP_REMOVED lines=35> */
.L_x_29915:
        /* <DEDUP_REMOVED lines=12> */
.L_x_29917:
[----:B------:R-:W-:Y:S05]  /*b930*/  BSYNC.RECONVERGENT B2 ;  /* 0x0000000000027941 */ /* 0x000fea0003800200 */
.L_x_29916:
        /* <DEDUP_REMOVED lines=62> */
.L_x_29914:
[----:B------:R-:W-:Y:S05]  /*bd20*/  BSYNC.RECONVERGENT B1 ;  /* 0x0000000000017941 */ /* 0x000fea0003800200 */
.L_x_29913:
[----:B------:R-:W0:Y:S01]  /*bd30*/  LDC R154, c[0x0][0x404] ;  /* 0x00010100ff9a7b82 */ /* 0x000e220000000800 */
[----:B------:R-:W-:Y:S01]  /*bd40*/  I2FP.F32.U32 R7, R7 ;  /* 0x0000000700077245 */ /* 0x000fe20000201000 */
[----:B------:R-:W-:Y:S01]  /*bd50*/  HFMA2 R155, -RZ, RZ, 0.1171875, 0 ;  /* 0x2f800000ff9b7431 */ /* 0x000fe200000001ff */
[----:B------:R-:W-:Y:S01]  /*bd60*/  ISETP.NE.AND P3, PT, R6, 0x1, PT ;  /* 0x000000010600780c */ /* 0x000fe20003f65270 */
[----:B------:R-:W-:Y:S01]  /*bd70*/  BSSY.RECONVERGENT B1, `(.L_x_29918) ;  /* 0x0000060000017945 */ /* 0x000fe20003800200 */
[----:B------:R-:W-:Y:S01]  /*bd80*/  LOP3.LUT R24, R24, 0xffffffef, RZ, 0xc0, !PT ;  /* 0xffffffef18187812 */ /* 0x000fe200078ec0ff */
[----:B------:R-:W-:Y:S02]  /*bd90*/  IMAD.MOV.U32 R9, RZ, RZ, R18 ;  /* 0x000000ffff097224 */ /* 0x000fe400078e0012 */
[----:B------:R-:W-:Y:S01]  /*bda0*/  FFMA.FTZ R7, R7, R155, 1.1641532182693481445e-10 ;  /* 0x2f00000007077423 */ /* 0x000fe2000001009b */
[----:B------:R-:W1:Y:S04]  /*bdb0*/  LDC R133, c[0x0][0x408] ;  /* 0x00010200ff857b82 */ /* 0x000e680000000800 */
        /* <DEDUP_REMOVED lines=16> */
.L_x_29920:
        /* <DEDUP_REMOVED lines=12> */
.L_x_29922:
[----:B------:R-:W-:Y:S05]  /*bf80*/  BSYNC.RECONVERGENT B2 ;  /* 0x0000000000027941 */ /* 0x000fea0003800200 */
.L_x_29921:
        /* <DEDUP_REMOVED lines=62> */
.L_x_29919:
[----:B------:R-:W-:Y:S05]  /*c370*/  BSYNC.RECONVERGENT B1 ;  /* 0x0000000000017941 */ /* 0x000fea0003800200 */
.L_x_29918:
        /* <DEDUP_REMOVED lines=26> */
.L_x_29925:
        /* <DEDUP_REMOVED lines=12> */
.L_x_29927:
[----:B------:R-:W-:Y:S05]  /*c5e0*/  BSYNC.RECONVERGENT B2 ;  /* 0x0000000000027941 */ /* 0x000fea0003800200 */
.L_x_29926:
        /* <DEDUP_REMOVED lines=62> */
.L_x_29924:
[----:B------:R-:W-:Y:S05]  /*c9d0*/  BSYNC.RECONVERGENT B1 ;  /* 0x0000000000017941 */ /* 0x000fea0003800200 */
.L_x_29923:
        /* <DEDUP_REMOVED lines=22> */
.L_x_29930:
        /* <DEDUP_REMOVED lines=12> */
.L_x_29932:
[----:B------:R-:W-:Y:S05]  /*cc00*/  BSYNC.RECONVERGENT B2 ;  /* 0x0000000000027941 */ /* 0x000fea0003800200 */
.L_x_29931:
        /* <DEDUP_REMOVED lines=62> */
.L_x_29929:
[----:B------:R-:W-:Y:S05]  /*cff0*/  BSYNC.RECONVERGENT B1 ;  /* 0x0000000000017941 */ /* 0x000fea0003800200 */
.L_x_29928:
        /* <DEDUP_REMOVED lines=26> */
.L_x_29935:
        /* <DEDUP_REMOVED lines=12> */
.L_x_29937:
[----:B------:R-:W-:Y:S05]  /*d260*/  BSYNC.RECONVERGENT B2 ;  /* 0x0000000000027941 */ /* 0x000fea0003800200 */
.L_x_29936:
        /* <DEDUP_REMOVED lines=62> */
.L_x_29934:
[----:B------:R-:W-:Y:S05]  /*d650*/  BSYNC.RECONVERGENT B1 ;  /* 0x0000000000017941 */ /* 0x000fea0003800200 */
.L_x_29933:
        /* <DEDUP_REMOVED lines=22> */
.L_x_29940:
        /* <DEDUP_REMOVED lines=12> */
.L_x_29942:
[----:B------:R-:W-:Y:S05]  /*d880*/  BSYNC.RECONVERGENT B2 ;  /* 0x0000000000027941 */ /* 0x000fea0003800200 */
.L_x_29941:
        /* <DEDUP_REMOVED lines=62> */
.L_x_29939:
[----:B------:R-:W-:Y:S05]  /*dc70*/  BSYNC.RECONVERGENT B1 ;  /* 0x0000000000017941 */ /* 0x000fea0003800200 */
.L_x_29938:
        /* <DEDUP_REMOVED lines=26> */
.L_x_29945:
        /* <DEDUP_REMOVED lines=12> */
.L_x_29947:
[----:B------:R-:W-:Y:S05]  /*dee0*/  BSYNC.RECONVERGENT B2 ;  /* 0x0000000000027941 */ /* 0x000fea0003800200 */
.L_x_29946:
        /* <DEDUP_REMOVED lines=62> */
.L_x_29944:
[----:B------:R-:W-:Y:S05]  /*e2d0*/  BSYNC.RECONVERGENT B1 ;  /* 0x0000000000017941 */ /* 0x000fea0003800200 */
.L_x_29943:
        /* <DEDUP_REMOVED lines=22> */
.L_x_29950:
        /* <DEDUP_REMOVED lines=12> */
.L_x_29952:
[----:B------:R-:W-:Y:S05]  /*e500*/  BSYNC.RECONVERGENT B2 ;  /* 0x0000000000027941 */ /* 0x000fea0003800200 */
.L_x_29951:
        /* <DEDUP_REMOVED lines=62> */
.L_x_29949:
[----:B------:R-:W-:Y:S05]  /*e8f0*/  BSYNC.RECONVERGENT B1 ;  /* 0x0000000000017941 */ /* 0x000fea0003800200 */
.L_x_29948:
        /* <DEDUP_REMOVED lines=25> */
.L_x_29955:
        /* <DEDUP_REMOVED lines=12> */
.L_x_29957:
[----:B------:R-:W-:Y:S05]  /*eb50*/  BSYNC.RECONVERGENT B2 ;  /* 0x0000000000027941 */ /* 0x000fea0003800200 */
.L_x_29956:
        /* <DEDUP_REMOVED lines=62> */
.L_x_29954:
[----:B------:R-:W-:Y:S05]  /*ef40*/  BSYNC.RECONVERGENT B1 ;  /* 0x0000000000017941 */ /* 0x000fea0003800200 */
.L_x_29953:
        /* <DEDUP_REMOVED lines=20> */
.L_x_29960:
        /* <DEDUP_REMOVED lines=12> */
.L_x_29962:
[----:B------:R-:W-:Y:S05]  /*f150*/  BSYNC.RECONVERGENT B2 ;  /* 0x0000000000027941 */ /* 0x000fea0003800200 */
.L_x_29961:
        /* <DEDUP_REMOVED lines=62> */
.L_x_29959:
[----:B------:R-:W-:Y:S05]  /*f540*/  BSYNC.RECONVERGENT B1 ;  /* 0x0000000000017941 */ /* 0x000fea0003800200 */
.L_x_29958:
        /* <DEDUP_REMOVED lines=25> */
.L_x_29965:
        /* <DEDUP_REMOVED lines=12> */
.L_x_29967:
[----:B------:R-:W-:Y:S05]  /*f7a0*/  BSYNC.RECONVERGENT B2 ;  /* 0x0000000000027941 */ /* 0x000fea0003800200 */
.L_x_29966:
        /* <DEDUP_REMOVED lines=62> */
.L_x_29964:
[----:B------:R-:W-:Y:S05]  /*fb90*/  BSYNC.RECONVERGENT B1 ;  /* 0x0000000000017941 */ /* 0x000fea0003800200 */
.L_x_29963:
        /* <DEDUP_REMOVED lines=20> */
.L_x_29970:
        /* <DEDUP_REMOVED lines=12> */
.L_x_29972:
[----:B------:R-:W-:Y:S05]  /*fda0*/  BSYNC.RECONVERGENT B2 ;  /* 0x0000000000027941 */ /* 0x000fea0003800200 */
.L_x_29971:
        /* <DEDUP_REMOVED lines=62> */
.L_x_29969:
[----:B------:R-:W-:Y:S05]  /*10190*/  BSYNC.RECONVERGENT B1 ;  /* 0x0000000000017941 */ /* 0x000fea0003800200 */
.L_x_29968:
        /* <DEDUP_REMOVED lines=25> */
.L_x_29975:
        /* <DEDUP_REMOVED lines=12> */
.L_x_29977:
[----:B------:R-:W-:Y:S05]  /*103f0*/  BSYNC.RECONVERGENT B2 ;  /* 0x0000000000027941 */ /* 0x000fea0003800200 */
.L_x_29976:
        /* <DEDUP_REMOVED lines=62> */
.L_x_29974:
[----:B------:R-:W-:Y:S05]  /*107e0*/  BSYNC.RECONVERGENT B1 ;  /* 0x0000000000017941 */ /* 0x000fea0003800200 */
.L_x_29973:
        /* <DEDUP_REMOVED lines=20> */
.L_x_29980:
        /* <DEDUP_REMOVED lines=12> */
.L_x_29982:
[----:B------:R-:W-:Y:S05]  /*109f0*/  BSYNC.RECONVERGENT B2 ;  /* 0x0000000000027941 */ /* 0x000fea0003800200 */
.L_x_29981:
        /* <DEDUP_REMOVED lines=62> */
.L_x_29979:
[----:B------:R-:W-:Y:S05]  /*10de0*/  BSYNC.RECONVERGENT B1 ;  /* 0x0000000000017941 */ /* 0x000fea0003800200 */
.L_x_29978:
        /* <DEDUP_REMOVED lines=25> */
.L_x_29985:
        /* <DEDUP_REMOVED lines=12> */
.L_x_29987:
[----:B------:R-:W-:Y:S05]  /*11040*/  BSYNC.RECONVERGENT B2 ;  /* 0x0000000000027941 */ /* 0x000fea0003800200 */
.L_x_29986:
        /* <DEDUP_REMOVED lines=62> */
.L_x_29984:
[----:B------:R-:W-:Y:S05]  /*11430*/  BSYNC.RECONVERGENT B1 ;  /* 0x0000000000017941 */ /* 0x000fea0003800200 */
.L_x_29983:
        /* <DEDUP_REMOVED lines=20> */
.L_x_29990:
        /* <DEDUP_REMOVED lines=15> */
.L_x_29992:
[----:B------:R-:W-:Y:S05]  /*11670*/  BSYNC.RECONVERGENT B2 ;  /* 0x0000000000027941 */ /* 0x000fea0003800200 */
.L_x_29991:
        /* <DEDUP_REMOVED lines=62> */
.L_x_29989:
[----:B------:R-:W-:Y:S05]  /*11a60*/  BSYNC.RECONVERGENT B1 ;  /* 0x0000000000017941 */ /* 0x000fea0003800200 */
.L_x_29988:
        /* <DEDUP_REMOVED lines=18> */
.L_x_29912:
        /* <DEDUP_REMOVED lines=16> */
.L_x_29996:
        /* <DEDUP_REMOVED lines=12> */
.L_x_29998:
[----:B------:R-:W-:Y:S05]  /*11d50*/  BSYNC.RECONVERGENT B2 ;  /* 0x0000000000027941 */ /* 0x000fea0003800200 */
.L_x_29997:
        /* <DEDUP_REMOVED lines=62> */
.L_x_29995:
[----:B------:R-:W-:Y:S05]  /*12140*/  BSYNC.RECONVERGENT B1 ;  /* 0x0000000000017941 */ /* 0x000fea0003800200 */
.L_x_29994:
        /* <DEDUP_REMOVED lines=28> */
.L_x_30001:
        /* <DEDUP_REMOVED lines=12> */
.L_x_30003:
[----:B------:R-:W-:Y:S05]  /*123d0*/  BSYNC.RECONVERGENT B2 ;  /* 0x0000000000027941 */ /* 0x000fea0003800200 */
.L_x_30002:
        /* <DEDUP_REMOVED lines=62> */
.L_x_30000:
[----:B------:R-:W-:Y:S05]  /*127c0*/  BSYNC.RECONVERGENT B1 ;  /* 0x0000000000017941 */ /* 0x000fea0003800200 */
.L_x_29999:
        /* <DEDUP_REMOVED lines=25> */
.L_x_30006:
        /* <DEDUP_REMOVED lines=12> */
.L_x_30008:
[----:B------:R-:W-:Y:S05]  /*12a20*/  BSYNC.RECONVERGENT B2 ;  /* 0x0000000000027941 */ /* 0x000fea0003800200 */
.L_x_30007:
        /* <DEDUP_REMOVED lines=62> */
.L_x_30005:
[----:B------:R-:W-:Y:S05]  /*12e10*/  BSYNC.RECONVERGENT B1 ;  /* 0x0000000000017941 */ /* 0x000fea0003800200 */
.L_x_30004:
        /* <DEDUP_REMOVED lines=25> */
.L_x_30011:
        /* <DEDUP_REMOVED lines=12> */
.L_x_30013:
[----:B------:R-:W-:Y:S05]  /*13070*/  BSYNC.RECONVERGENT B2 ;  /* 0x0000000000027941 */ /* 0x000fea0003800200 */
.L_x_30012:
        /* <DEDUP_REMOVED lines=62> */
.L_x_30010:
[----:B------:R-:W-:Y:S05]  /*13460*/  BSYNC.RECONVERGENT B1 ;  /* 0x0000000000017941 */ /* 0x000fea0003800200 */
.L_x_30009:
        /* <DEDUP_REMOVED lines=25> */
.L_x_30016:
        /* <DEDUP_REMOVED lines=12> */
.L_x_30018:
[----:B------:R-:W-:Y:S05]  /*136c0*/  BSYNC.RECONVERGENT B2 ;  /* 0x0000000000027941 */ /* 0x000fea0003800200 */
.L_x_30017:
        /* <DEDUP_REMOVED lines=62> */
.L_x_30015:
[----:B------:R-:W-:Y:S05]  /*13ab0*/  BSYNC.RECONVERGENT B1 ;  /* 0x0000000000017941 */ /* 0x000fea0003800200 */
.L_x_30014:
        /* <DEDUP_REMOVED lines=23> */
.L_x_30021:
        /* <DEDUP_REMOVED lines=12> */
.L_x_30023:
[----:B------:R-:W-:Y:S05]  /*13cf0*/  BSYNC.RECONVERGENT B2 ;  /* 0x0000000000027941 */ /* 0x000fea0003800200 */
.L_x_30022:
        /* <DEDUP_REMOVED lines=62> */
.L_x_30020:
[----:B------:R-:W-:Y:S05]  /*140e0*/  BSYNC.RECONVERGENT B1 ;  /* 0x0000000000017941 */ /* 0x000fea0003800200 */
.L_x_30019:
        /* <DEDUP_REMOVED lines=23> */
.L_x_30026:
        /* <DEDUP_REMOVED lines=12> */
.L_x_30028:
[----:B------:R-:W-:Y:S05]  /*14320*/  BSYNC.RECONVERGENT B2 ;  /* 0x0000000000027941 */ /* 0x000fea0003800200 */
.L_x_30027:
        /* <DEDUP_REMOVED lines=62> */
.L_x_30025:
[----:B------:R-:W-:Y:S05]  /*14710*/  BSYNC.RECONVERGENT B1 ;  /* 0x0000000000017941 */ /* 0x000fea0003800200 */
.L_x_30024:
        /* <DEDUP_REMOVED lines=23> */
.L_x_30031:
        /* <DEDUP_REMOVED lines=12> */
.L_x_30033:
[----:B------:R-:W-:Y:S05]  /*14950*/  BSYNC.RECONVERGENT B2 ;  /* 0x0000000000027941 */ /* 0x000fea0003800200 */
.L_x_30032:
        /* <DEDUP_REMOVED lines=62> */
.L_x_30030:
[----:B------:R-:W-:Y:S05]  /*14d40*/  BSYNC.RECONVERGENT B1 ;  /* 0x0000000000017941 */ /* 0x000fea0003800200 */
.L_x_30029:
        /* <DEDUP_REMOVED lines=14> */
.L_x_29993:
        /* <DEDUP_REMOVED lines=43> */
.L_x_30034:
[----:B------:R-:W-:Y:S01]  /*150e0*/  MOV R143, R142 ;  /* 0x0000008e008f7202 */ /* 0x000fe20000000f00 */
[----:B------:R-:W-:-:S07]  /*150f0*/  VIADD R141, R141, 0x20 ;  /* 0x000000208d8d7836 */ /* 0x000fce0000000000 */
.L_x_29911:
[----:B------:R-:W-:Y:S05]  /*15100*/  BSYNC.RECONVERGENT B0 ;  /* 0x0000000000007941 */ /* 0x000fea0003800200 */
.L_x_29910:
        /* <DEDUP_REMOVED lines=35> */
.L_x_30040:
        /* <DEDUP_REMOVED lines=12> */
.L_x_30042:
[----:B------:R-:W-:Y:S05]  /*15400*/  BSYNC.RECONVERGENT B2 ;  /* 0x0000000000027941 */ /* 0x000fea0003800200 */
.L_x_30041:
        /* <DEDUP_REMOVED lines=62> */
.L_x_30039:
[----:B------:R-:W-:Y:S05]  /*157f0*/  BSYNC.RECONVERGENT B1 ;  /* 0x0000000000017941 */ /* 0x000fea0003800200 */
.L_x_30038:
        /* <DEDUP_REMOVED lines=8> */
[----:B------:R-:W1:Y:S01]  /*15880*/  LDC R134, c[0x0][0x408] ;  /* 0x00010200ff867b82 */ /* 0x000e620000000800 */
[----:B------:R-:W-:Y:S02]  /*15890*/  MOV R7, R18 ;  /* 0x0000001200077202 */ /* 0x000fe40000000f00 */
        /* <DEDUP_REMOVED lines=15> */
.L_x_30045:
        /* <DEDUP_REMOVED lines=12> */
.L_x_30047:
[----:B------:R-:W-:Y:S05]  /*15a50*/  BSYNC.RECONVERGENT B2 ;  /* 0x0000000000027941 */ /* 0x000fea0003800200 */
.L_x_30046:
        /* <DEDUP_REMOVED lines=62> */
.L_x_30044:
[----:B------:R-:W-:Y:S05]  /*15e40*/  BSYNC.RECONVERGENT B1 ;  /* 0x0000000000017941 */ /* 0x000fea0003800200 */
.L_x_30043:
[----:B------:R-:W-:Y:S01]  /*15e50*/  I2FP.F32.U32 R7, R7 ;  /* 0x0000000700077245 */ /* 0x000fe20000201000 */
[----:B------:R-:W-:Y:S01]  /*15e60*/  BSSY.RECONVERGENT B1, `(.L_x_30048) ;  /* 0x0000064000017945 */ /* 0x000fe20003800200 */
[----:B------:R-:W-:Y:S01]  /*15e70*/  IMAD.MOV.U32 R9, RZ, RZ, 0x2 ;  /* 0x00000002ff097424 */ /* 0x000fe200078e00ff */
[----:B------:R-:W-:Y:S02]  /*15e80*/  MOV R11, R18 ;  /* 0x00000012000b7202 */ /* 0x000fe40000000f00 */
        /* <DEDUP_REMOVED lines=22> */
.L_x_30050:
        /* <DEDUP_REMOVED lines=12> */
.L_x_30052:
[----:B------:R-:W-:Y:S05]  /*160b0*/  BSYNC.RECONVERGENT B2 ;  /* 0x0000000000027941 */ /* 0x000fea0003800200 */
.L_x_30051:
        /* <DEDUP_REMOVED lines=62> */
.L_x_30049:
[----:B------:R-:W-:Y:S05]  /*164a0*/  BSYNC.RECONVERGENT B1 ;  /* 0x0000000000017941 */ /* 0x000fea0003800200 */
.L_x_30048:
        /* <DEDUP_REMOVED lines=22> */
.L_x_30055:
        /* <DEDUP_REMOVED lines=12> */
.L_x_30057:
[----:B------:R-:W-:Y:S05]  /*166d0*/  BSYNC.RECONVERGENT B2 ;  /* 0x0000000000027941 */ /* 0x000fea0003800200 */
.L_x_30056:
        /* <DEDUP_REMOVED lines=62> */
.L_x_30054:
[----:B------:R-:W-:Y:S05]  /*16ac0*/  BSYNC.RECONVERGENT B1 ;  /* 0x0000000000017941 */ /* 0x000fea0003800200 */
.L_x_30053:
        /* <DEDUP_REMOVED lines=26> */
.L_x_30060:
        /* <DEDUP_REMOVED lines=12> */
.L_x_30062:
[----:B------:R-:W-:Y:S05]  /*16d30*/  BSYNC.RECONVERGENT B2 ;  /* 0x0000000000027941 */ /* 0x000fea0003800200 */
.L_x_30061:
        /* <DEDUP_REMOVED lines=62> */
.L_x_30059:
[----:B------:R-:W-:Y:S05]  /*17120*/  BSYNC.RECONVERGENT B1 ;  /* 0x0000000000017941 */ /* 0x000fea0003800200 */
.L_x_30058:
        /* <DEDUP_REMOVED lines=22> */
.L_x_30065:
        /* <DEDUP_REMOVED lines=12> */
.L_x_30067:
[----:B------:R-:W-:Y:S05]  /*17350*/  BSYNC.RECONVERGENT B2 ;  /* 0x0000000000027941 */ /* 0x000fea0003800200 */
.L_x_30066:
        /* <DEDUP_REMOVED lines=62> */
.L_x_30064:
[----:B------:R-:W-:Y:S05]  /*17740*/  BSYNC.RECONVERGENT B1 ;  /* 0x0000000000017941 */ /* 0x000fea0003800200 */
.L_x_30063:
        /* <DEDUP_REMOVED lines=26> */
.L_x_30070:
        /* <DEDUP_REMOVED lines=12> */
.L_x_30072:
[----:B------:R-:W-:Y:S05]  /*179b0*/  BSYNC.RECONVERGENT B2 ;  /* 0x0000000000027941 */ /* 0x000fea0003800200 */
.L_x_30071:
        /* <DEDUP_REMOVED lines=62> */
.L_x_30069:
[----:B------:R-:W-:Y:S05]  /*17da0*/  BSYNC.RECONVERGENT B1 ;  /* 0x0000000000017941 */ /* 0x000fea0003800200 */
.L_x_30068:
        /* <DEDUP_REMOVED lines=22> */
.L_x_30075:
        /* <DEDUP_REMOVED lines=12> */
.L_x_30077:
[----:B------:R-:W-:Y:S05]  /*17fd0*/  BSYNC.RECONVERGENT B2 ;  /* 0x0000000000027941 */ /* 0x000fea0003800200 */
.L_x_30076:
        /* <DEDUP_REMOVED lines=62> */
.L_x_30074:
[----:B------:R-:W-:Y:S05]  /*183c0*/  BSYNC.RECONVERGENT B1 ;  /* 0x0000000000017941 */ /* 0x000fea0003800200 */
.L_x_30073:
        /* <DEDUP_REMOVED lines=25> */
.L_x_30080:
        /* <DEDUP_REMOVED lines=12> */
.L_x_30082:
[----:B------:R-:W-:Y:S05]  /*18620*/  BSYNC.RECONVERGENT B2 ;  /* 0x0000000000027941 */ /* 0x000fea0003800200 */
.L_x_30081:
        /* <DEDUP_REMOVED lines=62> */
.L_x_30079:
[----:B------:R-:W-:Y:S05]  /*18a10*/  BSYNC.RECONVERGENT B1 ;  /* 0x0000000000017941 */ /* 0x000fea0003800200 */
.L_x_30078:
        /* <DEDUP_REMOVED lines=20> */
.L_x_30085:
        /* <DEDUP_REMOVED lines=12> */
.L_x_30087:
[----:B------:R-:W-:Y:S05]  /*18c20*/  BSYNC.RECONVERGENT B2 ;  /* 0x0000000000027941 */ /* 0x000fea0003800200 */
.L_x_30086:
        /* <DEDUP_REMOVED lines=62> */
.L_x_30084:
[----:B------:R-:W-:Y:S05]  /*19010*/  BSYNC.RECONVERGENT B1 ;  /* 0x0000000000017941 */ /* 0x000fea0003800200 */
.L_x_30083:
        /* <DEDUP_REMOVED lines=25> */
.L_x_30090:
        /* <DEDUP_REMOVED lines=12> */
.L_x_30092:
[----:B------:R-:W-:Y:S05]  /*19270*/  BSYNC.RECONVERGENT B2 ;  /* 0x0000000000027941 */ /* 0x000fea0003800200 */
.L_x_30091:
        /* <DEDUP_REMOVED lines=62> */
.L_x_30089:
[----:B------:R-:W-:Y:S05]  /*19660*/  BSYNC.RECONVERGENT B1 ;  /* 0x0000000000017941 */ /* 0x000fea0003800200 */
.L_x_30088:
        /* <DEDUP_REMOVED lines=20> */
.L_x_30095:
        /* <DEDUP_REMOVED lines=12> */
.L_x_30097:
[----:B------:R-:W-:Y:S05]  /*19870*/  BSYNC.RECONVERGENT B2 ;  /* 0x0000000000027941 */ /* 0x000fea0003800200 */
.L_x_30096:
        /* <DEDUP_REMOVED lines=62> */
.L_x_30094:
[----:B------:R-:W-:Y:S05]  /*19c60*/  BSYNC.RECONVERGENT B1 ;  /* 0x0000000000017941 */ /* 0x000fea0003800200 */
.L_x_30093:
        /* <DEDUP_REMOVED lines=25> */
.L_x_30100:
        /* <DEDUP_REMOVED lines=12> */
.L_x_30102:
[----:B------:R-:W-:Y:S05]  /*19ec0*/  BSYNC.RECONVERGENT B2 ;  /* 0x0000000000027941 */ /* 0x000fea0003800200 */
.L_x_30101:
        /* <DEDUP_REMOVED lines=62> */
.L_x_30099:
[----:B------:R-:W-:Y:S05]  /*1a2b0*/  BSYNC.RECONVERGENT B1 ;  /* 0x0000000000017941 */ /* 0x000fea0003800200 */
.L_x_30098:
        /* <DEDUP_REMOVED lines=20> */
.L_x_30105:
        /* <DEDUP_REMOVED lines=12> */
.L_x_30107:
[----:B------:R-:W-:Y:S05]  /*1a4c0*/  BSYNC.RECONVERGENT B2 ;  /* 0x0000000000027941 */ /* 0x000fea0003800200 */
.L_x_30106:
        /* <DEDUP_REMOVED lines=62> */
.L_x_30104:
[----:B------:R-:W-:Y:S05]  /*1a8b0*/  BSYNC.RECONVERGENT B1 ;  /* 0x0000000000017941 */ /* 0x000fea0003800200 */
.L_x_30103:
        /* <DEDUP_REMOVED lines=25> */
.L_x_30110:
        /* <DEDUP_REMOVED lines=12> */
.L_x_30112:
[----:B------:R-:W-:Y:S05]  /*1ab10*/  BSYNC.RECONVERGENT B2 ;  /* 0x0000000000027941 */ /* 0x000fea0003800200 */
.L_x_30111:
        /* <DEDUP_REMOVED lines=62> */
.L_x_30109:
[----:B------:R-:W-:Y:S05]  /*1af00*/  BSYNC.RECONVERGENT B1 ;  /* 0x0000000000017941 */ /* 0x000fea0003800200 */
.L_x_30108:
        /* <DEDUP_REMOVED lines=20> */
.L_x_30115:
        /* <DEDUP_REMOVED lines=15> */
.L_x_30117:
[----:B------:R-:W-:Y:S05]  /*1b140*/  BSYNC.RECONVERGENT B2 ;  /* 0x0000000000027941 */ /* 0x000fea0003800200 */
.L_x_30116:
        /* <DEDUP_REMOVED lines=62> */
.L_x_30114:
[----:B------:R-:W-:Y:S05]  /*1b530*/  BSYNC.RECONVERGENT B1 ;  /* 0x0000000000017941 */ /* 0x000fea0003800200 */
.L_x_30113:
        /* <DEDUP_REMOVED lines=18> */
.L_x_30037:
        /* <DEDUP_REMOVED lines=16> */
.L_x_30121:
        /* <DEDUP_REMOVED lines=12> */
.L_x_30123:
[----:B------:R-:W-:Y:S05]  /*1b820*/  BSYNC.RECONVERGENT B2 ;  /* 0x0000000000027941 */ /* 0x000fea0003800200 */
.L_x_30122:
        /* <DEDUP_REMOVED lines=62> */
.L_x_30120:
[----:B------:R-:W-:Y:S05]  /*1bc10*/  BSYNC.RECONVERGENT B1 ;  /* 0x0000000000017941 */ /* 0x000fea0003800200 */
.L_x_30119:
[----:B------:R-:W0:Y:S01]  /*1bc20*/  LDC R154, c[0x0][0x404] ;  /* 0x00010100ff9a7b82 */ /* 0x000e220000000800 */
[----:B------:R-:W-:Y:S01]  /*1bc30*/  I2FP.F32.U32 R5, R5 ;  /* 0x0000000500057245 */ /* 0x000fe20000201000 */
[----:B------:R-:W-:Y:S01]  /*1bc40*/  HFMA2 R155, -RZ, RZ, 0.1171875, 0 ;  /* 0x2f800000ff9b7431 */ /* 0x000fe200000001ff */
[----:B------:R-:W-:Y:S01]  /*1bc50*/  ISETP.NE.AND P2, PT, R42, 0x1, PT ;  /* 0x000000012a00780c */ /* 0x000fe20003f45270 */
[----:B-----5:R-:W-:Y:S01]  /*1bc60*/  @P1 HADD2.F32 R21, -RZ, R56.H0_H0 ;  /* 0x20000038ff151230 */ /* 0x020fe20000004100 */
[----:B------:R-:W-:Y:S01]  /*1bc70*/  LOP3.LUT R24, R24, 0xffffffef, RZ, 0xc0, !PT ;  /* 0xffffffef18187812 */ /* 0x000fe200078ec0ff */
[----:B------:R-:W-:Y:S01]  /*1bc80*/  BSSY.RECONVERGENT B1, `(.L_x_30124) ;  /* 0x0000061000017945 */ /* 0x000fe20003800200 */
[----:B------:R-:W-:Y:S01]  /*1bc90*/  FFMA.FTZ R5, R5, R155, 1.1641532182693481445e-10 ;  /* 0x2f00000005057423 */ /* 0x000fe2000001009b */
[----:B------:R-:W1:Y:S01]  /*1bca0*/  LDC R134, c[0x0][0x408] ;  /* 0x00010200ff867b82 */ /* 0x000e620000000800 */
[----:B------:R-:W-:-:S03]  /*1bcb0*/  IMAD.MOV.U32 R41, RZ, RZ, 0x2 ;  /* 0x00000002ff297424 */ /* 0x000fc600078e00ff */
        /* <DEDUP_REMOVED lines=18> */
.L_x_30126:
        /* <DEDUP_REMOVED lines=12> */
.L_x_30128:
[----:B------:R-:W-:Y:S05]  /*1bea0*/  BSYNC.RECONVERGENT B2 ;  /* 0x0000000000027941 */ /* 0x000fea0003800200 */
.L_x_30127:
        /* <DEDUP_REMOVED lines=62> */
.L_x_30125:
[----:B------:R-:W-:Y:S05]  /*1c290*/  BSYNC.RECONVERGENT B1 ;  /* 0x0000000000017941 */ /* 0x000fea0003800200 */
.L_x_30124:
        /* <DEDUP_REMOVED lines=25> */
.L_x_30131:
        /* <DEDUP_REMOVED lines=12> */
.L_x_30133:
[----:B------:R-:W-:Y:S05]  /*1c4f0*/  BSYNC.RECONVERGENT B2 ;  /* 0x0000000000027941 */ /* 0x000fea0003800200 */
.L_x_30132:
        /* <DEDUP_REMOVED lines=62> */
.L_x_30130:
[----:B------:R-:W-:Y:S05]  /*1c8e0*/  BSYNC.RECONVERGENT B1 ;  /* 0x0000000000017941 */ /* 0x000fea0003800200 */
.L_x_30129:
        /* <DEDUP_REMOVED lines=25> */
.L_x_30136:
        /* <DEDUP_REMOVED lines=12> */
.L_x_30138:
[----:B------:R-:W-:Y:S05]  /*1cb40*/  BSYNC.RECONVERGENT B2 ;  /* 0x0000000000027941 */ /* 0x000fea0003800200 */
.L_x_30137:
        /* <DEDUP_REMOVED lines=62> */
.L_x_30135:
[----:B------:R-:W-:Y:S05]  /*1cf30*/  BSYNC.RECONVERGENT B1 ;  /* 0x0000000000017941 */ /* 0x000fea0003800200 */
.L_x_30134:
        /* <DEDUP_REMOVED lines=25> */
.L_x_30141:
        /* <DEDUP_REMOVED lines=12> */
.L_x_30143:
[----:B------:R-:W-:Y:S05]  /*1d190*/  BSYNC.RECONVERGENT B2 ;  /* 0x0000000000027941 */ /* 0x000fea0003800200 */
.L_x_30142:
        /* <DEDUP_REMOVED lines=62> */
.L_x_30140:
[----:B------:R-:W-:Y:S05]  /*1d580*/  BSYNC.RECONVERGENT B1 ;  /* 0x0000000000017941 */ /* 0x000fea0003800200 */
.L_x_30139:
[----:B------:R-:W-:Y:S01]  /*1d590*/  I2FP.F32.U32 R21, R21 ;  /* 0x0000001500157245 */ /* 0x000fe20000201000 */
[----:B------:R-:W-:Y:S01]  /*1d5a0*/  BSSY.RECONVERGENT B1, `(.L_x_30144) ;  /* 0x0000061000017945 */ /* 0x000fe20003800200 */
[----:B------:R-:W-:Y:S01]  /*1d5b0*/  ISETP.NE.AND P3, PT, R127, 0x1, PT ;  /* 0x000000017f00780c */ /* 0x000fe20003f65270 */
[----:B------:R-:W-:Y:S02]  /*1d5c0*/  HFMA2 R126, -RZ, RZ, 0, 1.1920928955078125e-07 ;  /* 0x00000002ff7e7431 */ /* 0x000fe400000001ff */
        /* <DEDUP_REMOVED lines=19> */
.L_x_30146:
        /* <DEDUP_REMOVED lines=12> */
.L_x_30148:
[----:B------:R-:W-:Y:S05]  /*1d7c0*/  BSYNC.RECONVERGENT B2 ;  /* 0x0000000000027941 */ /* 0x000fea0003800200 */
.L_x_30147:
        /* <DEDUP_REMOVED lines=62> */
.L_x_30145:
[----:B------:R-:W-:Y:S05]  /*1dbb0*/  BSYNC.RECONVERGENT B1 ;  /* 0x0000000000017941 */ /* 0x000fea0003800200 */
.L_x_30144:
        /* <DEDUP_REMOVED lines=23> */
.L_x_30151:
        /* <DEDUP_REMOVED lines=12> */
.L_x_30153:
[----:B------:R-:W-:Y:S05]  /*1ddf0*/  BSYNC.RECONVERGENT B2 ;  /* 0x0000000000027941 */ /* 0x000fea0003800200 */
.L_x_30152:
        /* <DEDUP_REMOVED lines=62> */
.L_x_30150:
[----:B------:R-:W-:Y:S05]  /*1e1e0*/  BSYNC.RECONVERGENT B1 ;  /* 0x0000000000017941 */ /* 0x000fea0003800200 */
.L_x_30149:
        /* <DEDUP_REMOVED lines=23> */
.L_x_30156:
        /* <DEDUP_REMOVED lines=12> */
.L_x_30158:
[----:B------:R-:W-:Y:S05]  /*1e420*/  BSYNC.RECONVERGENT B2 ;  /* 0x0000000000027941 */ /* 0x000fea0003800200 */
.L_x_30157:
        /* <DEDUP_REMOVED lines=62> */
.L_x_30155:
[----:B------:R-:W-:Y:S05]  /*1e810*/  BSYNC.RECONVERGENT B1 ;  /* 0x0000000000017941 */ /* 0x000fea0003800200 */
.L_x_30154:
        /* <DEDUP_REMOVED lines=14> */
.L_x_30118:
        /* <DEDUP_REMOVED lines=43> */
.L_x_30159:
[----:B------:R-:W-:Y:S02]  /*1ebb0*/  IMAD.MOV.U32 R143, RZ, RZ, R142 ;  /* 0x000000ffff8f7224 */ /* 0x000fe400078e008e */
[----:B------:R-:W-:-:S07]  /*1ebc0*/  VIADD R141, R141, 0x20 ;  /* 0x000000208d8d7836 */ /* 0x000fce0000000000 */
.L_x_30036:
[----:B------:R-:W-:Y:S05]  /*1ebd0*/  BSYNC.RECONVERGENT B0 ;  /* 0x0000000000007941 */ /* 0x000fea0003800200 */
.L_x_30035:
        /* <DEDUP_REMOVED lines=35> */
.L_x_30165:
        /* <DEDUP_REMOVED lines=12> */
.L_x_30167:
[----:B------:R-:W-:Y:S05]  /*1eed0*/  BSYNC.RECONVERGENT B2 ;  /* 0x0000000000027941 */ /* 0x000fea0003800200 */
.L_x_30166:
        /* <DEDUP_REMOVED lines=62> */
.L_x_30164:
[----:B------:R-:W-:Y:S05]  /*1f2c0*/  BSYNC.RECONVERGENT B1 ;  /* 0x0000000000017941 */ /* 0x000fea0003800200 */
.L_x_30163:
[----:B------:R-:W0:Y:S01]  /*1f2d0*/  LDC R154, c[0x0][0x404] ;  /* 0x00010100ff9a7b82 */ /* 0x000e220000000800 */
[----:B------:R-:W-:Y:S01]  /*1f2e0*/  I2FP.F32.U32 R4, R4 ;  /* 0x0000000400047245 */ /* 0x000fe20000201000 */
[----:B------:R-:W-:Y:S01]  /*1f2f0*/  IMAD.MOV.U32 R155, RZ, RZ, 0x2f800000 ;  /* 0x2f800000ff9b7424 */ /* 0x000fe200078e00ff */
[----:B------:R-:W-:Y:S01]  /*1f300*/  LOP3.LUT R24, R24, 0xffffffef, RZ, 0xc0, !PT ;  /* 0xffffffef18187812 */ /* 0x000fe200078ec0ff */
[----:B------:R-:W-:Y:S01]  /*1f310*/  BSSY.RECONVERGENT B1, `(.L_x_30168) ;  /* 0x0000060000017945 */ /* 0x000fe20003800200 */
[----:B------:R-:W-:Y:S02]  /*1f320*/  HFMA2 R8, -RZ, RZ, 0, 1.1920928955078125e-07 ;  /* 0x00000002ff087431 */ /* 0x000fe400000001ff */
[----:B------:R-:W-:Y:S01]  /*1f330*/  FFMA.FTZ R4, R4, R155, 1.1641532182693481445e-10 ;  /* 0x2f00000004047423 */ /* 0x000fe2000001009b */
[----:B------:R-:W-:Y:S01]  /*1f340*/  IMAD.MOV.U32 R7, RZ, RZ, R18 ;  /* 0x000000ffff077224 */ /* 0x000fe200078e0012 */
        /* <DEDUP_REMOVED lines=17> */
.L_x_30170:
        /* <DEDUP_REMOVED lines=12> */
.L_x_30172:
[----:B------:R-:W-:Y:S05]  /*1f520*/  BSYNC.RECONVERGENT B2 ;  /* 0x0000000000027941 */ /* 0x000fea0003800200 */
.L_x_30171:
        /* <DEDUP_REMOVED lines=62> */
.L_x_30169:
[----:B------:R-:W-:Y:S05]  /*1f910*/  BSYNC.RECONVERGENT B1 ;  /* 0x0000000000017941 */ /* 0x000fea0003800200 */
.L_x_30168:
        /* <DEDUP_REMOVED lines=26> */
.L_x_30175:
        /* <DEDUP_REMOVED lines=12> */
.L_x_30177:
[----:B------:R-:W-:Y:S05]  /*1fb80*/  BSYNC.RECONVERGENT B2 ;  /* 0x0000000000027941 */ /* 0x000fea0003800200 */
.L_x_30176:
        /* <DEDUP_REMOVED lines=62> */
.L_x_30174:
[----:B------:R-:W-:Y:S05]  /*1ff70*/  BSYNC.RECONVERGENT B1 ;  /* 0x0000000000017941 */ /* 0x000fea0003800200 */
.L_x_30173:
        /* <DEDUP_REMOVED lines=22> */
.L_x_30180:
        /* <DEDUP_REMOVED lines=12> */
.L_x_30182:
[----:B------:R-:W-:Y:S05]  /*201a0*/  BSYNC.RECONVERGENT B2 ;  /* 0x0000000000027941 */ /* 0x000fea0003800200 */
.L_x_30181:
        /* <DEDUP_REMOVED lines=62> */
.L_x_30179:
[----:B------:R-:W-:Y:S05]  /*20590*/  BSYNC.RECONVERGENT B1 ;  /* 0x0000000000017941 */ /* 0x000fea0003800200 */
.L_x_30178:
        /* <DEDUP_REMOVED lines=26> */
.L_x_30185:
        /* <DEDUP_REMOVED lines=12> */
.L_x_30187:
[----:B------:R-:W-:Y:S05]  /*20800*/  BSYNC.RECONVERGENT B2 ;  /* 0x0000000000027941 */ /* 0x000fea0003800200 */
.L_x_30186:
        /* <DEDUP_REMOVED lines=62> */
.L_x_30184:
[----:B------:R-:W-:Y:S05]  /*20bf0*/  BSYNC.RECONVERGENT B1 ;  /* 0x0000000000017941 */ /* 0x000fea0003800200 */
.L_x_30183:
        /* <DEDUP_REMOVED lines=22> */
.L_x_30190:
        /* <DEDUP_REMOVED lines=12> */
.L_x_30192:
[----:B------:R-:W-:Y:S05]  /*20e20*/  BSYNC.RECONVERGENT B2 ;  /* 0x0000000000027941 */ /* 0x000fea0003800200 */
.L_x_30191:
        /* <DEDUP_REMOVED lines=62> */
.L_x_30189:
[----:B------:R-:W-:Y:S05]  /*21210*/  BSYNC.RECONVERGENT B1 ;  /* 0x0000000000017941 */ /* 0x000fea0003800200 */
.L_x_30188:
        /* <DEDUP_REMOVED lines=26> */
.L_x_30195:
        /* <DEDUP_REMOVED lines=12> */
.L_x_30197:
[----:B------:R-:W-:Y:S05]  /*21480*/  BSYNC.RECONVERGENT B2 ;  /* 0x0000000000027941 */ /* 0x000fea0003800200 */
.L_x_30196:
        /* <DEDUP_REMOVED lines=62> */
.L_x_30194:
[----:B------:R-:W-:Y:S05]  /*21870*/  BSYNC.RECONVERGENT B1 ;  /* 0x0000000000017941 */ /* 0x000fea0003800200 */
.L_x_30193:
        /* <DEDUP_REMOVED lines=22> */
.L_x_30200:
        /* <DEDUP_REMOVED lines=12> */
.L_x_30202:
[----:B------:R-:W-:Y:S05]  /*21aa0*/  BSYNC.RECONVERGENT B2 ;  /* 0x0000000000027941 */ /* 0x000fea0003800200 */
.L_x_30201:
        /* <DEDUP_REMOVED lines=62> */
.L_x_30199:
[----:B------:R-:W-:Y:S05]  /*21e90*/  BSYNC.RECONVERGENT B1 ;  /* 0x0000000000017941 */ /* 0x000fea0003800200 */
.L_x_30198:
        /* <DEDUP_REMOVED lines=12> */
[--C-:B------:R-:W-:Y:S01]  /*21f60*/  @P1 FADD.FTZ R105, R10, R9.reuse ;  /* 0x000000090a691221 */ /* 0x100fe20000010000 */
[----:B------:R-:W-:Y:S02]  /*21f70*/  @!P1 IMAD.MOV.U32 R105, RZ, RZ, R9 ;  /* 0x000000ffff699224 */ /* 0x000fe400078e0009 */
        /* <DEDUP_REMOVED lines=11> */
.L_x_30205:
        /* <DEDUP_REMOVED lines=12> */
.L_x_30207:
[----:B------:R-:W-:Y:S05]  /*220f0*/  BSYNC.RECONVERGENT B2 ;  /* 0x0000000000027941 */ /* 0x000fea0003800200 */
.L_x_30206:
        /* <DEDUP_REMOVED lines=62> */
.L_x_30204:
[----:B------:R-:W-:Y:S05]  /*224e0*/  BSYNC.RECONVERGENT B1 ;  /* 0x0000000000017941 */ /* 0x000fea0003800200 */
.L_x_30203:
        /* <DEDUP_REMOVED lines=20> */
.L_x_30210:
        /* <DEDUP_REMOVED lines=12> */
.L_x_30212:
[----:B------:R-:W-:Y:S05]  /*226f0*/  BSYNC.RECONVERGENT B2 ;  /* 0x0000000000027941 */ /* 0x000fea0003800200 */
.L_x_30211:
        /* <DEDUP_REMOVED lines=62> */
.L_x_30209:
[----:B------:R-:W-:Y:S05]  /*22ae0*/  BSYNC.RECONVERGENT B1 ;  /* 0x0000000000017941 */ /* 0x000fea0003800200 */
.L_x_30208:
        /* <DEDUP_REMOVED lines=25> */
.L_x_30215:
        /* <DEDUP_REMOVED lines=12> */
.L_x_30217:
[----:B------:R-:W-:Y:S05]  /*22d40*/  BSYNC.RECONVERGENT B2 ;  /* 0x0000000000027941 */ /* 0x000fea0003800200 */
.L_x_30216:
        /* <DEDUP_REMOVED lines=62> */
.L_x_30214:
[----:B------:R-:W-:Y:S05]  /*23130*/  BSYNC.RECONVERGENT B1 ;  /* 0x0000000000017941 */ /* 0x000fea0003800200 */
.L_x_30213:
        /* <DEDUP_REMOVED lines=20> */
.L_x_30220:
        /* <DEDUP_REMOVED lines=12> */
.L_x_30222:
[----:B------:R-:W-:Y:S05]  /*23340*/  BSYNC.RECONVERGENT B2 ;  /* 0x0000000000027941 */ /* 0x000fea0003800200 */
.L_x_30221:
        /* <DEDUP_REMOVED lines=62> */
.L_x_30219:
[----:B------:R-:W-:Y:S05]  /*23730*/  BSYNC.RECONVERGENT B1 ;  /* 0x0000000000017941 */ /* 0x000fea0003800200 */
.L_x_30218:
        /* <DEDUP_REMOVED lines=25> */
.L_x_30225:
        /* <DEDUP_REMOVED lines=12> */
.L_x_30227:
[----:B------:R-:W-:Y:S05]  /*23990*/  BSYNC.RECONVERGENT B2 ;  /* 0x0000000000027941 */ /* 0x000fea0003800200 */
.L_x_30226:
        /* <DEDUP_REMOVED lines=62> */
.L_x_30224:
[----:B------:R-:W-:Y:S05]  /*23d80*/  BSYNC.RECONVERGENT B1 ;  /* 0x0000000000017941 */ /* 0x000fea0003800200 */
.L_x_30223:
        /* <DEDUP_REMOVED lines=20> */
.L_x_30230:
        /* <DEDUP_REMOVED lines=12> */
.L_x_30232:
[----:B------:R-:W-:Y:S05]  /*23f90*/  BSYNC.RECONVERGENT B2 ;  /* 0x0000000000027941 */ /* 0x000fea0003800200 */
.L_x_30231:
        /* <DEDUP_REMOVED lines=62> */
.L_x_30229:
[----:B------:R-:W-:Y:S05]  /*24380*/  BSYNC.RECONVERGENT B1 ;  /* 0x0000000000017941 */ /* 0x000fea0003800200 */
.L_x_30228:
        /* <DEDUP_REMOVED lines=25> */
.L_x_30235:
        /* <DEDUP_REMOVED lines=12> */
.L_x_30237:
[----:B------:R-:W-:Y:S05]  /*245e0*/  BSYNC.RECONVERGENT B2 ;  /* 0x0000000000027941 */ /* 0x000fea0003800200 */
.L_x_30236:
        /* <DEDUP_REMOVED lines=62> */
.L_x_30234:
[----:B------:R-:W-:Y:S05]  /*249d0*/  BSYNC.RECONVERGENT B1 ;  /* 0x0000000000017941 */ /* 0x000fea0003800200 */
.L_x_30233:
        /* <DEDUP_REMOVED lines=20> */
.L_x_30240:
        /* <DEDUP_REMOVED lines=15> */
.L_x_30242:
[----:B------:R-:W-:Y:S05]  /*24c10*/  BSYNC.RECONVERGENT B2 ;  /* 0x0000000000027941 */ /* 0x000fea0003800200 */
.L_x_30241:
        /* <DEDUP_REMOVED lines=62> */
.L_x_30239:
[----:B------:R-:W-:Y:S05]  /*25000*/  BSYNC.RECONVERGENT B1 ;  /* 0x0000000000017941 */ /* 0x000fea0003800200 */
.L_x_30238:
        /* <DEDUP_REMOVED lines=18> */
.L_x_30162:
        /* <DEDUP_REMOVED lines=16> */
.L_x_30246:
        /* <DEDUP_REMOVED lines=12> */
.L_x_30248:
[----:B------:R-:W-:Y:S05]  /*252f0*/  BSYNC.RECONVERGENT B2 ;  /* 0x0000000000027941 */ /* 0x000fea0003800200 */
.L_x_30247:
        /* <DEDUP_REMOVED lines=62> */
.L_x_30245:
[----:B------:R-:W-:Y:S05]  /*256e0*/  BSYNC.RECONVERGENT B1 ;  /* 0x0000000000017941 */ /* 0x000fea0003800200 */
.L_x_30244:
[----:B------:R-:W0:Y:S01]  /*256f0*/  LDC R154, c[0x0][0x404] ;  /* 0x00010100ff9a7b82 */ /* 0x000e220000000800 */
[----:B------:R-:W-:Y:S01]  /*25700*/  I2FP.F32.U32 R4, R4 ;  /* 0x0000000400047245 */ /* 0x000fe20000201000 */
[----:B------:R-:W-:Y:S01]  /*25710*/  IMAD.MOV.U32 R155, RZ, RZ, 0x2f800000 ;  /* 0x2f800000ff9b7424 */ /* 0x000fe200078e00ff */
[----:B------:R-:W-:Y:S01]  /*25720*/  LOP3.LUT R24, R24, 0xffffffef, RZ, 0xc0, !PT ;  /* 0xffffffef18187812 */ /* 0x000fe200078ec0ff */
[----:B-----5:R-:W-:Y:S01]  /*25730*/  @P1 HADD2.F32 R21, -RZ, R56.H0_H0 ;  /* 0x20000038ff151230 */ /* 0x020fe20000004100 */
[----:B------:R-:W-:Y:S01]  /*25740*/  BSSY.RECONVERGENT B1, `(.L_x_30249) ;  /* 0x0000062000017945 */ /* 0x000fe20003800200 */
[----:B------:R-:W-:Y:S01]  /*25750*/  FFMA.FTZ R4, R4, R155, 1.1641532182693481445e-10 ;  /* 0x2f00000004047423 */ /* 0x000fe2000001009b */
[----:B------:R-:W-:Y:S01]  /*25760*/  IMAD.MOV.U32 R39, RZ, RZ, 0x2 ;  /* 0x00000002ff277424 */ /* 0x000fe200078e00ff */
[----:B------:R-:W1:Y:S03]  /*25770*/  LDC R135, c[0x0][0x408] ;  /* 0x00010200ff877b82 */ /* 0x000e660000000800 */
[----:B0-----:R-:W-:Y:S01]  /*25780*/  FSETP.GTU.FTZ.AND P2, PT, R4, R154, PT ;  /* 0x0000009a0400720b */ /* 0x001fe20003f5c000 */
[----:B------:R-:W-:-:S05]  /*25790*/  HADD2.F32 R4, -RZ, R92.H0_H0 ;  /* 0x2000005cff047230 */ /* 0x000fca0000004100 */
[----:B-1----:R-:W-:-:S05]  /*257a0*/  FMUL.FTZ R4, R4, R135 ;  /* 0x0000008704047220 */ /* 0x002fca0000410000 */
        /* <DEDUP_REMOVED lines=16> */
.L_x_30251:
        /* <DEDUP_REMOVED lines=12> */
.L_x_30253:
[----:B------:R-:W-:Y:S05]  /*25970*/  BSYNC.RECONVERGENT B2 ;  /* 0x0000000000027941 */ /* 0x000fea0003800200 */
.L_x_30252:
        /* <DEDUP_REMOVED lines=62> */
.L_x_30250:
[----:B------:R-:W-:Y:S05]  /*25d60*/  BSYNC.RECONVERGENT B1 ;  /* 0x0000000000017941 */ /* 0x000fea0003800200 */
.L_x_30249:
        /* <DEDUP_REMOVED lines=25> */
.L_x_30256:
        /* <DEDUP_REMOVED lines=12> */
.L_x_30258:
[----:B------:R-:W-:Y:S05]  /*25fc0*/  BSYNC.RECONVERGENT B2 ;  /* 0x0000000000027941 */ /* 0x000fea0003800200 */
.L_x_30257:
        /* <DEDUP_REMOVED lines=62> */
.L_x_30255:
[----:B------:R-:W-:Y:S05]  /*263b0*/  BSYNC.RECONVERGENT B1 ;  /* 0x0000000000017941 */ /* 0x000fea0003800200 */
.L_x_30254:
[----:B------:R-:W-:Y:S01]  /*263c0*/  I2FP.F32.U32 R21, R21 ;  /* 0x0000001500157245 */ /* 0x000fe20000201000 */
[----:B------:R-:W-:Y:S01]  /*263d0*/  BSSY.RECONVERGENT B1, `(.L_x_30259) ;  /* 0x0000063000017945 */ /* 0x000fe20003800200 */
[----:B------:R-:W-:Y:S01]  /*263e0*/  LOP3.LUT R24, R24, 0xfffffffb, RZ, 0xc0, !PT ;  /* 0xfffffffb18187812 */ /* 0x000fe200078ec0ff */
        /* <DEDUP_REMOVED lines=22> */
.L_x_30261:
        /* <DEDUP_REMOVED lines=12> */
.L_x_30263:
[----:B------:R-:W-:Y:S05]  /*26610*/  BSYNC.RECONVERGENT B2 ;  /* 0x0000000000027941 */ /* 0x000fea0003800200 */
.L_x_30262:
        /* <DEDUP_REMOVED lines=62> */
.L_x_30260:
[----:B------:R-:W-:Y:S05]  /*26a00*/  BSYNC.RECONVERGENT B1 ;  /* 0x0000000000017941 */ /* 0x000fea0003800200 */
.L_x_30259:
        /* <DEDUP_REMOVED lines=25> */
.L_x_30266:
        /* <DEDUP_REMOVED lines=12> */
.L_x_30268:
[----:B------:R-:W-:Y:S05]  /*26c60*/  BSYNC.RECONVERGENT B2 ;  /* 0x0000000000027941 */ /* 0x000fea0003800200 */
.L_x_30267:
        /* <DEDUP_REMOVED lines=62> */
.L_x_30265:
[----:B------:R-:W-:Y:S05]  /*27050*/  BSYNC.RECONVERGENT B1 ;  /* 0x0000000000017941 */ /* 0x000fea0003800200 */
.L_x_30264:
        /* <DEDUP_REMOVED lines=23> */
.L_x_30271:
        /* <DEDUP_REMOVED lines=12> */
.L_x_30273:
[----:B------:R-:W-:Y:S05]  /*27290*/  BSYNC.RECONVERGENT B2 ;  /* 0x0000000000027941 */ /* 0x000fea0003800200 */
.L_x_30272:
        /* <DEDUP_REMOVED lines=62> */
.L_x_30270:
[----:B------:R-:W-:Y:S05]  /*27680*/  BSYNC.RECONVERGENT B1 ;  /* 0x0000000000017941 */ /* 0x000fea0003800200 */
.L_x_30269:
        /* <DEDUP_REMOVED lines=23> */
.L_x_30276:
        /* <DEDUP_REMOVED lines=12> */
.L_x_30278:
[----:B------:R-:W-:Y:S05]  /*278c0*/  BSYNC.RECONVERGENT B2 ;  /* 0x0000000000027941 */ /* 0x000fea0003800200 */
.L_x_30277:
        /* <DEDUP_REMOVED lines=62> */
.L_x_30275:
[----:B------:R-:W-:Y:S05]  /*27cb0*/  BSYNC.RECONVERGENT B1 ;  /* 0x0000000000017941 */ /* 0x000fea0003800200 */
.L_x_30274:
        /* <DEDUP_REMOVED lines=23> */
.L_x_30281:
        /* <DEDUP_REMOVED lines=12> */
.L_x_30283:
[----:B------:R-:W-:Y:S05]  /*27ef0*/  BSYNC.RECONVERGENT B2 ;  /* 0x0000000000027941 */ /* 0x000fea0003800200 */
.L_x_30282:
        /* <DEDUP_REMOVED lines=62> */
.L_x_30280:
[----:B------:R-:W-:Y:S05]  /*282e0*/  BSYNC.RECONVERGENT B1 ;  /* 0x0000000000017941 */ /* 0x000fea0003800200 */
.L_x_30279:
        /* <DEDUP_REMOVED lines=14> */
.L_x_30243:
        /* <DEDUP_REMOVED lines=43> */
.L_x_30284:
[----:B------:R-:W-:Y:S01]  /*28680*/  IMAD.MOV.U32 R143, RZ, RZ, R142 ;  /* 0x000000ffff8f7224 */ /* 0x000fe200078e008e */
[----:B------:R-:W-:-:S07]  /*28690*/  IADD3 R141, PT, PT, R141, 0x20, RZ ;  /* 0x000000208d8d7810 */ /* 0x000fce0007ffe0ff */
.L_x_30161:
[----:B------:R-:W-:Y:S05]  /*286a0*/  BSYNC.RECONVERGENT B0 ;  /* 0x0000000000007941 */ /* 0x000fea0003800200 */
.L_x_30160:
        /* <DEDUP_REMOVED lines=35> */
.L_x_30290:
        /* <DEDUP_REMOVED lines=12> */
.L_x_30292:
[----:B------:R-:W-:Y:S05]  /*289a0*/  BSYNC.RECONVERGENT B2 ;  /* 0x0000000000027941 */ /* 0x000fea0003800200 */
.L_x_30291:
        /* <DEDUP_REMOVED lines=62> */
.L_x_30289:
[----:B------:R-:W-:Y:S05]  /*28d90*/  BSYNC.RECONVERGENT B1 ;  /* 0x0000000000017941 */ /* 0x000fea0003800200 */
.L_x_30288:
        /* <DEDUP_REMOVED lines=10> */
[----:B-1----:R-:W-:Y:S01]  /*28e40*/  FMUL.FTZ R3, R7, R136 ;  /* 0x0000008807037220 */ /* 0x002fe20000410000 */
[----:B------:R-:W-:-:S04]  /*28e50*/  IMAD.MOV.U32 R7, RZ, RZ, R18 ;  /* 0x000000ffff077224 */ /* 0x000fc800078e0012 */
        /* <DEDUP_REMOVED lines=13> */
.L_x_30295:
        /* <DEDUP_REMOVED lines=12> */
.L_x_30297:
[----:B------:R-:W-:Y:S05]  /*28ff0*/  BSYNC.RECONVERGENT B2 ;  /* 0x0000000000027941 */ /* 0x000fea0003800200 */
.L_x_30296:
        /* <DEDUP_REMOVED lines=62> */
.L_x_30294:
[----:B------:R-:W-:Y:S05]  /*293e0*/  BSYNC.RECONVERGENT B1 ;  /* 0x0000000000017941 */ /* 0x000fea0003800200 */
.L_x_30293:
        /* <DEDUP_REMOVED lines=26> */
.L_x_30300:
        /* <DEDUP_REMOVED lines=12> */
.L_x_30302:
[----:B------:R-:W-:Y:S05]  /*29650*/  BSYNC.RECONVERGENT B2 ;  /* 0x0000000000027941 */ /* 0x000fea0003800200 */
.L_x_30301:
        /* <DEDUP_REMOVED lines=62> */
.L_x_30299:
[----:B------:R-:W-:Y:S05]  /*29a40*/  BSYNC.RECONVERGENT B1 ;  /* 0x0000000000017941 */ /* 0x000fea0003800200 */
.L_x_30298:
        /* <DEDUP_REMOVED lines=22> */
.L_x_30305:
        /* <DEDUP_REMOVED lines=12> */
.L_x_30307:
[----:B------:R-:W-:Y:S05]  /*29c70*/  BSYNC.RECONVERGENT B2 ;  /* 0x0000000000027941 */ /* 0x000fea0003800200 */
.L_x_30306:
        /* <DEDUP_REMOVED lines=62> */
.L_x_30304:
[----:B------:R-:W-:Y:S05]  /*2a060*/  BSYNC.RECONVERGENT B1 ;  /* 0x0000000000017941 */ /* 0x000fea0003800200 */
.L_x_30303:
        /* <DEDUP_REMOVED lines=26> */
.L_x_30310:
        /* <DEDUP_REMOVED lines=12> */
.L_x_30312:
[----:B------:R-:W-:Y:S05]  /*2a2d0*/  BSYNC.RECONVERGENT B2 ;  /* 0x0000000000027941 */ /* 0x000fea0003800200 */
.L_x_30311:
        /* <DEDUP_REMOVED lines=62> */
.L_x_30309:
[----:B------:R-:W-:Y:S05]  /*2a6c0*/  BSYNC.RECONVERGENT B1 ;  /* 0x0000000000017941 */ /* 0x000fea0003800200 */
.L_x_30308:
        /* <DEDUP_REMOVED lines=22> */
.L_x_30315:
        /* <DEDUP_REMOVED lines=12> */
.L_x_30317:
[----:B------:R-:W-:Y:S05]  /*2a8f0*/  BSYNC.RECONVERGENT B2 ;  /* 0x0000000000027941 */ /* 0x000fea0003800200 */
.L_x_30316:
        /* <DEDUP_REMOVED lines=62> */
.L_x_30314:
[----:B------:R-:W-:Y:S05]  /*2ace0*/  BSYNC.RECONVERGENT B1 ;  /* 0x0000000000017941 */ /* 0x000fea0003800200 */
.L_x_30313:
        /* <DEDUP_REMOVED lines=26> */
.L_x_30320:
        /* <DEDUP_REMOVED lines=12> */
.L_x_30322:
[----:B------:R-:W-:Y:S05]  /*2af50*/  BSYNC.RECONVERGENT B2 ;  /* 0x0000000000027941 */ /* 0x000fea0003800200 */
.L_x_30321:
        /* <DEDUP_REMOVED lines=62> */
.L_x_30319:
[----:B------:R-:W-:Y:S05]  /*2b340*/  BSYNC.RECONVERGENT B1 ;  /* 0x0000000000017941 */ /* 0x000fea0003800200 */
.L_x_30318:
        /* <DEDUP_REMOVED lines=22> */
.L_x_30325:
        /* <DEDUP_REMOVED lines=12> */
.L_x_30327:
[----:B------:R-:W-:Y:S05]  /*2b570*/  BSYNC.RECONVERGENT B2 ;  /* 0x0000000000027941 */ /* 0x000fea0003800200 */
.L_x_30326:
        /* <DEDUP_REMOVED lines=62> */
.L_x_30324:
[----:B------:R-:W-:Y:S05]  /*2b960*/  BSYNC.RECONVERGENT B1 ;  /* 0x0000000000017941 */ /* 0x000fea0003800200 */
.L_x_30323:
        /* <DEDUP_REMOVED lines=25> */
.L_x_30330:
        /* <DEDUP_REMOVED lines=12> */
.L_x_30332:
[----:B------:R-:W-:Y:S05]  /*2bbc0*/  BSYNC.RECONVERGENT B2 ;  /* 0x0000000000027941 */ /* 0x000fea0003800200 */
.L_x_30331:
        /* <DEDUP_REMOVED lines=62> */
.L_x_30329:
[----:B------:R-:W-:Y:S05]  /*2bfb0*/  BSYNC.RECONVERGENT B1 ;  /* 0x0000000000017941 */ /* 0x000fea0003800200 */
.L_x_30328:
        /* <DEDUP_REMOVED lines=20> */
.L_x_30335:
        /* <DEDUP_REMOVED lines=12> */
.L_x_30337:
[----:B------:R-:W-:Y:S05]  /*2c1c0*/  BSYNC.RECONVERGENT B2 ;  /* 0x0000000000027941 */ /* 0x000fea0003800200 */
.L_x_30336:
        /* <DEDUP_REMOVED lines=62> */
.L_x_30334:
[----:B------:R-:W-:Y:S05]  /*2c5b0*/  BSYNC.RECONVERGENT B1 ;  /* 0x0000000000017941 */ /* 0x000fea0003800200 */
.L_x_30333:
        /* <DEDUP_REMOVED lines=25> */
.L_x_30340:
        /* <DEDUP_REMOVED lines=12> */
.L_x_30342:
[----:B------:R-:W-:Y:S05]  /*2c810*/  BSYNC.RECONVERGENT B2 ;  /* 0x0000000000027941 */ /* 0x000fea0003800200 */
.L_x_30341:
        /* <DEDUP_REMOVED lines=62> */
.L_x_30339:
[----:B------:R-:W-:Y:S05]  /*2cc00*/  BSYNC.RECONVERGENT B1 ;  /* 0x0000000000017941 */ /* 0x000fea0003800200 */
.L_x_30338:
        /* <DEDUP_REMOVED lines=20> */
.L_x_30345:
        /* <DEDUP_REMOVED lines=12> */
.L_x_30347:
[----:B------:R-:W-:Y:S05]  /*2ce10*/  BSYNC.RECONVERGENT B2 ;  /* 0x0000000000027941 */ /* 0x000fea0003800200 */
.L_x_30346:
        /* <DEDUP_REMOVED lines=62> */
.L_x_30344:
[----:B------:R-:W-:Y:S05]  /*2d200*/  BSYNC.RECONVERGENT B1 ;  /* 0x0000000000017941 */ /* 0x000fea0003800200 */
.L_x_30343:
        /* <DEDUP_REMOVED lines=25> */
.L_x_30350:
        /* <DEDUP_REMOVED lines=12> */
.L_x_30352:
[----:B------:R-:W-:Y:S05]  /*2d460*/  BSYNC.RECONVERGENT B2 ;  /* 0x0000000000027941 */ /* 0x000fea0003800200 */
.L_x_30351:
        /* <DEDUP_REMOVED lines=62> */
.L_x_30349:
[----:B------:R-:W-:Y:S05]  /*2d850*/  BSYNC.RECONVERGENT B1 ;  /* 0x0000000000017941 */ /* 0x000fea0003800200 */
.L_x_30348:
        /* <DEDUP_REMOVED lines=20> */
.L_x_30355:
        /* <DEDUP_REMOVED lines=12> */
.L_x_30357:
[----:B------:R-:W-:Y:S05]  /*2da60*/  BSYNC.RECONVERGENT B2 ;  /* 0x0000000000027941 */ /* 0x000fea0003800200 */
.L_x_30356:
        /* <DEDUP_REMOVED lines=62> */
.L_x_30354:
[----:B------:R-:W-:Y:S05]  /*2de50*/  BSYNC.RECONVERGENT B1 ;  /* 0x0000000000017941 */ /* 0x000fea0003800200 */
.L_x_30353:
        /* <DEDUP_REMOVED lines=25> */
.L_x_30360:
        /* <DEDUP_REMOVED lines=12> */
.L_x_30362:
[----:B------:R-:W-:Y:S05]  /*2e0b0*/  BSYNC.RECONVERGENT B2 ;  /* 0x0000000000027941 */ /* 0x000fea0003800200 */
.L_x_30361:
        /* <DEDUP_REMOVED lines=62> */
.L_x_30359:
[----:B------:R-:W-:Y:S05]  /*2e4a0*/  BSYNC.RECONVERGENT B1 ;  /* 0x0000000000017941 */ /* 0x000fea0003800200 */
.L_x_30358:
        /* <DEDUP_REMOVED lines=20> */
.L_x_30365:
        /* <DEDUP_REMOVED lines=15> */
.L_x_30367:
[----:B------:R-:W-:Y:S05]  /*2e6e0*/  BSYNC.RECONVERGENT B2 ;  /* 0x0000000000027941 */ /* 0x000fea0003800200 */
.L_x_30366:
        /* <DEDUP_REMOVED lines=62> */
.L_x_30364:
[----:B------:R-:W-:Y:S05]  /*2ead0*/  BSYNC.RECONVERGENT B1 ;  /* 0x0000000000017941 */ /* 0x000fea0003800200 */
.L_x_30363:
        /* <DEDUP_REMOVED lines=18> */
.L_x_30287:
        /* <DEDUP_REMOVED lines=16> */
.L_x_30371:
        /* <DEDUP_REMOVED lines=12> */
.L_x_30373:
[----:B------:R-:W-:Y:S05]  /*2edc0*/  BSYNC.RECONVERGENT B2 ;  /* 0x0000000000027941 */ /* 0x000fea0003800200 */
.L_x_30372:
        /* <DEDUP_REMOVED lines=62> */
.L_x_30370:
[----:B------:R-:W-:Y:S05]  /*2f1b0*/  BSYNC.RECONVERGENT B1 ;  /* 0x0000000000017941 */ /* 0x000fea0003800200 */
.L_x_30369:
        /* <DEDUP_REMOVED lines=8> */
[----:B------:R-:W1:Y:S03]  /*2f240*/  LDC R136, c[0x0][0x408] ;  /* 0x00010200ff887b82 */ /* 0x000e660000000800 */
[----:B0-----:R-:W-:Y:S01]  /*2f250*/  FSETP.GTU.FTZ.AND P2, PT, R3, R154, PT ;  /* 0x0000009a0300720b */ /* 0x001fe20003f5c000 */
[----:B-1----:R-:W-:Y:S01]  /*2f260*/  FMUL.FTZ R3, R21, R136 ;  /* 0x0000008815037220 */ /* 0x002fe20000410000 */
[----:B------:R-:W-:-:S04]  /*2f270*/  @P1 HADD2.F32 R21, -RZ, R56.H0_H0 ;  /* 0x20000038ff151230 */ /* 0x000fc80000004100 */
        /* <DEDUP_REMOVED lines=16> */
.L_x_30376:
        /* <DEDUP_REMOVED lines=12> */
.L_x_30378:
[----:B------:R-:W-:Y:S05]  /*2f440*/  BSYNC.RECONVERGENT B2 ;  /* 0x0000000000027941 */ /* 0x000fea0003800200 */
.L_x_30377:
        /* <DEDUP_REMOVED lines=62> */
.L_x_30375:
[----:B------:R-:W-:Y:S05]  /*2f830*/  BSYNC.RECONVERGENT B1 ;  /* 0x0000000000017941 */ /* 0x000fea0003800200 */
.L_x_30374:
        /* <DEDUP_REMOVED lines=25> */
.L_x_30381:
        /* <DEDUP_REMOVED lines=12> */
.L_x_30383:
[----:B------:R-:W-:Y:S05]  /*2fa90*/  BSYNC.RECONVERGENT B2 ;  /* 0x0000000000027941 */ /* 0x000fea0003800200 */
.L_x_30382:
        /* <DEDUP_REMOVED lines=62> */
.L_x_30380:
[----:B------:R-:W-:Y:S05]  /*2fe80*/  BSYNC.RECONVERGENT B1 ;  /* 0x0000000000017941 */ /* 0x000fea0003800200 */
.L_x_30379:
        /* <DEDUP_REMOVED lines=25> */
.L_x_30386:
        /* <DEDUP_REMOVED lines=12> */
.L_x_30388:
[----:B------:R-:W-:Y:S05]  /*300e0*/  BSYNC.RECONVERGENT B2 ;  /* 0x0000000000027941 */ /* 0x000fea0003800200 */
.L_x_30387:
        /* <DEDUP_REMOVED lines=62> */
.L_x_30385:
[----:B------:R-:W-:Y:S05]  /*304d0*/  BSYNC.RECONVERGENT B1 ;  /* 0x0000000000017941 */ /* 0x000fea0003800200 */
.L_x_30384:
        /* <DEDUP_REMOVED lines=25> */
.L_x_30391:
        /* <DEDUP_REMOVED lines=12> */
.L_x_30393:
[----:B------:R-:W-:Y:S05]  /*30730*/  BSYNC.RECONVERGENT B2 ;  /* 0x0000000000027941 */ /* 0x000fea0003800200 */
.L_x_30392:
        /* <DEDUP_REMOVED lines=62> */
.L_x_30390:
[----:B------:R-:W-:Y:S05]  /*30b20*/  BSYNC.RECONVERGENT B1 ;  /* 0x0000000000017941 */ /* 0x000fea0003800200 */
.L_x_30389:
        /* <DEDUP_REMOVED lines=23> */
.L_x_30396:
        /* <DEDUP_REMOVED lines=12> */
.L_x_30398:
[----:B------:R-:W-:Y:S05]  /*30d60*/  BSYNC.RECONVERGENT B2 ;  /* 0x0000000000027941 */ /* 0x000fea0003800200 */
.L_x_30397:
        /* <DEDUP_REMOVED lines=62> */
.L_x_30395:
[----:B------:R-:W-:Y:S05]  /*31150*/  BSYNC.RECONVERGENT B1 ;  /* 0x0000000000017941 */ /* 0x000fea0003800200 */
.L_x_30394:
        /* <DEDUP_REMOVED lines=23> */
.L_x_30401:
        /* <DEDUP_REMOVED lines=12> */
.L_x_30403:
[----:B------:R-:W-:Y:S05]  /*31390*/  BSYNC.RECONVERGENT B2 ;  /* 0x0000000000027941 */ /* 0x000fea0003800200 */
.L_x_30402:
        /* <DEDUP_REMOVED lines=62> */
.L_x_30400:
[----:B------:R-:W-:Y:S05]  /*31780*/  BSYNC.RECONVERGENT B1 ;  /* 0x0000000000017941 */ /* 0x000fea0003800200 */
.L_x_30399:
        /* <DEDUP_REMOVED lines=23> */
.L_x_30406:
        /* <DEDUP_REMOVED lines=12> */
.L_x_30408:
[----:B------:R-:W-:Y:S05]  /*319c0*/  BSYNC.RECONVERGENT B2 ;  /* 0x0000000000027941 */ /* 0x000fea0003800200 */
.L_x_30407:
        /* <DEDUP_REMOVED lines=62> */
.L_x_30405:
[----:B------:R-:W-:Y:S05]  /*31db0*/  BSYNC.RECONVERGENT B1 ;  /* 0x0000000000017941 */ /* 0x000fea0003800200 */
.L_x_30404:
        /* <DEDUP_REMOVED lines=14> */
.L_x_30368:
        /* <DEDUP_REMOVED lines=43> */
.L_x_30409:
[----:B------:R-:W-:Y:S01]  /*32150*/  MOV R143, R142 ;  /* 0x0000008e008f7202 */ /* 0x000fe20000000f00 */
[----:B------:R-:W-:-:S07]  /*32160*/  VIADD R141, R141, 0x20 ;  /* 0x000000208d8d7836 */ /* 0x000fce0000000000 */
.L_x_30286:
[----:B------:R-:W-:Y:S05]  /*32170*/  BSYNC.RECONVERGENT B0 ;  /* 0x0000000000007941 */ /* 0x000fea0003800200 */
.L_x_30285:
        /* <DEDUP_REMOVED lines=35> */
.L_x_30415:
        /* <DEDUP_REMOVED lines=12> */
.L_x_30417:
[----:B------:R-:W-:Y:S05]  /*32470*/  BSYNC.RECONVERGENT B2 ;  /* 0x0000000000027941 */ /* 0x000fea0003800200 */
.L_x_30416:
        /* <DEDUP_REMOVED lines=62> */
.L_x_30414:
[----:B------:R-:W-:Y:S05]  /*32860*/  BSYNC.RECONVERGENT B1 ;  /* 0x0000000000017941 */ /* 0x000fea0003800200 */
.L_x_30413:
[----:B------:R-:W0:Y:S01]  /*32870*/  LDC R154, c[0x0][0x404] ;  /* 0x00010100ff9a7b82 */ /* 0x000e220000000800 */
[----:B------:R-:W-:Y:S01]  /*32880*/  I2FP.F32.U32 R2, R2 ;  /* 0x0000000200027245 */ /* 0x000fe20000201000 */
[----:B------:R-:W-:Y:S01]  /*32890*/  IMAD.MOV.U32 R155, RZ, RZ, 0x2f800000 ;  /* 0x2f800000ff9b7424 */ /* 0x000fe200078e00ff */
[----:B------:R-:W-:Y:S01]  /*328a0*/  LOP3.LUT R24, R24, 0xffffffef, RZ, 0xc0, !PT ;  /* 0xffffffef18187812 */ /* 0x000fe200078ec0ff */
[----:B-----5:R-:W-:Y:S01]  /*328b0*/  HADD2.F32 R7, -RZ, R92.H0_H0 ;  /* 0x2000005cff077230 */ /* 0x020fe20000004100 */
[----:B------:R-:W-:Y:S01]  /*328c0*/  BSSY.RECONVERGENT B1, `(.L_x_30418) ;  /* 0x000005f000017945 */ /* 0x000fe20003800200 */
[----:B------:R-:W-:Y:S01]  /*328d0*/  FFMA.FTZ R2, R2, R155, 1.1641532182693481445e-10 ;  /* 0x2f00000002027423 */ /* 0x000fe2000001009b */
[----:B------:R-:W-:Y:S01]  /*328e0*/  IMAD.MOV.U32 R8, RZ, RZ, 0x2 ;  /* 0x00000002ff087424 */ /* 0x000fe200078e00ff */
[----:B------:R-:W1:Y:S03]  /*328f0*/  LDC R137, c[0x0][0x408] ;  /* 0x00010200ff897b82 */ /* 0x000e660000000800 */
[----:B0-----:R-:W-:Y:S01]  /*32900*/  FSETP.GTU.FTZ.AND P2, PT, R2, R154, PT ;  /* 0x0000009a0200720b */ /* 0x001fe20003f5c000 */
[----:B-1----:R-:W-:Y:S01]  /*32910*/  FMUL.FTZ R2, R7, R137 ;  /* 0x0000008907027220 */ /* 0x002fe20000410000 */
[----:B------:R-:W-:-:S04]  /*32920*/  MOV R7, R18 ;  /* 0x0000001200077202 */ /* 0x000fc80000000f00 */
        /* <DEDUP_REMOVED lines=13> */
.L_x_30420:
        /* <DEDUP_REMOVED lines=12> */
.L_x_30422:
[----:B------:R-:W-:Y:S05]  /*32ac0*/  BSYNC.RECONVERGENT B2 ;  /* 0x0000000000027941 */ /* 0x000fea0003800200 */
.L_x_30421:
        /* <DEDUP_REMOVED lines=62> */
.L_x_30419:
[----:B------:R-:W-:Y:S05]  /*32eb0*/  BSYNC.RECONVERGENT B1 ;  /* 0x0000000000017941 */ /* 0x000fea0003800200 */
.L_x_30418:
        /* <DEDUP_REMOVED lines=26> */
.L_x_30425:
        /* <DEDUP_REMOVED lines=12> */
.L_x_30427:
[----:B------:R-:W-:Y:S05]  /*33120*/  BSYNC.RECONVERGENT B2 ;  /* 0x0000000000027941 */ /* 0x000fea0003800200 */
.L_x_30426:
        /* <DEDUP_REMOVED lines=62> */
.L_x_30424:
[----:B------:R-:W-:Y:S05]  /*33510*/  BSYNC.RECONVERGENT B1 ;  /* 0x0000000000017941 */ /* 0x000fea0003800200 */
.L_x_30423:
        /* <DEDUP_REMOVED lines=22> */
.L_x_30430:
        /* <DEDUP_REMOVED lines=12> */
.L_x_30432:
[----:B------:R-:W-:Y:S05]  /*33740*/  BSYNC.RECONVERGENT B2 ;  /* 0x0000000000027941 */ /* 0x000fea0003800200 */
.L_x_30431:
        /* <DEDUP_REMOVED lines=62> */
.L_x_30429:
[----:B------:R-:W-:Y:S05]  /*33b30*/  BSYNC.RECONVERGENT B1 ;  /* 0x0000000000017941 */ /* 0x000fea0003800200 */
.L_x_30428:
        /* <DEDUP_REMOVED lines=26> */
.L_x_30435:
        /* <DEDUP_REMOVED lines=12> */
.L_x_30437:
[----:B------:R-:W-:Y:S05]  /*33da0*/  BSYNC.RECONVERGENT B2 ;  /* 0x0000000000027941 */ /* 0x000fea0003800200 */
.L_x_30436:
        /* <DEDUP_REMOVED lines=62> */
.L_x_30434:
[----:B------:R-:W-:Y:S05]  /*34190*/  BSYNC.RECONVERGENT B1 ;  /* 0x0000000000017941 */ /* 0x000fea0003800200 */
.L_x_30433:
        /* <DEDUP_REMOVED lines=22> */
.L_x_30440:
        /* <DEDUP_REMOVED lines=12> */
.L_x_30442:
[----:B------:R-:W-:Y:S05]  /*343c0*/  BSYNC.RECONVERGENT B2 ;  /* 0x0000000000027941 */ /* 0x000fea0003800200 */
.L_x_30441:
        /* <DEDUP_REMOVED lines=62> */
.L_x_30439:
[----:B------:R-:W-:Y:S05]  /*347b0*/  BSYNC.RECONVERGENT B1 ;  /* 0x0000000000017941 */ /* 0x000fea0003800200 */
.L_x_30438:
        /* <DEDUP_REMOVED lines=26> */
.L_x_30445:
        /* <DEDUP_REMOVED lines=12> */
.L_x_30447:
[----:B------:R-:W-:Y:S05]  /*34a20*/  BSYNC.RECONVERGENT B2 ;  /* 0x0000000000027941 */ /* 0x000fea0003800200 */
.L_x_30446:
        /* <DEDUP_REMOVED lines=62> */
.L_x_30444:
[----:B------:R-:W-:Y:S05]  /*34e10*/  BSYNC.RECONVERGENT B1 ;  /* 0x0000000000017941 */ /* 0x000fea0003800200 */
.L_x_30443:
        /* <DEDUP_REMOVED lines=22> */
.L_x_30450:
        /* <DEDUP_REMOVED lines=12> */
.L_x_30452:
[----:B------:R-:W-:Y:S05]  /*35040*/  BSYNC.RECONVERGENT B2 ;  /* 0x0000000000027941 */ /* 0x000fea0003800200 */
.L_x_30451:
        /* <DEDUP_REMOVED lines=62> */
.L_x_30449:
[----:B------:R-:W-:Y:S05]  /*35430*/  BSYNC.RECONVERGENT B1 ;  /* 0x0000000000017941 */ /* 0x000fea0003800200 */
.L_x_30448:
        /* <DEDUP_REMOVED lines=25> */
.L_x_30455:
        /* <DEDUP_REMOVED lines=12> */
.L_x_30457:
[----:B------:R-:W-:Y:S05]  /*35690*/  BSYNC.RECONVERGENT B2 ;  /* 0x0000000000027941 */ /* 0x000fea0003800200 */
.L_x_30456:
        /* <DEDUP_REMOVED lines=62> */
.L_x_30454:
[----:B------:R-:W-:Y:S05]  /*35a80*/  BSYNC.RECONVERGENT B1 ;  /* 0x0000000000017941 */ /* 0x000fea0003800200 */
.L_x_30453:
        /* <DEDUP_REMOVED lines=20> */
.L_x_30460:
        /* <DEDUP_REMOVED lines=12> */
.L_x_30462:
[----:B------:R-:W-:Y:S05]  /*35c90*/  BSYNC.RECONVERGENT B2 ;  /* 0x0000000000027941 */ /* 0x000fea0003800200 */
.L_x_30461:
        /* <DEDUP_REMOVED lines=62> */
.L_x_30459:
[----:B------:R-:W-:Y:S05]  /*36080*/  BSYNC.RECONVERGENT B1 ;  /* 0x0000000000017941 */ /* 0x000fea0003800200 */
.L_x_30458:
        /* <DEDUP_REMOVED lines=25> */
.L_x_30465:
        /* <DEDUP_REMOVED lines=12> */
.L_x_30467:
[----:B------:R-:W-:Y:S05]  /*362e0*/  BSYNC.RECONVERGENT B2 ;  /* 0x0000000000027941 */ /* 0x000fea0003800200 */
.L_x_30466:
        /* <DEDUP_REMOVED lines=62> */
.L_x_30464:
[----:B------:R-:W-:Y:S05]  /*366d0*/  BSYNC.RECONVERGENT B1 ;  /* 0x0000000000017941 */ /* 0x000fea0003800200 */
.L_x_30463:
        /* <DEDUP_REMOVED lines=20> */
.L_x_30470:
        /* <DEDUP_REMOVED lines=12> */
.L_x_30472:
[----:B------:R-:W-:Y:S05]  /*368e0*/  BSYNC.RECONVERGENT B2 ;  /* 0x0000000000027941 */ /* 0x000fea0003800200 */
.L_x_30471:
        /* <DEDUP_REMOVED lines=62> */
.L_x_30469:
[----:B------:R-:W-:Y:S05]  /*36cd0*/  BSYNC.RECONVERGENT B1 ;  /* 0x0000000000017941 */ /* 0x000fea0003800200 */
.L_x_30468:
        /* <DEDUP_REMOVED lines=25> */
.L_x_30475:
        /* <DEDUP_REMOVED lines=12> */
.L_x_30477:
[----:B------:R-:W-:Y:S05]  /*36f30*/  BSYNC.RECONVERGENT B2 ;  /* 0x0000000000027941 */ /* 0x000fea0003800200 */
.L_x_30476:
        /* <DEDUP_REMOVED lines=62> */
.L_x_30474:
[----:B------:R-:W-:Y:S05]  /*37320*/  BSYNC.RECONVERGENT B1 ;  /* 0x0000000000017941 */ /* 0x000fea0003800200 */
.L_x_30473:
        /* <DEDUP_REMOVED lines=20> */
.L_x_30480:
        /* <DEDUP_REMOVED lines=12> */
.L_x_30482:
[----:B------:R-:W-:Y:S05]  /*37530*/  BSYNC.RECONVERGENT B2 ;  /* 0x0000000000027941 */ /* 0x000fea0003800200 */
.L_x_30481:
        /* <DEDUP_REMOVED lines=62> */
.L_x_30479:
[----:B------:R-:W-:Y:S05]  /*37920*/  BSYNC.RECONVERGENT B1 ;  /* 0x0000000000017941 */ /* 0x000fea0003800200 */
.L_x_30478:
        /* <DEDUP_REMOVED lines=25> */
.L_x_30485:
        /* <DEDUP_REMOVED lines=12> */
.L_x_30487:
[----:B------:R-:W-:Y:S05]  /*37b80*/  BSYNC.RECONVERGENT B2 ;  /* 0x0000000000027941 */ /* 0x000fea0003800200 */
.L_x_30486:
        /* <DEDUP_REMOVED lines=62> */
.L_x_30484:
[----:B------:R-:W-:Y:S05]  /*37f70*/  BSYNC.RECONVERGENT B1 ;  /* 0x0000000000017941 */ /* 0x000fea0003800200 */
.L_x_30483:
        /* <DEDUP_REMOVED lines=20> */
.L_x_30490:
        /* <DEDUP_REMOVED lines=15> */
.L_x_30492:
[----:B------:R-:W-:Y:S05]  /*381b0*/  BSYNC.RECONVERGENT B2 ;  /* 0x0000000000027941 */ /* 0x000fea0003800200 */
.L_x_30491:
        /* <DEDUP_REMOVED lines=62> */
.L_x_30489:
[----:B------:R-:W-:Y:S05]  /*385a0*/  BSYNC.RECONVERGENT B1 ;  /* 0x0000000000017941 */ /* 0x000fea0003800200 */
.L_x_30488:
        /* <DEDUP_REMOVED lines=18> */
.L_x_30412:
        /* <DEDUP_REMOVED lines=16> */
.L_x_30496:
        /* <DEDUP_REMOVED lines=12> */
.L_x_30498:
[----:B------:R-:W-:Y:S05]  /*38890*/  BSYNC.RECONVERGENT B2 ;  /* 0x0000000000027941 */ /* 0x000fea0003800200 */
.L_x_30497:
        /* <DEDUP_REMOVED lines=62> */
.L_x_30495:
[----:B------:R-:W-:Y:S05]  /*38c80*/  BSYNC.RECONVERGENT B1 ;  /* 0x0000000000017941 */ /* 0x000fea0003800200 */
.L_x_30494:
        /* <DEDUP_REMOVED lines=28> */
.L_x_30501:
        /* <DEDUP_REMOVED lines=12> */
.L_x_30503:
[----:B------:R-:W-:Y:S05]  /*38f10*/  BSYNC.RECONVERGENT B2 ;  /* 0x0000000000027941 */ /* 0x000fea0003800200 */
.L_x_30502:
        /* <DEDUP_REMOVED lines=62> */
.L_x_30500:
[----:B------:R-:W-:Y:S05]  /*39300*/  BSYNC.RECONVERGENT B1 ;  /* 0x0000000000017941 */ /* 0x000fea0003800200 */
.L_x_30499:
        /* <DEDUP_REMOVED lines=25> */
.L_x_30506:
        /* <DEDUP_REMOVED lines=12> */
.L_x_30508:
[----:B------:R-:W-:Y:S05]  /*39560*/  BSYNC.RECONVERGENT B2 ;  /* 0x0000000000027941 */ /* 0x000fea0003800200 */
.L_x_30507:
        /* <DEDUP_REMOVED lines=62> */
.L_x_30505:
[----:B------:R-:W-:Y:S05]  /*39950*/  BSYNC.RECONVERGENT B1 ;  /* 0x0000000000017941 */ /* 0x000fea0003800200 */
.L_x_30504:
        /* <DEDUP_REMOVED lines=25> */
.L_x_30511:
        /* <DEDUP_REMOVED lines=12> */
.L_x_30513:
[----:B------:R-:W-:Y:S05]  /*39bb0*/  BSYNC.RECONVERGENT B2 ;  /* 0x0000000000027941 */ /* 0x000fea0003800200 */
.L_x_30512:
        /* <DEDUP_REMOVED lines=62> */
.L_x_30510:
[----:B------:R-:W-:Y:S05]  /*39fa0*/  BSYNC.RECONVERGENT B1 ;  /* 0x0000000000017941 */ /* 0x000fea0003800200 */
.L_x_30509:
        /* <DEDUP_REMOVED lines=25> */
.L_x_30516:
        /* <DEDUP_REMOVED lines=12> */
.L_x_30518:
[----:B------:R-:W-:Y:S05]  /*3a200*/  BSYNC.RECONVERGENT B2 ;  /* 0x0000000000027941 */ /* 0x000fea0003800200 */
.L_x_30517:
        /* <DEDUP_REMOVED lines=62> */
.L_x_30515:
[----:B------:R-:W-:Y:S05]  /*3a5f0*/  BSYNC.RECONVERGENT B1 ;  /* 0x0000000000017941 */ /* 0x000fea0003800200 */
.L_x_30514:
        /* <DEDUP_REMOVED lines=23> */
.L_x_30521:
        /* <DEDUP_REMOVED lines=12> */
.L_x_30523:
[----:B------:R-:W-:Y:S05]  /*3a830*/  BSYNC.RECONVERGENT B2 ;  /* 0x0000000000027941 */ /* 0x000fea0003800200 */
.L_x_30522:
        /* <DEDUP_REMOVED lines=62> */
.L_x_30520:
[----:B------:R-:W-:Y:S05]  /*3ac20*/  BSYNC.RECONVERGENT B1 ;  /* 0x0000000000017941 */ /* 0x000fea0003800200 */
.L_x_30519:
        /* <DEDUP_REMOVED lines=23> */
.L_x_30526:
        /* <DEDUP_REMOVED lines=12> */
.L_x_30528:
[----:B------:R-:W-:Y:S05]  /*3ae60*/  BSYNC.RECONVERGENT B2 ;  /* 0x0000000000027941 */ /* 0x000fea0003800200 */
.L_x_30527:
        /* <DEDUP_REMOVED lines=62> */
.L_x_30525:
[----:B------:R-:W-:Y:S05]  /*3b250*/  BSYNC.RECONVERGENT B1 ;  /* 0x0000000000017941 */ /* 0x000fea0003800200 */
.L_x_30524:
        /* <DEDUP_REMOVED lines=23> */
.L_x_30531:
        /* <DEDUP_REMOVED lines=12> */
.L_x_30533:
[----:B------:R-:W-:Y:S05]  /*3b490*/  BSYNC.RECONVERGENT B2 ;  /* 0x0000000000027941 */ /* 0x000fea0003800200 */
.L_x_30532:
        /* <DEDUP_REMOVED lines=62> */
.L_x_30530:
[----:B------:R-:W-:Y:S05]  /*3b880*/  BSYNC.RECONVERGENT B1 ;  /* 0x0000000000017941 */ /* 0x000fea0003800200 */
.L_x_30529:
        /* <DEDUP_REMOVED lines=14> */
.L_x_30493:
        /* <DEDUP_REMOVED lines=43> */
.L_x_30534:
[----:B------:R-:W-:Y:S02]  /*3bc20*/  IMAD.MOV.U32 R143, RZ, RZ, R142 ;  /* 0x000000ffff8f7224 */ /* 0x000fe400078e008e */
[----:B------:R-:W-:-:S07]  /*3bc30*/  VIADD R141, R141, 0x20 ;  /* 0x000000208d8d7836 */ /* 0x000fce0000000000 */
.L_x_30411:
[----:B------:R-:W-:Y:S05]  /*3bc40*/  BSYNC.RECONVERGENT B0 ;  /* 0x0000000000007941 */ /* 0x000fea0003800200 */
.L_x_30410:
        /* <DEDUP_REMOVED lines=35> */
.L_x_30540:
        /* <DEDUP_REMOVED lines=12> */
.L_x_30542:
[----:B------:R-:W-:Y:S05]  /*3bf40*/  BSYNC.RECONVERGENT B2 ;  /* 0x0000000000027941 */ /* 0x000fea0003800200 */
.L_x_30541:
        /* <DEDUP_REMOVED lines=62> */
.L_x_30539:
[----:B------:R-:W-:Y:S05]  /*3c330*/  BSYNC.RECONVERGENT B1 ;  /* 0x0000000000017941 */ /* 0x000fea0003800200 */
.L_x_30538:
        /* <DEDUP_REMOVED lines=25> */
.L_x_30545:
        /* <DEDUP_REMOVED lines=12> */
.L_x_30547:
[----:B------:R-:W-:Y:S05]  /*3c590*/  BSYNC.RECONVERGENT B2 ;  /* 0x0000000000027941 */ /* 0x000fea0003800200 */
.L_x_30546:
        /* <DEDUP_REMOVED lines=62> */
.L_x_30544:
[----:B------:R-:W-:Y:S05]  /*3c980*/  BSYNC.RECONVERGENT B1 ;  /* 0x0000000000017941 */ /* 0x000fea0003800200 */
.L_x_30543:
        /* <DEDUP_REMOVED lines=26> */
.L_x_30550:
        /* <DEDUP_REMOVED lines=12> */
.L_x_30552:
[----:B------:R-:W-:Y:S05]  /*3cbf0*/  BSYNC.RECONVERGENT B2 ;  /* 0x0000000000027941 */ /* 0x000fea0003800200 */
.L_x_30551:
        /* <DEDUP_REMOVED lines=62> */
.L_x_30549:
[----:B------:R-:W-:Y:S05]  /*3cfe0*/  BSYNC.RECONVERGENT B1 ;  /* 0x0000000000017941 */ /* 0x000fea0003800200 */
.L_x_30548:
        /* <DEDUP_REMOVED lines=22> */
.L_x_30555:
        /* <DEDUP_REMOVED lines=12> */
.L_x_30557:
[----:B------:R-:W-:Y:S05]  /*3d210*/  BSYNC.RECONVERGENT B2 ;  /* 0x0000000000027941 */ /* 0x000fea0003800200 */
.L_x_30556:
        /* <DEDUP_REMOVED lines=62> */
.L_x_30554:
[----:B------:R-:W-:Y:S05]  /*3d600*/  BSYNC.RECONVERGENT B1 ;  /* 0x0000000000017941 */ /* 0x000fea0003800200 */
.L_x_30553:
        /* <DEDUP_REMOVED lines=26> */
.L_x_30560:
        /* <DEDUP_REMOVED lines=12> */
.L_x_30562:
[----:B------:R-:W-:Y:S05]  /*3d870*/  BSYNC.RECONVERGENT B2 ;  /* 0x0000000000027941 */ /* 0x000fea0003800200 */
.L_x_30561:
        /* <DEDUP_REMOVED lines=62> */
.L_x_30559:
[----:B------:R-:W-:Y:S05]  /*3dc60*/  BSYNC.RECONVERGENT B1 ;  /* 0x0000000000017941 */ /* 0x000fea0003800200 */
.L_x_30558:
        /* <DEDUP_REMOVED lines=22> */
.L_x_30565:
        /* <DEDUP_REMOVED lines=12> */
.L_x_30567:
[----:B------:R-:W-:Y:S05]  /*3de90*/  BSYNC.RECONVERGENT B2 ;  /* 0x0000000000027941 */ /* 0x000fea0003800200 */
.L_x_30566:
        /* <DEDUP_REMOVED lines=62> */
.L_x_30564:
[----:B------:R-:W-:Y:S05]  /*3e280*/  BSYNC.RECONVERGENT B1 ;  /* 0x0000000000017941 */ /* 0x000fea0003800200 */
.L_x_30563:
        /* <DEDUP_REMOVED lines=26> */
.L_x_30570:
        /* <DEDUP_REMOVED lines=12> */
.L_x_30572:
[----:B------:R-:W-:Y:S05]  /*3e4f0*/  BSYNC.RECONVERGENT B2 ;  /* 0x0000000000027941 */ /* 0x000fea0003800200 */
.L_x_30571:
        /* <DEDUP_REMOVED lines=62> */
.L_x_30569:
[----:B------:R-:W-:Y:S05]  /*3e8e0*/  BSYNC.RECONVERGENT B1 ;  /* 0x0000000000017941 */ /* 0x000fea0003800200 */
.L_x_30568:
        /* <DEDUP_REMOVED lines=22> */
.L_x_30575:
        /* <DEDUP_REMOVED lines=12> */
.L_x_30577:
[----:B------:R-:W-:Y:S05]  /*3eb10*/  BSYNC.RECONVERGENT B2 ;  /* 0x0000000000027941 */ /* 0x000fea0003800200 */
.L_x_30576:
        /* <DEDUP_REMOVED lines=62> */
.L_x_30574:
[----:B------:R-:W-:Y:S05]  /*3ef00*/  BSYNC.RECONVERGENT B1 ;  /* 0x0000000000017941 */ /* 0x000fea0003800200 */
.L_x_30573:
        /* <DEDUP_REMOVED lines=25> */
.L_x_30580:
        /* <DEDUP_REMOVED lines=12> */
.L_x_30582:
[----:B------:R-:W-:Y:S05]  /*3f160*/  BSYNC.RECONVERGENT B2 ;  /* 0x0000000000027941 */ /* 0x000fea0003800200 */
.L_x_30581:
        /* <DEDUP_REMOVED lines=62> */
.L_x_30579:
[----:B------:R-:W-:Y:S05]  /*3f550*/  BSYNC.RECONVERGENT B1 ;  /* 0x0000000000017941 */ /* 0x000fea0003800200 */
.L_x_30578:
        /* <DEDUP_REMOVED lines=20> */
.L_x_30585:
        /* <DEDUP_REMOVED lines=12> */
.L_x_30587:
[----:B------:R-:W-:Y:S05]  /*3f760*/  BSYNC.RECONVERGENT B2 ;  /* 0x0000000000027941 */ /* 0x000fea0003800200 */
.L_x_30586:
        /* <DEDUP_REMOVED lines=62> */
.L_x_30584:
[----:B------:R-:W-:Y:S05]  /*3fb50*/  BSYNC.RECONVERGENT B1 ;  /* 0x0000000000017941 */ /* 0x000fea0003800200 */
.L_x_30583:
        /* <DEDUP_REMOVED lines=25> */
.L_x_30590:
        /* <DEDUP_REMOVED lines=12> */
.L_x_30592:
[----:B------:R-:W-:Y:S05]  /*3fdb0*/  BSYNC.RECONVERGENT B2 ;  /* 0x0000000000027941 */ /* 0x000fea0003800200 */
.L_x_30591:
        /* <DEDUP_REMOVED lines=62> */
.L_x_30589:
[----:B------:R-:W-:Y:S05]  /*401a0*/  BSYNC.RECONVERGENT B1 ;  /* 0x0000000000017941 */ /* 0x000fea0003800200 */
.L_x_30588:
        /* <DEDUP_REMOVED lines=20> */
.L_x_30595:
        /* <DEDUP_REMOVED lines=12> */
.L_x_30597:
[----:B------:R-:W-:Y:S05]  /*403b0*/  BSYNC.RECONVERGENT B2 ;  /* 0x0000000000027941 */ /* 0x000fea0003800200 */
.L_x_30596:
        /* <DEDUP_REMOVED lines=62> */
.L_x_30594:
[----:B------:R-:W-:Y:S05]  /*407a0*/  BSYNC.RECONVERGENT B1 ;  /* 0x0000000000017941 */ /* 0x000fea0003800200 */
.L_x_30593:
        /* <DEDUP_REMOVED lines=25> */
.L_x_30600:
        /* <DEDUP_REMOVED lines=12> */
.L_x_30602:
[----:B------:R-:W-:Y:S05]  /*40a00*/  BSYNC.RECONVERGENT B2 ;  /* 0x0000000000027941 */ /* 0x000fea0003800200 */
.L_x_30601:
        /* <DEDUP_REMOVED lines=62> */
.L_x_30599:
[----:B------:R-:W-:Y:S05]  /*40df0*/  BSYNC.RECONVERGENT B1 ;  /* 0x0000000000017941 */ /* 0x000fea0003800200 */
.L_x_30598:
        /* <DEDUP_REMOVED lines=20> */
.L_x_30605:
        /* <DEDUP_REMOVED lines=12> */
.L_x_30607:
[----:B------:R-:W-:Y:S05]  /*41000*/  BSYNC.RECONVERGENT B2 ;  /* 0x0000000000027941 */ /* 0x000fea0003800200 */
.L_x_30606:
        /* <DEDUP_REMOVED lines=62> */
.L_x_30604:
[----:B------:R-:W-:Y:S05]  /*413f0*/  BSYNC.RECONVERGENT B1 ;  /* 0x0000000000017941 */ /* 0x000fea0003800200 */
.L_x_30603:
        /* <DEDUP_REMOVED lines=25> */
.L_x_30610:
        /* <DEDUP_REMOVED lines=12> */
.L_x_30612:
[----:B------:R-:W-:Y:S05]  /*41650*/  BSYNC.RECONVERGENT B2 ;  /* 0x0000000000027941 */ /* 0x000fea0003800200 */
.L_x_30611:
        /* <DEDUP_REMOVED lines=62> */
.L_x_30609:
[----:B------:R-:W-:Y:S05]  /*41a40*/  BSYNC.RECONVERGENT B1 ;  /* 0x0000000000017941 */ /* 0x000fea0003800200 */
.L_x_30608:
        /* <DEDUP_REMOVED lines=20> */
.L_x_30615:
        /* <DEDUP_REMOVED lines=15> */
.L_x_30617:
[----:B------:R-:W-:Y:S05]  /*41c80*/  BSYNC.RECONVERGENT B2 ;  /* 0x0000000000027941 */ /* 0x000fea0003800200 */
.L_x_30616:
        /* <DEDUP_REMOVED lines=62> */
.L_x_30614:
[----:B------:R-:W-:Y:S05]  /*42070*/  BSYNC.RECONVERGENT B1 ;  /* 0x0000000000017941 */ /* 0x000fea0003800200 */
.L_x_30613:
        /* <DEDUP_REMOVED lines=18> */
.L_x_30537:
        /* <DEDUP_REMOVED lines=16> */
.L_x_30621:
        /* <DEDUP_REMOVED lines=12> */
.L_x_30623:
[----:B------:R-:W-:Y:S05]  /*42360*/  BSYNC.RECONVERGENT B2 ;  /* 0x0000000000027941 */ /* 0x000fea0003800200 */
.L_x_30622:
        /* <DEDUP_REMOVED lines=62> */
.L_x_30620:
[----:B------:R-:W-:Y:S05]  /*42750*/  BSYNC.RECONVERGENT B1 ;  /* 0x0000000000017941 */ /* 0x000fea0003800200 */
.L_x_30619:
        /* <DEDUP_REMOVED lines=11> */
[----:B------:R-:W-:-:S04]  /*42810*/  @P1 HADD2.F32 R21, -RZ, R56.H0_H0 ;  /* 0x20000038ff151230 */ /* 0x000fc80000004100 */
        /* <DEDUP_REMOVED lines=16> */
.L_x_30626:
        /* <DEDUP_REMOVED lines=12> */
.L_x_30628:
[----:B------:R-:W-:Y:S05]  /*429e0*/  BSYNC.RECONVERGENT B2 ;  /* 0x0000000000027941 */ /* 0x000fea0003800200 */
.L_x_30627:
        /* <DEDUP_REMOVED lines=62> */
.L_x_30625:
[----:B------:R-:W-:Y:S05]  /*42dd0*/  BSYNC.RECONVERGENT B1 ;  /* 0x0000000000017941 */ /* 0x000fea0003800200 */
.L_x_30624:
        /* <DEDUP_REMOVED lines=25> */
.L_x_30631:
        /* <DEDUP_REMOVED lines=12> */
.L_x_30633:
[----:B------:R-:W-:Y:S05]  /*43030*/  BSYNC.RECONVERGENT B2 ;  /* 0x0000000000027941 */ /* 0x000fea0003800200 */
.L_x_30632:
        /* <DEDUP_REMOVED lines=62> */
.L_x_30630:
[----:B------:R-:W-:Y:S05]  /*43420*/  BSYNC.RECONVERGENT B1 ;  /* 0x0000000000017941 */ /* 0x000fea0003800200 */
.L_x_30629:
        /* <DEDUP_REMOVED lines=25> */
.L_x_30636:
        /* <DEDUP_REMOVED lines=12> */
.L_x_30638:
[----:B------:R-:W-:Y:S05]  /*43680*/  BSYNC.RECONVERGENT B2 ;  /* 0x0000000000027941 */ /* 0x000fea0003800200 */
.L_x_30637:
        /* <DEDUP_REMOVED lines=62> */
.L_x_30635:
[----:B------:R-:W-:Y:S05]  /*43a70*/  BSYNC.RECONVERGENT B1 ;  /* 0x0000000000017941 */ /* 0x000fea0003800200 */
.L_x_30634:
        /* <DEDUP_REMOVED lines=25> */
.L_x_30641:
        /* <DEDUP_REMOVED lines=12> */
.L_x_30643:
[----:B------:R-:W-:Y:S05]  /*43cd0*/  BSYNC.RECONVERGENT B2 ;  /* 0x0000000000027941 */ /* 0x000fea0003800200 */
.L_x_30642:
        /* <DEDUP_REMOVED lines=62> */
.L_x_30640:
[----:B------:R-:W-:Y:S05]  /*440c0*/  BSYNC.RECONVERGENT B1 ;  /* 0x0000000000017941 */ /* 0x000fea0003800200 */
.L_x_30639:
        /* <DEDUP_REMOVED lines=23> */
.L_x_30646:
        /* <DEDUP_REMOVED lines=12> */
.L_x_30648:
[----:B------:R-:W-:Y:S05]  /*44300*/  BSYNC.RECONVERGENT B2 ;  /* 0x0000000000027941 */ /* 0x000fea0003800200 */
.L_x_30647:
        /* <DEDUP_REMOVED lines=62> */
.L_x_30645:
[----:B------:R-:W-:Y:S05]  /*446f0*/  BSYNC.RECONVERGENT B1 ;  /* 0x0000000000017941 */ /* 0x000fea0003800200 */
.L_x_30644:
        /* <DEDUP_REMOVED lines=23> */
.L_x_30651:
        /* <DEDUP_REMOVED lines=12> */
.L_x_30653:
[----:B------:R-:W-:Y:S05]  /*44930*/  BSYNC.RECONVERGENT B2 ;  /* 0x0000000000027941 */ /* 0x000fea0003800200 */
.L_x_30652:
        /* <DEDUP_REMOVED lines=62> */
.L_x_30650:
[----:B------:R-:W-:Y:S05]  /*44d20*/  BSYNC.RECONVERGENT B1 ;  /* 0x0000000000017941 */ /* 0x000fea0003800200 */
.L_x_30649:
        /* <DEDUP_REMOVED lines=23> */
.L_x_30656:
        /* <DEDUP_REMOVED lines=12> */
.L_x_30658:
[----:B------:R-:W-:Y:S05]  /*44f60*/  BSYNC.RECONVERGENT B2 ;  /* 0x0000000000027941 */ /* 0x000fea0003800200 */
.L_x_30657:
        /* <DEDUP_REMOVED lines=62> */
.L_x_30655:
[----:B------:R-:W-:Y:S05]  /*45350*/  BSYNC.RECONVERGENT B1 ;  /* 0x0000000000017941 */ /* 0x000fea0003800200 */
.L_x_30654:
        /* <DEDUP_REMOVED lines=14> */
.L_x_30618:
        /* <DEDUP_REMOVED lines=43> */
.L_x_30659:
[----:B------:R-:W-:Y:S01]  /*456f0*/  IMAD.MOV.U32 R143, RZ, RZ, R142 ;  /* 0x000000ffff8f7224 */ /* 0x000fe200078e008e */
[----:B------:R-:W-:-:S07]  /*45700*/  IADD3 R141, PT, PT, R141, 0x20, RZ ;  /* 0x000000208d8d7810 */ /* 0x000fce0007ffe0ff */
.L_x_30536:
[----:B------:R-:W-:Y:S05]  /*45710*/  BSYNC.RECONVERGENT B0 ;  /* 0x0000000000007941 */ /* 0x000fea0003800200 */
.L_x_30535:
        /* <DEDUP_REMOVED lines=35> */
.L_x_30665:
        /* <DEDUP_REMOVED lines=12> */
.L_x_30667:
[----:B------:R-:W-:Y:S05]  /*45a10*/  BSYNC.RECONVERGENT B2 ;  /* 0x0000000000027941 */ /* 0x000fea0003800200 */
.L_x_30666:
        /* <DEDUP_REMOVED lines=62> */
.L_x_30664:
[----:B------:R-:W-:Y:S05]  /*45e00*/  BSYNC.RECONVERGENT B1 ;  /* 0x0000000000017941 */ /* 0x000fea0003800200 */
.L_x_30663:
        /* <DEDUP_REMOVED lines=25> */
.L_x_30670:
        /* <DEDUP_REMOVED lines=12> */
.L_x_30672:
[----:B------:R-:W-:Y:S05]  /*46060*/  BSYNC.RECONVERGENT B2 ;  /* 0x0000000000027941 */ /* 0x000fea0003800200 */
.L_x_30671:
        /* <DEDUP_REMOVED lines=62> */
.L_x_30669:
[----:B------:R-:W-:Y:S05]  /*46450*/  BSYNC.RECONVERGENT B1 ;  /* 0x0000000000017941 */ /* 0x000fea0003800200 */
.L_x_30668:
        /* <DEDUP_REMOVED lines=26> */
.L_x_30675:
        /* <DEDUP_REMOVED lines=12> */
.L_x_30677:
[----:B------:R-:W-:Y:S05]  /*466c0*/  BSYNC.RECONVERGENT B2 ;  /* 0x0000000000027941 */ /* 0x000fea0003800200 */
.L_x_30676:
        /* <DEDUP_REMOVED lines=62> */
.L_x_30674:
[----:B------:R-:W-:Y:S05]  /*46ab0*/  BSYNC.RECONVERGENT B1 ;  /* 0x0000000000017941 */ /* 0x000fea0003800200 */
.L_x_30673:
        /* <DEDUP_REMOVED lines=22> */
.L_x_30680:
        /* <DEDUP_REMOVED lines=12> */
.L_x_30682:
[----:B------:R-:W-:Y:S05]  /*46ce0*/  BSYNC.RECONVERGENT B2 ;  /* 0x0000000000027941 */ /* 0x000fea0003800200 */
.L_x_30681:
        /* <DEDUP_REMOVED lines=62> */
.L_x_30679:
[----:B------:R-:W-:Y:S05]  /*470d0*/  BSYNC.RECONVERGENT B1 ;  /* 0x0000000000017941 */ /* 0x000fea0003800200 */
.L_x_30678:
        /* <DEDUP_REMOVED lines=26> */
.L_x_30685:
        /* <DEDUP_REMOVED lines=12> */
.L_x_30687:
[----:B------:R-:W-:Y:S05]  /*47340*/  BSYNC.RECONVERGENT B2 ;  /* 0x0000000000027941 */ /* 0x000fea0003800200 */
.L_x_30686:
        /* <DEDUP_REMOVED lines=62> */
.L_x_30684:
[----:B------:R-:W-:Y:S05]  /*47730*/  BSYNC.RECONVERGENT B1 ;  /* 0x0000000000017941 */ /* 0x000fea0003800200 */
.L_x_30683:
        /* <DEDUP_REMOVED lines=22> */
.L_x_30690:
        /* <DEDUP_REMOVED lines=12> */
.L_x_30692:
[----:B------:R-:W-:Y:S05]  /*47960*/  BSYNC.RECONVERGENT B2 ;  /* 0x0000000000027941 */ /* 0x000fea0003800200 */
.L_x_30691:
        /* <DEDUP_REMOVED lines=62> */
.L_x_30689:
[----:B------:R-:W-:Y:S05]  /*47d50*/  BSYNC.RECONVERGENT B1 ;  /* 0x0000000000017941 */ /* 0x000fea0003800200 */
.L_x_30688:
        /* <DEDUP_REMOVED lines=26> */
.L_x_30695:
        /* <DEDUP_REMOVED lines=12> */
.L_x_30697:
[----:B------:R-:W-:Y:S05]  /*47fc0*/  BSYNC.RECONVERGENT B2 ;  /* 0x0000000000027941 */ /* 0x000fea0003800200 */
.L_x_30696:
        /* <DEDUP_REMOVED lines=62> */
.L_x_30694:
[----:B------:R-:W-:Y:S05]  /*483b0*/  BSYNC.RECONVERGENT B1 ;  /* 0x0000000000017941 */ /* 0x000fea0003800200 */
.L_x_30693:
        /* <DEDUP_REMOVED lines=22> */
.L_x_30700:
        /* <DEDUP_REMOVED lines=12> */
.L_x_30702:
[----:B------:R-:W-:Y:S05]  /*485e0*/  BSYNC.RECONVERGENT B2 ;  /* 0x0000000000027941 */ /* 0x000fea0003800200 */
.L_x_30701:
        /* <DEDUP_REMOVED lines=62> */
.L_x_30699:
[----:B------:R-:W-:Y:S05]  /*489d0*/  BSYNC.RECONVERGENT B1 ;  /* 0x0000000000017941 */ /* 0x000fea0003800200 */
.L_x_30698:
        /* <DEDUP_REMOVED lines=25> */
.L_x_30705:
        /* <DEDUP_REMOVED lines=12> */
.L_x_30707:
[----:B------:R-:W-:Y:S05]  /*48c30*/  BSYNC.RECONVERGENT B2 ;  /* 0x0000000000027941 */ /* 0x000fea0003800200 */
.L_x_30706:
        /* <DEDUP_REMOVED lines=62> */
.L_x_30704:
[----:B------:R-:W-:Y:S05]  /*49020*/  BSYNC.RECONVERGENT B1 ;  /* 0x0000000000017941 */ /* 0x000fea0003800200 */
.L_x_30703:
        /* <DEDUP_REMOVED lines=20> */
.L_x_30710:
        /* <DEDUP_REMOVED lines=12> */
.L_x_30712:
[----:B------:R-:W-:Y:S05]  /*49230*/  BSYNC.RECONVERGENT B2 ;  /* 0x0000000000027941 */ /* 0x000fea0003800200 */
.L_x_30711:
        /* <DEDUP_REMOVED lines=62> */
.L_x_30709:
[----:B------:R-:W-:Y:S05]  /*49620*/  BSYNC.RECONVERGENT B1 ;  /* 0x0000000000017941 */ /* 0x000fea0003800200 */
.L_x_30708:
        /* <DEDUP_REMOVED lines=25> */
.L_x_30715:
        /* <DEDUP_REMOVED lines=12> */
.L_x_30717:
[----:B------:R-:W-:Y:S05]  /*49880*/  BSYNC.RECONVERGENT B2 ;  /* 0x0000000000027941 */ /* 0x000fea0003800200 */
.L_x_30716:
        /* <DEDUP_REMOVED lines=62> */
.L_x_30714:
[----:B------:R-:W-:Y:S05]  /*49c70*/  BSYNC.RECONVERGENT B1 ;  /* 0x0000000000017941 */ /* 0x000fea0003800200 */
.L_x_30713:
        /* <DEDUP_REMOVED lines=20> */
.L_x_30720:
        /* <DEDUP_REMOVED lines=12> */
.L_x_30722:
[----:B------:R-:W-:Y:S05]  /*49e80*/  BSYNC.RECONVERGENT B2 ;  /* 0x0000000000027941 */ /* 0x000fea0003800200 */
.L_x_30721:
        /* <DEDUP_REMOVED lines=62> */
.L_x_30719:
[----:B------:R-:W-:Y:S05]  /*4a270*/  BSYNC.RECONVERGENT B1 ;  /* 0x0000000000017941 */ /* 0x000fea0003800200 */
.L_x_30718:
        /* <DEDUP_REMOVED lines=25> */
.L_x_30725:
        /* <DEDUP_REMOVED lines=12> */
.L_x_30727:
[----:B------:R-:W-:Y:S05]  /*4a4d0*/  BSYNC.RECONVERGENT B2 ;  /* 0x0000000000027941 */ /* 0x000fea0003800200 */
.L_x_30726:
        /* <DEDUP_REMOVED lines=62> */
.L_x_30724:
[----:B------:R-:W-:Y:S05]  /*4a8c0*/  BSYNC.RECONVERGENT B1 ;  /* 0x0000000000017941 */ /* 0x000fea0003800200 */
.L_x_30723:
        /* <DEDUP_REMOVED lines=20> */
.L_x_30730:
        /* <DEDUP_REMOVED lines=12> */
.L_x_30732:
[----:B------:R-:W-:Y:S05]  /*4aad0*/  BSYNC.RECONVERGENT B2 ;  /* 0x0000000000027941 */ /* 0x000fea0003800200 */
.L_x_30731:
        /* <DEDUP_REMOVED lines=62> */
.L_x_30729:
[----:B------:R-:W-:Y:S05]  /*4aec0*/  BSYNC.RECONVERGENT B1 ;  /* 0x0000000000017941 */ /* 0x000fea0003800200 */
.L_x_30728:
        /* <DEDUP_REMOVED lines=25> */
.L_x_30735:
        /* <DEDUP_REMOVED lines=12> */
.L_x_30737:
[----:B------:R-:W-:Y:S05]  /*4b120*/  BSYNC.RECONVERGENT B2 ;  /* 0x0000000000027941 */ /* 0x000fea0003800200 */
.L_x_30736:
        /* <DEDUP_REMOVED lines=62> */
.L_x_30734:
[----:B------:R-:W-:Y:S05]  /*4b510*/  BSYNC.RECONVERGENT B1 ;  /* 0x0000000000017941 */ /* 0x000fea0003800200 */
.L_x_30733:
        /* <DEDUP_REMOVED lines=20> */
.L_x_30740:
        /* <DEDUP_REMOVED lines=15> */
.L_x_30742:
[----:B------:R-:W-:Y:S05]  /*4b750*/  BSYNC.RECONVERGENT B2 ;  /* 0x0000000000027941 */ /* 0x000fea0003800200 */
.L_x_30741:
        /* <DEDUP_REMOVED lines=62> */
.L_x_30739:
[----:B------:R-:W-:Y:S05]  /*4bb40*/  BSYNC.RECONVERGENT B1 ;  /* 0x0000000000017941 */ /* 0x000fea0003800200 */
.L_x_30738:
        /* <DEDUP_REMOVED lines=18> */
.L_x_30662:
        /* <DEDUP_REMOVED lines=16> */
.L_x_30746:
        /* <DEDUP_REMOVED lines=12> */
.L_x_30748:
[----:B------:R-:W-:Y:S05]  /*4be30*/  BSYNC.RECONVERGENT B2 ;  /* 0x0000000000027941 */ /* 0x000fea0003800200 */
.L_x_30747:
        /* <DEDUP_REMOVED lines=62> */
.L_x_30745:
[----:B------:R-:W-:Y:S05]  /*4c220*/  BSYNC.RECONVERGENT B1 ;  /* 0x0000000000017941 */ /* 0x000fea0003800200 */
.L_x_30744:
        /* <DEDUP_REMOVED lines=28> */
.L_x_30751:
        /* <DEDUP_REMOVED lines=12> */
.L_x_30753:
[----:B------:R-:W-:Y:S05]  /*4c4b0*/  BSYNC.RECONVERGENT B2 ;  /* 0x0000000000027941 */ /* 0x000fea0003800200 */
.L_x_30752:
        /* <DEDUP_REMOVED lines=62> */
.L_x_30750:
[----:B------:R-:W-:Y:S05]  /*4c8a0*/  BSYNC.RECONVERGENT B1 ;  /* 0x0000000000017941 */ /* 0x000fea0003800200 */
.L_x_30749:
        /* <DEDUP_REMOVED lines=25> */
.L_x_30756:
        /* <DEDUP_REMOVED lines=12> */
.L_x_30758:
[----:B------:R-:W-:Y:S05]  /*4cb00*/  BSYNC.RECONVERGENT B2 ;  /* 0x0000000000027941 */ /* 0x000fea0003800200 */
.L_x_30757:
        /* <DEDUP_REMOVED lines=62> */
.L_x_30755:
[----:B------:R-:W-:Y:S05]  /*4cef0*/  BSYNC.RECONVERGENT B1 ;  /* 0x0000000000017941 */ /* 0x000fea0003800200 */
.L_x_30754:
        /* <DEDUP_REMOVED lines=25> */
.L_x_30761:
        /* <DEDUP_REMOVED lines=12> */
.L_x_30763:
[----:B------:R-:W-:Y:S05]  /*4d150*/  BSYNC.RECONVERGENT B2 ;  /* 0x0000000000027941 */ /* 0x000fea0003800200 */
.L_x_30762:
        /* <DEDUP_REMOVED lines=62> */
.L_x_30760:
[----:B------:R-:W-:Y:S05]  /*4d540*/  BSYNC.RECONVERGENT B1 ;  /* 0x0000000000017941 */ /* 0x000fea0003800200 */
.L_x_30759:
        /* <DEDUP_REMOVED lines=25> */
.L_x_30766:
        /* <DEDUP_REMOVED lines=12> */
.L_x_30768:
[----:B------:R-:W-:Y:S05]  /*4d7a0*/  BSYNC.RECONVERGENT B2 ;  /* 0x0000000000027941 */ /* 0x000fea0003800200 */
.L_x_30767:
        /* <DEDUP_REMOVED lines=62> */
.L_x_30765:
[----:B------:R-:W-:Y:S05]  /*4db90*/  BSYNC.RECONVERGENT B1 ;  /* 0x0000000000017941 */ /* 0x000fea0003800200 */
.L_x_30764:
        /* <DEDUP_REMOVED lines=23> */
.L_x_30771:
        /* <DEDUP_REMOVED lines=12> */
.L_x_30773:
[----:B------:R-:W-:Y:S05]  /*4ddd0*/  BSYNC.RECONVERGENT B2 ;  /* 0x0000000000027941 */ /* 0x000fea0003800200 */
.L_x_30772:
        /* <DEDUP_REMOVED lines=62> */
.L_x_30770:
[----:B------:R-:W-:Y:S05]  /*4e1c0*/  BSYNC.RECONVERGENT B1 ;  /* 0x0000000000017941 */ /* 0x000fea0003800200 */
.L_x_30769:
        /* <DEDUP_REMOVED lines=23> */
.L_x_30776:
        /* <DEDUP_REMOVED lines=12> */
.L_x_30778:
[----:B------:R-:W-:Y:S05]  /*4e400*/  BSYNC.RECONVERGENT B2 ;  /* 0x0000000000027941 */ /* 0x000fea0003800200 */
.L_x_30777:
        /* <DEDUP_REMOVED lines=62> */
.L_x_30775:
[----:B------:R-:W-:Y:S05]  /*4e7f0*/  BSYNC.RECONVERGENT B1 ;  /* 0x0000000000017941 */ /* 0x000fea0003800200 */
.L_x_30774:
        /* <DEDUP_REMOVED lines=23> */
.L_x_30781:
        /* <DEDUP_REMOVED lines=12> */
.L_x_30783:
[----:B------:R-:W-:Y:S05]  /*4ea30*/  BSYNC.RECONVERGENT B2 ;  /* 0x0000000000027941 */ /* 0x000fea0003800200 */
.L_x_30782:
        /* <DEDUP_REMOVED lines=62> */
.L_x_30780:
[----:B------:R-:W-:Y:S05]  /*4ee20*/  BSYNC.RECONVERGENT B1 ;  /* 0x0000000000017941 */ /* 0x000fea0003800200 */
.L_x_30779:
        /* <DEDUP_REMOVED lines=14> */
.L_x_30743:
        /* <DEDUP_REMOVED lines=43> */
.L_x_30784:
[----:B------:R-:W-:Y:S01]  /*4f1c0*/  MOV R143, R142 ;  /* 0x0000008e008f7202 */ /* 0x000fe20000000f00 */
[----:B------:R-:W-:-:S07]  /*4f1d0*/  VIADD R141, R141, 0x20 ;  /* 0x000000208d8d7836 */ /* 0x000fce0000000000 */
.L_x_30661:
[----:B------:R-:W-:Y:S05]  /*4f1e0*/  BSYNC.RECONVERGENT B0 ;  /* 0x0000000000007941 */ /* 0x000fea0003800200 */
.L_x_30660:
        /* <DEDUP_REMOVED lines=35> */
.L_x_30790:
        /* <DEDUP_REMOVED lines=12> */
.L_x_30792:
[----:B------:R-:W-:Y:S05]  /*4f4e0*/  BSYNC.RECONVERGENT B2 ;  /* 0x0000000000027941 */ /* 0x000fea0003800200 */
.L_x_30791:
        /* <DEDUP_REMOVED lines=62> */
.L_x_30789:
[----:B------:R-:W-:Y:S05]  /*4f8d0*/  BSYNC.RECONVERGENT B1 ;  /* 0x0000000000017941 */ /* 0x000fea0003800200 */
.L_x_30788:
[----:B------:R-:W2:Y:S01]  /*4f8e0*/  LDC R153, c[0x0][0x404] ;  /* 0x00010100ff997b82 */ /* 0x000ea20000000800 */
[----:B------:R-:W-:Y:S01]  /*4f8f0*/  I2FP.F32.U32 R7, R7 ;  /* 0x0000000700077245 */ /* 0x000fe20000201000 */
[----:B------:R-:W-:Y:S01]  /*4f900*/  IMAD.MOV.U32 R154, RZ, RZ, 0x2f800000 ;  /* 0x2f800000ff9a7424 */ /* 0x000fe200078e00ff */
[----:B------:R-:W-:Y:S01]  /*4f910*/  LOP3.LUT R24, R24, 0xffffffef, RZ, 0xc0, !PT ;  /* 0xffffffef18187812 */ /* 0x000fe200078ec0ff */
[----:B-----5:R-:W-:Y:S01]  /*4f920*/  HADD2.F32 R8, -RZ, R52.H0_H0 ;  /* 0x20000034ff087230 */ /* 0x020fe20000004100 */
[----:B------:R-:W-:Y:S01]  /*4f930*/  BSSY.RECONVERGENT B1, `(.L_x_30793) ;  /* 0x000005f000017945 */ /* 0x000fe20003800200 */
[----:B------:R-:W-:Y:S01]  /*4f940*/  FFMA.FTZ R7, R7, R154, 1.1641532182693481445e-10 ;  /* 0x2f00000007077423 */ /* 0x000fe2000001009a */
[----:B------:R-:W-:Y:S01]  /*4f950*/  MOV R11, R18 ;  /* 0x00000012000b7202 */ /* 0x000fe20000000f00 */
[----:B01----:R-:W0:Y:S03]  /*4f960*/  LDC R93, c[0x0][0x408] ;  /* 0x00010200ff5d7b82 */ /* 0x003e260000000800 */
[----:B--2---:R-:W-:Y:S01]  /*4f970*/  FSETP.GTU.FTZ.AND P2, PT, R7, R153, PT ;  /* 0x000000990700720b */ /* 0x004fe20003f5c000 */
[----:B0-----:R-:W-:Y:S01]  /*4f980*/  FMUL.FTZ R7, R8, R93 ;  /* 0x0000005d08077220 */ /* 0x001fe20000410000 */
        /* <DEDUP_REMOVED lines=14> */
.L_x_30795:
        /* <DEDUP_REMOVED lines=12> */
.L_x_30797:
[----:B------:R-:W-:Y:S05]  /*4fb30*/  BSYNC.RECONVERGENT B2 ;  /* 0x0000000000027941 */ /* 0x000fea0003800200 */
.L_x_30796:
        /* <DEDUP_REMOVED lines=62> */
.L_x_30794:
[----:B------:R-:W-:Y:S05]  /*4ff20*/  BSYNC.RECONVERGENT B1 ;  /* 0x0000000000017941 */ /* 0x000fea0003800200 */
.L_x_30793:
        /* <DEDUP_REMOVED lines=26> */
.L_x_30800:
        /* <DEDUP_REMOVED lines=12> */
.L_x_30802:
[----:B------:R-:W-:Y:S05]  /*50190*/  BSYNC.RECONVERGENT B2 ;  /* 0x0000000000027941 */ /* 0x000fea0003800200 */
.L_x_30801:
        /* <DEDUP_REMOVED lines=62> */
.L_x_30799:
[----:B------:R-:W-:Y:S05]  /*50580*/  BSYNC.RECONVERGENT B1 ;  /* 0x0000000000017941 */ /* 0x000fea0003800200 */
.L_x_30798:
        /* <DEDUP_REMOVED lines=22> */
.L_x_30805:
        /* <DEDUP_REMOVED lines=12> */
.L_x_30807:
[----:B------:R-:W-:Y:S05]  /*507b0*/  BSYNC.RECONVERGENT B2 ;  /* 0x0000000000027941 */ /* 0x000fea0003800200 */
.L_x_30806:
        /* <DEDUP_REMOVED lines=62> */
.L_x_30804:
[----:B------:R-:W-:Y:S05]  /*50ba0*/  BSYNC.RECONVERGENT B1 ;  /* 0x0000000000017941 */ /* 0x000fea0003800200 */
.L_x_30803:
        /* <DEDUP_REMOVED lines=26> */
.L_x_30810:
        /* <DEDUP_REMOVED lines=12> */
.L_x_30812:
[----:B------:R-:W-:Y:S05]  /*50e10*/  BSYNC.RECONVERGENT B2 ;  /* 0x0000000000027941 */ /* 0x000fea0003800200 */
.L_x_30811:
        /* <DEDUP_REMOVED lines=62> */
.L_x_30809:
[----:B------:R-:W-:Y:S05]  /*51200*/  BSYNC.RECONVERGENT B1 ;  /* 0x0000000000017941 */ /* 0x000fea0003800200 */
.L_x_30808:
        /* <DEDUP_REMOVED lines=22> */
.L_x_30815:
        /* <DEDUP_REMOVED lines=12> */
.L_x_30817:
[----:B------:R-:W-:Y:S05]  /*51430*/  BSYNC.RECONVERGENT B2 ;  /* 0x0000000000027941 */ /* 0x000fea0003800200 */
.L_x_30816:
        /* <DEDUP_REMOVED lines=62> */
.L_x_30814:
[----:B------:R-:W-:Y:S05]  /*51820*/  BSYNC.RECONVERGENT B1 ;  /* 0x0000000000017941 */ /* 0x000fea0003800200 */
.L_x_30813:
        /* <DEDUP_REMOVED lines=26> */
.L_x_30820:
        /* <DEDUP_REMOVED lines=12> */
.L_x_30822:
[----:B------:R-:W-:Y:S05]  /*51a90*/  BSYNC.RECONVERGENT B2 ;  /* 0x0000000000027941 */ /* 0x000fea0003800200 */
.L_x_30821:
        /* <DEDUP_REMOVED lines=62> */
.L_x_30819:
[----:B------:R-:W-:Y:S05]  /*51e80*/  BSYNC.RECONVERGENT B1 ;  /* 0x0000000000017941 */ /* 0x000fea0003800200 */
.L_x_30818:
        /* <DEDUP_REMOVED lines=22> */
.L_x_30825:
        /* <DEDUP_REMOVED lines=12> */
.L_x_30827:
[----:B------:R-:W-:Y:S05]  /*520b0*/  BSYNC.RECONVERGENT B2 ;  /* 0x0000000000027941 */ /* 0x000fea0003800200 */
.L_x_30826:
        /* <DEDUP_REMOVED lines=62> */
.L_x_30824:
[----:B------:R-:W-:Y:S05]  /*524a0*/  BSYNC.RECONVERGENT B1 ;  /* 0x0000000000017941 */ /* 0x000fea0003800200 */
.L_x_30823:
        /* <DEDUP_REMOVED lines=25> */
.L_x_30830:
        /* <DEDUP_REMOVED lines=12> */
.L_x_30832:
[----:B------:R-:W-:Y:S05]  /*52700*/  BSYNC.RECONVERGENT B2 ;  /* 0x0000000000027941 */ /* 0x000fea0003800200 */
.L_x_30831:
        /* <DEDUP_REMOVED lines=62> */
.L_x_30829:
[----:B------:R-:W-:Y:S05]  /*52af0*/  BSYNC.RECONVERGENT B1 ;  /* 0x0000000000017941 */ /* 0x000fea0003800200 */
.L_x_30828:
        /* <DEDUP_REMOVED lines=20> */
.L_x_30835:
        /* <DEDUP_REMOVED lines=12> */
.L_x_30837:
[----:B------:R-:W-:Y:S05]  /*52d00*/  BSYNC.RECONVERGENT B2 ;  /* 0x0000000000027941 */ /* 0x000fea0003800200 */
.L_x_30836:
        /* <DEDUP_REMOVED lines=62> */
.L_x_30834:
[----:B------:R-:W-:Y:S05]  /*530f0*/  BSYNC.RECONVERGENT B1 ;  /* 0x0000000000017941 */ /* 0x000fea0003800200 */
.L_x_30833:
        /* <DEDUP_REMOVED lines=25> */
.L_x_30840:
        /* <DEDUP_REMOVED lines=12> */
.L_x_30842:
[----:B------:R-:W-:Y:S05]  /*53350*/  BSYNC.RECONVERGENT B2 ;  /* 0x0000000000027941 */ /* 0x000fea0003800200 */
.L_x_30841:
        /* <DEDUP_REMOVED lines=62> */
.L_x_30839:
[----:B------:R-:W-:Y:S05]  /*53740*/  BSYNC.RECONVERGENT B1 ;  /* 0x0000000000017941 */ /* 0x000fea0003800200 */
.L_x_30838:
        /* <DEDUP_REMOVED lines=20> */
.L_x_30845:
        /* <DEDUP_REMOVED lines=12> */
.L_x_30847:
[----:B------:R-:W-:Y:S05]  /*53950*/  BSYNC.RECONVERGENT B2 ;  /* 0x0000000000027941 */ /* 0x000fea0003800200 */
.L_x_30846:
        /* <DEDUP_REMOVED lines=62> */
.L_x_30844:
[----:B------:R-:W-:Y:S05]  /*53d40*/  BSYNC.RECONVERGENT B1 ;  /* 0x0000000000017941 */ /* 0x000fea0003800200 */
.L_x_30843:
        /* <DEDUP_REMOVED lines=25> */
.L_x_30850:
        /* <DEDUP_REMOVED lines=12> */
.L_x_30852:
[----:B------:R-:W-:Y:S05]  /*53fa0*/  BSYNC.RECONVERGENT B2 ;  /* 0x0000000000027941 */ /* 0x000fea0003800200 */
.L_x_30851:
        /* <DEDUP_REMOVED lines=62> */
.L_x_30849:
[----:B------:R-:W-:Y:S05]  /*54390*/  BSYNC.RECONVERGENT B1 ;  /* 0x0000000000017941 */ /* 0x000fea0003800200 */
.L_x_30848:
        /* <DEDUP_REMOVED lines=20> */
.L_x_30855:
        /* <DEDUP_REMOVED lines=12> */
.L_x_30857:
[----:B------:R-:W-:Y:S05]  /*545a0*/  BSYNC.RECONVERGENT B2 ;  /* 0x0000000000027941 */ /* 0x000fea0003800200 */
.L_x_30856:
        /* <DEDUP_REMOVED lines=62> */
.L_x_30854:
[----:B------:R-:W-:Y:S05]  /*54990*/  BSYNC.RECONVERGENT B1 ;  /* 0x0000000000017941 */ /* 0x000fea0003800200 */
.L_x_30853:
        /* <DEDUP_REMOVED lines=25> */
.L_x_30860:
        /* <DEDUP_REMOVED lines=12> */
.L_x_30862:
[----:B------:R-:W-:Y:S05]  /*54bf0*/  BSYNC.RECONVERGENT B2 ;  /* 0x0000000000027941 */ /* 0x000fea0003800200 */
.L_x_30861:
        /* <DEDUP_REMOVED lines=62> */
.L_x_30859:
[----:B------:R-:W-:Y:S05]  /*54fe0*/  BSYNC.RECONVERGENT B1 ;  /* 0x0000000000017941 */ /* 0x000fea0003800200 */
.L_x_30858:
        /* <DEDUP_REMOVED lines=20> */
.L_x_30865:
        /* <DEDUP_REMOVED lines=15> */
.L_x_30867:
[----:B------:R-:W-:Y:S05]  /*55220*/  BSYNC.RECONVERGENT B2 ;  /* 0x0000000000027941 */ /* 0x000fea0003800200 */
.L_x_30866:
        /* <DEDUP_REMOVED lines=62> */
.L_x_30864:
[----:B------:R-:W-:Y:S05]  /*55610*/  BSYNC.RECONVERGENT B1 ;  /* 0x0000000000017941 */ /* 0x000fea0003800200 */
.L_x_30863:
        /* <DEDUP_REMOVED lines=11> */
[----:B------:R-:W-:Y:S01]  /*556d0*/  @P1 FADD.FTZ R55, R55, R93 ;  /* 0x0000005d37371221 */ /* 0x000fe20000010000 */
[----:B------:R-:W-:Y:S02]  /*556e0*/  @!P1 MOV R55, R93 ;  /* 0x0000005d00379202 */ /* 0x000fe40000000f00 */
[----:B------:R-:W-:Y:S02]  /*556f0*/  PRMT R93, R7, 0x5410, R143 ;  /* 0x00005410075d7816 */ /* 0x000fe4000000008f */
[----:B------:R-:W-:Y:S02]  /*55700*/  F2FP.F16.F32.PACK_AB R148, RZ, R55 ;  /* 0x00000037ff94723e */ /* 0x000fe400000000ff */
[----:B------:R-:W-:Y:S02]  /*55710*/  PRMT R7, R149, 0x7610, R7 ;  /* 0x0000761095077816 */ /* 0x000fe40000000007 */
[----:B------:R-:W-:Y:S01]  /*55720*/  PRMT R95, R155, 0x5410, R148 ;  /* 0x000054109b5f7816 */ /* 0x000fe20000000094 */
[----:B------:R-:W-:Y:S06]  /*55730*/  BRA `(.L_x_30868) ;  /* 0x0000003000a87947 */ /* 0x000fec0003800000 */
.L_x_30787:
        /* <DEDUP_REMOVED lines=16> */
.L_x_30871:
        /* <DEDUP_REMOVED lines=12> */
.L_x_30873:
[----:B------:R-:W-:Y:S05]  /*55900*/  BSYNC.RECONVERGENT B2 ;  /* 0x0000000000027941 */ /* 0x000fea0003800200 */
.L_x_30872:
        /* <DEDUP_REMOVED lines=62> */
.L_x_30870:
[----:B------:R-:W-:Y:S05]  /*55cf0*/  BSYNC.RECONVERGENT B1 ;  /* 0x0000000000017941 */ /* 0x000fea0003800200 */
.L_x_30869:
[----:B------:R-:W2:Y:S01]  /*55d00*/  LDC R153, c[0x0][0x404] ;  /* 0x00010100ff997b82 */ /* 0x000ea20000000800 */
[----:B------:R-:W-:Y:S01]  /*55d10*/  I2FP.F32.U32 R21, R29 ;  /* 0x0000001d00157245 */ /* 0x000fe20000201000 */
[----:B------:R-:W-:Y:S02]  /*55d20*/  HFMA2 R154, -RZ, RZ, 0.1171875, 0 ;  /* 0x2f800000ff9a7431 */ /* 0x000fe400000001ff */
[----:B-----5:R-:W-:Y:S01]  /*55d30*/  HADD2.F32 R29, -RZ, R52.H0_H0 ;  /* 0x20000034ff1d7230 */ /* 0x020fe20000004100 */
[----:B------:R-:W-:Y:S01]  /*55d40*/  LOP3.LUT R24, R24, 0xffffffef, RZ, 0xc0, !PT ;  /* 0xffffffef18187812 */ /* 0x000fe200078ec0ff */
[----:B------:R-:W-:Y:S01]  /*55d50*/  BSSY.RECONVERGENT B1, `(.L_x_30874) ;  /* 0x0000062000017945 */ /* 0x000fe20003800200 */
[----:B------:R-:W-:Y:S02]  /*55d60*/  IMAD.MOV.U32 R48, RZ, RZ, 0x2 ;  /* 0x00000002ff307424 */ /* 0x000fe400078e00ff */
[----:B------:R-:W-:Y:S01]  /*55d70*/  FFMA.FTZ R21, R21, R154, 1.1641532182693481445e-10 ;  /* 0x2f00000015157423 */ /* 0x000fe2000001009a */
[----:B------:R-:W3:Y:S04]  /*55d80*/  LDC R152, c[0x0][0x408] ;  /* 0x00010200ff987b82 */ /* 0x000ee80000000800 */
[----:B--2---:R-:W-:Y:S01]  /*55d90*/  FSETP.GTU.FTZ.AND P2, PT, R21, R153, PT ;  /* 0x000000991500720b */ /* 0x004fe20003f5c000 */
[----:B---3--:R-:W-:-:S05]  /*55da0*/  FMUL.FTZ R21, R29, R152 ;  /* 0x000000981d157220 */ /* 0x008fca0000410000 */
[----:B------:R-:W-:Y:S01]  /*55db0*/  FSEL R29, R21, RZ, !P2 ;  /* 0x000000ff151d7208 */ /* 0x000fe20005000000 */
[----:B------:R-:W-:Y:S01]  /*55dc0*/  @P1 HADD2.F32 R21, -RZ, R56.H0_H0 ;  /* 0x20000038ff151230 */ /* 0x000fe20000004100 */
[----:B------:R-:W-:-:S04]  /*55dd0*/  PLOP3.LUT P2, PT, P2, PT, PT, 0x8, 0x80 ;  /* 0x000000000080781c */ /* 0x000fc8000174e170 */
[----:B------:R-:W-:Y:S01]  /*55de0*/  @P1 FADD.FTZ R29, R21, R29 ;  /* 0x0000001d151d1221 */ /* 0x000fe20000010000 */
[----:B------:R-:W-:-:S04]  /*55df0*/  IMAD.MOV.U32 R21, RZ, RZ, R18 ;  /* 0x000000ffff157224 */ /* 0x000fc800078e0012 */
[----:B01----:R-:W-:-:S04]  /*55e00*/  F2FP.F16.F32.PACK_AB R92, RZ, R29 ;  /* 0x0000001dff5c723e */ /* 0x003fc800000000ff */
        /* <DEDUP_REMOVED lines=11> */
.L_x_30876:
        /* <DEDUP_REMOVED lines=12> */
.L_x_30878:
[----:B------:R-:W-:Y:S05]  /*55f80*/  BSYNC.RECONVERGENT B2 ;  /* 0x0000000000027941 */ /* 0x000fea0003800200 */
.L_x_30877:
        /* <DEDUP_REMOVED lines=62> */
.L_x_30875:
[----:B------:R-:W-:Y:S05]  /*56370*/  BSYNC.RECONVERGENT B1 ;  /* 0x0000000000017941 */ /* 0x000fea0003800200 */
.L_x_30874:
[----:B------:R-:W-:Y:S01]  /*56380*/  I2FP.F32.U32 R21, R21 ;  /* 0x0000001500157245 */ /* 0x000fe20000201000 */
[----:B------:R-:W-:Y:S01]  /*56390*/  BSSY.RECONVERGENT B1, `(.L_x_30879) ;  /* 0x0000063000017945 */ /* 0x000fe20003800200 */
[----:B------:R-:W-:-:S03]  /*563a0*/  LOP3.LUT R24, R24, 0xfffffff7, RZ, 0xc0, !PT ;  /* 0xfffffff718187812 */ /* 0x000fc600078ec0ff */
[----:B------:R-:W-:-:S05]  /*563b0*/  FFMA.FTZ R21, R21, R154, 1.1641532182693481445e-10 ;  /* 0x2f00000015157423 */ /* 0x000fca000001009a */
[----:B------:R-:W-:Y:S01]  /*563c0*/  FSETP.GTU.FTZ.AND P2, PT, R21, R153, PT ;  /* 0x000000991500720b */ /* 0x000fe20003f5c000 */
[----:B------:R-:W-:Y:S02]  /*563d0*/  HADD2.F32 R21, -RZ, R52.H1_H1 ;  /* 0x30000034ff157230 */ /* 0x000fe40000004100 */
[----:B------:R-:W-:-:S03]  /*563e0*/  HFMA2 R52, -RZ, RZ, 0, 1.1920928955078125e-07 ;  /* 0x00000002ff347431 */ /* 0x000fc600000001ff */
        /* <DEDUP_REMOVED lines=18> */
.L_x_30881:
        /* <DEDUP_REMOVED lines=12> */
.L_x_30883:
[----:B------:R-:W-:Y:S05]  /*565d0*/  BSYNC.RECONVERGENT B2 ;  /* 0x0000000000027941 */ /* 0x000fea0003800200 */
.L_x_30882:
        /* <DEDUP_REMOVED lines=62> */
.L_x_30880:
[----:B------:R-:W-:Y:S05]  /*569c0*/  BSYNC.RECONVERGENT B1 ;  /* 0x0000000000017941 */ /* 0x000fea0003800200 */
.L_x_30879:
        /* <DEDUP_REMOVED lines=25> */
.L_x_30886:
        /* <DEDUP_REMOVED lines=12> */
.L_x_30888:
[----:B------:R-:W-:Y:S05]  /*56c20*/  BSYNC.RECONVERGENT B2 ;  /* 0x0000000000027941 */ /* 0x000fea0003800200 */
.L_x_30887:
        /* <DEDUP_REMOVED lines=62> */
.L_x_30885:
[----:B------:R-:W-:Y:S05]  /*57010*/  BSYNC.RECONVERGENT B1 ;  /* 0x0000000000017941 */ /* 0x000fea0003800200 */
.L_x_30884:
        /* <DEDUP_REMOVED lines=25> */
.L_x_30891:
        /* <DEDUP_REMOVED lines=12> */
.L_x_30893:
[----:B------:R-:W-:Y:S05]  /*57270*/  BSYNC.RECONVERGENT B2 ;  /* 0x0000000000027941 */ /* 0x000fea0003800200 */
.L_x_30892:
        /* <DEDUP_REMOVED lines=62> */
.L_x_30890:
[----:B------:R-:W-:Y:S05]  /*57660*/  BSYNC.RECONVERGENT B1 ;  /* 0x0000000000017941 */ /* 0x000fea0003800200 */
.L_x_30889:
        /* <DEDUP_REMOVED lines=23> */
.L_x_30896:
        /* <DEDUP_REMOVED lines=12> */
.L_x_30898:
[----:B------:R-:W-:Y:S05]  /*578a0*/  BSYNC.RECONVERGENT B2 ;  /* 0x0000000000027941 */ /* 0x000fea0003800200 */
.L_x_30897:
        /* <DEDUP_REMOVED lines=62> */
.L_x_30895:
[----:B------:R-:W-:Y:S05]  /*57c90*/  BSYNC.RECONVERGENT B1 ;  /* 0x0000000000017941 */ /* 0x000fea0003800200 */
.L_x_30894:
        /* <DEDUP_REMOVED lines=23> */
.L_x_30901:
        /* <DEDUP_REMOVED lines=12> */
.L_x_30903:
[----:B------:R-:W-:Y:S05]  /*57ed0*/  BSYNC.RECONVERGENT B2 ;  /* 0x0000000000027941 */ /* 0x000fea0003800200 */
.L_x_30902:
        /* <DEDUP_REMOVED lines=62> */
.L_x_30900:
[----:B------:R-:W-:Y:S05]  /*582c0*/  BSYNC.RECONVERGENT B1 ;  /* 0x0000000000017941 */ /* 0x000fea0003800200 */
.L_x_30899:
        /* <DEDUP_REMOVED lines=23> */
.L_x_30906:
        /* <DEDUP_REMOVED lines=12> */
.L_x_30908:
[----:B------:R-:W-:Y:S05]  /*58500*/  BSYNC.RECONVERGENT B2 ;  /* 0x0000000000027941 */ /* 0x000fea0003800200 */
.L_x_30907:
        /* <DEDUP_REMOVED lines=62> */
.L_x_30905:
[----:B------:R-:W-:Y:S05]  /*588f0*/  BSYNC.RECONVERGENT B1 ;  /* 0x0000000000017941 */ /* 0x000fea0003800200 */
.L_x_30904:
        /* <DEDUP_REMOVED lines=14> */
.L_x_30868:
        /* <DEDUP_REMOVED lines=43> */
.L_x_30909:
[----:B------:R-:W-:Y:S02]  /*58c90*/  IMAD.MOV.U32 R143, RZ, RZ, R142 ;  /* 0x000000ffff8f7224 */ /* 0x000fe400078e008e */
[----:B------:R-:W-:-:S07]  /*58ca0*/  VIADD R141, R141, 0x20 ;  /* 0x000000208d8d7836 */ /* 0x000fce0000000000 */
.L_x_30786:
[----:B------:R-:W-:Y:S05]  /*58cb0*/  BSYNC.RECONVERGENT B0 ;  /* 0x0000000000007941 */ /* 0x000fea0003800200 */
.L_x_30785:
        /* <DEDUP_REMOVED lines=35> */
.L_x_30915:
        /* <DEDUP_REMOVED lines=12> */
.L_x_30917:
[----:B------:R-:W-:Y:S05]  /*58fb0*/  BSYNC.RECONVERGENT B2 ;  /* 0x0000000000027941 */ /* 0x000fea0003800200 */
.L_x_30916:
        /* <DEDUP_REMOVED lines=62> */
.L_x_30914:
[----:B------:R-:W-:Y:S05]  /*593a0*/  BSYNC.RECONVERGENT B1 ;  /* 0x0000000000017941 */ /* 0x000fea0003800200 */
.L_x_30913:
        /* <DEDUP_REMOVED lines=8> */
[----:B------:R-:W1:Y:S01]  /*59430*/  LDC R154, c[0x0][0x404] ;  /* 0x00010100ff9a7b82 */ /* 0x000e620000000800 */
[----:B0-----:R-:W-:Y:S02]  /*59440*/  FMUL.FTZ R10, R10, R140 ;  /* 0x0000008c0a0a7220 */ /* 0x001fe40000410000 */
        /* <DEDUP_REMOVED lines=15> */
.L_x_30920:
        /* <DEDUP_REMOVED lines=12> */
.L_x_30922:
[----:B------:R-:W-:Y:S05]  /*59600*/  BSYNC.RECONVERGENT B2 ;  /* 0x0000000000027941 */ /* 0x000fea0003800200 */
.L_x_30921:
        /* <DEDUP_REMOVED lines=62> */
.L_x_30919:
[----:B------:R-:W-:Y:S05]  /*599f0*/  BSYNC.RECONVERGENT B1 ;  /* 0x0000000000017941 */ /* 0x000fea0003800200 */
.L_x_30918:
        /* <DEDUP_REMOVED lines=26> */
.L_x_30925:
        /* <DEDUP_REMOVED lines=12> */
.L_x_30927:
[----:B------:R-:W-:Y:S05]  /*59c60*/  BSYNC.RECONVERGENT B2 ;  /* 0x0000000000027941 */ /* 0x000fea0003800200 */
.L_x_30926:
        /* <DEDUP_REMOVED lines=62> */
.L_x_30924:
[----:B------:R-:W-:Y:S05]  /*5a050*/  BSYNC.RECONVERGENT B1 ;  /* 0x0000000000017941 */ /* 0x000fea0003800200 */
.L_x_30923:
        /* <DEDUP_REMOVED lines=22> */
.L_x_30930:
        /* <DEDUP_REMOVED lines=12> */
.L_x_30932:
[----:B------:R-:W-:Y:S05]  /*5a280*/  BSYNC.RECONVERGENT B2 ;  /* 0x0000000000027941 */ /* 0x000fea0003800200 */
.L_x_30931:
        /* <DEDUP_REMOVED lines=62> */
.L_x_30929:
[----:B------:R-:W-:Y:S05]  /*5a670*/  BSYNC.RECONVERGENT B1 ;  /* 0x0000000000017941 */ /* 0x000fea0003800200 */
.L_x_30928:
        /* <DEDUP_REMOVED lines=26> */
.L_x_30935:
        /* <DEDUP_REMOVED lines=12> */
.L_x_30937:
[----:B------:R-:W-:Y:S05]  /*5a8e0*/  BSYNC.RECONVERGENT B2 ;  /* 0x0000000000027941 */ /* 0x000fea0003800200 */
.L_x_30936:
        /* <DEDUP_REMOVED lines=62> */
.L_x_30934:
[----:B------:R-:W-:Y:S05]  /*5acd0*/  BSYNC.RECONVERGENT B1 ;  /* 0x0000000000017941 */ /* 0x000fea0003800200 */
.L_x_30933:
        /* <DEDUP_REMOVED lines=22> */
.L_x_30940:
        /* <DEDUP_REMOVED lines=12> */
.L_x_30942:
[----:B------:R-:W-:Y:S05]  /*5af00*/  BSYNC.RECONVERGENT B2 ;  /* 0x0000000000027941 */ /* 0x000fea0003800200 */
.L_x_30941:
        /* <DEDUP_REMOVED lines=62> */
.L_x_30939:
[----:B------:R-:W-:Y:S05]  /*5b2f0*/  BSYNC.RECONVERGENT B1 ;  /* 0x0000000000017941 */ /* 0x000fea0003800200 */
.L_x_30938:
        /* <DEDUP_REMOVED lines=26> */
.L_x_30945:
        /* <DEDUP_REMOVED lines=12> */
.L_x_30947:
[----:B------:R-:W-:Y:S05]  /*5b560*/  BSYNC.RECONVERGENT B2 ;  /* 0x0000000000027941 */ /* 0x000fea0003800200 */
.L_x_30946:
        /* <DEDUP_REMOVED lines=62> */
.L_x_30944:
[----:B------:R-:W-:Y:S05]  /*5b950*/  BSYNC.RECONVERGENT B1 ;  /* 0x0000000000017941 */ /* 0x000fea0003800200 */
.L_x_30943:
        /* <DEDUP_REMOVED lines=22> */
.L_x_30950:
        /* <DEDUP_REMOVED lines=12> */
.L_x_30952:
[----:B------:R-:W-:Y:S05]  /*5bb80*/  BSYNC.RECONVERGENT B2 ;  /* 0x0000000000027941 */ /* 0x000fea0003800200 */
.L_x_30951:
        /* <DEDUP_REMOVED lines=62> */
.L_x_30949:
[----:B------:R-:W-:Y:S05]  /*5bf70*/  BSYNC.RECONVERGENT B1 ;  /* 0x0000000000017941 */ /* 0x000fea0003800200 */
.L_x_30948:
        /* <DEDUP_REMOVED lines=25> */
.L_x_30955:
        /* <DEDUP_REMOVED lines=12> */
.L_x_30957:
[----:B------:R-:W-:Y:S05]  /*5c1d0*/  BSYNC.RECONVERGENT B2 ;  /* 0x0000000000027941 */ /* 0x000fea0003800200 */
.L_x_30956:
        /* <DEDUP_REMOVED lines=62> */
.L_x_30954:
[----:B------:R-:W-:Y:S05]  /*5c5c0*/  BSYNC.RECONVERGENT B1 ;  /* 0x0000000000017941 */ /* 0x000fea0003800200 */
.L_x_30953:
        /* <DEDUP_REMOVED lines=20> */
.L_x_30960:
        /* <DEDUP_REMOVED lines=12> */
.L_x_30962:
[----:B------:R-:W-:Y:S05]  /*5c7d0*/  BSYNC.RECONVERGENT B2 ;  /* 0x0000000000027941 */ /* 0x000fea0003800200 */
.L_x_30961:
        /* <DEDUP_REMOVED lines=62> */
.L_x_30959:
[----:B------:R-:W-:Y:S05]  /*5cbc0*/  BSYNC.RECONVERGENT B1 ;  /* 0x0000000000017941 */ /* 0x000fea0003800200 */
.L_x_30958:
        /* <DEDUP_REMOVED lines=25> */
.L_x_30965:
        /* <DEDUP_REMOVED lines=12> */
.L_x_30967:
[----:B------:R-:W-:Y:S05]  /*5ce20*/  BSYNC.RECONVERGENT B2 ;  /* 0x0000000000027941 */ /* 0x000fea0003800200 */
.L_x_30966:
        /* <DEDUP_REMOVED lines=62> */
.L_x_30964:
[----:B------:R-:W-:Y:S05]  /*5d210*/  BSYNC.RECONVERGENT B1 ;  /* 0x0000000000017941 */ /* 0x000fea0003800200 */
.L_x_30963:
        /* <DEDUP_REMOVED lines=20> */
.L_x_30970:
        /* <DEDUP_REMOVED lines=12> */
.L_x_30972:
[----:B------:R-:W-:Y:S05]  /*5d420*/  BSYNC.RECONVERGENT B2 ;  /* 0x0000000000027941 */ /* 0x000fea0003800200 */
.L_x_30971:
        /* <DEDUP_REMOVED lines=62> */
.L_x_30969:
[----:B------:R-:W-:Y:S05]  /*5d810*/  BSYNC.RECONVERGENT B1 ;  /* 0x0000000000017941 */ /* 0x000fea0003800200 */
.L_x_30968:
        /* <DEDUP_REMOVED lines=25> */
.L_x_30975:
        /* <DEDUP_REMOVED lines=12> */
.L_x_30977:
[----:B------:R-:W-:Y:S05]  /*5da70*/  BSYNC.RECONVERGENT B2 ;  /* 0x0000000000027941 */ /* 0x000fea0003800200 */
.L_x_30976:
        /* <DEDUP_REMOVED lines=62> */
.L_x_30974:
[----:B------:R-:W-:Y:S05]  /*5de60*/  BSYNC.RECONVERGENT B1 ;  /* 0x0000000000017941 */ /* 0x000fea0003800200 */
.L_x_30973:
        /* <DEDUP_REMOVED lines=20> */
.L_x_30980:
        /* <DEDUP_REMOVED lines=12> */
.L_x_30982:
[----:B------:R-:W-:Y:S05]  /*5e070*/  BSYNC.RECONVERGENT B2 ;  /* 0x0000000000027941 */ /* 0x000fea0003800200 */
.L_x_30981:
        /* <DEDUP_REMOVED lines=62> */
.L_x_30979:
[----:B------:R-:W-:Y:S05]  /*5e460*/  BSYNC.RECONVERGENT B1 ;  /* 0x0000000000017941 */ /* 0x000fea0003800200 */
.L_x_30978:
        /* <DEDUP_REMOVED lines=25> */
.L_x_30985:
        /* <DEDUP_REMOVED lines=12> */
.L_x_30987:
[----:B------:R-:W-:Y:S05]  /*5e6c0*/  BSYNC.RECONVERGENT B2 ;  /* 0x0000000000027941 */ /* 0x000fea0003800200 */
.L_x_30986:
        /* <DEDUP_REMOVED lines=62> */
.L_x_30984:
[----:B------:R-:W-:Y:S05]  /*5eab0*/  BSYNC.RECONVERGENT B1 ;  /* 0x0000000000017941 */ /* 0x000fea0003800200 */
.L_x_30983:
        /* <DEDUP_REMOVED lines=20> */
.L_x_30990:
        /* <DEDUP_REMOVED lines=15> */
.L_x_30992:
[----:B------:R-:W-:Y:S05]  /*5ecf0*/  BSYNC.RECONVERGENT B2 ;  /* 0x0000000000027941 */ /* 0x000fea0003800200 */
.L_x_30991:
        /* <DEDUP_REMOVED lines=62> */
.L_x_30989:
[----:B------:R-:W-:Y:S05]  /*5f0e0*/  BSYNC.RECONVERGENT B1 ;  /* 0x0000000000017941 */ /* 0x000fea0003800200 */
.L_x_30988:
        /* <DEDUP_REMOVED lines=19> */
.L_x_30912:
        /* <DEDUP_REMOVED lines=16> */
.L_x_30996:
        /* <DEDUP_REMOVED lines=12> */
.L_x_30998:
[----:B------:R-:W-:Y:S05]  /*5f3e0*/  BSYNC.RECONVERGENT B2 ;  /* 0x0000000000027941 */ /* 0x000fea0003800200 */
.L_x_30997:
        /* <DEDUP_REMOVED lines=62> */
.L_x_30995:
[----:B------:R-:W-:Y:S05]  /*5f7d0*/  BSYNC.RECONVERGENT B1 ;  /* 0x0000000000017941 */ /* 0x000fea0003800200 */
.L_x_30994:
        /* <DEDUP_REMOVED lines=28> */
.L_x_31001:
        /* <DEDUP_REMOVED lines=12> */
.L_x_31003:
[----:B------:R-:W-:Y:S05]  /*5fa60*/  BSYNC.RECONVERGENT B2 ;  /* 0x0000000000027941 */ /* 0x000fea0003800200 */
.L_x_31002:
        /* <DEDUP_REMOVED lines=62> */
.L_x_31000:
[----:B------:R-:W-:Y:S05]  /*5fe50*/  BSYNC.RECONVERGENT B1 ;  /* 0x0000000000017941 */ /* 0x000fea0003800200 */
.L_x_30999:
        /* <DEDUP_REMOVED lines=25> */
.L_x_31006:
        /* <DEDUP_REMOVED lines=12> */
.L_x_31008:
[----:B------:R-:W-:Y:S05]  /*600b0*/  BSYNC.RECONVERGENT B2 ;  /* 0x0000000000027941 */ /* 0x000fea0003800200 */
.L_x_31007:
        /* <DEDUP_REMOVED lines=62> */
.L_x_31005:
[----:B------:R-:W-:Y:S05]  /*604a0*/  BSYNC.RECONVERGENT B1 ;  /* 0x0000000000017941 */ /* 0x000fea0003800200 */
.L_x_31004:
        /* <DEDUP_REMOVED lines=25> */
.L_x_31011:
        /* <DEDUP_REMOVED lines=12> */
.L_x_31013:
[----:B------:R-:W-:Y:S05]  /*60700*/  BSYNC.RECONVERGENT B2 ;  /* 0x0000000000027941 */ /* 0x000fea0003800200 */
.L_x_31012:
        /* <DEDUP_REMOVED lines=62> */
.L_x_31010:
[----:B------:R-:W-:Y:S05]  /*60af0*/  BSYNC.RECONVERGENT B1 ;  /* 0x0000000000017941 */ /* 0x000fea0003800200 */
.L_x_31009:
        /* <DEDUP_REMOVED lines=25> */
.L_x_31016:
        /* <DEDUP_REMOVED lines=12> */
.L_x_31018:
[----:B------:R-:W-:Y:S05]  /*60d50*/  BSYNC.RECONVERGENT B2 ;  /* 0x0000000000027941 */ /* 0x000fea0003800200 */
.L_x_31017:
        /* <DEDUP_REMOVED lines=62> */
.L_x_31015:
[----:B------:R-:W-:Y:S05]  /*61140*/  BSYNC.RECONVERGENT B1 ;  /* 0x0000000000017941 */ /* 0x000fea0003800200 */
.L_x_31014:
        /* <DEDUP_REMOVED lines=23> */
.L_x_31021:
        /* <DEDUP_REMOVED lines=12> */
.L_x_31023:
[----:B------:R-:W-:Y:S05]  /*61380*/  BSYNC.RECONVERGENT B2 ;  /* 0x0000000000027941 */ /* 0x000fea0003800200 */
.L_x_31022:
        /* <DEDUP_REMOVED lines=62> */
.L_x_31020:
[----:B------:R-:W-:Y:S05]  /*61770*/  BSYNC.RECONVERGENT B1 ;  /* 0x0000000000017941 */ /* 0x000fea0003800200 */
.L_x_31019:
        /* <DEDUP_REMOVED lines=23> */
.L_x_31026:
        /* <DEDUP_REMOVED lines=12> */
.L_x_31028:
[----:B------:R-:W-:Y:S05]  /*619b0*/  BSYNC.RECONVERGENT B2 ;  /* 0x0000000000027941 */ /* 0x000fea0003800200 */
.L_x_31027:
        /* <DEDUP_REMOVED lines=62> */
.L_x_31025:
[----:B------:R-:W-:Y:S05]  /*61da0*/  BSYNC.RECONVERGENT B1 ;  /* 0x0000000000017941 */ /* 0x000fea0003800200 */
.L_x_31024:
        /* <DEDUP_REMOVED lines=23> */
.L_x_31031:
        /* <DEDUP_REMOVED lines=12> */
.L_x_31033:
[----:B------:R-:W-:Y:S05]  /*61fe0*/  BSYNC.RECONVERGENT B2 ;  /* 0x0000000000027941 */ /* 0x000fea0003800200 */
.L_x_31032:
        /* <DEDUP_REMOVED lines=62> */
.L_x_31030:
[----:B------:R-:W-:Y:S05]  /*623d0*/  BSYNC.RECONVERGENT B1 ;  /* 0x0000000000017941 */ /* 0x000fea0003800200 */
.L_x_31029:
        /* <DEDUP_REMOVED lines=8> */
[----:B------:R-:W-:-:S03]  /*62460*/  IMAD.MOV.U32 R143, RZ, RZ, R149 ;  /* 0x000000ffff8f7224 */ /* 0x000fc600078e0095 */
[----:B------:R-:W-:Y:S01]  /*62470*/  FSEL R140, R95, RZ, !P5 ;  /* 0x000000ff5f8c7208 */ /* 0x000fe20006800000 */
[----:B------:R-:W-:Y:S01]  /*62480*/  @P1 HADD2.F32 R95, -RZ, R59.H1_H1 ;  /* 0x3000003bff5f1230 */ /* 0x000fe20000004100 */
[----:B------:R-:W-:-:S04]  /*62490*/  PLOP3.LUT P5, PT, P5, PT, PT, 0x8, 0x80 ;  /* 0x000000000080781c */ /* 0x000fc80002fae170 */
[----:B------:R-:W-:-:S05]  /*624a0*/  @P1 FADD.FTZ R140, R95, R140 ;  /* 0x0000008c5f8c1221 */ /* 0x000fca0000010000 */
[----:B------:R-:W-:-:S04]  /*624b0*/  F2FP.F16.F32.PACK_AB R95, RZ, R140 ;  /* 0x0000008cff5f723e */ /* 0x000fc800000000ff */
[----:B------:R-:W-:-:S07]  /*624c0*/  PRMT R95, R168, 0x5410, R95 ;  /* 0x00005410a85f7816 */ /* 0x000fce000000005f */
.L_x_30993:
        /* <DEDUP_REMOVED lines=43> */
.L_x_30911:
[----:B------:R-:W-:Y:S05]  /*62780*/  BSYNC.RECONVERGENT B0 ;  /* 0x0000000000007941 */ /* 0x000fea0003800200 */
.L_x_30910:
        /* <DEDUP_REMOVED lines=291> */
.L_x_31067:
        /* <DEDUP_REMOVED lines=38> */
[----:B------:R-:W-:Y:S01]  /*63c20*/  F2FP.F16.F32.PACK_AB R92, R92, R93 ;  /* 0x0000005d5c5c723e */ /* 0x000fe200000000ff */
[----:B------:R-:W-:-:S04]  /*63c30*/  FADD.FTZ R93, R111, -R142 ;  /* 0x8000008e6f5d7221 */ /* 0x000fc80000010000 */
[----:B------:R-:W-:Y:S01]  /*63c40*/  FMUL.FTZ R93, R141, R93 ;  /* 0x0000005d8d5d7220 */ /* 0x000fe20000410000 */
[----:B------:R-:W-:-:S03]  /*63c50*/  FFMA.FTZ R95, R95, R152, R80 ;  /* 0x000000985f5f7223 */ /* 0x000fc60000010050 */
[----:B------:R-:W-:-:S05]  /*63c60*/  FFMA.FTZ R93, R93, R153, R87 ;  /* 0x000000995d5d7223 */ /* 0x000fca0000010057 */
[----:B------:R-:W-:Y:S01]  /*63c70*/  F2FP.F16.F32.PACK_AB R93, R93, R94 ;  /* 0x0000005e5d5d723e */ /* 0x000fe200000000ff */
[----:B------:R-:W-:-:S04]  /*63c80*/  FADD.FTZ R94, R131, -R142 ;  /* 0x8000008e835e7221 */ /* 0x000fc80000010000 */
[----:B------:R-:W-:Y:S01]  /*63c90*/  FMUL.FTZ R94, R141, R94 ;  /* 0x0000005e8d5e7220 */ /* 0x000fe20000410000 */
[----:B------:R-:W-:-:S03]  /*63ca0*/  FFMA.FTZ R148, R148, R149, R83 ;  /* 0x0000009594947223 */ /* 0x000fc60000010053 */
[----:B------:R-:W-:-:S05]  /*63cb0*/  FFMA.FTZ R94, R94, R151, R81 ;  /* 0x000000975e5e7223 */ /* 0x000fca0000010051 */
[----:B------:R-:W-:Y:S01]  /*63cc0*/  F2FP.F16.F32.PACK_AB R94, R94, R95 ;  /* 0x0000005f5e5e723e */ /* 0x000fe200000000ff */
[----:B------:R-:W-:-:S04]  /*63cd0*/  FADD.FTZ R95, R130, -R142 ;  /* 0x8000008e825f7221 */ /* 0x000fc80000010000 */
[----:B------:R-:W-:-:S04]  /*63ce0*/  FMUL.FTZ R95, R141, R95 ;  /* 0x0000005f8d5f7220 */ /* 0x000fc80000410000 */
[----:B------:R-:W-:-:S05]  /*63cf0*/  FFMA.FTZ R95, R95, R150, R82 ;  /* 0x000000965f5f7223 */ /* 0x000fca0000010052 */
[----:B------:R-:W-:Y:S02]  /*63d00*/  F2FP.F16.F32.PACK_AB R95, R148, R95 ;  /* 0x0000005f945f723e */ /* 0x000fe400000000ff */
[----:B------:R-:W0:Y:S02]  /*63d10*/  LDC.64 R148, c[0x0][0x428] ;  /* 0x00010a00ff947b82 */ /* 0x000e240000000a00 */
[----:B0-----:R-:W-:-:S04]  /*63d20*/  IMAD.WIDE.U32 R148, R16, 0x10, R148 ;  /* 0x0000001010947825 */ /* 0x001fc800078e0094 */
[----:B------:R-:W-:Y:S01]  /*63d30*/  VIADD R16, R16, 0x20 ;  /* 0x0000002010107836 */ /* 0x000fe20000000000 */
[----:B------:R1:W-:Y:S06]  /*63d40*/  STG.E.128 desc[UR6][R148.64], R92 ;  /* 0x0000005c94007986 */ /* 0x0003ec000c101d06 */
.L_x_31036:
[----:B------:R-:W-:Y:S05]  /*63d50*/  BSYNC.RECONVERGENT B0 ;  /* 0x0000000000007941 */ /* 0x000fea0003800200 */
.L_x_31035:
        /* <DEDUP_REMOVED lines=31> */
[----:B------:R-:W-:-:S04]  /*63f50*/  FADD.FTZ R148, R133, -R142 ;  /* 0x8000008e85947221 */ /* 0x000fc80000010000 */
        /* <DEDUP_REMOVED lines=8> */
[----:B0-----:R-:W-:-:S04]  /*63fe0*/  IMAD.WIDE.U32 R148, R16, 0x10, R148 ;  /* 0x0000001010947825 */ /* 0x001fc800078e0094 */
[----:B------:R-:W-:Y:S01]  /*63ff0*/  VIADD R16, R16, 0x20 ;  /* 0x0000002010107836 */ /* 0x000fe20000000000 */
[----:B------:R2:W-:Y:S06]  /*64000*/  STG.E.128 desc[UR6][R148.64], R92 ;  /* 0x0000005c94007986 */ /* 0x0005ec000c101d06 */
.L_x_31038:
[----:B------:R-:W-:Y:S05]  /*64010*/  BSYNC.RECONVERGENT B0 ;  /* 0x0000000000007941 */ /* 0x000fea0003800200 */
.L_x_31037:
        /* <DEDUP_REMOVED lines=43> */
.L_x_31040:
[----:B------:R-:W-:Y:S05]  /*642d0*/  BSYNC.RECONVERGENT B0 ;  /* 0x0000000000007941 */ /* 0x000fea0003800200 */
.L_x_31039:
        /* <DEDUP_REMOVED lines=18> */
[----:B------:R-:W-:Y:S01]  /*64400*/  F2FP.F16.F32.PACK_AB R92, R92, R93 ;  /* 0x0000005d5c5c723e */ /* 0x000fe200000000ff */
[----:B------:R-:W-:Y:S01]  /*64410*/  FADD.FTZ R93, R105, -R142 ;  /* 0x8000008e695d7221 */ /* 0x000fe20000010000 */
[----:B------:R-:W-:-:S03]  /*64420*/  FMUL.FTZ R94, R141, R94 ;  /* 0x0000005e8d5e7220 */ /* 0x000fc60000410000 */
[----:B------:R-:W-:Y:S01]  /*64430*/  FMUL.FTZ R93, R141, R93 ;  /* 0x0000005d8d5d7220 */ /* 0x000fe20000410000 */
[----:B---3--:R-:W-:-:S03]  /*64440*/  FFMA.FTZ R94, R94, R152, R166 ;  /* 0x000000985e5e7223 */ /* 0x008fc600000100a6 */
        /* <DEDUP_REMOVED lines=20> */
.L_x_31042:
[----:B------:R-:W-:Y:S05]  /*64590*/  BSYNC.RECONVERGENT B0 ;  /* 0x0000000000007941 */ /* 0x000fea0003800200 */
.L_x_31041:
        /* <DEDUP_REMOVED lines=25> */
[C---:B------:R-:W-:Y:S01]  /*64730*/  FMUL.FTZ R95, R141.reuse, R95 ;  /* 0x0000005f8d5f7220 */ /* 0x040fe20000410000 */
[----:B------:R-:W-:Y:S02]  /*64740*/  FFMA.FTZ R148, R148, R251, R183 ;  /* 0x000000fb94947223 */ /* 0x000fe400000100b7 */
        /* <DEDUP_REMOVED lines=12> */
.L_x_31044:
[----:B------:R-:W-:Y:S05]  /*64810*/  BSYNC.RECONVERGENT B0 ;  /* 0x0000000000007941 */ /* 0x000fea0003800200 */
.L_x_31043:
        /* <DEDUP_REMOVED lines=35> */
.L_x_31046:
[----:B------:R-:W-:Y:S05]  /*64a50*/  BSYNC.RECONVERGENT B0 ;  /* 0x0000000000007941 */ /* 0x000fea0003800200 */
.L_x_31045:
        /* <DEDUP_REMOVED lines=35> */
.L_x_31048:
[----:B------:R-:W-:Y:S05]  /*64c90*/  BSYNC.RECONVERGENT B0 ;  /* 0x0000000000007941 */ /* 0x000fea0003800200 */
.L_x_31047:
        /* <DEDUP_REMOVED lines=35> */
.L_x_31050:
[----:B------:R-:W-:Y:S05]  /*64ed0*/  BSYNC.RECONVERGENT B0 ;  /* 0x0000000000007941 */ /* 0x000fea0003800200 */
.L_x_31049:
        /* <DEDUP_REMOVED lines=35> */
.L_x_31052:
[----:B------:R-:W-:Y:S05]  /*65110*/  BSYNC.RECONVERGENT B0 ;  /* 0x0000000000007941 */ /* 0x000fea0003800200 */
.L_x_31051:
        /* <DEDUP_REMOVED lines=16> */
[----:B------:R-:W-:Y:S01]  /*65220*/  F2FP.F16.F32.PACK_AB R92, R92, R93 ;  /* 0x0000005d5c5c723e */ /* 0x000fe200000000ff */
[----:B------:R-:W-:-:S04]  /*65230*/  FADD.FTZ R93, R112, -R142 ;  /* 0x8000008e705d7221 */ /* 0x000fc80000010000 */
[----:B------:R-:W-:-:S04]  /*65240*/  FMUL.FTZ R93, R141, R93 ;  /* 0x0000005d8d5d7220 */ /* 0x000fc80000410000 */
[----:B------:R-:W-:-:S05]  /*65250*/  FFMA.FTZ R93, R93, R79, R71 ;  /* 0x0000004f5d5d7223 */ /* 0x000fca0000010047 */
[----:B------:R-:W-:Y:S01]  /*65260*/  F2FP.F16.F32.PACK_AB R93, R93, R94 ;  /* 0x0000005e5d5d723e */ /* 0x000fe200000000ff */
[----:B------:R-:W-:-:S04]  /*65270*/  FADD.FTZ R94, R115, -R142 ;  /* 0x8000008e735e7221 */ /* 0x000fc80000010000 */
[----:B------:R-:W-:Y:S01]  /*65280*/  FMUL.FTZ R94, R141, R94 ;  /* 0x0000005e8d5e7220 */ /* 0x000fe20000410000 */
[----:B0-----:R-:W-:-:S04]  /*65290*/  IMAD.WIDE.U32 R148, R16, 0x10, R148 ;  /* 0x0000001010947825 */ /* 0x001fc800078e0094 */
[----:B------:R-:W-:-:S05]  /*652a0*/  FFMA.FTZ R94, R94, R73, R65 ;  /* 0x000000495e5e7223 */ /* 0x000fca0000010041 */
[----:B------:R-:W-:Y:S01]  /*652b0*/  F2FP.F16.F32.PACK_AB R94, R94, R95 ;  /* 0x0000005f5e5e723e */ /* 0x000fe200000000ff */
[--C-:B------:R-:W-:Y:S01]  /*652c0*/  FADD.FTZ R95, R140, -R142.reuse ;  /* 0x8000008e8c5f7221 */ /* 0x100fe20000010000 */
[----:B------:R-:W-:-:S03]  /*652d0*/  FADD.FTZ R142, R114, -R142 ;  /* 0x8000008e728e7221 */ /* 0x000fc60000010000 */
[C---:B------:R-:W-:Y:S01]  /*652e0*/  FMUL.FTZ R95, R141.reuse, R95 ;  /* 0x0000005f8d5f7220 */ /* 0x040fe20000410000 */
[----:B------:R-:W-:-:S03]  /*652f0*/  FMUL.FTZ R142, R141, R142 ;  /* 0x0000008e8d8e7220 */ /* 0x000fc60000410000 */
[----:B------:R-:W-:Y:S01]  /*65300*/  FFMA.FTZ R95, R95, R75, R67 ;  /* 0x0000004b5f5f7223 */ /* 0x000fe20000010043 */
[----:B------:R-:W-:-:S05]  /*65310*/  FFMA.FTZ R142, R142, R74, R66 ;  /* 0x0000004a8e8e7223 */ /* 0x000fca0000010042 */
[----:B------:R-:W-:-:S05]  /*65320*/  F2FP.F16.F32.PACK_AB R95, R95, R142 ;  /* 0x0000008e5f5f723e */ /* 0x000fca00000000ff */
[----:B------:R0:W-:Y:S02]  /*65330*/  STG.E.128 desc[UR6][R148.64], R92 ;  /* 0x0000005c94007986 */ /* 0x0001e4000c101d06 */
.L_x_31054:
[----:B------:R-:W-:Y:S05]  /*65340*/  BSYNC.RECONVERGENT B0 ;  /* 0x0000000000007941 */ /* 0x000fea0003800200 */
.L_x_31053:
[----:B01234-:R-:W0:Y:S02]  /*65350*/  LDC.64 R92, c[0x0][0x380] ;  /* 0x0000e000ff5c7b82 */ /* 0x01fe240000000a00 */
[----:B0-----:R-:W-:-:S05]  /*65360*/  IMAD R26, R92, 0x4, R26 ;  /* 0x000000045c1a7824 */ /* 0x001fca00078e021a */
[----:B------:R-:W-:-:S13]  /*65370*/  ISETP.GE.AND P0, PT, R26, R93, PT ;  /* 0x0000005d1a00720c */ /* 0x000fda0003f06270 */
[----:B------:R-:W-:Y:S05]  /*65380*/  @!P0 BRA `(.L_x_31055) ;  /* 0xfffff9c400e88947 */ /* 0x000fea000383ffff */
[----:B------:R-:W-:Y:S05]  /*65390*/  EXIT ;  /* 0x000000000000794d */ /* 0x000fea0003800000 */
.L_x_31034:
        /* <DEDUP_REMOVED lines=8> */
.L_x_31057:
[----:B------:R-:W-:Y:S05]  /*65420*/  BSYNC B0 ;  /* 0x0000000000007941 */ /* 0x000fea0003800000 */
.L_x_31056:
        /* <DEDUP_REMOVED lines=9> */
.L_x_31058:
[----:B------:R-:W-:Y:S02]  /*654c0*/  IMAD.MOV.U32 R94, RZ, RZ, 0x4 ;  /* 0x00000004ff5e7424 */ /* 0x000fe400078e00ff */
[----:B------:R-:W-:Y:S01]  /*654d0*/  FADD.FTZ R95, R95, R92 ;  /* 0x0000005c5f5f7221 */ /* 0x000fe20000010000 */
[----:B------:R-:W-:-:S03]  /*654e0*/  MOV R92, 0xffffffff ;  /* 0xffffffff005c7802 */ /* 0x000fc60000000f00 */
[----:B------:R-:W-:-:S07]  /*654f0*/  IMAD.MOV.U32 R149, RZ, RZ, R95 ;  /* 0x000000ffff957224 */ /* 0x000fce00078e005f */
[----:B------:R-:W-:Y:S05]  /*65500*/  WARPSYNC.COLLECTIVE R92, `(.L_x_31059) ;  /* 0x000000005c087348 */ /* 0x000fea0003c00000 */
[----:B------:R0:W1:Y:S02]  /*65510*/  SHFL.BFLY P6, R92, R149, R94, R93 ;  /* 0x0c00005e955c7389 */ /* 0x00006400000c005d */
[----:B01----:R-:W-:Y:S05]  /*65520*/  ENDCOLLECTIVE ;  /* 0x000000000000791b */ /* 0x003fea0003800000 */
.L_x_31059:
[----:B------:R-:W-:Y:S02]  /*65530*/  IMAD.MOV.U32 R94, RZ, RZ, 0x8 ;  /* 0x00000008ff5e7424 */ /* 0x000fe400078e00ff */
[----:B------:R-:W-:Y:S01]  /*65540*/  FADD.FTZ R95, R95, R92 ;  /* 0x0000005c5f5f7221 */ /* 0x000fe20000010000 */
[----:B------:R-:W-:-:S03]  /*65550*/  MOV R92, 0xffffffff ;  /* 0xffffffff005c7802 */ /* 0x000fc60000000f00 */
[----:B------:R-:W-:-:S07]  /*65560*/  IMAD.MOV.U32 R149, RZ, RZ, R95 ;  /* 0x000000ffff957224 */ /* 0x000fce00078e005f */
[----:B------:R-:W-:Y:S05]  /*65570*/  WARPSYNC.COLLECTIVE R92, `(.L_x_31060) ;  /* 0x000000005c087348 */ /* 0x000fea0003c00000 */
[----:B------:R0:W1:Y:S02]  /*65580*/  SHFL.BFLY P6, R92, R149, R94, R93 ;  /* 0x0c00005e955c7389 */ /* 0x00006400000c005d */
[----:B01----:R-:W-:Y:S05]  /*65590*/  ENDCOLLECTIVE ;  /* 0x000000000000791b */ /* 0x003fea0003800000 */
.L_x_31060:
[----:B------:R-:W-:Y:S02]  /*655a0*/  IMAD.MOV.U32 R94, RZ, RZ, 0x10 ;  /* 0x00000010ff5e7424 */ /* 0x000fe400078e00ff */
[----:B------:R-:W-:Y:S01]  /*655b0*/  FADD.FTZ R95, R95, R92 ;  /* 0x0000005c5f5f7221 */ /* 0x000fe20000010000 */
[----:B------:R-:W-:-:S03]  /*655c0*/  MOV R92, 0xffffffff ;  /* 0xffffffff005c7802 */ /* 0x000fc60000000f00 */
[----:B------:R-:W-:-:S07]  /*655d0*/  IMAD.MOV.U32 R149, RZ, RZ, R95 ;  /* 0x000000ffff957224 */ /* 0x000fce00078e005f */
[----:B------:R-:W-:Y:S05]  /*655e0*/  WARPSYNC.COLLECTIVE R92, `(.L_x_31061) ;  /* 0x000000005c087348 */ /* 0x000fea0003c00000 */
[----:B------:R0:W1:Y:S02]  /*655f0*/  SHFL.BFLY P6, R92, R149, R94, R93 ;  /* 0x0c00005e955c7389 */ /* 0x00006400000c005d */
[----:B01----:R-:W-:Y:S05]  /*65600*/  ENDCOLLECTIVE ;  /* 0x000000000000791b */ /* 0x003fea0003800000 */
.L_x_31061:
        /* <DEDUP_REMOVED lines=174> */
.L_x_31062:
[----:B------:R-:W-:Y:S01]  /*660f0*/  MOV R94, 0x2 ;  /* 0x00000002005e7802 */ /* 0x000fe20000000f00 */
[----:B------:R-:W-:Y:S01]  /*66100*/  FADD.FTZ R141, R141, R92 ;  /* 0x0000005c8d8d7221 */ /* 0x000fe20000010000 */
[----:B------:R-:W-:-:S03]  /*66110*/  IMAD.MOV.U32 R92, RZ, RZ, -0x1 ;  /* 0xffffffffff5c7424 */ /* 0x000fc600078e00ff */
[----:B------:R-:W-:-:S07]  /*66120*/  IMAD.MOV.U32 R149, RZ, RZ, R141 ;  /* 0x000000ffff957224 */ /* 0x000fce00078e008d */
[----:B------:R-:W-:Y:S05]  /*66130*/  WARPSYNC.COLLECTIVE R92, `(.L_x_31063) ;  /* 0x000000005c087348 */ /* 0x000fea0003c00000 */
[----:B------:R0:W1:Y:S02]  /*66140*/  SHFL.BFLY P6, R92, R149, R94, R93 ;  /* 0x0c00005e955c7389 */ /* 0x00006400000c005d */
[----:B01----:R-:W-:Y:S05]  /*66150*/  ENDCOLLECTIVE ;  /* 0x000000000000791b */ /* 0x003fea0003800000 */
.L_x_31063:
[----:B------:R-:W-:Y:S02]  /*66160*/  HFMA2 R94, -RZ, RZ, 0, 2.384185791015625e-07 ;  /* 0x00000004ff5e7431 */ /* 0x000fe400000001ff */
[----:B------:R-:W-:Y:S01]  /*66170*/  FADD.FTZ R141, R141, R92 ;  /* 0x0000005c8d8d7221 */ /* 0x000fe20000010000 */
[----:B------:R-:W-:-:S03]  /*66180*/  IMAD.MOV.U32 R92, RZ, RZ, -0x1 ;  /* 0xffffffffff5c7424 */ /* 0x000fc600078e00ff */
[----:B------:R-:W-:-:S07]  /*66190*/  IMAD.MOV.U32 R149, RZ, RZ, R141 ;  /* 0x000000ffff957224 */ /* 0x000fce00078e008d */
[----:B------:R-:W-:Y:S05]  /*661a0*/  WARPSYNC.COLLECTIVE R92, `(.L_x_31064) ;  /* 0x000000005c087348 */ /* 0x000fea0003c00000 */
[----:B------:R0:W1:Y:S02]  /*661b0*/  SHFL.BFLY P6, R92, R149, R94, R93 ;  /* 0x0c00005e955c7389 */ /* 0x00006400000c005d */
[----:B01----:R-:W-:Y:S05]  /*661c0*/  ENDCOLLECTIVE ;  /* 0x000000000000791b */ /* 0x003fea0003800000 */
.L_x_31064:
[----:B------:R-:W-:Y:S01]  /*661d0*/  MOV R94, 0x8 ;  /* 0x00000008005e7802 */ /* 0x000fe20000000f00 */
[----:B------:R-:W-:Y:S01]  /*661e0*/  FADD.FTZ R141, R141, R92 ;  /* 0x0000005c8d8d7221 */ /* 0x000fe20000010000 */
[----:B------:R-:W-:-:S03]  /*661f0*/  IMAD.MOV.U32 R92, RZ, RZ, -0x1 ;  /* 0xffffffffff5c7424 */ /* 0x000fc600078e00ff */
[----:B------:R-:W-:-:S07]  /*66200*/  IMAD.MOV.U32 R149, RZ, RZ, R141 ;  /* 0x000000ffff957224 */ /* 0x000fce00078e008d */
[----:B------:R-:W-:Y:S05]  /*66210*/  WARPSYNC.COLLECTIVE R92, `(.L_x_31065) ;  /* 0x000000005c087348 */ /* 0x000fea0003c00000 */
[----:B------:R0:W1:Y:S02]  /*66220*/  SHFL.BFLY P6, R92, R149, R94, R93 ;  /* 0x0c00005e955c7389 */ /* 0x00006400000c005d */
[----:B01----:R-:W-:Y:S05]  /*66230*/  ENDCOLLECTIVE ;  /* 0x000000000000791b */ /* 0x003fea0003800000 */
.L_x_31065:
[----:B------:R-:W-:Y:S02]  /*66240*/  HFMA2 R94, -RZ, RZ, 0, 9.5367431640625e-07 ;  /* 0x00000010ff5e7431 */ /* 0x000fe400000001ff */
[----:B------:R-:W-:Y:S01]  /*66250*/  FADD.FTZ R141, R141, R92 ;  /* 0x0000005c8d8d7221 */ /* 0x000fe20000010000 */
[----:B------:R-:W-:-:S03]  /*66260*/  IMAD.MOV.U32 R92, RZ, RZ, -0x1 ;  /* 0xffffffffff5c7424 */ /* 0x000fc600078e00ff */
[----:B------:R-:W-:-:S07]  /*66270*/  IMAD.MOV.U32 R149, RZ, RZ, R141 ;  /* 0x000000ffff957224 */ /* 0x000fce00078e008d */
[----:B------:R-:W-:Y:S05]  /*66280*/  WARPSYNC.COLLECTIVE R92, `(.L_x_31066) ;  /* 0x000000005c087348 */ /* 0x000fea0003c00000 */
[----:B------:R0:W1:Y:S02]  /*66290*/  SHFL.BFLY P6, R92, R149, R94, R93 ;  /* 0x0c00005e955c7389 */ /* 0x00006400000c005d */
[----:B01----:R-:W-:Y:S05]  /*662a0*/  ENDCOLLECTIVE ;  /* 0x000000000000791b */ /* 0x003fea0003800000 */
.L_x_31066:
[----:B------:R-:W-:Y:S05]  /*662b0*/  BRA `(.L_x_31067) ;  /* 0xffffffd400c07947 */ /* 0x000fea000383ffff */
.L_x_31068:
        /* <DEDUP_REMOVED lines=12> */
.L_x_54474:


//--------------------- .text._ZN10layer_norm31ln_parallel_residual_fwd_kernelINS_13Kernel_traitsIf6__halfS2_S2_fjLj2560ELj1ELj4ELj1ELj16ENS_18Kernel_traits_baseILj2560EfS2_S2_S2_fjLj128EEEEELb1ELb1ELb1EEEvNS_9FwdParamsE --------------------------
	.section	.text._ZN10layer_norm31ln_parallel_residual_fwd_kernelINS_13Kernel_traitsIf6__halfS2_S2_fjLj2560ELj1ELj4ELj1ELj16ENS_18Kernel_traits_baseILj2560EfS2_S2_S2_fjLj128EEEEELb1ELb1ELb1EEEvNS_9FwdParamsE,"ax",@progbits
	.align	128
        .global         _ZN10layer_norm31ln_parallel_residual_fwd_kernelINS_13Kernel_traitsIf6__halfS2_S2_fjLj2560ELj1ELj4ELj1ELj16ENS_18Kernel_traits_baseILj2560EfS2_S2_S2_fjLj128EEEEELb1ELb1ELb1EEEvNS_9FwdParamsE
        .type           _ZN10layer_norm31ln_parallel_residual_fwd_kernelINS_13Kernel_traitsIf6__halfS2_S2_fjLj2560ELj1ELj4ELj1ELj16ENS_18Kernel_traits_baseILj2560EfS2_S2_S2_fjLj128EEEEELb1ELb1ELb1EEEvNS_9FwdParamsE,@function
        .size           _ZN10layer_norm31ln_parallel_residual_fwd_kernelINS_13Kernel_traitsIf6__halfS2_S2_fjLj2560ELj1ELj4ELj1ELj16ENS_18Kernel_traits_baseILj2560EfS2_S2_S2_fjLj128EEEEELb1ELb1ELb1EEEvNS_9FwdParamsE,(.L_x_54475 - _ZN10layer_norm31ln_parallel_residual_fwd_kernelINS_13Kernel_traitsIf6__halfS2_S2_fjLj2560ELj1ELj4ELj1ELj16ENS_18Kernel_traits_baseILj2560EfS2_S2_S2_fjLj128EEEEELb1ELb1ELb1EEEvNS_9FwdParamsE)
        .other          _ZN10layer_norm31ln_parallel_residual_fwd_kernelINS_13Kernel_traitsIf6__halfS2_S2_fjLj2560ELj1ELj4ELj1ELj16ENS_18Kernel_traits_baseILj2560EfS2_S2_S2_fjLj128EEEEELb1ELb1ELb1EEEvNS_9FwdParamsE,@"STO_CUDA_ENTRY STV_DEFAULT"
_ZN10layer_norm31ln_parallel_residual_fwd_kernelINS_13Kernel_traitsIf6__halfS2_S2_fjLj2560ELj1ELj4ELj1ELj16ENS_18Kernel_traits_baseILj2560EfS2_S2_S2_fjLj128EEEEELb1ELb1ELb1EEEvNS_9FwdParamsE:
.text._ZN10layer_norm31ln_parallel_residual_fwd_kernelINS_13Kernel_traitsIf6__halfS2_S2_fjLj2560ELj1ELj4ELj1ELj16ENS_18Kernel_traits_baseILj2560EfS2_S2_S2_fjLj128EEEEELb1ELb1ELb1EEEvNS_9FwdParamsE:
        /* <DEDUP_REMOVED lines=9> */
[----:B0-----:R-:W-:Y:S01]  /*0090*/  IMAD.U32 R2, RZ, RZ, UR6 ;  /* 0x00000006ff027e24 */ /* 0x001fe2000f8e00ff */
[----:B------:R-:W-:-:S11]  /*00a0*/  MOV R3, UR7 ;  /* 0x0000000700037c02 */ /* 0x000fd60008000f00 */
[----:B--2---:R-:W2:Y:S01]  /*00b0*/  @P0 LDG.E.64 R2, desc[UR8][R2.64] ;  /* 0x0000000802020981 */ /* 0x004ea2000c1e1b00 */
[----:B------:R-:W0:Y:S01]  /*00c0*/  @P0 LDC R7, c[0x0][0x460] ;  /* 0x00011800ff070b82 */ /* 0x000e220000000800 */
[----:B---3--:R-:W-:Y:S02]  /*00d0*/  @P0 IMAD.MOV.U32 R4, RZ, RZ, R68 ;  /* 0x000000ffff040224 */ /* 0x008fe400078e0044 */
[----:B-----5:R-:W-:-:S06]  /*00e0*/  @P0 IMAD.MOV.U32 R5, RZ, RZ, R69 ;  /* 0x000000ffff050224 */ /* 0x020fcc00078e0045 */
[----:B------:R-:W0:Y:S01]  /*00f0*/  @P0 LDG.E.64 R4, desc[UR8][R4.64] ;  /* 0x0000000804040981 */ /* 0x000e22000c1e1b00 */
[----:B------:R-:W1:Y:S01]  /*0100*/  S2UR UR5, SR_CTAID.X ;  /* 0x00000000000579c3 */ /* 0x000e620000002500 */
[----:B----4-:R-:W-:Y:S01]  /*0110*/  UISETP.NE.U32.AND UP0, UPT, UR10, URZ, UPT ;  /* 0x000000ff0a00728c */ /* 0x010fe2000bf05070 */
[----:B------:R-:W3:Y:S03]  /*0120*/  S2R R150, SR_TID.X ;  /* 0x0000000000967919 */ /* 0x000ee60000002100 */
[----:B------:R-:W-:Y:S02]  /*0130*/  UISETP.NE.AND.EX UP0, UPT, UR11, URZ, UPT, UP0 ;  /* 0x000000ff0b00728c */ /* 0x000fe4000bf05300 */
[----:B-1----:R-:W-:Y:S01]  /*0140*/  USHF.L.U32 UR4, UR5, 0x2, URZ ;  /* 0x0000000205047899 */ /* 0x002fe200080006ff */
[----:B---3--:R-:W-:-:S05]  /*0150*/  SHF.R.U32.HI R145, RZ, 0x5, R150 ;  /* 0x00000005ff917819 */ /* 0x008fca0000011696 */
        /* <DEDUP_REMOVED lines=8> */
[----:B------:R-:W-:Y:S01]  /*01e0*/  UIADD3 UR12, UPT, UPT, UR6, 0x3c6ef372, URZ ;  /* 0x3c6ef372060c7890 */ /* 0x000fe2000fffe0ff */
[----:B------:R-:W-:Y:S01]  /*01f0*/  @P0 IADD3.X R69, PT, PT, RZ, R5, RZ, P1, !PT ;  /* 0x00000005ff450210 */ /* 0x000fe20000ffe4ff */
[----:B------:R-:W-:Y:S02]  /*0200*/  UIADD3 UR14, UPT, UPT, UR6, -0x255992d5, URZ ;  /* 0xdaa66d2b060e7890 */ /* 0x000fe4000fffe0ff */
[----:B------:R-:W-:Y:S01]  /*0210*/  UIADD3 UR15, UPT, UPT, UR7, 0x32370b8f, URZ ;  /* 0x32370b8f070f7890 */ /* 0x000fe2000fffe0ff */
[--C-:B------:R-:W-:Y:S01]  /*0220*/  SHF.R.U64 R0, R68, 0x2, R69.reuse ;  /* 0x0000000244007819 */ /* 0x100fe20000001245 */
[----:B------:R-:W-:Y:S01]  /*0230*/  UIADD3 UR16, UPT, UPT, UR6, 0x78dde6e4, URZ ;  /* 0x78dde6e406107890 */ /* 0x000fe2000fffe0ff */
[----:B-1----:R-:W-:Y:S01]  /*0240*/  IMAD R6, R3, UR5, R150 ;  /* 0x0000000503067c24 */ /* 0x002fe2000f8e0296 */
[----:B------:R-:W-:Y:S01]  /*0250*/  LOP3.LUT R150, R150, 0x1f, RZ, 0xc0, !PT ;  /* 0x0000001f96967812 */ /* 0x000fe200078ec0ff */
[----:B------:R-:W-:Y:S01]  /*0260*/  UIADD3 UR17, UPT, UPT, UR7, -0x126145ec, URZ ;  /* 0xed9eba1407117890 */ /* 0x000fe2000fffe0ff */
[----:B------:R-:W-:Y:S01]  /*0270*/  SHF.R.U32.HI R69, RZ, 0x2, R69 ;  /* 0x00000002ff457819 */ /* 0x000fe20000011645 */
[----:B------:R-:W-:-:S02]  /*0280*/  UIADD3 UR18, UPT, UPT, UR6, 0x1715609d, URZ ;  /* 0x1715609d06127890 */ /* 0x000fc4000fffe0ff */
[----:B------:R-:W-:Y:S02]  /*0290*/  UIADD3 UR19, UPT, UPT, UR7, -0x56f99767, URZ ;  /* 0xa906689907137890 */ /* 0x000fe4000fffe0ff */
[----:B------:R-:W-:Y:S02]  /*02a0*/  UIADD3 UR20, UPT, UPT, UR6, -0x4ab325aa, URZ ;  /* 0xb54cda5606147890 */ /* 0x000fe4000fffe0ff */
[----:B------:R-:W-:Y:S02]  /*02b0*/  UIADD3 UR21, UPT, UPT, UR7, 0x646e171e, URZ ;  /* 0x646e171e07157890 */ /* 0x000fe4000fffe0ff */
[----:B------:R-:W-:Y:S02]  /*02c0*/  UIADD3 UR22, UPT, UPT, UR6, 0x5384540f, URZ ;  /* 0x5384540f06167890 */ /* 0x000fe4000fffe0ff */
[----:B------:R-:W-:Y:S02]  /*02d0*/  UIADD3 UR23, UPT, UPT, UR7, 0x1fd5c5a3, URZ ;  /* 0x1fd5c5a307177890 */ /* 0x000fe4000fffe0ff */
[----:B------:R-:W-:-:S02]  /*02e0*/  UIADD3 UR24, UPT, UPT, UR6, -0xe443238, URZ ;  /* 0xf1bbcdc806187890 */ /* 0x000fc4000fffe0ff */
        /* <DEDUP_REMOVED lines=79> */
.L_x_31069:
        /* <DEDUP_REMOVED lines=92> */
.L_x_31070:
        /* <DEDUP_REMOVED lines=68> */
[----:B------:R-:W-:Y:S02]  /*11e0*/  HFMA2 R4, -RZ, RZ, 0, 0 ;  /* 0x00000000ff047431 */ /* 0x000fe400000001ff */
[----:B------:R-:W-:-:S04]  /*11f0*/  IMAD.HI.U32 R140, R7, -0x2daee0ad, RZ ;  /* 0xd2511f53078c7827 */ /* 0x000fc800078e00ff */
[----:B------:R-:W-:Y:S01]  /*1200*/  IMAD.HI.U32 R131, R9, -0x326172a9, RZ ;  /* 0xcd9e8d5709837827 */ /* 0x000fe200078e00ff */
[----:B------:R-:W-:-:S03]  /*1210*/  LOP3.LUT R140, R3, UR27, R140, 0x96, !PT ;  /* 0x0000001b038c7c12 */ /* 0x000fc6000f8e968c */
[----:B------:R-:W-:Y:S01]  /*1220*/  IMAD.MOV.U32 R3, RZ, RZ, R6 ;  /* 0x000000ffff037224 */ /* 0x000fe200078e0006 */
[----:B------:R-:W-:Y:S01]  /*1230*/  LOP3.LUT R131, R2, UR26, R131, 0x96, !PT ;  /* 0x0000001a02837c12 */ /* 0x000fe2000f8e9683 */
[----:B------:R-:W-:Y:S02]  /*1240*/  IMAD.MOV.U32 R2, RZ, RZ, R69 ;  /* 0x000000ffff027224 */ /* 0x000fe400078e0045 */
[----:B------:R-:W-:Y:S02]  /*1250*/  IMAD R128, R7, -0x2daee0ad, RZ ;  /* 0xd2511f5307807824 */ /* 0x000fe400078e02ff */
[----:B01234-:R-:W-:-:S07]  /*1260*/  IMAD R130, R9, -0x326172a9, RZ ;  /* 0xcd9e8d5709827824 */ /* 0x01ffce00078e02ff */
.L_x_32302:
        /* <DEDUP_REMOVED lines=12> */
[----:B-1----:R-:W-:-:S05]  /*1330*/  @P0 IMAD.WIDE.U32 R14, R21, 0x10, R14 ;  /* 0x00000010150e0825 */ /* 0x002fca00078e000e */
[----:B------:R1:W5:Y:S01]  /*1340*/  @P0 LDG.E.128 R64, desc[UR8][R14.64] ;  /* 0x000000080e400981 */ /* 0x000362000c1e1d00 */
[----:B--2---:R-:W-:-:S05]  /*1350*/  @P1 IMAD.WIDE.U32 R18, R21, 0x10, R18 ;  /* 0x0000001015121825 */ /* 0x004fca00078e0012 */
        /* <DEDUP_REMOVED lines=15> */
[----:B------:R-:W-:-:S02]  /*1450*/  IMAD.U32 R40, RZ, RZ, UR6 ;  /* 0x00000006ff287e24 */ /* 0x000fc4000f8e00ff */
[----:B------:R-:W-:Y:S02]  /*1460*/  IMAD.U32 R43, RZ, RZ, UR7 ;  /* 0x00000007ff2b7e24 */ /* 0x000fe4000f8e00ff */
[----:B------:R-:W-:Y:S02]  /*1470*/  IMAD.U32 R46, RZ, RZ, UR6 ;  /* 0x00000006ff2e7e24 */ /* 0x000fe4000f8e00ff */
[----:B------:R-:W-:Y:S02]  /*1480*/  IMAD.U32 R49, RZ, RZ, UR7 ;  /* 0x00000007ff317e24 */ /* 0x000fe4000f8e00ff */
[----:B------:R-:W-:Y:S02]  /*1490*/  IMAD.U32 R52, RZ, RZ, UR6 ;  /* 0x00000006ff347e24 */ /* 0x000fe4000f8e00ff */
[----:B------:R-:W-:Y:S01]  /*14a0*/  IMAD.U32 R55, RZ, RZ, UR7 ;  /* 0x00000007ff377e24 */ /* 0x000fe2000f8e00ff */
[----:B------:R-:W-:Y:S01]  /*14b0*/  IADD3 R41, PT, PT, R41, 0x646e171e, RZ ;  /* 0x646e171e29297810 */ /* 0x000fe20007ffe0ff */
[----:B------:R-:W-:Y:S01]  /*14c0*/  IMAD.MOV.U32 R39, RZ, RZ, 0x2f800000 ;  /* 0x2f800000ff277424 */ /* 0x000fe200078e00ff */
[----:B------:R-:W-:Y:S01]  /*14d0*/  IADD3 R44, PT, PT, R44, 0x5384540f, RZ ;  /* 0x5384540f2c2c7810 */ /* 0x000fe20007ffe0ff */
[----:B------:R-:W-:Y:S01]  /*14e0*/  VIADD R40, R40, 0x9e3779b9 ;  /* 0x9e3779b928287836 */ /* 0x000fe20000000000 */
[----:B------:R-:W-:Y:S01]  /*14f0*/  IADD3 R47, PT, PT, R47, -0x24c28bd8, RZ ;  /* 0xdb3d74282f2f7810 */ /* 0x000fe20007ffe0ff */
[----:B------:R-:W-:Y:S01]  /*1500*/  VIADD R42, R42, 0xa9066899 ;  /* 0xa90668992a2a7836 */ /* 0x000fe20000000000 */
[----:B------:R-:W-:Y:S01]  /*1510*/  IADD3 R50, PT, PT, R50, -0x255992d5, RZ ;  /* 0xdaa66d2b32327810 */ /* 0x000fe20007ffe0ff */
[----:B------:R-:W-:Y:S01]  /*1520*/  VIADD R43, R43, 0x96a522ad ;  /* 0x96a522ad2b2b7836 */ /* 0x000fe20000000000 */
[----:B------:R-:W-:Y:S01]  /*1530*/  IADD3 R53, PT, PT, R53, -0x700cb87f, RZ ;  /* 0x8ff3478135357810 */ /* 0x000fe20007ffe0ff */
        /* <DEDUP_REMOVED lines=9> */
[----:B------:R-:W-:Y:S01]  /*15d0*/  VIADD R57, R57, 0x76cf5d0a ;  /* 0x76cf5d0a39397836 */ /* 0x000fe20000000000 */
        /* <DEDUP_REMOVED lines=17> */
.L_x_31074:
        /* <DEDUP_REMOVED lines=13> */
.L_x_31076:
[----:B------:R-:W-:Y:S05]  /*17c0*/  BSYNC.RECONVERGENT B1 ;  /* 0x0000000000017941 */ /* 0x000fea0003800200 */
.L_x_31075:
        /* <DEDUP_REMOVED lines=41> */
[----:B------:R-:W-:-:S07]  /*1a60*/  LOP3.LUT R140, R43, R18, R15, 0x96, !PT ;  /* 0x000000122b8c7212 */ /* 0x000fce00078e960f */
.L_x_31073:
[----:B------:R-:W-:Y:S05]  /*1a70*/  BSYNC.RECONVERGENT B0 ;  /* 0x0000000000007941 */ /* 0x000fea0003800200 */
.L_x_31072:
        /* <DEDUP_REMOVED lines=26> */
.L_x_31079:
        /* <DEDUP_REMOVED lines=13> */
.L_x_31081:
[----:B------:R-:W-:Y:S05]  /*1cf0*/  BSYNC.RECONVERGENT B1 ;  /* 0x0000000000017941 */ /* 0x000fea0003800200 */
.L_x_31080:
        /* <DEDUP_REMOVED lines=43> */
.L_x_31078:
[----:B------:R-:W-:Y:S05]  /*1fb0*/  BSYNC.RECONVERGENT B0 ;  /* 0x0000000000007941 */ /* 0x000fea0003800200 */
.L_x_31077:
        /* <DEDUP_REMOVED lines=24> */
.L_x_31084:
        /* <DEDUP_REMOVED lines=13> */
.L_x_31086:
[----:B------:R-:W-:Y:S05]  /*2210*/  BSYNC.RECONVERGENT B1 ;  /* 0x0000000000017941 */ /* 0x000fea0003800200 */
.L_x_31085:
        /* <DEDUP_REMOVED lines=43> */
.L_x_31083:
[----:B------:R-:W-:Y:S05]  /*24d0*/  BSYNC.RECONVERGENT B0 ;  /* 0x0000000000007941 */ /* 0x000fea0003800200 */
.L_x_31082:
[----:B------:R-:W-:Y:S01]  /*24e0*/  I2FP.F32.U32 R20, R15 ;  /* 0x0000000f00147245 */ /* 0x000fe20000201000 */
[----:B------:R-:W-:Y:S01]  /*24f0*/  HADD2.F32 R15, -RZ, R25.H0_H0 ;  /* 0x20000019ff0f7230 */ /* 0x000fe20000004100 */
[----:B------:R-:W-:Y:S01]  /*2500*/  ISETP.NE.AND P2, PT, R30, 0x1, PT ;  /* 0x000000011e00780c */ /* 0x000fe20003f45270 */
[----:B------:R-:W-:Y:S01]  /*2510*/  @P1 HADD2.F32 R29, -RZ, R61.H0_H0 ;  /* 0x2000003dff1d1230 */ /* 0x000fe20000004100 */
        /* <DEDUP_REMOVED lines=20> */
.L_x_31089:
        /* <DEDUP_REMOVED lines=13> */
.L_x_31091:
[----:B------:R-:W-:Y:S05]  /*2730*/  BSYNC.RECONVERGENT B1 ;  /* 0x0000000000017941 */ /* 0x000fea0003800200 */
.L_x_31090:
        /* <DEDUP_REMOVED lines=43> */
.L_x_31088:
[----:B------:R-:W-:Y:S05]  /*29f0*/  BSYNC.RECONVERGENT B0 ;  /* 0x0000000000007941 */ /* 0x000fea0003800200 */
.L_x_31087:
        /* <DEDUP_REMOVED lines=23> */
.L_x_31094:
        /* <DEDUP_REMOVED lines=13> */
.L_x_31096:
[----:B------:R-:W-:Y:S05]  /*2c40*/  BSYNC.RECONVERGENT B1 ;  /* 0x0000000000017941 */ /* 0x000fea0003800200 */
.L_x_31095:
        /* <DEDUP_REMOVED lines=43> */
.L_x_31093:
[----:B------:R-:W-:Y:S05]  /*2f00*/  BSYNC.RECONVERGENT B0 ;  /* 0x0000000000007941 */ /* 0x000fea0003800200 */
.L_x_31092:
        /* <DEDUP_REMOVED lines=23> */
.L_x_31099:
        /* <DEDUP_REMOVED lines=13> */
.L_x_31101:
[----:B------:R-:W-:Y:S05]  /*3150*/  BSYNC.RECONVERGENT B1 ;  /* 0x0000000000017941 */ /* 0x000fea0003800200 */
.L_x_31100:
        /* <DEDUP_REMOVED lines=43> */
.L_x_31098:
[----:B------:R-:W-:Y:S05]  /*3410*/  BSYNC.RECONVERGENT B0 ;  /* 0x0000000000007941 */ /* 0x000fea0003800200 */
.L_x_31097:
        /* <DEDUP_REMOVED lines=23> */
.L_x_31104:
        /* <DEDUP_REMOVED lines=13> */
.L_x_31106:
[----:B------:R-:W-:Y:S05]  /*3660*/  BSYNC.RECONVERGENT B1 ;  /* 0x0000000000017941 */ /* 0x000fea0003800200 */
.L_x_31105:
        /* <DEDUP_REMOVED lines=43> */
.L_x_31103:
[----:B------:R-:W-:Y:S05]  /*3920*/  BSYNC.RECONVERGENT B0 ;  /* 0x0000000000007941 */ /* 0x000fea0003800200 */
.L_x_31102:
        /* <DEDUP_REMOVED lines=23> */
.L_x_31109:
        /* <DEDUP_REMOVED lines=13> */
.L_x_31111:
[----:B------:R-:W-:Y:S05]  /*3b70*/  BSYNC.RECONVERGENT B1 ;  /* 0x0000000000017941 */ /* 0x000fea0003800200 */
.L_x_31110:
        /* <DEDUP_REMOVED lines=43> */
.L_x_31108:
[----:B------:R-:W-:Y:S05]  /*3e30*/  BSYNC.RECONVERGENT B0 ;  /* 0x0000000000007941 */ /* 0x000fea0003800200 */
.L_x_31107:
        /* <DEDUP_REMOVED lines=15> */
.L_x_31071:
        /* <DEDUP_REMOVED lines=16> */
.L_x_31115:
        /* <DEDUP_REMOVED lines=13> */
.L_x_31117:
[----:B------:R-:W-:Y:S05]  /*4100*/  BSYNC.RECONVERGENT B1 ;  /* 0x0000000000017941 */ /* 0x000fea0003800200 */
.L_x_31116:
        /* <DEDUP_REMOVED lines=41> */
.L_x_31114:
[----:B------:R-:W-:Y:S05]  /*43a0*/  BSYNC.RECONVERGENT B0 ;  /* 0x0000000000007941 */ /* 0x000fea0003800200 */
.L_x_31113:
[----:B------:R-:W-:Y:S01]  /*43b0*/  I2FP.F32.U32 R6, R5 ;  /* 0x0000000500067245 */ /* 0x000fe20000201000 */
[----:B------:R-:W-:Y:S01]  /*43c0*/  IMAD.U32 R59, RZ, RZ, UR13 ;  /* 0x0000000dff3b7e24 */ /* 0x000fe2000f8e00ff */
[----:B------:R-:W-:Y:S01]  /*43d0*/  ISETP.NE.AND P2, PT, R8, 0x1, PT ;  /* 0x000000010800780c */ /* 0x000fe20003f45270 */
[----:B-----5:R-:W-:Y:S01]  /*43e0*/  HADD2.F32 R5, -RZ, R24.H0_H0 ;  /* 0x20000018ff057230 */ /* 0x020fe20000004100 */
[----:B------:R-:W-:Y:S01]  /*43f0*/  BSSY.RECONVERGENT B0, `(.L_x_31118) ;  /* 0x000004b000007945 */ /* 0x000fe20003800200 */
[----:B------:R-:W-:Y:S01]  /*4400*/  FFMA.FTZ R6, R6, R39, 1.1641532182693481445e-10 ;  /* 0x2f00000006067423 */ /* 0x000fe20000010027 */
[----:B------:R-:W-:Y:S02]  /*4410*/  IMAD.U32 R58, RZ, RZ, UR14 ;  /* 0x0000000eff3a7e24 */ /* 0x000fe4000f8e00ff */
[----:B------:R-:W-:Y:S02]  /*4420*/  HFMA2 R9, -RZ, RZ, 0, 1.1920928955078125e-07 ;  /* 0x00000002ff097431 */ /* 0x000fe400000001ff */
        /* <DEDUP_REMOVED lines=15> */
.L_x_31120:
        /* <DEDUP_REMOVED lines=13> */
.L_x_31122:
[----:B------:R-:W-:Y:S05]  /*45f0*/  BSYNC.RECONVERGENT B1 ;  /* 0x0000000000017941 */ /* 0x000fea0003800200 */
.L_x_31121:
        /* <DEDUP_REMOVED lines=42> */
.L_x_31119:
[----:B------:R-:W-:Y:S05]  /*48a0*/  BSYNC.RECONVERGENT B0 ;  /* 0x0000000000007941 */ /* 0x000fea0003800200 */
.L_x_31118:
        /* <DEDUP_REMOVED lines=10> */
[----:B------:R-:W-:-:S03]  /*4950*/  MOV R7, R130 ;  /* 0x0000008200077202 */ /* 0x000fc60000000f00 */
        /* <DEDUP_REMOVED lines=14> */
.L_x_31125:
        /* <DEDUP_REMOVED lines=13> */
.L_x_31127:
[----:B------:R-:W-:Y:S05]  /*4b10*/  BSYNC.RECONVERGENT B1 ;  /* 0x0000000000017941 */ /* 0x000fea0003800200 */
.L_x_31126:
        /* <DEDUP_REMOVED lines=42> */
.L_x_31124:
[----:B------:R-:W-:Y:S05]  /*4dc0*/  BSYNC.RECONVERGENT B0 ;  /* 0x0000000000007941 */ /* 0x000fea0003800200 */
.L_x_31123:
        /* <DEDUP_REMOVED lines=21> */
.L_x_31130:
        /* <DEDUP_REMOVED lines=13> */
.L_x_31132:
[----:B------:R-:W-:Y:S05]  /*4ff0*/  BSYNC.RECONVERGENT B1 ;  /* 0x0000000000017941 */ /* 0x000fea0003800200 */
.L_x_31131:
        /* <DEDUP_REMOVED lines=42> */
.L_x_31129:
[----:B------:R-:W-:Y:S05]  /*52a0*/  BSYNC.RECONVERGENT B0 ;  /* 0x0000000000007941 */ /* 0x000fea0003800200 */
.L_x_31128:
        /* <DEDUP_REMOVED lines=25> */
.L_x_31135:
        /* <DEDUP_REMOVED lines=13> */
.L_x_31137:
[----:B------:R-:W-:Y:S05]  /*5510*/  BSYNC.RECONVERGENT B1 ;  /* 0x0000000000017941 */ /* 0x000fea0003800200 */
.L_x_31136:
        /* <DEDUP_REMOVED lines=43> */
.L_x_31134:
[----:B------:R-:W-:Y:S05]  /*57d0*/  BSYNC.RECONVERGENT B0 ;  /* 0x0000000000007941 */ /* 0x000fea0003800200 */
.L_x_31133:
        /* <DEDUP_REMOVED lines=21> */
.L_x_31140:
        /* <DEDUP_REMOVED lines=13> */
.L_x_31142:
[----:B------:R-:W-:Y:S05]  /*5a00*/  BSYNC.RECONVERGENT B1 ;  /* 0x0000000000017941 */ /* 0x000fea0003800200 */
.L_x_31141:
        /* <DEDUP_REMOVED lines=43> */
.L_x_31139:
[----:B------:R-:W-:Y:S05]  /*5cc0*/  BSYNC.RECONVERGENT B0 ;  /* 0x0000000000007941 */ /* 0x000fea0003800200 */
.L_x_31138:
        /* <DEDUP_REMOVED lines=10> */
[----:B------:R-:W-:-:S04]  /*5d70*/  IMAD.MOV.U32 R9, RZ, RZ, R130 ;  /* 0x000000ffff097224 */ /* 0x000fc800078e0082 */
        /* <DEDUP_REMOVED lines=14> */
.L_x_31145:
        /* <DEDUP_REMOVED lines=13> */
.L_x_31147:
[----:B------:R-:W-:Y:S05]  /*5f30*/  BSYNC.RECONVERGENT B1 ;  /* 0x0000000000017941 */ /* 0x000fea0003800200 */
.L_x_31146:
        /* <DEDUP_REMOVED lines=43> */
.L_x_31144:
[----:B------:R-:W-:Y:S05]  /*61f0*/  BSYNC.RECONVERGENT B0 ;  /* 0x0000000000007941 */ /* 0x000fea0003800200 */
.L_x_31143:
[----:B------:R-:W-:Y:S01]  /*6200*/  ISETP.NE.AND P3, PT, R10, 0x1, PT ;  /* 0x000000010a00780c */ /* 0x000fe20003f65270 */
[----:B------:R-:W-:Y:S01]  /*6210*/  HADD2.F32 R25, -RZ, R25.H1_H1 ;  /* 0x30000019ff197230 */ /* 0x000fe20000004100 */
[----:B------:R-:W-:Y:S01]  /*6220*/  I2FP.F32.U32 R8, R9 ;  /* 0x0000000900087245 */ /* 0x000fe20000201000 */
[----:B------:R-:W-:Y:S01]  /*6230*/  BSSY.RECONVERGENT B0, `(.L_x_31148) ;  /* 0x000004a000007945 */ /* 0x000fe20003800200 */
[----:B------:R-:W-:Y:S02]  /*6240*/  HFMA2 R11, -RZ, RZ, 0, 1.1920928955078125e-07 ;  /* 0x00000002ff0b7431 */ /* 0x000fe400000001ff */
[----:B------:R-:W-:Y:S02]  /*6250*/  IMAD.MOV.U32 R9, RZ, RZ, R130 ;  /* 0x000000ffff097224 */ /* 0x000fe400078e0082 */
[----:B------:R-:W-:Y:S01]  /*6260*/  FMUL.FTZ R12, R25, R58 ;  /* 0x0000003a190c7220 */ /* 0x000fe20000410000 */
[----:B------:R-:W-:-:S05]  /*6270*/  FFMA.FTZ R8, R8, R39, 1.1641532182693481445e-10 ;  /* 0x2f00000008087423 */ /* 0x000fca0000010027 */
[----:B------:R-:W-:-:S04]  /*6280*/  FSETP.GTU.FTZ.AND P0, PT, R8, R59, PT ;  /* 0x0000003b0800720b */ /* 0x000fc80003f1c000 */
        /* <DEDUP_REMOVED lines=11> */
.L_x_31150:
        /* <DEDUP_REMOVED lines=13> */
.L_x_31152:
[----:B------:R-:W-:Y:S05]  /*6410*/  BSYNC.RECONVERGENT B1 ;  /* 0x0000000000017941 */ /* 0x000fea0003800200 */
.L_x_31151:
        /* <DEDUP_REMOVED lines=43> */
.L_x_31149:
[----:B------:R-:W-:Y:S05]  /*66d0*/  BSYNC.RECONVERGENT B0 ;  /* 0x0000000000007941 */ /* 0x000fea0003800200 */
.L_x_31148:
        /* <DEDUP_REMOVED lines=8> */
[----:B------:R-:W-:Y:S02]  /*6760*/  FSEL R9, R9, RZ, !P0 ;  /* 0x000000ff09097208 */ /* 0x000fe40004000000 */
[----:B------:R-:W-:-:S03]  /*6770*/  SEL R8, RZ, 0x1, P0 ;  /* 0x00000001ff087807 */ /* 0x000fc60000000000 */
        /* <DEDUP_REMOVED lines=15> */
.L_x_31155:
        /* <DEDUP_REMOVED lines=13> */
.L_x_31157:
[----:B------:R-:W-:Y:S05]  /*6940*/  BSYNC.RECONVERGENT B1 ;  /* 0x0000000000017941 */ /* 0x000fea0003800200 */
.L_x_31156:
        /* <DEDUP_REMOVED lines=43> */
.L_x_31154:
[----:B------:R-:W-:Y:S05]  /*6c00*/  BSYNC.RECONVERGENT B0 ;  /* 0x0000000000007941 */ /* 0x000fea0003800200 */
.L_x_31153:
        /* <DEDUP_REMOVED lines=20> */
.L_x_31160:
        /* <DEDUP_REMOVED lines=13> */
.L_x_31162:
[----:B------:R-:W-:Y:S05]  /*6e20*/  BSYNC.RECONVERGENT B1 ;  /* 0x0000000000017941 */ /* 0x000fea0003800200 */
.L_x_31161:
        /* <DEDUP_REMOVED lines=43> */
.L_x_31159:
[----:B------:R-:W-:Y:S05]  /*70e0*/  BSYNC.RECONVERGENT B0 ;  /* 0x0000000000007941 */ /* 0x000fea0003800200 */
.L_x_31158:
        /* <DEDUP_REMOVED lines=8> */
[----:B------:R-:W-:-:S04]  /*7170*/  @P1 HADD2.F32 R11, -RZ, R62.H0_H0 ;  /* 0x2000003eff0b1230 */ /* 0x000fc80000004100 */
[----:B------:R-:W-:Y:S01]  /*7180*/  FADD.FTZ R10, R9, R10 ;  /* 0x0000000a090a7221 */ /* 0x000fe20000010000 */
[----:B------:R-:W-:Y:S02]  /*7190*/  SEL R9, RZ, 0x1, P0 ;  /* 0x00000001ff097807 */ /* 0x000fe40000000000 */
[----:B------:R-:W-:Y:S01]  /*71a0*/  ISETP.NE.AND P0, PT, R28, 0x1, PT ;  /* 0x000000011c00780c */ /* 0x000fe20003f05270 */
[--C-:B------:R-:W-:Y:S01]  /*71b0*/  @P1 FADD.FTZ R32, R11, R10.reuse ;  /* 0x0000000a0b201221 */ /* 0x100fe20000010000 */
[----:B------:R-:W-:Y:S01]  /*71c0*/  @!P1 IMAD.MOV.U32 R32, RZ, RZ, R10 ;  /* 0x000000ffff209224 */ /* 0x000fe200078e000a */
[----:B------:R-:W-:-:S04]  /*71d0*/  MOV R11, R130 ;  /* 0x00000082000b7202 */ /* 0x000fc80000000f00 */
        /* <DEDUP_REMOVED lines=10> */
.L_x_31165:
        /* <DEDUP_REMOVED lines=13> */
.L_x_31167:
[----:B------:R-:W-:Y:S05]  /*7350*/  BSYNC.RECONVERGENT B1 ;  /* 0x0000000000017941 */ /* 0x000fea0003800200 */
.L_x_31166:
        /* <DEDUP_REMOVED lines=43> */
.L_x_31164:
[----:B------:R-:W-:Y:S05]  /*7610*/  BSYNC.RECONVERGENT B0 ;  /* 0x0000000000007941 */ /* 0x000fea0003800200 */
.L_x_31163:
        /* <DEDUP_REMOVED lines=20> */
.L_x_31170:
        /* <DEDUP_REMOVED lines=13> */
.L_x_31172:
[----:B------:R-:W-:Y:S05]  /*7830*/  BSYNC.RECONVERGENT B1 ;  /* 0x0000000000017941 */ /* 0x000fea0003800200 */
.L_x_31171:
        /* <DEDUP_REMOVED lines=43> */
.L_x_31169:
[----:B------:R-:W-:Y:S05]  /*7af0*/  BSYNC.RECONVERGENT B0 ;  /* 0x0000000000007941 */ /* 0x000fea0003800200 */
.L_x_31168:
        /* <DEDUP_REMOVED lines=25> */
.L_x_31175:
        /* <DEDUP_REMOVED lines=13> */
.L_x_31177:
[----:B------:R-:W-:Y:S05]  /*7d60*/  BSYNC.RECONVERGENT B1 ;  /* 0x0000000000017941 */ /* 0x000fea0003800200 */
.L_x_31176:
        /* <DEDUP_REMOVED lines=43> */
.L_x_31174:
[----:B------:R-:W-:Y:S05]  /*8020*/  BSYNC.RECONVERGENT B0 ;  /* 0x0000000000007941 */ /* 0x000fea0003800200 */
.L_x_31173:
        /* <DEDUP_REMOVED lines=20> */
.L_x_31180:
        /* <DEDUP_REMOVED lines=13> */
.L_x_31182:
[----:B------:R-:W-:Y:S05]  /*8240*/  BSYNC.RECONVERGENT B1 ;  /* 0x0000000000017941 */ /* 0x000fea0003800200 */
.L_x_31181:
        /* <DEDUP_REMOVED lines=43> */
.L_x_31179:
[----:B------:R-:W-:Y:S05]  /*8500*/  BSYNC.RECONVERGENT B0 ;  /* 0x0000000000007941 */ /* 0x000fea0003800200 */
.L_x_31178:
        /* <DEDUP_REMOVED lines=26> */
.L_x_31185:
        /* <DEDUP_REMOVED lines=13> */
.L_x_31187:
[----:B------:R-:W-:Y:S05]  /*8780*/  BSYNC.RECONVERGENT B1 ;  /* 0x0000000000017941 */ /* 0x000fea0003800200 */
.L_x_31186:
        /* <DEDUP_REMOVED lines=43> */
.L_x_31184:
[----:B------:R-:W-:Y:S05]  /*8a40*/  BSYNC.RECONVERGENT B0 ;  /* 0x0000000000007941 */ /* 0x000fea0003800200 */
.L_x_31183:
        /* <DEDUP_REMOVED lines=20> */
.L_x_31190:
        /* <DEDUP_REMOVED lines=15> */
.L_x_31192:
[----:B------:R-:W-:Y:S05]  /*8c80*/  BSYNC.RECONVERGENT B1 ;  /* 0x0000000000017941 */ /* 0x000fea0003800200 */
.L_x_31191:
        /* <DEDUP_REMOVED lines=43> */
.L_x_31189:
[----:B------:R-:W-:Y:S05]  /*8f40*/  BSYNC.RECONVERGENT B0 ;  /* 0x0000000000007941 */ /* 0x000fea0003800200 */
.L_x_31188:
        /* <DEDUP_REMOVED lines=17> */
.L_x_31112:
[----:B------:R-:W0:Y:S01]  /*9060*/  LDC.64 R148, c[0x0][0x3a8] ;  /* 0x0000ea00ff947b82 */ /* 0x000e220000000a00 */
[----:B------:R-:W-:Y:S02]  /*9070*/  SEL R28, RZ, 0x100, !P0 ;  /* 0x00000100ff1c7807 */ /* 0x000fe40004000000 */
[----:B------:R-:W-:Y:S02]  /*9080*/  ISETP.NE.U32.AND P0, PT, R22, RZ, PT ;  /* 0x000000ff1600720c */ /* 0x000fe40003f05070 */
[----:B------:R-:W-:Y:S02]  /*9090*/  SEL R29, RZ, 0x1000000, !P5 ;  /* 0x01000000ff1d7807 */ /* 0x000fe40006800000 */
[----:B------:R-:W-:Y:S01]  /*90a0*/  ISETP.NE.AND.EX P0, PT, R23, RZ, PT, P0 ;  /* 0x000000ff1700720c */ /* 0x000fe20003f05300 */
[----:B------:R-:W1:Y:S01]  /*90b0*/  LDC.64 R146, c[0x0][0x3b0] ;  /* 0x0000ec00ff927b82 */ /* 0x000e620000000a00 */
[----:B------:R-:W-:Y:S02]  /*90c0*/  ISETP.NE.AND P5, PT, R17, RZ, PT ;  /* 0x000000ff1100720c */ /* 0x000fe40003fa5270 */
[----:B------:R-:W-:-:S02]  /*90d0*/  SEL R17, RZ, 0x10000, !P4 ;  /* 0x00010000ff117807 */ /* 0x000fc40006000000 */
[----:B------:R-:W-:Y:S02]  /*90e0*/  ISETP.NE.AND P4, PT, R15, RZ, PT ;  /* 0x000000ff0f00720c */ /* 0x000fe40003f85270 */
[----:B------:R-:W-:Y:S01]  /*90f0*/  ISETP.NE.AND P6, PT, R13, RZ, PT ;  /* 0x000000ff0d00720c */ /* 0x000fe20003fc5270 */
[----:B------:R-:W2:Y:S01]  /*9100*/  @P1 LDC.64 R22, c[0x0][0x3a0] ;  /* 0x0000e800ff161b82 */ /* 0x000ea20000000a00 */
        /* <DEDUP_REMOVED lines=14> */
[----:B------:R1:W-:Y:S02]  /*91f0*/  STG.E.64 desc[UR8][R26.64], R18 ;  /* 0x000000121a007986 */ /* 0x0003e4000c101b08 */
[----:B--2---:R-:W-:-:S04]  /*9200*/  @P1 IMAD.WIDE.U32 R22, R13, 0x10, R22 ;  /* 0x000000100d161825 */ /* 0x004fc800078e0016 */
[----:B-1----:R-:W-:-:S04]  /*9210*/  IMAD.WIDE.U32 R18, R13, 0x10, R142 ;  /* 0x000000100d127825 */ /* 0x002fc800078e008e */
[----:B0-----:R-:W-:Y:S01]  /*9220*/  @P0 IMAD.WIDE.U32 R24, R13, 0x10, R24 ;  /* 0x000000100d180825 */ /* 0x001fe200078e0018 */
[----:B------:R-:W-:Y:S06]  /*9230*/  @!P0 BRA `(.L_x_31193) ;  /* 0x0000000000508947 */ /* 0x000fec0003800000 */
[----:B------:R-:W-:Y:S01]  /*9240*/  SHF.L.U32 R17, R11, 0x10, RZ ;  /* 0x000000100b117819 */ /* 0x000fe200000006ff */
        /* <DEDUP_REMOVED lines=19> */
.L_x_31193:
        /* <DEDUP_REMOVED lines=20> */
.L_x_31197:
        /* <DEDUP_REMOVED lines=13> */
.L_x_31199:
[----:B------:R-:W-:Y:S05]  /*9590*/  BSYNC.RECONVERGENT B1 ;  /* 0x0000000000017941 */ /* 0x000fea0003800200 */
.L_x_31198:
        /* <DEDUP_REMOVED lines=43> */
.L_x_31196:
[----:B------:R-:W-:Y:S05]  /*9850*/  BSYNC.RECONVERGENT B0 ;  /* 0x0000000000007941 */ /* 0x000fea0003800200 */
.L_x_31195:
        /* <DEDUP_REMOVED lines=21> */
.L_x_31202:
        /* <DEDUP_REMOVED lines=13> */
.L_x_31204:
[----:B------:R-:W-:Y:S05]  /*9a80*/  BSYNC.RECONVERGENT B1 ;  /* 0x0000000000017941 */ /* 0x000fea0003800200 */
.L_x_31203:
        /* <DEDUP_REMOVED lines=43> */
.L_x_31201:
[----:B------:R-:W-:Y:S05]  /*9d40*/  BSYNC.RECONVERGENT B0 ;  /* 0x0000000000007941 */ /* 0x000fea0003800200 */
.L_x_31200:
[----:B------:R-:W-:Y:S01]  /*9d50*/  I2FP.F32.U32 R6, R7 ;  /* 0x0000000700067245 */ /* 0x000fe20000201000 */
[----:B------:R-:W-:Y:S01]  /*9d60*/  HADD2.F32 R7, -RZ, R64.H0_H0 ;  /* 0x20000040ff077230 */ /* 0x000fe20000004100 */
[----:B------:R-:W-:Y:S01]  /*9d70*/  ISETP.NE.AND P3, PT, R9, 0x1, PT ;  /* 0x000000010900780c */ /* 0x000fe20003f65270 */
[----:B-1----:R-:W-:Y:S01]  /*9d80*/  @P1 HADD2.F32 R22, -RZ, R60.H0_H0 ;  /* 0x2000003cff161230 */ /* 0x002fe20000004100 */
[----:B------:R-:W-:Y:S01]  /*9d90*/  BSSY.RECONVERGENT B0, `(.L_x_31205) ;  /* 0x000004e000007945 */ /* 0x000fe20003800200 */
[----:B------:R-:W-:Y:S01]  /*9da0*/  FFMA.FTZ R6, R6, R39, 1.1641532182693481445e-10 ;  /* 0x2f00000006067423 */ /* 0x000fe20000010027 */
[----:B------:R-:W-:Y:S01]  /*9db0*/  FMUL.FTZ R7, R7, R58 ;  /* 0x0000003a07077220 */ /* 0x000fe20000410000 */
[----:B------:R-:W-:-:S03]  /*9dc0*/  HFMA2 R10, -RZ, RZ, 0, 1.1920928955078125e-07 ;  /* 0x00000002ff0a7431 */ /* 0x000fc600000001ff */
[----:B------:R-:W-:-:S04]  /*9dd0*/  FSETP.GTU.FTZ.AND P2, PT, R6, R59, PT ;  /* 0x0000003b0600720b */ /* 0x000fc80003f5c000 */
[----:B------:R-:W-:Y:S01]  /*9de0*/  FSEL R6, R7, RZ, !P2 ;  /* 0x000000ff07067208 */ /* 0x000fe20005000000 */
[----:B------:R-:W-:-:S04]  /*9df0*/  IMAD.MOV.U32 R7, RZ, RZ, R130 ;  /* 0x000000ffff077224 */ /* 0x000fc800078e0082 */
        /* <DEDUP_REMOVED lines=14> */
.L_x_31207:
        /* <DEDUP_REMOVED lines=13> */
.L_x_31209:
[----:B------:R-:W-:Y:S05]  /*9fb0*/  BSYNC.RECONVERGENT B1 ;  /* 0x0000000000017941 */ /* 0x000fea0003800200 */
.L_x_31208:
        /* <DEDUP_REMOVED lines=43> */
.L_x_31206:
[----:B------:R-:W-:Y:S05]  /*a270*/  BSYNC.RECONVERGENT B0 ;  /* 0x0000000000007941 */ /* 0x000fea0003800200 */
.L_x_31205:
        /* <DEDUP_REMOVED lines=21> */
.L_x_31212:
        /* <DEDUP_REMOVED lines=13> */
.L_x_31214:
[----:B------:R-:W-:Y:S05]  /*a4a0*/  BSYNC.RECONVERGENT B1 ;  /* 0x0000000000017941 */ /* 0x000fea0003800200 */
.L_x_31213:
        /* <DEDUP_REMOVED lines=43> */
.L_x_31211:
[----:B------:R-:W-:Y:S05]  /*a760*/  BSYNC.RECONVERGENT B0 ;  /* 0x0000000000007941 */ /* 0x000fea0003800200 */
.L_x_31210:
        /* <DEDUP_REMOVED lines=25> */
.L_x_31217:
        /* <DEDUP_REMOVED lines=13> */
.L_x_31219:
[----:B------:R-:W-:Y:S05]  /*a9d0*/  BSYNC.RECONVERGENT B1 ;  /* 0x0000000000017941 */ /* 0x000fea0003800200 */
.L_x_31218:
        /* <DEDUP_REMOVED lines=43> */
.L_x_31216:
[----:B------:R-:W-:Y:S05]  /*ac90*/  BSYNC.RECONVERGENT B0 ;  /* 0x0000000000007941 */ /* 0x000fea0003800200 */
.L_x_31215:
        /* <DEDUP_REMOVED lines=21> */
.L_x_31222:
        /* <DEDUP_REMOVED lines=13> */
.L_x_31224:
[----:B------:R-:W-:Y:S05]  /*aec0*/  BSYNC.RECONVERGENT B1 ;  /* 0x0000000000017941 */ /* 0x000fea0003800200 */
.L_x_31223:
        /* <DEDUP_REMOVED lines=43> */
.L_x_31221:
[----:B------:R-:W-:Y:S05]  /*b180*/  BSYNC.RECONVERGENT B0 ;  /* 0x0000000000007941 */ /* 0x000fea0003800200 */
.L_x_31220:
        /* <DEDUP_REMOVED lines=25> */
.L_x_31227:
        /* <DEDUP_REMOVED lines=13> */
.L_x_31229:
[----:B------:R-:W-:Y:S05]  /*b3f0*/  BSYNC.RECONVERGENT B1 ;  /* 0x0000000000017941 */ /* 0x000fea0003800200 */
.L_x_31228:
        /* <DEDUP_REMOVED lines=43> */
.L_x_31226:
[----:B------:R-:W-:Y:S05]  /*b6b0*/  BSYNC.RECONVERGENT B0 ;  /* 0x0000000000007941 */ /* 0x000fea0003800200 */
.L_x_31225:
        /* <DEDUP_REMOVED lines=21> */
.L_x_31232:
        /* <DEDUP_REMOVED lines=13> */
.L_x_31234:
[----:B------:R-:W-:Y:S05]  /*b8e0*/  BSYNC.RECONVERGENT B1 ;  /* 0x0000000000017941 */ /* 0x000fea0003800200 */
.L_x_31233:
        /* <DEDUP_REMOVED lines=43> */
.L_x_31231:
[----:B------:R-:W-:Y:S05]  /*bba0*/  BSYNC.RECONVERGENT B0 ;  /* 0x0000000000007941 */ /* 0x000fea0003800200 */
.L_x_31230:
[----:B------:R-:W-:Y:S01]  /*bbb0*/  I2FP.F32.U32 R8, R9 ;  /* 0x0000000900087245 */ /* 0x000fe20000201000 */
[----:B------:R-:W-:Y:S01]  /*bbc0*/  HADD2.F32 R9, -RZ, R65.H1_H1 ;  /* 0x30000041ff097230 */ /* 0x000fe20000004100 */
[----:B------:R-:W-:Y:S01]  /*bbd0*/  BSSY.RECONVERGENT B0, `(.L_x_31235) ;  /* 0x0000050000007945 */ /* 0x000fe20003800200 */
[----:B------:R-:W-:Y:S02]  /*bbe0*/  @P1 HADD2.F32 R10, -RZ, R61.H1_H1 ;  /* 0x3000003dff0a1230 */ /* 0x000fe40000004100 */
[----:B0-----:R-:W-:Y:S02]  /*bbf0*/  HFMA2 R26, -RZ, RZ, 0, 1.1920928955078125e-07 ;  /* 0x00000002ff1a7431 */ /* 0x001fe400000001ff */
        /* <DEDUP_REMOVED lines=20> */
.L_x_31237:
        /* <DEDUP_REMOVED lines=13> */
.L_x_31239:
[----:B------:R-:W-:Y:S05]  /*be10*/  BSYNC.RECONVERGENT B1 ;  /* 0x0000000000017941 */ /* 0x000fea0003800200 */
.L_x_31238:
        /* <DEDUP_REMOVED lines=43> */
.L_x_31236:
[----:B------:R-:W-:Y:S05]  /*c0d0*/  BSYNC.RECONVERGENT B0 ;  /* 0x0000000000007941 */ /* 0x000fea0003800200 */
.L_x_31235:
        /* <DEDUP_REMOVED lines=20> */
.L_x_31242:
        /* <DEDUP_REMOVED lines=13> */
.L_x_31244:
[----:B------:R-:W-:Y:S05]  /*c2f0*/  BSYNC.RECONVERGENT B1 ;  /* 0x0000000000017941 */ /* 0x000fea0003800200 */
.L_x_31243:
        /* <DEDUP_REMOVED lines=43> */
.L_x_31241:
[----:B------:R-:W-:Y:S05]  /*c5b0*/  BSYNC.RECONVERGENT B0 ;  /* 0x0000000000007941 */ /* 0x000fea0003800200 */
.L_x_31240:
        /* <DEDUP_REMOVED lines=26> */
.L_x_31247:
        /* <DEDUP_REMOVED lines=13> */
.L_x_31249:
[----:B------:R-:W-:Y:S05]  /*c830*/  BSYNC.RECONVERGENT B1 ;  /* 0x0000000000017941 */ /* 0x000fea0003800200 */
.L_x_31248:
        /* <DEDUP_REMOVED lines=43> */
.L_x_31246:
[----:B------:R-:W-:Y:S05]  /*caf0*/  BSYNC.RECONVERGENT B0 ;  /* 0x0000000000007941 */ /* 0x000fea0003800200 */
.L_x_31245:
        /* <DEDUP_REMOVED lines=20> */
.L_x_31252:
        /* <DEDUP_REMOVED lines=13> */
.L_x_31254:
[----:B------:R-:W-:Y:S05]  /*cd10*/  BSYNC.RECONVERGENT B1 ;  /* 0x0000000000017941 */ /* 0x000fea0003800200 */
.L_x_31253:
        /* <DEDUP_REMOVED lines=43> */
.L_x_31251:
[----:B------:R-:W-:Y:S05]  /*cfd0*/  BSYNC.RECONVERGENT B0 ;  /* 0x0000000000007941 */ /* 0x000fea0003800200 */
.L_x_31250:
        /* <DEDUP_REMOVED lines=25> */
.L_x_31257:
        /* <DEDUP_REMOVED lines=13> */
.L_x_31259:
[----:B------:R-:W-:Y:S05]  /*d240*/  BSYNC.RECONVERGENT B1 ;  /* 0x0000000000017941 */ /* 0x000fea0003800200 */
.L_x_31258:
        /* <DEDUP_REMOVED lines=42> */
[----:B------:R-:W-:-:S07]  /*d4f0*/  IMAD.MOV.U32 R72, RZ, RZ, RZ ;  /* 0x000000ffff487224 */ /* 0x000fce00078e00ff */
.L_x_31256:
[----:B------:R-:W-:Y:S05]  /*d500*/  BSYNC.RECONVERGENT B0 ;  /* 0x0000000000007941 */ /* 0x000fea0003800200 */
.L_x_31255:
        /* <DEDUP_REMOVED lines=20> */
.L_x_31262:
        /* <DEDUP_REMOVED lines=13> */
.L_x_31264:
[----:B------:R-:W-:Y:S05]  /*d720*/  BSYNC.RECONVERGENT B1 ;  /* 0x0000000000017941 */ /* 0x000fea0003800200 */
.L_x_31263:
        /* <DEDUP_REMOVED lines=43> */
.L_x_31261:
[----:B------:R-:W-:Y:S05]  /*d9e0*/  BSYNC.RECONVERGENT B0 ;  /* 0x0000000000007941 */ /* 0x000fea0003800200 */
.L_x_31260:
        /* <DEDUP_REMOVED lines=26> */
.L_x_31267:
        /* <DEDUP_REMOVED lines=13> */
.L_x_31269:
[----:B------:R-:W-:Y:S05]  /*dc60*/  BSYNC.RECONVERGENT B1 ;  /* 0x0000000000017941 */ /* 0x000fea0003800200 */
.L_x_31268:
        /* <DEDUP_REMOVED lines=43> */
.L_x_31266:
[----:B------:R-:W-:Y:S05]  /*df20*/  BSYNC.RECONVERGENT B0 ;  /* 0x0000000000007941 */ /* 0x000fea0003800200 */
.L_x_31265:
        /* <DEDUP_REMOVED lines=20> */
.L_x_31272:
        /* <DEDUP_REMOVED lines=15> */
.L_x_31274:
[----:B------:R-:W-:Y:S05]  /*e160*/  BSYNC.RECONVERGENT B1 ;  /* 0x0000000000017941 */ /* 0x000fea0003800200 */
.L_x_31273:
        /* <DEDUP_REMOVED lines=43> */
.L_x_31271:
[----:B------:R-:W-:Y:S05]  /*e420*/  BSYNC.RECONVERGENT B0 ;  /* 0x0000000000007941 */ /* 0x000fea0003800200 */
.L_x_31270:
        /* <DEDUP_REMOVED lines=18> */
.L_x_31194:
        /* <DEDUP_REMOVED lines=16> */
.L_x_31278:
        /* <DEDUP_REMOVED lines=13> */
.L_x_31280:
[----:B------:R-:W-:Y:S05]  /*e720*/  BSYNC.RECONVERGENT B1 ;  /* 0x0000000000017941 */ /* 0x000fea0003800200 */
.L_x_31279:
        /* <DEDUP_REMOVED lines=43> */
.L_x_31277:
[----:B------:R-:W-:Y:S05]  /*e9e0*/  BSYNC.RECONVERGENT B0 ;  /* 0x0000000000007941 */ /* 0x000fea0003800200 */
.L_x_31276:
        /* <DEDUP_REMOVED lines=24> */
.L_x_31283:
        /* <DEDUP_REMOVED lines=13> */
.L_x_31285:
[----:B------:R-:W-:Y:S05]  /*ec40*/  BSYNC.RECONVERGENT B1 ;  /* 0x0000000000017941 */ /* 0x000fea0003800200 */
.L_x_31284:
[----:B0-----:R-:W-:Y:S01]  /*ec50*/  IMAD.WIDE.U32 R28, R3, -0x326172a9, RZ ;  /* 0xcd9e8d57031c7825 */ /* 0x001fe200078e00ff */
        /* <DEDUP_REMOVED lines=42> */
.L_x_31282:
[----:B------:R-:W-:Y:S05]  /*ef00*/  BSYNC.RECONVERGENT B0 ;  /* 0x0000000000007941 */ /* 0x000fea0003800200 */
.L_x_31281:
[----:B------:R-:W-:Y:S01]  /*ef10*/  I2FP.F32.U32 R18, R17 ;  /* 0x0000001100127245 */ /* 0x000fe20000201000 */
[----:B------:R-:W-:Y:S01]  /*ef20*/  HADD2.F32 R17, -RZ, R68.H1_H1 ;  /* 0x30000044ff117230 */ /* 0x000fe20000004100 */
[----:B------:R-:W-:Y:S01]  /*ef30*/  ISETP.NE.AND P3, PT, R24, 0x1, PT ;  /* 0x000000011800780c */ /* 0x000fe20003f65270 */
[----:B------:R-:W-:Y:S01]  /*ef40*/  BSSY.RECONVERGENT B0, `(.L_x_31286) ;  /* 0x000004e000007945 */ /* 0x000fe20003800200 */
[----:B0-----:R-:W-:Y:S02]  /*ef50*/  HFMA2 R26, -RZ, RZ, 0, 1.1920928955078125e-07 ;  /* 0x00000002ff1a7431 */ /* 0x001fe400000001ff */
        /* <DEDUP_REMOVED lines=19> */
.L_x_31288:
        /* <DEDUP_REMOVED lines=13> */
.L_x_31290:
[----:B------:R-:W-:Y:S05]  /*f160*/  BSYNC.RECONVERGENT B1 ;  /* 0x0000000000017941 */ /* 0x000fea0003800200 */
.L_x_31289:
        /* <DEDUP_REMOVED lines=43> */
.L_x_31287:
[----:B------:R-:W-:Y:S05]  /*f420*/  BSYNC.RECONVERGENT B0 ;  /* 0x0000000000007941 */ /* 0x000fea0003800200 */
.L_x_31286:
        /* <DEDUP_REMOVED lines=24> */
.L_x_31293:
        /* <DEDUP_REMOVED lines=13> */
.L_x_31295:
[----:B------:R-:W-:Y:S05]  /*f680*/  BSYNC.RECONVERGENT B1 ;  /* 0x0000000000017941 */ /* 0x000fea0003800200 */
.L_x_31294:
        /* <DEDUP_REMOVED lines=42> */
[----:B------:R-:W-:-:S07]  /*f930*/  HFMA2 R28, -RZ, RZ, 0, 0 ;  /* 0x00000000ff1c7431 */ /* 0x000fce00000001ff */
.L_x_31292:
[----:B------:R-:W-:Y:S05]  /*f940*/  BSYNC.RECONVERGENT B0 ;  /* 0x0000000000007941 */ /* 0x000fea0003800200 */
.L_x_31291:
        /* <DEDUP_REMOVED lines=24> */
.L_x_31298:
        /* <DEDUP_REMOVED lines=13> */
.L_x_31300:
[----:B------:R-:W-:Y:S05]  /*fba0*/  BSYNC.RECONVERGENT B1 ;  /* 0x0000000000017941 */ /* 0x000fea0003800200 */
.L_x_31299:
        /* <DEDUP_REMOVED lines=43> */
.L_x_31297:
[----:B------:R-:W-:Y:S05]  /*fe60*/  BSYNC.RECONVERGENT B0 ;  /* 0x0000000000007941 */ /* 0x000fea0003800200 */
.L_x_31296:
        /* <DEDUP_REMOVED lines=23> */
.L_x_31303:
        /* <DEDUP_REMOVED lines=13> */
.L_x_31305:
[----:B------:R-:W-:Y:S05]  /*100b0*/  BSYNC.RECONVERGENT B1 ;  /* 0x0000000000017941 */ /* 0x000fea0003800200 */
.L_x_31304:
        /* <DEDUP_REMOVED lines=43> */
.L_x_31302:
[----:B------:R-:W-:Y:S05]  /*10370*/  BSYNC.RECONVERGENT B0 ;  /* 0x0000000000007941 */ /* 0x000fea0003800200 */
.L_x_31301:
        /* <DEDUP_REMOVED lines=23> */
.L_x_31308:
        /* <DEDUP_REMOVED lines=13> */
.L_x_31310:
[----:B------:R-:W-:Y:S05]  /*105c0*/  BSYNC.RECONVERGENT B1 ;  /* 0x0000000000017941 */ /* 0x000fea0003800200 */
.L_x_31309:
        /* <DEDUP_REMOVED lines=43> */
.L_x_31307:
[----:B------:R-:W-:Y:S05]  /*10880*/  BSYNC.RECONVERGENT B0 ;  /* 0x0000000000007941 */ /* 0x000fea0003800200 */
.L_x_31306:
        /* <DEDUP_REMOVED lines=23> */
.L_x_31313:
        /* <DEDUP_REMOVED lines=13> */
.L_x_31315:
[----:B------:R-:W-:Y:S05]  /*10ad0*/  BSYNC.RECONVERGENT B1 ;  /* 0x0000000000017941 */ /* 0x000fea0003800200 */
.L_x_31314:
        /* <DEDUP_REMOVED lines=43> */
.L_x_31312:
[----:B------:R-:W-:Y:S05]  /*10d90*/  BSYNC.RECONVERGENT B0 ;  /* 0x0000000000007941 */ /* 0x000fea0003800200 */
.L_x_31311:
        /* <DEDUP_REMOVED lines=14> */
.L_x_31275:
        /* <DEDUP_REMOVED lines=18> */
[----:B------:R-:W-:Y:S02]  /*10fa0*/  LOP3.LUT R18, R14, R17, RZ, 0xfc, !PT ;  /* 0x000000110e127212 */ /* 0x000fe400078efcff */
[----:B------:R-:W-:-:S03]  /*10fb0*/  IADD3 R14, PT, PT, R21, 0x40, RZ ;  /* 0x00000040150e7810 */ /* 0x000fc60007ffe0ff */
        /* <DEDUP_REMOVED lines=25> */
.L_x_31316:
        /* <DEDUP_REMOVED lines=22> */
.L_x_31320:
        /* <DEDUP_REMOVED lines=13> */
.L_x_31322:
[----:B------:R-:W-:Y:S05]  /*11380*/  BSYNC.RECONVERGENT B1 ;  /* 0x0000000000017941 */ /* 0x000fea0003800200 */
.L_x_31321:
        /* <DEDUP_REMOVED lines=43> */
.L_x_31319:
[----:B------:R-:W-:Y:S05]  /*11640*/  BSYNC.RECONVERGENT B0 ;  /* 0x0000000000007941 */ /* 0x000fea0003800200 */
.L_x_31318:
        /* <DEDUP_REMOVED lines=22> */
.L_x_31325:
        /* <DEDUP_REMOVED lines=13> */
.L_x_31327:
[----:B------:R-:W-:Y:S05]  /*11880*/  BSYNC.RECONVERGENT B1 ;  /* 0x0000000000017941 */ /* 0x000fea0003800200 */
.L_x_31326:
        /* <DEDUP_REMOVED lines=43> */
.L_x_31324:
[----:B------:R-:W-:Y:S05]  /*11b40*/  BSYNC.RECONVERGENT B0 ;  /* 0x0000000000007941 */ /* 0x000fea0003800200 */
.L_x_31323:
        /* <DEDUP_REMOVED lines=9> */
[----:B------:R-:W-:-:S04]  /*11be0*/  IMAD.MOV.U32 R7, RZ, RZ, R130 ;  /* 0x000000ffff077224 */ /* 0x000fc800078e0082 */
        /* <DEDUP_REMOVED lines=15> */
.L_x_31330:
        /* <DEDUP_REMOVED lines=13> */
.L_x_31332:
[----:B------:R-:W-:Y:S05]  /*11db0*/  BSYNC.RECONVERGENT B1 ;  /* 0x0000000000017941 */ /* 0x000fea0003800200 */
.L_x_31331:
        /* <DEDUP_REMOVED lines=43> */
.L_x_31329:
[----:B------:R-:W-:Y:S05]  /*12070*/  BSYNC.RECONVERGENT B0 ;  /* 0x0000000000007941 */ /* 0x000fea0003800200 */
.L_x_31328:
        /* <DEDUP_REMOVED lines=22> */
.L_x_31335:
        /* <DEDUP_REMOVED lines=13> */
.L_x_31337:
[----:B------:R-:W-:Y:S05]  /*122b0*/  BSYNC.RECONVERGENT B1 ;  /* 0x0000000000017941 */ /* 0x000fea0003800200 */
.L_x_31336:
        /* <DEDUP_REMOVED lines=43> */
.L_x_31334:
[----:B------:R-:W-:Y:S05]  /*12570*/  BSYNC.RECONVERGENT B0 ;  /* 0x0000000000007941 */ /* 0x000fea0003800200 */
.L_x_31333:
        /* <DEDUP_REMOVED lines=25> */
.L_x_31340:
        /* <DEDUP_REMOVED lines=13> */
.L_x_31342:
[----:B------:R-:W-:Y:S05]  /*127e0*/  BSYNC.RECONVERGENT B1 ;  /* 0x0000000000017941 */ /* 0x000fea0003800200 */
.L_x_31341:
        /* <DEDUP_REMOVED lines=43> */
.L_x_31339:
[----:B------:R-:W-:Y:S05]  /*12aa0*/  BSYNC.RECONVERGENT B0 ;  /* 0x0000000000007941 */ /* 0x000fea0003800200 */
.L_x_31338:
        /* <DEDUP_REMOVED lines=22> */
.L_x_31345:
        /* <DEDUP_REMOVED lines=13> */
.L_x_31347:
[----:B------:R-:W-:Y:S05]  /*12ce0*/  BSYNC.RECONVERGENT B1 ;  /* 0x0000000000017941 */ /* 0x000fea0003800200 */
.L_x_31346:
        /* <DEDUP_REMOVED lines=43> */
.L_x_31344:
[----:B------:R-:W-:Y:S05]  /*12fa0*/  BSYNC.RECONVERGENT B0 ;  /* 0x0000000000007941 */ /* 0x000fea0003800200 */
.L_x_31343:
[----:B------:R-:W-:Y:S01]  /*12fb0*/  I2FP.F32.U32 R8, R9 ;  /* 0x0000000900087245 */ /* 0x000fe20000201000 */
[----:B------:R-:W-:Y:S01]  /*12fc0*/  HADD2.F32 R9, -RZ, R65.H0_H0 ;  /* 0x20000041ff097230 */ /* 0x000fe20000004100 */
[----:B------:R-:W-:Y:S01]  /*12fd0*/  ISETP.NE.AND P3, PT, R11, 0x1, PT ;  /* 0x000000010b00780c */ /* 0x000fe20003f65270 */
[----:B------:R-:W-:Y:S01]  /*12fe0*/  BSSY.RECONVERGENT B0, `(.L_x_31348) ;  /* 0x000004f000007945 */ /* 0x000fe20003800200 */
[----:B0-----:R-:W-:Y:S02]  /*12ff0*/  IMAD.MOV.U32 R18, RZ, RZ, 0x2 ;  /* 0x00000002ff127424 */ /* 0x001fe400078e00ff */
[----:B------:R-:W-:-:S05]  /*13000*/  FFMA.FTZ R8, R8, R39, 1.1641532182693481445e-10 ;  /* 0x2f00000008087423 */ /* 0x000fca0000010027 */
[----:B------:R-:W-:Y:S01]  /*13010*/  FSETP.GTU.FTZ.AND P2, PT, R8, R59, PT ;  /* 0x0000003b0800720b */ /* 0x000fe20003f5c000 */
[----:B------:R-:W-:Y:S01]  /*13020*/  FMUL.FTZ R8, R9, R58 ;  /* 0x0000003a09087220 */ /* 0x000fe20000410000 */
[----:B------:R-:W-:-:S04]  /*13030*/  MOV R9, R130 ;  /* 0x0000008200097202 */ /* 0x000fc80000000f00 */
        /* <DEDUP_REMOVED lines=16> */
.L_x_31350:
        /* <DEDUP_REMOVED lines=13> */
.L_x_31352:
[----:B------:R-:W-:Y:S05]  /*13210*/  BSYNC.RECONVERGENT B1 ;  /* 0x0000000000017941 */ /* 0x000fea0003800200 */
.L_x_31351:
        /* <DEDUP_REMOVED lines=43> */
.L_x_31349:
[----:B------:R-:W-:Y:S05]  /*134d0*/  BSYNC.RECONVERGENT B0 ;  /* 0x0000000000007941 */ /* 0x000fea0003800200 */
.L_x_31348:
        /* <DEDUP_REMOVED lines=22> */
.L_x_31355:
        /* <DEDUP_REMOVED lines=13> */
.L_x_31357:
[----:B------:R-:W-:Y:S05]  /*13710*/  BSYNC.RECONVERGENT B1 ;  /* 0x0000000000017941 */ /* 0x000fea0003800200 */
.L_x_31356:
        /* <DEDUP_REMOVED lines=43> */
.L_x_31354:
[----:B------:R-:W-:Y:S05]  /*139d0*/  BSYNC.RECONVERGENT B0 ;  /* 0x0000000000007941 */ /* 0x000fea0003800200 */
.L_x_31353:
[----:B------:R-:W-:Y:S01]  /*139e0*/  I2FP.F32.U32 R8, R9 ;  /* 0x0000000900087245 */ /* 0x000fe20000201000 */
[----:B------:R-:W-:Y:S01]  /*139f0*/  HADD2.F32 R9, -RZ, R65.H1_H1 ;  /* 0x30000041ff097230 */ /* 0x000fe20000004100 */
[----:B------:R-:W-:Y:S01]  /*13a00*/  BSSY.RECONVERGENT B0, `(.L_x_31358) ;  /* 0x0000050000007945 */ /* 0x000fe20003800200 */
[----:B------:R-:W-:Y:S02]  /*13a10*/  @P1 HADD2.F32 R18, -RZ, R61.H1_H1 ;  /* 0x3000003dff121230 */ /* 0x000fe40000004100 */
[----:B------:R-:W-:-:S05]  /*13a20*/  FFMA.FTZ R8, R8, R39, 1.1641532182693481445e-10 ;  /* 0x2f00000008087423 */ /* 0x000fca0000010027 */
[----:B------:R-:W-:Y:S01]  /*13a30*/  FSETP.GTU.FTZ.AND P2, PT, R8, R59, PT ;  /* 0x0000003b0800720b */ /* 0x000fe20003f5c000 */
[----:B------:R-:W-:Y:S01]  /*13a40*/  FMUL.FTZ R8, R9, R58 ;  /* 0x0000003a09087220 */ /* 0x000fe20000410000 */
[----:B------:R-:W-:-:S04]  /*13a50*/  IMAD.MOV.U32 R9, RZ, RZ, R130 ;  /* 0x000000ffff097224 */ /* 0x000fc800078e0082 */
[----:B------:R-:W-:-:S05]  /*13a60*/  FSEL R8, R8, RZ, !P2 ;  /* 0x000000ff08087208 */ /* 0x000fca0005000000 */
[----:B------:R-:W-:Y:S01]  /*13a70*/  FADD.FTZ R17, R17, R8 ;  /* 0x0000000811117221 */ /* 0x000fe20000010000 */
[----:B------:R-:W-:Y:S02]  /*13a80*/  SEL R8, RZ, 0x1, P2 ;  /* 0x00000001ff087807 */ /* 0x000fe40001000000 */
[----:B------:R-:W-:Y:S01]  /*13a90*/  ISETP.NE.AND P2, PT, R10, 0x1, PT ;  /* 0x000000010a00780c */ /* 0x000fe20003f45270 */
[----:B------:R-:W-:Y:S01]  /*13aa0*/  @P1 FADD.FTZ R18, R18, R17 ;  /* 0x0000001112121221 */ /* 0x000fe20000010000 */
[----:B------:R-:W-:Y:S01]  /*13ab0*/  @!P1 MOV R18, R17 ;  /* 0x0000001100129202 */ /* 0x000fe20000000f00 */
[----:B------:R-:W-:-:S03]  /*13ac0*/  IMAD.MOV.U32 R17, RZ, RZ, 0x2 ;  /* 0x00000002ff117424 */ /* 0x000fc600078e00ff */
        /* <DEDUP_REMOVED lines=10> */
.L_x_31360:
        /* <DEDUP_REMOVED lines=13> */
.L_x_31362:
[----:B------:R-:W-:Y:S05]  /*13c40*/  BSYNC.RECONVERGENT B1 ;  /* 0x0000000000017941 */ /* 0x000fea0003800200 */
.L_x_31361:
        /* <DEDUP_REMOVED lines=43> */
.L_x_31359:
[----:B------:R-:W-:Y:S05]  /*13f00*/  BSYNC.RECONVERGENT B0 ;  /* 0x0000000000007941 */ /* 0x000fea0003800200 */
.L_x_31358:
        /* <DEDUP_REMOVED lines=20> */
.L_x_31365:
        /* <DEDUP_REMOVED lines=13> */
.L_x_31367:
[----:B------:R-:W-:Y:S05]  /*14120*/  BSYNC.RECONVERGENT B1 ;  /* 0x0000000000017941 */ /* 0x000fea0003800200 */
.L_x_31366:
        /* <DEDUP_REMOVED lines=43> */
.L_x_31364:
[----:B------:R-:W-:Y:S05]  /*143e0*/  BSYNC.RECONVERGENT B0 ;  /* 0x0000000000007941 */ /* 0x000fea0003800200 */
.L_x_31363:
        /* <DEDUP_REMOVED lines=26> */
.L_x_31370:
        /* <DEDUP_REMOVED lines=13> */
.L_x_31372:
[----:B------:R-:W-:Y:S05]  /*14660*/  BSYNC.RECONVERGENT B1 ;  /* 0x0000000000017941 */ /* 0x000fea0003800200 */
.L_x_31371:
        /* <DEDUP_REMOVED lines=43> */
.L_x_31369:
[----:B------:R-:W-:Y:S05]  /*14920*/  BSYNC.RECONVERGENT B0 ;  /* 0x0000000000007941 */ /* 0x000fea0003800200 */
.L_x_31368:
        /* <DEDUP_REMOVED lines=20> */
.L_x_31375:
        /* <DEDUP_REMOVED lines=13> */
.L_x_31377:
[----:B------:R-:W-:Y:S05]  /*14b40*/  BSYNC.RECONVERGENT B1 ;  /* 0x0000000000017941 */ /* 0x000fea0003800200 */
.L_x_31376:
        /* <DEDUP_REMOVED lines=43> */
.L_x_31374:
[----:B------:R-:W-:Y:S05]  /*14e00*/  BSYNC.RECONVERGENT B0 ;  /* 0x0000000000007941 */ /* 0x000fea0003800200 */
.L_x_31373:
        /* <DEDUP_REMOVED lines=25> */
.L_x_31380:
        /* <DEDUP_REMOVED lines=13> */
.L_x_31382:
[----:B------:R-:W-:Y:S05]  /*15070*/  BSYNC.RECONVERGENT B1 ;  /* 0x0000000000017941 */ /* 0x000fea0003800200 */
.L_x_31381:
        /* <DEDUP_REMOVED lines=43> */
.L_x_31379:
[----:B------:R-:W-:Y:S05]  /*15330*/  BSYNC.RECONVERGENT B0 ;  /* 0x0000000000007941 */ /* 0x000fea0003800200 */
.L_x_31378:
        /* <DEDUP_REMOVED lines=20> */
.L_x_31385:
        /* <DEDUP_REMOVED lines=13> */
.L_x_31387:
[----:B------:R-:W-:Y:S05]  /*15550*/  BSYNC.RECONVERGENT B1 ;  /* 0x0000000000017941 */ /* 0x000fea0003800200 */
.L_x_31386:
        /* <DEDUP_REMOVED lines=43> */
.L_x_31384:
[----:B------:R-:W-:Y:S05]  /*15810*/  BSYNC.RECONVERGENT B0 ;  /* 0x0000000000007941 */ /* 0x000fea0003800200 */
.L_x_31383:
[----:B------:R-:W-:Y:S01]  /*15820*/  I2FP.F32.U32 R70, R70 ;  /* 0x0000004600467245 */ /* 0x000fe20000201000 */
[----:B------:R-:W-:Y:S01]  /*15830*/  HADD2.F32 R79, -RZ, R67.H0_H0 ;  /* 0x20000043ff4f7230 */ /* 0x000fe20000004100 */
[----:B------:R-:W-:Y:S03]  /*15840*/  BSSY.RECONVERGENT B0, `(.L_x_31388) ;  /* 0x0000051000007945 */ /* 0x000fe60003800200 */
        /* <DEDUP_REMOVED lines=23> */
.L_x_31390:
        /* <DEDUP_REMOVED lines=13> */
.L_x_31392:
[----:B------:R-:W-:Y:S05]  /*15a90*/  BSYNC.RECONVERGENT B1 ;  /* 0x0000000000017941 */ /* 0x000fea0003800200 */
.L_x_31391:
        /* <DEDUP_REMOVED lines=43> */
.L_x_31389:
[----:B------:R-:W-:Y:S05]  /*15d50*/  BSYNC.RECONVERGENT B0 ;  /* 0x0000000000007941 */ /* 0x000fea0003800200 */
.L_x_31388:
        /* <DEDUP_REMOVED lines=20> */
.L_x_31395:
        /* <DEDUP_REMOVED lines=15> */
.L_x_31397:
[----:B------:R-:W-:Y:S05]  /*15f90*/  BSYNC.RECONVERGENT B1 ;  /* 0x0000000000017941 */ /* 0x000fea0003800200 */
.L_x_31396:
        /* <DEDUP_REMOVED lines=43> */
.L_x_31394:
[----:B------:R-:W-:Y:S05]  /*16250*/  BSYNC.RECONVERGENT B0 ;  /* 0x0000000000007941 */ /* 0x000fea0003800200 */
.L_x_31393:
        /* <DEDUP_REMOVED lines=18> */
.L_x_31317:
        /* <DEDUP_REMOVED lines=16> */
.L_x_31401:
        /* <DEDUP_REMOVED lines=13> */
.L_x_31403:
[----:B------:R-:W-:Y:S05]  /*16550*/  BSYNC.RECONVERGENT B1 ;  /* 0x0000000000017941 */ /* 0x000fea0003800200 */
.L_x_31402:
        /* <DEDUP_REMOVED lines=43> */
.L_x_31400:
[----:B------:R-:W-:Y:S05]  /*16810*/  BSYNC.RECONVERGENT B0 ;  /* 0x0000000000007941 */ /* 0x000fea0003800200 */
.L_x_31399:
[----:B------:R-:W-:Y:S01]  /*16820*/  I2FP.F32.U32 R18, R17 ;  /* 0x0000001100127245 */ /* 0x000fe20000201000 */
[----:B-----5:R-:W-:Y:S01]  /*16830*/  HADD2.F32 R15, -RZ, R68.H0_H0 ;  /* 0x20000044ff0f7230 */ /* 0x020fe20000004100 */
        /* <DEDUP_REMOVED lines=23> */
.L_x_31406:
        /* <DEDUP_REMOVED lines=13> */
.L_x_31408:
[----:B------:R-:W-:Y:S05]  /*16a80*/  BSYNC.RECONVERGENT B1 ;  /* 0x0000000000017941 */ /* 0x000fea0003800200 */
.L_x_31407:
        /* <DEDUP_REMOVED lines=43> */
.L_x_31405:
[----:B------:R-:W-:Y:S05]  /*16d40*/  BSYNC.RECONVERGENT B0 ;  /* 0x0000000000007941 */ /* 0x000fea0003800200 */
.L_x_31404:
        /* <DEDUP_REMOVED lines=25> */
.L_x_31411:
        /* <DEDUP_REMOVED lines=13> */
.L_x_31413:
[----:B------:R-:W-:Y:S05]  /*16fb0*/  BSYNC.RECONVERGENT B1 ;  /* 0x0000000000017941 */ /* 0x000fea0003800200 */
.L_x_31412:
        /* <DEDUP_REMOVED lines=43> */
.L_x_31410:
[----:B------:R-:W-:Y:S05]  /*17270*/  BSYNC.RECONVERGENT B0 ;  /* 0x0000000000007941 */ /* 0x000fea0003800200 */
.L_x_31409:
        /* <DEDUP_REMOVED lines=25> */
.L_x_31416:
        /* <DEDUP_REMOVED lines=13> */
.L_x_31418:
[----:B------:R-:W-:Y:S05]  /*174e0*/  BSYNC.RECONVERGENT B1 ;  /* 0x0000000000017941 */ /* 0x000fea0003800200 */
.L_x_31417:
        /* <DEDUP_REMOVED lines=43> */
.L_x_31415:
[----:B------:R-:W-:Y:S05]  /*177a0*/  BSYNC.RECONVERGENT B0 ;  /* 0x0000000000007941 */ /* 0x000fea0003800200 */
.L_x_31414:
        /* <DEDUP_REMOVED lines=25> */
.L_x_31421:
        /* <DEDUP_REMOVED lines=13> */
.L_x_31423:
[----:B------:R-:W-:Y:S05]  /*17a10*/  BSYNC.RECONVERGENT B1 ;  /* 0x0000000000017941 */ /* 0x000fea0003800200 */
.L_x_31422:
        /* <DEDUP_REMOVED lines=43> */
.L_x_31420:
[----:B------:R-:W-:Y:S05]  /*17cd0*/  BSYNC.RECONVERGENT B0 ;  /* 0x0000000000007941 */ /* 0x000fea0003800200 */
.L_x_31419:
        /* <DEDUP_REMOVED lines=23> */
.L_x_31426:
        /* <DEDUP_REMOVED lines=13> */
.L_x_31428:
[----:B------:R-:W-:Y:S05]  /*17f20*/  BSYNC.RECONVERGENT B1 ;  /* 0x0000000000017941 */ /* 0x000fea0003800200 */
.L_x_31427:
        /* <DEDUP_REMOVED lines=43> */
.L_x_31425:
[----:B------:R-:W-:Y:S05]  /*181e0*/  BSYNC.RECONVERGENT B0 ;  /* 0x0000000000007941 */ /* 0x000fea0003800200 */
.L_x_31424:
        /* <DEDUP_REMOVED lines=23> */
.L_x_31431:
        /* <DEDUP_REMOVED lines=13> */
.L_x_31433:
[----:B------:R-:W-:Y:S05]  /*18430*/  BSYNC.RECONVERGENT B1 ;  /* 0x0000000000017941 */ /* 0x000fea0003800200 */
.L_x_31432:
        /* <DEDUP_REMOVED lines=43> */
.L_x_31430:
[----:B------:R-:W-:Y:S05]  /*186f0*/  BSYNC.RECONVERGENT B0 ;  /* 0x0000000000007941 */ /* 0x000fea0003800200 */
.L_x_31429:
        /* <DEDUP_REMOVED lines=23> */
.L_x_31436:
        /* <DEDUP_REMOVED lines=13> */
.L_x_31438:
[----:B------:R-:W-:Y:S05]  /*18940*/  BSYNC.RECONVERGENT B1 ;  /* 0x0000000000017941 */ /* 0x000fea0003800200 */
.L_x_31437:
        /* <DEDUP_REMOVED lines=43> */
.L_x_31435:
[----:B------:R-:W-:Y:S05]  /*18c00*/  BSYNC.RECONVERGENT B0 ;  /* 0x0000000000007941 */ /* 0x000fea0003800200 */
.L_x_31434:
        /* <DEDUP_REMOVED lines=14> */
.L_x_31398:
        /* <DEDUP_REMOVED lines=41> */
.L_x_31439:
        /* <DEDUP_REMOVED lines=26> */
.L_x_31443:
        /* <DEDUP_REMOVED lines=13> */
.L_x_31445:
[----:B------:R-:W-:Y:S05]  /*191f0*/  BSYNC.RECONVERGENT B1 ;  /* 0x0000000000017941 */ /* 0x000fea0003800200 */
.L_x_31444:
        /* <DEDUP_REMOVED lines=43> */
.L_x_31442:
[----:B------:R-:W-:Y:S05]  /*194b0*/  BSYNC.RECONVERGENT B0 ;  /* 0x0000000000007941 */ /* 0x000fea0003800200 */
.L_x_31441:
        /* <DEDUP_REMOVED lines=22> */
.L_x_31448:
        /* <DEDUP_REMOVED lines=13> */
.L_x_31450:
[----:B------:R-:W-:Y:S05]  /*196f0*/  BSYNC.RECONVERGENT B1 ;  /* 0x0000000000017941 */ /* 0x000fea0003800200 */
.L_x_31449:
        /* <DEDUP_REMOVED lines=43> */
.L_x_31447:
[----:B------:R-:W-:Y:S05]  /*199b0*/  BSYNC.RECONVERGENT B0 ;  /* 0x0000000000007941 */ /* 0x000fea0003800200 */
.L_x_31446:
[----:B------:R-:W-:Y:S01]  /*199c0*/  I2FP.F32.U32 R6, R7 ;  /* 0x0000000700067245 */ /* 0x000fe20000201000 */
[----:B------:R-:W-:Y:S01]  /*199d0*/  HADD2.F32 R7, -RZ, R64.H0_H0 ;  /* 0x20000040ff077230 */ /* 0x000fe20000004100 */
[----:B------:R-:W-:Y:S01]  /*199e0*/  ISETP.NE.AND P3, PT, R8, 0x1, PT ;  /* 0x000000010800780c */ /* 0x000fe20003f65270 */
[----:B------:R-:W-:Y:S01]  /*199f0*/  @P1 HADD2.F32 R74, -RZ, R60.H0_H0 ;  /* 0x2000003cff4a1230 */ /* 0x000fe20000004100 */
[----:B------:R-:W-:Y:S01]  /*19a00*/  BSSY.RECONVERGENT B0, `(.L_x_31451) ;  /* 0x000004e000007945 */ /* 0x000fe20003800200 */
[----:B------:R-:W-:Y:S01]  /*19a10*/  FFMA.FTZ R6, R6, R39, 1.1641532182693481445e-10 ;  /* 0x2f00000006067423 */ /* 0x000fe20000010027 */
[----:B------:R-:W-:-:S04]  /*19a20*/  IMAD.MOV.U32 R9, RZ, RZ, 0x2 ;  /* 0x00000002ff097424 */ /* 0x000fc800078e00ff */
[----:B------:R-:W-:Y:S01]  /*19a30*/  FSETP.GTU.FTZ.AND P2, PT, R6, R59, PT ;  /* 0x0000003b0600720b */ /* 0x000fe20003f5c000 */
[----:B------:R-:W-:Y:S01]  /*19a40*/  FMUL.FTZ R6, R7, R58 ;  /* 0x0000003a07067220 */ /* 0x000fe20000410000 */
[----:B------:R-:W-:-:S04]  /*19a50*/  MOV R7, R130 ;  /* 0x0000008200077202 */ /* 0x000fc80000000f00 */
        /* <DEDUP_REMOVED lines=15> */
.L_x_31453:
        /* <DEDUP_REMOVED lines=13> */
.L_x_31455:
[----:B------:R-:W-:Y:S05]  /*19c20*/  BSYNC.RECONVERGENT B1 ;  /* 0x0000000000017941 */ /* 0x000fea0003800200 */
.L_x_31454:
        /* <DEDUP_REMOVED lines=43> */
.L_x_31452:
[----:B------:R-:W-:Y:S05]  /*19ee0*/  BSYNC.RECONVERGENT B0 ;  /* 0x0000000000007941 */ /* 0x000fea0003800200 */
.L_x_31451:
        /* <DEDUP_REMOVED lines=22> */
.L_x_31458:
        /* <DEDUP_REMOVED lines=13> */
.L_x_31460:
[----:B------:R-:W-:Y:S05]  /*1a120*/  BSYNC.RECONVERGENT B1 ;  /* 0x0000000000017941 */ /* 0x000fea0003800200 */
.L_x_31459:
        /* <DEDUP_REMOVED lines=43> */
.L_x_31457:
[----:B------:R-:W-:Y:S05]  /*1a3e0*/  BSYNC.RECONVERGENT B0 ;  /* 0x0000000000007941 */ /* 0x000fea0003800200 */
.L_x_31456:
        /* <DEDUP_REMOVED lines=25> */
.L_x_31463:
        /* <DEDUP_REMOVED lines=13> */
.L_x_31465:
[----:B------:R-:W-:Y:S05]  /*1a650*/  BSYNC.RECONVERGENT B1 ;  /* 0x0000000000017941 */ /* 0x000fea0003800200 */
.L_x_31464:
        /* <DEDUP_REMOVED lines=43> */
.L_x_31462:
[----:B------:R-:W-:Y:S05]  /*1a910*/  BSYNC.RECONVERGENT B0 ;  /* 0x0000000000007941 */ /* 0x000fea0003800200 */
.L_x_31461:
[----:B------:R-:W-:Y:S01]  /*1a920*/  I2FP.F32.U32 R8, R7 ;  /* 0x0000000700087245 */ /* 0x000fe20000201000 */
[----:B------:R-:W-:Y:S01]  /*1a930*/  HADD2.F32 R7, -RZ, R69.H0_H0 ;  /* 0x20000045ff077230 */ /* 0x000fe20000004100 */
        /* <DEDUP_REMOVED lines=20> */
.L_x_31468:
        /* <DEDUP_REMOVED lines=13> */
.L_x_31470:
[----:B------:R-:W-:Y:S05]  /*1ab50*/  BSYNC.RECONVERGENT B1 ;  /* 0x0000000000017941 */ /* 0x000fea0003800200 */
.L_x_31469:
        /* <DEDUP_REMOVED lines=43> */
.L_x_31467:
[----:B------:R-:W-:Y:S05]  /*1ae10*/  BSYNC.RECONVERGENT B0 ;  /* 0x0000000000007941 */ /* 0x000fea0003800200 */
.L_x_31466:
[----:B------:R-:W-:Y:S01]  /*1ae20*/  I2FP.F32.U32 R8, R9 ;  /* 0x0000000900087245 */ /* 0x000fe20000201000 */
[----:B------:R-:W-:Y:S01]  /*1ae30*/  HADD2.F32 R9, -RZ, R65.H0_H0 ;  /* 0x20000041ff097230 */ /* 0x000fe20000004100 */
[----:B------:R-:W-:Y:S01]  /*1ae40*/  ISETP.NE.AND P3, PT, R10, 0x1, PT ;  /* 0x000000010a00780c */ /* 0x000fe20003f65270 */
[----:B------:R-:W-:Y:S01]  /*1ae50*/  @P1 HADD2.F32 R76, -RZ, R61.H0_H0 ;  /* 0x2000003dff4c1230 */ /* 0x000fe20000004100 */
[----:B------:R-:W-:Y:S01]  /*1ae60*/  BSSY.RECONVERGENT B0, `(.L_x_31471) ;  /* 0x000004e000007945 */ /* 0x000fe20003800200 */
[----:B------:R-:W-:Y:S01]  /*1ae70*/  FFMA.FTZ R8, R8, R39, 1.1641532182693481445e-10 ;  /* 0x2f00000008087423 */ /* 0x000fe20000010027 */
[----:B------:R-:W-:-:S04]  /*1ae80*/  HFMA2 R78, -RZ, RZ, 0, 1.1920928955078125e-07 ;  /* 0x00000002ff4e7431 */ /* 0x000fc800000001ff */
[----:B------:R-:W-:Y:S01]  /*1ae90*/  FSETP.GTU.FTZ.AND P2, PT, R8, R59, PT ;  /* 0x0000003b0800720b */ /* 0x000fe20003f5c000 */
[----:B------:R-:W-:Y:S01]  /*1aea0*/  FMUL.FTZ R8, R9, R58 ;  /* 0x0000003a09087220 */ /* 0x000fe20000410000 */
[----:B------:R-:W-:-:S04]  /*1aeb0*/  IMAD.MOV.U32 R9, RZ, RZ, R130 ;  /* 0x000000ffff097224 */ /* 0x000fc800078e0082 */
        /* <DEDUP_REMOVED lines=15> */
.L_x_31473:
        /* <DEDUP_REMOVED lines=13> */
.L_x_31475:
[----:B------:R-:W-:Y:S05]  /*1b080*/  BSYNC.RECONVERGENT B1 ;  /* 0x0000000000017941 */ /* 0x000fea0003800200 */
.L_x_31474:
        /* <DEDUP_REMOVED lines=43> */
.L_x_31472:
[----:B------:R-:W-:Y:S05]  /*1b340*/  BSYNC.RECONVERGENT B0 ;  /* 0x0000000000007941 */ /* 0x000fea0003800200 */
.L_x_31471:
        /* <DEDUP_REMOVED lines=22> */
.L_x_31478:
        /* <DEDUP_REMOVED lines=13> */
.L_x_31480:
[----:B------:R-:W-:Y:S05]  /*1b580*/  BSYNC.RECONVERGENT B1 ;  /* 0x0000000000017941 */ /* 0x000fea0003800200 */
.L_x_31479:
        /* <DEDUP_REMOVED lines=43> */
.L_x_31477:
[----:B------:R-:W-:Y:S05]  /*1b840*/  BSYNC.RECONVERGENT B0 ;  /* 0x0000000000007941 */ /* 0x000fea0003800200 */
.L_x_31476:
[----:B------:R-:W-:Y:S01]  /*1b850*/  I2FP.F32.U32 R8, R9 ;  /* 0x0000000900087245 */ /* 0x000fe20000201000 */
[----:B------:R-:W-:Y:S01]  /*1b860*/  HADD2.F32 R9, -RZ, R65.H1_H1 ;  /* 0x30000041ff097230 */ /* 0x000fe20000004100 */
[----:B------:R-:W-:Y:S01]  /*1b870*/  BSSY.RECONVERGENT B0, `(.L_x_31481) ;  /* 0x0000050000007945 */ /* 0x000fe20003800200 */
[----:B------:R-:W-:Y:S02]  /*1b880*/  @P1 HADD2.F32 R78, -RZ, R61.H1_H1 ;  /* 0x3000003dff4e1230 */ /* 0x000fe40000004100 */
[----:B------:R-:W-:Y:S01]  /*1b890*/  FFMA.FTZ R8, R8, R39, 1.1641532182693481445e-10 ;  /* 0x2f00000008087423 */ /* 0x000fe20000010027 */
[----:B------:R-:W-:-:S04]  /*1b8a0*/  IMAD.MOV.U32 R10, RZ, RZ, 0x2 ;  /* 0x00000002ff0a7424 */ /* 0x000fc800078e00ff */
[----:B------:R-:W-:Y:S01]  /*1b8b0*/  FSETP.GTU.FTZ.AND P2, PT, R8, R59, PT ;  /* 0x0000003b0800720b */ /* 0x000fe20003f5c000 */
[----:B------:R-:W-:Y:S01]  /*1b8c0*/  FMUL.FTZ R8, R9, R58 ;  /* 0x0000003a09087220 */ /* 0x000fe20000410000 */
[----:B------:R-:W-:-:S04]  /*1b8d0*/  MOV R9, R130 ;  /* 0x0000008200097202 */ /* 0x000fc80000000f00 */
        /* <DEDUP_REMOVED lines=16> */
.L_x_31483:
        /* <DEDUP_REMOVED lines=13> */
.L_x_31485:
[----:B------:R-:W-:Y:S05]  /*1bab0*/  BSYNC.RECONVERGENT B1 ;  /* 0x0000000000017941 */ /* 0x000fea0003800200 */
.L_x_31484:
        /* <DEDUP_REMOVED lines=40> */
[----:B------:R-:W-:Y:S01]  /*1bd40*/  HFMA2 R10, -RZ, RZ, 0, 0 ;  /* 0x00000000ff0a7431 */ /* 0x000fe200000001ff */
[----:B------:R-:W-:Y:S02]  /*1bd50*/  LOP3.LUT R131, R53, R86, R81, 0x96, !PT ;  /* 0x0000005635837212 */ /* 0x000fe400078e9651 */
[----:B------:R-:W-:-:S07]  /*1bd60*/  MOV R130, R80 ;  /* 0x0000005000827202 */ /* 0x000fce0000000f00 */
.L_x_31482:
[----:B------:R-:W-:Y:S05]  /*1bd70*/  BSYNC.RECONVERGENT B0 ;  /* 0x0000000000007941 */ /* 0x000fea0003800200 */
.L_x_31481:
        /* <DEDUP_REMOVED lines=20> */
.L_x_31488:
        /* <DEDUP_REMOVED lines=13> */
.L_x_31490:
[----:B------:R-:W-:Y:S05]  /*1bf90*/  BSYNC.RECONVERGENT B1 ;  /* 0x0000000000017941 */ /* 0x000fea0003800200 */
.L_x_31489:
        /* <DEDUP_REMOVED lines=43> */
.L_x_31487:
[----:B------:R-:W-:Y:S05]  /*1c250*/  BSYNC.RECONVERGENT B0 ;  /* 0x0000000000007941 */ /* 0x000fea0003800200 */
.L_x_31486:
        /* <DEDUP_REMOVED lines=26> */
.L_x_31493:
        /* <DEDUP_REMOVED lines=13> */
.L_x_31495:
[----:B------:R-:W-:Y:S05]  /*1c4d0*/  BSYNC.RECONVERGENT B1 ;  /* 0x0000000000017941 */ /* 0x000fea0003800200 */
.L_x_31494:
        /* <DEDUP_REMOVED lines=43> */
.L_x_31492:
[----:B------:R-:W-:Y:S05]  /*1c790*/  BSYNC.RECONVERGENT B0 ;  /* 0x0000000000007941 */ /* 0x000fea0003800200 */
.L_x_31491:
        /* <DEDUP_REMOVED lines=20> */
.L_x_31498:
        /* <DEDUP_REMOVED lines=13> */
.L_x_31500:
[----:B------:R-:W-:Y:S05]  /*1c9b0*/  BSYNC.RECONVERGENT B1 ;  /* 0x0000000000017941 */ /* 0x000fea0003800200 */
.L_x_31499:
        /* <DEDUP_REMOVED lines=43> */
.L_x_31497:
[----:B------:R-:W-:Y:S05]  /*1cc70*/  BSYNC.RECONVERGENT B0 ;  /* 0x0000000000007941 */ /* 0x000fea0003800200 */
.L_x_31496:
[----:B------:R-:W-:Y:S01]  /*1cc80*/  I2FP.F32.U32 R10, R81 ;  /* 0x00000051000a7245 */ /* 0x000fe20000201000 */
[----:B------:R-:W-:Y:S01]  /*1cc90*/  @P1 HADD2.F32 R80, -RZ, R62.H1_H1 ;  /* 0x3000003eff501230 */ /* 0x000fe20000004100 */
[----:B------:R-:W-:Y:S01]  /*1cca0*/  BSSY.RECONVERGENT B0, `(.L_x_31501) ;  /* 0x0000050000007945 */ /* 0x000fe20003800200 */
[----:B------:R-:W-:Y:S02]  /*1ccb0*/  HFMA2 R82, -RZ, RZ, 0, 1.1920928955078125e-07 ;  /* 0x00000002ff527431 */ /* 0x000fe400000001ff */
        /* <DEDUP_REMOVED lines=21> */
.L_x_31503:
        /* <DEDUP_REMOVED lines=13> */
.L_x_31505:
[----:B------:R-:W-:Y:S05]  /*1cee0*/  BSYNC.RECONVERGENT B1 ;  /* 0x0000000000017941 */ /* 0x000fea0003800200 */
.L_x_31504:
        /* <DEDUP_REMOVED lines=42> */
[----:B------:R-:W-:-:S07]  /*1d190*/  MOV R130, R88 ;  /* 0x0000005800827202 */ /* 0x000fce0000000f00 */
.L_x_31502:
[----:B------:R-:W-:Y:S05]  /*1d1a0*/  BSYNC.RECONVERGENT B0 ;  /* 0x0000000000007941 */ /* 0x000fea0003800200 */
.L_x_31501:
        /* <DEDUP_REMOVED lines=20> */
.L_x_31508:
        /* <DEDUP_REMOVED lines=13> */
.L_x_31510:
[----:B------:R-:W-:Y:S05]  /*1d3c0*/  BSYNC.RECONVERGENT B1 ;  /* 0x0000000000017941 */ /* 0x000fea0003800200 */
.L_x_31509:
        /* <DEDUP_REMOVED lines=43> */
.L_x_31507:
[----:B------:R-:W-:Y:S05]  /*1d680*/  BSYNC.RECONVERGENT B0 ;  /* 0x0000000000007941 */ /* 0x000fea0003800200 */
.L_x_31506:
        /* <DEDUP_REMOVED lines=25> */
.L_x_31513:
        /* <DEDUP_REMOVED lines=13> */
.L_x_31515:
[----:B------:R-:W-:Y:S05]  /*1d8f0*/  BSYNC.RECONVERGENT B1 ;  /* 0x0000000000017941 */ /* 0x000fea0003800200 */
.L_x_31514:
        /* <DEDUP_REMOVED lines=40> */
[----:B------:R-:W-:Y:S02]  /*1db80*/  HFMA2 R87, -RZ, RZ, 0, 0 ;  /* 0x00000000ff577431 */ /* 0x000fe400000001ff */
[----:B------:R-:W-:Y:S01]  /*1db90*/  IMAD.MOV.U32 R130, RZ, RZ, R88 ;  /* 0x000000ffff827224 */ /* 0x000fe200078e0058 */
[----:B------:R-:W-:-:S07]  /*1dba0*/  LOP3.LUT R131, R53, R90, R89, 0x96, !PT ;  /* 0x0000005a35837212 */ /* 0x000fce00078e9659 */
.L_x_31512:
[----:B------:R-:W-:Y:S05]  /*1dbb0*/  BSYNC.RECONVERGENT B0 ;  /* 0x0000000000007941 */ /* 0x000fea0003800200 */
.L_x_31511:
        /* <DEDUP_REMOVED lines=20> */
.L_x_31518:
        /* <DEDUP_REMOVED lines=16> */
.L_x_31520:
[----:B------:R-:W-:Y:S05]  /*1de00*/  BSYNC.RECONVERGENT B1 ;  /* 0x0000000000017941 */ /* 0x000fea0003800200 */
.L_x_31519:
        /* <DEDUP_REMOVED lines=43> */
.L_x_31517:
[----:B------:R-:W-:Y:S05]  /*1e0c0*/  BSYNC.RECONVERGENT B0 ;  /* 0x0000000000007941 */ /* 0x000fea0003800200 */
.L_x_31516:
        /* <DEDUP_REMOVED lines=18> */
.L_x_31440:
        /* <DEDUP_REMOVED lines=16> */
.L_x_31524:
        /* <DEDUP_REMOVED lines=13> */
.L_x_31526:
[----:B------:R-:W-:Y:S05]  /*1e3c0*/  BSYNC.RECONVERGENT B1 ;  /* 0x0000000000017941 */ /* 0x000fea0003800200 */
.L_x_31525:
        /* <DEDUP_REMOVED lines=43> */
.L_x_31523:
[----:B------:R-:W-:Y:S05]  /*1e680*/  BSYNC.RECONVERGENT B0 ;  /* 0x0000000000007941 */ /* 0x000fea0003800200 */
.L_x_31522:
        /* <DEDUP_REMOVED lines=25> */
.L_x_31529:
        /* <DEDUP_REMOVED lines=13> */
.L_x_31531:
[----:B------:R-:W-:Y:S05]  /*1e8f0*/  BSYNC.RECONVERGENT B1 ;  /* 0x0000000000017941 */ /* 0x000fea0003800200 */
.L_x_31530:
        /* <DEDUP_REMOVED lines=43> */
.L_x_31528:
[----:B------:R-:W-:Y:S05]  /*1ebb0*/  BSYNC.RECONVERGENT B0 ;  /* 0x0000000000007941 */ /* 0x000fea0003800200 */
.L_x_31527:
        /* <DEDUP_REMOVED lines=9> */
[----:B------:R-:W-:-:S02]  /*1ec50*/  FSETP.GTU.FTZ.AND P2, PT, R76, R59, PT ;  /* 0x0000003b4c00720b */ /* 0x000fc40003f5c000 */
[----:B------:R-:W-:Y:S02]  /*1ec60*/  MOV R76, R130 ;  /* 0x00000082004c7202 */ /* 0x000fe40000000f00 */
        /* <DEDUP_REMOVED lines=14> */
.L_x_31534:
        /* <DEDUP_REMOVED lines=13> */
.L_x_31536:
[----:B------:R-:W-:Y:S05]  /*1ee20*/  BSYNC.RECONVERGENT B1 ;  /* 0x0000000000017941 */ /* 0x000fea0003800200 */
.L_x_31535:
        /* <DEDUP_REMOVED lines=43> */
.L_x_31533:
[----:B------:R-:W-:Y:S05]  /*1f0e0*/  BSYNC.RECONVERGENT B0 ;  /* 0x0000000000007941 */ /* 0x000fea0003800200 */
.L_x_31532:
        /* <DEDUP_REMOVED lines=25> */
.L_x_31539:
        /* <DEDUP_REMOVED lines=13> */
.L_x_31541:
[----:B------:R-:W-:Y:S05]  /*1f350*/  BSYNC.RECONVERGENT B1 ;  /* 0x0000000000017941 */ /* 0x000fea0003800200 */
.L_x_31540:
        /* <DEDUP_REMOVED lines=43> */
.L_x_31538:
[----:B------:R-:W-:Y:S05]  /*1f610*/  BSYNC.RECONVERGENT B0 ;  /* 0x0000000000007941 */ /* 0x000fea0003800200 */
.L_x_31537:
        /* <DEDUP_REMOVED lines=25> */
.L_x_31544:
        /* <DEDUP_REMOVED lines=13> */
.L_x_31546:
[----:B------:R-:W-:Y:S05]  /*1f880*/  BSYNC.RECONVERGENT B1 ;  /* 0x0000000000017941 */ /* 0x000fea0003800200 */
.L_x_31545:
        /* <DEDUP_REMOVED lines=43> */
.L_x_31543:
[----:B------:R-:W-:Y:S05]  /*1fb40*/  BSYNC.RECONVERGENT B0 ;  /* 0x0000000000007941 */ /* 0x000fea0003800200 */
.L_x_31542:
        /* <DEDUP_REMOVED lines=23> */
.L_x_31549:
        /* <DEDUP_REMOVED lines=13> */
.L_x_31551:
[----:B------:R-:W-:Y:S05]  /*1fd90*/  BSYNC.RECONVERGENT B1 ;  /* 0x0000000000017941 */ /* 0x000fea0003800200 */
.L_x_31550:
        /* <DEDUP_REMOVED lines=43> */
.L_x_31548:
[----:B------:R-:W-:Y:S05]  /*20050*/  BSYNC.RECONVERGENT B0 ;  /* 0x0000000000007941 */ /* 0x000fea0003800200 */
.L_x_31547:
        /* <DEDUP_REMOVED lines=23> */
.L_x_31554:
        /* <DEDUP_REMOVED lines=13> */
.L_x_31556:
[----:B------:R-:W-:Y:S05]  /*202a0*/  BSYNC.RECONVERGENT B1 ;  /* 0x0000000000017941 */ /* 0x000fea0003800200 */
.L_x_31555:
        /* <DEDUP_REMOVED lines=43> */
.L_x_31553:
[----:B------:R-:W-:Y:S05]  /*20560*/  BSYNC.RECONVERGENT B0 ;  /* 0x0000000000007941 */ /* 0x000fea0003800200 */
.L_x_31552:
        /* <DEDUP_REMOVED lines=23> */
.L_x_31559:
        /* <DEDUP_REMOVED lines=13> */
.L_x_31561:
[----:B------:R-:W-:Y:S05]  /*207b0*/  BSYNC.RECONVERGENT B1 ;  /* 0x0000000000017941 */ /* 0x000fea0003800200 */
.L_x_31560:
        /* <DEDUP_REMOVED lines=43> */
.L_x_31558:
[----:B------:R-:W-:Y:S05]  /*20a70*/  BSYNC.RECONVERGENT B0 ;  /* 0x0000000000007941 */ /* 0x000fea0003800200 */
.L_x_31557:
        /* <DEDUP_REMOVED lines=14> */
.L_x_31521:
        /* <DEDUP_REMOVED lines=41> */
.L_x_31562:
        /* <DEDUP_REMOVED lines=26> */
.L_x_31566:
        /* <DEDUP_REMOVED lines=13> */
.L_x_31568:
[----:B------:R-:W-:Y:S05]  /*21060*/  BSYNC.RECONVERGENT B1 ;  /* 0x0000000000017941 */ /* 0x000fea0003800200 */
.L_x_31567:
        /* <DEDUP_REMOVED lines=43> */
.L_x_31565:
[----:B------:R-:W-:Y:S05]  /*21320*/  BSYNC.RECONVERGENT B0 ;  /* 0x0000000000007941 */ /* 0x000fea0003800200 */
.L_x_31564:
        /* <DEDUP_REMOVED lines=22> */
.L_x_31571:
        /* <DEDUP_REMOVED lines=13> */
.L_x_31573:
[----:B------:R-:W-:Y:S05]  /*21560*/  BSYNC.RECONVERGENT B1 ;  /* 0x0000000000017941 */ /* 0x000fea0003800200 */
.L_x_31572:
        /* <DEDUP_REMOVED lines=43> */
.L_x_31570:
[----:B------:R-:W-:Y:S05]  /*21820*/  BSYNC.RECONVERGENT B0 ;  /* 0x0000000000007941 */ /* 0x000fea0003800200 */
.L_x_31569:
[----:B------:R-:W-:Y:S01]  /*21830*/  I2FP.F32.U32 R6, R9 ;  /* 0x0000000900067245 */ /* 0x000fe20000201000 */
[----:B------:R-:W-:Y:S01]  /*21840*/  HADD2.F32 R9, -RZ, R64.H0_H0 ;  /* 0x20000040ff097230 */ /* 0x000fe20000004100 */
[----:B------:R-:W-:Y:S01]  /*21850*/  ISETP.NE.AND P3, PT, R7, 0x1, PT ;  /* 0x000000010700780c */ /* 0x000fe20003f65270 */
[----:B------:R-:W-:Y:S01]  /*21860*/  @P1 HADD2.F32 R84, -RZ, R60.H0_H0 ;  /* 0x2000003cff541230 */ /* 0x000fe20000004100 */
[----:B------:R-:W-:Y:S01]  /*21870*/  BSSY.RECONVERGENT B0, `(.L_x_31574) ;  /* 0x000004e000007945 */ /* 0x000fe20003800200 */
[----:B------:R-:W-:-:S05]  /*21880*/  FFMA.FTZ R6, R6, R39, 1.1641532182693481445e-10 ;  /* 0x2f00000006067423 */ /* 0x000fca0000010027 */
[----:B------:R-:W-:Y:S01]  /*21890*/  FSETP.GTU.FTZ.AND P2, PT, R6, R59, PT ;  /* 0x0000003b0600720b */ /* 0x000fe20003f5c000 */
[----:B------:R-:W-:Y:S01]  /*218a0*/  FMUL.FTZ R6, R9, R58 ;  /* 0x0000003a09067220 */ /* 0x000fe20000410000 */
[----:B------:R-:W-:-:S04]  /*218b0*/  IMAD.MOV.U32 R9, RZ, RZ, R130 ;  /* 0x000000ffff097224 */ /* 0x000fc800078e0082 */
[----:B------:R-:W-:-:S05]  /*218c0*/  FSEL R6, R6, RZ, !P2 ;  /* 0x000000ff06067208 */ /* 0x000fca0005000000 */
[----:B------:R-:W-:Y:S01]  /*218d0*/  FADD.FTZ R5, R5, R6 ;  /* 0x0000000605057221 */ /* 0x000fe20000010000 */
[----:B------:R-:W-:-:S03]  /*218e0*/  HFMA2 R6, -RZ, RZ, 0, 1.1920928955078125e-07 ;  /* 0x00000002ff067431 */ /* 0x000fc600000001ff */
        /* <DEDUP_REMOVED lines=13> */
.L_x_31576:
        /* <DEDUP_REMOVED lines=13> */
.L_x_31578:
[----:B------:R-:W-:Y:S05]  /*21a90*/  BSYNC.RECONVERGENT B1 ;  /* 0x0000000000017941 */ /* 0x000fea0003800200 */
.L_x_31577:
        /* <DEDUP_REMOVED lines=43> */
.L_x_31575:
[----:B------:R-:W-:Y:S05]  /*21d50*/  BSYNC.RECONVERGENT B0 ;  /* 0x0000000000007941 */ /* 0x000fea0003800200 */
.L_x_31574:
        /* <DEDUP_REMOVED lines=22> */
.L_x_31581:
        /* <DEDUP_REMOVED lines=13> */
.L_x_31583:
[----:B------:R-:W-:Y:S05]  /*21f90*/  BSYNC.RECONVERGENT B1 ;  /* 0x0000000000017941 */ /* 0x000fea0003800200 */
.L_x_31582:
        /* <DEDUP_REMOVED lines=43> */
.L_x_31580:
[----:B------:R-:W-:Y:S05]  /*22250*/  BSYNC.RECONVERGENT B0 ;  /* 0x0000000000007941 */ /* 0x000fea0003800200 */
.L_x_31579:
        /* <DEDUP_REMOVED lines=25> */
.L_x_31586:
        /* <DEDUP_REMOVED lines=13> */
.L_x_31588:
[----:B------:R-:W-:Y:S05]  /*224c0*/  BSYNC.RECONVERGENT B1 ;  /* 0x0000000000017941 */ /* 0x000fea0003800200 */
.L_x_31587:
        /* <DEDUP_REMOVED lines=43> */
.L_x_31585:
[----:B------:R-:W-:Y:S05]  /*22780*/  BSYNC.RECONVERGENT B0 ;  /* 0x0000000000007941 */ /* 0x000fea0003800200 */
.L_x_31584:
        /* <DEDUP_REMOVED lines=22> */
.L_x_31591:
        /* <DEDUP_REMOVED lines=13> */
.L_x_31593:
[----:B------:R-:W-:Y:S05]  /*229c0*/  BSYNC.RECONVERGENT B1 ;  /* 0x0000000000017941 */ /* 0x000fea0003800200 */
.L_x_31592:
        /* <DEDUP_REMOVED lines=43> */
.L_x_31590:
[----:B------:R-:W-:Y:S05]  /*22c80*/  BSYNC.RECONVERGENT B0 ;  /* 0x0000000000007941 */ /* 0x000fea0003800200 */
.L_x_31589:
        /* <DEDUP_REMOVED lines=25> */
.L_x_31596:
        /* <DEDUP_REMOVED lines=13> */
.L_x_31598:
[----:B------:R-:W-:Y:S05]  /*22ef0*/  BSYNC.RECONVERGENT B1 ;  /* 0x0000000000017941 */ /* 0x000fea0003800200 */
.L_x_31597:
        /* <DEDUP_REMOVED lines=43> */
.L_x_31595:
[----:B------:R-:W-:Y:S05]  /*231b0*/  BSYNC.RECONVERGENT B0 ;  /* 0x0000000000007941 */ /* 0x000fea0003800200 */
.L_x_31594:
        /* <DEDUP_REMOVED lines=22> */
.L_x_31601:
        /* <DEDUP_REMOVED lines=13> */
.L_x_31603:
[----:B------:R-:W-:Y:S05]  /*233f0*/  BSYNC.RECONVERGENT B1 ;  /* 0x0000000000017941 */ /* 0x000fea0003800200 */
.L_x_31602:
        /* <DEDUP_REMOVED lines=43> */
.L_x_31600:
[----:B------:R-:W-:Y:S05]  /*236b0*/  BSYNC.RECONVERGENT B0 ;  /* 0x0000000000007941 */ /* 0x000fea0003800200 */
.L_x_31599:
        /* <DEDUP_REMOVED lines=25> */
.L_x_31606:
        /* <DEDUP_REMOVED lines=13> */
.L_x_31608:
[----:B------:R-:W-:Y:S05]  /*23920*/  BSYNC.RECONVERGENT B1 ;  /* 0x0000000000017941 */ /* 0x000fea0003800200 */
.L_x_31607:
        /* <DEDUP_REMOVED lines=43> */
.L_x_31605:
[----:B------:R-:W-:Y:S05]  /*23be0*/  BSYNC.RECONVERGENT B0 ;  /* 0x0000000000007941 */ /* 0x000fea0003800200 */
.L_x_31604:
        /* <DEDUP_REMOVED lines=20> */
.L_x_31611:
        /* <DEDUP_REMOVED lines=13> */
.L_x_31613:
[----:B------:R-:W-:Y:S05]  /*23e00*/  BSYNC.RECONVERGENT B1 ;  /* 0x0000000000017941 */ /* 0x000fea0003800200 */
.L_x_31612:
        /* <DEDUP_REMOVED lines=43> */
.L_x_31610:
[----:B------:R-:W-:Y:S05]  /*240c0*/  BSYNC.RECONVERGENT B0 ;  /* 0x0000000000007941 */ /* 0x000fea0003800200 */
.L_x_31609:
        /* <DEDUP_REMOVED lines=25> */
.L_x_31616:
        /* <DEDUP_REMOVED lines=13> */
.L_x_31618:
[----:B------:R-:W-:Y:S05]  /*24330*/  BSYNC.RECONVERGENT B1 ;  /* 0x0000000000017941 */ /* 0x000fea0003800200 */
.L_x_31617:
        /* <DEDUP_REMOVED lines=43> */
.L_x_31615:
[----:B------:R-:W-:Y:S05]  /*245f0*/  BSYNC.RECONVERGENT B0 ;  /* 0x0000000000007941 */ /* 0x000fea0003800200 */
.L_x_31614:
        /* <DEDUP_REMOVED lines=20> */
.L_x_31621:
        /* <DEDUP_REMOVED lines=13> */
.L_x_31623:
[----:B------:R-:W-:Y:S05]  /*24810*/  BSYNC.RECONVERGENT B1 ;  /* 0x0000000000017941 */ /* 0x000fea0003800200 */
.L_x_31622:
        /* <DEDUP_REMOVED lines=43> */
.L_x_31620:
[----:B------:R-:W-:Y:S05]  /*24ad0*/  BSYNC.RECONVERGENT B0 ;  /* 0x0000000000007941 */ /* 0x000fea0003800200 */
.L_x_31619:
        /* <DEDUP_REMOVED lines=25> */
.L_x_31626:
        /* <DEDUP_REMOVED lines=13> */
.L_x_31628:
[----:B------:R-:W-:Y:S05]  /*24d40*/  BSYNC.RECONVERGENT B1 ;  /* 0x0000000000017941 */ /* 0x000fea0003800200 */
.L_x_31627:
        /* <DEDUP_REMOVED lines=43> */
.L_x_31625:
[----:B------:R-:W-:Y:S05]  /*25000*/  BSYNC.RECONVERGENT B0 ;  /* 0x0000000000007941 */ /* 0x000fea0003800200 */
.L_x_31624:
        /* <DEDUP_REMOVED lines=20> */
.L_x_31631:
        /* <DEDUP_REMOVED lines=13> */
.L_x_31633:
[----:B------:R-:W-:Y:S05]  /*25220*/  BSYNC.RECONVERGENT B1 ;  /* 0x0000000000017941 */ /* 0x000fea0003800200 */
.L_x_31632:
        /* <DEDUP_REMOVED lines=43> */
.L_x_31630:
[----:B------:R-:W-:Y:S05]  /*254e0*/  BSYNC.RECONVERGENT B0 ;  /* 0x0000000000007941 */ /* 0x000fea0003800200 */
.L_x_31629:
        /* <DEDUP_REMOVED lines=25> */
.L_x_31636:
        /* <DEDUP_REMOVED lines=13> */
.L_x_31638:
[----:B------:R-:W-:Y:S05]  /*25750*/  BSYNC.RECONVERGENT B1 ;  /* 0x0000000000017941 */ /* 0x000fea0003800200 */
.L_x_31637:
        /* <DEDUP_REMOVED lines=43> */
.L_x_31635:
[----:B------:R-:W-:Y:S05]  /*25a10*/  BSYNC.RECONVERGENT B0 ;  /* 0x0000000000007941 */ /* 0x000fea0003800200 */
.L_x_31634:
        /* <DEDUP_REMOVED lines=20> */
.L_x_31641:
        /* <DEDUP_REMOVED lines=16> */
.L_x_31643:
[----:B------:R-:W-:Y:S05]  /*25c60*/  BSYNC.RECONVERGENT B1 ;  /* 0x0000000000017941 */ /* 0x000fea0003800200 */
.L_x_31642:
        /* <DEDUP_REMOVED lines=43> */
.L_x_31640:
[----:B------:R-:W-:Y:S05]  /*25f20*/  BSYNC.RECONVERGENT B0 ;  /* 0x0000000000007941 */ /* 0x000fea0003800200 */
.L_x_31639:
        /* <DEDUP_REMOVED lines=18> */
.L_x_31563:
        /* <DEDUP_REMOVED lines=16> */
.L_x_31647:
        /* <DEDUP_REMOVED lines=13> */
.L_x_31649:
[----:B------:R-:W-:Y:S05]  /*26220*/  BSYNC.RECONVERGENT B1 ;  /* 0x0000000000017941 */ /* 0x000fea0003800200 */
.L_x_31648:
        /* <DEDUP_REMOVED lines=43> */
.L_x_31646:
[----:B------:R-:W-:Y:S05]  /*264e0*/  BSYNC.RECONVERGENT B0 ;  /* 0x0000000000007941 */ /* 0x000fea0003800200 */
.L_x_31645:
[----:B------:R-:W-:Y:S01]  /*264f0*/  I2FP.F32.U32 R84, R86 ;  /* 0x0000005600547245 */ /* 0x000fe20000201000 */
[----:B-----5:R-:W-:Y:S01]  /*26500*/  @P1 HADD2.F32 R86, -RZ, R60.H0_H0 ;  /* 0x2000003cff561230 */ /* 0x020fe20000004100 */
[----:B------:R-:W-:Y:S01]  /*26510*/  ISETP.NE.AND P3, PT, R85, 0x1, PT ;  /* 0x000000015500780c */ /* 0x000fe20003f65270 */
[----:B------:R-:W-:Y:S01]  /*26520*/  BSSY.RECONVERGENT B0, `(.L_x_31650) ;  /* 0x000004f000007945 */ /* 0x000fe20003800200 */
[----:B------:R-:W-:Y:S01]  /*26530*/  LOP3.LUT R16, R16, 0xffffffef, RZ, 0xc0, !PT ;  /* 0xffffffef10107812 */ /* 0x000fe200078ec0ff */
[----:B------:R-:W-:Y:S01]  /*26540*/  FFMA.FTZ R84, R84, R39, 1.1641532182693481445e-10 ;  /* 0x2f00000054547423 */ /* 0x000fe20000010027 */
[----:B------:R-:W-:-:S04]  /*26550*/  IMAD.MOV.U32 R89, RZ, RZ, R130 ;  /* 0x000000ffff597224 */ /* 0x000fc800078e0082 */
        /* <DEDUP_REMOVED lines=18> */
.L_x_31652:
        /* <DEDUP_REMOVED lines=13> */
.L_x_31654:
[----:B------:R-:W-:Y:S05]  /*26750*/  BSYNC.RECONVERGENT B1 ;  /* 0x0000000000017941 */ /* 0x000fea0003800200 */
.L_x_31653:
        /* <DEDUP_REMOVED lines=43> */
.L_x_31651:
[----:B------:R-:W-:Y:S05]  /*26a10*/  BSYNC.RECONVERGENT B0 ;  /* 0x0000000000007941 */ /* 0x000fea0003800200 */
.L_x_31650:
        /* <DEDUP_REMOVED lines=25> */
.L_x_31657:
        /* <DEDUP_REMOVED lines=13> */
.L_x_31659:
[----:B------:R-:W-:Y:S05]  /*26c80*/  BSYNC.RECONVERGENT B1 ;  /* 0x0000000000017941 */ /* 0x000fea0003800200 */
.L_x_31658:
        /* <DEDUP_REMOVED lines=43> */
.L_x_31656:
[----:B------:R-:W-:Y:S05]  /*26f40*/  BSYNC.RECONVERGENT B0 ;  /* 0x0000000000007941 */ /* 0x000fea0003800200 */
.L_x_31655:
        /* <DEDUP_REMOVED lines=25> */
.L_x_31662:
        /* <DEDUP_REMOVED lines=13> */
.L_x_31664:
[----:B------:R-:W-:Y:S05]  /*271b0*/  BSYNC.RECONVERGENT B1 ;  /* 0x0000000000017941 */ /* 0x000fea0003800200 */
.L_x_31663:
        /* <DEDUP_REMOVED lines=43> */
.L_x_31661:
[----:B------:R-:W-:Y:S05]  /*27470*/  BSYNC.RECONVERGENT B0 ;  /* 0x0000000000007941 */ /* 0x000fea0003800200 */
.L_x_31660:
        /* <DEDUP_REMOVED lines=25> */
.L_x_31667:
        /* <DEDUP_REMOVED lines=13> */
.L_x_31669:
[----:B------:R-:W-:Y:S05]  /*276e0*/  BSYNC.RECONVERGENT B1 ;  /* 0x0000000000017941 */ /* 0x000fea0003800200 */
.L_x_31668:
        /* <DEDUP_REMOVED lines=43> */
.L_x_31666:
[----:B------:R-:W-:Y:S05]  /*279a0*/  BSYNC.RECONVERGENT B0 ;  /* 0x0000000000007941 */ /* 0x000fea0003800200 */
.L_x_31665:
        /* <DEDUP_REMOVED lines=23> */
.L_x_31672:
        /* <DEDUP_REMOVED lines=13> */
.L_x_31674:
[----:B------:R-:W-:Y:S05]  /*27bf0*/  BSYNC.RECONVERGENT B1 ;  /* 0x0000000000017941 */ /* 0x000fea0003800200 */
.L_x_31673:
        /* <DEDUP_REMOVED lines=43> */
.L_x_31671:
[----:B------:R-:W-:Y:S05]  /*27eb0*/  BSYNC.RECONVERGENT B0 ;  /* 0x0000000000007941 */ /* 0x000fea0003800200 */
.L_x_31670:
        /* <DEDUP_REMOVED lines=23> */
.L_x_31677:
        /* <DEDUP_REMOVED lines=13> */
.L_x_31679:
[----:B------:R-:W-:Y:S05]  /*28100*/  BSYNC.RECONVERGENT B1 ;  /* 0x0000000000017941 */ /* 0x000fea0003800200 */
.L_x_31678:
        /* <DEDUP_REMOVED lines=43> */
.L_x_31676:
[----:B------:R-:W-:Y:S05]  /*283c0*/  BSYNC.RECONVERGENT B0 ;  /* 0x0000000000007941 */ /* 0x000fea0003800200 */
.L_x_31675:
        /* <DEDUP_REMOVED lines=23> */
.L_x_31682:
        /* <DEDUP_REMOVED lines=13> */
.L_x_31684:
[----:B------:R-:W-:Y:S05]  /*28610*/  BSYNC.RECONVERGENT B1 ;  /* 0x0000000000017941 */ /* 0x000fea0003800200 */
.L_x_31683:
        /* <DEDUP_REMOVED lines=43> */
.L_x_31681:
[----:B------:R-:W-:Y:S05]  /*288d0*/  BSYNC.RECONVERGENT B0 ;  /* 0x0000000000007941 */ /* 0x000fea0003800200 */
.L_x_31680:
        /* <DEDUP_REMOVED lines=14> */
.L_x_31644:
        /* <DEDUP_REMOVED lines=41> */
.L_x_31685:
        /* <DEDUP_REMOVED lines=26> */
.L_x_31689:
        /* <DEDUP_REMOVED lines=13> */
.L_x_31691:
[----:B------:R-:W-:Y:S05]  /*28ec0*/  BSYNC.RECONVERGENT B1 ;  /* 0x0000000000017941 */ /* 0x000fea0003800200 */
.L_x_31690:
        /* <DEDUP_REMOVED lines=43> */
.L_x_31688:
[----:B------:R-:W-:Y:S05]  /*29180*/  BSYNC.RECONVERGENT B0 ;  /* 0x0000000000007941 */ /* 0x000fea0003800200 */
.L_x_31687:
        /* <DEDUP_REMOVED lines=22> */
.L_x_31694:
        /* <DEDUP_REMOVED lines=13> */
.L_x_31696:
[----:B------:R-:W-:Y:S05]  /*293c0*/  BSYNC.RECONVERGENT B1 ;  /* 0x0000000000017941 */ /* 0x000fea0003800200 */
.L_x_31695:
        /* <DEDUP_REMOVED lines=43> */
.L_x_31693:
[----:B------:R-:W-:Y:S05]  /*29680*/  BSYNC.RECONVERGENT B0 ;  /* 0x0000000000007941 */ /* 0x000fea0003800200 */
.L_x_31692:
        /* <DEDUP_REMOVED lines=25> */
.L_x_31699:
        /* <DEDUP_REMOVED lines=13> */
.L_x_31701:
[----:B------:R-:W-:Y:S05]  /*298f0*/  BSYNC.RECONVERGENT B1 ;  /* 0x0000000000017941 */ /* 0x000fea0003800200 */
.L_x_31700:
        /* <DEDUP_REMOVED lines=43> */
.L_x_31698:
[----:B------:R-:W-:Y:S05]  /*29bb0*/  BSYNC.RECONVERGENT B0 ;  /* 0x0000000000007941 */ /* 0x000fea0003800200 */
.L_x_31697:
        /* <DEDUP_REMOVED lines=11> */
[----:B------:R-:W-:-:S05]  /*29c70*/  HFMA2 R7, -RZ, RZ, 0, 1.1920928955078125e-07 ;  /* 0x00000002ff077431 */ /* 0x000fca00000001ff */
        /* <DEDUP_REMOVED lines=10> */
.L_x_31704:
        /* <DEDUP_REMOVED lines=13> */
.L_x_31706:
[----:B------:R-:W-:Y:S05]  /*29df0*/  BSYNC.RECONVERGENT B1 ;  /* 0x0000000000017941 */ /* 0x000fea0003800200 */
.L_x_31705:
        /* <DEDUP_REMOVED lines=43> */
.L_x_31703:
[----:B------:R-:W-:Y:S05]  /*2a0b0*/  BSYNC.RECONVERGENT B0 ;  /* 0x0000000000007941 */ /* 0x000fea0003800200 */
.L_x_31702:
        /* <DEDUP_REMOVED lines=25> */
.L_x_31709:
        /* <DEDUP_REMOVED lines=13> */
.L_x_31711:
[----:B------:R-:W-:Y:S05]  /*2a320*/  BSYNC.RECONVERGENT B1 ;  /* 0x0000000000017941 */ /* 0x000fea0003800200 */
.L_x_31710:
        /* <DEDUP_REMOVED lines=43> */
.L_x_31708:
[----:B------:R-:W-:Y:S05]  /*2a5e0*/  BSYNC.RECONVERGENT B0 ;  /* 0x0000000000007941 */ /* 0x000fea0003800200 */
.L_x_31707:
        /* <DEDUP_REMOVED lines=22> */
.L_x_31714:
        /* <DEDUP_REMOVED lines=13> */
.L_x_31716:
[----:B------:R-:W-:Y:S05]  /*2a820*/  BSYNC.RECONVERGENT B1 ;  /* 0x0000000000017941 */ /* 0x000fea0003800200 */
.L_x_31715:
        /* <DEDUP_REMOVED lines=43> */
.L_x_31713:
[----:B------:R-:W-:Y:S05]  /*2aae0*/  BSYNC.RECONVERGENT B0 ;  /* 0x0000000000007941 */ /* 0x000fea0003800200 */
.L_x_31712:
        /* <DEDUP_REMOVED lines=25> */
.L_x_31719:
        /* <DEDUP_REMOVED lines=13> */
.L_x_31721:
[----:B------:R-:W-:Y:S05]  /*2ad50*/  BSYNC.RECONVERGENT B1 ;  /* 0x0000000000017941 */ /* 0x000fea0003800200 */
.L_x_31720:
        /* <DEDUP_REMOVED lines=43> */
.L_x_31718:
[----:B------:R-:W-:Y:S05]  /*2b010*/  BSYNC.RECONVERGENT B0 ;  /* 0x0000000000007941 */ /* 0x000fea0003800200 */
.L_x_31717:
[----:B------:R-:W-:Y:S01]  /*2b020*/  I2FP.F32.U32 R9, R11 ;  /* 0x0000000b00097245 */ /* 0x000fe20000201000 */
[----:B------:R-:W-:Y:S01]  /*2b030*/  BSSY.RECONVERGENT B0, `(.L_x_31722) ;  /* 0x000004e000007945 */ /* 0x000fe20003800200 */
[----:B------:R-:W-:Y:S01]  /*2b040*/  ISETP.NE.AND P2, PT, R8, 0x1, PT ;  /* 0x000000010800780c */ /* 0x000fe20003f45270 */
[----:B------:R-:W-:Y:S01]  /*2b050*/  IMAD.MOV.U32 R11, RZ, RZ, R130 ;  /* 0x000000ffff0b7224 */ /* 0x000fe200078e0082 */
[----:B------:R-:W-:Y:S01]  /*2b060*/  LOP3.LUT R16, R16, 0xfffffffd, RZ, 0xc0, !PT ;  /* 0xfffffffd10107812 */ /* 0x000fe200078ec0ff */
[----:B------:R-:W-:-:S05]  /*2b070*/  FFMA.FTZ R9, R9, R39, 1.1641532182693481445e-10 ;  /* 0x2f00000009097423 */ /* 0x000fca0000010027 */
        /* <DEDUP_REMOVED lines=16> */
.L_x_31724:
        /* <DEDUP_REMOVED lines=13> */
.L_x_31726:
[----:B------:R-:W-:Y:S05]  /*2b250*/  BSYNC.RECONVERGENT B1 ;  /* 0x0000000000017941 */ /* 0x000fea0003800200 */
.L_x_31725:
        /* <DEDUP_REMOVED lines=43> */
.L_x_31723:
[----:B------:R-:W-:Y:S05]  /*2b510*/  BSYNC.RECONVERGENT B0 ;  /* 0x0000000000007941 */ /* 0x000fea0003800200 */
.L_x_31722:
        /* <DEDUP_REMOVED lines=25> */
.L_x_31729:
        /* <DEDUP_REMOVED lines=13> */
.L_x_31731:
[----:B------:R-:W-:Y:S05]  /*2b780*/  BSYNC.RECONVERGENT B1 ;  /* 0x0000000000017941 */ /* 0x000fea0003800200 */
.L_x_31730:
        /* <DEDUP_REMOVED lines=43> */
.L_x_31728:
[----:B------:R-:W-:Y:S05]  /*2ba40*/  BSYNC.RECONVERGENT B0 ;  /* 0x0000000000007941 */ /* 0x000fea0003800200 */
.L_x_31727:
        /* <DEDUP_REMOVED lines=20> */
.L_x_31734:
        /* <DEDUP_REMOVED lines=13> */
.L_x_31736:
[----:B------:R-:W-:Y:S05]  /*2bc60*/  BSYNC.RECONVERGENT B1 ;  /* 0x0000000000017941 */ /* 0x000fea0003800200 */
.L_x_31735:
        /* <DEDUP_REMOVED lines=43> */
.L_x_31733:
[----:B------:R-:W-:Y:S05]  /*2bf20*/  BSYNC.RECONVERGENT B0 ;  /* 0x0000000000007941 */ /* 0x000fea0003800200 */
.L_x_31732:
        /* <DEDUP_REMOVED lines=25> */
.L_x_31739:
        /* <DEDUP_REMOVED lines=13> */
.L_x_31741:
[----:B------:R-:W-:Y:S05]  /*2c190*/  BSYNC.RECONVERGENT B1 ;  /* 0x0000000000017941 */ /* 0x000fea0003800200 */
.L_x_31740:
        /* <DEDUP_REMOVED lines=43> */
.L_x_31738:
[----:B------:R-:W-:Y:S05]  /*2c450*/  BSYNC.RECONVERGENT B0 ;  /* 0x0000000000007941 */ /* 0x000fea0003800200 */
.L_x_31737:
        /* <DEDUP_REMOVED lines=20> */
.L_x_31744:
        /* <DEDUP_REMOVED lines=13> */
.L_x_31746:
[----:B------:R-:W-:Y:S05]  /*2c670*/  BSYNC.RECONVERGENT B1 ;  /* 0x0000000000017941 */ /* 0x000fea0003800200 */
.L_x_31745:
        /* <DEDUP_REMOVED lines=43> */
.L_x_31743:
[----:B------:R-:W-:Y:S05]  /*2c930*/  BSYNC.RECONVERGENT B0 ;  /* 0x0000000000007941 */ /* 0x000fea0003800200 */
.L_x_31742:
        /* <DEDUP_REMOVED lines=25> */
.L_x_31749:
        /* <DEDUP_REMOVED lines=13> */
.L_x_31751:
[----:B------:R-:W-:Y:S05]  /*2cba0*/  BSYNC.RECONVERGENT B1 ;  /* 0x0000000000017941 */ /* 0x000fea0003800200 */
.L_x_31750:
        /* <DEDUP_REMOVED lines=43> */
.L_x_31748:
[----:B------:R-:W-:Y:S05]  /*2ce60*/  BSYNC.RECONVERGENT B0 ;  /* 0x0000000000007941 */ /* 0x000fea0003800200 */
.L_x_31747:
        /* <DEDUP_REMOVED lines=20> */
.L_x_31754:
        /* <DEDUP_REMOVED lines=13> */
.L_x_31756:
[----:B------:R-:W-:Y:S05]  /*2d080*/  BSYNC.RECONVERGENT B1 ;  /* 0x0000000000017941 */ /* 0x000fea0003800200 */
.L_x_31755:
        /* <DEDUP_REMOVED lines=43> */
.L_x_31753:
[----:B------:R-:W-:Y:S05]  /*2d340*/  BSYNC.RECONVERGENT B0 ;  /* 0x0000000000007941 */ /* 0x000fea0003800200 */
.L_x_31752:
        /* <DEDUP_REMOVED lines=25> */
.L_x_31759:
        /* <DEDUP_REMOVED lines=13> */
.L_x_31761:
[----:B------:R-:W-:Y:S05]  /*2d5b0*/  BSYNC.RECONVERGENT B1 ;  /* 0x0000000000017941 */ /* 0x000fea0003800200 */
.L_x_31760:
        /* <DEDUP_REMOVED lines=43> */
.L_x_31758:
[----:B------:R-:W-:Y:S05]  /*2d870*/  BSYNC.RECONVERGENT B0 ;  /* 0x0000000000007941 */ /* 0x000fea0003800200 */
.L_x_31757:
        /* <DEDUP_REMOVED lines=20> */
.L_x_31764:
        /* <DEDUP_REMOVED lines=16> */
.L_x_31766:
[----:B------:R-:W-:Y:S05]  /*2dac0*/  BSYNC.RECONVERGENT B1 ;  /* 0x0000000000017941 */ /* 0x000fea0003800200 */
.L_x_31765:
        /* <DEDUP_REMOVED lines=43> */
.L_x_31763:
[----:B------:R-:W-:Y:S05]  /*2dd80*/  BSYNC.RECONVERGENT B0 ;  /* 0x0000000000007941 */ /* 0x000fea0003800200 */
.L_x_31762:
        /* <DEDUP_REMOVED lines=18> */
.L_x_31686:
        /* <DEDUP_REMOVED lines=16> */
.L_x_31770:
        /* <DEDUP_REMOVED lines=13> */
.L_x_31772:
[----:B------:R-:W-:Y:S05]  /*2e080*/  BSYNC.RECONVERGENT B1 ;  /* 0x0000000000017941 */ /* 0x000fea0003800200 */
.L_x_31771:
        /* <DEDUP_REMOVED lines=43> */
.L_x_31769:
[----:B------:R-:W-:Y:S05]  /*2e340*/  BSYNC.RECONVERGENT B0 ;  /* 0x0000000000007941 */ /* 0x000fea0003800200 */
.L_x_31768:
        /* <DEDUP_REMOVED lines=25> */
.L_x_31775:
        /* <DEDUP_REMOVED lines=13> */
.L_x_31777:
[----:B------:R-:W-:Y:S05]  /*2e5b0*/  BSYNC.RECONVERGENT B1 ;  /* 0x0000000000017941 */ /* 0x000fea0003800200 */
.L_x_31776:
        /* <DEDUP_REMOVED lines=43> */
.L_x_31774:
[----:B------:R-:W-:Y:S05]  /*2e870*/  BSYNC.RECONVERGENT B0 ;  /* 0x0000000000007941 */ /* 0x000fea0003800200 */
.L_x_31773:
        /* <DEDUP_REMOVED lines=25> */
.L_x_31780:
        /* <DEDUP_REMOVED lines=13> */
.L_x_31782:
[----:B------:R-:W-:Y:S05]  /*2eae0*/  BSYNC.RECONVERGENT B1 ;  /* 0x0000000000017941 */ /* 0x000fea0003800200 */
.L_x_31781:
        /* <DEDUP_REMOVED lines=43> */
.L_x_31779:
[----:B------:R-:W-:Y:S05]  /*2eda0*/  BSYNC.RECONVERGENT B0 ;  /* 0x0000000000007941 */ /* 0x000fea0003800200 */
.L_x_31778:
        /* <DEDUP_REMOVED lines=25> */
.L_x_31785:
        /* <DEDUP_REMOVED lines=13> */
.L_x_31787:
[----:B------:R-:W-:Y:S05]  /*2f010*/  BSYNC.RECONVERGENT B1 ;  /* 0x0000000000017941 */ /* 0x000fea0003800200 */
.L_x_31786:
        /* <DEDUP_REMOVED lines=43> */
.L_x_31784:
[----:B------:R-:W-:Y:S05]  /*2f2d0*/  BSYNC.RECONVERGENT B0 ;  /* 0x0000000000007941 */ /* 0x000fea0003800200 */
.L_x_31783:
        /* <DEDUP_REMOVED lines=25> */
.L_x_31790:
        /* <DEDUP_REMOVED lines=13> */
.L_x_31792:
[----:B------:R-:W-:Y:S05]  /*2f540*/  BSYNC.RECONVERGENT B1 ;  /* 0x0000000000017941 */ /* 0x000fea0003800200 */
.L_x_31791:
        /* <DEDUP_REMOVED lines=43> */
.L_x_31789:
[----:B------:R-:W-:Y:S05]  /*2f800*/  BSYNC.RECONVERGENT B0 ;  /* 0x0000000000007941 */ /* 0x000fea0003800200 */
.L_x_31788:
        /* <DEDUP_REMOVED lines=23> */
.L_x_31795:
        /* <DEDUP_REMOVED lines=13> */
.L_x_31797:
[----:B------:R-:W-:Y:S05]  /*2fa50*/  BSYNC.RECONVERGENT B1 ;  /* 0x0000000000017941 */ /* 0x000fea0003800200 */
.L_x_31796:
        /* <DEDUP_REMOVED lines=43> */
.L_x_31794:
[----:B------:R-:W-:Y:S05]  /*2fd10*/  BSYNC.RECONVERGENT B0 ;  /* 0x0000000000007941 */ /* 0x000fea0003800200 */
.L_x_31793:
        /* <DEDUP_REMOVED lines=23> */
.L_x_31800:
        /* <DEDUP_REMOVED lines=13> */
.L_x_31802:
[----:B------:R-:W-:Y:S05]  /*2ff60*/  BSYNC.RECONVERGENT B1 ;  /* 0x0000000000017941 */ /* 0x000fea0003800200 */
.L_x_31801:
        /* <DEDUP_REMOVED lines=43> */
.L_x_31799:
[----:B------:R-:W-:Y:S05]  /*30220*/  BSYNC.RECONVERGENT B0 ;  /* 0x0000000000007941 */ /* 0x000fea0003800200 */
.L_x_31798:
        /* <DEDUP_REMOVED lines=23> */
.L_x_31805:
        /* <DEDUP_REMOVED lines=13> */
.L_x_31807:
[----:B------:R-:W-:Y:S05]  /*30470*/  BSYNC.RECONVERGENT B1 ;  /* 0x0000000000017941 */ /* 0x000fea0003800200 */
.L_x_31806:
        /* <DEDUP_REMOVED lines=43> */
.L_x_31804:
[----:B------:R-:W-:Y:S05]  /*30730*/  BSYNC.RECONVERGENT B0 ;  /* 0x0000000000007941 */ /* 0x000fea0003800200 */
.L_x_31803:
        /* <DEDUP_REMOVED lines=14> */
.L_x_31767:
        /* <DEDUP_REMOVED lines=41> */
.L_x_31808:
        /* <DEDUP_REMOVED lines=26> */
.L_x_31812:
        /* <DEDUP_REMOVED lines=13> */
.L_x_31814:
[----:B------:R-:W-:Y:S05]  /*30d20*/  BSYNC.RECONVERGENT B1 ;  /* 0x0000000000017941 */ /* 0x000fea0003800200 */
.L_x_31813:
        /* <DEDUP_REMOVED lines=43> */
.L_x_31811:
[----:B------:R-:W-:Y:S05]  /*30fe0*/  BSYNC.RECONVERGENT B0 ;  /* 0x0000000000007941 */ /* 0x000fea0003800200 */
.L_x_31810:
        /* <DEDUP_REMOVED lines=22> */
.L_x_31817:
        /* <DEDUP_REMOVED lines=13> */
.L_x_31819:
[----:B------:R-:W-:Y:S05]  /*31220*/  BSYNC.RECONVERGENT B1 ;  /* 0x0000000000017941 */ /* 0x000fea0003800200 */
.L_x_31818:
        /* <DEDUP_REMOVED lines=43> */
.L_x_31816:
[----:B------:R-:W-:Y:S05]  /*314e0*/  BSYNC.RECONVERGENT B0 ;  /* 0x0000000000007941 */ /* 0x000fea0003800200 */
.L_x_31815:
        /* <DEDUP_REMOVED lines=25> */
.L_x_31822:
        /* <DEDUP_REMOVED lines=13> */
.L_x_31824:
[----:B------:R-:W-:Y:S05]  /*31750*/  BSYNC.RECONVERGENT B1 ;  /* 0x0000000000017941 */ /* 0x000fea0003800200 */
.L_x_31823:
        /* <DEDUP_REMOVED lines=43> */
.L_x_31821:
[----:B------:R-:W-:Y:S05]  /*31a10*/  BSYNC.RECONVERGENT B0 ;  /* 0x0000000000007941 */ /* 0x000fea0003800200 */
.L_x_31820:
        /* <DEDUP_REMOVED lines=22> */
.L_x_31827:
        /* <DEDUP_REMOVED lines=13> */
.L_x_31829:
[----:B------:R-:W-:Y:S05]  /*31c50*/  BSYNC.RECONVERGENT B1 ;  /* 0x0000000000017941 */ /* 0x000fea0003800200 */
.L_x_31828:
        /* <DEDUP_REMOVED lines=43> */
.L_x_31826:
[----:B------:R-:W-:Y:S05]  /*31f10*/  BSYNC.RECONVERGENT B0 ;  /* 0x0000000000007941 */ /* 0x000fea0003800200 */
.L_x_31825:
        /* <DEDUP_REMOVED lines=25> */
.L_x_31832:
        /* <DEDUP_REMOVED lines=13> */
.L_x_31834:
[----:B------:R-:W-:Y:S05]  /*32180*/  BSYNC.RECONVERGENT B1 ;  /* 0x0000000000017941 */ /* 0x000fea0003800200 */
.L_x_31833:
        /* <DEDUP_REMOVED lines=43> */
.L_x_31831:
[----:B------:R-:W-:Y:S05]  /*32440*/  BSYNC.RECONVERGENT B0 ;  /* 0x0000000000007941 */ /* 0x000fea0003800200 */
.L_x_31830:
        /* <DEDUP_REMOVED lines=22> */
.L_x_31837:
        /* <DEDUP_REMOVED lines=13> */
.L_x_31839:
[----:B------:R-:W-:Y:S05]  /*32680*/  BSYNC.RECONVERGENT B1 ;  /* 0x0000000000017941 */ /* 0x000fea0003800200 */
.L_x_31838:
        /* <DEDUP_REMOVED lines=43> */
.L_x_31836:
[----:B------:R-:W-:Y:S05]  /*32940*/  BSYNC.RECONVERGENT B0 ;  /* 0x0000000000007941 */ /* 0x000fea0003800200 */
.L_x_31835:
        /* <DEDUP_REMOVED lines=25> */
.L_x_31842:
        /* <DEDUP_REMOVED lines=13> */
.L_x_31844:
[----:B------:R-:W-:Y:S05]  /*32bb0*/  BSYNC.RECONVERGENT B1 ;  /* 0x0000000000017941 */ /* 0x000fea0003800200 */
.L_x_31843:
        /* <DEDUP_REMOVED lines=43> */
.L_x_31841:
[----:B------:R-:W-:Y:S05]  /*32e70*/  BSYNC.RECONVERGENT B0 ;  /* 0x0000000000007941 */ /* 0x000fea0003800200 */
.L_x_31840:
        /* <DEDUP_REMOVED lines=22> */
.L_x_31847:
        /* <DEDUP_REMOVED lines=13> */
.L_x_31849:
[----:B------:R-:W-:Y:S05]  /*330b0*/  BSYNC.RECONVERGENT B1 ;  /* 0x0000000000017941 */ /* 0x000fea0003800200 */
.L_x_31848:
        /* <DEDUP_REMOVED lines=43> */
.L_x_31846:
[----:B------:R-:W-:Y:S05]  /*33370*/  BSYNC.RECONVERGENT B0 ;  /* 0x0000000000007941 */ /* 0x000fea0003800200 */
.L_x_31845:
        /* <DEDUP_REMOVED lines=25> */
.L_x_31852:
        /* <DEDUP_REMOVED lines=13> */
.L_x_31854:
[----:B------:R-:W-:Y:S05]  /*335e0*/  BSYNC.RECONVERGENT B1 ;  /* 0x0000000000017941 */ /* 0x000fea0003800200 */
.L_x_31853:
        /* <DEDUP_REMOVED lines=43> */
.L_x_31851:
[----:B------:R-:W-:Y:S05]  /*338a0*/  BSYNC.RECONVERGENT B0 ;  /* 0x0000000000007941 */ /* 0x000fea0003800200 */
.L_x_31850:
        /* <DEDUP_REMOVED lines=20> */
.L_x_31857:
        /* <DEDUP_REMOVED lines=13> */
.L_x_31859:
[----:B------:R-:W-:Y:S05]  /*33ac0*/  BSYNC.RECONVERGENT B1 ;  /* 0x0000000000017941 */ /* 0x000fea0003800200 */
.L_x_31858:
        /* <DEDUP_REMOVED lines=43> */
.L_x_31856:
[----:B------:R-:W-:Y:S05]  /*33d80*/  BSYNC.RECONVERGENT B0 ;  /* 0x0000000000007941 */ /* 0x000fea0003800200 */
.L_x_31855:
        /* <DEDUP_REMOVED lines=25> */
.L_x_31862:
        /* <DEDUP_REMOVED lines=13> */
.L_x_31864:
[----:B------:R-:W-:Y:S05]  /*33ff0*/  BSYNC.RECONVERGENT B1 ;  /* 0x0000000000017941 */ /* 0x000fea0003800200 */
.L_x_31863:
        /* <DEDUP_REMOVED lines=43> */
.L_x_31861:
[----:B------:R-:W-:Y:S05]  /*342b0*/  BSYNC.RECONVERGENT B0 ;  /* 0x0000000000007941 */ /* 0x000fea0003800200 */
.L_x_31860:
[----:B------:R-:W-:Y:S01]  /*342c0*/  I2FP.F32.U32 R11, R109 ;  /* 0x0000006d000b7245 */ /* 0x000fe20000201000 */
[----:B------:R-:W-:Y:S01]  /*342d0*/  BSSY.RECONVERGENT B0, `(.L_x_31865) ;  /* 0x000004c000007945 */ /* 0x000fe20003800200 */
[----:B------:R-:W-:Y:S01]  /*342e0*/  ISETP.NE.AND P4, PT, R10, 0x1, PT ;  /* 0x000000010a00780c */ /* 0x000fe20003f85270 */
[----:B------:R-:W-:Y:S02]  /*342f0*/  HFMA2 R109, -RZ, RZ, 0, 1.1920928955078125e-07 ;  /* 0x00000002ff6d7431 */ /* 0x000fe400000001ff */
[----:B------:R-:W-:Y:S02]  /*34300*/  IMAD.MOV.U32 R107, RZ, RZ, R130 ;  /* 0x000000ffff6b7224 */ /* 0x000fe400078e0082 */
        /* <DEDUP_REMOVED lines=15> */
.L_x_31867:
        /* <DEDUP_REMOVED lines=13> */
.L_x_31869:
[----:B------:R-:W-:Y:S05]  /*344d0*/  BSYNC.RECONVERGENT B1 ;  /* 0x0000000000017941 */ /* 0x000fea0003800200 */
.L_x_31868:
        /* <DEDUP_REMOVED lines=36> */
[----:B------:R-:W-:-:S04]  /*34720*/  IMAD.MOV.U32 R109, RZ, RZ, RZ ;  /* 0x000000ffff6d7224 */ /* 0x000fc800078e00ff */
[----:B------:R-:W-:-:S04]  /*34730*/  IMAD.WIDE.U32 R10, R10, -0x2daee0ad, RZ ;  /* 0xd2511f530a0a7825 */ /* 0x000fc800078e00ff */
[----:B------:R-:W-:Y:S01]  /*34740*/  IMAD.MOV.U32 R110, RZ, RZ, R10 ;  /* 0x000000ffff6e7224 */ /* 0x000fe200078e000a */
[----:B------:R-:W-:Y:S01]  /*34750*/  LOP3.LUT R140, R43, R112, R11, 0x96, !PT ;  /* 0x000000702b8c7212 */ /* 0x000fe200078e960b */
[----:B------:R-:W-:-:S05]  /*34760*/  IMAD.WIDE.U32 R10, R113, -0x326172a9, RZ ;  /* 0xcd9e8d57710a7825 */ /* 0x000fca00078e00ff */
[----:B------:R-:W-:Y:S02]  /*34770*/  LOP3.LUT R131, R53, R108, R11, 0x96, !PT ;  /* 0x0000006c35837212 */ /* 0x000fe400078e960b */
[----:B------:R-:W-:-:S07]  /*34780*/  MOV R130, R10 ;  /* 0x0000000a00827202 */ /* 0x000fce0000000f00 */
.L_x_31866:
[----:B------:R-:W-:Y:S05]  /*34790*/  BSYNC.RECONVERGENT B0 ;  /* 0x0000000000007941 */ /* 0x000fea0003800200 */
.L_x_31865:
        /* <DEDUP_REMOVED lines=25> */
.L_x_31872:
        /* <DEDUP_REMOVED lines=13> */
.L_x_31874:
[----:B------:R-:W-:Y:S05]  /*34a00*/  BSYNC.RECONVERGENT B1 ;  /* 0x0000000000017941 */ /* 0x000fea0003800200 */
.L_x_31873:
        /* <DEDUP_REMOVED lines=43> */
.L_x_31871:
[----:B------:R-:W-:Y:S05]  /*34cc0*/  BSYNC.RECONVERGENT B0 ;  /* 0x0000000000007941 */ /* 0x000fea0003800200 */
.L_x_31870:
        /* <DEDUP_REMOVED lines=20> */
.L_x_31877:
        /* <DEDUP_REMOVED lines=13> */
.L_x_31879:
[----:B------:R-:W-:Y:S05]  /*34ee0*/  BSYNC.RECONVERGENT B1 ;  /* 0x0000000000017941 */ /* 0x000fea0003800200 */
.L_x_31878:
        /* <DEDUP_REMOVED lines=43> */
.L_x_31876:
[----:B------:R-:W-:Y:S05]  /*351a0*/  BSYNC.RECONVERGENT B0 ;  /* 0x0000000000007941 */ /* 0x000fea0003800200 */
.L_x_31875:
        /* <DEDUP_REMOVED lines=25> */
.L_x_31882:
        /* <DEDUP_REMOVED lines=13> */
.L_x_31884:
[----:B------:R-:W-:Y:S05]  /*35410*/  BSYNC.RECONVERGENT B1 ;  /* 0x0000000000017941 */ /* 0x000fea0003800200 */
.L_x_31883:
        /* <DEDUP_REMOVED lines=43> */
.L_x_31881:
[----:B------:R-:W-:Y:S05]  /*356d0*/  BSYNC.RECONVERGENT B0 ;  /* 0x0000000000007941 */ /* 0x000fea0003800200 */
.L_x_31880:
        /* <DEDUP_REMOVED lines=20> */
.L_x_31887:
        /* <DEDUP_REMOVED lines=16> */
.L_x_31889:
[----:B------:R-:W-:Y:S05]  /*35920*/  BSYNC.RECONVERGENT B1 ;  /* 0x0000000000017941 */ /* 0x000fea0003800200 */
.L_x_31888:
        /* <DEDUP_REMOVED lines=43> */
.L_x_31886:
[----:B------:R-:W-:Y:S05]  /*35be0*/  BSYNC.RECONVERGENT B0 ;  /* 0x0000000000007941 */ /* 0x000fea0003800200 */
.L_x_31885:
        /* <DEDUP_REMOVED lines=18> */
.L_x_31809:
        /* <DEDUP_REMOVED lines=16> */
.L_x_31893:
        /* <DEDUP_REMOVED lines=13> */
.L_x_31895:
[----:B------:R-:W-:Y:S05]  /*35ee0*/  BSYNC.RECONVERGENT B1 ;  /* 0x0000000000017941 */ /* 0x000fea0003800200 */
.L_x_31894:
        /* <DEDUP_REMOVED lines=43> */
.L_x_31892:
[----:B------:R-:W-:Y:S05]  /*361a0*/  BSYNC.RECONVERGENT B0 ;  /* 0x0000000000007941 */ /* 0x000fea0003800200 */
.L_x_31891:
        /* <DEDUP_REMOVED lines=25> */
.L_x_31898:
        /* <DEDUP_REMOVED lines=13> */
.L_x_31900:
[----:B------:R-:W-:Y:S05]  /*36410*/  BSYNC.RECONVERGENT B1 ;  /* 0x0000000000017941 */ /* 0x000fea0003800200 */
.L_x_31899:
        /* <DEDUP_REMOVED lines=43> */
.L_x_31897:
[----:B------:R-:W-:Y:S05]  /*366d0*/  BSYNC.RECONVERGENT B0 ;  /* 0x0000000000007941 */ /* 0x000fea0003800200 */
.L_x_31896:
        /* <DEDUP_REMOVED lines=25> */
.L_x_31903:
        /* <DEDUP_REMOVED lines=13> */
.L_x_31905:
[----:B------:R-:W-:Y:S05]  /*36940*/  BSYNC.RECONVERGENT B1 ;  /* 0x0000000000017941 */ /* 0x000fea0003800200 */
.L_x_31904:
        /* <DEDUP_REMOVED lines=43> */
.L_x_31902:
[----:B------:R-:W-:Y:S05]  /*36c00*/  BSYNC.RECONVERGENT B0 ;  /* 0x0000000000007941 */ /* 0x000fea0003800200 */
.L_x_31901:
        /* <DEDUP_REMOVED lines=25> */
.L_x_31908:
        /* <DEDUP_REMOVED lines=13> */
.L_x_31910:
[----:B------:R-:W-:Y:S05]  /*36e70*/  BSYNC.RECONVERGENT B1 ;  /* 0x0000000000017941 */ /* 0x000fea0003800200 */
.L_x_31909:
        /* <DEDUP_REMOVED lines=43> */
.L_x_31907:
[----:B------:R-:W-:Y:S05]  /*37130*/  BSYNC.RECONVERGENT B0 ;  /* 0x0000000000007941 */ /* 0x000fea0003800200 */
.L_x_31906:
        /* <DEDUP_REMOVED lines=25> */
.L_x_31913:
        /* <DEDUP_REMOVED lines=13> */
.L_x_31915:
[----:B------:R-:W-:Y:S05]  /*373a0*/  BSYNC.RECONVERGENT B1 ;  /* 0x0000000000017941 */ /* 0x000fea0003800200 */
.L_x_31914:
        /* <DEDUP_REMOVED lines=43> */
.L_x_31912:
[----:B------:R-:W-:Y:S05]  /*37660*/  BSYNC.RECONVERGENT B0 ;  /* 0x0000000000007941 */ /* 0x000fea0003800200 */
.L_x_31911:
        /* <DEDUP_REMOVED lines=23> */
.L_x_31918:
        /* <DEDUP_REMOVED lines=13> */
.L_x_31920:
[----:B------:R-:W-:Y:S05]  /*378b0*/  BSYNC.RECONVERGENT B1 ;  /* 0x0000000000017941 */ /* 0x000fea0003800200 */
.L_x_31919:
        /* <DEDUP_REMOVED lines=43> */
.L_x_31917:
[----:B------:R-:W-:Y:S05]  /*37b70*/  BSYNC.RECONVERGENT B0 ;  /* 0x0000000000007941 */ /* 0x000fea0003800200 */
.L_x_31916:
        /* <DEDUP_REMOVED lines=23> */
.L_x_31923:
        /* <DEDUP_REMOVED lines=13> */
.L_x_31925:
[----:B------:R-:W-:Y:S05]  /*37dc0*/  BSYNC.RECONVERGENT B1 ;  /* 0x0000000000017941 */ /* 0x000fea0003800200 */
.L_x_31924:
        /* <DEDUP_REMOVED lines=43> */
.L_x_31922:
[----:B------:R-:W-:Y:S05]  /*38080*/  BSYNC.RECONVERGENT B0 ;  /* 0x0000000000007941 */ /* 0x000fea0003800200 */
.L_x_31921:
        /* <DEDUP_REMOVED lines=23> */
.L_x_31928:
        /* <DEDUP_REMOVED lines=13> */
.L_x_31930:
[----:B------:R-:W-:Y:S05]  /*382d0*/  BSYNC.RECONVERGENT B1 ;  /* 0x0000000000017941 */ /* 0x000fea0003800200 */
.L_x_31929:
        /* <DEDUP_REMOVED lines=43> */
.L_x_31927:
[----:B------:R-:W-:Y:S05]  /*38590*/  BSYNC.RECONVERGENT B0 ;  /* 0x0000000000007941 */ /* 0x000fea0003800200 */
.L_x_31926:
        /* <DEDUP_REMOVED lines=14> */
.L_x_31890:
        /* <DEDUP_REMOVED lines=41> */
.L_x_31931:
        /* <DEDUP_REMOVED lines=26> */
.L_x_31935:
        /* <DEDUP_REMOVED lines=13> */
.L_x_31937:
[----:B------:R-:W-:Y:S05]  /*38b80*/  BSYNC.RECONVERGENT B1 ;  /* 0x0000000000017941 */ /* 0x000fea0003800200 */
.L_x_31936:
        /* <DEDUP_REMOVED lines=43> */
.L_x_31934:
[----:B------:R-:W-:Y:S05]  /*38e40*/  BSYNC.RECONVERGENT B0 ;  /* 0x0000000000007941 */ /* 0x000fea0003800200 */
.L_x_31933:
        /* <DEDUP_REMOVED lines=22> */
.L_x_31940:
        /* <DEDUP_REMOVED lines=13> */
.L_x_31942:
[----:B------:R-:W-:Y:S05]  /*39080*/  BSYNC.RECONVERGENT B1 ;  /* 0x0000000000017941 */ /* 0x000fea0003800200 */
.L_x_31941:
        /* <DEDUP_REMOVED lines=43> */
.L_x_31939:
[----:B------:R-:W-:Y:S05]  /*39340*/  BSYNC.RECONVERGENT B0 ;  /* 0x0000000000007941 */ /* 0x000fea0003800200 */
.L_x_31938:
        /* <DEDUP_REMOVED lines=25> */
.L_x_31945:
        /* <DEDUP_REMOVED lines=13> */
.L_x_31947:
[----:B------:R-:W-:Y:S05]  /*395b0*/  BSYNC.RECONVERGENT B1 ;  /* 0x0000000000017941 */ /* 0x000fea0003800200 */
.L_x_31946:
        /* <DEDUP_REMOVED lines=43> */
.L_x_31944:
[----:B------:R-:W-:Y:S05]  /*39870*/  BSYNC.RECONVERGENT B0 ;  /* 0x0000000000007941 */ /* 0x000fea0003800200 */
.L_x_31943:
        /* <DEDUP_REMOVED lines=22> */
.L_x_31950:
        /* <DEDUP_REMOVED lines=13> */
.L_x_31952:
[----:B------:R-:W-:Y:S05]  /*39ab0*/  BSYNC.RECONVERGENT B1 ;  /* 0x0000000000017941 */ /* 0x000fea0003800200 */
.L_x_31951:
        /* <DEDUP_REMOVED lines=43> */
.L_x_31949:
[----:B------:R-:W-:Y:S05]  /*39d70*/  BSYNC.RECONVERGENT B0 ;  /* 0x0000000000007941 */ /* 0x000fea0003800200 */
.L_x_31948:
        /* <DEDUP_REMOVED lines=25> */
.L_x_31955:
        /* <DEDUP_REMOVED lines=13> */
.L_x_31957:
[----:B------:R-:W-:Y:S05]  /*39fe0*/  BSYNC.RECONVERGENT B1 ;  /* 0x0000000000017941 */ /* 0x000fea0003800200 */
.L_x_31956:
        /* <DEDUP_REMOVED lines=43> */
.L_x_31954:
[----:B------:R-:W-:Y:S05]  /*3a2a0*/  BSYNC.RECONVERGENT B0 ;  /* 0x0000000000007941 */ /* 0x000fea0003800200 */
.L_x_31953:
        /* <DEDUP_REMOVED lines=22> */
.L_x_31960:
        /* <DEDUP_REMOVED lines=13> */
.L_x_31962:
[----:B------:R-:W-:Y:S05]  /*3a4e0*/  BSYNC.RECONVERGENT B1 ;  /* 0x0000000000017941 */ /* 0x000fea0003800200 */
.L_x_31961:
        /* <DEDUP_REMOVED lines=43> */
.L_x_31959:
[----:B------:R-:W-:Y:S05]  /*3a7a0*/  BSYNC.RECONVERGENT B0 ;  /* 0x0000000000007941 */ /* 0x000fea0003800200 */
.L_x_31958:
        /* <DEDUP_REMOVED lines=25> */
.L_x_31965:
        /* <DEDUP_REMOVED lines=13> */
.L_x_31967:
[----:B------:R-:W-:Y:S05]  /*3aa10*/  BSYNC.RECONVERGENT B1 ;  /* 0x0000000000017941 */ /* 0x000fea0003800200 */
.L_x_31966:
        /* <DEDUP_REMOVED lines=43> */
.L_x_31964:
[----:B------:R-:W-:Y:S05]  /*3acd0*/  BSYNC.RECONVERGENT B0 ;  /* 0x0000000000007941 */ /* 0x000fea0003800200 */
.L_x_31963:
        /* <DEDUP_REMOVED lines=22> */
.L_x_31970:
        /* <DEDUP_REMOVED lines=13> */
.L_x_31972:
[----:B------:R-:W-:Y:S05]  /*3af10*/  BSYNC.RECONVERGENT B1 ;  /* 0x0000000000017941 */ /* 0x000fea0003800200 */
.L_x_31971:
        /* <DEDUP_REMOVED lines=43> */
.L_x_31969:
[----:B------:R-:W-:Y:S05]  /*3b1d0*/  BSYNC.RECONVERGENT B0 ;  /* 0x0000000000007941 */ /* 0x000fea0003800200 */
.L_x_31968:
        /* <DEDUP_REMOVED lines=25> */
.L_x_31975:
        /* <DEDUP_REMOVED lines=13> */
.L_x_31977:
[----:B------:R-:W-:Y:S05]  /*3b440*/  BSYNC.RECONVERGENT B1 ;  /* 0x0000000000017941 */ /* 0x000fea0003800200 */
.L_x_31976:
        /* <DEDUP_REMOVED lines=43> */
.L_x_31974:
[----:B------:R-:W-:Y:S05]  /*3b700*/  BSYNC.RECONVERGENT B0 ;  /* 0x0000000000007941 */ /* 0x000fea0003800200 */
.L_x_31973:
        /* <DEDUP_REMOVED lines=20> */
.L_x_31980:
        /* <DEDUP_REMOVED lines=13> */
.L_x_31982:
[----:B------:R-:W-:Y:S05]  /*3b920*/  BSYNC.RECONVERGENT B1 ;  /* 0x0000000000017941 */ /* 0x000fea0003800200 */
.L_x_31981:
        /* <DEDUP_REMOVED lines=43> */
.L_x_31979:
[----:B------:R-:W-:Y:S05]  /*3bbe0*/  BSYNC.RECONVERGENT B0 ;  /* 0x0000000000007941 */ /* 0x000fea0003800200 */
.L_x_31978:
        /* <DEDUP_REMOVED lines=25> */
.L_x_31985:
        /* <DEDUP_REMOVED lines=13> */
.L_x_31987:
[----:B------:R-:W-:Y:S05]  /*3be50*/  BSYNC.RECONVERGENT B1 ;  /* 0x0000000000017941 */ /* 0x000fea0003800200 */
.L_x_31986:
        /* <DEDUP_REMOVED lines=43> */
.L_x_31984:
[----:B------:R-:W-:Y:S05]  /*3c110*/  BSYNC.RECONVERGENT B0 ;  /* 0x0000000000007941 */ /* 0x000fea0003800200 */
.L_x_31983:
        /* <DEDUP_REMOVED lines=20> */
.L_x_31990:
        /* <DEDUP_REMOVED lines=13> */
.L_x_31992:
[----:B------:R-:W-:Y:S05]  /*3c330*/  BSYNC.RECONVERGENT B1 ;  /* 0x0000000000017941 */ /* 0x000fea0003800200 */
.L_x_31991:
        /* <DEDUP_REMOVED lines=43> */
.L_x_31989:
[----:B------:R-:W-:Y:S05]  /*3c5f0*/  BSYNC.RECONVERGENT B0 ;  /* 0x0000000000007941 */ /* 0x000fea0003800200 */
.L_x_31988:
[----:B------:R-:W-:Y:S01]  /*3c600*/  I2FP.F32.U32 R10, R117 ;  /* 0x00000075000a7245 */ /* 0x000fe20000201000 */
[----:B------:R-:W-:Y:S01]  /*3c610*/  BSSY.RECONVERGENT B0, `(.L_x_31993) ;  /* 0x0000051000007945 */ /* 0x000fe20003800200 */
[----:B------:R-:W-:Y:S02]  /*3c620*/  IMAD.MOV.U32 R118, RZ, RZ, 0x2 ;  /* 0x00000002ff767424 */ /* 0x000fe400078e00ff */
        /* <DEDUP_REMOVED lines=22> */
.L_x_31995:
        /* <DEDUP_REMOVED lines=13> */
.L_x_31997:
[----:B------:R-:W-:Y:S05]  /*3c860*/  BSYNC.RECONVERGENT B1 ;  /* 0x0000000000017941 */ /* 0x000fea0003800200 */
.L_x_31996:
        /* <DEDUP_REMOVED lines=43> */
.L_x_31994:
[----:B------:R-:W-:Y:S05]  /*3cb20*/  BSYNC.RECONVERGENT B0 ;  /* 0x0000000000007941 */ /* 0x000fea0003800200 */
.L_x_31993:
        /* <DEDUP_REMOVED lines=20> */
.L_x_32000:
        /* <DEDUP_REMOVED lines=13> */
.L_x_32002:
[----:B------:R-:W-:Y:S05]  /*3cd40*/  BSYNC.RECONVERGENT B1 ;  /* 0x0000000000017941 */ /* 0x000fea0003800200 */
.L_x_32001:
        /* <DEDUP_REMOVED lines=43> */
.L_x_31999:
[----:B------:R-:W-:Y:S05]  /*3d000*/  BSYNC.RECONVERGENT B0 ;  /* 0x0000000000007941 */ /* 0x000fea0003800200 */
.L_x_31998:
        /* <DEDUP_REMOVED lines=25> */
.L_x_32005:
        /* <DEDUP_REMOVED lines=13> */
.L_x_32007:
[----:B------:R-:W-:Y:S05]  /*3d270*/  BSYNC.RECONVERGENT B1 ;  /* 0x0000000000017941 */ /* 0x000fea0003800200 */
.L_x_32006:
        /* <DEDUP_REMOVED lines=43> */
.L_x_32004:
[----:B------:R-:W-:Y:S05]  /*3d530*/  BSYNC.RECONVERGENT B0 ;  /* 0x0000000000007941 */ /* 0x000fea0003800200 */
.L_x_32003:
        /* <DEDUP_REMOVED lines=20> */
.L_x_32010:
        /* <DEDUP_REMOVED lines=16> */
.L_x_32012:
[----:B------:R-:W-:Y:S05]  /*3d780*/  BSYNC.RECONVERGENT B1 ;  /* 0x0000000000017941 */ /* 0x000fea0003800200 */
.L_x_32011:
        /* <DEDUP_REMOVED lines=43> */
.L_x_32009:
[----:B------:R-:W-:Y:S05]  /*3da40*/  BSYNC.RECONVERGENT B0 ;  /* 0x0000000000007941 */ /* 0x000fea0003800200 */
.L_x_32008:
        /* <DEDUP_REMOVED lines=18> */
.L_x_31932:
        /* <DEDUP_REMOVED lines=16> */
.L_x_32016:
        /* <DEDUP_REMOVED lines=13> */
.L_x_32018:
[----:B------:R-:W-:Y:S05]  /*3dd40*/  BSYNC.RECONVERGENT B1 ;  /* 0x0000000000017941 */ /* 0x000fea0003800200 */
.L_x_32017:
        /* <DEDUP_REMOVED lines=43> */
.L_x_32015:
[----:B------:R-:W-:Y:S05]  /*3e000*/  BSYNC.RECONVERGENT B0 ;  /* 0x0000000000007941 */ /* 0x000fea0003800200 */
.L_x_32014:
        /* <DEDUP_REMOVED lines=25> */
.L_x_32021:
        /* <DEDUP_REMOVED lines=13> */
.L_x_32023:
[----:B------:R-:W-:Y:S05]  /*3e270*/  BSYNC.RECONVERGENT B1 ;  /* 0x0000000000017941 */ /* 0x000fea0003800200 */
.L_x_32022:
        /* <DEDUP_REMOVED lines=43> */
.L_x_32020:
[----:B------:R-:W-:Y:S05]  /*3e530*/  BSYNC.RECONVERGENT B0 ;  /* 0x0000000000007941 */ /* 0x000fea0003800200 */
.L_x_32019:
        /* <DEDUP_REMOVED lines=25> */
.L_x_32026:
        /* <DEDUP_REMOVED lines=13> */
.L_x_32028:
[----:B------:R-:W-:Y:S05]  /*3e7a0*/  BSYNC.RECONVERGENT B1 ;  /* 0x0000000000017941 */ /* 0x000fea0003800200 */
.L_x_32027:
        /* <DEDUP_REMOVED lines=43> */
.L_x_32025:
[----:B------:R-:W-:Y:S05]  /*3ea60*/  BSYNC.RECONVERGENT B0 ;  /* 0x0000000000007941 */ /* 0x000fea0003800200 */
.L_x_32024:
        /* <DEDUP_REMOVED lines=25> */
.L_x_32031:
        /* <DEDUP_REMOVED lines=13> */
.L_x_32033:
[----:B------:R-:W-:Y:S05]  /*3ecd0*/  BSYNC.RECONVERGENT B1 ;  /* 0x0000000000017941 */ /* 0x000fea0003800200 */
.L_x_32032:
        /* <DEDUP_REMOVED lines=43> */
.L_x_32030:
[----:B------:R-:W-:Y:S05]  /*3ef90*/  BSYNC.RECONVERGENT B0 ;  /* 0x0000000000007941 */ /* 0x000fea0003800200 */
.L_x_32029:
        /* <DEDUP_REMOVED lines=25> */
.L_x_32036:
        /* <DEDUP_REMOVED lines=13> */
.L_x_32038:
[----:B------:R-:W-:Y:S05]  /*3f200*/  BSYNC.RECONVERGENT B1 ;  /* 0x0000000000017941 */ /* 0x000fea0003800200 */
.L_x_32037:
        /* <DEDUP_REMOVED lines=43> */
.L_x_32035:
[----:B------:R-:W-:Y:S05]  /*3f4c0*/  BSYNC.RECONVERGENT B0 ;  /* 0x0000000000007941 */ /* 0x000fea0003800200 */
.L_x_32034:
        /* <DEDUP_REMOVED lines=23> */
.L_x_32041:
        /* <DEDUP_REMOVED lines=13> */
.L_x_32043:
[----:B------:R-:W-:Y:S05]  /*3f710*/  BSYNC.RECONVERGENT B1 ;  /* 0x0000000000017941 */ /* 0x000fea0003800200 */
.L_x_32042:
        /* <DEDUP_REMOVED lines=43> */
.L_x_32040:
[----:B------:R-:W-:Y:S05]  /*3f9d0*/  BSYNC.RECONVERGENT B0 ;  /* 0x0000000000007941 */ /* 0x000fea0003800200 */
.L_x_32039:
        /* <DEDUP_REMOVED lines=23> */
.L_x_32046:
        /* <DEDUP_REMOVED lines=13> */
.L_x_32048:
[----:B------:R-:W-:Y:S05]  /*3fc20*/  BSYNC.RECONVERGENT B1 ;  /* 0x0000000000017941 */ /* 0x000fea0003800200 */
.L_x_32047:
        /* <DEDUP_REMOVED lines=43> */
.L_x_32045:
[----:B------:R-:W-:Y:S05]  /*3fee0*/  BSYNC.RECONVERGENT B0 ;  /* 0x0000000000007941 */ /* 0x000fea0003800200 */
.L_x_32044:
        /* <DEDUP_REMOVED lines=23> */
.L_x_32051:
        /* <DEDUP_REMOVED lines=13> */
.L_x_32053:
[----:B------:R-:W-:Y:S05]  /*40130*/  BSYNC.RECONVERGENT B1 ;  /* 0x0000000000017941 */ /* 0x000fea0003800200 */
.L_x_32052:
        /* <DEDUP_REMOVED lines=43> */
.L_x_32050:
[----:B------:R-:W-:Y:S05]  /*403f0*/  BSYNC.RECONVERGENT B0 ;  /* 0x0000000000007941 */ /* 0x000fea0003800200 */
.L_x_32049:
        /* <DEDUP_REMOVED lines=14> */
.L_x_32013:
        /* <DEDUP_REMOVED lines=41> */
.L_x_32054:
        /* <DEDUP_REMOVED lines=26> */
.L_x_32058:
        /* <DEDUP_REMOVED lines=13> */
.L_x_32060:
[----:B------:R-:W-:Y:S05]  /*409e0*/  BSYNC.RECONVERGENT B1 ;  /* 0x0000000000017941 */ /* 0x000fea0003800200 */
.L_x_32059:
        /* <DEDUP_REMOVED lines=43> */
.L_x_32057:
[----:B------:R-:W-:Y:S05]  /*40ca0*/  BSYNC.RECONVERGENT B0 ;  /* 0x0000000000007941 */ /* 0x000fea0003800200 */
.L_x_32056:
        /* <DEDUP_REMOVED lines=22> */
.L_x_32063:
        /* <DEDUP_REMOVED lines=13> */
.L_x_32065:
[----:B------:R-:W-:Y:S05]  /*40ee0*/  BSYNC.RECONVERGENT B1 ;  /* 0x0000000000017941 */ /* 0x000fea0003800200 */
.L_x_32064:
        /* <DEDUP_REMOVED lines=43> */
.L_x_32062:
[----:B------:R-:W-:Y:S05]  /*411a0*/  BSYNC.RECONVERGENT B0 ;  /* 0x0000000000007941 */ /* 0x000fea0003800200 */
.L_x_32061:
        /* <DEDUP_REMOVED lines=25> */
.L_x_32068:
        /* <DEDUP_REMOVED lines=13> */
.L_x_32070:
[----:B------:R-:W-:Y:S05]  /*41410*/  BSYNC.RECONVERGENT B1 ;  /* 0x0000000000017941 */ /* 0x000fea0003800200 */
.L_x_32069:
        /* <DEDUP_REMOVED lines=43> */
.L_x_32067:
[----:B------:R-:W-:Y:S05]  /*416d0*/  BSYNC.RECONVERGENT B0 ;  /* 0x0000000000007941 */ /* 0x000fea0003800200 */
.L_x_32066:
        /* <DEDUP_REMOVED lines=22> */
.L_x_32073:
        /* <DEDUP_REMOVED lines=13> */
.L_x_32075:
[----:B------:R-:W-:Y:S05]  /*41910*/  BSYNC.RECONVERGENT B1 ;  /* 0x0000000000017941 */ /* 0x000fea0003800200 */
.L_x_32074:
        /* <DEDUP_REMOVED lines=43> */
.L_x_32072:
[----:B------:R-:W-:Y:S05]  /*41bd0*/  BSYNC.RECONVERGENT B0 ;  /* 0x0000000000007941 */ /* 0x000fea0003800200 */
.L_x_32071:
        /* <DEDUP_REMOVED lines=25> */
.L_x_32078:
        /* <DEDUP_REMOVED lines=13> */
.L_x_32080:
[----:B------:R-:W-:Y:S05]  /*41e40*/  BSYNC.RECONVERGENT B1 ;  /* 0x0000000000017941 */ /* 0x000fea0003800200 */
.L_x_32079:
        /* <DEDUP_REMOVED lines=43> */
.L_x_32077:
[----:B------:R-:W-:Y:S05]  /*42100*/  BSYNC.RECONVERGENT B0 ;  /* 0x0000000000007941 */ /* 0x000fea0003800200 */
.L_x_32076:
        /* <DEDUP_REMOVED lines=22> */
.L_x_32083:
        /* <DEDUP_REMOVED lines=13> */
.L_x_32085:
[----:B------:R-:W-:Y:S05]  /*42340*/  BSYNC.RECONVERGENT B1 ;  /* 0x0000000000017941 */ /* 0x000fea0003800200 */
.L_x_32084:
        /* <DEDUP_REMOVED lines=43> */
.L_x_32082:
[----:B------:R-:W-:Y:S05]  /*42600*/  BSYNC.RECONVERGENT B0 ;  /* 0x0000000000007941 */ /* 0x000fea0003800200 */
.L_x_32081:
        /* <DEDUP_REMOVED lines=25> */
.L_x_32088:
        /* <DEDUP_REMOVED lines=13> */
.L_x_32090:
[----:B------:R-:W-:Y:S05]  /*42870*/  BSYNC.RECONVERGENT B1 ;  /* 0x0000000000017941 */ /* 0x000fea0003800200 */
.L_x_32089:
        /* <DEDUP_REMOVED lines=43> */
.L_x_32087:
[----:B------:R-:W-:Y:S05]  /*42b30*/  BSYNC.RECONVERGENT B0 ;  /* 0x0000000000007941 */ /* 0x000fea0003800200 */
.L_x_32086:
        /* <DEDUP_REMOVED lines=22> */
.L_x_32093:
        /* <DEDUP_REMOVED lines=13> */
.L_x_32095:
[----:B------:R-:W-:Y:S05]  /*42d70*/  BSYNC.RECONVERGENT B1 ;  /* 0x0000000000017941 */ /* 0x000fea0003800200 */
.L_x_32094:
        /* <DEDUP_REMOVED lines=43> */
.L_x_32092:
[----:B------:R-:W-:Y:S05]  /*43030*/  BSYNC.RECONVERGENT B0 ;  /* 0x0000000000007941 */ /* 0x000fea0003800200 */
.L_x_32091:
        /* <DEDUP_REMOVED lines=25> */
.L_x_32098:
        /* <DEDUP_REMOVED lines=13> */
.L_x_32100:
[----:B------:R-:W-:Y:S05]  /*432a0*/  BSYNC.RECONVERGENT B1 ;  /* 0x0000000000017941 */ /* 0x000fea0003800200 */
.L_x_32099:
        /* <DEDUP_REMOVED lines=43> */
.L_x_32097:
[----:B------:R-:W-:Y:S05]  /*43560*/  BSYNC.RECONVERGENT B0 ;  /* 0x0000000000007941 */ /* 0x000fea0003800200 */
.L_x_32096:
        /* <DEDUP_REMOVED lines=20> */
.L_x_32103:
        /* <DEDUP_REMOVED lines=13> */
.L_x_32105:
[----:B------:R-:W-:Y:S05]  /*43780*/  BSYNC.RECONVERGENT B1 ;  /* 0x0000000000017941 */ /* 0x000fea0003800200 */
.L_x_32104:
        /* <DEDUP_REMOVED lines=43> */
.L_x_32102:
[----:B------:R-:W-:Y:S05]  /*43a40*/  BSYNC.RECONVERGENT B0 ;  /* 0x0000000000007941 */ /* 0x000fea0003800200 */
.L_x_32101:
        /* <DEDUP_REMOVED lines=25> */
.L_x_32108:
        /* <DEDUP_REMOVED lines=13> */
.L_x_32110:
[----:B------:R-:W-:Y:S05]  /*43cb0*/  BSYNC.RECONVERGENT B1 ;  /* 0x0000000000017941 */ /* 0x000fea0003800200 */
.L_x_32109:
        /* <DEDUP_REMOVED lines=43> */
.L_x_32107:
[----:B------:R-:W-:Y:S05]  /*43f70*/  BSYNC.RECONVERGENT B0 ;  /* 0x0000000000007941 */ /* 0x000fea0003800200 */
.L_x_32106:
        /* <DEDUP_REMOVED lines=20> */
.L_x_32113:
        /* <DEDUP_REMOVED lines=13> */
.L_x_32115:
[----:B------:R-:W-:Y:S05]  /*44190*/  BSYNC.RECONVERGENT B1 ;  /* 0x0000000000017941 */ /* 0x000fea0003800200 */
.L_x_32114:
        /* <DEDUP_REMOVED lines=43> */
.L_x_32112:
[----:B------:R-:W-:Y:S05]  /*44450*/  BSYNC.RECONVERGENT B0 ;  /* 0x0000000000007941 */ /* 0x000fea0003800200 */
.L_x_32111:
        /* <DEDUP_REMOVED lines=25> */
.L_x_32118:
        /* <DEDUP_REMOVED lines=13> */
.L_x_32120:
[----:B------:R-:W-:Y:S05]  /*446c0*/  BSYNC.RECONVERGENT B1 ;  /* 0x0000000000017941 */ /* 0x000fea0003800200 */
.L_x_32119:
        /* <DEDUP_REMOVED lines=42> */
[----:B------:R-:W-:-:S07]  /*44970*/  IMAD.MOV.U32 R130, RZ, RZ, R128 ;  /* 0x000000ffff827224 */ /* 0x000fce00078e0080 */
.L_x_32117:
[----:B------:R-:W-:Y:S05]  /*44980*/  BSYNC.RECONVERGENT B0 ;  /* 0x0000000000007941 */ /* 0x000fea0003800200 */
.L_x_32116:
        /* <DEDUP_REMOVED lines=20> */
.L_x_32123:
        /* <DEDUP_REMOVED lines=13> */
.L_x_32125:
[----:B------:R-:W-:Y:S05]  /*44ba0*/  BSYNC.RECONVERGENT B1 ;  /* 0x0000000000017941 */ /* 0x000fea0003800200 */
.L_x_32124:
        /* <DEDUP_REMOVED lines=43> */
.L_x_32122:
[----:B------:R-:W-:Y:S05]  /*44e60*/  BSYNC.RECONVERGENT B0 ;  /* 0x0000000000007941 */ /* 0x000fea0003800200 */
.L_x_32121:
        /* <DEDUP_REMOVED lines=25> */
.L_x_32128:
        /* <DEDUP_REMOVED lines=13> */
.L_x_32130:
[----:B------:R-:W-:Y:S05]  /*450d0*/  BSYNC.RECONVERGENT B1 ;  /* 0x0000000000017941 */ /* 0x000fea0003800200 */
.L_x_32129:
        /* <DEDUP_REMOVED lines=40> */
[----:B------:R-:W-:Y:S01]  /*45360*/  IMAD.MOV.U32 R70, RZ, RZ, RZ ;  /* 0x000000ffff467224 */ /* 0x000fe200078e00ff */
[----:B------:R-:W-:Y:S01]  /*45370*/  LOP3.LUT R131, R53, R130, R129, 0x96, !PT ;  /* 0x0000008235837212 */ /* 0x000fe200078e9681 */
[----:B------:R-:W-:-:S07]  /*45380*/  IMAD.MOV.U32 R130, RZ, RZ, R128 ;  /* 0x000000ffff827224 */ /* 0x000fce00078e0080 */
.L_x_32127:
[----:B------:R-:W-:Y:S05]  /*45390*/  BSYNC.RECONVERGENT B0 ;  /* 0x0000000000007941 */ /* 0x000fea0003800200 */
.L_x_32126:
        /* <DEDUP_REMOVED lines=20> */
.L_x_32133:
        /* <DEDUP_REMOVED lines=16> */
.L_x_32135:
[----:B------:R-:W-:Y:S05]  /*455e0*/  BSYNC.RECONVERGENT B1 ;  /* 0x0000000000017941 */ /* 0x000fea0003800200 */
.L_x_32134:
        /* <DEDUP_REMOVED lines=43> */
.L_x_32132:
[----:B------:R-:W-:Y:S05]  /*458a0*/  BSYNC.RECONVERGENT B0 ;  /* 0x0000000000007941 */ /* 0x000fea0003800200 */
.L_x_32131:
        /* <DEDUP_REMOVED lines=18> */
.L_x_32055:
        /* <DEDUP_REMOVED lines=16> */
.L_x_32139:
        /* <DEDUP_REMOVED lines=13> */
.L_x_32141:
[----:B------:R-:W-:Y:S05]  /*45ba0*/  BSYNC.RECONVERGENT B1 ;  /* 0x0000000000017941 */ /* 0x000fea0003800200 */
.L_x_32140:
        /* <DEDUP_REMOVED lines=43> */
.L_x_32138:
[----:B------:R-:W-:Y:S05]  /*45e60*/  BSYNC.RECONVERGENT B0 ;  /* 0x0000000000007941 */ /* 0x000fea0003800200 */
.L_x_32137:
        /* <DEDUP_REMOVED lines=25> */
.L_x_32144:
        /* <DEDUP_REMOVED lines=13> */
.L_x_32146:
[----:B------:R-:W-:Y:S05]  /*460d0*/  BSYNC.RECONVERGENT B1 ;  /* 0x0000000000017941 */ /* 0x000fea0003800200 */
.L_x_32145:
        /* <DEDUP_REMOVED lines=43> */
.L_x_32143:
[----:B------:R-:W-:Y:S05]  /*46390*/  BSYNC.RECONVERGENT B0 ;  /* 0x0000000000007941 */ /* 0x000fea0003800200 */
.L_x_32142:
        /* <DEDUP_REMOVED lines=25> */
.L_x_32149:
        /* <DEDUP_REMOVED lines=13> */
.L_x_32151:
[----:B------:R-:W-:Y:S05]  /*46600*/  BSYNC.RECONVERGENT B1 ;  /* 0x0000000000017941 */ /* 0x000fea0003800200 */
.L_x_32150:
        /* <DEDUP_REMOVED lines=43> */
.L_x_32148:
[----:B------:R-:W-:Y:S05]  /*468c0*/  BSYNC.RECONVERGENT B0 ;  /* 0x0000000000007941 */ /* 0x000fea0003800200 */
.L_x_32147:
        /* <DEDUP_REMOVED lines=25> */
.L_x_32154:
        /* <DEDUP_REMOVED lines=13> */
.L_x_32156:
[----:B------:R-:W-:Y:S05]  /*46b30*/  BSYNC.RECONVERGENT B1 ;  /* 0x0000000000017941 */ /* 0x000fea0003800200 */
.L_x_32155:
        /* <DEDUP_REMOVED lines=43> */
.L_x_32153:
[----:B------:R-:W-:Y:S05]  /*46df0*/  BSYNC.RECONVERGENT B0 ;  /* 0x0000000000007941 */ /* 0x000fea0003800200 */
.L_x_32152:
        /* <DEDUP_REMOVED lines=25> */
.L_x_32159:
        /* <DEDUP_REMOVED lines=13> */
.L_x_32161:
[----:B------:R-:W-:Y:S05]  /*47060*/  BSYNC.RECONVERGENT B1 ;  /* 0x0000000000017941 */ /* 0x000fea0003800200 */
.L_x_32160:
        /* <DEDUP_REMOVED lines=43> */
.L_x_32158:
[----:B------:R-:W-:Y:S05]  /*47320*/  BSYNC.RECONVERGENT B0 ;  /* 0x0000000000007941 */ /* 0x000fea0003800200 */
.L_x_32157:
[----:B------:R-:W-:Y:S01]  /*47330*/  I2FP.F32.U32 R124, R127 ;  /* 0x0000007f007c7245 */ /* 0x000fe20000201000 */
[----:B------:R-:W-:Y:S01]  /*47340*/  @P1 HADD2.F32 R126, -RZ, R62.H0_H0 ;  /* 0x2000003eff7e1230 */ /* 0x000fe20000004100 */
[----:B------:R-:W-:Y:S01]  /*47350*/  ISETP.NE.AND P3, PT, R125, 0x1, PT ;  /* 0x000000017d00780c */ /* 0x000fe20003f65270 */
[----:B------:R-:W-:Y:S01]  /*47360*/  BSSY.RECONVERGENT B0, `(.L_x_32162) ;  /* 0x000004c000007945 */ /* 0x000fe20003800200 */
[----:B------:R-:W-:Y:S02]  /*47370*/  IMAD.MOV.U32 R132, RZ, RZ, 0x2 ;  /* 0x00000002ff847424 */ /* 0x000fe400078e00ff */
        /* <DEDUP_REMOVED lines=18> */
.L_x_32164:
        /* <DEDUP_REMOVED lines=13> */
.L_x_32166:
[----:B------:R-:W-:Y:S05]  /*47570*/  BSYNC.RECONVERGENT B1 ;  /* 0x0000000000017941 */ /* 0x000fea0003800200 */
.L_x_32165:
        /* <DEDUP_REMOVED lines=38> */
[----:B------:R-:W-:Y:S01]  /*477e0*/  IMAD.MOV.U32 R132, RZ, RZ, RZ ;  /* 0x000000ffff847224 */ /* 0x000fe200078e00ff */
[----:B------:R-:W-:Y:S01]  /*477f0*/  MOV R136, R130 ;  /* 0x0000008200887202 */ /* 0x000fe20000000f00 */
[----:B------:R-:W-:-:S05]  /*47800*/  IMAD.WIDE.U32 R130, R125, -0x326172a9, RZ ;  /* 0xcd9e8d577d827825 */ /* 0x000fca00078e00ff */
[----:B------:R-:W-:-:S07]  /*47810*/  LOP3.LUT R131, R53, R126, R131, 0x96, !PT ;  /* 0x0000007e35837212 */ /* 0x000fce00078e9683 */
.L_x_32163:
[----:B------:R-:W-:Y:S05]  /*47820*/  BSYNC.RECONVERGENT B0 ;  /* 0x0000000000007941 */ /* 0x000fea0003800200 */
.L_x_32162:
        /* <DEDUP_REMOVED lines=23> */
.L_x_32169:
        /* <DEDUP_REMOVED lines=13> */
.L_x_32171:
[----:B------:R-:W-:Y:S05]  /*47a70*/  BSYNC.RECONVERGENT B1 ;  /* 0x0000000000017941 */ /* 0x000fea0003800200 */
.L_x_32170:
        /* <DEDUP_REMOVED lines=41> */
[----:B------:R-:W-:Y:S02]  /*47d10*/  HFMA2 R133, -RZ, RZ, 0, 0 ;  /* 0x00000000ff857431 */ /* 0x000fe400000001ff */
[----:B------:R-:W-:-:S07]  /*47d20*/  IMAD.MOV.U32 R130, RZ, RZ, R132 ;  /* 0x000000ffff827224 */ /* 0x000fce00078e0084 */
.L_x_32168:
[----:B------:R-:W-:Y:S05]  /*47d30*/  BSYNC.RECONVERGENT B0 ;  /* 0x0000000000007941 */ /* 0x000fea0003800200 */
.L_x_32167:
        /* <DEDUP_REMOVED lines=23> */
.L_x_32174:
        /* <DEDUP_REMOVED lines=13> */
.L_x_32176:
[----:B------:R-:W-:Y:S05]  /*47f80*/  BSYNC.RECONVERGENT B1 ;  /* 0x0000000000017941 */ /* 0x000fea0003800200 */
.L_x_32175:
        /* <DEDUP_REMOVED lines=43> */
.L_x_32173:
[----:B------:R-:W-:Y:S05]  /*48240*/  BSYNC.RECONVERGENT B0 ;  /* 0x0000000000007941 */ /* 0x000fea0003800200 */
.L_x_32172:
        /* <DEDUP_REMOVED lines=14> */
.L_x_32136:
        /* <DEDUP_REMOVED lines=41> */
.L_x_32177:
        /* <DEDUP_REMOVED lines=26> */
.L_x_32181:
        /* <DEDUP_REMOVED lines=13> */
.L_x_32183:
[----:B------:R-:W-:Y:S05]  /*48830*/  BSYNC.RECONVERGENT B1 ;  /* 0x0000000000017941 */ /* 0x000fea0003800200 */
.L_x_32182:
        /* <DEDUP_REMOVED lines=43> */
.L_x_32180:
[----:B------:R-:W-:Y:S05]  /*48af0*/  BSYNC.RECONVERGENT B0 ;  /* 0x0000000000007941 */ /* 0x000fea0003800200 */
.L_x_32179:
        /* <DEDUP_REMOVED lines=22> */
.L_x_32186:
        /* <DEDUP_REMOVED lines=13> */
.L_x_32188:
[----:B------:R-:W-:Y:S05]  /*48d30*/  BSYNC.RECONVERGENT B1 ;  /* 0x0000000000017941 */ /* 0x000fea0003800200 */
.L_x_32187:
        /* <DEDUP_REMOVED lines=43> */
.L_x_32185:
[----:B------:R-:W-:Y:S05]  /*48ff0*/  BSYNC.RECONVERGENT B0 ;  /* 0x0000000000007941 */ /* 0x000fea0003800200 */
.L_x_32184:
        /* <DEDUP_REMOVED lines=25> */
.L_x_32191:
        /* <DEDUP_REMOVED lines=13> */
.L_x_32193:
[----:B------:R-:W-:Y:S05]  /*49260*/  BSYNC.RECONVERGENT B1 ;  /* 0x0000000000017941 */ /* 0x000fea0003800200 */
.L_x_32192:
        /* <DEDUP_REMOVED lines=43> */
.L_x_32190:
[----:B------:R-:W-:Y:S05]  /*49520*/  BSYNC.RECONVERGENT B0 ;  /* 0x0000000000007941 */ /* 0x000fea0003800200 */
.L_x_32189:
        /* <DEDUP_REMOVED lines=22> */
.L_x_32196:
        /* <DEDUP_REMOVED lines=13> */
.L_x_32198:
[----:B------:R-:W-:Y:S05]  /*49760*/  BSYNC.RECONVERGENT B1 ;  /* 0x0000000000017941 */ /* 0x000fea0003800200 */
.L_x_32197:
        /* <DEDUP_REMOVED lines=42> */
[----:B------:R-:W-:-:S07]  /*49a10*/  HFMA2 R7, -RZ, RZ, 0, 0 ;  /* 0x00000000ff077431 */ /* 0x000fce00000001ff */
.L_x_32195:
[----:B------:R-:W-:Y:S05]  /*49a20*/  BSYNC.RECONVERGENT B0 ;  /* 0x0000000000007941 */ /* 0x000fea0003800200 */
.L_x_32194:
        /* <DEDUP_REMOVED lines=25> */
.L_x_32201:
        /* <DEDUP_REMOVED lines=13> */
.L_x_32203:
[----:B------:R-:W-:Y:S05]  /*49c90*/  BSYNC.RECONVERGENT B1 ;  /* 0x0000000000017941 */ /* 0x000fea0003800200 */
.L_x_32202:
        /* <DEDUP_REMOVED lines=40> */
[----:B------:R-:W-:Y:S02]  /*49f20*/  IMAD.MOV.U32 R130, RZ, RZ, R8 ;  /* 0x000000ffff827224 */ /* 0x000fe400078e0008 */
[----:B------:R-:W-:Y:S01]  /*49f30*/  HFMA2 R8, -RZ, RZ, 0, 0 ;  /* 0x00000000ff087431 */ /* 0x000fe200000001ff */
[----:B------:R-:W-:-:S07]  /*49f40*/  LOP3.LUT R131, R53, R10, R9, 0x96, !PT ;  /* 0x0000000a35837212 */ /* 0x000fce00078e9609 */
.L_x_32200:
[----:B------:R-:W-:Y:S05]  /*49f50*/  BSYNC.RECONVERGENT B0 ;  /* 0x0000000000007941 */ /* 0x000fea0003800200 */
.L_x_32199:
        /* <DEDUP_REMOVED lines=22> */
.L_x_32206:
        /* <DEDUP_REMOVED lines=13> */
.L_x_32208:
[----:B------:R-:W-:Y:S05]  /*4a190*/  BSYNC.RECONVERGENT B1 ;  /* 0x0000000000017941 */ /* 0x000fea0003800200 */
.L_x_32207:
        /* <DEDUP_REMOVED lines=39> */
[----:B------:R-:W-:-:S05]  /*4a410*/  IMAD.WIDE.U32 R8, R12, -0x326172a9, RZ ;  /* 0xcd9e8d570c087825 */ /* 0x000fca00078e00ff */
[----:B------:R-:W-:Y:S01]  /*4a420*/  LOP3.LUT R131, R53, R10, R9, 0x96, !PT ;  /* 0x0000000a35837212 */ /* 0x000fe200078e9609 */
[----:B------:R-:W-:Y:S01]  /*4a430*/  IMAD.MOV.U32 R9, RZ, RZ, RZ ;  /* 0x000000ffff097224 */ /* 0x000fe200078e00ff */
[----:B------:R-:W-:-:S07]  /*4a440*/  MOV R130, R8 ;  /* 0x0000000800827202 */ /* 0x000fce0000000f00 */
.L_x_32205:
[----:B------:R-:W-:Y:S05]  /*4a450*/  BSYNC.RECONVERGENT B0 ;  /* 0x0000000000007941 */ /* 0x000fea0003800200 */
.L_x_32204:
        /* <DEDUP_REMOVED lines=25> */
.L_x_32211:
        /* <DEDUP_REMOVED lines=13> */
.L_x_32213:
[----:B------:R-:W-:Y:S05]  /*4a6c0*/  BSYNC.RECONVERGENT B1 ;  /* 0x0000000000017941 */ /* 0x000fea0003800200 */
.L_x_32212:
        /* <DEDUP_REMOVED lines=39> */
[----:B------:R-:W-:-:S03]  /*4a940*/  IMAD.WIDE.U32 R8, R12, -0x326172a9, RZ ;  /* 0xcd9e8d570c087825 */ /* 0x000fc600078e00ff */
[----:B------:R-:W-:Y:S01]  /*4a950*/  MOV R130, R8 ;  /* 0x0000000800827202 */ /* 0x000fe20000000f00 */
[----:B------:R-:W-:Y:S01]  /*4a960*/  IMAD.MOV.U32 R8, RZ, RZ, RZ ;  /* 0x000000ffff087224 */ /* 0x000fe200078e00ff */
[----:B------:R-:W-:-:S07]  /*4a970*/  LOP3.LUT R131, R53, R10, R9, 0x96, !PT ;  /* 0x0000000a35837212 */ /* 0x000fce00078e9609 */
.L_x_32210:
[----:B------:R-:W-:Y:S05]  /*4a980*/  BSYNC.RECONVERGENT B0 ;  /* 0x0000000000007941 */ /* 0x000fea0003800200 */
.L_x_32209:
        /* <DEDUP_REMOVED lines=22> */
.L_x_32216:
        /* <DEDUP_REMOVED lines=13> */
.L_x_32218:
[----:B------:R-:W-:Y:S05]  /*4abc0*/  BSYNC.RECONVERGENT B1 ;  /* 0x0000000000017941 */ /* 0x000fea0003800200 */
.L_x_32217:
        /* <DEDUP_REMOVED lines=43> */
.L_x_32215:
[----:B------:R-:W-:Y:S05]  /*4ae80*/  BSYNC.RECONVERGENT B0 ;  /* 0x0000000000007941 */ /* 0x000fea0003800200 */
.L_x_32214:
        /* <DEDUP_REMOVED lines=25> */
.L_x_32221:
        /* <DEDUP_REMOVED lines=13> */
.L_x_32223:
[----:B------:R-:W-:Y:S05]  /*4b0f0*/  BSYNC.RECONVERGENT B1 ;  /* 0x0000000000017941 */ /* 0x000fea0003800200 */
.L_x_32222:
        /* <DEDUP_REMOVED lines=40> */
[----:B------:R-:W-:Y:S02]  /*4b380*/  IMAD.MOV.U32 R130, RZ, RZ, R10 ;  /* 0x000000ffff827224 */ /* 0x000fe400078e000a */
[----:B------:R-:W-:Y:S01]  /*4b390*/  HFMA2 R10, -RZ, RZ, 0, 0 ;  /* 0x00000000ff0a7431 */ /* 0x000fe200000001ff */
[----:B------:R-:W-:-:S07]  /*4b3a0*/  LOP3.LUT R131, R53, R68, R11, 0x96, !PT ;  /* 0x0000004435837212 */ /* 0x000fce00078e960b */
.L_x_32220:
[----:B------:R-:W-:Y:S05]  /*4b3b0*/  BSYNC.RECONVERGENT B0 ;  /* 0x0000000000007941 */ /* 0x000fea0003800200 */
.L_x_32219:
        /* <DEDUP_REMOVED lines=20> */
.L_x_32226:
        /* <DEDUP_REMOVED lines=13> */
.L_x_32228:
[----:B------:R-:W-:Y:S05]  /*4b5d0*/  BSYNC.RECONVERGENT B1 ;  /* 0x0000000000017941 */ /* 0x000fea0003800200 */
.L_x_32227:
        /* <DEDUP_REMOVED lines=43> */
.L_x_32225:
[----:B------:R-:W-:Y:S05]  /*4b890*/  BSYNC.RECONVERGENT B0 ;  /* 0x0000000000007941 */ /* 0x000fea0003800200 */
.L_x_32224:
        /* <DEDUP_REMOVED lines=25> */
.L_x_32231:
        /* <DEDUP_REMOVED lines=13> */
.L_x_32233:
[----:B------:R-:W-:Y:S05]  /*4bb00*/  BSYNC.RECONVERGENT B1 ;  /* 0x0000000000017941 */ /* 0x000fea0003800200 */
.L_x_32232:
        /* <DEDUP_REMOVED lines=40> */
[----:B------:R-:W-:Y:S02]  /*4bd90*/  LOP3.LUT R131, R53, R130, R11, 0x96, !PT ;  /* 0x0000008235837212 */ /* 0x000fe400078e960b */
[----:B------:R-:W-:Y:S01]  /*4bda0*/  MOV R130, R10 ;  /* 0x0000000a00827202 */ /* 0x000fe20000000f00 */
[----:B------:R-:W-:-:S07]  /*4bdb0*/  IMAD.MOV.U32 R10, RZ, RZ, RZ ;  /* 0x000000ffff0a7224 */ /* 0x000fce00078e00ff */
.L_x_32230:
[----:B------:R-:W-:Y:S05]  /*4bdc0*/  BSYNC.RECONVERGENT B0 ;  /* 0x0000000000007941 */ /* 0x000fea0003800200 */
.L_x_32229:
        /* <DEDUP_REMOVED lines=20> */
.L_x_32236:
        /* <DEDUP_REMOVED lines=13> */
.L_x_32238:
[----:B------:R-:W-:Y:S05]  /*4bfe0*/  BSYNC.RECONVERGENT B1 ;  /* 0x0000000000017941 */ /* 0x000fea0003800200 */
.L_x_32237:
        /* <DEDUP_REMOVED lines=43> */
.L_x_32235:
[----:B------:R-:W-:Y:S05]  /*4c2a0*/  BSYNC.RECONVERGENT B0 ;  /* 0x0000000000007941 */ /* 0x000fea0003800200 */
.L_x_32234:
[----:B------:R-:W-:Y:S01]  /*4c2b0*/  I2FP.F32.U32 R10, R69 ;  /* 0x00000045000a7245 */ /* 0x000fe20000201000 */
[----:B------:R-:W-:Y:S01]  /*4c2c0*/  BSSY.RECONVERGENT B0, `(.L_x_32239) ;  /* 0x0000051000007945 */ /* 0x000fe20003800200 */
[----:B------:R-:W-:Y:S01]  /*4c2d0*/  MOV R69, 0x2 ;  /* 0x0000000200457802 */ /* 0x000fe20000000f00 */
        /* <DEDUP_REMOVED lines=22> */
.L_x_32241:
        /* <DEDUP_REMOVED lines=13> */
.L_x_32243:
[----:B------:R-:W-:Y:S05]  /*4c510*/  BSYNC.RECONVERGENT B1 ;  /* 0x0000000000017941 */ /* 0x000fea0003800200 */
.L_x_32242:
        /* <DEDUP_REMOVED lines=42> */
[----:B------:R-:W-:-:S07]  /*4c7c0*/  HFMA2 R69, -RZ, RZ, 0, 0 ;  /* 0x00000000ff457431 */ /* 0x000fce00000001ff */
.L_x_32240:
[----:B------:R-:W-:Y:S05]  /*4c7d0*/  BSYNC.RECONVERGENT B0 ;  /* 0x0000000000007941 */ /* 0x000fea0003800200 */
.L_x_32239:
        /* <DEDUP_REMOVED lines=20> */
.L_x_32246:
        /* <DEDUP_REMOVED lines=13> */
.L_x_32248:
[----:B------:R-:W-:Y:S05]  /*4c9f0*/  BSYNC.RECONVERGENT B1 ;  /* 0x0000000000017941 */ /* 0x000fea0003800200 */
.L_x_32247:
        /* <DEDUP_REMOVED lines=43> */
.L_x_32245:
[----:B------:R-:W-:Y:S05]  /*4ccb0*/  BSYNC.RECONVERGENT B0 ;  /* 0x0000000000007941 */ /* 0x000fea0003800200 */
.L_x_32244:
        /* <DEDUP_REMOVED lines=25> */
.L_x_32251:
        /* <DEDUP_REMOVED lines=13> */
.L_x_32253:
[----:B------:R-:W-:Y:S05]  /*4cf20*/  BSYNC.RECONVERGENT B1 ;  /* 0x0000000000017941 */ /* 0x000fea0003800200 */
.L_x_32252:
        /* <DEDUP_REMOVED lines=43> */
.L_x_32250:
[----:B------:R-:W-:Y:S05]  /*4d1e0*/  BSYNC.RECONVERGENT B0 ;  /* 0x0000000000007941 */ /* 0x000fea0003800200 */
.L_x_32249:
        /* <DEDUP_REMOVED lines=20> */
.L_x_32256:
        /* <DEDUP_REMOVED lines=16> */
.L_x_32258:
[----:B------:R-:W-:Y:S05]  /*4d430*/  BSYNC.RECONVERGENT B1 ;  /* 0x0000000000017941 */ /* 0x000fea0003800200 */
.L_x_32257:
        /* <DEDUP_REMOVED lines=18> */
[----:B------:R-:W-:Y:S01]  /*4d560*/  IMAD.WIDE.U32 R48, R48, -0x326172a9, RZ ;  /* 0xcd9e8d5730307825 */ /* 0x000fe200078e00ff */
[----:B------:R-:W-:-:S04]  /*4d570*/  MOV R70, R128 ;  /* 0x0000008000467202 */ /* 0x000fc80000000f00 */
        /* <DEDUP_REMOVED lines=22> */
[----:B------:R-:W-:-:S07]  /*4d6e0*/  LOP3.LUT R140, R43, R44, R47, 0x96, !PT ;  /* 0x0000002c2b8c7212 */ /* 0x000fce00078e962f */
.L_x_32255:
[----:B------:R-:W-:Y:S05]  /*4d6f0*/  BSYNC.RECONVERGENT B0 ;  /* 0x0000000000007941 */ /* 0x000fea0003800200 */
.L_x_32254:
[----:B------:R-:W-:Y:S02]  /*4d700*/  I2FP.F32.U32 R40, R70 ;  /* 0x0000004600287245 */ /* 0x000fe40000201000 */
[----:B------:R-:W-:Y:S02]  /*4d710*/  PRMT R42, R142, 0x5410, R12 ;  /* 0x000054108e2a7816 */ /* 0x000fe4000000000c */
[----:B------:R-:W-:Y:S01]  /*4d720*/  PRMT R41, R144, 0x5410, R143 ;  /* 0x0000541090297816 */ /* 0x000fe2000000008f */
[----:B------:R-:W-:Y:S01]  /*4d730*/  FFMA.FTZ R39, R40, R39, 1.1641532182693481445e-10 ;  /* 0x2f00000028277423 */ /* 0x000fe20000010027 */
[----:B------:R-:W-:-:S04]  /*4d740*/  @P1 HADD2.F32 R40, -RZ, R63.H1_H1 ;  /* 0x3000003fff281230 */ /* 0x000fc80000004100 */
[----:B------:R-:W-:Y:S01]  /*4d750*/  FSETP.GTU.FTZ.AND P6, PT, R39, R59, PT ;  /* 0x0000003b2700720b */ /* 0x000fe20003fdc000 */
[----:B------:R-:W-:-:S05]  /*4d760*/  HADD2.F32 R39, -RZ, R67.H1_H1 ;  /* 0x30000043ff277230 */ /* 0x000fca0000004100 */
[----:B------:R-:W-:-:S05]  /*4d770*/  FMUL.FTZ R39, R39, R58 ;  /* 0x0000003a27277220 */ /* 0x000fca0000410000 */
[----:B------:R-:W-:-:S05]  /*4d780*/  FSEL R39, R39, RZ, !P6 ;  /* 0x000000ff27277208 */ /* 0x000fca0007000000 */
[----:B------:R-:W-:-:S04]  /*4d790*/  FADD.FTZ R39, R132, R39 ;  /* 0x0000002784277221 */ /* 0x000fc80000010000 */
[--C-:B------:R-:W-:Y:S01]  /*4d7a0*/  @P1 FADD.FTZ R46, R40, R39.reuse ;  /* 0x00000027282e1221 */ /* 0x100fe20000010000 */
[----:B------:R-:W-:Y:S01]  /*4d7b0*/  @!P1 IMAD.MOV.U32 R46, RZ, RZ, R39 ;  /* 0x000000ffff2e9224 */ /* 0x000fe200078e0027 */
[----:B------:R-:W-:-:S04]  /*4d7c0*/  SEL R40, RZ, 0x1, P6 ;  /* 0x00000001ff287807 */ /* 0x000fc80003000000 */
[----:B------:R-:W-:Y:S02]  /*4d7d0*/  F2FP.F16.F32.PACK_AB R39, RZ, R46 ;  /* 0x0000002eff27723e */ /* 0x000fe400000000ff */
[----:B------:R-:W-:Y:S02]  /*4d7e0*/  PRMT R12, R40, 0x7610, R12 ;  /* 0x00007610280c7816 */ /* 0x000fe4000000000c */
[----:B------:R-:W-:Y:S02]  /*4d7f0*/  PRMT R40, R147, 0x5410, R146 ;  /* 0x0000541093287816 */ /* 0x000fe40000000092 */
[----:B------:R-:W-:Y:S01]  /*4d800*/  PRMT R43, R149, 0x5410, R39 ;  /* 0x00005410952b7816 */ /* 0x000fe20000000027 */
[----:B------:R-:W-:Y:S06]  /*4d810*/  BRA `(.L_x_32259) ;  /* 0x0000002800507947 */ /* 0x000fec0003800000 */
.L_x_32178:
        /* <DEDUP_REMOVED lines=16> */
.L_x_32262:
        /* <DEDUP_REMOVED lines=13> */
.L_x_32264:
[----:B------:R-:W-:Y:S05]  /*4d9f0*/  BSYNC.RECONVERGENT B1 ;  /* 0x0000000000017941 */ /* 0x000fea0003800200 */
.L_x_32263:
        /* <DEDUP_REMOVED lines=39> */
[----:B------:R-:W-:Y:S01]  /*4dc70*/  IMAD.MOV.U32 R135, RZ, RZ, RZ ;  /* 0x000000ffff877224 */ /* 0x000fe200078e00ff */
[----:B------:R-:W-:Y:S01]  /*4dc80*/  LOP3.LUT R131, R53, R130, R133, 0x96, !PT ;  /* 0x0000008235837212 */ /* 0x000fe200078e9685 */
[----:B------:R-:W-:Y:S01]  /*4dc90*/  IMAD.MOV.U32 R130, RZ, RZ, R132 ;  /* 0x000000ffff827224 */ /* 0x000fe200078e0084 */
[----:B------:R-:W-:-:S07]  /*4dca0*/  MOV R133, R136 ;  /* 0x0000008800857202 */ /* 0x000fce0000000f00 */
.L_x_32261:
[----:B------:R-:W-:Y:S05]  /*4dcb0*/  BSYNC.RECONVERGENT B0 ;  /* 0x0000000000007941 */ /* 0x000fea0003800200 */
.L_x_32260:
        /* <DEDUP_REMOVED lines=25> */
.L_x_32267:
        /* <DEDUP_REMOVED lines=13> */
.L_x_32269:
[----:B------:R-:W-:Y:S05]  /*4df20*/  BSYNC.RECONVERGENT B1 ;  /* 0x0000000000017941 */ /* 0x000fea0003800200 */
.L_x_32268:
        /* <DEDUP_REMOVED lines=26> */
[----:B------:R-:W-:-:S03]  /*4e0d0*/  LOP3.LUT R134, R45, R132, R139, 0x96, !PT ;  /* 0x000000842d867212 */ /* 0x000fc600078e968b */
[----:B------:R-:W-:-:S04]  /*4e0e0*/  IMAD.WIDE.U32 R132, R131, -0x326172a9, RZ ;  /* 0xcd9e8d5783847825 */ /* 0x000fc800078e00ff */
        /* <DEDUP_REMOVED lines=12> */
[----:B------:R-:W-:Y:S01]  /*4e1b0*/  IMAD.MOV.U32 R134, RZ, RZ, RZ ;  /* 0x000000ffff867224 */ /* 0x000fe200078e00ff */
[----:B------:R-:W-:-:S07]  /*4e1c0*/  MOV R128, R132 ;  /* 0x0000008400807202 */ /* 0x000fce0000000f00 */
.L_x_32266:
[----:B------:R-:W-:Y:S05]  /*4e1d0*/  BSYNC.RECONVERGENT B0 ;  /* 0x0000000000007941 */ /* 0x000fea0003800200 */
.L_x_32265:
        /* <DEDUP_REMOVED lines=25> */
.L_x_32272:
        /* <DEDUP_REMOVED lines=13> */
.L_x_32274:
[----:B------:R-:W-:Y:S05]  /*4e440*/  BSYNC.RECONVERGENT B1 ;  /* 0x0000000000017941 */ /* 0x000fea0003800200 */
.L_x_32273:
        /* <DEDUP_REMOVED lines=35> */
[----:B------:R-:W-:-:S05]  /*4e680*/  LOP3.LUT R130, R52, R130, R135, 0x96, !PT ;  /* 0x0000008234827212 */ /* 0x000fca00078e9687 */
[----:B------:R-:W-:-:S05]  /*4e690*/  IMAD.WIDE.U32 R130, R130, -0x2daee0ad, RZ ;  /* 0xd2511f5382827825 */ /* 0x000fca00078e00ff */
[----:B------:R-:W-:Y:S01]  /*4e6a0*/  LOP3.LUT R140, R43, R132, R131, 0x96, !PT ;  /* 0x000000842b8c7212 */ /* 0x000fe200078e9683 */
[----:B------:R-:W-:Y:S01]  /*4e6b0*/  IMAD.MOV.U32 R132, RZ, RZ, R128 ;  /* 0x000000ffff847224 */ /* 0x000fe200078e0080 */
[----:B------:R-:W-:Y:S01]  /*4e6c0*/  MOV R128, R130 ;  /* 0x0000008200807202 */ /* 0x000fe20000000f00 */
[----:B------:R-:W-:-:S05]  /*4e6d0*/  IMAD.WIDE.U32 R130, R68, -0x326172a9, RZ ;  /* 0xcd9e8d5744827825 */ /* 0x000fca00078e00ff */
[----:B------:R-:W-:-:S07]  /*4e6e0*/  LOP3.LUT R131, R53, R134, R131, 0x96, !PT ;  /* 0x0000008635837212 */ /* 0x000fce00078e9683 */
.L_x_32271:
[----:B------:R-:W-:Y:S05]  /*4e6f0*/  BSYNC.RECONVERGENT B0 ;  /* 0x0000000000007941 */ /* 0x000fea0003800200 */
.L_x_32270:
        /* <DEDUP_REMOVED lines=25> */
.L_x_32277:
        /* <DEDUP_REMOVED lines=13> */
.L_x_32279:
[----:B------:R-:W-:Y:S05]  /*4e960*/  BSYNC.RECONVERGENT B1 ;  /* 0x0000000000017941 */ /* 0x000fea0003800200 */
.L_x_32278:
        /* <DEDUP_REMOVED lines=42> */
.L_x_32276:
[----:B------:R-:W-:Y:S05]  /*4ec10*/  BSYNC.RECONVERGENT B0 ;  /* 0x0000000000007941 */ /* 0x000fea0003800200 */
.L_x_32275:
        /* <DEDUP_REMOVED lines=8> */
[----:B------:R-:W-:-:S04]  /*4eca0*/  FSETP.GTU.FTZ.AND P3, PT, R132, R59, PT ;  /* 0x0000003b8400720b */ /* 0x000fc80003f7c000 */
[----:B------:R-:W-:Y:S01]  /*4ecb0*/  FSEL R134, R69, RZ, !P3 ;  /* 0x000000ff45867208 */ /* 0x000fe20005800000 */
[----:B------:R-:W-:Y:S01]  /*4ecc0*/  @P1 HADD2.F32 R69, -RZ, R61.H1_H1 ;  /* 0x3000003dff451230 */ /* 0x000fe20000004100 */
        /* <DEDUP_REMOVED lines=14> */
.L_x_32282:
        /* <DEDUP_REMOVED lines=13> */
.L_x_32284:
[----:B------:R-:W-:Y:S05]  /*4ee80*/  BSYNC.RECONVERGENT B1 ;  /* 0x0000000000017941 */ /* 0x000fea0003800200 */
.L_x_32283:
        /* <DEDUP_REMOVED lines=43> */
.L_x_32281:
[----:B------:R-:W-:Y:S05]  /*4f140*/  BSYNC.RECONVERGENT B0 ;  /* 0x0000000000007941 */ /* 0x000fea0003800200 */
.L_x_32280:
        /* <DEDUP_REMOVED lines=23> */
.L_x_32287:
        /* <DEDUP_REMOVED lines=13> */
.L_x_32289:
[----:B------:R-:W-:Y:S05]  /*4f390*/  BSYNC.RECONVERGENT B1 ;  /* 0x0000000000017941 */ /* 0x000fea0003800200 */
.L_x_32288:
        /* <DEDUP_REMOVED lines=43> */
.L_x_32286:
[----:B------:R-:W-:Y:S05]  /*4f650*/  BSYNC.RECONVERGENT B0 ;  /* 0x0000000000007941 */ /* 0x000fea0003800200 */
.L_x_32285:
        /* <DEDUP_REMOVED lines=23> */
.L_x_32292:
        /* <DEDUP_REMOVED lines=13> */
.L_x_32294:
[----:B------:R-:W-:Y:S05]  /*4f8a0*/  BSYNC.RECONVERGENT B1 ;  /* 0x0000000000017941 */ /* 0x000fea0003800200 */
.L_x_32293:
        /* <DEDUP_REMOVED lines=43> */
.L_x_32291:
[----:B------:R-:W-:Y:S05]  /*4fb60*/  BSYNC.RECONVERGENT B0 ;  /* 0x0000000000007941 */ /* 0x000fea0003800200 */
.L_x_32290:
        /* <DEDUP_REMOVED lines=23> */
.L_x_32297:
        /* <DEDUP_REMOVED lines=13> */
.L_x_32299:
[----:B------:R-:W-:Y:S05]  /*4fdb0*/  BSYNC.RECONVERGENT B1 ;  /* 0x0000000000017941 */ /* 0x000fea0003800200 */
.L_x_32298:
        /* <DEDUP_REMOVED lines=40> */
[----:B------:R-:W-:-:S04]  /*50040*/  MOV R130, R40 ;  /* 0x0000002800827202 */ /* 0x000fc80000000f00 */
[----:B------:R-:W-:Y:S02]  /*50050*/  LOP3.LUT R140, R43, R44, R47, 0x96, !PT ;  /* 0x0000002c2b8c7212 */ /* 0x000fe400078e962f */
[----:B------:R-:W-:-:S07]  /*50060*/  MOV R128, R46 ;  /* 0x0000002e00807202 */ /* 0x000fce0000000f00 */
.L_x_32296:
[----:B------:R-:W-:Y:S05]  /*50070*/  BSYNC.RECONVERGENT B0 ;  /* 0x0000000000007941 */ /* 0x000fea0003800200 */
.L_x_32295:
        /* <DEDUP_REMOVED lines=8> */
[----:B------:R-:W-:Y:S01]  /*50100*/  FSEL R46, R39, RZ, !P5 ;  /* 0x000000ff272e7208 */ /* 0x000fe20006800000 */
[----:B------:R-:W-:Y:S01]  /*50110*/  @P1 HADD2.F32 R39, -RZ, R63.H1_H1 ;  /* 0x3000003fff271230 */ /* 0x000fe20000004100 */
[----:B------:R-:W-:-:S04]  /*50120*/  PLOP3.LUT P5, PT, P5, PT, PT, 0x8, 0x80 ;  /* 0x000000000080781c */ /* 0x000fc80002fae170 */
[----:B------:R-:W-:-:S05]  /*50130*/  @P1 FADD.FTZ R46, R39, R46 ;  /* 0x0000002e272e1221 */ /* 0x000fca0000010000 */
[----:B------:R-:W-:-:S04]  /*50140*/  F2FP.F16.F32.PACK_AB R39, RZ, R46 ;  /* 0x0000002eff27723e */ /* 0x000fc800000000ff */
[----:B------:R-:W-:-:S07]  /*50150*/  PRMT R43, R149, 0x5410, R39 ;  /* 0x00005410952b7816 */ /* 0x000fce0000000027 */
.L_x_32259:
[----:B------:R-:W0:Y:S01]  /*50160*/  LDC.64 R44, c[0x0][0x3a8] ;  /* 0x0000ea00ff2c7b82 */ /* 0x000e220000000a00 */
[----:B------:R-:W-:Y:S02]  /*50170*/  SEL R39, RZ, 0x1000000, !P5 ;  /* 0x01000000ff277807 */ /* 0x000fe40006800000 */
[C---:B------:R-:W-:Y:S02]  /*50180*/  LOP3.LUT P6, RZ, R16.reuse, 0x8, RZ, 0xc0, !PT ;  /* 0x0000000810ff7812 */ /* 0x040fe400078cc0ff */
[C---:B------:R-:W-:Y:S02]  /*50190*/  LOP3.LUT P5, RZ, R16.reuse, 0x4, RZ, 0xc0, !PT ;  /* 0x0000000410ff7812 */ /* 0x040fe400078ac0ff */
[----:B------:R-:W-:Y:S01]  /*501a0*/  LOP3.LUT P1, RZ, R16, 0x10, RZ, 0xc0, !PT ;  /* 0x0000001010ff7812 */ /* 0x000fe2000782c0ff */
[----:B------:R-:W1:Y:S01]  /*501b0*/  LDC.64 R48, c[0x0][0x3b0] ;  /* 0x0000ec00ff307b82 */ /* 0x000e620000000a00 */
        /* <DEDUP_REMOVED lines=8> */
[----:B------:R-:W-:Y:S02]  /*50240*/  LOP3.LUT R41, R39, R40, RZ, 0xfc, !PT ;  /* 0x0000002827297212 */ /* 0x000fe400078efcff */
[----:B------:R-:W-:Y:S02]  /*50250*/  SEL R39, RZ, 0x1000000, !P4 ;  /* 0x01000000ff277807 */ /* 0x000fe40006000000 */
[----:B------:R-:W-:-:S04]  /*50260*/  SEL R40, RZ, 0x10000, !P5 ;  /* 0x00010000ff287807 */ /* 0x000fc80006800000 */
        /* <DEDUP_REMOVED lines=26> */
.L_x_32300:
        /* <DEDUP_REMOVED lines=265> */
.L_x_32314:
[----:B------:R-:W2:Y:S04]  /*514a0*/  LDL R54, [R1+0xd8] ;  /* 0x0000d80001367983 */ /* 0x000ea80000100800 */
[----:B------:R-:W3:Y:S04]  /*514b0*/  LDL R51, [R1+0xdc] ;  /* 0x0000dc0001337983 */ /* 0x000ee80000100800 */
[----:B------:R-:W4:Y:S04]  /*514c0*/  LDL R44, [R1+0xec] ;  /* 0x0000ec00012c7983 */ /* 0x000f280000100800 */
[----:B------:R-:W5:Y:S04]  /*514d0*/  LDL R50, [R1+0xe0] ;  /* 0x0000e00001327983 */ /* 0x000f680000100800 */
[----:B------:R-:W5:Y:S04]  /*514e0*/  LDL R49, [R1+0xe8] ;  /* 0x0000e80001317983 */ /* 0x000f680000100800 */
[----:B------:R-:W5:Y:S04]  /*514f0*/  LDL R48, [R1+0xd0] ;  /* 0x0000d00001307983 */ /* 0x000f680000100800 */
[----:B------:R-:W5:Y:S01]  /*51500*/  LDL R47, [R1+0xd4] ;  /* 0x0000d400012f7983 */ /* 0x000f620000100800 */
[----:B------:R-:W-:Y:S01]  /*51510*/  FMUL.FTZ R40, R45, R45 ;  /* 0x0000002d2d287220 */ /* 0x000fe20000410000 */
[----:B------:R-:W-:-:S02]  /*51520*/  ISETP.NE.AND P2, PT, RZ, UR12, PT ;  /* 0x0000000cff007c0c */ /* 0x000fc4000bf45270 */
[----:B------:R-:W5:Y:S01]  /*51530*/  LDL R41, [R1+0xe4] ;  /* 0x0000e40001297983 */ /* 0x000f620000100800 */
[----:B-1----:R-:W-:Y:S01]  /*51540*/  FADD.FTZ R39, R42, R39 ;  /* 0x000000272a277221 */ /* 0x002fe20000010000 */
[----:B------:R-:W-:Y:S02]  /*51550*/  FSEL R40, R40, RZ, P2 ;  /* 0x000000ff28287208 */ /* 0x000fe40001000000 */
[----:B------:R-:W5:Y:S01]  /*51560*/  LDL R53, [R1+0xb8] ;  /* 0x0000b80001357983 */ /* 0x000f620000100800 */
[----:B------:R-:W-:-:S03]  /*51570*/  FFMA.FTZ R39, R39, R43, UR5 ;  /* 0x0000000527277e23 */ /* 0x000fc6000801002b */
[----:B------:R-:W5:Y:S01]  /*51580*/  LDL R52, [R1+0xbc] ;  /* 0x0000bc0001347983 */ /* 0x000f620000100800 */
[----:B------:R-:W-:-:S03]  /*51590*/  FADD.FTZ R39, R39, R40 ;  /* 0x0000002827277221 */ /* 0x000fc60000010000 */
[----:B------:R-:W5:Y:S01]  /*515a0*/  LDL R252, [R1+0x8c] ;  /* 0x00008c0001fc7983 */ /* 0x000f620000100800 */
[----:B0-----:R-:W0:Y:S01]  /*515b0*/  MUFU.RSQ R42, R39 ;  /* 0x00000027002a7308 */ /* 0x001e220000001400 */
[----:B------:R-:W-:Y:S02]  /*515c0*/  FSEL R43, R45, RZ, !P2 ;  /* 0x000000ff2d2b7208 */ /* 0x000fe40005000000 */
[----:B------:R-:W5:Y:S03]  /*515d0*/  LDL R151, [R1+0x80] ;  /* 0x0000800001977983 */ /* 0x000f660000100800 */
[C---:B------:R-:W-:Y:S01]  /*515e0*/  FADD.FTZ R38, -R43.reuse, R38 ;  /* 0x000000262b267221 */ /* 0x040fe20000010100 */
[C---:B------:R-:W-:Y:S01]  /*515f0*/  FADD.FTZ R37, -R43.reuse, R37 ;  /* 0x000000252b257221 */ /* 0x040fe20000010100 */
[C---:B------:R-:W-:Y:S01]  /*51600*/  FADD.FTZ R33, -R43.reuse, R33 ;  /* 0x000000212b217221 */ /* 0x040fe20000010100 */
[C---:B------:R-:W-:Y:S01]  /*51610*/  FADD.FTZ R36, -R43.reuse, R36 ;  /* 0x000000242b247221 */ /* 0x040fe20000010100 */
[C---:B------:R-:W-:Y:S01]  /*51620*/  FADD.FTZ R34, -R43.reuse, R34 ;  /* 0x000000222b227221 */ /* 0x040fe20000010100 */
[C---:B------:R-:W-:Y:S01]  /*51630*/  FADD.FTZ R32, -R43.reuse, R32 ;  /* 0x000000202b207221 */ /* 0x040fe20000010100 */
[----:B------:R-:W-:Y:S01]  /*51640*/  FADD.FTZ R31, -R43, R31 ;  /* 0x0000001f2b1f7221 */ /* 0x000fe20000010100 */
[----:B------:R-:W5:Y:S04]  /*51650*/  LDL R143, [R1+0x58] ;  /* 0x00005800018f7983 */ /* 0x000f680000100800 */
[----:B------:R-:W5:Y:S01]  /*51660*/  LDL R141, [R1+0x54] ;  /* 0x00005400018d7983 */ /* 0x000f620000100800 */
[C---:B0-----:R-:W-:Y:S01]  /*51670*/  FMUL.FTZ R38, R42.reuse, R38 ;  /* 0x000000262a267220 */ /* 0x041fe20000410000 */
[C---:B------:R-:W-:Y:S01]  /*51680*/  FMUL.FTZ R37, R42.reuse, R37 ;  /* 0x000000252a257220 */ /* 0x040fe20000410000 */
[C---:B------:R-:W-:Y:S01]  /*51690*/  FMUL.FTZ R33, R42.reuse, R33 ;  /* 0x000000212a217220 */ /* 0x040fe20000410000 */
[C---:B------:R-:W-:Y:S01]  /*516a0*/  FMUL.FTZ R36, R42.reuse, R36 ;  /* 0x000000242a247220 */ /* 0x040fe20000410000 */
        /* <DEDUP_REMOVED lines=8> */
[----:B------:R-:W5:Y:S01]  /*51730*/  LDL R132, [R1+0x64] ;  /* 0x0000640001847983 */ /* 0x000f620000100800 */
[----:B--2---:R-:W-:Y:S01]  /*51740*/  FFMA.FTZ R38, R38, R54, R158 ;  /* 0x0000003626267223 */ /* 0x004fe2000001009e */
[----:B---3--:R-:W-:-:S02]  /*51750*/  FFMA.FTZ R37, R37, R51, R159 ;  /* 0x0000003325257223 */ /* 0x008fc4000001009f */
[----:B------:R-:W2:Y:S03]  /*51760*/  LDL R51, [R1+0xc0] ;  /* 0x0000c00001337983 */ /* 0x000ea60000100800 */
[----:B------:R-:W-:Y:S01]  /*51770*/  F2FP.F16.F32.PACK_AB R39, R37, R38 ;  /* 0x000000262527723e */ /* 0x000fe200000000ff */
[----:B------:R-:W-:Y:S01]  /*51780*/  FMUL.FTZ R37, R42, R31 ;  /* 0x0000001f2a257220 */ /* 0x000fe20000410000 */
[----:B----4-:R-:W-:Y:S01]  /*51790*/  FFMA.FTZ R33, R33, R44, R155 ;  /* 0x0000002c21217223 */ /* 0x010fe2000001009b */
[----:B-----5:R-:W-:Y:S01]  /*517a0*/  FFMA.FTZ R31, R36, R50, R152 ;  /* 0x00000032241f7223 */ /* 0x020fe20000010098 */
[----:B------:R-:W3:Y:S01]  /*517b0*/  LDL R44, [R1+0xc4] ;  /* 0x0000c400012c7983 */ /* 0x000ee20000100800 */
[----:B------:R-:W-:-:S03]  /*517c0*/  FFMA.FTZ R34, R34, R49, R154 ;  /* 0x0000003122227223 */ /* 0x000fc6000001009a */
[----:B------:R-:W4:Y:S01]  /*517d0*/  LDL R50, [R1+0xc8] ;  /* 0x0000c80001327983 */ /* 0x000f220000100800 */
[----:B------:R-:W-:-:S03]  /*517e0*/  FFMA.FTZ R32, R32, R48, R156 ;  /* 0x0000003020207223 */ /* 0x000fc6000001009c */
[----:B------:R-:W5:Y:S01]  /*517f0*/  LDL R49, [R1+0xb0] ;  /* 0x0000b00001317983 */ /* 0x000f620000100800 */
[----:B------:R-:W-:-:S03]  /*51800*/  FFMA.FTZ R37, R37, R47, R157 ;  /* 0x0000002f25257223 */ /* 0x000fc6000001009d */
[----:B------:R-:W5:Y:S04]  /*51810*/  LDL R48, [R1+0xb4] ;  /* 0x0000b40001307983 */ /* 0x000f680000100800 */
[----:B------:R-:W5:Y:S01]  /*51820*/  LDL R47, [R1+0xcc] ;  /* 0x0000cc00012f7983 */ /* 0x000f620000100800 */
[----:B------:R-:W-:Y:S02]  /*51830*/  F2FP.F16.F32.PACK_AB R38, R37, R32 ;  /* 0x000000202526723e */ /* 0x000fe400000000ff */
[----:B------:R-:W-:Y:S02]  /*51840*/  F2FP.F16.F32.PACK_AB R37, R33, R34 ;  /* 0x000000222125723e */ /* 0x000fe400000000ff */
[----:B------:R-:W0:Y:S01]  /*51850*/  @!P1 LDC.64 R32, c[0x0][0x3c0] ;  /* 0x0000f000ff209b82 */ /* 0x000e220000000a00 */
[----:B------:R-:W-:-:S04]  /*51860*/  FADD.FTZ R35, -R43, R35 ;  /* 0x000000232b237221 */ /* 0x000fc80000010100 */
[----:B------:R-:W-:-:S04]  /*51870*/  FMUL.FTZ R35, R42, R35 ;  /* 0x000000232a237220 */ /* 0x000fc80000410000 */
[----:B------:R-:W-:Y:S02]  /*51880*/  FFMA.FTZ R35, R35, R41, R153 ;  /* 0x0000002923237223 */ /* 0x000fe40000010099 */
[----:B------:R-:W1:Y:S01]  /*51890*/  LDC.64 R40, c[0x0][0x428] ;  /* 0x00010a00ff287b82 */ /* 0x000e620000000a00 */
[----:B0-----:R-:W-:-:S05]  /*518a0*/  @!P1 IMAD.WIDE R32, R145, 0x4, R32 ;  /* 0x0000000491209825 */ /* 0x001fca00078e0220 */
[----:B------:R0:W-:Y:S02]  /*518b0*/  @!P1 STG.E desc[UR8][R32.64], R45 ;  /* 0x0000002d20009986 */ /* 0x0001e4000c101908 */
[----:B0-----:R-:W0:Y:S01]  /*518c0*/  @!P1 LDC.64 R32, c[0x0][0x3c8] ;  /* 0x0000f200ff209b82 */ /* 0x001e220000000a00 */
[----:B------:R-:W-:-:S04]  /*518d0*/  FADD.FTZ R29, -R43, R29 ;  /* 0x0000001d2b1d7221 */ /* 0x000fc80000010100 */
[----:B------:R-:W-:-:S04]  /*518e0*/  FMUL.FTZ R29, R42, R29 ;  /* 0x0000001d2a1d7220 */ /* 0x000fc80000410000 */
[----:B------:R-:W-:Y:S01]  /*518f0*/  FFMA.FTZ R29, R29, R52, R167 ;  /* 0x000000341d1d7223 */ /* 0x000fe200000100a7 */
[----:B0-----:R-:W-:-:S05]  /*51900*/  @!P1 IMAD.WIDE R32, R145, 0x4, R32 ;  /* 0x0000000491209825 */ /* 0x001fca00078e0220 */
[----:B------:R1:W-:Y:S02]  /*51910*/  @!P1 STG.E desc[UR8][R32.64], R42 ;  /* 0x0000002a20009986 */ /* 0x0003e4000c101908 */
[----:B-1----:R-:W-:-:S04]  /*51920*/  IMAD.WIDE.U32 R32, R21, 0x10, R40 ;  /* 0x0000001015207825 */ /* 0x002fc800078e0028 */
[----:B------:R-:W-:-:S04]  /*51930*/  FADD.FTZ R21, -R43, R28 ;  /* 0x0000001c2b157221 */ /* 0x000fc80000010100 */
[----:B------:R-:W-:-:S04]  /*51940*/  FMUL.FTZ R21, R42, R21 ;  /* 0x000000152a157220 */ /* 0x000fc80000410000 */
[----:B------:R-:W-:Y:S01]  /*51950*/  FFMA.FTZ R21, R21, R53, R166 ;  /* 0x0000003515157223 */ /* 0x000fe200000100a6 */
[----:B------:R-:W-:Y:S01]  /*51960*/  F2FP.F16.F32.PACK_AB R36, R35, R31 ;  /* 0x0000001f2324723e */ /* 0x000fe200000000ff */
[C---:B------:R-:W-:Y:S01]  /*51970*/  FADD.FTZ R22, -R43.reuse, R22 ;  /* 0x000000162b167221 */ /* 0x040fe20000010100 */
[C---:B------:R-:W-:Y:S01]  /*51980*/  FADD.FTZ R23, -R43.reuse, R23 ;  /* 0x000000172b177221 */ /* 0x040fe20000010100 */
[----:B------:R-:W-:Y:S01]  /*51990*/  FADD.FTZ R25, -R43, R25 ;  /* 0x000000192b197221 */ /* 0x000fe20000010100 */
[----:B------:R-:W-:Y:S01]  /*519a0*/  F2FP.F16.F32.PACK_AB R35, R29, R21 ;  /* 0x000000151d23723e */ /* 0x000fe200000000ff */
[C---:B------:R-:W-:Y:S01]  /*519b0*/  FADD.FTZ R21, -R43.reuse, R24 ;  /* 0x000000182b157221 */ /* 0x040fe20000010100 */
[C---:B------:R-:W-:Y:S01]  /*519c0*/  FADD.FTZ R26, -R43.reuse, R26 ;  /* 0x0000001a2b1a7221 */ /* 0x040fe20000010100 */
[C---:B------:R-:W-:Y:S01]  /*519d0*/  FADD.FTZ R27, -R43.reuse, R27 ;  /* 0x0000001b2b1b7221 */ /* 0x040fe20000010100 */
[C---:B------:R-:W-:Y:S01]  /*519e0*/  FMUL.FTZ R22, R42.reuse, R22 ;  /* 0x000000162a167220 */ /* 0x040fe20000410000 */
[C---:B------:R-:W-:Y:S01]  /*519f0*/  FMUL.FTZ R23, R42.reuse, R23 ;  /* 0x000000172a177220 */ /* 0x040fe20000410000 */
[C---:B------:R-:W-:Y:S01]  /*51a00*/  FMUL.FTZ R21, R42.reuse, R21 ;  /* 0x000000152a157220 */ /* 0x040fe20000410000 */
[C---:B------:R-:W-:Y:S01]  /*51a10*/  FMUL.FTZ R25, R42.reuse, R25 ;  /* 0x000000192a197220 */ /* 0x040fe20000410000 */
[C---:B------:R-:W-:Y:S01]  /*51a20*/  FMUL.FTZ R26, R42.reuse, R26 ;  /* 0x0000001a2a1a7220 */ /* 0x040fe20000410000 */
[----:B------:R-:W-:Y:S01]  /*51a30*/  FMUL.FTZ R27, R42, R27 ;  /* 0x0000001b2a1b7220 */ /* 0x000fe20000410000 */
[----:B------:R0:W-:Y:S01]  /*51a40*/  STG.E.128 desc[UR8][R32.64], R36 ;  /* 0x0000002420007986 */ /* 0x0001e2000c101d08 */
[C---:B------:R-:W-:Y:S01]  /*51a50*/  FADD.FTZ R24, -R43.reuse, R77 ;  /* 0x0000004d2b187221 */ /* 0x040fe20000010100 */
[C---:B------:R-:W-:Y:S01]  /*51a60*/  FADD.FTZ R77, -R43.reuse, R118 ;  /* 0x000000762b4d7221 */ /* 0x040fe20000010100 */
[C---:B------:R-:W-:Y:S01]  /*51a70*/  FADD.FTZ R69, -R43.reuse, R110 ;  /* 0x0000006e2b457221 */ /* 0x040fe20000010100 */
[----:B------:R-:W5:Y:S01]  /*51a80*/  LDL R118, [R1+0x90] ;  /* 0x0000900001767983 */ /* 0x000f620000100800 */
[C---:B------:R-:W-:Y:S01]  /*51a90*/  FADD.FTZ R59, -R43.reuse, R109 ;  /* 0x0000006d2b3b7221 */ /* 0x040fe20000010100 */
[----:B------:R-:W-:-:S02]  /*51aa0*/  FADD.FTZ R71, -R43, R113 ;  /* 0x000000712b477221 */ /* 0x000fc40000010100 */
[----:B------:R-:W5:Y:S01]  /*51ab0*/  LDL R110, [R1+0xac] ;  /* 0x0000ac00016e7983 */ /* 0x000f620000100800 */
[----:B------:R-:W-:-:S03]  /*51ac0*/  FADD.FTZ R56, -R43, R106 ;  /* 0x0000006a2b387221 */ /* 0x000fc60000010100 */
[----:B------:R-:W5:Y:S01]  /*51ad0*/  LDL R109, [R1+0x88] ;  /* 0x00008800016d7983 */ /* 0x000f620000100800 */
[----:B------:R-:W-:-:S03]  /*51ae0*/  FADD.FTZ R57, -R43, R107 ;  /* 0x0000006b2b397221 */ /* 0x000fc60000010100 */
[----:B------:R-:W5:Y:S01]  /*51af0*/  LDL R113, [R1+0xa4] ;  /* 0x0000a40001717983 */ /* 0x000f620000100800 */
[----:B------:R-:W-:-:S03]  /*51b00*/  FADD.FTZ R70, -R43, R112 ;  /* 0x000000702b467221 */ /* 0x000fc60000010100 */
[----:B------:R-:W5:Y:S04]  /*51b10*/  LDL R106, [R1+0x7c] ;  /* 0x00007c00016a7983 */ /* 0x000f680000100800 */
[----:B------:R-:W5:Y:S01]  /*51b20*/  LDL R107, [R1+0x78] ;  /* 0x00007800016b7983 */ /* 0x000f620000100800 */
[C---:B------:R-:W-:Y:S01]  /*51b30*/  FADD.FTZ R55, -R43.reuse, R105 ;  /* 0x000000692b377221 */ /* 0x040fe20000010100 */
[----:B------:R-:W-:Y:S02]  /*51b40*/  FADD.FTZ R58, -R43, R108 ;  /* 0x0000006c2b3a7221 */ /* 0x000fe40000010100 */
[----:B------:R-:W5:Y:S04]  /*51b50*/  LDL R112, [R1+0xa8] ;  /* 0x0000a80001707983 */ /* 0x000f680000100800 */
[----:B------:R-:W5:Y:S04]  /*51b60*/  LDL R105, [R1+0x74] ;  /* 0x0000740001697983 */ /* 0x000f680000100800 */
[----:B------:R-:W5:Y:S01]  /*51b70*/  LDL R108, [R1+0x70] ;  /* 0x00007000016c7983 */ /* 0x000f620000100800 */
[----:B--2---:R-:W-:Y:S01]  /*51b80*/  FFMA.FTZ R22, R22, R51, R160 ;  /* 0x0000003316167223 */ /* 0x004fe200000100a0 */
[----:B---3--:R-:W-:Y:S01]  /*51b90*/  FFMA.FTZ R23, R23, R44, R161 ;  /* 0x0000002c17177223 */ /* 0x008fe200000100a1 */
[----:B----4-:R-:W-:Y:S01]  /*51ba0*/  FFMA.FTZ R21, R21, R50, R162 ;  /* 0x0000003215157223 */ /* 0x010fe200000100a2 */
[----:B-----5:R-:W-:Y:S01]  /*51bb0*/  FFMA.FTZ R26, R26, R49, R164 ;  /* 0x000000311a1a7223 */ /* 0x020fe200000100a4 */
[----:B------:R-:W-:Y:S01]  /*51bc0*/  FFMA.FTZ R27, R27, R48, R165 ;  /* 0x000000301b1b7223 */ /* 0x000fe200000100a5 */
[----:B------:R-:W-:Y:S01]  /*51bd0*/  FFMA.FTZ R25, R25, R47, R163 ;  /* 0x0000002f19197223 */ /* 0x000fe200000100a3 */
[----:B0-----:R-:W-:Y:S01]  /*51be0*/  F2FP.F16.F32.PACK_AB R32, R23, R22 ;  /* 0x000000161720723e */ /* 0x001fe200000000ff */
[----:B------:R-:W-:-:S02]  /*51bf0*/  IMAD.WIDE.U32 R22, R13, 0x10, R40 ;  /* 0x000000100d167825 */ /* 0x000fc400078e0028 */
[----:B------:R-:W-:Y:S02]  /*51c00*/  F2FP.F16.F32.PACK_AB R34, R27, R26 ;  /* 0x0000001a1b22723e */ /* 0x000fe400000000ff */
[----:B------:R-:W-:Y:S01]  /*51c10*/  F2FP.F16.F32.PACK_AB R33, R25, R21 ;  /* 0x000000151921723e */ /* 0x000fe200000000ff */
[C---:B------:R-:W-:Y:S01]  /*51c20*/  FADD.FTZ R25, -R43.reuse, R76 ;  /* 0x0000004c2b197221 */ /* 0x040fe20000010100 */
[C---:B------:R-:W-:Y:S02]  /*51c30*/  FADD.FTZ R76, -R43.reuse, R117 ;  /* 0x000000752b4c7221 */ /* 0x040fe40000010100 */
[----:B------:R-:W2:Y:S04]  /*51c40*/  LDL R117, [R1+0x98] ;  /* 0x0000980001757983 */ /* 0x000ea80000100800 */
[----:B------:R0:W-:Y:S02]  /*51c50*/  STG.E.128 desc[UR8][R22.64], R32 ;  /* 0x0000002016007986 */ /* 0x0001e4000c101d08 */
[C---:B0-----:R-:W-:Y:S01]  /*51c60*/  FADD.FTZ R23, -R43.reuse, R74 ;  /* 0x0000004a2b177221 */ /* 0x041fe20000010100 */
[----:B------:R-:W-:-:S02]  /*51c70*/  FADD.FTZ R74, -R43, R116 ;  /* 0x000000742b4a7221 */ /* 0x000fc40000010100 */
[----:B------:R-:W3:Y:S01]  /*51c80*/  LDL R116, [R1+0x9c] ;  /* 0x00009c0001747983 */ /* 0x000ee20000100800 */
[C---:B------:R-:W-:Y:S01]  /*51c90*/  FADD.FTZ R22, -R43.reuse, R73 ;  /* 0x000000492b167221 */ /* 0x040fe20000010100 */
[C---:B------:R-:W-:Y:S02]  /*51ca0*/  FADD.FTZ R73, -R43.reuse, R115 ;  /* 0x000000732b497221 */ /* 0x040fe40000010100 */
[----:B------:R-:W4:Y:S01]  /*51cb0*/  LDL R115, [R1+0x94] ;  /* 0x0000940001737983 */ /* 0x000f220000100800 */
[C---:B------:R-:W-:Y:S01]  /*51cc0*/  FADD.FTZ R21, -R43.reuse, R72 ;  /* 0x000000482b157221 */ /* 0x040fe20000010100 */
[C---:B------:R-:W-:Y:S02]  /*51cd0*/  FADD.FTZ R72, -R43.reuse, R114 ;  /* 0x000000722b487221 */ /* 0x040fe40000010100 */
[----:B------:R-:W5:Y:S01]  /*51ce0*/  LDL R114, [R1+0xa0] ;  /* 0x0000a00001727983 */ /* 0x000f620000100800 */
        /* <DEDUP_REMOVED lines=81> */
[----:B------:R-:W-:-:S02]  /*52200*/  FFMA.FTZ R13, R13, R113, R169 ;  /* 0x000000710d0d7223 */ /* 0x000fc400000100a9 */
[----:B------:R-:W5:Y:S01]  /*52210*/  LDL R113, [R1+0x30] ;  /* 0x0000300001717983 */ /* 0x000f620000100800 */
        /* <DEDUP_REMOVED lines=31> */
[----:B------:R-:W5:Y:S04]  /*52410*/  LDL R107, [R1+0x18] ;  /* 0x00001800016b7983 */ /* 0x000f680000100800 */
[----:B------:R-:W5:Y:S04]  /*52420*/  LDL R93, [R1+0x8] ;  /* 0x00000800015d7983 */ /* 0x000f680000100800 */
[----:B------:R-:W5:Y:S04]  /*52430*/  LDL R89, [R1+0xc] ;  /* 0x00000c0001597983 */ /* 0x000f680000100800 */
[----:B------:R-:W5:Y:S04]  /*52440*/  LDL R105, [R1+0x20] ;  /* 0x0000200001697983 */ /* 0x000f680000100800 */
[----:B------:R-:W5:Y:S01]  /*52450*/  LDL R96, [R1+0x14] ;  /* 0x0000140001607983 */ /* 0x000f620000100800 */
[----:B--2---:R-:W-:Y:S01]  /*52460*/  FFMA.FTZ R21, R21, R117, R174 ;  /* 0x0000007515157223 */ /* 0x004fe200000100ae */
[----:B---3--:R-:W-:Y:S01]  /*52470*/  FFMA.FTZ R22, R22, R116, R175 ;  /* 0x0000007416167223 */ /* 0x008fe200000100af */
[----:B----4-:R-:W-:-:S04]  /*52480*/  FFMA.FTZ R33, R46, R115, R173 ;  /* 0x000000732e217223 */ /* 0x010fc800000100ad */
[----:B------:R-:W-:Y:S01]  /*52490*/  F2FP.F16.F32.PACK_AB R27, R22, R21 ;  /* 0x00000015161b723e */ /* 0x000fe200000000ff */
[----:B------:R-:W-:Y:S01]  /*524a0*/  FFMA.FTZ R22, R18, R110, R171 ;  /* 0x0000006e12167223 */ /* 0x000fe200000100ab */
[----:B------:R-:W-:Y:S01]  /*524b0*/  FFMA.FTZ R18, R25, R109, R178 ;  /* 0x0000006d19127223 */ /* 0x000fe200000100b2 */
[----:B------:R-:W-:Y:S01]  /*524c0*/  FMUL.FTZ R46, R42, R94 ;  /* 0x0000005e2a2e7220 */ /* 0x000fe20000410000 */
[----:B------:R-:W2:Y:S01]  /*524d0*/  LDL R109, [R1+0x34] ;  /* 0x00003400016d7983 */ /* 0x000ea20000100800 */
[----:B------:R-:W-:Y:S01]  /*524e0*/  F2FP.F16.F32.PACK_AB R26, R33, R26 ;  /* 0x0000001a211a723e */ /* 0x000fe200000000ff */
[----:B------:R-:W-:Y:S01]  /*524f0*/  FFMA.FTZ R33, R98, R106, R183 ;  /* 0x0000006a62217223 */ /* 0x000fe200000100b7 */
[----:B------:R-:W-:Y:S01]  /*52500*/  FFMA.FTZ R42, R24, R252, R179 ;  /* 0x000000fc182a7223 */ /* 0x000fe200000100b3 */
[----:B------:R-:W-:Y:S01]  /*52510*/  FFMA.FTZ R21, R19, R112, R170 ;  /* 0x0000007013157223 */ /* 0x000fe200000100aa */
[----:B------:R-:W-:Y:S01]  /*52520*/  FFMA.FTZ R19, R95, R108, R180 ;  /* 0x0000006c5f137223 */ /* 0x000fe200000100b4 */
[----:B------:R-:W3:Y:S01]  /*52530*/  LDL R106, [R1+0x1c] ;  /* 0x00001c00016a7983 */ /* 0x000ee20000100800 */
[----:B------:R-:W-:-:S02]  /*52540*/  F2FP.F16.F32.PACK_AB R35, R33, R35 ;  /* 0x000000232123723e */ /* 0x000fc400000000ff */
[----:B------:R-:W-:Y:S01]  /*52550*/  F2FP.F16.F32.PACK_AB R33, R42, R18 ;  /* 0x000000122a21723e */ /* 0x000fe200000000ff */
[----:B------:R-:W-:Y:S01]  /*52560*/  FFMA.FTZ R18, R23, R151, R176 ;  /* 0x0000009717127223 */ /* 0x000fe200000100b0 */
[----:B------:R-:W-:Y:S01]  /*52570*/  FFMA.FTZ R23, R99, R143, R190 ;  /* 0x0000008f63177223 */ /* 0x000fe200000100be */
[----:B------:R-:W-:Y:S01]  /*52580*/  F2FP.F16.F32.PACK_AB R25, R22, R21 ;  /* 0x000000151619723e */ /* 0x000fe200000000ff */
[----:B------:R-:W4:Y:S01]  /*52590*/  LDL R99, [R1+0x28] ;  /* 0x0000280001637983 */ /* 0x000f220000100800 */
[----:B-----5:R-:W-:Y:S01]  /*525a0*/  FFMA.FTZ R15, R15, R114, R168 ;  /* 0x000000720f0f7223 */ /* 0x020fe200000100a8 */
[----:B------:R-:W-:Y:S02]  /*525b0*/  FFMA.FTZ R21, R36, R141, R189 ;  /* 0x0000008d24157223 */ /* 0x000fe400000100bd */
[----:B------:R-:W5:Y:S01]  /*525c0*/  LDL R98, [R1+0x2c] ;  /* 0x00002c0001627983 */ /* 0x000f620000100800 */
[----:B------:R-:W-:Y:S01]  /*525d0*/  F2FP.F16.F32.PACK_AB R34, R28, R19 ;  /* 0x000000131c22723e */ /* 0x000fe200000000ff */
[----:B------:R-:W-:-:S02]  /*525e0*/  FFMA.FTZ R19, R20, R149, R177 ;  /* 0x0000009514137223 */ /* 0x000fc400000100b1 */
[----:B------:R-:W5:Y:S01]  /*525f0*/  LDL R115, [R1+0x40] ;  /* 0x0000400001737983 */ /* 0x000f620000100800 */
[----:B------:R-:W-:Y:S01]  /*52600*/  FFMA.FTZ R22, R97, R144, R188 ;  /* 0x0000009061167223 */ /* 0x000fe200000100bc */
[----:B------:R-:W-:Y:S02]  /*52610*/  FFMA.FTZ R20, R102, R142, R191 ;  /* 0x0000008e66147223 */ /* 0x000fe400000100bf */
[----:B------:R-:W5:Y:S04]  /*52620*/  LDL R36, [R1+0x44] ;  /* 0x0000440001247983 */ /* 0x000f680000100800 */
[----:B------:R-:W5:Y:S04]  /*52630*/  LDL R114, [R1+0x48] ;  /* 0x0000480001727983 */ /* 0x000f680000100800 */
[----:B------:R-:W5:Y:S04]  /*52640*/  LDL R108, [R1+0x4c] ;  /* 0x00004c00016c7983 */ /* 0x000f680000100800 */
[----:B------:R-:W5:Y:S04]  /*52650*/  LDL R112, [R1+0x38] ;  /* 0x0000380001707983 */ /* 0x000f680000100800 */
[----:B------:R-:W5:Y:S04]  /*52660*/  LDL R110, [R1+0x3c] ;  /* 0x00003c00016e7983 */ /* 0x000f680000100800 */
[----:B------:R-:W5:Y:S04]  /*52670*/  LDL R102, [R1+0x24] ;  /* 0x0000240001667983 */ /* 0x000f680000100800 */
[----:B------:R-:W5:Y:S04]  /*52680*/  LDL R97, [R1+0x10] ;  /* 0x0000100001617983 */ /* 0x000f680000100800 */
[----:B------:R-:W5:Y:S04]  /*52690*/  LDL R95, [R1] ;  /* 0x00000000015f7983 */ /* 0x000f680000100800 */
[----:B------:R-:W5:Y:S01]  /*526a0*/  LDL R94, [R1+0x4] ;  /* 0x00000400015e7983 */ /* 0x000f620000100800 */
[----:B------:R-:W-:Y:S01]  /*526b0*/  F2FP.F16.F32.PACK_AB R24, R13, R15 ;  /* 0x0000000f0d18723e */ /* 0x000fe200000000ff */
[----:B------:R-:W-:Y:S01]  /*526c0*/  FFMA.FTZ R13, R31, R147, R184 ;  /* 0x000000931f0d7223 */ /* 0x000fe200000100b8 */
[----:B------:R-:W-:Y:S01]  /*526d0*/  FFMA.FTZ R15, R30, R146, R186 ;  /* 0x000000921e0f7223 */ /* 0x000fe200000100ba */
[----:B------:R-:W-:Y:S01]  /*526e0*/  FFMA.FTZ R28, R32, R133, R187 ;  /* 0x00000085201c7223 */ /* 0x000fe200000100bb */
[----:B------:R-:W-:Y:S01]  /*526f0*/  FFMA.FTZ R29, R29, R132, R185 ;  /* 0x000000841d1d7223 */ /* 0x000fe200000100b9 */
[----:B------:R-:W-:-:S02]  /*52700*/  F2FP.F16.F32.PACK_AB R23, R20, R23 ;  /* 0x000000171417723e */ /* 0x000fc400000000ff */
[----:B------:R-:W-:Y:S02]  /*52710*/  F2FP.F16.F32.PACK_AB R22, R21, R22 ;  /* 0x000000161516723e */ /* 0x000fe400000000ff */
[----:B------:R-:W-:Y:S02]  /*52720*/  F2FP.F16.F32.PACK_AB R21, R28, R15 ;  /* 0x0000000f1c15723e */ /* 0x000fe400000000ff */
[----:B------:R-:W-:Y:S01]  /*52730*/  F2FP.F16.F32.PACK_AB R20, R29, R13 ;  /* 0x0000000d1d14723e */ /* 0x000fe200000000ff */
[----:B------:R-:W-:Y:S01]  /*52740*/  IMAD.WIDE.U32 R28, R14, 0x10, R40 ;  /* 0x000000100e1c7825 */ /* 0x000fe200078e0028 */
[----:B------:R-:W-:-:S03]  /*52750*/  F2FP.F16.F32.PACK_AB R32, R19, R18 ;  /* 0x000000121320723e */ /* 0x000fc600000000ff */
[--C-:B------:R-:W-:Y:S01]  /*52760*/  IMAD.WIDE.U32 R30, R75, 0x10, R40.reuse ;  /* 0x000000104b1e7825 */ /* 0x100fe200078e0028 */
[----:B------:R-:W-:Y:S03]  /*52770*/  STG.E.128 desc[UR8][R28.64], R24 ;  /* 0x000000181c007986 */ /* 0x000fe6000c101d08 */
[----:B------:R-:W-:Y:S01]  /*52780*/  IMAD.WIDE.U32 R84, R83, 0x10, R40 ;  /* 0x0000001053547825 */ /* 0x000fe200078e0028 */
[----:B------:R0:W-:Y:S03]  /*52790*/  STG.E.128 desc[UR8][R30.64], R32 ;  /* 0x000000201e007986 */ /* 0x0001e6000c101d08 */
[----:B------:R-:W-:Y:S01]  /*527a0*/  FFMA.FTZ R44, R44, R113, R196 ;  /* 0x000000712c2c7223 */ /* 0x000fe200000100c4 */
[----:B------:R1:W-:Y:S01]  /*527b0*/  STG.E.128 desc[UR8][R84.64], R20 ;  /* 0x0000001454007986 */ /* 0x0003e2000c101d08 */
[----:B------:R-:W-:Y:S01]  /*527c0*/  FFMA.FTZ R13, R74, R249, R213 ;  /* 0x000000f94a0d7223 */ /* 0x000fe200000100d5 */
[----:B0-----:R-:W-:Y:S01]  /*527d0*/  FFMA.FTZ R30, R70, R248, R212 ;  /* 0x000000f8461e7223 */ /* 0x001fe200000100d4 */
[----:B------:R-:W-:-:S04]  /*527e0*/  FFMA.FTZ R34, R79, R240, R220 ;  /* 0x000000f04f227223 */ /* 0x000fc800000100dc */
        /* <DEDUP_REMOVED lines=12> */
[----:B------:R-:W-:Y:S01]  /*528b0*/  FFMA.FTZ R73, R73, R245, R217 ;  /* 0x000000f549497223 */ /* 0x000fe200000100d9 */
[----:B------:R-:W-:Y:S01]  /*528c0*/  FFMA.FTZ R88, R88, R235, R231 ;  /* 0x000000eb58587223 */ /* 0x000fe200000100e7 */
[----:B------:R-:W-:-:S02]  /*528d0*/  FFMA.FTZ R17, R17, R233, R229 ;  /* 0x000000e911117223 */ /* 0x000fc400000100e5 */
[----:B------:R-:W-:Y:S01]  /*528e0*/  F2FP.F16.F32.PACK_AB R29, R32, R29 ;  /* 0x0000001d201d723e */ /* 0x000fe200000000ff */
[----:B------:R-:W-:Y:S01]  /*528f0*/  FFMA.FTZ R32, R72, R244, R216 ;  /* 0x000000f448207223 */ /* 0x000fe200000100d8 */
[----:B------:R-:W-:Y:S01]  /*52900*/  FFMA.FTZ R53, R53, R96, R205 ;  /* 0x0000006035357223 */ /* 0x000fe200000100cd */
[----:B------:R-:W-:Y:S01]  /*52910*/  FFMA.FTZ R90, R90, R239, R227 ;  /* 0x000000ef5a5a7223 */ /* 0x000fe200000100e3 */
[----:B------:R-:W-:Y:S01]  /*52920*/  FFMA.FTZ R13, R86, R237, R225 ;  /* 0x000000ed560d7223 */ /* 0x000fe200000100e1 */
[----:B------:R-:W-:Y:S01]  /*52930*/  IMAD.WIDE.U32 R14, R92, 0x10, R40 ;  /* 0x000000105c0e7825 */ /* 0x000fe200078e0028 */
[----:B------:R-:W-:-:S03]  /*52940*/  F2FP.F16.F32.PACK_AB R31, R100, R31 ;  /* 0x0000001f641f723e */ /* 0x000fc600000000ff */
[--C-:B------:R-:W-:Y:S01]  /*52950*/  IMAD.WIDE.U32 R18, R101, 0x10, R40.reuse ;  /* 0x0000001065127825 */ /* 0x100fe200078e0028 */
[----:B------:R-:W-:Y:S02]  /*52960*/  F2FP.F16.F32.PACK_AB R35, R104, R35 ;  /* 0x000000236823723e */ /* 0x000fe400000000ff */
[----:B------:R-:W-:Y:S01]  /*52970*/  F2FP.F16.F32.PACK_AB R33, R78, R33 ;  /* 0x000000214e21723e */ /* 0x000fe200000000ff */
[----:B------:R-:W-:Y:S01]  /*52980*/  IMAD.WIDE.U32 R42, R111, 0x10, R40 ;  /* 0x000000106f2a7825 */ /* 0x000fe200078e0028 */
[----:B------:R-:W-:-:S03]  /*52990*/  F2FP.F16.F32.PACK_AB R32, R73, R32 ;  /* 0x000000204920723e */ /* 0x000fc600000000ff */
[----:B------:R-:W-:-:S04]  /*529a0*/  IMAD.WIDE.U32 R82, R119, 0x10, R40 ;  /* 0x0000001077527825 */ /* 0x000fc800078e0028 */
[----:B------:R-:W-:-:S04]  /*529b0*/  IMAD.WIDE.U32 R40, R129, 0x10, R40 ;  /* 0x0000001081287825 */ /* 0x000fc800078e0028 */
[----:B--2---:R-:W-:-:S05]  /*529c0*/  FFMA.FTZ R45, R45, R109, R197 ;  /* 0x0000006d2d2d7223 */ /* 0x004fca00000100c5 */
[----:B-1----:R-:W-:Y:S02]  /*529d0*/  F2FP.F16.F32.PACK_AB R22, R45, R44 ;  /* 0x0000002c2d16723e */ /* 0x002fe400000000ff */
[----:B------:R-:W0:Y:S01]  /*529e0*/  LDC.64 R44, c[0x0][0x380] ;  /* 0x0000e000ff2c7b82 */ /* 0x000e220000000a00 */
[----:B---3--:R-:W-:Y:S01]  /*529f0*/  FFMA.FTZ R24, R59, R106, R207 ;  /* 0x0000006a3b187223 */ /* 0x008fe200000100cf */
[----:B----4-:R-:W-:Y:S01]  /*52a00*/  FFMA.FTZ R25, R54, R99, R202 ;  /* 0x0000006336197223 */ /* 0x010fe200000100ca */
[----:B-----5:R-:W-:-:S03]  /*52a10*/  FFMA.FTZ R28, R55, R98, R203 ;  /* 0x00000062371c7223 */ /* 0x020fc600000100cb */
[----:B------:R-:W-:Y:S01]  /*52a20*/  F2FP.F16.F32.PACK_AB R27, R24, R27 ;  /* 0x0000001b181b723e */ /* 0x000fe200000000ff */
[----:B------:R-:W-:Y:S01]  /*52a30*/  FFMA.FTZ R39, R39, R115, R192 ;  /* 0x0000007327277223 */ /* 0x000fe200000100c0 */
[----:B------:R-:W-:Y:S01]  /*52a40*/  FFMA.FTZ R24, R48, R105, R200 ;  /* 0x0000006930187223 */ /* 0x000fe200000100c8 */
[----:B------:R-:W-:Y:S01]  /*52a50*/  FFMA.FTZ R36, R37, R36, R193 ;  /* 0x0000002425247223 */ /* 0x000fe200000100c1 */
[----:B------:R-:W-:Y:S01]  /*52a60*/  F2FP.F16.F32.PACK_AB R25, R28, R25 ;  /* 0x000000191c19723e */ /* 0x000fe200000000ff */
[----:B------:R-:W-:Y:S01]  /*52a70*/  FFMA.FTZ R38, R38, R114, R194 ;  /* 0x0000007226267223 */ /* 0x000fe200000100c2 */
[----:B------:R-:W-:Y:S02]  /*52a80*/  FFMA.FTZ R47, R47, R108, R195 ;  /* 0x0000006c2f2f7223 */ /* 0x000fe400000100c3 */
[----:B------:R-:W-:Y:S01]  /*52a90*/  F2FP.F16.F32.PACK_AB R20, R36, R39 ;  /* 0x000000272414723e */ /* 0x000fe200000000ff */
[----:B------:R-:W-:Y:S02]  /*52aa0*/  FFMA.FTZ R50, R50, R112, R198 ;  /* 0x0000007032327223 */ /* 0x000fe400000100c6 */
        /* <DEDUP_REMOVED lines=27> */
.L_x_32301:
        /* <DEDUP_REMOVED lines=8> */
.L_x_32304:
[----:B------:R-:W-:Y:S05]  /*52ce0*/  BSYNC B0 ;  /* 0x0000000000007941 */ /* 0x000fea0003800000 */
.L_x_32303:
        /* <DEDUP_REMOVED lines=9> */
.L_x_32305:
[----:B------:R-:W-:Y:S02]  /*52d80*/  IMAD.MOV.U32 R41, RZ, RZ, 0x4 ;  /* 0x00000004ff297424 */ /* 0x000fe400078e00ff */
[----:B------:R-:W-:Y:S01]  /*52d90*/  FADD.FTZ R42, R42, R39 ;  /* 0x000000272a2a7221 */ /* 0x000fe20000010000 */
[----:B------:R-:W-:-:S04]  /*52da0*/  MOV R39, 0xffffffff ;  /* 0xffffffff00277802 */ /* 0x000fc80000000f00 */
[----:B------:R-:W-:-:S07]  /*52db0*/  MOV R44, R42 ;  /* 0x0000002a002c7202 */ /* 0x000fce0000000f00 */
[----:B------:R-:W-:Y:S05]  /*52dc0*/  WARPSYNC.COLLECTIVE R39, `(.L_x_32306) ;  /* 0x0000000027087348 */ /* 0x000fea0003c00000 */
[----:B------:R0:W1:Y:S02]  /*52dd0*/  SHFL.BFLY P2, R39, R44, R41, R40 ;  /* 0x0c0000292c277389 */ /* 0x0000640000040028 */
[----:B01----:R-:W-:Y:S05]  /*52de0*/  ENDCOLLECTIVE ;  /* 0x000000000000791b */ /* 0x003fea0003800000 */
.L_x_32306:
[----:B------:R-:W-:Y:S02]  /*52df0*/  HFMA2 R41, -RZ, RZ, 0, 4.76837158203125e-07 ;  /* 0x00000008ff297431 */ /* 0x000fe400000001ff */
[----:B------:R-:W-:Y:S01]  /*52e00*/  FADD.FTZ R42, R42, R39 ;  /* 0x000000272a2a7221 */ /* 0x000fe20000010000 */
[----:B------:R-:W-:-:S03]  /*52e10*/  IMAD.MOV.U32 R39, RZ, RZ, -0x1 ;  /* 0xffffffffff277424 */ /* 0x000fc600078e00ff */
[----:B------:R-:W-:-:S07]  /*52e20*/  IMAD.MOV.U32 R44, RZ, RZ, R42 ;  /* 0x000000ffff2c7224 */ /* 0x000fce00078e002a */
[----:B------:R-:W-:Y:S05]  /*52e30*/  WARPSYNC.COLLECTIVE R39, `(.L_x_32307) ;  /* 0x0000000027087348 */ /* 0x000fea0003c00000 */
[----:B------:R0:W1:Y:S02]  /*52e40*/  SHFL.BFLY P2, R39, R44, R41, R40 ;  /* 0x0c0000292c277389 */ /* 0x0000640000040028 */
[----:B01----:R-:W-:Y:S05]  /*52e50*/  ENDCOLLECTIVE ;  /* 0x000000000000791b */ /* 0x003fea0003800000 */
.L_x_32307:
[----:B------:R-:W-:Y:S02]  /*52e60*/  IMAD.MOV.U32 R41, RZ, RZ, 0x10 ;  /* 0x00000010ff297424 */ /* 0x000fe400078e00ff */
[----:B------:R-:W-:Y:S01]  /*52e70*/  FADD.FTZ R42, R42, R39 ;  /* 0x000000272a2a7221 */ /* 0x000fe20000010000 */
[----:B------:R-:W-:-:S04]  /*52e80*/  MOV R39, 0xffffffff ;  /* 0xffffffff00277802 */ /* 0x000fc80000000f00 */
[----:B------:R-:W-:-:S07]  /*52e90*/  MOV R44, R42 ;  /* 0x0000002a002c7202 */ /* 0x000fce0000000f00 */
[----:B------:R-:W-:Y:S05]  /*52ea0*/  WARPSYNC.COLLECTIVE R39, `(.L_x_32308) ;  /* 0x0000000027087348 */ /* 0x000fea0003c00000 */
[----:B------:R0:W1:Y:S02]  /*52eb0*/  SHFL.BFLY P2, R39, R44, R41, R40 ;  /* 0x0c0000292c277389 */ /* 0x0000640000040028 */
[----:B01----:R-:W-:Y:S05]  /*52ec0*/  ENDCOLLECTIVE ;  /* 0x000000000000791b */ /* 0x003fea0003800000 */
.L_x_32308:
        /* <DEDUP_REMOVED lines=169> */
.L_x_32309:
[----:B------:R-:W-:Y:S02]  /*53960*/  HFMA2 R41, -RZ, RZ, 0, 1.1920928955078125e-07 ;  /* 0x00000002ff297431 */ /* 0x000fe400000001ff */
[----:B------:R-:W-:Y:S01]  /*53970*/  FADD.FTZ R42, R42, R39 ;  /* 0x000000272a2a7221 */ /* 0x000fe20000010000 */
[----:B------:R-:W-:-:S03]  /*53980*/  IMAD.MOV.U32 R39, RZ, RZ, -0x1 ;  /* 0xffffffffff277424 */ /* 0x000fc600078e00ff */
[----:B------:R-:W-:-:S07]  /*53990*/  IMAD.MOV.U32 R44, RZ, RZ, R42 ;  /* 0x000000ffff2c7224 */ /* 0x000fce00078e002a */
[----:B------:R-:W-:Y:S05]  /*539a0*/  WARPSYNC.COLLECTIVE R39, `(.L_x_32310) ;  /* 0x0000000027087348 */ /* 0x000fea0003c00000 */
[----:B------:R0:W1:Y:S02]  /*539b0*/  SHFL.BFLY P2, R39, R44, R41, R40 ;  /* 0x0c0000292c277389 */ /* 0x0000640000040028 */
[----:B01----:R-:W-:Y:S05]  /*539c0*/  ENDCOLLECTIVE ;  /* 0x000000000000791b */ /* 0x003fea0003800000 */
.L_x_32310:
[----:B------:R-:W-:Y:S02]  /*539d0*/  IMAD.MOV.U32 R41, RZ, RZ, 0x4 ;  /* 0x00000004ff297424 */ /* 0x000fe400078e00ff */
[----:B------:R-:W-:Y:S01]  /*539e0*/  FADD.FTZ R42, R42, R39 ;  /* 0x000000272a2a7221 */ /* 0x000fe20000010000 */
[----:B------:R-:W-:-:S04]  /*539f0*/  MOV R39, 0xffffffff ;  /* 0xffffffff00277802 */ /* 0x000fc80000000f00 */
[----:B------:R-:W-:-:S07]  /*53a00*/  MOV R44, R42 ;  /* 0x0000002a002c7202 */ /* 0x000fce0000000f00 */
[----:B------:R-:W-:Y:S05]  /*53a10*/  WARPSYNC.COLLECTIVE R39, `(.L_x_32311) ;  /* 0x0000000027087348 */ /* 0x000fea0003c00000 */
[----:B------:R0:W1:Y:S02]  /*53a20*/  SHFL.BFLY P2, R39, R44, R41, R40 ;  /* 0x0c0000292c277389 */ /* 0x0000640000040028 */
[----:B01----:R-:W-:Y:S05]  /*53a30*/  ENDCOLLECTIVE ;  /* 0x000000000000791b */ /* 0x003fea0003800000 */
.L_x_32311:
[----:B------:R-:W-:Y:S02]  /*53a40*/  HFMA2 R41, -RZ, RZ, 0, 4.76837158203125e-07 ;  /* 0x00000008ff297431 */ /* 0x000fe400000001ff */
[----:B------:R-:W-:Y:S01]  /*53a50*/  FADD.FTZ R42, R42, R39 ;  /* 0x000000272a2a7221 */ /* 0x000fe20000010000 */
[----:B------:R-:W-:-:S03]  /*53a60*/  IMAD.MOV.U32 R39, RZ, RZ, -0x1 ;  /* 0xffffffffff277424 */ /* 0x000fc600078e00ff */
[----:B------:R-:W-:-:S07]  /*53a70*/  IMAD.MOV.U32 R44, RZ, RZ, R42 ;  /* 0x000000ffff2c7224 */ /* 0x000fce00078e002a */
[----:B------:R-:W-:Y:S05]  /*53a80*/  WARPSYNC.COLLECTIVE R39, `(.L_x_32312) ;  /* 0x0000000027087348 */ /* 0x000fea0003c00000 */
[----:B------:R0:W1:Y:S02]  /*53a90*/  SHFL.BFLY P2, R39, R44, R41, R40 ;  /* 0x0c0000292c277389 */ /* 0x0000640000040028 */
[----:B01----:R-:W-:Y:S05]  /*53aa0*/  ENDCOLLECTIVE ;  /* 0x000000000000791b */ /* 0x003fea0003800000 */
.L_x_32312:
[----:B------:R-:W-:Y:S02]  /*53ab0*/  IMAD.MOV.U32 R41, RZ, RZ, 0x10 ;  /* 0x00000010ff297424 */ /* 0x000fe400078e00ff */
[----:B------:R-:W-:Y:S01]  /*53ac0*/  FADD.FTZ R42, R42, R39 ;  /* 0x000000272a2a7221 */ /* 0x000fe20000010000 */
[----:B------:R-:W-:-:S04]  /*53ad0*/  MOV R39, 0xffffffff ;  /* 0xffffffff00277802 */ /* 0x000fc80000000f00 */
[----:B------:R-:W-:-:S07]  /*53ae0*/  MOV R44, R42 ;  /* 0x0000002a002c7202 */ /* 0x000fce0000000f00 */
[----:B------:R-:W-:Y:S05]  /*53af0*/  WARPSYNC.COLLECTIVE R39, `(.L_x_32313) ;  /* 0x0000000027087348 */ /* 0x000fea0003c00000 */
[----:B------:R0:W1:Y:S02]  /*53b00*/  SHFL.BFLY P2, R39, R44, R41, R40 ;  /* 0x0c0000292c277389 */ /* 0x0000640000040028 */
[----:B01----:R-:W-:Y:S05]  /*53b10*/  ENDCOLLECTIVE ;  /* 0x000000000000791b */ /* 0x003fea0003800000 */
.L_x_32313:
[----:B------:R-:W-:Y:S05]  /*53b20*/  BRA `(.L_x_32314) ;  /* 0xffffffd8005c7947 */ /* 0x000fea000383ffff */
.L_x_32315:
        /* <DEDUP_REMOVED lines=13> */
.L_x_54475:


//--------------------- .text._ZN10layer_norm31ln_parallel_residual_fwd_kernelINS_13Kernel_traitsI6__halfS2_fS2_fjLj2560ELj1ELj4ELj1ELj16ENS_18Kernel_traits_baseILj2560ES2_S2_fS2_fjLj128EEEEELb0ELb0ELb0EEEvNS_9FwdParamsE --------------------------
	.section	.text._ZN10layer_norm31ln_parallel_residual_fwd_kernelINS_13Kernel_traitsI6__halfS2_fS2_fjLj2560ELj1ELj4ELj1ELj16ENS_18Kernel_traits_baseILj2560ES2_S2_fS2_fjLj128EEEEELb0ELb0ELb0EEEvNS_9FwdParamsE,"ax",@progbits
	.align	128
        .global         _ZN10layer_norm31ln_parallel_residual_fwd_kernelINS_13Kernel_traitsI6__halfS2_fS2_fjLj2560ELj1ELj4ELj1ELj16ENS_18Kernel_traits_baseILj2560ES2_S2_fS2_fjLj128EEEEELb0ELb0ELb0EEEvNS_9FwdParamsE
        .type           _ZN10layer_norm31ln_parallel_residual_fwd_kernelINS_13Kernel_traitsI6__halfS2_fS2_fjLj2560ELj1ELj4ELj1ELj16ENS_18Kernel_traits_baseILj2560ES2_S2_fS2_fjLj128EEEEELb0ELb0ELb0EEEvNS_9FwdParamsE,@function
        .size           _ZN10layer_norm31ln_parallel_residual_fwd_kernelINS_13Kernel_traitsI6__halfS2_fS2_fjLj2560ELj1ELj4ELj1ELj16ENS_18Kernel_traits_baseILj2560ES2_S2_fS2_fjLj128EEEEELb0ELb0ELb0EEEvNS_9FwdParamsE,(.L_x_54476 - _ZN10layer_norm31ln_parallel_residual_fwd_kernelINS_13Kernel_traitsI6__halfS2_fS2_fjLj2560ELj1ELj4ELj1ELj16ENS_18Kernel_traits_baseILj2560ES2_S2_fS2_fjLj128EEEEELb0ELb0ELb0EEEvNS_9FwdParamsE)
        .other          _ZN10layer_norm31ln_parallel_residual_fwd_kernelINS_13Kernel_traitsI6__halfS2_fS2_fjLj2560ELj1ELj4ELj1ELj16ENS_18Kernel_traits_baseILj2560ES2_S2_fS2_fjLj128EEEEELb0ELb0ELb0EEEvNS_9FwdParamsE,@"STO_CUDA_ENTRY STV_DEFAULT"
_ZN10layer_norm31ln_parallel_residual_fwd_kernelINS_13Kernel_traitsI6__halfS2_fS2_fjLj2560ELj1ELj4ELj1ELj16ENS_18Kernel_traits_baseILj2560ES2_S2_fS2_fjLj128EEEEELb0ELb0ELb0EEEvNS_9FwdParamsE:
.text._ZN10layer_norm31ln_parallel_residual_fwd_kernelINS_13Kernel_traitsI6__halfS2_fS2_fjLj2560ELj1ELj4ELj1ELj16ENS_18Kernel_traits_baseILj2560ES2_S2_fS2_fjLj128EEEEELb0ELb0ELb0EEEvNS_9FwdParamsE:
        /* <DEDUP_REMOVED lines=26> */
[----:B------:R-:W4:Y:S01]  /*01a0*/  LDL.64 R96, [R1] ;  /* 0x0000000001607983 */ /* 0x000f220000100a00 */
        /* <DEDUP_REMOVED lines=24> */
[----:B----4-:R4:W4:Y:S01]  /*0330*/  @P1 LDG.E.128 R96, desc[UR6][R56.64] ;  /* 0x0000000638601981 */ /* 0x010922000c1e1d00 */
[C---:B------:R-:W-:Y:S01]  /*0340*/  ISETP.GE.U32.AND P0, PT, R0.reuse, 0xa0, PT ;  /* 0x000000a00000780c */ /* 0x040fe20003f06070 */
[C---:B------:R-:W-:Y:S01]  /*0350*/  @P6 IMAD.WIDE.U32 R60, R3.reuse, 0x10, R60 ;  /* 0x00000010033c6825 */ /* 0x040fe200078e003c */
[C---:B------:R-:W-:Y:S01]  /*0360*/  ISETP.GE.U32.AND P3, PT, R0.reuse, 0xc0, PT ;  /* 0x000000c00000780c */ /* 0x040fe20003f66070 */
[----:B--2---:R-:W2:Y:S02]  /*0370*/  LDC.64 R4, c[0x0][0x3d0] ;  /* 0x0000f400ff047b82 */ /* 0x004ea40000000a00 */
[C---:B0-----:R-:W-:Y:S01]  /*0380*/  @P6 IMAD.WIDE.U32 R64, R3.reuse, 0x10, R64 ;  /* 0x0000001003406825 */ /* 0x041fe200078e0040 */
[----:B------:R-:W-:Y:S01]  /*0390*/  @P6 IADD3 R3, PT, PT, R3, 0x20, RZ ;  /* 0x0000002003036810 */ /* 0x000fe20007ffe0ff */
[----:B------:R0:W5:Y:S04]  /*03a0*/  @P6 LDG.E.128 R248, desc[UR6][R60.64] ;  /* 0x000000063cf86981 */ /* 0x000168000c1e1d00 */
[C---:B-1----:R-:W-:Y:S01]  /*03b0*/  @P4 IMAD.WIDE.U32 R68, R3.reuse, 0x10, R68 ;  /* 0x0000001003444825 */ /* 0x042fe200078e0044 */
[C---:B------:R-:W-:Y:S01]  /*03c0*/  ISETP.GE.U32.AND P2, PT, R0.reuse, 0xe0, PT ;  /* 0x000000e00000780c */ /* 0x040fe20003f46070 */
[----:B---3--:R-:W1:Y:S01]  /*03d0*/  LDC.64 R52, c[0x0][0x3d0] ;  /* 0x0000f400ff347b82 */ /* 0x008e620000000a00 */
[----:B------:R-:W-:Y:S01]  /*03e0*/  @P1 MOV R83, RZ ;  /* 0x000000ff00531202 */ /* 0x000fe20000000f00 */
[C---:B------:R-:W-:Y:S01]  /*03f0*/  @P4 IMAD.WIDE.U32 R72, R3.reuse, 0x10, R72 ;  /* 0x0000001003484825 */ /* 0x040fe200078e0048 */
[----:B------:R-:W-:Y:S01]  /*0400*/  @P4 IADD3 R3, PT, PT, R3, 0x20, RZ ;  /* 0x0000002003034810 */ /* 0x000fe20007ffe0ff */
[----:B------:R3:W5:Y:S04]  /*0410*/  @P6 LDG.E.128 R244, desc[UR6][R64.64] ;  /* 0x0000000640f46981 */ /* 0x000768000c1e1d00 */
[C---:B------:R-:W-:Y:S01]  /*0420*/  @P0 IMAD.WIDE.U32 R76, R3.reuse, 0x10, R76 ;  /* 0x00000010034c0825 */ /* 0x040fe200078e004c */
[----:B------:R-:W-:Y:S01]  /*0430*/  @P6 MOV R79, RZ ;  /* 0x000000ff004f6202 */ /* 0x000fe20000000f00 */
[----:B------:R-:W2:Y:S02]  /*0440*/  @P5 LDG.E.128 R100, desc[UR6][R6.64] ;  /* 0x0000000606645981 */ /* 0x000ea4000c1e1d00 */
[C---:B------:R-:W-:Y:S01]  /*0450*/  @P0 IMAD.WIDE.U32 R80, R3.reuse, 0x10, R80 ;  /* 0x0000001003500825 */ /* 0x040fe200078e0050 */
[----:B------:R-:W-:Y:S01]  /*0460*/  @P0 IADD3 R3, PT, PT, R3, 0x20, RZ ;  /* 0x0000002003030810 */ /* 0x000fe20007ffe0ff */
[----:B------:R3:W5:Y:S04]  /*0470*/  @P4 LDG.E.128 R240, desc[UR6][R68.64] ;  /* 0x0000000644f04981 */ /* 0x000768000c1e1d00 */
[----:B------:R-:W-:Y:S01]  /*0480*/  @P3 IMAD.WIDE.U32 R84, R3, 0x10, R84 ;  /* 0x0000001003543825 */ /* 0x000fe200078e0054 */
[----:B------:R-:W-:Y:S01]  /*0490*/  ISETP.GE.U32.AND P6, PT, R0, 0x120, PT ;  /* 0x000001200000780c */ /* 0x000fe20003fc6070 */
[----:B------:R3:W5:Y:S04]  /*04a0*/  @P4 LDG.E.128 R8, desc[UR6][R72.64] ;  /* 0x0000000648084981 */ /* 0x000768000c1e1d00 */
[----:B------:R0:W-:Y:S04]  /*04b0*/  @P5 STL.64 [R1+0x38], R88 ;  /* 0x0000385801005387 */ /* 0x0001e80000100a00 */
[----:B------:R1:W-:Y:S01]  /*04c0*/  @P5 STL.64 [R1+0x40], R90 ;  /* 0x0000405a01005387 */ /* 0x0003e20000100a00 */
[----:B------:R-:W-:Y:S01]  /*04d0*/  @P4 MOV R75, RZ ;  /* 0x000000ff004b4202 */ /* 0x000fe20000000f00 */
[----:B------:R-:W-:-:S02]  /*04e0*/  HFMA2 R54, -RZ, RZ, 0, 0 ;  /* 0x00000000ff367431 */ /* 0x000fc400000001ff */
[----:B------:R-:W-:Y:S01]  /*04f0*/  HFMA2 R62, -RZ, RZ, 0, 0 ;  /* 0x00000000ff3e7431 */ /* 0x000fe200000001ff */
[----:B------:R3:W5:Y:S01]  /*0500*/  @P0 LDG.E.128 R12, desc[UR6][R76.64] ;  /* 0x000000064c0c0981 */ /* 0x000762000c1e1d00 */
[----:B0-----:R-:W0:Y:S03]  /*0510*/  LDC.64 R88, c[0x0][0x3d8] ;  /* 0x0000f600ff587b82 */ /* 0x001e260000000a00 */
[----:B------:R3:W-:Y:S01]  /*0520*/  @P1 STL.64 [R1+0x18], R92 ;  /* 0x0000185c01001387 */ /* 0x0007e20000100a00 */
[----:B------:R-:W-:Y:S02]  /*0530*/  HFMA2 R70, -RZ, RZ, 0, 0 ;  /* 0x00000000ff467431 */ /* 0x000fe400000001ff */
[----:B------:R-:W-:Y:S01]  /*0540*/  HFMA2 R78, -RZ, RZ, 0, 0 ;  /* 0x00000000ff4e7431 */ /* 0x000fe200000001ff */
[----:B------:R2:W5:Y:S01]  /*0550*/  @P0 LDG.E.128 R16, desc[UR6][R80.64] ;  /* 0x0000000650100981 */ /* 0x000562000c1e1d00 */
[----:B-1----:R-:W1:Y:S03]  /*0560*/  LDC.64 R90, c[0x0][0x3d0] ;  /* 0x0000f400ff5a7b82 */ /* 0x002e660000000a00 */
[----:B------:R2:W-:Y:S01]  /*0570*/  @P1 STL.64 [R1+0x20], R94 ;  /* 0x0000205e01001387 */ /* 0x0005e20000100a00 */
[----:B------:R-:W-:Y:S01]  /*0580*/  HFMA2 R86, -RZ, RZ, 0, 0 ;  /* 0x00000000ff567431 */ /* 0x000fe200000001ff */
[----:B------:R-:W-:-:S02]  /*0590*/  MOV R58, RZ ;  /* 0x000000ff003a7202 */ /* 0x000fc40000000f00 */
[----:B----4-:R-:W-:Y:S01]  /*05a0*/  CS2R R56, SRZ ;  /* 0x0000000000387805 */ /* 0x010fe2000001ff00 */
[----:B------:R4:W5:Y:S01]  /*05b0*/  @P3 LDG.E.128 R20, desc[UR6][R84.64] ;  /* 0x0000000654143981 */ /* 0x000962000c1e1d00 */
[----:B---3--:R-:W3:Y:S08]  /*05c0*/  LDC.64 R92, c[0x0][0x3d8] ;  /* 0x0000f600ff5c7b82 */ /* 0x008ef00000000a00 */
[----:B--2---:R-:W2:Y:S01]  /*05d0*/  LDC.64 R94, c[0x0][0x3d8] ;  /* 0x0000f600ff5e7b82 */ /* 0x004ea20000000a00 */
[----:B------:R4:W-:Y:S01]  /*05e0*/  @P1 STL.64 [R1], R96 ;  /* 0x0000006001001387 */ /* 0x0009e20000100a00 */
[----:B0-----:R-:W-:-:S03]  /*05f0*/  @P3 IMAD.WIDE.U32 R88, R3, 0x10, R88 ;  /* 0x0000001003583825 */ /* 0x001fc600078e0058 */
[----:B------:R0:W-:Y:S01]  /*0600*/  @P1 STL.64 [R1+0x8], R98 ;  /* 0x0000086201001387 */ /* 0x0001e20000100a00 */
[----:B------:R-:W-:Y:S02]  /*0610*/  ISETP.GE.U32.AND P1, PT, R0, 0x100, PT ;  /* 0x000001000000780c */ /* 0x000fe40003f26070 */
[----:B------:R-:W-:Y:S01]  /*0620*/  @P3 IADD3 R3, PT, PT, R3, 0x20, RZ ;  /* 0x0000002003033810 */ /* 0x000fe20007ffe0ff */
[----:B------:R-:W5:Y:S04]  /*0630*/  @P3 LDG.E.128 R24, desc[UR6][R88.64] ;  /* 0x0000000658183981 */ /* 0x000f68000c1e1d00 */
[C---:B-1----:R-:W-:Y:S01]  /*0640*/  @P2 IMAD.WIDE.U32 R90, R3.reuse, 0x10, R90 ;  /* 0x00000010035a2825 */ /* 0x042fe200078e005a */
[----:B----4-:R-:W1:Y:S03]  /*0650*/  LDC.64 R96, c[0x0][0x3d8] ;  /* 0x0000f600ff607b82 */ /* 0x010e660000000a00 */
[C---:B---3--:R-:W-:Y:S01]  /*0660*/  @P2 IMAD.WIDE.U32 R92, R3.reuse, 0x10, R92 ;  /* 0x00000010035c2825 */ /* 0x048fe200078e005c */
[----:B------:R-:W-:-:S02]  /*0670*/  @P2 IADD3 R3, PT, PT, R3, 0x20, RZ ;  /* 0x0000002003032810 */ /* 0x000fc40007ffe0ff */
[----:B------:R-:W-:Y:S01]  /*0680*/  ISETP.GE.U32.AND P4, PT, R0, 0x140, PT ;  /* 0x000001400000780c */ /* 0x000fe20003f86070 */
[----:B------:R3:W-:Y:S02]  /*0690*/  @P5 STL.64 [R1+0x28], R100 ;  /* 0x0000286401005387 */ /* 0x0007e40000100a00 */
[C---:B------:R-:W-:Y:S01]  /*06a0*/  @P1 IMAD.WIDE.U32 R4, R3.reuse, 0x10, R4 ;  /* 0x0000001003041825 */ /* 0x040fe200078e0004 */
[----:B------:R-:W-:Y:S01]  /*06b0*/  CS2R R60, SRZ ;  /* 0x00000000003c7805 */ /* 0x000fe2000001ff00 */
[----:B------:R4:W5:Y:S02]  /*06c0*/  @P2 LDG.E.128 R28, desc[UR6][R90.64] ;  /* 0x000000065a1c2981 */ /* 0x000964000c1e1d00 */
[C---:B--2---:R-:W-:Y:S01]  /*06d0*/  @P1 IMAD.WIDE.U32 R94, R3.reuse, 0x10, R94 ;  /* 0x00000010035e1825 */ /* 0x044fe200078e005e */
[----:B------:R-:W-:Y:S01]  /*06e0*/  @P1 IADD3 R3, PT, PT, R3, 0x20, RZ ;  /* 0x0000002003031810 */ /* 0x000fe20007ffe0ff */
[----:B------:R-:W5:Y:S04]  /*06f0*/  @P1 LDG.E.128 R36, desc[UR6][R4.64] ;  /* 0x0000000604241981 */ /* 0x000f68000c1e1d00 */
[C---:B------:R-:W-:Y:S01]  /*0700*/  @P6 IMAD.WIDE.U32 R6, R3.reuse, 0x10, R52 ;  /* 0x0000001003066825 */ /* 0x040fe200078e0034 */
[----:B------:R-:W5:Y:S04]  /*0710*/  @P2 LDG.E.128 R32, desc[UR6][R92.64] ;  /* 0x000000065c202981 */ /* 0x000f68000c1e1d00 */
[----:B------:R-:W5:Y:S01]  /*0720*/  @P6 LDG.E.128 R44, desc[UR6][R6.64] ;  /* 0x00000006062c6981 */ /* 0x000f62000c1e1d00 */
[----:B-1----:R-:W-:Y:S01]  /*0730*/  @P6 IMAD.WIDE.U32 R96, R3, 0x10, R96 ;  /* 0x0000001003606825 */ /* 0x002fe200078e0060 */
[----:B------:R-:W-:-:S02]  /*0740*/  CS2R R52, SRZ ;  /* 0x0000000000347805 */ /* 0x000fc4000001ff00 */
[----:B------:R-:W-:Y:S01]  /*0750*/  MOV R66, RZ ;  /* 0x000000ff00427202 */ /* 0x000fe20000000f00 */
[----:B------:R1:W5:Y:S01]  /*0760*/  @P1 LDG.E.128 R40, desc[UR6][R94.64] ;  /* 0x000000065e281981 */ /* 0x000362000c1e1d00 */
[----:B------:R-:W-:Y:S02]  /*0770*/  CS2R R64, SRZ ;  /* 0x0000000000407805 */ /* 0x000fe4000001ff00 */
[----:B------:R-:W-:Y:S02]  /*0780*/  CS2R R68, SRZ ;  /* 0x0000000000447805 */ /* 0x000fe4000001ff00 */
[----:B------:R-:W-:Y:S01]  /*0790*/  MOV R74, RZ ;  /* 0x000000ff004a7202 */ /* 0x000fe20000000f00 */
[----:B------:R2:W5:Y:S01]  /*07a0*/  @P6 LDG.E.128 R48, desc[UR6][R96.64] ;  /* 0x0000000660306981 */ /* 0x000562000c1e1d00 */
[----:B------:R-:W-:Y:S02]  /*07b0*/  CS2R R72, SRZ ;  /* 0x0000000000487805 */ /* 0x000fe4000001ff00 */
[----:B------:R-:W-:-:S02]  /*07c0*/  CS2R R76, SRZ ;  /* 0x00000000004c7805 */ /* 0x000fc4000001ff00 */
[----:B------:R-:W-:Y:S01]  /*07d0*/  MOV R82, RZ ;  /* 0x000000ff00527202 */ /* 0x000fe20000000f00 */
[----:B------:R3:W-:Y:S01]  /*07e0*/  @P5 STL.64 [R1+0x30], R102 ;  /* 0x0000306601005387 */ /* 0x0007e20000100a00 */
[----:B------:R-:W-:Y:S02]  /*07f0*/  CS2R R80, SRZ ;  /* 0x0000000000507805 */ /* 0x000fe4000001ff00 */
[----:B------:R-:W-:Y:S02]  /*0800*/  CS2R R84, SRZ ;  /* 0x0000000000547805 */ /* 0x000fe4000001ff00 */
[----:B----4-:R-:W-:Y:S02]  /*0810*/  CS2R R90, SRZ ;  /* 0x00000000005a7805 */ /* 0x010fe4000001ff00 */
[----:B------:R-:W-:Y:S02]  /*0820*/  CS2R R88, SRZ ;  /* 0x0000000000587805 */ /* 0x000fe4000001ff00 */
[----:B-1----:R-:W-:-:S02]  /*0830*/  CS2R R94, SRZ ;  /* 0x00000000005e7805 */ /* 0x002fc4000001ff00 */
[----:B------:R-:W-:Y:S02]  /*0840*/  CS2R R92, SRZ ;  /* 0x00000000005c7805 */ /* 0x000fe4000001ff00 */
[----:B0-----:R-:W-:Y:S02]  /*0850*/  CS2R R98, SRZ ;  /* 0x0000000000627805 */ /* 0x001fe4000001ff00 */
[----:B--2---:R-:W-:Y:S02]  /*0860*/  CS2R R96, SRZ ;  /* 0x0000000000607805 */ /* 0x004fe4000001ff00 */
[----:B---3--:R-:W-:Y:S02]  /*0870*/  CS2R R100, SRZ ;  /* 0x0000000000647805 */ /* 0x008fe4000001ff00 */
        /* <DEDUP_REMOVED lines=11> */
[----:B------:R-:W-:Y:S02]  /*0930*/  @P5 MOV R87, RZ ;  /* 0x000000ff00575202 */ /* 0x000fe40000000f00 */
[----:B------:R-:W-:Y:S02]  /*0940*/  @P0 MOV R71, RZ ;  /* 0x000000ff00470202 */ /* 0x000fe40000000f00 */
[----:B------:R-:W-:-:S02]  /*0950*/  @P3 MOV R67, RZ ;  /* 0x000000ff00433202 */ /* 0x000fc40000000f00 */
[----:B------:R-:W-:Y:S02]  /*0960*/  @P2 MOV R63, RZ ;  /* 0x000000ff003f2202 */ /* 0x000fe40000000f00 */
[----:B------:R-:W-:Y:S02]  /*0970*/  @P1 MOV R59, RZ ;  /* 0x000000ff003b1202 */ /* 0x000fe40000000f00 */
[----:B------:R-:W-:Y:S02]  /*0980*/  @P6 MOV R55, RZ ;  /* 0x000000ff00376202 */ /* 0x000fe40000000f00 */
[----:B------:R-:W-:Y:S01]  /*0990*/  @P6 IADD3 R3, PT, PT, R3, 0x20, RZ ;  /* 0x0000002003036810 */ /* 0x000fe20007ffe0ff */
        /* <DEDUP_REMOVED lines=48> */
.L_x_32318:
        /* <DEDUP_REMOVED lines=18> */
[----:B------:R-:W1:Y:S02]  /*0dc0*/  LDC.64 R60, c[0x0][0x3d8] ;  /* 0x0000f600ff3c7b82 */ /* 0x000e640000000a00 */
[----:B------:R-:W4:Y:S04]  /*0dd0*/  LDL R150, [R1+0x30] ;  /* 0x0000300001967983 */ /* 0x000f280000100800 */
[----:B------:R-:W4:Y:S02]  /*0de0*/  LDL R151, [R1+0x34] ;  /* 0x0000340001977983 */ /* 0x000f240000100800 */
[----:B------:R-:W1:Y:S01]  /*0df0*/  LDC.64 R56, c[0x0][0x3d0] ;  /* 0x0000f400ff387b82 */ /* 0x000e620000000a00 */
[----:B------:R-:W-:Y:S01]  /*0e00*/  ISETP.GE.U32.AND P1, PT, R0, 0x40, PT ;  /* 0x000000400000780c */ /* 0x000fe20003f26070 */
[----:B0-----:R-:W-:-:S04]  /*0e10*/  @P5 IMAD.WIDE.U32 R6, R3, 0x10, R6 ;  /* 0x0000001003065825 */ /* 0x001fc800078e0006 */
[C---:B-1----:R-:W-:Y:S01]  /*0e20*/  @P5 IMAD.WIDE.U32 R52, R3.reuse, 0x10, R52 ;  /* 0x0000001003345825 */ /* 0x042fe200078e0034 */
[C---:B------:R-:W-:Y:S01]  /*0e30*/  ISETP.GE.U32.AND P6, PT, R0.reuse, 0x60, PT ;  /* 0x000000600000780c */ /* 0x040fe20003fc6070 */
[----:B------:R-:W0:Y:S02]  /*0e40*/  LDC.64 R68, c[0x0][0x3d0] ;  /* 0x0000f400ff447b82 */ /* 0x000e240000000a00 */
[C---:B------:R-:W-:Y:S01]  /*0e50*/  @P5 IMAD.WIDE.U32 R4, R3.reuse, 0x10, R4 ;  /* 0x0000001003045825 */ /* 0x040fe200078e0004 */
[----:B------:R-:W-:Y:S02]  /*0e60*/  @P5 LOP3.LUT R3, R3, 0x20, RZ, 0xfc, !PT ;  /* 0x0000002003035812 */ /* 0x000fe400078efcff */
[----:B------:R-:W-:-:S03]  /*0e70*/  ISETP.GE.U32.AND P4, PT, R0, 0x80, PT ;  /* 0x000000800000780c */ /* 0x000fc60003f86070 */
[----:B------:R-:W1:Y:S01]  /*0e80*/  LDC.64 R72, c[0x0][0x3d8] ;  /* 0x0000f600ff487b82 */ /* 0x000e620000000a00 */
[C---:B------:R-:W-:Y:S01]  /*0e90*/  @P1 IMAD.WIDE.U32 R60, R3.reuse, 0x10, R60 ;  /* 0x00000010033c1825 */ /* 0x040fe200078e003c */
[----:B------:R-:W-:Y:S01]  /*0ea0*/  ISETP.GE.U32.AND P0, PT, R0, 0xa0, PT ;  /* 0x000000a00000780c */ /* 0x000fe20003f06070 */
[----:B------:R-:W5:Y:S02]  /*0eb0*/  @P5 LD.E.128 R120, desc[UR6][R4.64] ;  /* 0x0000000604785980 */ /* 0x000f64000c101d00 */
[----:B------:R-:W-:-:S03]  /*0ec0*/  @P1 IMAD.WIDE.U32 R56, R3, 0x10, R56 ;  /* 0x0000001003381825 */ /* 0x000fc600078e0038 */
[----:B------:R-:W0:Y:S08]  /*0ed0*/  @P1 LDC.64 R64, c[0x0][0x440] ;  /* 0x00011000ff401b82 */ /* 0x000e300000000a00 */
[----:B------:R-:W1:Y:S01]  /*0ee0*/  @P6 LDC.64 R76, c[0x0][0x440] ;  /* 0x00011000ff4c6b82 */ /* 0x000e620000000a00 */
[C---:B------:R-:W-:Y:S02]  /*0ef0*/  ISETP.GE.U32.AND P3, PT, R0.reuse, 0xc0, PT ;  /* 0x000000c00000780c */ /* 0x040fe40003f66070 */
[----:B------:R-:W-:-:S05]  /*0f00*/  ISETP.GE.U32.AND P2, PT, R0, 0xe0, PT ;  /* 0x000000e00000780c */ /* 0x000fca0003f46070 */
[----:B------:R-:W1:Y:S08]  /*0f10*/  LDC.64 R80, c[0x0][0x3d8] ;  /* 0x0000f600ff507b82 */ /* 0x000e700000000a00 */
[----:B------:R-:W1:Y:S08]  /*0f20*/  @P4 LDC.64 R84, c[0x0][0x440] ;  /* 0x00011000ff544b82 */ /* 0x000e700000000a00 */
[----:B------:R-:W1:Y:S08]  /*0f30*/  LDC.64 R126, c[0x0][0x3d0] ;  /* 0x0000f400ff7e7b82 */ /* 0x000e700000000a00 */
[----:B------:R-:W1:Y:S08]  /*0f40*/  LDC.64 R128, c[0x0][0x3d0] ;  /* 0x0000f400ff807b82 */ /* 0x000e700000000a00 */
[----:B------:R-:W1:Y:S08]  /*0f50*/  LDC.64 R130, c[0x0][0x3d8] ;  /* 0x0000f600ff827b82 */ /* 0x000e700000000a00 */
[----:B------:R-:W1:Y:S08]  /*0f60*/  LDC.64 R134, c[0x0][0x3d0] ;  /* 0x0000f400ff867b82 */ /* 0x000e700000000a00 */
[----:B------:R-:W1:Y:S01]  /*0f70*/  LDC.64 R136, c[0x0][0x3d8] ;  /* 0x0000f600ff887b82 */ /* 0x000e620000000a00 */
[----:B--2---:R2:W4:Y:S04]  /*0f80*/  @P1 LDG.E.128 R140, desc[UR6][R60.64] ;  /* 0x000000063c8c1981 */ /* 0x004528000c1e1d00 */
[----:B---3--:R3:W4:Y:S01]  /*0f90*/  @P1 LDG.E.128 R144, desc[UR6][R56.64] ;  /* 0x0000000638901981 */ /* 0x008722000c1e1d00 */
[C---:B0-----:R-:W-:Y:S01]  /*0fa0*/  @P1 IMAD.WIDE.U32 R64, R3.reuse, 0x10, R64 ;  /* 0x0000001003401825 */ /* 0x041fe200078e0040 */
[----:B------:R-:W-:Y:S01]  /*0fb0*/  @P1 IADD3 R3, PT, PT, R3, 0x20, RZ ;  /* 0x0000002003031810 */ /* 0x000fe20007ffe0ff */
[----:B--2---:R-:W0:Y:S01]  /*0fc0*/  @P0 LDC.64 R60, c[0x0][0x440] ;  /* 0x00011000ff3c0b82 */ /* 0x004e220000000a00 */
[----:B------:R-:W-:-:S02]  /*0fd0*/  @P1 MOV R83, RZ ;  /* 0x000000ff00531202 */ /* 0x000fc40000000f00 */
[----:B------:R2:W5:Y:S01]  /*0fe0*/  @P1 LD.E.128 R116, desc[UR6][R64.64] ;  /* 0x0000000640741980 */ /* 0x000562000c101d00 */
[----:B------:R-:W-:-:S04]  /*0ff0*/  @P6 IMAD.WIDE.U32 R68, R3, 0x10, R68 ;  /* 0x0000001003446825 */ /* 0x000fc800078e0044 */
[----:B---3--:R-:W3:Y:S01]  /*1000*/  LDC.64 R56, c[0x0][0x3d8] ;  /* 0x0000f600ff387b82 */ /* 0x008ee20000000a00 */
[----:B------:R-:W5:Y:S04]  /*1010*/  @P6 LDG.E.128 R248, desc[UR6][R68.64] ;  /* 0x0000000644f86981 */ /* 0x000f68000c1e1d00 */
[----:B----4-:R4:W3:Y:S01]  /*1020*/  @P5 LDG.E.128 R152, desc[UR6][R6.64] ;  /* 0x0000000606985981 */ /* 0x0108e2000c1e1d00 */
[C---:B-1----:R-:W-:Y:S02]  /*1030*/  @P6 IMAD.WIDE.U32 R72, R3.reuse, 0x10, R72 ;  /* 0x0000001003486825 */ /* 0x042fe400078e0048 */
[----:B--2---:R-:W1:Y:S02]  /*1040*/  LDC.64 R64, c[0x0][0x3d0] ;  /* 0x0000f400ff407b82 */ /* 0x004e640000000a00 */
[C---:B------:R-:W-:Y:S01]  /*1050*/  @P6 IMAD.WIDE.U32 R76, R3.reuse, 0x10, R76 ;  /* 0x00000010034c6825 */ /* 0x040fe200078e004c */
[----:B------:R-:W5:Y:S05]  /*1060*/  @P6 LDG.E.128 R244, desc[UR6][R72.64] ;  /* 0x0000000648f46981 */ /* 0x000f6a000c1e1d00 */
[----:B----4-:R-:W2:Y:S01]  /*1070*/  LDC.64 R6, c[0x0][0x3d0] ;  /* 0x0000f400ff067b82 */ /* 0x010ea20000000a00 */
[----:B------:R-:W5:Y:S04]  /*1080*/  @P6 LD.E.128 R112, desc[UR6][R76.64] ;  /* 0x000000064c706980 */ /* 0x000f68000c101d00 */
[----:B------:R4:W3:Y:S03]  /*1090*/  @P5 LDG.E.128 R148, desc[UR6][R52.64] ;  /* 0x0000000634945981 */ /* 0x0008e6000c1e1d00 */
[----:B------:R-:W1:Y:S08]  /*10a0*/  LDC.64 R68, c[0x0][0x3d8] ;  /* 0x0000f600ff447b82 */ /* 0x000e700000000a00 */
[----:B----4-:R-:W4:Y:S01]  /*10b0*/  LDC.64 R52, c[0x0][0x3d0] ;  /* 0x0000f400ff347b82 */ /* 0x010f220000000a00 */
[----:B------:R-:W-:-:S02]  /*10c0*/  @P6 IADD3 R3, PT, PT, R3, 0x20, RZ ;  /* 0x0000002003036810 */ /* 0x000fc40007ffe0ff */
[----:B------:R-:W-:-:S05]  /*10d0*/  @P6 MOV R79, RZ ;  /* 0x000000ff004f6202 */ /* 0x000fca0000000f00 */
[----:B------:R-:W1:Y:S01]  /*10e0*/  @P3 LDC.64 R124, c[0x0][0x440] ;  /* 0x00011000ff7c3b82 */ /* 0x000e620000000a00 */
[----:B------:R-:W-:Y:S01]  /*10f0*/  ISETP.GE.U32.AND P6, PT, R0, 0x120, PT ;  /* 0x000001200000780c */ /* 0x000fe20003fc6070 */
[----:B--2---:R-:W-:-:S06]  /*1100*/  @P4 IMAD.WIDE.U32 R6, R3, 0x10, R6 ;  /* 0x0000001003064825 */ /* 0x004fcc00078e0006 */
[----:B------:R-:W2:Y:S01]  /*1110*/  LDC.64 R72, c[0x0][0x3d8] ;  /* 0x0000f600ff487b82 */ /* 0x000ea20000000a00 */
[C---:B------:R-:W-:Y:S01]  /*1120*/  @P4 IMAD.WIDE.U32 R80, R3.reuse, 0x10, R80 ;  /* 0x0000001003504825 */ /* 0x040fe200078e0050 */
[----:B------:R-:W5:Y:S06]  /*1130*/  @P4 LDG.E.128 R240, desc[UR6][R6.64] ;  /* 0x0000000606f04981 */ /* 0x000f6c000c1e1d00 */
[----:B------:R-:W2:Y:S01]  /*1140*/  @P2 LDC.64 R76, c[0x0][0x440] ;  /* 0x00011000ff4c2b82 */ /* 0x000ea20000000a00 */
[C---:B------:R-:W-:Y:S01]  /*1150*/  @P4 IMAD.WIDE.U32 R84, R3.reuse, 0x10, R84 ;  /* 0x0000001003544825 */ /* 0x040fe200078e0054 */
[----:B------:R-:W-:Y:S01]  /*1160*/  @P4 IADD3 R3, PT, PT, R3, 0x20, RZ ;  /* 0x0000002003034810 */ /* 0x000fe20007ffe0ff */
[----:B------:R-:W5:Y:S04]  /*1170*/  @P4 LDG.E.128 R8, desc[UR6][R80.64] ;  /* 0x0000000650084981 */ /* 0x000f68000c1e1d00 */
[C---:B----4-:R-:W-:Y:S01]  /*1180*/  @P0 IMAD.WIDE.U32 R52, R3.reuse, 0x10, R52 ;  /* 0x0000001003340825 */ /* 0x050fe200078e0034 */
[----:B------:R-:W4:Y:S01]  /*1190*/  @P6 LDC.64 R4, c[0x0][0x440] ;  /* 0x00011000ff046b82 */ /* 0x000f220000000a00 */
[----:B------:R-:W5:Y:S02]  /*11a0*/  @P4 LD.E.128 R108, desc[UR6][R84.64] ;  /* 0x00000006546c4980 */ /* 0x000f64000c101d00 */
[----:B---3--:R-:W-:-:S02]  /*11b0*/  @P0 IMAD.WIDE.U32 R56, R3, 0x10, R56 ;  /* 0x0000001003380825 */ /* 0x008fc400078e0038 */
[----:B------:R3:W-:Y:S04]  /*11c0*/  @P1 STL.64 [R1], R140 ;  /* 0x0000008c01001387 */ /* 0x0007e80000100a00 */
[----:B------:R3:W-:Y:S01]  /*11d0*/  @P1 STL.64 [R1+0x8], R142 ;  /* 0x0000088e01001387 */ /* 0x0007e20000100a00 */
[----:B0-----:R-:W-:Y:S01]  /*11e0*/  @P0 IMAD.WIDE.U32 R60, R3, 0x10, R60 ;  /* 0x00000010033c0825 */ /* 0x001fe200078e003c */
[----:B------:R-:W-:-:S03]  /*11f0*/  @P4 MOV R75, RZ ;  /* 0x000000ff004b4202 */ /* 0x000fc60000000f00 */
[----:B------:R-:W-:Y:S01]  /*1200*/  HFMA2 R54, -RZ, RZ, 0, 0 ;  /* 0x00000000ff367431 */ /* 0x000fe200000001ff */
[----:B------:R0:W5:Y:S01]  /*1210*/  @P0 LDG.E.128 R12, desc[UR6][R52.64] ;  /* 0x00000006340c0981 */ /* 0x000162000c1e1d00 */
[----:B------:R-:W-:Y:S02]  /*1220*/  HFMA2 R62, -RZ, RZ, 0, 0 ;  /* 0x00000000ff3e7431 */ /* 0x000fe400000001ff */
[----:B------:R-:W-:Y:S01]  /*1230*/  HFMA2 R70, -RZ, RZ, 0, 0 ;  /* 0x00000000ff467431 */ /* 0x000fe200000001ff */
[----:B------:R0:W5:Y:S04]  /*1240*/  @P0 LDG.E.128 R16, desc[UR6][R56.64] ;  /* 0x0000000638100981 */ /* 0x000168000c1e1d00 */
[----:B------:R3:W-:Y:S04]  /*1250*/  @P1 STL.64 [R1+0x18], R144 ;  /* 0x0000189001001387 */ /* 0x0007e80000100a00 */
[----:B------:R3:W-:Y:S01]  /*1260*/  @P1 STL.64 [R1+0x20], R146 ;  /* 0x0000209201001387 */ /* 0x0007e20000100a00 */
[----:B------:R-:W-:-:S02]  /*1270*/  ISETP.GE.U32.AND P1, PT, R0, 0x100, PT ;  /* 0x000001000000780c */ /* 0x000fc40003f26070 */
[----:B------:R-:W-:Y:S01]  /*1280*/  @P0 IADD3 R3, PT, PT, R3, 0x20, RZ ;  /* 0x0000002003030810 */ /* 0x000fe20007ffe0ff */
[----:B------:R-:W-:Y:S01]  /*1290*/  HFMA2 R78, -RZ, RZ, 0, 0 ;  /* 0x00000000ff4e7431 */ /* 0x000fe200000001ff */
[----:B------:R0:W5:Y:S09]  /*12a0*/  @P0 LD.E.128 R104, desc[UR6][R60.64] ;  /* 0x000000063c680980 */ /* 0x000172000c101d00 */
[----:B------:R-:W4:Y:S01]  /*12b0*/  @P1 LDC.64 R132, c[0x0][0x440] ;  /* 0x00011000ff841b82 */ /* 0x000f220000000a00 */
[----:B-1----:R-:W-:-:S04]  /*12c0*/  @P3 IMAD.WIDE.U32 R64, R3, 0x10, R64 ;  /* 0x0000001003403825 */ /* 0x002fc800078e0040 */
[C---:B------:R-:W-:Y:S01]  /*12d0*/  @P3 IMAD.WIDE.U32 R68, R3.reuse, 0x10, R68 ;  /* 0x0000001003443825 */ /* 0x040fe200078e0044 */
[----:B------:R3:W-:Y:S03]  /*12e0*/  @P5 STL.64 [R1+0x38], R152 ;  /* 0x0000389801005387 */ /* 0x0007e60000100a00 */
[C---:B------:R-:W-:Y:S01]  /*12f0*/  @P3 IMAD.WIDE.U32 R124, R3.reuse, 0x10, R124 ;  /* 0x00000010037c3825 */ /* 0x040fe200078e007c */
[----:B------:R-:W-:-:S03]  /*1300*/  @P3 IADD3 R3, PT, PT, R3, 0x20, RZ ;  /* 0x0000002003033810 */ /* 0x000fc60007ffe0ff */
[----:B------:R-:W-:Y:S01]  /*1310*/  HFMA2 R86, -RZ, RZ, 0, 0 ;  /* 0x00000000ff567431 */ /* 0x000fe200000001ff */
[----:B------:R-:W-:Y:S01]  /*1320*/  ISETP.GE.U32.AND P4, PT, R0, 0x140, PT ;  /* 0x000001400000780c */ /* 0x000fe20003f86070 */
[----:B------:R1:W5:Y:S01]  /*1330*/  @P3 LDG.E.128 R20, desc[UR6][R64.64] ;  /* 0x0000000640143981 */ /* 0x000362000c1e1d00 */
[----:B------:R-:W-:-:S03]  /*1340*/  @P2 IMAD.WIDE.U32 R126, R3, 0x10, R126 ;  /* 0x00000010037e2825 */ /* 0x000fc600078e007e */
[----:B------:R-:W5:Y:S01]  /*1350*/  @P3 LD.E.128 R100, desc[UR6][R124.64] ;  /* 0x000000067c643980 */ /* 0x000f62000c101d00 */
[----:B--2---:R-:W-:-:S03]  /*1360*/  @P2 IMAD.WIDE.U32 R72, R3, 0x10, R72 ;  /* 0x0000001003482825 */ /* 0x004fc600078e0048 */
[----:B------:R-:W5:Y:S01]  /*1370*/  @P2 LDG.E.128 R28, desc[UR6][R126.64] ;  /* 0x000000067e1c2981 */ /* 0x000f62000c1e1d00 */
[C---:B------:R-:W-:Y:S01]  /*1380*/  @P2 IMAD.WIDE.U32 R76, R3.reuse, 0x10, R76 ;  /* 0x00000010034c2825 */ /* 0x040fe200078e004c */
[----:B------:R-:W-:Y:S02]  /*1390*/  @P2 IADD3 R3, PT, PT, R3, 0x20, RZ ;  /* 0x0000002003032810 */ /* 0x000fe40007ffe0ff */
[----:B------:R3:W-:Y:S03]  /*13a0*/  @P5 STL.64 [R1+0x40], R154 ;  /* 0x0000409a01005387 */ /* 0x0007e60000100a00 */
[C---:B------:R-:W-:Y:S01]  /*13b0*/  @P1 IMAD.WIDE.U32 R128, R3.reuse, 0x10, R128 ;  /* 0x0000001003801825 */ /* 0x040fe200078e0080 */
[----:B------:R2:W5:Y:S03]  /*13c0*/  @P3 LDG.E.128 R24, desc[UR6][R68.64] ;  /* 0x0000000644183981 */ /* 0x000566000c1e1d00 */
[C---:B------:R-:W-:Y:S01]  /*13d0*/  @P1 IMAD.WIDE.U32 R130, R3.reuse, 0x10, R130 ;  /* 0x0000001003821825 */ /* 0x040fe200078e0082 */
[----:B------:R-:W5:Y:S03]  /*13e0*/  @P1 LDG.E.128 R36, desc[UR6][R128.64] ;  /* 0x0000000680241981 */ /* 0x000f66000c1e1d00 */
[C---:B----4-:R-:W-:Y:S01]  /*13f0*/  @P1 IMAD.WIDE.U32 R132, R3.reuse, 0x10, R132 ;  /* 0x0000001003841825 */ /* 0x050fe200078e0084 */
[----:B------:R-:W-:Y:S01]  /*1400*/  @P1 IADD3 R3, PT, PT, R3, 0x20, RZ ;  /* 0x0000002003031810 */ /* 0x000fe20007ffe0ff */
[----:B------:R-:W5:Y:S04]  /*1410*/  @P1 LDG.E.128 R40, desc[UR6][R130.64] ;  /* 0x0000000682281981 */ /* 0x000f68000c1e1d00 */
[C---:B------:R-:W-:Y:S01]  /*1420*/  @P6 IMAD.WIDE.U32 R134, R3.reuse, 0x10, R134 ;  /* 0x0000001003866825 */ /* 0x040fe200078e0086 */
[----:B------:R-:W5:Y:S03]  /*1430*/  @P1 LD.E.128 R92, desc[UR6][R132.64] ;  /* 0x00000006845c1980 */ /* 0x000f66000c101d00 */
[C---:B------:R-:W-:Y:S01]  /*1440*/  @P6 IMAD.WIDE.U32 R136, R3.reuse, 0x10, R136 ;  /* 0x0000001003886825 */ /* 0x040fe200078e0088 */
[----:B------:R-:W5:Y:S03]  /*1450*/  @P6 LDG.E.128 R44, desc[UR6][R134.64] ;  /* 0x00000006862c6981 */ /* 0x000f66000c1e1d00 */
[----:B------:R-:W-:Y:S01]  /*1460*/  @P6 IMAD.WIDE.U32 R4, R3, 0x10, R4 ;  /* 0x0000001003046825 */ /* 0x000fe200078e0004 */
[----:B------:R-:W5:Y:S04]  /*1470*/  @P6 LDG.E.128 R48, desc[UR6][R136.64] ;  /* 0x0000000688306981 */ /* 0x000f68000c1e1d00 */
[----:B------:R-:W5:Y:S04]  /*1480*/  @P6 LD.E.128 R88, desc[UR6][R4.64] ;  /* 0x0000000604586980 */ /* 0x000f68000c101d00 */
[----:B------:R3:W-:Y:S04]  /*1490*/  @P5 STL.64 [R1+0x28], R148 ;  /* 0x0000289401005387 */ /* 0x0007e80000100a00 */
[----:B------:R3:W-:Y:S01]  /*14a0*/  @P5 STL.64 [R1+0x30], R150 ;  /* 0x0000309601005387 */ /* 0x0007e20000100a00 */
[----:B0-----:R-:W-:-:S02]  /*14b0*/  CS2R R52, SRZ ;  /* 0x0000000000347805 */ /* 0x001fc4000001ff00 */
[----:B------:R-:W-:Y:S02]  /*14c0*/  MOV R58, RZ ;  /* 0x000000ff003a7202 */ /* 0x000fe40000000f00 */
[----:B------:R-:W-:Y:S01]  /*14d0*/  CS2R R56, SRZ ;  /* 0x0000000000387805 */ /* 0x000fe2000001ff00 */
[----:B------:R0:W5:Y:S01]  /*14e0*/  @P2 LDG.E.128 R32, desc[UR6][R72.64] ;  /* 0x0000000648202981 */ /* 0x000162000c1e1d00 */
[----:B------:R-:W-:Y:S02]  /*14f0*/  CS2R R60, SRZ ;  /* 0x00000000003c7805 */ /* 0x000fe4000001ff00 */
[----:B------:R-:W-:Y:S02]  /*1500*/  MOV R66, RZ ;  /* 0x000000ff00427202 */ /* 0x000fe40000000f00 */
[----:B-1----:R-:W-:Y:S01]  /*1510*/  CS2R R64, SRZ ;  /* 0x0000000000407805 */ /* 0x002fe2000001ff00 */
[----:B------:R1:W5:Y:S01]  /*1520*/  @P2 LD.E.128 R96, desc[UR6][R76.64] ;  /* 0x000000064c602980 */ /* 0x000362000c101d00 */
[----:B--2---:R-:W-:-:S02]  /*1530*/  CS2R R68, SRZ ;  /* 0x0000000000447805 */ /* 0x004fc4000001ff00 */
[----:B------:R-:W-:Y:S02]  /*1540*/  MOV R74, RZ ;  /* 0x000000ff004a7202 */ /* 0x000fe40000000f00 */
[----:B------:R-:W-:Y:S02]  /*1550*/  CS2R R80, SRZ ;  /* 0x0000000000507805 */ /* 0x000fe4000001ff00 */
[----:B------:R-:W-:Y:S02]  /*1560*/  MOV R82, RZ ;  /* 0x000000ff00527202 */ /* 0x000fe40000000f00 */
[----:B------:R-:W-:Y:S02]  /*1570*/  CS2R R84, SRZ ;  /* 0x0000000000547805 */ /* 0x000fe4000001ff00 */
[----:B0-----:R-:W-:Y:S02]  /*1580*/  CS2R R72, SRZ ;  /* 0x0000000000487805 */ /* 0x001fe4000001ff00 */
[----:B------:R-:W-:-:S02]  /*1590*/  @P5 MOV R87, RZ ;  /* 0x000000ff00575202 */ /* 0x000fc40000000f00 */
[----:B------:R-:W-:Y:S02]  /*15a0*/  @P0 MOV R71, RZ ;  /* 0x000000ff00470202 */ /* 0x000fe40000000f00 */
[----:B-1----:R-:W-:Y:S02]  /*15b0*/  CS2R R76, SRZ ;  /* 0x00000000004c7805 */ /* 0x002fe4000001ff00 */
[----:B------:R-:W-:Y:S02]  /*15c0*/  @P3 MOV R67, RZ ;  /* 0x000000ff00433202 */ /* 0x000fe40000000f00 */
[----:B------:R-:W-:Y:S02]  /*15d0*/  @P2 MOV R63, RZ ;  /* 0x000000ff003f2202 */ /* 0x000fe40000000f00 */
[----:B------:R-:W-:Y:S02]  /*15e0*/  @P1 MOV R59, RZ ;  /* 0x000000ff003b1202 */ /* 0x000fe40000000f00 */
[----:B------:R-:W-:-:S02]  /*15f0*/  @P6 MOV R55, RZ ;  /* 0x000000ff00376202 */ /* 0x000fc40000000f00 */
[----:B------:R-:W-:Y:S01]  /*1600*/  @P6 IADD3 R3, PT, PT, R3, 0x20, RZ ;  /* 0x0000002003036810 */ /* 0x000fe20007ffe0ff */
[----:B---3--:R-:W-:Y:S06]  /*1610*/  @!P4 BRA `(.L_x_32319) ;  /* 0x0000001400f0c947 */ /* 0x008fec0003800000 */
        /* <DEDUP_REMOVED lines=30> */
.L_x_32317:
        /* <DEDUP_REMOVED lines=45> */
[----:B------:R-:W0:Y:S01]  /*1ad0*/  @P3 LDC.64 R142, c[0x0][0x440] ;  /* 0x00011000ff8e3b82 */ /* 0x000e220000000a00 */
        /* <DEDUP_REMOVED lines=26> */
[----:B------:R-:W-:-:S04]  /*1c80*/  ISETP.GE.U32.AND P3, PT, R0, 0x120, PT ;  /* 0x000001200000780c */ /* 0x000fc80003f66070 */
[----:B-1----:R-:W1:Y:S08]  /*1c90*/  LDC.64 R136, c[0x0][0x3d0] ;  /* 0x0000f400ff887b82 */ /* 0x002e700000000a00 */
[----:B------:R-:W1:Y:S08]  /*1ca0*/  LDC.64 R140, c[0x0][0x3d8] ;  /* 0x0000f600ff8c7b82 */ /* 0x000e700000000a00 */
[----:B------:R-:W1:Y:S08]  /*1cb0*/  @P4 LDC.64 R138, c[0x0][0x438] ;  /* 0x00010e00ff8a4b82 */ /* 0x000e700000000a00 */
[----:B0-----:R-:W0:Y:S01]  /*1cc0*/  @P4 LDC.64 R142, c[0x0][0x440] ;  /* 0x00011000ff8e4b82 */ /* 0x001e220000000a00 */
[----:B--2---:R2:W-:Y:S04]  /*1cd0*/  @P5 STL.64 [R1+0x28], R144 ;  /* 0x0000289001005387 */ /* 0x0045e80000100a00 */
[----:B------:R3:W-:Y:S03]  /*1ce0*/  @P5 STL.64 [R1+0x30], R146 ;  /* 0x0000309201005387 */ /* 0x0007e60000100a00 */
[----:B--2---:R-:W2:Y:S01]  /*1cf0*/  LDC.64 R144, c[0x0][0x3d0] ;  /* 0x0000f400ff907b82 */ /* 0x004ea20000000a00 */
[----:B------:R1:W-:Y:S04]  /*1d00*/  @P5 STL.64 [R1+0x38], R148 ;  /* 0x0000389401005387 */ /* 0x0003e80000100a00 */
[----:B------:R0:W-:Y:S03]  /*1d10*/  @P5 STL.64 [R1+0x40], R150 ;  /* 0x0000409601005387 */ /* 0x0001e60000100a00 */
[----:B---3--:R-:W3:Y:S08]  /*1d20*/  @P0 LDC.64 R146, c[0x0][0x438] ;  /* 0x00010e00ff920b82 */ /* 0x008ef00000000a00 */
[----:B-1----:R-:W1:Y:S01]  /*1d30*/  LDC.64 R148, c[0x0][0x3d8] ;  /* 0x0000f600ff947b82 */ /* 0x002e620000000a00 */
[----:B----4-:R4:W-:Y:S07]  /*1d40*/  @P2 STL.64 [R1], R152 ;  /* 0x0000009801002387 */ /* 0x0109ee0000100a00 */
[----:B0-----:R-:W0:Y:S01]  /*1d50*/  @P0 LDC.64 R150, c[0x0][0x440] ;  /* 0x00011000ff960b82 */ /* 0x001e220000000a00 */
[----:B------:R0:W-:Y:S01]  /*1d60*/  @P2 STL.64 [R1+0x8], R154 ;  /* 0x0000089a01002387 */ /* 0x0001e20000100a00 */
[----:B--2---:R-:W-:-:S05]  /*1d70*/  @P0 IMAD.WIDE.U32 R144, R3, 0x10, R144 ;  /* 0x0000001003900825 */ /* 0x004fca00078e0090 */
[----:B------:R2:W5:Y:S01]  /*1d80*/  @P0 LDG.E.128 R240, desc[UR6][R144.64] ;  /* 0x0000000690f00981 */ /* 0x000562000c1e1d00 */
[C---:B---3--:R-:W-:Y:S01]  /*1d90*/  @P0 IMAD.WIDE.U32 R146, R3.reuse, 0x10, R146 ;  /* 0x0000001003920825 */ /* 0x048fe200078e0092 */
[----:B----4-:R-:W3:Y:S02]  /*1da0*/  LDC.64 R152, c[0x0][0x3d0] ;  /* 0x0000f400ff987b82 */ /* 0x010ee40000000a00 */
[----:B------:R4:W-:Y:S04]  /*1db0*/  @P2 STL.64 [R1+0x18], R156 ;  /* 0x0000189c01002387 */ /* 0x0009e80000100a00 */
[----:B------:R4:W-:Y:S01]  /*1dc0*/  @P2 STL.64 [R1+0x20], R158 ;  /* 0x0000209e01002387 */ /* 0x0009e20000100a00 */
[----:B------:R-:W-:Y:S01]  /*1dd0*/  ISETP.GE.U32.AND P2, PT, R0, 0xc0, PT ;  /* 0x000000c00000780c */ /* 0x000fe20003f46070 */
[C---:B-1----:R-:W-:Y:S01]  /*1de0*/  @P0 IMAD.WIDE.U32 R148, R3.reuse, 0x10, R148 ;  /* 0x0000001003940825 */ /* 0x042fe200078e0094 */
[----:B--2---:R-:W1:Y:S01]  /*1df0*/  LDC.64 R144, c[0x0][0x3d0] ;  /* 0x0000f400ff907b82 */ /* 0x004e620000000a00 */
[----:B------:R2:W5:Y:S04]  /*1e00*/  @P0 LD.E.128 R72, desc[UR6][R146.64] ;  /* 0x0000000692480980 */ /* 0x000568000c101d00 */
[----:B------:R4:W5:Y:S06]  /*1e10*/  @P0 LDG.E.128 R8, desc[UR6][R148.64] ;  /* 0x0000000694080981 */ /* 0x00096c000c1e1d00 */
[----:B------:R-:W3:Y:S01]  /*1e20*/  @P2 LDC.64 R130, c[0x0][0x438] ;  /* 0x00010e00ff822b82 */ /* 0x000ee20000000a00 */
[----:B0-----:R-:W-:-:S07]  /*1e30*/  @P0 IMAD.WIDE.U32 R150, R3, 0x10, R150 ;  /* 0x0000001003960825 */ /* 0x001fce00078e0096 */
[----:B------:R-:W0:Y:S01]  /*1e40*/  @P2 LDC.64 R134, c[0x0][0x440] ;  /* 0x00011000ff862b82 */ /* 0x000e220000000a00 */
[----:B------:R-:W-:Y:S01]  /*1e50*/  @P0 IADD3 R3, PT, PT, R3, 0x20, RZ ;  /* 0x0000002003030810 */ /* 0x000fe20007ffe0ff */
[----:B------:R4:W5:Y:S04]  /*1e60*/  @P0 LD.E.128 R108, desc[UR6][R150.64] ;  /* 0x00000006966c0980 */ /* 0x000968000c101d00 */
[C---:B------:R-:W-:Y:S02]  /*1e70*/  @P1 IMAD.WIDE.U32 R4, R3.reuse, 0x10, R4 ;  /* 0x0000001003041825 */ /* 0x040fe400078e0004 */
[----:B--2---:R-:W2:Y:S02]  /*1e80*/  @P6 LDC.64 R146, c[0x0][0x438] ;  /* 0x00010e00ff926b82 */ /* 0x004ea40000000a00 */
[C---:B------:R-:W-:Y:S01]  /*1e90*/  @P1 IMAD.WIDE.U32 R6, R3.reuse, 0x10, R6 ;  /* 0x0000001003061825 */ /* 0x040fe200078e0006 */
[----:B------:R1:W5:Y:S03]  /*1ea0*/  @P1 LDG.E.128 R12, desc[UR6][R4.64] ;  /* 0x00000006040c1981 */ /* 0x000366000c1e1d00 */
[C---:B------:R-:W-:Y:S01]  /*1eb0*/  @P1 IMAD.WIDE.U32 R124, R3.reuse, 0x10, R124 ;  /* 0x00000010037c1825 */ /* 0x040fe200078e007c */
[----:B------:R1:W5:Y:S01]  /*1ec0*/  @P1 LD.E.128 R68, desc[UR6][R6.64] ;  /* 0x0000000606441980 */ /* 0x000362000c101d00 */
[----:B----4-:R-:W4:Y:S02]  /*1ed0*/  LDC.64 R148, c[0x0][0x3d8] ;  /* 0x0000f600ff947b82 */ /* 0x010f240000000a00 */
[C---:B------:R-:W-:Y:S01]  /*1ee0*/  @P1 IMAD.WIDE.U32 R126, R3.reuse, 0x10, R126 ;  /* 0x00000010037e1825 */ /* 0x040fe200078e007e */
[----:B------:R3:W5:Y:S05]  /*1ef0*/  @P1 LDG.E.128 R16, desc[UR6][R124.64] ;  /* 0x000000067c101981 */ /* 0x00076a000c1e1d00 */
[----:B------:R-:W4:Y:S01]  /*1f00*/  @P6 LDC.64 R150, c[0x0][0x440] ;  /* 0x00011000ff966b82 */ /* 0x000f220000000a00 */
[----:B------:R-:W-:Y:S01]  /*1f10*/  @P1 IADD3 R3, PT, PT, R3, 0x20, RZ ;  /* 0x0000002003031810 */ /* 0x000fe20007ffe0ff */
[----:B------:R0:W5:Y:S06]  /*1f20*/  @P1 LD.E.128 R104, desc[UR6][R126.64] ;  /* 0x000000067e681980 */ /* 0x00016c000c101d00 */
[----:B-1----:R-:W1:Y:S01]  /*1f30*/  @P3 LDC.64 R4, c[0x0][0x438] ;  /* 0x00010e00ff043b82 */ /* 0x002e620000000a00 */
[----:B------:R-:W-:-:S07]  /*1f40*/  @P2 IMAD.WIDE.U32 R128, R3, 0x10, R128 ;  /* 0x0000001003802825 */ /* 0x000fce00078e0080 */
[----:B------:R-:W1:Y:S01]  /*1f50*/  LDC.64 R6, c[0x0][0x3d8] ;  /* 0x0000f600ff067b82 */ /* 0x000e620000000a00 */
[C---:B---3--:R-:W-:Y:S01]  /*1f60*/  @P2 IMAD.WIDE.U32 R130, R3.reuse, 0x10, R130 ;  /* 0x0000001003822825 */ /* 0x048fe200078e0082 */
[----:B------:R3:W5:Y:S06]  /*1f70*/  @P2 LDG.E.128 R20, desc[UR6][R128.64] ;  /* 0x0000000680142981 */ /* 0x00076c000c1e1d00 */
[----:B------:R-:W3:Y:S01]  /*1f80*/  @P3 LDC.64 R124, c[0x0][0x440] ;  /* 0x00011000ff7c3b82 */ /* 0x000ee20000000a00 */
        /* <DEDUP_REMOVED lines=18> */
[C---:B----4-:R-:W-:Y:S01]  /*20b0*/  @P6 IMAD.WIDE.U32 R148, R3.reuse, 0x10, R148 ;  /* 0x0000001003946825 */ /* 0x050fe200078e0094 */
[----:B------:R0:W5:Y:S03]  /*20c0*/  @P6 LD.E.128 R56, desc[UR6][R146.64] ;  /* 0x0000000692386980 */ /* 0x000166000c101d00 */
[C---:B------:R-:W-:Y:S01]  /*20d0*/  @P6 IMAD.WIDE.U32 R150, R3.reuse, 0x10, R150 ;  /* 0x0000001003966825 */ /* 0x040fe200078e0096 */
[----:B------:R-:W-:Y:S01]  /*20e0*/  @P6 IADD3 R3, PT, PT, R3, 0x20, RZ ;  /* 0x0000002003036810 */ /* 0x000fe20007ffe0ff */
[----:B------:R0:W5:Y:S04]  /*20f0*/  @P6 LDG.E.128 R40, desc[UR6][R148.64] ;  /* 0x0000000694286981 */ /* 0x000168000c1e1d00 */
[C---:B------:R-:W-:Y:S01]  /*2100*/  @P3 IMAD.WIDE.U32 R152, R3.reuse, 0x10, R152 ;  /* 0x0000001003983825 */ /* 0x040fe200078e0098 */
[----:B------:R0:W5:Y:S03]  /*2110*/  @P6 LD.E.128 R92, desc[UR6][R150.64] ;  /* 0x00000006965c6980 */ /* 0x000166000c101d00 */
[C---:B-1----:R-:W-:Y:S01]  /*2120*/  @P3 IMAD.WIDE.U32 R4, R3.reuse, 0x10, R4 ;  /* 0x0000001003043825 */ /* 0x042fe200078e0004 */
[----:B------:R0:W5:Y:S03]  /*2130*/  @P3 LDG.E.128 R44, desc[UR6][R152.64] ;  /* 0x00000006982c3981 */ /* 0x000166000c1e1d00 */
[C---:B------:R-:W-:Y:S01]  /*2140*/  @P3 IMAD.WIDE.U32 R6, R3.reuse, 0x10, R6 ;  /* 0x0000001003063825 */ /* 0x040fe200078e0006 */
[----:B------:R0:W5:Y:S03]  /*2150*/  @P3 LD.E.128 R52, desc[UR6][R4.64] ;  /* 0x0000000604343980 */ /* 0x000166000c101d00 */
[----:B---3--:R-:W-:Y:S01]  /*2160*/  @P3 IMAD.WIDE.U32 R124, R3, 0x10, R124 ;  /* 0x00000010037c3825 */ /* 0x008fe200078e007c */
        /* <DEDUP_REMOVED lines=18> */
.L_x_32320:
[----:B------:R-:W2:Y:S04]  /*2290*/  LDL R144, [R1] ;  /* 0x0000000001907983 */ /* 0x000ea80000100800 */
        /* <DEDUP_REMOVED lines=10> */
[----:B------:R-:W4:Y:S01]  /*2340*/  LDL R155, [R1+0x44] ;  /* 0x00004400019b7983 */ /* 0x000f220000100800 */
[C---:B------:R-:W-:Y:S01]  /*2350*/  ISETP.GE.U32.AND P5, PT, R0.reuse, 0x20, PT ;  /* 0x000000200000780c */ /* 0x040fe20003fa6070 */
[----:B------:R-:W0:Y:S02]  /*2360*/  LDC.64 R4, c[0x0][0x3d0] ;  /* 0x0000f400ff047b82 */ /* 0x000e240000000a00 */
[----:B------:R-:W4:Y:S04]  /*2370*/  LDL R140, [R1+0x28] ;  /* 0x00002800018c7983 */ /* 0x000f280000100800 */
[----:B------:R-:W4:Y:S02]  /*2380*/  LDL R141, [R1+0x2c] ;  /* 0x00002c00018d7983 */ /* 0x000f240000100800 */
[----:B------:R-:W1:Y:S02]  /*2390*/  LDC.64 R88, c[0x0][0x3d8] ;  /* 0x0000f600ff587b82 */ /* 0x000e640000000a00 */
[----:B------:R-:W4:Y:S04]  /*23a0*/  LDL R142, [R1+0x30] ;  /* 0x00003000018e7983 */ /* 0x000f280000100800 */
[----:B------:R-:W4:Y:S02]  /*23b0*/  LDL R143, [R1+0x34] ;  /* 0x00003400018f7983 */ /* 0x000f240000100800 */
        /* <DEDUP_REMOVED lines=14> */
[----:B------:R0:W5:Y:S02]  /*24a0*/  @P5 LD.E.128 R84, desc[UR6][R6.64] ;  /* 0x0000000606545980 */ /* 0x000164000c101d00 */
[----:B------:R-:W-:-:S03]  /*24b0*/  @P1 IMAD.WIDE.U32 R92, R3, 0x10, R92 ;  /* 0x00000010035c1825 */ /* 0x000fc600078e005c */
[----:B------:R-:W1:Y:S08]  /*24c0*/  @P1 LDC.64 R96, c[0x0][0x438] ;  /* 0x00010e00ff601b82 */ /* 0x000e700000000a00 */
[----:B------:R-:W1:Y:S01]  /*24d0*/  @P6 LDC.64 R108, c[0x0][0x438] ;  /* 0x00010e00ff6c6b82 */ /* 0x000e620000000a00 */
[C---:B------:R-:W-:Y:S02]  /*24e0*/  ISETP.GE.U32.AND P3, PT, R0.reuse, 0xc0, PT ;  /* 0x000000c00000780c */ /* 0x040fe40003f66070 */
[----:B------:R-:W-:-:S05]  /*24f0*/  ISETP.GE.U32.AND P2, PT, R0, 0xe0, PT ;  /* 0x000000e00000780c */ /* 0x000fca0003f46070 */
[----:B------:R-:W1:Y:S08]  /*2500*/  @P4 LDC.64 R116, c[0x0][0x438] ;  /* 0x00010e00ff744b82 */ /* 0x000e700000000a00 */
        /* <DEDUP_REMOVED lines=9> */
[----:B--2---:R-:W2:Y:S04]  /*25a0*/  @P1 LDG.E.128 R144, desc[UR6][R100.64] ;  /* 0x0000000664901981 */ /* 0x004ea8000c1e1d00 */
[----:B---3--:R3:W2:Y:S04]  /*25b0*/  @P1 LDG.E.128 R148, desc[UR6][R92.64] ;  /* 0x000000065c941981 */ /* 0x0086a8000c1e1d00 */
[----:B----4-:R4:W2:Y:S01]  /*25c0*/  @P5 LDG.E.128 R152, desc[UR6][R4.64] ;  /* 0x0000000604985981 */ /* 0x0108a2000c1e1d00 */
[C---:B-1----:R-:W-:Y:S01]  /*25d0*/  @P1 IMAD.WIDE.U32 R96, R3.reuse, 0x10, R96 ;  /* 0x0000001003601825 */ /* 0x042fe200078e0060 */
[----:B------:R-:W-:Y:S01]  /*25e0*/  @P1 IADD3 R3, PT, PT, R3, 0x20, RZ ;  /* 0x0000002003031810 */ /* 0x000fe20007ffe0ff */
[----:B---3--:R-:W1:Y:S03]  /*25f0*/  @P0 LDC.64 R92, c[0x0][0x438] ;  /* 0x00010e00ff5c0b82 */ /* 0x008e660000000a00 */
[----:B------:R3:W5:Y:S05]  /*2600*/  @P1 LD.E.128 R80, desc[UR6][R96.64] ;  /* 0x0000000660501980 */ /* 0x00076a000c101d00 */
[----:B----4-:R-:W4:Y:S01]  /*2610*/  LDC.64 R4, c[0x0][0x3d0] ;  /* 0x0000f400ff047b82 */ /* 0x010f220000000a00 */
[----:B------:R-:W-:-:S04]  /*2620*/  @P6 IMAD.WIDE.U32 R104, R3, 0x10, R104 ;  /* 0x0000001003686825 */ /* 0x000fc800078e0068 */
[C---:B------:R-:W-:Y:S01]  /*2630*/  @P6 IMAD.WIDE.U32 R108, R3.reuse, 0x10, R108 ;  /* 0x00000010036c6825 */ /* 0x040fe200078e006c */
[----:B------:R0:W5:Y:S02]  /*2640*/  @P6 LDG.E.128 R248, desc[UR6][R104.64] ;  /* 0x0000000668f86981 */ /* 0x000164000c1e1d00 */
[----:B---3--:R-:W3:Y:S01]  /*2650*/  LDC.64 R96, c[0x0][0x3d8] ;  /* 0x0000f600ff607b82 */ /* 0x008ee20000000a00 */
[C---:B------:R-:W-:Y:S01]  /*2660*/  @P6 IMAD.WIDE.U32 R112, R3.reuse, 0x10, R112 ;  /* 0x0000001003706825 */ /* 0x040fe200078e0070 */
[----:B------:R4:W5:Y:S01]  /*2670*/  @P6 LD.E.128 R76, desc[UR6][R108.64] ;  /* 0x000000066c4c6980 */ /* 0x000962000c101d00 */
[----:B------:R-:W-:Y:S02]  /*2680*/  @P6 IADD3 R3, PT, PT, R3, 0x20, RZ ;  /* 0x0000002003036810 */ /* 0x000fe40007ffe0ff */
[----:B------:R-:W-:Y:S01]  /*2690*/  @P6 MOV R115, RZ ;  /* 0x000000ff00736202 */ /* 0x000fe20000000f00 */
[----:B------:R4:W5:Y:S02]  /*26a0*/  @P6 LDG.E.128 R244, desc[UR6][R112.64] ;  /* 0x0000000670f46981 */ /* 0x000964000c1e1d00 */
[----:B------:R-:W3:Y:S01]  /*26b0*/  LDC.64 R100, c[0x0][0x3d0] ;  /* 0x0000f400ff647b82 */ /* 0x000ee20000000a00 */
[----:B------:R-:W-:Y:S01]  /*26c0*/  ISETP.GE.U32.AND P6, PT, R0, 0x120, PT ;  /* 0x000001200000780c */ /* 0x000fe20003fc6070 */
[----:B------:R1:W2:Y:S06]  /*26d0*/  @P5 LDG.E.128 R140, desc[UR6][R88.64] ;  /* 0x00000006588c5981 */ /* 0x0002ac000c1e1d00 */
[----:B0-----:R-:W0:Y:S01]  /*26e0*/  @P3 LDC.64 R104, c[0x0][0x438] ;  /* 0x00010e00ff683b82 */ /* 0x001e220000000a00 */
[----:B----4-:R-:W-:-:S07]  /*26f0*/  @P4 IMAD.WIDE.U32 R4, R3, 0x10, R4 ;  /* 0x0000001003044825 */ /* 0x010fce00078e0004 */
[----:B------:R-:W4:Y:S01]  /*2700*/  @P2 LDC.64 R108, c[0x0][0x438] ;  /* 0x00010e00ff6c2b82 */ /* 0x000f220000000a00 */
[C---:B------:R-:W-:Y:S01]  /*2710*/  @P4 IMAD.WIDE.U32 R116, R3.reuse, 0x10, R116 ;  /* 0x0000001003744825 */ /* 0x040fe200078e0074 */
[----:B------:R-:W5:Y:S03]  /*2720*/  @P4 LDG.E.128 R240, desc[UR6][R4.64] ;  /* 0x0000000604f04981 */ /* 0x000f66000c1e1d00 */
[C---:B------:R-:W-:Y:S01]  /*2730*/  @P4 IMAD.WIDE.U32 R120, R3.reuse, 0x10, R120 ;  /* 0x0000001003784825 */ /* 0x040fe200078e0078 */
[----:B------:R-:W-:Y:S01]  /*2740*/  @P4 IADD3 R3, PT, PT, R3, 0x20, RZ ;  /* 0x0000002003034810 */ /* 0x000fe20007ffe0ff */
[----:B------:R-:W5:Y:S01]  /*2750*/  @P4 LD.E.128 R72, desc[UR6][R116.64] ;  /* 0x0000000674484980 */ /* 0x000f62000c101d00 */
[----:B------:R-:W4:Y:S03]  /*2760*/  LDC.64 R112, c[0x0][0x3d0] ;  /* 0x0000f400ff707b82 */ /* 0x000f260000000a00 */
[C---:B------:R-:W-:Y:S01]  /*2770*/  @P0 IMAD.WIDE.U32 R6, R3.reuse, 0x10, R6 ;  /* 0x0000001003060825 */ /* 0x040fe200078e0006 */
[----:B------:R-:W5:Y:S03]  /*2780*/  @P4 LDG.E.128 R8, desc[UR6][R120.64] ;  /* 0x0000000678084981 */ /* 0x000f66000c1e1d00 */
[C---:B-1----:R-:W-:Y:S01]  /*2790*/  @P0 IMAD.WIDE.U32 R92, R3.reuse, 0x10, R92 ;  /* 0x00000010035c0825 */ /* 0x042fe200078e005c */
[----:B------:R-:W1:Y:S01]  /*27a0*/  @P6 LDC.64 R88, c[0x0][0x438] ;  /* 0x00010e00ff586b82 */ /* 0x000e620000000a00 */
[----:B------:R-:W5:Y:S02]  /*27b0*/  @P0 LDG.E.128 R12, desc[UR6][R6.64] ;  /* 0x00000006060c0981 */ /* 0x000f64000c1e1d00 */
[C---:B---3--:R-:W-:Y:S01]  /*27c0*/  @P0 IMAD.WIDE.U32 R96, R3.reuse, 0x10, R96 ;  /* 0x0000001003600825 */ /* 0x048fe200078e0060 */
[----:B------:R-:W-:-:S03]  /*27d0*/  @P0 IADD3 R3, PT, PT, R3, 0x20, RZ ;  /* 0x0000002003030810 */ /* 0x000fc60007ffe0ff */
[----:B------:R-:W-:Y:S01]  /*27e0*/  HFMA2 R90, -RZ, RZ, 0, 0 ;  /* 0x00000000ff5a7431 */ /* 0x000fe200000001ff */
[----:B------:R-:W-:Y:S01]  /*27f0*/  @P4 MOV R111, RZ ;  /* 0x000000ff006f4202 */ /* 0x000fe20000000f00 */
[----:B------:R-:W-:Y:S01]  /*2800*/  HFMA2 R98, -RZ, RZ, 0, 0 ;  /* 0x00000000ff627431 */ /* 0x000fe200000001ff */
[----:B------:R3:W5:Y:S01]  /*2810*/  @P0 LD.E.128 R68, desc[UR6][R92.64] ;  /* 0x000000065c440980 */ /* 0x000762000c101d00 */
[----:B------:R-:W-:-:S03]  /*2820*/  @P3 IMAD.WIDE.U32 R100, R3, 0x10, R100 ;  /* 0x0000001003643825 */ /* 0x000fc600078e0064 */
[----:B--2---:R2:W-:Y:S04]  /*2830*/  @P1 STL.64 [R1], R144 ;  /* 0x0000009001001387 */ /* 0x0045e80000100a00 */
[----:B------:R2:W-:Y:S01]  /*2840*/  @P1 STL.64 [R1+0x8], R146 ;  /* 0x0000089201001387 */ /* 0x0005e20000100a00 */
[----:B0-----:R-:W-:-:S04]  /*2850*/  @P3 IMAD.WIDE.U32 R104, R3, 0x10, R104 ;  /* 0x0000001003683825 */ /* 0x001fc800078e0068 */
[----:B------:R-:W-:Y:S02]  /*2860*/  HFMA2 R106, -RZ, RZ, 0, 0 ;  /* 0x00000000ff6a7431 */ /* 0x000fe400000001ff */
[----:B------:R-:W-:Y:S02]  /*2870*/  HFMA2 R114, -RZ, RZ, 0, 0 ;  /* 0x00000000ff727431 */ /* 0x000fe400000001ff */
[----:B------:R-:W-:Y:S01]  /*2880*/  @P3 IMAD.WIDE.U32 R124, R3, 0x10, R124 ;  /* 0x00000010037c3825 */ /* 0x000fe200078e007c */
[----:B------:R-:W-:-:S03]  /*2890*/  ISETP.GE.U32.AND P4, PT, R0, 0x140, PT ;  /* 0x000001400000780c */ /* 0x000fc60003f86070 */
[----:B------:R-:W-:Y:S01]  /*28a0*/  HFMA2 R122, -RZ, RZ, 0, 0 ;  /* 0x00000000ff7a7431 */ /* 0x000fe200000001ff */
[----:B------:R0:W5:Y:S04]  /*28b0*/  @P0 LDG.E.128 R16, desc[UR6][R96.64] ;  /* 0x0000000660100981 */ /* 0x000168000c1e1d00 */
[----:B------:R2:W-:Y:S01]  /*28c0*/  @P1 STL.64 [R1+0x18], R148 ;  /* 0x0000189401001387 */ /* 0x0005e20000100a00 */
[----:B------:R-:W-:-:S03]  /*28d0*/  @P3 IADD3 R3, PT, PT, R3, 0x20, RZ ;  /* 0x0000002003033810 */ /* 0x000fc60007ffe0ff */
[----:B------:R-:W5:Y:S01]  /*28e0*/  @P3 LDG.E.128 R24, desc[UR6][R124.64] ;  /* 0x000000067c183981 */ /* 0x000f62000c1e1d00 */
[----:B------:R-:W-:Y:S02]  /*28f0*/  MOV R94, RZ ;  /* 0x000000ff005e7202 */ /* 0x000fe40000000f00 */
[----:B---3--:R-:W-:Y:S02]  /*2900*/  CS2R R92, SRZ ;  /* 0x00000000005c7805 */ /* 0x008fe4000001ff00 */
[----:B------:R-:W-:Y:S01]  /*2910*/  MOV R102, RZ ;  /* 0x000000ff00667202 */ /* 0x000fe20000000f00 */
[----:B------:R3:W5:Y:S01]  /*2920*/  @P3 LDG.E.128 R20, desc[UR6][R100.64] ;  /* 0x0000000664143981 */ /* 0x000762000c1e1d00 */
[----:B------:R-:W-:Y:S02]  /*2930*/  MOV R110, RZ ;  /* 0x000000ff006e7202 */ /* 0x000fe40000000f00 */
[----:B------:R-:W-:Y:S02]  /*2940*/  CS2R R116, SRZ ;  /* 0x0000000000747805 */ /* 0x000fe4000001ff00 */
[----:B------:R-:W-:Y:S01]  /*2950*/  MOV R118, RZ ;  /* 0x000000ff00767202 */ /* 0x000fe20000000f00 */
[----:B------:R3:W5:Y:S04]  /*2960*/  @P3 LD.E.128 R64, desc[UR6][R104.64] ;  /* 0x0000000668403980 */ /* 0x000768000c101d00 */
[----:B------:R2:W-:Y:S04]  /*2970*/  @P5 STL.64 [R1+0x38], R152 ;  /* 0x0000389801005387 */ /* 0x0005e80000100a00 */
[----:B------:R2:W-:Y:S04]  /*2980*/  @P5 STL.64 [R1+0x40], R154 ;  /* 0x0000409a01005387 */ /* 0x0005e80000100a00 */
[----:B------:R2:W-:Y:S01]  /*2990*/  @P1 STL.64 [R1+0x20], R150 ;  /* 0x0000209601001387 */ /* 0x0005e20000100a00 */
[----:B------:R-:W-:-:S13]  /*29a0*/  ISETP.GE.U32.AND P1, PT, R0, 0x100, PT ;  /* 0x000001000000780c */ /* 0x000fda0003f26070 */
[----:B------:R-:W1:Y:S01]  /*29b0*/  @P1 LDC.64 R130, c[0x0][0x438] ;  /* 0x00010e00ff821b82 */ /* 0x000e620000000a00 */
[----:B------:R-:W-:-:S04]  /*29c0*/  @P2 IMAD.WIDE.U32 R126, R3, 0x10, R126 ;  /* 0x00000010037e2825 */ /* 0x000fc800078e007e */
[C---:B----4-:R-:W-:Y:S01]  /*29d0*/  @P2 IMAD.WIDE.U32 R108, R3.reuse, 0x10, R108 ;  /* 0x00000010036c2825 */ /* 0x050fe200078e006c */
[----:B------:R-:W5:Y:S03]  /*29e0*/  @P2 LDG.E.128 R28, desc[UR6][R126.64] ;  /* 0x000000067e1c2981 */ /* 0x000f66000c1e1d00 */
[C---:B------:R-:W-:Y:S01]  /*29f0*/  @P2 IMAD.WIDE.U32 R128, R3.reuse, 0x10, R128 ;  /* 0x0000001003802825 */ /* 0x040fe200078e0080 */
[----:B------:R-:W-:Y:S01]  /*2a00*/  @P2 IADD3 R3, PT, PT, R3, 0x20, RZ ;  /* 0x0000002003032810 */ /* 0x000fe20007ffe0ff */
[----:B------:R2:W-:Y:S04]  /*2a10*/  @P5 STL.64 [R1+0x28], R140 ;  /* 0x0000288c01005387 */ /* 0x0005e80000100a00 */
[C---:B------:R-:W-:Y:S01]  /*2a20*/  @P1 IMAD.WIDE.U32 R112, R3.reuse, 0x10, R112 ;  /* 0x0000001003701825 */ /* 0x040fe200078e0070 */
[----:B------:R-:W5:Y:S03]  /*2a30*/  @P2 LDG.E.128 R32, desc[UR6][R128.64] ;  /* 0x0000000680202981 */ /* 0x000f66000c1e1d00 */
[C---:B------:R-:W-:Y:S01]  /*2a40*/  @P1 IMAD.WIDE.U32 R132, R3.reuse, 0x10, R132 ;  /* 0x0000001003841825 */ /* 0x040fe200078e0084 */
[----:B------:R4:W5:Y:S03]  /*2a50*/  @P2 LD.E.128 R60, desc[UR6][R108.64] ;  /* 0x000000066c3c2980 */ /* 0x000966000c101d00 */
[C---:B-1----:R-:W-:Y:S01]  /*2a60*/  @P1 IMAD.WIDE.U32 R130, R3.reuse, 0x10, R130 ;  /* 0x0000001003821825 */ /* 0x042fe200078e0082 */
[----:B------:R-:W-:Y:S01]  /*2a70*/  @P1 IADD3 R3, PT, PT, R3, 0x20, RZ ;  /* 0x0000002003031810 */ /* 0x000fe20007ffe0ff */
[----:B------:R-:W5:Y:S04]  /*2a80*/  @P1 LDG.E.128 R40, desc[UR6][R132.64] ;  /* 0x0000000684281981 */ /* 0x000f68000c1e1d00 */
[C---:B------:R-:W-:Y:S01]  /*2a90*/  @P6 IMAD.WIDE.U32 R134, R3.reuse, 0x10, R134 ;  /* 0x0000001003866825 */ /* 0x040fe200078e0086 */
[----:B------:R-:W5:Y:S03]  /*2aa0*/  @P1 LD.E.128 R56, desc[UR6][R130.64] ;  /* 0x0000000682381980 */ /* 0x000f66000c101d00 */
[C---:B------:R-:W-:Y:S01]  /*2ab0*/  @P6 IMAD.WIDE.U32 R4, R3.reuse, 0x10, R88 ;  /* 0x0000001003046825 */ /* 0x040fe200078e0058 */
[----:B------:R-:W5:Y:S03]  /*2ac0*/  @P6 LDG.E.128 R44, desc[UR6][R134.64] ;  /* 0x00000006862c6981 */ /* 0x000f66000c1e1d00 */
[----:B------:R-:W-:Y:S01]  /*2ad0*/  @P6 IMAD.WIDE.U32 R136, R3, 0x10, R136 ;  /* 0x0000001003886825 */ /* 0x000fe200078e0088 */
[----:B------:R-:W5:Y:S04]  /*2ae0*/  @P6 LD.E.128 R52, desc[UR6][R4.64] ;  /* 0x0000000604346980 */ /* 0x000f68000c101d00 */
[----:B------:R-:W5:Y:S04]  /*2af0*/  @P6 LDG.E.128 R48, desc[UR6][R136.64] ;  /* 0x0000000688306981 */ /* 0x000f68000c1e1d00 */
[----:B------:R2:W-:Y:S01]  /*2b00*/  @P5 STL.64 [R1+0x30], R142 ;  /* 0x0000308e01005387 */ /* 0x0005e20000100a00 */
[----:B------:R-:W-:-:S02]  /*2b10*/  CS2R R88, SRZ ;  /* 0x0000000000587805 */ /* 0x000fc4000001ff00 */
[----:B0-----:R-:W-:Y:S02]  /*2b20*/  CS2R R96, SRZ ;  /* 0x0000000000607805 */ /* 0x001fe4000001ff00 */
[----:B---3--:R-:W-:Y:S01]  /*2b30*/  CS2R R100, SRZ ;  /* 0x0000000000647805 */ /* 0x008fe2000001ff00 */
[----:B------:R0:W5:Y:S01]  /*2b40*/  @P1 LDG.E.128 R36, desc[UR6][R112.64] ;  /* 0x0000000670241981 */ /* 0x000162000c1e1d00 */
[----:B------:R-:W-:Y:S02]  /*2b50*/  CS2R R104, SRZ ;  /* 0x0000000000687805 */ /* 0x000fe4000001ff00 */
[----:B----4-:R-:W-:Y:S02]  /*2b60*/  CS2R R108, SRZ ;  /* 0x00000000006c7805 */ /* 0x010fe4000001ff00 */
[----:B------:R-:W-:Y:S02]  /*2b70*/  CS2R R120, SRZ ;  /* 0x0000000000787805 */ /* 0x000fe4000001ff00 */
[----:B------:R-:W-:-:S02]  /*2b80*/  @P5 MOV R123, RZ ;  /* 0x000000ff007b5202 */ /* 0x000fc40000000f00 */
[----:B------:R-:W-:Y:S02]  /*2b90*/  @P0 MOV R107, RZ ;  /* 0x000000ff006b0202 */ /* 0x000fe40000000f00 */
[----:B------:R-:W-:Y:S02]  /*2ba0*/  @P3 MOV R103, RZ ;  /* 0x000000ff00673202 */ /* 0x000fe40000000f00 */
[----:B0-----:R-:W-:Y:S02]  /*2bb0*/  CS2R R112, SRZ ;  /* 0x0000000000707805 */ /* 0x001fe4000001ff00 */
[----:B------:R-:W-:Y:S02]  /*2bc0*/  @P2 MOV R99, RZ ;  /* 0x000000ff00632202 */ /* 0x000fe40000000f00 */
[----:B------:R-:W-:Y:S02]  /*2bd0*/  @P1 MOV R95, RZ ;  /* 0x000000ff005f1202 */ /* 0x000fe40000000f00 */
[----:B------:R-:W-:-:S02]  /*2be0*/  @P6 MOV R91, RZ ;  /* 0x000000ff005b6202 */ /* 0x000fc40000000f00 */
        /* <DEDUP_REMOVED lines=31> */
.L_x_32319:
[----:B------:R-:W-:Y:S05]  /*2de0*/  BSYNC.RECONVERGENT B0 ;  /* 0x0000000000007941 */ /* 0x000fea0003800200 */
.L_x_32316:
        /* <DEDUP_REMOVED lines=8> */
[----:B------:R-:W1:Y:S01]  /*2e70*/  LDCU UR12, c[0x0][0x388] ;  /* 0x00007100ff0c77ac */ /* 0x000e620008000800 */
[----:B------:R-:W2:Y:S01]  /*2e80*/  LDCU.U8 UR10, c[0x0][0x410] ;  /* 0x00008200ff0a77ac */ /* 0x000ea20008000000 */
[----:B------:R-:W3:Y:S01]  /*2e90*/  LDCU UR11, c[0x0][0x448] ;  /* 0x00008900ff0b77ac */ /* 0x000ee20008000800 */
[----:B------:R-:W4:Y:S01]  /*2ea0*/  LDCU.64 UR4, c[0x0][0x398] ;  /* 0x00007300ff0477ac */ /* 0x000f220008000a00 */
[----:B------:R-:W0:Y:S02]  /*2eb0*/  LDCU.64 UR8, c[0x0][0x3a0] ;  /* 0x00007400ff0877ac */ /* 0x000e240008000a00 */
.L_x_32402:
[----:B-1-34-:R-:W0:Y:S01]  /*2ec0*/  LDL R236, [R1+0x14] ;  /* 0x0000140001ec7983 */ /* 0x01ae220000100800 */
[----:B------:R-:W-:Y:S01]  /*2ed0*/  BSSY.RECONVERGENT B0, `(.L_x_32321) ;  /* 0x0000078000007945 */ /* 0x000fe20003800200 */
[----:B------:R-:W1:Y:S02]  /*2ee0*/  S2R R5, SR_TID.X ;  /* 0x0000000000057919 */ /* 0x000e640000002100 */
[----:B-1----:R-:W-:Y:S01]  /*2ef0*/  LOP3.LUT R5, R5, 0x1f, RZ, 0xc0, !PT ;  /* 0x0000001f05057812 */ /* 0x002fe200078ec0ff */
[----:B0-----:R-:W-:-:S05]  /*2f00*/  IMAD R2, R236, UR12, RZ ;  /* 0x0000000cec027c24 */ /* 0x001fca000f8e02ff */
[----:B------:R-:W-:-:S04]  /*2f10*/  SHF.R.S32.HI R4, RZ, 0x1f, R2 ;  /* 0x0000001fff047819 */ /* 0x000fc80000011402 */
[----:B------:R-:W-:-:S04]  /*2f20*/  LEA.HI R2, R4, R2, RZ, 0x3 ;  /* 0x0000000204027211 */ /* 0x000fc800078f18ff */
[----:B------:R-:W-:-:S04]  /*2f30*/  LEA.HI.SX32 R5, R2, R5, 0x1d ;  /* 0x0000000502057211 */ /* 0x000fc800078feaff */
[----:B------:R-:W-:Y:S01]  /*2f40*/  MOV R2, R5 ;  /* 0x0000000500027202 */ /* 0x000fe20000000f00 */
[----:B-----5:R-:W-:Y:S06]  /*2f50*/  @!P5 BRA `(.L_x_32322) ;  /* 0x0000000400bcd947 */ /* 0x020fec0003800000 */
[----:B----4-:R-:W-:Y:S01]  /*2f60*/  ISETP.NE.U32.AND P0, PT, RZ, UR4, PT ;  /* 0x00000004ff007c0c */ /* 0x010fe2000bf05070 */
        /* <DEDUP_REMOVED lines=28> */
.L_x_32324:
[--C-:B-----5:R-:W-:Y:S02]  /*3130*/  HADD2.F32 R152, -RZ, R156.reuse.H0_H0 ;  /* 0x2000009cff987230 */ /* 0x120fe40000004100 */
[----:B------:R-:W-:Y:S02]  /*3140*/  HADD2.F32 R153, -RZ, R156.H1_H1 ;  /* 0x3000009cff997230 */ /* 0x000fe40000004100 */
[--C-:B------:R-:W-:Y:S02]  /*3150*/  HADD2.F32 R154, -RZ, R157.reuse.H0_H0 ;  /* 0x2000009dff9a7230 */ /* 0x100fe40000004100 */
[----:B------:R-:W-:Y:S01]  /*3160*/  FADD.FTZ R152, R144, R152 ;  /* 0x0000009890987221 */ /* 0x000fe20000010000 */
[----:B------:R-:W-:Y:S02]  /*3170*/  HADD2.F32 R155, -RZ, R157.H1_H1 ;  /* 0x3000009dff9b7230 */ /* 0x000fe40000004100 */
        /* <DEDUP_REMOVED lines=9> */
[----:B------:R-:W-:-:S02]  /*3210*/  FADD.FTZ R158, R150, R2 ;  /* 0x00000002969e7221 */ /* 0x000fc40000010000 */
[----:B------:R-:W-:Y:S01]  /*3220*/  FADD.FTZ R159, R151, R4 ;  /* 0x00000004979f7221 */ /* 0x000fe20000010000 */
[----:B------:R-:W-:Y:S06]  /*3230*/  BRA `(.L_x_32325) ;  /* 0x0000000000f07947 */ /* 0x000fec0003800000 */
.L_x_32323:
[----:B------:R-:W-:-:S04]  /*3240*/  UISETP.NE.U32.AND UP0, UPT, UR8, URZ, UPT ;  /* 0x000000ff0800728c */ /* 0x000fc8000bf05070 */
[----:B------:R-:W-:-:S09]  /*3250*/  UISETP.NE.AND.EX UP0, UPT, UR9, URZ, UPT, UP0 ;  /* 0x000000ff0900728c */ /* 0x000fd2000bf05300 */
[----:B------:R-:W-:Y:S05]  /*3260*/  BRA.U UP0, `(.L_x_32326) ;  /* 0x0000000100647547 */ /* 0x000fea000b800000 */
[----:B-----5:R-:W-:Y:S02]  /*3270*/  HADD2.F32 R2, -RZ, R156.H0_H0 ;  /* 0x2000009cff027230 */ /* 0x020fe40000004100 */
[----:B------:R-:W-:-:S05]  /*3280*/  HADD2.F32 R4, -RZ, R140.H0_H0 ;  /* 0x2000008cff047230 */ /* 0x000fca0000004100 */
[----:B------:R-:W-:Y:S01]  /*3290*/  FADD.FTZ R152, R2, R4 ;  /* 0x0000000402987221 */ /* 0x000fe20000010000 */
[----:B------:R-:W-:Y:S02]  /*32a0*/  HADD2.F32 R2, -RZ, R156.H1_H1 ;  /* 0x3000009cff027230 */ /* 0x000fe40000004100 */
[----:B------:R-:W-:-:S05]  /*32b0*/  HADD2.F32 R4, -RZ, R140.H1_H1 ;  /* 0x3000008cff047230 */ /* 0x000fca0000004100 */
[----:B------:R-:W-:Y:S01]  /*32c0*/  FADD.FTZ R153, R2, R4 ;  /* 0x0000000402997221 */ /* 0x000fe20000010000 */
[----:B------:R-:W-:Y:S02]  /*32d0*/  HADD2.F32 R2, -RZ, R157.H0_H0 ;  /* 0x2000009dff027230 */ /* 0x000fe40000004100 */
        /* <DEDUP_REMOVED lines=17> */
[----:B------:R-:W-:Y:S06]  /*33f0*/  BRA `(.L_x_32325) ;  /* 0x0000000000807947 */ /* 0x000fec0003800000 */
.L_x_32326:
[----:B-----5:R-:W-:Y:S02]  /*3400*/  HADD2.F32 R2, -RZ, R156.H0_H0 ;  /* 0x2000009cff027230 */ /* 0x020fe40000004100 */
[----:B------:R-:W-:Y:S02]  /*3410*/  HADD2.F32 R4, -RZ, R140.H0_H0 ;  /* 0x2000008cff047230 */ /* 0x000fe40000004100 */
[--C-:B------:R-:W-:Y:S02]  /*3420*/  HADD2.F32 R6, -RZ, R142.reuse.H0_H0 ;  /* 0x2000008eff067230 */ /* 0x100fe40000004100 */
[----:B------:R-:W-:Y:S02]  /*3430*/  HADD2.F32 R7, -RZ, R142.H1_H1 ;  /* 0x3000008eff077230 */ /* 0x000fe40000004100 */
[----:B------:R-:W-:Y:S01]  /*3440*/  FADD.FTZ R152, R2, R4 ;  /* 0x0000000402987221 */ /* 0x000fe20000010000 */
[----:B------:R-:W-:Y:S02]  /*3450*/  HADD2.F32 R2, -RZ, R156.H1_H1 ;  /* 0x3000009cff027230 */ /* 0x000fe40000004100 */
[----:B------:R-:W-:-:S02]  /*3460*/  HADD2.F32 R4, -RZ, R140.H1_H1 ;  /* 0x3000008cff047230 */ /* 0x000fc40000004100 */
[----:B------:R-:W-:Y:S01]  /*3470*/  FADD.FTZ R152, R144, R152 ;  /* 0x0000009890987221 */ /* 0x000fe20000010000 */
[----:B------:R-:W-:Y:S02]  /*3480*/  HADD2.F32 R156, -RZ, R143.H1_H1 ;  /* 0x3000008fff9c7230 */ /* 0x000fe40000004100 */
[----:B------:R-:W-:Y:S01]  /*3490*/  FADD.FTZ R153, R2, R4 ;  /* 0x0000000402997221 */ /* 0x000fe20000010000 */
[----:B------:R-:W-:Y:S02]  /*34a0*/  HADD2.F32 R2, -RZ, R157.H0_H0 ;  /* 0x2000009dff027230 */ /* 0x000fe40000004100 */
[----:B------:R-:W-:Y:S02]  /*34b0*/  HADD2.F32 R4, -RZ, R141.H0_H0 ;  /* 0x2000008dff047230 */ /* 0x000fe40000004100 */
[----:B------:R-:W-:-:S03]  /*34c0*/  FADD.FTZ R153, R145, R153 ;  /* 0x0000009991997221 */ /* 0x000fc60000010000 */
[----:B------:R-:W-:Y:S01]  /*34d0*/  FADD.FTZ R154, R2, R4 ;  /* 0x00000004029a7221 */ /* 0x000fe20000010000 */
[----:B------:R-:W-:Y:S02]  /*34e0*/  HADD2.F32 R2, -RZ, R157.H1_H1 ;  /* 0x3000009dff027230 */ /* 0x000fe40000004100 */
[----:B------:R-:W-:Y:S02]  /*34f0*/  HADD2.F32 R4, -RZ, R141.H1_H1 ;  /* 0x3000008dff047230 */ /* 0x000fe40000004100 */
[----:B------:R-:W-:-:S03]  /*3500*/  FADD.FTZ R154, R146, R154 ;  /* 0x0000009a929a7221 */ /* 0x000fc60000010000 */
[----:B------:R-:W-:Y:S01]  /*3510*/  FADD.FTZ R155, R2, R4 ;  /* 0x00000004029b7221 */ /* 0x000fe20000010000 */
[--C-:B------:R-:W-:Y:S02]  /*3520*/  HADD2.F32 R2, -RZ, R158.reuse.H0_H0 ;  /* 0x2000009eff027230 */ /* 0x100fe40000004100 */
[----:B------:R-:W-:Y:S02]  /*3530*/  HADD2.F32 R4, -RZ, R143.H0_H0 ;  /* 0x2000008fff047230 */ /* 0x000fe40000004100 */
[----:B------:R-:W-:Y:S01]  /*3540*/  FADD.FTZ R155, R147, R155 ;  /* 0x0000009b939b7221 */ /* 0x000fe20000010000 */
[----:B------:R-:W-:Y:S01]  /*3550*/  FADD.FTZ R6, R2, R6 ;  /* 0x0000000602067221 */ /* 0x000fe20000010000 */
[----:B------:R-:W-:-:S05]  /*3560*/  HADD2.F32 R2, -RZ, R158.H1_H1 ;  /* 0x3000009eff027230 */ /* 0x000fca0000004100 */
[----:B------:R-:W-:Y:S01]  /*3570*/  FADD.FTZ R7, R2, R7 ;  /* 0x0000000702077221 */ /* 0x000fe20000010000 */
[----:B------:R-:W-:-:S03]  /*3580*/  HADD2.F32 R2, -RZ, R159.H0_H0 ;  /* 0x2000009fff027230 */ /* 0x000fc60000004100 */
[----:B------:R-:W-:Y:S02]  /*3590*/  FADD.FTZ R157, R149, R7 ;  /* 0x00000007959d7221 */ /* 0x000fe40000010000 */
[----:B------:R-:W-:Y:S01]  /*35a0*/  FADD.FTZ R2, R2, R4 ;  /* 0x0000000402027221 */ /* 0x000fe20000010000 */
[----:B------:R-:W-:-:S03]  /*35b0*/  HADD2.F32 R4, -RZ, R159.H1_H1 ;  /* 0x3000009fff047230 */ /* 0x000fc60000004100 */
[----:B------:R-:W-:Y:S02]  /*35c0*/  FADD.FTZ R158, R150, R2 ;  /* 0x00000002969e7221 */ /* 0x000fe40000010000 */
[----:B------:R-:W-:Y:S01]  /*35d0*/  FADD.FTZ R4, R4, R156 ;  /* 0x0000009c04047221 */ /* 0x000fe20000010000 */
[----:B------:R-:W-:-:S03]  /*35e0*/  FADD.FTZ R156, R148, R6 ;  /* 0x00000006949c7221 */ /* 0x000fc60000010000 */
[----:B------:R-:W-:-:S07]  /*35f0*/  FADD.FTZ R159, R151, R4 ;  /* 0x00000004979f7221 */ /* 0x000fce0000010000 */
.L_x_32325:
[----:B------:R-:W0:Y:S01]  /*3600*/  LDC.64 R6, c[0x0][0x3a8] ;  /* 0x0000ea00ff067b82 */ /* 0x000e220000000a00 */
[C---:B------:R-:W-:Y:S01]  /*3610*/  IADD3 R2, PT, PT, R5.reuse, 0x20, RZ ;  /* 0x0000002005027810 */ /* 0x040fe20007ffe0ff */
[----:B0-----:R-:W-:-:S05]  /*3620*/  IMAD.WIDE.U32 R6, R5, 0x20, R6 ;  /* 0x0000002005067825 */ /* 0x001fca00078e0006 */
[----:B------:R0:W-:Y:S04]  /*3630*/  STG.E.128 desc[UR6][R6.64], R152 ;  /* 0x0000009806007986 */ /* 0x0001e8000c101d06 */
[----:B------:R0:W-:Y:S02]  /*3640*/  STG.E.128 desc[UR6][R6.64+0x10], R156 ;  /* 0x0000109c06007986 */ /* 0x0001e4000c101d06 */
.L_x_32322:
[----:B--234-:R-:W-:Y:S05]  /*3650*/  BSYNC.RECONVERGENT B0 ;  /* 0x0000000000007941 */ /* 0x01cfea0003800200 */
.L_x_32321:
        /* <DEDUP_REMOVED lines=21> */
[----:B-----5:R-:W-:Y:S02]  /*37b0*/  HADD2.F32 R4, -RZ, R164.H0_H0 ;  /* 0x200000a4ff047230 */ /* 0x020fe40000004100 */
[----:B0-----:R-:W-:Y:S02]  /*37c0*/  HADD2.F32 R6, -RZ, R140.H0_H0 ;  /* 0x2000008cff067230 */ /* 0x001fe40000004100 */
[----:B------:R-:W-:-:S03]  /*37d0*/  HADD2.F32 R7, -RZ, R166.H0_H0 ;  /* 0x200000a6ff077230 */ /* 0x000fc60000004100 */
[----:B------:R-:W-:Y:S01]  /*37e0*/  FADD.FTZ R160, R6, R4 ;  /* 0x0000000406a07221 */ /* 0x000fe20000010000 */
[----:B------:R-:W-:Y:S02]  /*37f0*/  HADD2.F32 R4, -RZ, R164.H1_H1 ;  /* 0x300000a4ff047230 */ /* 0x000fe40000004100 */
[----:B------:R-:W-:Y:S02]  /*3800*/  HADD2.F32 R6, -RZ, R140.H1_H1 ;  /* 0x3000008cff067230 */ /* 0x000fe40000004100 */
[----:B------:R-:W-:Y:S01]  /*3810*/  FADD.FTZ R160, R144, R160 ;  /* 0x000000a090a07221 */ /* 0x000fe20000010000 */
[----:B------:R-:W-:Y:S02]  /*3820*/  HADD2.F32 R164, -RZ, R143.H1_H1 ;  /* 0x3000008fffa47230 */ /* 0x000fe40000004100 */
[----:B------:R-:W-:Y:S01]  /*3830*/  FADD.FTZ R161, R6, R4 ;  /* 0x0000000406a17221 */ /* 0x000fe20000010000 */
[----:B------:R-:W-:Y:S02]  /*3840*/  HADD2.F32 R4, -RZ, R165.H0_H0 ;  /* 0x200000a5ff047230 */ /* 0x000fe40000004100 */
[----:B------:R-:W-:-:S02]  /*3850*/  HADD2.F32 R6, -RZ, R141.H0_H0 ;  /* 0x2000008dff067230 */ /* 0x000fc40000004100 */
[----:B------:R-:W-:-:S03]  /*3860*/  FADD.FTZ R161, R145, R161 ;  /* 0x000000a191a17221 */ /* 0x000fc60000010000 */
[----:B------:R-:W-:Y:S01]  /*3870*/  FADD.FTZ R162, R6, R4 ;  /* 0x0000000406a27221 */ /* 0x000fe20000010000 */
[----:B------:R-:W-:Y:S02]  /*3880*/  HADD2.F32 R4, -RZ, R165.H1_H1 ;  /* 0x300000a5ff047230 */ /* 0x000fe40000004100 */
[----:B------:R-:W-:Y:S02]  /*3890*/  HADD2.F32 R6, -RZ, R141.H1_H1 ;  /* 0x3000008dff067230 */ /* 0x000fe40000004100 */
[----:B------:R-:W-:-:S03]  /*38a0*/  FADD.FTZ R162, R146, R162 ;  /* 0x000000a292a27221 */ /* 0x000fc60000010000 */
[----:B------:R-:W-:Y:S01]  /*38b0*/  FADD.FTZ R163, R6, R4 ;  /* 0x0000000406a37221 */ /* 0x000fe20000010000 */
[--C-:B------:R-:W-:Y:S02]  /*38c0*/  HADD2.F32 R4, -RZ, R142.reuse.H0_H0 ;  /* 0x2000008eff047230 */ /* 0x100fe40000004100 */
[----:B------:R-:W-:Y:S02]  /*38d0*/  HADD2.F32 R6, -RZ, R142.H1_H1 ;  /* 0x3000008eff067230 */ /* 0x000fe40000004100 */
[----:B------:R-:W-:Y:S01]  /*38e0*/  FADD.FTZ R163, R147, R163 ;  /* 0x000000a393a37221 */ /* 0x000fe20000010000 */
[----:B------:R-:W-:Y:S01]  /*38f0*/  FADD.FTZ R7, R4, R7 ;  /* 0x0000000704077221 */ /* 0x000fe20000010000 */
[----:B------:R-:W-:-:S05]  /*3900*/  HADD2.F32 R4, -RZ, R166.H1_H1 ;  /* 0x300000a6ff047230 */ /* 0x000fca0000004100 */
[----:B------:R-:W-:Y:S01]  /*3910*/  FADD.FTZ R165, R6, R4 ;  /* 0x0000000406a57221 */ /* 0x000fe20000010000 */
[----:B------:R-:W-:Y:S02]  /*3920*/  HADD2.F32 R4, -RZ, R167.H0_H0 ;  /* 0x200000a7ff047230 */ /* 0x000fe40000004100 */
[----:B------:R-:W-:Y:S02]  /*3930*/  HADD2.F32 R6, -RZ, R143.H0_H0 ;  /* 0x2000008fff067230 */ /* 0x000fe40000004100 */
[----:B------:R-:W-:-:S03]  /*3940*/  FADD.FTZ R165, R149, R165 ;  /* 0x000000a595a57221 */ /* 0x000fc60000010000 */
[----:B------:R-:W-:Y:S01]  /*3950*/  FADD.FTZ R4, R6, R4 ;  /* 0x0000000406047221 */ /* 0x000fe20000010000 */
[----:B------:R-:W-:-:S03]  /*3960*/  HADD2.F32 R6, -RZ, R167.H1_H1 ;  /* 0x300000a7ff067230 */ /* 0x000fc60000004100 */
[----:B------:R-:W-:Y:S02]  /*3970*/  FADD.FTZ R166, R150, R4 ;  /* 0x0000000496a67221 */ /* 0x000fe40000010000 */
[----:B------:R-:W-:Y:S01]  /*3980*/  FADD.FTZ R6, R164, R6 ;  /* 0x00000006a4067221 */ /* 0x000fe20000010000 */
[----:B------:R-:W-:-:S03]  /*3990*/  FADD.FTZ R164, R148, R7 ;  /* 0x0000000794a47221 */ /* 0x000fc60000010000 */
[----:B------:R-:W-:Y:S01]  /*39a0*/  FADD.FTZ R167, R151, R6 ;  /* 0x0000000697a77221 */ /* 0x000fe20000010000 */
[----:B------:R-:W-:Y:S06]  /*39b0*/  BRA `(.L_x_32331) ;  /* 0x0000000000cc7947 */ /* 0x000fec0003800000 */
.L_x_32330:
[----:B-----5:R-:W-:Y:S02]  /*39c0*/  HADD2.F32 R4, -RZ, R164.H0_H0 ;  /* 0x200000a4ff047230 */ /* 0x020fe40000004100 */
[----:B0-----:R-:W-:-:S05]  /*39d0*/  HADD2.F32 R6, -RZ, R140.H0_H0 ;  /* 0x2000008cff067230 */ /* 0x001fca0000004100 */
        /* <DEDUP_REMOVED lines=23> */
.L_x_32329:
[----:B------:R-:W-:Y:S05]  /*3b50*/  @!P1 BRA `(.L_x_32332) ;  /* 0x0000000000449947 */ /* 0x000fea0003800000 */
[--C-:B-----5:R-:W-:Y:S02]  /*3b60*/  HADD2.F32 R162, -RZ, R165.reuse.H0_H0 ;  /* 0x200000a5ffa27230 */ /* 0x120fe40000004100 */
[----:B------:R-:W-:Y:S02]  /*3b70*/  HADD2.F32 R163, -RZ, R165.H1_H1 ;  /* 0x300000a5ffa37230 */ /* 0x000fe40000004100 */
[--C-:B------:R-:W-:Y:S02]  /*3b80*/  HADD2.F32 R160, -RZ, R164.reuse.H0_H0 ;  /* 0x200000a4ffa07230 */ /* 0x100fe40000004100 */
[----:B------:R-:W-:Y:S01]  /*3b90*/  FADD.FTZ R162, R146, R162 ;  /* 0x000000a292a27221 */ /* 0x000fe20000010000 */
[----:B------:R-:W-:Y:S02]  /*3ba0*/  HADD2.F32 R161, -RZ, R164.H1_H1 ;  /* 0x300000a4ffa17230 */ /* 0x000fe40000004100 */
[----:B------:R-:W-:Y:S01]  /*3bb0*/  FADD.FTZ R163, R147, R163 ;  /* 0x000000a393a37221 */ /* 0x000fe20000010000 */
[----:B0-----:R-:W-:-:S02]  /*3bc0*/  HADD2.F32 R7, -RZ, R166.H0_H0 ;  /* 0x200000a6ff077230 */ /* 0x001fc40000004100 */
        /* <DEDUP_REMOVED lines=10> */
.L_x_32332:
        /* <DEDUP_REMOVED lines=8> */
.L_x_32331:
[----:B0-----:R-:W0:Y:S02]  /*3cf0*/  LDC.64 R6, c[0x0][0x3a8] ;  /* 0x0000ea00ff067b82 */ /* 0x001e240000000a00 */
[C---:B0-----:R-:W-:Y:S01]  /*3d00*/  IMAD.WIDE.U32 R6, R2.reuse, 0x20, R6 ;  /* 0x0000002002067825 */ /* 0x041fe200078e0006 */
[----:B------:R-:W-:-:S04]  /*3d10*/  IADD3 R2, PT, PT, R2, 0x20, RZ ;  /* 0x0000002002027810 */ /* 0x000fc80007ffe0ff */
[----:B------:R1:W-:Y:S04]  /*3d20*/  STG.E.128 desc[UR6][R6.64], R160 ;  /* 0x000000a006007986 */ /* 0x0003e8000c101d06 */
[----:B------:R1:W-:Y:S02]  /*3d30*/  STG.E.128 desc[UR6][R6.64+0x10], R164 ;  /* 0x000010a406007986 */ /* 0x0003e4000c101d06 */
.L_x_32328:
[----:B------:R-:W-:Y:S05]  /*3d40*/  BSYNC.RECONVERGENT B0 ;  /* 0x0000000000007941 */ /* 0x000fea0003800200 */
.L_x_32327:
        /* <DEDUP_REMOVED lines=54> */
.L_x_32336:
        /* <DEDUP_REMOVED lines=25> */
.L_x_32335:
        /* <DEDUP_REMOVED lines=18> */
.L_x_32338:
        /* <DEDUP_REMOVED lines=8> */
.L_x_32337:
[----:B0-----:R-:W0:Y:S02]  /*43e0*/  LDC.64 R6, c[0x0][0x3a8] ;  /* 0x0000ea00ff067b82 */ /* 0x001e240000000a00 */
[C---:B0-----:R-:W-:Y:S01]  /*43f0*/  IMAD.WIDE.U32 R6, R2.reuse, 0x20, R6 ;  /* 0x0000002002067825 */ /* 0x041fe200078e0006 */
[----:B------:R-:W-:-:S04]  /*4400*/  IADD3 R2, PT, PT, R2, 0x20, RZ ;  /* 0x0000002002027810 */ /* 0x000fc80007ffe0ff */
[----:B------:R2:W-:Y:S04]  /*4410*/  STG.E.128 desc[UR6][R6.64], R168 ;  /* 0x000000a806007986 */ /* 0x0005e8000c101d06 */
[----:B------:R2:W-:Y:S02]  /*4420*/  STG.E.128 desc[UR6][R6.64+0x10], R172 ;  /* 0x000010ac06007986 */ /* 0x0005e4000c101d06 */
.L_x_32334:
[----:B------:R-:W-:Y:S05]  /*4430*/  BSYNC.RECONVERGENT B0 ;  /* 0x0000000000007941 */ /* 0x000fea0003800200 */
.L_x_32333:
        /* <DEDUP_REMOVED lines=54> */
.L_x_32342:
        /* <DEDUP_REMOVED lines=25> */
.L_x_32341:
        /* <DEDUP_REMOVED lines=18> */
.L_x_32344:
        /* <DEDUP_REMOVED lines=8> */
.L_x_32343:
[----:B0-----:R-:W0:Y:S02]  /*4ad0*/  LDC.64 R6, c[0x0][0x3a8] ;  /* 0x0000ea00ff067b82 */ /* 0x001e240000000a00 */
[C---:B0-----:R-:W-:Y:S01]  /*4ae0*/  IMAD.WIDE.U32 R6, R2.reuse, 0x20, R6 ;  /* 0x0000002002067825 */ /* 0x041fe200078e0006 */
[----:B------:R-:W-:-:S04]  /*4af0*/  IADD3 R2, PT, PT, R2, 0x20, RZ ;  /* 0x0000002002027810 */ /* 0x000fc80007ffe0ff */
[----:B------:R3:W-:Y:S04]  /*4b00*/  STG.E.128 desc[UR6][R6.64], R176 ;  /* 0x000000b006007986 */ /* 0x0007e8000c101d06 */
[----:B------:R3:W-:Y:S02]  /*4b10*/  STG.E.128 desc[UR6][R6.64+0x10], R180 ;  /* 0x000010b406007986 */ /* 0x0007e4000c101d06 */
.L_x_32340:
[----:B------:R-:W-:Y:S05]  /*4b20*/  BSYNC.RECONVERGENT B0 ;  /* 0x0000000000007941 */ /* 0x000fea0003800200 */
.L_x_32339:
        /* <DEDUP_REMOVED lines=54> */
.L_x_32348:
        /* <DEDUP_REMOVED lines=25> */
.L_x_32347:
        /* <DEDUP_REMOVED lines=18> */
.L_x_32350:
        /* <DEDUP_REMOVED lines=8> */
.L_x_32349:
[----:B0-----:R-:W0:Y:S02]  /*51c0*/  LDC.64 R6, c[0x0][0x3a8] ;  /* 0x0000ea00ff067b82 */ /* 0x001e240000000a00 */
[C---:B0-----:R-:W-:Y:S01]  /*51d0*/  IMAD.WIDE.U32 R6, R2.reuse, 0x20, R6 ;  /* 0x0000002002067825 */ /* 0x041fe200078e0006 */
[----:B------:R-:W-:-:S04]  /*51e0*/  IADD3 R2, PT, PT, R2, 0x20, RZ ;  /* 0x0000002002027810 */ /* 0x000fc80007ffe0ff */
[----:B------:R4:W-:Y:S04]  /*51f0*/  STG.E.128 desc[UR6][R6.64], R184 ;  /* 0x000000b806007986 */ /* 0x0009e8000c101d06 */
[----:B------:R4:W-:Y:S02]  /*5200*/  STG.E.128 desc[UR6][R6.64+0x10], R188 ;  /* 0x000010bc06007986 */ /* 0x0009e4000c101d06 */
.L_x_32346:
[----:B------:R-:W-:Y:S05]  /*5210*/  BSYNC.RECONVERGENT B0 ;  /* 0x0000000000007941 */ /* 0x000fea0003800200 */
.L_x_32345:
        /* <DEDUP_REMOVED lines=54> */
.L_x_32354:
        /* <DEDUP_REMOVED lines=25> */
.L_x_32353:
        /* <DEDUP_REMOVED lines=18> */
.L_x_32356:
        /* <DEDUP_REMOVED lines=8> */
.L_x_32355:
[----:B0-----:R-:W0:Y:S02]  /*58b0*/  LDC.64 R6, c[0x0][0x3a8] ;  /* 0x0000ea00ff067b82 */ /* 0x001e240000000a00 */
[C---:B0-----:R-:W-:Y:S01]  /*58c0*/  IMAD.WIDE.U32 R6, R2.reuse, 0x20, R6 ;  /* 0x0000002002067825 */ /* 0x041fe200078e0006 */
[----:B------:R-:W-:-:S04]  /*58d0*/  IADD3 R2, PT, PT, R2, 0x20, RZ ;  /* 0x0000002002027810 */ /* 0x000fc80007ffe0ff */
[----:B------:R0:W-:Y:S04]  /*58e0*/  STG.E.128 desc[UR6][R6.64], R192 ;  /* 0x000000c006007986 */ /* 0x0001e8000c101d06 */
[----:B------:R0:W-:Y:S02]  /*58f0*/  STG.E.128 desc[UR6][R6.64+0x10], R196 ;  /* 0x000010c406007986 */ /* 0x0001e4000c101d06 */
.L_x_32352:
[----:B------:R-:W-:Y:S05]  /*5900*/  BSYNC.RECONVERGENT B0 ;  /* 0x0000000000007941 */ /* 0x000fea0003800200 */
.L_x_32351:
        /* <DEDUP_REMOVED lines=54> */
.L_x_32360:
        /* <DEDUP_REMOVED lines=25> */
.L_x_32359:
        /* <DEDUP_REMOVED lines=18> */
.L_x_32362:
        /* <DEDUP_REMOVED lines=8> */
.L_x_32361:
[----:B0-----:R-:W0:Y:S02]  /*5fa0*/  LDC.64 R6, c[0x0][0x3a8] ;  /* 0x0000ea00ff067b82 */ /* 0x001e240000000a00 */
[C---:B0-----:R-:W-:Y:S01]  /*5fb0*/  IMAD.WIDE.U32 R6, R2.reuse, 0x20, R6 ;  /* 0x0000002002067825 */ /* 0x041fe200078e0006 */
[----:B------:R-:W-:-:S04]  /*5fc0*/  IADD3 R2, PT, PT, R2, 0x20, RZ ;  /* 0x0000002002027810 */ /* 0x000fc80007ffe0ff */
[----:B------:R0:W-:Y:S04]  /*5fd0*/  STG.E.128 desc[UR6][R6.64], R200 ;  /* 0x000000c806007986 */ /* 0x0001e8000c101d06 */
[----:B------:R0:W-:Y:S02]  /*5fe0*/  STG.E.128 desc[UR6][R6.64+0x10], R204 ;  /* 0x000010cc06007986 */ /* 0x0001e4000c101d06 */
.L_x_32358:
[----:B------:R-:W-:Y:S05]  /*5ff0*/  BSYNC.RECONVERGENT B0 ;  /* 0x0000000000007941 */ /* 0x000fea0003800200 */
.L_x_32357:
        /* <DEDUP_REMOVED lines=54> */
.L_x_32366:
        /* <DEDUP_REMOVED lines=25> */
.L_x_32365:
        /* <DEDUP_REMOVED lines=18> */
.L_x_32368:
        /* <DEDUP_REMOVED lines=8> */
.L_x_32367:
[----:B0-----:R-:W0:Y:S02]  /*6690*/  LDC.64 R6, c[0x0][0x3a8] ;  /* 0x0000ea00ff067b82 */ /* 0x001e240000000a00 */
[C---:B0-----:R-:W-:Y:S01]  /*66a0*/  IMAD.WIDE.U32 R6, R2.reuse, 0x20, R6 ;  /* 0x0000002002067825 */ /* 0x041fe200078e0006 */
[----:B------:R-:W-:-:S04]  /*66b0*/  IADD3 R2, PT, PT, R2, 0x20, RZ ;  /* 0x0000002002027810 */ /* 0x000fc80007ffe0ff */
[----:B------:R0:W-:Y:S04]  /*66c0*/  STG.E.128 desc[UR6][R6.64], R208 ;  /* 0x000000d006007986 */ /* 0x0001e8000c101d06 */
[----:B------:R0:W-:Y:S02]  /*66d0*/  STG.E.128 desc[UR6][R6.64+0x10], R212 ;  /* 0x000010d406007986 */ /* 0x0001e4000c101d06 */
.L_x_32364:
[----:B------:R-:W-:Y:S05]  /*66e0*/  BSYNC.RECONVERGENT B0 ;  /* 0x0000000000007941 */ /* 0x000fea0003800200 */
.L_x_32363:
        /* <DEDUP_REMOVED lines=54> */
.L_x_32372:
        /* <DEDUP_REMOVED lines=25> */
.L_x_32371:
        /* <DEDUP_REMOVED lines=18> */
.L_x_32374:
        /* <DEDUP_REMOVED lines=8> */
.L_x_32373:
[----:B0-----:R-:W0:Y:S02]  /*6d80*/  LDC.64 R6, c[0x0][0x3a8] ;  /* 0x0000ea00ff067b82 */ /* 0x001e240000000a00 */
[C---:B0-----:R-:W-:Y:S01]  /*6d90*/  IMAD.WIDE.U32 R6, R2.reuse, 0x20, R6 ;  /* 0x0000002002067825 */ /* 0x041fe200078e0006 */
[----:B------:R-:W-:-:S04]  /*6da0*/  IADD3 R2, PT, PT, R2, 0x20, RZ ;  /* 0x0000002002027810 */ /* 0x000fc80007ffe0ff */
[----:B------:R0:W-:Y:S04]  /*6db0*/  STG.E.128 desc[UR6][R6.64], R216 ;  /* 0x000000d806007986 */ /* 0x0001e8000c101d06 */
[----:B------:R0:W-:Y:S02]  /*6dc0*/  STG.E.128 desc[UR6][R6.64+0x10], R220 ;  /* 0x000010dc06007986 */ /* 0x0001e4000c101d06 */
.L_x_32370:
[----:B------:R-:W-:Y:S05]  /*6dd0*/  BSYNC.RECONVERGENT B0 ;  /* 0x0000000000007941 */ /* 0x000fea0003800200 */
.L_x_32369:
        /* <DEDUP_REMOVED lines=54> */
.L_x_32378:
        /* <DEDUP_REMOVED lines=25> */
.L_x_32377:
        /* <DEDUP_REMOVED lines=18> */
.L_x_32380:
        /* <DEDUP_REMOVED lines=8> */
.L_x_32379:
[----:B0-----:R-:W0:Y:S02]  /*7470*/  LDC.64 R6, c[0x0][0x3a8] ;  /* 0x0000ea00ff067b82 */ /* 0x001e240000000a00 */
[----:B0-----:R-:W-:-:S05]  /*7480*/  IMAD.WIDE.U32 R6, R2, 0x20, R6 ;  /* 0x0000002002067825 */ /* 0x001fca00078e0006 */
[----:B------:R0:W-:Y:S04]  /*7490*/  STG.E.128 desc[UR6][R6.64], R224 ;  /* 0x000000e006007986 */ /* 0x0001e8000c101d06 */
[----:B------:R0:W-:Y:S02]  /*74a0*/  STG.E.128 desc[UR6][R6.64+0x10], R228 ;  /* 0x000010e406007986 */ /* 0x0001e4000c101d06 */
.L_x_32376:
[----:B------:R-:W-:Y:S05]  /*74b0*/  BSYNC.RECONVERGENT B0 ;  /* 0x0000000000007941 */ /* 0x000fea0003800200 */
.L_x_32375:
        /* <DEDUP_REMOVED lines=291> */
.L_x_32414:
        /* <DEDUP_REMOVED lines=22> */
[----:B-----5:R-:W-:Y:S04]  /*8850*/  STL [R1+0x58], R10 ;  /* 0x0000580a01007387 */ /* 0x020fe80000100800 */
[----:B------:R-:W-:Y:S04]  /*8860*/  STL [R1+0x54], R9 ;  /* 0x0000540901007387 */ /* 0x000fe80000100800 */
[----:B------:R-:W-:Y:S04]  /*8870*/  STL [R1+0x50], R8 ;  /* 0x0000500801007387 */ /* 0x000fe80000100800 */
[----:B------:R1:W-:Y:S04]  /*8880*/  STL [R1+0x4c], R3 ;  /* 0x00004c0301007387 */ /* 0x0003e80000100800 */
[----:B-1----:R-:W4:Y:S01]  /*8890*/  LDL R3, [R1+0x3c] ;  /* 0x00003c0001037983 */ /* 0x002f220000100800 */
[----:B0-----:R-:W-:Y:S01]  /*88a0*/  FADD.FTZ R6, R158, -R2 ;  /* 0x800000029e067221 */ /* 0x001fe20000010000 */
[----:B------:R-:W-:-:S02]  /*88b0*/  HADD2.F32 R234, -RZ, R87.H0_H0 ;  /* 0x20000057ffea7230 */ /* 0x000fc40000004100 */
[----:B------:R-:W-:Y:S02]  /*88c0*/  HADD2.F32 R233, -RZ, R123.H0_H0 ;  /* 0x2000007bffe97230 */ /* 0x000fe40000004100 */
[----:B------:R-:W-:Y:S01]  /*88d0*/  FMUL.FTZ R6, R4, R6 ;  /* 0x0000000604067220 */ /* 0x000fe20000410000 */
[----:B------:R0:W-:Y:S01]  /*88e0*/  STL [R1+0x48], R0 ;  /* 0x0000480001007387 */ /* 0x0001e20000100800 */
[--C-:B--2---:R-:W-:Y:S02]  /*88f0*/  HADD2.F32 R232, -RZ, R239.reuse.H0_H0 ;  /* 0x200000efffe87230 */ /* 0x104fe40000004100 */
[----:B------:R-:W-:Y:S02]  /*8900*/  HADD2.F32 R235, -RZ, R239.H1_H1 ;  /* 0x300000efffeb7230 */ /* 0x000fe40000004100 */
[----:B---3--:R-:W-:Y:S02]  /*8910*/  HADD2.F32 R7, -RZ, R238.H0_H0 ;  /* 0x200000eeff077230 */ /* 0x008fe40000004100 */
[----:B------:R-:W-:Y:S01]  /*8920*/  FFMA.FTZ R232, R6, R232, R234 ;  /* 0x000000e806e87223 */ /* 0x000fe200000100ea */
[----:B------:R-:W-:-:S02]  /*8930*/  HADD2.F32 R234, -RZ, R87.H1_H1 ;  /* 0x30000057ffea7230 */ /* 0x000fc40000004100 */
        /* <DEDUP_REMOVED lines=12> */
[----:B------:R-:W-:-:S03]  /*8a00*/  HADD2.F32 R233, -RZ, R122.H0_H0 ;  /* 0x2000007affe97230 */ /* 0x000fc60000004100 */
[C---:B------:R-:W-:Y:S01]  /*8a10*/  FFMA.FTZ R238, R6.reuse, R234, R238 ;  /* 0x000000ea06ee7223 */ /* 0x040fe200000100ee */
[----:B------:R-:W-:Y:S02]  /*8a20*/  HADD2.F32 R234, -RZ, R122.H1_H1 ;  /* 0x3000007affea7230 */ /* 0x000fe40000004100 */
[----:B------:R-:W-:Y:S01]  /*8a30*/  FFMA.FTZ R8, R6, R7, R233 ;  /* 0x0000000706087223 */ /* 0x000fe200000100e9 */
[----:B------:R-:W-:Y:S01]  /*8a40*/  FADD.FTZ R6, R157, -R2 ;  /* 0x800000029d067221 */ /* 0x000fe20000010000 */
[----:B------:R-:W-:Y:S02]  /*8a50*/  HADD2.F32 R7, -RZ, R236.H1_H1 ;  /* 0x300000ecff077230 */ /* 0x000fe40000004100 */
[----:B------:R-:W-:Y:S02]  /*8a60*/  HADD2.F32 R236, -RZ, R86.H1_H1 ;  /* 0x30000056ffec7230 */ /* 0x000fe40000004100 */
[----:B------:R-:W-:Y:S01]  /*8a70*/  FMUL.FTZ R6, R4, R6 ;  /* 0x0000000604067220 */ /* 0x000fe20000410000 */
[----:B------:R-:W-:-:S03]  /*8a80*/  HADD2.F32 R233, -RZ, R237.H1_H1 ;  /* 0x300000edffe97230 */ /* 0x000fc60000004100 */
[C---:B------:R-:W-:Y:S01]  /*8a90*/  FFMA.FTZ R7, R6.reuse, R7, R236 ;  /* 0x0000000706077223 */ /* 0x040fe200000100ec */
[----:B------:R-:W-:Y:S02]  /*8aa0*/  HADD2.F32 R236, -RZ, R121.H1_H1 ;  /* 0x30000079ffec7230 */ /* 0x000fe40000004100 */
[----:B------:R-:W-:Y:S01]  /*8ab0*/  FFMA.FTZ R9, R6, R233, R234 ;  /* 0x000000e906097223 */ /* 0x000fe200000100ea */
[----:B------:R-:W-:Y:S01]  /*8ac0*/  FADD.FTZ R6, R154, -R2 ;  /* 0x800000029a067221 */ /* 0x000fe20000010000 */
[----:B------:R-:W-:Y:S02]  /*8ad0*/  HADD2.F32 R233, -RZ, R3.H0_H0 ;  /* 0x20000003ffe97230 */ /* 0x000fe40000004100 */
[----:B------:R-:W-:Y:S02]  /*8ae0*/  HADD2.F32 R234, -RZ, R85.H0_H0 ;  /* 0x20000055ffea7230 */ /* 0x000fe40000004100 */
[----:B------:R-:W-:-:S04]  /*8af0*/  FMUL.FTZ R6, R4, R6 ;  /* 0x0000000604067220 */ /* 0x000fc80000410000 */
[----:B------:R-:W-:Y:S01]  /*8b00*/  FFMA.FTZ R237, R6, R233, R234 ;  /* 0x000000e906ed7223 */ /* 0x000fe200000100ea */
[----:B------:R-:W-:Y:S02]  /*8b10*/  HADD2.F32 R233, -RZ, R252.H0_H0 ;  /* 0x200000fcffe97230 */ /* 0x000fe40000004100 */
        /* <DEDUP_REMOVED lines=8> */
[----:B------:R-:W-:Y:S01]  /*8ba0*/  FFMA.FTZ R3, R233, R234, R236 ;  /* 0x000000eae9037223 */ /* 0x000fe200000100ec */
[----:B------:R-:W-:Y:S01]  /*8bb0*/  F2FP.F16.F32.PACK_AB R234, R7, R238 ;  /* 0x000000ee07ea723e */ /* 0x000fe200000000ff */
[----:B------:R-:W2:Y:S01]  /*8bc0*/  LDL R236, [R1+0x28] ;  /* 0x0000280001ec7983 */ /* 0x000ea20000100800 */
[----:B------:R-:W-:-:S03]  /*8bd0*/  F2FP.F16.F32.PACK_AB R235, R235, R232 ;  /* 0x000000e8ebeb723e */ /* 0x000fc600000000ff */
[----:B------:R-:W3:Y:S01]  /*8be0*/  LDL R238, [R1+0x38] ;  /* 0x0000380001ee7983 */ /* 0x000ee20000100800 */
[----:B------:R-:W-:Y:S01]  /*8bf0*/  F2FP.F16.F32.PACK_AB R233, R6, R237 ;  /* 0x000000ed06e9723e */ /* 0x000fe200000000ff */
[----:B------:R-:W-:Y:S01]  /*8c00*/  FADD.FTZ R6, R152, -R2 ;  /* 0x8000000298067221 */ /* 0x000fe20000010000 */
[----:B------:R-:W-:Y:S01]  /*8c10*/  HADD2.F32 R232, -RZ, R84.H0_H0 ;  /* 0x20000054ffe87230 */ /* 0x000fe20000004100 */
[----:B------:R-:W-:Y:S02]  /*8c20*/  F2FP.F16.F32.PACK_AB R239, R239, R10 ;  /* 0x0000000aefef723e */ /* 0x000fe400000000ff */
[----:B------:R-:W-:Y:S01]  /*8c30*/  FMUL.FTZ R6, R4, R6 ;  /* 0x0000000604067220 */ /* 0x000fe20000410000 */
[----:B------:R1:W5:Y:S01]  /*8c40*/  LDL.LU R10, [R1+0x58] ;  /* 0x00005800010a7983 */ /* 0x0003620000300800 */
[----:B---3--:R-:W-:-:S05]  /*8c50*/  HADD2.F32 R7, -RZ, R238.H0_H0 ;  /* 0x200000eeff077230 */ /* 0x008fca0000004100 */
[----:B------:R-:W-:Y:S01]  /*8c60*/  FFMA.FTZ R237, R6, R7, R232 ;  /* 0x0000000706ed7223 */ /* 0x000fe200000100e8 */
[----:B--2---:R-:W-:Y:S02]  /*8c70*/  HADD2.F32 R7, -RZ, R236.H0_H0 ;  /* 0x200000ecff077230 */ /* 0x004fe40000004100 */
[----:B------:R-:W-:-:S05]  /*8c80*/  HADD2.F32 R232, -RZ, R120.H0_H0 ;  /* 0x20000078ffe87230 */ /* 0x000fca0000004100 */
[----:B------:R-:W-:Y:S01]  /*8c90*/  FFMA.FTZ R252, R6, R7, R232 ;  /* 0x0000000706fc7223 */ /* 0x000fe200000100e8 */
[----:B------:R-:W-:Y:S01]  /*8ca0*/  FADD.FTZ R6, R153, -R2 ;  /* 0x8000000299067221 */ /* 0x000fe20000010000 */
[----:B------:R-:W-:Y:S02]  /*8cb0*/  HADD2.F32 R7, -RZ, R238.H1_H1 ;  /* 0x300000eeff077230 */ /* 0x000fe40000004100 */
[----:B------:R-:W-:Y:S02]  /*8cc0*/  HADD2.F32 R232, -RZ, R84.H1_H1 ;  /* 0x30000054ffe87230 */ /* 0x000fe40000004100 */
[----:B------:R-:W-:-:S04]  /*8cd0*/  FMUL.FTZ R6, R4, R6 ;  /* 0x0000000604067220 */ /* 0x000fc80000410000 */
[C---:B------:R-:W-:Y:S01]  /*8ce0*/  FFMA.FTZ R7, R6.reuse, R7, R232 ;  /* 0x0000000706077223 */ /* 0x040fe200000100e8 */
[----:B------:R-:W-:Y:S02]  /*8cf0*/  HADD2.F32 R232, -RZ, R236.H1_H1 ;  /* 0x300000ecffe87230 */ /* 0x000fe40000004100 */
[----:B------:R-:W-:Y:S01]  /*8d00*/  HADD2.F32 R236, -RZ, R120.H1_H1 ;  /* 0x30000078ffec7230 */ /* 0x000fe20000004100 */
[----:B------:R-:W-:Y:S02]  /*8d10*/  F2FP.F16.F32.PACK_AB R238, R9, R8 ;  /* 0x0000000809ee723e */ /* 0x000fe400000000ff */
[----:B------:R1:W5:Y:S02]  /*8d20*/  LDL.LU R9, [R1+0x54] ;  /* 0x0000540001097983 */ /* 0x0003640000300800 */
[----:B------:R-:W-:Y:S01]  /*8d30*/  FFMA.FTZ R236, R6, R232, R236 ;  /* 0x000000e806ec7223 */ /* 0x000fe200000100ec */
[----:B------:R-:W-:Y:S01]  /*8d40*/  F2FP.F16.F32.PACK_AB R232, R7, R237 ;  /* 0x000000ed07e8723e */ /* 0x000fe200000000ff */
[----:B------:R1:W5:Y:S01]  /*8d50*/  LDL.LU R8, [R1+0x50] ;  /* 0x0000500001087983 */ /* 0x0003620000300800 */
[----:B------:R-:W-:Y:S01]  /*8d60*/  F2FP.F16.F32.PACK_AB R237, R3, R0 ;  /* 0x0000000003ed723e */ /* 0x000fe200000000ff */
[----:B------:R-:W0:Y:S02]  /*8d70*/  LDC.64 R6, c[0x0][0x428] ;  /* 0x00010a00ff067b82 */ /* 0x000e240000000a00 */
[----:B------:R1:W5:Y:S04]  /*8d80*/  LDL.LU R3, [R1+0x4c] ;  /* 0x00004c0001037983 */ /* 0x0003680000300800 */
[----:B------:R1:W5:Y:S01]  /*8d90*/  LDL.LU R0, [R1+0x48] ;  /* 0x0000480001007983 */ /* 0x0003620000300800 */
[----:B0-----:R-:W-:-:S05]  /*8da0*/  IMAD.WIDE.U32 R6, R5, 0x10, R6 ;  /* 0x0000001005067825 */ /* 0x001fca00078e0006 */
[----:B------:R0:W-:Y:S02]  /*8db0*/  STG.E.128 desc[UR6][R6.64], R232 ;  /* 0x000000e806007986 */ /* 0x0001e4000c101d06 */
[----:B0-----:R-:W0:Y:S01]  /*8dc0*/  LDC.64 R6, c[0x0][0x430] ;  /* 0x00010c00ff067b82 */ /* 0x001e220000000a00 */
[----:B------:R-:W-:Y:S01]  /*8dd0*/  F2FP.F16.F32.PACK_AB R236, R236, R252 ;  /* 0x000000fcecec723e */ /* 0x000fe200000000ff */
[----:B0-----:R-:W-:-:S05]  /*8de0*/  IMAD.WIDE.U32 R6, R5, 0x10, R6 ;  /* 0x0000001005067825 */ /* 0x001fca00078e0006 */
[----:B------:R1:W-:Y:S01]  /*8df0*/  STG.E.128 desc[UR6][R6.64], R236 ;  /* 0x000000ec06007986 */ /* 0x0003e2000c101d06 */
[----:B------:R-:W-:-:S07]  /*8e00*/  IADD3 R5, PT, PT, R5, 0x20, RZ ;  /* 0x0000002005057810 */ /* 0x000fce0007ffe0ff */
.L_x_32383:
[----:B------:R-:W-:Y:S05]  /*8e10*/  BSYNC.RECONVERGENT B0 ;  /* 0x0000000000007941 */ /* 0x000fea0003800200 */
.L_x_32382:
[----:B-----5:R-:W-:Y:S01]  /*8e20*/  ISETP.GE.U32.AND P0, PT, R0, 0x40, PT ;  /* 0x000000400000780c */ /* 0x020fe20003f06070 */
[----:B------:R-:W-:-:S12]  /*8e30*/  BSSY.RECONVERGENT B0, `(.L_x_32384) ;  /* 0x0000063000007945 */ /* 0x000fd80003800200 */
[----:B------:R-:W-:Y:S05]  /*8e40*/  @!P0 BRA `(.L_x_32385) ;  /* 0x0000000400848947 */ /* 0x000fea0003800000 */
[----:B------:R-:W2:Y:S04]  /*8e50*/  LDL R235, [R1+0x24] ;  /* 0x0000240001eb7983 */ /* 0x000ea80000100800 */
[----:B-1----:R-:W3:Y:S04]  /*8e60*/  LDL R238, [R1+0xc] ;  /* 0x00000c0001ee7983 */ /* 0x002ee80000100800 */
[----:B------:R-:W4:Y:S04]  /*8e70*/  LDL R236, [R1+0x20] ;  /* 0x0000200001ec7983 */ /* 0x000f280000100800 */
[----:B------:R-:W4:Y:S04]  /*8e80*/  LDL R237, [R1+0x8] ;  /* 0x0000080001ed7983 */ /* 0x000f280000100800 */
[----:B------:R-:W4:Y:S04]  /*8e90*/  LDL R252, [R1+0x4] ;  /* 0x0000040001fc7983 */ /* 0x000f280000100800 */
[----:B------:R-:W-:Y:S04]  /*8ea0*/  STL [R1+0x58], R10 ;  /* 0x0000580a01007387 */ /* 0x000fe80000100800 */
        /* <DEDUP_REMOVED lines=54> */
[----:B------:R-:W2:Y:S01]  /*9210*/  LDL R236, [R1] ;  /* 0x0000000001ec7983 */ /* 0x000ea20000100800 */
        /* <DEDUP_REMOVED lines=36> */
.L_x_32385:
[----:B------:R-:W-:Y:S05]  /*9460*/  BSYNC.RECONVERGENT B0 ;  /* 0x0000000000007941 */ /* 0x000fea0003800200 */
.L_x_32384:
[----:B-----5:R-:W-:Y:S01]  /*9470*/  ISETP.GE.U32.AND P0, PT, R0, 0x60, PT ;  /* 0x000000600000780c */ /* 0x020fe20003f06070 */
[----:B------:R-:W-:-:S12]  /*9480*/  BSSY.RECONVERGENT B0, `(.L_x_32386) ;  /* 0x000005a000007945 */ /* 0x000fd80003800200 */
[----:B------:R-:W-:Y:S05]  /*9490*/  @!P0 BRA `(.L_x_32387) ;  /* 0x0000000400608947 */ /* 0x000fea0003800000 */
[----:B01--4-:R-:W-:Y:S01]  /*94a0*/  FADD.FTZ R6, R174, -R2 ;  /* 0x80000002ae067221 */ /* 0x013fe20000010000 */
[----:B------:R-:W-:Y:S01]  /*94b0*/  HADD2.F32 R232, -RZ, R251.H0_H0 ;  /* 0x200000fbffe87230 */ /* 0x000fe20000004100 */
[----:B------:R-:W-:Y:S01]  /*94c0*/  STL [R1+0x54], R9 ;  /* 0x0000540901007387 */ /* 0x000fe20000100800 */
[----:B------:R-:W-:Y:S02]  /*94d0*/  HADD2.F32 R234, -RZ, R79.H0_H0 ;  /* 0x2000004fffea7230 */ /* 0x000fe40000004100 */
[----:B------:R-:W-:Y:S01]  /*94e0*/  FMUL.FTZ R6, R4, R6 ;  /* 0x0000000604067220 */ /* 0x000fe20000410000 */
[----:B------:R-:W-:Y:S01]  /*94f0*/  HADD2.F32 R7, -RZ, R247.H0_H0 ;  /* 0x200000f7ff077230 */ /* 0x000fe20000004100 */
[----:B------:R0:W-:Y:S01]  /*9500*/  STL [R1+0x50], R8 ;  /* 0x0000500801007387 */ /* 0x0001e20000100800 */
[----:B------:R-:W-:Y:S02]  /*9510*/  HADD2.F32 R233, -RZ, R115.H0_H0 ;  /* 0x20000073ffe97230 */ /* 0x000fe40000004100 */
[----:B------:R-:W-:Y:S01]  /*9520*/  FFMA.FTZ R232, R6, R232, R234 ;  /* 0x000000e806e87223 */ /* 0x000fe200000100ea */
[----:B------:R-:W-:Y:S01]  /*9530*/  HADD2.F32 R235, -RZ, R251.H1_H1 ;  /* 0x300000fbffeb7230 */ /* 0x000fe20000004100 */
[----:B------:R-:W-:Y:S01]  /*9540*/  STL [R1+0x4c], R3 ;  /* 0x00004c0301007387 */ /* 0x000fe20000100800 */
[----:B------:R-:W-:-:S02]  /*9550*/  HADD2.F32 R234, -RZ, R79.H1_H1 ;  /* 0x3000004fffea7230 */ /* 0x000fc40000004100 */
[----:B------:R-:W-:Y:S01]  /*9560*/  FFMA.FTZ R252, R6, R7, R233 ;  /* 0x0000000706fc7223 */ /* 0x000fe200000100e9 */
[----:B------:R-:W-:Y:S01]  /*9570*/  FADD.FTZ R6, R175, -R2 ;  /* 0x80000002af067221 */ /* 0x000fe20000010000 */
[----:B------:R-:W-:Y:S01]  /*9580*/  HADD2.F32 R7, -RZ, R247.H1_H1 ;  /* 0x300000f7ff077230 */ /* 0x000fe20000004100 */
[----:B------:R1:W-:Y:S01]  /*9590*/  STL [R1+0x48], R0 ;  /* 0x0000480001007387 */ /* 0x0003e20000100800 */
        /* <DEDUP_REMOVED lines=10> */
[----:B------:R-:W-:Y:S01]  /*9640*/  HADD2.F32 R233, -RZ, R114.H0_H0 ;  /* 0x20000072ffe97230 */ /* 0x000fe20000004100 */
[----:B------:R-:W-:Y:S01]  /*9650*/  F2FP.F16.F32.PACK_AB R235, R235, R232 ;  /* 0x000000e8ebeb723e */ /* 0x000fe200000000ff */
[----:B------:R-:W-:Y:S02]  /*9660*/  HADD2.F32 R232, -RZ, R76.H0_H0 ;  /* 0x2000004cffe87230 */ /* 0x000fe40000004100 */
[C---:B------:R-:W-:Y:S01]  /*9670*/  FFMA.FTZ R238, R6.reuse, R234, R238 ;  /* 0x000000ea06ee7223 */ /* 0x040fe200000100ee */
[----:B------:R-:W-:Y:S02]  /*9680*/  HADD2.F32 R234, -RZ, R114.H1_H1 ;  /* 0x30000072ffea7230 */ /* 0x000fe40000004100 */
[----:B0-----:R-:W-:Y:S01]  /*9690*/  FFMA.FTZ R8, R6, R7, R233 ;  /* 0x0000000706087223 */ /* 0x001fe200000100e9 */
[----:B------:R-:W-:Y:S01]  /*96a0*/  FADD.FTZ R6, R173, -R2 ;  /* 0x80000002ad067221 */ /* 0x000fe20000010000 */
[----:B------:R-:W-:-:S02]  /*96b0*/  HADD2.F32 R7, -RZ, R250.H1_H1 ;  /* 0x300000faff077230 */ /* 0x000fc40000004100 */
[----:B------:R-:W-:Y:S02]  /*96c0*/  HADD2.F32 R233, -RZ, R246.H1_H1 ;  /* 0x300000f6ffe97230 */ /* 0x000fe40000004100 */
[----:B------:R-:W-:-:S04]  /*96d0*/  FMUL.FTZ R6, R4, R6 ;  /* 0x0000000604067220 */ /* 0x000fc80000410000 */
[C---:B------:R-:W-:Y:S01]  /*96e0*/  FFMA.FTZ R7, R6.reuse, R7, R236 ;  /* 0x0000000706077223 */ /* 0x040fe200000100ec */
[----:B------:R-:W-:Y:S01]  /*96f0*/  FFMA.FTZ R9, R6, R233, R234 ;  /* 0x000000e906097223 */ /* 0x000fe200000100ea */
[----:B------:R-:W-:Y:S01]  /*9700*/  FADD.FTZ R6, R170, -R2 ;  /* 0x80000002aa067221 */ /* 0x000fe20000010000 */
[----:B------:R-:W-:Y:S02]  /*9710*/  HADD2.F32 R233, -RZ, R249.H0_H0 ;  /* 0x200000f9ffe97230 */ /* 0x000fe40000004100 */
[----:B------:R-:W-:Y:S02]  /*9720*/  HADD2.F32 R234, -RZ, R77.H0_H0 ;  /* 0x2000004dffea7230 */ /* 0x000fe40000004100 */
[----:B------:R-:W-:Y:S01]  /*9730*/  FMUL.FTZ R6, R4, R6 ;  /* 0x0000000604067220 */ /* 0x000fe20000410000 */
[----:B------:R-:W-:-:S03]  /*9740*/  HADD2.F32 R236, -RZ, R113.H1_H1 ;  /* 0x30000071ffec7230 */ /* 0x000fc60000004100 */
[----:B------:R-:W-:Y:S01]  /*9750*/  FFMA.FTZ R237, R6, R233, R234 ;  /* 0x000000e906ed7223 */ /* 0x000fe200000100ea */
[----:B------:R-:W-:Y:S02]  /*9760*/  HADD2.F32 R233, -RZ, R245.H0_H0 ;  /* 0x200000f5ffe97230 */ /* 0x000fe40000004100 */
[----:B------:R-:W-:-:S05]  /*9770*/  HADD2.F32 R234, -RZ, R113.H0_H0 ;  /* 0x20000071ffea7230 */ /* 0x000fca0000004100 */
[----:B-1----:R-:W-:Y:S01]  /*9780*/  FFMA.FTZ R0, R6, R233, R234 ;  /* 0x000000e906007223 */ /* 0x002fe200000100ea */
        /* <DEDUP_REMOVED lines=8> */
[----:B------:R-:W-:Y:S01]  /*9810*/  FADD.FTZ R6, R168, -R2 ;  /* 0x80000002a8067221 */ /* 0x000fe20000010000 */
[----:B------:R-:W-:Y:S01]  /*9820*/  F2FP.F16.F32.PACK_AB R234, R7, R238 ;  /* 0x000000ee07ea723e */ /* 0x000fe200000000ff */
[----:B------:R-:W-:Y:S01]  /*9830*/  HADD2.F32 R7, -RZ, R248.H0_H0 ;  /* 0x200000f8ff077230 */ /* 0x000fe20000004100 */
[----:B------:R-:W-:Y:S01]  /*9840*/  MOV R238, R252 ;  /* 0x000000fc00ee7202 */ /* 0x000fe20000000f00 */
[----:B------:R-:W-:Y:S01]  /*9850*/  FMUL.FTZ R6, R4, R6 ;  /* 0x0000000604067220 */ /* 0x000fe20000410000 */
[----:B------:R-:W-:Y:S02]  /*9860*/  HADD2.F32 R236, -RZ, R112.H1_H1 ;  /* 0x30000070ffec7230 */ /* 0x000fe40000004100 */
[----:B------:R-:W-:Y:S01]  /*9870*/  F2FP.F16.F32.PACK_AB R239, R239, R238 ;  /* 0x000000eeefef723e */ /* 0x000fe200000000ff */
[C---:B------:R-:W-:Y:S01]  /*9880*/  FFMA.FTZ R237, R6.reuse, R7, R232 ;  /* 0x0000000706ed7223 */ /* 0x040fe200000100e8 */
[----:B------:R-:W-:Y:S01]  /*9890*/  HADD2.F32 R7, -RZ, R244.H0_H0 ;  /* 0x200000f4ff077230 */ /* 0x000fe20000004100 */
[----:B------:R-:W-:Y:S01]  /*98a0*/  F2FP.F16.F32.PACK_AB R238, R9, R8 ;  /* 0x0000000809ee723e */ /* 0x000fe200000000ff */
[----:B------:R-:W-:Y:S01]  /*98b0*/  HADD2.F32 R232, -RZ, R112.H0_H0 ;  /* 0x20000070ffe87230 */ /* 0x000fe20000004100 */
[----:B------:R2:W5:Y:S04]  /*98c0*/  LDL.LU R9, [R1+0x54] ;  /* 0x0000540001097983 */ /* 0x0005680000300800 */
[----:B------:R-:W-:Y:S01]  /*98d0*/  FFMA.FTZ R252, R6, R7, R232 ;  /* 0x0000000706fc7223 */ /* 0x000fe200000100e8 */
[----:B------:R-:W-:Y:S01]  /*98e0*/  FADD.FTZ R6, R169, -R2 ;  /* 0x80000002a9067221 */ /* 0x000fe20000010000 */
[----:B------:R-:W-:Y:S01]  /*98f0*/  HADD2.F32 R7, -RZ, R248.H1_H1 ;  /* 0x300000f8ff077230 */ /* 0x000fe20000004100 */
[----:B------:R2:W5:Y:S01]  /*9900*/  LDL.LU R8, [R1+0x50] ;  /* 0x0000500001087983 */ /* 0x0005620000300800 */
[----:B------:R-:W-:-:S02]  /*9910*/  HADD2.F32 R232, -RZ, R76.H1_H1 ;  /* 0x3000004cffe87230 */ /* 0x000fc40000004100 */
[----:B------:R-:W-:-:S04]  /*9920*/  FMUL.FTZ R6, R4, R6 ;  /* 0x0000000604067220 */ /* 0x000fc80000410000 */
[----:B------:R-:W-:Y:S01]  /*9930*/  FFMA.FTZ R7, R6, R7, R232 ;  /* 0x0000000706077223 */ /* 0x000fe200000100e8 */
[----:B------:R-:W-:-:S05]  /*9940*/  HADD2.F32 R232, -RZ, R244.H1_H1 ;  /* 0x300000f4ffe87230 */ /* 0x000fca0000004100 */
[----:B------:R-:W-:Y:S01]  /*9950*/  FFMA.FTZ R236, R6, R232, R236 ;  /* 0x000000e806ec7223 */ /* 0x000fe200000100ec */
[----:B------:R-:W-:Y:S02]  /*9960*/  F2FP.F16.F32.PACK_AB R232, R7, R237 ;  /* 0x000000ed07e8723e */ /* 0x000fe400000000ff */
[----:B------:R-:W-:Y:S01]  /*9970*/  F2FP.F16.F32.PACK_AB R237, R3, R0 ;  /* 0x0000000003ed723e */ /* 0x000fe200000000ff */
[----:B------:R-:W0:Y:S01]  /*9980*/  LDC.64 R6, c[0x0][0x428] ;  /* 0x00010a00ff067b82 */ /* 0x000e220000000a00 */
        /* <DEDUP_REMOVED lines=9> */
.L_x_32387:
[----:B------:R-:W-:Y:S05]  /*9a20*/  BSYNC.RECONVERGENT B0 ;  /* 0x0000000000007941 */ /* 0x000fea0003800200 */
.L_x_32386:
[----:B-----5:R-:W-:Y:S01]  /*9a30*/  ISETP.GE.U32.AND P0, PT, R0, 0x80, PT ;  /* 0x000000800000780c */ /* 0x020fe20003f06070 */
[----:B------:R-:W-:-:S12]  /*9a40*/  BSSY.RECONVERGENT B0, `(.L_x_32388) ;  /* 0x000005a000007945 */ /* 0x000fd80003800200 */
[----:B------:R-:W-:Y:S05]  /*9a50*/  @!P0 BRA `(.L_x_32389) ;  /* 0x0000000400608947 */ /* 0x000fea0003800000 */
[----:B012-4-:R-:W-:Y:S01]  /*9a60*/  FADD.FTZ R6, R182, -R2 ;  /* 0x80000002b6067221 */ /* 0x017fe20000010000 */
        /* <DEDUP_REMOVED lines=87> */
.L_x_32389:
[----:B------:R-:W-:Y:S05]  /*9fe0*/  BSYNC.RECONVERGENT B0 ;  /* 0x0000000000007941 */ /* 0x000fea0003800200 */
.L_x_32388:
[----:B-----5:R-:W-:Y:S01]  /*9ff0*/  ISETP.GE.U32.AND P0, PT, R0, 0xa0, PT ;  /* 0x000000a00000780c */ /* 0x020fe20003f06070 */
[----:B------:R-:W-:-:S12]  /*a000*/  BSSY.RECONVERGENT B0, `(.L_x_32390) ;  /* 0x000005a000007945 */ /* 0x000fd80003800200 */
[----:B------:R-:W-:Y:S05]  /*a010*/  @!P0 BRA `(.L_x_32391) ;  /* 0x0000000400608947 */ /* 0x000fea0003800000 */
[----:B01234-:R-:W-:Y:S01]  /*a020*/  FADD.FTZ R6, R190, -R2 ;  /* 0x80000002be067221 */ /* 0x01ffe20000010000 */
        /* <DEDUP_REMOVED lines=77> */
[----:B------:R-:W1:Y:S01]  /*a500*/  LDC.64 R6, c[0x0][0x428] ;  /* 0x00010a00ff067b82 */ /* 0x000e620000000a00 */
[----:B------:R0:W5:Y:S04]  /*a510*/  LDL.LU R3, [R1+0x4c] ;  /* 0x00004c0001037983 */ /* 0x0001680000300800 */
[----:B------:R0:W5:Y:S01]  /*a520*/  LDL.LU R0, [R1+0x48] ;  /* 0x0000480001007983 */ /* 0x0001620000300800 */
[----:B-1----:R-:W-:-:S05]  /*a530*/  IMAD.WIDE.U32 R6, R5, 0x10, R6 ;  /* 0x0000001005067825 */ /* 0x002fca00078e0006 */
[----:B------:R1:W-:Y:S02]  /*a540*/  STG.E.128 desc[UR6][R6.64], R232 ;  /* 0x000000e806007986 */ /* 0x0003e4000c101d06 */
[----:B-1----:R-:W1:Y:S01]  /*a550*/  LDC.64 R6, c[0x0][0x430] ;  /* 0x00010c00ff067b82 */ /* 0x002e620000000a00 */
[----:B------:R-:W-:Y:S01]  /*a560*/  F2FP.F16.F32.PACK_AB R236, R236, R252 ;  /* 0x000000fcecec723e */ /* 0x000fe200000000ff */
[----:B-1----:R-:W-:-:S05]  /*a570*/  IMAD.WIDE.U32 R6, R5, 0x10, R6 ;  /* 0x0000001005067825 */ /* 0x002fca00078e0006 */
[----:B------:R0:W-:Y:S01]  /*a580*/  STG.E.128 desc[UR6][R6.64], R236 ;  /* 0x000000ec06007986 */ /* 0x0001e2000c101d06 */
[----:B------:R-:W-:-:S07]  /*a590*/  IADD3 R5, PT, PT, R5, 0x20, RZ ;  /* 0x0000002005057810 */ /* 0x000fce0007ffe0ff */
.L_x_32391:
[----:B------:R-:W-:Y:S05]  /*a5a0*/  BSYNC.RECONVERGENT B0 ;  /* 0x0000000000007941 */ /* 0x000fea0003800200 */
.L_x_32390:
        /* <DEDUP_REMOVED lines=91> */
.L_x_32393:
[----:B------:R-:W-:Y:S05]  /*ab60*/  BSYNC.RECONVERGENT B0 ;  /* 0x0000000000007941 */ /* 0x000fea0003800200 */
.L_x_32392:
        /* <DEDUP_REMOVED lines=91> */
.L_x_32395:
[----:B------:R-:W-:Y:S05]  /*b120*/  BSYNC.RECONVERGENT B0 ;  /* 0x0000000000007941 */ /* 0x000fea0003800200 */
.L_x_32394:
        /* <DEDUP_REMOVED lines=91> */
.L_x_32397:
[----:B------:R-:W-:Y:S05]  /*b6e0*/  BSYNC.RECONVERGENT B0 ;  /* 0x0000000000007941 */ /* 0x000fea0003800200 */
.L_x_32396:
        /* <DEDUP_REMOVED lines=91> */
.L_x_32399:
[----:B------:R-:W-:Y:S05]  /*bca0*/  BSYNC.RECONVERGENT B0 ;  /* 0x0000000000007941 */ /* 0x000fea0003800200 */
.L_x_32398:
        /* <DEDUP_REMOVED lines=9> */
[----:B------:R-:W-:Y:S01]  /*bd40*/  STL [R1+0x50], R8 ;  /* 0x0000500801007387 */ /* 0x000fe20000100800 */
[----:B------:R-:W-:Y:S02]  /*bd50*/  HADD2.F32 R232, -RZ, R136.H0_H0 ;  /* 0x20000088ffe87230 */ /* 0x000fe40000004100 */
[----:B------:R-:W-:Y:S01]  /*bd60*/  HADD2.F32 R235, -RZ, R134.H0_H0 ;  /* 0x20000086ffeb7230 */ /* 0x000fe20000004100 */
[----:B------:R0:W-:Y:S01]  /*bd70*/  STL [R1+0x4c], R3 ;  /* 0x00004c0301007387 */ /* 0x0001e20000100800 */
[----:B------:R-:W-:-:S03]  /*bd80*/  HADD2.F32 R236, -RZ, R139.H0_H0 ;  /* 0x2000008bffec7230 */ /* 0x000fc60000004100 */
[----:B------:R1:W-:Y:S01]  /*bd90*/  STL [R1+0x48], R0 ;  /* 0x0000480001007387 */ /* 0x0003e20000100800 */
[C---:B0-----:R-:W-:Y:S01]  /*bda0*/  FFMA.FTZ R3, R6.reuse, R233, R234 ;  /* 0x000000e906037223 */ /* 0x041fe200000100ea */
[----:B------:R-:W-:Y:S02]  /*bdb0*/  HADD2.F32 R233, -RZ, R128.H1_H1 ;  /* 0x30000080ffe97230 */ /* 0x000fe40000004100 */
[----:B------:R-:W-:Y:S02]  /*bdc0*/  HADD2.F32 R234, -RZ, R132.H1_H1 ;  /* 0x30000084ffea7230 */ /* 0x000fe40000004100 */
[----:B-1----:R-:W-:Y:S01]  /*bdd0*/  FFMA.FTZ R0, R6, R7, R232 ;  /* 0x0000000706007223 */ /* 0x002fe200000100e8 */
[----:B------:R-:W-:Y:S01]  /*bde0*/  FADD.FTZ R6, R225, -R2 ;  /* 0x80000002e1067221 */ /* 0x000fe20000010000 */
[----:B------:R-:W-:Y:S01]  /*bdf0*/  HADD2.F32 R7, -RZ, R124.H1_H1 ;  /* 0x3000007cff077230 */ /* 0x000fe20000004100 */
[----:B------:R0:W-:Y:S01]  /*be00*/  STL [R1+0x10], R3 ;  /* 0x0000100301007387 */ /* 0x0001e20000100800 */
[----:B------:R-:W-:-:S02]  /*be10*/  HADD2.F32 R232, -RZ, R136.H1_H1 ;  /* 0x30000088ffe87230 */ /* 0x000fc40000004100 */
[----:B------:R-:W-:-:S04]  /*be20*/  FMUL.FTZ R6, R4, R6 ;  /* 0x0000000604067220 */ /* 0x000fc80000410000 */
[C---:B------:R-:W-:Y:S01]  /*be30*/  FFMA.FTZ R239, R6.reuse, R233, R234 ;  /* 0x000000e906ef7223 */ /* 0x040fe200000100ea */
[----:B------:R-:W-:Y:S02]  /*be40*/  HADD2.F32 R233, -RZ, R129.H0_H0 ;  /* 0x20000081ffe97230 */ /* 0x000fe40000004100 */
[----:B------:R-:W-:Y:S02]  /*be50*/  HADD2.F32 R234, -RZ, R133.H0_H0 ;  /* 0x20000085ffea7230 */ /* 0x000fe40000004100 */
[----:B0-----:R-:W-:Y:S01]  /*be60*/  FFMA.FTZ R3, R6, R7, R232 ;  /* 0x0000000706037223 */ /* 0x001fe200000100e8 */
        /* <DEDUP_REMOVED lines=10> */
[----:B------:R-:W-:Y:S02]  /*bf10*/  HADD2.F32 R232, -RZ, R125.H1_H1 ;  /* 0x3000007dffe87230 */ /* 0x000fe40000004100 */
[----:B------:R-:W-:-:S02]  /*bf20*/  HADD2.F32 R233, -RZ, R137.H1_H1 ;  /* 0x30000089ffe97230 */ /* 0x000fc40000004100 */
        /* <DEDUP_REMOVED lines=8> */
[----:B------:R-:W-:Y:S01]  /*bfb0*/  FFMA.FTZ R252, R7, R232, R233 ;  /* 0x000000e807fc7223 */ /* 0x000fe200000100e9 */
[----:B------:R-:W-:Y:S01]  /*bfc0*/  FADD.FTZ R7, R229, -R2 ;  /* 0x80000002e5077221 */ /* 0x000fe20000010000 */
[----:B------:R-:W-:Y:S02]  /*bfd0*/  HADD2.F32 R233, -RZ, R134.H1_H1 ;  /* 0x30000086ffe97230 */ /* 0x000fe40000004100 */
[----:B------:R-:W-:Y:S02]  /*bfe0*/  HADD2.F32 R235, -RZ, R138.H1_H1 ;  /* 0x3000008affeb7230 */ /* 0x000fe40000004100 */
[----:B------:R-:W-:Y:S01]  /*bff0*/  FMUL.FTZ R232, R4, R7 ;  /* 0x0000000704e87220 */ /* 0x000fe20000410000 */
[----:B------:R-:W-:-:S05]  /*c000*/  HADD2.F32 R7, -RZ, R130.H1_H1 ;  /* 0x30000082ff077230 */ /* 0x000fca0000004100 */
[----:B------:R-:W-:Y:S01]  /*c010*/  FFMA.FTZ R7, R232, R7, R233 ;  /* 0x00000007e8077223 */ /* 0x000fe200000100e9 */
[----:B------:R-:W-:-:S05]  /*c020*/  HADD2.F32 R233, -RZ, R126.H1_H1 ;  /* 0x3000007effe97230 */ /* 0x000fca0000004100 */
[----:B------:R-:W-:Y:S01]  /*c030*/  FFMA.FTZ R238, R232, R233, R235 ;  /* 0x000000e9e8ee7223 */ /* 0x000fe200000100eb */
[--C-:B------:R-:W-:Y:S01]  /*c040*/  FADD.FTZ R232, R230, -R2.reuse ;  /* 0x80000002e6e87221 */ /* 0x100fe20000010000 */
[----:B------:R-:W-:Y:S02]  /*c050*/  HADD2.F32 R235, -RZ, R131.H0_H0 ;  /* 0x20000083ffeb7230 */ /* 0x000fe40000004100 */
[----:B------:R-:W-:Y:S01]  /*c060*/  FADD.FTZ R2, R231, -R2 ;  /* 0x80000002e7027221 */ /* 0x000fe20000010000 */
[----:B------:R-:W-:Y:S02]  /*c070*/  HADD2.F32 R233, -RZ, R135.H0_H0 ;  /* 0x20000087ffe97230 */ /* 0x000fe40000004100 */
[C---:B------:R-:W-:Y:S01]  /*c080*/  FMUL.FTZ R232, R4.reuse, R232 ;  /* 0x000000e804e87220 */ /* 0x040fe20000410000 */
        /* <DEDUP_REMOVED lines=12> */
[----:B------:R-:W-:Y:S02]  /*c150*/  F2FP.F16.F32.PACK_AB R237, R9, R8 ;  /* 0x0000000809ed723e */ /* 0x000fe400000000ff */
[----:B------:R0:W5:Y:S01]  /*c160*/  LDL.LU R9, [R1+0x54] ;  /* 0x0000540001097983 */ /* 0x0001620000300800 */
[----:B------:R-:W-:Y:S02]  /*c170*/  F2FP.F16.F32.PACK_AB R234, R7, R234 ;  /* 0x000000ea07ea723e */ /* 0x000fe400000000ff */
[----:B------:R-:W1:Y:S01]  /*c180*/  LDC.64 R6, c[0x0][0x428] ;  /* 0x00010a00ff067b82 */ /* 0x000e620000000a00 */
[----:B------:R0:W5:Y:S01]  /*c190*/  LDL.LU R8, [R1+0x50] ;  /* 0x0000500001087983 */ /* 0x0001620000300800 */
[----:B------:R-:W-:-:S02]  /*c1a0*/  F2FP.F16.F32.PACK_AB R235, R4, R235 ;  /* 0x000000eb04eb723e */ /* 0x000fc400000000ff */
[----:B------:R-:W-:Y:S01]  /*c1b0*/  F2FP.F16.F32.PACK_AB R238, R238, R252 ;  /* 0x000000fceeee723e */ /* 0x000fe200000000ff */
[----:B-1----:R-:W-:Y:S01]  /*c1c0*/  IMAD.WIDE.U32 R6, R5, 0x10, R6 ;  /* 0x0000001005067825 */ /* 0x002fe200078e0006 */
[----:B--2---:R-:W-:Y:S02]  /*c1d0*/  F2FP.F16.F32.PACK_AB R232, R239, R232 ;  /* 0x000000e8efe8723e */ /* 0x004fe400000000ff */
[----:B------:R-:W-:Y:S02]  /*c1e0*/  F2FP.F16.F32.PACK_AB R239, R2, R236 ;  /* 0x000000ec02ef723e */ /* 0x000fe400000000ff */
[----:B------:R-:W-:Y:S01]  /*c1f0*/  F2FP.F16.F32.PACK_AB R236, R3, R0 ;  /* 0x0000000003ec723e */ /* 0x000fe200000000ff */
[----:B------:R1:W-:Y:S04]  /*c200*/  STG.E.128 desc[UR6][R6.64], R232 ;  /* 0x000000e806007986 */ /* 0x0003e8000c101d06 */
[----:B------:R0:W5:Y:S04]  /*c210*/  LDL.LU R3, [R1+0x4c] ;  /* 0x00004c0001037983 */ /* 0x0001680000300800 */
[----:B------:R0:W5:Y:S01]  /*c220*/  LDL.LU R0, [R1+0x48] ;  /* 0x0000480001007983 */ /* 0x0001620000300800 */
[----:B-1----:R-:W1:Y:S02]  /*c230*/  LDC.64 R6, c[0x0][0x430] ;  /* 0x00010c00ff067b82 */ /* 0x002e640000000a00 */
[----:B-1----:R-:W-:-:S05]  /*c240*/  IMAD.WIDE.U32 R4, R5, 0x10, R6 ;  /* 0x0000001005047825 */ /* 0x002fca00078e0006 */
[----:B------:R0:W-:Y:S02]  /*c250*/  STG.E.128 desc[UR6][R4.64], R236 ;  /* 0x000000ec04007986 */ /* 0x0001e4000c101d06 */
.L_x_32401:
[----:B------:R-:W-:Y:S05]  /*c260*/  BSYNC.RECONVERGENT B0 ;  /* 0x0000000000007941 */ /* 0x000fea0003800200 */
.L_x_32400:
[----:B------:R-:W2:Y:S01]  /*c270*/  LDL.LU R2, [R1+0x14] ;  /* 0x0000140001027983 */ /* 0x000ea20000300800 */
[----:B0-----:R-:W2:Y:S02]  /*c280*/  LDC.64 R4, c[0x0][0x380] ;  /* 0x0000e000ff047b82 */ /* 0x001ea40000000a00 */
[----:B--2---:R-:W-:-:S04]  /*c290*/  LEA R2, R4, R2, 0x2 ;  /* 0x0000000204027211 */ /* 0x004fc800078e10ff */
[----:B------:R-:W-:Y:S01]  /*c2a0*/  ISETP.GE.AND P0, PT, R2, R5, PT ;  /* 0x000000050200720c */ /* 0x000fe20003f06270 */
[----:B------:R0:W-:-:S12]  /*c2b0*/  STL [R1+0x14], R2 ;  /* 0x0000140201007387 */ /* 0x0001d80000100800 */
[----:B0-----:R-:W-:Y:S05]  /*c2c0*/  @!P0 BRA `(.L_x_32402) ;  /* 0xffffff6800fc8947 */ /* 0x001fea000383ffff */
[----:B------:R-:W-:Y:S05]  /*c2d0*/  EXIT ;  /* 0x000000000000794d */ /* 0x000fea0003800000 */
.L_x_32381:
        /* <DEDUP_REMOVED lines=8> */
.L_x_32404:
[----:B------:R-:W-:Y:S05]  /*c360*/  BSYNC B0 ;  /* 0x0000000000007941 */ /* 0x000fea0003800000 */
.L_x_32403:
        /* <DEDUP_REMOVED lines=9> */
.L_x_32405:
[----:B------:R-:W-:Y:S01]  /*c400*/  FADD.FTZ R7, R7, R2 ;  /* 0x0000000207077221 */ /* 0x000fe20000010000 */
[----:B------:R-:W-:-:S04]  /*c410*/  HFMA2 R2, -RZ, RZ, 0, 2.384185791015625e-07 ;  /* 0x00000004ff027431 */ /* 0x000fc800000001ff */
[----:B------:R-:W-:-:S07]  /*c420*/  MOV R233, R7 ;  /* 0x0000000700e97202 */ /* 0x000fce0000000f00 */
[----:B------:R-:W-:Y:S05]  /*c430*/  WARPSYNC.COLLECTIVE R6, `(.L_x_32406) ;  /* 0x0000000006087348 */ /* 0x000fea0003c00000 */
[----:B------:R0:W1:Y:S02]  /*c440*/  SHFL.BFLY P6, R2, R233, R2, R4 ;  /* 0x0c000002e9027389 */ /* 0x00006400000c0004 */
[----:B01----:R-:W-:Y:S05]  /*c450*/  ENDCOLLECTIVE ;  /* 0x000000000000791b */ /* 0x003fea0003800000 */
.L_x_32406:
[----:B------:R-:W-:Y:S01]  /*c460*/  FADD.FTZ R7, R7, R2 ;  /* 0x0000000207077221 */ /* 0x000fe20000010000 */
[----:B------:R-:W-:-:S04]  /*c470*/  HFMA2 R2, -RZ, RZ, 0, 4.76837158203125e-07 ;  /* 0x00000008ff027431 */ /* 0x000fc800000001ff */
[----:B------:R-:W-:-:S07]  /*c480*/  MOV R233, R7 ;  /* 0x0000000700e97202 */ /* 0x000fce0000000f00 */
[----:B------:R-:W-:Y:S05]  /*c490*/  WARPSYNC.COLLECTIVE R6, `(.L_x_32407) ;  /* 0x0000000006087348 */ /* 0x000fea0003c00000 */
[----:B------:R0:W1:Y:S02]  /*c4a0*/  SHFL.BFLY P6, R2, R233, R2, R4 ;  /* 0x0c000002e9027389 */ /* 0x00006400000c0004 */
[----:B01----:R-:W-:Y:S05]  /*c4b0*/  ENDCOLLECTIVE ;  /* 0x000000000000791b */ /* 0x003fea0003800000 */
.L_x_32407:
[----:B------:R-:W-:Y:S01]  /*c4c0*/  FADD.FTZ R7, R7, R2 ;  /* 0x0000000207077221 */ /* 0x000fe20000010000 */
[----:B------:R-:W-:-:S04]  /*c4d0*/  HFMA2 R2, -RZ, RZ, 0, 9.5367431640625e-07 ;  /* 0x00000010ff027431 */ /* 0x000fc800000001ff */
[----:B------:R-:W-:-:S07]  /*c4e0*/  MOV R233, R7 ;  /* 0x0000000700e97202 */ /* 0x000fce0000000f00 */
[----:B------:R-:W-:Y:S05]  /*c4f0*/  WARPSYNC.COLLECTIVE R6, `(.L_x_32408) ;  /* 0x0000000006087348 */ /* 0x000fea0003c00000 */
[----:B------:R0:W1:Y:S02]  /*c500*/  SHFL.BFLY P6, R2, R233, R2, R4 ;  /* 0x0c000002e9027389 */ /* 0x00006400000c0004 */
[----:B01----:R-:W-:Y:S05]  /*c510*/  ENDCOLLECTIVE ;  /* 0x000000000000791b */ /* 0x003fea0003800000 */
.L_x_32408:
        /* <DEDUP_REMOVED lines=173> */
.L_x_32409:
[----:B------:R-:W-:Y:S01]  /*cff0*/  FADD.FTZ R7, R7, R2 ;  /* 0x0000000207077221 */ /* 0x000fe20000010000 */
[----:B------:R-:W-:-:S04]  /*d000*/  HFMA2 R2, -RZ, RZ, 0, 1.1920928955078125e-07 ;  /* 0x00000002ff027431 */ /* 0x000fc800000001ff */
[----:B------:R-:W-:-:S07]  /*d010*/  MOV R233, R7 ;  /* 0x0000000700e97202 */ /* 0x000fce0000000f00 */
[----:B------:R-:W-:Y:S05]  /*d020*/  WARPSYNC.COLLECTIVE R6, `(.L_x_32410) ;  /* 0x0000000006087348 */ /* 0x000fea0003c00000 */
[----:B------:R0:W1:Y:S02]  /*d030*/  SHFL.BFLY P6, R2, R233, R2, R4 ;  /* 0x0c000002e9027389 */ /* 0x00006400000c0004 */
[----:B01----:R-:W-:Y:S05]  /*d040*/  ENDCOLLECTIVE ;  /* 0x000000000000791b */ /* 0x003fea0003800000 */
.L_x_32410:
[----:B------:R-:W-:Y:S01]  /*d050*/  FADD.FTZ R7, R7, R2 ;  /* 0x0000000207077221 */ /* 0x000fe20000010000 */
[----:B------:R-:W-:-:S04]  /*d060*/  HFMA2 R2, -RZ, RZ, 0, 2.384185791015625e-07 ;  /* 0x00000004ff027431 */ /* 0x000fc800000001ff */
[----:B------:R-:W-:-:S07]  /*d070*/  MOV R233, R7 ;  /* 0x0000000700e97202 */ /* 0x000fce0000000f00 */
[----:B------:R-:W-:Y:S05]  /*d080*/  WARPSYNC.COLLECTIVE R6, `(.L_x_32411) ;  /* 0x0000000006087348 */ /* 0x000fea0003c00000 */
[----:B------:R0:W1:Y:S02]  /*d090*/  SHFL.BFLY P6, R2, R233, R2, R4 ;  /* 0x0c000002e9027389 */ /* 0x00006400000c0004 */
[----:B01----:R-:W-:Y:S05]  /*d0a0*/  ENDCOLLECTIVE ;  /* 0x000000000000791b */ /* 0x003fea0003800000 */
.L_x_32411:
[----:B------:R-:W-:Y:S01]  /*d0b0*/  FADD.FTZ R7, R7, R2 ;  /* 0x0000000207077221 */ /* 0x000fe20000010000 */
[----:B------:R-:W-:-:S04]  /*d0c0*/  HFMA2 R2, -RZ, RZ, 0, 4.76837158203125e-07 ;  /* 0x00000008ff027431 */ /* 0x000fc800000001ff */
[----:B------:R-:W-:-:S07]  /*d0d0*/  MOV R233, R7 ;  /* 0x0000000700e97202 */ /* 0x000fce0000000f00 */
[----:B------:R-:W-:Y:S05]  /*d0e0*/  WARPSYNC.COLLECTIVE R6, `(.L_x_32412) ;  /* 0x0000000006087348 */ /* 0x000fea0003c00000 */
[----:B------:R0:W1:Y:S02]  /*d0f0*/  SHFL.BFLY P6, R2, R233, R2, R4 ;  /* 0x0c000002e9027389 */ /* 0x00006400000c0004 */
[----:B01----:R-:W-:Y:S05]  /*d100*/  ENDCOLLECTIVE ;  /* 0x000000000000791b */ /* 0x003fea0003800000 */
.L_x_32412:
[----:B------:R-:W-:Y:S01]  /*d110*/  FADD.FTZ R7, R7, R2 ;  /* 0x0000000207077221 */ /* 0x000fe20000010000 */
[----:B------:R-:W-:-:S04]  /*d120*/  HFMA2 R2, -RZ, RZ, 0, 9.5367431640625e-07 ;  /* 0x00000010ff027431 */ /* 0x000fc800000001ff */
[----:B------:R-:W-:-:S07]  /*d130*/  MOV R233, R7 ;  /* 0x0000000700e97202 */ /* 0x000fce0000000f00 */
[----:B------:R-:W-:Y:S05]  /*d140*/  WARPSYNC.COLLECTIVE R6, `(.L_x_32413) ;  /* 0x0000000006087348 */ /* 0x000fea0003c00000 */
[----:B------:R0:W1:Y:S02]  /*d150*/  SHFL.BFLY P6, R2, R233, R2, R4 ;  /* 0x0c000002e9027389 */ /* 0x00006400000c0004 */
[----:B01----:R-:W-:Y:S05]  /*d160*/  ENDCOLLECTIVE ;  /* 0x000000000000791b */ /* 0x003fea0003800000 */
.L_x_32413:
[----:B------:R-:W-:Y:S05]  /*d170*/  BRA `(.L_x_32414) ;  /* 0xffffffb4005c7947 */ /* 0x000fea000383ffff */
.L_x_32415:
        /* <DEDUP_REMOVED lines=16> */
.L_x_54476:


//--------------------- .text._ZN10layer_norm31ln_parallel_residual_fwd_kernelINS_13Kernel_traitsI6__halfS2_fS2_fjLj2560ELj1ELj4ELj1ELj16ENS_18Kernel_traits_baseILj2560ES2_S2_fS2_fjLj128EEEEELb0ELb0ELb1EEEvNS_9FwdParamsE --------------------------
	.section	.text._ZN10layer_norm31ln_parallel_residual_fwd_kernelINS_13Kernel_traitsI6__halfS2_fS2_fjLj2560ELj1ELj4ELj1ELj16ENS_18Kernel_traits_baseILj2560ES2_S2_fS2_fjLj128EEEEELb0ELb0ELb1EEEvNS_9FwdParamsE,"ax",@progbits
	.align	128
        .global         _ZN10layer_norm31ln_parallel_residual_fwd_kernelINS_13Kernel_traitsI6__halfS2_fS2_fjLj2560ELj1ELj4ELj1ELj16ENS_18Kernel_traits_baseILj2560ES2_S2_fS2_fjLj128EEEEELb0ELb0ELb1EEEvNS_9FwdParamsE
        .type           _ZN10layer_norm31ln_parallel_residual_fwd_kernelINS_13Kernel_traitsI6__halfS2_fS2_fjLj2560ELj1ELj4ELj1ELj16ENS_18Kernel_traits_baseILj2560ES2_S2_fS2_fjLj128EEEEELb0ELb0ELb1EEEvNS_9FwdParamsE,@function
        .size           _ZN10layer_norm31ln_parallel_residual_fwd_kernelINS_13Kernel_traitsI6__halfS2_fS2_fjLj2560ELj1ELj4ELj1ELj16ENS_18Kernel_traits_baseILj2560ES2_S2_fS2_fjLj128EEEEELb0ELb0ELb1EEEvNS_9FwdParamsE,(.L_x_54477 - _ZN10layer_norm31ln_parallel_residual_fwd_kernelINS_13Kernel_traitsI6__halfS2_fS2_fjLj2560ELj1ELj4ELj1ELj16ENS_18Kernel_traits_baseILj2560ES2_S2_fS2_fjLj128EEEEELb0ELb0ELb1EEEvNS_9FwdParamsE)
        .other          _ZN10layer_norm31ln_parallel_residual_fwd_kernelINS_13Kernel_traitsI6__halfS2_fS2_fjLj2560ELj1ELj4ELj1ELj16ENS_18Kernel_traits_baseILj2560ES2_S2_fS2_fjLj128EEEEELb0ELb0ELb1EEEvNS_9FwdParamsE,@"STO_CUDA_ENTRY STV_DEFAULT"
_ZN10layer_norm31ln_parallel_residual_fwd_kernelINS_13Kernel_traitsI6__halfS2_fS2_fjLj2560ELj1ELj4ELj1ELj16ENS_18Kernel_traits_baseILj2560ES2_S2_fS2_fjLj128EEEEELb0ELb0ELb1EEEvNS_9FwdParamsE:
.text._ZN10layer_norm31ln_parallel_residual_fwd_kernelINS_13Kernel_traitsI6__halfS2_fS2_fjLj2560ELj1ELj4ELj1ELj16ENS_18Kernel_traits_baseILj2560ES2_S2_fS2_fjLj128EEEEELb0ELb0ELb1EEEvNS_9FwdParamsE:
        /* <DEDUP_REMOVED lines=27> */
[----:B------:R-:W5:Y:S01]  /*01b0*/  LDG.E.128 R32, desc[UR6][R2.64+0x1200] ;  /* 0x0012000602207981 */ /* 0x000f62000c1e1d00 */
[----:B------:R-:W-:-:S02]  /*01c0*/  CS2R R74, SRZ ;  /* 0x00000000004a7805 */ /* 0x000fc4000001ff00 */
[----:B------:R-:W-:Y:S02]  /*01d0*/  CS2R R72, SRZ ;  /* 0x0000000000487805 */ /* 0x000fe4000001ff00 */
[----:B------:R-:W-:Y:S01]  /*01e0*/  CS2R R78, SRZ ;  /* 0x00000000004e7805 */ /* 0x000fe2000001ff00 */
[----:B------:R-:W5:Y:S01]  /*01f0*/  LDG.E.128 R36, desc[UR6][R80.64+0x200] ;  /* 0x0002000650247981 */ /* 0x000f62000c1e1d00 */
[----:B------:R-:W-:Y:S02]  /*0200*/  CS2R R76, SRZ ;  /* 0x00000000004c7805 */ /* 0x000fe4000001ff00 */
[----:B------:R-:W-:Y:S02]  /*0210*/  CS2R R82, SRZ ;  /* 0x0000000000527805 */ /* 0x000fe4000001ff00 */
[----:B------:R-:W-:Y:S01]  /*0220*/  CS2R R94, SRZ ;  /* 0x00000000005e7805 */ /* 0x000fe2000001ff00 */
        /* <DEDUP_REMOVED lines=28> */
[----:B------:R0:W5:Y:S01]  /*03f0*/  LDG.E.128 R68, desc[UR6][R80.64+0x1200] ;  /* 0x0012000650447981 */ /* 0x000162000c1e1d00 */
[----:B------:R-:W-:Y:S02]  /*0400*/  CS2R R142, SRZ ;  /* 0x00000000008e7805 */ /* 0x000fe4000001ff00 */
[----:B------:R-:W-:Y:S02]  /*0410*/  CS2R R140, SRZ ;  /* 0x00000000008c7805 */ /* 0x000fe4000001ff00 */
[----:B------:R-:W-:Y:S02]  /*0420*/  CS2R R146, SRZ ;  /* 0x0000000000927805 */ /* 0x000fe4000001ff00 */
[----:B------:R-:W-:-:S02]  /*0430*/  CS2R R144, SRZ ;  /* 0x0000000000907805 */ /* 0x000fc4000001ff00 */
[----:B------:R-:W-:Y:S02]  /*0440*/  CS2R R150, SRZ ;  /* 0x0000000000967805 */ /* 0x000fe4000001ff00 */
[----:B------:R-:W-:Y:S02]  /*0450*/  CS2R R148, SRZ ;  /* 0x0000000000947805 */ /* 0x000fe4000001ff00 */
[----:B0-----:R-:W-:Y:S01]  /*0460*/  CS2R R80, SRZ ;  /* 0x0000000000507805 */ /* 0x001fe2000001ff00 */
[----:B---3--:R0:W-:Y:S04]  /*0470*/  STL.64 [R1+0x38], R88 ;  /* 0x0000385801007387 */ /* 0x0081e80000100a00 */
[----:B------:R1:W-:Y:S04]  /*0480*/  STL.64 [R1+0x40], R90 ;  /* 0x0000405a01007387 */ /* 0x0003e80000100a00 */
[----:B--2---:R2:W-:Y:S04]  /*0490*/  STL.64 [R1+0x10], R84 ;  /* 0x0000105401007387 */ /* 0x0045e80000100a00 */
[----:B------:R3:W-:Y:S01]  /*04a0*/  STL.64 [R1+0x18], R86 ;  /* 0x0000185601007387 */ /* 0x0007e20000100a00 */
[----:B0-----:R-:W-:-:S03]  /*04b0*/  CS2R R88, SRZ ;  /* 0x0000000000587805 */ /* 0x001fc6000001ff00 */
[----:B----4-:R0:W-:Y:S01]  /*04c0*/  STL.64 [R1+0x28], R96 ;  /* 0x0000286001007387 */ /* 0x0101e20000100a00 */
[----:B-1----:R-:W-:-:S03]  /*04d0*/  CS2R R90, SRZ ;  /* 0x00000000005a7805 */ /* 0x002fc6000001ff00 */
[----:B------:R1:W-:Y:S01]  /*04e0*/  STL.64 [R1+0x30], R98 ;  /* 0x0000306201007387 */ /* 0x0003e20000100a00 */
[----:B--2---:R-:W-:Y:S02]  /*04f0*/  CS2R R84, SRZ ;  /* 0x0000000000547805 */ /* 0x004fe4000001ff00 */
[----:B---3--:R-:W-:Y:S02]  /*0500*/  CS2R R86, SRZ ;  /* 0x0000000000567805 */ /* 0x008fe4000001ff00 */
[----:B0-----:R-:W-:Y:S02]  /*0510*/  CS2R R96, SRZ ;  /* 0x0000000000607805 */ /* 0x001fe4000001ff00 */
[----:B-1----:R-:W-:Y:S01]  /*0520*/  CS2R R98, SRZ ;  /* 0x0000000000627805 */ /* 0x002fe2000001ff00 */
[----:B------:R-:W-:Y:S06]  /*0530*/  BRA `(.L_x_32418) ;  /* 0x0000000800e07947 */ /* 0x000fec0003800000 */
.L_x_32417:
        /* <DEDUP_REMOVED lines=35> */
[----:B------:R-:W5:Y:S04]  /*0770*/  LDG.E.128 R20, desc[UR6][R72.64+0xc00] ;  /* 0x000c000648147981 */ /* 0x000f68000c1e1d00 */
[----:B------:R-:W5:Y:S04]  /*0780*/  LDG.E.128 R24, desc[UR6][R72.64+0xe00] ;  /* 0x000e000648187981 */ /* 0x000f68000c1e1d00 */
[----:B------:R-:W5:Y:S04]  /*0790*/  LDG.E.128 R28, desc[UR6][R72.64+0x1000] ;  /* 0x00100006481c7981 */ /* 0x000f68000c1e1d00 */
[----:B------:R0:W5:Y:S04]  /*07a0*/  LDG.E.128 R32, desc[UR6][R72.64+0x1200] ;  /* 0x0012000648207981 */ /* 0x000168000c1e1d00 */
[----:B------:R-:W5:Y:S04]  /*07b0*/  LDG.E.128 R36, desc[UR6][R74.64+0x200] ;  /* 0x000200064a247981 */ /* 0x000f68000c1e1d00 */
[----:B------:R-:W5:Y:S01]  /*07c0*/  LDG.E.128 R40, desc[UR6][R74.64+0x400] ;  /* 0x000400064a287981 */ /* 0x000f62000c1e1d00 */
[----:B0-----:R-:W-:-:S03]  /*07d0*/  CS2R R72, SRZ ;  /* 0x0000000000487805 */ /* 0x001fc6000001ff00 */
[----:B------:R-:W5:Y:S04]  /*07e0*/  LDG.E.128 R44, desc[UR6][R74.64+0x600] ;  /* 0x000600064a2c7981 */ /* 0x000f68000c1e1d00 */
[----:B------:R-:W5:Y:S04]  /*07f0*/  LDG.E.128 R48, desc[UR6][R74.64+0x800] ;  /* 0x000800064a307981 */ /* 0x000f68000c1e1d00 */
[----:B------:R-:W5:Y:S04]  /*0800*/  LDG.E.128 R52, desc[UR6][R74.64+0xa00] ;  /* 0x000a00064a347981 */ /* 0x000f68000c1e1d00 */
[----:B------:R-:W5:Y:S04]  /*0810*/  LDG.E.128 R56, desc[UR6][R74.64+0xc00] ;  /* 0x000c00064a387981 */ /* 0x000f68000c1e1d00 */
[----:B------:R-:W5:Y:S04]  /*0820*/  LDG.E.128 R60, desc[UR6][R74.64+0xe00] ;  /* 0x000e00064a3c7981 */ /* 0x000f68000c1e1d00 */
[----:B------:R-:W5:Y:S04]  /*0830*/  LDG.E.128 R64, desc[UR6][R74.64+0x1000] ;  /* 0x001000064a407981 */ /* 0x000f68000c1e1d00 */
[----:B------:R0:W5:Y:S02]  /*0840*/  LDG.E.128 R68, desc[UR6][R74.64+0x1200] ;  /* 0x001200064a447981 */ /* 0x000164000c1e1d00 */
[----:B0-----:R-:W-:-:S02]  /*0850*/  CS2R R74, SRZ ;  /* 0x00000000004a7805 */ /* 0x001fc4000001ff00 */
[----:B----4-:R0:W-:Y:S04]  /*0860*/  STL.64 [R1+0x38], R80 ;  /* 0x0000385001007387 */ /* 0x0101e80000100a00 */
[----:B------:R1:W-:Y:S04]  /*0870*/  STL.64 [R1+0x40], R82 ;  /* 0x0000405201007387 */ /* 0x0003e80000100a00 */
[----:B--2---:R2:W-:Y:S04]  /*0880*/  STL.64 [R1+0x10], R76 ;  /* 0x0000104c01007387 */ /* 0x0045e80000100a00 */
[----:B------:R3:W-:Y:S01]  /*0890*/  STL.64 [R1+0x18], R78 ;  /* 0x0000184e01007387 */ /* 0x0007e20000100a00 */
[----:B0-----:R-:W-:-:S03]  /*08a0*/  CS2R R80, SRZ ;  /* 0x0000000000507805 */ /* 0x001fc6000001ff00 */
[----:B------:R0:W-:Y:S01]  /*08b0*/  STL.64 [R1+0x28], R84 ;  /* 0x0000285401007387 */ /* 0x0001e20000100a00 */
[----:B-1----:R-:W-:-:S03]  /*08c0*/  CS2R R82, SRZ ;  /* 0x0000000000527805 */ /* 0x002fc6000001ff00 */
[----:B------:R1:W-:Y:S01]  /*08d0*/  STL.64 [R1+0x30], R86 ;  /* 0x0000305601007387 */ /* 0x0003e20000100a00 */
[----:B--2---:R-:W-:Y:S02]  /*08e0*/  CS2R R76, SRZ ;  /* 0x00000000004c7805 */ /* 0x004fe4000001ff00 */
[----:B---3--:R-:W-:Y:S02]  /*08f0*/  CS2R R78, SRZ ;  /* 0x00000000004e7805 */ /* 0x008fe4000001ff00 */
[----:B0-----:R-:W-:Y:S02]  /*0900*/  CS2R R84, SRZ ;  /* 0x0000000000547805 */ /* 0x001fe4000001ff00 */
[----:B-1----:R-:W-:Y:S01]  /*0910*/  CS2R R86, SRZ ;  /* 0x0000000000567805 */ /* 0x002fe2000001ff00 */
[----:B------:R-:W-:Y:S06]  /*0920*/  BRA `(.L_x_32418) ;  /* 0x0000000400e47947 */ /* 0x000fec0003800000 */
.L_x_32416:
        /* <DEDUP_REMOVED lines=12> */
[----:B------:R0:W5:Y:S01]  /*09f0*/  LDG.E.128 R4, desc[UR6][R36.64+0x400] ;  /* 0x0004000624047981 */ /* 0x000162000c1e1d00 */
[----:B---3--:R-:W-:-:S03]  /*0a00*/  IMAD.WIDE.U32 R2, R156, 0x10, R2 ;  /* 0x000000109c027825 */ /* 0x008fc600078e0002 */
[----:B------:R0:W5:Y:S04]  /*0a10*/  LDG.E.128 R12, desc[UR6][R36.64+0x800] ;  /* 0x00080006240c7981 */ /* 0x000168000c1e1d00 */
[----:B------:R0:W5:Y:S01]  /*0a20*/  LDG.E.128 R16, desc[UR6][R36.64+0xa00] ;  /* 0x000a000624107981 */ /* 0x000162000c1e1d00 */
[----:B-1----:R-:W-:-:S03]  /*0a30*/  IMAD.WIDE.U32 R154, R156, 0x10, R8 ;  /* 0x000000109c9a7825 */ /* 0x002fc600078e0008 */
        /* <DEDUP_REMOVED lines=38> */
[----:B--2---:R0:W5:Y:S04]  /*0ca0*/  LDG.E.128 R112, desc[UR6][R154.64+0x1200] ;  /* 0x001200069a707981 */ /* 0x004168000c1e1d00 */
[----:B---3--:R0:W-:Y:S04]  /*0cb0*/  STL.64 [R1+0x28], R156 ;  /* 0x0000289c01007387 */ /* 0x0081e80000100a00 */
[----:B------:R0:W-:Y:S01]  /*0cc0*/  STL.64 [R1+0x30], R158 ;  /* 0x0000309e01007387 */ /* 0x0001e20000100a00 */
[----:B------:R-:W-:Y:S05]  /*0cd0*/  BRA `(.L_x_32418) ;  /* 0x0000000000f87947 */ /* 0x000fea0003800000 */
.L_x_32419:
        /* <DEDUP_REMOVED lines=61> */
[----:B-1----:R-:W-:-:S07]  /*10b0*/  CS2R R138, SRZ ;  /* 0x00000000008a7805 */ /* 0x002fce000001ff00 */
.L_x_32418:
[----:B------:R-:W1:Y:S01]  /*10c0*/  S2UR UR4, SR_CTAID.X ;  /* 0x00000000000479c3 */ /* 0x000e620000002500 */
[----:B------:R-:W2:Y:S01]  /*10d0*/  LDCU UR5, c[0x0][0x384] ;  /* 0x00007080ff0577ac */ /* 0x000ea20008000800 */
[----:B------:R-:W-:Y:S01]  /*10e0*/  SHF.R.U32.HI R0, RZ, 0x5, R0 ;  /* 0x00000005ff007819 */ /* 0x000fe20000011600 */
[----:B-1----:R-:W-:-:S06]  /*10f0*/  USHF.L.U32 UR4, UR4, 0x2, URZ ;  /* 0x0000000204047899 */ /* 0x002fcc00080006ff */
[----:B------:R-:W-:-:S04]  /*1100*/  LOP3.LUT R0, R0, UR4, RZ, 0xfc, !PT ;  /* 0x0000000400007c12 */ /* 0x000fc8000f8efcff */
[----:B--2---:R-:W-:-:S13]  /*1110*/  ISETP.GE.AND P0, PT, R0, UR5, PT ;  /* 0x0000000500007c0c */ /* 0x004fda000bf06270 */
[----:B------:R-:W-:Y:S05]  /*1120*/  @P0 EXIT ;  /* 0x000000000000094d */ /* 0x000fea0003800000 */
[----:B------:R-:W1:Y:S01]  /*1130*/  LDCU.64 UR4, c[0x0][0x398] ;  /* 0x00007300ff0477ac */ /* 0x000e620008000a00 */
[----:B------:R2:W-:Y:S01]  /*1140*/  STL [R1+0x20], R0 ;  /* 0x0000200001007387 */ /* 0x0005e20000100800 */
[----:B------:R-:W3:Y:S01]  /*1150*/  LDCU UR8, c[0x0][0x388] ;  /* 0x00007100ff0877ac */ /* 0x000ee20008000800 */
[----:B------:R-:W4:Y:S01]  /*1160*/  LDCU.U8 UR9, c[0x0][0x410] ;  /* 0x00008200ff0977ac */ /* 0x000f220008000000 */
[----:B------:R-:W0:Y:S01]  /*1170*/  LDCU UR10, c[0x0][0x448] ;  /* 0x00008900ff0a77ac */ /* 0x000e220008000800 */
[----:B------:R-:W0:Y:S01]  /*1180*/  LDCU.64 UR12, c[0x0][0x398] ;  /* 0x00007300ff0c77ac */ /* 0x000e220008000a00 */
[----:B-1----:R-:W-:-:S04]  /*1190*/  UISETP.NE.U32.AND UP0, UPT, UR4, URZ, UPT ;  /* 0x000000ff0400728c */ /* 0x002fc8000bf05070 */
[----:B------:R-:W-:Y:S01]  /*11a0*/  UISETP.NE.AND.EX UP0, UPT, UR5, URZ, UPT, UP0 ;  /* 0x000000ff0500728c */ /* 0x000fe2000bf05300 */
[----:B------:R-:W1:Y:S05]  /*11b0*/  LDCU.64 UR4, c[0x0][0x3a0] ;  /* 0x00007400ff0477ac */ /* 0x000e6a0008000a00 */
[----:B0-234-:R-:W-:-:S13]  /*11c0*/  PLOP3.LUT P1, PT, PT, PT, UP0, 0x80, 0x8 ;  /* 0x000000000008781c */ /* 0x01dfda0003f2f008 */
.L_x_32461:
[----:B------:R-:W2:Y:S01]  /*11d0*/  LDL R0, [R1+0x20] ;  /* 0x0000200001007983 */ /* 0x000ea20000100800 */
[----:B-1----:R-:W-:Y:S01]  /*11e0*/  ISETP.NE.U32.AND P0, PT, RZ, UR4, PT ;  /* 0x00000004ff007c0c */ /* 0x002fe2000bf05070 */
[----:B0-----:R-:W0:Y:S01]  /*11f0*/  LDC.64 R250, c[0x0][0x390] ;  /* 0x0000e400fffa7b82 */ /* 0x001e220000000a00 */
[----:B------:R-:W1:Y:S02]  /*1200*/  S2R R168, SR_TID.X ;  /* 0x0000000000a87919 */ /* 0x000e640000002100 */
[----:B------:R-:W-:-:S05]  /*1210*/  ISETP.NE.AND.EX P0, PT, RZ, UR5, PT, P0 ;  /* 0x00000005ff007c0c */ /* 0x000fca000bf05300 */
[----:B------:R-:W3:Y:S08]  /*1220*/  @P1 LDC.64 R164, c[0x0][0x398] ;  /* 0x0000e600ffa41b82 */ /* 0x000ef00000000a00 */
[----:B------:R-:W4:Y:S01]  /*1230*/  @P0 LDC.64 R166, c[0x0][0x3a0] ;  /* 0x0000e800ffa60b82 */ /* 0x000f220000000a00 */
[----:B-1----:R-:W-:Y:S01]  /*1240*/  LOP3.LUT R168, R168, 0x1f, RZ, 0xc0, !PT ;  /* 0x0000001fa8a87812 */ /* 0x002fe200078ec0ff */
[----:B--2---:R-:W-:-:S05]  /*1250*/  IMAD R0, R0, UR8, RZ ;  /* 0x0000000800007c24 */ /* 0x004fca000f8e02ff */
[----:B------:R-:W-:-:S04]  /*1260*/  SHF.R.S32.HI R3, RZ, 0x1f, R0 ;  /* 0x0000001fff037819 */ /* 0x000fc80000011400 */
[----:B------:R-:W-:-:S04]  /*1270*/  LEA.HI R2, R3, R0, RZ, 0x3 ;  /* 0x0000000003027211 */ /* 0x000fc800078f18ff */
[----:B------:R-:W-:-:S05]  /*1280*/  LEA.HI.SX32 R2, R2, R168, 0x1d ;  /* 0x000000a802027211 */ /* 0x000fca00078feaff */
[----:B0-----:R-:W-:-:S04]  /*1290*/  IMAD.WIDE.U32 R240, R2, 0x10, R250 ;  /* 0x0000001002f07825 */ /* 0x001fc800078e00fa */
[C---:B---3--:R-:W-:Y:S02]  /*12a0*/  @P1 IMAD.WIDE.U32 R164, R2.reuse, 0x10, R164 ;  /* 0x0000001002a41825 */ /* 0x048fe400078e00a4 */
[----:B-----5:R-:W5:Y:S02]  /*12b0*/  LDG.E.128 R240, desc[UR6][R240.64] ;  /* 0x00000006f0f07981 */ /* 0x020f64000c1e1d00 */
[----:B----4-:R-:W-:Y:S02]  /*12c0*/  @P0 IMAD.WIDE.U32 R166, R2, 0x20, R166 ;  /* 0x0000002002a60825 */ /* 0x010fe400078e00a6 */
[----:B------:R0:W5:Y:S04]  /*12d0*/  @P1 LDG.E.128 R152, desc[UR6][R164.64] ;  /* 0x00000006a4981981 */ /* 0x000168000c1e1d00 */
        /* <DEDUP_REMOVED lines=17> */
.L_x_32421:
[----:B-----5:R-:W-:Y:S02]  /*13f0*/  HADD2.F32 R3, -RZ, R240.H0_H0 ;  /* 0x200000f0ff037230 */ /* 0x020fe40000004100 */
[----:B------:R-:W-:Y:S02]  /*1400*/  HADD2.F32 R167, -RZ, R242.H0_H0 ;  /* 0x200000f2ffa77230 */ /* 0x000fe40000004100 */
[----:B------:R-:W-:Y:S02]  /*1410*/  HADD2.F32 R240, -RZ, R240.H1_H1 ;  /* 0x300000f0fff07230 */ /* 0x000fe40000004100 */
[----:B------:R-:W-:Y:S01]  /*1420*/  FADD.FTZ R236, R156, R3 ;  /* 0x000000039cec7221 */ /* 0x000fe20000010000 */
[----:B------:R-:W-:Y:S02]  /*1430*/  HADD2.F32 R242, -RZ, R242.H1_H1 ;  /* 0x300000f2fff27230 */ /* 0x000fe40000004100 */
        /* <DEDUP_REMOVED lines=8> */
[----:B------:R-:W-:Y:S01]  /*14c0*/  FADD.FTZ R240, R160, R167 ;  /* 0x000000a7a0f07221 */ /* 0x000fe20000010000 */
[----:B------:R-:W-:Y:S01]  /*14d0*/  FADD.FTZ R242, R162, R169 ;  /* 0x000000a9a2f27221 */ /* 0x000fe20000010000 */
[----:B------:R-:W-:Y:S01]  /*14e0*/  FADD.FTZ R243, R163, R164 ;  /* 0x000000a4a3f37221 */ /* 0x000fe20000010000 */
[----:B------:R-:W-:Y:S06]  /*14f0*/  BRA `(.L_x_32422) ;  /* 0x0000000000f07947 */ /* 0x000fec0003800000 */
.L_x_32420:
[----:B------:R-:W-:-:S04]  /*1500*/  UISETP.NE.U32.AND UP0, UPT, UR4, URZ, UPT ;  /* 0x000000ff0400728c */ /* 0x000fc8000bf05070 */
[----:B------:R-:W-:-:S09]  /*1510*/  UISETP.NE.AND.EX UP0, UPT, UR5, URZ, UPT, UP0 ;  /* 0x000000ff0500728c */ /* 0x000fd2000bf05300 */
[----:B------:R-:W-:Y:S05]  /*1520*/  BRA.U UP0, `(.L_x_32423) ;  /* 0x0000000100647547 */ /* 0x000fea000b800000 */
[--C-:B-----5:R-:W-:Y:S02]  /*1530*/  HADD2.F32 R3, -RZ, R240.reuse.H0_H0 ;  /* 0x200000f0ff037230 */ /* 0x120fe40000004100 */
[----:B------:R-:W-:Y:S02]  /*1540*/  HADD2.F32 R240, -RZ, R240.H1_H1 ;  /* 0x300000f0fff07230 */ /* 0x000fe40000004100 */
[----:B------:R-:W-:Y:S02]  /*1550*/  HADD2.F32 R237, -RZ, R152.H1_H1 ;  /* 0x30000098ffed7230 */ /* 0x000fe40000004100 */
[--C-:B------:R-:W-:Y:S02]  /*1560*/  HADD2.F32 R165, -RZ, R241.reuse.H0_H0 ;  /* 0x200000f1ffa57230 */ /* 0x100fe40000004100 */
[----:B------:R-:W-:Y:S02]  /*1570*/  HADD2.F32 R0, -RZ, R241.H1_H1 ;  /* 0x300000f1ff007230 */ /* 0x000fe40000004100 */
[----:B------:R-:W-:Y:S01]  /*1580*/  FADD.FTZ R237, R240, R237 ;  /* 0x000000edf0ed7221 */ /* 0x000fe20000010000 */
[----:B------:R-:W-:-:S02]  /*1590*/  HADD2.F32 R167, -RZ, R242.H0_H0 ;  /* 0x200000f2ffa77230 */ /* 0x000fc40000004100 */
[----:B------:R-:W-:Y:S02]  /*15a0*/  HADD2.F32 R164, -RZ, R242.H1_H1 ;  /* 0x300000f2ffa47230 */ /* 0x000fe40000004100 */
[--C-:B------:R-:W-:Y:S02]  /*15b0*/  HADD2.F32 R169, -RZ, R243.reuse.H0_H0 ;  /* 0x200000f3ffa97230 */ /* 0x100fe40000004100 */
[----:B------:R-:W-:Y:S02]  /*15c0*/  HADD2.F32 R166, -RZ, R243.H1_H1 ;  /* 0x300000f3ffa67230 */ /* 0x000fe40000004100 */
[----:B------:R-:W-:Y:S02]  /*15d0*/  HADD2.F32 R236, -RZ, R152.H0_H0 ;  /* 0x20000098ffec7230 */ /* 0x000fe40000004100 */
[--C-:B------:R-:W-:Y:S02]  /*15e0*/  HADD2.F32 R238, -RZ, R153.reuse.H0_H0 ;  /* 0x20000099ffee7230 */ /* 0x100fe40000004100 */
[----:B------:R-:W-:-:S02]  /*15f0*/  HADD2.F32 R239, -RZ, R153.H1_H1 ;  /* 0x30000099ffef7230 */ /* 0x000fc40000004100 */
[----:B------:R-:W-:Y:S01]  /*1600*/  FADD.FTZ R236, R3, R236 ;  /* 0x000000ec03ec7221 */ /* 0x000fe20000010000 */
[--C-:B------:R-:W-:Y:S02]  /*1610*/  HADD2.F32 R240, -RZ, R154.reuse.H0_H0 ;  /* 0x2000009afff07230 */ /* 0x100fe40000004100 */
[----:B------:R-:W-:Y:S01]  /*1620*/  FADD.FTZ R238, R165, R238 ;  /* 0x000000eea5ee7221 */ /* 0x000fe20000010000 */
[----:B------:R-:W-:Y:S02]  /*1630*/  HADD2.F32 R241, -RZ, R154.H1_H1 ;  /* 0x3000009afff17230 */ /* 0x000fe40000004100 */
[----:B------:R-:W-:Y:S01]  /*1640*/  FADD.FTZ R239, R0, R239 ;  /* 0x000000ef00ef7221 */ /* 0x000fe20000010000 */
[--C-:B------:R-:W-:Y:S02]  /*1650*/  HADD2.F32 R242, -RZ, R155.reuse.H0_H0 ;  /* 0x2000009bfff27230 */ /* 0x100fe40000004100 */
[----:B------:R-:W-:Y:S01]  /*1660*/  FADD.FTZ R240, R167, R240 ;  /* 0x000000f0a7f07221 */ /* 0x000fe20000010000 */
[----:B------:R-:W-:-:S02]  /*1670*/  HADD2.F32 R243, -RZ, R155.H1_H1 ;  /* 0x3000009bfff37230 */ /* 0x000fc40000004100 */
[----:B------:R-:W-:Y:S01]  /*1680*/  FADD.FTZ R241, R164, R241 ;  /* 0x000000f1a4f17221 */ /* 0x000fe20000010000 */
[----:B------:R-:W-:Y:S02]  /*1690*/  FADD.FTZ R242, R169, R242 ;  /* 0x000000f2a9f27221 */ /* 0x000fe40000010000 */
[----:B------:R-:W-:Y:S01]  /*16a0*/  FADD.FTZ R243, R166, R243 ;  /* 0x000000f3a6f37221 */ /* 0x000fe20000010000 */
[----:B------:R-:W-:Y:S06]  /*16b0*/  BRA `(.L_x_32422) ;  /* 0x0000000000807947 */ /* 0x000fec0003800000 */
.L_x_32423:
[--C-:B-----5:R-:W-:Y:S02]  /*16c0*/  HADD2.F32 R0, -RZ, R240.reuse.H0_H0 ;  /* 0x200000f0ff007230 */ /* 0x120fe40000004100 */
[----:B------:R-:W-:Y:S02]  /*16d0*/  HADD2.F32 R240, -RZ, R240.H1_H1 ;  /* 0x300000f0fff07230 */ /* 0x000fe40000004100 */
[----:B------:R-:W-:Y:S02]  /*16e0*/  HADD2.F32 R164, -RZ, R241.H0_H0 ;  /* 0x200000f1ffa47230 */ /* 0x000fe40000004100 */
[--C-:B------:R-:W-:Y:S02]  /*16f0*/  HADD2.F32 R3, -RZ, R152.reuse.H0_H0 ;  /* 0x20000098ff037230 */ /* 0x100fe40000004100 */
[----:B------:R-:W-:Y:S02]  /*1700*/  HADD2.F32 R165, -RZ, R152.H1_H1 ;  /* 0x30000098ffa57230 */ /* 0x000fe40000004100 */
[----:B------:R-:W-:-:S02]  /*1710*/  HADD2.F32 R167, -RZ, R153.H0_H0 ;  /* 0x20000099ffa77230 */ /* 0x000fc40000004100 */
[----:B------:R-:W-:Y:S01]  /*1720*/  FADD.FTZ R3, R0, R3 ;  /* 0x0000000300037221 */ /* 0x000fe20000010000 */
[--C-:B------:R-:W-:Y:S02]  /*1730*/  HADD2.F32 R166, -RZ, R242.reuse.H0_H0 ;  /* 0x200000f2ffa67230 */ /* 0x100fe40000004100 */
[----:B------:R-:W-:Y:S01]  /*1740*/  FADD.FTZ R240, R240, R165 ;  /* 0x000000a5f0f07221 */ /* 0x000fe20000010000 */
[----:B------:R-:W-:Y:S02]  /*1750*/  HADD2.F32 R242, -RZ, R242.H1_H1 ;  /* 0x300000f2fff27230 */ /* 0x000fe40000004100 */
[----:B------:R-:W-:Y:S01]  /*1760*/  FADD.FTZ R167, R164, R167 ;  /* 0x000000a7a4a77221 */ /* 0x000fe20000010000 */
        /* <DEDUP_REMOVED lines=9> */
[----:B------:R-:W-:Y:S02]  /*1800*/  HADD2.F32 R165, -RZ, R154.H0_H0 ;  /* 0x2000009affa57230 */ /* 0x000fe40000004100 */
[----:B------:R-:W-:-:S02]  /*1810*/  HADD2.F32 R171, -RZ, R155.H0_H0 ;  /* 0x2000009bffab7230 */ /* 0x000fc40000004100 */
[----:B------:R-:W-:Y:S01]  /*1820*/  FADD.FTZ R0, R241, R0 ;  /* 0x00000000f1007221 */ /* 0x000fe20000010000 */
[----:B------:R-:W-:Y:S02]  /*1830*/  HADD2.F32 R164, -RZ, R155.H1_H1 ;  /* 0x3000009bffa47230 */ /* 0x000fe40000004100 */
[----:B------:R-:W-:Y:S01]  /*1840*/  FADD.FTZ R165, R166, R165 ;  /* 0x000000a5a6a57221 */ /* 0x000fe20000010000 */
[----:B------:R-:W-:Y:S01]  /*1850*/  FADD.FTZ R241, R161, R242 ;  /* 0x000000f2a1f17221 */ /* 0x000fe20000010000 */
[----:B------:R-:W-:Y:S01]  /*1860*/  FADD.FTZ R171, R168, R171 ;  /* 0x000000aba8ab7221 */ /* 0x000fe20000010000 */
[----:B------:R-:W-:Y:S01]  /*1870*/  FADD.FTZ R239, R159, R0 ;  /* 0x000000009fef7221 */ /* 0x000fe20000010000 */
[----:B------:R-:W-:Y:S01]  /*1880*/  FADD.FTZ R164, R243, R164 ;  /* 0x000000a4f3a47221 */ /* 0x000fe20000010000 */
[----:B------:R-:W-:Y:S01]  /*1890*/  FADD.FTZ R240, R160, R165 ;  /* 0x000000a5a0f07221 */ /* 0x000fe20000010000 */
[----:B------:R-:W-:Y:S02]  /*18a0*/  FADD.FTZ R242, R162, R171 ;  /* 0x000000aba2f27221 */ /* 0x000fe40000010000 */
[----:B------:R-:W-:-:S07]  /*18b0*/  FADD.FTZ R243, R163, R164 ;  /* 0x000000a4a3f37221 */ /* 0x000fce0000010000 */
.L_x_32422:
        /* <DEDUP_REMOVED lines=18> */
[----:B------:R-:W-:Y:S05]  /*19e0*/  @!P0 BRA `(.L_x_32425) ;  /* 0x0000000000848947 */ /* 0x000fea0003800000 */
[--C-:B-----5:R-:W-:Y:S02]  /*19f0*/  HADD2.F32 R0, -RZ, R228.reuse.H0_H0 ;  /* 0x200000e4ff007230 */ /* 0x120fe40000004100 */
[----:B------:R-:W-:Y:S02]  /*1a00*/  HADD2.F32 R228, -RZ, R228.H1_H1 ;  /* 0x300000e4ffe47230 */ /* 0x000fe40000004100 */
[--C-:B0-----:R-:W-:Y:S02]  /*1a10*/  HADD2.F32 R165, -RZ, R152.reuse.H1_H1 ;  /* 0x30000098ffa57230 */ /* 0x101fe40000004100 */
[----:B------:R-:W-:Y:S02]  /*1a20*/  HADD2.F32 R164, -RZ, R229.H0_H0 ;  /* 0x200000e5ffa47230 */ /* 0x000fe40000004100 */
[----:B------:R-:W-:Y:S02]  /*1a30*/  HADD2.F32 R3, -RZ, R152.H0_H0 ;  /* 0x20000098ff037230 */ /* 0x000fe40000004100 */
[----:B------:R-:W-:Y:S01]  /*1a40*/  FADD.FTZ R228, R165, R228 ;  /* 0x000000e4a5e47221 */ /* 0x000fe20000010000 */
[----:B------:R-:W-:-:S02]  /*1a50*/  HADD2.F32 R167, -RZ, R153.H0_H0 ;  /* 0x20000099ffa77230 */ /* 0x000fc40000004100 */
[--C-:B------:R-:W-:Y:S02]  /*1a60*/  HADD2.F32 R166, -RZ, R230.reuse.H0_H0 ;  /* 0x200000e6ffa67230 */ /* 0x100fe40000004100 */
[----:B------:R-:W-:Y:S01]  /*1a70*/  FADD.FTZ R3, R3, R0 ;  /* 0x0000000003037221 */ /* 0x000fe20000010000 */
[----:B------:R-:W-:Y:S02]  /*1a80*/  HADD2.F32 R230, -RZ, R230.H1_H1 ;  /* 0x300000e6ffe67230 */ /* 0x000fe40000004100 */
        /* <DEDUP_REMOVED lines=8> */
[----:B------:R-:W-:Y:S01]  /*1b10*/  FADD.FTZ R230, R169, R230 ;  /* 0x000000e6a9e67221 */ /* 0x000fe20000010000 */
[----:B------:R-:W-:Y:S02]  /*1b20*/  HADD2.F32 R0, -RZ, R153.H1_H1 ;  /* 0x30000099ff007230 */ /* 0x000fe40000004100 */
[----:B------:R-:W-:Y:S02]  /*1b30*/  HADD2.F32 R167, -RZ, R154.H0_H0 ;  /* 0x2000009affa77230 */ /* 0x000fe40000004100 */
[--C-:B------:R-:W-:Y:S02]  /*1b40*/  HADD2.F32 R171, -RZ, R155.reuse.H0_H0 ;  /* 0x2000009bffab7230 */ /* 0x100fe40000004100 */
[----:B------:R-:W-:Y:S01]  /*1b50*/  FADD.FTZ R0, R0, R229 ;  /* 0x000000e500007221 */ /* 0x000fe20000010000 */
[----:B------:R-:W-:-:S02]  /*1b60*/  HADD2.F32 R164, -RZ, R155.H1_H1 ;  /* 0x3000009bffa47230 */ /* 0x000fc40000004100 */
[----:B------:R-:W-:Y:S01]  /*1b70*/  FADD.FTZ R167, R167, R166 ;  /* 0x000000a6a7a77221 */ /* 0x000fe20000010000 */
[----:B------:R-:W-:Y:S01]  /*1b80*/  FADD.FTZ R229, R161, R230 ;  /* 0x000000e6a1e57221 */ /* 0x000fe20000010000 */
[----:B------:R-:W-:Y:S01]  /*1b90*/  FADD.FTZ R169, R171, R168 ;  /* 0x000000a8aba97221 */ /* 0x000fe20000010000 */
[----:B------:R-:W-:Y:S01]  /*1ba0*/  FADD.FTZ R235, R159, R0 ;  /* 0x000000009feb7221 */ /* 0x000fe20000010000 */
[----:B------:R-:W-:Y:S01]  /*1bb0*/  FADD.FTZ R164, R164, R231 ;  /* 0x000000e7a4a47221 */ /* 0x000fe20000010000 */
[----:B------:R-:W-:Y:S01]  /*1bc0*/  FADD.FTZ R228, R160, R167 ;  /* 0x000000a7a0e47221 */ /* 0x000fe20000010000 */
[----:B------:R-:W-:Y:S02]  /*1bd0*/  FADD.FTZ R230, R162, R169 ;  /* 0x000000a9a2e67221 */ /* 0x000fe40000010000 */
[----:B------:R-:W-:Y:S01]  /*1be0*/  FADD.FTZ R231, R163, R164 ;  /* 0x000000a4a3e77221 */ /* 0x000fe20000010000 */
[----:B------:R-:W-:Y:S06]  /*1bf0*/  BRA `(.L_x_32426) ;  /* 0x0000000000cc7947 */ /* 0x000fec0003800000 */
.L_x_32425:
[----:B-----5:R-:W-:Y:S02]  /*1c00*/  HADD2.F32 R234, -RZ, R229.H0_H0 ;  /* 0x200000e5ffea7230 */ /* 0x020fe40000004100 */
[----:B0-----:R-:W-:Y:S02]  /*1c10*/  HADD2.F32 R165, -RZ, R153.H0_H0 ;  /* 0x20000099ffa57230 */ /* 0x001fe40000004100 */
[----:B------:R-:W-:Y:S02]  /*1c20*/  HADD2.F32 R232, -RZ, R228.H0_H0 ;  /* 0x200000e4ffe87230 */ /* 0x000fe40000004100 */
[----:B------:R-:W-:Y:S02]  /*1c30*/  HADD2.F32 R3, -RZ, R152.H0_H0 ;  /* 0x20000098ff037230 */ /* 0x000fe40000004100 */
[----:B------:R-:W-:Y:S01]  /*1c40*/  FADD.FTZ R234, R165, R234 ;  /* 0x000000eaa5ea7221 */ /* 0x000fe20000010000 */
[----:B------:R-:W-:Y:S02]  /*1c50*/  HADD2.F32 R229, -RZ, R229.H1_H1 ;  /* 0x300000e5ffe57230 */ /* 0x000fe40000004100 */
[----:B------:R-:W-:-:S02]  /*1c60*/  HADD2.F32 R164, -RZ, R230.H0_H0 ;  /* 0x200000e6ffa47230 */ /* 0x000fc40000004100 */
[----:B------:R-:W-:Y:S01]  /*1c70*/  FADD.FTZ R232, R3, R232 ;  /* 0x000000e803e87221 */ /* 0x000fe20000010000 */
[----:B------:R-:W-:Y:S02]  /*1c80*/  HADD2.F32 R0, -RZ, R153.H1_H1 ;  /* 0x30000099ff007230 */ /* 0x000fe40000004100 */
[----:B------:R-:W-:Y:S02]  /*1c90*/  HADD2.F32 R228, -RZ, R228.H1_H1 ;  /* 0x300000e4ffe47230 */ /* 0x000fe40000004100 */
[----:B------:R-:W-:Y:S02]  /*1ca0*/  HADD2.F32 R230, -RZ, R230.H1_H1 ;  /* 0x300000e6ffe67230 */ /* 0x000fe40000004100 */
[----:B------:R-:W-:Y:S01]  /*1cb0*/  FADD.FTZ R235, R0, R229 ;  /* 0x000000e500eb7221 */ /* 0x000fe20000010000 */
[----:B------:R-:W-:Y:S02]  /*1cc0*/  HADD2.F32 R233, -RZ, R152.H1_H1 ;  /* 0x30000098ffe97230 */ /* 0x000fe40000004100 */
[----:B------:R-:W-:-:S02]  /*1cd0*/  HADD2.F32 R166, -RZ, R231.H0_H0 ;  /* 0x200000e7ffa67230 */ /* 0x000fc40000004100 */
[--C-:B------:R-:W-:Y:S02]  /*1ce0*/  HADD2.F32 R165, -RZ, R154.reuse.H1_H1 ;  /* 0x3000009affa57230 */ /* 0x100fe40000004100 */
[----:B------:R-:W-:Y:S01]  /*1cf0*/  FADD.FTZ R233, R233, R228 ;  /* 0x000000e4e9e97221 */ /* 0x000fe20000010000 */
[----:B------:R-:W-:Y:S02]  /*1d00*/  HADD2.F32 R231, -RZ, R231.H1_H1 ;  /* 0x300000e7ffe77230 */ /* 0x000fe40000004100 */
[----:B------:R-:W-:Y:S02]  /*1d10*/  HADD2.F32 R3, -RZ, R154.H0_H0 ;  /* 0x2000009aff037230 */ /* 0x000fe40000004100 */
[----:B------:R-:W-:Y:S01]  /*1d20*/  FADD.FTZ R229, R165, R230 ;  /* 0x000000e6a5e57221 */ /* 0x000fe20000010000 */
[--C-:B------:R-:W-:Y:S02]  /*1d30*/  HADD2.F32 R167, -RZ, R155.reuse.H0_H0 ;  /* 0x2000009bffa77230 */ /* 0x100fe40000004100 */
[----:B------:R-:W-:-:S02]  /*1d40*/  HADD2.F32 R168, -RZ, R155.H1_H1 ;  /* 0x3000009bffa87230 */ /* 0x000fc40000004100 */
[----:B------:R-:W-:Y:S01]  /*1d50*/  FADD.FTZ R228, R3, R164 ;  /* 0x000000a403e47221 */ /* 0x000fe20000010000 */
[----:B------:R-:W-:Y:S02]  /*1d60*/  FADD.FTZ R230, R167, R166 ;  /* 0x000000a6a7e67221 */ /* 0x000fe40000010000 */
[----:B------:R-:W-:Y:S01]  /*1d70*/  FADD.FTZ R231, R168, R231 ;  /* 0x000000e7a8e77221 */ /* 0x000fe20000010000 */
[----:B------:R-:W-:Y:S06]  /*1d80*/  BRA `(.L_x_32426) ;  /* 0x0000000000687947 */ /* 0x000fec0003800000 */
.L_x_32424:
[----:B------:R-:W-:Y:S05]  /*1d90*/  @!P0 BRA `(.L_x_32427) ;  /* 0x0000000000448947 */ /* 0x000fea0003800000 */
[----:B-----5:R-:W-:Y:S02]  /*1da0*/  HADD2.F32 R3, -RZ, R228.H0_H0 ;  /* 0x200000e4ff037230 */ /* 0x020fe40000004100 */
[----:B0-----:R-:W-:Y:S02]  /*1db0*/  HADD2.F32 R167, -RZ, R230.H0_H0 ;  /* 0x200000e6ffa77230 */ /* 0x001fe40000004100 */
        /* <DEDUP_REMOVED lines=15> */
.L_x_32427:
        /* <DEDUP_REMOVED lines=8> */
.L_x_32426:
        /* <DEDUP_REMOVED lines=15> */
[--C-:B-----5:R-:W-:Y:S02]  /*2020*/  HADD2.F32 R0, -RZ, R216.reuse.H0_H0 ;  /* 0x200000d8ff007230 */ /* 0x120fe40000004100 */
[----:B------:R-:W-:Y:S02]  /*2030*/  HADD2.F32 R216, -RZ, R216.H1_H1 ;  /* 0x300000d8ffd87230 */ /* 0x000fe40000004100 */
[--C-:B-1----:R-:W-:Y:S02]  /*2040*/  HADD2.F32 R165, -RZ, R152.reuse.H1_H1 ;  /* 0x30000098ffa57230 */ /* 0x102fe40000004100 */
        /* <DEDUP_REMOVED lines=30> */
.L_x_32429:
[----:B-----5:R-:W-:Y:S02]  /*2230*/  HADD2.F32 R226, -RZ, R217.H0_H0 ;  /* 0x200000d9ffe27230 */ /* 0x020fe40000004100 */
[----:B-1----:R-:W-:Y:S02]  /*2240*/  HADD2.F32 R165, -RZ, R153.H0_H0 ;  /* 0x20000099ffa57230 */ /* 0x002fe40000004100 */
        /* <DEDUP_REMOVED lines=23> */
.L_x_32428:
[----:B------:R-:W-:Y:S05]  /*23c0*/  @!P0 BRA `(.L_x_32431) ;  /* 0x0000000000448947 */ /* 0x000fea0003800000 */
[----:B-----5:R-:W-:Y:S02]  /*23d0*/  HADD2.F32 R3, -RZ, R216.H0_H0 ;  /* 0x200000d8ff037230 */ /* 0x020fe40000004100 */
[----:B-1----:R-:W-:Y:S02]  /*23e0*/  HADD2.F32 R167, -RZ, R218.H0_H0 ;  /* 0x200000daffa77230 */ /* 0x002fe40000004100 */
        /* <DEDUP_REMOVED lines=15> */
.L_x_32431:
        /* <DEDUP_REMOVED lines=8> */
.L_x_32430:
        /* <DEDUP_REMOVED lines=48> */
.L_x_32433:
[--C-:B-----5:R-:W-:Y:S02]  /*2860*/  HADD2.F32 R204, -RZ, R220.reuse.H0_H0 ;  /* 0x200000dcffcc7230 */ /* 0x120fe40000004100 */
[----:B------:R-:W-:Y:S02]  /*2870*/  HADD2.F32 R205, -RZ, R220.H1_H1 ;  /* 0x300000dcffcd7230 */ /* 0x000fe40000004100 */
[----:B------:R-:W-:Y:S02]  /*2880*/  HADD2.F32 R206, -RZ, R221.H0_H0 ;  /* 0x200000ddffce7230 */ /* 0x000fe40000004100 */
[--C-:B------:R-:W-:Y:S02]  /*2890*/  HADD2.F32 R3, -RZ, R152.reuse.H0_H0 ;  /* 0x20000098ff037230 */ /* 0x100fe40000004100 */
[----:B------:R-:W-:Y:S02]  /*28a0*/  HADD2.F32 R0, -RZ, R152.H1_H1 ;  /* 0x30000098ff007230 */ /* 0x000fe40000004100 */
[----:B-1----:R-:W-:-:S02]  /*28b0*/  HADD2.F32 R165, -RZ, R153.H0_H0 ;  /* 0x20000099ffa57230 */ /* 0x002fc40000004100 */
[----:B------:R-:W-:Y:S01]  /*28c0*/  FADD.FTZ R204, R3, R204 ;  /* 0x000000cc03cc7221 */ /* 0x000fe20000010000 */
[----:B------:R-:W-:Y:S02]  /*28d0*/  HADD2.F32 R207, -RZ, R221.H1_H1 ;  /* 0x300000ddffcf7230 */ /* 0x000fe40000004100 */
[----:B------:R-:W-:Y:S01]  /*28e0*/  FADD.FTZ R205, R0, R205 ;  /* 0x000000cd00cd7221 */ /* 0x000fe20000010000 */
[--C-:B------:R-:W-:Y:S02]  /*28f0*/  HADD2.F32 R220, -RZ, R222.reuse.H0_H0 ;  /* 0x200000deffdc7230 */ /* 0x100fe40000004100 */
[----:B------:R-:W-:Y:S01]  /*2900*/  FADD.FTZ R206, R165, R206 ;  /* 0x000000cea5ce7221 */ /* 0x000fe20000010000 */
[----:B------:R-:W-:Y:S02]  /*2910*/  HADD2.F32 R221, -RZ, R222.H1_H1 ;  /* 0x300000deffdd7230 */ /* 0x000fe40000004100 */
        /* <DEDUP_REMOVED lines=13> */
.L_x_32432:
        /* <DEDUP_REMOVED lines=18> */
.L_x_32435:
        /* <DEDUP_REMOVED lines=8> */
.L_x_32434:
        /* <DEDUP_REMOVED lines=38> */
[----:B------:R-:W-:-:S02]  /*2df0*/  HADD2.F32 R171, -RZ, R155.H0_H0 ;  /* 0x2000009bffab7230 */ /* 0x000fc40000004100 */
[----:B------:R-:W-:Y:S02]  /*2e00*/  HADD2.F32 R170, -RZ, R155.H1_H1 ;  /* 0x3000009bffaa7230 */ /* 0x000fe40000004100 */
[----:B------:R-:W-:Y:S01]  /*2e10*/  FADD.FTZ R164, R164, R189 ;  /* 0x000000bda4a47221 */ /* 0x000fe20000010000 */
[----:B------:R-:W-:Y:S01]  /*2e20*/  FADD.FTZ R189, R161, R190 ;  /* 0x000000bea1bd7221 */ /* 0x000fe20000010000 */
[----:B------:R-:W-:Y:S01]  /*2e30*/  FADD.FTZ R169, R171, R168 ;  /* 0x000000a8aba97221 */ /* 0x000fe20000010000 */
[----:B------:R-:W-:Y:S01]  /*2e40*/  FADD.FTZ R166, R170, R191 ;  /* 0x000000bfaaa67221 */ /* 0x000fe20000010000 */
[----:B------:R-:W-:Y:S02]  /*2e50*/  FADD.FTZ R183, R159, R164 ;  /* 0x000000a49fb77221 */ /* 0x000fe40000010000 */
[----:B------:R-:W-:Y:S01]  /*2e60*/  FADD.FTZ R190, R162, R169 ;  /* 0x000000a9a2be7221 */ /* 0x000fe20000010000 */
[----:B------:R-:W-:Y:S01]  /*2e70*/  FADD.FTZ R191, R163, R166 ;  /* 0x000000a6a3bf7221 */ /* 0x000fe20000010000 */
[----:B------:R-:W-:Y:S06]  /*2e80*/  BRA `(.L_x_32438) ;  /* 0x0000000000cc7947 */ /* 0x000fec0003800000 */
.L_x_32437:
[--C-:B-----5:R-:W-:Y:S02]  /*2e90*/  HADD2.F32 R180, -RZ, R188.reuse.H0_H0 ;  /* 0x200000bcffb47230 */ /* 0x120fe40000004100 */
[----:B------:R-:W-:Y:S02]  /*2ea0*/  HADD2.F32 R181, -RZ, R188.H1_H1 ;  /* 0x300000bcffb57230 */ /* 0x000fe40000004100 */
[----:B------:R-:W-:Y:S02]  /*2eb0*/  HADD2.F32 R182, -RZ, R189.H0_H0 ;  /* 0x200000bdffb67230 */ /* 0x000fe40000004100 */
[--C-:B------:R-:W-:Y:S02]  /*2ec0*/  HADD2.F32 R3, -RZ, R152.reuse.H0_H0 ;  /* 0x20000098ff037230 */ /* 0x100fe40000004100 */
[----:B-1----:R-:W-:Y:S02]  /*2ed0*/  HADD2.F32 R164, -RZ, R152.H1_H1 ;  /* 0x30000098ffa47230 */ /* 0x002fe40000004100 */
[----:B------:R-:W-:-:S02]  /*2ee0*/  HADD2.F32 R165, -RZ, R153.H0_H0 ;  /* 0x20000099ffa57230 */ /* 0x000fc40000004100 */
        /* <DEDUP_REMOVED lines=19> */
.L_x_32436:
        /* <DEDUP_REMOVED lines=18> */
.L_x_32439:
        /* <DEDUP_REMOVED lines=8> */
.L_x_32438:
[----:B-1----:R-:W0:Y:S01]  /*31c0*/  @P1 LDC.64 R166, c[0x0][0x398] ;  /* 0x0000e600ffa61b82 */ /* 0x002e220000000a00 */
[----:B------:R-:W-:Y:S01]  /*31d0*/  IADD3 R170, PT, PT, R2, 0xa0, RZ ;  /* 0x000000a002aa7810 */ /* 0x000fe20007ffe0ff */
[----:B------:R-:W-:-:S04]  /*31e0*/  IMAD.WIDE.U32 R164, R0, 0x20, R172 ;  /* 0x0000002000a47825 */ /* 0x000fc800078e00ac */
[C---:B------:R-:W-:Y:S01]  /*31f0*/  IMAD.WIDE.U32 R208, R170.reuse, 0x10, R250 ;  /* 0x00000010aad07825 */ /* 0x040fe200078e00fa */
[----:B------:R1:W-:Y:S01]  /*3200*/  STG.E.128 desc[UR6][R164.64], R180 ;  /* 0x000000b4a4007986 */ /* 0x0003e2000c101d06 */
[----:B------:R-:W2:Y:S03]  /*3210*/  @P0 LDC.64 R168, c[0x0][0x3a0] ;  /* 0x0000e800ffa80b82 */ /* 0x000ea60000000a00 */
[----:B------:R1:W-:Y:S04]  /*3220*/  STG.E.128 desc[UR6][R164.64+0x10], R188 ;  /* 0x000010bca4007986 */ /* 0x0003e8000c101d06 */
[----:B------:R-:W5:Y:S04]  /*3230*/  LDG.E.128 R208, desc[UR6][R208.64] ;  /* 0x00000006d0d07981 */ /* 0x000f68000c1e1d00 */
[----:B------:R1:W-:Y:S01]  /*3240*/  STL [R1+0x8], R170 ;  /* 0x000008aa01007387 */ /* 0x0003e20000100800 */
        /* <DEDUP_REMOVED lines=35> */
[----:B------:R-:W-:Y:S02]  /*3480*/  FADD.FTZ R209, R161, R210 ;  /* 0x000000d2a1d17221 */ /* 0x000fe40000010000 */
[----:B------:R-:W-:Y:S01]  /*3490*/  FADD.FTZ R166, R166, R211 ;  /* 0x000000d3a6a67221 */ /* 0x000fe20000010000 */
[----:B------:R-:W-:-:S03]  /*34a0*/  FADD.FTZ R210, R162, R169 ;  /* 0x000000a9a2d27221 */ /* 0x000fc60000010000 */
[----:B------:R-:W-:Y:S01]  /*34b0*/  FADD.FTZ R211, R163, R166 ;  /* 0x000000a6a3d37221 */ /* 0x000fe20000010000 */
[----:B------:R-:W-:Y:S06]  /*34c0*/  BRA `(.L_x_32442) ;  /* 0x0000000000cc7947 */ /* 0x000fec0003800000 */
.L_x_32441:
[----:B-----5:R-:W-:Y:S02]  /*34d0*/  HADD2.F32 R200, -RZ, R208.H0_H0 ;  /* 0x200000d0ffc87230 */ /* 0x020fe40000004100 */
[----:B------:R-:W-:Y:S02]  /*34e0*/  HADD2.F32 R3, -RZ, R152.H0_H0 ;  /* 0x20000098ff037230 */ /* 0x000fe40000004100 */
[----:B------:R-:W-:Y:S02]  /*34f0*/  HADD2.F32 R201, -RZ, R208.H1_H1 ;  /* 0x300000d0ffc97230 */ /* 0x000fe40000004100 */
[----:B-1----:R-:W-:Y:S02]  /*3500*/  HADD2.F32 R164, -RZ, R152.H1_H1 ;  /* 0x30000098ffa47230 */ /* 0x002fe40000004100 */
[----:B------:R-:W-:Y:S01]  /*3510*/  FADD.FTZ R200, R3, R200 ;  /* 0x000000c803c87221 */ /* 0x000fe20000010000 */
[----:B------:R-:W-:Y:S02]  /*3520*/  HADD2.F32 R203, -RZ, R209.H1_H1 ;  /* 0x300000d1ffcb7230 */ /* 0x000fe40000004100 */
[----:B------:R-:W-:-:S02]  /*3530*/  HADD2.F32 R166, -RZ, R153.H1_H1 ;  /* 0x30000099ffa67230 */ /* 0x000fc40000004100 */
[----:B------:R-:W-:Y:S01]  /*3540*/  FADD.FTZ R201, R164, R201 ;  /* 0x000000c9a4c97221 */ /* 0x000fe20000010000 */
[----:B------:R-:W-:Y:S02]  /*3550*/  HADD2.F32 R208, -RZ, R210.H0_H0 ;  /* 0x200000d2ffd07230 */ /* 0x000fe40000004100 */
[----:B------:R-:W-:Y:S02]  /*3560*/  HADD2.F32 R3, -RZ, R154.H0_H0 ;  /* 0x2000009aff037230 */ /* 0x000fe40000004100 */
[----:B------:R-:W-:Y:S01]  /*3570*/  FADD.FTZ R203, R166, R203 ;  /* 0x000000cba6cb7221 */ /* 0x000fe20000010000 */
[----:B------:R-:W-:Y:S02]  /*3580*/  HADD2.F32 R202, -RZ, R209.H0_H0 ;  /* 0x200000d1ffca7230 */ /* 0x000fe40000004100 */
[----:B------:R-:W-:Y:S02]  /*3590*/  HADD2.F32 R209, -RZ, R210.H1_H1 ;  /* 0x300000d2ffd17230 */ /* 0x000fe40000004100 */
[----:B------:R-:W-:Y:S01]  /*35a0*/  FADD.FTZ R208, R3, R208 ;  /* 0x000000d003d07221 */ /* 0x000fe20000010000 */
[----:B------:R-:W-:-:S02]  /*35b0*/  HADD2.F32 R210, -RZ, R211.H0_H0 ;  /* 0x200000d3ffd27230 */ /* 0x000fc40000004100 */
[----:B------:R-:W-:Y:S02]  /*35c0*/  HADD2.F32 R165, -RZ, R153.H0_H0 ;  /* 0x20000099ffa57230 */ /* 0x000fe40000004100 */
[----:B------:R-:W-:Y:S02]  /*35d0*/  HADD2.F32 R211, -RZ, R211.H1_H1 ;  /* 0x300000d3ffd37230 */ /* 0x000fe40000004100 */
[----:B------:R-:W-:Y:S02]  /*35e0*/  HADD2.F32 R164, -RZ, R154.H1_H1 ;  /* 0x3000009affa47230 */ /* 0x000fe40000004100 */
[----:B------:R-:W-:Y:S01]  /*35f0*/  FADD.FTZ R202, R165, R202 ;  /* 0x000000caa5ca7221 */ /* 0x000fe20000010000 */
[--C-:B------:R-:W-:Y:S02]  /*3600*/  HADD2.F32 R3, -RZ, R155.reuse.H0_H0 ;  /* 0x2000009bff037230 */ /* 0x100fe40000004100 */
[----:B------:R-:W-:Y:S02]  /*3610*/  HADD2.F32 R166, -RZ, R155.H1_H1 ;  /* 0x3000009bffa67230 */ /* 0x000fe40000004100 */
[----:B------:R-:W-:Y:S01]  /*3620*/  FADD.FTZ R209, R164, R209 ;  /* 0x000000d1a4d17221 */ /* 0x000fe20000010000 */
[----:B------:R-:W-:-:S02]  /*3630*/  FADD.FTZ R210, R3, R210 ;  /* 0x000000d203d27221 */ /* 0x000fc40000010000 */
[----:B------:R-:W-:Y:S01]  /*3640*/  FADD.FTZ R211, R166, R211 ;  /* 0x000000d3a6d37221 */ /* 0x000fe20000010000 */
[----:B------:R-:W-:Y:S06]  /*3650*/  BRA `(.L_x_32442) ;  /* 0x0000000000687947 */ /* 0x000fec0003800000 */
.L_x_32440:
        /* <DEDUP_REMOVED lines=18> */
.L_x_32443:
        /* <DEDUP_REMOVED lines=8> */
.L_x_32442:
[----:B-1----:R-:W0:Y:S01]  /*3800*/  @P1 LDC.64 R166, c[0x0][0x398] ;  /* 0x0000e600ffa61b82 */ /* 0x002e220000000a00 */
[----:B------:R-:W-:Y:S01]  /*3810*/  IADD3 R171, PT, PT, R2, 0xc0, RZ ;  /* 0x000000c002ab7810 */ /* 0x000fe20007ffe0ff */
[----:B------:R-:W-:-:S06]  /*3820*/  IMAD.WIDE.U32 R164, R170, 0x20, R172 ;  /* 0x00000020aaa47825 */ /* 0x000fcc00078e00ac */
[----:B------:R-:W1:Y:S01]  /*3830*/  @P0 LDC.64 R168, c[0x0][0x3a0] ;  /* 0x0000e800ffa80b82 */ /* 0x000e620000000a00 */
[C---:B------:R-:W-:Y:S01]  /*3840*/  IMAD.WIDE.U32 R196, R171.reuse, 0x10, R250 ;  /* 0x00000010abc47825 */ /* 0x040fe200078e00fa */
[----:B------:R2:W-:Y:S04]  /*3850*/  STG.E.128 desc[UR6][R164.64], R200 ;  /* 0x000000c8a4007986 */ /* 0x0005e8000c101d06 */
[----:B------:R2:W-:Y:S04]  /*3860*/  STG.E.128 desc[UR6][R164.64+0x10], R208 ;  /* 0x000010d0a4007986 */ /* 0x0005e8000c101d06 */
[----:B------:R-:W5:Y:S04]  /*3870*/  LDG.E.128 R196, desc[UR6][R196.64] ;  /* 0x00000006c4c47981 */ /* 0x000f68000c1e1d00 */
[----:B------:R2:W-:Y:S01]  /*3880*/  STL [R1+0x4], R171 ;  /* 0x000004ab01007387 */ /* 0x0005e20000100800 */
[----:B0-----:R-:W-:-:S05]  /*3890*/  @P1 IMAD.WIDE.U32 R166, R171, 0x10, R166 ;  /* 0x00000010aba61825 */ /* 0x001fca00078e00a6 */
[----:B------:R2:W5:Y:S01]  /*38a0*/  @P1 LDG.E.128 R152, desc[UR6][R166.64] ;  /* 0x00000006a6981981 */ /* 0x000562000c1e1d00 */
[----:B-1----:R-:W-:-:S05]  /*38b0*/  @P0 IMAD.WIDE.U32 R168, R171, 0x20, R168 ;  /* 0x00000020aba80825 */ /* 0x002fca00078e00a8 */
[----:B------:R2:W5:Y:S04]  /*38c0*/  @P0 LDG.E.128 R156, desc[UR6][R168.64] ;  /* 0x00000006a89c0981 */ /* 0x000568000c1e1d00 */
[----:B------:R2:W5:Y:S01]  /*38d0*/  @P0 LDG.E.128 R160, desc[UR6][R168.64+0x10] ;  /* 0x00001006a8a00981 */ /* 0x000562000c1e1d00 */
[----:B------:R-:W-:Y:S05]  /*38e0*/  @!P1 BRA `(.L_x_32444) ;  /* 0x0000000000ec9947 */ /* 0x000fea0003800000 */
[----:B------:R-:W-:Y:S05]  /*38f0*/  @!P0 BRA `(.L_x_32445) ;  /* 0x0000000000848947 */ /* 0x000fea0003800000 */
[----:B-----5:R-:W-:Y:S02]  /*3900*/  HADD2.F32 R3, -RZ, R196.H0_H0 ;  /* 0x200000c4ff037230 */ /* 0x020fe40000004100 */
[----:B--2---:R-:W-:Y:S02]  /*3910*/  HADD2.F32 R166, -RZ, R152.H0_H0 ;  /* 0x20000098ffa67230 */ /* 0x004fe40000004100 */
[----:B------:R-:W-:Y:S02]  /*3920*/  HADD2.F32 R164, -RZ, R196.H1_H1 ;  /* 0x300000c4ffa47230 */ /* 0x000fe40000004100 */
[----:B------:R-:W-:Y:S02]  /*3930*/  HADD2.F32 R165, -RZ, R152.H1_H1 ;  /* 0x30000098ffa57230 */ /* 0x000fe40000004100 */
[----:B------:R-:W-:Y:S01]  /*3940*/  FADD.FTZ R3, R166, R3 ;  /* 0x00000003a6037221 */ /* 0x000fe20000010000 */
[----:B------:R-:W-:Y:S02]  /*3950*/  HADD2.F32 R166, -RZ, R197.H1_H1 ;  /* 0x300000c5ffa67230 */ /* 0x000fe40000004100 */
        /* <DEDUP_REMOVED lines=22> */
[----:B------:R-:W-:Y:S02]  /*3ac0*/  FADD.FTZ R169, R169, R168 ;  /* 0x000000a8a9a97221 */ /* 0x000fe40000010000 */
[----:B------:R-:W-:Y:S02]  /*3ad0*/  FADD.FTZ R168, R170, R199 ;  /* 0x000000c7aaa87221 */ /* 0x000fe40000010000 */
[----:B------:R-:W-:-:S02]  /*3ae0*/  FADD.FTZ R198, R162, R169 ;  /* 0x000000a9a2c67221 */ /* 0x000fc40000010000 */
[----:B------:R-:W-:Y:S01]  /*3af0*/  FADD.FTZ R199, R163, R168 ;  /* 0x000000a8a3c77221 */ /* 0x000fe20000010000 */
[----:B------:R-:W-:Y:S06]  /*3b00*/  BRA `(.L_x_32446) ;  /* 0x0000000000cc7947 */ /* 0x000fec0003800000 */
.L_x_32445:
[--C-:B-----5:R-:W-:Y:S02]  /*3b10*/  HADD2.F32 R192, -RZ, R196.reuse.H0_H0 ;  /* 0x200000c4ffc07230 */ /* 0x120fe40000004100 */
[----:B------:R-:W-:Y:S02]  /*3b20*/  HADD2.F32 R193, -RZ, R196.H1_H1 ;  /* 0x300000c4ffc17230 */ /* 0x000fe40000004100 */
[--C-:B------:R-:W-:Y:S02]  /*3b30*/  HADD2.F32 R3, -RZ, R152.reuse.H0_H0 ;  /* 0x20000098ff037230 */ /* 0x100fe40000004100 */
[----:B--2---:R-:W-:Y:S02]  /*3b40*/  HADD2.F32 R164, -RZ, R152.H1_H1 ;  /* 0x30000098ffa47230 */ /* 0x004fe40000004100 */
[--C-:B------:R-:W-:Y:S02]  /*3b50*/  HADD2.F32 R194, -RZ, R197.reuse.H0_H0 ;  /* 0x200000c5ffc27230 */ /* 0x100fe40000004100 */
[----:B------:R-:W-:Y:S01]  /*3b60*/  FADD.FTZ R192, R3, R192 ;  /* 0x000000c003c07221 */ /* 0x000fe20000010000 */
[----:B------:R-:W-:-:S02]  /*3b70*/  HADD2.F32 R195, -RZ, R197.H1_H1 ;  /* 0x300000c5ffc37230 */ /* 0x000fc40000004100 */
[----:B------:R-:W-:Y:S01]  /*3b80*/  FADD.FTZ R193, R164, R193 ;  /* 0x000000c1a4c17221 */ /* 0x000fe20000010000 */
[--C-:B------:R-:W-:Y:S02]  /*3b90*/  HADD2.F32 R3, -RZ, R153.reuse.H0_H0 ;  /* 0x20000099ff037230 */ /* 0x100fe40000004100 */
[----:B------:R-:W-:Y:S02]  /*3ba0*/  HADD2.F32 R164, -RZ, R153.H1_H1 ;  /* 0x30000099ffa47230 */ /* 0x000fe40000004100 */
[--C-:B------:R-:W-:Y:S02]  /*3bb0*/  HADD2.F32 R196, -RZ, R198.reuse.H0_H0 ;  /* 0x200000c6ffc47230 */ /* 0x100fe40000004100 */
[----:B------:R-:W-:Y:S01]  /*3bc0*/  FADD.FTZ R194, R3, R194 ;  /* 0x000000c203c27221 */ /* 0x000fe20000010000 */
[----:B------:R-:W-:Y:S02]  /*3bd0*/  HADD2.F32 R197, -RZ, R198.H1_H1 ;  /* 0x300000c6ffc57230 */ /* 0x000fe40000004100 */
[----:B------:R-:W-:Y:S01]  /*3be0*/  FADD.FTZ R195, R164, R195 ;  /* 0x000000c3a4c37221 */ /* 0x000fe20000010000 */
[----:B------:R-:W-:-:S02]  /*3bf0*/  HADD2.F32 R3, -RZ, R154.H0_H0 ;  /* 0x2000009aff037230 */ /* 0x000fc40000004100 */
[----:B------:R-:W-:Y:S02]  /*3c00*/  HADD2.F32 R164, -RZ, R154.H1_H1 ;  /* 0x3000009affa47230 */ /* 0x000fe40000004100 */
[--C-:B------:R-:W-:Y:S02]  /*3c10*/  HADD2.F32 R198, -RZ, R199.reuse.H0_H0 ;  /* 0x200000c7ffc67230 */ /* 0x100fe40000004100 */
[----:B------:R-:W-:Y:S01]  /*3c20*/  FADD.FTZ R196, R3, R196 ;  /* 0x000000c403c47221 */ /* 0x000fe20000010000 */
[----:B------:R-:W-:Y:S02]  /*3c30*/  HADD2.F32 R199, -RZ, R199.H1_H1 ;  /* 0x300000c7ffc77230 */ /* 0x000fe40000004100 */
[----:B------:R-:W-:Y:S01]  /*3c40*/  FADD.FTZ R197, R164, R197 ;  /* 0x000000c5a4c57221 */ /* 0x000fe20000010000 */
[--C-:B------:R-:W-:Y:S02]  /*3c50*/  HADD2.F32 R3, -RZ, R155.reuse.H0_H0 ;  /* 0x2000009bff037230 */ /* 0x100fe40000004100 */
[----:B------:R-:W-:-:S03]  /*3c60*/  HADD2.F32 R164, -RZ, R155.H1_H1 ;  /* 0x3000009bffa47230 */ /* 0x000fc60000004100 */
[----:B------:R-:W-:Y:S02]  /*3c70*/  FADD.FTZ R198, R3, R198 ;  /* 0x000000c603c67221 */ /* 0x000fe40000010000 */
[----:B------:R-:W-:Y:S01]  /*3c80*/  FADD.FTZ R199, R164, R199 ;  /* 0x000000c7a4c77221 */ /* 0x000fe20000010000 */
[----:B------:R-:W-:Y:S06]  /*3c90*/  BRA `(.L_x_32446) ;  /* 0x0000000000687947 */ /* 0x000fec0003800000 */
.L_x_32444:
[----:B------:R-:W-:Y:S05]  /*3ca0*/  @!P0 BRA `(.L_x_32447) ;  /* 0x0000000000448947 */ /* 0x000fea0003800000 */
[----:B-----5:R-:W-:Y:S02]  /*3cb0*/  HADD2.F32 R3, -RZ, R196.H0_H0 ;  /* 0x200000c4ff037230 */ /* 0x020fe40000004100 */
[----:B--2---:R-:W-:Y:S02]  /*3cc0*/  HADD2.F32 R167, -RZ, R198.H0_H0 ;  /* 0x200000c6ffa77230 */ /* 0x004fe40000004100 */
        /* <DEDUP_REMOVED lines=15> */
.L_x_32447:
        /* <DEDUP_REMOVED lines=8> */
.L_x_32446:
[----:B--2---:R-:W0:Y:S01]  /*3e40*/  @P1 LDC.64 R164, c[0x0][0x398] ;  /* 0x0000e600ffa41b82 */ /* 0x004e220000000a00 */
        /* <DEDUP_REMOVED lines=14> */
[--C-:B-----5:R-:W-:Y:S02]  /*3f30*/  HADD2.F32 R212, -RZ, R184.reuse.H0_H0 ;  /* 0x200000b8ffd47230 */ /* 0x120fe40000004100 */
[----:B------:R-:W-:Y:S02]  /*3f40*/  HADD2.F32 R213, -RZ, R184.H1_H1 ;  /* 0x300000b8ffd57230 */ /* 0x000fe40000004100 */
[--C-:B------:R-:W-:Y:S02]  /*3f50*/  HADD2.F32 R3, -RZ, R152.reuse.H0_H0 ;  /* 0x20000098ff037230 */ /* 0x100fe40000004100 */
[----:B--2---:R-:W-:Y:S02]  /*3f60*/  HADD2.F32 R164, -RZ, R152.H1_H1 ;  /* 0x30000098ffa47230 */ /* 0x004fe40000004100 */
        /* <DEDUP_REMOVED lines=29> */
.L_x_32449:
[----:B-----5:R-:W-:Y:S02]  /*4140*/  HADD2.F32 R212, -RZ, R184.H0_H0 ;  /* 0x200000b8ffd47230 */ /* 0x020fe40000004100 */
[----:B------:R-:W-:Y:S02]  /*4150*/  HADD2.F32 R3, -RZ, R152.H0_H0 ;  /* 0x20000098ff037230 */ /* 0x000fe40000004100 */
[----:B------:R-:W-:Y:S02]  /*4160*/  HADD2.F32 R214, -RZ, R185.H0_H0 ;  /* 0x200000b9ffd67230 */ /* 0x000fe40000004100 */
[----:B------:R-:W-:Y:S02]  /*4170*/  HADD2.F32 R184, -RZ, R184.H1_H1 ;  /* 0x300000b8ffb87230 */ /* 0x000fe40000004100 */
[----:B------:R-:W-:Y:S01]  /*4180*/  FADD.FTZ R212, R3, R212 ;  /* 0x000000d403d47221 */ /* 0x000fe20000010000 */
[----:B------:R-:W-:Y:S02]  /*4190*/  HADD2.F32 R213, -RZ, R152.H1_H1 ;  /* 0x30000098ffd57230 */ /* 0x000fe40000004100 */
[----:B------:R-:W-:-:S02]  /*41a0*/  HADD2.F32 R3, -RZ, R153.H0_H0 ;  /* 0x20000099ff037230 */ /* 0x000fc40000004100 */
[----:B------:R-:W-:Y:S02]  /*41b0*/  HADD2.F32 R185, -RZ, R185.H1_H1 ;  /* 0x300000b9ffb97230 */ /* 0x000fe40000004100 */
[----:B------:R-:W-:Y:S01]  /*41c0*/  FADD.FTZ R213, R213, R184 ;  /* 0x000000b8d5d57221 */ /* 0x000fe20000010000 */
[----:B--2---:R-:W-:Y:S02]  /*41d0*/  HADD2.F32 R164, -RZ, R153.H1_H1 ;  /* 0x30000099ffa47230 */ /* 0x004fe40000004100 */
[----:B------:R-:W-:Y:S01]  /*41e0*/  FADD.FTZ R214, R3, R214 ;  /* 0x000000d603d67221 */ /* 0x000fe20000010000 */
[----:B------:R-:W-:Y:S02]  /*41f0*/  HADD2.F32 R184, -RZ, R186.H0_H0 ;  /* 0x200000baffb87230 */ /* 0x000fe40000004100 */
[----:B------:R-:W-:Y:S02]  /*4200*/  HADD2.F32 R3, -RZ, R154.H0_H0 ;  /* 0x2000009aff037230 */ /* 0x000fe40000004100 */
[----:B------:R-:W-:Y:S01]  /*4210*/  FADD.FTZ R215, R164, R185 ;  /* 0x000000b9a4d77221 */ /* 0x000fe20000010000 */
[----:B------:R-:W-:-:S02]  /*4220*/  HADD2.F32 R185, -RZ, R186.H1_H1 ;  /* 0x300000baffb97230 */ /* 0x000fc40000004100 */
[----:B------:R-:W-:Y:S02]  /*4230*/  HADD2.F32 R164, -RZ, R154.H1_H1 ;  /* 0x3000009affa47230 */ /* 0x000fe40000004100 */
[----:B------:R-:W-:Y:S01]  /*4240*/  FADD.FTZ R184, R3, R184 ;  /* 0x000000b803b87221 */ /* 0x000fe20000010000 */
[----:B------:R-:W-:Y:S02]  /*4250*/  HADD2.F32 R186, -RZ, R187.H0_H0 ;  /* 0x200000bbffba7230 */ /* 0x000fe40000004100 */
[----:B------:R-:W-:Y:S02]  /*4260*/  HADD2.F32 R3, -RZ, R155.H0_H0 ;  /* 0x2000009bff037230 */ /* 0x000fe40000004100 */
[----:B------:R-:W-:Y:S01]  /*4270*/  FADD.FTZ R185, R164, R185 ;  /* 0x000000b9a4b97221 */ /* 0x000fe20000010000 */
[----:B------:R-:W-:Y:S02]  /*4280*/  HADD2.F32 R187, -RZ, R187.H1_H1 ;  /* 0x300000bbffbb7230 */ /* 0x000fe40000004100 */
[----:B------:R-:W-:-:S02]  /*4290*/  HADD2.F32 R164, -RZ, R155.H1_H1 ;  /* 0x3000009bffa47230 */ /* 0x000fc40000004100 */
[----:B------:R-:W-:-:S03]  /*42a0*/  FADD.FTZ R186, R3, R186 ;  /* 0x000000ba03ba7221 */ /* 0x000fc60000010000 */
[----:B------:R-:W-:Y:S01]  /*42b0*/  FADD.FTZ R187, R164, R187 ;  /* 0x000000bba4bb7221 */ /* 0x000fe20000010000 */
[----:B------:R-:W-:Y:S06]  /*42c0*/  BRA `(.L_x_32450) ;  /* 0x0000000000687947 */ /* 0x000fec0003800000 */
.L_x_32448:
[----:B------:R-:W-:Y:S05]  /*42d0*/  @!P0 BRA `(.L_x_32451) ;  /* 0x0000000000448947 */ /* 0x000fea0003800000 */
        /* <DEDUP_REMOVED lines=17> */
.L_x_32451:
        /* <DEDUP_REMOVED lines=8> */
.L_x_32450:
[----:B--2---:R-:W0:Y:S01]  /*4470*/  @P1 LDC.64 R164, c[0x0][0x398] ;  /* 0x0000e600ffa41b82 */ /* 0x004e220000000a00 */
        /* <DEDUP_REMOVED lines=11> */
[----:B------:R1:W5:Y:S01]  /*4530*/  LDG.E.128 R176, desc[UR6][R164.64] ;  /* 0x00000006a4b07981 */ /* 0x000362000c1e1d00 */
[----:B------:R-:W-:Y:S05]  /*4540*/  @!P1 BRA `(.L_x_32452) ;  /* 0x0000000000ec9947 */ /* 0x000fea0003800000 */
[----:B------:R-:W-:Y:S05]  /*4550*/  @!P0 BRA `(.L_x_32453) ;  /* 0x0000000000848947 */ /* 0x000fea0003800000 */
[----:B-1---5:R-:W-:Y:S02]  /*4560*/  HADD2.F32 R169, -RZ, R176.H0_H0 ;  /* 0x200000b0ffa97230 */ /* 0x022fe40000004100 */
[----:B------:R-:W-:Y:S02]  /*4570*/  HADD2.F32 R3, -RZ, R152.H0_H0 ;  /* 0x20000098ff037230 */ /* 0x000fe40000004100 */
[----:B------:R-:W-:Y:S02]  /*4580*/  HADD2.F32 R170, -RZ, R176.H1_H1 ;  /* 0x300000b0ffaa7230 */ /* 0x000fe40000004100 */
[--C-:B------:R-:W-:Y:S02]  /*4590*/  HADD2.F32 R167, -RZ, R153.reuse.H0_H0 ;  /* 0x20000099ffa77230 */ /* 0x100fe40000004100 */
[----:B------:R-:W-:Y:S01]  /*45a0*/  FADD.FTZ R169, R3, R169 ;  /* 0x000000a903a97221 */ /* 0x000fe20000010000 */
[----:B------:R-:W-:Y:S02]  /*45b0*/  HADD2.F32 R3, -RZ, R152.H1_H1 ;  /* 0x30000098ff037230 */ /* 0x000fe40000004100 */
[----:B------:R-:W-:-:S02]  /*45c0*/  HADD2.F32 R164, -RZ, R153.H1_H1 ;  /* 0x30000099ffa47230 */ /* 0x000fc40000004100 */
[----:B------:R-:W-:Y:S01]  /*45d0*/  FADD.FTZ R172, R156, R169 ;  /* 0x000000a99cac7221 */ /* 0x000fe20000010000 */
[--C-:B------:R-:W-:Y:S02]  /*45e0*/  HADD2.F32 R165, -RZ, R154.reuse.H0_H0 ;  /* 0x2000009affa57230 */ /* 0x100fe40000004100 */
[----:B------:R-:W-:Y:S01]  /*45f0*/  FADD.FTZ R170, R3, R170 ;  /* 0x000000aa03aa7221 */ /* 0x000fe20000010000 */
[----:B------:R-:W-:Y:S02]  /*4600*/  HADD2.F32 R3, -RZ, R177.H0_H0 ;  /* 0x200000b1ff037230 */ /* 0x000fe40000004100 */
[----:B------:R-:W-:Y:S02]  /*4610*/  HADD2.F32 R166, -RZ, R154.H1_H1 ;  /* 0x3000009affa67230 */ /* 0x000fe40000004100 */
[----:B------:R-:W-:Y:S01]  /*4620*/  FADD.FTZ R173, R157, R170 ;  /* 0x000000aa9dad7221 */ /* 0x000fe20000010000 */
[----:B------:R-:W-:Y:S02]  /*4630*/  HADD2.F32 R171, -RZ, R155.H1_H1 ;  /* 0x3000009bffab7230 */ /* 0x000fe40000004100 */
[----:B------:R-:W-:Y:S01]  /*4640*/  FADD.FTZ R167, R167, R3 ;  /* 0x00000003a7a77221 */ /* 0x000fe20000010000 */
[----:B------:R-:W-:-:S03]  /*4650*/  HADD2.F32 R3, -RZ, R177.H1_H1 ;  /* 0x300000b1ff037230 */ /* 0x000fc60000004100 */
[----:B------:R-:W-:Y:S02]  /*4660*/  FADD.FTZ R174, R158, R167 ;  /* 0x000000a79eae7221 */ /* 0x000fe40000010000 */
[----:B------:R-:W-:Y:S01]  /*4670*/  FADD.FTZ R168, R164, R3 ;  /* 0x00000003a4a87221 */ /* 0x000fe20000010000 */
[--C-:B------:R-:W-:Y:S02]  /*4680*/  HADD2.F32 R3, -RZ, R178.reuse.H0_H0 ;  /* 0x200000b2ff037230 */ /* 0x100fe40000004100 */
[----:B------:R-:W-:Y:S02]  /*4690*/  HADD2.F32 R164, -RZ, R155.H0_H0 ;  /* 0x2000009bffa47230 */ /* 0x000fe40000004100 */
[----:B------:R-:W-:Y:S01]  /*46a0*/  FADD.FTZ R175, R159, R168 ;  /* 0x000000a89faf7221 */ /* 0x000fe20000010000 */
[----:B------:R-:W-:Y:S01]  /*46b0*/  FADD.FTZ R165, R165, R3 ;  /* 0x00000003a5a57221 */ /* 0x000fe20000010000 */
[----:B------:R-:W-:-:S03]  /*46c0*/  HADD2.F32 R3, -RZ, R178.H1_H1 ;  /* 0x300000b2ff037230 */ /* 0x000fc60000004100 */
[----:B------:R-:W-:Y:S02]  /*46d0*/  FADD.FTZ R176, R160, R165 ;  /* 0x000000a5a0b07221 */ /* 0x000fe40000010000 */
[----:B------:R-:W-:Y:S01]  /*46e0*/  FADD.FTZ R166, R166, R3 ;  /* 0x00000003a6a67221 */ /* 0x000fe20000010000 */
[----:B------:R-:W-:-:S03]  /*46f0*/  HADD2.F32 R3, -RZ, R179.H0_H0 ;  /* 0x200000b3ff037230 */ /* 0x000fc60000004100 */
[----:B------:R-:W-:Y:S02]  /*4700*/  FADD.FTZ R177, R161, R166 ;  /* 0x000000a6a1b17221 */ /* 0x000fe40000010000 */
[----:B------:R-:W-:Y:S01]  /*4710*/  FADD.FTZ R3, R164, R3 ;  /* 0x00000003a4037221 */ /* 0x000fe20000010000 */
[----:B------:R-:W-:-:S03]  /*4720*/  HADD2.F32 R164, -RZ, R179.H1_H1 ;  /* 0x300000b3ffa47230 */ /* 0x000fc60000004100 */
[----:B------:R-:W-:Y:S02]  /*4730*/  FADD.FTZ R178, R162, R3 ;  /* 0x00000003a2b27221 */ /* 0x000fe40000010000 */
[----:B------:R-:W-:-:S04]  /*4740*/  FADD.FTZ R164, R171, R164 ;  /* 0x000000a4aba47221 */ /* 0x000fc80000010000 */
[----:B------:R-:W-:Y:S01]  /*4750*/  FADD.FTZ R179, R163, R164 ;  /* 0x000000a4a3b37221 */ /* 0x000fe20000010000 */
[----:B------:R-:W-:Y:S06]  /*4760*/  BRA `(.L_x_32454) ;  /* 0x0000000000cc7947 */ /* 0x000fec0003800000 */
.L_x_32453:
[----:B-----5:R-:W-:Y:S02]  /*4770*/  HADD2.F32 R172, -RZ, R176.H0_H0 ;  /* 0x200000b0ffac7230 */ /* 0x020fe40000004100 */
[----:B------:R-:W-:Y:S02]  /*4780*/  HADD2.F32 R3, -RZ, R152.H0_H0 ;  /* 0x20000098ff037230 */ /* 0x000fe40000004100 */
[----:B------:R-:W-:Y:S02]  /*4790*/  HADD2.F32 R173, -RZ, R176.H1_H1 ;  /* 0x300000b0ffad7230 */ /* 0x000fe40000004100 */
[----:B-1----:R-:W-:Y:S02]  /*47a0*/  HADD2.F32 R164, -RZ, R153.H0_H0 ;  /* 0x20000099ffa47230 */ /* 0x002fe40000004100 */
[----:B------:R-:W-:Y:S01]  /*47b0*/  FADD.FTZ R172, R3, R172 ;  /* 0x000000ac03ac7221 */ /* 0x000fe20000010000 */
[----:B------:R-:W-:-:S05]  /*47c0*/  HADD2.F32 R3, -RZ, R152.H1_H1 ;  /* 0x30000098ff037230 */ /* 0x000fca0000004100 */
[----:B------:R-:W-:Y:S01]  /*47d0*/  FADD.FTZ R173, R3, R173 ;  /* 0x000000ad03ad7221 */ /* 0x000fe20000010000 */
        /* <DEDUP_REMOVED lines=18> */
.L_x_32452:
[----:B------:R-:W-:Y:S05]  /*4900*/  @!P0 BRA `(.L_x_32455) ;  /* 0x0000000000448947 */ /* 0x000fea0003800000 */
[--C-:B-1---5:R-:W-:Y:S02]  /*4910*/  HADD2.F32 R169, -RZ, R176.reuse.H0_H0 ;  /* 0x200000b0ffa97230 */ /* 0x122fe40000004100 */
        /* <DEDUP_REMOVED lines=16> */
.L_x_32455:
        /* <DEDUP_REMOVED lines=8> */
.L_x_32454:
[----:B-1----:R-:W0:Y:S01]  /*4aa0*/  LDC.64 R164, c[0x0][0x3a8] ;  /* 0x0000ea00ffa47b82 */ /* 0x002e220000000a00 */
[----:B------:R-:W-:-:S05]  /*4ab0*/  IADD3 R244, PT, PT, R2, 0x120, RZ ;  /* 0x0000012002f47810 */ /* 0x000fca0007ffe0ff */
[----:B------:R-:W-:Y:S02]  /*4ac0*/  STL [R1], R244 ;  /* 0x000000f401007387 */ /* 0x000fe40000100800 */
[----:B------:R-:W1:Y:S01]  /*4ad0*/  @P1 LDC.64 R166, c[0x0][0x398] ;  /* 0x0000e600ffa61b82 */ /* 0x000e620000000a00 */
[----:B0-----:R-:W-:-:S05]  /*4ae0*/  IMAD.WIDE.U32 R164, R248, 0x20, R164 ;  /* 0x00000020f8a47825 */ /* 0x001fca00078e00a4 */
[----:B------:R-:W-:Y:S04]  /*4af0*/  STG.E.128 desc[UR6][R164.64], R172 ;  /* 0x000000aca4007986 */ /* 0x000fe8000c101d06 */
[----:B------:R1:W-:Y:S02]  /*4b00*/  STG.E.128 desc[UR6][R164.64+0x10], R176 ;  /* 0x000010b0a4007986 */ /* 0x0003e4000c101d06 */
[----:B-1----:R-:W-:-:S05]  /*4b10*/  @P1 IMAD.WIDE.U32 R164, R244, 0x10, R166 ;  /* 0x00000010f4a41825 */ /* 0x002fca00078e00a6 */
        /* <DEDUP_REMOVED lines=10> */
[--C-:B0-----:R-:W-:Y:S02]  /*4bc0*/  HADD2.F32 R164, -RZ, R152.reuse.H0_H0 ;  /* 0x20000098ffa47230 */ /* 0x101fe40000004100 */
[----:B------:R-:W-:Y:S02]  /*4bd0*/  HADD2.F32 R165, -RZ, R152.H1_H1 ;  /* 0x30000098ffa57230 */ /* 0x000fe40000004100 */
[--C-:B------:R-:W-:Y:S02]  /*4be0*/  HADD2.F32 R166, -RZ, R153.reuse.H0_H0 ;  /* 0x20000099ffa67230 */ /* 0x100fe40000004100 */
[----:B------:R-:W-:Y:S01]  /*4bf0*/  FADD.FTZ R164, R164, R3 ;  /* 0x00000003a4a47221 */ /* 0x000fe20000010000 */
[----:B------:R-:W-:Y:S02]  /*4c00*/  HADD2.F32 R3, -RZ, R168.H1_H1 ;  /* 0x300000a8ff037230 */ /* 0x000fe40000004100 */
[----:B------:R-:W-:-:S02]  /*4c10*/  HADD2.F32 R167, -RZ, R153.H1_H1 ;  /* 0x30000099ffa77230 */ /* 0x000fc40000004100 */
[----:B------:R-:W-:Y:S01]  /*4c20*/  FADD.FTZ R164, R156, R164 ;  /* 0x000000a49ca47221 */ /* 0x000fe20000010000 */
[----:B------:R-:W-:Y:S02]  /*4c30*/  HADD2.F32 R168, -RZ, R154.H0_H0 ;  /* 0x2000009affa87230 */ /* 0x000fe40000004100 */
[----:B------:R-:W-:Y:S01]  /*4c40*/  FADD.FTZ R165, R165, R3 ;  /* 0x00000003a5a57221 */ /* 0x000fe20000010000 */
[----:B------:R-:W-:-:S03]  /*4c50*/  HADD2.F32 R3, -RZ, R169.H0_H0 ;  /* 0x200000a9ff037230 */ /* 0x000fc60000004100 */
[----:B------:R-:W-:Y:S02]  /*4c60*/  FADD.FTZ R165, R157, R165 ;  /* 0x000000a59da57221 */ /* 0x000fe40000010000 */
[----:B------:R-:W-:Y:S01]  /*4c70*/  FADD.FTZ R166, R166, R3 ;  /* 0x00000003a6a67221 */ /* 0x000fe20000010000 */
[----:B------:R-:W-:Y:S02]  /*4c80*/  HADD2.F32 R3, -RZ, R169.H1_H1 ;  /* 0x300000a9ff037230 */ /* 0x000fe40000004100 */
[--C-:B------:R-:W-:Y:S02]  /*4c90*/  HADD2.F32 R169, -RZ, R170.reuse.H1_H1 ;  /* 0x300000aaffa97230 */ /* 0x100fe40000004100 */
[----:B------:R-:W-:Y:S01]  /*4ca0*/  FADD.FTZ R166, R158, R166 ;  /* 0x000000a69ea67221 */ /* 0x000fe20000010000 */
[----:B------:R-:W-:Y:S01]  /*4cb0*/  FADD.FTZ R167, R167, R3 ;  /* 0x00000003a7a77221 */ /* 0x000fe20000010000 */
[----:B------:R-:W-:Y:S02]  /*4cc0*/  HADD2.F32 R3, -RZ, R170.H0_H0 ;  /* 0x200000aaff037230 */ /* 0x000fe40000004100 */
[----:B------:R-:W-:-:S02]  /*4cd0*/  HADD2.F32 R170, -RZ, R171.H0_H0 ;  /* 0x200000abffaa7230 */ /* 0x000fc40000004100 */
[----:B------:R-:W-:Y:S01]  /*4ce0*/  FADD.FTZ R167, R159, R167 ;  /* 0x000000a79fa77221 */ /* 0x000fe20000010000 */
[----:B------:R-:W-:Y:S02]  /*4cf0*/  HADD2.F32 R171, -RZ, R171.H1_H1 ;  /* 0x300000abffab7230 */ /* 0x000fe40000004100 */
        /* <DEDUP_REMOVED lines=10> */
[----:B------:R-:W-:Y:S01]  /*4da0*/  FADD.FTZ R171, R163, R171 ;  /* 0x000000aba3ab7221 */ /* 0x000fe20000010000 */
[----:B------:R-:W-:Y:S06]  /*4db0*/  BRA `(.L_x_32458) ;  /* 0x0000000000cc7947 */ /* 0x000fec0003800000 */
.L_x_32457:
[----:B-----5:R-:W-:Y:S02]  /*4dc0*/  HADD2.F32 R3, -RZ, R168.H0_H0 ;  /* 0x200000a8ff037230 */ /* 0x020fe40000004100 */
[--C-:B0-----:R-:W-:Y:S02]  /*4dd0*/  HADD2.F32 R164, -RZ, R152.reuse.H0_H0 ;  /* 0x20000098ffa47230 */ /* 0x101fe40000004100 */
[----:B------:R-:W-:Y:S02]  /*4de0*/  HADD2.F32 R165, -RZ, R152.H1_H1 ;  /* 0x30000098ffa57230 */ /* 0x000fe40000004100 */
[--C-:B------:R-:W-:Y:S02]  /*4df0*/  HADD2.F32 R166, -RZ, R153.reuse.H0_H0 ;  /* 0x20000099ffa67230 */ /* 0x100fe40000004100 */
[----:B------:R-:W-:Y:S01]  /*4e00*/  FADD.FTZ R164, R164, R3 ;  /* 0x00000003a4a47221 */ /* 0x000fe20000010000 */
[----:B------:R-:W-:Y:S02]  /*4e10*/  HADD2.F32 R3, -RZ, R168.H1_H1 ;  /* 0x300000a8ff037230 */ /* 0x000fe40000004100 */
[----:B------:R-:W-:-:S02]  /*4e20*/  HADD2.F32 R167, -RZ, R153.H1_H1 ;  /* 0x30000099ffa77230 */ /* 0x000fc40000004100 */
[----:B------:R-:W-:Y:S02]  /*4e30*/  HADD2.F32 R168, -RZ, R154.H0_H0 ;  /* 0x2000009affa87230 */ /* 0x000fe40000004100 */
[----:B------:R-:W-:Y:S01]  /*4e40*/  FADD.FTZ R165, R165, R3 ;  /* 0x00000003a5a57221 */ /* 0x000fe20000010000 */
[----:B------:R-:W-:-:S05]  /*4e50*/  HADD2.F32 R3, -RZ, R169.H0_H0 ;  /* 0x200000a9ff037230 */ /* 0x000fca0000004100 */
[----:B------:R-:W-:Y:S01]  /*4e60*/  FADD.FTZ R166, R166, R3 ;  /* 0x00000003a6a67221 */ /* 0x000fe20000010000 */
[----:B------:R-:W-:Y:S02]  /*4e70*/  HADD2.F32 R3, -RZ, R169.H1_H1 ;  /* 0x300000a9ff037230 */ /* 0x000fe40000004100 */
[----:B------:R-:W-:-:S03]  /*4e80*/  HADD2.F32 R169, -RZ, R154.H1_H1 ;  /* 0x3000009affa97230 */ /* 0x000fc60000004100 */
[----:B------:R-:W-:Y:S01]  /*4e90*/  FADD.FTZ R167, R167, R3 ;  /* 0x00000003a7a77221 */ /* 0x000fe20000010000 */
[----:B------:R-:W-:-:S05]  /*4ea0*/  HADD2.F32 R3, -RZ, R170.H0_H0 ;  /* 0x200000aaff037230 */ /* 0x000fca0000004100 */
[----:B------:R-:W-:Y:S01]  /*4eb0*/  FADD.FTZ R168, R168, R3 ;  /* 0x00000003a8a87221 */ /* 0x000fe20000010000 */
[----:B------:R-:W-:Y:S02]  /*4ec0*/  HADD2.F32 R3, -RZ, R170.H1_H1 ;  /* 0x300000aaff037230 */ /* 0x000fe40000004100 */
[----:B------:R-:W-:-:S03]  /*4ed0*/  HADD2.F32 R170, -RZ, R155.H0_H0 ;  /* 0x2000009bffaa7230 */ /* 0x000fc60000004100 */
[----:B------:R-:W-:Y:S01]  /*4ee0*/  FADD.FTZ R169, R169, R3 ;  /* 0x00000003a9a97221 */ /* 0x000fe20000010000 */
[----:B------:R-:W-:-:S05]  /*4ef0*/  HADD2.F32 R3, -RZ, R171.H0_H0 ;  /* 0x200000abff037230 */ /* 0x000fca0000004100 */
[----:B------:R-:W-:Y:S01]  /*4f00*/  FADD.FTZ R170, R170, R3 ;  /* 0x00000003aaaa7221 */ /* 0x000fe20000010000 */
[----:B------:R-:W-:Y:S02]  /*4f10*/  HADD2.F32 R3, -RZ, R171.H1_H1 ;  /* 0x300000abff037230 */ /* 0x000fe40000004100 */
[----:B------:R-:W-:-:S05]  /*4f20*/  HADD2.F32 R171, -RZ, R155.H1_H1 ;  /* 0x3000009bffab7230 */ /* 0x000fca0000004100 */
[----:B------:R-:W-:Y:S01]  /*4f30*/  FADD.FTZ R171, R171, R3 ;  /* 0x00000003abab7221 */ /* 0x000fe20000010000 */
[----:B------:R-:W-:Y:S06]  /*4f40*/  BRA `(.L_x_32458) ;  /* 0x0000000000687947 */ /* 0x000fec0003800000 */
.L_x_32456:
        /* <DEDUP_REMOVED lines=8> */
[--C-:B0-----:R-:W-:Y:S02]  /*4fd0*/  HADD2.F32 R164, -RZ, R168.reuse.H0_H0 ;  /* 0x200000a8ffa47230 */ /* 0x101fe40000004100 */
[----:B------:R-:W-:Y:S01]  /*4fe0*/  FADD.FTZ R169, R161, R169 ;  /* 0x000000a9a1a97221 */ /* 0x000fe20000010000 */
[----:B------:R-:W-:Y:S02]  /*4ff0*/  HADD2.F32 R165, -RZ, R168.H1_H1 ;  /* 0x300000a8ffa57230 */ /* 0x000fe40000004100 */
[----:B------:R-:W-:Y:S01]  /*5000*/  FADD.FTZ R168, R160, R3 ;  /* 0x00000003a0a87221 */ /* 0x000fe20000010000 */
[----:B------:R-:W-:Y:S02]  /*5010*/  HADD2.F32 R171, -RZ, R171.H1_H1 ;  /* 0x300000abffab7230 */ /* 0x000fe40000004100 */
[----:B------:R-:W-:Y:S01]  /*5020*/  FADD.FTZ R164, R156, R164 ;  /* 0x000000a49ca47221 */ /* 0x000fe20000010000 */
[----:B------:R-:W-:Y:S01]  /*5030*/  FADD.FTZ R170, R162, R170 ;  /* 0x000000aaa2aa7221 */ /* 0x000fe20000010000 */
[----:B------:R-:W-:Y:S01]  /*5040*/  FADD.FTZ R165, R157, R165 ;  /* 0x000000a59da57221 */ /* 0x000fe20000010000 */
[----:B------:R-:W-:Y:S01]  /*5050*/  FADD.FTZ R171, R163, R171 ;  /* 0x000000aba3ab7221 */ /* 0x000fe20000010000 */
[----:B------:R-:W-:Y:S06]  /*5060*/  BRA `(.L_x_32458) ;  /* 0x0000000000207947 */ /* 0x000fec0003800000 */
.L_x_32459:
[--C-:B0----5:R-:W-:Y:S02]  /*5070*/  HADD2.F32 R164, -RZ, R168.reuse.H0_H0 ;  /* 0x200000a8ffa47230 */ /* 0x121fe40000004100 */
[----:B------:R-:W-:Y:S02]  /*5080*/  HADD2.F32 R165, -RZ, R168.H1_H1 ;  /* 0x300000a8ffa57230 */ /* 0x000fe40000004100 */
[--C-:B------:R-:W-:Y:S02]  /*5090*/  HADD2.F32 R166, -RZ, R169.reuse.H0_H0 ;  /* 0x200000a9ffa67230 */ /* 0x100fe40000004100 */
[----:B------:R-:W-:Y:S02]  /*50a0*/  HADD2.F32 R167, -RZ, R169.H1_H1 ;  /* 0x300000a9ffa77230 */ /* 0x000fe40000004100 */
[--C-:B------:R-:W-:Y:S02]  /*50b0*/  HADD2.F32 R168, -RZ, R170.reuse.H0_H0 ;  /* 0x200000aaffa87230 */ /* 0x100fe40000004100 */
[----:B------:R-:W-:-:S02]  /*50c0*/  HADD2.F32 R169, -RZ, R170.H1_H1 ;  /* 0x300000aaffa97230 */ /* 0x000fc40000004100 */
[--C-:B------:R-:W-:Y:S02]  /*50d0*/  HADD2.F32 R170, -RZ, R171.reuse.H0_H0 ;  /* 0x200000abffaa7230 */ /* 0x100fe40000004100 */
[----:B------:R-:W-:-:S07]  /*50e0*/  HADD2.F32 R171, -RZ, R171.H1_H1 ;  /* 0x300000abffab7230 */ /* 0x000fce0000004100 */
.L_x_32458:
[----:B------:R-:W0:Y:S01]  /*50f0*/  S2R R3, SR_TID.X ;  /* 0x0000000000037919 */ /* 0x000e220000002100 */
[----:B------:R-:W1:Y:S01]  /*5100*/  LDC.64 R250, c[0x0][0x3a8] ;  /* 0x0000ea00fffa7b82 */ /* 0x000e620000000a00 */
[----:B------:R-:W-:Y:S01]  /*5110*/  UMOV UR11, 0xffffffff ;  /* 0xffffffff000b7882 */ /* 0x000fe20000000000 */
[----:B-1----:R-:W-:-:S05]  /*5120*/  IMAD.WIDE.U32 R250, R244, 0x20, R250 ;  /* 0x00000020f4fa7825 */ /* 0x002fca00078e00fa */
[----:B------:R1:W-:Y:S01]  /*5130*/  STG.E.128 desc[UR6][R250.64], R164 ;  /* 0x000000a4fa007986 */ /* 0x0003e2000c101d06 */
[----:B0-----:R-:W-:Y:S01]  /*5140*/  LOP3.LUT P0, RZ, R3, 0x1f, RZ, 0xc0, !PT ;  /* 0x0000001f03ff7812 */ /* 0x001fe2000780c0ff */
[----:B------:R-:W-:Y:S02]  /*5150*/  FADD.FTZ R3, RZ, R236 ;  /* 0x000000ecff037221 */ /* 0x000fe40000010000 */
[----:B------:R1:W-:Y:S02]  /*5160*/  STG.E.128 desc[UR6][R250.64+0x10], R168 ;  /* 0x000010a8fa007986 */ /* 0x0003e4000c101d06 */
        /* <DEDUP_REMOVED lines=92> */
[----:B------:R-:W-:-:S04]  /*5730*/  FADD.FTZ R3, -R250, R236 ;  /* 0x000000ecfa037221 */ /* 0x000fc80000010100 */
[----:B------:R-:W-:Y:S01]  /*5740*/  FFMA.FTZ R244, R3, R3, RZ ;  /* 0x0000000303f47223 */ /* 0x000fe200000100ff */
        /* <DEDUP_REMOVED lines=167> */
.L_x_32473:
[----:B------:R2:W-:Y:S01]  /*61c0*/  STL.64 [R1+0x70], R162 ;  /* 0x000070a201007387 */ /* 0x0005e20000100a00 */
[----:B------:R-:W3:Y:S03]  /*61d0*/  LDC R251, c[0x0][0x400] ;  /* 0x00010000fffb7b82 */ /* 0x000ee60000000800 */
[----:B--2---:R-:W2:Y:S04]  /*61e0*/  LDL R162, [R1+0x38] ;  /* 0x0000380001a27983 */ /* 0x004ea80000100800 */
[----:B------:R-:W4:Y:S01]  /*61f0*/  LDL R163, [R1+0x28] ;  /* 0x0000280001a37983 */ /* 0x000f220000100800 */
[----:B01----:R-:W-:Y:S01]  /*6200*/  FADD.FTZ R3, R3, R244 ;  /* 0x000000f403037221 */ /* 0x003fe20000010000 */
[----:B------:R-:W-:-:S02]  /*6210*/  ISETP.NE.AND P2, PT, RZ, UR9, PT ;  /* 0x00000009ff007c0c */ /* 0x000fc4000bf45270 */
[----:B------:R-:W-:Y:S04]  /*6220*/  STL [R1+0x6c], R161 ;  /* 0x00006ca101007387 */ /* 0x000fe80000100800 */
[----:B------:R0:W-:Y:S01]  /*6230*/  STL [R1+0x68], R160 ;  /* 0x000068a001007387 */ /* 0x0001e20000100800 */
[----:B---3--:R-:W-:Y:S01]  /*6240*/  FFMA.FTZ R244, R3, R251, UR10 ;  /* 0x0000000a03f47e23 */ /* 0x008fe200080100fb */
[----:B------:R-:W-:Y:S01]  /*6250*/  FMUL.FTZ R3, R250, R250 ;  /* 0x000000fafa037220 */ /* 0x000fe20000410000 */
[----:B------:R-:W-:Y:S01]  /*6260*/  HADD2.F32 R251, -RZ, R148.H0_H0 ;  /* 0x20000094fffb7230 */ /* 0x000fe20000004100 */
[----:B------:R-:W-:Y:S03]  /*6270*/  STL [R1+0x64], R159 ;  /* 0x0000649f01007387 */ /* 0x000fe60000100800 */
[----:B------:R-:W-:Y:S01]  /*6280*/  FSEL R3, R3, RZ, P2 ;  /* 0x000000ff03037208 */ /* 0x000fe20001000000 */
[----:B------:R-:W-:Y:S04]  /*6290*/  STL [R1+0x60], R158 ;  /* 0x0000609e01007387 */ /* 0x000fe80000100800 */
[----:B------:R-:W-:Y:S01]  /*62a0*/  STL [R1+0x5c], R157 ;  /* 0x00005c9d01007387 */ /* 0x000fe20000100800 */
[----:B------:R-:W-:Y:S01]  /*62b0*/  FADD.FTZ R3, R244, R3 ;  /* 0x00000003f4037221 */ /* 0x000fe20000010000 */
[----:B------:R-:W-:-:S02]  /*62c0*/  FSEL R244, R250, RZ, !P2 ;  /* 0x000000fffaf47208 */ /* 0x000fc40005000000 */
[----:B------:R-:W-:Y:S03]  /*62d0*/  STL [R1+0x58], R156 ;  /* 0x0000589c01007387 */ /* 0x000fe60000100800 */
[----:B------:R-:W1:Y:S01]  /*62e0*/  MUFU.RSQ R3, R3 ;  /* 0x0000000300037308 */ /* 0x000e620000001400 */
[----:B------:R-:W-:Y:S01]  /*62f0*/  STL [R1+0x54], R155 ;  /* 0x0000549b01007387 */ /* 0x000fe20000100800 */
[----:B------:R-:W-:-:S03]  /*6300*/  FADD.FTZ R236, -R244, R236 ;  /* 0x000000ecf4ec7221 */ /* 0x000fc60000010100 */
[----:B------:R-:W-:Y:S04]  /*6310*/  STL [R1+0x50], R154 ;  /* 0x0000509a01007387 */ /* 0x000fe80000100800 */
[----:B------:R3:W-:Y:S04]  /*6320*/  STL [R1+0x4c], R153 ;  /* 0x00004c9901007387 */ /* 0x0007e80000100800 */
[----:B------:R2:W-:Y:S04]  /*6330*/  STL [R1+0x48], R152 ;  /* 0x0000489801007387 */ /* 0x0005e80000100800 */
[----:B0-----:R-:W4:Y:S01]  /*6340*/  LDL R160, [R1+0x3c] ;  /* 0x00003c0001a07983 */ /* 0x001f220000100800 */
[----:B-1----:R-:W-:Y:S01]  /*6350*/  FMUL.FTZ R236, R3, R236 ;  /* 0x000000ec03ec7220 */ /* 0x002fe20000410000 */
[----:B---3--:R-:W-:-:S02]  /*6360*/  HADD2.F32 R153, -RZ, R108.H0_H0 ;  /* 0x2000006cff997230 */ /* 0x008fc40000004100 */
[----:B------:R-:W3:Y:S04]  /*6370*/  LDL R159, [R1+0x2c] ;  /* 0x00002c00019f7983 */ /* 0x000ee80000100800 */
[----:B------:R-:W3:Y:S04]  /*6380*/  LDL R155, [R1+0x44] ;  /* 0x00004400019b7983 */ /* 0x000ee80000100800 */
[----:B------:R-:W3:Y:S01]  /*6390*/  LDL R154, [R1+0x34] ;  /* 0x00003400019a7983 */ /* 0x000ee20000100800 */
[----:B--2---:R-:W-:Y:S02]  /*63a0*/  HADD2.F32 R152, -RZ, R162.H0_H0 ;  /* 0x200000a2ff987230 */ /* 0x004fe40000004100 */
[----:B----4-:R-:W-:-:S03]  /*63b0*/  HADD2.F32 R252, -RZ, R163.H0_H0 ;  /* 0x200000a3fffc7230 */ /* 0x010fc60000004100 */
[C---:B------:R-:W-:Y:S02]  /*63c0*/  FFMA.FTZ R161, R236.reuse, R152, R153 ;  /* 0x00000098eca17223 */ /* 0x040fe40000010099 */
[----:B------:R-:W-:Y:S01]  /*63d0*/  FFMA.FTZ R153, R236, R252, R251 ;  /* 0x000000fcec997223 */ /* 0x000fe200000100fb */
[----:B------:R-:W-:Y:S01]  /*63e0*/  FADD.FTZ R236, -R244, R237 ;  /* 0x000000edf4ec7221 */ /* 0x000fe20000010100 */
[----:B------:R-:W-:Y:S02]  /*63f0*/  HADD2.F32 R152, -RZ, R162.H1_H1 ;  /* 0x300000a2ff987230 */ /* 0x000fe40000004100 */
[----:B------:R-:W-:Y:S02]  /*6400*/  HADD2.F32 R252, -RZ, R108.H1_H1 ;  /* 0x3000006cfffc7230 */ /* 0x000fe40000004100 */
[----:B------:R-:W-:Y:S01]  /*6410*/  FMUL.FTZ R236, R3, R236 ;  /* 0x000000ec03ec7220 */ /* 0x000fe20000410000 */
[----:B------:R-:W-:Y:S02]  /*6420*/  HADD2.F32 R251, -RZ, R163.H1_H1 ;  /* 0x300000a3fffb7230 */ /* 0x000fe40000004100 */
[----:B------:R-:W-:-:S02]  /*6430*/  HADD2.F32 R237, -RZ, R148.H1_H1 ;  /* 0x30000094ffed7230 */ /* 0x000fc40000004100 */
[C---:B------:R-:W-:Y:S02]  /*6440*/  FFMA.FTZ R162, R236.reuse, R152, R252 ;  /* 0x00000098eca27223 */ /* 0x040fe400000100fc */
[----:B------:R-:W2:Y:S01]  /*6450*/  LDL.LU R152, [R1+0x20] ;  /* 0x0000200001987983 */ /* 0x000ea20000300800 */
[----:B------:R-:W-:Y:S01]  /*6460*/  FFMA.FTZ R156, R236, R251, R237 ;  /* 0x000000fbec9c7223 */ /* 0x000fe200000100ed */
[----:B------:R-:W-:Y:S01]  /*6470*/  FADD.FTZ R236, -R244, R238 ;  /* 0x000000eef4ec7221 */ /* 0x000fe20000010100 */
[----:B------:R-:W-:Y:S02]  /*6480*/  HADD2.F32 R251, -RZ, R109.H0_H0 ;  /* 0x2000006dfffb7230 */ /* 0x000fe40000004100 */
[----:B------:R-:W-:Y:S02]  /*6490*/  HADD2.F32 R237, -RZ, R149.H0_H0 ;  /* 0x20000095ffed7230 */ /* 0x000fe40000004100 */
[----:B------:R-:W-:Y:S01]  /*64a0*/  FMUL.FTZ R236, R3, R236 ;  /* 0x000000ec03ec7220 */ /* 0x000fe20000410000 */
[----:B------:R-:W-:-:S02]  /*64b0*/  HADD2.F32 R252, -RZ, R160.H0_H0 ;  /* 0x200000a0fffc7230 */ /* 0x000fc40000004100 */
[----:B---3--:R-:W-:-:S03]  /*64c0*/  HADD2.F32 R238, -RZ, R159.H0_H0 ;  /* 0x2000009fffee7230 */ /* 0x008fc60000004100 */
[C---:B------:R-:W-:Y:S02]  /*64d0*/  FFMA.FTZ R158, R236.reuse, R252, R251 ;  /* 0x000000fcec9e7223 */ /* 0x040fe400000100fb */
[----:B------:R-:W-:Y:S01]  /*64e0*/  FFMA.FTZ R157, R236, R238, R237 ;  /* 0x000000eeec9d7223 */ /* 0x000fe200000100ed */
[----:B------:R-:W-:Y:S01]  /*64f0*/  FADD.FTZ R236, -R244, R239 ;  /* 0x000000eff4ec7221 */ /* 0x000fe20000010100 */
[----:B------:R-:W-:Y:S01]  /*6500*/  HADD2.F32 R251, -RZ, R160.H1_H1 ;  /* 0x300000a0fffb7230 */ /* 0x000fe20000004100 */
[----:B------:R-:W3:Y:S01]  /*6510*/  LDL R252, [R1+0x30] ;  /* 0x0000300001fc7983 */ /* 0x000ee20000100800 */
[----:B------:R-:W-:Y:S02]  /*6520*/  HADD2.F32 R239, -RZ, R109.H1_H1 ;  /* 0x3000006dffef7230 */ /* 0x000fe40000004100 */
[----:B------:R-:W-:-:S04]  /*6530*/  FMUL.FTZ R236, R3, R236 ;  /* 0x000000ec03ec7220 */ /* 0x000fc80000410000 */
[----:B------:R-:W-:Y:S02]  /*6540*/  FFMA.FTZ R163, R236, R251, R239 ;  /* 0x000000fbeca37223 */ /* 0x000fe400000100ef */
[----:B------:R-:W4:Y:S01]  /*6550*/  LDL R239, [R1+0x40] ;  /* 0x0000400001ef7983 */ /* 0x000f220000100800 */
[----:B------:R-:W-:Y:S02]  /*6560*/  HADD2.F32 R237, -RZ, R159.H1_H1 ;  /* 0x3000009fffed7230 */ /* 0x000fe40000004100 */
[----:B------:R-:W-:-:S05]  /*6570*/  HADD2.F32 R238, -RZ, R149.H1_H1 ;  /* 0x30000095ffee7230 */ /* 0x000fca0000004100 */
[----:B------:R-:W-:Y:S01]  /*6580*/  FFMA.FTZ R159, R236, R237, R238 ;  /* 0x000000edec9f7223 */ /* 0x000fe200000100ee */
[----:B------:R-:W-:Y:S01]  /*6590*/  FADD.FTZ R236, -R244, R240 ;  /* 0x000000f0f4ec7221 */ /* 0x000fe20000010100 */
[----:B------:R-:W-:-:S03]  /*65a0*/  HADD2.F32 R238, -RZ, R110.H0_H0 ;  /* 0x2000006effee7230 */ /* 0x000fc60000004100 */
[----:B------:R-:W-:Y:S01]  /*65b0*/  FMUL.FTZ R236, R3, R236 ;  /* 0x000000ec03ec7220 */ /* 0x000fe20000410000 */
[----:B------:R-:W-:Y:S02]  /*65c0*/  HADD2.F32 R240, -RZ, R111.H1_H1 ;  /* 0x3000006ffff07230 */ /* 0x000fe40000004100 */
[----:B----4-:R-:W-:-:S05]  /*65d0*/  HADD2.F32 R237, -RZ, R239.H0_H0 ;  /* 0x200000efffed7230 */ /* 0x010fca0000004100 */
[----:B------:R-:W-:Y:S01]  /*65e0*/  FFMA.FTZ R251, R236, R237, R238 ;  /* 0x000000edecfb7223 */ /* 0x000fe200000100ee */
[----:B---3--:R-:W-:Y:S02]  /*65f0*/  HADD2.F32 R237, -RZ, R252.H0_H0 ;  /* 0x200000fcffed7230 */ /* 0x008fe40000004100 */
[----:B------:R-:W-:-:S05]  /*6600*/  HADD2.F32 R238, -RZ, R150.H0_H0 ;  /* 0x20000096ffee7230 */ /* 0x000fca0000004100 */
[----:B------:R-:W-:Y:S01]  /*6610*/  FFMA.FTZ R160, R236, R237, R238 ;  /* 0x000000edeca07223 */ /* 0x000fe200000100ee */
[----:B------:R-:W-:Y:S01]  /*6620*/  FADD.FTZ R236, -R244, R241 ;  /* 0x000000f1f4ec7221 */ /* 0x000fe20000010100 */
[----:B------:R-:W-:Y:S02]  /*6630*/  HADD2.F32 R238, -RZ, R239.H1_H1 ;  /* 0x300000efffee7230 */ /* 0x000fe40000004100 */
[----:B------:R-:W-:Y:S02]  /*6640*/  HADD2.F32 R237, -RZ, R110.H1_H1 ;  /* 0x3000006effed7230 */ /* 0x000fe40000004100 */
[----:B------:R-:W-:Y:S01]  /*6650*/  FMUL.FTZ R236, R3, R236 ;  /* 0x000000ec03ec7220 */ /* 0x000fe20000410000 */
[----:B------:R-:W-:-:S03]  /*6660*/  HADD2.F32 R239, -RZ, R150.H1_H1 ;  /* 0x30000096ffef7230 */ /* 0x000fc60000004100 */
[----:B------:R-:W-:Y:S01]  /*6670*/  FFMA.FTZ R238, R236, R238, R237 ;  /* 0x000000eeecee7223 */ /* 0x000fe200000100ed */
        /* <DEDUP_REMOVED lines=10> */
[----:B------:R-:W-:Y:S01]  /*6720*/  FADD.FTZ R236, -R244, R243 ;  /* 0x000000f3f4ec7221 */ /* 0x000fe20000010100 */
[----:B------:R-:W-:-:S03]  /*6730*/  HADD2.F32 R237, -RZ, R155.H1_H1 ;  /* 0x3000009bffed7230 */ /* 0x000fc60000004100 */
[----:B------:R-:W-:Y:S01]  /*6740*/  FMUL.FTZ R236, R3, R236 ;  /* 0x000000ec03ec7220 */ /* 0x000fe20000410000 */
[----:B------:R-:W-:-:S03]  /*6750*/  HADD2.F32 R243, -RZ, R151.H1_H1 ;  /* 0x30000097fff37230 */ /* 0x000fc60000004100 */
[C---:B------:R-:W-:Y:S01]  /*6760*/  FFMA.FTZ R240, R236.reuse, R237, R240 ;  /* 0x000000edecf07223 */ /* 0x040fe200000100f0 */
[----:B------:R-:W-:Y:S02]  /*6770*/  HADD2.F32 R237, -RZ, R154.H1_H1 ;  /* 0x3000009affed7230 */ /* 0x000fe40000004100 */
[----:B------:R-:W0:Y:S03]  /*6780*/  LDC.64 R154, c[0x0][0x428] ;  /* 0x00010a00ff9a7b82 */ /* 0x000e260000000a00 */
[----:B------:R-:W-:-:S05]  /*6790*/  FFMA.FTZ R243, R236, R237, R243 ;  /* 0x000000edecf37223 */ /* 0x000fca00000100f3 */
[----:B------:R-:W2:Y:S02]  /*67a0*/  @!P0 LDC.64 R236, c[0x0][0x3c0] ;  /* 0x0000f000ffec8b82 */ /* 0x000ea40000000a00 */
[----:B--2---:R-:W-:-:S05]  /*67b0*/  @!P0 IMAD.WIDE R236, R152, 0x4, R236 ;  /* 0x0000000498ec8825 */ /* 0x004fca00078e02ec */
[----:B------:R1:W-:Y:S02]  /*67c0*/  @!P0 STG.E desc[UR6][R236.64], R250 ;  /* 0x000000faec008986 */ /* 0x0003e4000c101906 */
[----:B-1----:R-:W1:Y:S01]  /*67d0*/  @!P0 LDC.64 R236, c[0x0][0x3c8] ;  /* 0x0000f200ffec8b82 */ /* 0x002e620000000a00 */
[----:B------:R-:W-:Y:S01]  /*67e0*/  F2FP.F16.F32.PACK_AB R239, R240, R239 ;  /* 0x000000eff0ef723e */ /* 0x000fe200000000ff */
[----:B0-----:R-:W-:Y:S01]  /*67f0*/  IMAD.WIDE.U32 R240, R2, 0x10, R154 ;  /* 0x0000001002f07825 */ /* 0x001fe200078e009a */
[----:B------:R-:W-:-:S03]  /*6800*/  F2FP.F16.F32.PACK_AB R238, R238, R251 ;  /* 0x000000fbeeee723e */ /* 0x000fc600000000ff */
        /* <DEDUP_REMOVED lines=11> */
[----:B------:R-:W4:Y:S01]  /*68c0*/  LDL R153, [R1+0x1c] ;  /* 0x00001c0001997983 */ /* 0x000f220000100800 */
[----:B------:R-:W-:Y:S01]  /*68d0*/  F2FP.F16.F32.PACK_AB R243, R243, R242 ;  /* 0x000000f2f3f3723e */ /* 0x000fe200000000ff */
[----:B0-----:R-:W-:Y:S01]  /*68e0*/  IMAD.WIDE.U32 R236, R2, 0x10, R162 ;  /* 0x0000001002ec7825 */ /* 0x001fe200078e00a2 */
[----:B------:R-:W-:-:S03]  /*68f0*/  F2FP.F16.F32.PACK_AB R242, R252, R160 ;  /* 0x000000a0fcf2723e */ /* 0x000fc600000000ff */
[C---:B------:R-:W-:Y:S01]  /*6900*/  FADD.FTZ R2, -R244.reuse, R232 ;  /* 0x000000e8f4027221 */ /* 0x040fe20000010100 */
[----:B------:R-:W-:Y:S01]  /*6910*/  HADD2.F32 R238, -RZ, R104.H0_H0 ;  /* 0x20000068ffee7230 */ /* 0x000fe20000004100 */
[----:B------:R0:W-:Y:S02]  /*6920*/  STG.E.128 desc[UR6][R236.64], R240 ;  /* 0x000000f0ec007986 */ /* 0x0001e4000c101d06 */
[----:B------:R-:W-:Y:S01]  /*6930*/  FMUL.FTZ R2, R3, R2 ;  /* 0x0000000203027220 */ /* 0x000fe20000410000 */
[----:B------:R-:W-:Y:S01]  /*6940*/  FADD.FTZ R234, -R244, R234 ;  /* 0x000000eaf4ea7221 */ /* 0x000fe20000010100 */
[----:B0-----:R-:W-:Y:S02]  /*6950*/  HADD2.F32 R236, -RZ, R36.H0_H0 ;  /* 0x20000024ffec7230 */ /* 0x001fe40000004100 */
[----:B------:R-:W-:-:S05]  /*6960*/  HADD2.F32 R237, -RZ, R144.H0_H0 ;  /* 0x20000090ffed7230 */ /* 0x000fca0000004100 */
[----:B------:R-:W-:Y:S01]  /*6970*/  FFMA.FTZ R250, R2, R236, R237 ;  /* 0x000000ec02fa7223 */ /* 0x000fe200000100ed */
[----:B------:R-:W-:Y:S02]  /*6980*/  HADD2.F32 R236, -RZ, R36.H1_H1 ;  /* 0x30000024ffec7230 */ /* 0x000fe40000004100 */
[----:B------:R-:W-:Y:S02]  /*6990*/  HADD2.F32 R237, -RZ, R144.H1_H1 ;  /* 0x30000090ffed7230 */ /* 0x000fe40000004100 */
[----:B------:R-:W-:Y:S01]  /*69a0*/  FMUL.FTZ R234, R3, R234 ;  /* 0x000000ea03ea7220 */ /* 0x000fe20000410000 */
[----:B------:R-:W-:Y:S02]  /*69b0*/  HADD2.F32 R240, -RZ, R105.H1_H1 ;  /* 0x30000069fff07230 */ /* 0x000fe40000004100 */
[C---:B------:R-:W-:Y:S01]  /*69c0*/  FADD.FTZ R228, -R244.reuse, R228 ;  /* 0x000000e4f4e47221 */ /* 0x040fe20000010100 */
[--C-:B------:R-:W-:Y:S02]  /*69d0*/  HADD2.F32 R241, -RZ, R106.reuse.H0_H0 ;  /* 0x2000006afff17230 */ /* 0x100fe40000004100 */
[----:B------:R-:W-:Y:S01]  /*69e0*/  FADD.FTZ R229, -R244, R229 ;  /* 0x000000e5f4e57221 */ /* 0x000fe20000010100 */
[----:B------:R-:W-:-:S02]  /*69f0*/  HADD2.F32 R242, -RZ, R106.H1_H1 ;  /* 0x3000006afff27230 */ /* 0x000fc40000004100 */
[C---:B------:R-:W-:Y:S01]  /*6a00*/  FADD.FTZ R230, -R244.reuse, R230 ;  /* 0x000000e6f4e67221 */ /* 0x040fe20000010100 */
[----:B------:R-:W-:Y:S02]  /*6a10*/  HADD2.F32 R243, -RZ, R107.H0_H0 ;  /* 0x2000006bfff37230 */ /* 0x000fe40000004100 */
[C---:B------:R-:W-:Y:S01]  /*6a20*/  FADD.FTZ R231, -R244.reuse, R231 ;  /* 0x000000e7f4e77221 */ /* 0x040fe20000010100 */
[C---:B------:R-:W-:Y:S01]  /*6a30*/  FADD.FTZ R225, -R244.reuse, R225 ;  /* 0x000000e1f4e17221 */ /* 0x040fe20000010100 */
[C---:B------:R-:W-:Y:S01]  /*6a40*/  FADD.FTZ R227, -R244.reuse, R227 ;  /* 0x000000e3f4e37221 */ /* 0x040fe20000010100 */
[----:B------:R-:W-:Y:S01]  /*6a50*/  FADD.FTZ R207, -R244, R207 ;  /* 0x000000cff4cf7221 */ /* 0x000fe20000010100 */
[----:B--2---:R-:W-:-:S05]  /*6a60*/  HADD2.F32 R232, -RZ, R158.H0_H0 ;  /* 0x2000009effe87230 */ /* 0x004fca0000004100 */
[----:B------:R-:W-:Y:S01]  /*6a70*/  FFMA.FTZ R232, R2, R232, R238 ;  /* 0x000000e802e87223 */ /* 0x000fe200000100ee */
[----:B------:R-:W-:Y:S01]  /*6a80*/  FADD.FTZ R2, -R244, R233 ;  /* 0x000000e9f4027221 */ /* 0x000fe20000010100 */
[----:B------:R-:W-:Y:S02]  /*6a90*/  HADD2.F32 R233, -RZ, R158.H1_H1 ;  /* 0x3000009effe97230 */ /* 0x000fe40000004100 */
[----:B------:R-:W-:Y:S02]  /*6aa0*/  HADD2.F32 R238, -RZ, R104.H1_H1 ;  /* 0x30000068ffee7230 */ /* 0x000fe40000004100 */
[----:B------:R-:W-:-:S04]  /*6ab0*/  FMUL.FTZ R2, R3, R2 ;  /* 0x0000000203027220 */ /* 0x000fc80000410000 */
[C---:B------:R-:W-:Y:S01]  /*6ac0*/  FFMA.FTZ R233, R2.reuse, R233, R238 ;  /* 0x000000e902e97223 */ /* 0x040fe200000100ee */
[----:B------:R-:W-:Y:S01]  /*6ad0*/  FFMA.FTZ R2, R2, R236, R237 ;  /* 0x000000ec02027223 */ /* 0x000fe200000100ed */
[----:B------:R-:W-:Y:S02]  /*6ae0*/  HADD2.F32 R238, -RZ, R105.H0_H0 ;  /* 0x20000069ffee7230 */ /* 0x000fe40000004100 */
[----:B------:R-:W-:Y:S02]  /*6af0*/  HADD2.F32 R236, -RZ, R37.H0_H0 ;  /* 0x20000025ffec7230 */ /* 0x000fe40000004100 */
[----:B------:R-:W-:Y:S02]  /*6b00*/  HADD2.F32 R237, -RZ, R145.H0_H0 ;  /* 0x20000091ffed7230 */ /* 0x000fe40000004100 */
        /* <DEDUP_REMOVED lines=10> */
[----:B------:R-:W-:Y:S01]  /*6bb0*/  FMUL.FTZ R234, R3, R228 ;  /* 0x000000e403ea7220 */ /* 0x000fe20000410000 */
[----:B----4-:R-:W-:Y:S02]  /*6bc0*/  HADD2.F32 R228, -RZ, R156.H0_H0 ;  /* 0x2000009cffe47230 */ /* 0x010fe40000004100 */
[----:B------:R-:W-:Y:S02]  /*6bd0*/  HADD2.F32 R235, -RZ, R38.H0_H0 ;  /* 0x20000026ffeb7230 */ /* 0x000fe40000004100 */
[--C-:B------:R-:W-:Y:S02]  /*6be0*/  HADD2.F32 R238, -RZ, R146.reuse.H0_H0 ;  /* 0x20000092ffee7230 */ /* 0x100fe40000004100 */
[----:B------:R-:W-:Y:S01]  /*6bf0*/  FFMA.FTZ R228, R234, R228, R241 ;  /* 0x000000e4eae47223 */ /* 0x000fe200000100f1 */
[----:B------:R-:W-:-:S02]  /*6c00*/  HADD2.F32 R241, -RZ, R146.H1_H1 ;  /* 0x30000092fff17230 */ /* 0x000fc40000004100 */
[----:B------:R-:W-:Y:S01]  /*6c10*/  FFMA.FTZ R234, R234, R235, R238 ;  /* 0x000000ebeaea7223 */ /* 0x000fe200000100ee */
[----:B------:R-:W-:Y:S01]  /*6c20*/  FMUL.FTZ R235, R3, R229 ;  /* 0x000000e503eb7220 */ /* 0x000fe20000410000 */
[----:B------:R-:W-:Y:S02]  /*6c30*/  HADD2.F32 R229, -RZ, R156.H1_H1 ;  /* 0x3000009cffe57230 */ /* 0x000fe40000004100 */
[----:B------:R-:W-:-:S03]  /*6c40*/  HADD2.F32 R238, -RZ, R38.H1_H1 ;  /* 0x30000026ffee7230 */ /* 0x000fc60000004100 */
[C---:B------:R-:W-:Y:S02]  /*6c50*/  FFMA.FTZ R229, R235.reuse, R229, R242 ;  /* 0x000000e5ebe57223 */ /* 0x040fe400000100f2 */
[----:B------:R-:W-:Y:S01]  /*6c60*/  FFMA.FTZ R238, R235, R238, R241 ;  /* 0x000000eeebee7223 */ /* 0x000fe200000100f1 */
[----:B------:R-:W-:Y:S01]  /*6c70*/  FMUL.FTZ R235, R3, R230 ;  /* 0x000000e603eb7220 */ /* 0x000fe20000410000 */
[----:B------:R-:W-:Y:S02]  /*6c80*/  HADD2.F32 R230, -RZ, R153.H0_H0 ;  /* 0x20000099ffe67230 */ /* 0x000fe40000004100 */
[----:B------:R-:W-:Y:S02]  /*6c90*/  HADD2.F32 R241, -RZ, R39.H0_H0 ;  /* 0x20000027fff17230 */ /* 0x000fe40000004100 */
[----:B------:R-:W-:Y:S02]  /*6ca0*/  HADD2.F32 R242, -RZ, R147.H0_H0 ;  /* 0x20000093fff27230 */ /* 0x000fe40000004100 */
[----:B------:R-:W-:-:S03]  /*6cb0*/  FFMA.FTZ R230, R235, R230, R243 ;  /* 0x000000e6ebe67223 */ /* 0x000fc600000100f3 */
[----:B------:R-:W-:Y:S01]  /*6cc0*/  FFMA.FTZ R235, R235, R241, R242 ;  /* 0x000000f1ebeb7223 */ /* 0x000fe200000100f2 */
[----:B------:R-:W-:Y:S01]  /*6cd0*/  FMUL.FTZ R241, R3, R231 ;  /* 0x000000e703f17220 */ /* 0x000fe20000410000 */
[----:B------:R-:W-:Y:S02]  /*6ce0*/  HADD2.F32 R231, -RZ, R153.H1_H1 ;  /* 0x30000099ffe77230 */ /* 0x000fe40000004100 */
[----:B------:R-:W-:-:S05]  /*6cf0*/  HADD2.F32 R242, -RZ, R107.H1_H1 ;  /* 0x3000006bfff27230 */ /* 0x000fca0000004100 */
[----:B------:R-:W-:-:S05]  /*6d00*/  FFMA.FTZ R231, R241, R231, R242 ;  /* 0x000000e7f1e77223 */ /* 0x000fca00000100f2 */
[----:B------:R-:W-:Y:S02]  /*6d10*/  F2FP.F16.F32.PACK_AB R231, R231, R230 ;  /* 0x000000e6e7e7723e */ /* 0x000fe400000000ff */
[----:B------:R-:W-:Y:S02]  /*6d20*/  F2FP.F16.F32.PACK_AB R230, R229, R228 ;  /* 0x000000e4e5e6723e */ /* 0x000fe400000000ff */
[----:B------:R-:W-:Y:S01]  /*6d30*/  F2FP.F16.F32.PACK_AB R228, R233, R232 ;  /* 0x000000e8e9e4723e */ /* 0x000fe200000000ff */
[----:B------:R-:W-:Y:S01]  /*6d40*/  IMAD.WIDE.U32 R232, R247, 0x10, R154 ;  /* 0x00000010f7e87825 */ /* 0x000fe200078e009a */
[----:B------:R-:W-:-:S05]  /*6d50*/  F2FP.F16.F32.PACK_AB R229, R240, R239 ;  /* 0x000000eff0e5723e */ /* 0x000fca00000000ff */
[----:B------:R0:W-:Y:S01]  /*6d60*/  STG.E.128 desc[UR6][R232.64], R228 ;  /* 0x000000e4e8007986 */ /* 0x0001e2000c101d06 */
[----:B------:R-:W-:Y:S01]  /*6d70*/  F2FP.F16.F32.PACK_AB R234, R238, R234 ;  /* 0x000000eaeeea723e */ /* 0x000fe200000000ff */
[----:B0-----:R-:W-:Y:S02]  /*6d80*/  HADD2.F32 R228, -RZ, R39.H1_H1 ;  /* 0x30000027ffe47230 */ /* 0x001fe40000004100 */
[----:B------:R-:W-:Y:S02]  /*6d90*/  HADD2.F32 R229, -RZ, R147.H1_H1 ;  /* 0x30000093ffe57230 */ /* 0x000fe40000004100 */
[----:B------:R-:W-:-:S03]  /*6da0*/  FADD.FTZ R230, -R244, R224 ;  /* 0x000000e0f4e67221 */ /* 0x000fc60000010100 */
[----:B------:R-:W-:Y:S01]  /*6db0*/  FFMA.FTZ R228, R241, R228, R229 ;  /* 0x000000e4f1e47223 */ /* 0x000fe200000100e5 */
[----:B------:R-:W-:Y:S01]  /*6dc0*/  F2FP.F16.F32.PACK_AB R232, R2, R250 ;  /* 0x000000fa02e8723e */ /* 0x000fe200000000ff */
[----:B------:R-:W-:Y:S01]  /*6dd0*/  HADD2.F32 R2, -RZ, R4.H0_H0 ;  /* 0x20000004ff027230 */ /* 0x000fe20000004100 */
[----:B------:R-:W-:Y:S01]  /*6de0*/  F2FP.F16.F32.PACK_AB R233, R237, R236 ;  /* 0x000000ecede9723e */ /* 0x000fe200000000ff */
[----:B------:R-:W-:Y:S01]  /*6df0*/  HADD2.F32 R224, -RZ, R100.H0_H0 ;  /* 0x20000064ffe07230 */ /* 0x000fe20000004100 */
[----:B------:R-:W-:Y:S01]  /*6e00*/  F2FP.F16.F32.PACK_AB R235, R228, R235 ;  /* 0x000000ebe4eb723e */ /* 0x000fe200000000ff */
[----:B------:R-:W-:-:S04]  /*6e10*/  IMAD.WIDE.U32 R228, R247, 0x10, R162 ;  /* 0x00000010f7e47825 */ /* 0x000fc800078e00a2 */
[C---:B------:R-:W-:Y:S01]  /*6e20*/  FMUL.FTZ R230, R3.reuse, R230 ;  /* 0x000000e603e67220 */ /* 0x040fe20000410000 */
[----:B------:R-:W-:Y:S01]  /*6e30*/  FADD.FTZ R231, -R244, R226 ;  /* 0x000000e2f4e77221 */ /* 0x000fe20000010100 */
[----:B------:R-:W0:Y:S01]  /*6e40*/  LDC.64 R240, c[0x0][0x428] ;  /* 0x00010a00fff07b82 */ /* 0x000e220000000a00 */
[----:B------:R1:W-:Y:S01]  /*6e50*/  STG.E.128 desc[UR6][R228.64], R232 ;  /* 0x000000e8e4007986 */ /* 0x0003e2000c101d06 */
[----:B------:R-:W-:Y:S01]  /*6e60*/  FFMA.FTZ R226, R230, R2, R224 ;  /* 0x00000002e6e27223 */ /* 0x000fe200000100e0 */
[----:B------:R-:W-:Y:S02]  /*6e70*/  HADD2.F32 R224, -RZ, R5.H0_H0 ;  /* 0x20000005ffe07230 */ /* 0x000fe40000004100 */
[----:B------:R-:W-:Y:S01]  /*6e80*/  FADD.FTZ R2, -R244, R216 ;  /* 0x000000d8f4027221 */ /* 0x000fe20000010100 */
[----:B------:R-:W-:-:S03]  /*6e90*/  FMUL.FTZ R231, R3, R231 ;  /* 0x000000e703e77220 */ /* 0x000fc60000410000 */
[----:B------:R-:W-:Y:S01]  /*6ea0*/  FMUL.FTZ R2, R3, R2 ;  /* 0x0000000203027220 */ /* 0x000fe20000410000 */
[----:B-1----:R-:W-:Y:S02]  /*6eb0*/  HADD2.F32 R229, -RZ, R101.H0_H0 ;  /* 0x20000065ffe57230 */ /* 0x002fe40000004100 */
[----:B------:R-:W-:Y:S02]  /*6ec0*/  HADD2.F32 R228, -RZ, R6.H0_H0 ;  /* 0x20000006ffe47230 */ /* 0x000fe40000004100 */
[----:B------:R-:W-:Y:S02]  /*6ed0*/  HADD2.F32 R232, -RZ, R102.H0_H0 ;  /* 0x20000066ffe87230 */ /* 0x000fe40000004100 */
[----:B------:R-:W-:Y:S01]  /*6ee0*/  FFMA.FTZ R216, R231, R224, R229 ;  /* 0x000000e0e7d87223 */ /* 0x000fe200000100e5 */
[C---:B------:R-:W-:Y:S01]  /*6ef0*/  FADD.FTZ R224, -R244.reuse, R217 ;  /* 0x000000d9f4e07221 */ /* 0x040fe20000010100 */
[----:B------:R-:W-:Y:S01]  /*6f00*/  FADD.FTZ R229, -R244, R218 ;  /* 0x000000daf4e57221 */ /* 0x000fe20000010100 */
[----:B------:R-:W-:-:S02]  /*6f10*/  FFMA.FTZ R218, R2, R228, R232 ;  /* 0x000000e402da7223 */ /* 0x000fc400000100e8 */
[C---:B------:R-:W-:Y:S01]  /*6f20*/  FMUL.FTZ R228, R3.reuse, R224 ;  /* 0x000000e003e47220 */ /* 0x040fe20000410000 */
[----:B------:R-:W-:Y:S01]  /*6f30*/  FMUL.FTZ R224, R3, R229 ;  /* 0x000000e503e07220 */ /* 0x000fe20000410000 */
[----:B------:R-:W-:Y:S02]  /*6f40*/  HADD2.F32 R217, -RZ, R6.H1_H1 ;  /* 0x30000006ffd97230 */ /* 0x000fe40000004100 */
[----:B------:R-:W-:Y:S02]  /*6f50*/  HADD2.F32 R234, -RZ, R102.H1_H1 ;  /* 0x30000066ffea7230 */ /* 0x000fe40000004100 */
[----:B------:R-:W-:Y:S02]  /*6f60*/  HADD2.F32 R229, -RZ, R7.H0_H0 ;  /* 0x20000007ffe57230 */ /* 0x000fe40000004100 */
[----:B------:R-:W-:Y:S02]  /*6f70*/  HADD2.F32 R232, -RZ, R103.H0_H0 ;  /* 0x20000067ffe87230 */ /* 0x000fe40000004100 */
[----:B------:R-:W-:Y:S01]  /*6f80*/  FADD.FTZ R233, -R244, R219 ;  /* 0x000000dbf4e97221 */ /* 0x000fe20000010100 */
[----:B------:R-:W-:Y:S01]  /*6f90*/  FFMA.FTZ R217, R228, R217, R234 ;  /* 0x000000d9e4d97223 */ /* 0x000fe200000100ea */
[----:B------:R-:W-:-:S02]  /*6fa0*/  HADD2.F32 R234, -RZ, R7.H1_H1 ;  /* 0x30000007ffea7230 */ /* 0x000fc40000004100 */
[----:B------:R-:W-:Y:S01]  /*6fb0*/  FFMA.FTZ R219, R224, R229, R232 ;  /* 0x000000e5e0db7223 */ /* 0x000fe200000100e8 */
[----:B------:R-:W-:Y:S02]  /*6fc0*/  HADD2.F32 R232, -RZ, R103.H1_H1 ;  /* 0x30000067ffe87230 */ /* 0x000fe40000004100 */
[----:B------:R-:W-:Y:S01]  /*6fd0*/  FMUL.FTZ R229, R3, R233 ;  /* 0x000000e903e57220 */ /* 0x000fe20000410000 */
[----:B------:R-:W-:-:S03]  /*6fe0*/  HADD2.F32 R233, -RZ, R5.H1_H1 ;  /* 0x30000005ffe97230 */ /* 0x000fc60000004100 */
[----:B------:R-:W-:Y:S01]  /*6ff0*/  FFMA.FTZ R234, R229, R234, R232 ;  /* 0x000000eae5ea7223 */ /* 0x000fe200000100e8 */
[C---:B------:R-:W-:Y:S01]  /*7000*/  FMUL.FTZ R232, R3.reuse, R225 ;  /* 0x000000e103e87220 */ /* 0x040fe20000410000 */
[----:B------:R-:W-:Y:S01]  /*7010*/  FMUL.FTZ R225, R3, R227 ;  /* 0x000000e303e17220 */ /* 0x000fe20000410000 */
[----:B------:R-:W-:Y:S02]  /*7020*/  HADD2.F32 R236, -RZ, R101.H1_H1 ;  /* 0x30000065ffec7230 */ /* 0x000fe40000004100 */
[----:B------:R-:W-:Y:S02]  /*7030*/  HADD2.F32 R227, -RZ, R4.H1_H1 ;  /* 0x30000004ffe37230 */ /* 0x000fe40000004100 */
[----:B------:R-:W-:Y:S02]  /*7040*/  HADD2.F32 R235, -RZ, R100.H1_H1 ;  /* 0x30000064ffeb7230 */ /* 0x000fe40000004100 */
[----:B------:R-:W-:Y:S01]  /*7050*/  FFMA.FTZ R233, R225, R233, R236 ;  /* 0x000000e9e1e97223 */ /* 0x000fe200000100ec */
[----:B------:R-:W-:-:S02]  /*7060*/  F2FP.F16.F32.PACK_AB R218, R217, R218 ;  /* 0x000000dad9da723e */ /* 0x000fc400000000ff */
[----:B------:R-:W-:Y:S02]  /*7070*/  FFMA.FTZ R227, R232, R227, R235 ;  /* 0x000000e3e8e37223 */ /* 0x000fe400000100eb */
[----:B------:R-:W-:Y:S02]  /*7080*/  F2FP.F16.F32.PACK_AB R217, R233, R216 ;  /* 0x000000d8e9d9723e */ /* 0x000fe400000000ff */
[----:B------:R-:W-:Y:S02]  /*7090*/  F2FP.F16.F32.PACK_AB R219, R234, R219 ;  /* 0x000000dbeadb723e */ /* 0x000fe400000000ff */
[----:B------:R-:W-:Y:S01]  /*70a0*/  F2FP.F16.F32.PACK_AB R216, R227, R226 ;  /* 0x000000e2e3d8723e */ /* 0x000fe200000000ff */
[----:B0-----:R-:W-:-:S05]  /*70b0*/  IMAD.WIDE.U32 R226, R246, 0x10, R240 ;  /* 0x00000010f6e27825 */ /* 0x001fca00078e00f0 */
[----:B------:R0:W-:Y:S02]  /*70c0*/  STG.E.128 desc[UR6][R226.64], R216 ;  /* 0x000000d8e2007986 */ /* 0x0001e4000c101d06 */
[----:B0-----:R-:W-:Y:S02]  /*70d0*/  HADD2.F32 R216, -RZ, R40.H0_H0 ;  /* 0x20000028ffd87230 */ /* 0x001fe40000004100 */
[----:B------:R-:W-:Y:S02]  /*70e0*/  HADD2.F32 R218, -RZ, R140.H0_H0 ;  /* 0x2000008cffda7230 */ /* 0x000fe40000004100 */
[----:B------:R-:W-:-:S03]  /*70f0*/  HADD2.F32 R217, -RZ, R40.H1_H1 ;  /* 0x30000028ffd97230 */ /* 0x000fc60000004100 */
[----:B------:R-:W-:Y:S01]  /*7100*/  FFMA.FTZ R216, R230, R216, R218 ;  /* 0x000000d8e6d87223 */ /* 0x000fe200000100da */
[----:B------:R-:W-:Y:S02]  /*7110*/  HADD2.F32 R230, -RZ, R140.H1_H1 ;  /* 0x3000008cffe67230 */ /* 0x000fe40000004100 */
[----:B------:R-:W-:Y:S02]  /*7120*/  HADD2.F32 R219, -RZ, R41.H1_H1 ;  /* 0x30000029ffdb7230 */ /* 0x000fe40000004100 */
[----:B------:R-:W-:Y:S02]  /*7130*/  HADD2.F32 R226, -RZ, R141.H1_H1 ;  /* 0x3000008dffe27230 */ /* 0x000fe40000004100 */
[----:B------:R-:W-:Y:S01]  /*7140*/  FFMA.FTZ R217, R232, R217, R230 ;  /* 0x000000d9e8d97223 */ /* 0x000fe200000100e6 */
[----:B------:R-:W-:Y:S02]  /*7150*/  HADD2.F32 R230, -RZ, R42.H0_H0 ;  /* 0x2000002affe67230 */ /* 0x000fe40000004100 */
[----:B------:R-:W-:-:S02]  /*7160*/  HADD2.F32 R232, -RZ, R142.H0_H0 ;  /* 0x2000008effe87230 */ /* 0x000fc40000004100 */
[----:B------:R-:W-:Y:S01]  /*7170*/  FFMA.FTZ R219, R225, R219, R226 ;  /* 0x000000dbe1db7223 */ /* 0x000fe200000100e2 */
[----:B------:R-:W-:Y:S02]  /*7180*/  HADD2.F32 R225, -RZ, R43.H0_H0 ;  /* 0x2000002bffe17230 */ /* 0x000fe40000004100 */
[----:B------:R-:W-:Y:S02]  /*7190*/  HADD2.F32 R226, -RZ, R143.H0_H0 ;  /* 0x2000008fffe27230 */ /* 0x000fe40000004100 */
[----:B------:R-:W-:Y:S01]  /*71a0*/  FFMA.FTZ R230, R2, R230, R232 ;  /* 0x000000e602e67223 */ /* 0x000fe200000100e8 */
[----:B------:R-:W-:Y:S02]  /*71b0*/  HADD2.F32 R218, -RZ, R41.H0_H0 ;  /* 0x20000029ffda7230 */ /* 0x000fe40000004100 */
[----:B------:R-:W-:Y:S02]  /*71c0*/  HADD2.F32 R227, -RZ, R141.H0_H0 ;  /* 0x2000008dffe37230 */ /* 0x000fe40000004100 */
[----:B------:R-:W-:Y:S01]  /*71d0*/  FADD.FTZ R2, -R244, R204 ;  /* 0x000000ccf4027221 */ /* 0x000fe20000010100 */
[----:B------:R-:W-:Y:S01]  /*71e0*/  FFMA.FTZ R233, R224, R225, R226 ;  /* 0x000000e1e0e97223 */ /* 0x000fe200000100e2 */
[----:B------:R-:W-:-:S02]  /*71f0*/  HADD2.F32 R224, -RZ, R43.H1_H1 ;  /* 0x3000002bffe07230 */ /* 0x000fc40000004100 */
[----:B------:R-:W-:Y:S02]  /*7200*/  HADD2.F32 R204, -RZ, R143.H1_H1 ;  /* 0x3000008fffcc7230 */ /* 0x000fe40000004100 */
[----:B------:R-:W-:Y:S01]  /*7210*/  FFMA.FTZ R218, R231, R218, R227 ;  /* 0x000000dae7da7223 */ /* 0x000fe200000100e3 */
[----:B------:R-:W-:Y:S02]  /*7220*/  HADD2.F32 R225, -RZ, R8.H0_H0 ;  /* 0x20000008ffe17230 */ /* 0x000fe40000004100 */
[----:B------:R-:W-:Y:S01]  /*7230*/  FMUL.FTZ R2, R3, R2 ;  /* 0x0000000203027220 */ /* 0x000fe20000410000 */
[----:B------:R-:W-:Y:S02]  /*7240*/  HADD2.F32 R226, -RZ, R96.H0_H0 ;  /* 0x20000060ffe27230 */ /* 0x000fe40000004100 */
[----:B------:R-:W-:Y:S02]  /*7250*/  HADD2.F32 R227, -RZ, R42.H1_H1 ;  /* 0x3000002affe37230 */ /* 0x000fe40000004100 */
[----:B------:R-:W-:-:S02]  /*7260*/  HADD2.F32 R231, -RZ, R142.H1_H1 ;  /* 0x3000008effe77230 */ /* 0x000fc40000004100 */
[----:B------:R-:W-:Y:S01]  /*7270*/  FFMA.FTZ R204, R229, R224, R204 ;  /* 0x000000e0e5cc7223 */ /* 0x000fe200000100cc */
        /* <DEDUP_REMOVED lines=16> */
[C---:B------:R-:W-:Y:S01]  /*7380*/  FFMA.FTZ R231, R205.reuse, R206, R227 ;  /* 0x000000cecde77223 */ /* 0x040fe200000100e3 */
[----:B------:R-:W-:Y:S02]  /*7390*/  HADD2.F32 R206, -RZ, R45.H0_H0 ;  /* 0x2000002dffce7230 */ /* 0x000fe40000004100 */
[----:B------:R-:W-:Y:S02]  /*73a0*/  HADD2.F32 R227, -RZ, R137.H0_H0 ;  /* 0x20000089ffe37230 */ /* 0x000fe40000004100 */
[----:B------:R-:W-:Y:S01]  /*73b0*/  FFMA.FTZ R226, R226, R228, R229 ;  /* 0x000000e4e2e27223 */ /* 0x000fe200000100e5 */
[----:B------:R-:W-:Y:S02]  /*73c0*/  HADD2.F32 R228, -RZ, R9.H1_H1 ;  /* 0x30000009ffe47230 */ /* 0x000fe40000004100 */
[----:B------:R-:W-:Y:S02]  /*73d0*/  HADD2.F32 R234, -RZ, R97.H1_H1 ;  /* 0x30000061ffea7230 */ /* 0x000fe40000004100 */
[----:B------:R-:W-:Y:S01]  /*73e0*/  FFMA.FTZ R227, R205, R206, R227 ;  /* 0x000000cecde37223 */ /* 0x000fe200000100e3 */
[----:B------:R-:W-:Y:S01]  /*73f0*/  FMUL.FTZ R205, R3, R207 ;  /* 0x000000cf03cd7220 */ /* 0x000fe20000410000 */
[----:B------:R-:W-:-:S02]  /*7400*/  HADD2.F32 R206, -RZ, R45.H1_H1 ;  /* 0x3000002dffce7230 */ /* 0x000fc40000004100 */
[----:B------:R-:W-:Y:S02]  /*7410*/  HADD2.F32 R207, -RZ, R137.H1_H1 ;  /* 0x30000089ffcf7230 */ /* 0x000fe40000004100 */
[----:B------:R-:W-:Y:S01]  /*7420*/  FADD.FTZ R229, -R244, R220 ;  /* 0x000000dcf4e57221 */ /* 0x000fe20000010100 */
[C---:B------:R-:W-:Y:S01]  /*7430*/  FFMA.FTZ R220, R205.reuse, R228, R234 ;  /* 0x000000e4cddc7223 */ /* 0x040fe200000100ea */
[----:B------:R-:W-:Y:S02]  /*7440*/  HADD2.F32 R234, -RZ, R98.H0_H0 ;  /* 0x20000062ffea7230 */ /* 0x000fe40000004100 */
[----:B------:R-:W-:Y:S01]  /*7450*/  FFMA.FTZ R228, R205, R206, R207 ;  /* 0x000000cecde47223 */ /* 0x000fe200000100cf */
[----:B------:R-:W-:Y:S01]  /*7460*/  FMUL.FTZ R205, R3, R229 ;  /* 0x000000e503cd7220 */ /* 0x000fe20000410000 */
[----:B------:R-:W-:Y:S02]  /*7470*/  HADD2.F32 R229, -RZ, R10.H0_H0 ;  /* 0x2000000affe57230 */ /* 0x000fe40000004100 */
[----:B------:R-:W-:-:S02]  /*7480*/  HADD2.F32 R206, -RZ, R46.H0_H0 ;  /* 0x2000002effce7230 */ /* 0x000fc40000004100 */
[----:B------:R-:W-:Y:S02]  /*7490*/  HADD2.F32 R207, -RZ, R138.H0_H0 ;  /* 0x2000008affcf7230 */ /* 0x000fe40000004100 */
[----:B------:R-:W-:-:S03]  /*74a0*/  FFMA.FTZ R234, R205, R229, R234 ;  /* 0x000000e5cdea7223 */ /* 0x000fc600000100ea */
[----:B------:R-:W-:Y:S01]  /*74b0*/  FFMA.FTZ R229, R205, R206, R207 ;  /* 0x000000cecde57223 */ /* 0x000fe200000100cf */
[----:B------:R-:W-:Y:S01]  /*74c0*/  F2FP.F16.F32.PACK_AB R205, R219, R218 ;  /* 0x000000dadbcd723e */ /* 0x000fe200000000ff */
[----:B------:R-:W-:Y:S01]  /*74d0*/  FADD.FTZ R218, -R244, R221 ;  /* 0x000000ddf4da7221 */ /* 0x000fe20000010100 */
[----:B------:R-:W-:Y:S01]  /*74e0*/  F2FP.F16.F32.PACK_AB R207, R204, R233 ;  /* 0x000000e9cccf723e */ /* 0x000fe200000000ff */
[----:B------:R-:W-:Y:S01]  /*74f0*/  HADD2.F32 R235, -RZ, R10.H1_H1 ;  /* 0x3000000affeb7230 */ /* 0x000fe20000004100 */
[----:B------:R-:W-:Y:S01]  /*7500*/  F2FP.F16.F32.PACK_AB R204, R217, R216 ;  /* 0x000000d8d9cc723e */ /* 0x000fe200000000ff */
[----:B------:R-:W-:Y:S02]  /*7510*/  HADD2.F32 R216, -RZ, R98.H1_H1 ;  /* 0x30000062ffd87230 */ /* 0x000fe40000004100 */
[----:B------:R-:W-:Y:S01]  /*7520*/  FMUL.FTZ R218, R3, R218 ;  /* 0x000000da03da7220 */ /* 0x000fe20000410000 */
[----:B------:R-:W-:Y:S02]  /*7530*/  HADD2.F32 R219, -RZ, R46.H1_H1 ;  /* 0x3000002effdb7230 */ /* 0x000fe40000004100 */
[----:B------:R-:W-:-:S02]  /*7540*/  HADD2.F32 R221, -RZ, R138.H1_H1 ;  /* 0x3000008affdd7230 */ /* 0x000fc40000004100 */
[----:B------:R-:W-:Y:S01]  /*7550*/  FFMA.FTZ R235, R218, R235, R216 ;  /* 0x000000ebdaeb7223 */ /* 0x000fe200000100d8 */
[----:B------:R-:W-:Y:S01]  /*7560*/  F2FP.F16.F32.PACK_AB R206, R232, R230 ;  /* 0x000000e6e8ce723e */ /* 0x000fe200000000ff */
[----:B------:R-:W-:-:S04]  /*7570*/  IMAD.WIDE.U32 R216, R246, 0x10, R162 ;  /* 0x00000010f6d87825 */ /* 0x000fc800078e00a2 */
[----:B------:R-:W-:Y:S01]  /*7580*/  FFMA.FTZ R230, R218, R219, R221 ;  /* 0x000000dbdae67223 */ /* 0x000fe200000100dd */
[C---:B------:R-:W-:Y:S01]  /*7590*/  FADD.FTZ R219, -R244.reuse, R223 ;  /* 0x000000dff4db7221 */ /* 0x040fe20000010100 */
[----:B------:R0:W-:Y:S01]  /*75a0*/  STG.E.128 desc[UR6][R216.64], R204 ;  /* 0x000000ccd8007986 */ /* 0x0001e2000c101d06 */
[----:B------:R-:W-:Y:S02]  /*75b0*/  FADD.FTZ R218, -R244, R222 ;  /* 0x000000def4da7221 */ /* 0x000fe40000010100 */
[C---:B------:R-:W-:Y:S02]  /*75c0*/  FMUL.FTZ R219, R3.reuse, R219 ;  /* 0x000000db03db7220 */ /* 0x040fe40000410000 */
[----:B------:R-:W-:Y:S01]  /*75d0*/  FMUL.FTZ R218, R3, R218 ;  /* 0x000000da03da7220 */ /* 0x000fe20000410000 */
[----:B0-----:R-:W-:Y:S02]  /*75e0*/  HADD2.F32 R204, -RZ, R47.H1_H1 ;  /* 0x3000002fffcc7230 */ /* 0x001fe40000004100 */
[----:B------:R-:W-:-:S02]  /*75f0*/  HADD2.F32 R217, -RZ, R139.H1_H1 ;  /* 0x3000008bffd97230 */ /* 0x000fc40000004100 */
[----:B------:R-:W-:Y:S02]  /*7600*/  HADD2.F32 R205, -RZ, R11.H1_H1 ;  /* 0x3000000bffcd7230 */ /* 0x000fe40000004100 */
[----:B------:R-:W-:Y:S02]  /*7610*/  HADD2.F32 R206, -RZ, R99.H1_H1 ;  /* 0x30000063ffce7230 */ /* 0x000fe40000004100 */
[C---:B------:R-:W-:Y:S01]  /*7620*/  FFMA.FTZ R233, R219.reuse, R204, R217 ;  /* 0x000000ccdbe97223 */ /* 0x040fe200000100d9 */
[----:B------:R-:W-:Y:S02]  /*7630*/  HADD2.F32 R207, -RZ, R47.H0_H0 ;  /* 0x2000002fffcf7230 */ /* 0x000fe40000004100 */
[----:B------:R-:W-:Y:S02]  /*7640*/  HADD2.F32 R216, -RZ, R139.H0_H0 ;  /* 0x2000008bffd87230 */ /* 0x000fe40000004100 */
[C---:B------:R-:W-:Y:S01]  /*7650*/  FADD.FTZ R217, -R244.reuse, R180 ;  /* 0x000000b4f4d97221 */ /* 0x040fe20000010100 */
[----:B------:R-:W-:Y:S01]  /*7660*/  FADD.FTZ R180, -R244, R181 ;  /* 0x000000b5f4b47221 */ /* 0x000fe20000010100 */
[----:B------:R-:W-:Y:S01]  /*7670*/  FFMA.FTZ R236, R219, R205, R206 ;  /* 0x000000cddbec7223 */ /* 0x000fe200000100ce */
[----:B------:R-:W-:-:S02]  /*7680*/  HADD2.F32 R205, -RZ, R12.H0_H0 ;  /* 0x2000000cffcd7230 */ /* 0x000fc40000004100 */
[----:B------:R-:W-:Y:S01]  /*7690*/  FFMA.FTZ R232, R218, R207, R216 ;  /* 0x000000cfdae87223 */ /* 0x000fe200000100d8 */
[----:B------:R-:W-:Y:S02]  /*76a0*/  HADD2.F32 R204, -RZ, R92.H0_H0 ;  /* 0x2000005cffcc7230 */ /* 0x000fe40000004100 */
[C---:B------:R-:W-:Y:S01]  /*76b0*/  FMUL.FTZ R217, R3.reuse, R217 ;  /* 0x000000d903d97220 */ /* 0x040fe20000410000 */
        /* <DEDUP_REMOVED lines=9> */
[----:B------:R-:W-:Y:S01]  /*7750*/  FFMA.FTZ R204, R180, R181, R216 ;  /* 0x000000b5b4cc7223 */ /* 0x000fe200000100d8 */
[----:B------:R-:W-:Y:S02]  /*7760*/  HADD2.F32 R216, -RZ, R48.H1_H1 ;  /* 0x30000030ffd87230 */ /* 0x000fe40000004100 */
[----:B------:R-:W-:Y:S01]  /*7770*/  FADD.FTZ R181, -R244, R182 ;  /* 0x000000b6f4b57221 */ /* 0x000fe20000010100 */
[----:B------:R-:W-:-:S02]  /*7780*/  HADD2.F32 R206, -RZ, R132.H1_H1 ;  /* 0x30000084ffce7230 */ /* 0x000fc40000004100 */
[----:B------:R-:W-:Y:S01]  /*7790*/  FFMA.FTZ R223, R218, R223, R221 ;  /* 0x000000dfdadf7223 */ /* 0x000fe200000100dd */
[----:B------:R-:W-:Y:S02]  /*77a0*/  HADD2.F32 R221, -RZ, R13.H0_H0 ;  /* 0x2000000dffdd7230 */ /* 0x000fe40000004100 */
[----:B------:R-:W-:Y:S01]  /*77b0*/  FMUL.FTZ R181, R3, R181 ;  /* 0x000000b503b57220 */ /* 0x000fe20000410000 */
        /* <DEDUP_REMOVED lines=19> */
[----:B------:R-:W-:Y:S02]  /*78f0*/  HADD2.F32 R188, -RZ, R94.H0_H0 ;  /* 0x2000005effbc7230 */ /* 0x000fe40000004100 */
[----:B------:R-:W-:Y:S01]  /*7900*/  FFMA.FTZ R219, R180, R181, R182 ;  /* 0x000000b5b4db7223 */ /* 0x000fe200000100b6 */
[----:B------:R-:W-:-:S02]  /*7910*/  FADD.FTZ R181, -R244, R189 ;  /* 0x000000bdf4b57221 */ /* 0x000fc40000010100 */
[----:B------:R-:W-:Y:S01]  /*7920*/  FFMA.FTZ R222, R180, R183, R188 ;  /* 0x000000b7b4de7223 */ /* 0x000fe200000100bc */
[----:B------:R-:W-:Y:S01]  /*7930*/  F2FP.F16.F32.PACK_AB R183, R236, R223 ;  /* 0x000000dfecb7723e */ /* 0x000fe200000000ff */
[----:B------:R-:W-:Y:S02]  /*7940*/  HADD2.F32 R180, -RZ, R14.H1_H1 ;  /* 0x3000000effb47230 */ /* 0x000fe40000004100 */
[----:B------:R-:W-:Y:S01]  /*7950*/  FMUL.FTZ R189, R3, R181 ;  /* 0x000000b503bd7220 */ /* 0x000fe20000410000 */
[----:B------:R-:W-:Y:S01]  /*7960*/  HADD2.F32 R223, -RZ, R94.H1_H1 ;  /* 0x3000005effdf7230 */ /* 0x000fe20000004100 */
[----:B------:R-:W-:Y:S01]  /*7970*/  F2FP.F16.F32.PACK_AB R181, R220, R231 ;  /* 0x000000e7dcb5723e */ /* 0x000fe200000000ff */
[----:B------:R-:W-:Y:S01]  /*7980*/  HADD2.F32 R188, -RZ, R50.H1_H1 ;  /* 0x30000032ffbc7230 */ /* 0x000fe20000004100 */
[----:B------:R-:W-:Y:S02]  /*7990*/  F2FP.F16.F32.PACK_AB R182, R235, R234 ;  /* 0x000000eaebb6723e */ /* 0x000fe400000000ff */
[----:B------:R-:W-:Y:S01]  /*79a0*/  FFMA.FTZ R223, R189, R180, R223 ;  /* 0x000000b4bddf7223 */ /* 0x000fe200000100df */
[----:B------:R-:W-:Y:S01]  /*79b0*/  F2FP.F16.F32.PACK_AB R180, R225, R224 ;  /* 0x000000e0e1b4723e */ /* 0x000fe200000000ff */
[----:B------:R-:W-:-:S02]  /*79c0*/  HADD2.F32 R220, -RZ, R134.H1_H1 ;  /* 0x30000086ffdc7230 */ /* 0x000fc40000004100 */
[----:B------:R-:W-:-:S04]  /*79d0*/  IMAD.WIDE.U32 R224, R245, 0x10, R240 ;  /* 0x00000010f5e07825 */ /* 0x000fc800078e00f0 */
[C---:B------:R-:W-:Y:S01]  /*79e0*/  FADD.FTZ R190, -R244.reuse, R190 ;  /* 0x000000bef4be7221 */ /* 0x040fe20000010100 */
[----:B------:R-:W-:Y:S01]  /*79f0*/  FADD.FTZ R191, -R244, R191 ;  /* 0x000000bff4bf7221 */ /* 0x000fe20000010100 */
[----:B------:R-:W-:Y:S01]  /*7a00*/  FFMA.FTZ R189, R189, R188, R220 ;  /* 0x000000bcbdbd7223 */ /* 0x000fe200000100dc */
[----:B------:R-:W-:Y:S01]  /*7a10*/  HADD2.F32 R220, -RZ, R15.H0_H0 ;  /* 0x2000000fffdc7230 */ /* 0x000fe20000004100 */
[----:B------:R0:W-:Y:S01]  /*7a20*/  STG.E.128 desc[UR6][R224.64], R180 ;  /* 0x000000b4e0007986 */ /* 0x0001e2000c101d06 */
[----:B------:R-:W-:Y:S02]  /*7a30*/  HADD2.F32 R188, -RZ, R135.H0_H0 ;  /* 0x20000087ffbc7230 */ /* 0x000fe40000004100 */
[C---:B------:R-:W-:Y:S01]  /*7a40*/  FMUL.FTZ R191, R3.reuse, R191 ;  /* 0x000000bf03bf7220 */ /* 0x040fe20000410000 */
[----:B0-----:R-:W-:Y:S02]  /*7a50*/  HADD2.F32 R224, -RZ, R95.H0_H0 ;  /* 0x2000005fffe07230 */ /* 0x001fe40000004100 */
[----:B------:R-:W-:Y:S01]  /*7a60*/  FMUL.FTZ R225, R3, R190 ;  /* 0x000000be03e17220 */ /* 0x000fe20000410000 */
[----:B------:R-:W-:-:S02]  /*7a70*/  HADD2.F32 R183, -RZ, R51.H0_H0 ;  /* 0x20000033ffb77230 */ /* 0x000fc40000004100 */
[----:B------:R-:W-:Y:S02]  /*7a80*/  HADD2.F32 R181, -RZ, R15.H1_H1 ;  /* 0x3000000fffb57230 */ /* 0x000fe40000004100 */
[----:B------:R-:W-:Y:S02]  /*7a90*/  HADD2.F32 R182, -RZ, R95.H1_H1 ;  /* 0x3000005fffb67230 */ /* 0x000fe40000004100 */
[----:B------:R-:W-:Y:S02]  /*7aa0*/  HADD2.F32 R180, -RZ, R51.H1_H1 ;  /* 0x30000033ffb47230 */ /* 0x000fe40000004100 */
[----:B------:R-:W-:Y:S02]  /*7ab0*/  HADD2.F32 R190, -RZ, R135.H1_H1 ;  /* 0x30000087ffbe7230 */ /* 0x000fe40000004100 */
[C---:B------:R-:W-:Y:S01]  /*7ac0*/  FFMA.FTZ R224, R225.reuse, R220, R224 ;  /* 0x000000dce1e07223 */ /* 0x040fe200000100e0 */
[----:B------:R-:W-:Y:S01]  /*7ad0*/  FFMA.FTZ R220, R225, R183, R188 ;  /* 0x000000b7e1dc7223 */ /* 0x000fe200000100bc */
[C---:B------:R-:W-:Y:S01]  /*7ae0*/  FFMA.FTZ R225, R191.reuse, R181, R182 ;  /* 0x000000b5bfe17223 */ /* 0x040fe200000100b6 */
[----:B------:R-:W-:Y:S01]  /*7af0*/  FFMA.FTZ R191, R191, R180, R190 ;  /* 0x000000b4bfbf7223 */ /* 0x000fe200000100be */
[C---:B------:R-:W-:Y:S01]  /*7b00*/  FADD.FTZ R190, -R244.reuse, R200 ;  /* 0x000000c8f4be7221 */ /* 0x040fe20000010100 */
[----:B------:R-:W-:Y:S01]  /*7b10*/  FADD.FTZ R188, -R244, R201 ;  /* 0x000000c9f4bc7221 */ /* 0x000fe20000010100 */
[----:B------:R-:W-:-:S02]  /*7b20*/  HADD2.F32 R181, -RZ, R16.H0_H0 ;  /* 0x20000010ffb57230 */ /* 0x000fc40000004100 */
[C---:B------:R-:W-:Y:S01]  /*7b30*/  FMUL.FTZ R201, R3.reuse, R190 ;  /* 0x000000be03c97220 */ /* 0x040fe20000410000 */
[----:B------:R-:W-:Y:S02]  /*7b40*/  HADD2.F32 R180, -RZ, R88.H0_H0 ;  /* 0x20000058ffb47230 */ /* 0x000fe40000004100 */
[----:B------:R-:W-:Y:S01]  /*7b50*/  FMUL.FTZ R188, R3, R188 ;  /* 0x000000bc03bc7220 */ /* 0x000fe20000410000 */
[----:B------:R-:W-:Y:S02]  /*7b60*/  HADD2.F32 R200, -RZ, R16.H1_H1 ;  /* 0x30000010ffc87230 */ /* 0x000fe40000004100 */
[----:B------:R-:W-:Y:S02]  /*7b70*/  HADD2.F32 R190, -RZ, R88.H1_H1 ;  /* 0x30000058ffbe7230 */ /* 0x000fe40000004100 */
[----:B------:R-:W-:Y:S02]  /*7b80*/  HADD2.F32 R182, -RZ, R52.H0_H0 ;  /* 0x20000034ffb67230 */ /* 0x000fe40000004100 */
[----:B------:R-:W-:-:S02]  /*7b90*/  HADD2.F32 R183, -RZ, R128.H0_H0 ;  /* 0x20000080ffb77230 */ /* 0x000fc40000004100 */
[C---:B------:R-:W-:Y:S01]  /*7ba0*/  FFMA.FTZ R243, R201.reuse, R181, R180 ;  /* 0x000000b5c9f37223 */ /* 0x040fe200000100b4 */
        /* <DEDUP_REMOVED lines=9> */
[----:B------:R-:W-:Y:S02]  /*7c40*/  FADD.FTZ R181, -R244, R203 ;  /* 0x000000cbf4b57221 */ /* 0x000fe40000010100 */
[----:B------:R-:W-:Y:S01]  /*7c50*/  FFMA.FTZ R237, R180, R182, R183 ;  /* 0x000000b6b4ed7223 */ /* 0x000fe200000100b7 */
[----:B------:R-:W-:Y:S02]  /*7c60*/  HADD2.F32 R182, -RZ, R17.H1_H1 ;  /* 0x30000011ffb67230 */ /* 0x000fe40000004100 */
[----:B------:R-:W-:Y:S01]  /*7c70*/  FMUL.FTZ R181, R3, R181 ;  /* 0x000000b503b57220 */ /* 0x000fe20000410000 */
[----:B------:R-:W-:Y:S02]  /*7c80*/  HADD2.F32 R183, -RZ, R89.H1_H1 ;  /* 0x30000059ffb77230 */ /* 0x000fe40000004100 */
[----:B------:R-:W-:Y:S02]  /*7c90*/  HADD2.F32 R188, -RZ, R53.H0_H0 ;  /* 0x20000035ffbc7230 */ /* 0x000fe40000004100 */
[----:B------:R-:W-:-:S02]  /*7ca0*/  HADD2.F32 R190, -RZ, R129.H0_H0 ;  /* 0x20000081ffbe7230 */ /* 0x000fc40000004100 */
[C---:B------:R-:W-:Y:S01]  /*7cb0*/  FFMA.FTZ R231, R181.reuse, R182, R183 ;  /* 0x000000b6b5e77223 */ /* 0x040fe200000100b7 */
[----:B------:R-:W-:Y:S02]  /*7cc0*/  HADD2.F32 R182, -RZ, R53.H1_H1 ;  /* 0x30000035ffb67230 */ /* 0x000fe40000004100 */
[----:B------:R-:W-:Y:S02]  /*7cd0*/  HADD2.F32 R183, -RZ, R129.H1_H1 ;  /* 0x30000081ffb77230 */ /* 0x000fe40000004100 */
[----:B------:R-:W-:Y:S01]  /*7ce0*/  FFMA.FTZ R154, R180, R188, R190 ;  /* 0x000000bcb49a7223 */ /* 0x000fe200000100be */
[----:B------:R-:W-:Y:S01]  /*7cf0*/  FADD.FTZ R180, -R244, R208 ;  /* 0x000000d0f4b47221 */ /* 0x000fe20000010100 */
[----:B------:R-:W-:Y:S02]  /*7d00*/  HADD2.F32 R188, -RZ, R18.H0_H0 ;  /* 0x20000012ffbc7230 */ /* 0x000fe40000004100 */
[----:B------:R-:W-:Y:S01]  /*7d10*/  FFMA.FTZ R239, R181, R182, R183 ;  /* 0x000000b6b5ef7223 */ /* 0x000fe200000100b7 */
[----:B------:R-:W-:-:S02]  /*7d20*/  HADD2.F32 R190, -RZ, R90.H0_H0 ;  /* 0x2000005affbe7230 */ /* 0x000fc40000004100 */
        /* <DEDUP_REMOVED lines=8> */
[----:B------:R-:W-:-:S04]  /*7db0*/  FMUL.FTZ R183, R3, R183 ;  /* 0x000000b703b77220 */ /* 0x000fc80000410000 */
[----:B------:R-:W-:Y:S01]  /*7dc0*/  FFMA.FTZ R208, R183, R182, R188 ;  /* 0x000000b6b7d07223 */ /* 0x000fe200000100bc */
[----:B------:R-:W-:Y:S01]  /*7dd0*/  FADD.FTZ R188, -R244, R210 ;  /* 0x000000d2f4bc7221 */ /* 0x000fe20000010100 */
[----:B------:R-:W-:Y:S02]  /*7de0*/  HADD2.F32 R180, -RZ, R54.H1_H1 ;  /* 0x30000036ffb47230 */ /* 0x000fe40000004100 */
[----:B------:R-:W-:Y:S02]  /*7df0*/  HADD2.F32 R181, -RZ, R130.H1_H1 ;  /* 0x30000082ffb57230 */ /* 0x000fe40000004100 */
[----:B------:R-:W-:Y:S01]  /*7e00*/  FMUL.FTZ R188, R3, R188 ;  /* 0x000000bc03bc7220 */ /* 0x000fe20000410000 */
[----:B------:R-:W-:Y:S02]  /*7e10*/  HADD2.F32 R190, -RZ, R19.H0_H0 ;  /* 0x20000013ffbe7230 */ /* 0x000fe40000004100 */
[----:B------:R-:W-:Y:S02]  /*7e20*/  HADD2.F32 R200, -RZ, R91.H0_H0 ;  /* 0x2000005bffc87230 */ /* 0x000fe40000004100 */
[----:B------:R-:W-:Y:S01]  /*7e30*/  FFMA.FTZ R234, R183, R180, R181 ;  /* 0x000000b4b7ea7223 */ /* 0x000fe200000100b5 */
[----:B------:R-:W-:-:S02]  /*7e40*/  F2FP.F16.F32.PACK_AB R183, R233, R232 ;  /* 0x000000e8e9b7723e */ /* 0x000fc400000000ff */
[----:B------:R-:W-:Y:S01]  /*7e50*/  F2FP.F16.F32.PACK_AB R182, R230, R229 ;  /* 0x000000e5e6b6723e */ /* 0x000fe200000000ff */
[----:B------:R-:W-:Y:S01]  /*7e60*/  FFMA.FTZ R190, R188, R190, R200 ;  /* 0x000000bebcbe7223 */ /* 0x000fe200000100c8 */
[----:B------:R-:W-:Y:S01]  /*7e70*/  F2FP.F16.F32.PACK_AB R181, R228, R227 ;  /* 0x000000e3e4b5723e */ /* 0x000fe200000000ff */
[----:B------:R-:W-:Y:S01]  /*7e80*/  IMAD.WIDE.U32 R200, R245, 0x10, R162 ;  /* 0x00000010f5c87825 */ /* 0x000fe200078e00a2 */
[----:B------:R-:W-:-:S03]  /*7e90*/  F2FP.F16.F32.PACK_AB R180, R226, R2 ;  /* 0x00000002e2b4723e */ /* 0x000fc600000000ff */
[C---:B------:R-:W-:Y:S01]  /*7ea0*/  FADD.FTZ R192, -R244.reuse, R192 ;  /* 0x000000c0f4c07221 */ /* 0x040fe20000010100 */
[----:B------:R-:W-:Y:S02]  /*7eb0*/  HADD2.F32 R2, -RZ, R55.H0_H0 ;  /* 0x20000037ff027230 */ /* 0x000fe40000004100 */
[----:B------:R-:W-:Y:S01]  /*7ec0*/  HADD2.F32 R202, -RZ, R131.H0_H0 ;  /* 0x20000083ffca7230 */ /* 0x000fe20000004100 */
[----:B------:R0:W-:Y:S01]  /*7ed0*/  STG.E.128 desc[UR6][R200.64], R180 ;  /* 0x000000b4c8007986 */ /* 0x0001e2000c101d06 */
[----:B------:R-:W-:Y:S01]  /*7ee0*/  FADD.FTZ R211, -R244, R211 ;  /* 0x000000d3f4d37221 */ /* 0x000fe20000010100 */
[C---:B------:R-:W-:Y:S02]  /*7ef0*/  FMUL.FTZ R192, R3.reuse, R192 ;  /* 0x000000c003c07220 */ /* 0x040fe40000410000 */
[----:B------:R-:W-:Y:S01]  /*7f00*/  FFMA.FTZ R233, R188, R2, R202 ;  /* 0x00000002bce97223 */ /* 0x000fe200000100ca */
[----:B------:R-:W-:Y:S02]  /*7f10*/  HADD2.F32 R2, -RZ, R55.H1_H1 ;  /* 0x30000037ff027230 */ /* 0x000fe40000004100 */
[----:B------:R-:W-:Y:S01]  /*7f20*/  FMUL.FTZ R211, R3, R211 ;  /* 0x000000d303d37220 */ /* 0x000fe20000410000 */
[----:B0-----:R-:W-:-:S02]  /*7f30*/  HADD2.F32 R181, -RZ, R56.H0_H0 ;  /* 0x20000038ffb57230 */ /* 0x001fc40000004100 */
[----:B------:R-:W-:Y:S02]  /*7f40*/  HADD2.F32 R200, -RZ, R124.H0_H0 ;  /* 0x2000007cffc87230 */ /* 0x000fe40000004100 */
        /* <DEDUP_REMOVED lines=18> */
[----:B------:R-:W-:Y:S01]  /*8070*/  FADD.FTZ R195, -R244, R195 ;  /* 0x000000c3f4c37221 */ /* 0x000fe20000010100 */
[----:B------:R-:W-:Y:S02]  /*8080*/  HADD2.F32 R182, -RZ, R57.H0_H0 ;  /* 0x20000039ffb67230 */ /* 0x000fe40000004100 */
[----:B------:R-:W-:Y:S02]  /*8090*/  HADD2.F32 R183, -RZ, R125.H0_H0 ;  /* 0x2000007dffb77230 */ /* 0x000fe40000004100 */
[----:B------:R-:W-:Y:S01]  /*80a0*/  FFMA.FTZ R192, R180, R193, R194 ;  /* 0x000000c1b4c07223 */ /* 0x000fe200000100c2 */
[----:B------:R-:W-:-:S02]  /*80b0*/  HADD2.F32 R193, -RZ, R21.H1_H1 ;  /* 0x30000015ffc17230 */ /* 0x000fc40000004100 */
[----:B------:R-:W-:Y:S01]  /*80c0*/  FMUL.FTZ R195, R3, R195 ;  /* 0x000000c303c37220 */ /* 0x000fe20000410000 */
[----:B------:R-:W-:Y:S02]  /*80d0*/  HADD2.F32 R181, -RZ, R85.H1_H1 ;  /* 0x30000055ffb57230 */ /* 0x000fe40000004100 */
[----:B------:R-:W-:Y:S01]  /*80e0*/  FFMA.FTZ R157, R180, R182, R183 ;  /* 0x000000b6b49d7223 */ /* 0x000fe200000100b7 */
[----:B------:R-:W-:Y:S01]  /*80f0*/  FADD.FTZ R180, -R244, R196 ;  /* 0x000000c4f4b47221 */ /* 0x000fe20000010100 */
[----:B------:R-:W-:Y:S02]  /*8100*/  HADD2.F32 R182, -RZ, R57.H1_H1 ;  /* 0x30000039ffb67230 */ /* 0x000fe40000004100 */
[----:B------:R-:W-:Y:S02]  /*8110*/  HADD2.F32 R183, -RZ, R125.H1_H1 ;  /* 0x3000007dffb77230 */ /* 0x000fe40000004100 */
[----:B------:R-:W-:Y:S01]  /*8120*/  FFMA.FTZ R193, R195, R193, R181 ;  /* 0x000000c1c3c17223 */ /* 0x000fe200000100b5 */
[----:B------:R-:W-:-:S02]  /*8130*/  HADD2.F32 R194, -RZ, R22.H0_H0 ;  /* 0x20000016ffc27230 */ /* 0x000fc40000004100 */
[----:B------:R-:W-:Y:S01]  /*8140*/  FMUL.FTZ R180, R3, R180 ;  /* 0x000000b403b47220 */ /* 0x000fe20000410000 */
[----:B------:R-:W-:Y:S02]  /*8150*/  HADD2.F32 R181, -RZ, R86.H0_H0 ;  /* 0x20000056ffb57230 */ /* 0x000fe40000004100 */
[----:B------:R-:W-:Y:S01]  /*8160*/  FFMA.FTZ R158, R195, R182, R183 ;  /* 0x000000b6c39e7223 */ /* 0x000fe200000100b7 */
[----:B------:R-:W-:Y:S02]  /*8170*/  HADD2.F32 R182, -RZ, R58.H0_H0 ;  /* 0x2000003affb67230 */ /* 0x000fe40000004100 */
[----:B------:R-:W-:Y:S02]  /*8180*/  HADD2.F32 R183, -RZ, R126.H0_H0 ;  /* 0x2000007effb77230 */ /* 0x000fe40000004100 */
[----:B------:R-:W-:Y:S01]  /*8190*/  FFMA.FTZ R194, R180, R194, R181 ;  /* 0x000000c2b4c27223 */ /* 0x000fe200000100b5 */
[----:B------:R-:W-:Y:S01]  /*81a0*/  FADD.FTZ R181, -R244, R197 ;  /* 0x000000c5f4b57221 */ /* 0x000fe20000010100 */
[----:B------:R-:W-:-:S02]  /*81b0*/  HADD2.F32 R196, -RZ, R86.H1_H1 ;  /* 0x30000056ffc47230 */ /* 0x000fc40000004100 */
[----:B------:R-:W-:Y:S01]  /*81c0*/  FFMA.FTZ R159, R180, R182, R183 ;  /* 0x000000b6b49f7223 */ /* 0x000fe200000100b7 */
[----:B------:R-:W-:Y:S02]  /*81d0*/  HADD2.F32 R180, -RZ, R22.H1_H1 ;  /* 0x30000016ffb47230 */ /* 0x000fe40000004100 */
[----:B------:R-:W-:Y:S01]  /*81e0*/  FMUL.FTZ R181, R3, R181 ;  /* 0x000000b503b57220 */ /* 0x000fe20000410000 */
[----:B------:R-:W-:Y:S02]  /*81f0*/  HADD2.F32 R182, -RZ, R58.H1_H1 ;  /* 0x3000003affb67230 */ /* 0x000fe40000004100 */
[----:B------:R-:W-:Y:S02]  /*8200*/  HADD2.F32 R183, -RZ, R126.H1_H1 ;  /* 0x3000007effb77230 */ /* 0x000fe40000004100 */
[----:B------:R-:W-:Y:S01]  /*8210*/  FADD.FTZ R195, -R244, R198 ;  /* 0x000000c6f4c37221 */ /* 0x000fe20000010100 */
[----:B------:R-:W-:Y:S01]  /*8220*/  FFMA.FTZ R180, R181, R180, R196 ;  /* 0x000000b4b5b47223 */ /* 0x000fe200000100c4 */
[----:B------:R-:W-:-:S02]  /*8230*/  HADD2.F32 R201, -RZ, R19.H1_H1 ;  /* 0x30000013ffc97230 */ /* 0x000fc40000004100 */
[----:B------:R-:W-:Y:S01]  /*8240*/  FFMA.FTZ R252, R181, R182, R183 ;  /* 0x000000b6b5fc7223 */ /* 0x000fe200000100b7 */
[----:B------:R-:W-:Y:S02]  /*8250*/  HADD2.F32 R188, -RZ, R91.H1_H1 ;  /* 0x3000005bffbc7230 */ /* 0x000fe40000004100 */
[----:B------:R-:W-:Y:S01]  /*8260*/  FMUL.FTZ R195, R3, R195 ;  /* 0x000000c303c37220 */ /* 0x000fe20000410000 */
[----:B------:R-:W-:Y:S02]  /*8270*/  HADD2.F32 R181, -RZ, R23.H0_H0 ;  /* 0x20000017ffb57230 */ /* 0x000fe40000004100 */
[----:B------:R-:W-:Y:S02]  /*8280*/  HADD2.F32 R182, -RZ, R87.H0_H0 ;  /* 0x20000057ffb67230 */ /* 0x000fe40000004100 */
[----:B------:R-:W-:Y:S01]  /*8290*/  FFMA.FTZ R188, R211, R201, R188 ;  /* 0x000000c9d3bc7223 */ /* 0x000fe200000100bc */
[----:B------:R-:W-:Y:S02]  /*82a0*/  F2FP.F16.F32.PACK_AB R203, R225, R224 ;  /* 0x000000e0e1cb723e */ /* 0x000fe400000000ff */
[----:B------:R-:W-:Y:S01]  /*82b0*/  F2FP.F16.F32.PACK_AB R202, R223, R222 ;  /* 0x000000dedfca723e */ /* 0x000fe200000000ff */
[----:B------:R-:W-:Y:S01]  /*82c0*/  FFMA.FTZ R181, R195, R181, R182 ;  /* 0x000000b5c3b57223 */ /* 0x000fe200000100b6 */
[----:B------:R-:W-:Y:S01]  /*82d0*/  F2FP.F16.F32.PACK_AB R201, R206, R221 ;  /* 0x000000ddcec9723e */ /* 0x000fe200000000ff */
[----:B------:R-:W-:Y:S01]  /*82e0*/  IMAD.WIDE.U32 R182, R0, 0x10, R240 ;  /* 0x0000001000b67825 */ /* 0x000fe200078e00f0 */
[----:B------:R-:W-:-:S03]  /*82f0*/  F2FP.F16.F32.PACK_AB R200, R204, R205 ;  /* 0x000000cdccc8723e */ /* 0x000fc600000000ff */
[C---:B------:R-:W-:Y:S01]  /*8300*/  FADD.FTZ R199, -R244.reuse, R199 ;  /* 0x000000c7f4c77221 */ /* 0x040fe20000010100 */
[----:B------:R-:W-:Y:S01]  /*8310*/  FADD.FTZ R198, -R244, R212 ;  /* 0x000000d4f4c67221 */ /* 0x000fe20000010100 */
[----:B------:R-:W-:Y:S02]  /*8320*/  HADD2.F32 R196, -RZ, R59.H0_H0 ;  /* 0x2000003bffc47230 */ /* 0x000fe40000004100 */
[--C-:B------:R-:W-:Y:S01]  /*8330*/  HADD2.F32 R197, -RZ, R127.reuse.H0_H0 ;  /* 0x2000007fffc57230 */ /* 0x100fe20000004100 */
[----:B------:R0:W-:Y:S01]  /*8340*/  STG.E.128 desc[UR6][R182.64], R200 ;  /* 0x000000c8b6007986 */ /* 0x0001e2000c101d06 */
[----:B------:R-:W-:Y:S01]  /*8350*/  FMUL.FTZ R198, R3, R198 ;  /* 0x000000c603c67220 */ /* 0x000fe20000410000 */
[----:B------:R-:W-:Y:S02]  /*8360*/  HADD2.F32 R251, -RZ, R24.H0_H0 ;  /* 0x20000018fffb7230 */ /* 0x000fe40000004100 */
[----:B------:R-:W-:Y:S01]  /*8370*/  FFMA.FTZ R204, R195, R196, R197 ;  /* 0x000000c4c3cc7223 */ /* 0x000fe200000100c5 */
[----:B------:R-:W-:Y:S01]  /*8380*/  HADD2.F32 R196, -RZ, R127.H1_H1 ;  /* 0x3000007fffc47230 */ /* 0x000fe20000004100 */
[----:B------:R-:W-:Y:S01]  /*8390*/  MOV R230, R153 ;  /* 0x0000009900e67202 */ /* 0x000fe20000000f00 */
[----:B------:R-:W-:-:S02]  /*83a0*/  HADD2.F32 R197, -RZ, R80.H0_H0 ;  /* 0x20000050ffc57230 */ /* 0x000fc40000004100 */
[----:B0-----:R-:W-:Y:S01]  /*83b0*/  FMUL.FTZ R201, R3, R199 ;  /* 0x000000c703c97220 */ /* 0x001fe20000410000 */
[----:B------:R-:W-:Y:S02]  /*83c0*/  HADD2.F32 R183, -RZ, R60.H0_H0 ;  /* 0x2000003cffb77230 */ /* 0x000fe40000004100 */
[----:B------:R-:W-:Y:S02]  /*83d0*/  HADD2.F32 R199, -RZ, R120.H0_H0 ;  /* 0x20000078ffc77230 */ /* 0x000fe40000004100 */
[----:B------:R-:W-:-:S03]  /*83e0*/  HADD2.F32 R182, -RZ, R59.H1_H1 ;  /* 0x3000003bffb67230 */ /* 0x000fc60000004100 */
[----:B------:R-:W-:Y:S01]  /*83f0*/  FFMA.FTZ R153, R198, R183, R199 ;  /* 0x000000b7c6997223 */ /* 0x000fe200000100c7 */
[----:B------:R-:W-:Y:S01]  /*8400*/  FADD.FTZ R199, -R244, R213 ;  /* 0x000000d5f4c77221 */ /* 0x000fe20000010100 */
[----:B------:R-:W-:Y:S01]  /*8410*/  FFMA.FTZ R182, R201, R182, R196 ;  /* 0x000000b6c9b67223 */ /* 0x000fe200000100c4 */
[----:B------:R-:W-:Y:S01]  /*8420*/  FFMA.FTZ R251, R198, R251, R197 ;  /* 0x000000fbc6fb7223 */ /* 0x000fe200000100c5 */
[----:B------:R-:W-:Y:S02]  /*8430*/  HADD2.F32 R196, -RZ, R24.H1_H1 ;  /* 0x30000018ffc47230 */ /* 0x000fe40000004100 */
[----:B------:R-:W-:Y:S01]  /*8440*/  FMUL.FTZ R199, R3, R199 ;  /* 0x000000c703c77220 */ /* 0x000fe20000410000 */
[----:B------:R-:W-:Y:S02]  /*8450*/  HADD2.F32 R245, -RZ, R80.H1_H1 ;  /* 0x30000050fff57230 */ /* 0x000fe40000004100 */
[----:B------:R-:W-:Y:S02]  /*8460*/  HADD2.F32 R197, -RZ, R60.H1_H1 ;  /* 0x3000003cffc57230 */ /* 0x000fe40000004100 */
[----:B------:R-:W-:Y:S01]  /*8470*/  HADD2.F32 R183, -RZ, R120.H1_H1 ;  /* 0x30000078ffb77230 */ /* 0x000fe20000004100 */
[----:B------:R-:W-:Y:S01]  /*8480*/  MOV R232, R154 ;  /* 0x0000009a00e87202 */ /* 0x000fe20000000f00 */
[----:B------:R-:W-:Y:S01]  /*8490*/  FADD.FTZ R250, -R244, R214 ;  /* 0x000000d6f4fa7221 */ /* 0x000fe20000010100 */
[C---:B------:R-:W-:Y:S01]  /*84a0*/  FFMA.FTZ R245, R199.reuse, R196, R245 ;  /* 0x000000c4c7f57223 */ /* 0x040fe200000100f5 */
[----:B------:R-:W2:Y:S01]  /*84b0*/  LDL.LU R214, [R1+0x8] ;  /* 0x0000080001d67983 */ /* 0x000ea20000300800 */
[----:B------:R-:W-:Y:S01]  /*84c0*/  FFMA.FTZ R154, R199, R197, R183 ;  /* 0x000000c5c79a7223 */ /* 0x000fe200000100b7 */
[----:B------:R-:W-:-:S02]  /*84d0*/  F2FP.F16.F32.PACK_AB R199, R191, R220 ;  /* 0x000000dcbfc7723e */ /* 0x000fc400000000ff */
[----:B------:R-:W3:Y:S04]  /*84e0*/  LDL.LU R220, [R1+0x4] ;  /* 0x0000040001dc7983 */ /* 0x000ee80000300800 */
[----:B------:R-:W4:Y:S01]  /*84f0*/  LDL.LU R223, [R1] ;  /* 0x0000000001df7983 */ /* 0x000f220000300800 */
[C---:B------:R-:W-:Y:S01]  /*8500*/  FADD.FTZ R215, -R244.reuse, R215 ;  /* 0x000000d7f4d77221 */ /* 0x040fe20000010100 */
[----:B------:R-:W-:Y:S02]  /*8510*/  HADD2.F32 R205, -RZ, R25.H1_H1 ;  /* 0x30000019ffcd7230 */ /* 0x000fe40000004100 */
[----:B------:R-:W-:Y:S02]  /*8520*/  HADD2.F32 R183, -RZ, R81.H1_H1 ;  /* 0x30000051ffb77230 */ /* 0x000fe40000004100 */
[----:B------:R-:W-:Y:S01]  /*8530*/  FMUL.FTZ R215, R3, R215 ;  /* 0x000000d703d77220 */ /* 0x000fe20000410000 */
[----:B------:R-:W-:Y:S01]  /*8540*/  MOV R209, R243 ;  /* 0x000000f300d17202 */ /* 0x000fe20000000f00 */
[----:B------:R-:W-:Y:S01]  /*8550*/  FADD.FTZ R243, -R244, R184 ;  /* 0x000000b8f4f37221 */ /* 0x000fe20000010100 */
[----:B------:R-:W-:-:S02]  /*8560*/  HADD2.F32 R242, -RZ, R25.H0_H0 ;  /* 0x20000019fff27230 */ /* 0x000fc40000004100 */
[----:B------:R-:W-:Y:S01]  /*8570*/  FFMA.FTZ R205, R215, R205, R183 ;  /* 0x000000cdd7cd7223 */ /* 0x000fe200000100b7 */
[----:B------:R-:W-:Y:S02]  /*8580*/  HADD2.F32 R198, -RZ, R81.H0_H0 ;  /* 0x20000051ffc67230 */ /* 0x000fe40000004100 */
[C---:B------:R-:W-:Y:S01]  /*8590*/  FMUL.FTZ R250, R3.reuse, R250 ;  /* 0x000000fa03fa7220 */ /* 0x040fe20000410000 */
[----:B------:R-:W-:Y:S02]  /*85a0*/  HADD2.F32 R196, -RZ, R61.H0_H0 ;  /* 0x2000003dffc47230 */ /* 0x000fe40000004100 */
[----:B------:R-:W-:Y:S01]  /*85b0*/  FMUL.FTZ R243, R3, R243 ;  /* 0x000000f303f37220 */ /* 0x000fe20000410000 */
[----:B------:R-:W-:Y:S02]  /*85c0*/  HADD2.F32 R197, -RZ, R121.H0_H0 ;  /* 0x20000079ffc57230 */ /* 0x000fe40000004100 */
[----:B------:R-:W-:Y:S02]  /*85d0*/  HADD2.F32 R206, -RZ, R26.H0_H0 ;  /* 0x2000001affce7230 */ /* 0x000fe40000004100 */
[----:B------:R-:W-:-:S02]  /*85e0*/  HADD2.F32 R183, -RZ, R82.H0_H0 ;  /* 0x20000052ffb77230 */ /* 0x000fc40000004100 */
[C---:B------:R-:W-:Y:S01]  /*85f0*/  FFMA.FTZ R242, R250.reuse, R242, R198 ;  /* 0x000000f2faf27223 */ /* 0x040fe200000100c6 */
[----:B------:R-:W-:Y:S02]  /*8600*/  HADD2.F32 R247, -RZ, R61.H1_H1 ;  /* 0x3000003dfff77230 */ /* 0x000fe40000004100 */
[----:B------:R-:W-:Y:S02]  /*8610*/  HADD2.F32 R184, -RZ, R121.H1_H1 ;  /* 0x30000079ffb87230 */ /* 0x000fe40000004100 */
[----:B------:R-:W-:Y:S01]  /*8620*/  FFMA.FTZ R250, R250, R196, R197 ;  /* 0x000000c4fafa7223 */ /* 0x000fe200000100c5 */
        /* <DEDUP_REMOVED lines=27> */
[----:B------:R-:W-:Y:S01]  /*87e0*/  FFMA.FTZ R185, R186, R185, R197 ;  /* 0x000000b9bab97223 */ /* 0x000fe200000100c5 */
[----:B------:R-:W-:Y:S01]  /*87f0*/  FADD.FTZ R240, -R244, R172 ;  /* 0x000000acf4f07221 */ /* 0x000fe20000010100 */
[----:B------:R-:W-:Y:S01]  /*8800*/  F2FP.F16.F32.PACK_AB R198, R189, R219 ;  /* 0x000000dbbdc6723e */ /* 0x000fe200000000ff */
[----:B------:R-:W-:Y:S01]  /*8810*/  FFMA.FTZ R225, R186, R187, R196 ;  /* 0x000000bbbae17223 */ /* 0x000fe200000100c4 */
[----:B------:R-:W-:Y:S01]  /*8820*/  F2FP.F16.F32.PACK_AB R197, R218, R217 ;  /* 0x000000d9dac5723e */ /* 0x000fe200000000ff */
[----:B------:R-:W-:Y:S01]  /*8830*/  IMAD.WIDE.U32 R186, R0, 0x10, R162 ;  /* 0x0000001000ba7825 */ /* 0x000fe200078e00a2 */
[----:B------:R-:W-:-:S02]  /*8840*/  F2FP.F16.F32.PACK_AB R196, R216, R207 ;  /* 0x000000cfd8c4723e */ /* 0x000fc400000000ff */
[----:B------:R-:W-:Y:S01]  /*8850*/  MOV R207, R246 ;  /* 0x000000f600cf7202 */ /* 0x000fe20000000f00 */
[----:B------:R-:W-:Y:S02]  /*8860*/  HADD2.F32 R246, -RZ, R28.H0_H0 ;  /* 0x2000001cfff67230 */ /* 0x000fe40000004100 */
[----:B------:R-:W-:Y:S01]  /*8870*/  FMUL.FTZ R240, R3, R240 ;  /* 0x000000f003f07220 */ /* 0x000fe20000410000 */
[----:B------:R-:W-:Y:S02]  /*8880*/  HADD2.F32 R172, -RZ, R76.H0_H0 ;  /* 0x2000004cffac7230 */ /* 0x000fe40000004100 */
[----:B------:R-:W-:Y:S01]  /*8890*/  FADD.FTZ R173, -R244, R173 ;  /* 0x000000adf4ad7221 */ /* 0x000fe20000010100 */
[----:B------:R0:W-:Y:S01]  /*88a0*/  STG.E.128 desc[UR6][R186.64], R196 ;  /* 0x000000c4ba007986 */ /* 0x0001e2000c101d06 */
[----:B------:R-:W-:Y:S02]  /*88b0*/  HADD2.F32 R0, -RZ, R28.H1_H1 ;  /* 0x3000001cff007230 */ /* 0x000fe40000004100 */
[----:B------:R-:W-:Y:S01]  /*88c0*/  FFMA.FTZ R246, R240, R246, R172 ;  /* 0x000000f6f0f67223 */ /* 0x000fe200000100ac */
[----:B------:R-:W-:-:S02]  /*88d0*/  HADD2.F32 R189, -RZ, R76.H1_H1 ;  /* 0x3000004cffbd7230 */ /* 0x000fc40000004100 */
[----:B------:R-:W-:Y:S01]  /*88e0*/  FMUL.FTZ R173, R3, R173 ;  /* 0x000000ad03ad7220 */ /* 0x000fe20000410000 */
[----:B------:R-:W-:Y:S02]  /*88f0*/  HADD2.F32 R172, -RZ, R116.H1_H1 ;  /* 0x30000074ffac7230 */ /* 0x000fe40000004100 */
[C---:B------:R-:W-:Y:S01]  /*8900*/  FADD.FTZ R174, -R244.reuse, R174 ;  /* 0x000000aef4ae7221 */ /* 0x040fe20000010100 */
[----:B------:R-:W-:Y:S01]  /*8910*/  FADD.FTZ R175, -R244, R175 ;  /* 0x000000aff4af7221 */ /* 0x000fe20000010100 */
[----:B------:R-:W-:Y:S02]  /*8920*/  FFMA.FTZ R0, R173, R0, R189 ;  /* 0x00000000ad007223 */ /* 0x000fe400000100bd */
[----:B------:R-:W-:Y:S01]  /*8930*/  FMUL.FTZ R189, R3, R174 ;  /* 0x000000ae03bd7220 */ /* 0x000fe20000410000 */
[----:B0-----:R-:W-:Y:S02]  /*8940*/  MOV R198, R232 ;  /* 0x000000e800c67202 */ /* 0x001fe40000000f00 */
[----:B------:R-:W-:Y:S01]  /*8950*/  MOV R232, R239 ;  /* 0x000000ef00e87202 */ /* 0x000fe20000000f00 */
[----:B------:R-:W-:-:S02]  /*8960*/  HADD2.F32 R239, -RZ, R64.H1_H1 ;  /* 0x30000040ffef7230 */ /* 0x000fc40000004100 */
[----:B------:R-:W-:Y:S02]  /*8970*/  HADD2.F32 R186, -RZ, R64.H0_H0 ;  /* 0x20000040ffba7230 */ /* 0x000fe40000004100 */
[----:B------:R-:W-:Y:S02]  /*8980*/  HADD2.F32 R187, -RZ, R116.H0_H0 ;  /* 0x20000074ffbb7230 */ /* 0x000fe40000004100 */
[----:B------:R-:W-:Y:S01]  /*8990*/  FFMA.FTZ R239, R173, R239, R172 ;  /* 0x000000efadef7223 */ /* 0x000fe200000100ac */
[----:B------:R-:W-:Y:S01]  /*89a0*/  HADD2.F32 R172, -RZ, R29.H1_H1 ;  /* 0x3000001dffac7230 */ /* 0x000fe20000004100 */
[----:B------:R-:W-:Y:S01]  /*89b0*/  MOV R210, R209 ;  /* 0x000000d100d27202 */ /* 0x000fe20000000f00 */
[----:B------:R-:W-:Y:S02]  /*89c0*/  HADD2.F32 R174, -RZ, R77.H1_H1 ;  /* 0x3000004dffae7230 */ /* 0x000fe40000004100 */
[----:B------:R-:W-:Y:S01]  /*89d0*/  FMUL.FTZ R175, R3, R175 ;  /* 0x000000af03af7220 */ /* 0x000fe20000410000 */
[----:B------:R-:W-:Y:S01]  /*89e0*/  MOV R209, R237 ;  /* 0x000000ed00d17202 */ /* 0x000fe20000000f00 */
[----:B------:R-:W-:Y:S01]  /*89f0*/  FFMA.FTZ R240, R240, R186, R187 ;  /* 0x000000baf0f07223 */ /* 0x000fe200000100bb */
[----:B------:R-:W-:-:S02]  /*8a00*/  HADD2.F32 R173, -RZ, R29.H0_H0 ;  /* 0x2000001dffad7230 */ /* 0x000fc40000004100 */
[----:B------:R-:W-:Y:S02]  /*8a10*/  HADD2.F32 R187, -RZ, R77.H0_H0 ;  /* 0x2000004dffbb7230 */ /* 0x000fe40000004100 */
[----:B------:R-:W-:Y:S02]  /*8a20*/  HADD2.F32 R186, -RZ, R65.H0_H0 ;  /* 0x20000041ffba7230 */ /* 0x000fe40000004100 */
[----:B------:R-:W-:Y:S02]  /*8a30*/  HADD2.F32 R237, -RZ, R117.H0_H0 ;  /* 0x20000075ffed7230 */ /* 0x000fe40000004100 */
[----:B------:R-:W-:Y:S01]  /*8a40*/  FFMA.FTZ R172, R175, R172, R174 ;  /* 0x000000acafac7223 */ /* 0x000fe200000100ae */
[----:B------:R-:W-:Y:S01]  /*8a50*/  FADD.FTZ R174, -R244, R176 ;  /* 0x000000b0f4ae7221 */ /* 0x000fe20000010100 */
[----:B------:R-:W-:Y:S01]  /*8a60*/  MOV R222, R236 ;  /* 0x000000ec00de7202 */ /* 0x000fe20000000f00 */
[C---:B------:R-:W-:Y:S01]  /*8a70*/  FFMA.FTZ R173, R189.reuse, R173, R187 ;  /* 0x000000adbdad7223 */ /* 0x040fe200000100bb */
[----:B------:R-:W-:Y:S01]  /*8a80*/  FFMA.FTZ R237, R189, R186, R237 ;  /* 0x000000babded7223 */ /* 0x000fe200000100ed */
[----:B------:R-:W-:-:S02]  /*8a90*/  HADD2.F32 R236, -RZ, R65.H1_H1 ;  /* 0x30000041ffec7230 */ /* 0x000fc40000004100 */
[----:B------:R-:W-:Y:S01]  /*8aa0*/  FMUL.FTZ R174, R3, R174 ;  /* 0x000000ae03ae7220 */ /* 0x000fe20000410000 */
[----:B------:R-:W-:Y:S02]  /*8ab0*/  HADD2.F32 R187, -RZ, R117.H1_H1 ;  /* 0x30000075ffbb7230 */ /* 0x000fe40000004100 */
[----:B------:R-:W-:Y:S02]  /*8ac0*/  HADD2.F32 R176, -RZ, R30.H0_H0 ;  /* 0x2000001effb07230 */ /* 0x000fe40000004100 */
[----:B------:R-:W-:Y:S02]  /*8ad0*/  HADD2.F32 R186, -RZ, R78.H0_H0 ;  /* 0x2000004effba7230 */ /* 0x000fe40000004100 */
[----:B------:R-:W-:Y:S01]  /*8ae0*/  FADD.FTZ R177, -R244, R177 ;  /* 0x000000b1f4b17221 */ /* 0x000fe20000010100 */
[----:B------:R-:W-:Y:S01]  /*8af0*/  FFMA.FTZ R236, R175, R236, R187 ;  /* 0x000000ecafec7223 */ /* 0x000fe200000100bb */
[----:B------:R-:W-:Y:S02]  /*8b00*/  HADD2.F32 R187, -RZ, R66.H0_H0 ;  /* 0x20000042ffbb7230 */ /* 0x000fe40000004100 */
[----:B------:R-:W-:Y:S01]  /*8b10*/  FFMA.FTZ R176, R174, R176, R186 ;  /* 0x000000b0aeb07223 */ /* 0x000fe200000100ba */
[----:B------:R-:W-:-:S02]  /*8b20*/  HADD2.F32 R189, -RZ, R118.H0_H0 ;  /* 0x20000076ffbd7230 */ /* 0x000fc40000004100 */
[----:B------:R-:W-:Y:S01]  /*8b30*/  FMUL.FTZ R177, R3, R177 ;  /* 0x000000b103b17220 */ /* 0x000fe20000410000 */
[----:B------:R-:W-:Y:S02]  /*8b40*/  HADD2.F32 R175, -RZ, R30.H1_H1 ;  /* 0x3000001effaf7230 */ /* 0x000fe40000004100 */
[----:B------:R-:W-:Y:S02]  /*8b50*/  HADD2.F32 R186, -RZ, R78.H1_H1 ;  /* 0x3000004effba7230 */ /* 0x000fe40000004100 */
[----:B------:R-:W-:Y:S01]  /*8b60*/  FFMA.FTZ R174, R174, R187, R189 ;  /* 0x000000bbaeae7223 */ /* 0x000fe200000100bd */
[----:B------:R-:W-:Y:S02]  /*8b70*/  HADD2.F32 R187, -RZ, R118.H1_H1 ;  /* 0x30000076ffbb7230 */ /* 0x000fe40000004100 */
[----:B------:R-:W-:Y:S01]  /*8b80*/  FFMA.FTZ R175, R177, R175, R186 ;  /* 0x000000afb1af7223 */ /* 0x000fe200000100ba */
[----:B------:R-:W-:Y:S02]  /*8b90*/  HADD2.F32 R186, -RZ, R66.H1_H1 ;  /* 0x30000042ffba7230 */ /* 0x000fe40000004100 */
[----:B------:R-:W-:Y:S01]  /*8ba0*/  FADD.FTZ R178, -R244, R178 ;  /* 0x000000b2f4b27221 */ /* 0x000fe20000010100 */
[----:B------:R-:W-:-:S02]  /*8bb0*/  HADD2.F32 R189, -RZ, R31.H0_H0 ;  /* 0x2000001fffbd7230 */ /* 0x000fc40000004100 */
[----:B------:R-:W-:Y:S02]  /*8bc0*/  HADD2.F32 R191, -RZ, R79.H0_H0 ;  /* 0x2000004fffbf7230 */ /* 0x000fe40000004100 */
[----:B------:R-:W-:Y:S01]  /*8bd0*/  FFMA.FTZ R177, R177, R186, R187 ;  /* 0x000000bab1b17223 */ /* 0x000fe200000100bb */
[----:B------:R-:W-:Y:S01]  /*8be0*/  FMUL.FTZ R178, R3, R178 ;  /* 0x000000b203b27220 */ /* 0x000fe20000410000 */
        /* <DEDUP_REMOVED lines=8> */
[----:B------:R-:W-:Y:S02]  /*8c70*/  HADD2.F32 R186, -RZ, R67.H1_H1 ;  /* 0x30000043ffba7230 */ /* 0x000fe40000004100 */
[----:B------:R-:W-:Y:S02]  /*8c80*/  HADD2.F32 R187, -RZ, R119.H1_H1 ;  /* 0x30000077ffbb7230 */ /* 0x000fe40000004100 */
[----:B------:R-:W-:-:S03]  /*8c90*/  FFMA.FTZ R227, R179, R189, R191 ;  /* 0x000000bdb3e37223 */ /* 0x000fc600000100bf */
[----:B------:R-:W-:Y:S01]  /*8ca0*/  FFMA.FTZ R179, R179, R186, R187 ;  /* 0x000000bab3b37223 */ /* 0x000fe200000100bb */
[C---:B------:R-:W-:Y:S01]  /*8cb0*/  FADD.FTZ R186, -R244.reuse, R164 ;  /* 0x000000a4f4ba7221 */ /* 0x040fe20000010100 */
[----:B------:R-:W-:Y:S02]  /*8cc0*/  HADD2.F32 R164, -RZ, R32.H0_H0 ;  /* 0x20000020ffa47230 */ /* 0x000fe40000004100 */
[----:B------:R-:W-:Y:S02]  /*8cd0*/  HADD2.F32 R191, -RZ, R72.H0_H0 ;  /* 0x20000048ffbf7230 */ /* 0x000fe40000004100 */
[----:B------:R-:W-:Y:S01]  /*8ce0*/  FMUL.FTZ R186, R3, R186 ;  /* 0x000000ba03ba7220 */ /* 0x000fe20000410000 */
[----:B------:R-:W-:Y:S02]  /*8cf0*/  HADD2.F32 R187, -RZ, R68.H0_H0 ;  /* 0x20000044ffbb7230 */ /* 0x000fe40000004100 */
[----:B------:R-:W-:Y:S01]  /*8d00*/  HADD2.F32 R189, -RZ, R112.H0_H0 ;  /* 0x20000070ffbd7230 */ /* 0x000fe20000004100 */
[----:B------:R-:W-:Y:S01]  /*8d10*/  MOV R211, R208 ;  /* 0x000000d000d37202 */ /* 0x000fe20000000f00 */
[----:B------:R-:W-:Y:S01]  /*8d20*/  FADD.FTZ R165, -R244, R165 ;  /* 0x000000a5f4a57221 */ /* 0x000fe20000010100 */
[----:B------:R-:W-:Y:S01]  /*8d30*/  MOV R208, R238 ;  /* 0x000000ee00d07202 */ /* 0x000fe20000000f00 */
[C---:B------:R-:W-:Y:S01]  /*8d40*/  FFMA.FTZ R164, R186.reuse, R164, R191 ;  /* 0x000000a4baa47223 */ /* 0x040fe200000100bf */
[----:B------:R-:W-:Y:S01]  /*8d50*/  FFMA.FTZ R238, R186, R187, R189 ;  /* 0x000000bbbaee7223 */ /* 0x000fe200000100bd */
[----:B------:R-:W-:-:S02]  /*8d60*/  HADD2.F32 R186, -RZ, R32.H1_H1 ;  /* 0x30000020ffba7230 */ /* 0x000fc40000004100 */
[----:B------:R-:W-:Y:S01]  /*8d70*/  FMUL.FTZ R165, R3, R165 ;  /* 0x000000a503a57220 */ /* 0x000fe20000410000 */
[----:B------:R-:W-:Y:S02]  /*8d80*/  HADD2.F32 R191, -RZ, R72.H1_H1 ;  /* 0x30000048ffbf7230 */ /* 0x000fe40000004100 */
[----:B------:R-:W-:Y:S02]  /*8d90*/  HADD2.F32 R187, -RZ, R68.H1_H1 ;  /* 0x30000044ffbb7230 */ /* 0x000fe40000004100 */
[----:B------:R-:W-:Y:S02]  /*8da0*/  HADD2.F32 R189, -RZ, R112.H1_H1 ;  /* 0x30000070ffbd7230 */ /* 0x000fe40000004100 */
[----:B------:R-:W-:Y:S01]  /*8db0*/  FADD.FTZ R166, -R244, R166 ;  /* 0x000000a6f4a67221 */ /* 0x000fe20000010100 */
[C---:B------:R-:W-:Y:S01]  /*8dc0*/  FFMA.FTZ R186, R165.reuse, R186, R191 ;  /* 0x000000baa5ba7223 */ /* 0x040fe200000100bf */
        /* <DEDUP_REMOVED lines=29> */
[----:B------:R-:W-:Y:S02]  /*8fa0*/  HADD2.F32 R169, -RZ, R70.H1_H1 ;  /* 0x30000046ffa97230 */ /* 0x000fe40000004100 */
[----:B------:R-:W-:Y:S01]  /*8fb0*/  HADD2.F32 R189, -RZ, R114.H1_H1 ;  /* 0x30000072ffbd7230 */ /* 0x000fe20000004100 */
[----:B------:R-:W-:Y:S01]  /*8fc0*/  MOV R197, R232 ;  /* 0x000000e800c57202 */ /* 0x000fe20000000f00 */
[----:B------:R-:W-:Y:S01]  /*8fd0*/  FFMA.FTZ R232, R168, R191, R196 ;  /* 0x000000bfa8e87223 */ /* 0x000fe200000100c4 */
[----:B------:R-:W-:-:S02]  /*8fe0*/  MOV R221, R231 ;  /* 0x000000e700dd7202 */ /* 0x000fc40000000f00 */
[----:B------:R-:W-:Y:S01]  /*8ff0*/  FFMA.FTZ R231, R168, R169, R189 ;  /* 0x000000a9a8e77223 */ /* 0x000fe200000100bd */
[C---:B------:R-:W-:Y:S01]  /*9000*/  FADD.FTZ R168, -R244.reuse, R170 ;  /* 0x000000aaf4a87221 */ /* 0x040fe20000010100 */
[----:B------:R-:W-:Y:S02]  /*9010*/  HADD2.F32 R189, -RZ, R35.H0_H0 ;  /* 0x20000023ffbd7230 */ /* 0x000fe40000004100 */
[----:B------:R-:W-:Y:S02]  /*9020*/  HADD2.F32 R191, -RZ, R75.H0_H0 ;  /* 0x2000004bffbf7230 */ /* 0x000fe40000004100 */
[----:B------:R-:W-:Y:S01]  /*9030*/  FMUL.FTZ R168, R3, R168 ;  /* 0x000000a803a87220 */ /* 0x000fe20000410000 */
[----:B------:R-:W-:Y:S02]  /*9040*/  HADD2.F32 R169, -RZ, R71.H0_H0 ;  /* 0x20000047ffa97230 */ /* 0x000fe40000004100 */
[----:B------:R-:W-:Y:S01]  /*9050*/  FADD.FTZ R171, -R244, R171 ;  /* 0x000000abf4ab7221 */ /* 0x000fe20000010100 */
[----:B------:R-:W-:Y:S01]  /*9060*/  HADD2.F32 R170, -RZ, R115.H0_H0 ;  /* 0x20000073ffaa7230 */ /* 0x000fe20000004100 */
[----:B------:R-:W-:Y:S01]  /*9070*/  MOV R244, R234 ;  /* 0x000000ea00f47202 */ /* 0x000fe20000000f00 */
[----:B------:R-:W-:-:S02]  /*9080*/  HADD2.F32 R200, -RZ, R23.H1_H1 ;  /* 0x30000017ffc87230 */ /* 0x000fc40000004100 */
[----:B------:R-:W-:Y:S02]  /*9090*/  HADD2.F32 R195, -RZ, R87.H1_H1 ;  /* 0x30000057ffc37230 */ /* 0x000fe40000004100 */
[C---:B------:R-:W-:Y:S01]  /*90a0*/  FFMA.FTZ R234, R168.reuse, R189, R191 ;  /* 0x000000bda8ea7223 */ /* 0x040fe200000100bf */
[----:B------:R-:W-:Y:S01]  /*90b0*/  MOV R191, R233 ;  /* 0x000000e900bf7202 */ /* 0x000fe20000000f00 */
[----:B------:R-:W-:Y:S01]  /*90c0*/  FFMA.FTZ R233, R168, R169, R170 ;  /* 0x000000a9a8e97223 */ /* 0x000fe200000100aa */
[----:B------:R-:W-:Y:S01]  /*90d0*/  FMUL.FTZ R171, R3, R171 ;  /* 0x000000ab03ab7220 */ /* 0x000fe20000410000 */
[----:B------:R-:W-:Y:S01]  /*90e0*/  FFMA.FTZ R195, R201, R200, R195 ;  /* 0x000000c8c9c37223 */ /* 0x000fe200000100c3 */
[----:B------:R-:W-:Y:S01]  /*90f0*/  HADD2.F32 R3, -RZ, R35.H1_H1 ;  /* 0x30000023ff037230 */ /* 0x000fe20000004100 */
[----:B------:R-:W0:Y:S01]  /*9100*/  LDC.64 R200, c[0x0][0x428] ;  /* 0x00010a00ffc87b82 */ /* 0x000e220000000a00 */
[----:B------:R-:W-:Y:S02]  /*9110*/  HADD2.F32 R170, -RZ, R75.H1_H1 ;  /* 0x3000004bffaa7230 */ /* 0x000fe40000004100 */
[----:B------:R-:W-:-:S02]  /*9120*/  HADD2.F32 R168, -RZ, R71.H1_H1 ;  /* 0x30000047ffa87230 */ /* 0x000fc40000004100 */
[----:B------:R-:W-:Y:S02]  /*9130*/  HADD2.F32 R169, -RZ, R115.H1_H1 ;  /* 0x30000073ffa97230 */ /* 0x000fe40000004100 */
[C---:B------:R-:W-:Y:S01]  /*9140*/  FFMA.FTZ R3, R171.reuse, R3, R170 ;  /* 0x00000003ab037223 */ /* 0x040fe200000100aa */
[----:B------:R-:W-:Y:S02]  /*9150*/  MOV R170, R235 ;  /* 0x000000eb00aa7202 */ /* 0x000fe40000000f00 */
[----:B------:R-:W-:Y:S01]  /*9160*/  FFMA.FTZ R235, R171, R168, R169 ;  /* 0x000000a8abeb7223 */ /* 0x000fe200000100a9 */
[----:B------:R-:W-:Y:S02]  /*9170*/  F2FP.F16.F32.PACK_AB R171, R188, R190 ;  /* 0x000000bebcab723e */ /* 0x000fe400000000ff */
[----:B------:R-:W-:Y:S02]  /*9180*/  F2FP.F16.F32.PACK_AB R188, R199, R207 ;  /* 0x000000cfc7bc723e */ /* 0x000fe400000000ff */
[----:B------:R-:W-:-:S02]  /*9190*/  F2FP.F16.F32.PACK_AB R207, R185, R184 ;  /* 0x000000b8b9cf723e */ /* 0x000fc400000000ff */
[----:B------:R-:W1:Y:S01]  /*91a0*/  LDC.64 R184, c[0x0][0x380] ;  /* 0x0000e000ffb87b82 */ /* 0x000e620000000a00 */
[----:B------:R-:W-:Y:S01]  /*91b0*/  MOV R196, R222 ;  /* 0x000000de00c47202 */ /* 0x000fe20000000f00 */
[C---:B------:R-:W-:Y:S01]  /*91c0*/  IMAD.WIDE.U32 R218, R249.reuse, 0x10, R162 ;  /* 0x00000010f9da7825 */ /* 0x040fe200078e00a2 */
[----:B------:R-:W-:Y:S02]  /*91d0*/  MOV R222, R211 ;  /* 0x000000d300de7202 */ /* 0x000fe40000000f00 */
[----:B------:R-:W-:Y:S01]  /*91e0*/  MOV R189, R210 ;  /* 0x000000d200bd7202 */ /* 0x000fe20000000f00 */
[--C-:B0-----:R-:W-:Y:S01]  /*91f0*/  IMAD.WIDE.U32 R210, R249, 0x10, R200.reuse ;  /* 0x00000010f9d27825 */ /* 0x101fe200078e00c8 */
[----:B------:R-:W-:Y:S02]  /*9200*/  MOV R169, R209 ;  /* 0x000000d100a97202 */ /* 0x000fe40000000f00 */
[----:B------:R-:W-:Y:S01]  /*9210*/  MOV R168, R208 ;  /* 0x000000d000a87202 */ /* 0x000fe20000000f00 */
[----:B------:R-:W-:Y:S01]  /*9220*/  IMAD.WIDE.U32 R202, R248, 0x10, R200 ;  /* 0x00000010f8ca7825 */ /* 0x000fe200078e00c8 */
[----:B------:R-:W-:-:S02]  /*9230*/  MOV R249, R221 ;  /* 0x000000dd00f97202 */ /* 0x000fc40000000f00 */
[----:B------:R-:W-:Y:S02]  /*9240*/  F2FP.F16.F32.PACK_AB R193, R193, R192 ;  /* 0x000000c0c1c1723e */ /* 0x000fe400000000ff */
[----:B------:R-:W-:Y:S02]  /*9250*/  F2FP.F16.F32.PACK_AB R168, R168, R189 ;  /* 0x000000bda8a8723e */ /* 0x000fe400000000ff */
[----:B------:R-:W-:Y:S01]  /*9260*/  F2FP.F16.F32.PACK_AB R192, R161, R160 ;  /* 0x000000a0a1c0723e */ /* 0x000fe200000000ff */
[----:B--2---:R-:W-:-:S04]  /*9270*/  IMAD.WIDE.U32 R208, R214, 0x10, R200 ;  /* 0x00000010d6d07825 */ /* 0x004fc800078e00c8 */
[----:B---3--:R-:W-:-:S04]  /*9280*/  IMAD.WIDE.U32 R212, R220, 0x10, R200 ;  /* 0x00000010dcd47825 */ /* 0x008fc800078e00c8 */
[----:B------:R-:W-:-:S04]  /*9290*/  IMAD.WIDE.U32 R216, R220, 0x10, R162 ;  /* 0x00000010dcd87825 */ /* 0x000fc800078e00a2 */
[----:B------:R-:W-:Y:S01]  /*92a0*/  IMAD.WIDE.U32 R220, R248, 0x10, R162 ;  /* 0x00000010f8dc7825 */ /* 0x000fe200078e00a2 */
[----:B------:R-:W-:-:S03]  /*92b0*/  MOV R248, R222 ;  /* 0x000000de00f87202 */ /* 0x000fc60000000f00 */
[----:B----4-:R-:W-:Y:S01]  /*92c0*/  IMAD.WIDE.U32 R200, R223, 0x10, R200 ;  /* 0x00000010dfc87825 */ /* 0x010fe200078e00c8 */
[----:B------:R-:W-:-:S03]  /*92d0*/  F2FP.F16.F32.PACK_AB R189, R197, R198 ;  /* 0x000000c6c5bd723e */ /* 0x000fc600000000ff */
[----:B------:R-:W-:Y:S01]  /*92e0*/  IMAD.WIDE.U32 R214, R214, 0x10, R162 ;  /* 0x00000010d6d67825 */ /* 0x000fe200078e00a2 */
[----:B------:R-:W-:-:S03]  /*92f0*/  F2FP.F16.F32.PACK_AB R198, R252, R159 ;  /* 0x0000009ffcc6723e */ /* 0x000fc600000000ff */
[----:B------:R-:W-:Y:S02]  /*9300*/  IMAD.WIDE.U32 R222, R223, 0x10, R162 ;  /* 0x00000010dfde7825 */ /* 0x000fe400078e00a2 */
[----:B------:R0:W5:Y:S01]  /*9310*/  LDL.LU.64 R162, [R1+0x70] ;  /* 0x0000700001a27983 */ /* 0x0001620000300a00 */
[----:B------:R-:W-:-:S03]  /*9320*/  F2FP.F16.F32.PACK_AB R197, R158, R157 ;  /* 0x0000009d9ec5723e */ /* 0x000fc600000000ff */
[----:B------:R0:W5:Y:S01]  /*9330*/  LDL.LU R161, [R1+0x6c] ;  /* 0x00006c0001a17983 */ /* 0x0001620000300800 */
[----:B------:R-:W-:-:S03]  /*9340*/  F2FP.F16.F32.PACK_AB R190, R244, R196 ;  /* 0x000000c4f4be723e */ /* 0x000fc600000000ff */
[----:B------:R0:W5:Y:S01]  /*9350*/  LDL.LU R160, [R1+0x68] ;  /* 0x0000680001a07983 */ /* 0x0001620000300800 */
[----:B------:R-:W-:-:S03]  /*9360*/  F2FP.F16.F32.PACK_AB R196, R156, R155 ;  /* 0x0000009b9cc4723e */ /* 0x000fc600000000ff */
[----:B------:R0:W5:Y:S01]  /*9370*/  LDL.LU R159, [R1+0x64] ;  /* 0x00006400019f7983 */ /* 0x0001620000300800 */
[----:B-1----:R-:W-:-:S03]  /*9380*/  LEA R152, R184, R152, 0x2 ;  /* 0x00000098b8987211 */ /* 0x002fc600078e10ff */
[----:B------:R0:W5:Y:S01]  /*9390*/  LDL.LU R158, [R1+0x60] ;  /* 0x00006000019e7983 */ /* 0x0001620000300800 */
[----:B------:R-:W-:-:S03]  /*93a0*/  F2FP.F16.F32.PACK_AB R194, R180, R194 ;  /* 0x000000c2b4c2723e */ /* 0x000fc600000000ff */
[----:B------:R0:W5:Y:S01]  /*93b0*/  LDL.LU R157, [R1+0x5c] ;  /* 0x00005c00019d7983 */ /* 0x0001620000300800 */
[----:B------:R-:W-:-:S03]  /*93c0*/  F2FP.F16.F32.PACK_AB R180, R154, R153 ;  /* 0x000000999ab4723e */ /* 0x000fc600000000ff */
[----:B------:R0:W5:Y:S01]  /*93d0*/  LDL.LU R156, [R1+0x58] ;  /* 0x00005800019c7983 */ /* 0x0001620000300800 */
[----:B------:R-:W-:-:S03]  /*93e0*/  ISETP.GE.AND P0, PT, R152, R185, PT ;  /* 0x000000b99800720c */ /* 0x000fc60003f06270 */
[----:B------:R0:W5:Y:S04]  /*93f0*/  LDL.LU R155, [R1+0x54] ;  /* 0x00005400019b7983 */ /* 0x0001680000300800 */
[----:B------:R0:W5:Y:S04]  /*9400*/  LDL.LU R154, [R1+0x50] ;  /* 0x00005000019a7983 */ /* 0x0001680000300800 */
[----:B------:R0:W5:Y:S04]  /*9410*/  LDL.LU R153, [R1+0x4c] ;  /* 0x00004c0001997983 */ /* 0x0001680000300800 */
[----:B------:R1:W-:Y:S04]  /*9420*/  STL [R1+0x20], R152 ;  /* 0x0000209801007387 */ /* 0x0003e80000100800 */
[----:B-1----:R0:W5:Y:S01]  /*9430*/  LDL.LU R152, [R1+0x48] ;  /* 0x0000480001987983 */ /* 0x0021620000300800 */
[----:B------:R-:W-:-:S02]  /*9440*/  F2FP.F16.F32.PACK_AB R170, R248, R170 ;  /* 0x000000aaf8aa723e */ /* 0x000fc400000000ff */
[----:B------:R-:W-:Y:S02]  /*9450*/  F2FP.F16.F32.PACK_AB R169, R249, R169 ;  /* 0x000000a9f9a9723e */ /* 0x000fe400000000ff */
[----:B------:R-:W-:Y:S02]  /*9460*/  F2FP.F16.F32.PACK_AB R191, R2, R191 ;  /* 0x000000bf02bf723e */ /* 0x000fe400000000ff */
[----:B------:R-:W-:Y:S02]  /*9470*/  F2FP.F16.F32.PACK_AB R195, R195, R181 ;  /* 0x000000b5c3c3723e */ /* 0x000fe400000000ff */
[----:B------:R-:W-:Y:S01]  /*9480*/  F2FP.F16.F32.PACK_AB R199, R182, R204 ;  /* 0x000000ccb6c7723e */ /* 0x000fe200000000ff */
[----:B------:R1:W-:Y:S01]  /*9490*/  STG.E.128 desc[UR6][R208.64], R168 ;  /* 0x000000a8d0007986 */ /* 0x0003e2000c101d06 */
[----:B------:R-:W-:Y:S02]  /*94a0*/  F2FP.F16.F32.PACK_AB R206, R183, R206 ;  /* 0x000000ceb7ce723e */ /* 0x000fe400000000ff */
[----:B------:R-:W-:-:S02]  /*94b0*/  F2FP.F16.F32.PACK_AB R205, R205, R242 ;  /* 0x000000f2cdcd723e */ /* 0x000fc400000000ff */
[----:B------:R-:W-:Y:S01]  /*94c0*/  F2FP.F16.F32.PACK_AB R204, R245, R251 ;  /* 0x000000fbf5cc723e */ /* 0x000fe200000000ff */
[----:B------:R0:W-:Y:S01]  /*94d0*/  STG.E.128 desc[UR6][R214.64], R188 ;  /* 0x000000bcd6007986 */ /* 0x0001e2000c101d06 */
[----:B------:R-:W-:Y:S02]  /*94e0*/  F2FP.F16.F32.PACK_AB R183, R225, R226 ;  /* 0x000000e2e1b7723e */ /* 0x000fe400000000ff */
[----:B------:R-:W-:Y:S02]  /*94f0*/  F2FP.F16.F32.PACK_AB R182, R241, R243 ;  /* 0x000000f3f1b6723e */ /* 0x000fe400000000ff */
[----:B------:R-:W-:Y:S02]  /*9500*/  F2FP.F16.F32.PACK_AB R181, R247, R250 ;  /* 0x000000faf7b5723e */ /* 0x000fe400000000ff */
        /* <DEDUP_REMOVED lines=20> */
[----:B------:R0:W-:Y:S04]  /*9650*/  STG.E.128 desc[UR6][R202.64], R224 ;  /* 0x000000e0ca007986 */ /* 0x0001e8000c101d06 */
[----:B------:R0:W-:Y:S04]  /*9660*/  STG.E.128 desc[UR6][R220.64], R172 ;  /* 0x000000acdc007986 */ /* 0x0001e8000c101d06 */
[----:B------:R0:W-:Y:S04]  /*9670*/  STG.E.128 desc[UR6][R200.64], R168 ;  /* 0x000000a8c8007986 */ /* 0x0001e8000c101d06 */
[----:B------:R0:W-:Y:S01]  /*9680*/  STG.E.128 desc[UR6][R222.64], R232 ;  /* 0x000000e8de007986 */ /* 0x0001e2000c101d06 */
[----:B------:R-:W-:Y:S05]  /*9690*/  @!P0 BRA `(.L_x_32461) ;  /* 0xffffff7800cc8947 */ /* 0x000fea000383ffff */
[----:B------:R-:W-:Y:S05]  /*96a0*/  EXIT ;  /* 0x000000000000794d */ /* 0x000fea0003800000 */
.L_x_32460:
[----:B------:R-:W-:Y:S01]  /*96b0*/  HFMA2 R244, -RZ, RZ, 0, 5.9604644775390625e-08 ;  /* 0x00000001fff47431 */ /* 0x000fe200000001ff */
[----:B------:R-:W-:Y:S01]  /*96c0*/  BSSY B0, `(.L_x_32462) ;  /* 0x0000006000007945 */ /* 0x000fe20003800000 */
[----:B------:R-:W-:Y:S02]  /*96d0*/  MOV R251, 0x1f ;  /* 0x0000001f00fb7802 */ /* 0x000fe40000000f00 */
[----:B------:R-:W-:-:S07]  /*96e0*/  MOV R252, 0xffffffff ;  /* 0xffffffff00fc7802 */ /* 0x000fce0000000f00 */
[----:B------:R-:W-:Y:S05]  /*96f0*/  WARPSYNC.COLLECTIVE R252, `(.L_x_32463) ;  /* 0x00000000fc087348 */ /* 0x000fea0003c00000 */
[----:B------:R0:W1:Y:S02]  /*9700*/  SHFL.BFLY P2, R244, R3, R244, R251 ;  /* 0x0c0000f403f47389 */ /* 0x00006400000400fb */
[----:B01----:R-:W-:Y:S05]  /*9710*/  ENDCOLLECTIVE ;  /* 0x000000000000791b */ /* 0x003fea0003800000 */
.L_x_32463:
[----:B------:R-:W-:Y:S05]  /*9720*/  BSYNC B0 ;  /* 0x0000000000007941 */ /* 0x000fea0003800000 */
.L_x_32462:
[----:B------:R-:W-:Y:S01]  /*9730*/  FADD.FTZ R3, R3, R244 ;  /* 0x000000f403037221 */ /* 0x000fe20000010000 */
[----:B------:R-:W-:Y:S01]  /*9740*/  HFMA2 R244, -RZ, RZ, 0, 1.1920928955078125e-07 ;  /* 0x00000002fff47431 */ /* 0x000fe200000001ff */
[----:B------:R-:W-:Y:S01]  /*9750*/  MOV R251, 0x1f ;  /* 0x0000001f00fb7802 */ /* 0x000fe20000000f00 */
[----:B------:R-:W0:Y:S01]  /*9760*/  LDC R250, c[0x0][0x400] ;  /* 0x00010000fffa7b82 */ /* 0x000e220000000800 */
[----:B------:R-:W-:-:S07]  /*9770*/  MOV R252, 0xffffffff ;  /* 0xffffffff00fc7802 */ /* 0x000fce0000000f00 */
[----:B0-----:R-:W-:Y:S05]  /*9780*/  WARPSYNC.COLLECTIVE R252, `(.L_x_32464) ;  /* 0x00000000fc087348 */ /* 0x001fea0003c00000 */
[----:B------:R1:W2:Y:S02]  /*9790*/  SHFL.BFLY P2, R244, R3, R244, R251 ;  /* 0x0c0000f403f47389 */ /* 0x0002a400000400fb */
[----:B012---:R-:W-:Y:S05]  /*97a0*/  ENDCOLLECTIVE ;  /* 0x000000000000791b */ /* 0x007fea0003800000 */
.L_x_32464:
[----:B------:R-:W-:Y:S01]  /*97b0*/  FADD.FTZ R3, R3, R244 ;  /* 0x000000f403037221 */ /* 0x000fe20000010000 */
[----:B------:R-:W-:-:S07]  /*97c0*/  HFMA2 R244, -RZ, RZ, 0, 2.384185791015625e-07 ;  /* 0x00000004fff47431 */ /* 0x000fce00000001ff */
[----:B------:R-:W-:Y:S05]  /*97d0*/  WARPSYNC.COLLECTIVE R252, `(.L_x_32465) ;  /* 0x00000000fc087348 */ /* 0x000fea0003c00000 */
[----:B------:R0:W1:Y:S02]  /*97e0*/  SHFL.BFLY P2, R244, R3, R244, R251 ;  /* 0x0c0000f403f47389 */ /* 0x00006400000400fb */
[----:B01----:R-:W-:Y:S05]  /*97f0*/  ENDCOLLECTIVE ;  /* 0x000000000000791b */ /* 0x003fea0003800000 */
.L_x_32465:
[----:B------:R-:W-:Y:S01]  /*9800*/  FADD.FTZ R3, R3, R244 ;  /* 0x000000f403037221 */ /* 0x000fe20000010000 */
[----:B------:R-:W-:-:S07]  /*9810*/  MOV R244, 0x8 ;  /* 0x0000000800f47802 */ /* 0x000fce0000000f00 */
[----:B------:R-:W-:Y:S05]  /*9820*/  WARPSYNC.COLLECTIVE R252, `(.L_x_32466) ;  /* 0x00000000fc087348 */ /* 0x000fea0003c00000 */
[----:B------:R0:W1:Y:S02]  /*9830*/  SHFL.BFLY P2, R244, R3, R244, R251 ;  /* 0x0c0000f403f47389 */ /* 0x00006400000400fb */
[----:B01----:R-:W-:Y:S05]  /*9840*/  ENDCOLLECTIVE ;  /* 0x000000000000791b */ /* 0x003fea0003800000 */
.L_x_32466:
[----:B------:R-:W-:Y:S01]  /*9850*/  FADD.FTZ R3, R3, R244 ;  /* 0x000000f403037221 */ /* 0x000fe20000010000 */
[----:B------:R-:W-:-:S07]  /*9860*/  HFMA2 R244, -RZ, RZ, 0, 9.5367431640625e-07 ;  /* 0x00000010fff47431 */ /* 0x000fce00000001ff */
[----:B------:R-:W-:Y:S05]  /*9870*/  WARPSYNC.COLLECTIVE R252, `(.L_x_32467) ;  /* 0x00000000fc087348 */ /* 0x000fea0003c00000 */
[----:B------:R0:W1:Y:S02]  /*9880*/  SHFL.BFLY P2, R244, R3, R244, R251 ;  /* 0x0c0000f403f47389 */ /* 0x00006400000400fb */
[----:B01----:R-:W-:Y:S05]  /*9890*/  ENDCOLLECTIVE ;  /* 0x000000000000791b */ /* 0x003fea0003800000 */
.L_x_32467:
[----:B------:R-:W-:-:S04]  /*98a0*/  FADD.FTZ R3, R3, R244 ;  /* 0x000000f403037221 */ /* 0x000fc80000010000 */
[----:B------:R-:W-:-:S04]  /*98b0*/  FMUL.FTZ R250, R3, R250 ;  /* 0x000000fa03fa7220 */ /* 0x000fc80000410000 */
        /* <DEDUP_REMOVED lines=164> */
.L_x_32468:
[----:B------:R-:W-:Y:S01]  /*a300*/  FADD.FTZ R3, R3, R244 ;  /* 0x000000f403037221 */ /* 0x000fe20000010000 */
[----:B------:R-:W-:-:S07]  /*a310*/  HFMA2 R244, -RZ, RZ, 0, 1.1920928955078125e-07 ;  /* 0x00000002fff47431 */ /* 0x000fce00000001ff */
[----:B------:R-:W-:Y:S05]  /*a320*/  WARPSYNC.COLLECTIVE R252, `(.L_x_32469) ;  /* 0x00000000fc087348 */ /* 0x000fea0003c00000 */
[----:B------:R0:W1:Y:S02]  /*a330*/  SHFL.BFLY P2, R244, R3, R244, R251 ;  /* 0x0c0000f403f47389 */ /* 0x00006400000400fb */
[----:B01----:R-:W-:Y:S05]  /*a340*/  ENDCOLLECTIVE ;  /* 0x000000000000791b */ /* 0x003fea0003800000 */
.L_x_32469:
[----:B------:R-:W-:Y:S01]  /*a350*/  FADD.FTZ R3, R3, R244 ;  /* 0x000000f403037221 */ /* 0x000fe20000010000 */
[----:B------:R-:W-:-:S07]  /*a360*/  MOV R244, 0x4 ;  /* 0x0000000400f47802 */ /* 0x000fce0000000f00 */
[----:B------:R-:W-:Y:S05]  /*a370*/  WARPSYNC.COLLECTIVE R252, `(.L_x_32470) ;  /* 0x00000000fc087348 */ /* 0x000fea0003c00000 */
[----:B------:R0:W1:Y:S02]  /*a380*/  SHFL.BFLY P2, R244, R3, R244, R251 ;  /* 0x0c0000f403f47389 */ /* 0x00006400000400fb */
[----:B01----:R-:W-:Y:S05]  /*a390*/  ENDCOLLECTIVE ;  /* 0x000000000000791b */ /* 0x003fea0003800000 */
.L_x_32470:
[----:B------:R-:W-:Y:S01]  /*a3a0*/  FADD.FTZ R3, R3, R244 ;  /* 0x000000f403037221 */ /* 0x000fe20000010000 */
[----:B------:R-:W-:-:S07]  /*a3b0*/  HFMA2 R244, -RZ, RZ, 0, 4.76837158203125e-07 ;  /* 0x00000008fff47431 */ /* 0x000fce00000001ff */
[----:B------:R-:W-:Y:S05]  /*a3c0*/  WARPSYNC.COLLECTIVE R252, `(.L_x_32471) ;  /* 0x00000000fc087348 */ /* 0x000fea0003c00000 */
[----:B------:R0:W1:Y:S02]  /*a3d0*/  SHFL.BFLY P2, R244, R3, R244, R251 ;  /* 0x0c0000f403f47389 */ /* 0x00006400000400fb */
[----:B01----:R-:W-:Y:S05]  /*a3e0*/  ENDCOLLECTIVE ;  /* 0x000000000000791b */ /* 0x003fea0003800000 */
.L_x_32471:
[----:B------:R-:W-:Y:S01]  /*a3f0*/  FADD.FTZ R3, R3, R244 ;  /* 0x000000f403037221 */ /* 0x000fe20000010000 */
[----:B------:R-:W-:-:S07]  /*a400*/  MOV R244, 0x10 ;  /* 0x0000001000f47802 */ /* 0x000fce0000000f00 */
[----:B------:R-:W-:Y:S05]  /*a410*/  WARPSYNC.COLLECTIVE R252, `(.L_x_32472) ;  /* 0x00000000fc087348 */ /* 0x000fea0003c00000 */
[----:B------:R0:W1:Y:S02]  /*a420*/  SHFL.BFLY P2, R244, R3, R244, R251 ;  /* 0x0c0000f403f47389 */ /* 0x00006400000400fb */
[----:B01----:R-:W-:Y:S05]  /*a430*/  ENDCOLLECTIVE ;  /* 0x000000000000791b */ /* 0x003fea0003800000 */
.L_x_32472:
[----:B------:R-:W-:Y:S05]  /*a440*/  BRA `(.L_x_32473) ;  /* 0xffffffbc005c7947 */ /* 0x000fea000383ffff */
.L_x_32474:
        /* <DEDUP_REMOVED lines=11> */
.L_x_54477:


//--------------------- .text._ZN10layer_norm31ln_parallel_residual_fwd_kernelINS_13Kernel_traitsI6__halfS2_fS2_fjLj2560ELj1ELj4ELj1ELj16ENS_18Kernel_traits_baseILj2560ES2_S2_fS2_fjLj128EEEEELb0ELb1ELb0EEEvNS_9FwdParamsE --------------------------
	.section	.text._ZN10layer_norm31ln_parallel_residual_fwd_kernelINS_13Kernel_traitsI6__halfS2_fS2_fjLj2560ELj1ELj4ELj1ELj16ENS_18Kernel_traits_baseILj2560ES2_S2_fS2_fjLj128EEEEELb0ELb1ELb0EEEvNS_9FwdParamsE,"ax",@progbits
	.align	128
        .global         _ZN10layer_norm31ln_parallel_residual_fwd_kernelINS_13Kernel_traitsI6__halfS2_fS2_fjLj2560ELj1ELj4ELj1ELj16ENS_18Kernel_traits_baseILj2560ES2_S2_fS2_fjLj128EEEEELb0ELb1ELb0EEEvNS_9FwdParamsE
        .type           _ZN10layer_norm31ln_parallel_residual_fwd_kernelINS_13Kernel_traitsI6__halfS2_fS2_fjLj2560ELj1ELj4ELj1ELj16ENS_18Kernel_traits_baseILj2560ES2_S2_fS2_fjLj128EEEEELb0ELb1ELb0EEEvNS_9FwdParamsE,@function
        .size           _ZN10layer_norm31ln_parallel_residual_fwd_kernelINS_13Kernel_traitsI6__halfS2_fS2_fjLj2560ELj1ELj4ELj1ELj16ENS_18Kernel_traits_baseILj2560ES2_S2_fS2_fjLj128EEEEELb0ELb1ELb0EEEvNS_9FwdParamsE,(.L_x_54478 - _ZN10layer_norm31ln_parallel_residual_fwd_kernelINS_13Kernel_traitsI6__halfS2_fS2_fjLj2560ELj1ELj4ELj1ELj16ENS_18Kernel_traits_baseILj2560ES2_S2_fS2_fjLj128EEEEELb0ELb1ELb0EEEvNS_9FwdParamsE)
        .other          _ZN10layer_norm31ln_parallel_residual_fwd_kernelINS_13Kernel_traitsI6__halfS2_fS2_fjLj2560ELj1ELj4ELj1ELj16ENS_18Kernel_traits_baseILj2560ES2_S2_fS2_fjLj128EEEEELb0ELb1ELb0EEEvNS_9FwdParamsE,@"STO_CUDA_ENTRY STV_DEFAULT"
_ZN10layer_norm31ln_parallel_residual_fwd_kernelINS_13Kernel_traitsI6__halfS2_fS2_fjLj2560ELj1ELj4ELj1ELj16ENS_18Kernel_traits_baseILj2560ES2_S2_fS2_fjLj128EEEEELb0ELb1ELb0EEEvNS_9FwdParamsE:
.text._ZN10layer_norm31ln_parallel_residual_fwd_kernelINS_13Kernel_traitsI6__halfS2_fS2_fjLj2560ELj1ELj4ELj1ELj16ENS_18Kernel_traits_baseILj2560ES2_S2_fS2_fjLj128EEEEELb0ELb1ELb0EEEvNS_9FwdParamsE:
[----:B------:R-:W-:Y:S01]  /*0000*/  LDC R1, c[0x0][0x37c] ;  /* 0x0000df00ff017b82 */ /* 0x000fe20000000800 */
[----:B------:R-:W0:Y:S07]  /*0010*/  S2R R2, SR_TID.X ;  /* 0x0000000000027919 */ /* 0x000e2e0000002100 */
[----:B------:R-:W1:Y:S01]  /*0020*/  LDC R3, c[0x0][0x388] ;  /* 0x0000e200ff037b82 */ /* 0x000e620000000800 */
[----:B------:R-:W2:Y:S01]  /*0030*/  LDCU.64 UR8, c[0x0][0x438] ;  /* 0x00008700ff0877ac */ /* 0x000ea20008000a00 */
[----:B------:R-:W-:Y:S01]  /*0040*/  BSSY.RECONVERGENT B0, `(.L_x_32475) ;  /* 0x00000c1000007945 */ /* 0x000fe20003800200 */
[----:B------:R-:W3:Y:S05]  /*0050*/  LDCU.64 UR6, c[0x0][0x358] ;  /* 0x00006b00ff0677ac */ /* 0x000eea0008000a00 */
[----:B------:R-:W4:Y:S01]  /*0060*/  S2UR UR4, SR_CTAID.X ;  /* 0x00000000000479c3 */ /* 0x000f220000002500 */
[----:B--2---:R-:W-:-:S04]  /*0070*/  UISETP.NE.U32.AND UP0, UPT, UR8, URZ, UPT ;  /* 0x000000ff0800728c */ /* 0x004fc8000bf05070 */
[----:B------:R-:W-:Y:S01]  /*0080*/  UISETP.NE.AND.EX UP0, UPT, UR9, URZ, UPT, UP0 ;  /* 0x000000ff0900728c */ /* 0x000fe2000bf05300 */
[----:B-1----:R-:W-:-:S04]  /*0090*/  SHF.R.S32.HI R0, RZ, 0x1f, R3 ;  /* 0x0000001fff007819 */ /* 0x002fc80000011403 */
        /* <DEDUP_REMOVED lines=90> */
.L_x_32476:
        /* <DEDUP_REMOVED lines=97> */
.L_x_32477:
[----:B------:R-:W-:Y:S05]  /*0c50*/  BSYNC.RECONVERGENT B0 ;  /* 0x0000000000007941 */ /* 0x000fea0003800200 */
.L_x_32475:
[----:B------:R-:W0:Y:S01]  /*0c60*/  LDCU UR4, c[0x0][0x384] ;  /* 0x00007080ff0477ac */ /* 0x000e220008000800 */
[----:B------:R-:W1:Y:S01]  /*0c70*/  LDCU UR13, c[0x0][0x388] ;  /* 0x00007100ff0d77ac */ /* 0x000e620008000800 */
[----:B------:R-:W2:Y:S01]  /*0c80*/  LDCU.U8 UR5, c[0x0][0x410] ;  /* 0x00008200ff0577ac */ /* 0x000ea20008000000 */
[----:B------:R-:W3:Y:S01]  /*0c90*/  LDCU UR12, c[0x0][0x448] ;  /* 0x00008900ff0c77ac */ /* 0x000ee20008000800 */
[----:B------:R-:W4:Y:S01]  /*0ca0*/  LDCU.64 UR8, c[0x0][0x398] ;  /* 0x00007300ff0877ac */ /* 0x000f220008000a00 */
[----:B0-----:R-:W-:Y:S01]  /*0cb0*/  ISETP.GE.AND P0, PT, R164, UR4, PT ;  /* 0x00000004a4007c0c */ /* 0x001fe2000bf06270 */
[----:B------:R-:W0:-:S12]  /*0cc0*/  LDCU.64 UR10, c[0x0][0x3a0] ;  /* 0x00007400ff0a77ac */ /* 0x000e180008000a00 */
[----:B01234-:R-:W-:Y:S05]  /*0cd0*/  @P0 EXIT ;  /* 0x000000000000094d */ /* 0x01ffea0003800000 */
.L_x_32559:
[----:B------:R-:W-:Y:S01]  /*0ce0*/  IMAD R0, R164, UR13, RZ ;  /* 0x0000000da4007c24 */ /* 0x000fe2000f8e02ff */
[----:B------:R-:W-:Y:S04]  /*0cf0*/  BSSY.RECONVERGENT B0, `(.L_x_32478) ;  /* 0x0000075000007945 */ /* 0x000fe80003800200 */
[----:B------:R-:W-:-:S04]  /*0d00*/  SHF.R.S32.HI R165, RZ, 0x1f, R0 ;  /* 0x0000001fffa57819 */ /* 0x000fc80000011400 */
[----:B------:R-:W-:-:S04]  /*0d10*/  LEA.HI R165, R165, R0, RZ, 0x3 ;  /* 0x00000000a5a57211 */ /* 0x000fc800078f18ff */
[----:B------:R-:W-:-:S04]  /*0d20*/  LEA.HI.SX32 R165, R165, R2, 0x1d ;  /* 0x00000002a5a57211 */ /* 0x000fc800078feaff */
[----:B------:R-:W-:Y:S01]  /*0d30*/  MOV R0, R165 ;  /* 0x000000a500007202 */ /* 0x000fe20000000f00 */
[----:B0-234-:R-:W-:Y:S06]  /*0d40*/  @!P5 BRA `(.L_x_32479) ;  /* 0x0000000400bcd947 */ /* 0x01dfec0003800000 */
        /* <DEDUP_REMOVED lines=29> */
.L_x_32481:
        /* <DEDUP_REMOVED lines=17> */
.L_x_32480:
        /* <DEDUP_REMOVED lines=13> */
[--C-:B------:R-:W-:Y:S02]  /*1100*/  HADD2.F32 R171, -RZ, R163.reuse.H0_H0 ;  /* 0x200000a3ffab7230 */ /* 0x100fe40000004100 */
[----:B------:R-:W-:Y:S02]  /*1110*/  HADD2.F32 R168, -RZ, R163.H1_H1 ;  /* 0x300000a3ffa87230 */ /* 0x000fe40000004100 */
[--C-:B------:R-:W-:Y:S02]  /*1120*/  HADD2.F32 R26, -RZ, R173.reuse.H0_H0 ;  /* 0x200000adff1a7230 */ /* 0x100fe40000004100 */
[----:B------:R-:W-:-:S02]  /*1130*/  HADD2.F32 R27, -RZ, R173.H1_H1 ;  /* 0x300000adff1b7230 */ /* 0x000fc40000004100 */
[--C-:B------:R-:W-:Y:S02]  /*1140*/  HADD2.F32 R160, -RZ, R174.reuse.H0_H0 ;  /* 0x200000aeffa07230 */ /* 0x100fe40000004100 */
        /* <DEDUP_REMOVED lines=10> */
.L_x_32483:
[--C-:B-----5:R-:W-:Y:S02]  /*11f0*/  HADD2.F32 R0, -RZ, R160.reuse.H0_H0 ;  /* 0x200000a0ff007230 */ /* 0x120fe40000004100 */
[--C-:B------:R-:W-:Y:S02]  /*1200*/  HADD2.F32 R24, -RZ, R161.reuse.H0_H0 ;  /* 0x200000a1ff187230 */ /* 0x100fe40000004100 */
[----:B------:R-:W-:Y:S02]  /*1210*/  HADD2.F32 R26, -RZ, R161.H1_H1 ;  /* 0x300000a1ff1a7230 */ /* 0x000fe40000004100 */
[----:B------:R-:W-:Y:S02]  /*1220*/  HADD2.F32 R160, -RZ, R160.H1_H1 ;  /* 0x300000a0ffa07230 */ /* 0x000fe40000004100 */
[----:B------:R-:W-:Y:S02]  /*1230*/  HADD2.F32 R27, -RZ, R172.H1_H1 ;  /* 0x300000acff1b7230 */ /* 0x000fe40000004100 */
[----:B------:R-:W-:-:S02]  /*1240*/  HADD2.F32 R161, -RZ, R173.H0_H0 ;  /* 0x200000adffa17230 */ /* 0x000fc40000004100 */
[----:B------:R-:W-:Y:S02]  /*1250*/  HADD2.F32 R25, -RZ, R172.H0_H0 ;  /* 0x200000acff197230 */ /* 0x000fe40000004100 */
[----:B------:R-:W-:Y:S01]  /*1260*/  FADD.FTZ R160, R160, R27 ;  /* 0x0000001ba0a07221 */ /* 0x000fe20000010000 */
[--C-:B------:R-:W-:Y:S02]  /*1270*/  HADD2.F32 R166, -RZ, R162.reuse.H0_H0 ;  /* 0x200000a2ffa67230 */ /* 0x100fe40000004100 */
[----:B------:R-:W-:Y:S01]  /*1280*/  FADD.FTZ R161, R24, R161 ;  /* 0x000000a118a17221 */ /* 0x000fe20000010000 */
[--C-:B------:R-:W-:Y:S02]  /*1290*/  HADD2.F32 R168, -RZ, R163.reuse.H0_H0 ;  /* 0x200000a3ffa87230 */ /* 0x100fe40000004100 */
[----:B------:R-:W-:Y:S01]  /*12a0*/  FADD.FTZ R25, R0, R25 ;  /* 0x0000001900197221 */ /* 0x000fe20000010000 */
[----:B------:R-:W-:Y:S02]  /*12b0*/  HADD2.F32 R171, -RZ, R163.H1_H1 ;  /* 0x300000a3ffab7230 */ /* 0x000fe40000004100 */
[----:B------:R-:W-:-:S02]  /*12c0*/  HADD2.F32 R162, -RZ, R162.H1_H1 ;  /* 0x300000a2ffa27230 */ /* 0x000fc40000004100 */
[--C-:B------:R-:W-:Y:S02]  /*12d0*/  HADD2.F32 R163, -RZ, R174.reuse.H0_H0 ;  /* 0x200000aeffa37230 */ /* 0x100fe40000004100 */
[----:B------:R-:W-:Y:S02]  /*12e0*/  HADD2.F32 R167, -RZ, R174.H1_H1 ;  /* 0x300000aeffa77230 */ /* 0x000fe40000004100 */
[----:B------:R-:W-:Y:S02]  /*12f0*/  HADD2.F32 R27, -RZ, R173.H1_H1 ;  /* 0x300000adff1b7230 */ /* 0x000fe40000004100 */
[----:B------:R-:W-:Y:S01]  /*1300*/  FADD.FTZ R163, R166, R163 ;  /* 0x000000a3a6a37221 */ /* 0x000fe20000010000 */
        /* <DEDUP_REMOVED lines=14> */
.L_x_32482:
[----:B------:R-:W0:Y:S01]  /*13f0*/  LDC.64 R166, c[0x0][0x3a8] ;  /* 0x0000ea00ffa67b82 */ /* 0x000e220000000a00 */
[C---:B------:R-:W-:Y:S01]  /*1400*/  IADD3 R0, PT, PT, R165.reuse, 0x20, RZ ;  /* 0x00000020a5007810 */ /* 0x040fe20007ffe0ff */
[----:B0-----:R-:W-:-:S05]  /*1410*/  IMAD.WIDE.U32 R166, R165, 0x20, R166 ;  /* 0x00000020a5a67825 */ /* 0x001fca00078e00a6 */
[----:B------:R0:W-:Y:S04]  /*1420*/  STG.E.128 desc[UR6][R166.64], R24 ;  /* 0x00000018a6007986 */ /* 0x0001e8000c101d06 */
[----:B------:R0:W-:Y:S02]  /*1430*/  STG.E.128 desc[UR6][R166.64+0x10], R160 ;  /* 0x000010a0a6007986 */ /* 0x0001e4000c101d06 */
.L_x_32479:
[----:B------:R-:W-:Y:S05]  /*1440*/  BSYNC.RECONVERGENT B0 ;  /* 0x0000000000007941 */ /* 0x000fea0003800200 */
.L_x_32478:
        /* <DEDUP_REMOVED lines=10> */
[----:B------:R-:W2:Y:S08]  /*14f0*/  @P0 LDC.64 R20, c[0x0][0x398] ;  /* 0x0000e600ff140b82 */ /* 0x000eb00000000a00 */
[----:B------:R-:W3:Y:S01]  /*1500*/  @P1 LDC.64 R22, c[0x0][0x3a0] ;  /* 0x0000e800ff161b82 */ /* 0x000ee20000000a00 */
[----:B-1----:R-:W-:-:S06]  /*1510*/  IMAD.WIDE.U32 R156, R0, 0x10, R156 ;  /* 0x00000010009c7825 */ /* 0x002fcc00078e009c */
[----:B------:R-:W5:Y:S01]  /*1520*/  LDG.E.128 R156, desc[UR6][R156.64] ;  /* 0x000000069c9c7981 */ /* 0x000f62000c1e1d00 */
[----:B--2---:R-:W-:-:S05]  /*1530*/  @P0 IMAD.WIDE.U32 R20, R0, 0x10, R20 ;  /* 0x0000001000140825 */ /* 0x004fca00078e0014 */
[----:B------:R1:W5:Y:S01]  /*1540*/  @P0 LDG.E.128 R172, desc[UR6][R20.64] ;  /* 0x0000000614ac0981 */ /* 0x000362000c1e1d00 */
[----:B---3--:R-:W-:-:S05]  /*1550*/  @P1 IMAD.WIDE.U32 R22, R0, 0x20, R22 ;  /* 0x0000002000161825 */ /* 0x008fca00078e0016 */
[----:B------:R1:W5:Y:S04]  /*1560*/  @P1 LDG.E.128 R32, desc[UR6][R22.64] ;  /* 0x0000000616201981 */ /* 0x000368000c1e1d00 */
[----:B------:R1:W5:Y:S01]  /*1570*/  @P1 LDG.E.128 R28, desc[UR6][R22.64+0x10] ;  /* 0x00001006161c1981 */ /* 0x000362000c1e1d00 */
[----:B------:R-:W-:Y:S05]  /*1580*/  @!P0 BRA `(.L_x_32486) ;  /* 0x0000000000ec8947 */ /* 0x000fea0003800000 */
[----:B------:R-:W-:Y:S05]  /*1590*/  @!P1 BRA `(.L_x_32487) ;  /* 0x0000000000849947 */ /* 0x000fea0003800000 */
[--C-:B-1---5:R-:W-:Y:S02]  /*15a0*/  HADD2.F32 R20, -RZ, R156.reuse.H0_H0 ;  /* 0x2000009cff147230 */ /* 0x122fe40000004100 */
[----:B------:R-:W-:Y:S02]  /*15b0*/  HADD2.F32 R156, -RZ, R156.H1_H1 ;  /* 0x3000009cff9c7230 */ /* 0x000fe40000004100 */
[--C-:B------:R-:W-:Y:S02]  /*15c0*/  HADD2.F32 R23, -RZ, R172.reuse.H1_H1 ;  /* 0x300000acff177230 */ /* 0x100fe40000004100 */
[----:B------:R-:W-:Y:S02]  /*15d0*/  HADD2.F32 R22, -RZ, R157.H0_H0 ;  /* 0x2000009dff167230 */ /* 0x000fe40000004100 */
[----:B------:R-:W-:Y:S02]  /*15e0*/  HADD2.F32 R171, -RZ, R173.H0_H0 ;  /* 0x200000adffab7230 */ /* 0x000fe40000004100 */
[----:B------:R-:W-:Y:S01]  /*15f0*/  FADD.FTZ R156, R23, R156 ;  /* 0x0000009c179c7221 */ /* 0x000fe20000010000 */
[----:B------:R-:W-:-:S02]  /*1600*/  HADD2.F32 R21, -RZ, R172.H0_H0 ;  /* 0x200000acff157230 */ /* 0x000fc40000004100 */
[--C-:B0-----:R-:W-:Y:S02]  /*1610*/  HADD2.F32 R166, -RZ, R158.reuse.H0_H0 ;  /* 0x2000009effa67230 */ /* 0x101fe40000004100 */
[----:B------:R-:W-:Y:S01]  /*1620*/  FADD.FTZ R23, R171, R22 ;  /* 0x00000016ab177221 */ /* 0x000fe20000010000 */
[----:B------:R-:W-:Y:S02]  /*1630*/  HADD2.F32 R167, -RZ, R158.H1_H1 ;  /* 0x3000009effa77230 */ /* 0x000fe40000004100 */
[----:B------:R-:W-:Y:S01]  /*1640*/  FADD.FTZ R21, R21, R20 ;  /* 0x0000001415157221 */ /* 0x000fe20000010000 */
[----:B------:R-:W-:Y:S02]  /*1650*/  HADD2.F32 R157, -RZ, R157.H1_H1 ;  /* 0x3000009dff9d7230 */ /* 0x000fe40000004100 */
[--C-:B------:R-:W-:Y:S02]  /*1660*/  HADD2.F32 R168, -RZ, R159.reuse.H0_H0 ;  /* 0x2000009fffa87230 */ /* 0x100fe40000004100 */
[----:B------:R-:W-:-:S02]  /*1670*/  HADD2.F32 R169, -RZ, R159.H1_H1 ;  /* 0x3000009fffa97230 */ /* 0x000fc40000004100 */
[----:B------:R-:W-:Y:S02]  /*1680*/  HADD2.F32 R158, -RZ, R173.H1_H1 ;  /* 0x300000adff9e7230 */ /* 0x000fe40000004100 */
[--C-:B------:R-:W-:Y:S02]  /*1690*/  HADD2.F32 R159, -RZ, R174.reuse.H0_H0 ;  /* 0x200000aeff9f7230 */ /* 0x100fe40000004100 */
[--C-:B------:R-:W-:Y:S02]  /*16a0*/  HADD2.F32 R171, -RZ, R175.reuse.H0_H0 ;  /* 0x200000afffab7230 */ /* 0x100fe40000004100 */
[----:B------:R-:W-:Y:S01]  /*16b0*/  FADD.FTZ R158, R158, R157 ;  /* 0x0000009d9e9e7221 */ /* 0x000fe20000010000 */
[----:B------:R-:W-:Y:S02]  /*16c0*/  HADD2.F32 R20, -RZ, R174.H1_H1 ;  /* 0x300000aeff147230 */ /* 0x000fe40000004100 */
        /* <DEDUP_REMOVED lines=14> */
.L_x_32487:
[--C-:B-1---5:R-:W-:Y:S02]  /*17b0*/  HADD2.F32 R22, -RZ, R157.reuse.H0_H0 ;  /* 0x2000009dff167230 */ /* 0x122fe40000004100 */
[----:B0-----:R-:W-:Y:S02]  /*17c0*/  HADD2.F32 R166, -RZ, R157.H1_H1 ;  /* 0x3000009dffa67230 */ /* 0x001fe40000004100 */
[----:B------:R-:W-:Y:S02]  /*17d0*/  HADD2.F32 R157, -RZ, R173.H0_H0 ;  /* 0x200000adff9d7230 */ /* 0x000fe40000004100 */
[----:B------:R-:W-:Y:S02]  /*17e0*/  HADD2.F32 R20, -RZ, R156.H0_H0 ;  /* 0x2000009cff147230 */ /* 0x000fe40000004100 */
[----:B------:R-:W-:Y:S02]  /*17f0*/  HADD2.F32 R21, -RZ, R172.H0_H0 ;  /* 0x200000acff157230 */ /* 0x000fe40000004100 */
[----:B------:R-:W-:Y:S01]  /*1800*/  FADD.FTZ R22, R157, R22 ;  /* 0x000000169d167221 */ /* 0x000fe20000010000 */
[----:B------:R-:W-:-:S02]  /*1810*/  HADD2.F32 R156, -RZ, R156.H1_H1 ;  /* 0x3000009cff9c7230 */ /* 0x000fc40000004100 */
[----:B------:R-:W-:Y:S02]  /*1820*/  HADD2.F32 R23, -RZ, R172.H1_H1 ;  /* 0x300000acff177230 */ /* 0x000fe40000004100 */
[----:B------:R-:W-:Y:S01]  /*1830*/  FADD.FTZ R20, R21, R20 ;  /* 0x0000001415147221 */ /* 0x000fe20000010000 */
[--C-:B------:R-:W-:Y:S02]  /*1840*/  HADD2.F32 R167, -RZ, R158.reuse.H0_H0 ;  /* 0x2000009effa77230 */ /* 0x100fe40000004100 */
[----:B------:R-:W-:Y:S02]  /*1850*/  HADD2.F32 R158, -RZ, R158.H1_H1 ;  /* 0x3000009eff9e7230 */ /* 0x000fe40000004100 */
[----:B------:R-:W-:Y:S01]  /*1860*/  FADD.FTZ R21, R23, R156 ;  /* 0x0000009c17157221 */ /* 0x000fe20000010000 */
[--C-:B------:R-:W-:Y:S02]  /*1870*/  HADD2.F32 R168, -RZ, R159.reuse.H0_H0 ;  /* 0x2000009fffa87230 */ /* 0x100fe40000004100 */
[----:B------:R-:W-:-:S02]  /*1880*/  HADD2.F32 R169, -RZ, R159.H1_H1 ;  /* 0x3000009fffa97230 */ /* 0x000fc40000004100 */
[--C-:B------:R-:W-:Y:S02]  /*1890*/  HADD2.F32 R157, -RZ, R174.reuse.H1_H1 ;  /* 0x300000aeff9d7230 */ /* 0x100fe40000004100 */
[----:B------:R-:W-:Y:S02]  /*18a0*/  HADD2.F32 R159, -RZ, R175.H0_H0 ;  /* 0x200000afff9f7230 */ /* 0x000fe40000004100 */
[----:B------:R-:W-:Y:S02]  /*18b0*/  HADD2.F32 R23, -RZ, R173.H1_H1 ;  /* 0x300000adff177230 */ /* 0x000fe40000004100 */
[----:B------:R-:W-:Y:S01]  /*18c0*/  FADD.FTZ R157, R157, R158 ;  /* 0x0000009e9d9d7221 */ /* 0x000fe20000010000 */
[----:B------:R-:W-:Y:S02]  /*18d0*/  HADD2.F32 R156, -RZ, R174.H0_H0 ;  /* 0x200000aeff9c7230 */ /* 0x000fe40000004100 */
[----:B------:R-:W-:Y:S01]  /*18e0*/  FADD.FTZ R158, R159, R168 ;  /* 0x000000a89f9e7221 */ /* 0x000fe20000010000 */
[----:B------:R-:W-:-:S02]  /*18f0*/  HADD2.F32 R184, -RZ, R175.H1_H1 ;  /* 0x300000afffb87230 */ /* 0x000fc40000004100 */
[----:B------:R-:W-:Y:S01]  /*1900*/  FADD.FTZ R23, R23, R166 ;  /* 0x000000a617177221 */ /* 0x000fe20000010000 */
[----:B------:R-:W-:Y:S02]  /*1910*/  FADD.FTZ R156, R156, R167 ;  /* 0x000000a79c9c7221 */ /* 0x000fe40000010000 */
[----:B------:R-:W-:Y:S01]  /*1920*/  FADD.FTZ R159, R184, R169 ;  /* 0x000000a9b89f7221 */ /* 0x000fe20000010000 */
[----:B------:R-:W-:Y:S06]  /*1930*/  BRA `(.L_x_32488) ;  /* 0x0000000000687947 */ /* 0x000fec0003800000 */
.L_x_32486:
[----:B------:R-:W-:Y:S05]  /*1940*/  @!P1 BRA `(.L_x_32489) ;  /* 0x0000000000449947 */ /* 0x000fea0003800000 */
[--C-:B-1---5:R-:W-:Y:S02]  /*1950*/  HADD2.F32 R21, -RZ, R156.reuse.H0_H0 ;  /* 0x2000009cff157230 */ /* 0x122fe40000004100 */
[----:B------:R-:W-:Y:S02]  /*1960*/  HADD2.F32 R156, -RZ, R156.H1_H1 ;  /* 0x3000009cff9c7230 */ /* 0x000fe40000004100 */
[--C-:B------:R-:W-:Y:S02]  /*1970*/  HADD2.F32 R23, -RZ, R157.reuse.H0_H0 ;  /* 0x2000009dff177230 */ /* 0x100fe40000004100 */
[----:B------:R-:W-:Y:S01]  /*1980*/  FADD.FTZ R20, R32, R21 ;  /* 0x0000001520147221 */ /* 0x000fe20000010000 */
[----:B0-----:R-:W-:Y:S02]  /*1990*/  HADD2.F32 R166, -RZ, R157.H1_H1 ;  /* 0x3000009dffa67230 */ /* 0x001fe40000004100 */
        /* <DEDUP_REMOVED lines=12> */
.L_x_32489:
[--C-:B-1---5:R-:W-:Y:S02]  /*1a60*/  HADD2.F32 R20, -RZ, R156.reuse.H0_H0 ;  /* 0x2000009cff147230 */ /* 0x122fe40000004100 */
[----:B------:R-:W-:Y:S02]  /*1a70*/  HADD2.F32 R21, -RZ, R156.H1_H1 ;  /* 0x3000009cff157230 */ /* 0x000fe40000004100 */
[--C-:B------:R-:W-:Y:S02]  /*1a80*/  HADD2.F32 R22, -RZ, R157.reuse.H0_H0 ;  /* 0x2000009dff167230 */ /* 0x100fe40000004100 */
[----:B------:R-:W-:Y:S02]  /*1a90*/  HADD2.F32 R23, -RZ, R157.H1_H1 ;  /* 0x3000009dff177230 */ /* 0x000fe40000004100 */
[--C-:B------:R-:W-:Y:S02]  /*1aa0*/  HADD2.F32 R156, -RZ, R158.reuse.H0_H0 ;  /* 0x2000009eff9c7230 */ /* 0x100fe40000004100 */
[----:B------:R-:W-:-:S02]  /*1ab0*/  HADD2.F32 R157, -RZ, R158.H1_H1 ;  /* 0x3000009eff9d7230 */ /* 0x000fc40000004100 */
[--C-:B------:R-:W-:Y:S02]  /*1ac0*/  HADD2.F32 R158, -RZ, R159.reuse.H0_H0 ;  /* 0x2000009fff9e7230 */ /* 0x100fe40000004100 */
[----:B------:R-:W-:-:S07]  /*1ad0*/  HADD2.F32 R159, -RZ, R159.H1_H1 ;  /* 0x3000009fff9f7230 */ /* 0x000fce0000004100 */
.L_x_32488:
[----:B0-----:R-:W0:Y:S02]  /*1ae0*/  LDC.64 R166, c[0x0][0x3a8] ;  /* 0x0000ea00ffa67b82 */ /* 0x001e240000000a00 */
[C---:B0-----:R-:W-:Y:S01]  /*1af0*/  IMAD.WIDE.U32 R166, R0.reuse, 0x20, R166 ;  /* 0x0000002000a67825 */ /* 0x041fe200078e00a6 */
[----:B------:R-:W-:-:S04]  /*1b00*/  IADD3 R0, PT, PT, R0, 0x20, RZ ;  /* 0x0000002000007810 */ /* 0x000fc80007ffe0ff */
[----:B------:R1:W-:Y:S04]  /*1b10*/  STG.E.128 desc[UR6][R166.64], R20 ;  /* 0x00000014a6007986 */ /* 0x0003e8000c101d06 */
[----:B------:R1:W-:Y:S02]  /*1b20*/  STG.E.128 desc[UR6][R166.64+0x10], R156 ;  /* 0x0000109ca6007986 */ /* 0x0003e4000c101d06 */
.L_x_32485:
[----:B------:R-:W-:Y:S05]  /*1b30*/  BSYNC.RECONVERGENT B0 ;  /* 0x0000000000007941 */ /* 0x000fea0003800200 */
.L_x_32484:
        /* <DEDUP_REMOVED lines=10> */
[----:B------:R-:W3:Y:S08]  /*1be0*/  @P0 LDC.64 R18, c[0x0][0x398] ;  /* 0x0000e600ff120b82 */ /* 0x000ef00000000a00 */
[----:B------:R-:W0:Y:S01]  /*1bf0*/  @P1 LDC.64 R152, c[0x0][0x3a0] ;  /* 0x0000e800ff981b82 */ /* 0x000e220000000a00 */
[----:B--2---:R-:W-:-:S04]  /*1c00*/  IMAD.WIDE.U32 R16, R0, 0x10, R16 ;  /* 0x0000001000107825 */ /* 0x004fc800078e0010 */
[----:B---3--:R-:W-:-:S05]  /*1c10*/  @P0 IMAD.WIDE.U32 R18, R0, 0x10, R18 ;  /* 0x0000001000120825 */ /* 0x008fca00078e0012 */
[----:B------:R2:W5:Y:S01]  /*1c20*/  @P0 LDG.E.128 R172, desc[UR6][R18.64] ;  /* 0x0000000612ac0981 */ /* 0x000562000c1e1d00 */
[----:B01----:R-:W-:-:S03]  /*1c30*/  @P1 IMAD.WIDE.U32 R166, R0, 0x20, R152 ;  /* 0x0000002000a61825 */ /* 0x003fc600078e0098 */
[----:B------:R2:W5:Y:S04]  /*1c40*/  LDG.E.128 R152, desc[UR6][R16.64] ;  /* 0x0000000610987981 */ /* 0x000568000c1e1d00 */
[----:B------:R2:W5:Y:S04]  /*1c50*/  @P1 LDG.E.128 R32, desc[UR6][R166.64] ;  /* 0x00000006a6201981 */ /* 0x000568000c1e1d00 */
[----:B------:R2:W5:Y:S01]  /*1c60*/  @P1 LDG.E.128 R28, desc[UR6][R166.64+0x10] ;  /* 0x00001006a61c1981 */ /* 0x000562000c1e1d00 */
[----:B------:R-:W-:Y:S05]  /*1c70*/  @!P0 BRA `(.L_x_32492) ;  /* 0x0000000000ec8947 */ /* 0x000fea0003800000 */
[----:B------:R-:W-:Y:S05]  /*1c80*/  @!P1 BRA `(.L_x_32493) ;  /* 0x0000000000849947 */ /* 0x000fea0003800000 */
[--C-:B--2--5:R-:W-:Y:S02]  /*1c90*/  HADD2.F32 R16, -RZ, R152.reuse.H0_H0 ;  /* 0x20000098ff107230 */ /* 0x124fe40000004100 */
[----:B------:R-:W-:Y:S02]  /*1ca0*/  HADD2.F32 R152, -RZ, R152.H1_H1 ;  /* 0x30000098ff987230 */ /* 0x000fe40000004100 */
[--C-:B------:R-:W-:Y:S02]  /*1cb0*/  HADD2.F32 R19, -RZ, R172.reuse.H1_H1 ;  /* 0x300000acff137230 */ /* 0x100fe40000004100 */
        /* <DEDUP_REMOVED lines=30> */
.L_x_32493:
[--C-:B--2--5:R-:W-:Y:S02]  /*1ea0*/  HADD2.F32 R18, -RZ, R153.reuse.H0_H0 ;  /* 0x20000099ff127230 */ /* 0x124fe40000004100 */
[----:B------:R-:W-:Y:S02]  /*1eb0*/  HADD2.F32 R166, -RZ, R153.H1_H1 ;  /* 0x30000099ffa67230 */ /* 0x000fe40000004100 */
        /* <DEDUP_REMOVED lines=23> */
.L_x_32492:
[----:B------:R-:W-:Y:S05]  /*2030*/  @!P1 BRA `(.L_x_32495) ;  /* 0x0000000000449947 */ /* 0x000fea0003800000 */
[--C-:B--2--5:R-:W-:Y:S02]  /*2040*/  HADD2.F32 R17, -RZ, R152.reuse.H0_H0 ;  /* 0x20000098ff117230 */ /* 0x124fe40000004100 */
        /* <DEDUP_REMOVED lines=16> */
.L_x_32495:
[--C-:B--2--5:R-:W-:Y:S02]  /*2150*/  HADD2.F32 R16, -RZ, R152.reuse.H0_H0 ;  /* 0x20000098ff107230 */ /* 0x124fe40000004100 */
[----:B------:R-:W-:Y:S02]  /*2160*/  HADD2.F32 R17, -RZ, R152.H1_H1 ;  /* 0x30000098ff117230 */ /* 0x000fe40000004100 */
[--C-:B------:R-:W-:Y:S02]  /*2170*/  HADD2.F32 R18, -RZ, R153.reuse.H0_H0 ;  /* 0x20000099ff127230 */ /* 0x100fe40000004100 */
[----:B------:R-:W-:Y:S02]  /*2180*/  HADD2.F32 R19, -RZ, R153.H1_H1 ;  /* 0x30000099ff137230 */ /* 0x000fe40000004100 */
[--C-:B------:R-:W-:Y:S02]  /*2190*/  HADD2.F32 R152, -RZ, R154.reuse.H0_H0 ;  /* 0x2000009aff987230 */ /* 0x100fe40000004100 */
[----:B------:R-:W-:-:S02]  /*21a0*/  HADD2.F32 R153, -RZ, R154.H1_H1 ;  /* 0x3000009aff997230 */ /* 0x000fc40000004100 */
[--C-:B------:R-:W-:Y:S02]  /*21b0*/  HADD2.F32 R154, -RZ, R155.reuse.H0_H0 ;  /* 0x2000009bff9a7230 */ /* 0x100fe40000004100 */
[----:B------:R-:W-:-:S07]  /*21c0*/  HADD2.F32 R155, -RZ, R155.H1_H1 ;  /* 0x3000009bff9b7230 */ /* 0x000fce0000004100 */
.L_x_32494:
[----:B------:R-:W0:Y:S02]  /*21d0*/  LDC.64 R166, c[0x0][0x3a8] ;  /* 0x0000ea00ffa67b82 */ /* 0x000e240000000a00 */
[C---:B0-----:R-:W-:Y:S01]  /*21e0*/  IMAD.WIDE.U32 R166, R0.reuse, 0x20, R166 ;  /* 0x0000002000a67825 */ /* 0x041fe200078e00a6 */
[----:B------:R-:W-:-:S04]  /*21f0*/  IADD3 R0, PT, PT, R0, 0x20, RZ ;  /* 0x0000002000007810 */ /* 0x000fc80007ffe0ff */
[----:B------:R2:W-:Y:S04]  /*2200*/  STG.E.128 desc[UR6][R166.64], R16 ;  /* 0x00000010a6007986 */ /* 0x0005e8000c101d06 */
[----:B------:R2:W-:Y:S02]  /*2210*/  STG.E.128 desc[UR6][R166.64+0x10], R152 ;  /* 0x00001098a6007986 */ /* 0x0005e4000c101d06 */
.L_x_32491:
[----:B------:R-:W-:Y:S05]  /*2220*/  BSYNC.RECONVERGENT B0 ;  /* 0x0000000000007941 */ /* 0x000fea0003800200 */
.L_x_32490:
        /* <DEDUP_REMOVED lines=10> */
[----:B------:R-:W4:Y:S08]  /*22d0*/  @P0 LDC.64 R14, c[0x0][0x398] ;  /* 0x0000e600ff0e0b82 */ /* 0x000f300000000a00 */
[----:B------:R-:W0:Y:S01]  /*22e0*/  @P1 LDC.64 R148, c[0x0][0x3a0] ;  /* 0x0000e800ff941b82 */ /* 0x000e220000000a00 */
[----:B---3--:R-:W-:-:S04]  /*22f0*/  IMAD.WIDE.U32 R12, R0, 0x10, R12 ;  /* 0x00000010000c7825 */ /* 0x008fc800078e000c */
[----:B----4-:R-:W-:-:S05]  /*2300*/  @P0 IMAD.WIDE.U32 R14, R0, 0x10, R14 ;  /* 0x00000010000e0825 */ /* 0x010fca00078e000e */
[----:B------:R3:W5:Y:S01]  /*2310*/  @P0 LDG.E.128 R172, desc[UR6][R14.64] ;  /* 0x000000060eac0981 */ /* 0x000762000c1e1d00 */
[----:B012---:R-:W-:-:S03]  /*2320*/  @P1 IMAD.WIDE.U32 R166, R0, 0x20, R148 ;  /* 0x0000002000a61825 */ /* 0x007fc600078e0094 */
[----:B------:R3:W5:Y:S04]  /*2330*/  LDG.E.128 R148, desc[UR6][R12.64] ;  /* 0x000000060c947981 */ /* 0x000768000c1e1d00 */
[----:B------:R3:W5:Y:S04]  /*2340*/  @P1 LDG.E.128 R32, desc[UR6][R166.64] ;  /* 0x00000006a6201981 */ /* 0x000768000c1e1d00 */
[----:B------:R3:W5:Y:S01]  /*2350*/  @P1 LDG.E.128 R28, desc[UR6][R166.64+0x10] ;  /* 0x00001006a61c1981 */ /* 0x000762000c1e1d00 */
[----:B------:R-:W-:Y:S05]  /*2360*/  @!P0 BRA `(.L_x_32498) ;  /* 0x0000000000ec8947 */ /* 0x000fea0003800000 */
[----:B------:R-:W-:Y:S05]  /*2370*/  @!P1 BRA `(.L_x_32499) ;  /* 0x0000000000849947 */ /* 0x000fea0003800000 */
[--C-:B---3-5:R-:W-:Y:S02]  /*2380*/  HADD2.F32 R12, -RZ, R148.reuse.H0_H0 ;  /* 0x20000094ff0c7230 */ /* 0x128fe40000004100 */
        /* <DEDUP_REMOVED lines=32> */
.L_x_32499:
[--C-:B---3-5:R-:W-:Y:S02]  /*2590*/  HADD2.F32 R14, -RZ, R149.reuse.H0_H0 ;  /* 0x20000095ff0e7230 */ /* 0x128fe40000004100 */
        /* <DEDUP_REMOVED lines=24> */
.L_x_32498:
[----:B------:R-:W-:Y:S05]  /*2720*/  @!P1 BRA `(.L_x_32501) ;  /* 0x0000000000449947 */ /* 0x000fea0003800000 */
[--C-:B---3-5:R-:W-:Y:S02]  /*2730*/  HADD2.F32 R13, -RZ, R148.reuse.H0_H0 ;  /* 0x20000094ff0d7230 */ /* 0x128fe40000004100 */
        /* <DEDUP_REMOVED lines=16> */
.L_x_32501:
[--C-:B---3-5:R-:W-:Y:S02]  /*2840*/  HADD2.F32 R12, -RZ, R148.reuse.H0_H0 ;  /* 0x20000094ff0c7230 */ /* 0x128fe40000004100 */
[----:B------:R-:W-:Y:S02]  /*2850*/  HADD2.F32 R13, -RZ, R148.H1_H1 ;  /* 0x30000094ff0d7230 */ /* 0x000fe40000004100 */
[--C-:B------:R-:W-:Y:S02]  /*2860*/  HADD2.F32 R14, -RZ, R149.reuse.H0_H0 ;  /* 0x20000095ff0e7230 */ /* 0x100fe40000004100 */
[----:B------:R-:W-:Y:S02]  /*2870*/  HADD2.F32 R15, -RZ, R149.H1_H1 ;  /* 0x30000095ff0f7230 */ /* 0x000fe40000004100 */
[--C-:B------:R-:W-:Y:S02]  /*2880*/  HADD2.F32 R148, -RZ, R150.reuse.H0_H0 ;  /* 0x20000096ff947230 */ /* 0x100fe40000004100 */
[----:B------:R-:W-:-:S02]  /*2890*/  HADD2.F32 R149, -RZ, R150.H1_H1 ;  /* 0x30000096ff957230 */ /* 0x000fc40000004100 */
[--C-:B------:R-:W-:Y:S02]  /*28a0*/  HADD2.F32 R150, -RZ, R151.reuse.H0_H0 ;  /* 0x20000097ff967230 */ /* 0x100fe40000004100 */
[----:B------:R-:W-:-:S07]  /*28b0*/  HADD2.F32 R151, -RZ, R151.H1_H1 ;  /* 0x30000097ff977230 */ /* 0x000fce0000004100 */
.L_x_32500:
[----:B------:R-:W0:Y:S02]  /*28c0*/  LDC.64 R166, c[0x0][0x3a8] ;  /* 0x0000ea00ffa67b82 */ /* 0x000e240000000a00 */
[C---:B0-----:R-:W-:Y:S01]  /*28d0*/  IMAD.WIDE.U32 R166, R0.reuse, 0x20, R166 ;  /* 0x0000002000a67825 */ /* 0x041fe200078e00a6 */
[----:B------:R-:W-:-:S04]  /*28e0*/  IADD3 R0, PT, PT, R0, 0x20, RZ ;  /* 0x0000002000007810 */ /* 0x000fc80007ffe0ff */
[----:B------:R3:W-:Y:S04]  /*28f0*/  STG.E.128 desc[UR6][R166.64], R12 ;  /* 0x0000000ca6007986 */ /* 0x0007e8000c101d06 */
[----:B------:R3:W-:Y:S02]  /*2900*/  STG.E.128 desc[UR6][R166.64+0x10], R148 ;  /* 0x00001094a6007986 */ /* 0x0007e4000c101d06 */
.L_x_32497:
[----:B------:R-:W-:Y:S05]  /*2910*/  BSYNC.RECONVERGENT B0 ;  /* 0x0000000000007941 */ /* 0x000fea0003800200 */
.L_x_32496:
        /* <DEDUP_REMOVED lines=10> */
[----:B------:R-:W0:Y:S08]  /*29c0*/  @P0 LDC.64 R10, c[0x0][0x398] ;  /* 0x0000e600ff0a0b82 */ /* 0x000e300000000a00 */
[----:B------:R-:W1:Y:S01]  /*29d0*/  @P1 LDC.64 R144, c[0x0][0x3a0] ;  /* 0x0000e800ff901b82 */ /* 0x000e620000000a00 */
[----:B----4-:R-:W-:-:S04]  /*29e0*/  IMAD.WIDE.U32 R8, R0, 0x10, R8 ;  /* 0x0000001000087825 */ /* 0x010fc800078e0008 */
[----:B0-----:R-:W-:-:S05]  /*29f0*/  @P0 IMAD.WIDE.U32 R10, R0, 0x10, R10 ;  /* 0x00000010000a0825 */ /* 0x001fca00078e000a */
[----:B------:R0:W5:Y:S01]  /*2a00*/  @P0 LDG.E.128 R172, desc[UR6][R10.64] ;  /* 0x000000060aac0981 */ /* 0x000162000c1e1d00 */
[----:B-123--:R-:W-:-:S03]  /*2a10*/  @P1 IMAD.WIDE.U32 R166, R0, 0x20, R144 ;  /* 0x0000002000a61825 */ /* 0x00efc600078e0090 */
[----:B------:R0:W5:Y:S04]  /*2a20*/  LDG.E.128 R144, desc[UR6][R8.64] ;  /* 0x0000000608907981 */ /* 0x000168000c1e1d00 */
[----:B------:R0:W5:Y:S04]  /*2a30*/  @P1 LDG.E.128 R32, desc[UR6][R166.64] ;  /* 0x00000006a6201981 */ /* 0x000168000c1e1d00 */
[----:B------:R0:W5:Y:S01]  /*2a40*/  @P1 LDG.E.128 R28, desc[UR6][R166.64+0x10] ;  /* 0x00001006a61c1981 */ /* 0x000162000c1e1d00 */
[----:B------:R-:W-:Y:S05]  /*2a50*/  @!P0 BRA `(.L_x_32504) ;  /* 0x0000000000ec8947 */ /* 0x000fea0003800000 */
[----:B------:R-:W-:Y:S05]  /*2a60*/  @!P1 BRA `(.L_x_32505) ;  /* 0x0000000000849947 */ /* 0x000fea0003800000 */
[--C-:B0----5:R-:W-:Y:S02]  /*2a70*/  HADD2.F32 R8, -RZ, R144.reuse.H0_H0 ;  /* 0x20000090ff087230 */ /* 0x121fe40000004100 */
        /* <DEDUP_REMOVED lines=32> */
.L_x_32505:
[--C-:B0----5:R-:W-:Y:S02]  /*2c80*/  HADD2.F32 R10, -RZ, R145.reuse.H0_H0 ;  /* 0x20000091ff0a7230 */ /* 0x121fe40000004100 */
        /* <DEDUP_REMOVED lines=24> */
.L_x_32504:
[----:B------:R-:W-:Y:S05]  /*2e10*/  @!P1 BRA `(.L_x_32507) ;  /* 0x0000000000449947 */ /* 0x000fea0003800000 */
[--C-:B0----5:R-:W-:Y:S02]  /*2e20*/  HADD2.F32 R9, -RZ, R144.reuse.H0_H0 ;  /* 0x20000090ff097230 */ /* 0x121fe40000004100 */
        /* <DEDUP_REMOVED lines=16> */
.L_x_32507:
        /* <DEDUP_REMOVED lines=8> */
.L_x_32506:
[----:B------:R-:W0:Y:S02]  /*2fb0*/  LDC.64 R166, c[0x0][0x3a8] ;  /* 0x0000ea00ffa67b82 */ /* 0x000e240000000a00 */
[C---:B0-----:R-:W-:Y:S01]  /*2fc0*/  IMAD.WIDE.U32 R166, R0.reuse, 0x20, R166 ;  /* 0x0000002000a67825 */ /* 0x041fe200078e00a6 */
[----:B------:R-:W-:-:S04]  /*2fd0*/  IADD3 R0, PT, PT, R0, 0x20, RZ ;  /* 0x0000002000007810 */ /* 0x000fc80007ffe0ff */
[----:B------:R4:W-:Y:S04]  /*2fe0*/  STG.E.128 desc[UR6][R166.64], R8 ;  /* 0x00000008a6007986 */ /* 0x0009e8000c101d06 */
[----:B------:R4:W-:Y:S02]  /*2ff0*/  STG.E.128 desc[UR6][R166.64+0x10], R144 ;  /* 0x00001090a6007986 */ /* 0x0009e4000c101d06 */
.L_x_32503:
[----:B------:R-:W-:Y:S05]  /*3000*/  BSYNC.RECONVERGENT B0 ;  /* 0x0000000000007941 */ /* 0x000fea0003800200 */
.L_x_32502:
        /* <DEDUP_REMOVED lines=12> */
[----:B0-----:R-:W-:-:S04]  /*30d0*/  IMAD.WIDE.U32 R4, R0, 0x10, R4 ;  /* 0x0000001000047825 */ /* 0x001fc800078e0004 */
[----:B-1----:R-:W-:-:S05]  /*30e0*/  @P1 IMAD.WIDE.U32 R6, R0, 0x10, R6 ;  /* 0x0000001000061825 */ /* 0x002fca00078e0006 */
[----:B------:R0:W5:Y:S01]  /*30f0*/  @P1 LDG.E.128 R172, desc[UR6][R6.64] ;  /* 0x0000000606ac1981 */ /* 0x000162000c1e1d00 */
[----:B--234-:R-:W-:-:S03]  /*3100*/  @P0 IMAD.WIDE.U32 R166, R0, 0x20, R140 ;  /* 0x0000002000a60825 */ /* 0x01cfc600078e008c */
        /* <DEDUP_REMOVED lines=38> */
.L_x_32511:
        /* <DEDUP_REMOVED lines=25> */
.L_x_32510:
        /* <DEDUP_REMOVED lines=18> */
.L_x_32513:
        /* <DEDUP_REMOVED lines=8> */
.L_x_32512:
[----:B------:R-:W0:Y:S02]  /*36a0*/  LDC.64 R166, c[0x0][0x3a8] ;  /* 0x0000ea00ffa67b82 */ /* 0x000e240000000a00 */
[C---:B0-----:R-:W-:Y:S01]  /*36b0*/  IMAD.WIDE.U32 R166, R0.reuse, 0x20, R166 ;  /* 0x0000002000a67825 */ /* 0x041fe200078e00a6 */
[----:B------:R-:W-:-:S04]  /*36c0*/  IADD3 R0, PT, PT, R0, 0x20, RZ ;  /* 0x0000002000007810 */ /* 0x000fc80007ffe0ff */
[----:B------:R0:W-:Y:S04]  /*36d0*/  STG.E.128 desc[UR6][R166.64], R4 ;  /* 0x00000004a6007986 */ /* 0x0001e8000c101d06 */
[----:B------:R0:W-:Y:S02]  /*36e0*/  STG.E.128 desc[UR6][R166.64+0x10], R140 ;  /* 0x0000108ca6007986 */ /* 0x0001e4000c101d06 */
.L_x_32509:
[----:B------:R-:W-:Y:S05]  /*36f0*/  BSYNC.RECONVERGENT B0 ;  /* 0x0000000000007941 */ /* 0x000fea0003800200 */
.L_x_32508:
        /* <DEDUP_REMOVED lines=54> */
.L_x_32517:
        /* <DEDUP_REMOVED lines=25> */
.L_x_32516:
        /* <DEDUP_REMOVED lines=18> */
.L_x_32519:
        /* <DEDUP_REMOVED lines=8> */
.L_x_32518:
[----:B------:R-:W0:Y:S02]  /*3d90*/  LDC.64 R166, c[0x0][0x3a8] ;  /* 0x0000ea00ffa67b82 */ /* 0x000e240000000a00 */
[C---:B0-----:R-:W-:Y:S01]  /*3da0*/  IMAD.WIDE.U32 R166, R0.reuse, 0x20, R166 ;  /* 0x0000002000a67825 */ /* 0x041fe200078e00a6 */
[----:B------:R-:W-:-:S04]  /*3db0*/  IADD3 R0, PT, PT, R0, 0x20, RZ ;  /* 0x0000002000007810 */ /* 0x000fc80007ffe0ff */
[----:B------:R0:W-:Y:S04]  /*3dc0*/  STG.E.128 desc[UR6][R166.64], R108 ;  /* 0x0000006ca6007986 */ /* 0x0001e8000c101d06 */
[----:B------:R0:W-:Y:S02]  /*3dd0*/  STG.E.128 desc[UR6][R166.64+0x10], R136 ;  /* 0x00001088a6007986 */ /* 0x0001e4000c101d06 */
.L_x_32515:
[----:B------:R-:W-:Y:S05]  /*3de0*/  BSYNC.RECONVERGENT B0 ;  /* 0x0000000000007941 */ /* 0x000fea0003800200 */
.L_x_32514:
        /* <DEDUP_REMOVED lines=54> */
.L_x_32523:
        /* <DEDUP_REMOVED lines=25> */
.L_x_32522:
        /* <DEDUP_REMOVED lines=18> */
.L_x_32525:
        /* <DEDUP_REMOVED lines=8> */
.L_x_32524:
[----:B------:R-:W0:Y:S02]  /*4480*/  LDC.64 R166, c[0x0][0x3a8] ;  /* 0x0000ea00ffa67b82 */ /* 0x000e240000000a00 */
[C---:B0-----:R-:W-:Y:S01]  /*4490*/  IMAD.WIDE.U32 R166, R0.reuse, 0x20, R166 ;  /* 0x0000002000a67825 */ /* 0x041fe200078e00a6 */
[----:B------:R-:W-:-:S04]  /*44a0*/  IADD3 R0, PT, PT, R0, 0x20, RZ ;  /* 0x0000002000007810 */ /* 0x000fc80007ffe0ff */
[----:B------:R0:W-:Y:S04]  /*44b0*/  STG.E.128 desc[UR6][R166.64], R112 ;  /* 0x00000070a6007986 */ /* 0x0001e8000c101d06 */
[----:B------:R0:W-:Y:S02]  /*44c0*/  STG.E.128 desc[UR6][R166.64+0x10], R116 ;  /* 0x00001074a6007986 */ /* 0x0001e4000c101d06 */
.L_x_32521:
[----:B------:R-:W-:Y:S05]  /*44d0*/  BSYNC.RECONVERGENT B0 ;  /* 0x0000000000007941 */ /* 0x000fea0003800200 */
.L_x_32520:
        /* <DEDUP_REMOVED lines=54> */
.L_x_32529:
        /* <DEDUP_REMOVED lines=25> */
.L_x_32528:
        /* <DEDUP_REMOVED lines=18> */
.L_x_32531:
        /* <DEDUP_REMOVED lines=8> */
.L_x_32530:
[----:B------:R-:W0:Y:S02]  /*4b70*/  LDC.64 R166, c[0x0][0x3a8] ;  /* 0x0000ea00ffa67b82 */ /* 0x000e240000000a00 */
[C---:B0-----:R-:W-:Y:S01]  /*4b80*/  IMAD.WIDE.U32 R166, R0.reuse, 0x20, R166 ;  /* 0x0000002000a67825 */ /* 0x041fe200078e00a6 */
[----:B------:R-:W-:-:S04]  /*4b90*/  IADD3 R0, PT, PT, R0, 0x20, RZ ;  /* 0x0000002000007810 */ /* 0x000fc80007ffe0ff */
[----:B------:R0:W-:Y:S04]  /*4ba0*/  STG.E.128 desc[UR6][R166.64], R120 ;  /* 0x00000078a6007986 */ /* 0x0001e8000c101d06 */
[----:B------:R0:W-:Y:S02]  /*4bb0*/  STG.E.128 desc[UR6][R166.64+0x10], R124 ;  /* 0x0000107ca6007986 */ /* 0x0001e4000c101d06 */
.L_x_32527:
[----:B------:R-:W-:Y:S05]  /*4bc0*/  BSYNC.RECONVERGENT B0 ;  /* 0x0000000000007941 */ /* 0x000fea0003800200 */
.L_x_32526:
        /* <DEDUP_REMOVED lines=28> */
[--C-:B---34-:R-:W-:Y:S02]  /*4d90*/  HADD2.F32 R166, -RZ, R134.reuse.H0_H0 ;  /* 0x20000086ffa67230 */ /* 0x118fe40000004100 */
        /* <DEDUP_REMOVED lines=25> */
.L_x_32535:
[--C-:B0----5:R-:W-:Y:S02]  /*4f30*/  HADD2.F32 R130, -RZ, R133.reuse.H0_H0 ;  /* 0x20000085ff827230 */ /* 0x121fe40000004100 */
[----:B---34-:R-:W-:Y:S02]  /*4f40*/  HADD2.F32 R166, -RZ, R133.H1_H1 ;  /* 0x30000085ffa67230 */ /* 0x018fe40000004100 */
        /* <DEDUP_REMOVED lines=23> */
.L_x_32534:
[----:B------:R-:W-:Y:S05]  /*50c0*/  @!P1 BRA `(.L_x_32537) ;  /* 0x0000000000449947 */ /* 0x000fea0003800000 */
[--C-:B0----5:R-:W-:Y:S02]  /*50d0*/  HADD2.F32 R129, -RZ, R132.reuse.H0_H0 ;  /* 0x20000084ff817230 */ /* 0x121fe40000004100 */
[----:B------:R-:W-:Y:S02]  /*50e0*/  HADD2.F32 R132, -RZ, R132.H1_H1 ;  /* 0x30000084ff847230 */ /* 0x000fe40000004100 */
[--C-:B------:R-:W-:Y:S02]  /*50f0*/  HADD2.F32 R131, -RZ, R133.reuse.H0_H0 ;  /* 0x20000085ff837230 */ /* 0x100fe40000004100 */
[----:B------:R-:W-:Y:S01]  /*5100*/  FADD.FTZ R128, R32, R129 ;  /* 0x0000008120807221 */ /* 0x000fe20000010000 */
[----:B---34-:R-:W-:Y:S02]  /*5110*/  HADD2.F32 R166, -RZ, R133.H1_H1 ;  /* 0x30000085ffa67230 */ /* 0x018fe40000004100 */
        /* <DEDUP_REMOVED lines=12> */
.L_x_32537:
        /* <DEDUP_REMOVED lines=8> */
.L_x_32536:
[----:B---34-:R-:W0:Y:S02]  /*5260*/  LDC.64 R166, c[0x0][0x3a8] ;  /* 0x0000ea00ffa67b82 */ /* 0x018e240000000a00 */
[----:B0-----:R-:W-:-:S05]  /*5270*/  IMAD.WIDE.U32 R166, R0, 0x20, R166 ;  /* 0x0000002000a67825 */ /* 0x001fca00078e00a6 */
[----:B------:R0:W-:Y:S04]  /*5280*/  STG.E.128 desc[UR6][R166.64], R128 ;  /* 0x00000080a6007986 */ /* 0x0001e8000c101d06 */
[----:B------:R0:W-:Y:S02]  /*5290*/  STG.E.128 desc[UR6][R166.64+0x10], R132 ;  /* 0x00001084a6007986 */ /* 0x0001e4000c101d06 */
.L_x_32533:
[----:B------:R-:W-:Y:S05]  /*52a0*/  BSYNC.RECONVERGENT B0 ;  /* 0x0000000000007941 */ /* 0x000fea0003800200 */
.L_x_32532:
[----:B------:R-:W-:Y:S01]  /*52b0*/  FADD.FTZ R0, RZ, R24 ;  /* 0x00000018ff007221 */ /* 0x000fe20000010000 */
[C---:B------:R-:W-:Y:S01]  /*52c0*/  ISETP.GE.U32.AND P5, PT, R3.reuse, 0x20, PT ;  /* 0x000000200300780c */ /* 0x040fe20003fa6070 */
[----:B------:R-:W0:Y:S01]  /*52d0*/  S2R R186, SR_TID.X ;  /* 0x0000000000ba7919 */ /* 0x000e220000002100 */
[----:B------:R-:W-:Y:S01]  /*52e0*/  ISETP.GT.U32.AND P4, PT, R3, 0x3f, PT ;  /* 0x0000003f0300780c */ /* 0x000fe20003f84070 */
[----:B01234-:R-:W-:Y:S01]  /*52f0*/  FADD.FTZ R167, R25, R0 ;  /* 0x0000000019a77221 */ /* 0x01ffe20000010000 */
        /* <DEDUP_REMOVED lines=101> */
[----:B------:R-:W-:Y:S01]  /*5950*/  ISETP.GT.U32.AND P6, PT, R3, 0xdf, PT ;  /* 0x000000df0300780c */ /* 0x000fe20003fc4070 */
        /* <DEDUP_REMOVED lines=184> */
.L_x_32571:
        /* <DEDUP_REMOVED lines=9> */
[----:B------:R-:W1:Y:S04]  /*6570*/  @!P1 LDC.64 R168, c[0x0][0x3c0] ;  /* 0x0000f000ffa89b82 */ /* 0x000e680000000a00 */
[----:B------:R-:W2:Y:S04]  /*6580*/  MUFU.RSQ R167, R167 ;  /* 0x000000a700a77308 */ /* 0x000ea80000001400 */
[----:B0-----:R-:W0:Y:S01]  /*6590*/  @!P1 LDC.64 R184, c[0x0][0x3c8] ;  /* 0x0000f200ffb89b82 */ /* 0x001e220000000a00 */
[----:B-1----:R-:W-:-:S05]  /*65a0*/  @!P1 IMAD.WIDE R168, R164, 0x4, R168 ;  /* 0x00000004a4a89825 */ /* 0x002fca00078e02a8 */
[----:B------:R1:W-:Y:S01]  /*65b0*/  @!P1 STG.E desc[UR6][R168.64], R166 ;  /* 0x000000a6a8009986 */ /* 0x0003e2000c101906 */
[----:B0-----:R-:W-:-:S05]  /*65c0*/  @!P1 IMAD.WIDE R184, R164, 0x4, R184 ;  /* 0x00000004a4b89825 */ /* 0x001fca00078e02b8 */
[----:B--2---:R1:W-:Y:S01]  /*65d0*/  @!P1 STG.E desc[UR6][R184.64], R167 ;  /* 0x000000a7b8009986 */ /* 0x0043e2000c101906 */
        /* <DEDUP_REMOVED lines=49> */
.L_x_32540:
[----:B------:R-:W-:Y:S05]  /*68f0*/  BSYNC.RECONVERGENT B0 ;  /* 0x0000000000007941 */ /* 0x000fea0003800200 */
.L_x_32539:
        /* <DEDUP_REMOVED lines=51> */
.L_x_32542:
[----:B------:R-:W-:Y:S05]  /*6c30*/  BSYNC.RECONVERGENT B0 ;  /* 0x0000000000007941 */ /* 0x000fea0003800200 */
.L_x_32541:
        /* <DEDUP_REMOVED lines=51> */
.L_x_32544:
[----:B------:R-:W-:Y:S05]  /*6f70*/  BSYNC.RECONVERGENT B0 ;  /* 0x0000000000007941 */ /* 0x000fea0003800200 */
.L_x_32543:
        /* <DEDUP_REMOVED lines=51> */
.L_x_32546:
[----:B------:R-:W-:Y:S05]  /*72b0*/  BSYNC.RECONVERGENT B0 ;  /* 0x0000000000007941 */ /* 0x000fea0003800200 */
.L_x_32545:
        /* <DEDUP_REMOVED lines=51> */
.L_x_32548:
[----:B------:R-:W-:Y:S05]  /*75f0*/  BSYNC.RECONVERGENT B0 ;  /* 0x0000000000007941 */ /* 0x000fea0003800200 */
.L_x_32547:
        /* <DEDUP_REMOVED lines=51> */
.L_x_32550:
[----:B------:R-:W-:Y:S05]  /*7930*/  BSYNC.RECONVERGENT B0 ;  /* 0x0000000000007941 */ /* 0x000fea0003800200 */
.L_x_32549:
        /* <DEDUP_REMOVED lines=51> */
.L_x_32552:
[----:B------:R-:W-:Y:S05]  /*7c70*/  BSYNC.RECONVERGENT B0 ;  /* 0x0000000000007941 */ /* 0x000fea0003800200 */
.L_x_32551:
        /* <DEDUP_REMOVED lines=51> */
.L_x_32554:
[----:B------:R-:W-:Y:S05]  /*7fb0*/  BSYNC.RECONVERGENT B0 ;  /* 0x0000000000007941 */ /* 0x000fea0003800200 */
.L_x_32553:
        /* <DEDUP_REMOVED lines=51> */
.L_x_32556:
[----:B------:R-:W-:Y:S05]  /*82f0*/  BSYNC.RECONVERGENT B0 ;  /* 0x0000000000007941 */ /* 0x000fea0003800200 */
.L_x_32555:
[----:B------:R-:W-:Y:S01]  /*8300*/  ISETP.GE.U32.AND P0, PT, R3, 0x140, PT ;  /* 0x000001400300780c */ /* 0x000fe20003f06070 */
[----:B------:R-:W-:-:S12]  /*8310*/  BSSY.RECONVERGENT B0, `(.L_x_32557) ;  /* 0x0000031000007945 */ /* 0x000fd80003800200 */
[----:B------:R-:W-:Y:S05]  /*8320*/  @!P0 BRA `(.L_x_32558) ;  /* 0x0000000000bc8947 */ /* 0x000fea0003800000 */
[----:B01234-:R-:W0:Y:S01]  /*8330*/  LDC.64 R168, c[0x0][0x428] ;  /* 0x00010a00ffa87b82 */ /* 0x01fe220000000a00 */
[--C-:B------:R-:W-:Y:S01]  /*8340*/  FADD.FTZ R186, R130, -R0.reuse ;  /* 0x8000000082ba7221 */ /* 0x100fe20000010000 */
[--C-:B------:R-:W-:Y:S01]  /*8350*/  FADD.FTZ R190, R132, -R0.reuse ;  /* 0x8000000084be7221 */ /* 0x100fe20000010000 */
[--C-:B------:R-:W-:Y:S01]  /*8360*/  FADD.FTZ R166, R128, -R0.reuse ;  /* 0x8000000080a67221 */ /* 0x100fe20000010000 */
[----:B-----5:R-:W-:Y:S02]  /*8370*/  HADD2.F32 R187, -RZ, R41.H0_H0 ;  /* 0x20000029ffbb7230 */ /* 0x020fe40000004100 */
[--C-:B------:R-:W-:Y:S01]  /*8380*/  FADD.FTZ R184, R129, -R0.reuse ;  /* 0x8000000081b87221 */ /* 0x100fe20000010000 */
[----:B------:R-:W-:Y:S02]  /*8390*/  HADD2.F32 R189, -RZ, R37.H0_H0 ;  /* 0x20000025ffbd7230 */ /* 0x000fe40000004100 */
[----:B------:R-:W-:Y:S01]  /*83a0*/  FADD.FTZ R188, R131, -R0 ;  /* 0x8000000083bc7221 */ /* 0x000fe20000010000 */
[----:B------:R-:W-:-:S02]  /*83b0*/  HADD2.F32 R191, -RZ, R42.H0_H0 ;  /* 0x2000002affbf7230 */ /* 0x000fc40000004100 */
[--C-:B------:R-:W-:Y:S01]  /*83c0*/  FADD.FTZ R192, R133, -R0.reuse ;  /* 0x8000000085c07221 */ /* 0x100fe20000010000 */
[----:B------:R-:W-:Y:S02]  /*83d0*/  HADD2.F32 R193, -RZ, R38.H0_H0 ;  /* 0x20000026ffc17230 */ /* 0x000fe40000004100 */
[--C-:B------:R-:W-:Y:S01]  /*83e0*/  FADD.FTZ R194, R134, -R0.reuse ;  /* 0x8000000086c27221 */ /* 0x100fe20000010000 */
[----:B------:R-:W-:Y:S02]  /*83f0*/  HADD2.F32 R171, -RZ, R40.H0_H0 ;  /* 0x20000028ffab7230 */ /* 0x000fe40000004100 */
[C---:B------:R-:W-:Y:S01]  /*8400*/  FMUL.FTZ R186, R167.reuse, R186 ;  /* 0x000000baa7ba7220 */ /* 0x040fe20000410000 */
[----:B------:R-:W-:Y:S02]  /*8410*/  HADD2.F32 R185, -RZ, R36.H0_H0 ;  /* 0x20000024ffb97230 */ /* 0x000fe40000004100 */
[----:B------:R-:W-:Y:S01]  /*8420*/  FMUL.FTZ R190, R167, R190 ;  /* 0x000000bea7be7220 */ /* 0x000fe20000410000 */
[----:B------:R-:W-:Y:S01]  /*8430*/  FADD.FTZ R0, R135, -R0 ;  /* 0x8000000087007221 */ /* 0x000fe20000010000 */
[C---:B------:R-:W-:Y:S01]  /*8440*/  FMUL.FTZ R166, R167.reuse, R166 ;  /* 0x000000a6a7a67220 */ /* 0x040fe20000410000 */
[----:B------:R-:W-:Y:S01]  /*8450*/  FFMA.FTZ R186, R186, R187, R189 ;  /* 0x000000bbbaba7223 */ /* 0x000fe200000100bd */
[----:B------:R-:W-:Y:S01]  /*8460*/  FFMA.FTZ R190, R190, R191, R193 ;  /* 0x000000bfbebe7223 */ /* 0x000fe200000100c1 */
[C---:B------:R-:W-:Y:S01]  /*8470*/  FMUL.FTZ R184, R167.reuse, R184 ;  /* 0x000000b8a7b87220 */ /* 0x040fe20000410000 */
[C---:B------:R-:W-:Y:S01]  /*8480*/  FMUL.FTZ R188, R167.reuse, R188 ;  /* 0x000000bca7bc7220 */ /* 0x040fe20000410000 */
[C---:B------:R-:W-:Y:S01]  /*8490*/  FMUL.FTZ R192, R167.reuse, R192 ;  /* 0x000000c0a7c07220 */ /* 0x040fe20000410000 */
[C---:B------:R-:W-:Y:S01]  /*84a0*/  FMUL.FTZ R194, R167.reuse, R194 ;  /* 0x000000c2a7c27220 */ /* 0x040fe20000410000 */
[----:B------:R-:W-:Y:S01]  /*84b0*/  FMUL.FTZ R0, R167, R0 ;  /* 0x00000000a7007220 */ /* 0x000fe20000410000 */
[----:B------:R-:W-:Y:S01]  /*84c0*/  FFMA.FTZ R166, R166, R171, R185 ;  /* 0x000000aba6a67223 */ /* 0x000fe200000100b9 */
[----:B------:R-:W-:-:S02]  /*84d0*/  HADD2.F32 R189, -RZ, R42.H1_H1 ;  /* 0x3000002affbd7230 */ /* 0x000fc40000004100 */
[----:B------:R-:W-:Y:S02]  /*84e0*/  HADD2.F32 R191, -RZ, R38.H1_H1 ;  /* 0x30000026ffbf7230 */ /* 0x000fe40000004100 */
[----:B------:R-:W-:Y:S02]  /*84f0*/  HADD2.F32 R167, -RZ, R40.H1_H1 ;  /* 0x30000028ffa77230 */ /* 0x000fe40000004100 */
[----:B------:R-:W-:Y:S02]  /*8500*/  HADD2.F32 R185, -RZ, R41.H1_H1 ;  /* 0x30000029ffb97230 */ /* 0x000fe40000004100 */
[----:B------:R-:W-:Y:S01]  /*8510*/  FFMA.FTZ R189, R192, R189, R191 ;  /* 0x000000bdc0bd7223 */ /* 0x000fe200000100bf */
[----:B------:R-:W-:Y:S02]  /*8520*/  HADD2.F32 R193, -RZ, R43.H0_H0 ;  /* 0x2000002bffc17230 */ /* 0x000fe40000004100 */
[----:B------:R-:W-:Y:S02]  /*8530*/  HADD2.F32 R195, -RZ, R39.H0_H0 ;  /* 0x20000027ffc37230 */ /* 0x000fe40000004100 */
[----:B------:R-:W-:Y:S01]  /*8540*/  HADD2.F32 R197, -RZ, R43.H1_H1 ;  /* 0x3000002bffc57230 */ /* 0x000fe20000004100 */
[----:B------:R-:W-:Y:S01]  /*8550*/  F2FP.F16.F32.PACK_AB R190, R189, R190 ;  /* 0x000000bebdbe723e */ /* 0x000fe200000000ff */
[----:B------:R-:W-:-:S02]  /*8560*/  HADD2.F32 R199, -RZ, R39.H1_H1 ;  /* 0x30000027ffc77230 */ /* 0x000fc40000004100 */
[----:B------:R-:W-:Y:S01]  /*8570*/  FFMA.FTZ R193, R194, R193, R195 ;  /* 0x000000c1c2c17223 */ /* 0x000fe200000100c3 */
[----:B------:R-:W-:Y:S02]  /*8580*/  HADD2.F32 R187, -RZ, R37.H1_H1 ;  /* 0x30000025ffbb7230 */ /* 0x000fe40000004100 */
[----:B------:R-:W-:Y:S02]  /*8590*/  HADD2.F32 R171, -RZ, R36.H1_H1 ;  /* 0x30000024ffab7230 */ /* 0x000fe40000004100 */
[----:B------:R-:W-:Y:S01]  /*85a0*/  FFMA.FTZ R0, R0, R197, R199 ;  /* 0x000000c500007223 */ /* 0x000fe200000100c7 */
[----:B0-----:R-:W-:-:S04]  /*85b0*/  IMAD.WIDE.U32 R168, R165, 0x10, R168 ;  /* 0x00000010a5a87825 */ /* 0x001fc800078e00a8 */
[----:B------:R-:W-:Y:S01]  /*85c0*/  FFMA.FTZ R185, R188, R185, R187 ;  /* 0x000000b9bcb97223 */ /* 0x000fe200000100bb */
[----:B------:R-:W-:Y:S01]  /*85d0*/  FFMA.FTZ R167, R184, R167, R171 ;  /* 0x000000a7b8a77223 */ /* 0x000fe200000100ab */
[----:B------:R-:W-:-:S03]  /*85e0*/  F2FP.F16.F32.PACK_AB R191, R0, R193 ;  /* 0x000000c100bf723e */ /* 0x000fc600000000ff */
[----:B------:R-:W-:Y:S02]  /*85f0*/  F2FP.F16.F32.PACK_AB R189, R185, R186 ;  /* 0x000000bab9bd723e */ /* 0x000fe400000000ff */
[----:B------:R-:W-:-:S05]  /*8600*/  F2FP.F16.F32.PACK_AB R188, R167, R166 ;  /* 0x000000a6a7bc723e */ /* 0x000fca00000000ff */
[----:B------:R0:W-:Y:S02]  /*8610*/  STG.E.128 desc[UR6][R168.64], R188 ;  /* 0x000000bca8007986 */ /* 0x0001e4000c101d06 */
.L_x_32558:
[----:B------:R-:W-:Y:S05]  /*8620*/  BSYNC.RECONVERGENT B0 ;  /* 0x0000000000007941 */ /* 0x000fea0003800200 */
.L_x_32557:
[----:B-1----:R-:W1:Y:S02]  /*8630*/  LDC.64 R166, c[0x0][0x380] ;  /* 0x0000e000ffa67b82 */ /* 0x002e640000000a00 */
[----:B-1----:R-:W-:-:S04]  /*8640*/  LEA R164, R166, R164, 0x2 ;  /* 0x000000a4a6a47211 */ /* 0x002fc800078e10ff */
[----:B------:R-:W-:-:S13]  /*8650*/  ISETP.GE.AND P0, PT, R164, R167, PT ;  /* 0x000000a7a400720c */ /* 0x000fda0003f06270 */
[----:B------:R-:W-:Y:S05]  /*8660*/  @!P0 BRA `(.L_x_32559) ;  /* 0xffffff84009c8947 */ /* 0x000fea000383ffff */
[----:B------:R-:W-:Y:S05]  /*8670*/  EXIT ;  /* 0x000000000000794d */ /* 0x000fea0003800000 */
.L_x_32538:
        /* <DEDUP_REMOVED lines=8> */
.L_x_32561:
[----:B------:R-:W-:Y:S05]  /*8700*/  BSYNC B0 ;  /* 0x0000000000007941 */ /* 0x000fea0003800000 */
.L_x_32560:
        /* <DEDUP_REMOVED lines=9> */
.L_x_32562:
[----:B------:R-:W-:Y:S01]  /*87a0*/  HFMA2 R189, -RZ, RZ, 0, 2.384185791015625e-07 ;  /* 0x00000004ffbd7431 */ /* 0x000fe200000001ff */
[----:B------:R-:W-:-:S05]  /*87b0*/  MOV R167, R188 ;  /* 0x000000bc00a77202 */ /* 0x000fca0000000f00 */
[----:B------:R-:W-:-:S05]  /*87c0*/  FADD.FTZ R171, R168, R167 ;  /* 0x000000a7a8ab7221 */ /* 0x000fca0000010000 */
[----:B------:R-:W-:-:S07]  /*87d0*/  MOV R190, R171 ;  /* 0x000000ab00be7202 */ /* 0x000fce0000000f00 */
[----:B------:R-:W-:Y:S05]  /*87e0*/  WARPSYNC.COLLECTIVE R187, `(.L_x_32563) ;  /* 0x00000000bb087348 */ /* 0x000fea0003c00000 */
[----:B------:R0:W1:Y:S02]  /*87f0*/  SHFL.BFLY P6, R188, R190, R189, R192 ;  /* 0x0c0000bdbebc7389 */ /* 0x00006400000c00c0 */
[----:B01----:R-:W-:Y:S05]  /*8800*/  ENDCOLLECTIVE ;  /* 0x000000000000791b */ /* 0x003fea0003800000 */
.L_x_32563:
[----:B------:R-:W-:Y:S01]  /*8810*/  HFMA2 R189, -RZ, RZ, 0, 4.76837158203125e-07 ;  /* 0x00000008ffbd7431 */ /* 0x000fe200000001ff */
[----:B------:R-:W-:-:S05]  /*8820*/  MOV R0, R188 ;  /* 0x000000bc00007202 */ /* 0x000fca0000000f00 */
[----:B------:R-:W-:-:S05]  /*8830*/  FADD.FTZ R184, R171, R0 ;  /* 0x00000000abb87221 */ /* 0x000fca0000010000 */
[----:B------:R-:W-:-:S07]  /*8840*/  MOV R190, R184 ;  /* 0x000000b800be7202 */ /* 0x000fce0000000f00 */
[----:B------:R-:W-:Y:S05]  /*8850*/  WARPSYNC.COLLECTIVE R187, `(.L_x_32564) ;  /* 0x00000000bb087348 */ /* 0x000fea0003c00000 */
[----:B------:R0:W1:Y:S02]  /*8860*/  SHFL.BFLY P6, R188, R190, R189, R192 ;  /* 0x0c0000bdbebc7389 */ /* 0x00006400000c00c0 */
[----:B01----:R-:W-:Y:S05]  /*8870*/  ENDCOLLECTIVE ;  /* 0x000000000000791b */ /* 0x003fea0003800000 */
.L_x_32564:
[----:B------:R-:W-:Y:S01]  /*8880*/  HFMA2 R189, -RZ, RZ, 0, 9.5367431640625e-07 ;  /* 0x00000010ffbd7431 */ /* 0x000fe200000001ff */
[----:B------:R-:W-:-:S05]  /*8890*/  MOV R167, R188 ;  /* 0x000000bc00a77202 */ /* 0x000fca0000000f00 */
[----:B------:R-:W-:Y:S02]  /*88a0*/  FADD.FTZ R185, R184, R167 ;  /* 0x000000a7b8b97221 */ /* 0x000fe40000010000 */
[----:B------:R-:W0:Y:S03]  /*88b0*/  LDC R167, c[0x0][0x400] ;  /* 0x00010000ffa77b82 */ /* 0x000e260000000800 */
[----:B------:R-:W-:-:S07]  /*88c0*/  MOV R190, R185 ;  /* 0x000000b900be7202 */ /* 0x000fce0000000f00 */
[----:B0-----:R-:W-:Y:S05]  /*88d0*/  WARPSYNC.COLLECTIVE R187, `(.L_x_32565) ;  /* 0x00000000bb087348 */ /* 0x001fea0003c00000 */
[----:B------:R1:W2:Y:S02]  /*88e0*/  SHFL.BFLY P6, R188, R190, R189, R192 ;  /* 0x0c0000bdbebc7389 */ /* 0x0002a400000c00c0 */
[----:B012---:R-:W-:Y:S05]  /*88f0*/  ENDCOLLECTIVE ;  /* 0x000000000000791b */ /* 0x007fea0003800000 */
.L_x_32565:
        /* <DEDUP_REMOVED lines=173> */
.L_x_32566:
[----:B------:R-:W-:Y:S01]  /*93d0*/  HFMA2 R189, -RZ, RZ, 0, 1.1920928955078125e-07 ;  /* 0x00000002ffbd7431 */ /* 0x000fe200000001ff */
[----:B------:R-:W-:-:S05]  /*93e0*/  MOV R169, R188 ;  /* 0x000000bc00a97202 */ /* 0x000fca0000000f00 */
[----:B------:R-:W-:-:S05]  /*93f0*/  FADD.FTZ R169, R0, R169 ;  /* 0x000000a900a97221 */ /* 0x000fca0000010000 */
[----:B------:R-:W-:-:S07]  /*9400*/  MOV R190, R169 ;  /* 0x000000a900be7202 */ /* 0x000fce0000000f00 */
[----:B------:R-:W-:Y:S05]  /*9410*/  WARPSYNC.COLLECTIVE R187, `(.L_x_32567) ;  /* 0x00000000bb087348 */ /* 0x000fea0003c00000 */
[----:B------:R0:W1:Y:S02]  /*9420*/  SHFL.BFLY P6, R188, R190, R189, R192 ;  /* 0x0c0000bdbebc7389 */ /* 0x00006400000c00c0 */
[----:B01----:R-:W-:Y:S05]  /*9430*/  ENDCOLLECTIVE ;  /* 0x000000000000791b */ /* 0x003fea0003800000 */
.L_x_32567:
[----:B------:R-:W-:Y:S01]  /*9440*/  HFMA2 R189, -RZ, RZ, 0, 2.384185791015625e-07 ;  /* 0x00000004ffbd7431 */ /* 0x000fe200000001ff */
[----:B------:R-:W-:-:S05]  /*9450*/  MOV R168, R188 ;  /* 0x000000bc00a87202 */ /* 0x000fca0000000f00 */
[----:B------:R-:W-:-:S05]  /*9460*/  FADD.FTZ R168, R169, R168 ;  /* 0x000000a8a9a87221 */ /* 0x000fca0000010000 */
[----:B------:R-:W-:-:S07]  /*9470*/  MOV R190, R168 ;  /* 0x000000a800be7202 */ /* 0x000fce0000000f00 */
[----:B------:R-:W-:Y:S05]  /*9480*/  WARPSYNC.COLLECTIVE R187, `(.L_x_32568) ;  /* 0x00000000bb087348 */ /* 0x000fea0003c00000 */
[----:B------:R0:W1:Y:S02]  /*9490*/  SHFL.BFLY P6, R188, R190, R189, R192 ;  /* 0x0c0000bdbebc7389 */ /* 0x00006400000c00c0 */
[----:B01----:R-:W-:Y:S05]  /*94a0*/  ENDCOLLECTIVE ;  /* 0x000000000000791b */ /* 0x003fea0003800000 */
.L_x_32568:
[----:B------:R-:W-:Y:S01]  /*94b0*/  HFMA2 R189, -RZ, RZ, 0, 4.76837158203125e-07 ;  /* 0x00000008ffbd7431 */ /* 0x000fe200000001ff */
[----:B------:R-:W-:-:S05]  /*94c0*/  MOV R171, R188 ;  /* 0x000000bc00ab7202 */ /* 0x000fca0000000f00 */
[----:B------:R-:W-:-:S05]  /*94d0*/  FADD.FTZ R171, R168, R171 ;  /* 0x000000aba8ab7221 */ /* 0x000fca0000010000 */
[----:B------:R-:W-:-:S07]  /*94e0*/  MOV R190, R171 ;  /* 0x000000ab00be7202 */ /* 0x000fce0000000f00 */
[----:B------:R-:W-:Y:S05]  /*94f0*/  WARPSYNC.COLLECTIVE R187, `(.L_x_32569) ;  /* 0x00000000bb087348 */ /* 0x000fea0003c00000 */
[----:B------:R0:W1:Y:S02]  /*9500*/  SHFL.BFLY P6, R188, R190, R189, R192 ;  /* 0x0c0000bdbebc7389 */ /* 0x00006400000c00c0 */
[----:B01----:R-:W-:Y:S05]  /*9510*/  ENDCOLLECTIVE ;  /* 0x000000000000791b */ /* 0x003fea0003800000 */
.L_x_32569:
[----:B------:R-:W-:Y:S01]  /*9520*/  HFMA2 R189, -RZ, RZ, 0, 9.5367431640625e-07 ;  /* 0x00000010ffbd7431 */ /* 0x000fe200000001ff */
[----:B------:R-:W-:-:S05]  /*9530*/  MOV R184, R188 ;  /* 0x000000bc00b87202 */ /* 0x000fca0000000f00 */
[----:B------:R-:W-:-:S05]  /*9540*/  FADD.FTZ R184, R171, R184 ;  /* 0x000000b8abb87221 */ /* 0x000fca0000010000 */
[----:B------:R-:W-:-:S07]  /*9550*/  MOV R190, R184 ;  /* 0x000000b800be7202 */ /* 0x000fce0000000f00 */
[----:B------:R-:W-:Y:S05]  /*9560*/  WARPSYNC.COLLECTIVE R187, `(.L_x_32570) ;  /* 0x00000000bb087348 */ /* 0x000fea0003c00000 */
[----:B------:R0:W1:Y:S02]  /*9570*/  SHFL.BFLY P6, R188, R190, R189, R192 ;  /* 0x0c0000bdbebc7389 */ /* 0x00006400000c00c0 */
[----:B01----:R-:W-:Y:S05]  /*9580*/  ENDCOLLECTIVE ;  /* 0x000000000000791b */ /* 0x003fea0003800000 */
.L_x_32570:
[----:B------:R-:W-:Y:S01]  /*9590*/  MOV R185, R188 ;  /* 0x000000bc00b97202 */ /* 0x000fe20000000f00 */
[----:B------:R-:W-:Y:S06]  /*95a0*/  BRA `(.L_x_32571) ;  /* 0xffffffcc00cc7947 */ /* 0x000fec000383ffff */
.L_x_32572:
        /* <DEDUP_REMOVED lines=13> */
.L_x_54478:


//--------------------- .text._ZN10layer_norm31ln_parallel_residual_fwd_kernelINS_13Kernel_traitsI6__halfS2_fS2_fjLj2560ELj1ELj4ELj1ELj16ENS_18Kernel_traits_baseILj2560ES2_S2_fS2_fjLj128EEEEELb0ELb1ELb1EEEvNS_9FwdParamsE --------------------------
	.section	.text._ZN10layer_norm31ln_parallel_residual_fwd_kernelINS_13Kernel_traitsI6__halfS2_fS2_fjLj2560ELj1ELj4ELj1ELj16ENS_18Kernel_traits_baseILj2560ES2_S2_fS2_fjLj128EEEEELb0ELb1ELb1EEEvNS_9FwdParamsE,"ax",@progbits
	.align	128
        .global         _ZN10layer_norm31ln_parallel_residual_fwd_kernelINS_13Kernel_traitsI6__halfS2_fS2_fjLj2560ELj1ELj4ELj1ELj16ENS_18Kernel_traits_baseILj2560ES2_S2_fS2_fjLj128EEEEELb0ELb1ELb1EEEvNS_9FwdParamsE
        .type           _ZN10layer_norm31ln_parallel_residual_fwd_kernelINS_13Kernel_traitsI6__halfS2_fS2_fjLj2560ELj1ELj4ELj1ELj16ENS_18Kernel_traits_baseILj2560ES2_S2_fS2_fjLj128EEEEELb0ELb1ELb1EEEvNS_9FwdParamsE,@function
        .size           _ZN10layer_norm31ln_parallel_residual_fwd_kernelINS_13Kernel_traitsI6__halfS2_fS2_fjLj2560ELj1ELj4ELj1ELj16ENS_18Kernel_traits_baseILj2560ES2_S2_fS2_fjLj128EEEEELb0ELb1ELb1EEEvNS_9FwdParamsE,(.L_x_54479 - _ZN10layer_norm31ln_parallel_residual_fwd_kernelINS_13Kernel_traitsI6__halfS2_fS2_fjLj2560ELj1ELj4ELj1ELj16ENS_18Kernel_traits_baseILj2560ES2_S2_fS2_fjLj128EEEEELb0ELb1ELb1EEEvNS_9FwdParamsE)
        .other          _ZN10layer_norm31ln_parallel_residual_fwd_kernelINS_13Kernel_traitsI6__halfS2_fS2_fjLj2560ELj1ELj4ELj1ELj16ENS_18Kernel_traits_baseILj2560ES2_S2_fS2_fjLj128EEEEELb0ELb1ELb1EEEvNS_9FwdParamsE,@"STO_CUDA_ENTRY STV_DEFAULT"
_ZN10layer_norm31ln_parallel_residual_fwd_kernelINS_13Kernel_traitsI6__halfS2_fS2_fjLj2560ELj1ELj4ELj1ELj16ENS_18Kernel_traits_baseILj2560ES2_S2_fS2_fjLj128EEEEELb0ELb1ELb1EEEvNS_9FwdParamsE:
.text._ZN10layer_norm31ln_parallel_residual_fwd_kernelINS_13Kernel_traitsI6__halfS2_fS2_fjLj2560ELj1ELj4ELj1ELj16ENS_18Kernel_traits_baseILj2560ES2_S2_fS2_fjLj128EEEEELb0ELb1ELb1EEEvNS_9FwdParamsE:
        /* <DEDUP_REMOVED lines=37> */
.L_x_32573:
        /* <DEDUP_REMOVED lines=32> */
.L_x_32574:
[----:B------:R-:W1:Y:S02]  /*0450*/  LDCU UR4, c[0x0][0x384] ;  /* 0x00007080ff0477ac */ /* 0x000e640008000800 */
[----:B-1----:R-:W-:-:S13]  /*0460*/  ISETP.GE.AND P0, PT, R3, UR4, PT ;  /* 0x0000000403007c0c */ /* 0x002fda000bf06270 */
[----:B------:R-:W-:Y:S05]  /*0470*/  @P0 EXIT ;  /* 0x000000000000094d */ /* 0x000fea0003800000 */
[----:B------:R-:W1:Y:S01]  /*0480*/  LDCU.64 UR4, c[0x0][0x398] ;  /* 0x00007300ff0477ac */ /* 0x000e620008000a00 */
[----:B------:R-:W2:Y:S01]  /*0490*/  LDCU UR8, c[0x0][0x388] ;  /* 0x00007100ff0877ac */ /* 0x000ea20008000800 */
[----:B------:R-:W3:Y:S01]  /*04a0*/  LDCU.U8 UR9, c[0x0][0x410] ;  /* 0x00008200ff0977ac */ /* 0x000ee20008000000 */
[----:B------:R-:W4:Y:S01]  /*04b0*/  LDCU UR10, c[0x0][0x448] ;  /* 0x00008900ff0a77ac */ /* 0x000f220008000800 */
[----:B------:R-:W0:Y:S01]  /*04c0*/  LDCU.64 UR12, c[0x0][0x398] ;  /* 0x00007300ff0c77ac */ /* 0x000e220008000a00 */
[----:B-1----:R-:W-:-:S04]  /*04d0*/  UISETP.NE.U32.AND UP0, UPT, UR4, URZ, UPT ;  /* 0x000000ff0400728c */ /* 0x002fc8000bf05070 */
[----:B------:R-:W-:Y:S01]  /*04e0*/  UISETP.NE.AND.EX UP0, UPT, UR5, URZ, UPT, UP0 ;  /* 0x000000ff0500728c */ /* 0x000fe2000bf05300 */
[----:B------:R-:W1:Y:S05]  /*04f0*/  LDCU.64 UR4, c[0x0][0x3a0] ;  /* 0x00007400ff0477ac */ /* 0x000e6a0008000a00 */
[----:B0-234-:R-:W-:-:S13]  /*0500*/  PLOP3.LUT P1, PT, PT, PT, UP0, 0x80, 0x8 ;  /* 0x000000000008781c */ /* 0x01dfda0003f2f008 */
.L_x_32616:
[----:B-1----:R-:W-:Y:S01]  /*0510*/  ISETP.NE.U32.AND P0, PT, RZ, UR4, PT ;  /* 0x00000004ff007c0c */ /* 0x002fe2000bf05070 */
[----:B------:R-:W0:Y:S01]  /*0520*/  @P1 LDC.64 R94, c[0x0][0x398] ;  /* 0x0000e600ff5e1b82 */ /* 0x000e220000000a00 */
        /* <DEDUP_REMOVED lines=8> */
[----:B-----5:R0:W5:Y:S01]  /*05b0*/  @P1 LDG.E.128 R80, desc[UR6][R94.64] ;  /* 0x000000065e501981 */ /* 0x020162000c1e1d00 */
[----:B-1----:R-:W-:-:S05]  /*05c0*/  IMAD.WIDE.U32 R92, R178, 0x10, R96 ;  /* 0x00000010b25c7825 */ /* 0x002fca00078e0060 */
[----:B------:R0:W5:Y:S01]  /*05d0*/  LDG.E.128 R164, desc[UR6][R92.64] ;  /* 0x000000065ca47981 */ /* 0x000162000c1e1d00 */
        /* <DEDUP_REMOVED lines=18> */
.L_x_32576:
        /* <DEDUP_REMOVED lines=17> */
.L_x_32575:
        /* <DEDUP_REMOVED lines=28> */
.L_x_32578:
        /* <DEDUP_REMOVED lines=32> */
.L_x_32577:
        /* <DEDUP_REMOVED lines=14> */
[----:B------:R0:W5:Y:S01]  /*0cb0*/  LDG.E.128 R156, desc[UR6][R94.64] ;  /* 0x000000065e9c7981 */ /* 0x000162000c1e1d00 */
[----:B--2---:R-:W-:-:S05]  /*0cc0*/  @P1 IMAD.WIDE.U32 R98, R172, 0x10, R98 ;  /* 0x00000010ac621825 */ /* 0x004fca00078e0062 */
[----:B------:R0:W5:Y:S01]  /*0cd0*/  @P1 LDG.E.128 R80, desc[UR6][R98.64] ;  /* 0x0000000662501981 */ /* 0x000162000c1e1d00 */
[----:B------:R-:W-:Y:S05]  /*0ce0*/  @!P1 BRA `(.L_x_32579) ;  /* 0x0000000000ec9947 */ /* 0x000fea0003800000 */
[----:B------:R-:W-:Y:S05]  /*0cf0*/  @!P0 BRA `(.L_x_32580) ;  /* 0x0000000000848947 */ /* 0x000fea0003800000 */
[----:B0----5:R-:W-:Y:S02]  /*0d00*/  HADD2.F32 R92, -RZ, R156.H1_H1 ;  /* 0x3000009cff5c7230 */ /* 0x021fe40000004100 */
[----:B------:R-:W-:Y:S02]  /*0d10*/  HADD2.F32 R95, -RZ, R80.H1_H1 ;  /* 0x30000050ff5f7230 */ /* 0x000fe40000004100 */
[----:B------:R-:W-:Y:S02]  /*0d20*/  HADD2.F32 R0, -RZ, R156.H0_H0 ;  /* 0x2000009cff007230 */ /* 0x000fe40000004100 */
[----:B------:R-:W-:Y:S02]  /*0d30*/  HADD2.F32 R94, -RZ, R157.H0_H0 ;  /* 0x2000009dff5e7230 */ /* 0x000fe40000004100 */
[----:B------:R-:W-:Y:S01]  /*0d40*/  FADD.FTZ R92, R95, R92 ;  /* 0x0000005c5f5c7221 */ /* 0x000fe20000010000 */
[----:B------:R-:W-:Y:S02]  /*0d50*/  HADD2.F32 R93, -RZ, R80.H0_H0 ;  /* 0x20000050ff5d7230 */ /* 0x000fe40000004100 */
        /* <DEDUP_REMOVED lines=10> */
[----:B------:R-:W-:Y:S02]  /*0e00*/  HADD2.F32 R102, -RZ, R159.H1_H1 ;  /* 0x3000009fff667230 */ /* 0x000fe40000004100 */
[----:B------:R-:W-:Y:S02]  /*0e10*/  HADD2.F32 R103, -RZ, R81.H1_H1 ;  /* 0x30000051ff677230 */ /* 0x000fe40000004100 */
[--C-:B------:R-:W-:Y:S02]  /*0e20*/  HADD2.F32 R0, -RZ, R82.reuse.H0_H0 ;  /* 0x20000052ff007230 */ /* 0x100fe40000004100 */
[----:B------:R-:W-:Y:S02]  /*0e30*/  HADD2.F32 R105, -RZ, R82.H1_H1 ;  /* 0x30000052ff697230 */ /* 0x000fe40000004100 */
[----:B------:R-:W-:Y:S01]  /*0e40*/  FADD.FTZ R98, R103, R98 ;  /* 0x0000006267627221 */ /* 0x000fe20000010000 */
        /* <DEDUP_REMOVED lines=12> */
.L_x_32580:
        /* <DEDUP_REMOVED lines=25> */
.L_x_32579:
[----:B------:R-:W-:Y:S05]  /*10a0*/  @!P0 BRA `(.L_x_32582) ;  /* 0x0000000000448947 */ /* 0x000fea0003800000 */
[----:B0----5:R-:W-:Y:S02]  /*10b0*/  HADD2.F32 R93, -RZ, R156.H0_H0 ;  /* 0x2000009cff5d7230 */ /* 0x021fe40000004100 */
        /* <DEDUP_REMOVED lines=16> */
.L_x_32582:
        /* <DEDUP_REMOVED lines=8> */
.L_x_32581:
        /* <DEDUP_REMOVED lines=48> */
.L_x_32584:
        /* <DEDUP_REMOVED lines=25> */
.L_x_32583:
[----:B------:R-:W-:Y:S05]  /*16d0*/  @!P0 BRA `(.L_x_32586) ;  /* 0x0000000000448947 */ /* 0x000fea0003800000 */
[----:B-1---5:R-:W-:Y:S02]  /*16e0*/  HADD2.F32 R93, -RZ, R144.H0_H0 ;  /* 0x20000090ff5d7230 */ /* 0x022fe40000004100 */
        /* <DEDUP_REMOVED lines=16> */
.L_x_32586:
        /* <DEDUP_REMOVED lines=8> */
.L_x_32585:
        /* <DEDUP_REMOVED lines=48> */
.L_x_32588:
        /* <DEDUP_REMOVED lines=25> */
.L_x_32587:
        /* <DEDUP_REMOVED lines=18> */
.L_x_32590:
        /* <DEDUP_REMOVED lines=8> */
.L_x_32589:
        /* <DEDUP_REMOVED lines=48> */
.L_x_32592:
        /* <DEDUP_REMOVED lines=25> */
.L_x_32591:
        /* <DEDUP_REMOVED lines=18> */
.L_x_32594:
        /* <DEDUP_REMOVED lines=8> */
.L_x_32593:
        /* <DEDUP_REMOVED lines=48> */
.L_x_32596:
        /* <DEDUP_REMOVED lines=25> */
.L_x_32595:
        /* <DEDUP_REMOVED lines=18> */
.L_x_32598:
        /* <DEDUP_REMOVED lines=8> */
.L_x_32597:
        /* <DEDUP_REMOVED lines=48> */
.L_x_32600:
        /* <DEDUP_REMOVED lines=25> */
.L_x_32599:
        /* <DEDUP_REMOVED lines=18> */
.L_x_32602:
        /* <DEDUP_REMOVED lines=8> */
.L_x_32601:
        /* <DEDUP_REMOVED lines=48> */
.L_x_32604:
        /* <DEDUP_REMOVED lines=25> */
.L_x_32603:
        /* <DEDUP_REMOVED lines=18> */
.L_x_32606:
        /* <DEDUP_REMOVED lines=8> */
.L_x_32605:
        /* <DEDUP_REMOVED lines=31> */
[----:B------:R-:W-:Y:S02]  /*3950*/  HADD2.F32 R149, -RZ, R83.H0_H0 ;  /* 0x20000053ff957230 */ /* 0x000fe40000004100 */
[----:B------:R-:W-:Y:S02]  /*3960*/  HADD2.F32 R101, -RZ, R101.H1_H1 ;  /* 0x30000065ff657230 */ /* 0x000fe40000004100 */
[----:B------:R-:W-:Y:S01]  /*3970*/  FADD.FTZ R102, R103, R102 ;  /* 0x0000006667667221 */ /* 0x000fe20000010000 */
[----:B------:R-:W-:Y:S02]  /*3980*/  HADD2.F32 R0, -RZ, R81.H1_H1 ;  /* 0x30000051ff007230 */ /* 0x000fe40000004100 */
[----:B------:R-:W-:Y:S01]  /*3990*/  FADD.FTZ R103, R149, R98 ;  /* 0x0000006295677221 */ /* 0x000fe20000010000 */
[----:B------:R-:W-:Y:S02]  /*39a0*/  HADD2.F32 R99, -RZ, R82.H0_H0 ;  /* 0x20000052ff637230 */ /* 0x000fe40000004100 */
        /* <DEDUP_REMOVED lines=11> */
.L_x_32608:
[----:B-1---5:R-:W-:Y:S02]  /*3a60*/  HADD2.F32 R94, -RZ, R101.H0_H0 ;  /* 0x20000065ff5e7230 */ /* 0x022fe40000004100 */
[----:B------:R-:W-:Y:S02]  /*3a70*/  HADD2.F32 R99, -RZ, R81.H0_H0 ;  /* 0x20000051ff637230 */ /* 0x000fe40000004100 */
[----:B------:R-:W-:Y:S02]  /*3a80*/  HADD2.F32 R92, -RZ, R100.H0_H0 ;  /* 0x20000064ff5c7230 */ /* 0x000fe40000004100 */
[----:B------:R-:W-:Y:S02]  /*3a90*/  HADD2.F32 R93, -RZ, R80.H0_H0 ;  /* 0x20000050ff5d7230 */ /* 0x000fe40000004100 */
[----:B------:R-:W-:Y:S01]  /*3aa0*/  FADD.FTZ R94, R99, R94 ;  /* 0x0000005e635e7221 */ /* 0x000fe20000010000 */
[----:B------:R-:W-:Y:S02]  /*3ab0*/  HADD2.F32 R100, -RZ, R100.H1_H1 ;  /* 0x30000064ff647230 */ /* 0x000fe40000004100 */
[----:B------:R-:W-:-:S02]  /*3ac0*/  HADD2.F32 R95, -RZ, R80.H1_H1 ;  /* 0x30000050ff5f7230 */ /* 0x000fc40000004100 */
[----:B------:R-:W-:Y:S01]  /*3ad0*/  FADD.FTZ R92, R93, R92 ;  /* 0x0000005c5d5c7221 */ /* 0x000fe20000010000 */
[----:B------:R-:W-:Y:S02]  /*3ae0*/  HADD2.F32 R101, -RZ, R101.H1_H1 ;  /* 0x30000065ff657230 */ /* 0x000fe40000004100 */
[----:B------:R-:W-:Y:S02]  /*3af0*/  HADD2.F32 R98, -RZ, R102.H0_H0 ;  /* 0x20000066ff627230 */ /* 0x000fe40000004100 */
[----:B------:R-:W-:Y:S01]  /*3b00*/  FADD.FTZ R93, R95, R100 ;  /* 0x000000645f5d7221 */ /* 0x000fe20000010000 */
[--C-:B------:R-:W-:Y:S02]  /*3b10*/  HADD2.F32 R148, -RZ, R103.reuse.H0_H0 ;  /* 0x20000067ff947230 */ /* 0x100fe40000004100 */
[----:B------:R-:W-:Y:S02]  /*3b20*/  HADD2.F32 R150, -RZ, R103.H1_H1 ;  /* 0x30000067ff967230 */ /* 0x000fe40000004100 */
[----:B------:R-:W-:-:S02]  /*3b30*/  HADD2.F32 R0, -RZ, R81.H1_H1 ;  /* 0x30000051ff007230 */ /* 0x000fc40000004100 */
[----:B------:R-:W-:Y:S02]  /*3b40*/  HADD2.F32 R102, -RZ, R102.H1_H1 ;  /* 0x30000066ff667230 */ /* 0x000fe40000004100 */
[--C-:B------:R-:W-:Y:S02]  /*3b50*/  HADD2.F32 R103, -RZ, R82.reuse.H1_H1 ;  /* 0x30000052ff677230 */ /* 0x100fe40000004100 */
[----:B------:R-:W-:Y:S01]  /*3b60*/  FADD.FTZ R95, R0, R101 ;  /* 0x00000065005f7221 */ /* 0x000fe20000010000 */
[----:B------:R-:W-:Y:S02]  /*3b70*/  HADD2.F32 R99, -RZ, R82.H0_H0 ;  /* 0x20000052ff637230 */ /* 0x000fe40000004100 */
[--C-:B------:R-:W-:Y:S02]  /*3b80*/  HADD2.F32 R149, -RZ, R83.reuse.H0_H0 ;  /* 0x20000053ff957230 */ /* 0x100fe40000004100 */
[----:B------:R-:W-:Y:S01]  /*3b90*/  FADD.FTZ R101, R103, R102 ;  /* 0x0000006667657221 */ /* 0x000fe20000010000 */
[----:B------:R-:W-:-:S02]  /*3ba0*/  HADD2.F32 R151, -RZ, R83.H1_H1 ;  /* 0x30000053ff977230 */ /* 0x000fc40000004100 */
[----:B------:R-:W-:Y:S01]  /*3bb0*/  FADD.FTZ R100, R99, R98 ;  /* 0x0000006263647221 */ /* 0x000fe20000010000 */
[----:B------:R-:W-:Y:S02]  /*3bc0*/  FADD.FTZ R102, R149, R148 ;  /* 0x0000009495667221 */ /* 0x000fe40000010000 */
[----:B------:R-:W-:Y:S01]  /*3bd0*/  FADD.FTZ R103, R151, R150 ;  /* 0x0000009697677221 */ /* 0x000fe20000010000 */
[----:B------:R-:W-:Y:S06]  /*3be0*/  BRA `(.L_x_32609) ;  /* 0x0000000000687947 */ /* 0x000fec0003800000 */
.L_x_32607:
[----:B------:R-:W-:Y:S05]  /*3bf0*/  @!P0 BRA `(.L_x_32610) ;  /* 0x0000000000448947 */ /* 0x000fea0003800000 */
[----:B-1---5:R-:W-:Y:S02]  /*3c00*/  HADD2.F32 R93, -RZ, R100.H0_H0 ;  /* 0x20000064ff5d7230 */ /* 0x022fe40000004100 */
[----:B------:R-:W-:Y:S02]  /*3c10*/  HADD2.F32 R99, -RZ, R102.H0_H0 ;  /* 0x20000066ff637230 */ /* 0x000fe40000004100 */
[----:B------:R-:W-:Y:S02]  /*3c20*/  HADD2.F32 R100, -RZ, R100.H1_H1 ;  /* 0x30000064ff647230 */ /* 0x000fe40000004100 */
[----:B------:R-:W-:Y:S01]  /*3c30*/  FADD.FTZ R92, R84, R93 ;  /* 0x0000005d545c7221 */ /* 0x000fe20000010000 */
[--C-:B------:R-:W-:Y:S02]  /*3c40*/  HADD2.F32 R95, -RZ, R101.reuse.H0_H0 ;  /* 0x20000065ff5f7230 */ /* 0x100fe40000004100 */
        /* <DEDUP_REMOVED lines=12> */
.L_x_32610:
        /* <DEDUP_REMOVED lines=8> */
.L_x_32609:
        /* <DEDUP_REMOVED lines=17> */
[--C-:B------:R-:W-:Y:S02]  /*3ea0*/  HADD2.F32 R97, -RZ, R80.reuse.H0_H0 ;  /* 0x20000050ff617230 */ /* 0x100fe40000004100 */
[----:B-1----:R-:W-:Y:S02]  /*3eb0*/  HADD2.F32 R99, -RZ, R80.H1_H1 ;  /* 0x30000050ff637230 */ /* 0x002fe40000004100 */
[----:B------:R-:W-:Y:S02]  /*3ec0*/  HADD2.F32 R96, -RZ, R149.H0_H0 ;  /* 0x20000095ff607230 */ /* 0x000fe40000004100 */
        /* <DEDUP_REMOVED lines=10> */
[----:B------:R-:W-:Y:S02]  /*3f70*/  HADD2.F32 R171, -RZ, R151.H0_H0 ;  /* 0x20000097ffab7230 */ /* 0x000fe40000004100 */
        /* <DEDUP_REMOVED lines=17> */
.L_x_32612:
[--C-:B-1---5:R-:W-:Y:S02]  /*4090*/  HADD2.F32 R98, -RZ, R149.reuse.H0_H0 ;  /* 0x20000095ff627230 */ /* 0x122fe40000004100 */
[----:B------:R-:W-:Y:S02]  /*40a0*/  HADD2.F32 R0, -RZ, R149.H1_H1 ;  /* 0x30000095ff007230 */ /* 0x000fe40000004100 */
[----:B------:R-:W-:Y:S02]  /*40b0*/  HADD2.F32 R96, -RZ, R148.H0_H0 ;  /* 0x20000094ff607230 */ /* 0x000fe40000004100 */
[----:B------:R-:W-:Y:S02]  /*40c0*/  HADD2.F32 R97, -RZ, R80.H0_H0 ;  /* 0x20000050ff617230 */ /* 0x000fe40000004100 */
[----:B------:R-:W-:Y:S02]  /*40d0*/  HADD2.F32 R149, -RZ, R81.H0_H0 ;  /* 0x20000051ff957230 */ /* 0x000fe40000004100 */
[----:B------:R-:W-:-:S02]  /*40e0*/  HADD2.F32 R148, -RZ, R148.H1_H1 ;  /* 0x30000094ff947230 */ /* 0x000fc40000004100 */
[----:B------:R-:W-:Y:S01]  /*40f0*/  FADD.FTZ R96, R97, R96 ;  /* 0x0000006061607221 */ /* 0x000fe20000010000 */
[----:B------:R-:W-:Y:S02]  /*4100*/  HADD2.F32 R99, -RZ, R80.H1_H1 ;  /* 0x30000050ff637230 */ /* 0x000fe40000004100 */
[----:B------:R-:W-:Y:S01]  /*4110*/  FADD.FTZ R98, R149, R98 ;  /* 0x0000006295627221 */ /* 0x000fe20000010000 */
[--C-:B------:R-:W-:Y:S02]  /*4120*/  HADD2.F32 R171, -RZ, R150.reuse.H0_H0 ;  /* 0x20000096ffab7230 */ /* 0x100fe40000004100 */
[----:B------:R-:W-:Y:S02]  /*4130*/  HADD2.F32 R150, -RZ, R150.H1_H1 ;  /* 0x30000096ff967230 */ /* 0x000fe40000004100 */
[----:B------:R-:W-:Y:S01]  /*4140*/  FADD.FTZ R97, R99, R148 ;  /* 0x0000009463617221 */ /* 0x000fe20000010000 */
[----:B------:R-:W-:Y:S02]  /*4150*/  HADD2.F32 R179, -RZ, R151.H0_H0 ;  /* 0x20000097ffb37230 */ /* 0x000fe40000004100 */
[----:B------:R-:W-:-:S02]  /*4160*/  HADD2.F32 R149, -RZ, R82.H1_H1 ;  /* 0x30000052ff957230 */ /* 0x000fc40000004100 */
[----:B------:R-:W-:Y:S02]  /*4170*/  HADD2.F32 R151, -RZ, R151.H1_H1 ;  /* 0x30000097ff977230 */ /* 0x000fe40000004100 */
[----:B------:R-:W-:Y:S02]  /*4180*/  HADD2.F32 R99, -RZ, R81.H1_H1 ;  /* 0x30000051ff637230 */ /* 0x000fe40000004100 */
        /* <DEDUP_REMOVED lines=9> */
.L_x_32611:
[----:B------:R-:W-:Y:S05]  /*4220*/  @!P0 BRA `(.L_x_32614) ;  /* 0x0000000000448947 */ /* 0x000fea0003800000 */
[--C-:B-----5:R-:W-:Y:S02]  /*4230*/  HADD2.F32 R97, -RZ, R148.reuse.H0_H0 ;  /* 0x20000094ff617230 */ /* 0x120fe40000004100 */
[----:B------:R-:W-:Y:S02]  /*4240*/  HADD2.F32 R148, -RZ, R148.H1_H1 ;  /* 0x30000094ff947230 */ /* 0x000fe40000004100 */
[--C-:B-1----:R-:W-:Y:S02]  /*4250*/  HADD2.F32 R99, -RZ, R149.reuse.H0_H0 ;  /* 0x20000095ff637230 */ /* 0x102fe40000004100 */
        /* <DEDUP_REMOVED lines=14> */
.L_x_32614:
[--C-:B-----5:R-:W-:Y:S02]  /*4340*/  HADD2.F32 R96, -RZ, R148.reuse.H0_H0 ;  /* 0x20000094ff607230 */ /* 0x120fe40000004100 */
[----:B------:R-:W-:Y:S02]  /*4350*/  HADD2.F32 R97, -RZ, R148.H1_H1 ;  /* 0x30000094ff617230 */ /* 0x000fe40000004100 */
[--C-:B-1----:R-:W-:Y:S02]  /*4360*/  HADD2.F32 R98, -RZ, R149.reuse.H0_H0 ;  /* 0x20000095ff627230 */ /* 0x102fe40000004100 */
[----:B------:R-:W-:Y:S02]  /*4370*/  HADD2.F32 R99, -RZ, R149.H1_H1 ;  /* 0x30000095ff637230 */ /* 0x000fe40000004100 */
[--C-:B------:R-:W-:Y:S02]  /*4380*/  HADD2.F32 R148, -RZ, R150.reuse.H0_H0 ;  /* 0x20000096ff947230 */ /* 0x100fe40000004100 */
[----:B------:R-:W-:-:S02]  /*4390*/  HADD2.F32 R149, -RZ, R150.H1_H1 ;  /* 0x30000096ff957230 */ /* 0x000fc40000004100 */
[--C-:B------:R-:W-:Y:S02]  /*43a0*/  HADD2.F32 R150, -RZ, R151.reuse.H0_H0 ;  /* 0x20000097ff967230 */ /* 0x100fe40000004100 */
[----:B------:R-:W-:-:S07]  /*43b0*/  HADD2.F32 R151, -RZ, R151.H1_H1 ;  /* 0x30000097ff977230 */ /* 0x000fce0000004100 */
.L_x_32613:
        /* <DEDUP_REMOVED lines=268> */
.L_x_32628:
[----:B------:R-:W-:Y:S01]  /*5480*/  FMUL.FTZ R0, R171, R171 ;  /* 0x000000abab007220 */ /* 0x000fe20000410000 */
[----:B------:R-:W-:Y:S01]  /*5490*/  ISETP.NE.AND P2, PT, RZ, UR9, PT ;  /* 0x00000009ff007c0c */ /* 0x000fe2000bf45270 */
[----:B01----:R-:W-:-:S03]  /*54a0*/  FADD.FTZ R186, R186, R193 ;  /* 0x000000c1baba7221 */ /* 0x003fc60000010000 */
[----:B------:R-:W-:Y:S01]  /*54b0*/  FSEL R0, R0, RZ, P2 ;  /* 0x000000ff00007208 */ /* 0x000fe20001000000 */
[----:B------:R-:W-:Y:S01]  /*54c0*/  FFMA.FTZ R179, R186, R179, UR10 ;  /* 0x0000000abab37e23 */ /* 0x000fe200080100b3 */
[----:B------:R-:W-:-:S03]  /*54d0*/  FSEL R186, R171, RZ, !P2 ;  /* 0x000000ffabba7208 */ /* 0x000fc60005000000 */
[----:B------:R-:W-:Y:S02]  /*54e0*/  FADD.FTZ R192, R179, R0 ;  /* 0x00000000b3c07221 */ /* 0x000fe40000010000 */
[C---:B------:R-:W-:Y:S01]  /*54f0*/  FADD.FTZ R193, -R186.reuse, R104 ;  /* 0x00000068bac17221 */ /* 0x040fe20000010100 */
[C---:B------:R-:W-:Y:S01]  /*5500*/  FADD.FTZ R185, -R186.reuse, R188 ;  /* 0x000000bcbab97221 */ /* 0x040fe20000010100 */
[----:B------:R-:W0:Y:S01]  /*5510*/  MUFU.RSQ R104, R192 ;  /* 0x000000c000687308 */ /* 0x000e220000001400 */
[C---:B------:R-:W-:Y:S01]  /*5520*/  FADD.FTZ R203, -R186.reuse, R93 ;  /* 0x0000005dbacb7221 */ /* 0x040fe20000010100 */
[C---:B------:R-:W-:Y:S01]  /*5530*/  FADD.FTZ R207, -R186.reuse, R95 ;  /* 0x0000005fbacf7221 */ /* 0x040fe20000010100 */
[C---:B------:R-:W-:Y:S01]  /*5540*/  FADD.FTZ R201, -R186.reuse, R92 ;  /* 0x0000005cbac97221 */ /* 0x040fe20000010100 */
[----:B------:R-:W-:Y:S02]  /*5550*/  HADD2.F32 R93, -RZ, R180.H0_H0 ;  /* 0x200000b4ff5d7230 */ /* 0x000fe40000004100 */
[----:B------:R-:W-:Y:S01]  /*5560*/  FADD.FTZ R184, -R186, R190 ;  /* 0x000000bebab87221 */ /* 0x000fe20000010100 */
[----:B------:R-:W-:-:S02]  /*5570*/  HADD2.F32 R95, -RZ, R40.H0_H0 ;  /* 0x20000028ff5f7230 */ /* 0x000fc40000004100 */
        /* <DEDUP_REMOVED lines=8> */
[----:B------:R-:W-:Y:S02]  /*5600*/  HADD2.F32 R99, -RZ, R181.H1_H1 ;  /* 0x300000b5ff637230 */ /* 0x000fe40000004100 */
[----:B------:R-:W-:Y:S01]  /*5610*/  FADD.FTZ R195, -R186, R105 ;  /* 0x00000069bac37221 */ /* 0x000fe20000010100 */
[----:B------:R-:W-:-:S02]  /*5620*/  HADD2.F32 R101, -RZ, R41.H1_H1 ;  /* 0x30000029ff657230 */ /* 0x000fc40000004100 */
[C---:B0-----:R-:W-:Y:S01]  /*5630*/  FMUL.FTZ R92, R104.reuse, R185 ;  /* 0x000000b9685c7220 */ /* 0x041fe20000410000 */
[----:B------:R-:W-:Y:S01]  /*5640*/  FMUL.FTZ R184, R104, R184 ;  /* 0x000000b868b87220 */ /* 0x000fe20000410000 */
[C---:B------:R-:W-:Y:S01]  /*5650*/  FADD.FTZ R225, -R186.reuse, R103 ;  /* 0x00000067bae17221 */ /* 0x040fe20000010100 */
[----:B------:R-:W-:Y:S01]  /*5660*/  FADD.FTZ R209, -R186, R97 ;  /* 0x00000061bad17221 */ /* 0x000fe20000010100 */
[----:B------:R-:W-:Y:S01]  /*5670*/  FFMA.FTZ R92, R92, R93, R95 ;  /* 0x0000005d5c5c7223 */ /* 0x000fe2000001005f */
[----:B------:R-:W-:Y:S02]  /*5680*/  HADD2.F32 R93, -RZ, R181.H0_H0 ;  /* 0x200000b5ff5d7230 */ /* 0x000fe40000004100 */
[C---:B------:R-:W-:Y:S01]  /*5690*/  FMUL.FTZ R98, R104.reuse, R0 ;  /* 0x0000000068627220 */ /* 0x040fe20000410000 */
[----:B------:R-:W-:Y:S02]  /*56a0*/  HADD2.F32 R95, -RZ, R41.H0_H0 ;  /* 0x20000029ff5f7230 */ /* 0x000fe40000004100 */
[----:B------:R-:W-:Y:S01]  /*56b0*/  FMUL.FTZ R97, R104, R179 ;  /* 0x000000b368617220 */ /* 0x000fe20000410000 */
[----:B------:R-:W-:-:S02]  /*56c0*/  HADD2.F32 R94, -RZ, R180.H1_H1 ;  /* 0x300000b4ff5e7230 */ /* 0x000fc40000004100 */
[----:B------:R-:W-:Y:S01]  /*56d0*/  FADD.FTZ R166, -R186, R166 ;  /* 0x000000a6baa67221 */ /* 0x000fe20000010100 */
[----:B------:R-:W-:Y:S02]  /*56e0*/  HADD2.F32 R96, -RZ, R40.H1_H1 ;  /* 0x30000028ff607230 */ /* 0x000fe40000004100 */
[----:B------:R-:W-:Y:S01]  /*56f0*/  FMUL.FTZ R164, R104, R164 ;  /* 0x000000a468a47220 */ /* 0x000fe20000410000 */
[----:B------:R-:W-:Y:S02]  /*5700*/  HADD2.F32 R103, -RZ, R182.H0_H0 ;  /* 0x200000b6ff677230 */ /* 0x000fe40000004100 */
[C---:B------:R-:W-:Y:S01]  /*5710*/  FADD.FTZ R165, -R186.reuse, R165 ;  /* 0x000000a5baa57221 */ /* 0x040fe20000010100 */
[----:B------:R-:W-:Y:S02]  /*5720*/  HADD2.F32 R105, -RZ, R42.H0_H0 ;  /* 0x2000002aff697230 */ /* 0x000fe40000004100 */
[----:B------:R-:W-:Y:S01]  /*5730*/  FADD.FTZ R167, -R186, R167 ;  /* 0x000000a7baa77221 */ /* 0x000fe20000010100 */
[----:B------:R-:W-:Y:S01]  /*5740*/  FFMA.FTZ R0, R184, R93, R95 ;  /* 0x0000005db8007223 */ /* 0x000fe2000001005f */
[----:B------:R-:W-:Y:S01]  /*5750*/  FADD.FTZ R160, -R186, R160 ;  /* 0x000000a0baa07221 */ /* 0x000fe20000010100 */
[----:B------:R-:W-:Y:S01]  /*5760*/  FFMA.FTZ R93, R98, R99, R101 ;  /* 0x00000063625d7223 */ /* 0x000fe20000010065 */
[C---:B------:R-:W-:Y:S01]  /*5770*/  FADD.FTZ R189, -R186.reuse, R108 ;  /* 0x0000006cbabd7221 */ /* 0x040fe20000010100 */
[C---:B------:R-:W-:Y:S01]  /*5780*/  FADD.FTZ R213, -R186.reuse, R100 ;  /* 0x00000064bad57221 */ /* 0x040fe20000010100 */
[----:B------:R-:W-:Y:S01]  /*5790*/  FADD.FTZ R221, -R186, R102 ;  /* 0x00000066badd7221 */ /* 0x000fe20000010100 */
[----:B------:R-:W-:Y:S01]  /*57a0*/  FFMA.FTZ R97, R97, R94, R96 ;  /* 0x0000005e61617223 */ /* 0x000fe20000010060 */
[----:B------:R-:W-:-:S02]  /*57b0*/  HADD2.F32 R95, -RZ, R183.H0_H0 ;  /* 0x200000b7ff5f7230 */ /* 0x000fc40000004100 */
        /* <DEDUP_REMOVED lines=16> */
[C---:B------:R-:W-:Y:S01]  /*58c0*/  FADD.FTZ R156, -R186.reuse, R156 ;  /* 0x0000009cba9c7221 */ /* 0x040fe20000010100 */
[C---:B------:R-:W-:Y:S01]  /*58d0*/  FADD.FTZ R197, -R186.reuse, R106 ;  /* 0x0000006abac57221 */ /* 0x040fe20000010100 */
[----:B------:R-:W-:Y:S01]  /*58e0*/  FFMA.FTZ R105, R105, R96, R98 ;  /* 0x0000006069697223 */ /* 0x000fe20000010062 */
[----:B------:R-:W-:Y:S01]  /*58f0*/  FFMA.FTZ R95, R167, R100, R102 ;  /* 0x00000064a75f7223 */ /* 0x000fe20000010066 */
[C---:B------:R-:W-:Y:S01]  /*5900*/  FADD.FTZ R187, -R186.reuse, R114 ;  /* 0x00000072babb7221 */ /* 0x040fe20000010100 */
[----:B------:R-:W-:Y:S01]  /*5910*/  FADD.FTZ R191, -R186, R110 ;  /* 0x0000006ebabf7221 */ /* 0x000fe20000010100 */
[----:B------:R-:W-:Y:S01]  /*5920*/  FFMA.FTZ R96, R160, R101, R103 ;  /* 0x00000065a0607223 */ /* 0x000fe20000010067 */
[----:B------:R-:W-:-:S02]  /*5930*/  HADD2.F32 R102, -RZ, R5.H0_H0 ;  /* 0x20000005ff667230 */ /* 0x000fc40000004100 */
[----:B------:R-:W-:Y:S01]  /*5940*/  FADD.FTZ R199, -R186, R107 ;  /* 0x0000006bbac77221 */ /* 0x000fe20000010100 */
[----:B------:R-:W-:Y:S02]  /*5950*/  HADD2.F32 R106, -RZ, R45.H0_H0 ;  /* 0x2000002dff6a7230 */ /* 0x000fe40000004100 */
[C---:B------:R-:W-:Y:S01]  /*5960*/  FMUL.FTZ R103, R104.reuse, R162 ;  /* 0x000000a268677220 */ /* 0x040fe20000410000 */
[----:B------:R-:W-:Y:S02]  /*5970*/  HADD2.F32 R98, -RZ, R4.H1_H1 ;  /* 0x30000004ff627230 */ /* 0x000fe40000004100 */
[C---:B------:R-:W-:Y:S01]  /*5980*/  FMUL.FTZ R101, R104.reuse, R161 ;  /* 0x000000a168657220 */ /* 0x040fe20000410000 */
[----:B------:R-:W-:Y:S02]  /*5990*/  HADD2.F32 R100, -RZ, R44.H1_H1 ;  /* 0x3000002cff647230 */ /* 0x000fe40000004100 */
        /* <DEDUP_REMOVED lines=8> */
[C---:B------:R-:W-:Y:S01]  /*5a20*/  FADD.FTZ R159, -R186.reuse, R159 ;  /* 0x0000009fba9f7221 */ /* 0x040fe20000010100 */
[----:B------:R-:W-:Y:S01]  /*5a30*/  FFMA.FTZ R103, R103, R102, R106 ;  /* 0x0000006667677223 */ /* 0x000fe2000001006a */
[C---:B------:R-:W-:Y:S01]  /*5a40*/  FADD.FTZ R152, -R186.reuse, R152 ;  /* 0x00000098ba987221 */ /* 0x040fe20000010100 */
[----:B------:R-:W-:Y:S01]  /*5a50*/  FADD.FTZ R229, -R186, R151 ;  /* 0x00000097bae57221 */ /* 0x000fe20000010100 */
[----:B------:R-:W-:Y:S01]  /*5a60*/  FFMA.FTZ R101, R101, R98, R100 ;  /* 0x0000006265657223 */ /* 0x000fe20000010064 */
[----:B------:R-:W-:Y:S01]  /*5a70*/  FFMA.FTZ R102, R163, R110, R114 ;  /* 0x0000006ea3667223 */ /* 0x000fe20000010072 */
[----:B------:R-:W-:Y:S01]  /*5a80*/  FFMA.FTZ R106, R156, R99, R107 ;  /* 0x000000639c6a7223 */ /* 0x000fe2000001006b */
        /* <DEDUP_REMOVED lines=8> */
[----:B------:R-:W-:-:S02]  /*5b10*/  HADD2.F32 R99, -RZ, R7.H1_H1 ;  /* 0x30000007ff637230 */ /* 0x000fc40000004100 */
[----:B------:R-:W-:Y:S01]  /*5b20*/  FMUL.FTZ R148, R104, R159 ;  /* 0x0000009f68947220 */ /* 0x000fe20000410000 */
[----:B------:R-:W-:Y:S02]  /*5b30*/  HADD2.F32 R107, -RZ, R47.H1_H1 ;  /* 0x3000002fff6b7230 */ /* 0x000fe40000004100 */
[----:B------:R-:W-:Y:S01]  /*5b40*/  FADD.FTZ R153, -R186, R153 ;  /* 0x00000099ba997221 */ /* 0x000fe20000010100 */
[----:B------:R-:W-:Y:S02]  /*5b50*/  HADD2.F32 R149, -RZ, R8.H0_H0 ;  /* 0x20000008ff957230 */ /* 0x000fe40000004100 */
[----:B------:R-:W-:Y:S01]  /*5b60*/  FMUL.FTZ R152, R104, R152 ;  /* 0x0000009868987220 */ /* 0x000fe20000410000 */
[----:B------:R-:W-:Y:S02]  /*5b70*/  HADD2.F32 R161, -RZ, R48.H0_H0 ;  /* 0x20000030ffa17230 */ /* 0x000fe40000004100 */
[C---:B------:R-:W-:Y:S01]  /*5b80*/  FADD.FTZ R154, -R186.reuse, R154 ;  /* 0x0000009aba9a7221 */ /* 0x040fe20000010100 */
[C---:B------:R-:W-:Y:S01]  /*5b90*/  FADD.FTZ R144, -R186.reuse, R144 ;  /* 0x00000090ba907221 */ /* 0x040fe20000010100 */
[C---:B------:R-:W-:Y:S01]  /*5ba0*/  FADD.FTZ R155, -R186.reuse, R155 ;  /* 0x0000009bba9b7221 */ /* 0x040fe20000010100 */
[----:B------:R-:W-:Y:S01]  /*5bb0*/  FFMA.FTZ R151, R151, R98, R100 ;  /* 0x0000006297977223 */ /* 0x000fe20000010064 */
[----:B------:R-:W-:Y:S01]  /*5bc0*/  FFMA.FTZ R157, R157, R110, R114 ;  /* 0x0000006e9d9d7223 */ /* 0x000fe20000010072 */
[----:B------:R-:W-:Y:S01]  /*5bd0*/  FADD.FTZ R223, -R186, R150 ;  /* 0x00000096badf7221 */ /* 0x000fe20000010100 */
        /* <DEDUP_REMOVED lines=9> */
[----:B------:R-:W-:-:S02]  /*5c70*/  HADD2.F32 R99, -RZ, R10.H0_H0 ;  /* 0x2000000aff637230 */ /* 0x000fc40000004100 */
[----:B------:R-:W-:Y:S01]  /*5c80*/  FADD.FTZ R145, -R186, R145 ;  /* 0x00000091ba917221 */ /* 0x000fe20000010100 */
[----:B------:R-:W-:Y:S02]  /*5c90*/  HADD2.F32 R159, -RZ, R50.H0_H0 ;  /* 0x20000032ff9f7230 */ /* 0x000fe40000004100 */
[----:B------:R-:W-:Y:S01]  /*5ca0*/  FMUL.FTZ R155, R104, R155 ;  /* 0x0000009b689b7220 */ /* 0x000fe20000410000 */
[----:B------:R-:W-:Y:S02]  /*5cb0*/  HADD2.F32 R152, -RZ, R9.H1_H1 ;  /* 0x30000009ff987230 */ /* 0x000fe40000004100 */
[C---:B------:R-:W-:Y:S01]  /*5cc0*/  FADD.FTZ R146, -R186.reuse, R146 ;  /* 0x00000092ba927221 */ /* 0x040fe20000010100 */
[----:B------:R-:W-:Y:S02]  /*5cd0*/  HADD2.F32 R156, -RZ, R49.H1_H1 ;  /* 0x30000031ff9c7230 */ /* 0x000fe40000004100 */
[C---:B------:R-:W-:Y:S01]  /*5ce0*/  FADD.FTZ R140, -R186.reuse, R140 ;  /* 0x0000008cba8c7221 */ /* 0x040fe20000010100 */
[----:B------:R-:W-:Y:S01]  /*5cf0*/  FADD.FTZ R147, -R186, R147 ;  /* 0x00000093ba937221 */ /* 0x000fe20000010100 */
        /* <DEDUP_REMOVED lines=12> */
[----:B------:R-:W-:Y:S01]  /*5dc0*/  FMUL.FTZ R150, R104, R147 ;  /* 0x0000009368967220 */ /* 0x000fe20000410000 */
[----:B------:R-:W-:Y:S02]  /*5dd0*/  HADD2.F32 R163, -RZ, R52.H0_H0 ;  /* 0x20000034ffa37230 */ /* 0x000fe40000004100 */
[C---:B------:R-:W-:Y:S01]  /*5de0*/  FADD.FTZ R141, -R186.reuse, R141 ;  /* 0x0000008dba8d7221 */ /* 0x040fe20000010100 */
        /* <DEDUP_REMOVED lines=116> */
[C---:B------:R-:W-:Y:S01]  /*6530*/  FADD.FTZ R123, -R186.reuse, R123 ;  /* 0x0000007bba7b7221 */ /* 0x040fe20000010100 */
[----:B------:R-:W-:Y:S02]  /*6540*/  HADD2.F32 R131, -RZ, R64.H0_H0 ;  /* 0x20000040ff837230 */ /* 0x000fe40000004100 */
[C---:B------:R-:W-:Y:S01]  /*6550*/  FADD.FTZ R117, -R186.reuse, R117 ;  /* 0x00000075ba757221 */ /* 0x040fe20000010100 */
[----:B------:R-:W-:Y:S01]  /*6560*/  FADD.FTZ R118, -R186, R118 ;  /* 0x00000076ba767221 */ /* 0x000fe20000010100 */
[----:B------:R-:W-:Y:S02]  /*6570*/  HADD2.F32 R124, -RZ, R23.H1_H1 ;  /* 0x30000017ff7c7230 */ /* 0x000fe40000004100 */
[----:B------:R-:W-:Y:S01]  /*6580*/  FFMA.FTZ R163, R121, R98, R120 ;  /* 0x0000006279a37223 */ /* 0x000fe20000010078 */
[----:B------:R-:W-:Y:S02]  /*6590*/  HADD2.F32 R126, -RZ, R63.H1_H1 ;  /* 0x3000003fff7e7230 */ /* 0x000fe40000004100 */
[----:B------:R-:W-:Y:S01]  /*65a0*/  FFMA.FTZ R164, R122, R99, R125 ;  /* 0x000000637aa47223 */ /* 0x000fe2000001007d */
[----:B------:R-:W-:Y:S01]  /*65b0*/  FFMA.FTZ R154, R116, R127, R131 ;  /* 0x0000007f749a7223 */ /* 0x000fe20000010083 */
[----:B------:R-:W-:Y:S01]  /*65c0*/  FMUL.FTZ R123, R104, R123 ;  /* 0x0000007b687b7220 */ /* 0x000fe20000410000 */
[----:B------:R-:W-:-:S02]  /*65d0*/  HADD2.F32 R98, -RZ, R24.H1_H1 ;  /* 0x30000018ff627230 */ /* 0x000fc40000004100 */
[C---:B------:R-:W-:Y:S01]  /*65e0*/  FMUL.FTZ R117, R104.reuse, R117 ;  /* 0x0000007568757220 */ /* 0x040fe20000410000 */
[----:B------:R-:W-:Y:S02]  /*65f0*/  HADD2.F32 R116, -RZ, R64.H1_H1 ;  /* 0x30000040ff747230 */ /* 0x000fe40000004100 */
[----:B------:R-:W-:Y:S01]  /*6600*/  FMUL.FTZ R118, R104, R118 ;  /* 0x0000007668767220 */ /* 0x000fe20000410000 */
[----:B------:R-:W-:Y:S02]  /*6610*/  HADD2.F32 R167, -RZ, R25.H0_H0 ;  /* 0x20000019ffa77230 */ /* 0x000fe40000004100 */
[----:B------:R-:W-:Y:S01]  /*6620*/  FADD.FTZ R112, -R186, R112 ;  /* 0x00000070ba707221 */ /* 0x000fe20000010100 */
[----:B------:R-:W-:Y:S02]  /*6630*/  HADD2.F32 R99, -RZ, R65.H0_H0 ;  /* 0x20000041ff637230 */ /* 0x000fe40000004100 */
[----:B------:R-:W-:Y:S01]  /*6640*/  FFMA.FTZ R231, R123, R124, R126 ;  /* 0x0000007c7be77223 */ /* 0x000fe2000001007e */
[----:B------:R-:W-:-:S02]  /*6650*/  HADD2.F32 R121, -RZ, R26.H0_H0 ;  /* 0x2000001aff797230 */ /* 0x000fc40000004100 */
[----:B------:R-:W-:Y:S01]  /*6660*/  FFMA.FTZ R165, R117, R98, R116 ;  /* 0x0000006275a57223 */ /* 0x000fe20000010074 */
[----:B------:R-:W-:Y:S02]  /*6670*/  HADD2.F32 R123, -RZ, R66.H0_H0 ;  /* 0x20000042ff7b7230 */ /* 0x000fe40000004100 */
[----:B------:R-:W-:Y:S01]  /*6680*/  FFMA.FTZ R167, R118, R167, R99 ;  /* 0x000000a776a77223 */ /* 0x000fe20000010063 */
        /* <DEDUP_REMOVED lines=8> */
[----:B------:R-:W-:-:S02]  /*6710*/  HADD2.F32 R158, -RZ, R25.H1_H1 ;  /* 0x30000019ff9e7230 */ /* 0x000fc40000004100 */
[----:B------:R-:W-:Y:S01]  /*6720*/  FFMA.FTZ R187, R187, R116, R118 ;  /* 0x00000074bbbb7223 */ /* 0x000fe20000010076 */
[----:B------:R-:W-:Y:S02]  /*6730*/  HADD2.F32 R120, -RZ, R65.H1_H1 ;  /* 0x30000041ff787230 */ /* 0x000fe40000004100 */
        /* <DEDUP_REMOVED lines=72> */
[----:B------:R-:W-:Y:S01]  /*6bc0*/  HADD2.F32 R111, -RZ, R36.H0_H0 ;  /* 0x20000024ff6f7230 */ /* 0x000fe20000004100 */
[----:B------:R-:W0:Y:S01]  /*6bd0*/  @!P0 LDC.64 R116, c[0x0][0x3c0] ;  /* 0x0000f000ff748b82 */ /* 0x000e220000000a00 */
[----:B------:R-:W-:-:S02]  /*6be0*/  HADD2.F32 R113, -RZ, R76.H0_H0 ;  /* 0x2000004cff717230 */ /* 0x000fc40000004100 */
[----:B------:R-:W-:Y:S01]  /*6bf0*/  FFMA.FTZ R201, R201, R98, R112 ;  /* 0x00000062c9c97223 */ /* 0x000fe20000010070 */
[----:B------:R-:W-:Y:S01]  /*6c00*/  FFMA.FTZ R198, R198, R99, R109 ;  /* 0x00000063c6c67223 */ /* 0x000fe2000001006d */
[----:B------:R-:W-:Y:S02]  /*6c10*/  HADD2.F32 R119, -RZ, R28.H0_H0 ;  /* 0x2000001cff777230 */ /* 0x000fe40000004100 */
[----:B------:R-:W-:Y:S01]  /*6c20*/  FMUL.FTZ R205, R104, R209 ;  /* 0x000000d168cd7220 */ /* 0x000fe20000410000 */
[----:B------:R-:W-:Y:S01]  /*6c30*/  FFMA.FTZ R200, R200, R111, R113 ;  /* 0x0000006fc8c87223 */ /* 0x000fe20000010071 */
[----:B------:R-:W-:Y:S01]  /*6c40*/  HADD2.F32 R121, -RZ, R68.H0_H0 ;  /* 0x20000044ff797230 */ /* 0x000fe20000004100 */
[----:B------:R-:W1:Y:S01]  /*6c50*/  @!P0 LDC.64 R112, c[0x0][0x3c8] ;  /* 0x0000f200ff708b82 */ /* 0x000e620000000a00 */
[----:B------:R-:W-:Y:S02]  /*6c60*/  HADD2.F32 R118, -RZ, R36.H1_H1 ;  /* 0x30000024ff767230 */ /* 0x000fe40000004100 */
[----:B------:R-:W-:Y:S01]  /*6c70*/  FMUL.FTZ R207, R104, R211 ;  /* 0x000000d368cf7220 */ /* 0x000fe20000410000 */
[----:B------:R-:W-:-:S02]  /*6c80*/  HADD2.F32 R120, -RZ, R76.H1_H1 ;  /* 0x3000004cff787230 */ /* 0x000fc40000004100 */
[----:B------:R-:W-:Y:S01]  /*6c90*/  FFMA.FTZ R184, R184, R119, R121 ;  /* 0x00000077b8b87223 */ /* 0x000fe20000010079 */
[----:B------:R-:W-:Y:S02]  /*6ca0*/  HADD2.F32 R122, -RZ, R37.H0_H0 ;  /* 0x20000025ff7a7230 */ /* 0x000fe40000004100 */
[C---:B------:R-:W-:Y:S01]  /*6cb0*/  FMUL.FTZ R204, R104.reuse, R219 ;  /* 0x000000db68cc7220 */ /* 0x040fe20000410000 */
[----:B------:R-:W-:Y:S01]  /*6cc0*/  HADD2.F32 R124, -RZ, R77.H0_H0 ;  /* 0x2000004dff7c7230 */ /* 0x000fe20000004100 */
[----:B------:R-:W2:Y:S01]  /*6cd0*/  LDC.64 R98, c[0x0][0x428] ;  /* 0x00010a00ff627b82 */ /* 0x000ea20000000a00 */
[----:B------:R-:W-:Y:S01]  /*6ce0*/  FFMA.FTZ R205, R205, R118, R120 ;  /* 0x00000076cdcd7223 */ /* 0x000fe20000010078 */
[----:B------:R-:W-:Y:S02]  /*6cf0*/  HADD2.F32 R119, -RZ, R38.H0_H0 ;  /* 0x20000026ff777230 */ /* 0x000fe40000004100 */
[----:B------:R-:W-:Y:S01]  /*6d00*/  FMUL.FTZ R185, R104, R185 ;  /* 0x000000b968b97220 */ /* 0x000fe20000410000 */
[----:B------:R-:W-:-:S02]  /*6d10*/  HADD2.F32 R121, -RZ, R78.H0_H0 ;  /* 0x2000004eff797230 */ /* 0x000fc40000004100 */
[----:B------:R-:W-:Y:S01]  /*6d20*/  FFMA.FTZ R207, R207, R122, R124 ;  /* 0x0000007acfcf7223 */ /* 0x000fe2000001007c */
[----:B------:R-:W-:Y:S02]  /*6d30*/  HADD2.F32 R118, -RZ, R38.H1_H1 ;  /* 0x30000026ff767230 */ /* 0x000fe40000004100 */
[----:B------:R-:W-:Y:S01]  /*6d40*/  FMUL.FTZ R229, R104, R229 ;  /* 0x000000e568e57220 */ /* 0x000fe20000410000 */
[----:B------:R-:W-:Y:S02]  /*6d50*/  HADD2.F32 R120, -RZ, R78.H1_H1 ;  /* 0x3000004eff787230 */ /* 0x000fe40000004100 */
[----:B------:R-:W-:Y:S01]  /*6d60*/  FFMA.FTZ R204, R204, R119, R121 ;  /* 0x00000077cccc7223 */ /* 0x000fe20000010079 */
[----:B------:R-:W-:Y:S01]  /*6d70*/  HADD2.F32 R122, -RZ, R39.H1_H1 ;  /* 0x30000027ff7a7230 */ /* 0x000fe20000004100 */
[----:B------:R-:W-:Y:S01]  /*6d80*/  F2FP.F16.F32.PACK_AB R95, R95, R108 ;  /* 0x0000006c5f5f723e */ /* 0x000fe200000000ff */
[----:B------:R-:W-:Y:S02]  /*6d90*/  HADD2.F32 R124, -RZ, R79.H1_H1 ;  /* 0x3000004fff7c7230 */ /* 0x000fe40000004100 */
[----:B------:R-:W-:Y:S01]  /*6da0*/  FFMA.FTZ R185, R185, R118, R120 ;  /* 0x00000076b9b97223 */ /* 0x000fe20000010078 */
[----:B0-----:R-:W-:Y:S01]  /*6db0*/  @!P0 IMAD.WIDE R130, R3, 0x4, R116 ;  /* 0x0000000403828825 */ /* 0x001fe200078e0274 */
[----:B------:R-:W-:-:S03]  /*6dc0*/  F2FP.F16.F32.PACK_AB R94, R105, R94 ;  /* 0x0000005e695e723e */ /* 0x000fc600000000ff */
[C---:B------:R-:W-:Y:S01]  /*6dd0*/  FMUL.FTZ R202, R104.reuse, R217 ;  /* 0x000000d968ca7220 */ /* 0x040fe20000410000 */
[----:B------:R-:W-:Y:S01]  /*6de0*/  FFMA.FTZ R209, R229, R122, R124 ;  /* 0x0000007ae5d17223 */ /* 0x000fe2000001007c */
[----:B-1----:R-:W-:Y:S01]  /*6df0*/  @!P0 IMAD.WIDE R160, R3, 0x4, R112 ;  /* 0x0000000403a08825 */ /* 0x002fe200078e0270 */
[----:B------:R-:W-:Y:S01]  /*6e00*/  @!P0 STG.E desc[UR6][R130.64], R171 ;  /* 0x000000ab82008986 */ /* 0x000fe2000c101906 */
[----:B------:R-:W-:Y:S02]  /*6e10*/  F2FP.F16.F32.PACK_AB R93, R93, R0 ;  /* 0x000000005d5d723e */ /* 0x000fe400000000ff */
[----:B------:R-:W-:Y:S01]  /*6e20*/  FMUL.FTZ R206, R104, R223 ;  /* 0x000000df68ce7220 */ /* 0x000fe20000410000 */
[----:B------:R-:W-:Y:S01]  /*6e30*/  F2FP.F16.F32.PACK_AB R92, R97, R92 ;  /* 0x0000005c615c723e */ /* 0x000fe200000000ff */
[----:B------:R0:W-:Y:S01]  /*6e40*/  @!P0 STG.E desc[UR6][R160.64], R104 ;  /* 0x00000068a0008986 */ /* 0x0001e2000c101906 */
[----:B--2---:R-:W-:Y:S01]  /*6e50*/  IMAD.WIDE.U32 R118, R175, 0x10, R98 ;  /* 0x00000010af767825 */ /* 0x004fe200078e0062 */
[----:B------:R-:W-:-:S02]  /*6e60*/  F2FP.F16.F32.PACK_AB R97, R102, R103 ;  /* 0x000000676661723e */ /* 0x000fc400000000ff */
[----:B------:R-:W-:Y:S01]  /*6e70*/  F2FP.F16.F32.PACK_AB R96, R101, R96 ;  /* 0x000000606560723e */ /* 0x000fe200000000ff */
[--C-:B------:R-:W-:Y:S01]  /*6e80*/  IMAD.WIDE.U32 R178, R178, 0x10, R98.reuse ;  /* 0x00000010b2b27825 */ /* 0x100fe200078e0062 */
[----:B------:R-:W-:Y:S02]  /*6e90*/  F2FP.F16.F32.PACK_AB R103, R146, R147 ;  /* 0x000000939267723e */ /* 0x000fe400000000ff */
[----:B------:R-:W-:Y:S01]  /*6ea0*/  F2FP.F16.F32.PACK_AB R102, R145, R144 ;  /* 0x000000909166723e */ /* 0x000fe200000000ff */
[--C-:B------:R-:W-:Y:S01]  /*6eb0*/  IMAD.WIDE.U32 R112, R172, 0x10, R98.reuse ;  /* 0x00000010ac707825 */ /* 0x100fe200078e0062 */
[----:B------:R1:W-:Y:S01]  /*6ec0*/  STG.E.128 desc[UR6][R178.64], R92 ;  /* 0x0000005cb2007986 */ /* 0x0003e2000c101d06 */
[----:B------:R-:W-:Y:S02]  /*6ed0*/  F2FP.F16.F32.PACK_AB R101, R114, R149 ;  /* 0x000000957265723e */ /* 0x000fe400000000ff */
[----:B------:R-:W-:Y:S01]  /*6ee0*/  IMAD.WIDE.U32 R116, R176, 0x10, R98 ;  /* 0x00000010b0747825 */ /* 0x000fe200078e0062 */
[----:B------:R-:W-:-:S02]  /*6ef0*/  F2FP.F16.F32.PACK_AB R100, R107, R100 ;  /* 0x000000646b64723e */ /* 0x000fc400000000ff */
[----:B------:R-:W-:Y:S01]  /*6f00*/  F2FP.F16.F32.PACK_AB R107, R138, R139 ;  /* 0x0000008b8a6b723e */ /* 0x000fe200000000ff */
[--C-:B------:R-:W-:Y:S01]  /*6f10*/  IMAD.WIDE.U32 R174, R174, 0x10, R98.reuse ;  /* 0x00000010aeae7825 */ /* 0x100fe200078e0062 */
[----:B------:R-:W-:Y:S02]  /*6f20*/  F2FP.F16.F32.PACK_AB R105, R136, R143 ;  /* 0x0000008f8869723e */ /* 0x000fe400000000ff */
[----:B0-----:R-:W-:Y:S01]  /*6f30*/  F2FP.F16.F32.PACK_AB R104, R141, R110 ;  /* 0x0000006e8d68723e */ /* 0x001fe200000000ff */
        /* <DEDUP_REMOVED lines=15> */
[----:B------:R-:W-:Y:S01]  /*7030*/  HADD2.F32 R109, -RZ, R37.H1_H1 ;  /* 0x30000025ff6d7230 */ /* 0x000fe20000004100 */
[----:B------:R-:W-:Y:S01]  /*7040*/  F2FP.F16.F32.PACK_AB R106, R137, R140 ;  /* 0x0000008c896a723e */ /* 0x000fe200000000ff */
[----:B------:R-:W-:Y:S01]  /*7050*/  HADD2.F32 R111, -RZ, R77.H1_H1 ;  /* 0x3000004dff6f7230 */ /* 0x000fe20000004100 */
[----:B------:R-:W-:Y:S01]  /*7060*/  F2FP.F16.F32.PACK_AB R161, R158, R167 ;  /* 0x000000a79ea1723e */ /* 0x000fe200000000ff */
[----:B------:R0:W-:Y:S01]  /*7070*/  STG.E.128 desc[UR6][R112.64], R96 ;  /* 0x0000006070007986 */ /* 0x0001e2000c101d06 */
[----:B------:R-:W-:Y:S02]  /*7080*/  F2FP.F16.F32.PACK_AB R160, R165, R154 ;  /* 0x0000009aa5a0723e */ /* 0x000fe400000000ff */
[----:B------:R-:W-:Y:S01]  /*7090*/  FFMA.FTZ R202, R202, R109, R111 ;  /* 0x0000006dcaca7223 */ /* 0x000fe2000001006f */
[----:B------:R-:W-:Y:S01]  /*70a0*/  HADD2.F32 R109, -RZ, R39.H0_H0 ;  /* 0x20000027ff6d7230 */ /* 0x000fe20000004100 */
[----:B------:R2:W-:Y:S01]  /*70b0*/  STG.E.128 desc[UR6][R116.64], R100 ;  /* 0x0000006474007986 */ /* 0x0005e2000c101d06 */
[----:B------:R-:W-:Y:S01]  /*70c0*/  HADD2.F32 R111, -RZ, R79.H0_H0 ;  /* 0x2000004fff6f7230 */ /* 0x000fe20000004100 */
[----:B-1----:R-:W-:-:S02]  /*70d0*/  F2FP.F16.F32.PACK_AB R95, R193, R190 ;  /* 0x000000bec15f723e */ /* 0x002fc400000000ff */
[----:B------:R-:W-:Y:S01]  /*70e0*/  F2FP.F16.F32.PACK_AB R94, R195, R188 ;  /* 0x000000bcc35e723e */ /* 0x000fe200000000ff */
[----:B------:R3:W-:Y:S01]  /*70f0*/  STG.E.128 desc[UR6][R118.64], R104 ;  /* 0x0000006876007986 */ /* 0x0007e2000c101d06 */
[----:B------:R-:W-:Y:S01]  /*7100*/  FFMA.FTZ R206, R206, R109, R111 ;  /* 0x0000006dcece7223 */ /* 0x000fe2000001006f */
[----:B------:R-:W-:Y:S02]  /*7110*/  F2FP.F16.F32.PACK_AB R111, R156, R159 ;  /* 0x0000009f9c6f723e */ /* 0x000fe400000000ff */
[----:B------:R-:W-:Y:S02]  /*7120*/  F2FP.F16.F32.PACK_AB R109, R128, R135 ;  /* 0x00000087806d723e */ /* 0x000fe400000000ff */
[----:B------:R-:W-:Y:S01]  /*7130*/  F2FP.F16.F32.PACK_AB R93, R186, R191 ;  /* 0x000000bfba5d723e */ /* 0x000fe200000000ff */
[----:B0-----:R-:W0:Y:S01]  /*7140*/  LDC.64 R112, c[0x0][0x380] ;  /* 0x0000e000ff707b82 */ /* 0x001e220000000a00 */
[----:B------:R-:W-:Y:S01]  /*7150*/  F2FP.F16.F32.PACK_AB R92, R189, R184 ;  /* 0x000000b8bd5c723e */ /* 0x000fe200000000ff */
[----:B------:R3:W-:Y:S01]  /*7160*/  STG.E.128 desc[UR6][R174.64], R108 ;  /* 0x0000006cae007986 */ /* 0x0007e2000c101d06 */
[----:B------:R-:W-:-:S02]  /*7170*/  F2FP.F16.F32.PACK_AB R99, R198, R203 ;  /* 0x000000cbc663723e */ /* 0x000fc400000000ff */
[----:B------:R-:W-:Y:S01]  /*7180*/  F2FP.F16.F32.PACK_AB R98, R201, R196 ;  /* 0x000000c4c962723e */ /* 0x000fe200000000ff */
[----:B------:R3:W-:Y:S01]  /*7190*/  STG.E.128 desc[UR6][R120.64], R228 ;  /* 0x000000e478007986 */ /* 0x0007e2000c101d06 */
[----:B------:R-:W-:Y:S02]  /*71a0*/  F2FP.F16.F32.PACK_AB R97, R194, R199 ;  /* 0x000000c7c261723e */ /* 0x000fe400000000ff */
[----:B------:R-:W-:Y:S01]  /*71b0*/  F2FP.F16.F32.PACK_AB R96, R197, R192 ;  /* 0x000000c0c560723e */ /* 0x000fe200000000ff */
[----:B------:R3:W-:Y:S01]  /*71c0*/  STG.E.128 desc[UR6][R122.64], R160 ;  /* 0x000000a07a007986 */ /* 0x0007e2000c101d06 */
[----:B--2---:R-:W-:Y:S02]  /*71d0*/  F2FP.F16.F32.PACK_AB R103, R209, R206 ;  /* 0x000000ced167723e */ /* 0x004fe400000000ff */
[----:B------:R-:W-:Y:S01]  /*71e0*/  F2FP.F16.F32.PACK_AB R102, R185, R204 ;  /* 0x000000ccb966723e */ /* 0x000fe200000000ff */
[----:B------:R3:W-:Y:S01]  /*71f0*/  STG.E.128 desc[UR6][R124.64], R92 ;  /* 0x0000005c7c007986 */ /* 0x0007e2000c101d06 */
[----:B------:R-:W-:-:S02]  /*7200*/  F2FP.F16.F32.PACK_AB R101, R202, R207 ;  /* 0x000000cfca65723e */ /* 0x000fc400000000ff */
[----:B------:R-:W-:Y:S01]  /*7210*/  F2FP.F16.F32.PACK_AB R100, R205, R200 ;  /* 0x000000c8cd64723e */ /* 0x000fe200000000ff */
[----:B------:R3:W-:Y:S04]  /*7220*/  STG.E.128 desc[UR6][R126.64], R96 ;  /* 0x000000607e007986 */ /* 0x0007e8000c101d06 */
[----:B------:R3:W-:Y:S01]  /*7230*/  STG.E.128 desc[UR6][R130.64], R100 ;  /* 0x0000006482007986 */ /* 0x0007e2000c101d06 */
[----:B0-----:R-:W-:-:S04]  /*7240*/  LEA R3, R112, R3, 0x2 ;  /* 0x0000000370037211 */ /* 0x001fc800078e10ff */
[----:B------:R-:W-:-:S13]  /*7250*/  ISETP.GE.AND P0, PT, R3, R113, PT ;  /* 0x000000710300720c */ /* 0x000fda0003f06270 */
[----:B---3--:R-:W-:Y:S05]  /*7260*/  @!P0 BRA `(.L_x_32616) ;  /* 0xffffff9000a88947 */ /* 0x008fea000383ffff */
[----:B------:R-:W-:Y:S05]  /*7270*/  EXIT ;  /* 0x000000000000794d */ /* 0x000fea0003800000 */
.L_x_32615:
        /* <DEDUP_REMOVED lines=8> */
.L_x_32618:
[----:B------:R-:W-:Y:S05]  /*7300*/  BSYNC B0 ;  /* 0x0000000000007941 */ /* 0x000fea0003800000 */
.L_x_32617:
        /* <DEDUP_REMOVED lines=10> */
.L_x_32619:
[----:B------:R-:W-:Y:S01]  /*73b0*/  HFMA2 R196, -RZ, RZ, 0, 2.384185791015625e-07 ;  /* 0x00000004ffc47431 */ /* 0x000fe200000001ff */
[----:B------:R-:W-:-:S05]  /*73c0*/  MOV R171, R192 ;  /* 0x000000c000ab7202 */ /* 0x000fca0000000f00 */
[----:B------:R-:W-:-:S05]  /*73d0*/  FADD.FTZ R185, R184, R171 ;  /* 0x000000abb8b97221 */ /* 0x000fca0000010000 */
[----:B------:R-:W-:-:S07]  /*73e0*/  MOV R195, R185 ;  /* 0x000000b900c37202 */ /* 0x000fce0000000f00 */
[----:B------:R-:W-:Y:S05]  /*73f0*/  WARPSYNC.COLLECTIVE R194, `(.L_x_32620) ;  /* 0x00000000c2087348 */ /* 0x000fea0003c00000 */
[----:B------:R0:W1:Y:S02]  /*7400*/  SHFL.BFLY P2, R192, R195, R196, R197 ;  /* 0x0c0000c4c3c07389 */ /* 0x00006400000400c5 */
[----:B01----:R-:W-:Y:S05]  /*7410*/  ENDCOLLECTIVE ;  /* 0x000000000000791b */ /* 0x003fea0003800000 */
.L_x_32620:
[----:B------:R-:W-:Y:S01]  /*7420*/  HFMA2 R196, -RZ, RZ, 0, 4.76837158203125e-07 ;  /* 0x00000008ffc47431 */ /* 0x000fe200000001ff */
[----:B------:R-:W-:-:S05]  /*7430*/  MOV R186, R192 ;  /* 0x000000c000ba7202 */ /* 0x000fca0000000f00 */
[----:B------:R-:W-:-:S05]  /*7440*/  FADD.FTZ R186, R185, R186 ;  /* 0x000000bab9ba7221 */ /* 0x000fca0000010000 */
[----:B------:R-:W-:-:S07]  /*7450*/  MOV R195, R186 ;  /* 0x000000ba00c37202 */ /* 0x000fce0000000f00 */
[----:B------:R-:W-:Y:S05]  /*7460*/  WARPSYNC.COLLECTIVE R194, `(.L_x_32621) ;  /* 0x00000000c2087348 */ /* 0x000fea0003c00000 */
[----:B------:R0:W1:Y:S02]  /*7470*/  SHFL.BFLY P2, R192, R195, R196, R197 ;  /* 0x0c0000c4c3c07389 */ /* 0x00006400000400c5 */
[----:B01----:R-:W-:Y:S05]  /*7480*/  ENDCOLLECTIVE ;  /* 0x000000000000791b */ /* 0x003fea0003800000 */
.L_x_32621:
[----:B------:R-:W-:Y:S01]  /*7490*/  HFMA2 R196, -RZ, RZ, 0, 9.5367431640625e-07 ;  /* 0x00000010ffc47431 */ /* 0x000fe200000001ff */
[----:B------:R-:W-:-:S05]  /*74a0*/  MOV R171, R192 ;  /* 0x000000c000ab7202 */ /* 0x000fca0000000f00 */
[----:B------:R-:W-:-:S05]  /*74b0*/  FADD.FTZ R187, R186, R171 ;  /* 0x000000abbabb7221 */ /* 0x000fca0000010000 */
[----:B------:R-:W-:-:S07]  /*74c0*/  MOV R195, R187 ;  /* 0x000000bb00c37202 */ /* 0x000fce0000000f00 */
[----:B------:R-:W-:Y:S05]  /*74d0*/  WARPSYNC.COLLECTIVE R194, `(.L_x_32622) ;  /* 0x00000000c2087348 */ /* 0x000fea0003c00000 */
[----:B------:R0:W1:Y:S02]  /*74e0*/  SHFL.BFLY P2, R192, R195, R196, R197 ;  /* 0x0c0000c4c3c07389 */ /* 0x00006400000400c5 */
[----:B01----:R-:W-:Y:S05]  /*74f0*/  ENDCOLLECTIVE ;  /* 0x000000000000791b */ /* 0x003fea0003800000 */
.L_x_32622:
        /* <DEDUP_REMOVED lines=167> */
.L_x_32623:
[----:B------:R-:W-:Y:S01]  /*7f70*/  HFMA2 R196, -RZ, RZ, 0, 1.1920928955078125e-07 ;  /* 0x00000002ffc47431 */ /* 0x000fe200000001ff */
[----:B------:R-:W-:-:S05]  /*7f80*/  MOV R185, R192 ;  /* 0x000000c000b97202 */ /* 0x000fca0000000f00 */
[----:B------:R-:W-:-:S05]  /*7f90*/  FADD.FTZ R185, R0, R185 ;  /* 0x000000b900b97221 */ /* 0x000fca0000010000 */
[----:B------:R-:W-:-:S07]  /*7fa0*/  MOV R195, R185 ;  /* 0x000000b900c37202 */ /* 0x000fce0000000f00 */
[----:B------:R-:W-:Y:S05]  /*7fb0*/  WARPSYNC.COLLECTIVE R194, `(.L_x_32624) ;  /* 0x00000000c2087348 */ /* 0x000fea0003c00000 */
[----:B------:R0:W1:Y:S02]  /*7fc0*/  SHFL.BFLY P2, R192, R195, R196, R197 ;  /* 0x0c0000c4c3c07389 */ /* 0x00006400000400c5 */
[----:B01----:R-:W-:Y:S05]  /*7fd0*/  ENDCOLLECTIVE ;  /* 0x000000000000791b */ /* 0x003fea0003800000 */
.L_x_32624:
[----:B------:R-:W-:Y:S01]  /*7fe0*/  HFMA2 R196, -RZ, RZ, 0, 2.384185791015625e-07 ;  /* 0x00000004ffc47431 */ /* 0x000fe200000001ff */
[----:B------:R-:W-:-:S05]  /*7ff0*/  MOV R184, R192 ;  /* 0x000000c000b87202 */ /* 0x000fca0000000f00 */
[----:B------:R-:W-:-:S05]  /*8000*/  FADD.FTZ R184, R185, R184 ;  /* 0x000000b8b9b87221 */ /* 0x000fca0000010000 */
[----:B------:R-:W-:-:S07]  /*8010*/  MOV R195, R184 ;  /* 0x000000b800c37202 */ /* 0x000fce0000000f00 */
[----:B------:R-:W-:Y:S05]  /*8020*/  WARPSYNC.COLLECTIVE R194, `(.L_x_32625) ;  /* 0x00000000c2087348 */ /* 0x000fea0003c00000 */
[----:B------:R0:W1:Y:S02]  /*8030*/  SHFL.BFLY P2, R192, R195, R196, R197 ;  /* 0x0c0000c4c3c07389 */ /* 0x00006400000400c5 */
[----:B01----:R-:W-:Y:S05]  /*8040*/  ENDCOLLECTIVE ;  /* 0x000000000000791b */ /* 0x003fea0003800000 */
.L_x_32625:
[----:B------:R-:W-:Y:S01]  /*8050*/  HFMA2 R196, -RZ, RZ, 0, 4.76837158203125e-07 ;  /* 0x00000008ffc47431 */ /* 0x000fe200000001ff */
[----:B------:R-:W-:-:S05]  /*8060*/  MOV R187, R192 ;  /* 0x000000c000bb7202 */ /* 0x000fca0000000f00 */
[----:B------:R-:W-:-:S05]  /*8070*/  FADD.FTZ R187, R184, R187 ;  /* 0x000000bbb8bb7221 */ /* 0x000fca0000010000 */
[----:B------:R-:W-:-:S07]  /*8080*/  MOV R195, R187 ;  /* 0x000000bb00c37202 */ /* 0x000fce0000000f00 */
[----:B------:R-:W-:Y:S05]  /*8090*/  WARPSYNC.COLLECTIVE R194, `(.L_x_32626) ;  /* 0x00000000c2087348 */ /* 0x000fea0003c00000 */
[----:B------:R0:W1:Y:S02]  /*80a0*/  SHFL.BFLY P2, R192, R195, R196, R197 ;  /* 0x0c0000c4c3c07389 */ /* 0x00006400000400c5 */
[----:B01----:R-:W-:Y:S05]  /*80b0*/  ENDCOLLECTIVE ;  /* 0x000000000000791b */ /* 0x003fea0003800000 */
.L_x_32626:
[----:B------:R-:W-:Y:S01]  /*80c0*/  HFMA2 R196, -RZ, RZ, 0, 9.5367431640625e-07 ;  /* 0x00000010ffc47431 */ /* 0x000fe200000001ff */
[----:B------:R-:W-:-:S05]  /*80d0*/  MOV R186, R192 ;  /* 0x000000c000ba7202 */ /* 0x000fca0000000f00 */
[----:B------:R-:W-:-:S05]  /*80e0*/  FADD.FTZ R186, R187, R186 ;  /* 0x000000babbba7221 */ /* 0x000fca0000010000 */
[----:B------:R-:W-:-:S07]  /*80f0*/  MOV R195, R186 ;  /* 0x000000ba00c37202 */ /* 0x000fce0000000f00 */
[----:B------:R-:W-:Y:S05]  /*8100*/  WARPSYNC.COLLECTIVE R194, `(.L_x_32627) ;  /* 0x00000000c2087348 */ /* 0x000fea0003c00000 */
[----:B------:R0:W1:Y:S02]  /*8110*/  SHFL.BFLY P2, R192, R195, R196, R197 ;  /* 0x0c0000c4c3c07389 */ /* 0x00006400000400c5 */
[----:B01----:R-:W-:Y:S05]  /*8120*/  ENDCOLLECTIVE ;  /* 0x000000000000791b */ /* 0x003fea0003800000 */
.L_x_32627:
[----:B------:R-:W-:Y:S01]  /*8130*/  MOV R193, R192 ;  /* 0x000000c000c17202 */ /* 0x000fe20000000f00 */
[----:B------:R-:W-:Y:S06]  /*8140*/  BRA `(.L_x_32628) ;  /* 0xffffffd000cc7947 */ /* 0x000fec000383ffff */
.L_x_32629:
        /* <DEDUP_REMOVED lines=11> */
.L_x_54479:


//--------------------- .text._ZN10layer_norm31ln_parallel_residual_fwd_kernelINS_13Kernel_traitsI6__halfS2_fS2_fjLj2560ELj1ELj4ELj1ELj16ENS_18Kernel_traits_baseILj2560ES2_S2_fS2_fjLj128EEEEELb1ELb0ELb0EEEvNS_9FwdParamsE --------------------------
	.section	.text._ZN10layer_norm31ln_parallel_residual_fwd_kernelINS_13Kernel_traitsI6__halfS2_fS2_fjLj2560ELj1ELj4ELj1ELj16ENS_18Kernel_traits_baseILj2560ES2_S2_fS2_fjLj128EEEEELb1ELb0ELb0EEEvNS_9FwdParamsE,"ax",@progbits
	.align	128
        .global         _ZN10layer_norm31ln_parallel_residual_fwd_kernelINS_13Kernel_traitsI6__halfS2_fS2_fjLj2560ELj1ELj4ELj1ELj16ENS_18Kernel_traits_baseILj2560ES2_S2_fS2_fjLj128EEEEELb1ELb0ELb0EEEvNS_9FwdParamsE
        .type           _ZN10layer_norm31ln_parallel_residual_fwd_kernelINS_13Kernel_traitsI6__halfS2_fS2_fjLj2560ELj1ELj4ELj1ELj16ENS_18Kernel_traits_baseILj2560ES2_S2_fS2_fjLj128EEEEELb1ELb0ELb0EEEvNS_9FwdParamsE,@function
        .size           _ZN10layer_norm31ln_parallel_residual_fwd_kernelINS_13Kernel_traitsI6__halfS2_fS2_fjLj2560ELj1ELj4ELj1ELj16ENS_18Kernel_traits_baseILj2560ES2_S2_fS2_fjLj128EEEEELb1ELb0ELb0EEEvNS_9FwdParamsE,(.L_x_54480 - _ZN10layer_norm31ln_parallel_residual_fwd_kernelINS_13Kernel_traitsI6__halfS2_fS2_fjLj2560ELj1ELj4ELj1ELj16ENS_18Kernel_traits_baseILj2560ES2_S2_fS2_fjLj128EEEEELb1ELb0ELb0EEEvNS_9FwdParamsE)
        .other          _ZN10layer_norm31ln_parallel_residual_fwd_kernelINS_13Kernel_traitsI6__halfS2_fS2_fjLj2560ELj1ELj4ELj1ELj16ENS_18Kernel_traits_baseILj2560ES2_S2_fS2_fjLj128EEEEELb1ELb0ELb0EEEvNS_9FwdParamsE,@"STO_CUDA_ENTRY STV_DEFAULT"
_ZN10layer_norm31ln_parallel_residual_fwd_kernelINS_13Kernel_traitsI6__halfS2_fS2_fjLj2560ELj1ELj4ELj1ELj16ENS_18Kernel_traits_baseILj2560ES2_S2_fS2_fjLj128EEEEELb1ELb0ELb0EEEvNS_9FwdParamsE:
.text._ZN10layer_norm31ln_parallel_residual_fwd_kernelINS_13Kernel_traitsI6__halfS2_fS2_fjLj2560ELj1ELj4ELj1ELj16ENS_18Kernel_traits_baseILj2560ES2_S2_fS2_fjLj128EEEEELb1ELb0ELb0EEEvNS_9FwdParamsE:
        /* <DEDUP_REMOVED lines=21> */
[----:B------:R-:W-:-:S04]  /*0150*/  SHF.R.S32.HI R0, RZ, 0x1f, R11 ;  /* 0x0000001fff007819 */ /* 0x000fc8000001140b */
[----:B------:R-:W-:Y:S01]  /*0160*/  LEA.HI R0, R0, R11, RZ, 0x3 ;  /* 0x0000000b00007211 */ /* 0x000fe200078f18ff */
[----:B------:R-:W-:Y:S01]  /*0170*/  BSSY.RECONVERGENT B0, `(.L_x_32630) ;  /* 0x00003b6000007945 */ /* 0x000fe20003800200 */
[----:B--2---:R-:W-:Y:S02]  /*0180*/  @P0 R2UR UR5, R3 ;  /* 0x00000000030502ca */ /* 0x004fe400000e0000 */
[----:B0-----:R-:W-:Y:S02]  /*0190*/  @P0 IADD3 R8, P1, PT, R6, R5, RZ ;  /* 0x0000000506080210 */ /* 0x001fe40007f3e0ff */
[----:B------:R-:W-:-:S03]  /*01a0*/  MOV R5, R252 ;  /* 0x000000fc00057202 */ /* 0x000fc60000000f00 */
[----:B------:R-:W-:Y:S01]  /*01b0*/  @P0 IMAD.X R9, RZ, RZ, R7, P1 ;  /* 0x000000ffff090224 */ /* 0x000fe200008e0607 */
[----:B------:R-:W-:Y:S02]  /*01c0*/  LOP3.LUT R3, R5, 0x1f, RZ, 0x3c, !PT ;  /* 0x0000001f05037812 */ /* 0x000fe400078e3cff */
[----:B------:R-:W-:Y:S02]  /*01d0*/  @P0 R2UR UR4, R2 ;  /* 0x00000000020402ca */ /* 0x000fe400000e0000 */
[----:B------:R-:W-:Y:S02]  /*01e0*/  LEA.HI.SX32 R2, R0, R3, 0x1d ;  /* 0x0000000300027211 */ /* 0x000fe400078feaff */
[--C-:B------:R-:W-:Y:S02]  /*01f0*/  SHF.R.U64 R0, R8, 0x2, R9.reuse ;  /* 0x0000000208007819 */ /* 0x100fe40000001209 */
[----:B------:R-:W-:Y:S01]  /*0200*/  SHF.R.U32.HI R9, RZ, 0x2, R9 ;  /* 0x00000002ff097819 */ /* 0x000fe20000011609 */
[----:B------:R-:W-:Y:S08]  /*0210*/  BRA.U UP0, `(.L_x_32631) ;  /* 0x0000001d00087547 */ /* 0x000ff0000b800000 */
        /* <DEDUP_REMOVED lines=11> */
[----:B------:R-:W1:Y:S01]  /*02d0*/  LDC.64 R12, c[0x0][0x3d0] ;  /* 0x0000f400ff0c7b82 */ /* 0x000e620000000a00 */
[----:B------:R-:W-:-:S02]  /*02e0*/  ISETP.GE.U32.AND P6, PT, R2, 0x20, PT ;  /* 0x000000200200780c */ /* 0x000fc40003fc6070 */
[C---:B------:R-:W-:Y:S01]  /*02f0*/  ISETP.GE.U32.AND P1, PT, R2.reuse, 0x40, PT ;  /* 0x000000400200780c */ /* 0x040fe20003f26070 */
[----:B------:R-:W4:Y:S01]  /*0300*/  LDL.64 R54, [R1+0x68] ;  /* 0x0000680001367983 */ /* 0x000f220000100a00 */
[C---:B------:R-:W-:Y:S02]  /*0310*/  ISETP.GE.U32.AND P5, PT, R2.reuse, 0x60, PT ;  /* 0x000000600200780c */ /* 0x040fe40003fa6070 */
[----:B------:R-:W-:Y:S01]  /*0320*/  ISETP.GE.U32.AND P4, PT, R2, 0x80, PT ;  /* 0x000000800200780c */ /* 0x000fe20003f86070 */
[----:B------:R-:W4:Y:S01]  /*0330*/  LDL.64 R76, [R1+0x40] ;  /* 0x00004000014c7983 */ /* 0x000f220000100a00 */
[----:B------:R-:W1:Y:S01]  /*0340*/  LDC.64 R14, c[0x0][0x3d8] ;  /* 0x0000f600ff0e7b82 */ /* 0x000e620000000a00 */
[----:B------:R-:W-:Y:S02]  /*0350*/  LOP3.LUT R3, R3, 0xffffefff, RZ, 0xc0, !PT ;  /* 0xffffefff03037812 */ /* 0x000fe400078ec0ff */
[----:B------:R-:W4:Y:S02]  /*0360*/  LDL.64 R78, [R1+0x48] ;  /* 0x00004800014e7983 */ /* 0x000f240000100a00 */
[----:B0-----:R-:W-:-:S02]  /*0370*/  @P6 IMAD.WIDE.U32 R6, R5, 0x10, R6 ;  /* 0x0000001005066825 */ /* 0x001fc400078e0006 */
[----:B------:R-:W4:Y:S01]  /*0380*/  LDL.64 R80, [R1+0x50] ;  /* 0x0000500001507983 */ /* 0x000f220000100a00 */
[----:B------:R-:W0:Y:S01]  /*0390*/  LDC.64 R18, c[0x0][0x3d8] ;  /* 0x0000f600ff127b82 */ /* 0x000e220000000a00 */
[C---:B-1----:R-:W-:Y:S01]  /*03a0*/  @P6 IMAD.WIDE.U32 R10, R5.reuse, 0x10, R10 ;  /* 0x00000010050a6825 */ /* 0x042fe200078e000a */
[----:B------:R-:W-:Y:S01]  /*03b0*/  @P6 LOP3.LUT R5, R5, 0x20, RZ, 0xfc, !PT ;  /* 0x0000002005056812 */ /* 0x000fe200078efcff */
[----:B------:R-:W4:Y:S04]  /*03c0*/  LDL.64 R82, [R1+0x58] ;  /* 0x0000580001527983 */ /* 0x000f280000100a00 */
[----:B------:R-:W4:Y:S01]  /*03d0*/  LDL.64 R64, [R1+0x20] ;  /* 0x0000200001407983 */ /* 0x000f220000100a00 */
[C---:B------:R-:W-:Y:S01]  /*03e0*/  @P1 IMAD.WIDE.U32 R12, R5.reuse, 0x10, R12 ;  /* 0x00000010050c1825 */ /* 0x040fe200078e000c */
[----:B------:R-:W1:Y:S02]  /*03f0*/  LDC.64 R16, c[0x0][0x3d0] ;  /* 0x0000f400ff107b82 */ /* 0x000e640000000a00 */
[----:B------:R-:W4:Y:S04]  /*0400*/  LDL.64 R66, [R1+0x28] ;  /* 0x0000280001427983 */ /* 0x000f280000100a00 */
[----:B------:R-:W4:Y:S01]  /*0410*/  LDL.64 R68, [R1+0x30] ;  /* 0x0000300001447983 */ /* 0x000f220000100a00 */
[C---:B------:R-:W-:Y:S01]  /*0420*/  @P1 IMAD.WIDE.U32 R14, R5.reuse, 0x10, R14 ;  /* 0x00000010050e1825 */ /* 0x040fe200078e000e */
[----:B------:R-:W4:Y:S02]  /*0430*/  LDC.64 R20, c[0x0][0x3d0] ;  /* 0x0000f400ff147b82 */ /* 0x000f240000000a00 */
[----:B------:R-:W4:Y:S01]  /*0440*/  LDL.64 R70, [R1+0x38] ;  /* 0x0000380001467983 */ /* 0x000f220000100a00 */
[----:B------:R-:W-:-:S03]  /*0450*/  @P1 VIADD R5, R5, 0x20 ;  /* 0x0000002005051836 */ /* 0x000fc60000000000 */
[----:B------:R-:W4:Y:S02]  /*0460*/  LDL.64 R72, [R1+0x80] ;  /* 0x0000800001487983 */ /* 0x000f240000100a00 */
[----:B------:R-:W4:Y:S02]  /*0470*/  LDC.64 R22, c[0x0][0x3d8] ;  /* 0x0000f600ff167b82 */ /* 0x000f240000000a00 */
[----:B------:R-:W4:Y:S06]  /*0480*/  LDL.64 R74, [R1+0x88] ;  /* 0x00008800014a7983 */ /* 0x000f2c0000100a00 */
[----:B------:R-:W4:Y:S08]  /*0490*/  LDC.64 R24, c[0x0][0x3d0] ;  /* 0x0000f400ff187b82 */ /* 0x000f300000000a00 */
[----:B------:R-:W4:Y:S01]  /*04a0*/  LDC.64 R28, c[0x0][0x3d8] ;  /* 0x0000f600ff1c7b82 */ /* 0x000f220000000a00 */
[----:B------:R-:W-:-:S07]  /*04b0*/  ISETP.GE.U32.AND P0, PT, R2, 0xa0, PT ;  /* 0x000000a00200780c */ /* 0x000fce0003f06070 */
[----:B------:R-:W4:Y:S08]  /*04c0*/  LDC.64 R32, c[0x0][0x3d0] ;  /* 0x0000f400ff207b82 */ /* 0x000f300000000a00 */
[----:B------:R-:W4:Y:S01]  /*04d0*/  LDC.64 R36, c[0x0][0x3d8] ;  /* 0x0000f600ff247b82 */ /* 0x000f220000000a00 */
[----:B------:R-:W-:-:S07]  /*04e0*/  ISETP.GE.U32.AND P3, PT, R2, 0xc0, PT ;  /* 0x000000c00200780c */ /* 0x000fce0003f66070 */
[----:B------:R-:W4:Y:S08]  /*04f0*/  LDC.64 R40, c[0x0][0x3d0] ;  /* 0x0000f400ff287b82 */ /* 0x000f300000000a00 */
[----:B------:R-:W4:Y:S01]  /*0500*/  LDC.64 R44, c[0x0][0x3d8] ;  /* 0x0000f600ff2c7b82 */ /* 0x000f220000000a00 */
[----:B------:R-:W-:-:S07]  /*0510*/  ISETP.GE.U32.AND P2, PT, R2, 0xe0, PT ;  /* 0x000000e00200780c */ /* 0x000fce0003f46070 */
[----:B------:R-:W4:Y:S01]  /*0520*/  LDC.64 R48, c[0x0][0x3d8] ;  /* 0x0000f600ff307b82 */ /* 0x000f220000000a00 */
[----:B------:R-:W-:Y:S01]  /*0530*/  @P1 MOV R47, RZ ;  /* 0x000000ff002f1202 */ /* 0x000fe20000000f00 */
[----:B------:R-:W-:Y:S02]  /*0540*/  @P5 IMAD.MOV.U32 R43, RZ, RZ, RZ ;  /* 0x000000ffff2b5224 */ /* 0x000fe400078e00ff */
[----:B------:R-:W-:Y:S02]  /*0550*/  HFMA2 R194, -RZ, RZ, 0, 0 ;  /* 0x00000000ffc27431 */ /* 0x000fe400000001ff */
[----:B------:R-:W-:Y:S02]  /*0560*/  @P4 IMAD.MOV.U32 R39, RZ, RZ, RZ ;  /* 0x000000ffff274224 */ /* 0x000fe400078e00ff */
[----:B------:R-:W-:Y:S01]  /*0570*/  HFMA2 R42, -RZ, RZ, 0, 0 ;  /* 0x00000000ff2a7431 */ /* 0x000fe200000001ff */
[----:B------:R-:W-:Y:S01]  /*0580*/  @P6 LOP3.LUT R3, R3, 0x1000, RZ, 0xfc, !PT ;  /* 0x0000100003036812 */ /* 0x000fe200078efcff */
[----:B--2---:R2:W4:Y:S01]  /*0590*/  @P6 LDG.E.128 R60, desc[UR6][R6.64] ;  /* 0x00000006063c6981 */ /* 0x004522000c1e1d00 */
[----:B0-----:R-:W-:-:S04]  /*05a0*/  @P5 IMAD.WIDE.U32 R18, R5, 0x10, R18 ;  /* 0x0000001005125825 */ /* 0x001fc800078e0012 */
[C---:B-1----:R-:W-:Y:S01]  /*05b0*/  @P5 IMAD.WIDE.U32 R16, R5.reuse, 0x10, R16 ;  /* 0x0000001005105825 */ /* 0x042fe200078e0010 */
[----:B------:R-:W-:Y:S01]  /*05c0*/  @P5 IADD3 R5, PT, PT, R5, 0x20, RZ ;  /* 0x0000002005055810 */ /* 0x000fe20007ffe0ff */
[----:B---3--:R0:W3:Y:S01]  /*05d0*/  @P1 LDG.E.128 R56, desc[UR6][R12.64] ;  /* 0x000000060c381981 */ /* 0x0080e2000c1e1d00 */
[----:B--2---:R-:W1:Y:S03]  /*05e0*/  LDC.64 R6, c[0x0][0x3d0] ;  /* 0x0000f400ff067b82 */ /* 0x004e660000000a00 */
[----:B----4-:R-:W2:Y:S04]  /*05f0*/  @P1 LDG.E.128 R52, desc[UR6][R14.64] ;  /* 0x000000060e341981 */ /* 0x010ea8000c1e1d00 */
[----:B------:R-:W4:Y:S04]  /*0600*/  @P5 LDG.E.128 R76, desc[UR6][R18.64] ;  /* 0x00000006124c5981 */ /* 0x000f28000c1e1d00 */
[----:B------:R-:W4:Y:S04]  /*0610*/  @P5 LDG.E.128 R80, desc[UR6][R16.64] ;  /* 0x0000000610505981 */ /* 0x000f28000c1e1d00 */
[----:B------:R-:W4:Y:S04]  /*0620*/  @P6 LDG.E.128 R72, desc[UR6][R10.64] ;  /* 0x000000060a486981 */ /* 0x000f28000c1e1d00 */
[----:B------:R1:W-:Y:S01]  /*0630*/  @P6 STL.64 [R1+0x90], R60 ;  /* 0x0000903c01006387 */ /* 0x0003e20000100a00 */
[C---:B------:R-:W-:Y:S01]  /*0640*/  @P4 IMAD.WIDE.U32 R20, R5.reuse, 0x10, R20 ;  /* 0x0000001005144825 */ /* 0x040fe200078e0014 */
[----:B0-----:R-:W0:Y:S02]  /*0650*/  LDC.64 R12, c[0x0][0x3d0] ;  /* 0x0000f400ff0c7b82 */ /* 0x001e240000000a00 */
[----:B------:R3:W-:Y:S01]  /*0660*/  @P6 STL.64 [R1+0x98], R62 ;  /* 0x0000983e01006387 */ /* 0x0007e20000100a00 */
[----:B------:R-:W-:-:S03]  /*0670*/  @P4 IMAD.WIDE.U32 R22, R5, 0x10, R22 ;  /* 0x0000001005164825 */ /* 0x000fc600078e0016 */
[----:B------:R-:W4:Y:S04]  /*0680*/  @P4 LDG.E.128 R68, desc[UR6][R20.64] ;  /* 0x0000000614444981 */ /* 0x000f28000c1e1d00 */
[----:B-1----:R-:W4:Y:S04]  /*0690*/  LDL.64 R60, [R1+0x10] ;  /* 0x00001000013c7983 */ /* 0x002f280000100a00 */
[----:B---3--:R-:W3:Y:S04]  /*06a0*/  LDL.64 R62, [R1+0x18] ;  /* 0x00001800013e7983 */ /* 0x008ee80000100a00 */
[----:B------:R1:W-:Y:S04]  /*06b0*/  @P1 STL.64 [R1+0x70], R56 ;  /* 0x0000703801001387 */ /* 0x0003e80000100a00 */
[----:B------:R2:W-:Y:S01]  /*06c0*/  @P1 STL.64 [R1+0x78], R58 ;  /* 0x0000783a01001387 */ /* 0x0005e20000100a00 */
[----:B------:R-:W-:-:S03]  /*06d0*/  @P4 VIADD R5, R5, 0x20 ;  /* 0x0000002005054836 */ /* 0x000fc60000000000 */
[----:B------:R-:W3:Y:S04]  /*06e0*/  @P4 LDG.E.128 R64, desc[UR6][R22.64] ;  /* 0x0000000616404981 */ /* 0x000ee8000c1e1d00 */
[----:B-1----:R-:W3:Y:S04]  /*06f0*/  LDL.64 R56, [R1] ;  /* 0x0000000001387983 */ /* 0x002ee80000100a00 */
[----:B--2---:R-:W2:Y:S01]  /*0700*/  LDL.64 R58, [R1+0x8] ;  /* 0x00000800013a7983 */ /* 0x004ea20000100a00 */
[----:B------:R-:W-:-:S03]  /*0710*/  @P0 IMAD.WIDE.U32 R24, R5, 0x10, R24 ;  /* 0x0000001005180825 */ /* 0x000fc600078e0018 */
[----:B------:R1:W-:Y:S01]  /*0720*/  @P1 STL.64 [R1+0x60], R52 ;  /* 0x0000603401001387 */ /* 0x0003e20000100a00 */
[----:B------:R-:W-:-:S03]  /*0730*/  @P0 IMAD.WIDE.U32 R28, R5, 0x10, R28 ;  /* 0x00000010051c0825 */ /* 0x000fc600078e001c */
[----:B------:R0:W-:Y:S01]  /*0740*/  @P1 STL.64 [R1+0x68], R54 ;  /* 0x0000683601001387 */ /* 0x0001e20000100a00 */
[----:B------:R-:W-:Y:S01]  /*0750*/  @P0 VIADD R5, R5, 0x20 ;  /* 0x0000002005050836 */ /* 0x000fe20000000000 */
[----:B------:R-:W-:Y:S02]  /*0760*/  ISETP.GE.U32.AND P1, PT, R2, 0x100, PT ;  /* 0x000001000200780c */ /* 0x000fe40003f26070 */
[----:B----4-:R-:W-:Y:S01]  /*0770*/  @P5 STL.64 [R1+0x40], R76 ;  /* 0x0000404c01005387 */ /* 0x010fe20000100a00 */
[----:B------:R-:W-:-:S03]  /*0780*/  @P3 IMAD.WIDE.U32 R32, R5, 0x10, R32 ;  /* 0x0000001005203825 */ /* 0x000fc600078e0020 */
[----:B------:R-:W-:Y:S01]  /*0790*/  @P5 STL.64 [R1+0x48], R78 ;  /* 0x0000484e01005387 */ /* 0x000fe20000100a00 */
[C---:B------:R-:W-:Y:S01]  /*07a0*/  @P3 IMAD.WIDE.U32 R36, R5.reuse, 0x10, R36 ;  /* 0x0000001005243825 */ /* 0x040fe200078e0024 */
[----:B-1----:R-:W1:Y:S02]  /*07b0*/  LDC.64 R52, c[0x0][0x3d8] ;  /* 0x0000f600ff347b82 */ /* 0x002e640000000a00 */
[----:B------:R-:W-:Y:S01]  /*07c0*/  @P5 STL.64 [R1+0x50], R80 ;  /* 0x0000505001005387 */ /* 0x000fe20000100a00 */
[----:B------:R-:W-:-:S03]  /*07d0*/  @P3 VIADD R5, R5, 0x20 ;  /* 0x0000002005053836 */ /* 0x000fc60000000000 */
[----:B------:R-:W-:Y:S01]  /*07e0*/  @P5 STL.64 [R1+0x58], R82 ;  /* 0x0000585201005387 */ /* 0x000fe20000100a00 */
[----:B------:R-:W-:Y:S01]  /*07f0*/  ISETP.GE.U32.AND P5, PT, R2, 0x120, PT ;  /* 0x000001200200780c */ /* 0x000fe20003fa6070 */
[C---:B------:R-:W-:Y:S02]  /*0800*/  @P2 IMAD.WIDE.U32 R40, R5.reuse, 0x10, R40 ;  /* 0x0000001005282825 */ /* 0x040fe400078e0028 */
[----:B---3--:R3:W4:Y:S02]  /*0810*/  @P0 LDG.E.128 R60, desc[UR6][R24.64] ;  /* 0x00000006183c0981 */ /* 0x008724000c1e1d00 */
[C---:B------:R-:W-:Y:S01]  /*0820*/  @P2 IMAD.WIDE.U32 R44, R5.reuse, 0x10, R44 ;  /* 0x00000010052c2825 */ /* 0x040fe200078e002c */
[----:B------:R-:W-:Y:S01]  /*0830*/  @P2 IADD3 R5, PT, PT, R5, 0x20, RZ ;  /* 0x0000002005052810 */ /* 0x000fe20007ffe0ff */
[----:B--2---:R2:W4:Y:S04]  /*0840*/  @P0 LDG.E.128 R56, desc[UR6][R28.64] ;  /* 0x000000061c380981 */ /* 0x004528000c1e1d00 */
[C---:B------:R-:W-:Y:S01]  /*0850*/  @P1 IMAD.WIDE.U32 R6, R5.reuse, 0x10, R6 ;  /* 0x0000001005061825 */ /* 0x040fe200078e0006 */
[----:B------:R-:W-:Y:S03]  /*0860*/  @P4 STL.64 [R1+0x20], R64 ;  /* 0x0000204001004387 */ /* 0x000fe60000100a00 */
[C---:B------:R-:W-:Y:S01]  /*0870*/  @P1 IMAD.WIDE.U32 R48, R5.reuse, 0x10, R48 ;  /* 0x0000001005301825 */ /* 0x040fe200078e0030 */
[----:B------:R-:W5:Y:S03]  /*0880*/  @P1 LDG.E.128 R224, desc[UR6][R6.64] ;  /* 0x0000000606e01981 */ /* 0x000f66000c1e1d00 */
[----:B------:R-:W-:Y:S01]  /*0890*/  @P1 VIADD R5, R5, 0x20 ;  /* 0x0000002005051836 */ /* 0x000fe20000000000 */
[----:B------:R2:W-:Y:S03]  /*08a0*/  @P4 STL.64 [R1+0x28], R66 ;  /* 0x0000284201004387 */ /* 0x0005e60000100a00 */
[----:B0-----:R-:W-:Y:S01]  /*08b0*/  @P5 IMAD.WIDE.U32 R12, R5, 0x10, R12 ;  /* 0x00000010050c5825 */ /* 0x001fe200078e000c */
[----:B------:R-:W-:-:S02]  /*08c0*/  CS2R R192, SRZ ;  /* 0x0000000000c07805 */ /* 0x000fc4000001ff00 */
[----:B------:R-:W-:Y:S01]  /*08d0*/  CS2R R188, SRZ ;  /* 0x0000000000bc7805 */ /* 0x000fe2000001ff00 */
[----:B------:R0:W5:Y:S04]  /*08e0*/  @P3 LDG.E.128 R240, desc[UR6][R32.64] ;  /* 0x0000000620f03981 */ /* 0x000168000c1e1d00 */
[----:B------:R-:W5:Y:S04]  /*08f0*/  @P5 LDG.E.128 R216, desc[UR6][R12.64] ;  /* 0x000000060cd85981 */ /* 0x000f68000c1e1d00 */
[----:B------:R-:W-:Y:S04]  /*0900*/  @P4 STL.64 [R1+0x30], R68 ;  /* 0x0000304401004387 */ /* 0x000fe80000100a00 */
[----:B------:R0:W-:Y:S01]  /*0910*/  @P4 STL.64 [R1+0x38], R70 ;  /* 0x0000384601004387 */ /* 0x0001e20000100a00 */
[----:B------:R-:W-:Y:S01]  /*0920*/  ISETP.GE.U32.AND P4, PT, R2, 0x140, PT ;  /* 0x000001400200780c */ /* 0x000fe20003f86070 */
[----:B-1----:R-:W-:-:S02]  /*0930*/  @P5 IMAD.WIDE.U32 R52, R5, 0x10, R52 ;  /* 0x0000001005345825 */ /* 0x002fc400078e0034 */
[----:B------:R-:W-:Y:S04]  /*0940*/  @P6 STL.64 [R1+0x80], R72 ;  /* 0x0000804801006387 */ /* 0x000fe80000100a00 */
[----:B------:R1:W-:Y:S01]  /*0950*/  @P6 STL.64 [R1+0x88], R74 ;  /* 0x0000884a01006387 */ /* 0x0003e20000100a00 */
[----:B------:R-:W-:Y:S01]  /*0960*/  IMAD.MOV.U32 R190, RZ, RZ, RZ ;  /* 0x000000ffffbe7224 */ /* 0x000fe200078e00ff */
[----:B---3--:R-:W-:Y:S01]  /*0970*/  CS2R R24, SRZ ;  /* 0x0000000000187805 */ /* 0x008fe2000001ff00 */
[----:B------:R-:W-:Y:S01]  /*0980*/  IMAD.MOV.U32 R26, RZ, RZ, RZ ;  /* 0x000000ffff1a7224 */ /* 0x000fe200078e00ff */
[----:B------:R3:W5:Y:S01]  /*0990*/  @P3 LDG.E.128 R236, desc[UR6][R36.64] ;  /* 0x0000000624ec3981 */ /* 0x000762000c1e1d00 */
[----:B------:R-:W-:Y:S02]  /*09a0*/  MOV R30, RZ ;  /* 0x000000ff001e7202 */ /* 0x000fe40000000f00 */
[----:B--2---:R-:W-:Y:S01]  /*09b0*/  CS2R R28, SRZ ;  /* 0x00000000001c7805 */ /* 0x004fe2000001ff00 */
[----:B------:R-:W-:Y:S01]  /*09c0*/  IMAD.MOV.U32 R34, RZ, RZ, RZ ;  /* 0x000000ffff227224 */ /* 0x000fe200078e00ff */
[----:B------:R2:W5:Y:S01]  /*09d0*/  @P2 LDG.E.128 R232, desc[UR6][R40.64] ;  /* 0x0000000628e82981 */ /* 0x000562000c1e1d00 */
[----:B0-----:R-:W-:Y:S01]  /*09e0*/  CS2R R32, SRZ ;  /* 0x0000000000207805 */ /* 0x001fe2000001ff00 */
[----:B------:R-:W-:Y:S01]  /*09f0*/  IMAD.MOV.U32 R38, RZ, RZ, RZ ;  /* 0x000000ffff267224 */ /* 0x000fe200078e00ff */
[----:B------:R-:W-:Y:S01]  /*0a00*/  CS2R R54, SRZ ;  /* 0x0000000000367805 */ /* 0x000fe2000001ff00 */
[----:B------:R0:W5:Y:S01]  /*0a10*/  @P2 LDG.E.128 R228, desc[UR6][R44.64] ;  /* 0x000000062ce42981 */ /* 0x000162000c1e1d00 */
[----:B------:R-:W-:Y:S01]  /*0a20*/  IMAD.MOV.U32 R46, RZ, RZ, RZ ;  /* 0x000000ffff2e7224 */ /* 0x000fe200078e00ff */
[----:B---3--:R-:W-:Y:S01]  /*0a30*/  CS2R R36, SRZ ;  /* 0x0000000000247805 */ /* 0x008fe2000001ff00 */
[----:B------:R-:W-:Y:S01]  /*0a40*/  IMAD.MOV.U32 R50, RZ, RZ, RZ ;  /* 0x000000ffff327224 */ /* 0x000fe200078e00ff */
[----:B------:R3:W5:Y:S01]  /*0a50*/  @P1 LDG.E.128 R220, desc[UR6][R48.64] ;  /* 0x0000000630dc1981 */ /* 0x000762000c1e1d00 */
[----:B------:R-:W-:-:S02]  /*0a60*/  CS2R R66, SRZ ;  /* 0x0000000000427805 */ /* 0x000fc4000001ff00 */
[----:B--2---:R-:W-:Y:S02]  /*0a70*/  CS2R R40, SRZ ;  /* 0x0000000000287805 */ /* 0x004fe4000001ff00 */
[----:B------:R-:W-:Y:S01]  /*0a80*/  CS2R R64, SRZ ;  /* 0x0000000000407805 */ /* 0x000fe2000001ff00 */
[----:B------:R2:W5:Y:S01]  /*0a90*/  @P5 LDG.E.128 R212, desc[UR6][R52.64] ;  /* 0x0000000634d45981 */ /* 0x000562000c1e1d00 */
[----:B------:R-:W-:Y:S02]  /*0aa0*/  CS2R R70, SRZ ;  /* 0x0000000000467805 */ /* 0x000fe4000001ff00 */
[----:B0-----:R-:W-:Y:S02]  /*0ab0*/  CS2R R44, SRZ ;  /* 0x00000000002c7805 */ /* 0x001fe4000001ff00 */
[----:B------:R-:W-:Y:S02]  /*0ac0*/  CS2R R68, SRZ ;  /* 0x0000000000447805 */ /* 0x000fe4000001ff00 */
[----:B-1----:R-:W-:-:S02]  /*0ad0*/  CS2R R74, SRZ ;  /* 0x00000000004a7805 */ /* 0x002fc4000001ff00 */
[----:B------:R-:W-:Y:S02]  /*0ae0*/  CS2R R72, SRZ ;  /* 0x0000000000487805 */ /* 0x000fe4000001ff00 */
[----:B---3--:R-:W-:Y:S02]  /*0af0*/  CS2R R48, SRZ ;  /* 0x0000000000307805 */ /* 0x008fe4000001ff00 */
[----:B------:R-:W-:Y:S02]  /*0b00*/  CS2R R78, SRZ ;  /* 0x00000000004e7805 */ /* 0x000fe4000001ff00 */
[----:B------:R-:W-:Y:S02]  /*0b10*/  CS2R R76, SRZ ;  /* 0x00000000004c7805 */ /* 0x000fe4000001ff00 */
[----:B------:R-:W-:Y:S02]  /*0b20*/  CS2R R82, SRZ ;  /* 0x0000000000527805 */ /* 0x000fe4000001ff00 */
[----:B--2---:R-:W-:-:S02]  /*0b30*/  CS2R R52, SRZ ;  /* 0x0000000000347805 */ /* 0x004fc4000001ff00 */
[----:B------:R-:W-:Y:S02]  /*0b40*/  CS2R R80, SRZ ;  /* 0x0000000000507805 */ /* 0x000fe4000001ff00 */
[----:B------:R-:W-:Y:S02]  /*0b50*/  CS2R R86, SRZ ;  /* 0x0000000000567805 */ /* 0x000fe4000001ff00 */
        /* <DEDUP_REMOVED lines=9> */
[----:B------:R1:W-:Y:S01]  /*0bf0*/  @P0 STL.64 [R1+0x18], R62 ;  /* 0x0000183e01000387 */ /* 0x0003e20000100a00 */
[----:B0-----:R-:W-:Y:S02]  /*0c00*/  CS2R R60, SRZ ;  /* 0x00000000003c7805 */ /* 0x001fe4000001ff00 */
[----:B-1----:R-:W-:Y:S01]  /*0c10*/  CS2R R62, SRZ ;  /* 0x00000000003e7805 */ /* 0x002fe2000001ff00 */
[----:B------:R0:W-:Y:S04]  /*0c20*/  @P0 STL.64 [R1], R56 ;  /* 0x0000003801000387 */ /* 0x0001e80000100a00 */
[----:B------:R1:W-:Y:S01]  /*0c30*/  @P0 STL.64 [R1+0x8], R58 ;  /* 0x0000083a01000387 */ /* 0x0003e20000100a00 */
[----:B0-----:R-:W-:-:S02]  /*0c40*/  CS2R R56, SRZ ;  /* 0x0000000000387805 */ /* 0x001fc4000001ff00 */
        /* <DEDUP_REMOVED lines=49> */
.L_x_32632:
        /* <DEDUP_REMOVED lines=37> */
[----:B------:R-:W4:Y:S01]  /*11b0*/  LDL R104, [R1+0x40] ;  /* 0x0000400001687983 */ /* 0x000f220000100800 */
[C---:B------:R-:W-:Y:S01]  /*11c0*/  ISETP.GE.U32.AND P1, PT, R2.reuse, 0x40, PT ;  /* 0x000000400200780c */ /* 0x040fe20003f26070 */
[----:B------:R-:W0:Y:S01]  /*11d0*/  @P6 LDC.64 R6, c[0x0][0x440] ;  /* 0x00011000ff066b82 */ /* 0x000e220000000a00 */
[----:B------:R-:W-:-:S07]  /*11e0*/  ISETP.GE.U32.AND P5, PT, R2, 0x60, PT ;  /* 0x000000600200780c */ /* 0x000fce0003fa6070 */
[----:B------:R-:W4:Y:S08]  /*11f0*/  LDC.64 R14, c[0x0][0x3d0] ;  /* 0x0000f400ff0e7b82 */ /* 0x000f300000000a00 */
[----:B------:R-:W4:Y:S08]  /*1200*/  LDC.64 R16, c[0x0][0x3d8] ;  /* 0x0000f600ff107b82 */ /* 0x000f300000000a00 */
[----:B------:R-:W4:Y:S08]  /*1210*/  @P1 LDC.64 R18, c[0x0][0x440] ;  /* 0x00011000ff121b82 */ /* 0x000f300000000a00 */
[----:B------:R-:W4:Y:S08]  /*1220*/  LDC.64 R22, c[0x0][0x3d8] ;  /* 0x0000f600ff167b82 */ /* 0x000f300000000a00 */
[----:B------:R-:W4:Y:S01]  /*1230*/  LDC.64 R20, c[0x0][0x3d0] ;  /* 0x0000f400ff147b82 */ /* 0x000f220000000a00 */
[----:B------:R-:W-:-:S02]  /*1240*/  ISETP.GE.U32.AND P4, PT, R2, 0x80, PT ;  /* 0x000000800200780c */ /* 0x000fc40003f86070 */
[C---:B------:R-:W-:Y:S02]  /*1250*/  ISETP.GE.U32.AND P0, PT, R2.reuse, 0xa0, PT ;  /* 0x000000a00200780c */ /* 0x040fe40003f06070 */
[----:B------:R-:W-:-:S03]  /*1260*/  ISETP.GE.U32.AND P3, PT, R2, 0xc0, PT ;  /* 0x000000c00200780c */ /* 0x000fc60003f66070 */
[----:B------:R-:W4:Y:S01]  /*1270*/  LDC.64 R28, c[0x0][0x3d8] ;  /* 0x0000f600ff1c7b82 */ /* 0x000f220000000a00 */
[----:B------:R-:W-:-:S07]  /*1280*/  ISETP.GE.U32.AND P2, PT, R2, 0xe0, PT ;  /* 0x000000e00200780c */ /* 0x000fce0003f46070 */
[----:B------:R-:W4:Y:S08]  /*1290*/  LDC.64 R40, c[0x0][0x3d0] ;  /* 0x0000f400ff287b82 */ /* 0x000f300000000a00 */
[----:B------:R-:W4:Y:S08]  /*12a0*/  LDC.64 R44, c[0x0][0x3d0] ;  /* 0x0000f400ff2c7b82 */ /* 0x000f300000000a00 */
[----:B------:R-:W4:Y:S01]  /*12b0*/  LDC.64 R48, c[0x0][0x3d8] ;  /* 0x0000f600ff307b82 */ /* 0x000f220000000a00 */
[----:B--2---:R2:W4:Y:S07]  /*12c0*/  @P6 LDG.E.128 R120, desc[UR6][R10.64] ;  /* 0x000000060a786981 */ /* 0x00452e000c1e1d00 */
[----:B------:R-:W4:Y:S01]  /*12d0*/  @P5 LDC.64 R24, c[0x0][0x440] ;  /* 0x00011000ff185b82 */ /* 0x000f220000000a00 */
[----:B-1----:R-:W-:-:S04]  /*12e0*/  @P6 IMAD.WIDE.U32 R12, R5, 0x10, R12 ;  /* 0x00000010050c6825 */ /* 0x002fc800078e000c */
[C---:B0-----:R-:W-:Y:S01]  /*12f0*/  @P6 IMAD.WIDE.U32 R6, R5.reuse, 0x10, R6 ;  /* 0x0000001005066825 */ /* 0x041fe200078e0006 */
[----:B------:R-:W-:Y:S02]  /*1300*/  @P6 LOP3.LUT R5, R5, 0x20, RZ, 0xfc, !PT ;  /* 0x0000002005056812 */ /* 0x000fe400078efcff */
[----:B------:R-:W0:Y:S01]  /*1310*/  @P4 LDC.64 R32, c[0x0][0x440] ;  /* 0x00011000ff204b82 */ /* 0x000e220000000a00 */
[----:B---3--:R-:W-:-:S07]  /*1320*/  IMAD.MOV.U32 R118, RZ, RZ, R107 ;  /* 0x000000ffff767224 */ /* 0x008fce00078e006b */
[----:B--2---:R-:W1:Y:S01]  /*1330*/  LDC.64 R10, c[0x0][0x3d0] ;  /* 0x0000f400ff0a7b82 */ /* 0x004e620000000a00 */
[----:B----4-:R-:W-:Y:S01]  /*1340*/  IMAD.MOV.U32 R119, RZ, RZ, R106 ;  /* 0x000000ffff777224 */ /* 0x010fe200078e006a */
[----:B------:R-:W5:Y:S01]  /*1350*/  @P6 LD.E.128 R84, desc[UR6][R6.64] ;  /* 0x0000000606546980 */ /* 0x000f62000c101d00 */
[----:B------:R-:W-:-:S05]  /*1360*/  @P1 IMAD.MOV.U32 R47, RZ, RZ, RZ ;  /* 0x000000ffff2f1224 */ /* 0x000fca00078e00ff */
[----:B------:R-:W2:Y:S01]  /*1370*/  @P3 LDC.64 R36, c[0x0][0x440] ;  /* 0x00011000ff243b82 */ /* 0x000ea20000000a00 */
[----:B------:R3:W-:Y:S04]  /*1380*/  @P6 STL.64 [R1+0x90], R120 ;  /* 0x0000907801006387 */ /* 0x0007e80000100a00 */
[----:B------:R4:W-:Y:S01]  /*1390*/  @P6 STL.64 [R1+0x98], R122 ;  /* 0x0000987a01006387 */ /* 0x0009e20000100a00 */
[----:B---3--:R-:W-:Y:S01]  /*13a0*/  IMAD.MOV.U32 R120, RZ, RZ, R117 ;  /* 0x000000ffff787224 */ /* 0x008fe200078e0075 */
[----:B------:R-:W-:Y:S01]  /*13b0*/  MOV R117, R108 ;  /* 0x0000006c00757202 */ /* 0x000fe20000000f00 */
[----:B------:R-:W-:Y:S01]  /*13c0*/  IMAD.MOV.U32 R121, RZ, RZ, R116 ;  /* 0x000000ffff797224 */ /* 0x000fe200078e0074 */
[----:B------:R-:W3:Y:S01]  /*13d0*/  LDL R108, [R1+0x50] ;  /* 0x00005000016c7983 */ /* 0x000ee20000100800 */
[----:B----4-:R-:W-:Y:S01]  /*13e0*/  MOV R122, R111 ;  /* 0x0000006f007a7202 */ /* 0x010fe20000000f00 */
[----:B------:R-:W-:-:S02]  /*13f0*/  IMAD.MOV.U32 R123, RZ, RZ, R110 ;  /* 0x000000ffff7b7224 */ /* 0x000fc400078e006e */
[----:B------:R-:W-:Y:S01]  /*1400*/  IMAD.MOV.U32 R116, RZ, RZ, R109 ;  /* 0x000000ffff747224 */ /* 0x000fe200078e006d */
[----:B------:R-:W3:Y:S04]  /*1410*/  LDL R110, [R1+0x58] ;  /* 0x00005800016e7983 */ /* 0x000ee80000100800 */
[----:B------:R-:W3:Y:S04]  /*1420*/  LDL R109, [R1+0x54] ;  /* 0x00005400016d7983 */ /* 0x000ee80000100800 */
[----:B------:R-:W3:Y:S01]  /*1430*/  LDL R111, [R1+0x5c] ;  /* 0x00005c00016f7983 */ /* 0x000ee20000100800 */
[----:B------:R-:W-:-:S04]  /*1440*/  @P1 IMAD.WIDE.U32 R14, R5, 0x10, R14 ;  /* 0x00000010050e1825 */ /* 0x000fc800078e000e */
[C---:B------:R-:W-:Y:S01]  /*1450*/  @P1 IMAD.WIDE.U32 R16, R5.reuse, 0x10, R16 ;  /* 0x0000001005101825 */ /* 0x040fe200078e0010 */
[----:B------:R4:W2:Y:S03]  /*1460*/  @P6 LDG.E.128 R120, desc[UR6][R12.64] ;  /* 0x000000060c786981 */ /* 0x0008a6000c1e1d00 */
[C---:B------:R-:W-:Y:S01]  /*1470*/  @P1 IMAD.WIDE.U32 R18, R5.reuse, 0x10, R18 ;  /* 0x0000001005121825 */ /* 0x040fe200078e0012 */
[----:B------:R-:W-:Y:S01]  /*1480*/  @P1 IADD3 R5, PT, PT, R5, 0x20, RZ ;  /* 0x0000002005051810 */ /* 0x000fe20007ffe0ff */
[----:B------:R0:W2:Y:S01]  /*1490*/  @P1 LDG.E.128 R116, desc[UR6][R14.64] ;  /* 0x000000060e741981 */ /* 0x0000a2000c1e1d00 */
[----:B------:R-:W-:Y:S01]  /*14a0*/  MOV R106, R103 ;  /* 0x00000067006a7202 */ /* 0x000fe20000000f00 */
[----:B------:R-:W-:Y:S02]  /*14b0*/  IMAD.MOV.U32 R107, RZ, RZ, R102 ;  /* 0x000000ffff6b7224 */ /* 0x000fe400078e0066 */
[C---:B------:R-:W-:Y:S01]  /*14c0*/  @P5 IMAD.WIDE.U32 R22, R5.reuse, 0x10, R22 ;  /* 0x0000001005165825 */ /* 0x040fe200078e0016 */
[----:B------:R1:W2:Y:S01]  /*14d0*/  @P1 LDG.E.128 R112, desc[UR6][R16.64] ;  /* 0x0000000610701981 */ /* 0x0002a2000c1e1d00 */
[----:B----4-:R-:W4:Y:S02]  /*14e0*/  LDC.64 R12, c[0x0][0x3d0] ;  /* 0x0000f400ff0c7b82 */ /* 0x010f240000000a00 */
[C---:B------:R-:W-:Y:S01]  /*14f0*/  @P5 IMAD.WIDE.U32 R20, R5.reuse, 0x10, R20 ;  /* 0x0000001005145825 */ /* 0x040fe200078e0014 */
[----:B------:R-:W4:Y:S03]  /*1500*/  @P5 LDG.E.128 R104, desc[UR6][R22.64] ;  /* 0x0000000616685981 */ /* 0x000f26000c1e1d00 */
[C---:B------:R-:W-:Y:S01]  /*1510*/  @P5 IMAD.WIDE.U32 R24, R5.reuse, 0x10, R24 ;  /* 0x0000001005185825 */ /* 0x040fe200078e0018 */
[----:B------:R-:W-:Y:S01]  /*1520*/  @P5 IADD3 R5, PT, PT, R5, 0x20, RZ ;  /* 0x0000002005055810 */ /* 0x000fe20007ffe0ff */
[----:B0-----:R-:W0:Y:S01]  /*1530*/  LDC.64 R14, c[0x0][0x3d8] ;  /* 0x0000f600ff0e7b82 */ /* 0x001e220000000a00 */
[----:B------:R-:W-:Y:S01]  /*1540*/  MOV R103, R90 ;  /* 0x0000005a00677202 */ /* 0x000fe20000000f00 */
[----:B------:R-:W-:Y:S01]  /*1550*/  IMAD.MOV.U32 R102, RZ, RZ, R91 ;  /* 0x000000ffff667224 */ /* 0x000fe200078e005b */
[----:B------:R1:W5:Y:S01]  /*1560*/  @P1 LD.E.128 R80, desc[UR6][R18.64] ;  /* 0x0000000612501980 */ /* 0x000362000c101d00 */
[----:B------:R-:W-:-:S02]  /*1570*/  IMAD.MOV.U32 R91, RZ, RZ, R89 ;  /* 0x000000ffff5b7224 */ /* 0x000fc400078e0059 */
[----:B------:R-:W-:Y:S01]  /*1580*/  IMAD.MOV.U32 R90, RZ, RZ, R88 ;  /* 0x000000ffff5a7224 */ /* 0x000fe200078e0058 */
[----:B------:R-:W4:Y:S01]  /*1590*/  LDL R89, [R1+0x28] ;  /* 0x0000280001597983 */ /* 0x000f220000100800 */
[----:B-1----:R-:W-:Y:S01]  /*15a0*/  @P4 IMAD.WIDE.U32 R10, R5, 0x10, R10 ;  /* 0x00000010050a4825 */ /* 0x002fe200078e000a */
[----:B------:R-:W1:Y:S02]  /*15b0*/  @P0 LDC.64 R16, c[0x0][0x440] ;  /* 0x00011000ff100b82 */ /* 0x000e640000000a00 */
[----:B------:R-:W4:Y:S04]  /*15c0*/  LDL R88, [R1+0x2c] ;  /* 0x00002c0001587983 */ /* 0x000f280000100800 */
[----:B------:R-:W4:Y:S02]  /*15d0*/  @P4 LDG.E.128 R92, desc[UR6][R10.64] ;  /* 0x000000060a5c4981 */ /* 0x000f24000c1e1d00 */
[----:B------:R-:W1:Y:S01]  /*15e0*/  LDC.64 R18, c[0x0][0x3d0] ;  /* 0x0000f400ff127b82 */ /* 0x000e620000000a00 */
[----:B------:R-:W-:Y:S01]  /*15f0*/  @P5 IMAD.MOV.U32 R43, RZ, RZ, RZ ;  /* 0x000000ffff2b5224 */ /* 0x000fe200078e00ff */
[----:B------:R2:W5:Y:S04]  /*1600*/  @P5 LD.E.128 R76, desc[UR6][R24.64] ;  /* 0x00000006184c5980 */ /* 0x000568000c101d00 */
[----:B---3--:R3:W4:Y:S02]  /*1610*/  @P5 LDG.E.128 R108, desc[UR6][R20.64] ;  /* 0x00000006146c5981 */ /* 0x008724000c1e1d00 */
[----:B------:R-:W1:Y:S02]  /*1620*/  LDC.64 R22, c[0x0][0x3d8] ;  /* 0x0000f600ff167b82 */ /* 0x000e640000000a00 */
[----:B--2---:R-:W-:Y:S06]  /*1630*/  @P6 STL.64 [R1+0x80], R120 ;  /* 0x0000807801006387 */ /* 0x004fec0000100a00 */
[----:B------:R-:W2:Y:S01]  /*1640*/  @P2 LDC.64 R24, c[0x0][0x440] ;  /* 0x00011000ff182b82 */ /* 0x000ea20000000a00 */
[----:B------:R-:W-:Y:S04]  /*1650*/  @P6 STL.64 [R1+0x88], R122 ;  /* 0x0000887a01006387 */ /* 0x000fe80000100a00 */
[----:B------:R-:W-:Y:S03]  /*1660*/  @P1 STL.64 [R1+0x70], R116 ;  /* 0x0000707401001387 */ /* 0x000fe60000100a00 */
[----:B---3--:R-:W3:Y:S01]  /*1670*/  LDC.64 R20, c[0x0][0x3d8] ;  /* 0x0000f600ff147b82 */ /* 0x008ee20000000a00 */
[----:B------:R-:W-:Y:S04]  /*1680*/  @P1 STL.64 [R1+0x78], R118 ;  /* 0x0000787601001387 */ /* 0x000fe80000100a00 */
[----:B------:R-:W-:Y:S04]  /*1690*/  @P1 STL.64 [R1+0x60], R112 ;  /* 0x0000607001001387 */ /* 0x000fe80000100a00 */
[----:B------:R-:W-:Y:S01]  /*16a0*/  @P1 STL.64 [R1+0x68], R114 ;  /* 0x0000687201001387 */ /* 0x000fe20000100a00 */
[----:B------:R-:W-:-:S03]  /*16b0*/  ISETP.GE.U32.AND P1, PT, R2, 0x100, PT ;  /* 0x000001000200780c */ /* 0x000fc60003f26070 */
[----:B----4-:R4:W-:Y:S04]  /*16c0*/  @P5 STL.64 [R1+0x40], R104 ;  /* 0x0000406801005387 */ /* 0x0109e80000100a00 */
[----:B------:R0:W-:Y:S01]  /*16d0*/  @P5 STL.64 [R1+0x48], R106 ;  /* 0x0000486a01005387 */ /* 0x0001e20000100a00 */
[----:B------:R-:W-:-:S04]  /*16e0*/  @P4 IMAD.WIDE.U32 R28, R5, 0x10, R28 ;  /* 0x00000010051c4825 */ /* 0x000fc800078e001c */
[----:B------:R-:W-:-:S04]  /*16f0*/  @P4 IMAD.WIDE.U32 R32, R5, 0x10, R32 ;  /* 0x0000001005204825 */ /* 0x000fc800078e0020 */
[----:B------:R-:W-:Y:S01]  /*1700*/  @P4 VIADD R5, R5, 0x20 ;  /* 0x0000002005054836 */ /* 0x000fe20000000000 */
[----:B------:R-:W5:Y:S01]  /*1710*/  @P4 LD.E.128 R72, desc[UR6][R32.64] ;  /* 0x0000000620484980 */ /* 0x000f62000c101d00 */
[----:B----4-:R-:W-:Y:S01]  /*1720*/  IMAD.MOV.U32 R104, RZ, RZ, R91 ;  /* 0x000000ffff687224 */ /* 0x010fe200078e005b */
[----:B0-----:R-:W-:Y:S01]  /*1730*/  MOV R106, R89 ;  /* 0x00000059006a7202 */ /* 0x001fe20000000f00 */
[----:B------:R-:W-:Y:S02]  /*1740*/  IMAD.MOV.U32 R107, RZ, RZ, R88 ;  /* 0x000000ffff6b7224 */ /* 0x000fe400078e0058 */
[----:B------:R-:W-:Y:S01]  /*1750*/  IMAD.MOV.U32 R105, RZ, RZ, R90 ;  /* 0x000000ffff697224 */ /* 0x000fe200078e005a */
[----:B------:R-:W0:Y:S01]  /*1760*/  @P1 LDC.64 R88, c[0x0][0x440] ;  /* 0x00011000ff581b82 */ /* 0x000e220000000a00 */
[----:B------:R-:W-:-:S04]  /*1770*/  @P0 IMAD.WIDE.U32 R12, R5, 0x10, R12 ;  /* 0x00000010050c0825 */ /* 0x000fc800078e000c */
[C---:B------:R-:W-:Y:S01]  /*1780*/  @P0 IMAD.WIDE.U32 R14, R5.reuse, 0x10, R14 ;  /* 0x00000010050e0825 */ /* 0x040fe200078e000e */
[----:B------:R-:W4:Y:S02]  /*1790*/  @P4 LDG.E.128 R104, desc[UR6][R28.64] ;  /* 0x000000061c684981 */ /* 0x000f24000c1e1d00 */
[----:B------:R-:W0:Y:S01]  /*17a0*/  LDC.64 R90, c[0x0][0x3d0] ;  /* 0x0000f400ff5a7b82 */ /* 0x000e220000000a00 */
[C---:B-1----:R-:W-:Y:S01]  /*17b0*/  @P0 IMAD.WIDE.U32 R16, R5.reuse, 0x10, R16 ;  /* 0x0000001005100825 */ /* 0x042fe200078e0010 */
[----:B------:R-:W4:Y:S01]  /*17c0*/  @P0 LDG.E.128 R100, desc[UR6][R12.64] ;  /* 0x000000060c640981 */ /* 0x000f22000c1e1d00 */
[----:B------:R-:W-:-:S03]  /*17d0*/  @P0 IADD3 R5, PT, PT, R5, 0x20, RZ ;  /* 0x0000002005050810 */ /* 0x000fc60007ffe0ff */
[----:B------:R-:W4:Y:S02]  /*17e0*/  @P0 LDG.E.128 R96, desc[UR6][R14.64] ;  /* 0x000000060e600981 */ /* 0x000f24000c1e1d00 */
[C---:B------:R-:W-:Y:S02]  /*17f0*/  @P3 IMAD.WIDE.U32 R18, R5.reuse, 0x10, R18 ;  /* 0x0000001005123825 */ /* 0x040fe400078e0012 */
[----:B------:R-:W5:Y:S02]  /*1800*/  @P0 LD.E.128 R68, desc[UR6][R16.64] ;  /* 0x0000000610440980 */ /* 0x000f64000c101d00 */
[C---:B---3--:R-:W-:Y:S02]  /*1810*/  @P3 IMAD.WIDE.U32 R20, R5.reuse, 0x10, R20 ;  /* 0x0000001005143825 */ /* 0x048fe400078e0014 */
[----:B------:R-:W5:Y:S02]  /*1820*/  @P3 LDG.E.128 R240, desc[UR6][R18.64] ;  /* 0x0000000612f03981 */ /* 0x000f64000c1e1d00 */
[----:B------:R-:W-:-:S02]  /*1830*/  @P3 IMAD.WIDE.U32 R36, R5, 0x10, R36 ;  /* 0x0000001005243825 */ /* 0x000fc400078e0024 */
[----:B------:R-:W5:Y:S02]  /*1840*/  @P3 LDG.E.128 R236, desc[UR6][R20.64] ;  /* 0x0000000614ec3981 */ /* 0x000f64000c1e1d00 */
[----:B------:R-:W-:Y:S02]  /*1850*/  @P3 VIADD R5, R5, 0x20 ;  /* 0x0000002005053836 */ /* 0x000fe40000000000 */
[----:B------:R-:W-:Y:S04]  /*1860*/  @P5 STL.64 [R1+0x50], R108 ;  /* 0x0000506c01005387 */ /* 0x000fe80000100a00 */
[----:B------:R-:W-:Y:S01]  /*1870*/  @P5 STL.64 [R1+0x58], R110 ;  /* 0x0000586e01005387 */ /* 0x000fe20000100a00 */
[----:B------:R-:W-:-:S03]  /*1880*/  ISETP.GE.U32.AND P5, PT, R2, 0x120, PT ;  /* 0x000001200200780c */ /* 0x000fc60003fa6070 */
[----:B------:R1:W-:Y:S01]  /*1890*/  @P4 STL.64 [R1+0x30], R92 ;  /* 0x0000305c01004387 */ /* 0x0003e20000100a00 */
[----:B------:R-:W-:Y:S01]  /*18a0*/  @P4 IMAD.MOV.U32 R39, RZ, RZ, RZ ;  /* 0x000000ffff274224 */ /* 0x000fe200078e00ff */
[----:B------:R-:W-:Y:S01]  /*18b0*/  LOP3.LUT R3, R3, 0xffffefff, RZ, 0xc0, !PT ;  /* 0xffffefff03037812 */ /* 0x000fe200078ec0ff */
[----:B------:R-:W-:Y:S01]  /*18c0*/  HFMA2 R190, -RZ, RZ, 0, 0 ;  /* 0x00000000ffbe7431 */ /* 0x000fe200000001ff */
[----:B------:R-:W5:Y:S06]  /*18d0*/  @P3 LD.E.128 R64, desc[UR6][R36.64] ;  /* 0x0000000624403980 */ /* 0x000f6c000c101d00 */
[----:B------:R-:W3:Y:S08]  /*18e0*/  @P5 LDC.64 R6, c[0x0][0x440] ;  /* 0x00011000ff065b82 */ /* 0x000ef00000000a00 */
[----:B-1----:R-:W1:Y:S01]  /*18f0*/  LDC.64 R92, c[0x0][0x3d8] ;  /* 0x0000f600ff5c7b82 */ /* 0x002e620000000a00 */
[----:B------:R-:W-:-:S04]  /*1900*/  @P2 IMAD.WIDE.U32 R40, R5, 0x10, R40 ;  /* 0x0000001005282825 */ /* 0x000fc800078e0028 */
[----:B------:R-:W-:-:S04]  /*1910*/  @P2 IMAD.WIDE.U32 R22, R5, 0x10, R22 ;  /* 0x0000001005162825 */ /* 0x000fc800078e0016 */
[C---:B--2---:R-:W-:Y:S01]  /*1920*/  @P2 IMAD.WIDE.U32 R24, R5.reuse, 0x10, R24 ;  /* 0x0000001005182825 */ /* 0x044fe200078e0018 */
[----:B------:R-:W5:Y:S03]  /*1930*/  @P2 LDG.E.128 R228, desc[UR6][R22.64] ;  /* 0x0000000616e42981 */ /* 0x000f66000c1e1d00 */
[----:B------:R-:W-:Y:S01]  /*1940*/  @P2 VIADD R5, R5, 0x20 ;  /* 0x0000002005052836 */ /* 0x000fe20000000000 */
[----:B------:R2:W-:Y:S03]  /*1950*/  @P4 STL.64 [R1+0x38], R94 ;  /* 0x0000385e01004387 */ /* 0x0005e60000100a00 */
[----:B------:R-:W-:-:S04]  /*1960*/  @P1 IMAD.WIDE.U32 R44, R5, 0x10, R44 ;  /* 0x00000010052c1825 */ /* 0x000fc800078e002c */
[----:B------:R-:W-:Y:S01]  /*1970*/  HFMA2 R46, -RZ, RZ, 0, 0 ;  /* 0x00000000ff2e7431 */ /* 0x000fe200000001ff */
[----:B------:R-:W5:Y:S01]  /*1980*/  @P2 LDG.E.128 R232, desc[UR6][R40.64] ;  /* 0x0000000628e82981 */ /* 0x000f62000c1e1d00 */
[----:B------:R-:W-:Y:S01]  /*1990*/  @P1 IMAD.WIDE.U32 R48, R5, 0x10, R48 ;  /* 0x0000001005301825 */ /* 0x000fe200078e0030 */
[----:B------:R-:W-:Y:S02]  /*19a0*/  @P6 LOP3.LUT R3, R3, 0x1000, RZ, 0xfc, !PT ;  /* 0x0000100003036812 */ /* 0x000fe400078efcff */
[----:B------:R2:W5:Y:S01]  /*19b0*/  @P2 LD.E.128 R60, desc[UR6][R24.64] ;  /* 0x00000006183c2980 */ /* 0x000562000c101d00 */
[C---:B0-----:R-:W-:Y:S01]  /*19c0*/  @P1 IMAD.WIDE.U32 R88, R5.reuse, 0x10, R88 ;  /* 0x0000001005581825 */ /* 0x041fe200078e0058 */
[----:B------:R-:W-:Y:S02]  /*19d0*/  @P1 IADD3 R5, PT, PT, R5, 0x20, RZ ;  /* 0x0000002005051810 */ /* 0x000fe40007ffe0ff */
[----:B------:R0:W5:Y:S03]  /*19e0*/  @P1 LDG.E.128 R224, desc[UR6][R44.64] ;  /* 0x000000062ce01981 */ /* 0x000166000c1e1d00 */
[C---:B------:R-:W-:Y:S01]  /*19f0*/  @P5 IMAD.WIDE.U32 R90, R5.reuse, 0x10, R90 ;  /* 0x00000010055a5825 */ /* 0x040fe200078e005a */
[----:B------:R-:W5:Y:S03]  /*1a00*/  @P1 LD.E.128 R56, desc[UR6][R88.64] ;  /* 0x0000000658381980 */ /* 0x000f66000c101d00 */
[C---:B-1----:R-:W-:Y:S01]  /*1a10*/  @P5 IMAD.WIDE.U32 R92, R5.reuse, 0x10, R92 ;  /* 0x00000010055c5825 */ /* 0x042fe200078e005c */
[----:B------:R-:W5:Y:S03]  /*1a20*/  @P5 LDG.E.128 R216, desc[UR6][R90.64] ;  /* 0x000000065ad85981 */ /* 0x000f66000c1e1d00 */
[----:B---3--:R-:W-:Y:S01]  /*1a30*/  @P5 IMAD.WIDE.U32 R6, R5, 0x10, R6 ;  /* 0x0000001005065825 */ /* 0x008fe200078e0006 */
[----:B------:R-:W5:Y:S04]  /*1a40*/  @P5 LDG.E.128 R212, desc[UR6][R92.64] ;  /* 0x000000065cd45981 */ /* 0x000f68000c1e1d00 */
[----:B------:R-:W5:Y:S04]  /*1a50*/  @P5 LD.E.128 R52, desc[UR6][R6.64] ;  /* 0x0000000606345980 */ /* 0x000f68000c101d00 */
[----:B----4-:R1:W-:Y:S04]  /*1a60*/  @P4 STL.64 [R1+0x20], R104 ;  /* 0x0000206801004387 */ /* 0x0103e80000100a00 */
[----:B------:R1:W-:Y:S04]  /*1a70*/  @P4 STL.64 [R1+0x28], R106 ;  /* 0x0000286a01004387 */ /* 0x0003e80000100a00 */
[----:B------:R1:W-:Y:S04]  /*1a80*/  @P0 STL.64 [R1+0x10], R100 ;  /* 0x0000106401000387 */ /* 0x0003e80000100a00 */
[----:B------:R1:W-:Y:S04]  /*1a90*/  @P0 STL.64 [R1+0x18], R102 ;  /* 0x0000186601000387 */ /* 0x0003e80000100a00 */
[----:B------:R1:W-:Y:S04]  /*1aa0*/  @P0 STL.64 [R1], R96 ;  /* 0x0000006001000387 */ /* 0x0003e80000100a00 */
[----:B------:R1:W-:Y:S01]  /*1ab0*/  @P0 STL.64 [R1+0x8], R98 ;  /* 0x0000086201000387 */ /* 0x0003e20000100a00 */
[----:B------:R-:W-:Y:S01]  /*1ac0*/  ISETP.GE.U32.AND P4, PT, R2, 0x140, PT ;  /* 0x000001400200780c */ /* 0x000fe20003f86070 */
[----:B------:R-:W-:Y:S01]  /*1ad0*/  IMAD.MOV.U32 R194, RZ, RZ, RZ ;  /* 0x000000ffffc27224 */ /* 0x000fe200078e00ff */
[----:B------:R-:W-:Y:S01]  /*1ae0*/  CS2R R192, SRZ ;  /* 0x0000000000c07805 */ /* 0x000fe2000001ff00 */
[----:B------:R3:W5:Y:S01]  /*1af0*/  @P1 LDG.E.128 R220, desc[UR6][R48.64] ;  /* 0x0000000630dc1981 */ /* 0x000762000c1e1d00 */
[----:B------:R-:W-:Y:S01]  /*1b00*/  CS2R R188, SRZ ;  /* 0x0000000000bc7805 */ /* 0x000fe2000001ff00 */
[----:B------:R-:W-:Y:S01]  /*1b10*/  IMAD.MOV.U32 R26, RZ, RZ, RZ ;  /* 0x000000ffff1a7224 */ /* 0x000fe200078e00ff */
[----:B--2---:R-:W-:Y:S01]  /*1b20*/  CS2R R24, SRZ ;  /* 0x0000000000187805 */ /* 0x004fe2000001ff00 */
        /* <DEDUP_REMOVED lines=8> */
[----:B0-----:R-:W-:Y:S01]  /*1bb0*/  CS2R R44, SRZ ;  /* 0x00000000002c7805 */ /* 0x001fe2000001ff00 */
[----:B------:R-:W-:Y:S01]  /*1bc0*/  IMAD.MOV.U32 R50, RZ, RZ, RZ ;  /* 0x000000ffff327224 */ /* 0x000fe200078e00ff */
[----:B---3--:R-:W-:Y:S01]  /*1bd0*/  CS2R R48, SRZ ;  /* 0x0000000000307805 */ /* 0x008fe2000001ff00 */
        /* <DEDUP_REMOVED lines=38> */
.L_x_32631:
        /* <DEDUP_REMOVED lines=12> */
[----:B------:R-:W4:Y:S04]  /*1f00*/  LDL R124, [R1+0x84] ;  /* 0x00008400017c7983 */ /* 0x000f280000100800 */
[----:B------:R-:W4:Y:S04]  /*1f10*/  LDL R123, [R1+0x88] ;  /* 0x00008800017b7983 */ /* 0x000f280000100800 */
[----:B------:R-:W4:Y:S01]  /*1f20*/  LDL R122, [R1+0x8c] ;  /* 0x00008c00017a7983 */ /* 0x000f220000100800 */
[----:B0-----:R-:W-:Y:S01]  /*1f30*/  @P1 IMAD.WIDE.U32 R10, R5, 0x10, R10 ;  /* 0x00000010050a1825 */ /* 0x001fe200078e000a */
[----:B------:R-:W0:Y:S02]  /*1f40*/  @P1 LDC.64 R6, c[0x0][0x438] ;  /* 0x00010e00ff061b82 */ /* 0x000e240000000a00 */
[----:B------:R-:W4:Y:S04]  /*1f50*/  LDL R118, [R1+0x6c] ;  /* 0x00006c0001767983 */ /* 0x000f280000100800 */
        /* <DEDUP_REMOVED lines=25> */
[----:B------:R-:W4:Y:S01]  /*20f0*/  LDL R108, [R1+0x10] ;  /* 0x00001000016c7983 */ /* 0x000f220000100800 */
[C---:B------:R-:W-:Y:S01]  /*2100*/  ISETP.GE.U32.AND P2, PT, R2.reuse, 0x40, PT ;  /* 0x000000400200780c */ /* 0x040fe20003f46070 */
[----:B------:R-:W4:Y:S01]  /*2110*/  LDC.64 R20, c[0x0][0x3d8] ;  /* 0x0000f600ff147b82 */ /* 0x000f220000000a00 */
[----:B------:R-:W-:-:S07]  /*2120*/  ISETP.GE.U32.AND P3, PT, R2, 0x60, PT ;  /* 0x000000600200780c */ /* 0x000fce0003f66070 */
[----:B------:R-:W4:Y:S01]  /*2130*/  LDC.64 R16, c[0x0][0x3d0] ;  /* 0x0000f400ff107b82 */ /* 0x000f220000000a00 */
[----:B-1----:R-:W-:Y:S01]  /*2140*/  @P1 IMAD.WIDE.U32 R12, R5, 0x10, R12 ;  /* 0x00000010050c1825 */ /* 0x002fe200078e000c */
[----:B------:R-:W-:-:S06]  /*2150*/  ISETP.GE.U32.AND P0, PT, R2, 0x80, PT ;  /* 0x000000800200780c */ /* 0x000fcc0003f06070 */
[----:B------:R-:W1:Y:S08]  /*2160*/  @P2 LDC.64 R18, c[0x0][0x438] ;  /* 0x00010e00ff122b82 */ /* 0x000e700000000a00 */
[----:B------:R-:W1:Y:S08]  /*2170*/  @P2 LDC.64 R22, c[0x0][0x440] ;  /* 0x00011000ff162b82 */ /* 0x000e700000000a00 */
[----:B------:R-:W1:Y:S08]  /*2180*/  LDC.64 R92, c[0x0][0x3d8] ;  /* 0x0000f600ff5c7b82 */ /* 0x000e700000000a00 */
[----:B------:R-:W1:Y:S01]  /*2190*/  LDC.64 R88, c[0x0][0x3d0] ;  /* 0x0000f400ff587b82 */ /* 0x000e620000000a00 */
[----:B--2---:R-:W2:Y:S01]  /*21a0*/  @P1 LDG.E.128 R128, desc[UR6][R10.64] ;  /* 0x000000060a801981 */ /* 0x004ea2000c1e1d00 */
[----:B0-----:R-:W-:-:S06]  /*21b0*/  @P1 IMAD.WIDE.U32 R6, R5, 0x10, R6 ;  /* 0x0000001005061825 */ /* 0x001fcc00078e0006 */
[----:B------:R-:W0:Y:S01]  /*21c0*/  @P3 LDC.64 R90, c[0x0][0x438] ;  /* 0x00010e00ff5a3b82 */ /* 0x000e220000000a00 */
[----:B------:R-:W-:-:S07]  /*21d0*/  @P1 IMAD.WIDE.U32 R14, R5, 0x10, R14 ;  /* 0x00000010050e1825 */ /* 0x000fce00078e000e */
[----:B------:R-:W0:Y:S01]  /*21e0*/  @P3 LDC.64 R94, c[0x0][0x440] ;  /* 0x00011000ff5e3b82 */ /* 0x000e220000000a00 */
        /* <DEDUP_REMOVED lines=11> */
[----:B------:R-:W-:Y:S01]  /*22a0*/  @P2 IMAD.WIDE.U32 R16, R5, 0x10, R16 ;  /* 0x0000001005102825 */ /* 0x000fe200078e0010 */
[----:B------:R2:W3:Y:S01]  /*22b0*/  @P1 LDG.E.128 R128, desc[UR6][R12.64] ;  /* 0x000000060c801981 */ /* 0x0004e2000c1e1d00 */
[----:B------:R-:W-:Y:S01]  /*22c0*/  MOV R123, R119 ;  /* 0x00000077007b7202 */ /* 0x000fe20000000f00 */
[----:B-1----:R-:W1:Y:S01]  /*22d0*/  LDC.64 R6, c[0x0][0x3d0] ;  /* 0x0000f400ff067b82 */ /* 0x002e620000000a00 */
        /* <DEDUP_REMOVED lines=10> */
[----:B------:R-:W-:-:S02]  /*2380*/  IMAD.MOV.U32 R115, RZ, RZ, R107 ;  /* 0x000000ffff737224 */ /* 0x000fc400078e006b */
        /* <DEDUP_REMOVED lines=11> */
[----:B------:R-:W-:-:S03]  /*2440*/  IMAD.MOV.U32 R101, RZ, RZ, R97 ;  /* 0x000000ffff657224 */ /* 0x000fc600078e0061 */
[----:B------:R-:W4:Y:S04]  /*2450*/  LDL R98, [R1+0x5c] ;  /* 0x00005c0001627983 */ /* 0x000f280000100800 */
[----:B------:R-:W2:Y:S04]  /*2460*/  LDL R97, [R1+0x40] ;  /* 0x0000400001617983 */ /* 0x000ea80000100800 */
[----:B---3--:R-:W-:Y:S04]  /*2470*/  @P1 STL.64 [R1+0x80], R128 ;  /* 0x0000808001001387 */ /* 0x008fe80000100a00 */
[----:B------:R3:W-:Y:S02]  /*2480*/  @P1 STL.64 [R1+0x88], R130 ;  /* 0x0000888201001387 */ /* 0x0007e40000100a00 */
[----:B---3--:R-:W-:Y:S01]  /*2490*/  MOV R130, R123 ;  /* 0x0000007b00827202 */ /* 0x008fe20000000f00 */
[----:B------:R-:W-:Y:S01]  /*24a0*/  IMAD.MOV.U32 R131, RZ, RZ, R122 ;  /* 0x000000ffff837224 */ /* 0x000fe200078e007a */
[----:B------:R-:W3:Y:S04]  /*24b0*/  LDL R123, [R1+0x4c] ;  /* 0x00004c00017b7983 */ /* 0x000ee80000100800 */
[----:B------:R-:W3:Y:S01]  /*24c0*/  LDL R122, [R1+0x48] ;  /* 0x00004800017a7983 */ /* 0x000ee20000100800 */
        /* <DEDUP_REMOVED lines=11> */
[----:B----4-:R-:W-:Y:S01]  /*2580*/  MOV R127, R98 ;  /* 0x00000062007f7202 */ /* 0x010fe20000000f00 */
[----:B------:R-:W-:Y:S01]  /*2590*/  IMAD.MOV.U32 R107, RZ, RZ, R103 ;  /* 0x000000ffff6b7224 */ /* 0x000fe200078e0067 */
[----:B------:R-:W4:Y:S01]  /*25a0*/  @P2 LDG.E.128 R128, desc[UR6][R20.64] ;  /* 0x0000000614802981 */ /* 0x000f22000c1e1d00 */
[----:B------:R-:W-:-:S02]  /*25b0*/  IMAD.MOV.U32 R104, RZ, RZ, R102 ;  /* 0x000000ffff687224 */ /* 0x000fc400078e0066 */
[----:B------:R-:W-:Y:S01]  /*25c0*/  IMAD.MOV.U32 R125, RZ, RZ, R100 ;  /* 0x000000ffff7d7224 */ /* 0x000fe200078e0064 */
[----:B------:R-:W1:Y:S01]  /*25d0*/  @P0 LDC.64 R102, c[0x0][0x440] ;  /* 0x00011000ff660b82 */ /* 0x000e620000000a00 */
[----:B------:R-:W-:Y:S01]  /*25e0*/  IMAD.MOV.U32 R126, RZ, RZ, R99 ;  /* 0x000000ffff7e7224 */ /* 0x000fe200078e0063 */
[----:B------:R0:W4:Y:S01]  /*25f0*/  @P2 LDG.E.128 R132, desc[UR6][R16.64] ;  /* 0x0000000610842981 */ /* 0x000122000c1e1d00 */
[----:B--2---:R-:W-:Y:S02]  /*2600*/  IMAD.MOV.U32 R120, RZ, RZ, R97 ;  /* 0x000000ffff787224 */ /* 0x004fe400078e0061 */
[----:B------:R-:W-:-:S03]  /*2610*/  IMAD.MOV.U32 R121, RZ, RZ, R96 ;  /* 0x000000ffff797224 */ /* 0x000fc600078e0060 */
[----:B------:R-:W2:Y:S01]  /*2620*/  LDC.64 R96, c[0x0][0x3d0] ;  /* 0x0000f400ff607b82 */ /* 0x000ea20000000a00 */
[----:B------:R-:W-:-:S04]  /*2630*/  @P2 IMAD.WIDE.U32 R18, R5, 0x10, R18 ;  /* 0x0000001005122825 */ /* 0x000fc800078e0012 */
[----:B------:R-:W-:-:S03]  /*2640*/  @P2 IMAD.WIDE.U32 R22, R5, 0x10, R22 ;  /* 0x0000001005162825 */ /* 0x000fc600078e0016 */
[----:B------:R-:W1:Y:S08]  /*2650*/  LDC.64 R100, c[0x0][0x3d8] ;  /* 0x0000f600ff647b82 */ /* 0x000e700000000a00 */
[----:B------:R-:W1:Y:S01]  /*2660*/  @P0 LDC.64 R98, c[0x0][0x438] ;  /* 0x00010e00ff620b82 */ /* 0x000e620000000a00 */
[----:B------:R-:W-:Y:S01]  /*2670*/  @P2 IADD3 R5, PT, PT, R5, 0x20, RZ ;  /* 0x0000002005052810 */ /* 0x000fe20007ffe0ff */
[----:B------:R-:W5:Y:S01]  /*2680*/  @P2 LD.E.128 R44, desc[UR6][R18.64] ;  /* 0x00000006122c2980 */ /* 0x000f62000c101d00 */
[----:B------:R-:W-:-:S03]  /*2690*/  @P1 LOP3.LUT R3, R3, 0x1000, RZ, 0xfc, !PT ;  /* 0x0000100003031812 */ /* 0x000fc600078efcff */
[C---:B------:R-:W-:Y:S01]  /*26a0*/  @P3 IMAD.WIDE.U32 R92, R5.reuse, 0x10, R92 ;  /* 0x00000010055c3825 */ /* 0x040fe200078e005c */
[C---:B------:R-:W-:Y:S01]  /*26b0*/  ISETP.GE.U32.AND P1, PT, R2.reuse, 0xa0, PT ;  /* 0x000000a00200780c */ /* 0x040fe20003f26070 */
[----:B------:R-:W5:Y:S01]  /*26c0*/  @P2 LD.E.128 R80, desc[UR6][R22.64] ;  /* 0x0000000616502980 */ /* 0x000f62000c101d00 */
[C---:B------:R-:W-:Y:S01]  /*26d0*/  ISETP.GE.U32.AND P4, PT, R2.reuse, 0xe0, PT ;  /* 0x000000e00200780c */ /* 0x040fe20003f86070 */
[C---:B------:R-:W-:Y:S01]  /*26e0*/  @P3 IMAD.WIDE.U32 R88, R5.reuse, 0x10, R88 ;  /* 0x0000001005583825 */ /* 0x040fe200078e0058 */
[----:B------:R-:W-:Y:S01]  /*26f0*/  ISETP.GE.U32.AND P5, PT, R2, 0x100, PT ;  /* 0x000001000200780c */ /* 0x000fe20003fa6070 */
[----:B0-----:R-:W0:Y:S02]  /*2700*/  LDC.64 R16, c[0x0][0x3d0] ;  /* 0x0000f400ff107b82 */ /* 0x001e240000000a00 */
[C---:B------:R-:W-:Y:S01]  /*2710*/  @P3 IMAD.WIDE.U32 R90, R5.reuse, 0x10, R90 ;  /* 0x00000010055a3825 */ /* 0x040fe200078e005a */
[----:B------:R1:W4:Y:S03]  /*2720*/  @P3 LDG.E.128 R124, desc[UR6][R88.64] ;  /* 0x00000006587c3981 */ /* 0x000326000c1e1d00 */
[C---:B------:R-:W-:Y:S01]  /*2730*/  @P3 IMAD.WIDE.U32 R94, R5.reuse, 0x10, R94 ;  /* 0x00000010055e3825 */ /* 0x040fe200078e005e */
[----:B------:R1:W5:Y:S01]  /*2740*/  @P3 LD.E.128 R40, desc[UR6][R90.64] ;  /* 0x000000065a283980 */ /* 0x000362000c101d00 */
[----:B------:R-:W0:Y:S02]  /*2750*/  @P1 LDC.64 R10, c[0x0][0x438] ;  /* 0x00010e00ff0a1b82 */ /* 0x000e240000000a00 */
[----:B------:R-:W-:Y:S01]  /*2760*/  @P3 VIADD R5, R5, 0x20 ;  /* 0x0000002005053836 */ /* 0x000fe20000000000 */
[----:B------:R3:W5:Y:S03]  /*2770*/  @P3 LD.E.128 R76, desc[UR6][R94.64] ;  /* 0x000000065e4c3980 */ /* 0x000766000c101d00 */
[----:B--2---:R-:W-:-:S02]  /*2780*/  @P0 IMAD.WIDE.U32 R96, R5, 0x10, R96 ;  /* 0x0000001005600825 */ /* 0x004fc400078e0060 */
[----:B------:R-:W2:Y:S02]  /*2790*/  @P1 LDC.64 R14, c[0x0][0x440] ;  /* 0x00011000ff0e1b82 */ /* 0x000ea40000000a00 */
[C---:B-1----:R-:W-:Y:S01]  /*27a0*/  @P0 IMAD.WIDE.U32 R98, R5.reuse, 0x10, R98 ;  /* 0x0000001005620825 */ /* 0x042fe200078e0062 */
[----:B------:R-:W2:Y:S03]  /*27b0*/  @P0 LDG.E.128 R116, desc[UR6][R96.64] ;  /* 0x0000000660740981 */ /* 0x000ea6000c1e1d00 */
[C---:B------:R-:W-:Y:S01]  /*27c0*/  @P0 IMAD.WIDE.U32 R100, R5.reuse, 0x10, R100 ;  /* 0x0000001005640825 */ /* 0x040fe200078e0064 */
[----:B------:R-:W5:Y:S01]  /*27d0*/  @P0 LD.E.128 R36, desc[UR6][R98.64] ;  /* 0x0000000662240980 */ /* 0x000f62000c101d00 */
[----:B------:R-:W1:Y:S02]  /*27e0*/  LDC.64 R20, c[0x0][0x3d8] ;  /* 0x0000f600ff147b82 */ /* 0x000e640000000a00 */
[C---:B------:R-:W-:Y:S01]  /*27f0*/  @P0 IMAD.WIDE.U32 R102, R5.reuse, 0x10, R102 ;  /* 0x0000001005660825 */ /* 0x040fe200078e0066 */
[----:B------:R-:W2:Y:S03]  /*2800*/  @P0 LDG.E.128 R112, desc[UR6][R100.64] ;  /* 0x0000000664700981 */ /* 0x000ea6000c1e1d00 */
[----:B------:R-:W-:Y:S01]  /*2810*/  @P0 VIADD R5, R5, 0x20 ;  /* 0x0000002005050836 */ /* 0x000fe20000000000 */
[----:B------:R-:W5:Y:S01]  /*2820*/  @P0 LD.E.128 R72, desc[UR6][R102.64] ;  /* 0x0000000666480980 */ /* 0x000f62000c101d00 */
[----:B------:R-:W1:Y:S02]  /*2830*/  LDC.64 R88, c[0x0][0x3d0] ;  /* 0x0000f400ff587b82 */ /* 0x000e640000000a00 */
[----:B------:R-:W-:-:S05]  /*2840*/  @P1 IMAD.WIDE.U32 R12, R5, 0x10, R12 ;  /* 0x00000010050c1825 */ /* 0x000fca00078e000c */
[----:B------:R-:W2:Y:S01]  /*2850*/  @P1 LDG.E.128 R104, desc[UR6][R12.64] ;  /* 0x000000060c681981 */ /* 0x000ea2000c1e1d00 */
[----:B------:R-:W1:Y:S03]  /*2860*/  @P4 LDC.64 R90, c[0x0][0x438] ;  /* 0x00010e00ff5a4b82 */ /* 0x000e660000000a00 */
[----:B---3--:R3:W2:Y:S05]  /*2870*/  @P3 LDG.E.128 R120, desc[UR6][R92.64] ;  /* 0x000000065c783981 */ /* 0x0086aa000c1e1d00 */
[----:B------:R-:W1:Y:S01]  /*2880*/  @P4 LDC.64 R94, c[0x0][0x440] ;  /* 0x00011000ff5e4b82 */ /* 0x000e620000000a00 */
[----:B----4-:R-:W-:Y:S07]  /*2890*/  @P2 STL.64 [R1+0x60], R128 ;  /* 0x0000608001002387 */ /* 0x010fee0000100a00 */
[----:B---3--:R-:W3:Y:S01]  /*28a0*/  LDC.64 R92, c[0x0][0x3d8] ;  /* 0x0000f600ff5c7b82 */ /* 0x008ee20000000a00 */
[----:B------:R-:W-:Y:S04]  /*28b0*/  @P2 STL.64 [R1+0x68], R130 ;  /* 0x0000688201002387 */ /* 0x000fe80000100a00 */
[----:B------:R-:W-:Y:S01]  /*28c0*/  @P2 STL.64 [R1+0x70], R132 ;  /* 0x0000708401002387 */ /* 0x000fe20000100a00 */
[----:B------:R-:W-:-:S02]  /*28d0*/  @P1 IMAD.WIDE.U32 R6, R5, 0x10, R6 ;  /* 0x0000001005061825 */ /* 0x000fc400078e0006 */
[----:B------:R-:W4:Y:S01]  /*28e0*/  LDC.64 R96, c[0x0][0x3d0] ;  /* 0x0000f400ff607b82 */ /* 0x000f220000000a00 */
[----:B------:R-:W-:Y:S01]  /*28f0*/  @P2 STL.64 [R1+0x78], R134 ;  /* 0x0000788601002387 */ /* 0x000fe20000100a00 */
[----:B------:R-:W-:Y:S01]  /*2900*/  ISETP.GE.U32.AND P2, PT, R2, 0xc0, PT ;  /* 0x000000c00200780c */ /* 0x000fe20003f46070 */
[C---:B0-----:R-:W-:Y:S02]  /*2910*/  @P1 IMAD.WIDE.U32 R10, R5.reuse, 0x10, R10 ;  /* 0x00000010050a1825 */ /* 0x041fe400078e000a */
[----:B------:R-:W4:Y:S03]  /*2920*/  @P1 LDG.E.128 R108, desc[UR6][R6.64] ;  /* 0x00000006066c1981 */ /* 0x000f26000c1e1d00 */
[----:B------:R-:W0:Y:S01]  /*2930*/  @P5 LDC.64 R98, c[0x0][0x438] ;  /* 0x00010e00ff625b82 */ /* 0x000e220000000a00 */
[----:B------:R1:W5:Y:S07]  /*2940*/  @P1 LD.E.128 R32, desc[UR6][R10.64] ;  /* 0x000000060a201980 */ /* 0x00036e000c101d00 */
[----:B------:R-:W3:Y:S08]  /*2950*/  @P2 LDC.64 R18, c[0x0][0x438] ;  /* 0x00010e00ff122b82 */ /* 0x000ef00000000a00 */
[----:B------:R-:W0:Y:S08]  /*2960*/  @P2 LDC.64 R22, c[0x0][0x440] ;  /* 0x00011000ff162b82 */ /* 0x000e300000000a00 */
[----:B------:R-:W4:Y:S08]  /*2970*/  LDC.64 R100, c[0x0][0x3d8] ;  /* 0x0000f600ff647b82 */ /* 0x000f300000000a00 */
[----:B------:R-:W4:Y:S01]  /*2980*/  @P5 LDC.64 R102, c[0x0][0x440] ;  /* 0x00011000ff665b82 */ /* 0x000f220000000a00 */
[C---:B--2---:R-:W-:Y:S01]  /*2990*/  @P1 IMAD.WIDE.U32 R14, R5.reuse, 0x10, R14 ;  /* 0x00000010050e1825 */ /* 0x044fe200078e000e */
[----:B------:R-:W-:-:S04]  /*29a0*/  @P1 IADD3 R5, PT, PT, R5, 0x20, RZ ;  /* 0x0000002005051810 */ /* 0x000fc80007ffe0ff */
[----:B------:R2:W5:Y:S02]  /*29b0*/  @P1 LD.E.128 R68, desc[UR6][R14.64] ;  /* 0x000000060e441980 */ /* 0x000564000c101d00 */
[----:B-1----:R-:W1:Y:S01]  /*29c0*/  LDC.64 R10, c[0x0][0x3d8] ;  /* 0x0000f600ff0a7b82 */ /* 0x002e620000000a00 */
[----:B------:R-:W-:-:S04]  /*29d0*/  @P2 IMAD.WIDE.U32 R16, R5, 0x10, R16 ;  /* 0x0000001005102825 */ /* 0x000fc800078e0010 */
[C---:B---3--:R-:W-:Y:S01]  /*29e0*/  @P2 IMAD.WIDE.U32 R18, R5.reuse, 0x10, R18 ;  /* 0x0000001005122825 */ /* 0x048fe200078e0012 */
[----:B------:R2:W5:Y:S03]  /*29f0*/  @P2 LDG.E.128 R240, desc[UR6][R16.64] ;  /* 0x0000000610f02981 */ /* 0x000566000c1e1d00 */
[C---:B------:R-:W-:Y:S01]  /*2a00*/  @P2 IMAD.WIDE.U32 R20, R5.reuse, 0x10, R20 ;  /* 0x0000001005142825 */ /* 0x040fe200078e0014 */
[----:B------:R2:W5:Y:S03]  /*2a10*/  @P2 LD.E.128 R28, desc[UR6][R18.64] ;  /* 0x00000006121c2980 */ /* 0x000566000c101d00 */
[C---:B0-----:R-:W-:Y:S01]  /*2a20*/  @P2 IMAD.WIDE.U32 R22, R5.reuse, 0x10, R22 ;  /* 0x0000001005162825 */ /* 0x041fe200078e0016 */
        /* <DEDUP_REMOVED lines=12> */
[----:B----4-:R-:W-:-:S04]  /*2af0*/  @P5 IMAD.WIDE.U32 R96, R5, 0x10, R96 ;  /* 0x0000001005605825 */ /* 0x010fc800078e0060 */
[C---:B------:R-:W-:Y:S01]  /*2b00*/  @P5 IMAD.WIDE.U32 R98, R5.reuse, 0x10, R98 ;  /* 0x0000001005625825 */ /* 0x040fe200078e0062 */
[----:B------:R2:W5:Y:S03]  /*2b10*/  @P5 LDG.E.128 R224, desc[UR6][R96.64] ;  /* 0x0000000660e05981 */ /* 0x000566000c1e1d00 */
[C---:B------:R-:W-:Y:S01]  /*2b20*/  @P5 IMAD.WIDE.U32 R100, R5.reuse, 0x10, R100 ;  /* 0x0000001005645825 */ /* 0x040fe200078e0064 */
[----:B------:R2:W5:Y:S03]  /*2b30*/  @P5 LD.E.128 R188, desc[UR6][R98.64] ;  /* 0x0000000662bc5980 */ /* 0x000566000c101d00 */
[C---:B------:R-:W-:Y:S01]  /*2b40*/  @P5 IMAD.WIDE.U32 R102, R5.reuse, 0x10, R102 ;  /* 0x0000001005665825 */ /* 0x040fe200078e0066 */
[----:B------:R-:W-:Y:S01]  /*2b50*/  @P5 IADD3 R5, PT, PT, R5, 0x20, RZ ;  /* 0x0000002005055810 */ /* 0x000fe20007ffe0ff */
[----:B------:R2:W5:Y:S04]  /*2b60*/  @P5 LDG.E.128 R220, desc[UR6][R100.64] ;  /* 0x0000000664dc5981 */ /* 0x000568000c1e1d00 */
[----:B------:R2:W5:Y:S04]  /*2b70*/  @P5 LD.E.128 R56, desc[UR6][R102.64] ;  /* 0x0000000666385980 */ /* 0x000568000c101d00 */
[----:B------:R-:W-:Y:S04]  /*2b80*/  @P3 STL.64 [R1+0x40], R120 ;  /* 0x0000407801003387 */ /* 0x000fe80000100a00 */
[----:B------:R-:W-:Y:S04]  /*2b90*/  @P3 STL.64 [R1+0x48], R122 ;  /* 0x0000487a01003387 */ /* 0x000fe80000100a00 */
[----:B------:R-:W-:Y:S04]  /*2ba0*/  @P3 STL.64 [R1+0x50], R124 ;  /* 0x0000507c01003387 */ /* 0x000fe80000100a00 */
[----:B------:R-:W-:Y:S01]  /*2bb0*/  @P3 STL.64 [R1+0x58], R126 ;  /* 0x0000587e01003387 */ /* 0x000fe20000100a00 */
[----:B------:R-:W-:-:S03]  /*2bc0*/  ISETP.GE.U32.AND P3, PT, R2, 0x120, PT ;  /* 0x000001200200780c */ /* 0x000fc60003f66070 */
[----:B------:R0:W-:Y:S10]  /*2bd0*/  @P1 STL.64 [R1], R104 ;  /* 0x0000006801001387 */ /* 0x0001f40000100a00 */
[----:B------:R-:W3:Y:S08]  /*2be0*/  @P3 LDC.64 R6, c[0x0][0x438] ;  /* 0x00010e00ff063b82 */ /* 0x000ef00000000a00 */
[----:B0-----:R-:W0:Y:S08]  /*2bf0*/  LDC.64 R104, c[0x0][0x3d0] ;  /* 0x0000f400ff687b82 */ /* 0x001e300000000a00 */
[----:B------:R-:W4:Y:S01]  /*2c00*/  @P3 LDC.64 R12, c[0x0][0x440] ;  /* 0x00011000ff0c3b82 */ /* 0x000f220000000a00 */
[----:B-1----:R-:W-:-:S05]  /*2c10*/  @P3 IMAD.WIDE.U32 R10, R5, 0x10, R10 ;  /* 0x00000010050a3825 */ /* 0x002fca00078e000a */
[----:B------:R2:W5:Y:S01]  /*2c20*/  @P3 LDG.E.128 R212, desc[UR6][R10.64] ;  /* 0x000000060ad43981 */ /* 0x000562000c1e1d00 */
[----:B---3--:R-:W-:-:S05]  /*2c30*/  @P3 IMAD.WIDE.U32 R6, R5, 0x10, R6 ;  /* 0x0000001005063825 */ /* 0x008fca00078e0006 */
[----:B------:R2:W5:Y:S01]  /*2c40*/  @P3 LD.E.128 R192, desc[UR6][R6.64] ;  /* 0x0000000606c03980 */ /* 0x000562000c101d00 */
[----:B0-----:R-:W-:-:S05]  /*2c50*/  @P3 IMAD.WIDE.U32 R104, R5, 0x10, R104 ;  /* 0x0000001005683825 */ /* 0x001fca00078e0068 */
[----:B------:R2:W5:Y:S01]  /*2c60*/  @P3 LDG.E.128 R216, desc[UR6][R104.64] ;  /* 0x0000000668d83981 */ /* 0x000562000c1e1d00 */
[----:B----4-:R-:W-:-:S05]  /*2c70*/  @P3 IMAD.WIDE.U32 R12, R5, 0x10, R12 ;  /* 0x00000010050c3825 */ /* 0x010fca00078e000c */
[----:B------:R2:W5:Y:S04]  /*2c80*/  @P3 LD.E.128 R52, desc[UR6][R12.64] ;  /* 0x000000060c343980 */ /* 0x000568000c101d00 */
        /* <DEDUP_REMOVED lines=8> */
[----:B------:R-:W-:-:S12]  /*2d10*/  @P3 VIADD R5, R5, 0x20 ;  /* 0x0000002005053836 */ /* 0x000fd80000000000 */
        /* <DEDUP_REMOVED lines=14> */
.L_x_32634:
        /* <DEDUP_REMOVED lines=14> */
[C---:B------:R-:W-:Y:S01]  /*2ee0*/  ISETP.GE.U32.AND P1, PT, R2.reuse, 0x40, PT ;  /* 0x000000400200780c */ /* 0x040fe20003f26070 */
[----:B------:R-:W4:Y:S04]  /*2ef0*/  LDL R98, [R1+0x18] ;  /* 0x0000180001627983 */ /* 0x000f280000100800 */
[----:B------:R-:W4:Y:S01]  /*2f00*/  LDL R99, [R1+0x1c] ;  /* 0x00001c0001637983 */ /* 0x000f220000100800 */
[----:B-1----:R-:W-:Y:S01]  /*2f10*/  @P6 IMAD.WIDE.U32 R12, R5, 0x10, R12 ;  /* 0x00000010050c6825 */ /* 0x002fe200078e000c */
[----:B------:R-:W1:Y:S02]  /*2f20*/  LDC.64 R18, c[0x0][0x3d8] ;  /* 0x0000f600ff127b82 */ /* 0x000e640000000a00 */
[----:B------:R-:W4:Y:S04]  /*2f30*/  LDL R96, [R1+0x10] ;  /* 0x0000100001607983 */ /* 0x000f280000100800 */
[----:B------:R-:W4:Y:S02]  /*2f40*/  LDL R97, [R1+0x14] ;  /* 0x0000140001617983 */ /* 0x000f240000100800 */
[----:B------:R-:W1:Y:S02]  /*2f50*/  @P1 LDC.64 R16, c[0x0][0x438] ;  /* 0x00010e00ff101b82 */ /* 0x000e640000000a00 */
        /* <DEDUP_REMOVED lines=32> */
[----:B------:R-:W4:Y:S08]  /*3160*/  LDC.64 R72, c[0x0][0x3d8] ;  /* 0x0000f600ff487b82 */ /* 0x000f300000000a00 */
[----:B------:R-:W4:Y:S08]  /*3170*/  LDC.64 R80, c[0x0][0x3d8] ;  /* 0x0000f600ff507b82 */ /* 0x000f300000000a00 */
[----:B------:R-:W4:Y:S01]  /*3180*/  LDC.64 R84, c[0x0][0x3d0] ;  /* 0x0000f400ff547b82 */ /* 0x000f220000000a00 */
[----:B--2---:R2:W3:Y:S01]  /*3190*/  @P6 LDG.E.128 R120, desc[UR6][R6.64] ;  /* 0x0000000606786981 */ /* 0x0044e2000c1e1d00 */
[C---:B0-----:R-:W-:Y:S01]  /*31a0*/  @P6 IMAD.WIDE.U32 R10, R5.reuse, 0x10, R10 ;  /* 0x00000010050a6825 */ /* 0x041fe200078e000a */
[----:B------:R-:W-:-:S05]  /*31b0*/  @P6 LOP3.LUT R5, R5, 0x20, RZ, 0xfc, !PT ;  /* 0x0000002005056812 */ /* 0x000fca00078efcff */
[----:B------:R-:W0:Y:S01]  /*31c0*/  @P5 LDC.64 R22, c[0x0][0x438] ;  /* 0x00010e00ff165b82 */ /* 0x000e220000000a00 */
[----:B------:R1:W5:Y:S01]  /*31d0*/  @P6 LD.E.128 R48, desc[UR6][R10.64] ;  /* 0x000000060a306980 */ /* 0x000362000c101d00 */
[----:B------:R-:W-:-:S06]  /*31e0*/  @P1 IMAD.WIDE.U32 R14, R5, 0x10, R14 ;  /* 0x00000010050e1825 */ /* 0x000fcc00078e000e */
[----:B--2---:R-:W2:Y:S08]  /*31f0*/  LDC.64 R6, c[0x0][0x3d0] ;  /* 0x0000f400ff067b82 */ /* 0x004eb00000000a00 */
[----:B------:R-:W2:Y:S01]  /*3200*/  @P4 LDC.64 R56, c[0x0][0x438] ;  /* 0x00010e00ff384b82 */ /* 0x000ea20000000a00 */
[----:B---3--:R3:W-:Y:S01]  /*3210*/  @P6 STL.64 [R1+0x90], R120 ;  /* 0x0000907801006387 */ /* 0x0087e20000100a00 */
[----:B-1----:R-:W-:-:S06]  /*3220*/  @P1 IMAD.WIDE.U32 R16, R5, 0x10, R16 ;  /* 0x0000001005101825 */ /* 0x002fcc00078e0010 */
[----:B------:R-:W1:Y:S01]  /*3230*/  LDC.64 R10, c[0x0][0x3d0] ;  /* 0x0000f400ff0a7b82 */ /* 0x000e620000000a00 */
[----:B------:R4:W-:Y:S01]  /*3240*/  @P6 STL.64 [R1+0x98], R122 ;  /* 0x0000987a01006387 */ /* 0x0009e20000100a00 */
[----:B------:R-:W-:-:S03]  /*3250*/  @P1 IMAD.WIDE.U32 R18, R5, 0x10, R18 ;  /* 0x0000001005121825 */ /* 0x000fc600078e0012 */
[----:B------:R0:W5:Y:S01]  /*3260*/  @P1 LD.E.128 R44, desc[UR6][R16.64] ;  /* 0x00000006102c1980 */ /* 0x000162000c101d00 */
[----:B---3--:R-:W-:Y:S01]  /*3270*/  IMAD.MOV.U32 R120, RZ, RZ, R117 ;  /* 0x000000ffff787224 */ /* 0x008fe200078e0075 */
[----:B------:R-:W-:Y:S01]  /*3280*/  MOV R121, R116 ;  /* 0x0000007400797202 */ /* 0x000fe20000000f00 */
[----:B----4-:R-:W-:Y:S02]  /*3290*/  IMAD.MOV.U32 R122, RZ, RZ, R115 ;  /* 0x000000ffff7a7224 */ /* 0x010fe400078e0073 */
[----:B------:R-:W-:Y:S01]  /*32a0*/  IMAD.MOV.U32 R123, RZ, RZ, R114 ;  /* 0x000000ffff7b7224 */ /* 0x000fe200078e0072 */
[----:B------:R-:W-:Y:S01]  /*32b0*/  @P1 IADD3 R5, PT, PT, R5, 0x20, RZ ;  /* 0x0000002005051810 */ /* 0x000fe20007ffe0ff */
[----:B0-----:R-:W0:Y:S04]  /*32c0*/  LDC.64 R16, c[0x0][0x3d8] ;  /* 0x0000f600ff107b82 */ /* 0x001e280000000a00 */
        /* <DEDUP_REMOVED lines=11> */
[----:B------:R-:W-:Y:S01]  /*3380*/  IMAD.MOV.U32 R105, RZ, RZ, R103 ;  /* 0x000000ffff697224 */ /* 0x000fe200078e0067 */
[----:B---3--:R-:W3:Y:S01]  /*3390*/  @P0 LDC.64 R14, c[0x0][0x438] ;  /* 0x00010e00ff0e0b82 */ /* 0x008ee20000000a00 */
[----:B------:R-:W-:Y:S01]  /*33a0*/  IMAD.MOV.U32 R107, RZ, RZ, R101 ;  /* 0x000000ffff6b7224 */ /* 0x000fe200078e0065 */
[----:B------:R-:W3:Y:S01]  /*33b0*/  LDL R103, [R1+0x2c] ;  /* 0x00002c0001677983 */ /* 0x000ee20000100800 */
[----:B------:R-:W-:-:S02]  /*33c0*/  IMAD.MOV.U32 R104, RZ, RZ, R100 ;  /* 0x000000ffff687224 */ /* 0x000fc400078e0064 */
[----:B------:R-:W-:Y:S01]  /*33d0*/  IMAD.MOV.U32 R119, RZ, RZ, R114 ;  /* 0x000000ffff777224 */ /* 0x000fe200078e0072 */
[----:B------:R-:W3:Y:S01]  /*33e0*/  LDL R101, [R1+0x24] ;  /* 0x0000240001657983 */ /* 0x000ee20000100800 */
[----:B------:R-:W-:-:S03]  /*33f0*/  IMAD.MOV.U32 R118, RZ, RZ, R115 ;  /* 0x000000ffff767224 */ /* 0x000fc600078e0073 */
[----:B------:R-:W3:Y:S04]  /*3400*/  LDL R100, [R1+0x20] ;  /* 0x0000200001647983 */ /* 0x000ee80000100800 */
[----:B------:R-:W3:Y:S01]  /*3410*/  LDL R114, [R1+0x58] ;  /* 0x0000580001727983 */ /* 0x000ee20000100800 */
[----:B------:R-:W-:-:S03]  /*3420*/  @P5 IMAD.WIDE.U32 R20, R5, 0x10, R20 ;  /* 0x0000001005145825 */ /* 0x000fc600078e0014 */
[----:B------:R1:W3:Y:S01]  /*3430*/  @P1 LDG.E.128 R116, desc[UR6][R18.64] ;  /* 0x0000000612741981 */ /* 0x0002e2000c1e1d00 */
[C---:B------:R-:W-:Y:S01]  /*3440*/  @P5 IMAD.WIDE.U32 R52, R5.reuse, 0x10, R52 ;  /* 0x0000001005345825 */ /* 0x040fe200078e0034 */
[----:B------:R-:W-:Y:S02]  /*3450*/  @P1 MOV R83, RZ ;  /* 0x000000ff00531202 */ /* 0x000fe40000000f00 */
[----:B------:R-:W3:Y:S04]  /*3460*/  @P6 LDG.E.128 R104, desc[UR6][R12.64] ;  /* 0x000000060c686981 */ /* 0x000ee8000c1e1d00 */
[----:B------:R0:W3:Y:S01]  /*3470*/  @P5 LDG.E.128 R108, desc[UR6][R52.64] ;  /* 0x00000006346c5981 */ /* 0x0000e2000c1e1d00 */
[----:B------:R-:W-:Y:S01]  /*3480*/  @P5 IMAD.WIDE.U32 R22, R5, 0x10, R22 ;  /* 0x0000001005165825 */ /* 0x000fe200078e0016 */
[----:B-1----:R-:W1:Y:S02]  /*3490*/  LDC.64 R18, c[0x0][0x3d0] ;  /* 0x0000f400ff127b82 */ /* 0x002e640000000a00 */
[----:B----4-:R-:W-:Y:S01]  /*34a0*/  @P1 STL.64 [R1+0x70], R120 ;  /* 0x0000707801001387 */ /* 0x010fe20000100a00 */
[----:B------:R-:W-:-:S05]  /*34b0*/  @P5 IMAD.MOV.U32 R79, RZ, RZ, RZ ;  /* 0x000000ffff4f5224 */ /* 0x000fca00078e00ff */
[----:B0-----:R-:W0:Y:S01]  /*34c0*/  LDC.64 R52, c[0x0][0x3d0] ;  /* 0x0000f400ff347b82 */ /* 0x001e220000000a00 */
[----:B------:R-:W-:Y:S04]  /*34d0*/  @P1 STL.64 [R1+0x78], R122 ;  /* 0x0000787a01001387 */ /* 0x000fe80000100a00 */
[----:B------:R-:W3:Y:S01]  /*34e0*/  LDL R115, [R1+0x5c] ;  /* 0x00005c0001737983 */ /* 0x000ee20000100800 */
[----:B------:R-:W-:-:S03]  /*34f0*/  @P5 VIADD R5, R5, 0x20 ;  /* 0x0000002005055836 */ /* 0x000fc60000000000 */
[----:B------:R4:W5:Y:S01]  /*3500*/  @P5 LD.E.128 R40, desc[UR6][R22.64] ;  /* 0x0000000616285980 */ /* 0x000962000c101d00 */
[----:B--2---:R-:W-:-:S05]  /*3510*/  @P4 IMAD.WIDE.U32 R6, R5, 0x10, R6 ;  /* 0x0000001005064825 */ /* 0x004fca00078e0006 */
[----:B------:R-:W2:Y:S04]  /*3520*/  @P4 LDG.E.128 R88, desc[UR6][R6.64] ;  /* 0x0000000606584981 */ /* 0x000ea8000c1e1d00 */
[----:B---3--:R3:W2:Y:S01]  /*3530*/  @P5 LDG.E.128 R112, desc[UR6][R20.64] ;  /* 0x0000000614705981 */ /* 0x0086a2000c1e1d00 */
[----:B----4-:R-:W4:Y:S03]  /*3540*/  @P2 LDC.64 R22, c[0x0][0x438] ;  /* 0x00010e00ff162b82 */ /* 0x010f260000000a00 */
[----:B------:R-:W-:Y:S04]  /*3550*/  @P1 STL.64 [R1+0x60], R116 ;  /* 0x0000607401001387 */ /* 0x000fe80000100a00 */
[----:B------:R-:W-:Y:S01]  /*3560*/  @P1 STL.64 [R1+0x68], R118 ;  /* 0x0000687601001387 */ /* 0x000fe20000100a00 */
[----:B------:R-:W-:Y:S01]  /*3570*/  ISETP.GE.U32.AND P1, PT, R2, 0x100, PT ;  /* 0x000001000200780c */ /* 0x000fe20003f26070 */
[----:B---3--:R-:W3:Y:S01]  /*3580*/  @P3 LDC.64 R20, c[0x0][0x438] ;  /* 0x00010e00ff143b82 */ /* 0x008ee20000000a00 */
[----:B------:R-:W-:-:S04]  /*3590*/  @P4 IMAD.WIDE.U32 R56, R5, 0x10, R56 ;  /* 0x0000001005384825 */ /* 0x000fc800078e0038 */
[C---:B------:R-:W-:Y:S01]  /*35a0*/  @P4 IMAD.WIDE.U32 R60, R5.reuse, 0x10, R60 ;  /* 0x00000010053c4825 */ /* 0x040fe200078e003c */
[----:B------:R-:W-:Y:S01]  /*35b0*/  @P4 IADD3 R5, PT, PT, R5, 0x20, RZ ;  /* 0x0000002005054810 */ /* 0x000fe20007ffe0ff */
[----:B------:R2:W5:Y:S05]  /*35c0*/  @P4 LD.E.128 R36, desc[UR6][R56.64] ;  /* 0x0000000638244980 */ /* 0x00056a000c101d00 */
[----:B------:R-:W0:Y:S01]  /*35d0*/  @P1 LDC.64 R76, c[0x0][0x438] ;  /* 0x00010e00ff4c1b82 */ /* 0x000e220000000a00 */
[C---:B------:R-:W-:Y:S01]  /*35e0*/  @P0 IMAD.WIDE.U32 R10, R5.reuse, 0x10, R10 ;  /* 0x00000010050a0825 */ /* 0x040fe200078e000a */
[----:B------:R-:W2:Y:S03]  /*35f0*/  @P4 LDG.E.128 R100, desc[UR6][R60.64] ;  /* 0x000000063c644981 */ /* 0x000ea6000c1e1d00 */
[C---:B------:R-:W-:Y:S01]  /*3600*/  @P0 IMAD.WIDE.U32 R16, R5.reuse, 0x10, R16 ;  /* 0x0000001005100825 */ /* 0x040fe200078e0010 */
[----:B------:R-:W2:Y:S03]  /*3610*/  @P0 LDG.E.128 R96, desc[UR6][R10.64] ;  /* 0x000000060a600981 */ /* 0x000ea6000c1e1d00 */
[C---:B------:R-:W-:Y:S01]  /*3620*/  @P0 IMAD.WIDE.U32 R14, R5.reuse, 0x10, R14 ;  /* 0x00000010050e0825 */ /* 0x040fe200078e000e */
[----:B------:R-:W2:Y:S03]  /*3630*/  @P0 LDG.E.128 R92, desc[UR6][R16.64] ;  /* 0x00000006105c0981 */ /* 0x000ea6000c1e1d00 */
[----:B------:R-:W-:Y:S01]  /*3640*/  @P0 VIADD R5, R5, 0x20 ;  /* 0x0000002005050836 */ /* 0x000fe20000000000 */
[----:B------:R-:W5:Y:S03]  /*3650*/  @P0 LD.E.128 R32, desc[UR6][R14.64] ;  /* 0x000000060e200980 */ /* 0x000f66000c101d00 */
[----:B-1----:R-:W-:-:S04]  /*3660*/  @P3 IMAD.WIDE.U32 R18, R5, 0x10, R18 ;  /* 0x0000001005123825 */ /* 0x002fc800078e0012 */
[C---:B---3--:R-:W-:Y:S01]  /*3670*/  @P3 IMAD.WIDE.U32 R20, R5.reuse, 0x10, R20 ;  /* 0x0000001005143825 */ /* 0x048fe200078e0014 */
[----:B------:R-:W5:Y:S03]  /*3680*/  @P3 LDG.E.128 R240, desc[UR6][R18.64] ;  /* 0x0000000612f03981 */ /* 0x000f66000c1e1d00 */
[C---:B------:R-:W-:Y:S01]  /*3690*/  @P3 IMAD.WIDE.U32 R64, R5.reuse, 0x10, R64 ;  /* 0x0000001005403825 */ /* 0x040fe200078e0040 */
[----:B------:R-:W5:Y:S03]  /*36a0*/  @P3 LD.E.128 R28, desc[UR6][R20.64] ;  /* 0x00000006141c3980 */ /* 0x000f66000c101d00 */
[----:B------:R-:W-:Y:S01]  /*36b0*/  @P3 VIADD R5, R5, 0x20 ;  /* 0x0000002005053836 */ /* 0x000fe20000000000 */
[----:B------:R-:W-:Y:S01]  /*36c0*/  LOP3.LUT R3, R3, 0xffffefff, RZ, 0xc0, !PT ;  /* 0xffffefff03037812 */ /* 0x000fe200078ec0ff */
[----:B------:R-:W-:-:S02]  /*36d0*/  @P4 IMAD.MOV.U32 R75, RZ, RZ, RZ ;  /* 0x000000ffff4b4224 */ /* 0x000fc400078e00ff */
[----:B------:R-:W-:Y:S02]  /*36e0*/  HFMA2 R54, -RZ, RZ, 0, 0 ;  /* 0x00000000ff367431 */ /* 0x000fe400000001ff */
[----:B------:R-:W-:-:S04]  /*36f0*/  @P2 IMAD.WIDE.U32 R68, R5, 0x10, R68 ;  /* 0x0000001005442825 */ /* 0x000fc800078e0044 */
[----:B------:R-:W-:Y:S01]  /*3700*/  HFMA2 R78, -RZ, RZ, 0, 0 ;  /* 0x00000000ff4e7431 */ /* 0x000fe200000001ff */
[----:B------:R-:W5:Y:S01]  /*3710*/  @P3 LDG.E.128 R236, desc[UR6][R64.64] ;  /* 0x0000000640ec3981 */ /* 0x000f62000c1e1d00 */
[----:B----4-:R-:W-:-:S04]  /*3720*/  @P2 IMAD.WIDE.U32 R22, R5, 0x10, R22 ;  /* 0x0000001005162825 */ /* 0x010fc800078e0016 */
[C---:B------:R-:W-:Y:S01]  /*3730*/  @P2 IMAD.WIDE.U32 R72, R5.reuse, 0x10, R72 ;  /* 0x0000001005482825 */ /* 0x040fe200078e0048 */
[----:B------:R-:W-:Y:S01]  /*3740*/  @P2 IADD3 R5, PT, PT, R5, 0x20, RZ ;  /* 0x0000002005052810 */ /* 0x000fe20007ffe0ff */
[----:B------:R-:W5:Y:S04]  /*3750*/  @P2 LD.E.128 R24, desc[UR6][R22.64] ;  /* 0x0000000616182980 */ /* 0x000f68000c101d00 */
[C---:B0-----:R-:W-:Y:S01]  /*3760*/  @P1 IMAD.WIDE.U32 R52, R5.reuse, 0x10, R52 ;  /* 0x0000001005341825 */ /* 0x041fe200078e0034 */
[----:B------:R-:W5:Y:S03]  /*3770*/  @P2 LDG.E.128 R232, desc[UR6][R68.64] ;  /* 0x0000000644e82981 */ /* 0x000f66000c1e1d00 */
[C---:B------:R-:W-:Y:S01]  /*3780*/  @P1 IMAD.WIDE.U32 R76, R5.reuse, 0x10, R76 ;  /* 0x00000010054c1825 */ /* 0x040fe200078e004c */
[----:B------:R-:W5:Y:S03]  /*3790*/  @P2 LDG.E.128 R228, desc[UR6][R72.64] ;  /* 0x0000000648e42981 */ /* 0x000f66000c1e1d00 */
[C---:B------:R-:W-:Y:S01]  /*37a0*/  @P1 IMAD.WIDE.U32 R80, R5.reuse, 0x10, R80 ;  /* 0x0000001005501825 */ /* 0x040fe200078e0050 */
[----:B------:R0:W5:Y:S03]  /*37b0*/  @P1 LDG.E.128 R224, desc[UR6][R52.64] ;  /* 0x0000000634e01981 */ /* 0x000166000c1e1d00 */
[----:B------:R-:W-:Y:S01]  /*37c0*/  @P1 VIADD R5, R5, 0x20 ;  /* 0x0000002005051836 */ /* 0x000fe20000000000 */
[----:B------:R1:W5:Y:S04]  /*37d0*/  @P1 LD.E.128 R188, desc[UR6][R76.64] ;  /* 0x000000064cbc1980 */ /* 0x000368000c101d00 */
[----:B--2---:R-:W-:Y:S04]  /*37e0*/  @P5 STL.64 [R1+0x50], R112 ;  /* 0x0000507001005387 */ /* 0x004fe80000100a00 */
[----:B------:R-:W-:Y:S04]  /*37f0*/  @P5 STL.64 [R1+0x58], R114 ;  /* 0x0000587201005387 */ /* 0x000fe80000100a00 */
[----:B------:R-:W-:Y:S04]  /*3800*/  @P5 STL.64 [R1+0x40], R108 ;  /* 0x0000406c01005387 */ /* 0x000fe80000100a00 */
[----:B------:R-:W-:Y:S01]  /*3810*/  @P5 STL.64 [R1+0x48], R110 ;  /* 0x0000486e01005387 */ /* 0x000fe20000100a00 */
[----:B------:R-:W-:-:S03]  /*3820*/  ISETP.GE.U32.AND P5, PT, R2, 0x120, PT ;  /* 0x000001200200780c */ /* 0x000fc60003fa6070 */
[----:B------:R2:W-:Y:S01]  /*3830*/  @P4 STL.64 [R1+0x30], R88 ;  /* 0x0000305801004387 */ /* 0x0005e20000100a00 */
[----:B------:R-:W-:Y:S01]  /*3840*/  @P6 LOP3.LUT R3, R3, 0x1000, RZ, 0xfc, !PT ;  /* 0x0000100003036812 */ /* 0x000fe200078efcff */
[----:B------:R-:W-:Y:S01]  /*3850*/  IMAD.MOV.U32 R58, RZ, RZ, RZ ;  /* 0x000000ffff3a7224 */ /* 0x000fe200078e00ff */
[----:B------:R-:W-:Y:S01]  /*3860*/  CS2R R56, SRZ ;  /* 0x0000000000387805 */ /* 0x000fe2000001ff00 */
[----:B------:R3:W5:Y:S06]  /*3870*/  @P1 LDG.E.128 R220, desc[UR6][R80.64] ;  /* 0x0000000650dc1981 */ /* 0x00076c000c1e1d00 */
[----:B------:R-:W4:Y:S08]  /*3880*/  @P5 LDC.64 R12, c[0x0][0x438] ;  /* 0x00010e00ff0c5b82 */ /* 0x000f300000000a00 */
[----:B--2---:R-:W2:Y:S01]  /*3890*/  LDC.64 R88, c[0x0][0x3d8] ;  /* 0x0000f600ff587b82 */ /* 0x004ea20000000a00 */
[----:B----4-:R-:W-:-:S05]  /*38a0*/  @P5 IMAD.WIDE.U32 R12, R5, 0x10, R12 ;  /* 0x00000010050c5825 */ /* 0x010fca00078e000c */
[----:B------:R-:W5:Y:S01]  /*38b0*/  @P5 LD.E.128 R192, desc[UR6][R12.64] ;  /* 0x000000060cc05980 */ /* 0x000f62000c101d00 */
[----:B--2---:R-:W-:-:S05]  /*38c0*/  @P5 IMAD.WIDE.U32 R88, R5, 0x10, R88 ;  /* 0x0000001005585825 */ /* 0x004fca00078e0058 */
[----:B------:R-:W5:Y:S04]  /*38d0*/  @P5 LDG.E.128 R212, desc[UR6][R88.64] ;  /* 0x0000000658d45981 */ /* 0x000f68000c1e1d00 */
        /* <DEDUP_REMOVED lines=10> */
[----:B------:R-:W-:Y:S01]  /*3980*/  @P5 IMAD.WIDE.U32 R84, R5, 0x10, R84 ;  /* 0x0000001005545825 */ /* 0x000fe200078e0054 */
[----:B0-----:R-:W-:-:S02]  /*3990*/  CS2R R52, SRZ ;  /* 0x0000000000347805 */ /* 0x001fc4000001ff00 */
[----:B------:R-:W-:Y:S02]  /*39a0*/  CS2R R60, SRZ ;  /* 0x00000000003c7805 */ /* 0x000fe4000001ff00 */
[----:B------:R-:W-:Y:S01]  /*39b0*/  MOV R66, RZ ;  /* 0x000000ff00427202 */ /* 0x000fe20000000f00 */
[----:B------:R-:W-:Y:S01]  /*39c0*/  IMAD.MOV.U32 R62, RZ, RZ, RZ ;  /* 0x000000ffff3e7224 */ /* 0x000fe200078e00ff */
[----:B------:R0:W5:Y:S01]  /*39d0*/  @P5 LDG.E.128 R216, desc[UR6][R84.64] ;  /* 0x0000000654d85981 */ /* 0x000162000c1e1d00 */
[----:B------:R-:W-:Y:S01]  /*39e0*/  CS2R R64, SRZ ;  /* 0x0000000000407805 */ /* 0x000fe2000001ff00 */
[----:B------:R-:W-:Y:S01]  /*39f0*/  IMAD.MOV.U32 R70, RZ, RZ, RZ ;  /* 0x000000ffff467224 */ /* 0x000fe200078e00ff */
[----:B------:R-:W-:Y:S01]  /*3a00*/  CS2R R68, SRZ ;  /* 0x0000000000447805 */ /* 0x000fe2000001ff00 */
[----:B------:R-:W-:Y:S01]  /*3a10*/  IMAD.MOV.U32 R74, RZ, RZ, RZ ;  /* 0x000000ffff4a7224 */ /* 0x000fe200078e00ff */
[----:B------:R-:W-:Y:S02]  /*3a20*/  CS2R R72, SRZ ;  /* 0x0000000000487805 */ /* 0x000fe4000001ff00 */
[----:B-1----:R-:W-:Y:S01]  /*3a30*/  CS2R R76, SRZ ;  /* 0x00000000004c7805 */ /* 0x002fe2000001ff00 */
[----:B------:R-:W-:Y:S01]  /*3a40*/  IMAD.MOV.U32 R82, RZ, RZ, RZ ;  /* 0x000000ffff527224 */ /* 0x000fe200078e00ff */
[----:B---3--:R-:W-:Y:S01]  /*3a50*/  CS2R R80, SRZ ;  /* 0x0000000000507805 */ /* 0x008fe2000001ff00 */
[----:B------:R-:W-:Y:S01]  /*3a60*/  IMAD.MOV.U32 R86, RZ, RZ, RZ ;  /* 0x000000ffff567224 */ /* 0x000fe200078e00ff */
[----:B0-----:R-:W-:-:S02]  /*3a70*/  CS2R R84, SRZ ;  /* 0x0000000000547805 */ /* 0x001fc4000001ff00 */
        /* <DEDUP_REMOVED lines=37> */
.L_x_32633:
[----:B------:R-:W-:Y:S05]  /*3cd0*/  BSYNC.RECONVERGENT B0 ;  /* 0x0000000000007941 */ /* 0x000fea0003800200 */
.L_x_32630:
        /* <DEDUP_REMOVED lines=8> */
[----:B------:R-:W-:Y:S01]  /*3d60*/  IMAD R12, R0, -0x2daee0ad, RZ ;  /* 0xd2511f53000c7824 */ /* 0x000fe200078e02ff */
[----:B------:R-:W-:Y:S02]  /*3d70*/  UIADD3 UR8, UPT, UPT, UR4, -0x61c88647, URZ ;  /* 0x9e3779b904087890 */ /* 0x000fe4000fffe0ff */
[----:B------:R-:W-:Y:S02]  /*3d80*/  UIADD3 UR10, UPT, UPT, UR4, 0x3c6ef372, URZ ;  /* 0x3c6ef372040a7890 */ /* 0x000fe4000fffe0ff */
[----:B------:R-:W-:Y:S02]  /*3d90*/  UIADD3 UR11, UPT, UPT, UR5, 0x76cf5d0a, URZ ;  /* 0x76cf5d0a050b7890 */ /* 0x000fe4000fffe0ff */
[----:B------:R-:W-:Y:S02]  /*3da0*/  UIADD3 UR12, UPT, UPT, UR4, 0x78dde6e4, URZ ;  /* 0x78dde6e4040c7890 */ /* 0x000fe4000fffe0ff */
[----:B------:R-:W-:-:S02]  /*3db0*/  UIADD3 UR13, UPT, UPT, UR5, -0x56f99767, URZ ;  /* 0xa9066899050d7890 */ /* 0x000fc4000fffe0ff */
[----:B------:R-:W-:Y:S02]  /*3dc0*/  UIADD3 UR15, UPT, UPT, UR4, 0x5384540f, URZ ;  /* 0x5384540f040f7890 */ /* 0x000fe4000fffe0ff */
[----:B------:R-:W-:Y:S02]  /*3dd0*/  UIADD3 UR16, UPT, UPT, UR4, -0xe443238, URZ ;  /* 0xf1bbcdc804107890 */ /* 0x000fe4000fffe0ff */
[----:B------:R-:W-:Y:S02]  /*3de0*/  UIADD3 UR17, UPT, UPT, UR5, -0x24c28bd8, URZ ;  /* 0xdb3d742805117890 */ /* 0x000fe4000fffe0ff */
[----:B------:R-:W-:Y:S02]  /*3df0*/  UIADD3 UR18, UPT, UPT, UR5, -0x695add53, URZ ;  /* 0x96a522ad05127890 */ /* 0x000fe4000fffe0ff */
[----:B------:R-:W-:Y:S01]  /*3e00*/  UIADD3 UR19, UPT, UPT, UR4, -0x700cb87f, URZ ;  /* 0x8ff3478104137890 */ /* 0x000fe2000fffe0ff */
[----:B------:R-:W1:Y:S01]  /*3e10*/  LDCU.U8 UR14, c[0x0][0x410] ;  /* 0x00008200ff0e77ac */ /* 0x000e620008000000 */
[----:B0-----:R-:W-:-:S02]  /*3e20*/  IMAD R4, R5, UR9, R4 ;  /* 0x0000000905047c24 */ /* 0x001fc4000f8e0204 */
[----:B------:R-:W-:Y:S01]  /*3e30*/  IMAD.HI.U32 R5, R0, -0x2daee0ad, RZ ;  /* 0xd2511f5300057827 */ /* 0x000fe200078e00ff */
[----:B------:R-:W-:-:S03]  /*3e40*/  UIADD3 UR9, UPT, UPT, UR5, -0x4498517b, URZ ;  /* 0xbb67ae8505097890 */ /* 0x000fc6000fffe0ff */
[----:B------:R-:W-:Y:S01]  /*3e50*/  IMAD.HI.U32 R6, R4, -0x326172a9, RZ ;  /* 0xcd9e8d5704067827 */ /* 0x000fe200078e00ff */
[----:B------:R-:W-:-:S03]  /*3e60*/  LOP3.LUT R5, R5, UR5, RZ, 0x3c, !PT ;  /* 0x0000000505057c12 */ /* 0x000fc6000f8e3cff */
[----:B------:R-:W-:Y:S01]  /*3e70*/  IMAD R10, R4, -0x326172a9, RZ ;  /* 0xcd9e8d57040a7824 */ /* 0x000fe200078e02ff */
[----:B------:R-:W-:Y:S01]  /*3e80*/  LOP3.LUT R6, R9, UR4, R6, 0x96, !PT ;  /* 0x0000000409067c12 */ /* 0x000fe2000f8e9606 */
[----:B------:R-:W-:-:S04]  /*3e90*/  IMAD.HI.U32 R7, R5, -0x326172a9, RZ ;  /* 0xcd9e8d5705077827 */ /* 0x000fc800078e00ff */
[----:B------:R-:W-:Y:S01]  /*3ea0*/  IMAD.HI.U32 R11, R6, -0x2daee0ad, RZ ;  /* 0xd2511f53060b7827 */ /* 0x000fe200078e00ff */
[----:B------:R-:W-:Y:S01]  /*3eb0*/  LOP3.LUT R7, R10, UR8, R7, 0x96, !PT ;  /* 0x000000080a077c12 */ /* 0x000fe2000f8e9607 */
[----:B------:R-:W-:Y:S02]  /*3ec0*/  UIADD3 UR8, UPT, UPT, UR4, -0x255992d5, URZ ;  /* 0xdaa66d2b04087890 */ /* 0x000fe4000fffe0ff */
        /* <DEDUP_REMOVED lines=41> */
[----:B------:R-:W3:Y:S01]  /*4160*/  LDCU.64 UR8, c[0x0][0x398] ;  /* 0x00007300ff0877ac */ /* 0x000ee20008000a00 */
[----:B------:R-:W-:-:S04]  /*4170*/  IMAD.HI.U32 R6, R11, -0x326172a9, RZ ;  /* 0xcd9e8d570b067827 */ /* 0x000fc800078e00ff */
[----:B------:R-:W-:Y:S01]  /*4180*/  IMAD.HI.U32 R10, R5, -0x2daee0ad, RZ ;  /* 0xd2511f53050a7827 */ /* 0x000fe200078e00ff */
[----:B------:R-:W-:Y:S01]  /*4190*/  LOP3.LUT R6, R7, UR15, R6, 0x96, !PT ;  /* 0x0000000f07067c12 */ /* 0x000fe2000f8e9606 */
[----:B------:R-:W4:Y:S02]  /*41a0*/  LDCU UR15, c[0x0][0x448] ;  /* 0x00008900ff0f77ac */ /* 0x000f240008000800 */
[----:B------:R-:W-:Y:S01]  /*41b0*/  IMAD R14, R5, -0x2daee0ad, RZ ;  /* 0xd2511f53050e7824 */ /* 0x000fe200078e02ff */
[----:B------:R-:W-:Y:S01]  /*41c0*/  LOP3.LUT R10, R13, UR11, R10, 0x96, !PT ;  /* 0x0000000b0d0a7c12 */ /* 0x000fe2000f8e960a */
[----:B------:R-:W-:Y:S01]  /*41d0*/  IMAD R12, R11, -0x326172a9, RZ ;  /* 0xcd9e8d570b0c7824 */ /* 0x000fe200078e02ff */
[----:B------:R-:W0:Y:S01]  /*41e0*/  LDCU.64 UR10, c[0x0][0x3a0] ;  /* 0x00007400ff0a77ac */ /* 0x000e220008000a00 */
        /* <DEDUP_REMOVED lines=12> */
[----:B------:R-:W-:Y:S01]  /*42b0*/  LOP3.LUT R7, R8, 0x3, RZ, 0xc0, !PT ;  /* 0x0000000308077812 */ /* 0x000fe200078ec0ff */
[----:B------:R-:W-:Y:S02]  /*42c0*/  IMAD.MOV.U32 R8, RZ, RZ, R9 ;  /* 0x000000ffff087224 */ /* 0x000fe400078e0009 */
[----:B01234-:R-:W-:-:S07]  /*42d0*/  IMAD.MOV.U32 R9, RZ, RZ, RZ ;  /* 0x000000ffff097224 */ /* 0x01ffce00078e00ff */
.L_x_33905:
[----:B------:R-:W-:Y:S01]  /*42e0*/  IMAD R12, R251, UR13, RZ ;  /* 0x0000000dfb0c7c24 */ /* 0x000fe2000f8e02ff */
[----:B------:R-:W-:Y:S01]  /*42f0*/  LOP3.LUT P0, RZ, R3, 0x1000, RZ, 0xc0, !PT ;  /* 0x0000100003ff7812 */ /* 0x000fe2000780c0ff */
[----:B------:R-:W-:Y:S03]  /*4300*/  BSSY.RECONVERGENT B0, `(.L_x_32635) ;  /* 0x0000974000007945 */ /* 0x000fe60003800200 */
[----:B------:R-:W-:-:S04]  /*4310*/  SHF.R.S32.HI R21, RZ, 0x1f, R12 ;  /* 0x0000001fff157819 */ /* 0x000fc8000001140c */
[----:B------:R-:W-:-:S04]  /*4320*/  LEA.HI R12, R21, R12, RZ, 0x3 ;  /* 0x0000000c150c7211 */ /* 0x000fc800078f18ff */
        /* <DEDUP_REMOVED lines=36> */
.L_x_32640:
        /* <DEDUP_REMOVED lines=12> */
.L_x_32642:
[----:B------:R-:W-:Y:S05]  /*4630*/  BSYNC.RECONVERGENT B2 ;  /* 0x0000000000027941 */ /* 0x000fea0003800200 */
.L_x_32641:
        /* <DEDUP_REMOVED lines=62> */
.L_x_32639:
[----:B------:R-:W-:Y:S05]  /*4a20*/  BSYNC.RECONVERGENT B1 ;  /* 0x0000000000017941 */ /* 0x000fea0003800200 */
.L_x_32638:
[----:B------:R-:W0:Y:S01]  /*4a30*/  LDC R183, c[0x0][0x404] ;  /* 0x00010100ffb77b82 */ /* 0x000e220000000800 */
[----:B------:R-:W-:Y:S01]  /*4a40*/  I2FP.F32.U32 R7, R23 ;  /* 0x0000001700077245 */ /* 0x000fe20000201000 */
[----:B------:R-:W-:Y:S01]  /*4a50*/  HFMA2 R182, -RZ, RZ, 0.1171875, 0 ;  /* 0x2f800000ffb67431 */ /* 0x000fe200000001ff */
[----:B------:R-:W-:Y:S01]  /*4a60*/  ISETP.NE.AND P2, PT, R22, 0x1, PT ;  /* 0x000000011600780c */ /* 0x000fe20003f45270 */
[----:B------:R-:W-:Y:S01]  /*4a70*/  BSSY.RECONVERGENT B1, `(.L_x_32643) ;  /* 0x000005c000017945 */ /* 0x000fe20003800200 */
[----:B------:R-:W-:Y:S01]  /*4a80*/  LOP3.LUT R3, R3, 0xffffffef, RZ, 0xc0, !PT ;  /* 0xffffffef03037812 */ /* 0x000fe200078ec0ff */
[----:B-----5:R-:W-:Y:S02]  /*4a90*/  HADD2.F32 R11, -RZ, R104.H0_H0 ;  /* 0x20000068ff0b7230 */ /* 0x020fe40000004100 */
[----:B------:R-:W-:Y:S01]  /*4aa0*/  FFMA.FTZ R7, R7, R182, 1.1641532182693481445e-10 ;  /* 0x2f00000007077423 */ /* 0x000fe200000100b6 */
[----:B------:R-:W-:-:S04]  /*4ab0*/  IMAD.MOV.U32 R23, RZ, RZ, 0x2 ;  /* 0x00000002ff177424 */ /* 0x000fc800078e00ff */
[----:B0-----:R-:W-:Y:S01]  /*4ac0*/  FSETP.LE.FTZ.AND P3, PT, R7, R183, PT ;  /* 0x000000b70700720b */ /* 0x001fe20003f73000 */
        /* <DEDUP_REMOVED lines=11> */
.L_x_32645:
        /* <DEDUP_REMOVED lines=12> */
.L_x_32647:
[----:B------:R-:W-:Y:S05]  /*4c40*/  BSYNC.RECONVERGENT B2 ;  /* 0x0000000000027941 */ /* 0x000fea0003800200 */
.L_x_32646:
        /* <DEDUP_REMOVED lines=62> */
.L_x_32644:
[----:B------:R-:W-:Y:S05]  /*5030*/  BSYNC.RECONVERGENT B1 ;  /* 0x0000000000017941 */ /* 0x000fea0003800200 */
.L_x_32643:
[----:B------:R-:W-:Y:S01]  /*5040*/  I2FP.F32.U32 R7, R7 ;  /* 0x0000000700077245 */ /* 0x000fe20000201000 */
[----:B------:R-:W-:Y:S01]  /*5050*/  BSSY.RECONVERGENT B1, `(.L_x_32648) ;  /* 0x000005d000017945 */ /* 0x000fe20003800200 */
[----:B------:R-:W-:Y:S01]  /*5060*/  ISETP.NE.AND P2, PT, R23, 0x1, PT ;  /* 0x000000011700780c */ /* 0x000fe20003f45270 */
[----:B------:R-:W-:Y:S01]  /*5070*/  HFMA2 R100, -RZ, RZ, 0, 1.1920928955078125e-07 ;  /* 0x00000002ff647431 */ /* 0x000fe200000001ff */
[----:B------:R-:W-:Y:S01]  /*5080*/  LOP3.LUT R3, R3, 0xfffffff7, RZ, 0xc0, !PT ;  /* 0xfffffff703037812 */ /* 0x000fe200078ec0ff */
[----:B------:R-:W-:Y:S01]  /*5090*/  FFMA.FTZ R7, R7, R182, 1.1641532182693481445e-10 ;  /* 0x2f00000007077423 */ /* 0x000fe200000100b6 */
[----:B------:R-:W-:-:S04]  /*50a0*/  HADD2.F32 R22, -RZ, R104.H1_H1 ;  /* 0x30000068ff167230 */ /* 0x000fc80000004100 */
        /* <DEDUP_REMOVED lines=12> */
.L_x_32650:
        /* <DEDUP_REMOVED lines=12> */
.L_x_32652:
[----:B------:R-:W-:Y:S05]  /*5230*/  BSYNC.RECONVERGENT B2 ;  /* 0x0000000000027941 */ /* 0x000fea0003800200 */
.L_x_32651:
        /* <DEDUP_REMOVED lines=62> */
.L_x_32649:
[----:B------:R-:W-:Y:S05]  /*5620*/  BSYNC.RECONVERGENT B1 ;  /* 0x0000000000017941 */ /* 0x000fea0003800200 */
.L_x_32648:
[----:B------:R-:W-:Y:S01]  /*5630*/  I2FP.F32.U32 R7, R7 ;  /* 0x0000000700077245 */ /* 0x000fe20000201000 */
[----:B------:R-:W-:Y:S01]  /*5640*/  BSSY.RECONVERGENT B1, `(.L_x_32653) ;  /* 0x000005d000017945 */ /* 0x000fe20003800200 */
[----:B------:R-:W-:Y:S01]  /*5650*/  ISETP.NE.AND P2, PT, R100, 0x1, PT ;  /* 0x000000016400780c */ /* 0x000fe20003f45270 */
[----:B------:R-:W-:Y:S01]  /*5660*/  HADD2.F32 R23, -RZ, R105.H0_H0 ;  /* 0x20000069ff177230 */ /* 0x000fe20000004100 */
        /* <DEDUP_REMOVED lines=15> */
.L_x_32655:
        /* <DEDUP_REMOVED lines=12> */
.L_x_32657:
[----:B------:R-:W-:Y:S05]  /*5820*/  BSYNC.RECONVERGENT B2 ;  /* 0x0000000000027941 */ /* 0x000fea0003800200 */
.L_x_32656:
        /* <DEDUP_REMOVED lines=62> */
.L_x_32654:
[----:B------:R-:W-:Y:S05]  /*5c10*/  BSYNC.RECONVERGENT B1 ;  /* 0x0000000000017941 */ /* 0x000fea0003800200 */
.L_x_32653:
[----:B------:R-:W-:Y:S01]  /*5c20*/  I2FP.F32.U32 R7, R7 ;  /* 0x0000000700077245 */ /* 0x000fe20000201000 */
[----:B------:R-:W-:Y:S01]  /*5c30*/  BSSY.RECONVERGENT B1, `(.L_x_32658) ;  /* 0x000005d000017945 */ /* 0x000fe20003800200 */
[----:B------:R-:W-:Y:S01]  /*5c40*/  LOP3.LUT R3, R3, 0xfffffffd, RZ, 0xc0, !PT ;  /* 0xfffffffd03037812 */ /* 0x000fe200078ec0ff */
[----:B------:R-:W-:Y:S02]  /*5c50*/  HADD2.F32 R100, -RZ, R105.H1_H1 ;  /* 0x30000069ff647230 */ /* 0x000fe40000004100 */
[----:B------:R-:W-:Y:S01]  /*5c60*/  FFMA.FTZ R7, R7, R182, 1.1641532182693481445e-10 ;  /* 0x2f00000007077423 */ /* 0x000fe200000100b6 */
[----:B------:R-:W-:-:S04]  /*5c70*/  IMAD.MOV.U32 R102, RZ, RZ, 0x2 ;  /* 0x00000002ff667424 */ /* 0x000fc800078e00ff */
        /* <DEDUP_REMOVED lines=13> */
.L_x_32660:
        /* <DEDUP_REMOVED lines=12> */
.L_x_32662:
[----:B------:R-:W-:Y:S05]  /*5e10*/  BSYNC.RECONVERGENT B2 ;  /* 0x0000000000027941 */ /* 0x000fea0003800200 */
.L_x_32661:
        /* <DEDUP_REMOVED lines=62> */
.L_x_32659:
[----:B------:R-:W-:Y:S05]  /*6200*/  BSYNC.RECONVERGENT B1 ;  /* 0x0000000000017941 */ /* 0x000fea0003800200 */
.L_x_32658:
[----:B------:R-:W-:Y:S01]  /*6210*/  ISETP.NE.AND P3, PT, R102, 0x1, PT ;  /* 0x000000016600780c */ /* 0x000fe20003f65270 */
[----:B------:R-:W-:Y:S01]  /*6220*/  BSSY.RECONVERGENT B1, `(.L_x_32663) ;  /* 0x000005b000017945 */ /* 0x000fe20003800200 */
[----:B------:R-:W-:Y:S01]  /*6230*/  I2FP.F32.U32 R7, R7 ;  /* 0x0000000700077245 */ /* 0x000fe20000201000 */
[----:B------:R-:W-:Y:S02]  /*6240*/  HFMA2 R103, -RZ, RZ, 0, 1.1920928955078125e-07 ;  /* 0x00000002ff677431 */ /* 0x000fe400000001ff */
[----:B------:R-:W-:Y:S02]  /*6250*/  HADD2.F32 R101, -RZ, R106.H0_H0 ;  /* 0x2000006aff657230 */ /* 0x000fe40000004100 */
        /* <DEDUP_REMOVED lines=12> */
.L_x_32665:
        /* <DEDUP_REMOVED lines=12> */
.L_x_32667:
[----:B------:R-:W-:Y:S05]  /*63e0*/  BSYNC.RECONVERGENT B2 ;  /* 0x0000000000027941 */ /* 0x000fea0003800200 */
.L_x_32666:
        /* <DEDUP_REMOVED lines=62> */
.L_x_32664:
[----:B------:R-:W-:Y:S05]  /*67d0*/  BSYNC.RECONVERGENT B1 ;  /* 0x0000000000017941 */ /* 0x000fea0003800200 */
.L_x_32663:
[----:B------:R-:W-:Y:S01]  /*67e0*/  ISETP.NE.AND P4, PT, R103, 0x1, PT ;  /* 0x000000016700780c */ /* 0x000fe20003f85270 */
[----:B------:R-:W-:Y:S01]  /*67f0*/  BSSY.RECONVERGENT B1, `(.L_x_32668) ;  /* 0x000005b000017945 */ /* 0x000fe20003800200 */
[----:B------:R-:W-:Y:S01]  /*6800*/  I2FP.F32.U32 R7, R7 ;  /* 0x0000000700077245 */ /* 0x000fe20000201000 */
[----:B------:R-:W-:Y:S02]  /*6810*/  HADD2.F32 R102, -RZ, R106.H1_H1 ;  /* 0x3000006aff667230 */ /* 0x000fe40000004100 */
        /* <DEDUP_REMOVED lines=13> */
.L_x_32670:
        /* <DEDUP_REMOVED lines=12> */
.L_x_32672:
[----:B------:R-:W-:Y:S05]  /*69b0*/  BSYNC.RECONVERGENT B2 ;  /* 0x0000000000027941 */ /* 0x000fea0003800200 */
.L_x_32671:
        /* <DEDUP_REMOVED lines=62> */
.L_x_32669:
[----:B------:R-:W-:Y:S05]  /*6da0*/  BSYNC.RECONVERGENT B1 ;  /* 0x0000000000017941 */ /* 0x000fea0003800200 */
.L_x_32668:
[----:B------:R-:W-:Y:S01]  /*6db0*/  ISETP.NE.AND P5, PT, R104, 0x1, PT ;  /* 0x000000016800780c */ /* 0x000fe20003fa5270 */
[----:B------:R-:W-:Y:S01]  /*6dc0*/  BSSY.RECONVERGENT B1, `(.L_x_32673) ;  /* 0x000005b000017945 */ /* 0x000fe20003800200 */
[----:B------:R-:W-:Y:S01]  /*6dd0*/  I2FP.F32.U32 R7, R7 ;  /* 0x0000000700077245 */ /* 0x000fe20000201000 */
[----:B------:R-:W-:Y:S02]  /*6de0*/  HADD2.F32 R103, -RZ, R107.H0_H0 ;  /* 0x2000006bff677230 */ /* 0x000fe40000004100 */
[----:B------:R-:W-:Y:S02]  /*6df0*/  IMAD.MOV.U32 R106, RZ, RZ, R10 ;  /* 0x000000ffff6a7224 */ /* 0x000fe400078e000a */
        /* <DEDUP_REMOVED lines=12> */
.L_x_32675:
        /* <DEDUP_REMOVED lines=12> */
.L_x_32677:
[----:B------:R-:W-:Y:S05]  /*6f80*/  BSYNC.RECONVERGENT B2 ;  /* 0x0000000000027941 */ /* 0x000fea0003800200 */
.L_x_32676:
        /* <DEDUP_REMOVED lines=59> */
[----:B------:R-:W-:-:S04]  /*7340*/  IMAD.WIDE.U32 R104, R5, -0x326172a9, RZ ;  /* 0xcd9e8d5705687825 */ /* 0x000fc800078e00ff */
[----:B------:R-:W-:Y:S01]  /*7350*/  IMAD.MOV.U32 R10, RZ, RZ, R104 ;  /* 0x000000ffff0a7224 */ /* 0x000fe200078e0068 */
[----:B------:R-:W-:-:S07]  /*7360*/  LOP3.LUT R5, R180, UR16, R105, 0x96, !PT ;  /* 0x00000010b4057c12 */ /* 0x000fce000f8e9669 */
.L_x_32674:
[----:B------:R-:W-:Y:S05]  /*7370*/  BSYNC.RECONVERGENT B1 ;  /* 0x0000000000017941 */ /* 0x000fea0003800200 */
.L_x_32673:
        /* <DEDUP_REMOVED lines=10> */
[----:B------:R-:W-:-:S02]  /*7420*/  LOP3.LUT R3, R3, 0xfffeffff, RZ, 0xc0, !PT ;  /* 0xfffeffff03037812 */ /* 0x000fc400078ec0ff */
[----:B------:R-:W-:Y:S01]  /*7430*/  FSETP.GTU.FTZ.AND P5, PT, R104, R183, PT ;  /* 0x000000b76800720b */ /* 0x000fe20003fbc000 */
[----:B------:R-:W-:Y:S01]  /*7440*/  HADD2.F32 R104, -RZ, R107.H1_H1 ;  /* 0x3000006bff687230 */ /* 0x000fe20000004100 */
[----:B------:R-:W-:Y:S01]  /*7450*/  @P1 LOP3.LUT R3, R3, 0x10000, RZ, 0xfc, !PT ;  /* 0x0001000003031812 */ /* 0x000fe200078efcff */
[----:B------:R-:W-:Y:S01]  /*7460*/  FMUL.FTZ R107, R100, UR12 ;  /* 0x0000000c646b7c20 */ /* 0x000fe20008410000 */
[----:B------:R-:W-:Y:S01]  /*7470*/  FMUL.FTZ R100, R11, UR12 ;  /* 0x0000000c0b647c20 */ /* 0x000fe20008410000 */
[----:B------:R-:W-:Y:S01]  /*7480*/  FSEL R105, R102, RZ, P3 ;  /* 0x000000ff66697208 */ /* 0x000fe20001800000 */
[----:B------:R-:W-:Y:S01]  /*7490*/  FMUL.FTZ R11, R104, UR12 ;  /* 0x0000000c680b7c20 */ /* 0x000fe20008410000 */
[C---:B------:R-:W-:Y:S02]  /*74a0*/  LOP3.LUT P1, RZ, R3.reuse, 0x8, RZ, 0xc0, !PT ;  /* 0x0000000803ff7812 */ /* 0x040fe4000782c0ff */
        /* <DEDUP_REMOVED lines=24> */
.L_x_32637:
        /* <DEDUP_REMOVED lines=16> */
.L_x_32681:
        /* <DEDUP_REMOVED lines=12> */
.L_x_32683:
[----:B------:R-:W-:Y:S05]  /*77f0*/  BSYNC.RECONVERGENT B2 ;  /* 0x0000000000027941 */ /* 0x000fea0003800200 */
.L_x_32682:
        /* <DEDUP_REMOVED lines=62> */
.L_x_32680:
[----:B------:R-:W-:Y:S05]  /*7be0*/  BSYNC.RECONVERGENT B1 ;  /* 0x0000000000017941 */ /* 0x000fea0003800200 */
.L_x_32679:
        /* <DEDUP_REMOVED lines=10> */
[----:B0-----:R-:W-:Y:S01]  /*7c90*/  FSETP.LE.FTZ.AND P4, PT, R7, R183, PT ;  /* 0x000000b70700720b */ /* 0x001fe20003f93000 */
[----:B-----5:R-:W-:-:S05]  /*7ca0*/  HADD2.F32 R7, -RZ, R104.H0_H0 ;  /* 0x20000068ff077230 */ /* 0x020fca0000004100 */
[----:B-1----:R-:W-:-:S07]  /*7cb0*/  FMUL.FTZ R7, R182, R7 ;  /* 0x00000007b6077220 */ /* 0x002fce0000410000 */
        /* <DEDUP_REMOVED lines=10> */
.L_x_32686:
        /* <DEDUP_REMOVED lines=12> */
.L_x_32688:
[----:B------:R-:W-:Y:S05]  /*7e20*/  BSYNC.RECONVERGENT B2 ;  /* 0x0000000000027941 */ /* 0x000fea0003800200 */
.L_x_32687:
        /* <DEDUP_REMOVED lines=60> */
[----:B------:R-:W-:-:S07]  /*81f0*/  HFMA2 R11, -RZ, RZ, 0, 0 ;  /* 0x00000000ff0b7431 */ /* 0x000fce00000001ff */
.L_x_32685:
[----:B------:R-:W-:Y:S05]  /*8200*/  BSYNC.RECONVERGENT B1 ;  /* 0x0000000000017941 */ /* 0x000fea0003800200 */
.L_x_32684:
[----:B------:R-:W-:Y:S01]  /*8210*/  I2FP.F32.U32 R13, R13 ;  /* 0x0000000d000d7245 */ /* 0x000fe20000201000 */
[----:B------:R-:W-:Y:S01]  /*8220*/  BSSY.RECONVERGENT B1, `(.L_x_32689) ;  /* 0x0000061000017945 */ /* 0x000fe20003800200 */
[----:B------:R-:W-:Y:S01]  /*8230*/  ISETP.NE.AND P3, PT, R11, 0x1, PT ;  /* 0x000000010b00780c */ /* 0x000fe20003f65270 */
[----:B------:R-:W-:Y:S01]  /*8240*/  IMAD.MOV.U32 R14, RZ, RZ, 0x2 ;  /* 0x00000002ff0e7424 */ /* 0x000fe200078e00ff */
[----:B------:R-:W-:Y:S01]  /*8250*/  FSEL R7, R7, RZ, P4 ;  /* 0x000000ff07077208 */ /* 0x000fe20002000000 */
[----:B------:R-:W-:-:S05]  /*8260*/  FFMA.FTZ R13, R13, R184, 1.1641532182693481445e-10 ;  /* 0x2f0000000d0d7423 */ /* 0x000fca00000100b8 */
[----:B------:R-:W-:Y:S01]  /*8270*/  FSETP.GTU.FTZ.AND P2, PT, R13, R183, PT ;  /* 0x000000b70d00720b */ /* 0x000fe20003f5c000 */
[----:B------:R-:W-:-:S05]  /*8280*/  HADD2.F32 R13, -RZ, R88.H0_H0 ;  /* 0x20000058ff0d7230 */ /* 0x000fca0000004100 */
        /* <DEDUP_REMOVED lines=16> */
.L_x_32691:
        /* <DEDUP_REMOVED lines=12> */
.L_x_32693:
[----:B------:R-:W-:Y:S05]  /*8450*/  BSYNC.RECONVERGENT B2 ;  /* 0x0000000000027941 */ /* 0x000fea0003800200 */
.L_x_32692:
        /* <DEDUP_REMOVED lines=59> */
[----:B------:R-:W-:Y:S01]  /*8810*/  LOP3.LUT R5, R14, UR16, R11, 0x96, !PT ;  /* 0x000000100e057c12 */ /* 0x000fe2000f8e960b */
[----:B------:R-:W-:-:S07]  /*8820*/  IMAD.MOV.U32 R14, RZ, RZ, RZ ;  /* 0x000000ffff0e7224 */ /* 0x000fce00078e00ff */
.L_x_32690:
[----:B------:R-:W-:Y:S05]  /*8830*/  BSYNC.RECONVERGENT B1 ;  /* 0x0000000000017941 */ /* 0x000fea0003800200 */
.L_x_32689:
        /* <DEDUP_REMOVED lines=8> */
[----:B------:R-:W-:-:S05]  /*88c0*/  HADD2.F32 R7, -RZ, R104.H1_H1 ;  /* 0x30000068ff077230 */ /* 0x000fca0000004100 */
[----:B------:R-:W-:-:S07]  /*88d0*/  FMUL.FTZ R7, R182, R7 ;  /* 0x00000007b6077220 */ /* 0x000fce0000410000 */
        /* <DEDUP_REMOVED lines=10> */
.L_x_32696:
        /* <DEDUP_REMOVED lines=12> */
.L_x_32698:
[----:B------:R-:W-:Y:S05]  /*8a40*/  BSYNC.RECONVERGENT B2 ;  /* 0x0000000000027941 */ /* 0x000fea0003800200 */
.L_x_32697:
        /* <DEDUP_REMOVED lines=60> */
[----:B------:R-:W-:-:S07]  /*8e10*/  IMAD.MOV.U32 R11, RZ, RZ, RZ ;  /* 0x000000ffff0b7224 */ /* 0x000fce00078e00ff */
.L_x_32695:
[----:B------:R-:W-:Y:S05]  /*8e20*/  BSYNC.RECONVERGENT B1 ;  /* 0x0000000000017941 */ /* 0x000fea0003800200 */
.L_x_32694:
[----:B------:R-:W-:Y:S01]  /*8e30*/  I2FP.F32.U32 R14, R15 ;  /* 0x0000000f000e7245 */ /* 0x000fe20000201000 */
[----:B------:R-:W-:Y:S01]  /*8e40*/  BSSY.RECONVERGENT B1, `(.L_x_32699) ;  /* 0x0000061000017945 */ /* 0x000fe20003800200 */
[----:B------:R-:W-:Y:S01]  /*8e50*/  ISETP.NE.AND P3, PT, R11, 0x1, PT ;  /* 0x000000010b00780c */ /* 0x000fe20003f65270 */
[----:B------:R-:W-:Y:S01]  /*8e60*/  HFMA2 R16, -RZ, RZ, 0, 1.1920928955078125e-07 ;  /* 0x00000002ff107431 */ /* 0x000fe200000001ff */
[----:B------:R-:W-:Y:S01]  /*8e70*/  FSEL R7, R7, RZ, P4 ;  /* 0x000000ff07077208 */ /* 0x000fe20002000000 */
[----:B------:R-:W-:-:S05]  /*8e80*/  FFMA.FTZ R14, R14, R184, 1.1641532182693481445e-10 ;  /* 0x2f0000000e0e7423 */ /* 0x000fca00000100b8 */
[----:B------:R-:W-:Y:S01]  /*8e90*/  FSETP.GTU.FTZ.AND P2, PT, R14, R183, PT ;  /* 0x000000b70e00720b */ /* 0x000fe20003f5c000 */
[----:B------:R-:W-:-:S05]  /*8ea0*/  HADD2.F32 R14, -RZ, R88.H1_H1 ;  /* 0x30000058ff0e7230 */ /* 0x000fca0000004100 */
        /* <DEDUP_REMOVED lines=16> */
.L_x_32701:
        /* <DEDUP_REMOVED lines=12> */
.L_x_32703:
[----:B------:R-:W-:Y:S05]  /*9070*/  BSYNC.RECONVERGENT B2 ;  /* 0x0000000000027941 */ /* 0x000fea0003800200 */
.L_x_32702:
        /* <DEDUP_REMOVED lines=60> */
[----:B------:R-:W-:-:S07]  /*9440*/  HFMA2 R16, -RZ, RZ, 0, 0 ;  /* 0x00000000ff107431 */ /* 0x000fce00000001ff */
.L_x_32700:
[----:B------:R-:W-:Y:S05]  /*9450*/  BSYNC.RECONVERGENT B1 ;  /* 0x0000000000017941 */ /* 0x000fea0003800200 */
.L_x_32699:
        /* <DEDUP_REMOVED lines=8> */
[----:B------:R-:W-:-:S05]  /*94e0*/  HADD2.F32 R7, -RZ, R105.H0_H0 ;  /* 0x20000069ff077230 */ /* 0x000fca0000004100 */
[----:B------:R-:W-:-:S07]  /*94f0*/  FMUL.FTZ R7, R182, R7 ;  /* 0x00000007b6077220 */ /* 0x000fce0000410000 */
        /* <DEDUP_REMOVED lines=10> */
.L_x_32706:
        /* <DEDUP_REMOVED lines=12> */
.L_x_32708:
[----:B------:R-:W-:Y:S05]  /*9660*/  BSYNC.RECONVERGENT B2 ;  /* 0x0000000000027941 */ /* 0x000fea0003800200 */
.L_x_32707:
        /* <DEDUP_REMOVED lines=60> */
[----:B------:R-:W-:-:S07]  /*9a30*/  IMAD.MOV.U32 R11, RZ, RZ, RZ ;  /* 0x000000ffff0b7224 */ /* 0x000fce00078e00ff */
.L_x_32705:
[----:B------:R-:W-:Y:S05]  /*9a40*/  BSYNC.RECONVERGENT B1 ;  /* 0x0000000000017941 */ /* 0x000fea0003800200 */
.L_x_32704:
[----:B------:R-:W-:Y:S01]  /*9a50*/  I2FP.F32.U32 R15, R15 ;  /* 0x0000000f000f7245 */ /* 0x000fe20000201000 */
[----:B------:R-:W-:Y:S01]  /*9a60*/  BSSY.RECONVERGENT B1, `(.L_x_32709) ;  /* 0x0000061000017945 */ /* 0x000fe20003800200 */
[----:B------:R-:W-:Y:S01]  /*9a70*/  FSEL R7, R7, RZ, P4 ;  /* 0x000000ff07077208 */ /* 0x000fe20002000000 */
[----:B------:R-:W-:Y:S02]  /*9a80*/  IMAD.MOV.U32 R16, RZ, RZ, 0x2 ;  /* 0x00000002ff107424 */ /* 0x000fe400078e00ff */
[----:B------:R-:W-:-:S05]  /*9a90*/  FFMA.FTZ R15, R15, R184, 1.1641532182693481445e-10 ;  /* 0x2f0000000f0f7423 */ /* 0x000fca00000100b8 */
[----:B------:R-:W-:Y:S01]  /*9aa0*/  FSETP.GTU.FTZ.AND P2, PT, R15, R183, PT ;  /* 0x000000b70f00720b */ /* 0x000fe20003f5c000 */
[----:B------:R-:W-:-:S05]  /*9ab0*/  HADD2.F32 R15, -RZ, R89.H0_H0 ;  /* 0x20000059ff0f7230 */ /* 0x000fca0000004100 */
        /* <DEDUP_REMOVED lines=17> */
.L_x_32711:
        /* <DEDUP_REMOVED lines=12> */
.L_x_32713:
[----:B------:R-:W-:Y:S05]  /*9c90*/  BSYNC.RECONVERGENT B2 ;  /* 0x0000000000027941 */ /* 0x000fea0003800200 */
.L_x_32712:
        /* <DEDUP_REMOVED lines=59> */
[----:B------:R-:W-:Y:S01]  /*a050*/  LOP3.LUT R5, R16, UR16, R11, 0x96, !PT ;  /* 0x0000001010057c12 */ /* 0x000fe2000f8e960b */
[----:B------:R-:W-:-:S07]  /*a060*/  IMAD.MOV.U32 R16, RZ, RZ, RZ ;  /* 0x000000ffff107224 */ /* 0x000fce00078e00ff */
.L_x_32710:
[----:B------:R-:W-:Y:S05]  /*a070*/  BSYNC.RECONVERGENT B1 ;  /* 0x0000000000017941 */ /* 0x000fea0003800200 */
.L_x_32709:
        /* <DEDUP_REMOVED lines=20> */
.L_x_32716:
        /* <DEDUP_REMOVED lines=12> */
.L_x_32718:
[----:B------:R-:W-:Y:S05]  /*a280*/  BSYNC.RECONVERGENT B2 ;  /* 0x0000000000027941 */ /* 0x000fea0003800200 */
.L_x_32717:
        /* <DEDUP_REMOVED lines=60> */
[----:B------:R-:W-:-:S07]  /*a650*/  HFMA2 R11, -RZ, RZ, 0, 0 ;  /* 0x00000000ff0b7431 */ /* 0x000fce00000001ff */
.L_x_32715:
[----:B------:R-:W-:Y:S05]  /*a660*/  BSYNC.RECONVERGENT B1 ;  /* 0x0000000000017941 */ /* 0x000fea0003800200 */
.L_x_32714:
[----:B------:R-:W-:Y:S01]  /*a670*/  I2FP.F32.U32 R16, R17 ;  /* 0x0000001100107245 */ /* 0x000fe20000201000 */
[----:B------:R-:W-:Y:S01]  /*a680*/  BSSY.RECONVERGENT B1, `(.L_x_32719) ;  /* 0x0000061000017945 */ /* 0x000fe20003800200 */
[----:B------:R-:W-:Y:S01]  /*a690*/  FSEL R7, R7, RZ, P4 ;  /* 0x000000ff07077208 */ /* 0x000fe20002000000 */
[----:B------:R-:W-:Y:S02]  /*a6a0*/  IMAD.MOV.U32 R18, RZ, RZ, 0x2 ;  /* 0x00000002ff127424 */ /* 0x000fe400078e00ff */
        /* <DEDUP_REMOVED lines=20> */
.L_x_32721:
        /* <DEDUP_REMOVED lines=12> */
.L_x_32723:
[----:B------:R-:W-:Y:S05]  /*a8b0*/  BSYNC.RECONVERGENT B2 ;  /* 0x0000000000027941 */ /* 0x000fea0003800200 */
.L_x_32722:
        /* <DEDUP_REMOVED lines=61> */
.L_x_32720:
[----:B------:R-:W-:Y:S05]  /*ac90*/  BSYNC.RECONVERGENT B1 ;  /* 0x0000000000017941 */ /* 0x000fea0003800200 */
.L_x_32719:
[----:B------:R-:W-:Y:S01]  /*aca0*/  I2FP.F32.U32 R7, R7 ;  /* 0x0000000700077245 */ /* 0x000fe20000201000 */
[----:B------:R-:W-:Y:S01]  /*acb0*/  BSSY.RECONVERGENT B1, `(.L_x_32724) ;  /* 0x000005b000017945 */ /* 0x000fe20003800200 */
[----:B------:R-:W-:Y:S01]  /*acc0*/  ISETP.NE.AND P3, PT, R18, 0x1, PT ;  /* 0x000000011200780c */ /* 0x000fe20003f65270 */
[----:B------:R-:W-:Y:S01]  /*acd0*/  IMAD.MOV.U32 R11, RZ, RZ, 0x2 ;  /* 0x00000002ff0b7424 */ /* 0x000fe200078e00ff */
[----:B------:R-:W-:Y:S01]  /*ace0*/  MOV R17, R10 ;  /* 0x0000000a00117202 */ /* 0x000fe20000000f00 */
[----:B------:R-:W-:-:S05]  /*acf0*/  FFMA.FTZ R7, R7, R184, 1.1641532182693481445e-10 ;  /* 0x2f00000007077423 */ /* 0x000fca00000100b8 */
[----:B------:R-:W-:Y:S01]  /*ad00*/  FSETP.LE.FTZ.AND P2, PT, R7, R183, PT ;  /* 0x000000b70700720b */ /* 0x000fe20003f53000 */
[----:B------:R-:W-:-:S05]  /*ad10*/  HADD2.F32 R7, -RZ, R106.H0_H0 ;  /* 0x2000006aff077230 */ /* 0x000fca0000004100 */
[----:B------:R-:W-:Y:S01]  /*ad20*/  FMUL.FTZ R7, R182, R7 ;  /* 0x00000007b6077220 */ /* 0x000fe20000410000 */
        /* <DEDUP_REMOVED lines=9> */
.L_x_32726:
        /* <DEDUP_REMOVED lines=12> */
.L_x_32728:
[----:B------:R-:W-:Y:S05]  /*ae80*/  BSYNC.RECONVERGENT B2 ;  /* 0x0000000000027941 */ /* 0x000fea0003800200 */
.L_x_32727:
        /* <DEDUP_REMOVED lines=60> */
[----:B------:R-:W-:-:S07]  /*b250*/  IMAD.MOV.U32 R11, RZ, RZ, RZ ;  /* 0x000000ffff0b7224 */ /* 0x000fce00078e00ff */
.L_x_32725:
[----:B------:R-:W-:Y:S05]  /*b260*/  BSYNC.RECONVERGENT B1 ;  /* 0x0000000000017941 */ /* 0x000fea0003800200 */
.L_x_32724:
[----:B------:R-:W-:Y:S01]  /*b270*/  I2FP.F32.U32 R17, R17 ;  /* 0x0000001100117245 */ /* 0x000fe20000201000 */
[----:B------:R-:W-:Y:S01]  /*b280*/  BSSY.RECONVERGENT B1, `(.L_x_32729) ;  /* 0x0000061000017945 */ /* 0x000fe20003800200 */
[----:B------:R-:W-:Y:S01]  /*b290*/  FSEL R7, R7, RZ, P2 ;  /* 0x000000ff07077208 */ /* 0x000fe20001000000 */
[----:B------:R-:W-:Y:S02]  /*b2a0*/  HFMA2 R18, -RZ, RZ, 0, 1.1920928955078125e-07 ;  /* 0x00000002ff127431 */ /* 0x000fe400000001ff */
        /* <DEDUP_REMOVED lines=20> */
.L_x_32731:
        /* <DEDUP_REMOVED lines=12> */
.L_x_32733:
[----:B------:R-:W-:Y:S05]  /*b4b0*/  BSYNC.RECONVERGENT B2 ;  /* 0x0000000000027941 */ /* 0x000fea0003800200 */
.L_x_32732:
        /* <DEDUP_REMOVED lines=61> */
.L_x_32730:
[----:B------:R-:W-:Y:S05]  /*b890*/  BSYNC.RECONVERGENT B1 ;  /* 0x0000000000017941 */ /* 0x000fea0003800200 */
.L_x_32729:
[----:B------:R-:W-:Y:S01]  /*b8a0*/  I2FP.F32.U32 R7, R7 ;  /* 0x0000000700077245 */ /* 0x000fe20000201000 */
[----:B------:R-:W-:Y:S01]  /*b8b0*/  BSSY.RECONVERGENT B1, `(.L_x_32734) ;  /* 0x000005b000017945 */ /* 0x000fe20003800200 */
[----:B------:R-:W-:Y:S01]  /*b8c0*/  ISETP.NE.AND P4, PT, R18, 0x1, PT ;  /* 0x000000011200780c */ /* 0x000fe20003f85270 */
[----:B------:R-:W-:Y:S02]  /*b8d0*/  IMAD.MOV.U32 R11, RZ, RZ, 0x2 ;  /* 0x00000002ff0b7424 */ /* 0x000fe400078e00ff */
[----:B------:R-:W-:Y:S01]  /*b8e0*/  FFMA.FTZ R7, R7, R184, 1.1641532182693481445e-10 ;  /* 0x2f00000007077423 */ /* 0x000fe200000100b8 */
[----:B------:R-:W-:-:S04]  /*b8f0*/  IMAD.MOV.U32 R19, RZ, RZ, R10 ;  /* 0x000000ffff137224 */ /* 0x000fc800078e000a */
[----:B------:R-:W-:Y:S01]  /*b900*/  FSETP.LE.FTZ.AND P3, PT, R7, R183, PT ;  /* 0x000000b70700720b */ /* 0x000fe20003f73000 */
[----:B------:R-:W-:-:S05]  /*b910*/  HADD2.F32 R7, -RZ, R106.H1_H1 ;  /* 0x3000006aff077230 */ /* 0x000fca0000004100 */
        /* <DEDUP_REMOVED lines=10> */
.L_x_32736:
        /* <DEDUP_REMOVED lines=12> */
.L_x_32738:
[----:B------:R-:W-:Y:S05]  /*ba80*/  BSYNC.RECONVERGENT B2 ;  /* 0x0000000000027941 */ /* 0x000fea0003800200 */
.L_x_32737:
        /* <DEDUP_REMOVED lines=58> */
[----:B------:R-:W-:-:S05]  /*be30*/  IMAD.WIDE.U32 R10, R5, -0x326172a9, RZ ;  /* 0xcd9e8d57050a7825 */ /* 0x000fca00078e00ff */
[----:B------:R-:W-:Y:S01]  /*be40*/  LOP3.LUT R5, R18, UR16, R11, 0x96, !PT ;  /* 0x0000001012057c12 */ /* 0x000fe2000f8e960b */
[----:B------:R-:W-:-:S07]  /*be50*/  IMAD.MOV.U32 R11, RZ, RZ, RZ ;  /* 0x000000ffff0b7224 */ /* 0x000fce00078e00ff */
.L_x_32735:
[----:B------:R-:W-:Y:S05]  /*be60*/  BSYNC.RECONVERGENT B1 ;  /* 0x0000000000017941 */ /* 0x000fea0003800200 */
.L_x_32734:
        /* <DEDUP_REMOVED lines=24> */
.L_x_32741:
        /* <DEDUP_REMOVED lines=12> */
.L_x_32743:
[----:B------:R-:W-:Y:S05]  /*c0b0*/  BSYNC.RECONVERGENT B2 ;  /* 0x0000000000027941 */ /* 0x000fea0003800200 */
.L_x_32742:
        /* <DEDUP_REMOVED lines=61> */
.L_x_32740:
[----:B------:R-:W-:Y:S05]  /*c490*/  BSYNC.RECONVERGENT B1 ;  /* 0x0000000000017941 */ /* 0x000fea0003800200 */
.L_x_32739:
[----:B------:R-:W-:Y:S01]  /*c4a0*/  I2FP.F32.U32 R7, R7 ;  /* 0x0000000700077245 */ /* 0x000fe20000201000 */
[----:B------:R-:W-:Y:S01]  /*c4b0*/  BSSY.RECONVERGENT B1, `(.L_x_32744) ;  /* 0x000005b000017945 */ /* 0x000fe20003800200 */
[----:B------:R-:W-:Y:S01]  /*c4c0*/  ISETP.NE.AND P5, PT, R20, 0x1, PT ;  /* 0x000000011400780c */ /* 0x000fe20003fa5270 */
[----:B------:R-:W-:Y:S02]  /*c4d0*/  HFMA2 R11, -RZ, RZ, 0, 1.1920928955078125e-07 ;  /* 0x00000002ff0b7431 */ /* 0x000fe400000001ff */
[----:B------:R-:W-:Y:S02]  /*c4e0*/  IMAD.MOV.U32 R19, RZ, RZ, R10 ;  /* 0x000000ffff137224 */ /* 0x000fe400078e000a */
        /* <DEDUP_REMOVED lines=13> */
.L_x_32746:
        /* <DEDUP_REMOVED lines=12> */
.L_x_32748:
[----:B------:R-:W-:Y:S05]  /*c680*/  BSYNC.RECONVERGENT B2 ;  /* 0x0000000000027941 */ /* 0x000fea0003800200 */
.L_x_32747:
        /* <DEDUP_REMOVED lines=61> */
.L_x_32745:
[----:B------:R-:W-:Y:S05]  /*ca60*/  BSYNC.RECONVERGENT B1 ;  /* 0x0000000000017941 */ /* 0x000fea0003800200 */
.L_x_32744:
        /* <DEDUP_REMOVED lines=24> */
.L_x_32751:
        /* <DEDUP_REMOVED lines=12> */
.L_x_32753:
[----:B------:R-:W-:Y:S05]  /*ccb0*/  BSYNC.RECONVERGENT B2 ;  /* 0x0000000000027941 */ /* 0x000fea0003800200 */
.L_x_32752:
        /* <DEDUP_REMOVED lines=61> */
.L_x_32750:
[----:B------:R-:W-:Y:S05]  /*d090*/  BSYNC.RECONVERGENT B1 ;  /* 0x0000000000017941 */ /* 0x000fea0003800200 */
.L_x_32749:
[----:B------:R-:W-:Y:S01]  /*d0a0*/  I2FP.F32.U32 R7, R7 ;  /* 0x0000000700077245 */ /* 0x000fe20000201000 */
[----:B------:R-:W-:Y:S01]  /*d0b0*/  BSSY.RECONVERGENT B1, `(.L_x_32754) ;  /* 0x000005f000017945 */ /* 0x000fe20003800200 */
[----:B------:R-:W-:Y:S02]  /*d0c0*/  ISETP.NE.AND P6, PT, R22, 0x1, PT ;  /* 0x000000011600780c */ /* 0x000fe40003fc5270 */
[----:B------:R-:W-:Y:S01]  /*d0d0*/  MOV R20, R10 ;  /* 0x0000000a00147202 */ /* 0x000fe20000000f00 */
[----:B------:R-:W-:-:S05]  /*d0e0*/  FFMA.FTZ R7, R7, R184, 1.1641532182693481445e-10 ;  /* 0x2f00000007077423 */ /* 0x000fca00000100b8 */
[----:B------:R-:W-:Y:S01]  /*d0f0*/  FSETP.LE.FTZ.AND P5, PT, R7, R183, PT ;  /* 0x000000b70700720b */ /* 0x000fe20003fb3000 */
[----:B------:R-:W-:-:S05]  /*d100*/  HADD2.F32 R7, -RZ, R107.H1_H1 ;  /* 0x3000006bff077230 */ /* 0x000fca0000004100 */
        /* <DEDUP_REMOVED lines=11> */
.L_x_32756:
        /* <DEDUP_REMOVED lines=15> */
.L_x_32758:
[----:B------:R-:W-:Y:S05]  /*d2b0*/  BSYNC.RECONVERGENT B2 ;  /* 0x0000000000027941 */ /* 0x000fea0003800200 */
.L_x_32757:
        /* <DEDUP_REMOVED lines=55> */
[----:B------:R-:W-:Y:S02]  /*d630*/  HFMA2 R7, -RZ, RZ, 0, 0 ;  /* 0x00000000ff077431 */ /* 0x000fe400000001ff */
[----:B------:R-:W-:Y:S01]  /*d640*/  IMAD.MOV.U32 R21, RZ, RZ, R22 ;  /* 0x000000ffff157224 */ /* 0x000fe200078e0016 */
[----:B------:R-:W-:Y:S01]  /*d650*/  LOP3.LUT R6, R6, UR16, R23, 0x96, !PT ;  /* 0x0000001006067c12 */ /* 0x000fe2000f8e9617 */
[----:B------:R-:W-:Y:S01]  /*d660*/  UIADD3 UR16, UPT, UPT, UR4, -0x700cb87f, URZ ;  /* 0x8ff3478104107890 */ /* 0x000fe2000fffe0ff */
[----:B------:R-:W-:-:S04]  /*d670*/  IMAD.WIDE.U32 R22, R5, -0x326172a9, RZ ;  /* 0xcd9e8d5705167825 */ /* 0x000fc800078e00ff */
[----:B------:R-:W-:Y:S01]  /*d680*/  IMAD.MOV.U32 R10, RZ, RZ, R22 ;  /* 0x000000ffff0a7224 */ /* 0x000fe200078e0016 */
[----:B------:R-:W-:-:S07]  /*d690*/  LOP3.LUT R5, R180, UR16, R23, 0x96, !PT ;  /* 0x00000010b4057c12 */ /* 0x000fce000f8e9617 */
.L_x_32755:
[----:B------:R-:W-:Y:S05]  /*d6a0*/  BSYNC.RECONVERGENT B1 ;  /* 0x0000000000017941 */ /* 0x000fea0003800200 */
.L_x_32754:
[----:B------:R-:W-:Y:S02]  /*d6b0*/  I2FP.F32.U32 R20, R20 ;  /* 0x0000001400147245 */ /* 0x000fe40000201000 */
[----:B------:R-:W-:-:S03]  /*d6c0*/  FSEL R11, R11, RZ, P5 ;  /* 0x000000ff0b0b7208 */ /* 0x000fc60002800000 */
        /* <DEDUP_REMOVED lines=8> */
[----:B------:R-:W-:-:S07]  /*d750*/  PRMT R20, R11, 0x7610, R20 ;  /* 0x000076100b147816 */ /* 0x000fce0000000014 */
.L_x_32678:
        /* <DEDUP_REMOVED lines=44> */
.L_x_32759:
[----:B------:R-:W-:Y:S01]  /*da20*/  IMAD.MOV.U32 R11, RZ, RZ, R21 ;  /* 0x000000ffff0b7224 */ /* 0x000fe200078e0015 */
[----:B------:R-:W-:-:S07]  /*da30*/  IADD3 R21, PT, PT, R12, 0x20, RZ ;  /* 0x000000200c157810 */ /* 0x000fce0007ffe0ff */
.L_x_32636:
[----:B------:R-:W-:Y:S05]  /*da40*/  BSYNC.RECONVERGENT B0 ;  /* 0x0000000000007941 */ /* 0x000fea0003800200 */
.L_x_32635:
        /* <DEDUP_REMOVED lines=36> */
.L_x_32765:
        /* <DEDUP_REMOVED lines=12> */
.L_x_32767:
[----:B------:R-:W-:Y:S05]  /*dd50*/  BSYNC.RECONVERGENT B2 ;  /* 0x0000000000027941 */ /* 0x000fea0003800200 */
.L_x_32766:
        /* <DEDUP_REMOVED lines=62> */
.L_x_32764:
[----:B------:R-:W-:Y:S05]  /*e140*/  BSYNC.RECONVERGENT B1 ;  /* 0x0000000000017941 */ /* 0x000fea0003800200 */
.L_x_32763:
        /* <DEDUP_REMOVED lines=9> */
[----:B------:R-:W-:-:S03]  /*e1e0*/  IMAD.MOV.U32 R13, RZ, RZ, R10 ;  /* 0x000000ffff0d7224 */ /* 0x000fc600078e000a */
[----:B-1----:R-:W-:Y:S01]  /*e1f0*/  FSETP.LE.FTZ.AND P4, PT, R7, R183, PT ;  /* 0x000000b70700720b */ /* 0x002fe20003f93000 */
[----:B-----5:R-:W-:-:S05]  /*e200*/  HADD2.F32 R7, -RZ, R112.H0_H0 ;  /* 0x20000070ff077230 */ /* 0x020fca0000004100 */
[----:B--2---:R-:W-:-:S07]  /*e210*/  FMUL.FTZ R7, R7, R182 ;  /* 0x000000b607077220 */ /* 0x004fce0000410000 */
        /* <DEDUP_REMOVED lines=10> */
.L_x_32770:
        /* <DEDUP_REMOVED lines=12> */
.L_x_32772:
[----:B------:R-:W-:Y:S05]  /*e380*/  BSYNC.RECONVERGENT B2 ;  /* 0x0000000000027941 */ /* 0x000fea0003800200 */
.L_x_32771:
        /* <DEDUP_REMOVED lines=61> */
.L_x_32769:
[----:B------:R-:W-:Y:S05]  /*e760*/  BSYNC.RECONVERGENT B1 ;  /* 0x0000000000017941 */ /* 0x000fea0003800200 */
.L_x_32768:
        /* <DEDUP_REMOVED lines=24> */
.L_x_32775:
        /* <DEDUP_REMOVED lines=12> */
.L_x_32777:
[----:B------:R-:W-:Y:S05]  /*e9b0*/  BSYNC.RECONVERGENT B2 ;  /* 0x0000000000027941 */ /* 0x000fea0003800200 */
.L_x_32776:
        /* <DEDUP_REMOVED lines=61> */
.L_x_32774:
[----:B------:R-:W-:Y:S05]  /*ed90*/  BSYNC.RECONVERGENT B1 ;  /* 0x0000000000017941 */ /* 0x000fea0003800200 */
.L_x_32773:
        /* <DEDUP_REMOVED lines=20> */
.L_x_32780:
        /* <DEDUP_REMOVED lines=12> */
.L_x_32782:
[----:B------:R-:W-:Y:S05]  /*efa0*/  BSYNC.RECONVERGENT B2 ;  /* 0x0000000000027941 */ /* 0x000fea0003800200 */
.L_x_32781:
        /* <DEDUP_REMOVED lines=61> */
.L_x_32779:
[----:B------:R-:W-:Y:S05]  /*f380*/  BSYNC.RECONVERGENT B1 ;  /* 0x0000000000017941 */ /* 0x000fea0003800200 */
.L_x_32778:
        /* <DEDUP_REMOVED lines=24> */
.L_x_32785:
        /* <DEDUP_REMOVED lines=12> */
.L_x_32787:
[----:B------:R-:W-:Y:S05]  /*f5d0*/  BSYNC.RECONVERGENT B2 ;  /* 0x0000000000027941 */ /* 0x000fea0003800200 */
.L_x_32786:
        /* <DEDUP_REMOVED lines=61> */
.L_x_32784:
[----:B------:R-:W-:Y:S05]  /*f9b0*/  BSYNC.RECONVERGENT B1 ;  /* 0x0000000000017941 */ /* 0x000fea0003800200 */
.L_x_32783:
        /* <DEDUP_REMOVED lines=20> */
.L_x_32790:
        /* <DEDUP_REMOVED lines=12> */
.L_x_32792:
[----:B------:R-:W-:Y:S05]  /*fbc0*/  BSYNC.RECONVERGENT B2 ;  /* 0x0000000000027941 */ /* 0x000fea0003800200 */
.L_x_32791:
        /* <DEDUP_REMOVED lines=61> */
.L_x_32789:
[----:B------:R-:W-:Y:S05]  /*ffa0*/  BSYNC.RECONVERGENT B1 ;  /* 0x0000000000017941 */ /* 0x000fea0003800200 */
.L_x_32788:
        /* <DEDUP_REMOVED lines=24> */
.L_x_32795:
        /* <DEDUP_REMOVED lines=12> */
.L_x_32797:
[----:B------:R-:W-:Y:S05]  /*101f0*/  BSYNC.RECONVERGENT B2 ;  /* 0x0000000000027941 */ /* 0x000fea0003800200 */
.L_x_32796:
        /* <DEDUP_REMOVED lines=61> */
.L_x_32794:
[----:B------:R-:W-:Y:S05]  /*105d0*/  BSYNC.RECONVERGENT B1 ;  /* 0x0000000000017941 */ /* 0x000fea0003800200 */
.L_x_32793:
        /* <DEDUP_REMOVED lines=20> */
.L_x_32800:
        /* <DEDUP_REMOVED lines=12> */
.L_x_32802:
[----:B------:R-:W-:Y:S05]  /*107e0*/  BSYNC.RECONVERGENT B2 ;  /* 0x0000000000027941 */ /* 0x000fea0003800200 */
.L_x_32801:
        /* <DEDUP_REMOVED lines=61> */
.L_x_32799:
[----:B------:R-:W-:Y:S05]  /*10bc0*/  BSYNC.RECONVERGENT B1 ;  /* 0x0000000000017941 */ /* 0x000fea0003800200 */
.L_x_32798:
        /* <DEDUP_REMOVED lines=24> */
.L_x_32805:
        /* <DEDUP_REMOVED lines=12> */
.L_x_32807:
[----:B------:R-:W-:Y:S05]  /*10e10*/  BSYNC.RECONVERGENT B2 ;  /* 0x0000000000027941 */ /* 0x000fea0003800200 */
.L_x_32806:
        /* <DEDUP_REMOVED lines=61> */
.L_x_32804:
[----:B------:R-:W-:Y:S05]  /*111f0*/  BSYNC.RECONVERGENT B1 ;  /* 0x0000000000017941 */ /* 0x000fea0003800200 */
.L_x_32803:
        /* <DEDUP_REMOVED lines=18> */
.L_x_32810:
        /* <DEDUP_REMOVED lines=12> */
.L_x_32812:
[----:B------:R-:W-:Y:S05]  /*113e0*/  BSYNC.RECONVERGENT B2 ;  /* 0x0000000000027941 */ /* 0x000fea0003800200 */
.L_x_32811:
[----:B0-----:R-:W-:Y:S01]  /*113f0*/  IMAD.WIDE.U32 R22, R0, -0x2daee0ad, RZ ;  /* 0xd2511f5300167825 */ /* 0x001fe200078e00ff */
        /* <DEDUP_REMOVED lines=60> */
.L_x_32809:
[----:B------:R-:W-:Y:S05]  /*117c0*/  BSYNC.RECONVERGENT B1 ;  /* 0x0000000000017941 */ /* 0x000fea0003800200 */
.L_x_32808:
        /* <DEDUP_REMOVED lines=24> */
.L_x_32815:
        /* <DEDUP_REMOVED lines=12> */
.L_x_32817:
[----:B------:R-:W-:Y:S05]  /*11a10*/  BSYNC.RECONVERGENT B2 ;  /* 0x0000000000027941 */ /* 0x000fea0003800200 */
.L_x_32816:
        /* <DEDUP_REMOVED lines=61> */
.L_x_32814:
[----:B------:R-:W-:Y:S05]  /*11df0*/  BSYNC.RECONVERGENT B1 ;  /* 0x0000000000017941 */ /* 0x000fea0003800200 */
.L_x_32813:
[----:B------:R-:W-:Y:S01]  /*11e00*/  I2FP.F32.U32 R7, R7 ;  /* 0x0000000700077245 */ /* 0x000fe20000201000 */
[----:B------:R-:W-:Y:S01]  /*11e10*/  BSSY.RECONVERGENT B1, `(.L_x_32818) ;  /* 0x000005b000017945 */ /* 0x000fe20003800200 */
[----:B------:R-:W-:Y:S01]  /*11e20*/  ISETP.NE.AND P4, PT, R18, 0x1, PT ;  /* 0x000000011200780c */ /* 0x000fe20003f85270 */
[----:B------:R-:W-:Y:S01]  /*11e30*/  IMAD.MOV.U32 R11, RZ, RZ, 0x2 ;  /* 0x00000002ff0b7424 */ /* 0x000fe200078e00ff */
[----:B------:R-:W-:Y:S01]  /*11e40*/  MOV R19, R10 ;  /* 0x0000000a00137202 */ /* 0x000fe20000000f00 */
[----:B------:R-:W-:-:S05]  /*11e50*/  FFMA.FTZ R7, R7, R185, 1.1641532182693481445e-10 ;  /* 0x2f00000007077423 */ /* 0x000fca00000100b9 */
[----:B------:R-:W-:Y:S01]  /*11e60*/  FSETP.LE.FTZ.AND P3, PT, R7, R183, PT ;  /* 0x000000b70700720b */ /* 0x000fe20003f73000 */
[----:B------:R-:W-:-:S05]  /*11e70*/  HADD2.F32 R7, -RZ, R114.H1_H1 ;  /* 0x30000072ff077230 */ /* 0x000fca0000004100 */
        /* <DEDUP_REMOVED lines=10> */
.L_x_32820:
        /* <DEDUP_REMOVED lines=12> */
.L_x_32822:
[----:B------:R-:W-:Y:S05]  /*11fe0*/  BSYNC.RECONVERGENT B2 ;  /* 0x0000000000027941 */ /* 0x000fea0003800200 */
.L_x_32821:
[----:B0-----:R-:W-:Y:S01]  /*11ff0*/  IMAD.WIDE.U32 R22, R0, -0x2daee0ad, RZ ;  /* 0xd2511f5300167825 */ /* 0x001fe200078e00ff */
        /* <DEDUP_REMOVED lines=60> */
.L_x_32819:
[----:B------:R-:W-:Y:S05]  /*123c0*/  BSYNC.RECONVERGENT B1 ;  /* 0x0000000000017941 */ /* 0x000fea0003800200 */
.L_x_32818:
[----:B------:R-:W-:Y:S01]  /*123d0*/  I2FP.F32.U32 R18, R19 ;  /* 0x0000001300127245 */ /* 0x000fe20000201000 */
[----:B------:R-:W-:Y:S01]  /*123e0*/  BSSY.RECONVERGENT B1, `(.L_x_32823) ;  /* 0x0000061000017945 */ /* 0x000fe20003800200 */
[----:B------:R-:W-:Y:S01]  /*123f0*/  FSEL R7, R7, RZ, P3 ;  /* 0x000000ff07077208 */ /* 0x000fe20001800000 */
[----:B------:R-:W-:Y:S02]  /*12400*/  HFMA2 R20, -RZ, RZ, 0, 1.1920928955078125e-07 ;  /* 0x00000002ff147431 */ /* 0x000fe400000001ff */
        /* <DEDUP_REMOVED lines=20> */
.L_x_32825:
        /* <DEDUP_REMOVED lines=12> */
.L_x_32827:
[----:B------:R-:W-:Y:S05]  /*12610*/  BSYNC.RECONVERGENT B2 ;  /* 0x0000000000027941 */ /* 0x000fea0003800200 */
.L_x_32826:
[----:B------:R-:W-:Y:S01]  /*12620*/  IMAD.WIDE.U32 R6, R0, -0x2daee0ad, RZ ;  /* 0xd2511f5300067825 */ /* 0x000fe200078e00ff */
[----:B------:R-:W-:-:S03]  /*12630*/  UIADD3 UR16, UPT, UPT, UR4, -0x61c88647, URZ ;  /* 0x9e3779b904107890 */ /* 0x000fc6000fffe0ff */
[----:B------:R-:W-:Y:S02]  /*12640*/  HFMA2 R20, -RZ, RZ, 0, 0 ;  /* 0x00000000ff147431 */ /* 0x000fe400000001ff */
[----:B0-----:R-:W-:Y:S01]  /*12650*/  IMAD.WIDE.U32 R22, R4, -0x326172a9, RZ ;  /* 0xcd9e8d5704167825 */ /* 0x001fe200078e00ff */
        /* <DEDUP_REMOVED lines=57> */
.L_x_32824:
[----:B------:R-:W-:Y:S05]  /*129f0*/  BSYNC.RECONVERGENT B1 ;  /* 0x0000000000017941 */ /* 0x000fea0003800200 */
.L_x_32823:
[----:B------:R-:W-:Y:S01]  /*12a00*/  I2FP.F32.U32 R7, R7 ;  /* 0x0000000700077245 */ /* 0x000fe20000201000 */
[----:B------:R-:W-:Y:S01]  /*12a10*/  BSSY.RECONVERGENT B1, `(.L_x_32828) ;  /* 0x000005b000017945 */ /* 0x000fe20003800200 */
[----:B------:R-:W-:Y:S01]  /*12a20*/  ISETP.NE.AND P5, PT, R20, 0x1, PT ;  /* 0x000000011400780c */ /* 0x000fe20003fa5270 */
[----:B------:R-:W-:Y:S02]  /*12a30*/  IMAD.MOV.U32 R11, RZ, RZ, 0x2 ;  /* 0x00000002ff0b7424 */ /* 0x000fe400078e00ff */
[----:B------:R-:W-:Y:S01]  /*12a40*/  FFMA.FTZ R7, R7, R185, 1.1641532182693481445e-10 ;  /* 0x2f00000007077423 */ /* 0x000fe200000100b9 */
[----:B------:R-:W-:-:S04]  /*12a50*/  IMAD.MOV.U32 R19, RZ, RZ, R10 ;  /* 0x000000ffff137224 */ /* 0x000fc800078e000a */
[----:B------:R-:W-:Y:S01]  /*12a60*/  FSETP.LE.FTZ.AND P4, PT, R7, R183, PT ;  /* 0x000000b70700720b */ /* 0x000fe20003f93000 */
[----:B------:R-:W-:-:S05]  /*12a70*/  HADD2.F32 R7, -RZ, R115.H0_H0 ;  /* 0x20000073ff077230 */ /* 0x000fca0000004100 */
        /* <DEDUP_REMOVED lines=10> */
.L_x_32830:
        /* <DEDUP_REMOVED lines=12> */
.L_x_32832:
[----:B------:R-:W-:Y:S05]  /*12be0*/  BSYNC.RECONVERGENT B2 ;  /* 0x0000000000027941 */ /* 0x000fea0003800200 */
.L_x_32831:
[----:B------:R-:W-:Y:S01]  /*12bf0*/  IMAD.WIDE.U32 R180, R0, -0x2daee0ad, RZ ;  /* 0xd2511f5300b47825 */ /* 0x000fe200078e00ff */
[----:B------:R-:W-:-:S03]  /*12c00*/  UIADD3 UR16, UPT, UPT, UR4, -0x61c88647, URZ ;  /* 0x9e3779b904107890 */ /* 0x000fc6000fffe0ff */
[----:B0-----:R-:W-:Y:S01]  /*12c10*/  IMAD.WIDE.U32 R22, R4, -0x326172a9, RZ ;  /* 0xcd9e8d5704167825 */ /* 0x001fe200078e00ff */
        /* <DEDUP_REMOVED lines=58> */
.L_x_32829:
[----:B------:R-:W-:Y:S05]  /*12fc0*/  BSYNC.RECONVERGENT B1 ;  /* 0x0000000000017941 */ /* 0x000fea0003800200 */
.L_x_32828:
[----:B------:R-:W-:Y:S01]  /*12fd0*/  I2FP.F32.U32 R19, R19 ;  /* 0x0000001300137245 */ /* 0x000fe20000201000 */
[----:B------:R-:W-:Y:S01]  /*12fe0*/  BSSY.RECONVERGENT B1, `(.L_x_32833) ;  /* 0x0000061000017945 */ /* 0x000fe20003800200 */
[----:B------:R-:W-:Y:S01]  /*12ff0*/  FSEL R7, R7, RZ, P4 ;  /* 0x000000ff07077208 */ /* 0x000fe20002000000 */
[----:B0-----:R-:W-:Y:S02]  /*13000*/  IMAD.MOV.U32 R22, RZ, RZ, 0x2 ;  /* 0x00000002ff167424 */ /* 0x001fe400078e00ff */
        /* <DEDUP_REMOVED lines=20> */
.L_x_32835:
        /* <DEDUP_REMOVED lines=12> */
.L_x_32837:
[----:B------:R-:W-:Y:S05]  /*13210*/  BSYNC.RECONVERGENT B2 ;  /* 0x0000000000027941 */ /* 0x000fea0003800200 */
.L_x_32836:
        /* <DEDUP_REMOVED lines=61> */
.L_x_32834:
[----:B------:R-:W-:Y:S05]  /*135f0*/  BSYNC.RECONVERGENT B1 ;  /* 0x0000000000017941 */ /* 0x000fea0003800200 */
.L_x_32833:
[----:B------:R-:W-:Y:S01]  /*13600*/  I2FP.F32.U32 R7, R7 ;  /* 0x0000000700077245 */ /* 0x000fe20000201000 */
[----:B------:R-:W-:Y:S01]  /*13610*/  BSSY.RECONVERGENT B1, `(.L_x_32838) ;  /* 0x000005f000017945 */ /* 0x000fe20003800200 */
[----:B------:R-:W-:Y:S01]  /*13620*/  ISETP.NE.AND P6, PT, R22, 0x1, PT ;  /* 0x000000011600780c */ /* 0x000fe20003fc5270 */
[----:B------:R-:W-:Y:S02]  /*13630*/  IMAD.MOV.U32 R20, RZ, RZ, R10 ;  /* 0x000000ffff147224 */ /* 0x000fe400078e000a */
[----:B------:R-:W-:-:S05]  /*13640*/  FFMA.FTZ R7, R7, R185, 1.1641532182693481445e-10 ;  /* 0x2f00000007077423 */ /* 0x000fca00000100b9 */
[----:B------:R-:W-:Y:S01]  /*13650*/  FSETP.LE.FTZ.AND P5, PT, R7, R183, PT ;  /* 0x000000b70700720b */ /* 0x000fe20003fb3000 */
[----:B------:R-:W-:-:S05]  /*13660*/  HADD2.F32 R7, -RZ, R115.H1_H1 ;  /* 0x30000073ff077230 */ /* 0x000fca0000004100 */
        /* <DEDUP_REMOVED lines=11> */
.L_x_32840:
        /* <DEDUP_REMOVED lines=15> */
.L_x_32842:
[----:B------:R-:W-:Y:S05]  /*13810*/  BSYNC.RECONVERGENT B2 ;  /* 0x0000000000027941 */ /* 0x000fea0003800200 */
.L_x_32841:
        /* <DEDUP_REMOVED lines=62> */
.L_x_32839:
[----:B------:R-:W-:Y:S05]  /*13c00*/  BSYNC.RECONVERGENT B1 ;  /* 0x0000000000017941 */ /* 0x000fea0003800200 */
.L_x_32838:
        /* <DEDUP_REMOVED lines=11> */
[----:B------:R-:W-:Y:S06]  /*13cc0*/  BRA `(.L_x_32843) ;  /* 0x0000003000687947 */ /* 0x000fec0003800000 */
.L_x_32762:
        /* <DEDUP_REMOVED lines=16> */
.L_x_32846:
        /* <DEDUP_REMOVED lines=12> */
.L_x_32848:
[----:B------:R-:W-:Y:S05]  /*13e90*/  BSYNC.RECONVERGENT B2 ;  /* 0x0000000000027941 */ /* 0x000fea0003800200 */
.L_x_32847:
        /* <DEDUP_REMOVED lines=62> */
.L_x_32845:
[----:B------:R-:W-:Y:S05]  /*14280*/  BSYNC.RECONVERGENT B1 ;  /* 0x0000000000017941 */ /* 0x000fea0003800200 */
.L_x_32844:
[----:B------:R-:W0:Y:S01]  /*14290*/  LDC R183, c[0x0][0x404] ;  /* 0x00010100ffb77b82 */ /* 0x000e220000000800 */
[----:B------:R-:W-:Y:S01]  /*142a0*/  I2FP.F32.U32 R7, R22 ;  /* 0x0000001600077245 */ /* 0x000fe20000201000 */
[----:B------:R-:W-:Y:S01]  /*142b0*/  IMAD.MOV.U32 R182, RZ, RZ, 0x2f800000 ;  /* 0x2f800000ffb67424 */ /* 0x000fe200078e00ff */
[----:B------:R-:W-:Y:S01]  /*142c0*/  ISETP.NE.AND P2, PT, R23, 0x1, PT ;  /* 0x000000011700780c */ /* 0x000fe20003f45270 */
[----:B------:R-:W-:Y:S01]  /*142d0*/  BSSY.RECONVERGENT B1, `(.L_x_32849) ;  /* 0x000005b000017945 */ /* 0x000fe20003800200 */
[----:B------:R-:W-:Y:S01]  /*142e0*/  LOP3.LUT R3, R3, 0xffffffef, RZ, 0xc0, !PT ;  /* 0xffffffef03037812 */ /* 0x000fe200078ec0ff */
[----:B------:R-:W-:Y:S01]  /*142f0*/  FFMA.FTZ R7, R7, R182, 1.1641532182693481445e-10 ;  /* 0x2f00000007077423 */ /* 0x000fe200000100b6 */
[----:B-----5:R-:W-:Y:S02]  /*14300*/  HADD2.F32 R111, -RZ, R112.H0_H0 ;  /* 0x20000070ff6f7230 */ /* 0x020fe40000004100 */
[----:B------:R-:W-:Y:S02]  /*14310*/  IMAD.MOV.U32 R22, RZ, RZ, 0x2 ;  /* 0x00000002ff167424 */ /* 0x000fe400078e00ff */
[----:B0-----:R-:W-:-:S02]  /*14320*/  FSETP.LE.FTZ.AND P3, PT, R7, R183, PT ;  /* 0x000000b70700720b */ /* 0x001fc40003f73000 */
        /* <DEDUP_REMOVED lines=11> */
.L_x_32851:
        /* <DEDUP_REMOVED lines=12> */
.L_x_32853:
[----:B------:R-:W-:Y:S05]  /*144a0*/  BSYNC.RECONVERGENT B2 ;  /* 0x0000000000027941 */ /* 0x000fea0003800200 */
.L_x_32852:
        /* <DEDUP_REMOVED lines=61> */
.L_x_32850:
[----:B------:R-:W-:Y:S05]  /*14880*/  BSYNC.RECONVERGENT B1 ;  /* 0x0000000000017941 */ /* 0x000fea0003800200 */
.L_x_32849:
        /* <DEDUP_REMOVED lines=19> */
.L_x_32856:
        /* <DEDUP_REMOVED lines=12> */
.L_x_32858:
[----:B------:R-:W-:Y:S05]  /*14a80*/  BSYNC.RECONVERGENT B2 ;  /* 0x0000000000027941 */ /* 0x000fea0003800200 */
.L_x_32857:
        /* <DEDUP_REMOVED lines=62> */
.L_x_32855:
[----:B------:R-:W-:Y:S05]  /*14e70*/  BSYNC.RECONVERGENT B1 ;  /* 0x0000000000017941 */ /* 0x000fea0003800200 */
.L_x_32854:
[----:B------:R-:W-:Y:S01]  /*14e80*/  I2FP.F32.U32 R7, R7 ;  /* 0x0000000700077245 */ /* 0x000fe20000201000 */
[----:B------:R-:W-:Y:S01]  /*14e90*/  BSSY.RECONVERGENT B1, `(.L_x_32859) ;  /* 0x000005d000017945 */ /* 0x000fe20003800200 */
[----:B------:R-:W-:Y:S01]  /*14ea0*/  LOP3.LUT R3, R3, 0xfffffffb, RZ, 0xc0, !PT ;  /* 0xfffffffb03037812 */ /* 0x000fe200078ec0ff */
[----:B------:R-:W-:Y:S02]  /*14eb0*/  HADD2.F32 R22, -RZ, R113.H0_H0 ;  /* 0x20000071ff167230 */ /* 0x000fe40000004100 */
        /* <DEDUP_REMOVED lines=15> */
.L_x_32861:
        /* <DEDUP_REMOVED lines=12> */
.L_x_32863:
[----:B------:R-:W-:Y:S05]  /*15070*/  BSYNC.RECONVERGENT B2 ;  /* 0x0000000000027941 */ /* 0x000fea0003800200 */
.L_x_32862:
        /* <DEDUP_REMOVED lines=62> */
.L_x_32860:
[----:B------:R-:W-:Y:S05]  /*15460*/  BSYNC.RECONVERGENT B1 ;  /* 0x0000000000017941 */ /* 0x000fea0003800200 */
.L_x_32859:
        /* <DEDUP_REMOVED lines=19> */
.L_x_32866:
        /* <DEDUP_REMOVED lines=12> */
.L_x_32868:
[----:B------:R-:W-:Y:S05]  /*15660*/  BSYNC.RECONVERGENT B2 ;  /* 0x0000000000027941 */ /* 0x000fea0003800200 */
.L_x_32867:
        /* <DEDUP_REMOVED lines=62> */
.L_x_32865:
[----:B------:R-:W-:Y:S05]  /*15a50*/  BSYNC.RECONVERGENT B1 ;  /* 0x0000000000017941 */ /* 0x000fea0003800200 */
.L_x_32864:
        /* <DEDUP_REMOVED lines=17> */
.L_x_32871:
        /* <DEDUP_REMOVED lines=12> */
.L_x_32873:
[----:B------:R-:W-:Y:S05]  /*15c30*/  BSYNC.RECONVERGENT B2 ;  /* 0x0000000000027941 */ /* 0x000fea0003800200 */
.L_x_32872:
        /* <DEDUP_REMOVED lines=62> */
.L_x_32870:
[----:B------:R-:W-:Y:S05]  /*16020*/  BSYNC.RECONVERGENT B1 ;  /* 0x0000000000017941 */ /* 0x000fea0003800200 */
.L_x_32869:
        /* <DEDUP_REMOVED lines=17> */
.L_x_32876:
        /* <DEDUP_REMOVED lines=12> */
.L_x_32878:
[----:B------:R-:W-:Y:S05]  /*16200*/  BSYNC.RECONVERGENT B2 ;  /* 0x0000000000027941 */ /* 0x000fea0003800200 */
.L_x_32877:
        /* <DEDUP_REMOVED lines=62> */
.L_x_32875:
[----:B------:R-:W-:Y:S05]  /*165f0*/  BSYNC.RECONVERGENT B1 ;  /* 0x0000000000017941 */ /* 0x000fea0003800200 */
.L_x_32874:
        /* <DEDUP_REMOVED lines=17> */
.L_x_32881:
        /* <DEDUP_REMOVED lines=12> */
.L_x_32883:
[----:B------:R-:W-:Y:S05]  /*167d0*/  BSYNC.RECONVERGENT B2 ;  /* 0x0000000000027941 */ /* 0x000fea0003800200 */
.L_x_32882:
        /* <DEDUP_REMOVED lines=62> */
.L_x_32880:
[----:B------:R-:W-:Y:S05]  /*16bc0*/  BSYNC.RECONVERGENT B1 ;  /* 0x0000000000017941 */ /* 0x000fea0003800200 */
.L_x_32879:
[----:B------:R-:W-:Y:S01]  /*16bd0*/  LOP3.LUT R3, R3, 0xfffdffff, RZ, 0xc0, !PT ;  /* 0xfffdffff03037812 */ /* 0x000fe200078ec0ff */
[----:B------:R-:W-:Y:S01]  /*16be0*/  FMUL.FTZ R109, R109, UR12 ;  /* 0x0000000c6d6d7c20 */ /* 0x000fe20008410000 */
[----:B------:R-:W-:Y:S01]  /*16bf0*/  I2FP.F32.U32 R112, R114 ;  /* 0x0000007200707245 */ /* 0x000fe20000201000 */
[----:B------:R-:W-:Y:S01]  /*16c00*/  FMUL.FTZ R180, R11, UR12 ;  /* 0x0000000c0bb47c20 */ /* 0x000fe20008410000 */
[----:B------:R-:W-:Y:S01]  /*16c10*/  @P2 LOP3.LUT R3, R3, 0x20000, RZ, 0xfc, !PT ;  /* 0x0002000003032812 */ /* 0x000fe200078efcff */
[----:B------:R-:W-:Y:S02]  /*16c20*/  HADD2.F32 R115, -RZ, R115.H1_H1 ;  /* 0x30000073ff737230 */ /* 0x000fe40000004100 */
[----:B------:R-:W-:Y:S01]  /*16c30*/  FMUL.FTZ R111, R111, UR12 ;  /* 0x0000000c6f6f7c20 */ /* 0x000fe20008410000 */
[----:B------:R-:W-:Y:S01]  /*16c40*/  FFMA.FTZ R112, R112, R182, 1.1641532182693481445e-10 ;  /* 0x2f00000070707423 */ /* 0x000fe200000100b6 */
[C---:B------:R-:W-:Y:S01]  /*16c50*/  LOP3.LUT P2, RZ, R3.reuse, 0x10, RZ, 0xc0, !PT ;  /* 0x0000001003ff7812 */ /* 0x040fe2000784c0ff */
[----:B------:R-:W-:Y:S01]  /*16c60*/  FMUL.FTZ R110, R110, UR12 ;  /* 0x0000000c6e6e7c20 */ /* 0x000fe20008410000 */
[----:B------:R-:W-:Y:S01]  /*16c70*/  LOP3.LUT R3, R3, 0xfffeffff, RZ, 0xc0, !PT ;  /* 0xfffeffff03037812 */ /* 0x000fe200078ec0ff */
[----:B------:R-:W-:Y:S01]  /*16c80*/  FMUL.FTZ R23, R23, UR12 ;  /* 0x0000000c17177c20 */ /* 0x000fe20008410000 */
[----:B------:R-:W-:Y:S01]  /*16c90*/  FSEL R113, R109, RZ, P3 ;  /* 0x000000ff6d717208 */ /* 0x000fe20001800000 */
[----:B------:R-:W-:Y:S01]  /*16ca0*/  FMUL.FTZ R22, R22, UR12 ;  /* 0x0000000c16167c20 */ /* 0x000fe20008410000 */
[----:B------:R-:W-:Y:S01]  /*16cb0*/  @P1 LOP3.LUT R3, R3, 0x10000, RZ, 0xfc, !PT ;  /* 0x0001000003031812 */ /* 0x000fe200078efcff */
[----:B------:R-:W-:Y:S01]  /*16cc0*/  FMUL.FTZ R11, R115, UR12 ;  /* 0x0000000c730b7c20 */ /* 0x000fe20008410000 */
[----:B------:R-:W-:Y:S01]  /*16cd0*/  FSETP.GTU.FTZ.AND P5, PT, R112, R183, PT ;  /* 0x000000b77000720b */ /* 0x000fe20003fbc000 */
        /* <DEDUP_REMOVED lines=25> */
.L_x_32843:
        /* <DEDUP_REMOVED lines=44> */
.L_x_32884:
[----:B------:R-:W-:Y:S02]  /*17130*/  IMAD.MOV.U32 R11, RZ, RZ, R184 ;  /* 0x000000ffff0b7224 */ /* 0x000fe400078e00b8 */
[----:B------:R-:W-:-:S07]  /*17140*/  VIADD R21, R21, 0x20 ;  /* 0x0000002015157836 */ /* 0x000fce0000000000 */
.L_x_32761:
[----:B------:R-:W-:Y:S05]  /*17150*/  BSYNC.RECONVERGENT B0 ;  /* 0x0000000000007941 */ /* 0x000fea0003800200 */
.L_x_32760:
        /* <DEDUP_REMOVED lines=36> */
.L_x_32890:
        /* <DEDUP_REMOVED lines=12> */
.L_x_32892:
[----:B------:R-:W-:Y:S05]  /*17460*/  BSYNC.RECONVERGENT B2 ;  /* 0x0000000000027941 */ /* 0x000fea0003800200 */
.L_x_32891:
        /* <DEDUP_REMOVED lines=62> */
.L_x_32889:
[----:B------:R-:W-:Y:S05]  /*17850*/  BSYNC.RECONVERGENT B1 ;  /* 0x0000000000017941 */ /* 0x000fea0003800200 */
.L_x_32888:
[----:B------:R-:W1:Y:S01]  /*17860*/  LDC R183, c[0x0][0x404] ;  /* 0x00010100ffb77b82 */ /* 0x000e620000000800 */
[----:B------:R-:W-:Y:S01]  /*17870*/  I2FP.F32.U32 R7, R13 ;  /* 0x0000000d00077245 */ /* 0x000fe20000201000 */
[----:B------:R-:W-:Y:S01]  /*17880*/  IMAD.MOV.U32 R185, RZ, RZ, 0x2f800000 ;  /* 0x2f800000ffb97424 */ /* 0x000fe200078e00ff */
[----:B------:R-:W-:Y:S01]  /*17890*/  ISETP.NE.AND P2, PT, R14, 0x1, PT ;  /* 0x000000010e00780c */ /* 0x000fe20003f45270 */
[----:B------:R-:W-:Y:S01]  /*178a0*/  BSSY.RECONVERGENT B1, `(.L_x_32893) ;  /* 0x000005d000017945 */ /* 0x000fe20003800200 */
[----:B------:R-:W-:Y:S01]  /*178b0*/  LOP3.LUT R3, R3, 0xffffffef, RZ, 0xc0, !PT ;  /* 0xffffffef03037812 */ /* 0x000fe200078ec0ff */
[----:B------:R-:W-:Y:S01]  /*178c0*/  FFMA.FTZ R7, R7, R185, 1.1641532182693481445e-10 ;  /* 0x2f00000007077423 */ /* 0x000fe200000100b9 */
[----:B------:R-:W-:Y:S01]  /*178d0*/  HFMA2 R11, -RZ, RZ, 0, 1.1920928955078125e-07 ;  /* 0x00000002ff0b7431 */ /* 0x000fe200000001ff */
[----:B------:R-:W2:Y:S01]  /*178e0*/  LDC R182, c[0x0][0x408] ;  /* 0x00010200ffb67b82 */ /* 0x000ea20000000800 */
[----:B------:R-:W-:Y:S02]  /*178f0*/  IMAD.MOV.U32 R13, RZ, RZ, R10 ;  /* 0x000000ffff0d7224 */ /* 0x000fe400078e000a */
        /* <DEDUP_REMOVED lines=13> */
.L_x_32895:
        /* <DEDUP_REMOVED lines=12> */
.L_x_32897:
[----:B------:R-:W-:Y:S05]  /*17a90*/  BSYNC.RECONVERGENT B2 ;  /* 0x0000000000027941 */ /* 0x000fea0003800200 */
.L_x_32896:
        /* <DEDUP_REMOVED lines=61> */
.L_x_32894:
[----:B------:R-:W-:Y:S05]  /*17e70*/  BSYNC.RECONVERGENT B1 ;  /* 0x0000000000017941 */ /* 0x000fea0003800200 */
.L_x_32893:
        /* <DEDUP_REMOVED lines=24> */
.L_x_32900:
        /* <DEDUP_REMOVED lines=12> */
.L_x_32902:
[----:B------:R-:W-:Y:S05]  /*180c0*/  BSYNC.RECONVERGENT B2 ;  /* 0x0000000000027941 */ /* 0x000fea0003800200 */
.L_x_32901:
        /* <DEDUP_REMOVED lines=61> */
.L_x_32899:
[----:B------:R-:W-:Y:S05]  /*184a0*/  BSYNC.RECONVERGENT B1 ;  /* 0x0000000000017941 */ /* 0x000fea0003800200 */
.L_x_32898:
        /* <DEDUP_REMOVED lines=20> */
.L_x_32905:
        /* <DEDUP_REMOVED lines=12> */
.L_x_32907:
[----:B------:R-:W-:Y:S05]  /*186b0*/  BSYNC.RECONVERGENT B2 ;  /* 0x0000000000027941 */ /* 0x000fea0003800200 */
.L_x_32906:
        /* <DEDUP_REMOVED lines=61> */
.L_x_32904:
[----:B------:R-:W-:Y:S05]  /*18a90*/  BSYNC.RECONVERGENT B1 ;  /* 0x0000000000017941 */ /* 0x000fea0003800200 */
.L_x_32903:
        /* <DEDUP_REMOVED lines=24> */
.L_x_32910:
        /* <DEDUP_REMOVED lines=12> */
.L_x_32912:
[----:B------:R-:W-:Y:S05]  /*18ce0*/  BSYNC.RECONVERGENT B2 ;  /* 0x0000000000027941 */ /* 0x000fea0003800200 */
.L_x_32911:
        /* <DEDUP_REMOVED lines=61> */
.L_x_32909:
[----:B------:R-:W-:Y:S05]  /*190c0*/  BSYNC.RECONVERGENT B1 ;  /* 0x0000000000017941 */ /* 0x000fea0003800200 */
.L_x_32908:
        /* <DEDUP_REMOVED lines=20> */
.L_x_32915:
        /* <DEDUP_REMOVED lines=12> */
.L_x_32917:
[----:B------:R-:W-:Y:S05]  /*192d0*/  BSYNC.RECONVERGENT B2 ;  /* 0x0000000000027941 */ /* 0x000fea0003800200 */
.L_x_32916:
        /* <DEDUP_REMOVED lines=61> */
.L_x_32914:
[----:B------:R-:W-:Y:S05]  /*196b0*/  BSYNC.RECONVERGENT B1 ;  /* 0x0000000000017941 */ /* 0x000fea0003800200 */
.L_x_32913:
        /* <DEDUP_REMOVED lines=24> */
.L_x_32920:
        /* <DEDUP_REMOVED lines=12> */
.L_x_32922:
[----:B------:R-:W-:Y:S05]  /*19900*/  BSYNC.RECONVERGENT B2 ;  /* 0x0000000000027941 */ /* 0x000fea0003800200 */
.L_x_32921:
        /* <DEDUP_REMOVED lines=61> */
.L_x_32919:
[----:B------:R-:W-:Y:S05]  /*19ce0*/  BSYNC.RECONVERGENT B1 ;  /* 0x0000000000017941 */ /* 0x000fea0003800200 */
.L_x_32918:
        /* <DEDUP_REMOVED lines=20> */
.L_x_32925:
        /* <DEDUP_REMOVED lines=12> */
.L_x_32927:
[----:B------:R-:W-:Y:S05]  /*19ef0*/  BSYNC.RECONVERGENT B2 ;  /* 0x0000000000027941 */ /* 0x000fea0003800200 */
.L_x_32926:
        /* <DEDUP_REMOVED lines=61> */
.L_x_32924:
[----:B------:R-:W-:Y:S05]  /*1a2d0*/  BSYNC.RECONVERGENT B1 ;  /* 0x0000000000017941 */ /* 0x000fea0003800200 */
.L_x_32923:
        /* <DEDUP_REMOVED lines=24> */
.L_x_32930:
        /* <DEDUP_REMOVED lines=12> */
.L_x_32932:
[----:B------:R-:W-:Y:S05]  /*1a520*/  BSYNC.RECONVERGENT B2 ;  /* 0x0000000000027941 */ /* 0x000fea0003800200 */
.L_x_32931:
        /* <DEDUP_REMOVED lines=61> */
.L_x_32929:
[----:B------:R-:W-:Y:S05]  /*1a900*/  BSYNC.RECONVERGENT B1 ;  /* 0x0000000000017941 */ /* 0x000fea0003800200 */
.L_x_32928:
        /* <DEDUP_REMOVED lines=18> */
.L_x_32935:
        /* <DEDUP_REMOVED lines=12> */
.L_x_32937:
[----:B------:R-:W-:Y:S05]  /*1aaf0*/  BSYNC.RECONVERGENT B2 ;  /* 0x0000000000027941 */ /* 0x000fea0003800200 */
.L_x_32936:
[----:B0-----:R-:W-:Y:S01]  /*1ab00*/  IMAD.WIDE.U32 R22, R0, -0x2daee0ad, RZ ;  /* 0xd2511f5300167825 */ /* 0x001fe200078e00ff */
        /* <DEDUP_REMOVED lines=60> */
.L_x_32934:
[----:B------:R-:W-:Y:S05]  /*1aed0*/  BSYNC.RECONVERGENT B1 ;  /* 0x0000000000017941 */ /* 0x000fea0003800200 */
.L_x_32933:
        /* <DEDUP_REMOVED lines=24> */
.L_x_32940:
        /* <DEDUP_REMOVED lines=12> */
.L_x_32942:
[----:B------:R-:W-:Y:S05]  /*1b120*/  BSYNC.RECONVERGENT B2 ;  /* 0x0000000000027941 */ /* 0x000fea0003800200 */
.L_x_32941:
        /* <DEDUP_REMOVED lines=61> */
.L_x_32939:
[----:B------:R-:W-:Y:S05]  /*1b500*/  BSYNC.RECONVERGENT B1 ;  /* 0x0000000000017941 */ /* 0x000fea0003800200 */
.L_x_32938:
        /* <DEDUP_REMOVED lines=18> */
.L_x_32945:
        /* <DEDUP_REMOVED lines=12> */
.L_x_32947:
[----:B------:R-:W-:Y:S05]  /*1b6f0*/  BSYNC.RECONVERGENT B2 ;  /* 0x0000000000027941 */ /* 0x000fea0003800200 */
.L_x_32946:
        /* <DEDUP_REMOVED lines=61> */
.L_x_32944:
[----:B------:R-:W-:Y:S05]  /*1bad0*/  BSYNC.RECONVERGENT B1 ;  /* 0x0000000000017941 */ /* 0x000fea0003800200 */
.L_x_32943:
        /* <DEDUP_REMOVED lines=24> */
.L_x_32950:
        /* <DEDUP_REMOVED lines=12> */
.L_x_32952:
[----:B------:R-:W-:Y:S05]  /*1bd20*/  BSYNC.RECONVERGENT B2 ;  /* 0x0000000000027941 */ /* 0x000fea0003800200 */
.L_x_32951:
[----:B------:R-:W-:Y:S01]  /*1bd30*/  IMAD.WIDE.U32 R6, R0, -0x2daee0ad, RZ ;  /* 0xd2511f5300067825 */ /* 0x000fe200078e00ff */
[----:B------:R-:W-:-:S03]  /*1bd40*/  UIADD3 UR16, UPT, UPT, UR4, -0x61c88647, URZ ;  /* 0x9e3779b904107890 */ /* 0x000fc6000fffe0ff */
[----:B0-----:R-:W-:Y:S01]  /*1bd50*/  IMAD.WIDE.U32 R22, R4, -0x326172a9, RZ ;  /* 0xcd9e8d5704167825 */ /* 0x001fe200078e00ff */
        /* <DEDUP_REMOVED lines=58> */
.L_x_32949:
[----:B------:R-:W-:Y:S05]  /*1c100*/  BSYNC.RECONVERGENT B1 ;  /* 0x0000000000017941 */ /* 0x000fea0003800200 */
.L_x_32948:
        /* <DEDUP_REMOVED lines=18> */
.L_x_32955:
        /* <DEDUP_REMOVED lines=12> */
.L_x_32957:
[----:B------:R-:W-:Y:S05]  /*1c2f0*/  BSYNC.RECONVERGENT B2 ;  /* 0x0000000000027941 */ /* 0x000fea0003800200 */
.L_x_32956:
        /* <DEDUP_REMOVED lines=61> */
.L_x_32954:
[----:B------:R-:W-:Y:S05]  /*1c6d0*/  BSYNC.RECONVERGENT B1 ;  /* 0x0000000000017941 */ /* 0x000fea0003800200 */
.L_x_32953:
        /* <DEDUP_REMOVED lines=24> */
.L_x_32960:
        /* <DEDUP_REMOVED lines=12> */
.L_x_32962:
[----:B------:R-:W-:Y:S05]  /*1c920*/  BSYNC.RECONVERGENT B2 ;  /* 0x0000000000027941 */ /* 0x000fea0003800200 */
.L_x_32961:
        /* <DEDUP_REMOVED lines=61> */
.L_x_32959:
[----:B------:R-:W-:Y:S05]  /*1cd00*/  BSYNC.RECONVERGENT B1 ;  /* 0x0000000000017941 */ /* 0x000fea0003800200 */
.L_x_32958:
        /* <DEDUP_REMOVED lines=18> */
.L_x_32965:
        /* <DEDUP_REMOVED lines=15> */
.L_x_32967:
[----:B------:R-:W-:Y:S05]  /*1cf20*/  BSYNC.RECONVERGENT B2 ;  /* 0x0000000000027941 */ /* 0x000fea0003800200 */
.L_x_32966:
        /* <DEDUP_REMOVED lines=62> */
.L_x_32964:
[----:B------:R-:W-:Y:S05]  /*1d310*/  BSYNC.RECONVERGENT B1 ;  /* 0x0000000000017941 */ /* 0x000fea0003800200 */
.L_x_32963:
        /* <DEDUP_REMOVED lines=12> */
.L_x_32887:
        /* <DEDUP_REMOVED lines=16> */
.L_x_32971:
        /* <DEDUP_REMOVED lines=12> */
.L_x_32973:
[----:B------:R-:W-:Y:S05]  /*1d5a0*/  BSYNC.RECONVERGENT B2 ;  /* 0x0000000000027941 */ /* 0x000fea0003800200 */
.L_x_32972:
        /* <DEDUP_REMOVED lines=62> */
.L_x_32970:
[----:B------:R-:W-:Y:S05]  /*1d990*/  BSYNC.RECONVERGENT B1 ;  /* 0x0000000000017941 */ /* 0x000fea0003800200 */
.L_x_32969:
        /* <DEDUP_REMOVED lines=21> */
.L_x_32976:
        /* <DEDUP_REMOVED lines=12> */
.L_x_32978:
[----:B------:R-:W-:Y:S05]  /*1dbb0*/  BSYNC.RECONVERGENT B2 ;  /* 0x0000000000027941 */ /* 0x000fea0003800200 */
.L_x_32977:
        /* <DEDUP_REMOVED lines=61> */
.L_x_32975:
[----:B------:R-:W-:Y:S05]  /*1df90*/  BSYNC.RECONVERGENT B1 ;  /* 0x0000000000017941 */ /* 0x000fea0003800200 */
.L_x_32974:
[----:B------:R-:W-:Y:S01]  /*1dfa0*/  I2FP.F32.U32 R7, R7 ;  /* 0x0000000700077245 */ /* 0x000fe20000201000 */
[----:B------:R-:W-:Y:S01]  /*1dfb0*/  BSSY.RECONVERGENT B1, `(.L_x_32979) ;  /* 0x000005d000017945 */ /* 0x000fe20003800200 */
[----:B------:R-:W-:Y:S01]  /*1dfc0*/  LOP3.LUT R3, R3, 0xfffffff7, RZ, 0xc0, !PT ;  /* 0xfffffff703037812 */ /* 0x000fe200078ec0ff */
[----:B------:R-:W-:Y:S02]  /*1dfd0*/  HADD2.F32 R11, -RZ, R120.H1_H1 ;  /* 0x30000078ff0b7230 */ /* 0x000fe40000004100 */
        /* <DEDUP_REMOVED lines=15> */
.L_x_32981:
        /* <DEDUP_REMOVED lines=12> */
.L_x_32983:
[----:B------:R-:W-:Y:S05]  /*1e190*/  BSYNC.RECONVERGENT B2 ;  /* 0x0000000000027941 */ /* 0x000fea0003800200 */
.L_x_32982:
        /* <DEDUP_REMOVED lines=62> */
.L_x_32980:
[----:B------:R-:W-:Y:S05]  /*1e580*/  BSYNC.RECONVERGENT B1 ;  /* 0x0000000000017941 */ /* 0x000fea0003800200 */
.L_x_32979:
[----:B------:R-:W-:Y:S01]  /*1e590*/  I2FP.F32.U32 R7, R7 ;  /* 0x0000000700077245 */ /* 0x000fe20000201000 */
[----:B------:R-:W-:Y:S01]  /*1e5a0*/  BSSY.RECONVERGENT B1, `(.L_x_32984) ;  /* 0x000005d000017945 */ /* 0x000fe20003800200 */
[----:B------:R-:W-:Y:S01]  /*1e5b0*/  LOP3.LUT R3, R3, 0xfffffffb, RZ, 0xc0, !PT ;  /* 0xfffffffb03037812 */ /* 0x000fe200078ec0ff */
[----:B------:R-:W-:Y:S02]  /*1e5c0*/  HADD2.F32 R22, -RZ, R121.H0_H0 ;  /* 0x20000079ff167230 */ /* 0x000fe40000004100 */
        /* <DEDUP_REMOVED lines=15> */
.L_x_32986:
        /* <DEDUP_REMOVED lines=12> */
.L_x_32988:
[----:B------:R-:W-:Y:S05]  /*1e780*/  BSYNC.RECONVERGENT B2 ;  /* 0x0000000000027941 */ /* 0x000fea0003800200 */
.L_x_32987:
        /* <DEDUP_REMOVED lines=62> */
.L_x_32985:
[----:B------:R-:W-:Y:S05]  /*1eb70*/  BSYNC.RECONVERGENT B1 ;  /* 0x0000000000017941 */ /* 0x000fea0003800200 */
.L_x_32984:
[----:B------:R-:W-:Y:S01]  /*1eb80*/  I2FP.F32.U32 R7, R7 ;  /* 0x0000000700077245 */ /* 0x000fe20000201000 */
[----:B------:R-:W-:Y:S01]  /*1eb90*/  BSSY.RECONVERGENT B1, `(.L_x_32989) ;  /* 0x000005d000017945 */ /* 0x000fe20003800200 */
[----:B------:R-:W-:Y:S01]  /*1eba0*/  LOP3.LUT R3, R3, 0xfffffffd, RZ, 0xc0, !PT ;  /* 0xfffffffd03037812 */ /* 0x000fe200078ec0ff */
[----:B------:R-:W-:Y:S02]  /*1ebb0*/  HFMA2 R117, -RZ, RZ, 0, 1.1920928955078125e-07 ;  /* 0x00000002ff757431 */ /* 0x000fe400000001ff */
[----:B------:R-:W-:Y:S02]  /*1ebc0*/  HADD2.F32 R23, -RZ, R121.H1_H1 ;  /* 0x30000079ff177230 */ /* 0x000fe40000004100 */
        /* <DEDUP_REMOVED lines=14> */
.L_x_32991:
        /* <DEDUP_REMOVED lines=12> */
.L_x_32993:
[----:B------:R-:W-:Y:S05]  /*1ed70*/  BSYNC.RECONVERGENT B2 ;  /* 0x0000000000027941 */ /* 0x000fea0003800200 */
.L_x_32992:
        /* <DEDUP_REMOVED lines=62> */
.L_x_32990:
[----:B------:R-:W-:Y:S05]  /*1f160*/  BSYNC.RECONVERGENT B1 ;  /* 0x0000000000017941 */ /* 0x000fea0003800200 */
.L_x_32989:
[----:B------:R-:W-:Y:S01]  /*1f170*/  ISETP.NE.AND P3, PT, R117, 0x1, PT ;  /* 0x000000017500780c */ /* 0x000fe20003f65270 */
[----:B------:R-:W-:Y:S01]  /*1f180*/  BSSY.RECONVERGENT B1, `(.L_x_32994) ;  /* 0x000005b000017945 */ /* 0x000fe20003800200 */
[----:B------:R-:W-:Y:S01]  /*1f190*/  I2FP.F32.U32 R7, R7 ;  /* 0x0000000700077245 */ /* 0x000fe20000201000 */
[----:B------:R-:W-:Y:S02]  /*1f1a0*/  HADD2.F32 R116, -RZ, R122.H0_H0 ;  /* 0x2000007aff747230 */ /* 0x000fe40000004100 */
        /* <DEDUP_REMOVED lines=13> */
.L_x_32996:
        /* <DEDUP_REMOVED lines=12> */
.L_x_32998:
[----:B------:R-:W-:Y:S05]  /*1f340*/  BSYNC.RECONVERGENT B2 ;  /* 0x0000000000027941 */ /* 0x000fea0003800200 */
.L_x_32997:
        /* <DEDUP_REMOVED lines=62> */
.L_x_32995:
[----:B------:R-:W-:Y:S05]  /*1f730*/  BSYNC.RECONVERGENT B1 ;  /* 0x0000000000017941 */ /* 0x000fea0003800200 */
.L_x_32994:
[----:B------:R-:W-:Y:S01]  /*1f740*/  ISETP.NE.AND P4, PT, R118, 0x1, PT ;  /* 0x000000017600780c */ /* 0x000fe20003f85270 */
[----:B------:R-:W-:Y:S01]  /*1f750*/  BSSY.RECONVERGENT B1, `(.L_x_32999) ;  /* 0x000005b000017945 */ /* 0x000fe20003800200 */
[----:B------:R-:W-:Y:S01]  /*1f760*/  I2FP.F32.U32 R7, R7 ;  /* 0x0000000700077245 */ /* 0x000fe20000201000 */
[----:B------:R-:W-:Y:S02]  /*1f770*/  HADD2.F32 R117, -RZ, R122.H1_H1 ;  /* 0x3000007aff757230 */ /* 0x000fe40000004100 */
        /* <DEDUP_REMOVED lines=13> */
.L_x_33001:
        /* <DEDUP_REMOVED lines=12> */
.L_x_33003:
[----:B------:R-:W-:Y:S05]  /*1f910*/  BSYNC.RECONVERGENT B2 ;  /* 0x0000000000027941 */ /* 0x000fea0003800200 */
.L_x_33002:
        /* <DEDUP_REMOVED lines=62> */
.L_x_33000:
[----:B------:R-:W-:Y:S05]  /*1fd00*/  BSYNC.RECONVERGENT B1 ;  /* 0x0000000000017941 */ /* 0x000fea0003800200 */
.L_x_32999:
[----:B------:R-:W-:Y:S01]  /*1fd10*/  ISETP.NE.AND P5, PT, R120, 0x1, PT ;  /* 0x000000017800780c */ /* 0x000fe20003fa5270 */
[----:B------:R-:W-:Y:S01]  /*1fd20*/  BSSY.RECONVERGENT B1, `(.L_x_33004) ;  /* 0x000005b000017945 */ /* 0x000fe20003800200 */
[----:B------:R-:W-:Y:S01]  /*1fd30*/  I2FP.F32.U32 R7, R7 ;  /* 0x0000000700077245 */ /* 0x000fe20000201000 */
[----:B------:R-:W-:Y:S02]  /*1fd40*/  HADD2.F32 R118, -RZ, R123.H0_H0 ;  /* 0x2000007bff767230 */ /* 0x000fe40000004100 */
        /* <DEDUP_REMOVED lines=13> */
.L_x_33006:
        /* <DEDUP_REMOVED lines=12> */
.L_x_33008:
[----:B------:R-:W-:Y:S05]  /*1fee0*/  BSYNC.RECONVERGENT B2 ;  /* 0x0000000000027941 */ /* 0x000fea0003800200 */
.L_x_33007:
        /* <DEDUP_REMOVED lines=62> */
.L_x_33005:
[----:B------:R-:W-:Y:S05]  /*202d0*/  BSYNC.RECONVERGENT B1 ;  /* 0x0000000000017941 */ /* 0x000fea0003800200 */
.L_x_33004:
        /* <DEDUP_REMOVED lines=42> */
.L_x_32968:
        /* <DEDUP_REMOVED lines=44> */
.L_x_33009:
[----:B------:R-:W-:Y:S01]  /*20840*/  MOV R11, R184 ;  /* 0x000000b8000b7202 */ /* 0x000fe20000000f00 */
[----:B------:R-:W-:-:S07]  /*20850*/  VIADD R21, R21, 0x20 ;  /* 0x0000002015157836 */ /* 0x000fce0000000000 */
.L_x_32886:
[----:B------:R-:W-:Y:S05]  /*20860*/  BSYNC.RECONVERGENT B0 ;  /* 0x0000000000007941 */ /* 0x000fea0003800200 */
.L_x_32885:
        /* <DEDUP_REMOVED lines=36> */
.L_x_33015:
        /* <DEDUP_REMOVED lines=12> */
.L_x_33017:
[----:B------:R-:W-:Y:S05]  /*20b70*/  BSYNC.RECONVERGENT B2 ;  /* 0x0000000000027941 */ /* 0x000fea0003800200 */
.L_x_33016:
        /* <DEDUP_REMOVED lines=62> */
.L_x_33014:
[----:B------:R-:W-:Y:S05]  /*20f60*/  BSYNC.RECONVERGENT B1 ;  /* 0x0000000000017941 */ /* 0x000fea0003800200 */
.L_x_33013:
[----:B------:R-:W1:Y:S01]  /*20f70*/  LDC R183, c[0x0][0x404] ;  /* 0x00010100ffb77b82 */ /* 0x000e620000000800 */
[----:B------:R-:W-:Y:S01]  /*20f80*/  I2FP.F32.U32 R7, R13 ;  /* 0x0000000d00077245 */ /* 0x000fe20000201000 */
[----:B------:R-:W-:Y:S01]  /*20f90*/  IMAD.MOV.U32 R185, RZ, RZ, 0x2f800000 ;  /* 0x2f800000ffb97424 */ /* 0x000fe200078e00ff */
[----:B------:R-:W-:Y:S01]  /*20fa0*/  ISETP.NE.AND P2, PT, R14, 0x1, PT ;  /* 0x000000010e00780c */ /* 0x000fe20003f45270 */
[----:B------:R-:W-:Y:S01]  /*20fb0*/  BSSY.RECONVERGENT B1, `(.L_x_33018) ;  /* 0x000005d000017945 */ /* 0x000fe20003800200 */
[----:B------:R-:W-:Y:S01]  /*20fc0*/  LOP3.LUT R3, R3, 0xffffffef, RZ, 0xc0, !PT ;  /* 0xffffffef03037812 */ /* 0x000fe200078ec0ff */
[----:B------:R-:W-:Y:S01]  /*20fd0*/  FFMA.FTZ R7, R7, R185, 1.1641532182693481445e-10 ;  /* 0x2f00000007077423 */ /* 0x000fe200000100b9 */
[----:B------:R-:W-:Y:S01]  /*20fe0*/  IMAD.MOV.U32 R11, RZ, RZ, 0x2 ;  /* 0x00000002ff0b7424 */ /* 0x000fe200078e00ff */
[----:B------:R-:W2:Y:S01]  /*20ff0*/  LDC R182, c[0x0][0x408] ;  /* 0x00010200ffb67b82 */ /* 0x000ea20000000800 */
[----:B------:R-:W-:Y:S02]  /*21000*/  MOV R13, R10 ;  /* 0x0000000a000d7202 */ /* 0x000fe40000000f00 */
        /* <DEDUP_REMOVED lines=13> */
.L_x_33020:
        /* <DEDUP_REMOVED lines=12> */
.L_x_33022:
[----:B------:R-:W-:Y:S05]  /*211a0*/  BSYNC.RECONVERGENT B2 ;  /* 0x0000000000027941 */ /* 0x000fea0003800200 */
.L_x_33021:
        /* <DEDUP_REMOVED lines=61> */
.L_x_33019:
[----:B------:R-:W-:Y:S05]  /*21580*/  BSYNC.RECONVERGENT B1 ;  /* 0x0000000000017941 */ /* 0x000fea0003800200 */
.L_x_33018:
        /* <DEDUP_REMOVED lines=24> */
.L_x_33025:
        /* <DEDUP_REMOVED lines=12> */
.L_x_33027:
[----:B------:R-:W-:Y:S05]  /*217d0*/  BSYNC.RECONVERGENT B2 ;  /* 0x0000000000027941 */ /* 0x000fea0003800200 */
.L_x_33026:
        /* <DEDUP_REMOVED lines=61> */
.L_x_33024:
[----:B------:R-:W-:Y:S05]  /*21bb0*/  BSYNC.RECONVERGENT B1 ;  /* 0x0000000000017941 */ /* 0x000fea0003800200 */
.L_x_33023:
        /* <DEDUP_REMOVED lines=20> */
.L_x_33030:
        /* <DEDUP_REMOVED lines=12> */
.L_x_33032:
[----:B------:R-:W-:Y:S05]  /*21dc0*/  BSYNC.RECONVERGENT B2 ;  /* 0x0000000000027941 */ /* 0x000fea0003800200 */
.L_x_33031:
        /* <DEDUP_REMOVED lines=61> */
.L_x_33029:
[----:B------:R-:W-:Y:S05]  /*221a0*/  BSYNC.RECONVERGENT B1 ;  /* 0x0000000000017941 */ /* 0x000fea0003800200 */
.L_x_33028:
        /* <DEDUP_REMOVED lines=24> */
.L_x_33035:
        /* <DEDUP_REMOVED lines=12> */
.L_x_33037:
[----:B------:R-:W-:Y:S05]  /*223f0*/  BSYNC.RECONVERGENT B2 ;  /* 0x0000000000027941 */ /* 0x000fea0003800200 */
.L_x_33036:
        /* <DEDUP_REMOVED lines=61> */
.L_x_33034:
[----:B------:R-:W-:Y:S05]  /*227d0*/  BSYNC.RECONVERGENT B1 ;  /* 0x0000000000017941 */ /* 0x000fea0003800200 */
.L_x_33033:
        /* <DEDUP_REMOVED lines=20> */
.L_x_33040:
        /* <DEDUP_REMOVED lines=12> */
.L_x_33042:
[----:B------:R-:W-:Y:S05]  /*229e0*/  BSYNC.RECONVERGENT B2 ;  /* 0x0000000000027941 */ /* 0x000fea0003800200 */
.L_x_33041:
        /* <DEDUP_REMOVED lines=61> */
.L_x_33039:
[----:B------:R-:W-:Y:S05]  /*22dc0*/  BSYNC.RECONVERGENT B1 ;  /* 0x0000000000017941 */ /* 0x000fea0003800200 */
.L_x_33038:
        /* <DEDUP_REMOVED lines=24> */
.L_x_33045:
        /* <DEDUP_REMOVED lines=12> */
.L_x_33047:
[----:B------:R-:W-:Y:S05]  /*23010*/  BSYNC.RECONVERGENT B2 ;  /* 0x0000000000027941 */ /* 0x000fea0003800200 */
.L_x_33046:
        /* <DEDUP_REMOVED lines=61> */
.L_x_33044:
[----:B------:R-:W-:Y:S05]  /*233f0*/  BSYNC.RECONVERGENT B1 ;  /* 0x0000000000017941 */ /* 0x000fea0003800200 */
.L_x_33043:
        /* <DEDUP_REMOVED lines=20> */
.L_x_33050:
        /* <DEDUP_REMOVED lines=12> */
.L_x_33052:
[----:B------:R-:W-:Y:S05]  /*23600*/  BSYNC.RECONVERGENT B2 ;  /* 0x0000000000027941 */ /* 0x000fea0003800200 */
.L_x_33051:
        /* <DEDUP_REMOVED lines=61> */
.L_x_33049:
[----:B------:R-:W-:Y:S05]  /*239e0*/  BSYNC.RECONVERGENT B1 ;  /* 0x0000000000017941 */ /* 0x000fea0003800200 */
.L_x_33048:
        /* <DEDUP_REMOVED lines=24> */
.L_x_33055:
        /* <DEDUP_REMOVED lines=12> */
.L_x_33057:
[----:B------:R-:W-:Y:S05]  /*23c30*/  BSYNC.RECONVERGENT B2 ;  /* 0x0000000000027941 */ /* 0x000fea0003800200 */
.L_x_33056:
        /* <DEDUP_REMOVED lines=61> */
.L_x_33054:
[----:B------:R-:W-:Y:S05]  /*24010*/  BSYNC.RECONVERGENT B1 ;  /* 0x0000000000017941 */ /* 0x000fea0003800200 */
.L_x_33053:
        /* <DEDUP_REMOVED lines=18> */
.L_x_33060:
        /* <DEDUP_REMOVED lines=12> */
.L_x_33062:
[----:B------:R-:W-:Y:S05]  /*24200*/  BSYNC.RECONVERGENT B2 ;  /* 0x0000000000027941 */ /* 0x000fea0003800200 */
.L_x_33061:
        /* <DEDUP_REMOVED lines=61> */
.L_x_33059:
[----:B------:R-:W-:Y:S05]  /*245e0*/  BSYNC.RECONVERGENT B1 ;  /* 0x0000000000017941 */ /* 0x000fea0003800200 */
.L_x_33058:
        /* <DEDUP_REMOVED lines=24> */
.L_x_33065:
        /* <DEDUP_REMOVED lines=12> */
.L_x_33067:
[----:B------:R-:W-:Y:S05]  /*24830*/  BSYNC.RECONVERGENT B2 ;  /* 0x0000000000027941 */ /* 0x000fea0003800200 */
.L_x_33066:
        /* <DEDUP_REMOVED lines=61> */
.L_x_33064:
[----:B------:R-:W-:Y:S05]  /*24c10*/  BSYNC.RECONVERGENT B1 ;  /* 0x0000000000017941 */ /* 0x000fea0003800200 */
.L_x_33063:
[----:B------:R-:W-:Y:S01]  /*24c20*/  I2FP.F32.U32 R7, R7 ;  /* 0x0000000700077245 */ /* 0x000fe20000201000 */
[----:B------:R-:W-:Y:S01]  /*24c30*/  BSSY.RECONVERGENT B1, `(.L_x_33068) ;  /* 0x000005b000017945 */ /* 0x000fe20003800200 */
[----:B------:R-:W-:Y:S01]  /*24c40*/  ISETP.NE.AND P4, PT, R18, 0x1, PT ;  /* 0x000000011200780c */ /* 0x000fe20003f85270 */
[----:B------:R-:W-:Y:S02]  /*24c50*/  HFMA2 R11, -RZ, RZ, 0, 1.1920928955078125e-07 ;  /* 0x00000002ff0b7431 */ /* 0x000fe400000001ff */
[----:B------:R-:W-:Y:S02]  /*24c60*/  IMAD.MOV.U32 R19, RZ, RZ, R10 ;  /* 0x000000ffff137224 */ /* 0x000fe400078e000a */
        /* <DEDUP_REMOVED lines=13> */
.L_x_33070:
        /* <DEDUP_REMOVED lines=12> */
.L_x_33072:
[----:B------:R-:W-:Y:S05]  /*24e00*/  BSYNC.RECONVERGENT B2 ;  /* 0x0000000000027941 */ /* 0x000fea0003800200 */
.L_x_33071:
        /* <DEDUP_REMOVED lines=61> */
.L_x_33069:
[----:B------:R-:W-:Y:S05]  /*251e0*/  BSYNC.RECONVERGENT B1 ;  /* 0x0000000000017941 */ /* 0x000fea0003800200 */
.L_x_33068:
        /* <DEDUP_REMOVED lines=24> */
.L_x_33075:
        /* <DEDUP_REMOVED lines=12> */
.L_x_33077:
[----:B------:R-:W-:Y:S05]  /*25430*/  BSYNC.RECONVERGENT B2 ;  /* 0x0000000000027941 */ /* 0x000fea0003800200 */
.L_x_33076:
        /* <DEDUP_REMOVED lines=61> */
.L_x_33074:
[----:B------:R-:W-:Y:S05]  /*25810*/  BSYNC.RECONVERGENT B1 ;  /* 0x0000000000017941 */ /* 0x000fea0003800200 */
.L_x_33073:
        /* <DEDUP_REMOVED lines=18> */
.L_x_33080:
        /* <DEDUP_REMOVED lines=12> */
.L_x_33082:
[----:B------:R-:W-:Y:S05]  /*25a00*/  BSYNC.RECONVERGENT B2 ;  /* 0x0000000000027941 */ /* 0x000fea0003800200 */
.L_x_33081:
[----:B------:R-:W-:Y:S01]  /*25a10*/  IMAD.WIDE.U32 R180, R0, -0x2daee0ad, RZ ;  /* 0xd2511f5300b47825 */ /* 0x000fe200078e00ff */
[----:B------:R-:W-:Y:S01]  /*25a20*/  UIADD3 UR16, UPT, UPT, UR4, -0x61c88647, URZ ;  /* 0x9e3779b904107890 */ /* 0x000fe2000fffe0ff */
[----:B------:R-:W-:Y:S02]  /*25a30*/  MOV R19, R184 ;  /* 0x000000b800137202 */ /* 0x000fe40000000f00 */
[----:B0-----:R-:W-:Y:S01]  /*25a40*/  IMAD.WIDE.U32 R22, R4, -0x326172a9, RZ ;  /* 0xcd9e8d5704167825 */ /* 0x001fe200078e00ff */
        /* <DEDUP_REMOVED lines=57> */
.L_x_33079:
[----:B------:R-:W-:Y:S05]  /*25de0*/  BSYNC.RECONVERGENT B1 ;  /* 0x0000000000017941 */ /* 0x000fea0003800200 */
.L_x_33078:
[----:B------:R-:W-:Y:S01]  /*25df0*/  I2FP.F32.U32 R19, R19 ;  /* 0x0000001300137245 */ /* 0x000fe20000201000 */
[----:B------:R-:W-:Y:S01]  /*25e00*/  BSSY.RECONVERGENT B1, `(.L_x_33083) ;  /* 0x0000061000017945 */ /* 0x000fe20003800200 */
[----:B------:R-:W-:Y:S01]  /*25e10*/  FSEL R7, R7, RZ, P4 ;  /* 0x000000ff07077208 */ /* 0x000fe20002000000 */
[----:B0-----:R-:W-:Y:S02]  /*25e20*/  HFMA2 R22, -RZ, RZ, 0, 1.1920928955078125e-07 ;  /* 0x00000002ff167431 */ /* 0x001fe400000001ff */
        /* <DEDUP_REMOVED lines=20> */
.L_x_33085:
        /* <DEDUP_REMOVED lines=12> */
.L_x_33087:
[----:B------:R-:W-:Y:S05]  /*26030*/  BSYNC.RECONVERGENT B2 ;  /* 0x0000000000027941 */ /* 0x000fea0003800200 */
.L_x_33086:
        /* <DEDUP_REMOVED lines=61> */
.L_x_33084:
[----:B------:R-:W-:Y:S05]  /*26410*/  BSYNC.RECONVERGENT B1 ;  /* 0x0000000000017941 */ /* 0x000fea0003800200 */
.L_x_33083:
        /* <DEDUP_REMOVED lines=18> */
.L_x_33090:
        /* <DEDUP_REMOVED lines=15> */
.L_x_33092:
[----:B------:R-:W-:Y:S05]  /*26630*/  BSYNC.RECONVERGENT B2 ;  /* 0x0000000000027941 */ /* 0x000fea0003800200 */
.L_x_33091:
        /* <DEDUP_REMOVED lines=62> */
.L_x_33089:
[----:B------:R-:W-:Y:S05]  /*26a20*/  BSYNC.RECONVERGENT B1 ;  /* 0x0000000000017941 */ /* 0x000fea0003800200 */
.L_x_33088:
        /* <DEDUP_REMOVED lines=12> */
.L_x_33012:
        /* <DEDUP_REMOVED lines=16> */
.L_x_33096:
        /* <DEDUP_REMOVED lines=12> */
.L_x_33098:
[----:B------:R-:W-:Y:S05]  /*26cb0*/  BSYNC.RECONVERGENT B2 ;  /* 0x0000000000027941 */ /* 0x000fea0003800200 */
.L_x_33097:
        /* <DEDUP_REMOVED lines=62> */
.L_x_33095:
[----:B------:R-:W-:Y:S05]  /*270a0*/  BSYNC.RECONVERGENT B1 ;  /* 0x0000000000017941 */ /* 0x000fea0003800200 */
.L_x_33094:
[----:B------:R-:W0:Y:S01]  /*270b0*/  LDC R183, c[0x0][0x404] ;  /* 0x00010100ffb77b82 */ /* 0x000e220000000800 */
[----:B------:R-:W-:Y:S01]  /*270c0*/  I2FP.F32.U32 R7, R22 ;  /* 0x0000001600077245 */ /* 0x000fe20000201000 */
[----:B------:R-:W-:Y:S01]  /*270d0*/  IMAD.MOV.U32 R182, RZ, RZ, 0x2f800000 ;  /* 0x2f800000ffb67424 */ /* 0x000fe200078e00ff */
[----:B------:R-:W-:Y:S01]  /*270e0*/  LOP3.LUT R3, R3, 0xffffffef, RZ, 0xc0, !PT ;  /* 0xffffffef03037812 */ /* 0x000fe200078ec0ff */
[----:B------:R-:W-:Y:S01]  /*270f0*/  BSSY.RECONVERGENT B1, `(.L_x_33099) ;  /* 0x000005b000017945 */ /* 0x000fe20003800200 */
[----:B------:R-:W-:Y:S02]  /*27100*/  HFMA2 R22, -RZ, RZ, 0, 1.1920928955078125e-07 ;  /* 0x00000002ff167431 */ /* 0x000fe400000001ff */
[----:B------:R-:W-:Y:S01]  /*27110*/  FFMA.FTZ R7, R7, R182, 1.1641532182693481445e-10 ;  /* 0x2f00000007077423 */ /* 0x000fe200000100b6 */
[----:B-----5:R-:W-:-:S04]  /*27120*/  HADD2.F32 R127, -RZ, R128.H0_H0 ;  /* 0x20000080ff7f7230 */ /* 0x020fc80000004100 */
[----:B0-----:R-:W-:Y:S01]  /*27130*/  FSETP.LE.FTZ.AND P2, PT, R7, R183, PT ;  /* 0x000000b70700720b */ /* 0x001fe20003f53000 */
        /* <DEDUP_REMOVED lines=12> */
.L_x_33101:
        /* <DEDUP_REMOVED lines=12> */
.L_x_33103:
[----:B------:R-:W-:Y:S05]  /*272c0*/  BSYNC.RECONVERGENT B2 ;  /* 0x0000000000027941 */ /* 0x000fea0003800200 */
.L_x_33102:
        /* <DEDUP_REMOVED lines=61> */
.L_x_33100:
[----:B------:R-:W-:Y:S05]  /*276a0*/  BSYNC.RECONVERGENT B1 ;  /* 0x0000000000017941 */ /* 0x000fea0003800200 */
.L_x_33099:
        /* <DEDUP_REMOVED lines=19> */
.L_x_33106:
        /* <DEDUP_REMOVED lines=12> */
.L_x_33108:
[----:B------:R-:W-:Y:S05]  /*278a0*/  BSYNC.RECONVERGENT B2 ;  /* 0x0000000000027941 */ /* 0x000fea0003800200 */
.L_x_33107:
        /* <DEDUP_REMOVED lines=62> */
.L_x_33105:
[----:B------:R-:W-:Y:S05]  /*27c90*/  BSYNC.RECONVERGENT B1 ;  /* 0x0000000000017941 */ /* 0x000fea0003800200 */
.L_x_33104:
[----:B------:R-:W-:Y:S01]  /*27ca0*/  I2FP.F32.U32 R7, R7 ;  /* 0x0000000700077245 */ /* 0x000fe20000201000 */
[----:B------:R-:W-:Y:S01]  /*27cb0*/  BSSY.RECONVERGENT B1, `(.L_x_33109) ;  /* 0x000005d000017945 */ /* 0x000fe20003800200 */
[----:B------:R-:W-:Y:S01]  /*27cc0*/  LOP3.LUT R3, R3, 0xfffffffb, RZ, 0xc0, !PT ;  /* 0xfffffffb03037812 */ /* 0x000fe200078ec0ff */
[----:B------:R-:W-:Y:S02]  /*27cd0*/  HFMA2 R124, -RZ, RZ, 0, 1.1920928955078125e-07 ;  /* 0x00000002ff7c7431 */ /* 0x000fe400000001ff */
[----:B------:R-:W-:Y:S02]  /*27ce0*/  HADD2.F32 R22, -RZ, R129.H0_H0 ;  /* 0x20000081ff167230 */ /* 0x000fe40000004100 */
        /* <DEDUP_REMOVED lines=14> */
.L_x_33111:
        /* <DEDUP_REMOVED lines=12> */
.L_x_33113:
[----:B------:R-:W-:Y:S05]  /*27e90*/  BSYNC.RECONVERGENT B2 ;  /* 0x0000000000027941 */ /* 0x000fea0003800200 */
.L_x_33112:
        /* <DEDUP_REMOVED lines=62> */
.L_x_33110:
[----:B------:R-:W-:Y:S05]  /*28280*/  BSYNC.RECONVERGENT B1 ;  /* 0x0000000000017941 */ /* 0x000fea0003800200 */
.L_x_33109:
        /* <DEDUP_REMOVED lines=19> */
.L_x_33116:
        /* <DEDUP_REMOVED lines=12> */
.L_x_33118:
[----:B------:R-:W-:Y:S05]  /*28480*/  BSYNC.RECONVERGENT B2 ;  /* 0x0000000000027941 */ /* 0x000fea0003800200 */
.L_x_33117:
        /* <DEDUP_REMOVED lines=62> */
.L_x_33115:
[----:B------:R-:W-:Y:S05]  /*28870*/  BSYNC.RECONVERGENT B1 ;  /* 0x0000000000017941 */ /* 0x000fea0003800200 */
.L_x_33114:
[----:B------:R-:W-:Y:S01]  /*28880*/  ISETP.NE.AND P3, PT, R125, 0x1, PT ;  /* 0x000000017d00780c */ /* 0x000fe20003f65270 */
[----:B------:R-:W-:Y:S01]  /*28890*/  BSSY.RECONVERGENT B1, `(.L_x_33119) ;  /* 0x000005b000017945 */ /* 0x000fe20003800200 */
[----:B------:R-:W-:Y:S01]  /*288a0*/  I2FP.F32.U32 R7, R7 ;  /* 0x0000000700077245 */ /* 0x000fe20000201000 */
[----:B------:R-:W-:Y:S02]  /*288b0*/  HADD2.F32 R124, -RZ, R130.H0_H0 ;  /* 0x20000082ff7c7230 */ /* 0x000fe40000004100 */
        /* <DEDUP_REMOVED lines=13> */
.L_x_33121:
        /* <DEDUP_REMOVED lines=12> */
.L_x_33123:
[----:B------:R-:W-:Y:S05]  /*28a50*/  BSYNC.RECONVERGENT B2 ;  /* 0x0000000000027941 */ /* 0x000fea0003800200 */
.L_x_33122:
        /* <DEDUP_REMOVED lines=62> */
.L_x_33120:
[----:B------:R-:W-:Y:S05]  /*28e40*/  BSYNC.RECONVERGENT B1 ;  /* 0x0000000000017941 */ /* 0x000fea0003800200 */
.L_x_33119:
[----:B------:R-:W-:Y:S01]  /*28e50*/  ISETP.NE.AND P4, PT, R126, 0x1, PT ;  /* 0x000000017e00780c */ /* 0x000fe20003f85270 */
[----:B------:R-:W-:Y:S01]  /*28e60*/  BSSY.RECONVERGENT B1, `(.L_x_33124) ;  /* 0x000005b000017945 */ /* 0x000fe20003800200 */
[----:B------:R-:W-:Y:S01]  /*28e70*/  I2FP.F32.U32 R7, R7 ;  /* 0x0000000700077245 */ /* 0x000fe20000201000 */
[----:B------:R-:W-:Y:S02]  /*28e80*/  HFMA2 R128, -RZ, RZ, 0, 1.1920928955078125e-07 ;  /* 0x00000002ff807431 */ /* 0x000fe400000001ff */
[----:B------:R-:W-:Y:S02]  /*28e90*/  HADD2.F32 R125, -RZ, R130.H1_H1 ;  /* 0x30000082ff7d7230 */ /* 0x000fe40000004100 */
        /* <DEDUP_REMOVED lines=12> */
.L_x_33126:
        /* <DEDUP_REMOVED lines=12> */
.L_x_33128:
[----:B------:R-:W-:Y:S05]  /*29020*/  BSYNC.RECONVERGENT B2 ;  /* 0x0000000000027941 */ /* 0x000fea0003800200 */
.L_x_33127:
        /* <DEDUP_REMOVED lines=62> */
.L_x_33125:
[----:B------:R-:W-:Y:S05]  /*29410*/  BSYNC.RECONVERGENT B1 ;  /* 0x0000000000017941 */ /* 0x000fea0003800200 */
.L_x_33124:
[----:B------:R-:W-:Y:S01]  /*29420*/  ISETP.NE.AND P5, PT, R128, 0x1, PT ;  /* 0x000000018000780c */ /* 0x000fe20003fa5270 */
[----:B------:R-:W-:Y:S01]  /*29430*/  BSSY.RECONVERGENT B1, `(.L_x_33129) ;  /* 0x000005b000017945 */ /* 0x000fe20003800200 */
[----:B------:R-:W-:Y:S01]  /*29440*/  I2FP.F32.U32 R7, R7 ;  /* 0x0000000700077245 */ /* 0x000fe20000201000 */
[----:B------:R-:W-:Y:S01]  /*29450*/  HADD2.F32 R126, -RZ, R131.H0_H0 ;  /* 0x20000083ff7e7230 */ /* 0x000fe20000004100 */
        /* <DEDUP_REMOVED lines=13> */
.L_x_33131:
        /* <DEDUP_REMOVED lines=12> */
.L_x_33133:
[----:B------:R-:W-:Y:S05]  /*295f0*/  BSYNC.RECONVERGENT B2 ;  /* 0x0000000000027941 */ /* 0x000fea0003800200 */
.L_x_33132:
        /* <DEDUP_REMOVED lines=62> */
.L_x_33130:
[----:B------:R-:W-:Y:S05]  /*299e0*/  BSYNC.RECONVERGENT B1 ;  /* 0x0000000000017941 */ /* 0x000fea0003800200 */
.L_x_33129:
        /* <DEDUP_REMOVED lines=42> */
.L_x_33093:
        /* <DEDUP_REMOVED lines=44> */
.L_x_33134:
[----:B------:R-:W-:Y:S01]  /*29f50*/  IMAD.MOV.U32 R11, RZ, RZ, R184 ;  /* 0x000000ffff0b7224 */ /* 0x000fe200078e00b8 */
[----:B------:R-:W-:-:S07]  /*29f60*/  IADD3 R21, PT, PT, R21, 0x20, RZ ;  /* 0x0000002015157810 */ /* 0x000fce0007ffe0ff */
.L_x_33011:
[----:B------:R-:W-:Y:S05]  /*29f70*/  BSYNC.RECONVERGENT B0 ;  /* 0x0000000000007941 */ /* 0x000fea0003800200 */
.L_x_33010:
        /* <DEDUP_REMOVED lines=36> */
.L_x_33140:
        /* <DEDUP_REMOVED lines=12> */
.L_x_33142:
[----:B------:R-:W-:Y:S05]  /*2a280*/  BSYNC.RECONVERGENT B2 ;  /* 0x0000000000027941 */ /* 0x000fea0003800200 */
.L_x_33141:
        /* <DEDUP_REMOVED lines=62> */
.L_x_33139:
[----:B------:R-:W-:Y:S05]  /*2a670*/  BSYNC.RECONVERGENT B1 ;  /* 0x0000000000017941 */ /* 0x000fea0003800200 */
.L_x_33138:
[----:B------:R-:W1:Y:S01]  /*2a680*/  LDC R183, c[0x0][0x404] ;  /* 0x00010100ffb77b82 */ /* 0x000e620000000800 */
[----:B------:R-:W-:Y:S01]  /*2a690*/  I2FP.F32.U32 R7, R13 ;  /* 0x0000000d00077245 */ /* 0x000fe20000201000 */
[----:B------:R-:W-:Y:S01]  /*2a6a0*/  HFMA2 R185, -RZ, RZ, 0.1171875, 0 ;  /* 0x2f800000ffb97431 */ /* 0x000fe200000001ff */
[----:B------:R-:W-:Y:S01]  /*2a6b0*/  ISETP.NE.AND P2, PT, R14, 0x1, PT ;  /* 0x000000010e00780c */ /* 0x000fe20003f45270 */
[----:B-----5:R-:W-:Y:S01]  /*2a6c0*/  HADD2.F32 R11, -RZ, R136.H0_H0 ;  /* 0x20000088ff0b7230 */ /* 0x020fe20000004100 */
[----:B------:R-:W-:Y:S01]  /*2a6d0*/  LOP3.LUT R3, R3, 0xffffffef, RZ, 0xc0, !PT ;  /* 0xffffffef03037812 */ /* 0x000fe200078ec0ff */
[----:B------:R-:W-:Y:S01]  /*2a6e0*/  BSSY.RECONVERGENT B1, `(.L_x_33143) ;  /* 0x000005b000017945 */ /* 0x000fe20003800200 */
[----:B------:R-:W-:Y:S01]  /*2a6f0*/  FFMA.FTZ R7, R7, R185, 1.1641532182693481445e-10 ;  /* 0x2f00000007077423 */ /* 0x000fe200000100b9 */
[----:B------:R-:W2:Y:S01]  /*2a700*/  LDC R182, c[0x0][0x408] ;  /* 0x00010200ffb67b82 */ /* 0x000ea20000000800 */
[----:B------:R-:W-:-:S03]  /*2a710*/  IMAD.MOV.U32 R13, RZ, RZ, R10 ;  /* 0x000000ffff0d7224 */ /* 0x000fc600078e000a */
[----:B-1----:R-:W-:Y:S01]  /*2a720*/  FSETP.LE.FTZ.AND P4, PT, R7, R183, PT ;  /* 0x000000b70700720b */ /* 0x002fe20003f93000 */
[----:B--2---:R-:W-:Y:S01]  /*2a730*/  FMUL.FTZ R7, R11, R182 ;  /* 0x000000b60b077220 */ /* 0x004fe20000410000 */
        /* <DEDUP_REMOVED lines=11> */
.L_x_33145:
        /* <DEDUP_REMOVED lines=12> */
.L_x_33147:
[----:B------:R-:W-:Y:S05]  /*2a8b0*/  BSYNC.RECONVERGENT B2 ;  /* 0x0000000000027941 */ /* 0x000fea0003800200 */
.L_x_33146:
        /* <DEDUP_REMOVED lines=61> */
.L_x_33144:
[----:B------:R-:W-:Y:S05]  /*2ac90*/  BSYNC.RECONVERGENT B1 ;  /* 0x0000000000017941 */ /* 0x000fea0003800200 */
.L_x_33143:
        /* <DEDUP_REMOVED lines=24> */
.L_x_33150:
        /* <DEDUP_REMOVED lines=12> */
.L_x_33152:
[----:B------:R-:W-:Y:S05]  /*2aee0*/  BSYNC.RECONVERGENT B2 ;  /* 0x0000000000027941 */ /* 0x000fea0003800200 */
.L_x_33151:
        /* <DEDUP_REMOVED lines=61> */
.L_x_33149:
[----:B------:R-:W-:Y:S05]  /*2b2c0*/  BSYNC.RECONVERGENT B1 ;  /* 0x0000000000017941 */ /* 0x000fea0003800200 */
.L_x_33148:
        /* <DEDUP_REMOVED lines=20> */
.L_x_33155:
        /* <DEDUP_REMOVED lines=12> */
.L_x_33157:
[----:B------:R-:W-:Y:S05]  /*2b4d0*/  BSYNC.RECONVERGENT B2 ;  /* 0x0000000000027941 */ /* 0x000fea0003800200 */
.L_x_33156:
        /* <DEDUP_REMOVED lines=61> */
.L_x_33154:
[----:B------:R-:W-:Y:S05]  /*2b8b0*/  BSYNC.RECONVERGENT B1 ;  /* 0x0000000000017941 */ /* 0x000fea0003800200 */
.L_x_33153:
        /* <DEDUP_REMOVED lines=24> */
.L_x_33160:
        /* <DEDUP_REMOVED lines=12> */
.L_x_33162:
[----:B------:R-:W-:Y:S05]  /*2bb00*/  BSYNC.RECONVERGENT B2 ;  /* 0x0000000000027941 */ /* 0x000fea0003800200 */
.L_x_33161:
        /* <DEDUP_REMOVED lines=61> */
.L_x_33159:
[----:B------:R-:W-:Y:S05]  /*2bee0*/  BSYNC.RECONVERGENT B1 ;  /* 0x0000000000017941 */ /* 0x000fea0003800200 */
.L_x_33158:
        /* <DEDUP_REMOVED lines=20> */
.L_x_33165:
        /* <DEDUP_REMOVED lines=12> */
.L_x_33167:
[----:B------:R-:W-:Y:S05]  /*2c0f0*/  BSYNC.RECONVERGENT B2 ;  /* 0x0000000000027941 */ /* 0x000fea0003800200 */
.L_x_33166:
        /* <DEDUP_REMOVED lines=61> */
.L_x_33164:
[----:B------:R-:W-:Y:S05]  /*2c4d0*/  BSYNC.RECONVERGENT B1 ;  /* 0x0000000000017941 */ /* 0x000fea0003800200 */
.L_x_33163:
        /* <DEDUP_REMOVED lines=24> */
.L_x_33170:
        /* <DEDUP_REMOVED lines=12> */
.L_x_33172:
[----:B------:R-:W-:Y:S05]  /*2c720*/  BSYNC.RECONVERGENT B2 ;  /* 0x0000000000027941 */ /* 0x000fea0003800200 */
.L_x_33171:
        /* <DEDUP_REMOVED lines=61> */
.L_x_33169:
[----:B------:R-:W-:Y:S05]  /*2cb00*/  BSYNC.RECONVERGENT B1 ;  /* 0x0000000000017941 */ /* 0x000fea0003800200 */
.L_x_33168:
        /* <DEDUP_REMOVED lines=20> */
.L_x_33175:
        /* <DEDUP_REMOVED lines=12> */
.L_x_33177:
[----:B------:R-:W-:Y:S05]  /*2cd10*/  BSYNC.RECONVERGENT B2 ;  /* 0x0000000000027941 */ /* 0x000fea0003800200 */
.L_x_33176:
        /* <DEDUP_REMOVED lines=61> */
.L_x_33174:
[----:B------:R-:W-:Y:S05]  /*2d0f0*/  BSYNC.RECONVERGENT B1 ;  /* 0x0000000000017941 */ /* 0x000fea0003800200 */
.L_x_33173:
        /* <DEDUP_REMOVED lines=24> */
.L_x_33180:
        /* <DEDUP_REMOVED lines=12> */
.L_x_33182:
[----:B------:R-:W-:Y:S05]  /*2d340*/  BSYNC.RECONVERGENT B2 ;  /* 0x0000000000027941 */ /* 0x000fea0003800200 */
.L_x_33181:
        /* <DEDUP_REMOVED lines=61> */
.L_x_33179:
[----:B------:R-:W-:Y:S05]  /*2d720*/  BSYNC.RECONVERGENT B1 ;  /* 0x0000000000017941 */ /* 0x000fea0003800200 */
.L_x_33178:
        /* <DEDUP_REMOVED lines=18> */
.L_x_33185:
        /* <DEDUP_REMOVED lines=12> */
.L_x_33187:
[----:B------:R-:W-:Y:S05]  /*2d910*/  BSYNC.RECONVERGENT B2 ;  /* 0x0000000000027941 */ /* 0x000fea0003800200 */
.L_x_33186:
        /* <DEDUP_REMOVED lines=61> */
.L_x_33184:
[----:B------:R-:W-:Y:S05]  /*2dcf0*/  BSYNC.RECONVERGENT B1 ;  /* 0x0000000000017941 */ /* 0x000fea0003800200 */
.L_x_33183:
        /* <DEDUP_REMOVED lines=24> */
.L_x_33190:
        /* <DEDUP_REMOVED lines=12> */
.L_x_33192:
[----:B------:R-:W-:Y:S05]  /*2df40*/  BSYNC.RECONVERGENT B2 ;  /* 0x0000000000027941 */ /* 0x000fea0003800200 */
.L_x_33191:
        /* <DEDUP_REMOVED lines=61> */
.L_x_33189:
[----:B------:R-:W-:Y:S05]  /*2e320*/  BSYNC.RECONVERGENT B1 ;  /* 0x0000000000017941 */ /* 0x000fea0003800200 */
.L_x_33188:
        /* <DEDUP_REMOVED lines=18> */
.L_x_33195:
        /* <DEDUP_REMOVED lines=12> */
.L_x_33197:
[----:B------:R-:W-:Y:S05]  /*2e510*/  BSYNC.RECONVERGENT B2 ;  /* 0x0000000000027941 */ /* 0x000fea0003800200 */
.L_x_33196:
        /* <DEDUP_REMOVED lines=61> */
.L_x_33194:
[----:B------:R-:W-:Y:S05]  /*2e8f0*/  BSYNC.RECONVERGENT B1 ;  /* 0x0000000000017941 */ /* 0x000fea0003800200 */
.L_x_33193:
        /* <DEDUP_REMOVED lines=24> */
.L_x_33200:
        /* <DEDUP_REMOVED lines=12> */
.L_x_33202:
[----:B------:R-:W-:Y:S05]  /*2eb40*/  BSYNC.RECONVERGENT B2 ;  /* 0x0000000000027941 */ /* 0x000fea0003800200 */
.L_x_33201:
        /* <DEDUP_REMOVED lines=61> */
.L_x_33199:
[----:B------:R-:W-:Y:S05]  /*2ef20*/  BSYNC.RECONVERGENT B1 ;  /* 0x0000000000017941 */ /* 0x000fea0003800200 */
.L_x_33198:
        /* <DEDUP_REMOVED lines=18> */
.L_x_33205:
        /* <DEDUP_REMOVED lines=12> */
.L_x_33207:
[----:B------:R-:W-:Y:S05]  /*2f110*/  BSYNC.RECONVERGENT B2 ;  /* 0x0000000000027941 */ /* 0x000fea0003800200 */
.L_x_33206:
        /* <DEDUP_REMOVED lines=61> */
.L_x_33204:
[----:B------:R-:W-:Y:S05]  /*2f4f0*/  BSYNC.RECONVERGENT B1 ;  /* 0x0000000000017941 */ /* 0x000fea0003800200 */
.L_x_33203:
        /* <DEDUP_REMOVED lines=24> */
.L_x_33210:
        /* <DEDUP_REMOVED lines=12> */
.L_x_33212:
[----:B------:R-:W-:Y:S05]  /*2f740*/  BSYNC.RECONVERGENT B2 ;  /* 0x0000000000027941 */ /* 0x000fea0003800200 */
.L_x_33211:
        /* <DEDUP_REMOVED lines=61> */
.L_x_33209:
[----:B------:R-:W-:Y:S05]  /*2fb20*/  BSYNC.RECONVERGENT B1 ;  /* 0x0000000000017941 */ /* 0x000fea0003800200 */
.L_x_33208:
        /* <DEDUP_REMOVED lines=18> */
.L_x_33215:
        /* <DEDUP_REMOVED lines=15> */
.L_x_33217:
[----:B------:R-:W-:Y:S05]  /*2fd40*/  BSYNC.RECONVERGENT B2 ;  /* 0x0000000000027941 */ /* 0x000fea0003800200 */
.L_x_33216:
        /* <DEDUP_REMOVED lines=62> */
.L_x_33214:
[----:B------:R-:W-:Y:S05]  /*30130*/  BSYNC.RECONVERGENT B1 ;  /* 0x0000000000017941 */ /* 0x000fea0003800200 */
.L_x_33213:
        /* <DEDUP_REMOVED lines=12> */
.L_x_33137:
        /* <DEDUP_REMOVED lines=16> */
.L_x_33221:
        /* <DEDUP_REMOVED lines=12> */
.L_x_33223:
[----:B------:R-:W-:Y:S05]  /*303c0*/  BSYNC.RECONVERGENT B2 ;  /* 0x0000000000027941 */ /* 0x000fea0003800200 */
.L_x_33222:
        /* <DEDUP_REMOVED lines=62> */
.L_x_33220:
[----:B------:R-:W-:Y:S05]  /*307b0*/  BSYNC.RECONVERGENT B1 ;  /* 0x0000000000017941 */ /* 0x000fea0003800200 */
.L_x_33219:
[----:B------:R-:W0:Y:S01]  /*307c0*/  LDC R183, c[0x0][0x404] ;  /* 0x00010100ffb77b82 */ /* 0x000e220000000800 */
[----:B------:R-:W-:Y:S01]  /*307d0*/  I2FP.F32.U32 R7, R22 ;  /* 0x0000001600077245 */ /* 0x000fe20000201000 */
[----:B------:R-:W-:Y:S01]  /*307e0*/  IMAD.MOV.U32 R182, RZ, RZ, 0x2f800000 ;  /* 0x2f800000ffb67424 */ /* 0x000fe200078e00ff */
[----:B------:R-:W-:Y:S01]  /*307f0*/  LOP3.LUT R3, R3, 0xffffffef, RZ, 0xc0, !PT ;  /* 0xffffffef03037812 */ /* 0x000fe200078ec0ff */
[----:B------:R-:W-:Y:S01]  /*30800*/  BSSY.RECONVERGENT B1, `(.L_x_33224) ;  /* 0x000005b000017945 */ /* 0x000fe20003800200 */
[----:B-----5:R-:W-:Y:S02]  /*30810*/  HADD2.F32 R135, -RZ, R136.H0_H0 ;  /* 0x20000088ff877230 */ /* 0x020fe40000004100 */
[----:B------:R-:W-:Y:S01]  /*30820*/  FFMA.FTZ R7, R7, R182, 1.1641532182693481445e-10 ;  /* 0x2f00000007077423 */ /* 0x000fe200000100b6 */
[----:B------:R-:W-:-:S04]  /*30830*/  IMAD.MOV.U32 R22, RZ, RZ, 0x2 ;  /* 0x00000002ff167424 */ /* 0x000fc800078e00ff */
[----:B0-----:R-:W-:Y:S02]  /*30840*/  FSETP.LE.FTZ.AND P2, PT, R7, R183, PT ;  /* 0x000000b70700720b */ /* 0x001fe40003f53000 */
        /* <DEDUP_REMOVED lines=12> */
.L_x_33226:
        /* <DEDUP_REMOVED lines=12> */
.L_x_33228:
[----:B------:R-:W-:Y:S05]  /*309d0*/  BSYNC.RECONVERGENT B2 ;  /* 0x0000000000027941 */ /* 0x000fea0003800200 */
.L_x_33227:
        /* <DEDUP_REMOVED lines=61> */
.L_x_33225:
[----:B------:R-:W-:Y:S05]  /*30db0*/  BSYNC.RECONVERGENT B1 ;  /* 0x0000000000017941 */ /* 0x000fea0003800200 */
.L_x_33224:
        /* <DEDUP_REMOVED lines=19> */
.L_x_33231:
        /* <DEDUP_REMOVED lines=12> */
.L_x_33233:
[----:B------:R-:W-:Y:S05]  /*30fb0*/  BSYNC.RECONVERGENT B2 ;  /* 0x0000000000027941 */ /* 0x000fea0003800200 */
.L_x_33232:
        /* <DEDUP_REMOVED lines=62> */
.L_x_33230:
[----:B------:R-:W-:Y:S05]  /*313a0*/  BSYNC.RECONVERGENT B1 ;  /* 0x0000000000017941 */ /* 0x000fea0003800200 */
.L_x_33229:
        /* <DEDUP_REMOVED lines=19> */
.L_x_33236:
        /* <DEDUP_REMOVED lines=12> */
.L_x_33238:
[----:B------:R-:W-:Y:S05]  /*315a0*/  BSYNC.RECONVERGENT B2 ;  /* 0x0000000000027941 */ /* 0x000fea0003800200 */
.L_x_33237:
        /* <DEDUP_REMOVED lines=62> */
.L_x_33235:
[----:B------:R-:W-:Y:S05]  /*31990*/  BSYNC.RECONVERGENT B1 ;  /* 0x0000000000017941 */ /* 0x000fea0003800200 */
.L_x_33234:
        /* <DEDUP_REMOVED lines=19> */
.L_x_33241:
        /* <DEDUP_REMOVED lines=12> */
.L_x_33243:
[----:B------:R-:W-:Y:S05]  /*31b90*/  BSYNC.RECONVERGENT B2 ;  /* 0x0000000000027941 */ /* 0x000fea0003800200 */
.L_x_33242:
        /* <DEDUP_REMOVED lines=62> */
.L_x_33240:
[----:B------:R-:W-:Y:S05]  /*31f80*/  BSYNC.RECONVERGENT B1 ;  /* 0x0000000000017941 */ /* 0x000fea0003800200 */
.L_x_33239:
        /* <DEDUP_REMOVED lines=17> */
.L_x_33246:
        /* <DEDUP_REMOVED lines=12> */
.L_x_33248:
[----:B------:R-:W-:Y:S05]  /*32160*/  BSYNC.RECONVERGENT B2 ;  /* 0x0000000000027941 */ /* 0x000fea0003800200 */
.L_x_33247:
        /* <DEDUP_REMOVED lines=62> */
.L_x_33245:
[----:B------:R-:W-:Y:S05]  /*32550*/  BSYNC.RECONVERGENT B1 ;  /* 0x0000000000017941 */ /* 0x000fea0003800200 */
.L_x_33244:
        /* <DEDUP_REMOVED lines=17> */
.L_x_33251:
        /* <DEDUP_REMOVED lines=12> */
.L_x_33253:
[----:B------:R-:W-:Y:S05]  /*32730*/  BSYNC.RECONVERGENT B2 ;  /* 0x0000000000027941 */ /* 0x000fea0003800200 */
.L_x_33252:
        /* <DEDUP_REMOVED lines=62> */
.L_x_33250:
[----:B------:R-:W-:Y:S05]  /*32b20*/  BSYNC.RECONVERGENT B1 ;  /* 0x0000000000017941 */ /* 0x000fea0003800200 */
.L_x_33249:
        /* <DEDUP_REMOVED lines=17> */
.L_x_33256:
        /* <DEDUP_REMOVED lines=12> */
.L_x_33258:
[----:B------:R-:W-:Y:S05]  /*32d00*/  BSYNC.RECONVERGENT B2 ;  /* 0x0000000000027941 */ /* 0x000fea0003800200 */
.L_x_33257:
        /* <DEDUP_REMOVED lines=62> */
.L_x_33255:
[----:B------:R-:W-:Y:S05]  /*330f0*/  BSYNC.RECONVERGENT B1 ;  /* 0x0000000000017941 */ /* 0x000fea0003800200 */
.L_x_33254:
        /* <DEDUP_REMOVED lines=42> */
.L_x_33218:
        /* <DEDUP_REMOVED lines=44> */
.L_x_33259:
[----:B------:R-:W-:Y:S02]  /*33660*/  IMAD.MOV.U32 R11, RZ, RZ, R184 ;  /* 0x000000ffff0b7224 */ /* 0x000fe400078e00b8 */
[----:B------:R-:W-:-:S07]  /*33670*/  VIADD R21, R21, 0x20 ;  /* 0x0000002015157836 */ /* 0x000fce0000000000 */
.L_x_33136:
[----:B------:R-:W-:Y:S05]  /*33680*/  BSYNC.RECONVERGENT B0 ;  /* 0x0000000000007941 */ /* 0x000fea0003800200 */
.L_x_33135:
        /* <DEDUP_REMOVED lines=36> */
.L_x_33265:
        /* <DEDUP_REMOVED lines=12> */
.L_x_33267:
[----:B------:R-:W-:Y:S05]  /*33990*/  BSYNC.RECONVERGENT B2 ;  /* 0x0000000000027941 */ /* 0x000fea0003800200 */
.L_x_33266:
        /* <DEDUP_REMOVED lines=62> */
.L_x_33264:
[----:B------:R-:W-:Y:S05]  /*33d80*/  BSYNC.RECONVERGENT B1 ;  /* 0x0000000000017941 */ /* 0x000fea0003800200 */
.L_x_33263:
        /* <DEDUP_REMOVED lines=9> */
[----:B------:R-:W-:Y:S02]  /*33e20*/  IMAD.MOV.U32 R13, RZ, RZ, R10 ;  /* 0x000000ffff0d7224 */ /* 0x000fe400078e000a */
[----:B-1----:R-:W-:Y:S01]  /*33e30*/  FSETP.LE.FTZ.AND P4, PT, R7, R183, PT ;  /* 0x000000b70700720b */ /* 0x002fe20003f93000 */
[----:B--2---:R-:W-:Y:S01]  /*33e40*/  FMUL.FTZ R7, R11, R182 ;  /* 0x000000b60b077220 */ /* 0x004fe20000410000 */
[----:B------:R-:W-:-:S11]  /*33e50*/  HFMA2 R11, -RZ, RZ, 0, 1.1920928955078125e-07 ;  /* 0x00000002ff0b7431 */ /* 0x000fd600000001ff */
        /* <DEDUP_REMOVED lines=10> */
.L_x_33270:
        /* <DEDUP_REMOVED lines=12> */
.L_x_33272:
[----:B------:R-:W-:Y:S05]  /*33fc0*/  BSYNC.RECONVERGENT B2 ;  /* 0x0000000000027941 */ /* 0x000fea0003800200 */
.L_x_33271:
        /* <DEDUP_REMOVED lines=61> */
.L_x_33269:
[----:B------:R-:W-:Y:S05]  /*343a0*/  BSYNC.RECONVERGENT B1 ;  /* 0x0000000000017941 */ /* 0x000fea0003800200 */
.L_x_33268:
        /* <DEDUP_REMOVED lines=24> */
.L_x_33275:
        /* <DEDUP_REMOVED lines=12> */
.L_x_33277:
[----:B------:R-:W-:Y:S05]  /*345f0*/  BSYNC.RECONVERGENT B2 ;  /* 0x0000000000027941 */ /* 0x000fea0003800200 */
.L_x_33276:
        /* <DEDUP_REMOVED lines=61> */
.L_x_33274:
[----:B------:R-:W-:Y:S05]  /*349d0*/  BSYNC.RECONVERGENT B1 ;  /* 0x0000000000017941 */ /* 0x000fea0003800200 */
.L_x_33273:
        /* <DEDUP_REMOVED lines=20> */
.L_x_33280:
        /* <DEDUP_REMOVED lines=12> */
.L_x_33282:
[----:B------:R-:W-:Y:S05]  /*34be0*/  BSYNC.RECONVERGENT B2 ;  /* 0x0000000000027941 */ /* 0x000fea0003800200 */
.L_x_33281:
        /* <DEDUP_REMOVED lines=61> */
.L_x_33279:
[----:B------:R-:W-:Y:S05]  /*34fc0*/  BSYNC.RECONVERGENT B1 ;  /* 0x0000000000017941 */ /* 0x000fea0003800200 */
.L_x_33278:
        /* <DEDUP_REMOVED lines=24> */
.L_x_33285:
        /* <DEDUP_REMOVED lines=12> */
.L_x_33287:
[----:B------:R-:W-:Y:S05]  /*35210*/  BSYNC.RECONVERGENT B2 ;  /* 0x0000000000027941 */ /* 0x000fea0003800200 */
.L_x_33286:
        /* <DEDUP_REMOVED lines=61> */
.L_x_33284:
[----:B------:R-:W-:Y:S05]  /*355f0*/  BSYNC.RECONVERGENT B1 ;  /* 0x0000000000017941 */ /* 0x000fea0003800200 */
.L_x_33283:
        /* <DEDUP_REMOVED lines=20> */
.L_x_33290:
        /* <DEDUP_REMOVED lines=12> */
.L_x_33292:
[----:B------:R-:W-:Y:S05]  /*35800*/  BSYNC.RECONVERGENT B2 ;  /* 0x0000000000027941 */ /* 0x000fea0003800200 */
.L_x_33291:
        /* <DEDUP_REMOVED lines=61> */
.L_x_33289:
[----:B------:R-:W-:Y:S05]  /*35be0*/  BSYNC.RECONVERGENT B1 ;  /* 0x0000000000017941 */ /* 0x000fea0003800200 */
.L_x_33288:
        /* <DEDUP_REMOVED lines=24> */
.L_x_33295:
        /* <DEDUP_REMOVED lines=12> */
.L_x_33297:
[----:B------:R-:W-:Y:S05]  /*35e30*/  BSYNC.RECONVERGENT B2 ;  /* 0x0000000000027941 */ /* 0x000fea0003800200 */
.L_x_33296:
        /* <DEDUP_REMOVED lines=61> */
.L_x_33294:
[----:B------:R-:W-:Y:S05]  /*36210*/  BSYNC.RECONVERGENT B1 ;  /* 0x0000000000017941 */ /* 0x000fea0003800200 */
.L_x_33293:
        /* <DEDUP_REMOVED lines=20> */
.L_x_33300:
        /* <DEDUP_REMOVED lines=12> */
.L_x_33302:
[----:B------:R-:W-:Y:S05]  /*36420*/  BSYNC.RECONVERGENT B2 ;  /* 0x0000000000027941 */ /* 0x000fea0003800200 */
.L_x_33301:
        /* <DEDUP_REMOVED lines=61> */
.L_x_33299:
[----:B------:R-:W-:Y:S05]  /*36800*/  BSYNC.RECONVERGENT B1 ;  /* 0x0000000000017941 */ /* 0x000fea0003800200 */
.L_x_33298:
        /* <DEDUP_REMOVED lines=24> */
.L_x_33305:
        /* <DEDUP_REMOVED lines=12> */
.L_x_33307:
[----:B------:R-:W-:Y:S05]  /*36a50*/  BSYNC.RECONVERGENT B2 ;  /* 0x0000000000027941 */ /* 0x000fea0003800200 */
.L_x_33306:
        /* <DEDUP_REMOVED lines=61> */
.L_x_33304:
[----:B------:R-:W-:Y:S05]  /*36e30*/  BSYNC.RECONVERGENT B1 ;  /* 0x0000000000017941 */ /* 0x000fea0003800200 */
.L_x_33303:
        /* <DEDUP_REMOVED lines=18> */
.L_x_33310:
        /* <DEDUP_REMOVED lines=12> */
.L_x_33312:
[----:B------:R-:W-:Y:S05]  /*37020*/  BSYNC.RECONVERGENT B2 ;  /* 0x0000000000027941 */ /* 0x000fea0003800200 */
.L_x_33311:
        /* <DEDUP_REMOVED lines=61> */
.L_x_33309:
[----:B------:R-:W-:Y:S05]  /*37400*/  BSYNC.RECONVERGENT B1 ;  /* 0x0000000000017941 */ /* 0x000fea0003800200 */
.L_x_33308:
        /* <DEDUP_REMOVED lines=24> */
.L_x_33315:
        /* <DEDUP_REMOVED lines=12> */
.L_x_33317:
[----:B------:R-:W-:Y:S05]  /*37650*/  BSYNC.RECONVERGENT B2 ;  /* 0x0000000000027941 */ /* 0x000fea0003800200 */
.L_x_33316:
        /* <DEDUP_REMOVED lines=61> */
.L_x_33314:
[----:B------:R-:W-:Y:S05]  /*37a30*/  BSYNC.RECONVERGENT B1 ;  /* 0x0000000000017941 */ /* 0x000fea0003800200 */
.L_x_33313:
        /* <DEDUP_REMOVED lines=18> */
.L_x_33320:
        /* <DEDUP_REMOVED lines=12> */
.L_x_33322:
[----:B------:R-:W-:Y:S05]  /*37c20*/  BSYNC.RECONVERGENT B2 ;  /* 0x0000000000027941 */ /* 0x000fea0003800200 */
.L_x_33321:
        /* <DEDUP_REMOVED lines=61> */
.L_x_33319:
[----:B------:R-:W-:Y:S05]  /*38000*/  BSYNC.RECONVERGENT B1 ;  /* 0x0000000000017941 */ /* 0x000fea0003800200 */
.L_x_33318:
        /* <DEDUP_REMOVED lines=24> */
.L_x_33325:
        /* <DEDUP_REMOVED lines=12> */
.L_x_33327:
[----:B------:R-:W-:Y:S05]  /*38250*/  BSYNC.RECONVERGENT B2 ;  /* 0x0000000000027941 */ /* 0x000fea0003800200 */
.L_x_33326:
        /* <DEDUP_REMOVED lines=61> */
.L_x_33324:
[----:B------:R-:W-:Y:S05]  /*38630*/  BSYNC.RECONVERGENT B1 ;  /* 0x0000000000017941 */ /* 0x000fea0003800200 */
.L_x_33323:
        /* <DEDUP_REMOVED lines=18> */
.L_x_33330:
        /* <DEDUP_REMOVED lines=12> */
.L_x_33332:
[----:B------:R-:W-:Y:S05]  /*38820*/  BSYNC.RECONVERGENT B2 ;  /* 0x0000000000027941 */ /* 0x000fea0003800200 */
.L_x_33331:
        /* <DEDUP_REMOVED lines=61> */
.L_x_33329:
[----:B------:R-:W-:Y:S05]  /*38c00*/  BSYNC.RECONVERGENT B1 ;  /* 0x0000000000017941 */ /* 0x000fea0003800200 */
.L_x_33328:
        /* <DEDUP_REMOVED lines=24> */
.L_x_33335:
        /* <DEDUP_REMOVED lines=12> */
.L_x_33337:
[----:B------:R-:W-:Y:S05]  /*38e50*/  BSYNC.RECONVERGENT B2 ;  /* 0x0000000000027941 */ /* 0x000fea0003800200 */
.L_x_33336:
        /* <DEDUP_REMOVED lines=61> */
.L_x_33334:
[----:B------:R-:W-:Y:S05]  /*39230*/  BSYNC.RECONVERGENT B1 ;  /* 0x0000000000017941 */ /* 0x000fea0003800200 */
.L_x_33333:
        /* <DEDUP_REMOVED lines=18> */
.L_x_33340:
        /* <DEDUP_REMOVED lines=15> */
.L_x_33342:
[----:B------:R-:W-:Y:S05]  /*39450*/  BSYNC.RECONVERGENT B2 ;  /* 0x0000000000027941 */ /* 0x000fea0003800200 */
.L_x_33341:
        /* <DEDUP_REMOVED lines=62> */
.L_x_33339:
[----:B------:R-:W-:Y:S05]  /*39840*/  BSYNC.RECONVERGENT B1 ;  /* 0x0000000000017941 */ /* 0x000fea0003800200 */
.L_x_33338:
        /* <DEDUP_REMOVED lines=12> */
.L_x_33262:
        /* <DEDUP_REMOVED lines=16> */
.L_x_33346:
        /* <DEDUP_REMOVED lines=12> */
.L_x_33348:
[----:B------:R-:W-:Y:S05]  /*39ad0*/  BSYNC.RECONVERGENT B2 ;  /* 0x0000000000027941 */ /* 0x000fea0003800200 */
.L_x_33347:
        /* <DEDUP_REMOVED lines=62> */
.L_x_33345:
[----:B------:R-:W-:Y:S05]  /*39ec0*/  BSYNC.RECONVERGENT B1 ;  /* 0x0000000000017941 */ /* 0x000fea0003800200 */
.L_x_33344:
[----:B------:R-:W0:Y:S01]  /*39ed0*/  LDC R183, c[0x0][0x404] ;  /* 0x00010100ffb77b82 */ /* 0x000e220000000800 */
[----:B------:R-:W-:Y:S01]  /*39ee0*/  I2FP.F32.U32 R7, R22 ;  /* 0x0000001600077245 */ /* 0x000fe20000201000 */
[----:B------:R-:W-:Y:S01]  /*39ef0*/  HFMA2 R182, -RZ, RZ, 0.1171875, 0 ;  /* 0x2f800000ffb67431 */ /* 0x000fe200000001ff */
[----:B------:R-:W-:Y:S01]  /*39f00*/  LOP3.LUT R3, R3, 0xffffffef, RZ, 0xc0, !PT ;  /* 0xffffffef03037812 */ /* 0x000fe200078ec0ff */
[----:B------:R-:W-:Y:S01]  /*39f10*/  BSSY.RECONVERGENT B1, `(.L_x_33349) ;  /* 0x000005b000017945 */ /* 0x000fe20003800200 */
[----:B-----5:R-:W-:Y:S02]  /*39f20*/  HADD2.F32 R143, -RZ, R144.H0_H0 ;  /* 0x20000090ff8f7230 */ /* 0x020fe40000004100 */
[----:B------:R-:W-:Y:S01]  /*39f30*/  FFMA.FTZ R7, R7, R182, 1.1641532182693481445e-10 ;  /* 0x2f00000007077423 */ /* 0x000fe200000100b6 */
[----:B------:R-:W-:-:S04]  /*39f40*/  IMAD.MOV.U32 R22, RZ, RZ, 0x2 ;  /* 0x00000002ff167424 */ /* 0x000fc800078e00ff */
        /* <DEDUP_REMOVED lines=13> */
.L_x_33351:
        /* <DEDUP_REMOVED lines=12> */
.L_x_33353:
[----:B------:R-:W-:Y:S05]  /*3a0e0*/  BSYNC.RECONVERGENT B2 ;  /* 0x0000000000027941 */ /* 0x000fea0003800200 */
.L_x_33352:
        /* <DEDUP_REMOVED lines=61> */
.L_x_33350:
[----:B------:R-:W-:Y:S05]  /*3a4c0*/  BSYNC.RECONVERGENT B1 ;  /* 0x0000000000017941 */ /* 0x000fea0003800200 */
.L_x_33349:
        /* <DEDUP_REMOVED lines=19> */
.L_x_33356:
        /* <DEDUP_REMOVED lines=12> */
.L_x_33358:
[----:B------:R-:W-:Y:S05]  /*3a6c0*/  BSYNC.RECONVERGENT B2 ;  /* 0x0000000000027941 */ /* 0x000fea0003800200 */
.L_x_33357:
        /* <DEDUP_REMOVED lines=62> */
.L_x_33355:
[----:B------:R-:W-:Y:S05]  /*3aab0*/  BSYNC.RECONVERGENT B1 ;  /* 0x0000000000017941 */ /* 0x000fea0003800200 */
.L_x_33354:
        /* <DEDUP_REMOVED lines=19> */
.L_x_33361:
        /* <DEDUP_REMOVED lines=12> */
.L_x_33363:
[----:B------:R-:W-:Y:S05]  /*3acb0*/  BSYNC.RECONVERGENT B2 ;  /* 0x0000000000027941 */ /* 0x000fea0003800200 */
.L_x_33362:
        /* <DEDUP_REMOVED lines=62> */
.L_x_33360:
[----:B------:R-:W-:Y:S05]  /*3b0a0*/  BSYNC.RECONVERGENT B1 ;  /* 0x0000000000017941 */ /* 0x000fea0003800200 */
.L_x_33359:
        /* <DEDUP_REMOVED lines=19> */
.L_x_33366:
        /* <DEDUP_REMOVED lines=12> */
.L_x_33368:
[----:B------:R-:W-:Y:S05]  /*3b2a0*/  BSYNC.RECONVERGENT B2 ;  /* 0x0000000000027941 */ /* 0x000fea0003800200 */
.L_x_33367:
        /* <DEDUP_REMOVED lines=62> */
.L_x_33365:
[----:B------:R-:W-:Y:S05]  /*3b690*/  BSYNC.RECONVERGENT B1 ;  /* 0x0000000000017941 */ /* 0x000fea0003800200 */
.L_x_33364:
        /* <DEDUP_REMOVED lines=17> */
.L_x_33371:
        /* <DEDUP_REMOVED lines=12> */
.L_x_33373:
[----:B------:R-:W-:Y:S05]  /*3b870*/  BSYNC.RECONVERGENT B2 ;  /* 0x0000000000027941 */ /* 0x000fea0003800200 */
.L_x_33372:
        /* <DEDUP_REMOVED lines=62> */
.L_x_33370:
[----:B------:R-:W-:Y:S05]  /*3bc60*/  BSYNC.RECONVERGENT B1 ;  /* 0x0000000000017941 */ /* 0x000fea0003800200 */
.L_x_33369:
        /* <DEDUP_REMOVED lines=17> */
.L_x_33376:
        /* <DEDUP_REMOVED lines=12> */
.L_x_33378:
[----:B------:R-:W-:Y:S05]  /*3be40*/  BSYNC.RECONVERGENT B2 ;  /* 0x0000000000027941 */ /* 0x000fea0003800200 */
.L_x_33377:
        /* <DEDUP_REMOVED lines=62> */
.L_x_33375:
[----:B------:R-:W-:Y:S05]  /*3c230*/  BSYNC.RECONVERGENT B1 ;  /* 0x0000000000017941 */ /* 0x000fea0003800200 */
.L_x_33374:
        /* <DEDUP_REMOVED lines=17> */
.L_x_33381:
        /* <DEDUP_REMOVED lines=12> */
.L_x_33383:
[----:B------:R-:W-:Y:S05]  /*3c410*/  BSYNC.RECONVERGENT B2 ;  /* 0x0000000000027941 */ /* 0x000fea0003800200 */
.L_x_33382:
        /* <DEDUP_REMOVED lines=62> */
.L_x_33380:
[----:B------:R-:W-:Y:S05]  /*3c800*/  BSYNC.RECONVERGENT B1 ;  /* 0x0000000000017941 */ /* 0x000fea0003800200 */
.L_x_33379:
        /* <DEDUP_REMOVED lines=42> */
.L_x_33343:
        /* <DEDUP_REMOVED lines=44> */
.L_x_33384:
[----:B------:R-:W-:Y:S01]  /*3cd70*/  MOV R11, R184 ;  /* 0x000000b8000b7202 */ /* 0x000fe20000000f00 */
[----:B------:R-:W-:-:S07]  /*3cd80*/  VIADD R21, R21, 0x20 ;  /* 0x0000002015157836 */ /* 0x000fce0000000000 */
.L_x_33261:
[----:B------:R-:W-:Y:S05]  /*3cd90*/  BSYNC.RECONVERGENT B0 ;  /* 0x0000000000007941 */ /* 0x000fea0003800200 */
.L_x_33260:
        /* <DEDUP_REMOVED lines=36> */
.L_x_33390:
        /* <DEDUP_REMOVED lines=12> */
.L_x_33392:
[----:B------:R-:W-:Y:S05]  /*3d0a0*/  BSYNC.RECONVERGENT B2 ;  /* 0x0000000000027941 */ /* 0x000fea0003800200 */
.L_x_33391:
        /* <DEDUP_REMOVED lines=62> */
.L_x_33389:
[----:B------:R-:W-:Y:S05]  /*3d490*/  BSYNC.RECONVERGENT B1 ;  /* 0x0000000000017941 */ /* 0x000fea0003800200 */
.L_x_33388:
        /* <DEDUP_REMOVED lines=9> */
[----:B------:R-:W-:Y:S02]  /*3d530*/  MOV R13, R10 ;  /* 0x0000000a000d7202 */ /* 0x000fe40000000f00 */
        /* <DEDUP_REMOVED lines=13> */
.L_x_33395:
        /* <DEDUP_REMOVED lines=12> */
.L_x_33397:
[----:B------:R-:W-:Y:S05]  /*3d6d0*/  BSYNC.RECONVERGENT B2 ;  /* 0x0000000000027941 */ /* 0x000fea0003800200 */
.L_x_33396:
        /* <DEDUP_REMOVED lines=61> */
.L_x_33394:
[----:B------:R-:W-:Y:S05]  /*3dab0*/  BSYNC.RECONVERGENT B1 ;  /* 0x0000000000017941 */ /* 0x000fea0003800200 */
.L_x_33393:
        /* <DEDUP_REMOVED lines=24> */
.L_x_33400:
        /* <DEDUP_REMOVED lines=12> */
.L_x_33402:
[----:B------:R-:W-:Y:S05]  /*3dd00*/  BSYNC.RECONVERGENT B2 ;  /* 0x0000000000027941 */ /* 0x000fea0003800200 */
.L_x_33401:
        /* <DEDUP_REMOVED lines=61> */
.L_x_33399:
[----:B------:R-:W-:Y:S05]  /*3e0e0*/  BSYNC.RECONVERGENT B1 ;  /* 0x0000000000017941 */ /* 0x000fea0003800200 */
.L_x_33398:
        /* <DEDUP_REMOVED lines=20> */
.L_x_33405:
        /* <DEDUP_REMOVED lines=12> */
.L_x_33407:
[----:B------:R-:W-:Y:S05]  /*3e2f0*/  BSYNC.RECONVERGENT B2 ;  /* 0x0000000000027941 */ /* 0x000fea0003800200 */
.L_x_33406:
        /* <DEDUP_REMOVED lines=61> */
.L_x_33404:
[----:B------:R-:W-:Y:S05]  /*3e6d0*/  BSYNC.RECONVERGENT B1 ;  /* 0x0000000000017941 */ /* 0x000fea0003800200 */
.L_x_33403:
        /* <DEDUP_REMOVED lines=24> */
.L_x_33410:
        /* <DEDUP_REMOVED lines=12> */
.L_x_33412:
[----:B------:R-:W-:Y:S05]  /*3e920*/  BSYNC.RECONVERGENT B2 ;  /* 0x0000000000027941 */ /* 0x000fea0003800200 */
.L_x_33411:
        /* <DEDUP_REMOVED lines=61> */
.L_x_33409:
[----:B------:R-:W-:Y:S05]  /*3ed00*/  BSYNC.RECONVERGENT B1 ;  /* 0x0000000000017941 */ /* 0x000fea0003800200 */
.L_x_33408:
        /* <DEDUP_REMOVED lines=20> */
.L_x_33415:
        /* <DEDUP_REMOVED lines=12> */
.L_x_33417:
[----:B------:R-:W-:Y:S05]  /*3ef10*/  BSYNC.RECONVERGENT B2 ;  /* 0x0000000000027941 */ /* 0x000fea0003800200 */
.L_x_33416:
        /* <DEDUP_REMOVED lines=61> */
.L_x_33414:
[----:B------:R-:W-:Y:S05]  /*3f2f0*/  BSYNC.RECONVERGENT B1 ;  /* 0x0000000000017941 */ /* 0x000fea0003800200 */
.L_x_33413:
        /* <DEDUP_REMOVED lines=24> */
.L_x_33420:
        /* <DEDUP_REMOVED lines=12> */
.L_x_33422:
[----:B------:R-:W-:Y:S05]  /*3f540*/  BSYNC.RECONVERGENT B2 ;  /* 0x0000000000027941 */ /* 0x000fea0003800200 */
.L_x_33421:
        /* <DEDUP_REMOVED lines=61> */
.L_x_33419:
[----:B------:R-:W-:Y:S05]  /*3f920*/  BSYNC.RECONVERGENT B1 ;  /* 0x0000000000017941 */ /* 0x000fea0003800200 */
.L_x_33418:
        /* <DEDUP_REMOVED lines=20> */
.L_x_33425:
        /* <DEDUP_REMOVED lines=12> */
.L_x_33427:
[----:B------:R-:W-:Y:S05]  /*3fb30*/  BSYNC.RECONVERGENT B2 ;  /* 0x0000000000027941 */ /* 0x000fea0003800200 */
.L_x_33426:
        /* <DEDUP_REMOVED lines=61> */
.L_x_33424:
[----:B------:R-:W-:Y:S05]  /*3ff10*/  BSYNC.RECONVERGENT B1 ;  /* 0x0000000000017941 */ /* 0x000fea0003800200 */
.L_x_33423:
        /* <DEDUP_REMOVED lines=24> */
.L_x_33430:
        /* <DEDUP_REMOVED lines=12> */
.L_x_33432:
[----:B------:R-:W-:Y:S05]  /*40160*/  BSYNC.RECONVERGENT B2 ;  /* 0x0000000000027941 */ /* 0x000fea0003800200 */
.L_x_33431:
        /* <DEDUP_REMOVED lines=61> */
.L_x_33429:
[----:B------:R-:W-:Y:S05]  /*40540*/  BSYNC.RECONVERGENT B1 ;  /* 0x0000000000017941 */ /* 0x000fea0003800200 */
.L_x_33428:
        /* <DEDUP_REMOVED lines=18> */
.L_x_33435:
        /* <DEDUP_REMOVED lines=12> */
.L_x_33437:
[----:B------:R-:W-:Y:S05]  /*40730*/  BSYNC.RECONVERGENT B2 ;  /* 0x0000000000027941 */ /* 0x000fea0003800200 */
.L_x_33436:
        /* <DEDUP_REMOVED lines=61> */
.L_x_33434:
[----:B------:R-:W-:Y:S05]  /*40b10*/  BSYNC.RECONVERGENT B1 ;  /* 0x0000000000017941 */ /* 0x000fea0003800200 */
.L_x_33433:
        /* <DEDUP_REMOVED lines=24> */
.L_x_33440:
        /* <DEDUP_REMOVED lines=12> */
.L_x_33442:
[----:B------:R-:W-:Y:S05]  /*40d60*/  BSYNC.RECONVERGENT B2 ;  /* 0x0000000000027941 */ /* 0x000fea0003800200 */
.L_x_33441:
        /* <DEDUP_REMOVED lines=61> */
.L_x_33439:
[----:B------:R-:W-:Y:S05]  /*41140*/  BSYNC.RECONVERGENT B1 ;  /* 0x0000000000017941 */ /* 0x000fea0003800200 */
.L_x_33438:
        /* <DEDUP_REMOVED lines=18> */
.L_x_33445:
        /* <DEDUP_REMOVED lines=12> */
.L_x_33447:
[----:B------:R-:W-:Y:S05]  /*41330*/  BSYNC.RECONVERGENT B2 ;  /* 0x0000000000027941 */ /* 0x000fea0003800200 */
.L_x_33446:
        /* <DEDUP_REMOVED lines=61> */
.L_x_33444:
[----:B------:R-:W-:Y:S05]  /*41710*/  BSYNC.RECONVERGENT B1 ;  /* 0x0000000000017941 */ /* 0x000fea0003800200 */
.L_x_33443:
        /* <DEDUP_REMOVED lines=24> */
.L_x_33450:
        /* <DEDUP_REMOVED lines=12> */
.L_x_33452:
[----:B------:R-:W-:Y:S05]  /*41960*/  BSYNC.RECONVERGENT B2 ;  /* 0x0000000000027941 */ /* 0x000fea0003800200 */
.L_x_33451:
        /* <DEDUP_REMOVED lines=61> */
.L_x_33449:
[----:B------:R-:W-:Y:S05]  /*41d40*/  BSYNC.RECONVERGENT B1 ;  /* 0x0000000000017941 */ /* 0x000fea0003800200 */
.L_x_33448:
        /* <DEDUP_REMOVED lines=18> */
.L_x_33455:
        /* <DEDUP_REMOVED lines=12> */
.L_x_33457:
[----:B------:R-:W-:Y:S05]  /*41f30*/  BSYNC.RECONVERGENT B2 ;  /* 0x0000000000027941 */ /* 0x000fea0003800200 */
.L_x_33456:
        /* <DEDUP_REMOVED lines=61> */
.L_x_33454:
[----:B------:R-:W-:Y:S05]  /*42310*/  BSYNC.RECONVERGENT B1 ;  /* 0x0000000000017941 */ /* 0x000fea0003800200 */
.L_x_33453:
        /* <DEDUP_REMOVED lines=24> */
.L_x_33460:
        /* <DEDUP_REMOVED lines=12> */
.L_x_33462:
[----:B------:R-:W-:Y:S05]  /*42560*/  BSYNC.RECONVERGENT B2 ;  /* 0x0000000000027941 */ /* 0x000fea0003800200 */
.L_x_33461:
        /* <DEDUP_REMOVED lines=61> */
.L_x_33459:
[----:B------:R-:W-:Y:S05]  /*42940*/  BSYNC.RECONVERGENT B1 ;  /* 0x0000000000017941 */ /* 0x000fea0003800200 */
.L_x_33458:
        /* <DEDUP_REMOVED lines=18> */
.L_x_33465:
        /* <DEDUP_REMOVED lines=15> */
.L_x_33467:
[----:B------:R-:W-:Y:S05]  /*42b60*/  BSYNC.RECONVERGENT B2 ;  /* 0x0000000000027941 */ /* 0x000fea0003800200 */
.L_x_33466:
        /* <DEDUP_REMOVED lines=62> */
.L_x_33464:
[----:B------:R-:W-:Y:S05]  /*42f50*/  BSYNC.RECONVERGENT B1 ;  /* 0x0000000000017941 */ /* 0x000fea0003800200 */
.L_x_33463:
        /* <DEDUP_REMOVED lines=12> */
.L_x_33387:
        /* <DEDUP_REMOVED lines=16> */
.L_x_33471:
        /* <DEDUP_REMOVED lines=12> */
.L_x_33473:
[----:B------:R-:W-:Y:S05]  /*431e0*/  BSYNC.RECONVERGENT B2 ;  /* 0x0000000000027941 */ /* 0x000fea0003800200 */
.L_x_33472:
        /* <DEDUP_REMOVED lines=62> */
.L_x_33470:
[----:B------:R-:W-:Y:S05]  /*435d0*/  BSYNC.RECONVERGENT B1 ;  /* 0x0000000000017941 */ /* 0x000fea0003800200 */
.L_x_33469:
        /* <DEDUP_REMOVED lines=21> */
.L_x_33476:
        /* <DEDUP_REMOVED lines=12> */
.L_x_33478:
[----:B------:R-:W-:Y:S05]  /*437f0*/  BSYNC.RECONVERGENT B2 ;  /* 0x0000000000027941 */ /* 0x000fea0003800200 */
.L_x_33477:
        /* <DEDUP_REMOVED lines=61> */
.L_x_33475:
[----:B------:R-:W-:Y:S05]  /*43bd0*/  BSYNC.RECONVERGENT B1 ;  /* 0x0000000000017941 */ /* 0x000fea0003800200 */
.L_x_33474:
        /* <DEDUP_REMOVED lines=19> */
.L_x_33481:
        /* <DEDUP_REMOVED lines=12> */
.L_x_33483:
[----:B------:R-:W-:Y:S05]  /*43dd0*/  BSYNC.RECONVERGENT B2 ;  /* 0x0000000000027941 */ /* 0x000fea0003800200 */
.L_x_33482:
        /* <DEDUP_REMOVED lines=62> */
.L_x_33480:
[----:B------:R-:W-:Y:S05]  /*441c0*/  BSYNC.RECONVERGENT B1 ;  /* 0x0000000000017941 */ /* 0x000fea0003800200 */
.L_x_33479:
        /* <DEDUP_REMOVED lines=19> */
.L_x_33486:
        /* <DEDUP_REMOVED lines=12> */
.L_x_33488:
[----:B------:R-:W-:Y:S05]  /*443c0*/  BSYNC.RECONVERGENT B2 ;  /* 0x0000000000027941 */ /* 0x000fea0003800200 */
.L_x_33487:
        /* <DEDUP_REMOVED lines=62> */
.L_x_33485:
[----:B------:R-:W-:Y:S05]  /*447b0*/  BSYNC.RECONVERGENT B1 ;  /* 0x0000000000017941 */ /* 0x000fea0003800200 */
.L_x_33484:
        /* <DEDUP_REMOVED lines=19> */
.L_x_33491:
        /* <DEDUP_REMOVED lines=12> */
.L_x_33493:
[----:B------:R-:W-:Y:S05]  /*449b0*/  BSYNC.RECONVERGENT B2 ;  /* 0x0000000000027941 */ /* 0x000fea0003800200 */
.L_x_33492:
        /* <DEDUP_REMOVED lines=62> */
.L_x_33490:
[----:B------:R-:W-:Y:S05]  /*44da0*/  BSYNC.RECONVERGENT B1 ;  /* 0x0000000000017941 */ /* 0x000fea0003800200 */
.L_x_33489:
        /* <DEDUP_REMOVED lines=17> */
.L_x_33496:
        /* <DEDUP_REMOVED lines=12> */
.L_x_33498:
[----:B------:R-:W-:Y:S05]  /*44f80*/  BSYNC.RECONVERGENT B2 ;  /* 0x0000000000027941 */ /* 0x000fea0003800200 */
.L_x_33497:
        /* <DEDUP_REMOVED lines=62> */
.L_x_33495:
[----:B------:R-:W-:Y:S05]  /*45370*/  BSYNC.RECONVERGENT B1 ;  /* 0x0000000000017941 */ /* 0x000fea0003800200 */
.L_x_33494:
        /* <DEDUP_REMOVED lines=17> */
.L_x_33501:
        /* <DEDUP_REMOVED lines=12> */
.L_x_33503:
[----:B------:R-:W-:Y:S05]  /*45550*/  BSYNC.RECONVERGENT B2 ;  /* 0x0000000000027941 */ /* 0x000fea0003800200 */
.L_x_33502:
        /* <DEDUP_REMOVED lines=62> */
.L_x_33500:
[----:B------:R-:W-:Y:S05]  /*45940*/  BSYNC.RECONVERGENT B1 ;  /* 0x0000000000017941 */ /* 0x000fea0003800200 */
.L_x_33499:
        /* <DEDUP_REMOVED lines=17> */
.L_x_33506:
        /* <DEDUP_REMOVED lines=12> */
.L_x_33508:
[----:B------:R-:W-:Y:S05]  /*45b20*/  BSYNC.RECONVERGENT B2 ;  /* 0x0000000000027941 */ /* 0x000fea0003800200 */
.L_x_33507:
        /* <DEDUP_REMOVED lines=62> */
.L_x_33505:
[----:B------:R-:W-:Y:S05]  /*45f10*/  BSYNC.RECONVERGENT B1 ;  /* 0x0000000000017941 */ /* 0x000fea0003800200 */
.L_x_33504:
        /* <DEDUP_REMOVED lines=42> */
.L_x_33468:
        /* <DEDUP_REMOVED lines=44> */
.L_x_33509:
[----:B------:R-:W-:Y:S01]  /*46480*/  IMAD.MOV.U32 R11, RZ, RZ, R184 ;  /* 0x000000ffff0b7224 */ /* 0x000fe200078e00b8 */
[----:B------:R-:W-:-:S07]  /*46490*/  IADD3 R21, PT, PT, R21, 0x20, RZ ;  /* 0x0000002015157810 */ /* 0x000fce0007ffe0ff */
.L_x_33386:
[----:B------:R-:W-:Y:S05]  /*464a0*/  BSYNC.RECONVERGENT B0 ;  /* 0x0000000000007941 */ /* 0x000fea0003800200 */
.L_x_33385:
        /* <DEDUP_REMOVED lines=36> */
.L_x_33515:
        /* <DEDUP_REMOVED lines=12> */
.L_x_33517:
[----:B------:R-:W-:Y:S05]  /*467b0*/  BSYNC.RECONVERGENT B2 ;  /* 0x0000000000027941 */ /* 0x000fea0003800200 */
.L_x_33516:
        /* <DEDUP_REMOVED lines=62> */
.L_x_33514:
[----:B------:R-:W-:Y:S05]  /*46ba0*/  BSYNC.RECONVERGENT B1 ;  /* 0x0000000000017941 */ /* 0x000fea0003800200 */
.L_x_33513:
        /* <DEDUP_REMOVED lines=23> */
.L_x_33520:
        /* <DEDUP_REMOVED lines=12> */
.L_x_33522:
[----:B------:R-:W-:Y:S05]  /*46de0*/  BSYNC.RECONVERGENT B2 ;  /* 0x0000000000027941 */ /* 0x000fea0003800200 */
.L_x_33521:
        /* <DEDUP_REMOVED lines=61> */
.L_x_33519:
[----:B------:R-:W-:Y:S05]  /*471c0*/  BSYNC.RECONVERGENT B1 ;  /* 0x0000000000017941 */ /* 0x000fea0003800200 */
.L_x_33518:
        /* <DEDUP_REMOVED lines=24> */
.L_x_33525:
        /* <DEDUP_REMOVED lines=12> */
.L_x_33527:
[----:B------:R-:W-:Y:S05]  /*47410*/  BSYNC.RECONVERGENT B2 ;  /* 0x0000000000027941 */ /* 0x000fea0003800200 */
.L_x_33526:
        /* <DEDUP_REMOVED lines=60> */
[----:B------:R-:W-:-:S07]  /*477e0*/  HFMA2 R14, -RZ, RZ, 0, 0 ;  /* 0x00000000ff0e7431 */ /* 0x000fce00000001ff */
.L_x_33524:
[----:B------:R-:W-:Y:S05]  /*477f0*/  BSYNC.RECONVERGENT B1 ;  /* 0x0000000000017941 */ /* 0x000fea0003800200 */
.L_x_33523:
        /* <DEDUP_REMOVED lines=20> */
.L_x_33530:
        /* <DEDUP_REMOVED lines=12> */
.L_x_33532:
[----:B------:R-:W-:Y:S05]  /*47a00*/  BSYNC.RECONVERGENT B2 ;  /* 0x0000000000027941 */ /* 0x000fea0003800200 */
.L_x_33531:
        /* <DEDUP_REMOVED lines=60> */
[----:B------:R-:W-:-:S07]  /*47dd0*/  HFMA2 R11, -RZ, RZ, 0, 0 ;  /* 0x00000000ff0b7431 */ /* 0x000fce00000001ff */
.L_x_33529:
[----:B------:R-:W-:Y:S05]  /*47de0*/  BSYNC.RECONVERGENT B1 ;  /* 0x0000000000017941 */ /* 0x000fea0003800200 */
.L_x_33528:
        /* <DEDUP_REMOVED lines=24> */
.L_x_33535:
        /* <DEDUP_REMOVED lines=12> */
.L_x_33537:
[----:B------:R-:W-:Y:S05]  /*48030*/  BSYNC.RECONVERGENT B2 ;  /* 0x0000000000027941 */ /* 0x000fea0003800200 */
.L_x_33536:
        /* <DEDUP_REMOVED lines=61> */
.L_x_33534:
[----:B------:R-:W-:Y:S05]  /*48410*/  BSYNC.RECONVERGENT B1 ;  /* 0x0000000000017941 */ /* 0x000fea0003800200 */
.L_x_33533:
        /* <DEDUP_REMOVED lines=20> */
.L_x_33540:
        /* <DEDUP_REMOVED lines=12> */
.L_x_33542:
[----:B------:R-:W-:Y:S05]  /*48620*/  BSYNC.RECONVERGENT B2 ;  /* 0x0000000000027941 */ /* 0x000fea0003800200 */
.L_x_33541:
        /* <DEDUP_REMOVED lines=61> */
.L_x_33539:
[----:B------:R-:W-:Y:S05]  /*48a00*/  BSYNC.RECONVERGENT B1 ;  /* 0x0000000000017941 */ /* 0x000fea0003800200 */
.L_x_33538:
        /* <DEDUP_REMOVED lines=24> */
.L_x_33545:
        /* <DEDUP_REMOVED lines=12> */
.L_x_33547:
[----:B------:R-:W-:Y:S05]  /*48c50*/  BSYNC.RECONVERGENT B2 ;  /* 0x0000000000027941 */ /* 0x000fea0003800200 */
.L_x_33546:
        /* <DEDUP_REMOVED lines=61> */
.L_x_33544:
[----:B------:R-:W-:Y:S05]  /*49030*/  BSYNC.RECONVERGENT B1 ;  /* 0x0000000000017941 */ /* 0x000fea0003800200 */
.L_x_33543:
        /* <DEDUP_REMOVED lines=20> */
.L_x_33550:
        /* <DEDUP_REMOVED lines=12> */
.L_x_33552:
[----:B------:R-:W-:Y:S05]  /*49240*/  BSYNC.RECONVERGENT B2 ;  /* 0x0000000000027941 */ /* 0x000fea0003800200 */
.L_x_33551:
        /* <DEDUP_REMOVED lines=61> */
.L_x_33549:
[----:B------:R-:W-:Y:S05]  /*49620*/  BSYNC.RECONVERGENT B1 ;  /* 0x0000000000017941 */ /* 0x000fea0003800200 */
.L_x_33548:
        /* <DEDUP_REMOVED lines=24> */
.L_x_33555:
        /* <DEDUP_REMOVED lines=12> */
.L_x_33557:
[----:B------:R-:W-:Y:S05]  /*49870*/  BSYNC.RECONVERGENT B2 ;  /* 0x0000000000027941 */ /* 0x000fea0003800200 */
.L_x_33556:
        /* <DEDUP_REMOVED lines=61> */
.L_x_33554:
[----:B------:R-:W-:Y:S05]  /*49c50*/  BSYNC.RECONVERGENT B1 ;  /* 0x0000000000017941 */ /* 0x000fea0003800200 */
.L_x_33553:
        /* <DEDUP_REMOVED lines=18> */
.L_x_33560:
        /* <DEDUP_REMOVED lines=12> */
.L_x_33562:
[----:B------:R-:W-:Y:S05]  /*49e40*/  BSYNC.RECONVERGENT B2 ;  /* 0x0000000000027941 */ /* 0x000fea0003800200 */
.L_x_33561:
        /* <DEDUP_REMOVED lines=61> */
.L_x_33559:
[----:B------:R-:W-:Y:S05]  /*4a220*/  BSYNC.RECONVERGENT B1 ;  /* 0x0000000000017941 */ /* 0x000fea0003800200 */
.L_x_33558:
        /* <DEDUP_REMOVED lines=24> */
.L_x_33565:
        /* <DEDUP_REMOVED lines=12> */
.L_x_33567:
[----:B------:R-:W-:Y:S05]  /*4a470*/  BSYNC.RECONVERGENT B2 ;  /* 0x0000000000027941 */ /* 0x000fea0003800200 */
.L_x_33566:
        /* <DEDUP_REMOVED lines=61> */
.L_x_33564:
[----:B------:R-:W-:Y:S05]  /*4a850*/  BSYNC.RECONVERGENT B1 ;  /* 0x0000000000017941 */ /* 0x000fea0003800200 */
.L_x_33563:
        /* <DEDUP_REMOVED lines=18> */
.L_x_33570:
        /* <DEDUP_REMOVED lines=12> */
.L_x_33572:
[----:B------:R-:W-:Y:S05]  /*4aa40*/  BSYNC.RECONVERGENT B2 ;  /* 0x0000000000027941 */ /* 0x000fea0003800200 */
.L_x_33571:
        /* <DEDUP_REMOVED lines=61> */
.L_x_33569:
[----:B------:R-:W-:Y:S05]  /*4ae20*/  BSYNC.RECONVERGENT B1 ;  /* 0x0000000000017941 */ /* 0x000fea0003800200 */
.L_x_33568:
        /* <DEDUP_REMOVED lines=24> */
.L_x_33575:
        /* <DEDUP_REMOVED lines=12> */
.L_x_33577:
[----:B------:R-:W-:Y:S05]  /*4b070*/  BSYNC.RECONVERGENT B2 ;  /* 0x0000000000027941 */ /* 0x000fea0003800200 */
.L_x_33576:
        /* <DEDUP_REMOVED lines=61> */
.L_x_33574:
[----:B------:R-:W-:Y:S05]  /*4b450*/  BSYNC.RECONVERGENT B1 ;  /* 0x0000000000017941 */ /* 0x000fea0003800200 */
.L_x_33573:
        /* <DEDUP_REMOVED lines=18> */
.L_x_33580:
        /* <DEDUP_REMOVED lines=12> */
.L_x_33582:
[----:B------:R-:W-:Y:S05]  /*4b640*/  BSYNC.RECONVERGENT B2 ;  /* 0x0000000000027941 */ /* 0x000fea0003800200 */
.L_x_33581:
        /* <DEDUP_REMOVED lines=61> */
.L_x_33579:
[----:B------:R-:W-:Y:S05]  /*4ba20*/  BSYNC.RECONVERGENT B1 ;  /* 0x0000000000017941 */ /* 0x000fea0003800200 */
.L_x_33578:
        /* <DEDUP_REMOVED lines=24> */
.L_x_33585:
        /* <DEDUP_REMOVED lines=12> */
.L_x_33587:
[----:B------:R-:W-:Y:S05]  /*4bc70*/  BSYNC.RECONVERGENT B2 ;  /* 0x0000000000027941 */ /* 0x000fea0003800200 */
.L_x_33586:
        /* <DEDUP_REMOVED lines=61> */
.L_x_33584:
[----:B------:R-:W-:Y:S05]  /*4c050*/  BSYNC.RECONVERGENT B1 ;  /* 0x0000000000017941 */ /* 0x000fea0003800200 */
.L_x_33583:
        /* <DEDUP_REMOVED lines=18> */
.L_x_33590:
        /* <DEDUP_REMOVED lines=15> */
.L_x_33592:
[----:B------:R-:W-:Y:S05]  /*4c270*/  BSYNC.RECONVERGENT B2 ;  /* 0x0000000000027941 */ /* 0x000fea0003800200 */
.L_x_33591:
        /* <DEDUP_REMOVED lines=62> */
.L_x_33589:
[----:B------:R-:W-:Y:S05]  /*4c660*/  BSYNC.RECONVERGENT B1 ;  /* 0x0000000000017941 */ /* 0x000fea0003800200 */
.L_x_33588:
        /* <DEDUP_REMOVED lines=12> */
.L_x_33512:
        /* <DEDUP_REMOVED lines=16> */
.L_x_33596:
        /* <DEDUP_REMOVED lines=12> */
.L_x_33598:
[----:B------:R-:W-:Y:S05]  /*4c8f0*/  BSYNC.RECONVERGENT B2 ;  /* 0x0000000000027941 */ /* 0x000fea0003800200 */
.L_x_33597:
        /* <DEDUP_REMOVED lines=60> */
[----:B------:R-:W-:Y:S01]  /*4ccc0*/  IMAD.MOV.U32 R23, RZ, RZ, RZ ;  /* 0x000000ffff177224 */ /* 0x000fe200078e00ff */
[----:B------:R-:W-:-:S07]  /*4ccd0*/  MOV R22, R11 ;  /* 0x0000000b00167202 */ /* 0x000fce0000000f00 */
.L_x_33595:
[----:B------:R-:W-:Y:S05]  /*4cce0*/  BSYNC.RECONVERGENT B1 ;  /* 0x0000000000017941 */ /* 0x000fea0003800200 */
.L_x_33594:
        /* <DEDUP_REMOVED lines=21> */
.L_x_33601:
        /* <DEDUP_REMOVED lines=12> */
.L_x_33603:
[----:B------:R-:W-:Y:S05]  /*4cf00*/  BSYNC.RECONVERGENT B2 ;  /* 0x0000000000027941 */ /* 0x000fea0003800200 */
.L_x_33602:
        /* <DEDUP_REMOVED lines=61> */
.L_x_33600:
[----:B------:R-:W-:Y:S05]  /*4d2e0*/  BSYNC.RECONVERGENT B1 ;  /* 0x0000000000017941 */ /* 0x000fea0003800200 */
.L_x_33599:
        /* <DEDUP_REMOVED lines=19> */
.L_x_33606:
        /* <DEDUP_REMOVED lines=12> */
.L_x_33608:
[----:B------:R-:W-:Y:S05]  /*4d4e0*/  BSYNC.RECONVERGENT B2 ;  /* 0x0000000000027941 */ /* 0x000fea0003800200 */
.L_x_33607:
        /* <DEDUP_REMOVED lines=60> */
[----:B------:R-:W-:Y:S01]  /*4d8b0*/  IMAD.MOV.U32 R23, RZ, RZ, RZ ;  /* 0x000000ffff177224 */ /* 0x000fe200078e00ff */
[----:B------:R-:W-:-:S07]  /*4d8c0*/  MOV R10, R22 ;  /* 0x00000016000a7202 */ /* 0x000fce0000000f00 */
.L_x_33605:
[----:B------:R-:W-:Y:S05]  /*4d8d0*/  BSYNC.RECONVERGENT B1 ;  /* 0x0000000000017941 */ /* 0x000fea0003800200 */
.L_x_33604:
        /* <DEDUP_REMOVED lines=19> */
.L_x_33611:
        /* <DEDUP_REMOVED lines=12> */
.L_x_33613:
[----:B------:R-:W-:Y:S05]  /*4dad0*/  BSYNC.RECONVERGENT B2 ;  /* 0x0000000000027941 */ /* 0x000fea0003800200 */
.L_x_33612:
        /* <DEDUP_REMOVED lines=59> */
[----:B------:R-:W-:Y:S02]  /*4de90*/  IMAD.MOV.U32 R10, RZ, RZ, R156 ;  /* 0x000000ffff0a7224 */ /* 0x000fe400078e009c */
[----:B------:R-:W-:Y:S01]  /*4dea0*/  HFMA2 R156, -RZ, RZ, 0, 0 ;  /* 0x00000000ff9c7431 */ /* 0x000fe200000001ff */
[----:B------:R-:W-:-:S07]  /*4deb0*/  LOP3.LUT R5, R180, UR16, R157, 0x96, !PT ;  /* 0x00000010b4057c12 */ /* 0x000fce000f8e969d */
.L_x_33610:
[----:B------:R-:W-:Y:S05]  /*4dec0*/  BSYNC.RECONVERGENT B1 ;  /* 0x0000000000017941 */ /* 0x000fea0003800200 */
.L_x_33609:
        /* <DEDUP_REMOVED lines=19> */
.L_x_33616:
        /* <DEDUP_REMOVED lines=12> */
.L_x_33618:
[----:B------:R-:W-:Y:S05]  /*4e0c0*/  BSYNC.RECONVERGENT B2 ;  /* 0x0000000000027941 */ /* 0x000fea0003800200 */
.L_x_33617:
        /* <DEDUP_REMOVED lines=62> */
.L_x_33615:
[----:B------:R-:W-:Y:S05]  /*4e4b0*/  BSYNC.RECONVERGENT B1 ;  /* 0x0000000000017941 */ /* 0x000fea0003800200 */
.L_x_33614:
        /* <DEDUP_REMOVED lines=17> */
.L_x_33621:
        /* <DEDUP_REMOVED lines=12> */
.L_x_33623:
[----:B------:R-:W-:Y:S05]  /*4e690*/  BSYNC.RECONVERGENT B2 ;  /* 0x0000000000027941 */ /* 0x000fea0003800200 */
.L_x_33622:
        /* <DEDUP_REMOVED lines=62> */
.L_x_33620:
[----:B------:R-:W-:Y:S05]  /*4ea80*/  BSYNC.RECONVERGENT B1 ;  /* 0x0000000000017941 */ /* 0x000fea0003800200 */
.L_x_33619:
        /* <DEDUP_REMOVED lines=17> */
.L_x_33626:
        /* <DEDUP_REMOVED lines=12> */
.L_x_33628:
[----:B------:R-:W-:Y:S05]  /*4ec60*/  BSYNC.RECONVERGENT B2 ;  /* 0x0000000000027941 */ /* 0x000fea0003800200 */
.L_x_33627:
        /* <DEDUP_REMOVED lines=62> */
.L_x_33625:
[----:B------:R-:W-:Y:S05]  /*4f050*/  BSYNC.RECONVERGENT B1 ;  /* 0x0000000000017941 */ /* 0x000fea0003800200 */
.L_x_33624:
        /* <DEDUP_REMOVED lines=17> */
.L_x_33631:
        /* <DEDUP_REMOVED lines=12> */
.L_x_33633:
[----:B------:R-:W-:Y:S05]  /*4f230*/  BSYNC.RECONVERGENT B2 ;  /* 0x0000000000027941 */ /* 0x000fea0003800200 */
.L_x_33632:
        /* <DEDUP_REMOVED lines=59> */
[----:B------:R-:W-:-:S04]  /*4f5f0*/  IMAD.WIDE.U32 R160, R5, -0x326172a9, RZ ;  /* 0xcd9e8d5705a07825 */ /* 0x000fc800078e00ff */
[----:B------:R-:W-:Y:S01]  /*4f600*/  IMAD.MOV.U32 R10, RZ, RZ, R160 ;  /* 0x000000ffff0a7224 */ /* 0x000fe200078e00a0 */
[----:B------:R-:W-:-:S07]  /*4f610*/  LOP3.LUT R5, R180, UR16, R161, 0x96, !PT ;  /* 0x00000010b4057c12 */ /* 0x000fce000f8e96a1 */
.L_x_33630:
[----:B------:R-:W-:Y:S05]  /*4f620*/  BSYNC.RECONVERGENT B1 ;  /* 0x0000000000017941 */ /* 0x000fea0003800200 */
.L_x_33629:
        /* <DEDUP_REMOVED lines=42> */
.L_x_33593:
        /* <DEDUP_REMOVED lines=44> */
.L_x_33634:
[----:B------:R-:W-:Y:S01]  /*4fb90*/  MOV R11, R184 ;  /* 0x000000b8000b7202 */ /* 0x000fe20000000f00 */
[----:B------:R-:W-:-:S07]  /*4fba0*/  VIADD R21, R21, 0x20 ;  /* 0x0000002015157836 */ /* 0x000fce0000000000 */
.L_x_33511:
[----:B------:R-:W-:Y:S05]  /*4fbb0*/  BSYNC.RECONVERGENT B0 ;  /* 0x0000000000007941 */ /* 0x000fea0003800200 */
.L_x_33510:
        /* <DEDUP_REMOVED lines=36> */
.L_x_33640:
        /* <DEDUP_REMOVED lines=12> */
.L_x_33642:
[----:B------:R-:W-:Y:S05]  /*4fec0*/  BSYNC.RECONVERGENT B2 ;  /* 0x0000000000027941 */ /* 0x000fea0003800200 */
.L_x_33641:
        /* <DEDUP_REMOVED lines=62> */
.L_x_33639:
[----:B------:R-:W-:Y:S05]  /*502b0*/  BSYNC.RECONVERGENT B1 ;  /* 0x0000000000017941 */ /* 0x000fea0003800200 */
.L_x_33638:
        /* <DEDUP_REMOVED lines=9> */
[----:B------:R-:W-:-:S03]  /*50350*/  MOV R13, R10 ;  /* 0x0000000a000d7202 */ /* 0x000fc60000000f00 */
        /* <DEDUP_REMOVED lines=13> */
.L_x_33645:
        /* <DEDUP_REMOVED lines=12> */
.L_x_33647:
[----:B------:R-:W-:Y:S05]  /*504f0*/  BSYNC.RECONVERGENT B2 ;  /* 0x0000000000027941 */ /* 0x000fea0003800200 */
.L_x_33646:
        /* <DEDUP_REMOVED lines=61> */
.L_x_33644:
[----:B------:R-:W-:Y:S05]  /*508d0*/  BSYNC.RECONVERGENT B1 ;  /* 0x0000000000017941 */ /* 0x000fea0003800200 */
.L_x_33643:
        /* <DEDUP_REMOVED lines=24> */
.L_x_33650:
        /* <DEDUP_REMOVED lines=12> */
.L_x_33652:
[----:B------:R-:W-:Y:S05]  /*50b20*/  BSYNC.RECONVERGENT B2 ;  /* 0x0000000000027941 */ /* 0x000fea0003800200 */
.L_x_33651:
        /* <DEDUP_REMOVED lines=61> */
.L_x_33649:
[----:B------:R-:W-:Y:S05]  /*50f00*/  BSYNC.RECONVERGENT B1 ;  /* 0x0000000000017941 */ /* 0x000fea0003800200 */
.L_x_33648:
        /* <DEDUP_REMOVED lines=20> */
.L_x_33655:
        /* <DEDUP_REMOVED lines=12> */
.L_x_33657:
[----:B------:R-:W-:Y:S05]  /*51110*/  BSYNC.RECONVERGENT B2 ;  /* 0x0000000000027941 */ /* 0x000fea0003800200 */
.L_x_33656:
        /* <DEDUP_REMOVED lines=61> */
.L_x_33654:
[----:B------:R-:W-:Y:S05]  /*514f0*/  BSYNC.RECONVERGENT B1 ;  /* 0x0000000000017941 */ /* 0x000fea0003800200 */
.L_x_33653:
        /* <DEDUP_REMOVED lines=24> */
.L_x_33660:
        /* <DEDUP_REMOVED lines=12> */
.L_x_33662:
[----:B------:R-:W-:Y:S05]  /*51740*/  BSYNC.RECONVERGENT B2 ;  /* 0x0000000000027941 */ /* 0x000fea0003800200 */
.L_x_33661:
        /* <DEDUP_REMOVED lines=61> */
.L_x_33659:
[----:B------:R-:W-:Y:S05]  /*51b20*/  BSYNC.RECONVERGENT B1 ;  /* 0x0000000000017941 */ /* 0x000fea0003800200 */
.L_x_33658:
        /* <DEDUP_REMOVED lines=20> */
.L_x_33665:
        /* <DEDUP_REMOVED lines=12> */
.L_x_33667:
[----:B------:R-:W-:Y:S05]  /*51d30*/  BSYNC.RECONVERGENT B2 ;  /* 0x0000000000027941 */ /* 0x000fea0003800200 */
.L_x_33666:
        /* <DEDUP_REMOVED lines=61> */
.L_x_33664:
[----:B------:R-:W-:Y:S05]  /*52110*/  BSYNC.RECONVERGENT B1 ;  /* 0x0000000000017941 */ /* 0x000fea0003800200 */
.L_x_33663:
        /* <DEDUP_REMOVED lines=24> */
.L_x_33670:
        /* <DEDUP_REMOVED lines=12> */
.L_x_33672:
[----:B------:R-:W-:Y:S05]  /*52360*/  BSYNC.RECONVERGENT B2 ;  /* 0x0000000000027941 */ /* 0x000fea0003800200 */
.L_x_33671:
        /* <DEDUP_REMOVED lines=61> */
.L_x_33669:
[----:B------:R-:W-:Y:S05]  /*52740*/  BSYNC.RECONVERGENT B1 ;  /* 0x0000000000017941 */ /* 0x000fea0003800200 */
.L_x_33668:
        /* <DEDUP_REMOVED lines=20> */
.L_x_33675:
        /* <DEDUP_REMOVED lines=12> */
.L_x_33677:
[----:B------:R-:W-:Y:S05]  /*52950*/  BSYNC.RECONVERGENT B2 ;  /* 0x0000000000027941 */ /* 0x000fea0003800200 */
.L_x_33676:
        /* <DEDUP_REMOVED lines=61> */
.L_x_33674:
[----:B------:R-:W-:Y:S05]  /*52d30*/  BSYNC.RECONVERGENT B1 ;  /* 0x0000000000017941 */ /* 0x000fea0003800200 */
.L_x_33673:
        /* <DEDUP_REMOVED lines=24> */
.L_x_33680:
        /* <DEDUP_REMOVED lines=12> */
.L_x_33682:
[----:B------:R-:W-:Y:S05]  /*52f80*/  BSYNC.RECONVERGENT B2 ;  /* 0x0000000000027941 */ /* 0x000fea0003800200 */
.L_x_33681:
        /* <DEDUP_REMOVED lines=61> */
.L_x_33679:
[----:B------:R-:W-:Y:S05]  /*53360*/  BSYNC.RECONVERGENT B1 ;  /* 0x0000000000017941 */ /* 0x000fea0003800200 */
.L_x_33678:
        /* <DEDUP_REMOVED lines=18> */
.L_x_33685:
        /* <DEDUP_REMOVED lines=12> */
.L_x_33687:
[----:B------:R-:W-:Y:S05]  /*53550*/  BSYNC.RECONVERGENT B2 ;  /* 0x0000000000027941 */ /* 0x000fea0003800200 */
.L_x_33686:
        /* <DEDUP_REMOVED lines=61> */
.L_x_33684:
[----:B------:R-:W-:Y:S05]  /*53930*/  BSYNC.RECONVERGENT B1 ;  /* 0x0000000000017941 */ /* 0x000fea0003800200 */
.L_x_33683:
        /* <DEDUP_REMOVED lines=24> */
.L_x_33690:
        /* <DEDUP_REMOVED lines=12> */
.L_x_33692:
[----:B------:R-:W-:Y:S05]  /*53b80*/  BSYNC.RECONVERGENT B2 ;  /* 0x0000000000027941 */ /* 0x000fea0003800200 */
.L_x_33691:
        /* <DEDUP_REMOVED lines=61> */
.L_x_33689:
[----:B------:R-:W-:Y:S05]  /*53f60*/  BSYNC.RECONVERGENT B1 ;  /* 0x0000000000017941 */ /* 0x000fea0003800200 */
.L_x_33688:
        /* <DEDUP_REMOVED lines=18> */
.L_x_33695:
        /* <DEDUP_REMOVED lines=12> */
.L_x_33697:
[----:B------:R-:W-:Y:S05]  /*54150*/  BSYNC.RECONVERGENT B2 ;  /* 0x0000000000027941 */ /* 0x000fea0003800200 */
.L_x_33696:
        /* <DEDUP_REMOVED lines=61> */
.L_x_33694:
[----:B------:R-:W-:Y:S05]  /*54530*/  BSYNC.RECONVERGENT B1 ;  /* 0x0000000000017941 */ /* 0x000fea0003800200 */
.L_x_33693:
        /* <DEDUP_REMOVED lines=24> */
.L_x_33700:
        /* <DEDUP_REMOVED lines=12> */
.L_x_33702:
[----:B------:R-:W-:Y:S05]  /*54780*/  BSYNC.RECONVERGENT B2 ;  /* 0x0000000000027941 */ /* 0x000fea0003800200 */
.L_x_33701:
        /* <DEDUP_REMOVED lines=61> */
.L_x_33699:
[----:B------:R-:W-:Y:S05]  /*54b60*/  BSYNC.RECONVERGENT B1 ;  /* 0x0000000000017941 */ /* 0x000fea0003800200 */
.L_x_33698:
        /* <DEDUP_REMOVED lines=18> */
.L_x_33705:
        /* <DEDUP_REMOVED lines=12> */
.L_x_33707:
[----:B------:R-:W-:Y:S05]  /*54d50*/  BSYNC.RECONVERGENT B2 ;  /* 0x0000000000027941 */ /* 0x000fea0003800200 */
.L_x_33706:
        /* <DEDUP_REMOVED lines=61> */
.L_x_33704:
[----:B------:R-:W-:Y:S05]  /*55130*/  BSYNC.RECONVERGENT B1 ;  /* 0x0000000000017941 */ /* 0x000fea0003800200 */
.L_x_33703:
        /* <DEDUP_REMOVED lines=24> */
.L_x_33710:
        /* <DEDUP_REMOVED lines=12> */
.L_x_33712:
[----:B------:R-:W-:Y:S05]  /*55380*/  BSYNC.RECONVERGENT B2 ;  /* 0x0000000000027941 */ /* 0x000fea0003800200 */
.L_x_33711:
        /* <DEDUP_REMOVED lines=61> */
.L_x_33709:
[----:B------:R-:W-:Y:S05]  /*55760*/  BSYNC.RECONVERGENT B1 ;  /* 0x0000000000017941 */ /* 0x000fea0003800200 */
.L_x_33708:
        /* <DEDUP_REMOVED lines=18> */
.L_x_33715:
        /* <DEDUP_REMOVED lines=15> */
.L_x_33717:
[----:B------:R-:W-:Y:S05]  /*55980*/  BSYNC.RECONVERGENT B2 ;  /* 0x0000000000027941 */ /* 0x000fea0003800200 */
.L_x_33716:
        /* <DEDUP_REMOVED lines=62> */
.L_x_33714:
[----:B------:R-:W-:Y:S05]  /*55d70*/  BSYNC.RECONVERGENT B1 ;  /* 0x0000000000017941 */ /* 0x000fea0003800200 */
.L_x_33713:
        /* <DEDUP_REMOVED lines=12> */
.L_x_33637:
        /* <DEDUP_REMOVED lines=16> */
.L_x_33721:
        /* <DEDUP_REMOVED lines=12> */
.L_x_33723:
[----:B------:R-:W-:Y:S05]  /*56000*/  BSYNC.RECONVERGENT B2 ;  /* 0x0000000000027941 */ /* 0x000fea0003800200 */
.L_x_33722:
        /* <DEDUP_REMOVED lines=62> */
.L_x_33720:
[----:B------:R-:W-:Y:S05]  /*563f0*/  BSYNC.RECONVERGENT B1 ;  /* 0x0000000000017941 */ /* 0x000fea0003800200 */
.L_x_33719:
        /* <DEDUP_REMOVED lines=21> */
.L_x_33726:
        /* <DEDUP_REMOVED lines=12> */
.L_x_33728:
[----:B------:R-:W-:Y:S05]  /*56610*/  BSYNC.RECONVERGENT B2 ;  /* 0x0000000000027941 */ /* 0x000fea0003800200 */
.L_x_33727:
        /* <DEDUP_REMOVED lines=61> */
.L_x_33725:
[----:B------:R-:W-:Y:S05]  /*569f0*/  BSYNC.RECONVERGENT B1 ;  /* 0x0000000000017941 */ /* 0x000fea0003800200 */
.L_x_33724:
        /* <DEDUP_REMOVED lines=19> */
.L_x_33731:
        /* <DEDUP_REMOVED lines=12> */
.L_x_33733:
[----:B------:R-:W-:Y:S05]  /*56bf0*/  BSYNC.RECONVERGENT B2 ;  /* 0x0000000000027941 */ /* 0x000fea0003800200 */
.L_x_33732:
        /* <DEDUP_REMOVED lines=62> */
.L_x_33730:
[----:B------:R-:W-:Y:S05]  /*56fe0*/  BSYNC.RECONVERGENT B1 ;  /* 0x0000000000017941 */ /* 0x000fea0003800200 */
.L_x_33729:
        /* <DEDUP_REMOVED lines=19> */
.L_x_33736:
        /* <DEDUP_REMOVED lines=12> */
.L_x_33738:
[----:B------:R-:W-:Y:S05]  /*571e0*/  BSYNC.RECONVERGENT B2 ;  /* 0x0000000000027941 */ /* 0x000fea0003800200 */
.L_x_33737:
        /* <DEDUP_REMOVED lines=62> */
.L_x_33735:
[----:B------:R-:W-:Y:S05]  /*575d0*/  BSYNC.RECONVERGENT B1 ;  /* 0x0000000000017941 */ /* 0x000fea0003800200 */
.L_x_33734:
        /* <DEDUP_REMOVED lines=19> */
.L_x_33741:
        /* <DEDUP_REMOVED lines=12> */
.L_x_33743:
[----:B------:R-:W-:Y:S05]  /*577d0*/  BSYNC.RECONVERGENT B2 ;  /* 0x0000000000027941 */ /* 0x000fea0003800200 */
.L_x_33742:
        /* <DEDUP_REMOVED lines=62> */
.L_x_33740:
[----:B------:R-:W-:Y:S05]  /*57bc0*/  BSYNC.RECONVERGENT B1 ;  /* 0x0000000000017941 */ /* 0x000fea0003800200 */
.L_x_33739:
        /* <DEDUP_REMOVED lines=17> */
.L_x_33746:
        /* <DEDUP_REMOVED lines=12> */
.L_x_33748:
[----:B------:R-:W-:Y:S05]  /*57da0*/  BSYNC.RECONVERGENT B2 ;  /* 0x0000000000027941 */ /* 0x000fea0003800200 */
.L_x_33747:
        /* <DEDUP_REMOVED lines=62> */
.L_x_33745:
[----:B------:R-:W-:Y:S05]  /*58190*/  BSYNC.RECONVERGENT B1 ;  /* 0x0000000000017941 */ /* 0x000fea0003800200 */
.L_x_33744:
        /* <DEDUP_REMOVED lines=17> */
.L_x_33751:
        /* <DEDUP_REMOVED lines=12> */
.L_x_33753:
[----:B------:R-:W-:Y:S05]  /*58370*/  BSYNC.RECONVERGENT B2 ;  /* 0x0000000000027941 */ /* 0x000fea0003800200 */
.L_x_33752:
        /* <DEDUP_REMOVED lines=62> */
.L_x_33750:
[----:B------:R-:W-:Y:S05]  /*58760*/  BSYNC.RECONVERGENT B1 ;  /* 0x0000000000017941 */ /* 0x000fea0003800200 */
.L_x_33749:
        /* <DEDUP_REMOVED lines=17> */
.L_x_33756:
        /* <DEDUP_REMOVED lines=12> */
.L_x_33758:
[----:B------:R-:W-:Y:S05]  /*58940*/  BSYNC.RECONVERGENT B2 ;  /* 0x0000000000027941 */ /* 0x000fea0003800200 */
.L_x_33757:
        /* <DEDUP_REMOVED lines=62> */
.L_x_33755:
[----:B------:R-:W-:Y:S05]  /*58d30*/  BSYNC.RECONVERGENT B1 ;  /* 0x0000000000017941 */ /* 0x000fea0003800200 */
.L_x_33754:
        /* <DEDUP_REMOVED lines=42> */
.L_x_33718:
        /* <DEDUP_REMOVED lines=44> */
.L_x_33759:
[----:B------:R-:W-:Y:S01]  /*592a0*/  MOV R11, R184 ;  /* 0x000000b8000b7202 */ /* 0x000fe20000000f00 */
[----:B------:R-:W-:-:S07]  /*592b0*/  VIADD R21, R21, 0x20 ;  /* 0x0000002015157836 */ /* 0x000fce0000000000 */
.L_x_33636:
[----:B------:R-:W-:Y:S05]  /*592c0*/  BSYNC.RECONVERGENT B0 ;  /* 0x0000000000007941 */ /* 0x000fea0003800200 */
.L_x_33635:
        /* <DEDUP_REMOVED lines=24> */
[----:B0-----:R-:W-:-:S08]  /*59450*/  MOV R22, R11 ;  /* 0x0000000b00167202 */ /* 0x001fd00000000f00 */
        /* <DEDUP_REMOVED lines=11> */
.L_x_33765:
        /* <DEDUP_REMOVED lines=12> */
.L_x_33767:
[----:B------:R-:W-:Y:S05]  /*595d0*/  BSYNC.RECONVERGENT B2 ;  /* 0x0000000000027941 */ /* 0x000fea0003800200 */
.L_x_33766:
        /* <DEDUP_REMOVED lines=62> */
.L_x_33764:
[----:B------:R-:W-:Y:S05]  /*599c0*/  BSYNC.RECONVERGENT B1 ;  /* 0x0000000000017941 */ /* 0x000fea0003800200 */
.L_x_33763:
[----:B------:R-:W0:Y:S01]  /*599d0*/  LDC R185, c[0x0][0x404] ;  /* 0x00010100ffb97b82 */ /* 0x000e220000000800 */
[----:B------:R-:W-:Y:S01]  /*599e0*/  I2FP.F32.U32 R7, R13 ;  /* 0x0000000d00077245 */ /* 0x000fe20000201000 */
[----:B------:R-:W-:Y:S01]  /*599f0*/  HFMA2 R186, -RZ, RZ, 0.1171875, 0 ;  /* 0x2f800000ffba7431 */ /* 0x000fe200000001ff */
[----:B------:R-:W-:Y:S01]  /*59a00*/  ISETP.NE.AND P2, PT, R14, 0x1, PT ;  /* 0x000000010e00780c */ /* 0x000fe20003f45270 */
[----:B-----5:R-:W-:Y:S01]  /*59a10*/  HADD2.F32 R11, -RZ, R176.H0_H0 ;  /* 0x200000b0ff0b7230 */ /* 0x020fe20000004100 */
[----:B------:R-:W-:Y:S01]  /*59a20*/  LOP3.LUT R3, R3, 0xffffffef, RZ, 0xc0, !PT ;  /* 0xffffffef03037812 */ /* 0x000fe200078ec0ff */
[----:B------:R-:W-:Y:S01]  /*59a30*/  BSSY.RECONVERGENT B1, `(.L_x_33768) ;  /* 0x000005b000017945 */ /* 0x000fe20003800200 */
[----:B------:R-:W-:Y:S01]  /*59a40*/  FFMA.FTZ R7, R7, R186, 1.1641532182693481445e-10 ;  /* 0x2f00000007077423 */ /* 0x000fe200000100ba */
[----:B------:R-:W1:Y:S01]  /*59a50*/  LDC R184, c[0x0][0x408] ;  /* 0x00010200ffb87b82 */ /* 0x000e620000000800 */
[----:B------:R-:W-:-:S03]  /*59a60*/  MOV R13, R10 ;  /* 0x0000000a000d7202 */ /* 0x000fc60000000f00 */
        /* <DEDUP_REMOVED lines=13> */
.L_x_33770:
        /* <DEDUP_REMOVED lines=12> */
.L_x_33772:
[----:B------:R-:W-:Y:S05]  /*59c00*/  BSYNC.RECONVERGENT B2 ;  /* 0x0000000000027941 */ /* 0x000fea0003800200 */
.L_x_33771:
        /* <DEDUP_REMOVED lines=61> */
.L_x_33769:
[----:B------:R-:W-:Y:S05]  /*59fe0*/  BSYNC.RECONVERGENT B1 ;  /* 0x0000000000017941 */ /* 0x000fea0003800200 */
.L_x_33768:
        /* <DEDUP_REMOVED lines=24> */
.L_x_33775:
        /* <DEDUP_REMOVED lines=12> */
.L_x_33777:
[----:B------:R-:W-:Y:S05]  /*5a230*/  BSYNC.RECONVERGENT B2 ;  /* 0x0000000000027941 */ /* 0x000fea0003800200 */
.L_x_33776:
        /* <DEDUP_REMOVED lines=61> */
.L_x_33774:
[----:B------:R-:W-:Y:S05]  /*5a610*/  BSYNC.RECONVERGENT B1 ;  /* 0x0000000000017941 */ /* 0x000fea0003800200 */
.L_x_33773:
        /* <DEDUP_REMOVED lines=20> */
.L_x_33780:
        /* <DEDUP_REMOVED lines=12> */
.L_x_33782:
[----:B------:R-:W-:Y:S05]  /*5a820*/  BSYNC.RECONVERGENT B2 ;  /* 0x0000000000027941 */ /* 0x000fea0003800200 */
.L_x_33781:
        /* <DEDUP_REMOVED lines=61> */
.L_x_33779:
[----:B------:R-:W-:Y:S05]  /*5ac00*/  BSYNC.RECONVERGENT B1 ;  /* 0x0000000000017941 */ /* 0x000fea0003800200 */
.L_x_33778:
        /* <DEDUP_REMOVED lines=24> */
.L_x_33785:
        /* <DEDUP_REMOVED lines=12> */
.L_x_33787:
[----:B------:R-:W-:Y:S05]  /*5ae50*/  BSYNC.RECONVERGENT B2 ;  /* 0x0000000000027941 */ /* 0x000fea0003800200 */
.L_x_33786:
        /* <DEDUP_REMOVED lines=61> */
.L_x_33784:
[----:B------:R-:W-:Y:S05]  /*5b230*/  BSYNC.RECONVERGENT B1 ;  /* 0x0000000000017941 */ /* 0x000fea0003800200 */
.L_x_33783:
        /* <DEDUP_REMOVED lines=20> */
.L_x_33790:
        /* <DEDUP_REMOVED lines=12> */
.L_x_33792:
[----:B------:R-:W-:Y:S05]  /*5b440*/  BSYNC.RECONVERGENT B2 ;  /* 0x0000000000027941 */ /* 0x000fea0003800200 */
.L_x_33791:
        /* <DEDUP_REMOVED lines=61> */
.L_x_33789:
[----:B------:R-:W-:Y:S05]  /*5b820*/  BSYNC.RECONVERGENT B1 ;  /* 0x0000000000017941 */ /* 0x000fea0003800200 */
.L_x_33788:
        /* <DEDUP_REMOVED lines=24> */
.L_x_33795:
        /* <DEDUP_REMOVED lines=12> */
.L_x_33797:
[----:B------:R-:W-:Y:S05]  /*5ba70*/  BSYNC.RECONVERGENT B2 ;  /* 0x0000000000027941 */ /* 0x000fea0003800200 */
.L_x_33796:
        /* <DEDUP_REMOVED lines=61> */
.L_x_33794:
[----:B------:R-:W-:Y:S05]  /*5be50*/  BSYNC.RECONVERGENT B1 ;  /* 0x0000000000017941 */ /* 0x000fea0003800200 */
.L_x_33793:
        /* <DEDUP_REMOVED lines=20> */
.L_x_33800:
        /* <DEDUP_REMOVED lines=12> */
.L_x_33802:
[----:B------:R-:W-:Y:S05]  /*5c060*/  BSYNC.RECONVERGENT B2 ;  /* 0x0000000000027941 */ /* 0x000fea0003800200 */
.L_x_33801:
        /* <DEDUP_REMOVED lines=61> */
.L_x_33799:
[----:B------:R-:W-:Y:S05]  /*5c440*/  BSYNC.RECONVERGENT B1 ;  /* 0x0000000000017941 */ /* 0x000fea0003800200 */
.L_x_33798:
        /* <DEDUP_REMOVED lines=24> */
.L_x_33805:
        /* <DEDUP_REMOVED lines=12> */
.L_x_33807:
[----:B------:R-:W-:Y:S05]  /*5c690*/  BSYNC.RECONVERGENT B2 ;  /* 0x0000000000027941 */ /* 0x000fea0003800200 */
.L_x_33806:
        /* <DEDUP_REMOVED lines=61> */
.L_x_33804:
[----:B------:R-:W-:Y:S05]  /*5ca70*/  BSYNC.RECONVERGENT B1 ;  /* 0x0000000000017941 */ /* 0x000fea0003800200 */
.L_x_33803:
        /* <DEDUP_REMOVED lines=18> */
.L_x_33810:
        /* <DEDUP_REMOVED lines=12> */
.L_x_33812:
[----:B------:R-:W-:Y:S05]  /*5cc60*/  BSYNC.RECONVERGENT B2 ;  /* 0x0000000000027941 */ /* 0x000fea0003800200 */
.L_x_33811:
        /* <DEDUP_REMOVED lines=61> */
.L_x_33809:
[----:B------:R-:W-:Y:S05]  /*5d040*/  BSYNC.RECONVERGENT B1 ;  /* 0x0000000000017941 */ /* 0x000fea0003800200 */
.L_x_33808:
        /* <DEDUP_REMOVED lines=24> */
.L_x_33815:
        /* <DEDUP_REMOVED lines=12> */
.L_x_33817:
[----:B------:R-:W-:Y:S05]  /*5d290*/  BSYNC.RECONVERGENT B2 ;  /* 0x0000000000027941 */ /* 0x000fea0003800200 */
.L_x_33816:
        /* <DEDUP_REMOVED lines=61> */
.L_x_33814:
[----:B------:R-:W-:Y:S05]  /*5d670*/  BSYNC.RECONVERGENT B1 ;  /* 0x0000000000017941 */ /* 0x000fea0003800200 */
.L_x_33813:
        /* <DEDUP_REMOVED lines=18> */
.L_x_33820:
        /* <DEDUP_REMOVED lines=12> */
.L_x_33822:
[----:B------:R-:W-:Y:S05]  /*5d860*/  BSYNC.RECONVERGENT B2 ;  /* 0x0000000000027941 */ /* 0x000fea0003800200 */
.L_x_33821:
        /* <DEDUP_REMOVED lines=61> */
.L_x_33819:
[----:B------:R-:W-:Y:S05]  /*5dc40*/  BSYNC.RECONVERGENT B1 ;  /* 0x0000000000017941 */ /* 0x000fea0003800200 */
.L_x_33818:
        /* <DEDUP_REMOVED lines=24> */
.L_x_33825:
        /* <DEDUP_REMOVED lines=12> */
.L_x_33827:
[----:B------:R-:W-:Y:S05]  /*5de90*/  BSYNC.RECONVERGENT B2 ;  /* 0x0000000000027941 */ /* 0x000fea0003800200 */
.L_x_33826:
        /* <DEDUP_REMOVED lines=61> */
.L_x_33824:
[----:B------:R-:W-:Y:S05]  /*5e270*/  BSYNC.RECONVERGENT B1 ;  /* 0x0000000000017941 */ /* 0x000fea0003800200 */
.L_x_33823:
        /* <DEDUP_REMOVED lines=18> */
.L_x_33830:
        /* <DEDUP_REMOVED lines=12> */
.L_x_33832:
[----:B------:R-:W-:Y:S05]  /*5e460*/  BSYNC.RECONVERGENT B2 ;  /* 0x0000000000027941 */ /* 0x000fea0003800200 */
.L_x_33831:
        /* <DEDUP_REMOVED lines=61> */
.L_x_33829:
[----:B------:R-:W-:Y:S05]  /*5e840*/  BSYNC.RECONVERGENT B1 ;  /* 0x0000000000017941 */ /* 0x000fea0003800200 */
.L_x_33828:
        /* <DEDUP_REMOVED lines=24> */
.L_x_33835:
        /* <DEDUP_REMOVED lines=12> */
.L_x_33837:
[----:B------:R-:W-:Y:S05]  /*5ea90*/  BSYNC.RECONVERGENT B2 ;  /* 0x0000000000027941 */ /* 0x000fea0003800200 */
.L_x_33836:
        /* <DEDUP_REMOVED lines=61> */
.L_x_33834:
[----:B------:R-:W-:Y:S05]  /*5ee70*/  BSYNC.RECONVERGENT B1 ;  /* 0x0000000000017941 */ /* 0x000fea0003800200 */
.L_x_33833:
        /* <DEDUP_REMOVED lines=18> */
.L_x_33840:
        /* <DEDUP_REMOVED lines=15> */
.L_x_33842:
[----:B------:R-:W-:Y:S05]  /*5f090*/  BSYNC.RECONVERGENT B2 ;  /* 0x0000000000027941 */ /* 0x000fea0003800200 */
.L_x_33841:
        /* <DEDUP_REMOVED lines=62> */
.L_x_33839:
[----:B------:R-:W-:Y:S05]  /*5f480*/  BSYNC.RECONVERGENT B1 ;  /* 0x0000000000017941 */ /* 0x000fea0003800200 */
.L_x_33838:
        /* <DEDUP_REMOVED lines=12> */
.L_x_33762:
[----:B------:R-:W-:Y:S01]  /*5f550*/  ISETP.NE.AND P2, PT, R7, 0x1, PT ;  /* 0x000000010700780c */ /* 0x000fe20003f45270 */
[----:B------:R-:W-:Y:S01]  /*5f560*/  BSSY.RECONVERGENT B1, `(.L_x_33844) ;  /* 0x0000059000017945 */ /* 0x000fe20003800200 */
[----:B------:R-:W-:Y:S02]  /*5f570*/  HFMA2 R172, -RZ, RZ, 0, 1.1920928955078125e-07 ;  /* 0x00000002ffac7431 */ /* 0x000fe400000001ff */
[----:B0-----:R-:W-:Y:S01]  /*5f580*/  IMAD.MOV.U32 R23, RZ, RZ, R10 ;  /* 0x000000ffff177224 */ /* 0x001fe200078e000a */
        /* <DEDUP_REMOVED lines=12> */
.L_x_33846:
        /* <DEDUP_REMOVED lines=12> */
.L_x_33848:
[----:B------:R-:W-:Y:S05]  /*5f710*/  BSYNC.RECONVERGENT B2 ;  /* 0x0000000000027941 */ /* 0x000fea0003800200 */
.L_x_33847:
        /* <DEDUP_REMOVED lines=44> */
[----:B------:R-:W-:-:S04]  /*5f9e0*/  IMAD.WIDE.U32 R22, R5, -0x326172a9, RZ ;  /* 0xcd9e8d5705167825 */ /* 0x000fc800078e00ff */
[----:B------:R-:W-:Y:S01]  /*5f9f0*/  IMAD.WIDE.U32 R174, R10, -0x326172a9, RZ ;  /* 0xcd9e8d570aae7825 */ /* 0x000fe200078e00ff */
[----:B------:R-:W-:Y:S01]  /*5fa00*/  LOP3.LUT R6, R6, UR16, R23, 0x96, !PT ;  /* 0x0000001006067c12 */ /* 0x000fe2000f8e9617 */
[----:B------:R-:W-:-:S04]  /*5fa10*/  UIADD3 UR16, UPT, UPT, UR5, -0x24c28bd8, URZ ;  /* 0xdb3d742805107890 */ /* 0x000fc8000fffe0ff */
[----:B------:R-:W-:-:S05]  /*5fa20*/  IMAD.WIDE.U32 R6, R6, -0x2daee0ad, RZ ;  /* 0xd2511f5306067825 */ /* 0x000fca00078e00ff */
[----:B------:R-:W-:Y:S01]  /*5fa30*/  LOP3.LUT R5, R172, UR16, R7, 0x96, !PT ;  /* 0x00000010ac057c12 */ /* 0x000fe2000f8e9607 */
[----:B------:R-:W-:-:S04]  /*5fa40*/  UIADD3 UR16, UPT, UPT, UR4, -0xe443238, URZ ;  /* 0xf1bbcdc804107890 */ /* 0x000fc8000fffe0ff */
[----:B------:R-:W-:Y:S02]  /*5fa50*/  IMAD.WIDE.U32 R172, R5, -0x326172a9, RZ ;  /* 0xcd9e8d5705ac7825 */ /* 0x000fe400078e00ff */
[----:B------:R-:W-:Y:S01]  /*5fa60*/  LOP3.LUT R7, R22, UR16, R175, 0x96, !PT ;  /* 0x0000001016077c12 */ /* 0x000fe2000f8e96af */
[----:B------:R-:W-:Y:S01]  /*5fa70*/  UIADD3 UR16, UPT, UPT, UR5, -0x695add53, URZ ;  /* 0x96a522ad05107890 */ /* 0x000fe2000fffe0ff */
[----:B------:R-:W-:Y:S01]  /*5fa80*/  MOV R10, R172 ;  /* 0x000000ac000a7202 */ /* 0x000fe20000000f00 */
[----:B------:R-:W-:Y:S02]  /*5fa90*/  HFMA2 R172, -RZ, RZ, 0, 0 ;  /* 0x00000000ffac7431 */ /* 0x000fe400000001ff */
[----:B------:R-:W-:-:S05]  /*5faa0*/  IMAD.WIDE.U32 R22, R7, -0x2daee0ad, RZ ;  /* 0xd2511f5307167825 */ /* 0x000fca00078e00ff */
[----:B------:R-:W-:Y:S01]  /*5fab0*/  LOP3.LUT R6, R6, UR16, R23, 0x96, !PT ;  /* 0x0000001006067c12 */ /* 0x000fe2000f8e9617 */
[----:B------:R-:W-:Y:S01]  /*5fac0*/  UIADD3 UR16, UPT, UPT, UR4, -0x700cb87f, URZ ;  /* 0x8ff3478104107890 */ /* 0x000fe2000fffe0ff */
[----:B------:R-:W-:-:S05]  /*5fad0*/  IMAD.MOV.U32 R23, RZ, RZ, R11 ;  /* 0x000000ffff177224 */ /* 0x000fca00078e000b */
[----:B------:R-:W-:-:S07]  /*5fae0*/  LOP3.LUT R5, R174, UR16, R173, 0x96, !PT ;  /* 0x00000010ae057c12 */ /* 0x000fce000f8e96ad */
.L_x_33845:
[----:B------:R-:W-:Y:S05]  /*5faf0*/  BSYNC.RECONVERGENT B1 ;  /* 0x0000000000017941 */ /* 0x000fea0003800200 */
.L_x_33844:
[----:B------:R-:W0:Y:S01]  /*5fb00*/  LDC R184, c[0x0][0x404] ;  /* 0x00010100ffb87b82 */ /* 0x000e220000000800 */
[----:B------:R-:W-:Y:S01]  /*5fb10*/  I2FP.F32.U32 R7, R23 ;  /* 0x0000001700077245 */ /* 0x000fe20000201000 */
[----:B------:R-:W-:Y:S01]  /*5fb20*/  IMAD.MOV.U32 R183, RZ, RZ, 0x2f800000 ;  /* 0x2f800000ffb77424 */ /* 0x000fe200078e00ff */
[----:B------:R-:W-:Y:S01]  /*5fb30*/  LOP3.LUT R3, R3, 0xffffffef, RZ, 0xc0, !PT ;  /* 0xffffffef03037812 */ /* 0x000fe200078ec0ff */
[----:B------:R-:W-:Y:S01]  /*5fb40*/  BSSY.RECONVERGENT B1, `(.L_x_33849) ;  /* 0x000005b000017945 */ /* 0x000fe20003800200 */
[----:B-----5:R-:W-:Y:S02]  /*5fb50*/  HADD2.F32 R182, -RZ, R176.H0_H0 ;  /* 0x200000b0ffb67230 */ /* 0x020fe40000004100 */
[----:B------:R-:W-:Y:S01]  /*5fb60*/  FFMA.FTZ R7, R7, R183, 1.1641532182693481445e-10 ;  /* 0x2f00000007077423 */ /* 0x000fe200000100b7 */
[----:B------:R-:W-:-:S04]  /*5fb70*/  MOV R23, 0x2 ;  /* 0x0000000200177802 */ /* 0x000fc80000000f00 */
        /* <DEDUP_REMOVED lines=13> */
.L_x_33851:
        /* <DEDUP_REMOVED lines=12> */
.L_x_33853:
[----:B------:R-:W-:Y:S05]  /*5fd10*/  BSYNC.RECONVERGENT B2 ;  /* 0x0000000000027941 */ /* 0x000fea0003800200 */
.L_x_33852:
        /* <DEDUP_REMOVED lines=61> */
.L_x_33850:
[----:B------:R-:W-:Y:S05]  /*600f0*/  BSYNC.RECONVERGENT B1 ;  /* 0x0000000000017941 */ /* 0x000fea0003800200 */
.L_x_33849:
        /* <DEDUP_REMOVED lines=19> */
.L_x_33856:
        /* <DEDUP_REMOVED lines=12> */
.L_x_33858:
[----:B------:R-:W-:Y:S05]  /*602f0*/  BSYNC.RECONVERGENT B2 ;  /* 0x0000000000027941 */ /* 0x000fea0003800200 */
.L_x_33857:
        /* <DEDUP_REMOVED lines=62> */
.L_x_33855:
[----:B------:R-:W-:Y:S05]  /*606e0*/  BSYNC.RECONVERGENT B1 ;  /* 0x0000000000017941 */ /* 0x000fea0003800200 */
.L_x_33854:
        /* <DEDUP_REMOVED lines=19> */
.L_x_33861:
        /* <DEDUP_REMOVED lines=12> */
.L_x_33863:
[----:B------:R-:W-:Y:S05]  /*608e0*/  BSYNC.RECONVERGENT B2 ;  /* 0x0000000000027941 */ /* 0x000fea0003800200 */
.L_x_33862:
        /* <DEDUP_REMOVED lines=62> */
.L_x_33860:
[----:B------:R-:W-:Y:S05]  /*60cd0*/  BSYNC.RECONVERGENT B1 ;  /* 0x0000000000017941 */ /* 0x000fea0003800200 */
.L_x_33859:
        /* <DEDUP_REMOVED lines=19> */
.L_x_33866:
        /* <DEDUP_REMOVED lines=12> */
.L_x_33868:
[----:B------:R-:W-:Y:S05]  /*60ed0*/  BSYNC.RECONVERGENT B2 ;  /* 0x0000000000027941 */ /* 0x000fea0003800200 */
.L_x_33867:
        /* <DEDUP_REMOVED lines=61> */
[----:B------:R-:W-:-:S07]  /*612b0*/  HFMA2 R175, -RZ, RZ, 0, 0 ;  /* 0x00000000ffaf7431 */ /* 0x000fce00000001ff */
.L_x_33865:
[----:B------:R-:W-:Y:S05]  /*612c0*/  BSYNC.RECONVERGENT B1 ;  /* 0x0000000000017941 */ /* 0x000fea0003800200 */
.L_x_33864:
        /* <DEDUP_REMOVED lines=17> */
.L_x_33871:
        /* <DEDUP_REMOVED lines=12> */
.L_x_33873:
[----:B------:R-:W-:Y:S05]  /*614a0*/  BSYNC.RECONVERGENT B2 ;  /* 0x0000000000027941 */ /* 0x000fea0003800200 */
.L_x_33872:
        /* <DEDUP_REMOVED lines=62> */
.L_x_33870:
[----:B------:R-:W-:Y:S05]  /*61890*/  BSYNC.RECONVERGENT B1 ;  /* 0x0000000000017941 */ /* 0x000fea0003800200 */
.L_x_33869:
        /* <DEDUP_REMOVED lines=17> */
.L_x_33876:
        /* <DEDUP_REMOVED lines=12> */
.L_x_33878:
[----:B------:R-:W-:Y:S05]  /*61a70*/  BSYNC.RECONVERGENT B2 ;  /* 0x0000000000027941 */ /* 0x000fea0003800200 */
.L_x_33877:
        /* <DEDUP_REMOVED lines=62> */
.L_x_33875:
[----:B------:R-:W-:Y:S05]  /*61e60*/  BSYNC.RECONVERGENT B1 ;  /* 0x0000000000017941 */ /* 0x000fea0003800200 */
.L_x_33874:
        /* <DEDUP_REMOVED lines=17> */
.L_x_33881:
        /* <DEDUP_REMOVED lines=12> */
.L_x_33883:
[----:B------:R-:W-:Y:S05]  /*62040*/  BSYNC.RECONVERGENT B2 ;  /* 0x0000000000027941 */ /* 0x000fea0003800200 */
.L_x_33882:
        /* <DEDUP_REMOVED lines=62> */
.L_x_33880:
[----:B------:R-:W-:Y:S05]  /*62430*/  BSYNC.RECONVERGENT B1 ;  /* 0x0000000000017941 */ /* 0x000fea0003800200 */
.L_x_33879:
        /* <DEDUP_REMOVED lines=42> */
.L_x_33843:
        /* <DEDUP_REMOVED lines=26> */
[----:B------:R-:W-:-:S04]  /*62880*/  LOP3.LUT R23, R20, 0xffff, RZ, 0xc0, !PT ;  /* 0x0000ffff14177812 */ /* 0x000fc800078ec0ff */
[----:B------:R-:W-:-:S04]  /*62890*/  LOP3.LUT R22, R22, 0xff0000, RZ, 0xc0, !PT ;  /* 0x00ff000016167812 */ /* 0x000fc800078ec0ff */
[----:B------:R-:W-:Y:S02]  /*628a0*/  PRMT R22, R22, 0x4210, R23 ;  /* 0x0000421016167816 */ /* 0x000fe40000000017 */
[----:B------:R-:W-:-:S04]  /*628b0*/  PRMT R23, R18, 0x7104, RZ ;  /* 0x0000710412177816 */ /* 0x000fc800000000ff */
[----:B--2---:R-:W-:Y:S02]  /*628c0*/  LOP3.LUT R180, R22, 0xff00, R23, 0xf8, !PT ;  /* 0x0000ff0016b47812 */ /* 0x004fe400078ef817 */
[----:B------:R-:W-:Y:S02]  /*628d0*/  LOP3.LUT R23, R16, 0xff, RZ, 0xc0, !PT ;  /* 0x000000ff10177812 */ /* 0x000fe400078ec0ff */
[----:B------:R-:W-:Y:S02]  /*628e0*/  LOP3.LUT R22, R15, 0xff, RZ, 0xc0, !PT ;  /* 0x000000ff0f167812 */ /* 0x000fe400078ec0ff */
[----:B------:R-:W-:Y:S01]  /*628f0*/  LOP3.LUT R184, R180, 0xff, R17, 0xf8, !PT ;  /* 0x000000ffb4b87812 */ /* 0x000fe200078ef811 */
[----:B------:R-:W-:Y:S01]  /*62900*/  IMAD.WIDE.U32 R182, R23, 0x1000000, RZ ;  /* 0x0100000017b67825 */ /* 0x000fe200078e00ff */
[----:B------:R-:W-:-:S03]  /*62910*/  LOP3.LUT R180, R14, 0xff, RZ, 0xc0, !PT ;  /* 0x000000ff0eb47812 */ /* 0x000fc600078ec0ff */
        /* <DEDUP_REMOVED lines=9> */
.L_x_33761:
[----:B------:R-:W-:Y:S05]  /*629b0*/  BSYNC.RECONVERGENT B0 ;  /* 0x0000000000007941 */ /* 0x000fea0003800200 */
.L_x_33760:
        /* <DEDUP_REMOVED lines=291> */
.L_x_33917:
        /* <DEDUP_REMOVED lines=14> */
[----:B--2---:R1:W-:Y:S02]  /*63cd0*/  @!P1 STG.E desc[UR6][R22.64], R21 ;  /* 0x0000001516009986 */ /* 0x0043e4000c101906 */
[----:B-1----:R-:W-:Y:S01]  /*63ce0*/  FSEL R22, R181, RZ, !P0 ;  /* 0x000000ffb5167208 */ /* 0x002fe20004000000 */
[----:B------:R-:W-:Y:S06]  /*63cf0*/  @!P5 BRA `(.L_x_33886) ;  /* 0x00000004005cd947 */ /* 0x000fec0003800000 */
[----:B------:R-:W2:Y:S04]  /*63d00*/  LDL R187, [R1+0x9c] ;  /* 0x00009c0001bb7983 */ /* 0x000ea80000100800 */
[----:B------:R-:W0:Y:S04]  /*63d10*/  LDL R185, [R1+0x8c] ;  /* 0x00008c0001b97983 */ /* 0x000e280000100800 */
[----:B------:R-:W3:Y:S04]  /*63d20*/  LDL R246, [R1+0x98] ;  /* 0x0000980001f67983 */ /* 0x000ee80000100800 */
[----:B------:R-:W4:Y:S04]  /*63d30*/  LDL R186, [R1+0x88] ;  /* 0x0000880001ba7983 */ /* 0x000f280000100800 */
[----:B------:R-:W4:Y:S04]  /*63d40*/  LDL R244, [R1+0x94] ;  /* 0x0000940001f47983 */ /* 0x000f280000100800 */
[----:B------:R-:W4:Y:S04]  /*63d50*/  LDL R245, [R1+0x84] ;  /* 0x0000840001f57983 */ /* 0x000f280000100800 */
[----:B------:R-:W4:Y:S04]  /*63d60*/  LDL R250, [R1+0x90] ;  /* 0x0000900001fa7983 */ /* 0x000f280000100800 */
[----:B------:R-:W4:Y:S01]  /*63d70*/  LDL R249, [R1+0x80] ;  /* 0x0000800001f97983 */ /* 0x000f220000100800 */
[----:B------:R-:W-:Y:S01]  /*63d80*/  FADD.FTZ R23, R106, -R22 ;  /* 0x800000166a177221 */ /* 0x000fe20000010000 */
[----:B-----5:R-:W-:-:S02]  /*63d90*/  HADD2.F32 R183, -RZ, R51.H0_H0 ;  /* 0x20000033ffb77230 */ /* 0x020fc40000004100 */
[----:B------:R-:W-:Y:S02]  /*63da0*/  HADD2.F32 R181, -RZ, R87.H0_H0 ;  /* 0x20000057ffb57230 */ /* 0x000fe40000004100 */
[----:B------:R-:W-:Y:S01]  /*63db0*/  FMUL.FTZ R23, R21, R23 ;  /* 0x0000001715177220 */ /* 0x000fe20000410000 */
[----:B--2---:R-:W-:Y:S02]  /*63dc0*/  HADD2.F32 R182, -RZ, R187.H0_H0 ;  /* 0x200000bbffb67230 */ /* 0x004fe40000004100 */
[----:B0-----:R-:W-:-:S03]  /*63dd0*/  HADD2.F32 R180, -RZ, R185.H0_H0 ;  /* 0x200000b9ffb47230 */ /* 0x001fc60000004100 */
        /* <DEDUP_REMOVED lines=12> */
[----:B---3--:R-:W-:Y:S02]  /*63ea0*/  HADD2.F32 R180, -RZ, R246.H0_H0 ;  /* 0x200000f6ffb47230 */ /* 0x008fe40000004100 */
[----:B----4-:R-:W-:Y:S02]  /*63eb0*/  HADD2.F32 R181, -RZ, R186.H0_H0 ;  /* 0x200000baffb57230 */ /* 0x010fe40000004100 */
        /* <DEDUP_REMOVED lines=18> */
[----:B------:R-:W-:Y:S01]  /*63fe0*/  F2FP.F16.F32.PACK_AB R182, R182, R180 ;  /* 0x000000b4b6b6723e */ /* 0x000fe200000000ff */
[----:B------:R-:W-:Y:S02]  /*63ff0*/  HADD2.F32 R180, -RZ, R250.H0_H0 ;  /* 0x200000faffb47230 */ /* 0x000fe40000004100 */
[----:B------:R-:W-:Y:S01]  /*64000*/  FMUL.FTZ R181, R21, R23 ;  /* 0x0000001715b57220 */ /* 0x000fe20000410000 */
[----:B------:R-:W-:Y:S01]  /*64010*/  HADD2.F32 R23, -RZ, R244.H0_H0 ;  /* 0x200000f4ff177230 */ /* 0x000fe20000004100 */
[----:B------:R-:W-:-:S04]  /*64020*/  F2FP.F16.F32.PACK_AB R186, R186, R247 ;  /* 0x000000f7baba723e */ /* 0x000fc800000000ff */
        /* <DEDUP_REMOVED lines=36> */
.L_x_33886:
[----:B------:R-:W-:Y:S05]  /*64270*/  BSYNC.RECONVERGENT B0 ;  /* 0x0000000000007941 */ /* 0x000fea0003800200 */
.L_x_33885:
[----:B------:R-:W-:Y:S01]  /*64280*/  LOP3.LUT P0, RZ, R3, 0x4000, RZ, 0xc0, !PT ;  /* 0x0000400003ff7812 */ /* 0x000fe2000780c0ff */
[----:B------:R-:W-:-:S12]  /*64290*/  BSSY.RECONVERGENT B0, `(.L_x_33887) ;  /* 0x0000059000007945 */ /* 0x000fd80003800200 */
[----:B------:R-:W-:Y:S05]  /*642a0*/  @!P0 BRA `(.L_x_33888) ;  /* 0x00000004005c8947 */ /* 0x000fea0003800000 */
[----:B-1----:R-:W2:Y:S04]  /*642b0*/  LDL R187, [R1+0x7c] ;  /* 0x00007c0001bb7983 */ /* 0x002ea80000100800 */
        /* <DEDUP_REMOVED lines=86> */
.L_x_33888:
[----:B------:R-:W-:Y:S05]  /*64820*/  BSYNC.RECONVERGENT B0 ;  /* 0x0000000000007941 */ /* 0x000fea0003800200 */
.L_x_33887:
[----:B------:R-:W-:Y:S01]  /*64830*/  LOP3.LUT P0, RZ, R3, 0x2000, RZ, 0xc0, !PT ;  /* 0x0000200003ff7812 */ /* 0x000fe2000780c0ff */
[----:B------:R-:W-:-:S12]  /*64840*/  BSSY.RECONVERGENT B0, `(.L_x_33889) ;  /* 0x0000059000007945 */ /* 0x000fd80003800200 */
[----:B------:R-:W-:Y:S05]  /*64850*/  @!P0 BRA `(.L_x_33890) ;  /* 0x00000004005c8947 */ /* 0x000fea0003800000 */
[----:B-12---:R-:W2:Y:S04]  /*64860*/  LDL R187, [R1+0x5c] ;  /* 0x00005c0001bb7983 */ /* 0x006ea80000100800 */
        /* <DEDUP_REMOVED lines=86> */
.L_x_33890:
[----:B------:R-:W-:Y:S05]  /*64dd0*/  BSYNC.RECONVERGENT B0 ;  /* 0x0000000000007941 */ /* 0x000fea0003800200 */
.L_x_33889:
[----:B------:R-:W-:Y:S01]  /*64de0*/  LOP3.LUT P0, RZ, R3, 0x800, RZ, 0xc0, !PT ;  /* 0x0000080003ff7812 */ /* 0x000fe2000780c0ff */
[----:B------:R-:W-:-:S12]  /*64df0*/  BSSY.RECONVERGENT B0, `(.L_x_33891) ;  /* 0x0000059000007945 */ /* 0x000fd80003800200 */
[----:B------:R-:W-:Y:S05]  /*64e00*/  @!P0 BRA `(.L_x_33892) ;  /* 0x00000004005c8947 */ /* 0x000fea0003800000 */
[----:B-123--:R-:W2:Y:S04]  /*64e10*/  LDL R187, [R1+0x3c] ;  /* 0x00003c0001bb7983 */ /* 0x00eea80000100800 */
        /* <DEDUP_REMOVED lines=86> */
.L_x_33892:
[----:B------:R-:W-:Y:S05]  /*65380*/  BSYNC.RECONVERGENT B0 ;  /* 0x0000000000007941 */ /* 0x000fea0003800200 */
.L_x_33891:
[----:B------:R-:W-:Y:S01]  /*65390*/  LOP3.LUT P0, RZ, R3, 0x400, RZ, 0xc0, !PT ;  /* 0x0000040003ff7812 */ /* 0x000fe2000780c0ff */
[----:B------:R-:W-:-:S12]  /*653a0*/  BSSY.RECONVERGENT B0, `(.L_x_33893) ;  /* 0x0000059000007945 */ /* 0x000fd80003800200 */
[----:B------:R-:W-:Y:S05]  /*653b0*/  @!P0 BRA `(.L_x_33894) ;  /* 0x00000004005c8947 */ /* 0x000fea0003800000 */
[----:B-1234-:R-:W2:Y:S04]  /*653c0*/  LDL R187, [R1+0x1c] ;  /* 0x00001c0001bb7983 */ /* 0x01eea80000100800 */
[----:B------:R-:W0:Y:S04]  /*653d0*/  LDL R185, [R1+0xc] ;  /* 0x00000c0001b97983 */ /* 0x000e280000100800 */
[----:B------:R-:W3:Y:S04]  /*653e0*/  LDL R246, [R1+0x18] ;  /* 0x0000180001f67983 */ /* 0x000ee80000100800 */
[----:B------:R-:W4:Y:S04]  /*653f0*/  LDL R186, [R1+0x8] ;  /* 0x0000080001ba7983 */ /* 0x000f280000100800 */
[----:B------:R-:W4:Y:S04]  /*65400*/  LDL R244, [R1+0x14] ;  /* 0x0000140001f47983 */ /* 0x000f280000100800 */
[----:B------:R-:W4:Y:S04]  /*65410*/  LDL R245, [R1+0x4] ;  /* 0x0000040001f57983 */ /* 0x000f280000100800 */
[----:B------:R-:W4:Y:S04]  /*65420*/  LDL R250, [R1+0x10] ;  /* 0x0000100001fa7983 */ /* 0x000f280000100800 */
[----:B------:R-:W4:Y:S01]  /*65430*/  LDL R249, [R1] ;  /* 0x0000000001f97983 */ /* 0x000f220000100800 */
        /* <DEDUP_REMOVED lines=79> */
.L_x_33894:
[----:B------:R-:W-:Y:S05]  /*65930*/  BSYNC.RECONVERGENT B0 ;  /* 0x0000000000007941 */ /* 0x000fea0003800200 */
.L_x_33893:
[----:B------:R-:W-:Y:S01]  /*65940*/  LOP3.LUT P0, RZ, R3, 0x200, RZ, 0xc0, !PT ;  /* 0x0000020003ff7812 */ /* 0x000fe2000780c0ff */
[----:B------:R-:W-:-:S12]  /*65950*/  BSSY.RECONVERGENT B0, `(.L_x_33895) ;  /* 0x0000051000007945 */ /* 0x000fd80003800200 */
[----:B------:R-:W-:Y:S05]  /*65960*/  @!P0 BRA `(.L_x_33896) ;  /* 0x00000004003c8947 */ /* 0x000fea0003800000 */
[----:B------:R-:W-:Y:S01]  /*65970*/  FADD.FTZ R23, R146, -R22 ;  /* 0x8000001692177221 */ /* 0x000fe20000010000 */
[----:B-----5:R-:W-:Y:S02]  /*65980*/  HADD2.F32 R182, -RZ, R243.H0_H0 ;  /* 0x200000f3ffb67230 */ /* 0x020fe40000004100 */
[----:B------:R-:W-:Y:S02]  /*65990*/  HADD2.F32 R183, -RZ, R31.H0_H0 ;  /* 0x2000001fffb77230 */ /* 0x000fe40000004100 */
[----:B------:R-:W-:Y:S01]  /*659a0*/  FMUL.FTZ R23, R21, R23 ;  /* 0x0000001715177220 */ /* 0x000fe20000410000 */
[----:B01234-:R-:W-:Y:S02]  /*659b0*/  HADD2.F32 R180, -RZ, R239.H0_H0 ;  /* 0x200000efffb47230 */ /* 0x01ffe40000004100 */
        /* <DEDUP_REMOVED lines=9> */
[----:B------:R-:W-:Y:S02]  /*65a50*/  HADD2.F32 R185, -RZ, R30.H0_H0 ;  /* 0x2000001effb97230 */ /* 0x000fe40000004100 */
        /* <DEDUP_REMOVED lines=24> */
[----:B------:R-:W-:Y:S01]  /*65be0*/  F2FP.F16.F32.PACK_AB R182, R182, R180 ;  /* 0x000000b4b6b6723e */ /* 0x000fe200000000ff */
[----:B------:R-:W-:Y:S01]  /*65bf0*/  FMUL.FTZ R181, R21, R23 ;  /* 0x0000001715b57220 */ /* 0x000fe20000410000 */
[----:B------:R-:W-:Y:S01]  /*65c00*/  HADD2.F32 R23, -RZ, R241.H0_H0 ;  /* 0x200000f1ff177230 */ /* 0x000fe20000004100 */
[----:B------:R-:W-:Y:S01]  /*65c10*/  F2FP.F16.F32.PACK_AB R186, R186, R247 ;  /* 0x000000f7baba723e */ /* 0x000fe200000000ff */
[----:B------:R-:W-:-:S02]  /*65c20*/  HADD2.F32 R180, -RZ, R240.H0_H0 ;  /* 0x200000f0ffb47230 */ /* 0x000fc40000004100 */
[----:B------:R-:W-:Y:S02]  /*65c30*/  HADD2.F32 R184, -RZ, R28.H0_H0 ;  /* 0x2000001cffb87230 */ /* 0x000fe40000004100 */
[----:B------:R-:W-:Y:S01]  /*65c40*/  FFMA.FTZ R23, R181, R23, R185 ;  /* 0x00000017b5177223 */ /* 0x000fe200000100b9 */
[----:B------:R-:W-:Y:S02]  /*65c50*/  HADD2.F32 R185, -RZ, R237.H0_H0 ;  /* 0x200000edffb97230 */ /* 0x000fe40000004100 */
        /* <DEDUP_REMOVED lines=32> */
.L_x_33896:
[----:B------:R-:W-:Y:S05]  /*65e60*/  BSYNC.RECONVERGENT B0 ;  /* 0x0000000000007941 */ /* 0x000fea0003800200 */
.L_x_33895:
        /* <DEDUP_REMOVED lines=82> */
.L_x_33898:
[----:B------:R-:W-:Y:S05]  /*66390*/  BSYNC.RECONVERGENT B0 ;  /* 0x0000000000007941 */ /* 0x000fea0003800200 */
.L_x_33897:
        /* <DEDUP_REMOVED lines=82> */
.L_x_33900:
[----:B------:R-:W-:Y:S05]  /*668c0*/  BSYNC.RECONVERGENT B0 ;  /* 0x0000000000007941 */ /* 0x000fea0003800200 */
.L_x_33899:
        /* <DEDUP_REMOVED lines=82> */
.L_x_33902:
[----:B------:R-:W-:Y:S05]  /*66df0*/  BSYNC.RECONVERGENT B0 ;  /* 0x0000000000007941 */ /* 0x000fea0003800200 */
.L_x_33901:
[----:B------:R-:W-:Y:S01]  /*66e00*/  LOP3.LUT P0, RZ, R3, 0x20, RZ, 0xc0, !PT ;  /* 0x0000002003ff7812 */ /* 0x000fe2000780c0ff */
[----:B------:R-:W-:-:S12]  /*66e10*/  BSSY.RECONVERGENT B0, `(.L_x_33903) ;  /* 0x0000050000007945 */ /* 0x000fd80003800200 */
[----:B------:R-:W-:Y:S05]  /*66e20*/  @!P0 BRA `(.L_x_33904) ;  /* 0x0000000400388947 */ /* 0x000fea0003800000 */
[----:B------:R-:W-:Y:S01]  /*66e30*/  FADD.FTZ R23, R172, -R22 ;  /* 0x80000016ac177221 */ /* 0x000fe20000010000 */
[----:B012345:R-:W-:Y:S02]  /*66e40*/  HADD2.F32 R180, -RZ, R208.H0_H0 ;  /* 0x200000d0ffb47230 */ /* 0x03ffe40000004100 */
        /* <DEDUP_REMOVED lines=10> */
[--C-:B------:R-:W-:Y:S02]  /*66ef0*/  HADD2.F32 R186, -RZ, R201.reuse.H0_H0 ;  /* 0x200000c9ffba7230 */ /* 0x100fe40000004100 */
[----:B------:R-:W-:Y:S01]  /*66f00*/  FMUL.FTZ R181, R21, R23 ;  /* 0x0000001715b57220 */ /* 0x000fe20000410000 */
[----:B------:R-:W-:Y:S02]  /*66f10*/  HADD2.F32 R23, -RZ, R208.H1_H1 ;  /* 0x300000d0ff177230 */ /* 0x000fe40000004100 */
[----:B------:R-:W-:-:S02]  /*66f20*/  HADD2.F32 R187, -RZ, R201.H1_H1 ;  /* 0x300000c9ffbb7230 */ /* 0x000fc40000004100 */
[C---:B------:R-:W-:Y:S01]  /*66f30*/  FFMA.FTZ R244, R181.reuse, R182, R183 ;  /* 0x000000b6b5f47223 */ /* 0x040fe200000100b7 */
[----:B------:R-:W-:Y:S02]  /*66f40*/  HADD2.F32 R182, -RZ, R205.H0_H0 ;  /* 0x200000cdffb67230 */ /* 0x000fe40000004100 */
[----:B------:R-:W-:Y:S01]  /*66f50*/  FFMA.FTZ R23, R181, R23, R185 ;  /* 0x00000017b5177223 */ /* 0x000fe200000100b9 */
[----:B------:R-:W-:Y:S01]  /*66f60*/  FADD.FTZ R181, R174, -R22 ;  /* 0x80000016aeb57221 */ /* 0x000fe20000010000 */
[----:B------:R-:W-:Y:S01]  /*66f70*/  HADD2.F32 R185, -RZ, R209.H0_H0 ;  /* 0x200000d1ffb97230 */ /* 0x000fe20000004100 */
[----:B------:R-:W-:Y:S01]  /*66f80*/  F2FP.F16.F32.PACK_AB R184, R244, R184 ;  /* 0x000000b8f4b8723e */ /* 0x000fe200000000ff */
[----:B------:R-:W-:Y:S02]  /*66f90*/  HADD2.F32 R183, -RZ, R197.H0_H0 ;  /* 0x200000c5ffb77230 */ /* 0x000fe40000004100 */
[----:B------:R-:W-:Y:S01]  /*66fa0*/  FMUL.FTZ R181, R21, R181 ;  /* 0x000000b515b57220 */ /* 0x000fe20000410000 */
[----:B------:R-:W-:Y:S01]  /*66fb0*/  HADD2.F32 R246, -RZ, R202.H0_H0 ;  /* 0x200000cafff67230 */ /* 0x000fe20000004100 */
[----:B------:R-:W-:Y:S01]  /*66fc0*/  F2FP.F16.F32.PACK_AB R180, R23, R180 ;  /* 0x000000b417b4723e */ /* 0x000fe200000000ff */
[----:B------:R-:W-:-:S02]  /*66fd0*/  HADD2.F32 R249, -RZ, R203.H0_H0 ;  /* 0x200000cbfff97230 */ /* 0x000fc40000004100 */
[C---:B------:R-:W-:Y:S01]  /*66fe0*/  FFMA.FTZ R247, R181.reuse, R185, R186 ;  /* 0x000000b9b5f77223 */ /* 0x040fe200000100ba */
[----:B------:R-:W-:Y:S01]  /*66ff0*/  FFMA.FTZ R185, R181, R182, R183 ;  /* 0x000000b6b5b97223 */ /* 0x000fe200000100b7 */
[----:B------:R-:W-:Y:S01]  /*67000*/  FADD.FTZ R182, R175, -R22 ;  /* 0x80000016afb67221 */ /* 0x000fe20000010000 */
[----:B------:R-:W-:Y:S02]  /*67010*/  HADD2.F32 R181, -RZ, R209.H1_H1 ;  /* 0x300000d1ffb57230 */ /* 0x000fe40000004100 */
[----:B------:R-:W-:Y:S02]  /*67020*/  HADD2.F32 R183, -RZ, R205.H1_H1 ;  /* 0x300000cdffb77230 */ /* 0x000fe40000004100 */
[----:B------:R-:W-:Y:S01]  /*67030*/  FMUL.FTZ R182, R21, R182 ;  /* 0x000000b615b67220 */ /* 0x000fe20000410000 */
[----:B------:R-:W-:Y:S02]  /*67040*/  HADD2.F32 R186, -RZ, R197.H1_H1 ;  /* 0x300000c5ffba7230 */ /* 0x000fe40000004100 */
[----:B------:R-:W-:-:S02]  /*67050*/  HADD2.F32 R250, -RZ, R199.H0_H0 ;  /* 0x200000c7fffa7230 */ /* 0x000fc40000004100 */
        /* <DEDUP_REMOVED lines=8> */
[----:B------:R-:W-:-:S03]  /*670e0*/  F2FP.F16.F32.PACK_AB R185, R245, R185 ;  /* 0x000000b9f5b9723e */ /* 0x000fc600000000ff */
        /* <DEDUP_REMOVED lines=31> */
[----:B0-----:R-:W0:Y:S02]  /*672e0*/  LDC.64 R22, c[0x0][0x430] ;  /* 0x00010c00ff167b82 */ /* 0x001e240000000a00 */
[----:B0-----:R-:W-:-:S05]  /*672f0*/  IMAD.WIDE.U32 R22, R12, 0x10, R22 ;  /* 0x000000100c167825 */ /* 0x001fca00078e0016 */
[----:B------:R0:W-:Y:S02]  /*67300*/  STG.E.128 desc[UR6][R22.64], R184 ;  /* 0x000000b816007986 */ /* 0x0001e4000c101d06 */
.L_x_33904:
[----:B------:R-:W-:Y:S05]  /*67310*/  BSYNC.RECONVERGENT B0 ;  /* 0x0000000000007941 */ /* 0x000fea0003800200 */
.L_x_33903:
[----:B0-----:R-:W0:Y:S02]  /*67320*/  LDC.64 R22, c[0x0][0x380] ;  /* 0x0000e000ff167b82 */ /* 0x001e240000000a00 */
[----:B0-----:R-:W-:-:S05]  /*67330*/  IMAD R251, R22, 0x4, R251 ;  /* 0x0000000416fb7824 */ /* 0x001fca00078e02fb */
[----:B------:R-:W-:-:S13]  /*67340*/  ISETP.GE.AND P0, PT, R251, R23, PT ;  /* 0x00000017fb00720c */ /* 0x000fda0003f06270 */
[----:B------:R-:W-:Y:S05]  /*67350*/  @!P0 BRA `(.L_x_33905) ;  /* 0xfffff9cc00e08947 */ /* 0x000fea000383ffff */
[----:B------:R-:W-:Y:S05]  /*67360*/  EXIT ;  /* 0x000000000000794d */ /* 0x000fea0003800000 */
.L_x_33884:
        /* <DEDUP_REMOVED lines=8> */
.L_x_33907:
[----:B------:R-:W-:Y:S05]  /*673f0*/  BSYNC B0 ;  /* 0x0000000000007941 */ /* 0x000fea0003800000 */
.L_x_33906:
        /* <DEDUP_REMOVED lines=9> */
.L_x_33908:
[----:B------:R-:W-:Y:S02]  /*67490*/  IMAD.MOV.U32 R23, RZ, RZ, 0x4 ;  /* 0x00000004ff177424 */ /* 0x000fe400078e00ff */
[----:B------:R-:W-:Y:S01]  /*674a0*/  FADD.FTZ R180, R180, R21 ;  /* 0x00000015b4b47221 */ /* 0x000fe20000010000 */
[----:B------:R-:W-:-:S04]  /*674b0*/  MOV R21, 0xffffffff ;  /* 0xffffffff00157802 */ /* 0x000fc80000000f00 */
[----:B------:R-:W-:-:S07]  /*674c0*/  MOV R182, R180 ;  /* 0x000000b400b67202 */ /* 0x000fce0000000f00 */
[----:B------:R-:W-:Y:S05]  /*674d0*/  WARPSYNC.COLLECTIVE R21, `(.L_x_33909) ;  /* 0x0000000015087348 */ /* 0x000fea0003c00000 */
[----:B------:R0:W1:Y:S02]  /*674e0*/  SHFL.BFLY P6, R21, R182, R23, R22 ;  /* 0x0c000017b6157389 */ /* 0x00006400000c0016 */
[----:B01----:R-:W-:Y:S05]  /*674f0*/  ENDCOLLECTIVE ;  /* 0x000000000000791b */ /* 0x003fea0003800000 */
.L_x_33909:
[----:B------:R-:W-:Y:S02]  /*67500*/  HFMA2 R23, -RZ, RZ, 0, 4.76837158203125e-07 ;  /* 0x00000008ff177431 */ /* 0x000fe400000001ff */
[----:B------:R-:W-:Y:S01]  /*67510*/  FADD.FTZ R180, R180, R21 ;  /* 0x00000015b4b47221 */ /* 0x000fe20000010000 */
[----:B------:R-:W-:-:S03]  /*67520*/  IMAD.MOV.U32 R21, RZ, RZ, -0x1 ;  /* 0xffffffffff157424 */ /* 0x000fc600078e00ff */
[----:B------:R-:W-:-:S07]  /*67530*/  IMAD.MOV.U32 R182, RZ, RZ, R180 ;  /* 0x000000ffffb67224 */ /* 0x000fce00078e00b4 */
[----:B------:R-:W-:Y:S05]  /*67540*/  WARPSYNC.COLLECTIVE R21, `(.L_x_33910) ;  /* 0x0000000015087348 */ /* 0x000fea0003c00000 */
[----:B------:R0:W1:Y:S02]  /*67550*/  SHFL.BFLY P6, R21, R182, R23, R22 ;  /* 0x0c000017b6157389 */ /* 0x00006400000c0016 */
[----:B01----:R-:W-:Y:S05]  /*67560*/  ENDCOLLECTIVE ;  /* 0x000000000000791b */ /* 0x003fea0003800000 */
.L_x_33910:
[----:B------:R-:W-:Y:S02]  /*67570*/  IMAD.MOV.U32 R23, RZ, RZ, 0x10 ;  /* 0x00000010ff177424 */ /* 0x000fe400078e00ff */
[----:B------:R-:W-:Y:S01]  /*67580*/  FADD.FTZ R180, R180, R21 ;  /* 0x00000015b4b47221 */ /* 0x000fe20000010000 */
[----:B------:R-:W-:-:S04]  /*67590*/  MOV R21, 0xffffffff ;  /* 0xffffffff00157802 */ /* 0x000fc80000000f00 */
[----:B------:R-:W-:-:S07]  /*675a0*/  MOV R182, R180 ;  /* 0x000000b400b67202 */ /* 0x000fce0000000f00 */
[----:B------:R-:W-:Y:S05]  /*675b0*/  WARPSYNC.COLLECTIVE R21, `(.L_x_33911) ;  /* 0x0000000015087348 */ /* 0x000fea0003c00000 */
[----:B------:R0:W1:Y:S02]  /*675c0*/  SHFL.BFLY P6, R21, R182, R23, R22 ;  /* 0x0c000017b6157389 */ /* 0x00006400000c0016 */
[----:B01----:R-:W-:Y:S05]  /*675d0*/  ENDCOLLECTIVE ;  /* 0x000000000000791b */ /* 0x003fea0003800000 */
.L_x_33911:
        /* <DEDUP_REMOVED lines=174> */
.L_x_33912:
[----:B------:R-:W-:Y:S02]  /*680c0*/  HFMA2 R23, -RZ, RZ, 0, 1.1920928955078125e-07 ;  /* 0x00000002ff177431 */ /* 0x000fe400000001ff */
[----:B------:R-:W-:Y:S01]  /*680d0*/  FADD.FTZ R180, R180, R21 ;  /* 0x00000015b4b47221 */ /* 0x000fe20000010000 */
[----:B------:R-:W-:-:S03]  /*680e0*/  IMAD.MOV.U32 R21, RZ, RZ, -0x1 ;  /* 0xffffffffff157424 */ /* 0x000fc600078e00ff */
[----:B------:R-:W-:-:S07]  /*680f0*/  IMAD.MOV.U32 R182, RZ, RZ, R180 ;  /* 0x000000ffffb67224 */ /* 0x000fce00078e00b4 */
[----:B------:R-:W-:Y:S05]  /*68100*/  WARPSYNC.COLLECTIVE R21, `(.L_x_33913) ;  /* 0x0000000015087348 */ /* 0x000fea0003c00000 */
[----:B------:R0:W1:Y:S02]  /*68110*/  SHFL.BFLY P6, R21, R182, R23, R22 ;  /* 0x0c000017b6157389 */ /* 0x00006400000c0016 */
[----:B01----:R-:W-:Y:S05]  /*68120*/  ENDCOLLECTIVE ;  /* 0x000000000000791b */ /* 0x003fea0003800000 */
.L_x_33913:
[----:B------:R-:W-:Y:S02]  /*68130*/  IMAD.MOV.U32 R23, RZ, RZ, 0x4 ;  /* 0x00000004ff177424 */ /* 0x000fe400078e00ff */
[----:B------:R-:W-:Y:S01]  /*68140*/  FADD.FTZ R180, R180, R21 ;  /* 0x00000015b4b47221 */ /* 0x000fe20000010000 */
[----:B------:R-:W-:-:S04]  /*68150*/  MOV R21, 0xffffffff ;  /* 0xffffffff00157802 */ /* 0x000fc80000000f00 */
[----:B------:R-:W-:-:S07]  /*68160*/  MOV R182, R180 ;  /* 0x000000b400b67202 */ /* 0x000fce0000000f00 */
[----:B------:R-:W-:Y:S05]  /*68170*/  WARPSYNC.COLLECTIVE R21, `(.L_x_33914) ;  /* 0x0000000015087348 */ /* 0x000fea0003c00000 */
[----:B------:R0:W1:Y:S02]  /*68180*/  SHFL.BFLY P6, R21, R182, R23, R22 ;  /* 0x0c000017b6157389 */ /* 0x00006400000c0016 */
[----:B01----:R-:W-:Y:S05]  /*68190*/  ENDCOLLECTIVE ;  /* 0x000000000000791b */ /* 0x003fea0003800000 */
.L_x_33914:
[----:B------:R-:W-:Y:S02]  /*681a0*/  HFMA2 R23, -RZ, RZ, 0, 4.76837158203125e-07 ;  /* 0x00000008ff177431 */ /* 0x000fe400000001ff */
[----:B------:R-:W-:Y:S01]  /*681b0*/  FADD.FTZ R180, R180, R21 ;  /* 0x00000015b4b47221 */ /* 0x000fe20000010000 */
[----:B------:R-:W-:-:S03]  /*681c0*/  IMAD.MOV.U32 R21, RZ, RZ, -0x1 ;  /* 0xffffffffff157424 */ /* 0x000fc600078e00ff */
[----:B------:R-:W-:-:S07]  /*681d0*/  IMAD.MOV.U32 R182, RZ, RZ, R180 ;  /* 0x000000ffffb67224 */ /* 0x000fce00078e00b4 */
[----:B------:R-:W-:Y:S05]  /*681e0*/  WARPSYNC.COLLECTIVE R21, `(.L_x_33915) ;  /* 0x0000000015087348 */ /* 0x000fea0003c00000 */
[----:B------:R0:W1:Y:S02]  /*681f0*/  SHFL.BFLY P6, R21, R182, R23, R22 ;  /* 0x0c000017b6157389 */ /* 0x00006400000c0016 */
[----:B01----:R-:W-:Y:S05]  /*68200*/  ENDCOLLECTIVE ;  /* 0x000000000000791b */ /* 0x003fea0003800000 */
.L_x_33915:
[----:B------:R-:W-:Y:S02]  /*68210*/  IMAD.MOV.U32 R23, RZ, RZ, 0x10 ;  /* 0x00000010ff177424 */ /* 0x000fe400078e00ff */
[----:B------:R-:W-:Y:S01]  /*68220*/  FADD.FTZ R180, R180, R21 ;  /* 0x00000015b4b47221 */ /* 0x000fe20000010000 */
[----:B------:R-:W-:-:S04]  /*68230*/  MOV R21, 0xffffffff ;  /* 0xffffffff00157802 */ /* 0x000fc80000000f00 */
[----:B------:R-:W-:-:S07]  /*68240*/  MOV R182, R180 ;  /* 0x000000b400b67202 */ /* 0x000fce0000000f00 */
[----:B------:R-:W-:Y:S05]  /*68250*/  WARPSYNC.COLLECTIVE R21, `(.L_x_33916) ;  /* 0x0000000015087348 */ /* 0x000fea0003c00000 */
[----:B------:R0:W1:Y:S02]  /*68260*/  SHFL.BFLY P6, R21, R182, R23, R22 ;  /* 0x0c000017b6157389 */ /* 0x00006400000c0016 */
[----:B01----:R-:W-:Y:S05]  /*68270*/  ENDCOLLECTIVE ;  /* 0x000000000000791b */ /* 0x003fea0003800000 */
.L_x_33916:
[----:B------:R-:W-:Y:S05]  /*68280*/  BRA `(.L_x_33917) ;  /* 0xffffffb800587947 */ /* 0x000fea000383ffff */
.L_x_33918:
        /* <DEDUP_REMOVED lines=15> */
.L_x_54480:


//--------------------- .text._ZN10layer_norm31ln_parallel_residual_fwd_kernelINS_13Kernel_traitsI6__halfS2_fS2_fjLj2560ELj1ELj4ELj1ELj16ENS_18Kernel_traits_baseILj2560ES2_S2_fS2_fjLj128EEEEELb1ELb0ELb1EEEvNS_9FwdParamsE --------------------------
	.section	.text._ZN10layer_norm31ln_parallel_residual_fwd_kernelINS_13Kernel_traitsI6__halfS2_fS2_fjLj2560ELj1ELj4ELj1ELj16ENS_18Kernel_traits_baseILj2560ES2_S2_fS2_fjLj128EEEEELb1ELb0ELb1EEEvNS_9FwdParamsE,"ax",@progbits
	.align	128
        .global         _ZN10layer_norm31ln_parallel_residual_fwd_kernelINS_13Kernel_traitsI6__halfS2_fS2_fjLj2560ELj1ELj4ELj1ELj16ENS_18Kernel_traits_baseILj2560ES2_S2_fS2_fjLj128EEEEELb1ELb0ELb1EEEvNS_9FwdParamsE
        .type           _ZN10layer_norm31ln_parallel_residual_fwd_kernelINS_13Kernel_traitsI6__halfS2_fS2_fjLj2560ELj1ELj4ELj1ELj16ENS_18Kernel_traits_baseILj2560ES2_S2_fS2_fjLj128EEEEELb1ELb0ELb1EEEvNS_9FwdParamsE,@function
        .size           _ZN10layer_norm31ln_parallel_residual_fwd_kernelINS_13Kernel_traitsI6__halfS2_fS2_fjLj2560ELj1ELj4ELj1ELj16ENS_18Kernel_traits_baseILj2560ES2_S2_fS2_fjLj128EEEEELb1ELb0ELb1EEEvNS_9FwdParamsE,(.L_x_54481 - _ZN10layer_norm31ln_parallel_residual_fwd_kernelINS_13Kernel_traitsI6__halfS2_fS2_fjLj2560ELj1ELj4ELj1ELj16ENS_18Kernel_traits_baseILj2560ES2_S2_fS2_fjLj128EEEEELb1ELb0ELb1EEEvNS_9FwdParamsE)
        .other          _ZN10layer_norm31ln_parallel_residual_fwd_kernelINS_13Kernel_traitsI6__halfS2_fS2_fjLj2560ELj1ELj4ELj1ELj16ENS_18Kernel_traits_baseILj2560ES2_S2_fS2_fjLj128EEEEELb1ELb0ELb1EEEvNS_9FwdParamsE,@"STO_CUDA_ENTRY STV_DEFAULT"
_ZN10layer_norm31ln_parallel_residual_fwd_kernelINS_13Kernel_traitsI6__halfS2_fS2_fjLj2560ELj1ELj4ELj1ELj16ENS_18Kernel_traits_baseILj2560ES2_S2_fS2_fjLj128EEEEELb1ELb0ELb1EEEvNS_9FwdParamsE:
.text._ZN10layer_norm31ln_parallel_residual_fwd_kernelINS_13Kernel_traitsI6__halfS2_fS2_fjLj2560ELj1ELj4ELj1ELj16ENS_18Kernel_traits_baseILj2560ES2_S2_fS2_fjLj128EEEEELb1ELb0ELb1EEEvNS_9FwdParamsE:
[----:B------:R-:W0:Y:S01]  /*0000*/  LDC R1, c[0x0][0x37c] ;  /* 0x0000df00ff017b82 */ /* 0x000e220000000800 */
[----:B------:R-:W1:Y:S07]  /*0010*/  LDCU.U8 UR8, c[0x0][0x464] ;  /* 0x00008c80ff0877ac */ /* 0x000e6e0008000000 */
[----:B------:R-:W2:Y:S01]  /*0020*/  LDC R222, c[0x0][0x458] ;  /* 0x00011600ffde7b82 */ /* 0x000ea20000000800 */
[----:B0-----:R-:W-:Y:S01]  /*0030*/  VIADD R1, R1, 0xffffff30 ;  /* 0xffffff3001017836 */ /* 0x001fe20000000000 */
[----:B------:R-:W0:Y:S01]  /*0040*/  LDCU.64 UR4, c[0x0][0x450] ;  /* 0x00008a00ff0477ac */ /* 0x000e220008000a00 */
[----:B------:R-:W3:Y:S05]  /*0050*/  LDCU.64 UR6, c[0x0][0x358] ;  /* 0x00006b00ff0677ac */ /* 0x000eea0008000a00 */
[----:B------:R-:W4:Y:S01]  /*0060*/  LDC R223, c[0x0][0x45c] ;  /* 0x00011700ffdf7b82 */ /* 0x000f220000000800 */
        /* <DEDUP_REMOVED lines=9> */
[----:B------:R-:W3:Y:S01]  /*0100*/  S2R R15, SR_TID.X ;  /* 0x00000000000f7919 */ /* 0x000ee20000002100 */
[----:B-1----:R-:W-:-:S04]  /*0110*/  UISETP.NE.U32.AND UP0, UPT, UR8, URZ, UPT ;  /* 0x000000ff0800728c */ /* 0x002fc8000bf05070 */
[----:B------:R-:W-:Y:S01]  /*0120*/  UISETP.NE.AND.EX UP0, UPT, UR9, URZ, UPT, UP0 ;  /* 0x000000ff0900728c */ /* 0x000fe2000bf05300 */
[----:B---3--:R-:W-:Y:S02]  /*0130*/  LOP3.LUT R0, R15, 0x1f, RZ, 0xc0, !PT ;  /* 0x0000001f0f007812 */ /* 0x008fe400078ec0ff */
[----:B--2---:R-:W-:Y:S02]  /*0140*/  @P0 R2UR UR4, R2 ;  /* 0x00000000020402ca */ /* 0x004fe400000e0000 */
[----:B0-----:R-:W-:-:S04]  /*0150*/  @P0 IADD3 R222, P1, PT, R4, R7, RZ ;  /* 0x0000000704de0210 */ /* 0x001fc80007f3e0ff */
[----:B------:R-:W-:Y:S02]  /*0160*/  @P0 IADD3.X R223, PT, PT, RZ, R5, RZ, P1, !PT ;  /* 0x00000005ffdf0210 */ /* 0x000fe40000ffe4ff */
[----:B------:R-:W-:Y:S02]  /*0170*/  @P0 R2UR UR5, R3 ;  /* 0x00000000030502ca */ /* 0x000fe400000e0000 */
[--C-:B------:R-:W-:Y:S02]  /*0180*/  SHF.R.U64 R7, R222, 0x2, R223.reuse ;  /* 0x00000002de077819 */ /* 0x100fe400000012df */
[----:B------:R-:W-:Y:S01]  /*0190*/  SHF.R.U32.HI R3, RZ, 0x2, R223 ;  /* 0x00000002ff037819 */ /* 0x000fe200000116df */
[----:B------:R-:W-:Y:S10]  /*01a0*/  BRA.U UP0, `(.L_x_33919) ;  /* 0x0000000900b87547 */ /* 0x000ff4000b800000 */
        /* <DEDUP_REMOVED lines=93> */
.L_x_33920:
        /* <DEDUP_REMOVED lines=81> */
.L_x_33919:
        /* <DEDUP_REMOVED lines=77> */
.L_x_33922:
        /* <DEDUP_REMOVED lines=80> */
.L_x_33921:
        /* <DEDUP_REMOVED lines=8> */
[C---:B01----:R-:W-:Y:S01]  /*16e0*/  IMAD.HI.U32 R4, R7.reuse, -0x2daee0ad, RZ ;  /* 0xd2511f5307047827 */ /* 0x043fe200078e00ff */
[----:B------:R-:W-:Y:S01]  /*16f0*/  UIADD3 UR8, UPT, UPT, UR4, -0x61c88647, URZ ;  /* 0x9e3779b904087890 */ /* 0x000fe2000fffe0ff */
[----:B------:R0:W-:Y:S01]  /*1700*/  STL [R1+0x14], R0 ;  /* 0x0000140001007387 */ /* 0x0001e20000100800 */
[----:B------:R-:W1:Y:S01]  /*1710*/  LDCU.64 UR10, c[0x0][0x398] ;  /* 0x00007300ff0a77ac */ /* 0x000e620008000a00 */
[----:B------:R-:W-:Y:S01]  /*1720*/  IMAD R10, R7, -0x2daee0ad, RZ ;  /* 0xd2511f53070a7824 */ /* 0x000fe200078e02ff */
[----:B------:R-:W-:Y:S01]  /*1730*/  LOP3.LUT R4, R4, UR5, RZ, 0x3c, !PT ;  /* 0x0000000504047c12 */ /* 0x000fe2000f8e3cff */
[----:B------:R-:W-:Y:S01]  /*1740*/  UIADD3 UR12, UPT, UPT, UR4, -0x4ab325aa, URZ ;  /* 0xb54cda56040c7890 */ /* 0x000fe2000fffe0ff */
[----:B------:R-:W-:Y:S01]  /*1750*/  LOP3.LUT R222, R222, 0x3, RZ, 0xc0, !PT ;  /* 0x00000003dede7812 */ /* 0x000fe200078ec0ff */
[----:B------:R-:W-:Y:S02]  /*1760*/  UIADD3 UR13, UPT, UPT, UR5, 0x1fd5c5a3, URZ ;  /* 0x1fd5c5a3050d7890 */ /* 0x000fe4000fffe0ff */
[----:B------:R-:W-:Y:S01]  /*1770*/  IMAD.HI.U32 R5, R4, -0x326172a9, RZ ;  /* 0xcd9e8d5704057827 */ /* 0x000fe200078e00ff */
[----:B------:R-:W-:-:S02]  /*1780*/  UIADD3 UR14, UPT, UPT, UR4, -0xe443238, URZ ;  /* 0xf1bbcdc8040e7890 */ /* 0x000fc4000fffe0ff */
[----:B------:R-:W-:Y:S01]  /*1790*/  UIADD3 UR16, UPT, UPT, UR4, -0x700cb87f, URZ ;  /* 0x8ff3478104107890 */ /* 0x000fe2000fffe0ff */
[----:B------:R-:W-:Y:S01]  /*17a0*/  IMAD R11, R4, -0x326172a9, RZ ;  /* 0xcd9e8d57040b7824 */ /* 0x000fe200078e02ff */
[----:B------:R-:W-:Y:S02]  /*17b0*/  UIADD3 UR15, UPT, UPT, UR5, -0x695add53, URZ ;  /* 0x96a522ad050f7890 */ /* 0x000fe4000fffe0ff */
[----:B-1----:R-:W-:Y:S01]  /*17c0*/  UISETP.NE.U32.AND UP0, UPT, UR10, URZ, UPT ;  /* 0x000000ff0a00728c */ /* 0x002fe2000bf05070 */
        /* <DEDUP_REMOVED lines=21> */
[----:B------:R-:W-:Y:S01]  /*1920*/  IMAD.HI.U32 R4, R8, -0x326172a9, RZ ;  /* 0xcd9e8d5708047827 */ /* 0x000fe200078e00ff */
[----:B------:R-:W-:-:S03]  /*1930*/  UIADD3 UR8, UPT, UPT, UR4, 0x78dde6e4, URZ ;  /* 0x78dde6e404087890 */ /* 0x000fc6000fffe0ff */
[----:B------:R-:W-:Y:S01]  /*1940*/  IMAD R10, R5, -0x2daee0ad, RZ ;  /* 0xd2511f53050a7824 */ /* 0x000fe200078e02ff */
[----:B------:R-:W-:Y:S01]  /*1950*/  LOP3.LUT R4, R9, UR10, R4, 0x96, !PT ;  /* 0x0000000a09047c12 */ /* 0x000fe2000f8e9604 */
[----:B------:R-:W-:Y:S01]  /*1960*/  IMAD.HI.U32 R5, R2, -0x2daee0ad, RZ ;  /* 0xd2511f5302057827 */ /* 0x000fe200078e00ff */
[----:B------:R-:W-:-:S03]  /*1970*/  UIADD3 UR10, UPT, UPT, UR4, 0x1715609d, URZ ;  /* 0x1715609d040a7890 */ /* 0x000fc6000fffe0ff */
        /* <DEDUP_REMOVED lines=14> */
[C---:B------:R-:W-:Y:S01]  /*1a60*/  IMAD.HI.U32 R4, R2.reuse, -0x2daee0ad, RZ ;  /* 0xd2511f5302047827 */ /* 0x040fe200078e00ff */
[----:B------:R-:W1:Y:S03]  /*1a70*/  LDCU UR10, c[0x0][0x404] ;  /* 0x00008080ff0a77ac */ /* 0x000e660008000800 */
[----:B------:R-:W-:Y:S01]  /*1a80*/  IMAD R11, R2, -0x2daee0ad, RZ ;  /* 0xd2511f53020b7824 */ /* 0x000fe200078e02ff */
[----:B------:R-:W-:Y:S01]  /*1a90*/  LOP3.LUT R4, R9, UR9, R4, 0x96, !PT ;  /* 0x0000000909047c12 */ /* 0x000fe2000f8e9604 */
[----:B------:R-:W-:Y:S01]  /*1aa0*/  IMAD.HI.U32 R8, R5, -0x2daee0ad, RZ ;  /* 0xd2511f5305087827 */ /* 0x000fe200078e00ff */
[----:B------:R-:W-:-:S03]  /*1ab0*/  UIADD3 UR9, UPT, UPT, UR5, -0x24c28bd8, URZ ;  /* 0xdb3d742805097890 */ /* 0x000fc6000fffe0ff */
[----:B------:R-:W-:Y:S01]  /*1ac0*/  IMAD R9, R10, -0x326172a9, RZ ;  /* 0xcd9e8d570a097824 */ /* 0x000fe200078e02ff */
[----:B------:R-:W-:Y:S01]  /*1ad0*/  LOP3.LUT R8, R11, UR11, R8, 0x96, !PT ;  /* 0x0000000b0b087c12 */ /* 0x000fe2000f8e9608 */
[C---:B------:R-:W-:Y:S01]  /*1ae0*/  IMAD.HI.U32 R2, R4.reuse, -0x326172a9, RZ ;  /* 0xcd9e8d5704027827 */ /* 0x040fe200078e00ff */
[----:B------:R-:W2:Y:S03]  /*1af0*/  LDCU UR11, c[0x0][0x408] ;  /* 0x00008100ff0b77ac */ /* 0x000ea60008000800 */
        /* <DEDUP_REMOVED lines=10> */
[----:B------:R-:W4:Y:S01]  /*1ba0*/  LDCU.U8 UR13, c[0x0][0x410] ;  /* 0x00008200ff0d77ac */ /* 0x000f220008000000 */
[----:B------:R-:W-:-:S04]  /*1bb0*/  IMAD.HI.U32 R8, R4, -0x2daee0ad, RZ ;  /* 0xd2511f5304087827 */ /* 0x000fc800078e00ff */
[----:B------:R-:W-:Y:S01]  /*1bc0*/  IMAD.HI.U32 R2, R9, -0x326172a9, RZ ;  /* 0xcd9e8d5709027827 */ /* 0x000fe200078e00ff */
[----:B------:R-:W-:Y:S01]  /*1bd0*/  LOP3.LUT R8, R11, UR9, R8, 0x96, !PT ;  /* 0x000000090b087c12 */ /* 0x000fe2000f8e9608 */
[----:B------:R-:W1:Y:S02]  /*1be0*/  LDCU.64 UR8, c[0x0][0x3a0] ;  /* 0x00007400ff0877ac */ /* 0x000e640008000a00 */
[----:B------:R-:W-:Y:S01]  /*1bf0*/  IMAD R11, R4, -0x2daee0ad, RZ ;  /* 0xd2511f53040b7824 */ /* 0x000fe200078e02ff */
[----:B------:R-:W-:Y:S01]  /*1c00*/  LOP3.LUT R221, R5, UR14, R2, 0x96, !PT ;  /* 0x0000000e05dd7c12 */ /* 0x000fe2000f8e9602 */
[----:B------:R-:W-:Y:S01]  /*1c10*/  IMAD R2, R9, -0x326172a9, RZ ;  /* 0xcd9e8d5709027824 */ /* 0x000fe200078e02ff */
[----:B------:R-:W1:Y:S01]  /*1c20*/  LDCU UR14, c[0x0][0x448] ;  /* 0x00008900ff0e77ac */ /* 0x000e620008000800 */
[----:B------:R-:W-:-:S04]  /*1c30*/  IMAD.HI.U32 R5, R8, -0x326172a9, RZ ;  /* 0xcd9e8d5708057827 */ /* 0x000fc800078e00ff */
[----:B------:R-:W-:Y:S01]  /*1c40*/  IMAD.HI.U32 R4, R221, -0x2daee0ad, RZ ;  /* 0xd2511f53dd047827 */ /* 0x000fe200078e00ff */
[----:B------:R-:W-:-:S03]  /*1c50*/  LOP3.LUT R5, R2, UR16, R5, 0x96, !PT ;  /* 0x0000001002057c12 */ /* 0x000fc6000f8e9605 */
[----:B------:R-:W-:Y:S01]  /*1c60*/  IMAD.MOV.U32 R2, RZ, RZ, RZ ;  /* 0x000000ffff027224 */ /* 0x000fe200078e00ff */
[----:B------:R-:W-:Y:S01]  /*1c70*/  LOP3.LUT R4, R11, UR15, R4, 0x96, !PT ;  /* 0x0000000f0b047c12 */ /* 0x000fe2000f8e9604 */
[----:B0-----:R-:W-:Y:S02]  /*1c80*/  IMAD R0, R8, -0x326172a9, RZ ;  /* 0xcd9e8d5708007824 */ /* 0x001fe400078e02ff */
[----:B--234-:R-:W-:-:S07]  /*1c90*/  IMAD R221, R221, -0x2daee0ad, RZ ;  /* 0xd2511f53dddd7824 */ /* 0x01cfce00078e02ff */
.L_x_35154:
[----:B0-----:R-:W2:Y:S01]  /*1ca0*/  LDL R12, [R1+0x14] ;  /* 0x00001400010c7983 */ /* 0x001ea20000100800 */
[----:B-1----:R-:W-:Y:S01]  /*1cb0*/  ISETP.NE.U32.AND P1, PT, RZ, UR8, PT ;  /* 0x00000008ff007c0c */ /* 0x002fe2000bf25070 */
[----:B------:R-:W0:Y:S01]  /*1cc0*/  LDC.64 R234, c[0x0][0x390] ;  /* 0x0000e400ffea7b82 */ /* 0x000e220000000a00 */
[----:B------:R-:W1:Y:S02]  /*1cd0*/  S2R R14, SR_TID.X ;  /* 0x00000000000e7919 */ /* 0x000e640000002100 */
[----:B------:R-:W-:-:S05]  /*1ce0*/  ISETP.NE.AND.EX P1, PT, RZ, UR9, PT, P1 ;  /* 0x00000009ff007c0c */ /* 0x000fca000bf25310 */
[----:B------:R-:W3:Y:S08]  /*1cf0*/  @P0 LDC.64 R18, c[0x0][0x398] ;  /* 0x0000e600ff120b82 */ /* 0x000ef00000000a00 */
[----:B------:R-:W4:Y:S08]  /*1d00*/  @P1 LDC.64 R20, c[0x0][0x3a0] ;  /* 0x0000e800ff141b82 */ /* 0x000f300000000a00 */
[----:B------:R-:W3:Y:S01]  /*1d10*/  LDC.64 R16, c[0x0][0x398] ;  /* 0x0000e600ff107b82 */ /* 0x000ee20000000a00 */
[----:B-1----:R-:W-:Y:S01]  /*1d20*/  LOP3.LUT R14, R14, 0x1f, RZ, 0xc0, !PT ;  /* 0x0000001f0e0e7812 */ /* 0x002fe200078ec0ff */
[----:B--2---:R-:W-:-:S05]  /*1d30*/  IMAD R12, R12, UR12, RZ ;  /* 0x0000000c0c0c7c24 */ /* 0x004fca000f8e02ff */
[----:B------:R-:W-:-:S04]  /*1d40*/  SHF.R.S32.HI R13, RZ, 0x1f, R12 ;  /* 0x0000001fff0d7819 */ /* 0x000fc8000001140c */
[----:B------:R-:W-:-:S04]  /*1d50*/  LEA.HI R13, R13, R12, RZ, 0x3 ;  /* 0x0000000c0d0d7211 */ /* 0x000fc800078f18ff */
[----:B------:R-:W-:-:S05]  /*1d60*/  LEA.HI.SX32 R228, R13, R14, 0x1d ;  /* 0x0000000e0de47211 */ /* 0x000fca00078feaff */
[----:B0-----:R-:W-:-:S04]  /*1d70*/  IMAD.WIDE.U32 R12, R228, 0x10, R234 ;  /* 0x00000010e40c7825 */ /* 0x001fc800078e00ea */
[C---:B----4-:R-:W-:Y:S02]  /*1d80*/  @P1 IMAD.WIDE.U32 R20, R228.reuse, 0x20, R20 ;  /* 0x00000020e4141825 */ /* 0x050fe400078e0014 */
[----:B-----5:R-:W5:Y:S02]  /*1d90*/  LDG.E.128 R12, desc[UR6][R12.64] ;  /* 0x000000060c0c7981 */ /* 0x020f64000c1e1d00 */
[----:B---3--:R-:W-:Y:S02]  /*1da0*/  @P0 IMAD.WIDE.U32 R18, R228, 0x10, R18 ;  /* 0x00000010e4120825 */ /* 0x008fe400078e0012 */
[----:B------:R0:W5:Y:S04]  /*1db0*/  @P1 LDG.E.128 R92, desc[UR6][R20.64] ;  /* 0x00000006145c1981 */ /* 0x000168000c1e1d00 */
[----:B------:R0:W5:Y:S04]  /*1dc0*/  @P1 LDG.E.128 R88, desc[UR6][R20.64+0x10] ;  /* 0x0000100614581981 */ /* 0x000168000c1e1d00 */
[----:B------:R0:W5:Y:S01]  /*1dd0*/  @P0 LDG.E.128 R96, desc[UR6][R18.64] ;  /* 0x0000000612600981 */ /* 0x000162000c1e1d00 */
[----:B------:R-:W-:-:S04]  /*1de0*/  ISETP.NE.U32.AND P0, PT, R16, RZ, PT ;  /* 0x000000ff1000720c */ /* 0x000fc80003f05070 */
[----:B------:R-:W-:Y:S01]  /*1df0*/  ISETP.NE.AND.EX P0, PT, R17, RZ, PT, P0 ;  /* 0x000000ff1100720c */ /* 0x000fe20003f05300 */
[----:B------:R-:W-:-:S12]  /*1e00*/  IMAD.MOV.U32 R240, RZ, RZ, 0x2f800000 ;  /* 0x2f800000fff07424 */ /* 0x000fd800078e00ff */
[----:B0-----:R-:W-:Y:S05]  /*1e10*/  @P0 BRA `(.L_x_33923) ;  /* 0x00000030003c0947 */ /* 0x001fea0003800000 */
        /* <DEDUP_REMOVED lines=16> */
.L_x_33926:
        /* <DEDUP_REMOVED lines=13> */
.L_x_33928:
[----:B------:R-:W-:Y:S05]  /*1ff0*/  BSYNC.RECONVERGENT B1 ;  /* 0x0000000000017941 */ /* 0x000fea0003800200 */
.L_x_33927:
        /* <DEDUP_REMOVED lines=53> */
[----:B------:R-:W-:Y:S01]  /*2350*/  IMAD.WIDE.U32 R22, R23, -0x326172a9, RZ ;  /* 0xcd9e8d5717167825 */ /* 0x000fe200078e00ff */
[----:B------:R-:W-:-:S03]  /*2360*/  MOV R19, R221 ;  /* 0x000000dd00137202 */ /* 0x000fc60000000f00 */
[----:B------:R-:W-:Y:S01]  /*2370*/  IMAD.WIDE.U32 R20, R20, -0x2daee0ad, RZ ;  /* 0xd2511f5314147825 */ /* 0x000fe200078e00ff */
[----:B------:R-:W-:-:S03]  /*2380*/  LOP3.LUT R5, R18, UR15, R23, 0x96, !PT ;  /* 0x0000000f12057c12 */ /* 0x000fc6000f8e9617 */
[----:B------:R-:W-:Y:S01]  /*2390*/  IMAD.MOV.U32 R0, RZ, RZ, R22 ;  /* 0x000000ffff007224 */ /* 0x000fe200078e0016 */
[----:B------:R-:W-:Y:S01]  /*23a0*/  LOP3.LUT R4, R4, UR16, R21, 0x96, !PT ;  /* 0x0000001004047c12 */ /* 0x000fe2000f8e9615 */
[----:B------:R-:W-:Y:S02]  /*23b0*/  IMAD.MOV.U32 R18, RZ, RZ, R20 ;  /* 0x000000ffff127224 */ /* 0x000fe400078e0014 */
[----:B------:R-:W-:-:S07]  /*23c0*/  IMAD.MOV.U32 R21, RZ, RZ, RZ ;  /* 0x000000ffff157224 */ /* 0x000fce00078e00ff */
.L_x_33925:
[----:B------:R-:W-:Y:S05]  /*23d0*/  BSYNC.RECONVERGENT B0 ;  /* 0x0000000000007941 */ /* 0x000fea0003800200 */
.L_x_33924:
[----:B------:R-:W-:Y:S01]  /*23e0*/  ISETP.NE.AND P0, PT, R21, 0x1, PT ;  /* 0x000000011500780c */ /* 0x000fe20003f05270 */
[----:B------:R-:W-:Y:S01]  /*23f0*/  IMAD.U32 R223, RZ, RZ, UR10 ;  /* 0x0000000affdf7e24 */ /* 0x000fe2000f8e00ff */
[----:B------:R-:W-:Y:S01]  /*2400*/  I2FP.F32.U32 R19, R19 ;  /* 0x0000001300137245 */ /* 0x000fe20000201000 */
[----:B------:R-:W-:Y:S01]  /*2410*/  BSSY.RECONVERGENT B0, `(.L_x_33929) ;  /* 0x000005b000007945 */ /* 0x000fe20003800200 */
[----:B------:R-:W-:-:S03]  /*2420*/  HFMA2 R23, -RZ, RZ, 0, 1.1920928955078125e-07 ;  /* 0x00000002ff177431 */ /* 0x000fc600000001ff */
[----:B------:R-:W-:Y:S01]  /*2430*/  FFMA.FTZ R20, R19, R240, 1.1641532182693481445e-10 ;  /* 0x2f00000013147423 */ /* 0x000fe200000100f0 */
[----:B-----5:R-:W-:-:S04]  /*2440*/  HADD2.F32 R19, -RZ, R12.H0_H0 ;  /* 0x2000000cff137230 */ /* 0x020fc80000004100 */
        /* <DEDUP_REMOVED lines=12> */
.L_x_33931:
        /* <DEDUP_REMOVED lines=13> */
.L_x_33933:
[----:B------:R-:W-:Y:S05]  /*25e0*/  BSYNC.RECONVERGENT B1 ;  /* 0x0000000000017941 */ /* 0x000fea0003800200 */
.L_x_33932:
        /* <DEDUP_REMOVED lines=61> */
.L_x_33930:
[----:B------:R-:W-:Y:S05]  /*29c0*/  BSYNC.RECONVERGENT B0 ;  /* 0x0000000000007941 */ /* 0x000fea0003800200 */
.L_x_33929:
[----:B------:R-:W-:Y:S01]  /*29d0*/  ISETP.NE.AND P0, PT, R23, 0x1, PT ;  /* 0x000000011700780c */ /* 0x000fe20003f05270 */
[----:B------:R-:W-:Y:S01]  /*29e0*/  BSSY.RECONVERGENT B0, `(.L_x_33934) ;  /* 0x000005c000007945 */ /* 0x000fe20003800200 */
[----:B------:R-:W-:Y:S01]  /*29f0*/  I2FP.F32.U32 R21, R20 ;  /* 0x0000001400157245 */ /* 0x000fe20000201000 */
[----:B------:R-:W-:-:S04]  /*2a00*/  IMAD.MOV.U32 R25, RZ, RZ, 0x2 ;  /* 0x00000002ff197424 */ /* 0x000fc800078e00ff */
[----:B------:R-:W-:Y:S01]  /*2a10*/  FFMA.FTZ R20, R21, R240, 1.1641532182693481445e-10 ;  /* 0x2f00000015147423 */ /* 0x000fe200000100f0 */
[----:B------:R-:W-:Y:S01]  /*2a20*/  HADD2.F32 R21, -RZ, R12.H1_H1 ;  /* 0x3000000cff157230 */ /* 0x000fe20000004100 */
[----:B------:R-:W-:-:S03]  /*2a30*/  MOV R12, R0 ;  /* 0x00000000000c7202 */ /* 0x000fc60000000f00 */
        /* <DEDUP_REMOVED lines=11> */
.L_x_33936:
        /* <DEDUP_REMOVED lines=13> */
.L_x_33938:
[----:B------:R-:W-:Y:S05]  /*2bc0*/  BSYNC.RECONVERGENT B1 ;  /* 0x0000000000017941 */ /* 0x000fea0003800200 */
.L_x_33937:
        /* <DEDUP_REMOVED lines=61> */
.L_x_33935:
[----:B------:R-:W-:Y:S05]  /*2fa0*/  BSYNC.RECONVERGENT B0 ;  /* 0x0000000000007941 */ /* 0x000fea0003800200 */
.L_x_33934:
[----:B------:R-:W-:Y:S01]  /*2fb0*/  ISETP.NE.AND P0, PT, R25, 0x1, PT ;  /* 0x000000011900780c */ /* 0x000fe20003f05270 */
[----:B------:R-:W-:Y:S01]  /*2fc0*/  BSSY.RECONVERGENT B0, `(.L_x_33939) ;  /* 0x000005c000007945 */ /* 0x000fe20003800200 */
[----:B------:R-:W-:Y:S01]  /*2fd0*/  I2FP.F32.U32 R23, R12 ;  /* 0x0000000c00177245 */ /* 0x000fe20000201000 */
[----:B------:R-:W-:-:S04]  /*2fe0*/  IMAD.MOV.U32 R26, RZ, RZ, 0x2 ;  /* 0x00000002ff1a7424 */ /* 0x000fc800078e00ff */
[----:B------:R-:W-:Y:S01]  /*2ff0*/  FFMA.FTZ R12, R23, R240, 1.1641532182693481445e-10 ;  /* 0x2f000000170c7423 */ /* 0x000fe200000100f0 */
[----:B------:R-:W-:-:S04]  /*3000*/  HADD2.F32 R23, -RZ, R13.H0_H0 ;  /* 0x2000000dff177230 */ /* 0x000fc80000004100 */
        /* <DEDUP_REMOVED lines=12> */
.L_x_33941:
        /* <DEDUP_REMOVED lines=13> */
.L_x_33943:
[----:B------:R-:W-:Y:S05]  /*31a0*/  BSYNC.RECONVERGENT B1 ;  /* 0x0000000000017941 */ /* 0x000fea0003800200 */
.L_x_33942:
        /* <DEDUP_REMOVED lines=61> */
.L_x_33940:
[----:B------:R-:W-:Y:S05]  /*3580*/  BSYNC.RECONVERGENT B0 ;  /* 0x0000000000007941 */ /* 0x000fea0003800200 */
.L_x_33939:
        /* <DEDUP_REMOVED lines=17> */
.L_x_33946:
        /* <DEDUP_REMOVED lines=13> */
.L_x_33948:
[----:B------:R-:W-:Y:S05]  /*3770*/  BSYNC.RECONVERGENT B1 ;  /* 0x0000000000017941 */ /* 0x000fea0003800200 */
.L_x_33947:
        /* <DEDUP_REMOVED lines=61> */
.L_x_33945:
[----:B------:R-:W-:Y:S05]  /*3b50*/  BSYNC.RECONVERGENT B0 ;  /* 0x0000000000007941 */ /* 0x000fea0003800200 */
.L_x_33944:
[----:B------:R-:W-:Y:S01]  /*3b60*/  ISETP.NE.AND P0, PT, R27, 0x1, PT ;  /* 0x000000011b00780c */ /* 0x000fe20003f05270 */
[----:B------:R-:W-:Y:S01]  /*3b70*/  BSSY.RECONVERGENT B0, `(.L_x_33949) ;  /* 0x000005b000007945 */ /* 0x000fe20003800200 */
[----:B------:R-:W-:Y:S01]  /*3b80*/  I2FP.F32.U32 R25, R12 ;  /* 0x0000000c00197245 */ /* 0x000fe20000201000 */
[----:B------:R-:W-:-:S04]  /*3b90*/  IMAD.MOV.U32 R26, RZ, RZ, 0x2 ;  /* 0x00000002ff1a7424 */ /* 0x000fc800078e00ff */
[----:B------:R-:W-:Y:S01]  /*3ba0*/  FFMA.FTZ R12, R25, R240, 1.1641532182693481445e-10 ;  /* 0x2f000000190c7423 */ /* 0x000fe200000100f0 */
[----:B------:R-:W-:-:S04]  /*3bb0*/  HADD2.F32 R25, -RZ, R14.H0_H0 ;  /* 0x2000000eff197230 */ /* 0x000fc80000004100 */
        /* <DEDUP_REMOVED lines=11> */
.L_x_33951:
        /* <DEDUP_REMOVED lines=13> */
.L_x_33953:
[----:B------:R-:W-:Y:S05]  /*3d40*/  BSYNC.RECONVERGENT B1 ;  /* 0x0000000000017941 */ /* 0x000fea0003800200 */
.L_x_33952:
        /* <DEDUP_REMOVED lines=57> */
[----:B------:R-:W-:Y:S01]  /*40e0*/  HFMA2 R26, -RZ, RZ, 0, 0 ;  /* 0x00000000ff1a7431 */ /* 0x000fe200000001ff */
[----:B------:R-:W-:Y:S01]  /*40f0*/  MOV R0, R30 ;  /* 0x0000001e00007202 */ /* 0x000fe20000000f00 */
[----:B------:R-:W-:Y:S01]  /*4100*/  IMAD.MOV.U32 R18, RZ, RZ, R28 ;  /* 0x000000ffff127224 */ /* 0x000fe200078e001c */
[----:B------:R-:W-:-:S07]  /*4110*/  LOP3.LUT R4, R4, UR16, R29, 0x96, !PT ;  /* 0x0000001004047c12 */ /* 0x000fce000f8e961d */
.L_x_33950:
[----:B------:R-:W-:Y:S05]  /*4120*/  BSYNC.RECONVERGENT B0 ;  /* 0x0000000000007941 */ /* 0x000fea0003800200 */
.L_x_33949:
[----:B------:R-:W-:Y:S01]  /*4130*/  ISETP.NE.AND P4, PT, R26, 0x1, PT ;  /* 0x000000011a00780c */ /* 0x000fe20003f85270 */
[----:B------:R-:W-:Y:S01]  /*4140*/  BSSY.RECONVERGENT B0, `(.L_x_33954) ;  /* 0x000005b000007945 */ /* 0x000fe20003800200 */
[----:B------:R-:W-:Y:S01]  /*4150*/  I2FP.F32.U32 R27, R12 ;  /* 0x0000000c001b7245 */ /* 0x000fe20000201000 */
[----:B------:R-:W-:-:S04]  /*4160*/  IMAD.MOV.U32 R30, RZ, RZ, 0x2 ;  /* 0x00000002ff1e7424 */ /* 0x000fc800078e00ff */
[----:B------:R-:W-:Y:S01]  /*4170*/  FFMA.FTZ R12, R27, R240, 1.1641532182693481445e-10 ;  /* 0x2f0000001b0c7423 */ /* 0x000fe200000100f0 */
[----:B------:R-:W-:-:S04]  /*4180*/  HADD2.F32 R27, -RZ, R14.H1_H1 ;  /* 0x3000000eff1b7230 */ /* 0x000fc80000004100 */
        /* <DEDUP_REMOVED lines=11> */
.L_x_33956:
        /* <DEDUP_REMOVED lines=13> */
.L_x_33958:
[----:B------:R-:W-:Y:S05]  /*4310*/  BSYNC.RECONVERGENT B1 ;  /* 0x0000000000017941 */ /* 0x000fea0003800200 */
.L_x_33957:
        /* <DEDUP_REMOVED lines=61> */
.L_x_33955:
[----:B------:R-:W-:Y:S05]  /*46f0*/  BSYNC.RECONVERGENT B0 ;  /* 0x0000000000007941 */ /* 0x000fea0003800200 */
.L_x_33954:
[----:B------:R-:W-:Y:S01]  /*4700*/  ISETP.NE.AND P5, PT, R30, 0x1, PT ;  /* 0x000000011e00780c */ /* 0x000fe20003fa5270 */
[----:B------:R-:W-:Y:S01]  /*4710*/  BSSY.RECONVERGENT B0, `(.L_x_33959) ;  /* 0x000005b000007945 */ /* 0x000fe20003800200 */
[----:B------:R-:W-:Y:S01]  /*4720*/  I2FP.F32.U32 R29, R12 ;  /* 0x0000000c001d7245 */ /* 0x000fe20000201000 */
[----:B------:R-:W-:Y:S02]  /*4730*/  HFMA2 R28, -RZ, RZ, 0, 1.1920928955078125e-07 ;  /* 0x00000002ff1c7431 */ /* 0x000fe400000001ff */
[----:B------:R-:W-:Y:S02]  /*4740*/  IMAD.MOV.U32 R14, RZ, RZ, R0 ;  /* 0x000000ffff0e7224 */ /* 0x000fe400078e0000 */
[----:B------:R-:W-:Y:S01]  /*4750*/  FFMA.FTZ R12, R29, R240, 1.1641532182693481445e-10 ;  /* 0x2f0000001d0c7423 */ /* 0x000fe200000100f0 */
[----:B------:R-:W-:-:S04]  /*4760*/  HADD2.F32 R29, -RZ, R15.H0_H0 ;  /* 0x2000000fff1d7230 */ /* 0x000fc80000004100 */
        /* <DEDUP_REMOVED lines=10> */
.L_x_33961:
        /* <DEDUP_REMOVED lines=13> */
.L_x_33963:
[----:B------:R-:W-:Y:S05]  /*48e0*/  BSYNC.RECONVERGENT B1 ;  /* 0x0000000000017941 */ /* 0x000fea0003800200 */
.L_x_33962:
        /* <DEDUP_REMOVED lines=61> */
.L_x_33960:
[----:B------:R-:W-:Y:S05]  /*4cc0*/  BSYNC.RECONVERGENT B0 ;  /* 0x0000000000007941 */ /* 0x000fea0003800200 */
.L_x_33959:
[----:B------:R-:W-:Y:S01]  /*4cd0*/  IMAD.U32 R224, RZ, RZ, UR11 ;  /* 0x0000000bffe07e24 */ /* 0x000fe2000f8e00ff */
[----:B------:R-:W-:Y:S01]  /*4ce0*/  P2R R26, PR, RZ, 0x2 ;  /* 0x00000002ff1a7803 */ /* 0x000fe20000000000 */
[----:B------:R-:W-:Y:S01]  /*4cf0*/  HADD2.F32 R15, -RZ, R15.H1_H1 ;  /* 0x3000000fff0f7230 */ /* 0x000fe20000004100 */
[----:B------:R-:W-:Y:S01]  /*4d00*/  I2FP.F32.U32 R31, R14 ;  /* 0x0000000e001f7245 */ /* 0x000fe20000201000 */
[-C--:B------:R-:W-:Y:S01]  /*4d10*/  FMUL.FTZ R23, R23, R224.reuse ;  /* 0x000000e017177220 */ /* 0x080fe20000410000 */
[----:B------:R-:W-:Y:S01]  /*4d20*/  ISETP.NE.AND P1, PT, R20, RZ, PT ;  /* 0x000000ff1400720c */ /* 0x000fe20003f25270 */
[----:B------:R-:W-:Y:S01]  /*4d30*/  FMUL.FTZ R19, R19, R224 ;  /* 0x000000e013137220 */ /* 0x000fe20000410000 */
        /* <DEDUP_REMOVED lines=29> */
.L_x_33923:
        /* <DEDUP_REMOVED lines=16> */
.L_x_33967:
        /* <DEDUP_REMOVED lines=13> */
.L_x_33969:
[----:B------:R-:W-:Y:S05]  /*50e0*/  BSYNC.RECONVERGENT B1 ;  /* 0x0000000000017941 */ /* 0x000fea0003800200 */
.L_x_33968:
        /* <DEDUP_REMOVED lines=58> */
[----:B------:R-:W-:Y:S01]  /*5490*/  LOP3.LUT R4, R4, UR16, R19, 0x96, !PT ;  /* 0x0000001004047c12 */ /* 0x000fe2000f8e9613 */
[----:B------:R-:W-:-:S07]  /*54a0*/  IMAD.MOV.U32 R8, RZ, RZ, R221 ;  /* 0x000000ffff087224 */ /* 0x000fce00078e00dd */
.L_x_33966:
[----:B------:R-:W-:Y:S05]  /*54b0*/  BSYNC.RECONVERGENT B0 ;  /* 0x0000000000007941 */ /* 0x000fea0003800200 */
.L_x_33965:
[----:B------:R-:W-:Y:S01]  /*54c0*/  ISETP.NE.AND P0, PT, R10, 0x1, PT ;  /* 0x000000010a00780c */ /* 0x000fe20003f05270 */
[----:B------:R-:W-:Y:S01]  /*54d0*/  IMAD.U32 R223, RZ, RZ, UR10 ;  /* 0x0000000affdf7e24 */ /* 0x000fe2000f8e00ff */
[----:B------:R-:W-:Y:S01]  /*54e0*/  I2FP.F32.U32 R9, R8 ;  /* 0x0000000800097245 */ /* 0x000fe20000201000 */
[----:B-----5:R-:W-:Y:S01]  /*54f0*/  HADD2.F32 R11, -RZ, R12.H0_H0 ;  /* 0x2000000cff0b7230 */ /* 0x020fe20000004100 */
[----:B------:R-:W-:Y:S01]  /*5500*/  BSSY.RECONVERGENT B0, `(.L_x_33970) ;  /* 0x000005c000007945 */ /* 0x000fe20003800200 */
[----:B------:R-:W-:Y:S01]  /*5510*/  IMAD.U32 R224, RZ, RZ, UR11 ;  /* 0x0000000bffe07e24 */ /* 0x000fe2000f8e00ff */
[----:B------:R-:W-:Y:S01]  /*5520*/  MOV R19, 0x2 ;  /* 0x0000000200137802 */ /* 0x000fe20000000f00 */
[----:B------:R-:W-:Y:S01]  /*5530*/  FFMA.FTZ R8, R9, R240, 1.1641532182693481445e-10 ;  /* 0x2f00000009087423 */ /* 0x000fe200000100f0 */
[----:B------:R-:W-:-:S04]  /*5540*/  IMAD.MOV.U32 R9, RZ, RZ, R0 ;  /* 0x000000ffff097224 */ /* 0x000fc800078e0000 */
[----:B------:R-:W-:Y:S01]  /*5550*/  FSETP.LE.FTZ.AND P3, PT, R8, R223, PT ;  /* 0x000000df0800720b */ /* 0x000fe20003f73000 */
[----:B------:R-:W-:-:S03]  /*5560*/  FMUL.FTZ R8, R224, R11 ;  /* 0x0000000be0087220 */ /* 0x000fc60000410000 */
        /* <DEDUP_REMOVED lines=10> */
.L_x_33972:
        /* <DEDUP_REMOVED lines=13> */
.L_x_33974:
[----:B------:R-:W-:Y:S05]  /*56e0*/  BSYNC.RECONVERGENT B1 ;  /* 0x0000000000017941 */ /* 0x000fea0003800200 */
.L_x_33973:
        /* <DEDUP_REMOVED lines=61> */
.L_x_33971:
[----:B------:R-:W-:Y:S05]  /*5ac0*/  BSYNC.RECONVERGENT B0 ;  /* 0x0000000000007941 */ /* 0x000fea0003800200 */
.L_x_33970:
[----:B------:R-:W-:Y:S01]  /*5ad0*/  I2FP.F32.U32 R9, R9 ;  /* 0x0000000900097245 */ /* 0x000fe20000201000 */
[----:B------:R-:W-:Y:S01]  /*5ae0*/  HADD2.F32 R11, -RZ, R96.H0_H0 ;  /* 0x20000060ff0b7230 */ /* 0x000fe20000004100 */
[----:B------:R-:W-:Y:S01]  /*5af0*/  ISETP.NE.AND P2, PT, R19, 0x1, PT ;  /* 0x000000011300780c */ /* 0x000fe20003f45270 */
[----:B------:R-:W-:Y:S01]  /*5b00*/  BSSY.RECONVERGENT B0, `(.L_x_33975) ;  /* 0x000005f000007945 */ /* 0x000fe20003800200 */
[----:B------:R-:W-:Y:S01]  /*5b10*/  FSEL R80, R8, RZ, P3 ;  /* 0x000000ff08507208 */ /* 0x000fe20001800000 */
[----:B------:R-:W-:Y:S01]  /*5b20*/  FFMA.FTZ R10, R9, R240, 1.1641532182693481445e-10 ;  /* 0x2f000000090a7423 */ /* 0x000fe200000100f0 */
[----:B------:R-:W-:Y:S01]  /*5b30*/  FMUL.FTZ R11, R11, R224 ;  /* 0x000000e00b0b7220 */ /* 0x000fe20000410000 */
[----:B------:R-:W-:-:S03]  /*5b40*/  MOV R9, R0 ;  /* 0x0000000000097202 */ /* 0x000fc60000000f00 */
[----:B------:R-:W-:-:S04]  /*5b50*/  FSETP.GTU.FTZ.AND P0, PT, R10, R223, PT ;  /* 0x000000df0a00720b */ /* 0x000fc80003f1c000 */
[----:B------:R-:W-:Y:S02]  /*5b60*/  FSEL R11, R11, RZ, !P0 ;  /* 0x000000ff0b0b7208 */ /* 0x000fe40004000000 */
[----:B------:R-:W-:-:S03]  /*5b70*/  SEL R8, RZ, 0x1, P0 ;  /* 0x00000001ff087807 */ /* 0x000fc60000000000 */
        /* <DEDUP_REMOVED lines=12> */
.L_x_33977:
        /* <DEDUP_REMOVED lines=13> */
.L_x_33979:
[----:B------:R-:W-:Y:S05]  /*5d10*/  BSYNC.RECONVERGENT B1 ;  /* 0x0000000000017941 */ /* 0x000fea0003800200 */
.L_x_33978:
        /* <DEDUP_REMOVED lines=57> */
[----:B------:R-:W-:Y:S02]  /*60b0*/  LOP3.LUT R5, R10, UR15, R23, 0x96, !PT ;  /* 0x0000000f0a057c12 */ /* 0x000fe4000f8e9617 */
[----:B------:R-:W-:Y:S01]  /*60c0*/  MOV R0, R22 ;  /* 0x0000001600007202 */ /* 0x000fe20000000f00 */
[----:B------:R-:W-:Y:S01]  /*60d0*/  IMAD.MOV.U32 R18, RZ, RZ, R20 ;  /* 0x000000ffff127224 */ /* 0x000fe200078e0014 */
[----:B------:R-:W-:-:S07]  /*60e0*/  LOP3.LUT R4, R4, UR16, R21, 0x96, !PT ;  /* 0x0000001004047c12 */ /* 0x000fce000f8e9615 */
.L_x_33976:
[----:B------:R-:W-:Y:S05]  /*60f0*/  BSYNC.RECONVERGENT B0 ;  /* 0x0000000000007941 */ /* 0x000fea0003800200 */
.L_x_33975:
[----:B------:R-:W-:Y:S01]  /*6100*/  ISETP.NE.AND P0, PT, R11, 0x1, PT ;  /* 0x000000010b00780c */ /* 0x000fe20003f05270 */
[----:B------:R-:W-:Y:S01]  /*6110*/  BSSY.RECONVERGENT B0, `(.L_x_33980) ;  /* 0x000005d000007945 */ /* 0x000fe20003800200 */
[----:B------:R-:W-:-:S05]  /*6120*/  I2FP.F32.U32 R9, R9 ;  /* 0x0000000900097245 */ /* 0x000fca0000201000 */
[----:B------:R-:W-:Y:S01]  /*6130*/  FFMA.FTZ R10, R9, R240, 1.1641532182693481445e-10 ;  /* 0x2f000000090a7423 */ /* 0x000fe200000100f0 */
[----:B------:R-:W-:Y:S02]  /*6140*/  HADD2.F32 R9, -RZ, R12.H1_H1 ;  /* 0x3000000cff097230 */ /* 0x000fe40000004100 */
[----:B------:R-:W-:Y:S02]  /*6150*/  IMAD.MOV.U32 R12, RZ, RZ, 0x2 ;  /* 0x00000002ff0c7424 */ /* 0x000fe400078e00ff */
[----:B------:R-:W-:Y:S01]  /*6160*/  FSETP.LE.FTZ.AND P3, PT, R10, R223, PT ;  /* 0x000000df0a00720b */ /* 0x000fe20003f73000 */
[----:B------:R-:W-:Y:S02]  /*6170*/  IMAD.MOV.U32 R10, RZ, RZ, R0 ;  /* 0x000000ffff0a7224 */ /* 0x000fe400078e0000 */
[----:B------:R-:W-:Y:S01]  /*6180*/  FMUL.FTZ R9, R224, R9 ;  /* 0x00000009e0097220 */ /* 0x000fe20000410000 */
        /* <DEDUP_REMOVED lines=10> */
.L_x_33982:
        /* <DEDUP_REMOVED lines=13> */
.L_x_33984:
[----:B------:R-:W-:Y:S05]  /*6300*/  BSYNC.RECONVERGENT B1 ;  /* 0x0000000000017941 */ /* 0x000fea0003800200 */
.L_x_33983:
        /* <DEDUP_REMOVED lines=61> */
.L_x_33981:
[----:B------:R-:W-:Y:S05]  /*66e0*/  BSYNC.RECONVERGENT B0 ;  /* 0x0000000000007941 */ /* 0x000fea0003800200 */
.L_x_33980:
[----:B------:R-:W-:Y:S01]  /*66f0*/  I2FP.F32.U32 R11, R10 ;  /* 0x0000000a000b7245 */ /* 0x000fe20000201000 */
[----:B------:R-:W-:Y:S01]  /*6700*/  HADD2.F32 R19, -RZ, R96.H1_H1 ;  /* 0x30000060ff137230 */ /* 0x000fe20000004100 */
[----:B------:R-:W-:Y:S01]  /*6710*/  ISETP.NE.AND P2, PT, R12, 0x1, PT ;  /* 0x000000010c00780c */ /* 0x000fe20003f45270 */
[----:B------:R-:W-:Y:S01]  /*6720*/  BSSY.RECONVERGENT B0, `(.L_x_33985) ;  /* 0x000005f000007945 */ /* 0x000fe20003800200 */
[----:B------:R-:W-:Y:S02]  /*6730*/  HFMA2 R21, -RZ, RZ, 0, 1.1920928955078125e-07 ;  /* 0x00000002ff157431 */ /* 0x000fe400000001ff */
[----:B------:R-:W-:Y:S01]  /*6740*/  FFMA.FTZ R10, R11, R240, 1.1641532182693481445e-10 ;  /* 0x2f0000000b0a7423 */ /* 0x000fe200000100f0 */
[----:B------:R-:W-:-:S04]  /*6750*/  FMUL.FTZ R19, R19, R224 ;  /* 0x000000e013137220 */ /* 0x000fc80000410000 */
[----:B------:R-:W-:Y:S02]  /*6760*/  FSETP.GTU.FTZ.AND P0, PT, R10, R223, PT ;  /* 0x000000df0a00720b */ /* 0x000fe40003f1c000 */
[----:B------:R-:W-:Y:S02]  /*6770*/  FSEL R10, R9, RZ, P3 ;  /* 0x000000ff090a7208 */ /* 0x000fe40001800000 */
        /* <DEDUP_REMOVED lines=14> */
.L_x_33987:
        /* <DEDUP_REMOVED lines=13> */
.L_x_33989:
[----:B------:R-:W-:Y:S05]  /*6930*/  BSYNC.RECONVERGENT B1 ;  /* 0x0000000000017941 */ /* 0x000fea0003800200 */
.L_x_33988:
        /* <DEDUP_REMOVED lines=61> */
.L_x_33986:
[----:B------:R-:W-:Y:S05]  /*6d10*/  BSYNC.RECONVERGENT B0 ;  /* 0x0000000000007941 */ /* 0x000fea0003800200 */
.L_x_33985:
[----:B------:R-:W-:Y:S01]  /*6d20*/  ISETP.NE.AND P0, PT, R21, 0x1, PT ;  /* 0x000000011500780c */ /* 0x000fe20003f05270 */
[----:B------:R-:W-:Y:S01]  /*6d30*/  HADD2.F32 R19, -RZ, R13.H0_H0 ;  /* 0x2000000dff137230 */ /* 0x000fe20000004100 */
[----:B------:R-:W-:Y:S01]  /*6d40*/  I2FP.F32.U32 R11, R10 ;  /* 0x0000000a000b7245 */ /* 0x000fe20000201000 */
[----:B------:R-:W-:Y:S01]  /*6d50*/  BSSY.RECONVERGENT B0, `(.L_x_33990) ;  /* 0x000005b000007945 */ /* 0x000fe20003800200 */
[----:B------:R-:W-:-:S03]  /*6d60*/  IMAD.MOV.U32 R23, RZ, RZ, 0x2 ;  /* 0x00000002ff177424 */ /* 0x000fc600078e00ff */
[----:B------:R-:W-:Y:S01]  /*6d70*/  FFMA.FTZ R10, R11, R240, 1.1641532182693481445e-10 ;  /* 0x2f0000000b0a7423 */ /* 0x000fe200000100f0 */
[----:B------:R-:W-:-:S04]  /*6d80*/  MOV R11, R0 ;  /* 0x00000000000b7202 */ /* 0x000fc80000000f00 */
        /* <DEDUP_REMOVED lines=12> */
.L_x_33992:
        /* <DEDUP_REMOVED lines=13> */
.L_x_33994:
[----:B------:R-:W-:Y:S05]  /*6f20*/  BSYNC.RECONVERGENT B1 ;  /* 0x0000000000017941 */ /* 0x000fea0003800200 */
.L_x_33993:
        /* <DEDUP_REMOVED lines=61> */
.L_x_33991:
[----:B------:R-:W-:Y:S05]  /*7300*/  BSYNC.RECONVERGENT B0 ;  /* 0x0000000000007941 */ /* 0x000fea0003800200 */
.L_x_33990:
[----:B------:R-:W-:Y:S01]  /*7310*/  I2FP.F32.U32 R11, R11 ;  /* 0x0000000b000b7245 */ /* 0x000fe20000201000 */
[----:B------:R-:W-:Y:S01]  /*7320*/  HADD2.F32 R19, -RZ, R97.H0_H0 ;  /* 0x20000061ff137230 */ /* 0x000fe20000004100 */
[----:B------:R-:W-:Y:S01]  /*7330*/  ISETP.NE.AND P2, PT, R23, 0x1, PT ;  /* 0x000000011700780c */ /* 0x000fe20003f45270 */
[----:B------:R-:W-:Y:S01]  /*7340*/  BSSY.RECONVERGENT B0, `(.L_x_33995) ;  /* 0x000005f000007945 */ /* 0x000fe20003800200 */
[----:B------:R-:W-:Y:S01]  /*7350*/  FSEL R82, R10, RZ, P3 ;  /* 0x000000ff0a527208 */ /* 0x000fe20001800000 */
[----:B------:R-:W-:Y:S01]  /*7360*/  FFMA.FTZ R12, R11, R240, 1.1641532182693481445e-10 ;  /* 0x2f0000000b0c7423 */ /* 0x000fe200000100f0 */
[----:B------:R-:W-:Y:S01]  /*7370*/  FMUL.FTZ R19, R19, R224 ;  /* 0x000000e013137220 */ /* 0x000fe20000410000 */
[----:B------:R-:W-:-:S03]  /*7380*/  IMAD.MOV.U32 R11, RZ, RZ, R0 ;  /* 0x000000ffff0b7224 */ /* 0x000fc600078e0000 */
        /* <DEDUP_REMOVED lines=15> */
.L_x_33997:
        /* <DEDUP_REMOVED lines=13> */
.L_x_33999:
[----:B------:R-:W-:Y:S05]  /*7550*/  BSYNC.RECONVERGENT B1 ;  /* 0x0000000000017941 */ /* 0x000fea0003800200 */
.L_x_33998:
        /* <DEDUP_REMOVED lines=61> */
.L_x_33996:
[----:B------:R-:W-:Y:S05]  /*7930*/  BSYNC.RECONVERGENT B0 ;  /* 0x0000000000007941 */ /* 0x000fea0003800200 */
.L_x_33995:
[----:B------:R-:W-:Y:S01]  /*7940*/  ISETP.NE.AND P0, PT, R19, 0x1, PT ;  /* 0x000000011300780c */ /* 0x000fe20003f05270 */
[----:B------:R-:W-:Y:S01]  /*7950*/  BSSY.RECONVERGENT B0, `(.L_x_34000) ;  /* 0x000005c000007945 */ /* 0x000fe20003800200 */
[----:B------:R-:W-:Y:S01]  /*7960*/  I2FP.F32.U32 R11, R11 ;  /* 0x0000000b000b7245 */ /* 0x000fe20000201000 */
[----:B------:R-:W-:-:S04]  /*7970*/  HFMA2 R21, -RZ, RZ, 0, 1.1920928955078125e-07 ;  /* 0x00000002ff157431 */ /* 0x000fc800000001ff */
[----:B------:R-:W-:Y:S01]  /*7980*/  FFMA.FTZ R12, R11, R240, 1.1641532182693481445e-10 ;  /* 0x2f0000000b0c7423 */ /* 0x000fe200000100f0 */
[----:B------:R-:W-:-:S04]  /*7990*/  HADD2.F32 R11, -RZ, R13.H1_H1 ;  /* 0x3000000dff0b7230 */ /* 0x000fc80000004100 */
[----:B------:R-:W-:Y:S01]  /*79a0*/  FSETP.LE.FTZ.AND P2, PT, R12, R223, PT ;  /* 0x000000df0c00720b */ /* 0x000fe20003f53000 */
[----:B------:R-:W-:Y:S02]  /*79b0*/  IMAD.MOV.U32 R12, RZ, RZ, R0 ;  /* 0x000000ffff0c7224 */ /* 0x000fe400078e0000 */
[----:B------:R-:W-:Y:S01]  /*79c0*/  FMUL.FTZ R11, R224, R11 ;  /* 0x0000000be00b7220 */ /* 0x000fe20000410000 */
        /* <DEDUP_REMOVED lines=9> */
.L_x_34002:
        /* <DEDUP_REMOVED lines=13> */
.L_x_34004:
[----:B------:R-:W-:Y:S05]  /*7b30*/  BSYNC.RECONVERGENT B1 ;  /* 0x0000000000017941 */ /* 0x000fea0003800200 */
.L_x_34003:
        /* <DEDUP_REMOVED lines=61> */
.L_x_34001:
[----:B------:R-:W-:Y:S05]  /*7f10*/  BSYNC.RECONVERGENT B0 ;  /* 0x0000000000007941 */ /* 0x000fea0003800200 */
.L_x_34000:
        /* <DEDUP_REMOVED lines=8> */
[----:B------:R-:W-:Y:S02]  /*7fa0*/  FSEL R12, R11, RZ, P2 ;  /* 0x000000ff0b0c7208 */ /* 0x000fe40001000000 */
        /* <DEDUP_REMOVED lines=14> */
.L_x_34007:
        /* <DEDUP_REMOVED lines=13> */
.L_x_34009:
[----:B------:R-:W-:Y:S05]  /*8160*/  BSYNC.RECONVERGENT B1 ;  /* 0x0000000000017941 */ /* 0x000fea0003800200 */
.L_x_34008:
        /* <DEDUP_REMOVED lines=61> */
.L_x_34006:
[----:B------:R-:W-:Y:S05]  /*8540*/  BSYNC.RECONVERGENT B0 ;  /* 0x0000000000007941 */ /* 0x000fea0003800200 */
.L_x_34005:
[----:B------:R-:W-:Y:S01]  /*8550*/  ISETP.NE.AND P0, PT, R23, 0x1, PT ;  /* 0x000000011700780c */ /* 0x000fe20003f05270 */
[----:B------:R-:W-:Y:S01]  /*8560*/  HADD2.F32 R19, -RZ, R14.H0_H0 ;  /* 0x2000000eff137230 */ /* 0x000fe20000004100 */
[----:B------:R-:W-:Y:S01]  /*8570*/  I2FP.F32.U32 R13, R12 ;  /* 0x0000000c000d7245 */ /* 0x000fe20000201000 */
[----:B------:R-:W-:Y:S01]  /*8580*/  BSSY.RECONVERGENT B0, `(.L_x_34010) ;  /* 0x000005a000007945 */ /* 0x000fe20003800200 */
[----:B------:R-:W-:-:S03]  /*8590*/  IMAD.MOV.U32 R21, RZ, RZ, 0x2 ;  /* 0x00000002ff157424 */ /* 0x000fc600078e00ff */
[----:B------:R-:W-:Y:S01]  /*85a0*/  FFMA.FTZ R12, R13, R240, 1.1641532182693481445e-10 ;  /* 0x2f0000000d0c7423 */ /* 0x000fe200000100f0 */
[----:B------:R-:W-:-:S04]  /*85b0*/  IMAD.MOV.U32 R13, RZ, RZ, R0 ;  /* 0x000000ffff0d7224 */ /* 0x000fc800078e0000 */
[----:B------:R-:W-:Y:S01]  /*85c0*/  FSETP.LE.FTZ.AND P3, PT, R12, R223, PT ;  /* 0x000000df0c00720b */ /* 0x000fe20003f73000 */
[----:B------:R-:W-:Y:S01]  /*85d0*/  FMUL.FTZ R12, R224, R19 ;  /* 0x00000013e00c7220 */ /* 0x000fe20000410000 */
        /* <DEDUP_REMOVED lines=9> */
.L_x_34012:
        /* <DEDUP_REMOVED lines=13> */
.L_x_34014:
[----:B------:R-:W-:Y:S05]  /*8740*/  BSYNC.RECONVERGENT B1 ;  /* 0x0000000000017941 */ /* 0x000fea0003800200 */
.L_x_34013:
        /* <DEDUP_REMOVED lines=61> */
.L_x_34011:
[----:B------:R-:W-:Y:S05]  /*8b20*/  BSYNC.RECONVERGENT B0 ;  /* 0x0000000000007941 */ /* 0x000fea0003800200 */
.L_x_34010:
[----:B------:R-:W-:Y:S01]  /*8b30*/  I2FP.F32.U32 R13, R13 ;  /* 0x0000000d000d7245 */ /* 0x000fe20000201000 */
[----:B------:R-:W-:Y:S01]  /*8b40*/  HADD2.F32 R19, -RZ, R98.H0_H0 ;  /* 0x20000062ff137230 */ /* 0x000fe20000004100 */
        /* <DEDUP_REMOVED lines=21> */
.L_x_34017:
        /* <DEDUP_REMOVED lines=13> */
.L_x_34019:
[----:B------:R-:W-:Y:S05]  /*8d70*/  BSYNC.RECONVERGENT B1 ;  /* 0x0000000000017941 */ /* 0x000fea0003800200 */
.L_x_34018:
        /* <DEDUP_REMOVED lines=61> */
.L_x_34016:
[----:B------:R-:W-:Y:S05]  /*9150*/  BSYNC.RECONVERGENT B0 ;  /* 0x0000000000007941 */ /* 0x000fea0003800200 */
.L_x_34015:
[----:B------:R-:W-:Y:S01]  /*9160*/  ISETP.NE.AND P4, PT, R23, 0x1, PT ;  /* 0x000000011700780c */ /* 0x000fe20003f85270 */
[----:B------:R-:W-:Y:S01]  /*9170*/  HADD2.F32 R19, -RZ, R14.H1_H1 ;  /* 0x3000000eff137230 */ /* 0x000fe20000004100 */
[----:B------:R-:W-:Y:S01]  /*9180*/  I2FP.F32.U32 R13, R12 ;  /* 0x0000000c000d7245 */ /* 0x000fe20000201000 */
[----:B------:R-:W-:Y:S01]  /*9190*/  BSSY.RECONVERGENT B0, `(.L_x_34020) ;  /* 0x000005a000007945 */ /* 0x000fe20003800200 */
[----:B------:R-:W-:-:S03]  /*91a0*/  IMAD.MOV.U32 R21, RZ, RZ, 0x2 ;  /* 0x00000002ff157424 */ /* 0x000fc600078e00ff */
[----:B------:R-:W-:Y:S01]  /*91b0*/  FFMA.FTZ R12, R13, R240, 1.1641532182693481445e-10 ;  /* 0x2f0000000d0c7423 */ /* 0x000fe200000100f0 */
[----:B------:R-:W-:-:S04]  /*91c0*/  MOV R13, R0 ;  /* 0x00000000000d7202 */ /* 0x000fc80000000f00 */
[----:B------:R-:W-:Y:S01]  /*91d0*/  FSETP.LE.FTZ.AND P0, PT, R12, R223, PT ;  /* 0x000000df0c00720b */ /* 0x000fe20003f13000 */
[----:B------:R-:W-:Y:S01]  /*91e0*/  FMUL.FTZ R12, R224, R19 ;  /* 0x00000013e00c7220 */ /* 0x000fe20000410000 */
        /* <DEDUP_REMOVED lines=9> */
.L_x_34022:
        /* <DEDUP_REMOVED lines=13> */
.L_x_34024:
[----:B------:R-:W-:Y:S05]  /*9350*/  BSYNC.RECONVERGENT B1 ;  /* 0x0000000000017941 */ /* 0x000fea0003800200 */
.L_x_34023:
        /* <DEDUP_REMOVED lines=61> */
.L_x_34021:
[----:B------:R-:W-:Y:S05]  /*9730*/  BSYNC.RECONVERGENT B0 ;  /* 0x0000000000007941 */ /* 0x000fea0003800200 */
.L_x_34020:
[----:B------:R-:W-:Y:S01]  /*9740*/  I2FP.F32.U32 R13, R13 ;  /* 0x0000000d000d7245 */ /* 0x000fe20000201000 */
[----:B------:R-:W-:Y:S01]  /*9750*/  HADD2.F32 R19, -RZ, R98.H1_H1 ;  /* 0x30000062ff137230 */ /* 0x000fe20000004100 */
        /* <DEDUP_REMOVED lines=21> */
.L_x_34027:
        /* <DEDUP_REMOVED lines=13> */
.L_x_34029:
[----:B------:R-:W-:Y:S05]  /*9980*/  BSYNC.RECONVERGENT B1 ;  /* 0x0000000000017941 */ /* 0x000fea0003800200 */
.L_x_34028:
        /* <DEDUP_REMOVED lines=61> */
.L_x_34026:
[----:B------:R-:W-:Y:S05]  /*9d60*/  BSYNC.RECONVERGENT B0 ;  /* 0x0000000000007941 */ /* 0x000fea0003800200 */
.L_x_34025:
[----:B------:R-:W-:Y:S01]  /*9d70*/  ISETP.NE.AND P5, PT, R23, 0x1, PT ;  /* 0x000000011700780c */ /* 0x000fe20003fa5270 */
[----:B------:R-:W-:Y:S01]  /*9d80*/  HADD2.F32 R19, -RZ, R15.H0_H0 ;  /* 0x2000000fff137230 */ /* 0x000fe20000004100 */
[----:B------:R-:W-:Y:S01]  /*9d90*/  I2FP.F32.U32 R13, R12 ;  /* 0x0000000c000d7245 */ /* 0x000fe20000201000 */
[----:B------:R-:W-:Y:S01]  /*9da0*/  BSSY.RECONVERGENT B0, `(.L_x_34030) ;  /* 0x000005a000007945 */ /* 0x000fe20003800200 */
[----:B------:R-:W-:Y:S02]  /*9db0*/  HFMA2 R21, -RZ, RZ, 0, 1.1920928955078125e-07 ;  /* 0x00000002ff157431 */ /* 0x000fe400000001ff */
        /* <DEDUP_REMOVED lines=13> */
.L_x_34032:
        /* <DEDUP_REMOVED lines=13> */
.L_x_34034:
[----:B------:R-:W-:Y:S05]  /*9f60*/  BSYNC.RECONVERGENT B1 ;  /* 0x0000000000017941 */ /* 0x000fea0003800200 */
.L_x_34033:
        /* <DEDUP_REMOVED lines=61> */
.L_x_34031:
[----:B------:R-:W-:Y:S05]  /*a340*/  BSYNC.RECONVERGENT B0 ;  /* 0x0000000000007941 */ /* 0x000fea0003800200 */
.L_x_34030:
[----:B------:R-:W-:Y:S01]  /*a350*/  I2FP.F32.U32 R13, R13 ;  /* 0x0000000d000d7245 */ /* 0x000fe20000201000 */
[----:B------:R-:W-:Y:S01]  /*a360*/  HADD2.F32 R19, -RZ, R99.H0_H0 ;  /* 0x20000063ff137230 */ /* 0x000fe20000004100 */
        /* <DEDUP_REMOVED lines=21> */
.L_x_34037:
        /* <DEDUP_REMOVED lines=13> */
.L_x_34039:
[----:B------:R-:W-:Y:S05]  /*a590*/  BSYNC.RECONVERGENT B1 ;  /* 0x0000000000017941 */ /* 0x000fea0003800200 */
.L_x_34038:
        /* <DEDUP_REMOVED lines=61> */
.L_x_34036:
[----:B------:R-:W-:Y:S05]  /*a970*/  BSYNC.RECONVERGENT B0 ;  /* 0x0000000000007941 */ /* 0x000fea0003800200 */
.L_x_34035:
[----:B------:R-:W-:Y:S01]  /*a980*/  ISETP.NE.AND P6, PT, R19, 0x1, PT ;  /* 0x000000011300780c */ /* 0x000fe20003fc5270 */
[----:B------:R-:W-:Y:S01]  /*a990*/  HADD2.F32 R15, -RZ, R15.H1_H1 ;  /* 0x3000000fff0f7230 */ /* 0x000fe20000004100 */
[----:B------:R-:W-:Y:S01]  /*a9a0*/  I2FP.F32.U32 R13, R12 ;  /* 0x0000000c000d7245 */ /* 0x000fe20000201000 */
[----:B------:R-:W-:Y:S01]  /*a9b0*/  BSSY.RECONVERGENT B0, `(.L_x_34040) ;  /* 0x000005c000007945 */ /* 0x000fe20003800200 */
[----:B------:R-:W-:Y:S02]  /*a9c0*/  IMAD.MOV.U32 R28, RZ, RZ, 0x2 ;  /* 0x00000002ff1c7424 */ /* 0x000fe400078e00ff */
        /* <DEDUP_REMOVED lines=13> */
.L_x_34042:
        /* <DEDUP_REMOVED lines=15> */
.L_x_34044:
[----:B------:R-:W-:Y:S05]  /*ab90*/  BSYNC.RECONVERGENT B1 ;  /* 0x0000000000017941 */ /* 0x000fea0003800200 */
.L_x_34043:
        /* <DEDUP_REMOVED lines=61> */
.L_x_34041:
[----:B------:R-:W-:Y:S05]  /*af70*/  BSYNC.RECONVERGENT B0 ;  /* 0x0000000000007941 */ /* 0x000fea0003800200 */
.L_x_34040:
[----:B------:R-:W-:Y:S01]  /*af80*/  I2FP.F32.U32 R13, R13 ;  /* 0x0000000d000d7245 */ /* 0x000fe20000201000 */
[----:B------:R-:W-:Y:S01]  /*af90*/  HADD2.F32 R15, -RZ, R99.H1_H1 ;  /* 0x30000063ff0f7230 */ /* 0x000fe20000004100 */
[----:B------:R-:W-:-:S03]  /*afa0*/  FSEL R12, R12, RZ, P5 ;  /* 0x000000ff0c0c7208 */ /* 0x000fc60002800000 */
[----:B------:R-:W-:Y:S01]  /*afb0*/  FFMA.FTZ R14, R13, R240, 1.1641532182693481445e-10 ;  /* 0x2f0000000d0e7423 */ /* 0x000fe200000100f0 */
[----:B------:R-:W-:-:S04]  /*afc0*/  FMUL.FTZ R15, R15, R224 ;  /* 0x000000e00f0f7220 */ /* 0x000fc80000410000 */
[----:B------:R-:W-:-:S04]  /*afd0*/  FSETP.GTU.FTZ.AND P6, PT, R14, R223, PT ;  /* 0x000000df0e00720b */ /* 0x000fc80003fdc000 */
[----:B------:R-:W-:Y:S02]  /*afe0*/  FSEL R15, R15, RZ, !P6 ;  /* 0x000000ff0f0f7208 */ /* 0x000fe40007000000 */
[----:B------:R-:W-:-:S03]  /*aff0*/  SEL R219, RZ, 0x1, P6 ;  /* 0x00000001ffdb7807 */ /* 0x000fc60003000000 */
[----:B------:R-:W-:-:S04]  /*b000*/  FADD.FTZ R87, R15, R12 ;  /* 0x0000000c0f577221 */ /* 0x000fc80000010000 */
[----:B------:R-:W-:-:S07]  /*b010*/  @P1 FADD.FTZ R87, R91, R87 ;  /* 0x000000575b571221 */ /* 0x000fce0000010000 */
.L_x_33964:
[----:B------:R-:W0:Y:S01]  /*b020*/  LDC.64 R242, c[0x0][0x3a8] ;  /* 0x0000ea00fff27b82 */ /* 0x000e220000000a00 */
[----:B------:R-:W-:Y:S02]  /*b030*/  SEL R19, RZ, 0x1000000, !P5 ;  /* 0x01000000ff137807 */ /* 0x000fe40006800000 */
[----:B------:R-:W-:Y:S02]  /*b040*/  SEL R15, RZ, 0x100, !P0 ;  /* 0x00000100ff0f7807 */ /* 0x000fe40004000000 */
[----:B------:R-:W-:Y:S02]  /*b050*/  ISETP.NE.AND P5, PT, R22, RZ, PT ;  /* 0x000000ff1600720c */ /* 0x000fe40003fa5270 */
[----:B------:R-:W-:Y:S01]  /*b060*/  ISETP.NE.U32.AND P0, PT, R16, RZ, PT ;  /* 0x000000ff1000720c */ /* 0x000fe20003f05070 */
[----:B------:R-:W1:Y:S01]  /*b070*/  LDC.64 R244, c[0x0][0x3b0] ;  /* 0x0000ec00fff47b82 */ /* 0x000e620000000a00 */
[----:B------:R-:W-:Y:S02]  /*b080*/  SEL R22, RZ, 0x10000, !P4 ;  /* 0x00010000ff167807 */ /* 0x000fe40006000000 */
[----:B------:R-:W-:-:S02]  /*b090*/  ISETP.NE.AND P4, PT, R20, RZ, PT ;  /* 0x000000ff1400720c */ /* 0x000fc40003f85270 */
[----:B------:R-:W-:Y:S02]  /*b0a0*/  ISETP.NE.AND.EX P0, PT, R17, RZ, PT, P0 ;  /* 0x000000ff1100720c */ /* 0x000fe40003f05300 */
[----:B------:R-:W-:Y:S01]  /*b0b0*/  SEL R14, RZ, 0x1000000, !P2 ;  /* 0x01000000ff0e7807 */ /* 0x000fe20005000000 */
[----:B------:R-:W2:Y:S01]  /*b0c0*/  @P1 LDC.64 R16, c[0x0][0x3a0] ;  /* 0x0000e800ff101b82 */ /* 0x000ea20000000a00 */
[----:B------:R-:W-:Y:S02]  /*b0d0*/  SEL R13, RZ, 0x10000, !P4 ;  /* 0x00010000ff0d7807 */ /* 0x000fe40006000000 */
[----:B------:R-:W-:Y:S02]  /*b0e0*/  SEL R12, RZ, 0x100, !P5 ;  /* 0x00000100ff0c7807 */ /* 0x000fe40006800000 */
[----:B------:R-:W-:Y:S02]  /*b0f0*/  ISETP.NE.AND P6, PT, R24, RZ, PT ;  /* 0x000000ff1800720c */ /* 0x000fe40003fc5270 */
[----:B------:R-:W-:-:S02]  /*b100*/  LOP3.LUT R12, R12, R14, R13, 0xfe, !PT ;  /* 0x0000000e0c0c7212 */ /* 0x000fc400078efe0d */
[----:B------:R-:W-:Y:S01]  /*b110*/  LOP3.LUT R15, R15, R19, R22, 0xfe, !PT ;  /* 0x000000130f0f7212 */ /* 0x000fe200078efe16 */
[C---:B0-----:R-:W-:Y:S01]  /*b120*/  IMAD.WIDE.U32 R22, R228.reuse, 0x20, R242 ;  /* 0x00000020e4167825 */ /* 0x041fe200078e00f2 */
[----:B------:R-:W-:Y:S01]  /*b130*/  SEL R14, RZ, 0x1, !P3 ;  /* 0x00000001ff0e7807 */ /* 0x000fe20005800000 */
[----:B------:R-:W0:Y:S01]  /*b140*/  @P0 LDC.64 R20, c[0x0][0x398] ;  /* 0x0000e600ff140b82 */ /* 0x000e220000000a00 */
[----:B------:R-:W-:Y:S02]  /*b150*/  SEL R13, RZ, 0x1, !P6 ;  /* 0x00000001ff0d7807 */ /* 0x000fe40007000000 */
[----:B------:R-:W-:Y:S01]  /*b160*/  LOP3.LUT R15, R15, R14, RZ, 0xfc, !PT ;  /* 0x0000000e0f0f7212 */ /* 0x000fe200078efcff */
[----:B-1----:R-:W-:Y:S01]  /*b170*/  IMAD.WIDE.U32 R24, R228, 0x8, R244 ;  /* 0x00000008e4187825 */ /* 0x002fe200078e00f4 */
[----:B------:R-:W-:Y:S01]  /*b180*/  LOP3.LUT R14, R12, R13, RZ, 0xfc, !PT ;  /* 0x0000000d0c0e7212 */ /* 0x000fe200078efcff */
[----:B------:R1:W-:Y:S01]  /*b190*/  STG.E.128 desc[UR6][R22.64], R80 ;  /* 0x0000005016007986 */ /* 0x0003e2000c101d06 */
[----:B------:R-:W-:-:S03]  /*b1a0*/  IADD3 R225, PT, PT, R228, 0x20, RZ ;  /* 0x00000020e4e17810 */ /* 0x000fc60007ffe0ff */
[----:B------:R1:W-:Y:S02]  /*b1b0*/  STG.E.128 desc[UR6][R22.64+0x10], R84 ;  /* 0x0000105416007986 */ /* 0x0003e4000c101d06 */
[C---:B------:R-:W-:Y:S02]  /*b1c0*/  IMAD.WIDE.U32 R12, R225.reuse, 0x10, R234 ;  /* 0x00000010e10c7825 */ /* 0x040fe400078e00ea */
[----:B------:R1:W-:Y:S02]  /*b1d0*/  STG.E.64 desc[UR6][R24.64], R14 ;  /* 0x0000000e18007986 */ /* 0x0003e4000c101b06 */
[----:B--2---:R-:W-:-:S04]  /*b1e0*/  @P1 IMAD.WIDE.U32 R16, R225, 0x20, R16 ;  /* 0x00000020e1101825 */ /* 0x004fc800078e0010 */
        /* <DEDUP_REMOVED lines=22> */
.L_x_34045:
[----:B------:R1:W5:Y:S04]  /*b350*/  @P0 LDG.E.128 R96, desc[UR6][R20.64] ;  /* 0x0000000614600981 */ /* 0x000368000c1e1d00 */
        /* <DEDUP_REMOVED lines=20> */
.L_x_34049:
        /* <DEDUP_REMOVED lines=13> */
.L_x_34051:
[----:B------:R-:W-:Y:S05]  /*b570*/  BSYNC.RECONVERGENT B1 ;  /* 0x0000000000017941 */ /* 0x000fea0003800200 */
.L_x_34050:
        /* <DEDUP_REMOVED lines=59> */
[----:B------:R-:W-:-:S07]  /*b930*/  IMAD.MOV.U32 R11, RZ, RZ, RZ ;  /* 0x000000ffff0b7224 */ /* 0x000fce00078e00ff */
.L_x_34048:
[----:B------:R-:W-:Y:S05]  /*b940*/  BSYNC.RECONVERGENT B0 ;  /* 0x0000000000007941 */ /* 0x000fea0003800200 */
.L_x_34047:
[----:B------:R-:W-:Y:S01]  /*b950*/  ISETP.NE.AND P2, PT, R11, 0x1, PT ;  /* 0x000000010b00780c */ /* 0x000fe20003f45270 */
[----:B------:R-:W-:Y:S01]  /*b960*/  BSSY.RECONVERGENT B0, `(.L_x_34052) ;  /* 0x000005d000007945 */ /* 0x000fe20003800200 */
[----:B------:R-:W-:Y:S01]  /*b970*/  I2FP.F32.U32 R9, R8 ;  /* 0x0000000800097245 */ /* 0x000fe20000201000 */
[----:B------:R-:W-:Y:S02]  /*b980*/  HFMA2 R18, -RZ, RZ, 0, 1.1920928955078125e-07 ;  /* 0x00000002ff127431 */ /* 0x000fe400000001ff */
[----:B------:R-:W-:Y:S02]  /*b990*/  IMAD.MOV.U32 R10, RZ, RZ, R0 ;  /* 0x000000ffff0a7224 */ /* 0x000fe400078e0000 */
[----:B------:R-:W-:Y:S01]  /*b9a0*/  FFMA.FTZ R8, R9, R240, 1.1641532182693481445e-10 ;  /* 0x2f00000009087423 */ /* 0x000fe200000100f0 */
[----:B-----5:R-:W-:-:S04]  /*b9b0*/  HADD2.F32 R9, -RZ, R12.H0_H0 ;  /* 0x2000000cff097230 */ /* 0x020fc80000004100 */
        /* <DEDUP_REMOVED lines=12> */
.L_x_34054:
        /* <DEDUP_REMOVED lines=13> */
.L_x_34056:
[----:B------:R-:W-:Y:S05]  /*bb50*/  BSYNC.RECONVERGENT B1 ;  /* 0x0000000000017941 */ /* 0x000fea0003800200 */
.L_x_34055:
        /* <DEDUP_REMOVED lines=57> */
[----:B------:R-:W-:Y:S01]  /*bef0*/  MOV R16, R18 ;  /* 0x0000001200107202 */ /* 0x000fe20000000f00 */
[----:B------:R-:W-:Y:S01]  /*bf00*/  IMAD.MOV.U32 R0, RZ, RZ, R20 ;  /* 0x000000ffff007224 */ /* 0x000fe200078e0014 */
[----:B------:R-:W-:Y:S01]  /*bf10*/  LOP3.LUT R4, R4, UR16, R19, 0x96, !PT ;  /* 0x0000001004047c12 */ /* 0x000fe2000f8e9613 */
[----:B------:R-:W-:-:S07]  /*bf20*/  IMAD.MOV.U32 R18, RZ, RZ, RZ ;  /* 0x000000ffff127224 */ /* 0x000fce00078e00ff */
.L_x_34053:
[----:B------:R-:W-:Y:S05]  /*bf30*/  BSYNC.RECONVERGENT B0 ;  /* 0x0000000000007941 */ /* 0x000fea0003800200 */
.L_x_34052:
[----:B------:R-:W-:Y:S01]  /*bf40*/  I2FP.F32.U32 R9, R10 ;  /* 0x0000000a00097245 */ /* 0x000fe20000201000 */
[----:B------:R-:W-:Y:S01]  /*bf50*/  HADD2.F32 R11, -RZ, R96.H0_H0 ;  /* 0x20000060ff0b7230 */ /* 0x000fe20000004100 */
[----:B------:R-:W-:Y:S01]  /*bf60*/  ISETP.NE.AND P3, PT, R18, 0x1, PT ;  /* 0x000000011200780c */ /* 0x000fe20003f65270 */
[----:B------:R-:W-:Y:S02]  /*bf70*/  BSSY.RECONVERGENT B0, `(.L_x_34057) ;  /* 0x000005f000007945 */ /* 0x000fe40003800200 */
[----:B------:R-:W-:Y:S01]  /*bf80*/  FFMA.FTZ R10, R9, R240, 1.1641532182693481445e-10 ;  /* 0x2f000000090a7423 */ /* 0x000fe200000100f0 */
[----:B------:R-:W-:Y:S01]  /*bf90*/  FMUL.FTZ R11, R11, R224 ;  /* 0x000000e00b0b7220 */ /* 0x000fe20000410000 */
[----:B------:R-:W-:-:S03]  /*bfa0*/  FSEL R9, R8, RZ, P4 ;  /* 0x000000ff08097208 */ /* 0x000fc60002000000 */
[----:B------:R-:W-:-:S04]  /*bfb0*/  FSETP.GTU.FTZ.AND P2, PT, R10, R223, PT ;  /* 0x000000df0a00720b */ /* 0x000fc80003f5c000 */
[----:B------:R-:W-:Y:S01]  /*bfc0*/  FSEL R76, R11, RZ, !P2 ;  /* 0x000000ff0b4c7208 */ /* 0x000fe20005000000 */
[----:B------:R-:W-:Y:S01]  /*bfd0*/  IMAD.MOV.U32 R11, RZ, RZ, 0x2 ;  /* 0x00000002ff0b7424 */ /* 0x000fe200078e00ff */
        /* <DEDUP_REMOVED lines=13> */
.L_x_34059:
        /* <DEDUP_REMOVED lines=13> */
.L_x_34061:
[----:B------:R-:W-:Y:S05]  /*c180*/  BSYNC.RECONVERGENT B1 ;  /* 0x0000000000017941 */ /* 0x000fea0003800200 */
.L_x_34060:
        /* <DEDUP_REMOVED lines=61> */
.L_x_34058:
[----:B------:R-:W-:Y:S05]  /*c560*/  BSYNC.RECONVERGENT B0 ;  /* 0x0000000000007941 */ /* 0x000fea0003800200 */
.L_x_34057:
        /* <DEDUP_REMOVED lines=19> */
.L_x_34064:
        /* <DEDUP_REMOVED lines=13> */
.L_x_34066:
[----:B------:R-:W-:Y:S05]  /*c770*/  BSYNC.RECONVERGENT B1 ;  /* 0x0000000000017941 */ /* 0x000fea0003800200 */
.L_x_34065:
        /* <DEDUP_REMOVED lines=61> */
.L_x_34063:
[----:B------:R-:W-:Y:S05]  /*cb50*/  BSYNC.RECONVERGENT B0 ;  /* 0x0000000000007941 */ /* 0x000fea0003800200 */
.L_x_34062:
        /* <DEDUP_REMOVED lines=23> */
.L_x_34069:
        /* <DEDUP_REMOVED lines=13> */
.L_x_34071:
[----:B------:R-:W-:Y:S05]  /*cda0*/  BSYNC.RECONVERGENT B1 ;  /* 0x0000000000017941 */ /* 0x000fea0003800200 */
.L_x_34070:
        /* <DEDUP_REMOVED lines=61> */
.L_x_34068:
[----:B------:R-:W-:Y:S05]  /*d180*/  BSYNC.RECONVERGENT B0 ;  /* 0x0000000000007941 */ /* 0x000fea0003800200 */
.L_x_34067:
[----:B------:R-:W-:Y:S01]  /*d190*/  ISETP.NE.AND P2, PT, R20, 0x1, PT ;  /* 0x000000011400780c */ /* 0x000fe20003f45270 */
[----:B------:R-:W-:Y:S01]  /*d1a0*/  BSSY.RECONVERGENT B0, `(.L_x_34072) ;  /* 0x000005d000007945 */ /* 0x000fe20003800200 */
[----:B------:R-:W-:Y:S01]  /*d1b0*/  I2FP.F32.U32 R11, R10 ;  /* 0x0000000a000b7245 */ /* 0x000fe20000201000 */
[----:B------:R-:W-:Y:S01]  /*d1c0*/  IMAD.MOV.U32 R21, RZ, RZ, 0x2 ;  /* 0x00000002ff157424 */ /* 0x000fe200078e00ff */
[----:B------:R-:W-:-:S03]  /*d1d0*/  MOV R19, R0 ;  /* 0x0000000000137202 */ /* 0x000fc60000000f00 */
[----:B------:R-:W-:Y:S01]  /*d1e0*/  FFMA.FTZ R10, R11, R240, 1.1641532182693481445e-10 ;  /* 0x2f0000000b0a7423 */ /* 0x000fe200000100f0 */
[----:B------:R-:W-:-:S04]  /*d1f0*/  HADD2.F32 R11, -RZ, R13.H0_H0 ;  /* 0x2000000dff0b7230 */ /* 0x000fc80000004100 */
        /* <DEDUP_REMOVED lines=12> */
.L_x_34074:
        /* <DEDUP_REMOVED lines=13> */
.L_x_34076:
[----:B------:R-:W-:Y:S05]  /*d390*/  BSYNC.RECONVERGENT B1 ;  /* 0x0000000000017941 */ /* 0x000fea0003800200 */
.L_x_34075:
        /* <DEDUP_REMOVED lines=61> */
.L_x_34073:
[----:B------:R-:W-:Y:S05]  /*d770*/  BSYNC.RECONVERGENT B0 ;  /* 0x0000000000007941 */ /* 0x000fea0003800200 */
.L_x_34072:
[----:B------:R-:W-:Y:S01]  /*d780*/  I2FP.F32.U32 R11, R19 ;  /* 0x00000013000b7245 */ /* 0x000fe20000201000 */
[----:B------:R-:W-:Y:S01]  /*d790*/  HADD2.F32 R19, -RZ, R97.H0_H0 ;  /* 0x20000061ff137230 */ /* 0x000fe20000004100 */
        /* <DEDUP_REMOVED lines=21> */
.L_x_34079:
        /* <DEDUP_REMOVED lines=13> */
.L_x_34081:
[----:B------:R-:W-:Y:S05]  /*d9c0*/  BSYNC.RECONVERGENT B1 ;  /* 0x0000000000017941 */ /* 0x000fea0003800200 */
.L_x_34080:
        /* <DEDUP_REMOVED lines=61> */
.L_x_34078:
[----:B------:R-:W-:Y:S05]  /*dda0*/  BSYNC.RECONVERGENT B0 ;  /* 0x0000000000007941 */ /* 0x000fea0003800200 */
.L_x_34077:
[----:B------:R-:W-:Y:S01]  /*ddb0*/  ISETP.NE.AND P2, PT, R22, 0x1, PT ;  /* 0x000000011600780c */ /* 0x000fe20003f45270 */
[----:B------:R-:W-:Y:S01]  /*ddc0*/  BSSY.RECONVERGENT B0, `(.L_x_34082) ;  /* 0x000005d000007945 */ /* 0x000fe20003800200 */
[----:B------:R-:W-:Y:S01]  /*ddd0*/  I2FP.F32.U32 R11, R11 ;  /* 0x0000000b000b7245 */ /* 0x000fe20000201000 */
[----:B------:R-:W-:Y:S02]  /*dde0*/  HFMA2 R23, -RZ, RZ, 0, 1.1920928955078125e-07 ;  /* 0x00000002ff177431 */ /* 0x000fe400000001ff */
[----:B------:R-:W-:Y:S02]  /*ddf0*/  IMAD.MOV.U32 R19, RZ, RZ, R0 ;  /* 0x000000ffff137224 */ /* 0x000fe400078e0000 */
[----:B------:R-:W-:Y:S01]  /*de00*/  FFMA.FTZ R20, R11, R240, 1.1641532182693481445e-10 ;  /* 0x2f0000000b147423 */ /* 0x000fe200000100f0 */
[----:B------:R-:W-:-:S04]  /*de10*/  HADD2.F32 R11, -RZ, R13.H1_H1 ;  /* 0x3000000dff0b7230 */ /* 0x000fc80000004100 */
        /* <DEDUP_REMOVED lines=12> */
.L_x_34084:
        /* <DEDUP_REMOVED lines=13> */
.L_x_34086:
[----:B------:R-:W-:Y:S05]  /*dfb0*/  BSYNC.RECONVERGENT B1 ;  /* 0x0000000000017941 */ /* 0x000fea0003800200 */
.L_x_34085:
        /* <DEDUP_REMOVED lines=61> */
.L_x_34083:
[----:B------:R-:W-:Y:S05]  /*e390*/  BSYNC.RECONVERGENT B0 ;  /* 0x0000000000007941 */ /* 0x000fea0003800200 */
.L_x_34082:
[----:B------:R-:W-:Y:S01]  /*e3a0*/  I2FP.F32.U32 R19, R19 ;  /* 0x0000001300137245 */ /* 0x000fe20000201000 */
[----:B------:R-:W-:Y:S01]  /*e3b0*/  HADD2.F32 R21, -RZ, R97.H1_H1 ;  /* 0x30000061ff157230 */ /* 0x000fe20000004100 */
[----:B------:R-:W-:Y:S01]  /*e3c0*/  BSSY.RECONVERGENT B0, `(.L_x_34087) ;  /* 0x0000060000007945 */ /* 0x000fe20003800200 */
[----:B------:R-:W-:Y:S02]  /*e3d0*/  IMAD.MOV.U32 R22, RZ, RZ, 0x2 ;  /* 0x00000002ff167424 */ /* 0x000fe400078e00ff */
[----:B------:R-:W-:Y:S01]  /*e3e0*/  FFMA.FTZ R20, R19, R240, 1.1641532182693481445e-10 ;  /* 0x2f00000013147423 */ /* 0x000fe200000100f0 */
[----:B------:R-:W-:Y:S01]  /*e3f0*/  FMUL.FTZ R21, R21, R224 ;  /* 0x000000e015157220 */ /* 0x000fe20000410000 */
[----:B------:R-:W-:-:S03]  /*e400*/  MOV R19, R0 ;  /* 0x0000000000137202 */ /* 0x000fc60000000f00 */
[----:B------:R-:W-:Y:S02]  /*e410*/  FSETP.GTU.FTZ.AND P2, PT, R20, R223, PT ;  /* 0x000000df1400720b */ /* 0x000fe40003f5c000 */
[----:B------:R-:W-:Y:S02]  /*e420*/  FSEL R20, R11, RZ, P4 ;  /* 0x000000ff0b147208 */ /* 0x000fe40002000000 */
        /* <DEDUP_REMOVED lines=14> */
.L_x_34089:
        /* <DEDUP_REMOVED lines=13> */
.L_x_34091:
[----:B------:R-:W-:Y:S05]  /*e5e0*/  BSYNC.RECONVERGENT B1 ;  /* 0x0000000000017941 */ /* 0x000fea0003800200 */
.L_x_34090:
        /* <DEDUP_REMOVED lines=61> */
.L_x_34088:
[----:B------:R-:W-:Y:S05]  /*e9c0*/  BSYNC.RECONVERGENT B0 ;  /* 0x0000000000007941 */ /* 0x000fea0003800200 */
.L_x_34087:
[----:B------:R-:W-:Y:S01]  /*e9d0*/  ISETP.NE.AND P3, PT, R22, 0x1, PT ;  /* 0x000000011600780c */ /* 0x000fe20003f65270 */
[----:B------:R-:W-:Y:S01]  /*e9e0*/  BSSY.RECONVERGENT B0, `(.L_x_34092) ;  /* 0x000005c000007945 */ /* 0x000fe20003800200 */
[----:B------:R-:W-:Y:S01]  /*e9f0*/  I2FP.F32.U32 R19, R19 ;  /* 0x0000001300137245 */ /* 0x000fe20000201000 */
[----:B------:R-:W-:Y:S02]  /*ea00*/  IMAD.MOV.U32 R24, RZ, RZ, 0x2 ;  /* 0x00000002ff187424 */ /* 0x000fe400078e00ff */
[----:B------:R-:W-:Y:S02]  /*ea10*/  IMAD.MOV.U32 R21, RZ, RZ, R0 ;  /* 0x000000ffff157224 */ /* 0x000fe400078e0000 */
[----:B------:R-:W-:Y:S01]  /*ea20*/  FFMA.FTZ R20, R19, R240, 1.1641532182693481445e-10 ;  /* 0x2f00000013147423 */ /* 0x000fe200000100f0 */
[----:B------:R-:W-:-:S04]  /*ea30*/  HADD2.F32 R19, -RZ, R14.H0_H0 ;  /* 0x2000000eff137230 */ /* 0x000fc80000004100 */
        /* <DEDUP_REMOVED lines=11> */
.L_x_34094:
        /* <DEDUP_REMOVED lines=13> */
.L_x_34096:
[----:B------:R-:W-:Y:S05]  /*ebc0*/  BSYNC.RECONVERGENT B1 ;  /* 0x0000000000017941 */ /* 0x000fea0003800200 */
.L_x_34095:
        /* <DEDUP_REMOVED lines=61> */
.L_x_34093:
[----:B------:R-:W-:Y:S05]  /*efa0*/  BSYNC.RECONVERGENT B0 ;  /* 0x0000000000007941 */ /* 0x000fea0003800200 */
.L_x_34092:
        /* <DEDUP_REMOVED lines=23> */
.L_x_34099:
        /* <DEDUP_REMOVED lines=13> */
.L_x_34101:
[----:B------:R-:W-:Y:S05]  /*f1f0*/  BSYNC.RECONVERGENT B1 ;  /* 0x0000000000017941 */ /* 0x000fea0003800200 */
.L_x_34100:
        /* <DEDUP_REMOVED lines=61> */
.L_x_34098:
[----:B------:R-:W-:Y:S05]  /*f5d0*/  BSYNC.RECONVERGENT B0 ;  /* 0x0000000000007941 */ /* 0x000fea0003800200 */
.L_x_34097:
[----:B------:R-:W-:Y:S01]  /*f5e0*/  ISETP.NE.AND P4, PT, R22, 0x1, PT ;  /* 0x000000011600780c */ /* 0x000fe20003f85270 */
[----:B------:R-:W-:Y:S01]  /*f5f0*/  HADD2.F32 R21, -RZ, R14.H1_H1 ;  /* 0x3000000eff157230 */ /* 0x000fe20000004100 */
[----:B------:R-:W-:Y:S01]  /*f600*/  I2FP.F32.U32 R19, R19 ;  /* 0x0000001300137245 */ /* 0x000fe20000201000 */
[----:B------:R-:W-:Y:S01]  /*f610*/  BSSY.RECONVERGENT B0, `(.L_x_34102) ;  /* 0x000005a000007945 */ /* 0x000fe20003800200 */
[----:B------:R-:W-:Y:S02]  /*f620*/  IMAD.MOV.U32 R23, RZ, RZ, 0x2 ;  /* 0x00000002ff177424 */ /* 0x000fe400078e00ff */
[----:B------:R-:W-:Y:S01]  /*f630*/  FMUL.FTZ R14, R21, R224 ;  /* 0x000000e0150e7220 */ /* 0x000fe20000410000 */
[----:B------:R-:W-:Y:S01]  /*f640*/  FFMA.FTZ R20, R19, R240, 1.1641532182693481445e-10 ;  /* 0x2f00000013147423 */ /* 0x000fe200000100f0 */
[----:B------:R-:W-:-:S04]  /*f650*/  MOV R19, R0 ;  /* 0x0000000000137202 */ /* 0x000fc80000000f00 */
        /* <DEDUP_REMOVED lines=10> */
.L_x_34104:
        /* <DEDUP_REMOVED lines=13> */
.L_x_34106:
[----:B------:R-:W-:Y:S05]  /*f7d0*/  BSYNC.RECONVERGENT B1 ;  /* 0x0000000000017941 */ /* 0x000fea0003800200 */
.L_x_34105:
        /* <DEDUP_REMOVED lines=61> */
.L_x_34103:
[----:B------:R-:W-:Y:S05]  /*fbb0*/  BSYNC.RECONVERGENT B0 ;  /* 0x0000000000007941 */ /* 0x000fea0003800200 */
.L_x_34102:
        /* <DEDUP_REMOVED lines=23> */
.L_x_34109:
        /* <DEDUP_REMOVED lines=13> */
.L_x_34111:
[----:B------:R-:W-:Y:S05]  /*fe00*/  BSYNC.RECONVERGENT B1 ;  /* 0x0000000000017941 */ /* 0x000fea0003800200 */
.L_x_34110:
        /* <DEDUP_REMOVED lines=61> */
.L_x_34108:
[----:B------:R-:W-:Y:S05]  /*101e0*/  BSYNC.RECONVERGENT B0 ;  /* 0x0000000000007941 */ /* 0x000fea0003800200 */
.L_x_34107:
        /* <DEDUP_REMOVED lines=18> */
.L_x_34114:
        /* <DEDUP_REMOVED lines=13> */
.L_x_34116:
[----:B------:R-:W-:Y:S05]  /*103e0*/  BSYNC.RECONVERGENT B1 ;  /* 0x0000000000017941 */ /* 0x000fea0003800200 */
.L_x_34115:
        /* <DEDUP_REMOVED lines=61> */
.L_x_34113:
[----:B------:R-:W-:Y:S05]  /*107c0*/  BSYNC.RECONVERGENT B0 ;  /* 0x0000000000007941 */ /* 0x000fea0003800200 */
.L_x_34112:
[----:B------:R-:W-:Y:S01]  /*107d0*/  I2FP.F32.U32 R19, R19 ;  /* 0x0000001300137245 */ /* 0x000fe20000201000 */
[----:B------:R-:W-:Y:S01]  /*107e0*/  HADD2.F32 R21, -RZ, R99.H0_H0 ;  /* 0x20000063ff157230 */ /* 0x000fe20000004100 */
[----:B------:R-:W-:Y:S03]  /*107f0*/  BSSY.RECONVERGENT B0, `(.L_x_34117) ;  /* 0x0000060000007945 */ /* 0x000fe60003800200 */
[----:B------:R-:W-:Y:S01]  /*10800*/  FFMA.FTZ R20, R19, R240, 1.1641532182693481445e-10 ;  /* 0x2f00000013147423 */ /* 0x000fe200000100f0 */
[----:B------:R-:W-:Y:S01]  /*10810*/  FMUL.FTZ R21, R21, R224 ;  /* 0x000000e015157220 */ /* 0x000fe20000410000 */
[----:B------:R-:W-:Y:S02]  /*10820*/  FSEL R19, R14, RZ, P4 ;  /* 0x000000ff0e137208 */ /* 0x000fe40002000000 */
[----:B------:R-:W-:Y:S02]  /*10830*/  MOV R14, R0 ;  /* 0x00000000000e7202 */ /* 0x000fe40000000f00 */
[----:B------:R-:W-:-:S04]  /*10840*/  FSETP.GTU.FTZ.AND P5, PT, R20, R223, PT ;  /* 0x000000df1400720b */ /* 0x000fc80003fbc000 */
[----:B------:R-:W-:Y:S01]  /*10850*/  FSEL R74, R21, RZ, !P5 ;  /* 0x000000ff154a7208 */ /* 0x000fe20006800000 */
[----:B------:R-:W-:Y:S01]  /*10860*/  IMAD.MOV.U32 R21, RZ, RZ, 0x2 ;  /* 0x00000002ff157424 */ /* 0x000fe200078e00ff */
        /* <DEDUP_REMOVED lines=13> */
.L_x_34119:
        /* <DEDUP_REMOVED lines=13> */
.L_x_34121:
[----:B------:R-:W-:Y:S05]  /*10a10*/  BSYNC.RECONVERGENT B1 ;  /* 0x0000000000017941 */ /* 0x000fea0003800200 */
.L_x_34120:
        /* <DEDUP_REMOVED lines=61> */
.L_x_34118:
[----:B------:R-:W-:Y:S05]  /*10df0*/  BSYNC.RECONVERGENT B0 ;  /* 0x0000000000007941 */ /* 0x000fea0003800200 */
.L_x_34117:
[----:B------:R-:W-:Y:S01]  /*10e00*/  ISETP.NE.AND P6, PT, R21, 0x1, PT ;  /* 0x000000011500780c */ /* 0x000fe20003fc5270 */
[----:B------:R-:W-:Y:S01]  /*10e10*/  HADD2.F32 R15, -RZ, R15.H1_H1 ;  /* 0x3000000fff0f7230 */ /* 0x000fe20000004100 */
[----:B------:R-:W-:Y:S01]  /*10e20*/  I2FP.F32.U32 R19, R14 ;  /* 0x0000000e00137245 */ /* 0x000fe20000201000 */
[----:B------:R-:W-:Y:S01]  /*10e30*/  BSSY.RECONVERGENT B0, `(.L_x_34122) ;  /* 0x000005c000007945 */ /* 0x000fe20003800200 */
[----:B------:R-:W-:Y:S02]  /*10e40*/  IMAD.MOV.U32 R28, RZ, RZ, 0x2 ;  /* 0x00000002ff1c7424 */ /* 0x000fe400078e00ff */
        /* <DEDUP_REMOVED lines=13> */
.L_x_34124:
        /* <DEDUP_REMOVED lines=15> */
.L_x_34126:
[----:B------:R-:W-:Y:S05]  /*11010*/  BSYNC.RECONVERGENT B1 ;  /* 0x0000000000017941 */ /* 0x000fea0003800200 */
.L_x_34125:
        /* <DEDUP_REMOVED lines=60> */
[----:B------:R-:W-:-:S07]  /*113e0*/  LOP3.LUT R4, R4, UR16, R15, 0x96, !PT ;  /* 0x0000001004047c12 */ /* 0x000fce000f8e960f */
.L_x_34123:
[----:B------:R-:W-:Y:S05]  /*113f0*/  BSYNC.RECONVERGENT B0 ;  /* 0x0000000000007941 */ /* 0x000fea0003800200 */
.L_x_34122:
[----:B------:R-:W-:Y:S01]  /*11400*/  I2FP.F32.U32 R15, R20 ;  /* 0x00000014000f7245 */ /* 0x000fe20000201000 */
[----:B------:R-:W-:-:S04]  /*11410*/  HADD2.F32 R21, -RZ, R99.H1_H1 ;  /* 0x30000063ff157230 */ /* 0x000fc80000004100 */
[----:B------:R-:W-:Y:S01]  /*11420*/  FFMA.FTZ R14, R15, R240, 1.1641532182693481445e-10 ;  /* 0x2f0000000f0e7423 */ /* 0x000fe200000100f0 */
[----:B------:R-:W-:-:S04]  /*11430*/  FMUL.FTZ R21, R21, R224 ;  /* 0x000000e015157220 */ /* 0x000fc80000410000 */
[----:B------:R-:W-:Y:S02]  /*11440*/  FSETP.GTU.FTZ.AND P6, PT, R14, R223, PT ;  /* 0x000000df0e00720b */ /* 0x000fe40003fdc000 */
[----:B------:R-:W-:Y:S02]  /*11450*/  FSEL R14, R19, RZ, P5 ;  /* 0x000000ff130e7208 */ /* 0x000fe40002800000 */
[----:B------:R-:W-:Y:S02]  /*11460*/  FSEL R75, R21, RZ, !P6 ;  /* 0x000000ff154b7208 */ /* 0x000fe40007000000 */
[----:B------:R-:W-:-:S03]  /*11470*/  SEL R219, RZ, 0x1, P6 ;  /* 0x00000001ffdb7807 */ /* 0x000fc60003000000 */
[----:B------:R-:W-:-:S04]  /*11480*/  FADD.FTZ R75, R75, R14 ;  /* 0x0000000e4b4b7221 */ /* 0x000fc80000010000 */
[----:B------:R-:W-:Y:S01]  /*11490*/  @P1 FADD.FTZ R75, R91, R75 ;  /* 0x0000004b5b4b1221 */ /* 0x000fe20000010000 */
[----:B------:R-:W-:Y:S06]  /*114a0*/  BRA `(.L_x_34127) ;  /* 0x0000003000407947 */ /* 0x000fec0003800000 */
.L_x_34046:
        /* <DEDUP_REMOVED lines=16> */
.L_x_34130:
        /* <DEDUP_REMOVED lines=13> */
.L_x_34132:
[----:B------:R-:W-:Y:S05]  /*11680*/  BSYNC.RECONVERGENT B1 ;  /* 0x0000000000017941 */ /* 0x000fea0003800200 */
.L_x_34131:
        /* <DEDUP_REMOVED lines=61> */
.L_x_34129:
[----:B------:R-:W-:Y:S05]  /*11a60*/  BSYNC.RECONVERGENT B0 ;  /* 0x0000000000007941 */ /* 0x000fea0003800200 */
.L_x_34128:
[----:B------:R-:W-:Y:S01]  /*11a70*/  ISETP.NE.AND P2, PT, R20, 0x1, PT ;  /* 0x000000011400780c */ /* 0x000fe20003f45270 */
[----:B------:R-:W-:Y:S01]  /*11a80*/  BSSY.RECONVERGENT B0, `(.L_x_34133) ;  /* 0x000005c000007945 */ /* 0x000fe20003800200 */
[----:B------:R-:W-:Y:S01]  /*11a90*/  I2FP.F32.U32 R17, R17 ;  /* 0x0000001100117245 */ /* 0x000fe20000201000 */
[----:B-----5:R-:W-:Y:S02]  /*11aa0*/  HADD2.F32 R19, -RZ, R12.H0_H0 ;  /* 0x2000000cff137230 */ /* 0x020fe40000004100 */
        /* <DEDUP_REMOVED lines=14> */
.L_x_34135:
        /* <DEDUP_REMOVED lines=13> */
.L_x_34137:
[----:B------:R-:W-:Y:S05]  /*11c60*/  BSYNC.RECONVERGENT B1 ;  /* 0x0000000000017941 */ /* 0x000fea0003800200 */
.L_x_34136:
        /* <DEDUP_REMOVED lines=61> */
.L_x_34134:
[----:B------:R-:W-:Y:S05]  /*12040*/  BSYNC.RECONVERGENT B0 ;  /* 0x0000000000007941 */ /* 0x000fea0003800200 */
.L_x_34133:
[----:B------:R-:W-:Y:S01]  /*12050*/  ISETP.NE.AND P2, PT, R22, 0x1, PT ;  /* 0x000000011600780c */ /* 0x000fe20003f45270 */
[----:B------:R-:W-:Y:S01]  /*12060*/  BSSY.RECONVERGENT B0, `(.L_x_34138) ;  /* 0x000005c000007945 */ /* 0x000fe20003800200 */
[----:B------:R-:W-:Y:S01]  /*12070*/  I2FP.F32.U32 R21, R18 ;  /* 0x0000001200157245 */ /* 0x000fe20000201000 */
[----:B------:R-:W-:-:S04]  /*12080*/  IMAD.MOV.U32 R24, RZ, RZ, 0x2 ;  /* 0x00000002ff187424 */ /* 0x000fc800078e00ff */
[----:B------:R-:W-:Y:S01]  /*12090*/  FFMA.FTZ R18, R21, R240, 1.1641532182693481445e-10 ;  /* 0x2f00000015127423 */ /* 0x000fe200000100f0 */
[----:B------:R-:W-:Y:S02]  /*120a0*/  HADD2.F32 R21, -RZ, R12.H1_H1 ;  /* 0x3000000cff157230 */ /* 0x000fe40000004100 */
[----:B------:R-:W-:Y:S02]  /*120b0*/  IMAD.MOV.U32 R12, RZ, RZ, R0 ;  /* 0x000000ffff0c7224 */ /* 0x000fe400078e0000 */
        /* <DEDUP_REMOVED lines=11> */
.L_x_34140:
        /* <DEDUP_REMOVED lines=13> */
.L_x_34142:
[----:B------:R-:W-:Y:S05]  /*12240*/  BSYNC.RECONVERGENT B1 ;  /* 0x0000000000017941 */ /* 0x000fea0003800200 */
.L_x_34141:
        /* <DEDUP_REMOVED lines=61> */
.L_x_34139:
[----:B------:R-:W-:Y:S05]  /*12620*/  BSYNC.RECONVERGENT B0 ;  /* 0x0000000000007941 */ /* 0x000fea0003800200 */
.L_x_34138:
[----:B------:R-:W-:Y:S01]  /*12630*/  ISETP.NE.AND P2, PT, R24, 0x1, PT ;  /* 0x000000011800780c */ /* 0x000fe20003f45270 */
[----:B------:R-:W-:Y:S01]  /*12640*/  BSSY.RECONVERGENT B0, `(.L_x_34143) ;  /* 0x000005c000007945 */ /* 0x000fe20003800200 */
[----:B------:R-:W-:Y:S01]  /*12650*/  I2FP.F32.U32 R23, R12 ;  /* 0x0000000c00177245 */ /* 0x000fe20000201000 */
[----:B------:R-:W-:Y:S02]  /*12660*/  HFMA2 R25, -RZ, RZ, 0, 1.1920928955078125e-07 ;  /* 0x00000002ff197431 */ /* 0x000fe400000001ff */
[----:B------:R-:W-:Y:S02]  /*12670*/  HADD2.F32 R20, -RZ, R13.H0_H0 ;  /* 0x2000000dff147230 */ /* 0x000fe40000004100 */
[----:B------:R-:W-:Y:S01]  /*12680*/  FFMA.FTZ R12, R23, R240, 1.1641532182693481445e-10 ;  /* 0x2f000000170c7423 */ /* 0x000fe200000100f0 */
[----:B------:R-:W-:-:S04]  /*12690*/  IMAD.MOV.U32 R23, RZ, RZ, R0 ;  /* 0x000000ffff177224 */ /* 0x000fc800078e0000 */
        /* <DEDUP_REMOVED lines=11> */
.L_x_34145:
        /* <DEDUP_REMOVED lines=13> */
.L_x_34147:
[----:B------:R-:W-:Y:S05]  /*12820*/  BSYNC.RECONVERGENT B1 ;  /* 0x0000000000017941 */ /* 0x000fea0003800200 */
.L_x_34146:
        /* <DEDUP_REMOVED lines=61> */
.L_x_34144:
[----:B------:R-:W-:Y:S05]  /*12c00*/  BSYNC.RECONVERGENT B0 ;  /* 0x0000000000007941 */ /* 0x000fea0003800200 */
.L_x_34143:
[----:B------:R-:W-:Y:S01]  /*12c10*/  ISETP.NE.AND P2, PT, R25, 0x1, PT ;  /* 0x000000011900780c */ /* 0x000fe20003f45270 */
[----:B------:R-:W-:Y:S01]  /*12c20*/  BSSY.RECONVERGENT B0, `(.L_x_34148) ;  /* 0x000005c000007945 */ /* 0x000fe20003800200 */
[----:B------:R-:W-:Y:S01]  /*12c30*/  I2FP.F32.U32 R23, R23 ;  /* 0x0000001700177245 */ /* 0x000fe20000201000 */
[----:B------:R-:W-:-:S04]  /*12c40*/  IMAD.MOV.U32 R26, RZ, RZ, 0x2 ;  /* 0x00000002ff1a7424 */ /* 0x000fc800078e00ff */
[----:B------:R-:W-:Y:S01]  /*12c50*/  FFMA.FTZ R22, R23, R240, 1.1641532182693481445e-10 ;  /* 0x2f00000017167423 */ /* 0x000fe200000100f0 */
[----:B------:R-:W-:-:S04]  /*12c60*/  HADD2.F32 R23, -RZ, R13.H1_H1 ;  /* 0x3000000dff177230 */ /* 0x000fc80000004100 */
        /* <DEDUP_REMOVED lines=12> */
.L_x_34150:
        /* <DEDUP_REMOVED lines=13> */
.L_x_34152:
[----:B------:R-:W-:Y:S05]  /*12e00*/  BSYNC.RECONVERGENT B1 ;  /* 0x0000000000017941 */ /* 0x000fea0003800200 */
.L_x_34151:
        /* <DEDUP_REMOVED lines=53> */
[----:B------:R-:W-:Y:S01]  /*13160*/  IMAD.WIDE.U32 R26, R26, -0x326172a9, RZ ;  /* 0xcd9e8d571a1a7825 */ /* 0x000fe200078e00ff */
[----:B------:R-:W-:-:S03]  /*13170*/  UIADD3 UR15, UPT, UPT, UR4, -0x700cb87f, URZ ;  /* 0x8ff34781040f7890 */ /* 0x000fc6000fffe0ff */
[----:B------:R-:W-:Y:S01]  /*13180*/  IMAD.WIDE.U32 R24, R24, -0x2daee0ad, RZ ;  /* 0xd2511f5318187825 */ /* 0x000fe200078e00ff */
[----:B------:R-:W-:-:S03]  /*13190*/  MOV R0, R26 ;  /* 0x0000001a00007202 */ /* 0x000fc60000000f00 */
[----:B------:R-:W-:Y:S01]  /*131a0*/  HFMA2 R26, -RZ, RZ, 0, 0 ;  /* 0x00000000ff1a7431 */ /* 0x000fe200000001ff */
[----:B------:R-:W-:Y:S01]  /*131b0*/  LOP3.LUT R5, R28, UR15, R27, 0x96, !PT ;  /* 0x0000000f1c057c12 */ /* 0x000fe2000f8e961b */
[----:B------:R-:W-:Y:S01]  /*131c0*/  IMAD.MOV.U32 R16, RZ, RZ, R24 ;  /* 0x000000ffff107224 */ /* 0x000fe200078e0018 */
[----:B------:R-:W-:-:S07]  /*131d0*/  LOP3.LUT R4, R4, UR16, R25, 0x96, !PT ;  /* 0x0000001004047c12 */ /* 0x000fce000f8e9619 */
.L_x_34149:
[----:B------:R-:W-:Y:S05]  /*131e0*/  BSYNC.RECONVERGENT B0 ;  /* 0x0000000000007941 */ /* 0x000fea0003800200 */
.L_x_34148:
[----:B------:R-:W-:Y:S01]  /*131f0*/  ISETP.NE.AND P3, PT, R26, 0x1, PT ;  /* 0x000000011a00780c */ /* 0x000fe20003f65270 */
[----:B------:R-:W-:Y:S01]  /*13200*/  BSSY.RECONVERGENT B0, `(.L_x_34153) ;  /* 0x000005b000007945 */ /* 0x000fe20003800200 */
[----:B------:R-:W-:Y:S01]  /*13210*/  I2FP.F32.U32 R25, R22 ;  /* 0x0000001600197245 */ /* 0x000fe20000201000 */
[----:B------:R-:W-:Y:S02]  /*13220*/  HADD2.F32 R22, -RZ, R14.H0_H0 ;  /* 0x2000000eff167230 */ /* 0x000fe40000004100 */
[----:B------:R-:W-:Y:S02]  /*13230*/  IMAD.MOV.U32 R27, RZ, RZ, 0x2 ;  /* 0x00000002ff1b7424 */ /* 0x000fe400078e00ff */
        /* <DEDUP_REMOVED lines=12> */
.L_x_34155:
        /* <DEDUP_REMOVED lines=13> */
.L_x_34157:
[----:B------:R-:W-:Y:S05]  /*133d0*/  BSYNC.RECONVERGENT B1 ;  /* 0x0000000000017941 */ /* 0x000fea0003800200 */
.L_x_34156:
        /* <DEDUP_REMOVED lines=61> */
.L_x_34154:
[----:B------:R-:W-:Y:S05]  /*137b0*/  BSYNC.RECONVERGENT B0 ;  /* 0x0000000000007941 */ /* 0x000fea0003800200 */
.L_x_34153:
[----:B------:R-:W-:Y:S01]  /*137c0*/  ISETP.NE.AND P4, PT, R27, 0x1, PT ;  /* 0x000000011b00780c */ /* 0x000fe20003f85270 */
[----:B------:R-:W-:Y:S01]  /*137d0*/  BSSY.RECONVERGENT B0, `(.L_x_34158) ;  /* 0x000005b000007945 */ /* 0x000fe20003800200 */
[----:B------:R-:W-:Y:S01]  /*137e0*/  I2FP.F32.U32 R25, R25 ;  /* 0x0000001900197245 */ /* 0x000fe20000201000 */
[----:B------:R-:W-:Y:S02]  /*137f0*/  HFMA2 R29, -RZ, RZ, 0, 1.1920928955078125e-07 ;  /* 0x00000002ff1d7431 */ /* 0x000fe400000001ff */
[----:B------:R-:W-:Y:S02]  /*13800*/  HADD2.F32 R14, -RZ, R14.H1_H1 ;  /* 0x3000000eff0e7230 */ /* 0x000fe40000004100 */
        /* <DEDUP_REMOVED lines=12> */
.L_x_34160:
        /* <DEDUP_REMOVED lines=13> */
.L_x_34162:
[----:B------:R-:W-:Y:S05]  /*139a0*/  BSYNC.RECONVERGENT B1 ;  /* 0x0000000000017941 */ /* 0x000fea0003800200 */
.L_x_34161:
        /* <DEDUP_REMOVED lines=61> */
.L_x_34159:
[----:B------:R-:W-:Y:S05]  /*13d80*/  BSYNC.RECONVERGENT B0 ;  /* 0x0000000000007941 */ /* 0x000fea0003800200 */
.L_x_34158:
[----:B------:R-:W-:Y:S01]  /*13d90*/  ISETP.NE.AND P5, PT, R29, 0x1, PT ;  /* 0x000000011d00780c */ /* 0x000fe20003fa5270 */
[----:B------:R-:W-:Y:S01]  /*13da0*/  BSSY.RECONVERGENT B0, `(.L_x_34163) ;  /* 0x000005b000007945 */ /* 0x000fe20003800200 */
[----:B------:R-:W-:Y:S01]  /*13db0*/  I2FP.F32.U32 R25, R25 ;  /* 0x0000001900197245 */ /* 0x000fe20000201000 */
[----:B------:R-:W-:Y:S02]  /*13dc0*/  HADD2.F32 R24, -RZ, R15.H0_H0 ;  /* 0x2000000fff187230 */ /* 0x000fe40000004100 */
[----:B------:R-:W-:Y:S02]  /*13dd0*/  IMAD.MOV.U32 R28, RZ, RZ, 0x2 ;  /* 0x00000002ff1c7424 */ /* 0x000fe400078e00ff */
        /* <DEDUP_REMOVED lines=12> */
.L_x_34165:
        /* <DEDUP_REMOVED lines=13> */
.L_x_34167:
[----:B------:R-:W-:Y:S05]  /*13f70*/  BSYNC.RECONVERGENT B1 ;  /* 0x0000000000017941 */ /* 0x000fea0003800200 */
.L_x_34166:
        /* <DEDUP_REMOVED lines=61> */
.L_x_34164:
[----:B------:R-:W-:Y:S05]  /*14350*/  BSYNC.RECONVERGENT B0 ;  /* 0x0000000000007941 */ /* 0x000fea0003800200 */
.L_x_34163:
[----:B------:R-:W-:Y:S01]  /*14360*/  HADD2.F32 R27, -RZ, R15.H1_H1 ;  /* 0x3000000fff1b7230 */ /* 0x000fe20000004100 */
[----:B------:R-:W-:Y:S01]  /*14370*/  P2R R29, PR, RZ, 0x2 ;  /* 0x00000002ff1d7803 */ /* 0x000fe20000000000 */
[-C--:B------:R-:W-:Y:S01]  /*14380*/  FMUL.FTZ R19, R19, R224.reuse ;  /* 0x000000e013137220 */ /* 0x080fe20000410000 */
        /* <DEDUP_REMOVED lines=34> */
.L_x_34127:
[----:B------:R-:W-:Y:S01]  /*145b0*/  SEL R24, RZ, 0x1000000, !P5 ;  /* 0x01000000ff187807 */ /* 0x000fe20006800000 */
[----:B------:R-:W0:Y:S01]  /*145c0*/  @P0 LDC.64 R14, c[0x0][0x398] ;  /* 0x0000e600ff0e0b82 */ /* 0x000e220000000a00 */
[----:B------:R-:W-:Y:S01]  /*145d0*/  SEL R23, RZ, 0x10000, !P4 ;  /* 0x00010000ff177807 */ /* 0x000fe20006000000 */
[----:B------:R-:W-:Y:S01]  /*145e0*/  VIADD R227, R228, 0x40 ;  /* 0x00000040e4e37836 */ /* 0x000fe20000000000 */
[----:B------:R-:W-:Y:S02]  /*145f0*/  SEL R22, RZ, 0x100, !P3 ;  /* 0x00000100ff167807 */ /* 0x000fe40005800000 */
[----:B------:R-:W-:Y:S02]  /*14600*/  ISETP.NE.AND P5, PT, R18, RZ, PT ;  /* 0x000000ff1200720c */ /* 0x000fe40003fa5270 */
[----:B------:R-:W-:Y:S01]  /*14610*/  ISETP.NE.AND P4, PT, R12, RZ, PT ;  /* 0x000000ff0c00720c */ /* 0x000fe20003f85270 */
[----:B------:R-:W1:Y:S01]  /*14620*/  @P1 LDC.64 R18, c[0x0][0x3a0] ;  /* 0x0000e800ff121b82 */ /* 0x000e620000000a00 */
[----:B------:R-:W-:Y:S01]  /*14630*/  ISETP.NE.AND P3, PT, R13, RZ, PT ;  /* 0x000000ff0d00720c */ /* 0x000fe20003f65270 */
[----:B------:R-:W-:Y:S01]  /*14640*/  IMAD.WIDE.U32 R12, R225, 0x20, R242 ;  /* 0x00000020e10c7825 */ /* 0x000fe200078e00f2 */
[----:B------:R-:W-:-:S02]  /*14650*/  ISETP.NE.AND P6, PT, R17, RZ, PT ;  /* 0x000000ff1100720c */ /* 0x000fc40003fc5270 */
[----:B------:R-:W-:Y:S02]  /*14660*/  SEL R21, RZ, 0x1000000, !P3 ;  /* 0x01000000ff157807 */ /* 0x000fe40005800000 */
[----:B------:R-:W-:Y:S01]  /*14670*/  SEL R20, RZ, 0x10000, !P4 ;  /* 0x00010000ff147807 */ /* 0x000fe20006000000 */
[----:B------:R-:W-:Y:S01]  /*14680*/  STG.E.128 desc[UR6][R12.64], R76 ;  /* 0x0000004c0c007986 */ /* 0x000fe2000c101d06 */
[----:B------:R-:W-:Y:S02]  /*14690*/  SEL R17, RZ, 0x100, !P5 ;  /* 0x00000100ff117807 */ /* 0x000fe40006800000 */
[----:B------:R-:W-:Y:S01]  /*146a0*/  LOP3.LUT R22, R22, R24, R23, 0xfe, !PT ;  /* 0x0000001816167212 */ /* 0x000fe200078efe17 */
[----:B------:R2:W-:Y:S01]  /*146b0*/  STG.E.128 desc[UR6][R12.64+0x10], R72 ;  /* 0x000010480c007986 */ /* 0x0005e2000c101d06 */
[----:B------:R-:W-:Y:S02]  /*146c0*/  LOP3.LUT R17, R17, R21, R20, 0xfe, !PT ;  /* 0x0000001511117212 */ /* 0x000fe400078efe14 */
[----:B------:R-:W-:Y:S01]  /*146d0*/  SEL R21, RZ, 0x1, !P2 ;  /* 0x00000001ff157807 */ /* 0x000fe20005000000 */
[----:B0-----:R-:W-:Y:S01]  /*146e0*/  @P0 IMAD.WIDE.U32 R14, R227, 0x10, R14 ;  /* 0x00000010e30e0825 */ /* 0x001fe200078e000e */
[----:B------:R-:W-:-:S02]  /*146f0*/  SEL R20, RZ, 0x1, !P6 ;  /* 0x00000001ff147807 */ /* 0x000fc40007000000 */
[----:B------:R-:W-:Y:S01]  /*14700*/  LOP3.LUT R21, R22, R21, RZ, 0xfc, !PT ;  /* 0x0000001516157212 */ /* 0x000fe200078efcff */
[----:B------:R-:W-:Y:S01]  /*14710*/  IMAD.WIDE.U32 R22, R225, 0x8, R244 ;  /* 0x00000008e1167825 */ /* 0x000fe200078e00f4 */
[----:B------:R-:W-:-:S03]  /*14720*/  LOP3.LUT R20, R17, R20, RZ, 0xfc, !PT ;  /* 0x0000001411147212 */ /* 0x000fc600078efcff */
[C---:B-1----:R-:W-:Y:S02]  /*14730*/  @P1 IMAD.WIDE.U32 R18, R227.reuse, 0x20, R18 ;  /* 0x00000020e3121825 */ /* 0x042fe400078e0012 */
[----:B------:R0:W-:Y:S02]  /*14740*/  STG.E.64 desc[UR6][R22.64], R20 ;  /* 0x0000001416007986 */ /* 0x0001e4000c101b06 */
[----:B--2---:R-:W-:Y:S01]  /*14750*/  IMAD.WIDE.U32 R12, R227, 0x10, R234 ;  /* 0x00000010e30c7825 */ /* 0x004fe200078e00ea */
[----:B------:R-:W-:Y:S06]  /*14760*/  @!P0 BRA `(.L_x_34168) ;  /* 0x0000000000508947 */ /* 0x000fec0003800000 */
[----:B0-----:R-:W-:Y:S01]  /*14770*/  IMAD.U32 R20, R218, 0x10000, RZ ;  /* 0x00010000da147824 */ /* 0x001fe200078e00ff */
[----:B------:R-:W-:Y:S02]  /*14780*/  LOP3.LUT R17, R219, 0xffff, RZ, 0xc0, !PT ;  /* 0x0000ffffdb117812 */ /* 0x000fe400078ec0ff */
[----:B------:R-:W-:Y:S02]  /*14790*/  PRMT R24, R217, 0x7104, RZ ;  /* 0x00007104d9187816 */ /* 0x000fe400000000ff */
[----:B------:R-:W-:Y:S02]  /*147a0*/  LOP3.LUT R22, R20, 0xff0000, RZ, 0xc0, !PT ;  /* 0x00ff000014167812 */ /* 0x000fe400078ec0ff */
[----:B------:R-:W0:Y:S01]  /*147b0*/  LDC.64 R20, c[0x0][0x3b8] ;  /* 0x0000ee00ff147b82 */ /* 0x000e220000000a00 */
        /* <DEDUP_REMOVED lines=11> */
[----:B0-----:R-:W-:-:S03]  /*14870*/  IMAD.WIDE.U32 R20, R225, 0x8, R20 ;  /* 0x00000008e1147825 */ /* 0x001fc600078e0014 */
[----:B------:R-:W-:Y:S02]  /*14880*/  LOP3.LUT R22, R23, 0xff, R8, 0xf8, !PT ;  /* 0x000000ff17167812 */ /* 0x000fe400078ef808 */
[----:B------:R-:W-:-:S05]  /*14890*/  LOP3.LUT R23, R17, R27, RZ, 0xfc, !PT ;  /* 0x0000001b11177212 */ /* 0x000fca00078efcff */
[----:B------:R1:W-:Y:S02]  /*148a0*/  STG.E.64 desc[UR6][R20.64], R22 ;  /* 0x0000001614007986 */ /* 0x0003e4000c101b06 */
.L_x_34168:
        /* <DEDUP_REMOVED lines=21> */
.L_x_34172:
        /* <DEDUP_REMOVED lines=13> */
.L_x_34174:
[----:B------:R-:W-:Y:S05]  /*14ad0*/  BSYNC.RECONVERGENT B1 ;  /* 0x0000000000017941 */ /* 0x000fea0003800200 */
.L_x_34173:
[----:B------:R-:W-:Y:S01]  /*14ae0*/  IMAD.WIDE.U32 R8, R6, -0x326172a9, RZ ;  /* 0xcd9e8d5706087825 */ /* 0x000fe200078e00ff */
[----:B--2---:R-:W-:Y:S01]  /*14af0*/  LOP3.LUT R18, R2, UR5, R5, 0x96, !PT ;  /* 0x0000000502127c12 */ /* 0x004fe2000f8e9605 */
        /* <DEDUP_REMOVED lines=57> */
[----:B------:R-:W-:Y:S02]  /*14e90*/  IMAD.MOV.U32 R17, RZ, RZ, R10 ;  /* 0x000000ffff117224 */ /* 0x000fe400078e000a */
[----:B------:R-:W-:-:S07]  /*14ea0*/  IMAD.MOV.U32 R11, RZ, RZ, RZ ;  /* 0x000000ffff0b7224 */ /* 0x000fce00078e00ff */
.L_x_34171:
[----:B------:R-:W-:Y:S05]  /*14eb0*/  BSYNC.RECONVERGENT B0 ;  /* 0x0000000000007941 */ /* 0x000fea0003800200 */
.L_x_34170:
[----:B------:R-:W-:Y:S01]  /*14ec0*/  ISETP.NE.AND P2, PT, R11, 0x1, PT ;  /* 0x000000010b00780c */ /* 0x000fe20003f45270 */
[----:B------:R-:W-:Y:S01]  /*14ed0*/  BSSY.RECONVERGENT B0, `(.L_x_34175) ;  /* 0x000005d000007945 */ /* 0x000fe20003800200 */
[----:B------:R-:W-:Y:S01]  /*14ee0*/  I2FP.F32.U32 R9, R8 ;  /* 0x0000000800097245 */ /* 0x000fe20000201000 */
[----:B--2---:R-:W-:Y:S01]  /*14ef0*/  IMAD.MOV.U32 R18, RZ, RZ, 0x2 ;  /* 0x00000002ff127424 */ /* 0x004fe200078e00ff */
[----:B------:R-:W-:-:S03]  /*14f00*/  MOV R10, R0 ;  /* 0x00000000000a7202 */ /* 0x000fc60000000f00 */
        /* <DEDUP_REMOVED lines=14> */
.L_x_34177:
        /* <DEDUP_REMOVED lines=13> */
.L_x_34179:
[----:B------:R-:W-:Y:S05]  /*150c0*/  BSYNC.RECONVERGENT B1 ;  /* 0x0000000000017941 */ /* 0x000fea0003800200 */
.L_x_34178:
[----:B------:R-:W-:Y:S01]  /*150d0*/  IMAD.WIDE.U32 R10, R6, -0x326172a9, RZ ;  /* 0xcd9e8d57060a7825 */ /* 0x000fe200078e00ff */
[----:B01----:R-:W-:Y:S01]  /*150e0*/  LOP3.LUT R20, R2, UR5, R5, 0x96, !PT ;  /* 0x0000000502147c12 */ /* 0x003fe2000f8e9605 */
        /* <DEDUP_REMOVED lines=58> */
[----:B------:R-:W-:-:S07]  /*15490*/  HFMA2 R18, -RZ, RZ, 0, 0 ;  /* 0x00000000ff127431 */ /* 0x000fce00000001ff */
.L_x_34176:
[----:B------:R-:W-:Y:S05]  /*154a0*/  BSYNC.RECONVERGENT B0 ;  /* 0x0000000000007941 */ /* 0x000fea0003800200 */
.L_x_34175:
        /* <DEDUP_REMOVED lines=23> */
.L_x_34182:
        /* <DEDUP_REMOVED lines=13> */
.L_x_34184:
[----:B------:R-:W-:Y:S05]  /*156f0*/  BSYNC.RECONVERGENT B1 ;  /* 0x0000000000017941 */ /* 0x000fea0003800200 */
.L_x_34183:
[----:B------:R-:W-:Y:S01]  /*15700*/  IMAD.WIDE.U32 R18, R6, -0x326172a9, RZ ;  /* 0xcd9e8d5706127825 */ /* 0x000fe200078e00ff */
[----:B------:R-:W-:Y:S01]  /*15710*/  LOP3.LUT R4, R2, UR5, R11, 0x96, !PT ;  /* 0x0000000502047c12 */ /* 0x000fe2000f8e960b */
[----:B------:R-:W-:Y:S01]  /*15720*/  UIADD3 UR15, UPT, UPT, UR4, -0x61c88647, URZ ;  /* 0x9e3779b9040f7890 */ /* 0x000fe2000fffe0ff */
[----:B------:R-:W-:Y:S01]  /*15730*/  MOV R9, R17 ;  /* 0x0000001100097202 */ /* 0x000fe20000000f00 */
[----:B------:R-:W-:Y:S01]  /*15740*/  UIADD3 UR16, UPT, UPT, UR5, -0x4498517b, URZ ;  /* 0xbb67ae8505107890 */ /* 0x000fe2000fffe0ff */
[----:B01----:R-:W-:Y:S01]  /*15750*/  LOP3.LUT R20, R3, UR4, R19, 0x96, !PT ;  /* 0x0000000403147c12 */ /* 0x003fe2000f8e9613 */
        /* <DEDUP_REMOVED lines=55> */
.L_x_34181:
[----:B------:R-:W-:Y:S05]  /*15ad0*/  BSYNC.RECONVERGENT B0 ;  /* 0x0000000000007941 */ /* 0x000fea0003800200 */
.L_x_34180:
[----:B------:R-:W-:Y:S01]  /*15ae0*/  ISETP.NE.AND P2, PT, R19, 0x1, PT ;  /* 0x000000011300780c */ /* 0x000fe20003f45270 */
[----:B------:R-:W-:Y:S01]  /*15af0*/  BSSY.RECONVERGENT B0, `(.L_x_34185) ;  /* 0x000005d000007945 */ /* 0x000fe20003800200 */
[----:B------:R-:W-:Y:S01]  /*15b00*/  I2FP.F32.U32 R9, R9 ;  /* 0x0000000900097245 */ /* 0x000fe20000201000 */
[----:B------:R-:W-:-:S04]  /*15b10*/  IMAD.MOV.U32 R11, RZ, RZ, R0 ;  /* 0x000000ffff0b7224 */ /* 0x000fc800078e0000 */
[----:B------:R-:W-:Y:S01]  /*15b20*/  FFMA.FTZ R10, R9, R240, 1.1641532182693481445e-10 ;  /* 0x2f000000090a7423 */ /* 0x000fe200000100f0 */
[----:B------:R-:W-:Y:S02]  /*15b30*/  HADD2.F32 R9, -RZ, R12.H1_H1 ;  /* 0x3000000cff097230 */ /* 0x000fe40000004100 */
[----:B------:R-:W-:Y:S02]  /*15b40*/  HFMA2 R12, -RZ, RZ, 0, 1.1920928955078125e-07 ;  /* 0x00000002ff0c7431 */ /* 0x000fe400000001ff */
        /* <DEDUP_REMOVED lines=12> */
.L_x_34187:
[----:B------:R-:W-:Y:S01]  /*15c10*/  IADD3 R7, PT, PT, R7, 0x1, RZ ;  /* 0x0000000107077810 */ /* 0x000fe20007ffe0ff */
[----:B------:R-:W-:Y:S03]  /*15c20*/  BSSY.RECONVERGENT B1, `(.L_x_34188) ;  /* 0x000000c000017945 */ /* 0x000fe60003800200 */
[C---:B------:R-:W-:Y:S01]  /*15c30*/  ISETP.NE.AND P2, PT, R7.reuse, RZ, PT ;  /* 0x000000ff0700720c */ /* 0x040fe20003f45270 */
[----:B01----:R-:W-:-:S12]  /*15c40*/  IMAD.WIDE.U32 R20, R7, -0x2daee0ad, RZ ;  /* 0xd2511f5307147825 */ /* 0x003fd800078e00ff */
        /* <DEDUP_REMOVED lines=9> */
.L_x_34189:
[----:B------:R-:W-:Y:S05]  /*15ce0*/  BSYNC.RECONVERGENT B1 ;  /* 0x0000000000017941 */ /* 0x000fea0003800200 */
.L_x_34188:
        /* <DEDUP_REMOVED lines=61> */
.L_x_34186:
[----:B------:R-:W-:Y:S05]  /*160c0*/  BSYNC.RECONVERGENT B0 ;  /* 0x0000000000007941 */ /* 0x000fea0003800200 */
.L_x_34185:
[----:B------:R-:W-:Y:S01]  /*160d0*/  I2FP.F32.U32 R11, R11 ;  /* 0x0000000b000b7245 */ /* 0x000fe20000201000 */
[----:B------:R-:W-:Y:S01]  /*160e0*/  HADD2.F32 R19, -RZ, R96.H1_H1 ;  /* 0x30000060ff137230 */ /* 0x000fe20000004100 */
[----:B------:R-:W-:Y:S01]  /*160f0*/  ISETP.NE.AND P3, PT, R12, 0x1, PT ;  /* 0x000000010c00780c */ /* 0x000fe20003f65270 */
[----:B------:R-:W-:Y:S01]  /*16100*/  BSSY.RECONVERGENT B0, `(.L_x_34190) ;  /* 0x000005f000007945 */ /* 0x000fe20003800200 */
[----:B01----:R-:W-:Y:S02]  /*16110*/  IMAD.MOV.U32 R20, RZ, RZ, 0x2 ;  /* 0x00000002ff147424 */ /* 0x003fe400078e00ff */
[----:B------:R-:W-:Y:S01]  /*16120*/  FFMA.FTZ R10, R11, R240, 1.1641532182693481445e-10 ;  /* 0x2f0000000b0a7423 */ /* 0x000fe200000100f0 */
[----:B------:R-:W-:Y:S01]  /*16130*/  FMUL.FTZ R19, R19, R224 ;  /* 0x000000e013137220 */ /* 0x000fe20000410000 */
[----:B------:R-:W-:-:S03]  /*16140*/  MOV R11, R0 ;  /* 0x00000000000b7202 */ /* 0x000fc60000000f00 */
[----:B------:R-:W-:Y:S02]  /*16150*/  FSETP.GTU.FTZ.AND P2, PT, R10, R223, PT ;  /* 0x000000df0a00720b */ /* 0x000fe40003f5c000 */
[----:B------:R-:W-:Y:S02]  /*16160*/  FSEL R10, R9, RZ, P4 ;  /* 0x000000ff090a7208 */ /* 0x000fe40002000000 */
        /* <DEDUP_REMOVED lines=13> */
.L_x_34192:
        /* <DEDUP_REMOVED lines=13> */
.L_x_34194:
[----:B------:R-:W-:Y:S05]  /*16310*/  BSYNC.RECONVERGENT B1 ;  /* 0x0000000000017941 */ /* 0x000fea0003800200 */
.L_x_34193:
        /* <DEDUP_REMOVED lines=57> */
[----:B------:R-:W-:Y:S02]  /*166b0*/  MOV R0, R22 ;  /* 0x0000001600007202 */ /* 0x000fe40000000f00 */
[----:B------:R-:W-:Y:S01]  /*166c0*/  LOP3.LUT R4, R4, UR16, R11, 0x96, !PT ;  /* 0x0000001004047c12 */ /* 0x000fe2000f8e960b */
[----:B------:R-:W-:Y:S02]  /*166d0*/  IMAD.MOV.U32 R11, RZ, RZ, R17 ;  /* 0x000000ffff0b7224 */ /* 0x000fe400078e0011 */
[----:B------:R-:W-:-:S07]  /*166e0*/  IMAD.MOV.U32 R17, RZ, RZ, R10 ;  /* 0x000000ffff117224 */ /* 0x000fce00078e000a */
.L_x_34191:
[----:B------:R-:W-:Y:S05]  /*166f0*/  BSYNC.RECONVERGENT B0 ;  /* 0x0000000000007941 */ /* 0x000fea0003800200 */
.L_x_34190:
[----:B------:R-:W-:Y:S01]  /*16700*/  ISETP.NE.AND P2, PT, R20, 0x1, PT ;  /* 0x000000011400780c */ /* 0x000fe20003f45270 */
[----:B------:R-:W-:Y:S01]  /*16710*/  HADD2.F32 R19, -RZ, R13.H0_H0 ;  /* 0x2000000dff137230 */ /* 0x000fe20000004100 */
[----:B------:R-:W-:Y:S01]  /*16720*/  I2FP.F32.U32 R11, R11 ;  /* 0x0000000b000b7245 */ /* 0x000fe20000201000 */
[----:B------:R-:W-:Y:S01]  /*16730*/  BSSY.RECONVERGENT B0, `(.L_x_34195) ;  /* 0x000005b000007945 */ /* 0x000fe20003800200 */
[----:B------:R-:W-:Y:S02]  /*16740*/  IMAD.MOV.U32 R22, RZ, RZ, 0x2 ;  /* 0x00000002ff167424 */ /* 0x000fe400078e00ff */
[----:B------:R-:W-:Y:S01]  /*16750*/  FMUL.FTZ R19, R19, R224 ;  /* 0x000000e013137220 */ /* 0x000fe20000410000 */
        /* <DEDUP_REMOVED lines=13> */
.L_x_34197:
        /* <DEDUP_REMOVED lines=13> */
.L_x_34199:
[----:B------:R-:W-:Y:S05]  /*16900*/  BSYNC.RECONVERGENT B1 ;  /* 0x0000000000017941 */ /* 0x000fea0003800200 */
.L_x_34198:
        /* <DEDUP_REMOVED lines=61> */
.L_x_34196:
[----:B------:R-:W-:Y:S05]  /*16ce0*/  BSYNC.RECONVERGENT B0 ;  /* 0x0000000000007941 */ /* 0x000fea0003800200 */
.L_x_34195:
        /* <DEDUP_REMOVED lines=9> */
[----:B------:R-:W-:Y:S01]  /*16d80*/  FSEL R70, R21, RZ, !P2 ;  /* 0x000000ff15467208 */ /* 0x000fe20005000000 */
[----:B------:R-:W-:Y:S01]  /*16d90*/  HFMA2 R21, -RZ, RZ, 0, 1.1920928955078125e-07 ;  /* 0x00000002ff157431 */ /* 0x000fe200000001ff */
        /* <DEDUP_REMOVED lines=12> */
.L_x_34202:
        /* <DEDUP_REMOVED lines=13> */
.L_x_34204:
[----:B------:R-:W-:Y:S05]  /*16f30*/  BSYNC.RECONVERGENT B1 ;  /* 0x0000000000017941 */ /* 0x000fea0003800200 */
.L_x_34203:
        /* <DEDUP_REMOVED lines=61> */
.L_x_34201:
[----:B------:R-:W-:Y:S05]  /*17310*/  BSYNC.RECONVERGENT B0 ;  /* 0x0000000000007941 */ /* 0x000fea0003800200 */
.L_x_34200:
[----:B------:R-:W-:Y:S01]  /*17320*/  ISETP.NE.AND P2, PT, R21, 0x1, PT ;  /* 0x000000011500780c */ /* 0x000fe20003f45270 */
[----:B------:R-:W-:Y:S01]  /*17330*/  BSSY.RECONVERGENT B0, `(.L_x_34205) ;  /* 0x000005d000007945 */ /* 0x000fe20003800200 */
[----:B------:R-:W-:Y:S01]  /*17340*/  I2FP.F32.U32 R11, R11 ;  /* 0x0000000b000b7245 */ /* 0x000fe20000201000 */
[----:B------:R-:W-:Y:S01]  /*17350*/  IMAD.MOV.U32 R22, RZ, RZ, 0x2 ;  /* 0x00000002ff167424 */ /* 0x000fe200078e00ff */
[----:B------:R-:W-:-:S03]  /*17360*/  MOV R19, R0 ;  /* 0x0000000000137202 */ /* 0x000fc60000000f00 */
        /* <DEDUP_REMOVED lines=14> */
.L_x_34207:
        /* <DEDUP_REMOVED lines=13> */
.L_x_34209:
[----:B------:R-:W-:Y:S05]  /*17520*/  BSYNC.RECONVERGENT B1 ;  /* 0x0000000000017941 */ /* 0x000fea0003800200 */
.L_x_34208:
        /* <DEDUP_REMOVED lines=61> */
.L_x_34206:
[----:B------:R-:W-:Y:S05]  /*17900*/  BSYNC.RECONVERGENT B0 ;  /* 0x0000000000007941 */ /* 0x000fea0003800200 */
.L_x_34205:
[----:B------:R-:W-:Y:S01]  /*17910*/  I2FP.F32.U32 R19, R19 ;  /* 0x0000001300137245 */ /* 0x000fe20000201000 */
[----:B------:R-:W-:Y:S01]  /*17920*/  HADD2.F32 R21, -RZ, R97.H1_H1 ;  /* 0x30000061ff157230 */ /* 0x000fe20000004100 */
[----:B------:R-:W-:Y:S01]  /*17930*/  BSSY.RECONVERGENT B0, `(.L_x_34210) ;  /* 0x0000060000007945 */ /* 0x000fe20003800200 */
[----:B------:R-:W-:Y:S02]  /*17940*/  IMAD.MOV.U32 R23, RZ, RZ, 0x2 ;  /* 0x00000002ff177424 */ /* 0x000fe400078e00ff */
[----:B------:R-:W-:Y:S01]  /*17950*/  FFMA.FTZ R20, R19, R240, 1.1641532182693481445e-10 ;  /* 0x2f00000013147423 */ /* 0x000fe200000100f0 */
[----:B------:R-:W-:Y:S01]  /*17960*/  FMUL.FTZ R21, R21, R224 ;  /* 0x000000e015157220 */ /* 0x000fe20000410000 */
[----:B------:R-:W-:-:S03]  /*17970*/  IMAD.MOV.U32 R19, RZ, RZ, R0 ;  /* 0x000000ffff137224 */ /* 0x000fc600078e0000 */
        /* <DEDUP_REMOVED lines=16> */
.L_x_34212:
        /* <DEDUP_REMOVED lines=13> */
.L_x_34214:
[----:B------:R-:W-:Y:S05]  /*17b50*/  BSYNC.RECONVERGENT B1 ;  /* 0x0000000000017941 */ /* 0x000fea0003800200 */
.L_x_34213:
        /* <DEDUP_REMOVED lines=61> */
.L_x_34211:
[----:B------:R-:W-:Y:S05]  /*17f30*/  BSYNC.RECONVERGENT B0 ;  /* 0x0000000000007941 */ /* 0x000fea0003800200 */
.L_x_34210:
        /* <DEDUP_REMOVED lines=18> */
.L_x_34217:
        /* <DEDUP_REMOVED lines=13> */
.L_x_34219:
[----:B------:R-:W-:Y:S05]  /*18130*/  BSYNC.RECONVERGENT B1 ;  /* 0x0000000000017941 */ /* 0x000fea0003800200 */
.L_x_34218:
        /* <DEDUP_REMOVED lines=61> */
.L_x_34216:
[----:B------:R-:W-:Y:S05]  /*18510*/  BSYNC.RECONVERGENT B0 ;  /* 0x0000000000007941 */ /* 0x000fea0003800200 */
.L_x_34215:
[----:B------:R-:W-:Y:S01]  /*18520*/  I2FP.F32.U32 R21, R21 ;  /* 0x0000001500157245 */ /* 0x000fe20000201000 */
[----:B------:R-:W-:Y:S01]  /*18530*/  HADD2.F32 R23, -RZ, R98.H0_H0 ;  /* 0x20000062ff177230 */ /* 0x000fe20000004100 */
[----:B------:R-:W-:Y:S01]  /*18540*/  FSEL R19, R19, RZ, P2 ;  /* 0x000000ff13137208 */ /* 0x000fe20001000000 */
[----:B------:R-:W-:Y:S02]  /*18550*/  BSSY.RECONVERGENT B0, `(.L_x_34220) ;  /* 0x000005f000007945 */ /* 0x000fe40003800200 */
[----:B------:R-:W-:Y:S01]  /*18560*/  FFMA.FTZ R20, R21, R240, 1.1641532182693481445e-10 ;  /* 0x2f00000015147423 */ /* 0x000fe200000100f0 */
[----:B------:R-:W-:-:S04]  /*18570*/  FMUL.FTZ R23, R23, R224 ;  /* 0x000000e017177220 */ /* 0x000fc80000410000 */
[----:B------:R-:W-:-:S04]  /*18580*/  FSETP.GTU.FTZ.AND P3, PT, R20, R223, PT ;  /* 0x000000df1400720b */ /* 0x000fc80003f7c000 */
[----:B------:R-:W-:Y:S01]  /*18590*/  FSEL R64, R23, RZ, !P3 ;  /* 0x000000ff17407208 */ /* 0x000fe20005800000 */
[----:B------:R-:W-:Y:S01]  /*185a0*/  IMAD.MOV.U32 R23, RZ, RZ, 0x2 ;  /* 0x00000002ff177424 */ /* 0x000fe200078e00ff */
        /* <DEDUP_REMOVED lines=14> */
.L_x_34222:
        /* <DEDUP_REMOVED lines=13> */
.L_x_34224:
[----:B------:R-:W-:Y:S05]  /*18760*/  BSYNC.RECONVERGENT B1 ;  /* 0x0000000000017941 */ /* 0x000fea0003800200 */
.L_x_34223:
        /* <DEDUP_REMOVED lines=61> */
.L_x_34221:
[----:B------:R-:W-:Y:S05]  /*18b40*/  BSYNC.RECONVERGENT B0 ;  /* 0x0000000000007941 */ /* 0x000fea0003800200 */
.L_x_34220:
        /* <DEDUP_REMOVED lines=18> */
.L_x_34227:
        /* <DEDUP_REMOVED lines=13> */
.L_x_34229:
[----:B------:R-:W-:Y:S05]  /*18d40*/  BSYNC.RECONVERGENT B1 ;  /* 0x0000000000017941 */ /* 0x000fea0003800200 */
.L_x_34228:
        /* <DEDUP_REMOVED lines=61> */
.L_x_34226:
[----:B------:R-:W-:Y:S05]  /*19120*/  BSYNC.RECONVERGENT B0 ;  /* 0x0000000000007941 */ /* 0x000fea0003800200 */
.L_x_34225:
[----:B------:R-:W-:Y:S01]  /*19130*/  I2FP.F32.U32 R19, R19 ;  /* 0x0000001300137245 */ /* 0x000fe20000201000 */
[----:B------:R-:W-:Y:S01]  /*19140*/  HADD2.F32 R21, -RZ, R98.H1_H1 ;  /* 0x30000062ff157230 */ /* 0x000fe20000004100 */
        /* <DEDUP_REMOVED lines=21> */
.L_x_34232:
        /* <DEDUP_REMOVED lines=13> */
.L_x_34234:
[----:B------:R-:W-:Y:S05]  /*19370*/  BSYNC.RECONVERGENT B1 ;  /* 0x0000000000017941 */ /* 0x000fea0003800200 */
.L_x_34233:
        /* <DEDUP_REMOVED lines=61> */
.L_x_34231:
[----:B------:R-:W-:Y:S05]  /*19750*/  BSYNC.RECONVERGENT B0 ;  /* 0x0000000000007941 */ /* 0x000fea0003800200 */
.L_x_34230:
[----:B------:R-:W-:Y:S01]  /*19760*/  ISETP.NE.AND P5, PT, R23, 0x1, PT ;  /* 0x000000011700780c */ /* 0x000fe20003fa5270 */
[----:B------:R-:W-:Y:S01]  /*19770*/  HADD2.F32 R21, -RZ, R15.H0_H0 ;  /* 0x2000000fff157230 */ /* 0x000fe20000004100 */
        /* <DEDUP_REMOVED lines=16> */
.L_x_34237:
        /* <DEDUP_REMOVED lines=13> */
.L_x_34239:
[----:B------:R-:W-:Y:S05]  /*19950*/  BSYNC.RECONVERGENT B1 ;  /* 0x0000000000017941 */ /* 0x000fea0003800200 */
.L_x_34238:
        /* <DEDUP_REMOVED lines=61> */
.L_x_34236:
[----:B------:R-:W-:Y:S05]  /*19d30*/  BSYNC.RECONVERGENT B0 ;  /* 0x0000000000007941 */ /* 0x000fea0003800200 */
.L_x_34235:
[----:B------:R-:W-:Y:S01]  /*19d40*/  I2FP.F32.U32 R19, R19 ;  /* 0x0000001300137245 */ /* 0x000fe20000201000 */
[----:B------:R-:W-:Y:S01]  /*19d50*/  HADD2.F32 R21, -RZ, R99.H0_H0 ;  /* 0x20000063ff157230 */ /* 0x000fe20000004100 */
[----:B------:R-:W-:Y:S03]  /*19d60*/  BSSY.RECONVERGENT B0, `(.L_x_34240) ;  /* 0x0000060000007945 */ /* 0x000fe60003800200 */
[----:B------:R-:W-:Y:S01]  /*19d70*/  FFMA.FTZ R20, R19, R240, 1.1641532182693481445e-10 ;  /* 0x2f00000013147423 */ /* 0x000fe200000100f0 */
[----:B------:R-:W-:Y:S01]  /*19d80*/  FMUL.FTZ R21, R21, R224 ;  /* 0x000000e015157220 */ /* 0x000fe20000410000 */
[----:B------:R-:W-:Y:S01]  /*19d90*/  FSEL R19, R14, RZ, P4 ;  /* 0x000000ff0e137208 */ /* 0x000fe20002000000 */
[----:B------:R-:W-:Y:S02]  /*19da0*/  IMAD.MOV.U32 R14, RZ, RZ, R0 ;  /* 0x000000ffff0e7224 */ /* 0x000fe400078e0000 */
        /* <DEDUP_REMOVED lines=16> */
.L_x_34242:
        /* <DEDUP_REMOVED lines=13> */
.L_x_34244:
[----:B------:R-:W-:Y:S05]  /*19f80*/  BSYNC.RECONVERGENT B1 ;  /* 0x0000000000017941 */ /* 0x000fea0003800200 */
.L_x_34243:
        /* <DEDUP_REMOVED lines=61> */
.L_x_34241:
[----:B------:R-:W-:Y:S05]  /*1a360*/  BSYNC.RECONVERGENT B0 ;  /* 0x0000000000007941 */ /* 0x000fea0003800200 */
.L_x_34240:
[----:B------:R-:W-:Y:S01]  /*1a370*/  ISETP.NE.AND P6, PT, R21, 0x1, PT ;  /* 0x000000011500780c */ /* 0x000fe20003fc5270 */
[----:B------:R-:W-:Y:S01]  /*1a380*/  HADD2.F32 R15, -RZ, R15.H1_H1 ;  /* 0x3000000fff0f7230 */ /* 0x000fe20000004100 */
        /* <DEDUP_REMOVED lines=16> */
.L_x_34247:
        /* <DEDUP_REMOVED lines=15> */
.L_x_34249:
[----:B------:R-:W-:Y:S05]  /*1a580*/  BSYNC.RECONVERGENT B1 ;  /* 0x0000000000017941 */ /* 0x000fea0003800200 */
.L_x_34248:
        /* <DEDUP_REMOVED lines=61> */
.L_x_34246:
[----:B------:R-:W-:Y:S05]  /*1a960*/  BSYNC.RECONVERGENT B0 ;  /* 0x0000000000007941 */ /* 0x000fea0003800200 */
.L_x_34245:
        /* <DEDUP_REMOVED lines=9> */
[----:B------:R-:W-:Y:S01]  /*1aa00*/  @P1 FADD.FTZ R67, R91, R67 ;  /* 0x000000435b431221 */ /* 0x000fe20000010000 */
[----:B------:R-:W-:Y:S06]  /*1aa10*/  BRA `(.L_x_34250) ;  /* 0x0000003000407947 */ /* 0x000fec0003800000 */
.L_x_34169:
        /* <DEDUP_REMOVED lines=16> */
.L_x_34253:
        /* <DEDUP_REMOVED lines=13> */
.L_x_34255:
[----:B------:R-:W-:Y:S05]  /*1abf0*/  BSYNC.RECONVERGENT B1 ;  /* 0x0000000000017941 */ /* 0x000fea0003800200 */
.L_x_34254:
        /* <DEDUP_REMOVED lines=59> */
[----:B------:R-:W-:Y:S01]  /*1afb0*/  LOP3.LUT R4, R4, UR16, R19, 0x96, !PT ;  /* 0x0000001004047c12 */ /* 0x000fe2000f8e9613 */
[----:B------:R-:W-:-:S07]  /*1afc0*/  IMAD.MOV.U32 R18, RZ, RZ, R16 ;  /* 0x000000ffff127224 */ /* 0x000fce00078e0010 */
.L_x_34252:
[----:B------:R-:W-:Y:S05]  /*1afd0*/  BSYNC.RECONVERGENT B0 ;  /* 0x0000000000007941 */ /* 0x000fea0003800200 */
.L_x_34251:
[----:B------:R-:W-:Y:S01]  /*1afe0*/  ISETP.NE.AND P2, PT, R20, 0x1, PT ;  /* 0x000000011400780c */ /* 0x000fe20003f45270 */
[----:B------:R-:W-:Y:S01]  /*1aff0*/  BSSY.RECONVERGENT B0, `(.L_x_34256) ;  /* 0x000005c000007945 */ /* 0x000fe20003800200 */
[----:B------:R-:W-:Y:S01]  /*1b000*/  I2FP.F32.U32 R19, R18 ;  /* 0x0000001200137245 */ /* 0x000fe20000201000 */
[----:B------:R-:W-:Y:S02]  /*1b010*/  IMAD.MOV.U32 R22, RZ, RZ, 0x2 ;  /* 0x00000002ff167424 */ /* 0x000fe400078e00ff */
[----:B------:R-:W-:Y:S02]  /*1b020*/  IMAD.MOV.U32 R18, RZ, RZ, R0 ;  /* 0x000000ffff127224 */ /* 0x000fe400078e0000 */
[----:B------:R-:W-:Y:S01]  /*1b030*/  FFMA.FTZ R16, R19, R240, 1.1641532182693481445e-10 ;  /* 0x2f00000013107423 */ /* 0x000fe200000100f0 */
[----:B-----5:R-:W-:-:S04]  /*1b040*/  HADD2.F32 R19, -RZ, R12.H0_H0 ;  /* 0x2000000cff137230 */ /* 0x020fc80000004100 */
        /* <DEDUP_REMOVED lines=11> */
.L_x_34258:
        /* <DEDUP_REMOVED lines=13> */
.L_x_34260:
[----:B------:R-:W-:Y:S05]  /*1b1d0*/  BSYNC.RECONVERGENT B1 ;  /* 0x0000000000017941 */ /* 0x000fea0003800200 */
.L_x_34259:
        /* <DEDUP_REMOVED lines=61> */
.L_x_34257:
[----:B------:R-:W-:Y:S05]  /*1b5b0*/  BSYNC.RECONVERGENT B0 ;  /* 0x0000000000007941 */ /* 0x000fea0003800200 */
.L_x_34256:
[----:B------:R-:W-:Y:S01]  /*1b5c0*/  ISETP.NE.AND P2, PT, R22, 0x1, PT ;  /* 0x000000011600780c */ /* 0x000fe20003f45270 */
[----:B------:R-:W-:Y:S01]  /*1b5d0*/  BSSY.RECONVERGENT B0, `(.L_x_34261) ;  /* 0x000005c000007945 */ /* 0x000fe20003800200 */
[----:B------:R-:W-:Y:S01]  /*1b5e0*/  I2FP.F32.U32 R21, R18 ;  /* 0x0000001200157245 */ /* 0x000fe20000201000 */
[----:B------:R-:W-:Y:S02]  /*1b5f0*/  HFMA2 R24, -RZ, RZ, 0, 1.1920928955078125e-07 ;  /* 0x00000002ff187431 */ /* 0x000fe400000001ff */
[----:B------:R-:W-:Y:S02]  /*1b600*/  HADD2.F32 R20, -RZ, R12.H1_H1 ;  /* 0x3000000cff147230 */ /* 0x000fe40000004100 */
        /* <DEDUP_REMOVED lines=13> */
.L_x_34263:
        /* <DEDUP_REMOVED lines=13> */
.L_x_34265:
[----:B------:R-:W-:Y:S05]  /*1b7b0*/  BSYNC.RECONVERGENT B1 ;  /* 0x0000000000017941 */ /* 0x000fea0003800200 */
.L_x_34264:
        /* <DEDUP_REMOVED lines=61> */
.L_x_34262:
[----:B------:R-:W-:Y:S05]  /*1bb90*/  BSYNC.RECONVERGENT B0 ;  /* 0x0000000000007941 */ /* 0x000fea0003800200 */
.L_x_34261:
[----:B------:R-:W-:Y:S01]  /*1bba0*/  ISETP.NE.AND P2, PT, R24, 0x1, PT ;  /* 0x000000011800780c */ /* 0x000fe20003f45270 */
[----:B------:R-:W-:Y:S01]  /*1bbb0*/  BSSY.RECONVERGENT B0, `(.L_x_34266) ;  /* 0x000005c000007945 */ /* 0x000fe20003800200 */
[----:B------:R-:W-:Y:S01]  /*1bbc0*/  I2FP.F32.U32 R21, R12 ;  /* 0x0000000c00157245 */ /* 0x000fe20000201000 */
[----:B------:R-:W-:Y:S01]  /*1bbd0*/  IMAD.MOV.U32 R25, RZ, RZ, 0x2 ;  /* 0x00000002ff197424 */ /* 0x000fe200078e00ff */
[----:B------:R-:W-:-:S03]  /*1bbe0*/  MOV R23, R0 ;  /* 0x0000000000177202 */ /* 0x000fc60000000f00 */
[----:B------:R-:W-:Y:S01]  /*1bbf0*/  FFMA.FTZ R12, R21, R240, 1.1641532182693481445e-10 ;  /* 0x2f000000150c7423 */ /* 0x000fe200000100f0 */
[----:B------:R-:W-:-:S04]  /*1bc00*/  HADD2.F32 R21, -RZ, R13.H0_H0 ;  /* 0x2000000dff157230 */ /* 0x000fc80000004100 */
        /* <DEDUP_REMOVED lines=11> */
.L_x_34268:
        /* <DEDUP_REMOVED lines=13> */
.L_x_34270:
[----:B------:R-:W-:Y:S05]  /*1bd90*/  BSYNC.RECONVERGENT B1 ;  /* 0x0000000000017941 */ /* 0x000fea0003800200 */
.L_x_34269:
        /* <DEDUP_REMOVED lines=61> */
.L_x_34267:
[----:B------:R-:W-:Y:S05]  /*1c170*/  BSYNC.RECONVERGENT B0 ;  /* 0x0000000000007941 */ /* 0x000fea0003800200 */
.L_x_34266:
[----:B------:R-:W-:Y:S01]  /*1c180*/  ISETP.NE.AND P2, PT, R25, 0x1, PT ;  /* 0x000000011900780c */ /* 0x000fe20003f45270 */
[----:B------:R-:W-:Y:S01]  /*1c190*/  BSSY.RECONVERGENT B0, `(.L_x_34271) ;  /* 0x000005c000007945 */ /* 0x000fe20003800200 */
[----:B------:R-:W-:Y:S01]  /*1c1a0*/  I2FP.F32.U32 R23, R23 ;  /* 0x0000001700177245 */ /* 0x000fe20000201000 */
[----:B------:R-:W-:-:S04]  /*1c1b0*/  IMAD.MOV.U32 R26, RZ, RZ, 0x2 ;  /* 0x00000002ff1a7424 */ /* 0x000fc800078e00ff */
[----:B------:R-:W-:Y:S01]  /*1c1c0*/  FFMA.FTZ R22, R23, R240, 1.1641532182693481445e-10 ;  /* 0x2f00000017167423 */ /* 0x000fe200000100f0 */
[----:B------:R-:W-:-:S04]  /*1c1d0*/  IMAD.MOV.U32 R23, RZ, RZ, R0 ;  /* 0x000000ffff177224 */ /* 0x000fc800078e0000 */
[----:B------:R-:W-:Y:S01]  /*1c1e0*/  FSETP.LE.FTZ.AND P3, PT, R22, R223, PT ;  /* 0x000000df1600720b */ /* 0x000fe20003f73000 */
[----:B------:R-:W-:-:S03]  /*1c1f0*/  HADD2.F32 R22, -RZ, R13.H1_H1 ;  /* 0x3000000dff167230 */ /* 0x000fc60000004100 */
        /* <DEDUP_REMOVED lines=10> */
.L_x_34273:
        /* <DEDUP_REMOVED lines=13> */
.L_x_34275:
[----:B------:R-:W-:Y:S05]  /*1c370*/  BSYNC.RECONVERGENT B1 ;  /* 0x0000000000017941 */ /* 0x000fea0003800200 */
.L_x_34274:
        /* <DEDUP_REMOVED lines=61> */
.L_x_34272:
[----:B------:R-:W-:Y:S05]  /*1c750*/  BSYNC.RECONVERGENT B0 ;  /* 0x0000000000007941 */ /* 0x000fea0003800200 */
.L_x_34271:
        /* <DEDUP_REMOVED lines=17> */
.L_x_34278:
        /* <DEDUP_REMOVED lines=13> */
.L_x_34280:
[----:B------:R-:W-:Y:S05]  /*1c940*/  BSYNC.RECONVERGENT B1 ;  /* 0x0000000000017941 */ /* 0x000fea0003800200 */
.L_x_34279:
        /* <DEDUP_REMOVED lines=61> */
.L_x_34277:
[----:B------:R-:W-:Y:S05]  /*1cd20*/  BSYNC.RECONVERGENT B0 ;  /* 0x0000000000007941 */ /* 0x000fea0003800200 */
.L_x_34276:
[----:B------:R-:W-:Y:S01]  /*1cd30*/  ISETP.NE.AND P4, PT, R27, 0x1, PT ;  /* 0x000000011b00780c */ /* 0x000fe20003f85270 */
[----:B------:R-:W-:Y:S01]  /*1cd40*/  BSSY.RECONVERGENT B0, `(.L_x_34281) ;  /* 0x000005b000007945 */ /* 0x000fe20003800200 */
[----:B------:R-:W-:Y:S01]  /*1cd50*/  I2FP.F32.U32 R25, R25 ;  /* 0x0000001900197245 */ /* 0x000fe20000201000 */
[----:B------:R-:W-:Y:S02]  /*1cd60*/  HADD2.F32 R14, -RZ, R14.H1_H1 ;  /* 0x3000000eff0e7230 */ /* 0x000fe40000004100 */
        /* <DEDUP_REMOVED lines=13> */
.L_x_34283:
        /* <DEDUP_REMOVED lines=13> */
.L_x_34285:
[----:B------:R-:W-:Y:S05]  /*1cf10*/  BSYNC.RECONVERGENT B1 ;  /* 0x0000000000017941 */ /* 0x000fea0003800200 */
.L_x_34284:
        /* <DEDUP_REMOVED lines=57> */
[----:B------:R-:W-:Y:S02]  /*1d2b0*/  MOV R0, R26 ;  /* 0x0000001a00007202 */ /* 0x000fe40000000f00 */
[----:B------:R-:W-:Y:S01]  /*1d2c0*/  LOP3.LUT R4, R4, UR16, R25, 0x96, !PT ;  /* 0x0000001004047c12 */ /* 0x000fe2000f8e9619 */
[----:B------:R-:W-:Y:S02]  /*1d2d0*/  IMAD.MOV.U32 R25, RZ, RZ, R17 ;  /* 0x000000ffff197224 */ /* 0x000fe400078e0011 */
[----:B------:R-:W-:-:S07]  /*1d2e0*/  IMAD.MOV.U32 R17, RZ, RZ, R24 ;  /* 0x000000ffff117224 */ /* 0x000fce00078e0018 */
.L_x_34282:
[----:B------:R-:W-:Y:S05]  /*1d2f0*/  BSYNC.RECONVERGENT B0 ;  /* 0x0000000000007941 */ /* 0x000fea0003800200 */
.L_x_34281:
        /* <DEDUP_REMOVED lines=17> */
.L_x_34288:
        /* <DEDUP_REMOVED lines=13> */
.L_x_34290:
[----:B------:R-:W-:Y:S05]  /*1d4e0*/  BSYNC.RECONVERGENT B1 ;  /* 0x0000000000017941 */ /* 0x000fea0003800200 */
.L_x_34289:
        /* <DEDUP_REMOVED lines=61> */
.L_x_34287:
[----:B------:R-:W-:Y:S05]  /*1d8c0*/  BSYNC.RECONVERGENT B0 ;  /* 0x0000000000007941 */ /* 0x000fea0003800200 */
.L_x_34286:
        /* <DEDUP_REMOVED lines=37> */
.L_x_34250:
[----:B------:R-:W-:Y:S02]  /*1db20*/  SEL R14, RZ, 0x10000, !P4 ;  /* 0x00010000ff0e7807 */ /* 0x000fe40006000000 */
[----:B------:R-:W-:Y:S02]  /*1db30*/  SEL R23, RZ, 0x100, !P3 ;  /* 0x00000100ff177807 */ /* 0x000fe40005800000 */
[----:B------:R-:W-:Y:S02]  /*1db40*/  ISETP.NE.AND P4, PT, R12, RZ, PT ;  /* 0x000000ff0c00720c */ /* 0x000fe40003f85270 */
[----:B------:R-:W-:Y:S01]  /*1db50*/  ISETP.NE.AND P3, PT, R13, RZ, PT ;  /* 0x000000ff0d00720c */ /* 0x000fe20003f65270 */
[----:B------:R-:W-:Y:S01]  /*1db60*/  IMAD.WIDE.U32 R12, R227, 0x20, R242 ;  /* 0x00000020e30c7825 */ /* 0x000fe200078e00f2 */
[----:B------:R-:W-:Y:S02]  /*1db70*/  SEL R15, RZ, 0x1000000, !P5 ;  /* 0x01000000ff0f7807 */ /* 0x000fe40006800000 */
[----:B------:R-:W-:-:S02]  /*1db80*/  ISETP.NE.AND P5, PT, R18, RZ, PT ;  /* 0x000000ff1200720c */ /* 0x000fc40003fa5270 */
[----:B------:R-:W-:Y:S01]  /*1db90*/  STG.E.128 desc[UR6][R12.64], R68 ;  /* 0x000000440c007986 */ /* 0x000fe2000c101d06 */
[----:B------:R-:W-:Y:S02]  /*1dba0*/  LOP3.LUT R23, R23, R15, R14, 0xfe, !PT ;  /* 0x0000000f17177212 */ /* 0x000fe400078efe0e */
[----:B------:R-:W0:Y:S01]  /*1dbb0*/  @P1 LDC.64 R14, c[0x0][0x3a0] ;  /* 0x0000e800ff0e1b82 */ /* 0x000e220000000a00 */
[----:B------:R1:W-:Y:S01]  /*1dbc0*/  STG.E.128 desc[UR6][R12.64+0x10], R64 ;  /* 0x000010400c007986 */ /* 0x0003e2000c101d06 */
[----:B------:R-:W-:Y:S02]  /*1dbd0*/  ISETP.NE.AND P6, PT, R16, RZ, PT ;  /* 0x000000ff1000720c */ /* 0x000fe40003fc5270 */
[----:B------:R-:W-:Y:S02]  /*1dbe0*/  SEL R18, RZ, 0x1000000, !P3 ;  /* 0x01000000ff127807 */ /* 0x000fe40005800000 */
[----:B------:R-:W-:Y:S02]  /*1dbf0*/  SEL R19, RZ, 0x10000, !P4 ;  /* 0x00010000ff137807 */ /* 0x000fe40006000000 */
[----:B------:R-:W-:-:S02]  /*1dc00*/  SEL R16, RZ, 0x100, !P5 ;  /* 0x00000100ff107807 */ /* 0x000fc40006800000 */
[----:B------:R-:W-:Y:S02]  /*1dc10*/  SEL R21, RZ, 0x1, !P6 ;  /* 0x00000001ff157807 */ /* 0x000fe40007000000 */
[----:B------:R-:W-:Y:S02]  /*1dc20*/  LOP3.LUT R16, R16, R18, R19, 0xfe, !PT ;  /* 0x0000001210107212 */ /* 0x000fe400078efe13 */
[----:B------:R-:W-:Y:S02]  /*1dc30*/  SEL R18, RZ, 0x1, !P2 ;  /* 0x00000001ff127807 */ /* 0x000fe40005000000 */
[----:B------:R-:W-:Y:S02]  /*1dc40*/  IADD3 R239, PT, PT, R228, 0x60, RZ ;  /* 0x00000060e4ef7810 */ /* 0x000fe40007ffe0ff */
[----:B------:R-:W-:Y:S01]  /*1dc50*/  LOP3.LUT R19, R23, R18, RZ, 0xfc, !PT ;  /* 0x0000001217137212 */ /* 0x000fe200078efcff */
[----:B-1----:R-:W1:Y:S01]  /*1dc60*/  @P0 LDC.64 R12, c[0x0][0x398] ;  /* 0x0000e600ff0c0b82 */ /* 0x002e620000000a00 */
[----:B------:R-:W-:Y:S01]  /*1dc70*/  LOP3.LUT R18, R16, R21, RZ, 0xfc, !PT ;  /* 0x0000001510127212 */ /* 0x000fe200078efcff */
[----:B------:R-:W-:-:S04]  /*1dc80*/  IMAD.WIDE.U32 R20, R227, 0x8, R244 ;  /* 0x00000008e3147825 */ /* 0x000fc800078e00f4 */
[C---:B0-----:R-:W-:Y:S01]  /*1dc90*/  @P1 IMAD.WIDE.U32 R14, R239.reuse, 0x20, R14 ;  /* 0x00000020ef0e1825 */ /* 0x041fe200078e000e */
[----:B------:R0:W-:Y:S03]  /*1dca0*/  STG.E.64 desc[UR6][R20.64], R18 ;  /* 0x0000001214007986 */ /* 0x0001e6000c101b06 */
[----:B0-----:R-:W-:-:S04]  /*1dcb0*/  IMAD.WIDE.U32 R18, R239, 0x10, R234 ;  /* 0x00000010ef127825 */ /* 0x001fc800078e00ea */
        /* <DEDUP_REMOVED lines=17> */
[----:B------:R-:W-:Y:S02]  /*1ddd0*/  LOP3.LUT R23, R24, R20, R22, 0xfe, !PT ;  /* 0x0000001418177212 */ /* 0x000fe400078efe16 */
[----:B------:R-:W-:Y:S02]  /*1dde0*/  LOP3.LUT R21, R27, R25, RZ, 0xfc, !PT ;  /* 0x000000191b157212 */ /* 0x000fe400078efcff */
[----:B------:R-:W-:Y:S01]  /*1ddf0*/  LOP3.LUT R20, R23, 0xff, R8, 0xf8, !PT ;  /* 0x000000ff17147812 */ /* 0x000fe200078ef808 */
[----:B0-----:R-:W-:-:S05]  /*1de00*/  IMAD.WIDE.U32 R22, R227, 0x8, R28 ;  /* 0x00000008e3167825 */ /* 0x001fca00078e001c */
[----:B------:R0:W-:Y:S02]  /*1de10*/  STG.E.64 desc[UR6][R22.64], R20 ;  /* 0x0000001416007986 */ /* 0x0001e4000c101b06 */
.L_x_34291:
        /* <DEDUP_REMOVED lines=21> */
.L_x_34295:
        /* <DEDUP_REMOVED lines=13> */
.L_x_34297:
[----:B------:R-:W-:Y:S05]  /*1e040*/  BSYNC.RECONVERGENT B1 ;  /* 0x0000000000017941 */ /* 0x000fea0003800200 */
.L_x_34296:
        /* <DEDUP_REMOVED lines=39> */
[----:B0-----:R-:W-:Y:S01]  /*1e2c0*/  LOP3.LUT R20, R4, UR15, R19, 0x96, !PT ;  /* 0x0000000f04147c12 */ /* 0x001fe2000f8e9613 */
        /* <DEDUP_REMOVED lines=19> */
[----:B------:R-:W-:Y:S01]  /*1e400*/  LOP3.LUT R4, R4, UR16, R9, 0x96, !PT ;  /* 0x0000001004047c12 */ /* 0x000fe2000f8e9609 */
[----:B------:R-:W-:-:S07]  /*1e410*/  IMAD.MOV.U32 R8, RZ, RZ, R17 ;  /* 0x000000ffff087224 */ /* 0x000fce00078e0011 */
.L_x_34294:
[----:B------:R-:W-:Y:S05]  /*1e420*/  BSYNC.RECONVERGENT B0 ;  /* 0x0000000000007941 */ /* 0x000fea0003800200 */
.L_x_34293:
[----:B------:R-:W-:Y:S01]  /*1e430*/  I2FP.F32.U32 R9, R8 ;  /* 0x0000000800097245 */ /* 0x000fe20000201000 */
[----:B------:R-:W-:Y:S01]  /*1e440*/  BSSY.RECONVERGENT B0, `(.L_x_34298) ;  /* 0x000005e000007945 */ /* 0x000fe20003800200 */
[----:B------:R-:W-:Y:S01]  /*1e450*/  ISETP.NE.AND P2, PT, R10, 0x1, PT ;  /* 0x000000010a00780c */ /* 0x000fe20003f45270 */
[----:B------:R-:W-:Y:S01]  /*1e460*/  IMAD.MOV.U32 R17, RZ, RZ, 0x2 ;  /* 0x00000002ff117424 */ /* 0x000fe200078e00ff */
[----:B------:R-:W-:Y:S01]  /*1e470*/  LOP3.LUT R220, R220, 0xffffffef, RZ, 0xc0, !PT ;  /* 0xffffffefdcdc7812 */ /* 0x000fe200078ec0ff */
[----:B------:R-:W-:Y:S01]  /*1e480*/  FFMA.FTZ R8, R9, R240, 1.1641532182693481445e-10 ;  /* 0x2f00000009087423 */ /* 0x000fe200000100f0 */
[----:B-----5:R-:W-:Y:S02]  /*1e490*/  HADD2.F32 R9, -RZ, R12.H0_H0 ;  /* 0x2000000cff097230 */ /* 0x020fe40000004100 */
[----:B------:R-:W-:Y:S02]  /*1e4a0*/  IMAD.MOV.U32 R11, RZ, RZ, R0 ;  /* 0x000000ffff0b7224 */ /* 0x000fe400078e0000 */
[----:B------:R-:W-:Y:S01]  /*1e4b0*/  FSETP.LE.FTZ.AND P4, PT, R8, R223, PT ;  /* 0x000000df0800720b */ /* 0x000fe20003f93000 */
[----:B------:R-:W-:-:S12]  /*1e4c0*/  FMUL.FTZ R8, R9, R224 ;  /* 0x000000e009087220 */ /* 0x000fd80000410000 */
        /* <DEDUP_REMOVED lines=10> */
.L_x_34300:
        /* <DEDUP_REMOVED lines=13> */
.L_x_34302:
[----:B------:R-:W-:Y:S05]  /*1e640*/  BSYNC.RECONVERGENT B1 ;  /* 0x0000000000017941 */ /* 0x000fea0003800200 */
.L_x_34301:
[----:B0-----:R-:W-:Y:S01]  /*1e650*/  IMAD.WIDE.U32 R20, R6, -0x326172a9, RZ ;  /* 0xcd9e8d5706147825 */ /* 0x001fe200078e00ff */
        /* <DEDUP_REMOVED lines=60> */
.L_x_34299:
[----:B------:R-:W-:Y:S05]  /*1ea20*/  BSYNC.RECONVERGENT B0 ;  /* 0x0000000000007941 */ /* 0x000fea0003800200 */
.L_x_34298:
[----:B------:R-:W-:Y:S01]  /*1ea30*/  I2FP.F32.U32 R9, R11 ;  /* 0x0000000b00097245 */ /* 0x000fe20000201000 */
[----:B------:R-:W-:Y:S01]  /*1ea40*/  HADD2.F32 R11, -RZ, R96.H0_H0 ;  /* 0x20000060ff0b7230 */ /* 0x000fe20000004100 */
[----:B------:R-:W-:Y:S01]  /*1ea50*/  ISETP.NE.AND P3, PT, R17, 0x1, PT ;  /* 0x000000011100780c */ /* 0x000fe20003f65270 */
[----:B------:R-:W-:Y:S01]  /*1ea60*/  BSSY.RECONVERGENT B0, `(.L_x_34303) ;  /* 0x000005f000007945 */ /* 0x000fe20003800200 */
[----:B-1----:R-:W-:Y:S02]  /*1ea70*/  HFMA2 R18, -RZ, RZ, 0, 1.1920928955078125e-07 ;  /* 0x00000002ff127431 */ /* 0x002fe400000001ff */
        /* <DEDUP_REMOVED lines=18> */
.L_x_34305:
        /* <DEDUP_REMOVED lines=13> */
.L_x_34307:
[----:B------:R-:W-:Y:S05]  /*1ec70*/  BSYNC.RECONVERGENT B1 ;  /* 0x0000000000017941 */ /* 0x000fea0003800200 */
.L_x_34306:
[----:B------:R-:W-:Y:S01]  /*1ec80*/  IMAD.WIDE.U32 R10, R6, -0x326172a9, RZ ;  /* 0xcd9e8d57060a7825 */ /* 0x000fe200078e00ff */
[----:B------:R-:W-:Y:S01]  /*1ec90*/  LOP3.LUT R18, R2, UR5, R5, 0x96, !PT ;  /* 0x0000000502127c12 */ /* 0x000fe2000f8e9605 */
[----:B------:R-:W-:Y:S02]  /*1eca0*/  UIADD3 UR15, UPT, UPT, UR4, -0x61c88647, URZ ;  /* 0x9e3779b9040f7890 */ /* 0x000fe4000fffe0ff */
[----:B------:R-:W-:Y:S01]  /*1ecb0*/  UIADD3 UR16, UPT, UPT, UR5, -0x4498517b, URZ ;  /* 0xbb67ae8505107890 */ /* 0x000fe2000fffe0ff */
[----:B0-----:R-:W-:Y:S01]  /*1ecc0*/  LOP3.LUT R20, R3, UR4, R11, 0x96, !PT ;  /* 0x0000000403147c12 */ /* 0x001fe2000f8e960b */
        /* <DEDUP_REMOVED lines=56> */
.L_x_34304:
[----:B------:R-:W-:Y:S05]  /*1f050*/  BSYNC.RECONVERGENT B0 ;  /* 0x0000000000007941 */ /* 0x000fea0003800200 */
.L_x_34303:
[----:B------:R-:W-:Y:S01]  /*1f060*/  ISETP.NE.AND P2, PT, R18, 0x1, PT ;  /* 0x000000011200780c */ /* 0x000fe20003f45270 */
[----:B------:R-:W-:Y:S01]  /*1f070*/  BSSY.RECONVERGENT B0, `(.L_x_34308) ;  /* 0x000005d000007945 */ /* 0x000fe20003800200 */
[----:B------:R-:W-:Y:S02]  /*1f080*/  I2FP.F32.U32 R9, R9 ;  /* 0x0000000900097245 */ /* 0x000fe40000201000 */
[----:B------:R-:W-:-:S03]  /*1f090*/  MOV R11, R0 ;  /* 0x00000000000b7202 */ /* 0x000fc60000000f00 */
[----:B------:R-:W-:Y:S01]  /*1f0a0*/  FFMA.FTZ R10, R9, R240, 1.1641532182693481445e-10 ;  /* 0x2f000000090a7423 */ /* 0x000fe200000100f0 */
[----:B------:R-:W-:Y:S02]  /*1f0b0*/  HADD2.F32 R9, -RZ, R12.H1_H1 ;  /* 0x3000000cff097230 */ /* 0x000fe40000004100 */
[----:B------:R-:W-:Y:S02]  /*1f0c0*/  IMAD.MOV.U32 R12, RZ, RZ, 0x2 ;  /* 0x00000002ff0c7424 */ /* 0x000fe400078e00ff */
        /* <DEDUP_REMOVED lines=12> */
.L_x_34310:
        /* <DEDUP_REMOVED lines=13> */
.L_x_34312:
[----:B------:R-:W-:Y:S05]  /*1f260*/  BSYNC.RECONVERGENT B1 ;  /* 0x0000000000017941 */ /* 0x000fea0003800200 */
.L_x_34311:
[----:B0-----:R-:W-:Y:S01]  /*1f270*/  IMAD.WIDE.U32 R20, R6, -0x326172a9, RZ ;  /* 0xcd9e8d5706147825 */ /* 0x001fe200078e00ff */
        /* <DEDUP_REMOVED lines=60> */
.L_x_34309:
[----:B------:R-:W-:Y:S05]  /*1f640*/  BSYNC.RECONVERGENT B0 ;  /* 0x0000000000007941 */ /* 0x000fea0003800200 */
.L_x_34308:
        /* <DEDUP_REMOVED lines=23> */
.L_x_34315:
        /* <DEDUP_REMOVED lines=13> */
.L_x_34317:
[----:B------:R-:W-:Y:S05]  /*1f890*/  BSYNC.RECONVERGENT B1 ;  /* 0x0000000000017941 */ /* 0x000fea0003800200 */
.L_x_34316:
        /* <DEDUP_REMOVED lines=61> */
.L_x_34314:
[----:B------:R-:W-:Y:S05]  /*1fc70*/  BSYNC.RECONVERGENT B0 ;  /* 0x0000000000007941 */ /* 0x000fea0003800200 */
.L_x_34313:
[----:B------:R-:W-:Y:S01]  /*1fc80*/  ISETP.NE.AND P2, PT, R18, 0x1, PT ;  /* 0x000000011200780c */ /* 0x000fe20003f45270 */
[----:B------:R-:W-:Y:S01]  /*1fc90*/  BSSY.RECONVERGENT B0, `(.L_x_34318) ;  /* 0x000005d000007945 */ /* 0x000fe20003800200 */
[----:B------:R-:W-:Y:S01]  /*1fca0*/  I2FP.F32.U32 R11, R11 ;  /* 0x0000000b000b7245 */ /* 0x000fe20000201000 */
[----:B0-----:R-:W-:Y:S02]  /*1fcb0*/  HFMA2 R20, -RZ, RZ, 0, 1.1920928955078125e-07 ;  /* 0x00000002ff147431 */ /* 0x001fe400000001ff */
[----:B------:R-:W-:Y:S02]  /*1fcc0*/  IMAD.MOV.U32 R19, RZ, RZ, R0 ;  /* 0x000000ffff137224 */ /* 0x000fe400078e0000 */
        /* <DEDUP_REMOVED lines=14> */
.L_x_34320:
        /* <DEDUP_REMOVED lines=13> */
.L_x_34322:
[----:B------:R-:W-:Y:S05]  /*1fe80*/  BSYNC.RECONVERGENT B1 ;  /* 0x0000000000017941 */ /* 0x000fea0003800200 */
.L_x_34321:
        /* <DEDUP_REMOVED lines=61> */
.L_x_34319:
[----:B------:R-:W-:Y:S05]  /*20260*/  BSYNC.RECONVERGENT B0 ;  /* 0x0000000000007941 */ /* 0x000fea0003800200 */
.L_x_34318:
        /* <DEDUP_REMOVED lines=23> */
.L_x_34325:
        /* <DEDUP_REMOVED lines=13> */
.L_x_34327:
[----:B------:R-:W-:Y:S05]  /*204b0*/  BSYNC.RECONVERGENT B1 ;  /* 0x0000000000017941 */ /* 0x000fea0003800200 */
.L_x_34326:
        /* <DEDUP_REMOVED lines=61> */
.L_x_34324:
[----:B------:R-:W-:Y:S05]  /*20890*/  BSYNC.RECONVERGENT B0 ;  /* 0x0000000000007941 */ /* 0x000fea0003800200 */
.L_x_34323:
[----:B------:R-:W-:Y:S01]  /*208a0*/  ISETP.NE.AND P2, PT, R21, 0x1, PT ;  /* 0x000000011500780c */ /* 0x000fe20003f45270 */
[----:B------:R-:W-:Y:S01]  /*208b0*/  BSSY.RECONVERGENT B0, `(.L_x_34328) ;  /* 0x000005d000007945 */ /* 0x000fe20003800200 */
[----:B------:R-:W-:Y:S01]  /*208c0*/  I2FP.F32.U32 R11, R11 ;  /* 0x0000000b000b7245 */ /* 0x000fe20000201000 */
[----:B------:R-:W-:Y:S02]  /*208d0*/  IMAD.MOV.U32 R20, RZ, RZ, 0x2 ;  /* 0x00000002ff147424 */ /* 0x000fe400078e00ff */
        /* <DEDUP_REMOVED lines=15> */
.L_x_34330:
        /* <DEDUP_REMOVED lines=13> */
.L_x_34332:
[----:B------:R-:W-:Y:S05]  /*20aa0*/  BSYNC.RECONVERGENT B1 ;  /* 0x0000000000017941 */ /* 0x000fea0003800200 */
.L_x_34331:
        /* <DEDUP_REMOVED lines=61> */
.L_x_34329:
[----:B------:R-:W-:Y:S05]  /*20e80*/  BSYNC.RECONVERGENT B0 ;  /* 0x0000000000007941 */ /* 0x000fea0003800200 */
.L_x_34328:
[----:B------:R-:W-:Y:S01]  /*20e90*/  I2FP.F32.U32 R19, R19 ;  /* 0x0000001300137245 */ /* 0x000fe20000201000 */
[----:B------:R-:W-:Y:S01]  /*20ea0*/  HADD2.F32 R21, -RZ, R97.H1_H1 ;  /* 0x30000061ff157230 */ /* 0x000fe20000004100 */
[----:B------:R-:W-:Y:S01]  /*20eb0*/  BSSY.RECONVERGENT B0, `(.L_x_34333) ;  /* 0x0000060000007945 */ /* 0x000fe20003800200 */
[----:B------:R-:W-:Y:S02]  /*20ec0*/  HFMA2 R22, -RZ, RZ, 0, 1.1920928955078125e-07 ;  /* 0x00000002ff167431 */ /* 0x000fe400000001ff */
        /* <DEDUP_REMOVED lines=19> */
.L_x_34335:
        /* <DEDUP_REMOVED lines=13> */
.L_x_34337:
[----:B------:R-:W-:Y:S05]  /*210d0*/  BSYNC.RECONVERGENT B1 ;  /* 0x0000000000017941 */ /* 0x000fea0003800200 */
.L_x_34336:
        /* <DEDUP_REMOVED lines=61> */
.L_x_34334:
[----:B------:R-:W-:Y:S05]  /*214b0*/  BSYNC.RECONVERGENT B0 ;  /* 0x0000000000007941 */ /* 0x000fea0003800200 */
.L_x_34333:
        /* <DEDUP_REMOVED lines=18> */
.L_x_34340:
        /* <DEDUP_REMOVED lines=13> */
.L_x_34342:
[----:B------:R-:W-:Y:S05]  /*216b0*/  BSYNC.RECONVERGENT B1 ;  /* 0x0000000000017941 */ /* 0x000fea0003800200 */
.L_x_34341:
        /* <DEDUP_REMOVED lines=61> */
.L_x_34339:
[----:B------:R-:W-:Y:S05]  /*21a90*/  BSYNC.RECONVERGENT B0 ;  /* 0x0000000000007941 */ /* 0x000fea0003800200 */
.L_x_34338:
[----:B------:R-:W-:Y:S01]  /*21aa0*/  I2FP.F32.U32 R19, R21 ;  /* 0x0000001500137245 */ /* 0x000fe20000201000 */
[----:B------:R-:W-:Y:S01]  /*21ab0*/  HADD2.F32 R21, -RZ, R98.H0_H0 ;  /* 0x20000062ff157230 */ /* 0x000fe20000004100 */
[----:B------:R-:W-:Y:S03]  /*21ac0*/  BSSY.RECONVERGENT B0, `(.L_x_34343) ;  /* 0x0000060000007945 */ /* 0x000fe60003800200 */
[----:B------:R-:W-:Y:S01]  /*21ad0*/  FFMA.FTZ R20, R19, R240, 1.1641532182693481445e-10 ;  /* 0x2f00000013147423 */ /* 0x000fe200000100f0 */
[----:B------:R-:W-:Y:S01]  /*21ae0*/  FMUL.FTZ R21, R21, R224 ;  /* 0x000000e015157220 */ /* 0x000fe20000410000 */
[----:B------:R-:W-:-:S03]  /*21af0*/  FSEL R19, R18, RZ, P2 ;  /* 0x000000ff12137208 */ /* 0x000fc60001000000 */
[----:B------:R-:W-:Y:S01]  /*21b00*/  FSETP.GTU.FTZ.AND P3, PT, R20, R223, PT ;  /* 0x000000df1400720b */ /* 0x000fe20003f7c000 */
[----:B------:R-:W-:-:S03]  /*21b10*/  IMAD.MOV.U32 R20, RZ, RZ, 0x2 ;  /* 0x00000002ff147424 */ /* 0x000fc600078e00ff */
        /* <DEDUP_REMOVED lines=15> */
.L_x_34345:
        /* <DEDUP_REMOVED lines=13> */
.L_x_34347:
[----:B------:R-:W-:Y:S05]  /*21ce0*/  BSYNC.RECONVERGENT B1 ;  /* 0x0000000000017941 */ /* 0x000fea0003800200 */
.L_x_34346:
        /* <DEDUP_REMOVED lines=58> */
[----:B------:R-:W-:Y:S02]  /*22090*/  LOP3.LUT R4, R4, UR15, R19, 0x96, !PT ;  /* 0x0000000f04047c12 */ /* 0x000fe4000f8e9613 */
[----:B------:R-:W-:Y:S01]  /*220a0*/  MOV R19, R16 ;  /* 0x0000001000137202 */ /* 0x000fe20000000f00 */
[----:B------:R-:W-:-:S07]  /*220b0*/  IMAD.MOV.U32 R16, RZ, RZ, R18 ;  /* 0x000000ffff107224 */ /* 0x000fce00078e0012 */
.L_x_34344:
[----:B------:R-:W-:Y:S05]  /*220c0*/  BSYNC.RECONVERGENT B0 ;  /* 0x0000000000007941 */ /* 0x000fea0003800200 */
.L_x_34343:
        /* <DEDUP_REMOVED lines=18> */
.L_x_34350:
        /* <DEDUP_REMOVED lines=13> */
.L_x_34352:
[----:B------:R-:W-:Y:S05]  /*222c0*/  BSYNC.RECONVERGENT B1 ;  /* 0x0000000000017941 */ /* 0x000fea0003800200 */
.L_x_34351:
        /* <DEDUP_REMOVED lines=61> */
.L_x_34349:
[----:B------:R-:W-:Y:S05]  /*226a0*/  BSYNC.RECONVERGENT B0 ;  /* 0x0000000000007941 */ /* 0x000fea0003800200 */
.L_x_34348:
        /* <DEDUP_REMOVED lines=23> */
.L_x_34355:
        /* <DEDUP_REMOVED lines=13> */
.L_x_34357:
[----:B------:R-:W-:Y:S05]  /*228f0*/  BSYNC.RECONVERGENT B1 ;  /* 0x0000000000017941 */ /* 0x000fea0003800200 */
.L_x_34356:
        /* <DEDUP_REMOVED lines=57> */
[----:B------:R-:W-:Y:S02]  /*22c90*/  HFMA2 R20, -RZ, RZ, 0, 0 ;  /* 0x00000000ff147431 */ /* 0x000fe400000001ff */
[----:B------:R-:W-:Y:S01]  /*22ca0*/  IMAD.MOV.U32 R14, RZ, RZ, R16 ;  /* 0x000000ffff0e7224 */ /* 0x000fe200078e0010 */
[----:B------:R-:W-:Y:S01]  /*22cb0*/  LOP3.LUT R4, R4, UR15, R19, 0x96, !PT ;  /* 0x0000000f04047c12 */ /* 0x000fe2000f8e9613 */
[----:B------:R-:W-:-:S07]  /*22cc0*/  IMAD.MOV.U32 R16, RZ, RZ, R18 ;  /* 0x000000ffff107224 */ /* 0x000fce00078e0012 */
.L_x_34354:
[----:B------:R-:W-:Y:S05]  /*22cd0*/  BSYNC.RECONVERGENT B0 ;  /* 0x0000000000007941 */ /* 0x000fea0003800200 */
.L_x_34353:
[----:B------:R-:W-:Y:S01]  /*22ce0*/  ISETP.NE.AND P5, PT, R20, 0x1, PT ;  /* 0x000000011400780c */ /* 0x000fe20003fa5270 */
[----:B------:R-:W-:Y:S01]  /*22cf0*/  HADD2.F32 R21, -RZ, R15.H0_H0 ;  /* 0x2000000fff157230 */ /* 0x000fe20000004100 */
[----:B------:R-:W-:Y:S01]  /*22d00*/  I2FP.F32.U32 R19, R14 ;  /* 0x0000000e00137245 */ /* 0x000fe20000201000 */
[----:B------:R-:W-:Y:S03]  /*22d10*/  BSSY.RECONVERGENT B0, `(.L_x_34358) ;  /* 0x000005a000007945 */ /* 0x000fe60003800200 */
[----:B------:R-:W-:Y:S01]  /*22d20*/  FMUL.FTZ R14, R21, R224 ;  /* 0x000000e0150e7220 */ /* 0x000fe20000410000 */
[----:B------:R-:W-:Y:S01]  /*22d30*/  FFMA.FTZ R18, R19, R240, 1.1641532182693481445e-10 ;  /* 0x2f00000013127423 */ /* 0x000fe200000100f0 */
[----:B------:R-:W-:Y:S02]  /*22d40*/  IMAD.MOV.U32 R21, RZ, RZ, 0x2 ;  /* 0x00000002ff157424 */ /* 0x000fe400078e00ff */
[----:B------:R-:W-:-:S02]  /*22d50*/  IMAD.MOV.U32 R19, RZ, RZ, R0 ;  /* 0x000000ffff137224 */ /* 0x000fc400078e0000 */
        /* <DEDUP_REMOVED lines=10> */
.L_x_34360:
        /* <DEDUP_REMOVED lines=13> */
.L_x_34362:
[----:B------:R-:W-:Y:S05]  /*22ed0*/  BSYNC.RECONVERGENT B1 ;  /* 0x0000000000017941 */ /* 0x000fea0003800200 */
.L_x_34361:
        /* <DEDUP_REMOVED lines=61> */
.L_x_34359:
[----:B------:R-:W-:Y:S05]  /*232b0*/  BSYNC.RECONVERGENT B0 ;  /* 0x0000000000007941 */ /* 0x000fea0003800200 */
.L_x_34358:
[----:B------:R-:W-:Y:S01]  /*232c0*/  I2FP.F32.U32 R19, R19 ;  /* 0x0000001300137245 */ /* 0x000fe20000201000 */
[----:B------:R-:W-:Y:S01]  /*232d0*/  BSSY.RECONVERGENT B0, `(.L_x_34363) ;  /* 0x0000061000007945 */ /* 0x000fe20003800200 */
[----:B------:R-:W-:-:S03]  /*232e0*/  HFMA2 R20, -RZ, RZ, 0, 1.1920928955078125e-07 ;  /* 0x00000002ff147431 */ /* 0x000fc600000001ff */
[----:B------:R-:W-:Y:S01]  /*232f0*/  FFMA.FTZ R18, R19, R240, 1.1641532182693481445e-10 ;  /* 0x2f00000013127423 */ /* 0x000fe200000100f0 */
[----:B------:R-:W-:-:S04]  /*23300*/  HADD2.F32 R19, -RZ, R99.H0_H0 ;  /* 0x20000063ff137230 */ /* 0x000fc80000004100 */
[----:B------:R-:W-:Y:S01]  /*23310*/  FSETP.GTU.FTZ.AND P5, PT, R18, R223, PT ;  /* 0x000000df1200720b */ /* 0x000fe20003fbc000 */
[----:B------:R-:W-:-:S03]  /*23320*/  FMUL.FTZ R19, R19, R224 ;  /* 0x000000e013137220 */ /* 0x000fc60000410000 */
[----:B------:R-:W-:Y:S02]  /*23330*/  SEL R218, RZ, 0x1, P5 ;  /* 0x00000001ffda7807 */ /* 0x000fe40002800000 */
[----:B------:R-:W-:Y:S02]  /*23340*/  FSEL R58, R19, RZ, !P5 ;  /* 0x000000ff133a7208 */ /* 0x000fe40006800000 */
[----:B------:R-:W-:Y:S02]  /*23350*/  ISETP.NE.AND P5, PT, R21, 0x1, PT ;  /* 0x000000011500780c */ /* 0x000fe40003fa5270 */
[----:B------:R-:W-:Y:S01]  /*23360*/  FSEL R19, R14, RZ, P4 ;  /* 0x000000ff0e137208 */ /* 0x000fe20002000000 */
[----:B------:R-:W-:-:S04]  /*23370*/  IMAD.MOV.U32 R14, RZ, RZ, R0 ;  /* 0x000000ffff0e7224 */ /* 0x000fc800078e0000 */
[----:B------:R-:W-:-:S04]  /*23380*/  FADD.FTZ R58, R58, R19 ;  /* 0x000000133a3a7221 */ /* 0x000fc80000010000 */
[----:B------:R-:W-:Y:S02]  /*23390*/  @P1 FADD.FTZ R58, R90, R58 ;  /* 0x0000003a5a3a1221 */ /* 0x000fe40000010000 */
        /* <DEDUP_REMOVED lines=9> */
.L_x_34365:
        /* <DEDUP_REMOVED lines=13> */
.L_x_34367:
[----:B------:R-:W-:Y:S05]  /*23500*/  BSYNC.RECONVERGENT B1 ;  /* 0x0000000000017941 */ /* 0x000fea0003800200 */
.L_x_34366:
        /* <DEDUP_REMOVED lines=61> */
.L_x_34364:
[----:B------:R-:W-:Y:S05]  /*238e0*/  BSYNC.RECONVERGENT B0 ;  /* 0x0000000000007941 */ /* 0x000fea0003800200 */
.L_x_34363:
        /* <DEDUP_REMOVED lines=18> */
.L_x_34370:
        /* <DEDUP_REMOVED lines=15> */
.L_x_34372:
[----:B------:R-:W-:Y:S05]  /*23b00*/  BSYNC.RECONVERGENT B1 ;  /* 0x0000000000017941 */ /* 0x000fea0003800200 */
.L_x_34371:
        /* <DEDUP_REMOVED lines=61> */
.L_x_34369:
[----:B------:R-:W-:Y:S05]  /*23ee0*/  BSYNC.RECONVERGENT B0 ;  /* 0x0000000000007941 */ /* 0x000fea0003800200 */
.L_x_34368:
[----:B------:R-:W-:Y:S02]  /*23ef0*/  I2FP.F32.U32 R15, R15 ;  /* 0x0000000f000f7245 */ /* 0x000fe40000201000 */
[----:B------:R-:W-:-:S03]  /*23f00*/  FSEL R18, R18, RZ, P5 ;  /* 0x000000ff12127208 */ /* 0x000fc60002800000 */
[----:B------:R-:W-:Y:S01]  /*23f10*/  FFMA.FTZ R14, R15, R240, 1.1641532182693481445e-10 ;  /* 0x2f0000000f0e7423 */ /* 0x000fe200000100f0 */
[----:B------:R-:W-:-:S04]  /*23f20*/  HADD2.F32 R15, -RZ, R99.H1_H1 ;  /* 0x30000063ff0f7230 */ /* 0x000fc80000004100 */
[----:B------:R-:W-:Y:S01]  /*23f30*/  FSETP.GTU.FTZ.AND P6, PT, R14, R223, PT ;  /* 0x000000df0e00720b */ /* 0x000fe20003fdc000 */
[----:B------:R-:W-:-:S03]  /*23f40*/  FMUL.FTZ R15, R15, R224 ;  /* 0x000000e00f0f7220 */ /* 0x000fc60000410000 */
[----:B------:R-:W-:Y:S02]  /*23f50*/  SEL R219, RZ, 0x1, P6 ;  /* 0x00000001ffdb7807 */ /* 0x000fe40003000000 */
[----:B------:R-:W-:-:S05]  /*23f60*/  FSEL R59, R15, RZ, !P6 ;  /* 0x000000ff0f3b7208 */ /* 0x000fca0007000000 */
[----:B------:R-:W-:-:S04]  /*23f70*/  FADD.FTZ R59, R59, R18 ;  /* 0x000000123b3b7221 */ /* 0x000fc80000010000 */
[----:B------:R-:W-:Y:S01]  /*23f80*/  @P1 FADD.FTZ R59, R91, R59 ;  /* 0x0000003b5b3b1221 */ /* 0x000fe20000010000 */
[----:B------:R-:W-:Y:S06]  /*23f90*/  BRA `(.L_x_34373) ;  /* 0x0000003000447947 */ /* 0x000fec0003800000 */
.L_x_34292:
        /* <DEDUP_REMOVED lines=16> */
.L_x_34376:
        /* <DEDUP_REMOVED lines=13> */
.L_x_34378:
[----:B------:R-:W-:Y:S05]  /*24170*/  BSYNC.RECONVERGENT B1 ;  /* 0x0000000000017941 */ /* 0x000fea0003800200 */
.L_x_34377:
[----:B0-----:R-:W-:Y:S01]  /*24180*/  LOP3.LUT R20, R2, UR5, R5, 0x96, !PT ;  /* 0x0000000502147c12 */ /* 0x001fe2000f8e9605 */
        /* <DEDUP_REMOVED lines=60> */
.L_x_34375:
[----:B------:R-:W-:Y:S05]  /*24550*/  BSYNC.RECONVERGENT B0 ;  /* 0x0000000000007941 */ /* 0x000fea0003800200 */
.L_x_34374:
[----:B------:R-:W-:Y:S01]  /*24560*/  I2FP.F32.U32 R17, R18 ;  /* 0x0000001200117245 */ /* 0x000fe20000201000 */
[----:B------:R-:W-:Y:S01]  /*24570*/  BSSY.RECONVERGENT B0, `(.L_x_34379) ;  /* 0x000005d000007945 */ /* 0x000fe20003800200 */
[----:B------:R-:W-:Y:S01]  /*24580*/  ISETP.NE.AND P2, PT, R19, 0x1, PT ;  /* 0x000000011300780c */ /* 0x000fe20003f45270 */
[----:B0-----:R-:W-:Y:S01]  /*24590*/  HFMA2 R21, -RZ, RZ, 0, 1.1920928955078125e-07 ;  /* 0x00000002ff157431 */ /* 0x001fe200000001ff */
[----:B------:R-:W-:Y:S01]  /*245a0*/  LOP3.LUT R220, R220, 0xffffffef, RZ, 0xc0, !PT ;  /* 0xffffffefdcdc7812 */ /* 0x000fe200078ec0ff */
[----:B------:R-:W-:Y:S01]  /*245b0*/  FFMA.FTZ R18, R17, R240, 1.1641532182693481445e-10 ;  /* 0x2f00000011127423 */ /* 0x000fe200000100f0 */
[----:B------:R-:W-:-:S04]  /*245c0*/  IMAD.MOV.U32 R17, RZ, RZ, R0 ;  /* 0x000000ffff117224 */ /* 0x000fc800078e0000 */
[----:B------:R-:W-:Y:S01]  /*245d0*/  FSETP.LE.FTZ.AND P3, PT, R18, R223, PT ;  /* 0x000000df1200720b */ /* 0x000fe20003f73000 */
[----:B-----5:R-:W-:-:S12]  /*245e0*/  HADD2.F32 R18, -RZ, R12.H0_H0 ;  /* 0x2000000cff127230 */ /* 0x020fd80000004100 */
        /* <DEDUP_REMOVED lines=10> */
.L_x_34381:
        /* <DEDUP_REMOVED lines=13> */
.L_x_34383:
[----:B------:R-:W-:Y:S05]  /*24760*/  BSYNC.RECONVERGENT B1 ;  /* 0x0000000000017941 */ /* 0x000fea0003800200 */
.L_x_34382:
        /* <DEDUP_REMOVED lines=61> */
.L_x_34380:
[----:B------:R-:W-:Y:S05]  /*24b40*/  BSYNC.RECONVERGENT B0 ;  /* 0x0000000000007941 */ /* 0x000fea0003800200 */
.L_x_34379:
[----:B------:R-:W-:Y:S01]  /*24b50*/  ISETP.NE.AND P2, PT, R21, 0x1, PT ;  /* 0x000000011500780c */ /* 0x000fe20003f45270 */
[----:B------:R-:W-:Y:S01]  /*24b60*/  BSSY.RECONVERGENT B0, `(.L_x_34384) ;  /* 0x000005c000007945 */ /* 0x000fe20003800200 */
[----:B------:R-:W-:Y:S01]  /*24b70*/  I2FP.F32.U32 R17, R17 ;  /* 0x0000001100117245 */ /* 0x000fe20000201000 */
[----:B------:R-:W-:Y:S01]  /*24b80*/  HADD2.F32 R19, -RZ, R12.H1_H1 ;  /* 0x3000000cff137230 */ /* 0x000fe20000004100 */
        /* <DEDUP_REMOVED lines=14> */
.L_x_34386:
        /* <DEDUP_REMOVED lines=13> */
.L_x_34388:
[----:B------:R-:W-:Y:S05]  /*24d40*/  BSYNC.RECONVERGENT B1 ;  /* 0x0000000000017941 */ /* 0x000fea0003800200 */
.L_x_34387:
        /* <DEDUP_REMOVED lines=61> */
.L_x_34385:
[----:B------:R-:W-:Y:S05]  /*25120*/  BSYNC.RECONVERGENT B0 ;  /* 0x0000000000007941 */ /* 0x000fea0003800200 */
.L_x_34384:
[----:B------:R-:W-:Y:S01]  /*25130*/  ISETP.NE.AND P2, PT, R22, 0x1, PT ;  /* 0x000000011600780c */ /* 0x000fe20003f45270 */
[----:B------:R-:W-:Y:S01]  /*25140*/  BSSY.RECONVERGENT B0, `(.L_x_34389) ;  /* 0x000005c000007945 */ /* 0x000fe20003800200 */
[----:B------:R-:W-:Y:S01]  /*25150*/  I2FP.F32.U32 R21, R12 ;  /* 0x0000000c00157245 */ /* 0x000fe20000201000 */
[----:B------:R-:W-:Y:S02]  /*25160*/  HADD2.F32 R20, -RZ, R13.H0_H0 ;  /* 0x2000000dff147230 */ /* 0x000fe40000004100 */
[----:B------:R-:W-:Y:S02]  /*25170*/  IMAD.MOV.U32 R24, RZ, RZ, 0x2 ;  /* 0x00000002ff187424 */ /* 0x000fe400078e00ff */
        /* <DEDUP_REMOVED lines=13> */
.L_x_34391:
        /* <DEDUP_REMOVED lines=13> */
.L_x_34393:
[----:B------:R-:W-:Y:S05]  /*25320*/  BSYNC.RECONVERGENT B1 ;  /* 0x0000000000017941 */ /* 0x000fea0003800200 */
.L_x_34392:
        /* <DEDUP_REMOVED lines=61> */
.L_x_34390:
[----:B------:R-:W-:Y:S05]  /*25700*/  BSYNC.RECONVERGENT B0 ;  /* 0x0000000000007941 */ /* 0x000fea0003800200 */
.L_x_34389:
[----:B------:R-:W-:Y:S01]  /*25710*/  ISETP.NE.AND P2, PT, R24, 0x1, PT ;  /* 0x000000011800780c */ /* 0x000fe20003f45270 */
[----:B------:R-:W-:Y:S01]  /*25720*/  BSSY.RECONVERGENT B0, `(.L_x_34394) ;  /* 0x000005c000007945 */ /* 0x000fe20003800200 */
[----:B------:R-:W-:Y:S01]  /*25730*/  I2FP.F32.U32 R21, R21 ;  /* 0x0000001500157245 */ /* 0x000fe20000201000 */
[----:B------:R-:W-:Y:S02]  /*25740*/  HFMA2 R25, -RZ, RZ, 0, 1.1920928955078125e-07 ;  /* 0x00000002ff197431 */ /* 0x000fe400000001ff */
[----:B------:R-:W-:Y:S02]  /*25750*/  IMAD.MOV.U32 R23, RZ, RZ, R0 ;  /* 0x000000ffff177224 */ /* 0x000fe400078e0000 */
[----:B------:R-:W-:Y:S01]  /*25760*/  FFMA.FTZ R22, R21, R240, 1.1641532182693481445e-10 ;  /* 0x2f00000015167423 */ /* 0x000fe200000100f0 */
[----:B------:R-:W-:-:S04]  /*25770*/  HADD2.F32 R21, -RZ, R13.H1_H1 ;  /* 0x3000000dff157230 */ /* 0x000fc80000004100 */
        /* <DEDUP_REMOVED lines=11> */
.L_x_34396:
        /* <DEDUP_REMOVED lines=13> */
.L_x_34398:
[----:B------:R-:W-:Y:S05]  /*25900*/  BSYNC.RECONVERGENT B1 ;  /* 0x0000000000017941 */ /* 0x000fea0003800200 */
.L_x_34397:
        /* <DEDUP_REMOVED lines=61> */
.L_x_34395:
[----:B------:R-:W-:Y:S05]  /*25ce0*/  BSYNC.RECONVERGENT B0 ;  /* 0x0000000000007941 */ /* 0x000fea0003800200 */
.L_x_34394:
[----:B------:R-:W-:Y:S01]  /*25cf0*/  ISETP.NE.AND P3, PT, R25, 0x1, PT ;  /* 0x000000011900780c */ /* 0x000fe20003f65270 */
[----:B------:R-:W-:Y:S01]  /*25d00*/  BSSY.RECONVERGENT B0, `(.L_x_34399) ;  /* 0x000005b000007945 */ /* 0x000fe20003800200 */
[----:B------:R-:W-:Y:S01]  /*25d10*/  I2FP.F32.U32 R23, R23 ;  /* 0x0000001700177245 */ /* 0x000fe20000201000 */
[----:B------:R-:W-:-:S04]  /*25d20*/  IMAD.MOV.U32 R26, RZ, RZ, 0x2 ;  /* 0x00000002ff1a7424 */ /* 0x000fc800078e00ff */
[----:B------:R-:W-:Y:S01]  /*25d30*/  FFMA.FTZ R22, R23, R240, 1.1641532182693481445e-10 ;  /* 0x2f00000017167423 */ /* 0x000fe200000100f0 */
[----:B------:R-:W-:-:S04]  /*25d40*/  MOV R23, R0 ;  /* 0x0000000000177202 */ /* 0x000fc80000000f00 */
[----:B------:R-:W-:Y:S01]  /*25d50*/  FSETP.LE.FTZ.AND P2, PT, R22, R223, PT ;  /* 0x000000df1600720b */ /* 0x000fe20003f53000 */
[----:B------:R-:W-:Y:S01]  /*25d60*/  HADD2.F32 R22, -RZ, R14.H0_H0 ;  /* 0x2000000eff167230 */ /* 0x000fe20000004100 */
        /* <DEDUP_REMOVED lines=9> */
.L_x_34401:
        /* <DEDUP_REMOVED lines=13> */
.L_x_34403:
[----:B------:R-:W-:Y:S05]  /*25ed0*/  BSYNC.RECONVERGENT B1 ;  /* 0x0000000000017941 */ /* 0x000fea0003800200 */
.L_x_34402:
        /* <DEDUP_REMOVED lines=61> */
.L_x_34400:
[----:B------:R-:W-:Y:S05]  /*262b0*/  BSYNC.RECONVERGENT B0 ;  /* 0x0000000000007941 */ /* 0x000fea0003800200 */
.L_x_34399:
[----:B------:R-:W-:Y:S01]  /*262c0*/  ISETP.NE.AND P4, PT, R26, 0x1, PT ;  /* 0x000000011a00780c */ /* 0x000fe20003f85270 */
[----:B------:R-:W-:Y:S01]  /*262d0*/  BSSY.RECONVERGENT B0, `(.L_x_34404) ;  /* 0x000005b000007945 */ /* 0x000fe20003800200 */
[----:B------:R-:W-:Y:S01]  /*262e0*/  I2FP.F32.U32 R23, R23 ;  /* 0x0000001700177245 */ /* 0x000fe20000201000 */
[----:B------:R-:W-:Y:S02]  /*262f0*/  HADD2.F32 R14, -RZ, R14.H1_H1 ;  /* 0x3000000eff0e7230 */ /* 0x000fe40000004100 */
        /* <DEDUP_REMOVED lines=13> */
.L_x_34406:
        /* <DEDUP_REMOVED lines=13> */
.L_x_34408:
[----:B------:R-:W-:Y:S05]  /*264a0*/  BSYNC.RECONVERGENT B1 ;  /* 0x0000000000017941 */ /* 0x000fea0003800200 */
.L_x_34407:
        /* <DEDUP_REMOVED lines=61> */
.L_x_34405:
[----:B------:R-:W-:Y:S05]  /*26880*/  BSYNC.RECONVERGENT B0 ;  /* 0x0000000000007941 */ /* 0x000fea0003800200 */
.L_x_34404:
        /* <DEDUP_REMOVED lines=17> */
.L_x_34411:
        /* <DEDUP_REMOVED lines=13> */
.L_x_34413:
[----:B------:R-:W-:Y:S05]  /*26a70*/  BSYNC.RECONVERGENT B1 ;  /* 0x0000000000017941 */ /* 0x000fea0003800200 */
.L_x_34412:
        /* <DEDUP_REMOVED lines=61> */
.L_x_34410:
[----:B------:R-:W-:Y:S05]  /*26e50*/  BSYNC.RECONVERGENT B0 ;  /* 0x0000000000007941 */ /* 0x000fea0003800200 */
.L_x_34409:
[----:B------:R-:W-:Y:S01]  /*26e60*/  HADD2.F32 R29, -RZ, R15.H1_H1 ;  /* 0x3000000fff1d7230 */ /* 0x000fe20000004100 */
[----:B------:R-:W-:Y:S01]  /*26e70*/  P2R R27, PR, RZ, 0x2 ;  /* 0x00000002ff1b7803 */ /* 0x000fe20000000000 */
[-C--:B------:R-:W-:Y:S01]  /*26e80*/  FMUL.FTZ R18, R18, R224.reuse ;  /* 0x000000e012127220 */ /* 0x080fe20000410000 */
[----:B------:R-:W-:Y:S01]  /*26e90*/  I2FP.F32.U32 R15, R25 ;  /* 0x00000019000f7245 */ /* 0x000fe20000201000 */
[-C--:B------:R-:W-:Y:S01]  /*26ea0*/  FMUL.FTZ R20, R20, R224.reuse ;  /* 0x000000e014147220 */ /* 0x080fe20000410000 */
[----:B------:R-:W-:Y:S01]  /*26eb0*/  LOP3.LUT P1, RZ, R220, 0x10, RZ, 0xc0, !PT ;  /* 0x00000010dcff7812 */ /* 0x000fe2000782c0ff */
        /* <DEDUP_REMOVED lines=31> */
.L_x_34373:
[----:B------:R-:W-:Y:S01]  /*270b0*/  SEL R15, RZ, 0x1000000, !P5 ;  /* 0x01000000ff0f7807 */ /* 0x000fe20006800000 */
[----:B------:R-:W-:Y:S01]  /*270c0*/  IMAD.WIDE.U32 R20, R239, 0x8, R244 ;  /* 0x00000008ef147825 */ /* 0x000fe200078e00f4 */
[----:B------:R-:W-:Y:S02]  /*270d0*/  SEL R14, RZ, 0x10000, !P4 ;  /* 0x00010000ff0e7807 */ /* 0x000fe40006000000 */
[----:B------:R-:W-:Y:S02]  /*270e0*/  SEL R19, RZ, 0x100, !P3 ;  /* 0x00000100ff137807 */ /* 0x000fe40005800000 */
[----:B------:R-:W-:Y:S02]  /*270f0*/  ISETP.NE.AND P5, PT, R17, RZ, PT ;  /* 0x000000ff1100720c */ /* 0x000fe40003fa5270 */
[----:B------:R-:W-:Y:S02]  /*27100*/  ISETP.NE.AND P4, PT, R12, RZ, PT ;  /* 0x000000ff0c00720c */ /* 0x000fe40003f85270 */
[----:B------:R-:W-:Y:S01]  /*27110*/  ISETP.NE.AND P3, PT, R13, RZ, PT ;  /* 0x000000ff0d00720c */ /* 0x000fe20003f65270 */
[----:B------:R-:W-:Y:S01]  /*27120*/  IMAD.WIDE.U32 R12, R239, 0x20, R242 ;  /* 0x00000020ef0c7825 */ /* 0x000fe200078e00f2 */
[----:B------:R-:W-:-:S02]  /*27130*/  LOP3.LUT R19, R19, R15, R14, 0xfe, !PT ;  /* 0x0000000f13137212 */ /* 0x000fc400078efe0e */
[----:B------:R-:W-:Y:S02]  /*27140*/  SEL R18, RZ, 0x1, !P2 ;  /* 0x00000001ff127807 */ /* 0x000fe40005000000 */
[----:B------:R-:W-:Y:S01]  /*27150*/  LOP3.LUT P6, RZ, R220, 0x10, RZ, 0xc0, !PT ;  /* 0x00000010dcff7812 */ /* 0x000fe200078cc0ff */
[----:B------:R-:W-:Y:S01]  /*27160*/  STG.E.128 desc[UR6][R12.64], R60 ;  /* 0x0000003c0c007986 */ /* 0x000fe2000c101d06 */
[----:B------:R-:W-:Y:S02]  /*27170*/  SEL R15, RZ, 0x1000000, !P3 ;  /* 0x01000000ff0f7807 */ /* 0x000fe40005800000 */
[----:B------:R-:W-:Y:S01]  /*27180*/  SEL R14, RZ, 0x10000, !P4 ;  /* 0x00010000ff0e7807 */ /* 0x000fe20006000000 */
[----:B------:R0:W-:Y:S01]  /*27190*/  STG.E.128 desc[UR6][R12.64+0x10], R56 ;  /* 0x000010380c007986 */ /* 0x0001e2000c101d06 */
[----:B------:R-:W-:Y:S02]  /*271a0*/  SEL R17, RZ, 0x100, !P5 ;  /* 0x00000100ff117807 */ /* 0x000fe40006800000 */
[----:B------:R-:W-:-:S02]  /*271b0*/  LOP3.LUT R19, R19, R18, RZ, 0xfc, !PT ;  /* 0x0000001213137212 */ /* 0x000fc400078efcff */
[----:B------:R-:W-:Y:S02]  /*271c0*/  LOP3.LUT R17, R17, R15, R14, 0xfe, !PT ;  /* 0x0000000f11117212 */ /* 0x000fe400078efe0e */
[----:B------:R-:W-:Y:S01]  /*271d0*/  SEL R18, RZ, 0x1, !P6 ;  /* 0x00000001ff127807 */ /* 0x000fe20007000000 */
[----:B------:R-:W1:Y:S03]  /*271e0*/  @P1 LDC.64 R14, c[0x0][0x3a0] ;  /* 0x0000e800ff0e1b82 */ /* 0x000e660000000a00 */
[----:B------:R-:W-:-:S05]  /*271f0*/  LOP3.LUT R18, R17, R18, RZ, 0xfc, !PT ;  /* 0x0000001211127212 */ /* 0x000fca00078efcff */
[----:B------:R2:W-:Y:S01]  /*27200*/  STG.E.64 desc[UR6][R20.64], R18 ;  /* 0x0000001214007986 */ /* 0x0005e2000c101b06 */
[----:B0-----:R-:W0:Y:S01]  /*27210*/  @P0 LDC.64 R12, c[0x0][0x398] ;  /* 0x0000e600ff0c0b82 */ /* 0x001e220000000a00 */
[----:B------:R-:W-:Y:S05]  /*27220*/  @!P0 BRA `(.L_x_34414) ;  /* 0x0000000000508947 */ /* 0x000fea0003800000 */
[----:B------:R-:W-:Y:S01]  /*27230*/  IMAD.U32 R17, R218, 0x10000, RZ ;  /* 0x00010000da117824 */ /* 0x000fe200078e00ff */
[----:B------:R-:W3:Y:S01]  /*27240*/  LDC.64 R26, c[0x0][0x3b8] ;  /* 0x0000ee00ff1a7b82 */ /* 0x000ee20000000a00 */
[----:B--2---:R-:W-:Y:S02]  /*27250*/  LOP3.LUT R20, R10, 0xff, RZ, 0xc0, !PT ;  /* 0x000000ff0a147812 */ /* 0x004fe400078ec0ff */
        /* <DEDUP_REMOVED lines=15> */
[----:B---3--:R-:W-:-:S05]  /*27350*/  IMAD.WIDE.U32 R20, R239, 0x8, R26 ;  /* 0x00000008ef147825 */ /* 0x008fca00078e001a */
[----:B------:R3:W-:Y:S02]  /*27360*/  STG.E.64 desc[UR6][R20.64], R18 ;  /* 0x0000001214007986 */ /* 0x0007e4000c101b06 */
.L_x_34414:
        /* <DEDUP_REMOVED lines=25> */
.L_x_34418:
        /* <DEDUP_REMOVED lines=13> */
.L_x_34420:
[----:B------:R-:W-:Y:S05]  /*275d0*/  BSYNC.RECONVERGENT B1 ;  /* 0x0000000000017941 */ /* 0x000fea0003800200 */
.L_x_34419:
        /* <DEDUP_REMOVED lines=58> */
[----:B------:R-:W-:Y:S01]  /*27980*/  MOV R17, R8 ;  /* 0x0000000800117202 */ /* 0x000fe20000000f00 */
[----:B------:R-:W-:Y:S01]  /*27990*/  IMAD.MOV.U32 R8, RZ, RZ, R16 ;  /* 0x000000ffff087224 */ /* 0x000fe200078e0010 */
[----:B------:R-:W-:-:S07]  /*279a0*/  LOP3.LUT R4, R4, UR15, R9, 0x96, !PT ;  /* 0x0000000f04047c12 */ /* 0x000fce000f8e9609 */
.L_x_34417:
[----:B------:R-:W-:Y:S05]  /*279b0*/  BSYNC.RECONVERGENT B0 ;  /* 0x0000000000007941 */ /* 0x000fea0003800200 */
.L_x_34416:
[----:B------:R-:W-:Y:S01]  /*279c0*/  I2FP.F32.U32 R9, R8 ;  /* 0x0000000800097245 */ /* 0x000fe20000201000 */
[----:B------:R-:W-:Y:S01]  /*279d0*/  BSSY.RECONVERGENT B0, `(.L_x_34421) ;  /* 0x000005e000007945 */ /* 0x000fe20003800200 */
[----:B------:R-:W-:Y:S01]  /*279e0*/  ISETP.NE.AND P2, PT, R11, 0x1, PT ;  /* 0x000000010b00780c */ /* 0x000fe20003f45270 */
[----:B------:R-:W-:Y:S01]  /*279f0*/  HFMA2 R16, -RZ, RZ, 0, 1.1920928955078125e-07 ;  /* 0x00000002ff107431 */ /* 0x000fe200000001ff */
[----:B------:R-:W-:Y:S01]  /*27a00*/  LOP3.LUT R220, R220, 0xffffffef, RZ, 0xc0, !PT ;  /* 0xffffffefdcdc7812 */ /* 0x000fe200078ec0ff */
[----:B------:R-:W-:Y:S01]  /*27a10*/  FFMA.FTZ R8, R9, R240, 1.1641532182693481445e-10 ;  /* 0x2f00000009087423 */ /* 0x000fe200000100f0 */
[----:B-----5:R-:W-:-:S04]  /*27a20*/  HADD2.F32 R9, -RZ, R12.H0_H0 ;  /* 0x2000000cff097230 */ /* 0x020fc80000004100 */
[----:B------:R-:W-:Y:S01]  /*27a30*/  FSETP.LE.FTZ.AND P4, PT, R8, R223, PT ;  /* 0x000000df0800720b */ /* 0x000fe20003f93000 */
[----:B------:R-:W-:Y:S01]  /*27a40*/  FMUL.FTZ R10, R9, R224 ;  /* 0x000000e0090a7220 */ /* 0x000fe20000410000 */
[----:B------:R-:W-:-:S11]  /*27a50*/  IMAD.MOV.U32 R9, RZ, RZ, R0 ;  /* 0x000000ffff097224 */ /* 0x000fd600078e0000 */
        /* <DEDUP_REMOVED lines=10> */
.L_x_34423:
        /* <DEDUP_REMOVED lines=13> */
.L_x_34425:
[----:B------:R-:W-:Y:S05]  /*27bd0*/  BSYNC.RECONVERGENT B1 ;  /* 0x0000000000017941 */ /* 0x000fea0003800200 */
.L_x_34424:
[----:B------:R-:W-:Y:S01]  /*27be0*/  LOP3.LUT R8, R2, UR5, R5, 0x96, !PT ;  /* 0x0000000502087c12 */ /* 0x000fe2000f8e9605 */
[----:B--23--:R-:W-:Y:S01]  /*27bf0*/  IMAD.WIDE.U32 R18, R6, -0x326172a9, RZ ;  /* 0xcd9e8d5706127825 */ /* 0x00cfe200078e00ff */
        /* <DEDUP_REMOVED lines=59> */
.L_x_34422:
[----:B------:R-:W-:Y:S05]  /*27fb0*/  BSYNC.RECONVERGENT B0 ;  /* 0x0000000000007941 */ /* 0x000fea0003800200 */
.L_x_34421:
[----:B------:R-:W-:Y:S01]  /*27fc0*/  I2FP.F32.U32 R9, R9 ;  /* 0x0000000900097245 */ /* 0x000fe20000201000 */
[----:B------:R-:W-:Y:S01]  /*27fd0*/  BSSY.RECONVERGENT B0, `(.L_x_34426) ;  /* 0x0000061000007945 */ /* 0x000fe20003800200 */
[----:B------:R-:W-:Y:S01]  /*27fe0*/  ISETP.NE.AND P3, PT, R16, 0x1, PT ;  /* 0x000000011000780c */ /* 0x000fe20003f65270 */
[----:B--23--:R-:W-:Y:S02]  /*27ff0*/  IMAD.MOV.U32 R18, RZ, RZ, 0x2 ;  /* 0x00000002ff127424 */ /* 0x00cfe400078e00ff */
[----:B------:R-:W-:Y:S01]  /*28000*/  FFMA.FTZ R8, R9, R240, 1.1641532182693481445e-10 ;  /* 0x2f00000009087423 */ /* 0x000fe200000100f0 */
[----:B------:R-:W-:-:S04]  /*28010*/  HADD2.F32 R9, -RZ, R96.H0_H0 ;  /* 0x20000060ff097230 */ /* 0x000fc80000004100 */
[----:B------:R-:W-:Y:S01]  /*28020*/  FSETP.GTU.FTZ.AND P2, PT, R8, R223, PT ;  /* 0x000000df0800720b */ /* 0x000fe20003f5c000 */
[----:B------:R-:W-:Y:S01]  /*28030*/  FMUL.FTZ R52, R9, R224 ;  /* 0x000000e009347220 */ /* 0x000fe20000410000 */
[----:B------:R-:W-:Y:S02]  /*28040*/  FSEL R9, R10, RZ, P4 ;  /* 0x000000ff0a097208 */ /* 0x000fe40002000000 */
        /* <DEDUP_REMOVED lines=14> */
.L_x_34428:
        /* <DEDUP_REMOVED lines=13> */
.L_x_34430:
[----:B------:R-:W-:Y:S05]  /*28200*/  BSYNC.RECONVERGENT B1 ;  /* 0x0000000000017941 */ /* 0x000fea0003800200 */
.L_x_34429:
        /* <DEDUP_REMOVED lines=61> */
.L_x_34427:
[----:B------:R-:W-:Y:S05]  /*285e0*/  BSYNC.RECONVERGENT B0 ;  /* 0x0000000000007941 */ /* 0x000fea0003800200 */
.L_x_34426:
[----:B------:R-:W-:Y:S01]  /*285f0*/  I2FP.F32.U32 R9, R9 ;  /* 0x0000000900097245 */ /* 0x000fe20000201000 */
[----:B------:R-:W-:Y:S01]  /*28600*/  BSSY.RECONVERGENT B0, `(.L_x_34431) ;  /* 0x000005e000007945 */ /* 0x000fe20003800200 */
[----:B------:R-:W-:Y:S01]  /*28610*/  ISETP.NE.AND P2, PT, R18, 0x1, PT ;  /* 0x000000011200780c */ /* 0x000fe20003f45270 */
[----:B------:R-:W-:Y:S01]  /*28620*/  IMAD.MOV.U32 R11, RZ, RZ, R0 ;  /* 0x000000ffff0b7224 */ /* 0x000fe200078e0000 */
[----:B------:R-:W-:Y:S01]  /*28630*/  LOP3.LUT R220, R220, 0xfffffff7, RZ, 0xc0, !PT ;  /* 0xfffffff7dcdc7812 */ /* 0x000fe200078ec0ff */
[----:B------:R-:W-:Y:S01]  /*28640*/  FFMA.FTZ R10, R9, R240, 1.1641532182693481445e-10 ;  /* 0x2f000000090a7423 */ /* 0x000fe200000100f0 */
[----:B------:R-:W-:Y:S02]  /*28650*/  HADD2.F32 R9, -RZ, R12.H1_H1 ;  /* 0x3000000cff097230 */ /* 0x000fe40000004100 */
[----:B------:R-:W-:Y:S02]  /*28660*/  IMAD.MOV.U32 R12, RZ, RZ, 0x2 ;  /* 0x00000002ff0c7424 */ /* 0x000fe400078e00ff */
        /* <DEDUP_REMOVED lines=12> */
.L_x_34433:
        /* <DEDUP_REMOVED lines=13> */
.L_x_34435:
[----:B------:R-:W-:Y:S05]  /*28800*/  BSYNC.RECONVERGENT B1 ;  /* 0x0000000000017941 */ /* 0x000fea0003800200 */
.L_x_34434:
        /* <DEDUP_REMOVED lines=61> */
.L_x_34432:
[----:B------:R-:W-:Y:S05]  /*28be0*/  BSYNC.RECONVERGENT B0 ;  /* 0x0000000000007941 */ /* 0x000fea0003800200 */
.L_x_34431:
[----:B------:R-:W-:Y:S01]  /*28bf0*/  I2FP.F32.U32 R11, R11 ;  /* 0x0000000b000b7245 */ /* 0x000fe20000201000 */
[----:B------:R-:W-:Y:S01]  /*28c00*/  BSSY.RECONVERGENT B0, `(.L_x_34436) ;  /* 0x0000061000007945 */ /* 0x000fe20003800200 */
[----:B------:R-:W-:Y:S01]  /*28c10*/  ISETP.NE.AND P3, PT, R12, 0x1, PT ;  /* 0x000000010c00780c */ /* 0x000fe20003f65270 */
[----:B------:R-:W-:Y:S02]  /*28c20*/  HFMA2 R16, -RZ, RZ, 0, 1.1920928955078125e-07 ;  /* 0x00000002ff107431 */ /* 0x000fe400000001ff */
[----:B------:R-:W-:Y:S01]  /*28c30*/  FFMA.FTZ R10, R11, R240, 1.1641532182693481445e-10 ;  /* 0x2f0000000b0a7423 */ /* 0x000fe200000100f0 */
[----:B------:R-:W-:-:S04]  /*28c40*/  HADD2.F32 R11, -RZ, R96.H1_H1 ;  /* 0x30000060ff0b7230 */ /* 0x000fc80000004100 */
[----:B------:R-:W-:Y:S01]  /*28c50*/  FSETP.GTU.FTZ.AND P2, PT, R10, R223, PT ;  /* 0x000000df0a00720b */ /* 0x000fe20003f5c000 */
[----:B------:R-:W-:Y:S01]  /*28c60*/  FMUL.FTZ R11, R11, R224 ;  /* 0x000000e00b0b7220 */ /* 0x000fe20000410000 */
[----:B------:R-:W-:Y:S02]  /*28c70*/  FSEL R10, R9, RZ, P4 ;  /* 0x000000ff090a7208 */ /* 0x000fe40002000000 */
[----:B------:R-:W-:Y:S02]  /*28c80*/  SEL R9, RZ, 0x1, P2 ;  /* 0x00000001ff097807 */ /* 0x000fe40001000000 */
[----:B------:R-:W-:Y:S01]  /*28c90*/  FSEL R53, R11, RZ, !P2 ;  /* 0x000000ff0b357208 */ /* 0x000fe20005000000 */
[----:B------:R-:W-:-:S04]  /*28ca0*/  IMAD.MOV.U32 R11, RZ, RZ, R0 ;  /* 0x000000ffff0b7224 */ /* 0x000fc800078e0000 */
        /* <DEDUP_REMOVED lines=11> */
.L_x_34438:
        /* <DEDUP_REMOVED lines=13> */
.L_x_34440:
[----:B------:R-:W-:Y:S05]  /*28e30*/  BSYNC.RECONVERGENT B1 ;  /* 0x0000000000017941 */ /* 0x000fea0003800200 */
.L_x_34439:
        /* <DEDUP_REMOVED lines=61> */
.L_x_34437:
[----:B------:R-:W-:Y:S05]  /*29210*/  BSYNC.RECONVERGENT B0 ;  /* 0x0000000000007941 */ /* 0x000fea0003800200 */
.L_x_34436:
[----:B------:R-:W-:Y:S01]  /*29220*/  I2FP.F32.U32 R11, R11 ;  /* 0x0000000b000b7245 */ /* 0x000fe20000201000 */
[----:B------:R-:W-:Y:S01]  /*29230*/  BSSY.RECONVERGENT B0, `(.L_x_34441) ;  /* 0x000005e000007945 */ /* 0x000fe20003800200 */
[----:B------:R-:W-:Y:S01]  /*29240*/  ISETP.NE.AND P2, PT, R16, 0x1, PT ;  /* 0x000000011000780c */ /* 0x000fe20003f45270 */
[----:B------:R-:W-:Y:S01]  /*29250*/  IMAD.MOV.U32 R18, RZ, RZ, 0x2 ;  /* 0x00000002ff127424 */ /* 0x000fe200078e00ff */
[----:B------:R-:W-:Y:S01]  /*29260*/  LOP3.LUT R220, R220, 0xfffffffb, RZ, 0xc0, !PT ;  /* 0xfffffffbdcdc7812 */ /* 0x000fe200078ec0ff */
[----:B------:R-:W-:Y:S01]  /*29270*/  FFMA.FTZ R10, R11, R240, 1.1641532182693481445e-10 ;  /* 0x2f0000000b0a7423 */ /* 0x000fe200000100f0 */
[----:B------:R-:W-:-:S04]  /*29280*/  HADD2.F32 R11, -RZ, R13.H0_H0 ;  /* 0x2000000dff0b7230 */ /* 0x000fc80000004100 */
[----:B------:R-:W-:Y:S01]  /*29290*/  FSETP.LE.FTZ.AND P4, PT, R10, R223, PT ;  /* 0x000000df0a00720b */ /* 0x000fe20003f93000 */
[----:B------:R-:W-:Y:S01]  /*292a0*/  FMUL.FTZ R12, R11, R224 ;  /* 0x000000e00b0c7220 */ /* 0x000fe20000410000 */
        /* <DEDUP_REMOVED lines=11> */
.L_x_34443:
        /* <DEDUP_REMOVED lines=13> */
.L_x_34445:
[----:B------:R-:W-:Y:S05]  /*29430*/  BSYNC.RECONVERGENT B1 ;  /* 0x0000000000017941 */ /* 0x000fea0003800200 */
.L_x_34444:
        /* <DEDUP_REMOVED lines=57> */
[----:B------:R-:W-:Y:S01]  /*297d0*/  HFMA2 R18, -RZ, RZ, 0, 0 ;  /* 0x00000000ff127431 */ /* 0x000fe200000001ff */
[----:B------:R-:W-:Y:S01]  /*297e0*/  LOP3.LUT R4, R4, UR15, R11, 0x96, !PT ;  /* 0x0000000f04047c12 */ /* 0x000fe2000f8e960b */
[----:B------:R-:W-:Y:S02]  /*297f0*/  IMAD.MOV.U32 R11, RZ, RZ, R17 ;  /* 0x000000ffff0b7224 */ /* 0x000fe400078e0011 */
[----:B------:R-:W-:-:S07]  /*29800*/  IMAD.MOV.U32 R17, RZ, RZ, R10 ;  /* 0x000000ffff117224 */ /* 0x000fce00078e000a */
.L_x_34442:
[----:B------:R-:W-:Y:S05]  /*29810*/  BSYNC.RECONVERGENT B0 ;  /* 0x0000000000007941 */ /* 0x000fea0003800200 */
.L_x_34441:
[----:B------:R-:W-:Y:S01]  /*29820*/  I2FP.F32.U32 R11, R11 ;  /* 0x0000000b000b7245 */ /* 0x000fe20000201000 */
[----:B------:R-:W-:Y:S01]  /*29830*/  BSSY.RECONVERGENT B0, `(.L_x_34446) ;  /* 0x0000061000007945 */ /* 0x000fe20003800200 */
[----:B------:R-:W-:Y:S01]  /*29840*/  ISETP.NE.AND P3, PT, R18, 0x1, PT ;  /* 0x000000011200780c */ /* 0x000fe20003f65270 */
[----:B------:R-:W-:Y:S02]  /*29850*/  IMAD.MOV.U32 R16, RZ, RZ, 0x2 ;  /* 0x00000002ff107424 */ /* 0x000fe400078e00ff */
        /* <DEDUP_REMOVED lines=19> */
.L_x_34448:
        /* <DEDUP_REMOVED lines=12> */
.L_x_34450:
[----:B------:R-:W-:Y:S05]  /*29a50*/  BSYNC.RECONVERGENT B1 ;  /* 0x0000000000017941 */ /* 0x000fea0003800200 */
.L_x_34449:
        /* <DEDUP_REMOVED lines=62> */
.L_x_34447:
[----:B------:R-:W-:Y:S05]  /*29e40*/  BSYNC.RECONVERGENT B0 ;  /* 0x0000000000007941 */ /* 0x000fea0003800200 */
.L_x_34446:
[----:B------:R-:W-:Y:S01]  /*29e50*/  I2FP.F32.U32 R11, R11 ;  /* 0x0000000b000b7245 */ /* 0x000fe20000201000 */
[----:B------:R-:W-:Y:S01]  /*29e60*/  BSSY.RECONVERGENT B0, `(.L_x_34451) ;  /* 0x000005e000007945 */ /* 0x000fe20003800200 */
[----:B------:R-:W-:Y:S01]  /*29e70*/  ISETP.NE.AND P2, PT, R16, 0x1, PT ;  /* 0x000000011000780c */ /* 0x000fe20003f45270 */
[----:B------:R-:W-:Y:S01]  /*29e80*/  HFMA2 R18, -RZ, RZ, 0, 1.1920928955078125e-07 ;  /* 0x00000002ff127431 */ /* 0x000fe200000001ff */
[----:B------:R-:W-:Y:S01]  /*29e90*/  LOP3.LUT R220, R220, 0xfffffffd, RZ, 0xc0, !PT ;  /* 0xfffffffddcdc7812 */ /* 0x000fe200078ec0ff */
[----:B------:R-:W-:Y:S01]  /*29ea0*/  FFMA.FTZ R12, R11, R240, 1.1641532182693481445e-10 ;  /* 0x2f0000000b0c7423 */ /* 0x000fe200000100f0 */
[----:B------:R-:W-:Y:S02]  /*29eb0*/  HADD2.F32 R11, -RZ, R13.H1_H1 ;  /* 0x3000000dff0b7230 */ /* 0x000fe40000004100 */
        /* <DEDUP_REMOVED lines=13> */
.L_x_34453:
        /* <DEDUP_REMOVED lines=12> */
.L_x_34455:
[----:B------:R-:W-:Y:S05]  /*2a050*/  BSYNC.RECONVERGENT B1 ;  /* 0x0000000000017941 */ /* 0x000fea0003800200 */
.L_x_34454:
        /* <DEDUP_REMOVED lines=62> */
.L_x_34452:
[----:B------:R-:W-:Y:S05]  /*2a440*/  BSYNC.RECONVERGENT B0 ;  /* 0x0000000000007941 */ /* 0x000fea0003800200 */
.L_x_34451:
[----:B------:R-:W-:Y:S01]  /*2a450*/  I2FP.F32.U32 R13, R13 ;  /* 0x0000000d000d7245 */ /* 0x000fe20000201000 */
[----:B------:R-:W-:Y:S01]  /*2a460*/  BSSY.RECONVERGENT B0, `(.L_x_34456) ;  /* 0x0000061000007945 */ /* 0x000fe20003800200 */
[----:B------:R-:W-:-:S03]  /*2a470*/  IMAD.MOV.U32 R19, RZ, RZ, 0x2 ;  /* 0x00000002ff137424 */ /* 0x000fc600078e00ff */
[----:B------:R-:W-:Y:S01]  /*2a480*/  FFMA.FTZ R12, R13, R240, 1.1641532182693481445e-10 ;  /* 0x2f0000000d0c7423 */ /* 0x000fe200000100f0 */
[----:B------:R-:W-:-:S04]  /*2a490*/  HADD2.F32 R13, -RZ, R97.H1_H1 ;  /* 0x30000061ff0d7230 */ /* 0x000fc80000004100 */
[----:B------:R-:W-:Y:S01]  /*2a4a0*/  FSETP.GTU.FTZ.AND P2, PT, R12, R223, PT ;  /* 0x000000df0c00720b */ /* 0x000fe20003f5c000 */
[----:B------:R-:W-:Y:S01]  /*2a4b0*/  FMUL.FTZ R13, R13, R224 ;  /* 0x000000e00d0d7220 */ /* 0x000fe20000410000 */
[----:B------:R-:W-:Y:S02]  /*2a4c0*/  FSEL R12, R11, RZ, P4 ;  /* 0x000000ff0b0c7208 */ /* 0x000fe40002000000 */
[----:B------:R-:W-:Y:S02]  /*2a4d0*/  SEL R11, RZ, 0x1, P2 ;  /* 0x00000001ff0b7807 */ /* 0x000fe40001000000 */
[----:B------:R-:W-:Y:S02]  /*2a4e0*/  FSEL R55, R13, RZ, !P2 ;  /* 0x000000ff0d377208 */ /* 0x000fe40005000000 */
[----:B------:R-:W-:Y:S02]  /*2a4f0*/  ISETP.NE.AND P2, PT, R18, 0x1, PT ;  /* 0x000000011200780c */ /* 0x000fe40003f45270 */
[----:B------:R-:W-:Y:S01]  /*2a500*/  MOV R13, R0 ;  /* 0x00000000000d7202 */ /* 0x000fe20000000f00 */
        /* <DEDUP_REMOVED lines=11> */
.L_x_34458:
        /* <DEDUP_REMOVED lines=12> */
.L_x_34460:
[----:B------:R-:W-:Y:S05]  /*2a680*/  BSYNC.RECONVERGENT B1 ;  /* 0x0000000000017941 */ /* 0x000fea0003800200 */
.L_x_34459:
        /* <DEDUP_REMOVED lines=57> */
[----:B------:R-:W-:Y:S01]  /*2aa20*/  MOV R0, R12 ;  /* 0x0000000c00007202 */ /* 0x000fe20000000f00 */
[----:B------:R-:W-:-:S05]  /*2aa30*/  IMAD.WIDE.U32 R12, R16, -0x2daee0ad, RZ ;  /* 0xd2511f53100c7825 */ /* 0x000fca00078e00ff */
[----:B------:R-:W-:Y:S01]  /*2aa40*/  LOP3.LUT R4, R4, UR15, R13, 0x96, !PT ;  /* 0x0000000f04047c12 */ /* 0x000fe2000f8e960d */
[----:B------:R-:W-:Y:S02]  /*2aa50*/  IMAD.MOV.U32 R13, RZ, RZ, R17 ;  /* 0x000000ffff0d7224 */ /* 0x000fe400078e0011 */
[----:B------:R-:W-:-:S07]  /*2aa60*/  IMAD.MOV.U32 R17, RZ, RZ, R12 ;  /* 0x000000ffff117224 */ /* 0x000fce00078e000c */
.L_x_34457:
[----:B------:R-:W-:Y:S05]  /*2aa70*/  BSYNC.RECONVERGENT B0 ;  /* 0x0000000000007941 */ /* 0x000fea0003800200 */
.L_x_34456:
[----:B------:R-:W-:Y:S01]  /*2aa80*/  ISETP.NE.AND P3, PT, R19, 0x1, PT ;  /* 0x000000011300780c */ /* 0x000fe20003f65270 */
[----:B------:R-:W-:Y:S01]  /*2aa90*/  BSSY.RECONVERGENT B0, `(.L_x_34461) ;  /* 0x000005c000007945 */ /* 0x000fe20003800200 */
[----:B------:R-:W-:Y:S01]  /*2aaa0*/  I2FP.F32.U32 R13, R13 ;  /* 0x0000000d000d7245 */ /* 0x000fe20000201000 */
[----:B------:R-:W-:-:S04]  /*2aab0*/  IMAD.MOV.U32 R18, RZ, RZ, 0x2 ;  /* 0x00000002ff127424 */ /* 0x000fc800078e00ff */
[----:B------:R-:W-:Y:S01]  /*2aac0*/  FFMA.FTZ R12, R13, R240, 1.1641532182693481445e-10 ;  /* 0x2f0000000d0c7423 */ /* 0x000fe200000100f0 */
[----:B------:R-:W-:-:S04]  /*2aad0*/  HADD2.F32 R13, -RZ, R14.H0_H0 ;  /* 0x2000000eff0d7230 */ /* 0x000fc80000004100 */
        /* <DEDUP_REMOVED lines=12> */
.L_x_34463:
        /* <DEDUP_REMOVED lines=12> */
.L_x_34465:
[----:B------:R-:W-:Y:S05]  /*2ac60*/  BSYNC.RECONVERGENT B1 ;  /* 0x0000000000017941 */ /* 0x000fea0003800200 */
.L_x_34464:
        /* <DEDUP_REMOVED lines=62> */
.L_x_34462:
[----:B------:R-:W-:Y:S05]  /*2b050*/  BSYNC.RECONVERGENT B0 ;  /* 0x0000000000007941 */ /* 0x000fea0003800200 */
.L_x_34461:
        /* <DEDUP_REMOVED lines=10> */
[----:B------:R-:W-:-:S05]  /*2b100*/  FSEL R13, R16, RZ, P2 ;  /* 0x000000ff100d7208 */ /* 0x000fca0001000000 */
[----:B------:R-:W-:Y:S01]  /*2b110*/  FADD.FTZ R48, R48, R13 ;  /* 0x0000000d30307221 */ /* 0x000fe20000010000 */
[----:B------:R-:W-:-:S03]  /*2b120*/  IMAD.MOV.U32 R13, RZ, RZ, R0 ;  /* 0x000000ffff0d7224 */ /* 0x000fc600078e0000 */
        /* <DEDUP_REMOVED lines=10> */
.L_x_34468:
        /* <DEDUP_REMOVED lines=12> */
.L_x_34470:
[----:B------:R-:W-:Y:S05]  /*2b290*/  BSYNC.RECONVERGENT B1 ;  /* 0x0000000000017941 */ /* 0x000fea0003800200 */
.L_x_34469:
        /* <DEDUP_REMOVED lines=62> */
.L_x_34467:
[----:B------:R-:W-:Y:S05]  /*2b680*/  BSYNC.RECONVERGENT B0 ;  /* 0x0000000000007941 */ /* 0x000fea0003800200 */
.L_x_34466:
[----:B------:R-:W-:Y:S01]  /*2b690*/  ISETP.NE.AND P4, PT, R20, 0x1, PT ;  /* 0x000000011400780c */ /* 0x000fe20003f85270 */
[----:B------:R-:W-:Y:S01]  /*2b6a0*/  HADD2.F32 R19, -RZ, R14.H1_H1 ;  /* 0x3000000eff137230 */ /* 0x000fe20000004100 */
[----:B------:R-:W-:Y:S01]  /*2b6b0*/  I2FP.F32.U32 R13, R13 ;  /* 0x0000000d000d7245 */ /* 0x000fe20000201000 */
[----:B------:R-:W-:Y:S01]  /*2b6c0*/  BSSY.RECONVERGENT B0, `(.L_x_34471) ;  /* 0x000005a000007945 */ /* 0x000fe20003800200 */
[----:B------:R-:W-:Y:S02]  /*2b6d0*/  IMAD.MOV.U32 R16, RZ, RZ, 0x2 ;  /* 0x00000002ff107424 */ /* 0x000fe400078e00ff */
[----:B-1----:R-:W-:Y:S01]  /*2b6e0*/  FMUL.FTZ R14, R19, R224 ;  /* 0x000000e0130e7220 */ /* 0x002fe20000410000 */
        /* <DEDUP_REMOVED lines=12> */
.L_x_34473:
        /* <DEDUP_REMOVED lines=12> */
.L_x_34475:
[----:B------:R-:W-:Y:S05]  /*2b870*/  BSYNC.RECONVERGENT B1 ;  /* 0x0000000000017941 */ /* 0x000fea0003800200 */
.L_x_34474:
        /* <DEDUP_REMOVED lines=62> */
.L_x_34472:
[----:B------:R-:W-:Y:S05]  /*2bc60*/  BSYNC.RECONVERGENT B0 ;  /* 0x0000000000007941 */ /* 0x000fea0003800200 */
.L_x_34471:
[----:B------:R-:W-:Y:S01]  /*2bc70*/  I2FP.F32.U32 R13, R13 ;  /* 0x0000000d000d7245 */ /* 0x000fe20000201000 */
[----:B------:R-:W-:Y:S01]  /*2bc80*/  BSSY.RECONVERGENT B0, `(.L_x_34476) ;  /* 0x0000061000007945 */ /* 0x000fe20003800200 */
[----:B------:R-:W-:Y:S01]  /*2bc90*/  FSEL R14, R14, RZ, P3 ;  /* 0x000000ff0e0e7208 */ /* 0x000fe20001800000 */
[----:B------:R-:W-:Y:S02]  /*2bca0*/  IMAD.MOV.U32 R18, RZ, RZ, 0x2 ;  /* 0x00000002ff127424 */ /* 0x000fe400078e00ff */
[----:B------:R-:W-:Y:S01]  /*2bcb0*/  FFMA.FTZ R12, R13, R240, 1.1641532182693481445e-10 ;  /* 0x2f0000000d0c7423 */ /* 0x000fe200000100f0 */
[----:B------:R-:W-:-:S04]  /*2bcc0*/  HADD2.F32 R13, -RZ, R98.H1_H1 ;  /* 0x30000062ff0d7230 */ /* 0x000fc80000004100 */
[----:B------:R-:W-:Y:S01]  /*2bcd0*/  FSETP.GTU.FTZ.AND P4, PT, R12, R223, PT ;  /* 0x000000df0c00720b */ /* 0x000fe20003f9c000 */
[----:B------:R-:W-:-:S03]  /*2bce0*/  FMUL.FTZ R13, R13, R224 ;  /* 0x000000e00d0d7220 */ /* 0x000fc60000410000 */
[----:B------:R-:W-:Y:S02]  /*2bcf0*/  SEL R217, RZ, 0x1, P4 ;  /* 0x00000001ffd97807 */ /* 0x000fe40002000000 */
[----:B------:R-:W-:Y:S01]  /*2bd00*/  FSEL R49, R13, RZ, !P4 ;  /* 0x000000ff0d317208 */ /* 0x000fe20006000000 */
[----:B------:R-:W-:Y:S01]  /*2bd10*/  IMAD.MOV.U32 R13, RZ, RZ, R0 ;  /* 0x000000ffff0d7224 */ /* 0x000fe200078e0000 */
[----:B------:R-:W-:-:S03]  /*2bd20*/  ISETP.NE.AND P4, PT, R16, 0x1, PT ;  /* 0x000000011000780c */ /* 0x000fc60003f85270 */
[----:B------:R-:W-:-:S04]  /*2bd30*/  FADD.FTZ R49, R49, R14 ;  /* 0x0000000e31317221 */ /* 0x000fc80000010000 */
        /* <DEDUP_REMOVED lines=10> */
.L_x_34478:
        /* <DEDUP_REMOVED lines=12> */
.L_x_34480:
[----:B------:R-:W-:Y:S05]  /*2bea0*/  BSYNC.RECONVERGENT B1 ;  /* 0x0000000000017941 */ /* 0x000fea0003800200 */
.L_x_34479:
        /* <DEDUP_REMOVED lines=62> */
.L_x_34477:
[----:B------:R-:W-:Y:S05]  /*2c290*/  BSYNC.RECONVERGENT B0 ;  /* 0x0000000000007941 */ /* 0x000fea0003800200 */
.L_x_34476:
        /* <DEDUP_REMOVED lines=18> */
.L_x_34483:
        /* <DEDUP_REMOVED lines=12> */
.L_x_34485:
[----:B------:R-:W-:Y:S05]  /*2c480*/  BSYNC.RECONVERGENT B1 ;  /* 0x0000000000017941 */ /* 0x000fea0003800200 */
.L_x_34484:
        /* <DEDUP_REMOVED lines=62> */
.L_x_34482:
[----:B------:R-:W-:Y:S05]  /*2c870*/  BSYNC.RECONVERGENT B0 ;  /* 0x0000000000007941 */ /* 0x000fea0003800200 */
.L_x_34481:
[----:B------:R-:W-:Y:S01]  /*2c880*/  I2FP.F32.U32 R13, R13 ;  /* 0x0000000d000d7245 */ /* 0x000fe20000201000 */
[----:B------:R-:W-:Y:S01]  /*2c890*/  BSSY.RECONVERGENT B0, `(.L_x_34486) ;  /* 0x0000061000007945 */ /* 0x000fe20003800200 */
[----:B------:R-:W-:-:S03]  /*2c8a0*/  IMAD.MOV.U32 R19, RZ, RZ, 0x2 ;  /* 0x00000002ff137424 */ /* 0x000fc600078e00ff */
        /* <DEDUP_REMOVED lines=9> */
[----:B------:R-:W-:-:S03]  /*2c940*/  MOV R13, R0 ;  /* 0x00000000000d7202 */ /* 0x000fc60000000f00 */
[----:B------:R-:W-:Y:S02]  /*2c950*/  @P1 FADD.FTZ R50, R90, R50 ;  /* 0x000000325a321221 */ /* 0x000fe40000010000 */
        /* <DEDUP_REMOVED lines=9> */
.L_x_34488:
        /* <DEDUP_REMOVED lines=12> */
.L_x_34490:
[----:B------:R-:W-:Y:S05]  /*2cab0*/  BSYNC.RECONVERGENT B1 ;  /* 0x0000000000017941 */ /* 0x000fea0003800200 */
.L_x_34489:
        /* <DEDUP_REMOVED lines=62> */
.L_x_34487:
[----:B------:R-:W-:Y:S05]  /*2cea0*/  BSYNC.RECONVERGENT B0 ;  /* 0x0000000000007941 */ /* 0x000fea0003800200 */
.L_x_34486:
        /* <DEDUP_REMOVED lines=18> */
.L_x_34493:
        /* <DEDUP_REMOVED lines=14> */
.L_x_34495:
[----:B------:R-:W-:Y:S05]  /*2d0b0*/  BSYNC.RECONVERGENT B1 ;  /* 0x0000000000017941 */ /* 0x000fea0003800200 */
.L_x_34494:
        /* <DEDUP_REMOVED lines=62> */
.L_x_34492:
[----:B------:R-:W-:Y:S05]  /*2d4a0*/  BSYNC.RECONVERGENT B0 ;  /* 0x0000000000007941 */ /* 0x000fea0003800200 */
.L_x_34491:
        /* <DEDUP_REMOVED lines=11> */
.L_x_34415:
[----:B------:R-:W-:Y:S01]  /*2d560*/  ISETP.NE.AND P2, PT, R24, 0x1, PT ;  /* 0x000000011800780c */ /* 0x000fe20003f45270 */
[----:B------:R-:W-:Y:S01]  /*2d570*/  BSSY.RECONVERGENT B0, `(.L_x_34497) ;  /* 0x000005a000007945 */ /* 0x000fe20003800200 */
[----:B--23--:R-:W-:Y:S02]  /*2d580*/  HFMA2 R20, -RZ, RZ, 0, 1.1920928955078125e-07 ;  /* 0x00000002ff147431 */ /* 0x00cfe400000001ff */
        /* <DEDUP_REMOVED lines=13> */
.L_x_34499:
        /* <DEDUP_REMOVED lines=12> */
.L_x_34501:
[----:B------:R-:W-:Y:S05]  /*2d720*/  BSYNC.RECONVERGENT B1 ;  /* 0x0000000000017941 */ /* 0x000fea0003800200 */
.L_x_34500:
        /* <DEDUP_REMOVED lines=62> */
.L_x_34498:
[----:B------:R-:W-:Y:S05]  /*2db10*/  BSYNC.RECONVERGENT B0 ;  /* 0x0000000000007941 */ /* 0x000fea0003800200 */
.L_x_34497:
        /* <DEDUP_REMOVED lines=19> */
.L_x_34504:
        /* <DEDUP_REMOVED lines=12> */
.L_x_34506:
[----:B------:R-:W-:Y:S05]  /*2dd10*/  BSYNC.RECONVERGENT B1 ;  /* 0x0000000000017941 */ /* 0x000fea0003800200 */
.L_x_34505:
        /* <DEDUP_REMOVED lines=62> */
.L_x_34503:
[----:B------:R-:W-:Y:S05]  /*2e100*/  BSYNC.RECONVERGENT B0 ;  /* 0x0000000000007941 */ /* 0x000fea0003800200 */
.L_x_34502:
[----:B------:R-:W-:Y:S01]  /*2e110*/  I2FP.F32.U32 R19, R19 ;  /* 0x0000001300137245 */ /* 0x000fe20000201000 */
[----:B------:R-:W-:Y:S01]  /*2e120*/  BSSY.RECONVERGENT B0, `(.L_x_34507) ;  /* 0x000005d000007945 */ /* 0x000fe20003800200 */
[----:B------:R-:W-:Y:S01]  /*2e130*/  ISETP.NE.AND P2, PT, R21, 0x1, PT ;  /* 0x000000011500780c */ /* 0x000fe20003f45270 */
[----:B------:R-:W-:Y:S01]  /*2e140*/  HADD2.F32 R12, -RZ, R12.H1_H1 ;  /* 0x3000000cff0c7230 */ /* 0x000fe20000004100 */
[----:B------:R-:W-:Y:S01]  /*2e150*/  LOP3.LUT R220, R220, 0xfffffff7, RZ, 0xc0, !PT ;  /* 0xfffffff7dcdc7812 */ /* 0x000fe200078ec0ff */
[----:B------:R-:W-:Y:S01]  /*2e160*/  FFMA.FTZ R18, R19, R240, 1.1641532182693481445e-10 ;  /* 0x2f00000013127423 */ /* 0x000fe200000100f0 */
[----:B------:R-:W-:Y:S02]  /*2e170*/  IMAD.MOV.U32 R20, RZ, RZ, 0x2 ;  /* 0x00000002ff147424 */ /* 0x000fe400078e00ff */
[----:B------:R-:W-:Y:S02]  /*2e180*/  IMAD.MOV.U32 R19, RZ, RZ, R0 ;  /* 0x000000ffff137224 */ /* 0x000fe400078e0000 */
        /* <DEDUP_REMOVED lines=11> */
.L_x_34509:
        /* <DEDUP_REMOVED lines=12> */
.L_x_34511:
[----:B------:R-:W-:Y:S05]  /*2e300*/  BSYNC.RECONVERGENT B1 ;  /* 0x0000000000017941 */ /* 0x000fea0003800200 */
.L_x_34510:
        /* <DEDUP_REMOVED lines=62> */
.L_x_34508:
[----:B------:R-:W-:Y:S05]  /*2e6f0*/  BSYNC.RECONVERGENT B0 ;  /* 0x0000000000007941 */ /* 0x000fea0003800200 */
.L_x_34507:
[----:B------:R-:W-:Y:S01]  /*2e700*/  I2FP.F32.U32 R19, R19 ;  /* 0x0000001300137245 */ /* 0x000fe20000201000 */
[----:B------:R-:W-:Y:S01]  /*2e710*/  BSSY.RECONVERGENT B0, `(.L_x_34512) ;  /* 0x000005d000007945 */ /* 0x000fe20003800200 */
[----:B------:R-:W-:Y:S01]  /*2e720*/  ISETP.NE.AND P2, PT, R20, 0x1, PT ;  /* 0x000000011400780c */ /* 0x000fe20003f45270 */
[----:B------:R-:W-:Y:S01]  /*2e730*/  HFMA2 R22, -RZ, RZ, 0, 1.1920928955078125e-07 ;  /* 0x00000002ff167431 */ /* 0x000fe200000001ff */
[----:B------:R-:W-:Y:S01]  /*2e740*/  LOP3.LUT R220, R220, 0xfffffffb, RZ, 0xc0, !PT ;  /* 0xfffffffbdcdc7812 */ /* 0x000fe200078ec0ff */
[----:B------:R-:W-:Y:S01]  /*2e750*/  FFMA.FTZ R18, R19, R240, 1.1641532182693481445e-10 ;  /* 0x2f00000013127423 */ /* 0x000fe200000100f0 */
[----:B------:R-:W-:-:S04]  /*2e760*/  HADD2.F32 R19, -RZ, R13.H0_H0 ;  /* 0x2000000dff137230 */ /* 0x000fc80000004100 */
        /* <DEDUP_REMOVED lines=12> */
.L_x_34514:
        /* <DEDUP_REMOVED lines=12> */
.L_x_34516:
[----:B------:R-:W-:Y:S05]  /*2e8f0*/  BSYNC.RECONVERGENT B1 ;  /* 0x0000000000017941 */ /* 0x000fea0003800200 */
.L_x_34515:
        /* <DEDUP_REMOVED lines=62> */
.L_x_34513:
[----:B------:R-:W-:Y:S05]  /*2ece0*/  BSYNC.RECONVERGENT B0 ;  /* 0x0000000000007941 */ /* 0x000fea0003800200 */
.L_x_34512:
[----:B------:R-:W-:Y:S01]  /*2ecf0*/  I2FP.F32.U32 R21, R18 ;  /* 0x0000001200157245 */ /* 0x000fe20000201000 */
[----:B------:R-:W-:Y:S01]  /*2ed00*/  BSSY.RECONVERGENT B0, `(.L_x_34517) ;  /* 0x000005d000007945 */ /* 0x000fe20003800200 */
[----:B------:R-:W-:Y:S01]  /*2ed10*/  ISETP.NE.AND P2, PT, R22, 0x1, PT ;  /* 0x000000011600780c */ /* 0x000fe20003f45270 */
[----:B------:R-:W-:Y:S01]  /*2ed20*/  HADD2.F32 R13, -RZ, R13.H1_H1 ;  /* 0x3000000dff0d7230 */ /* 0x000fe20000004100 */
        /* <DEDUP_REMOVED lines=15> */
.L_x_34519:
        /* <DEDUP_REMOVED lines=12> */
.L_x_34521:
[----:B------:R-:W-:Y:S05]  /*2eee0*/  BSYNC.RECONVERGENT B1 ;  /* 0x0000000000017941 */ /* 0x000fea0003800200 */
.L_x_34520:
        /* <DEDUP_REMOVED lines=58> */
[----:B------:R-:W-:-:S04]  /*2f290*/  IMAD.WIDE.U32 R20, R18, -0x2daee0ad, RZ ;  /* 0xd2511f5312147825 */ /* 0x000fc800078e00ff */
[----:B------:R-:W-:Y:S01]  /*2f2a0*/  IMAD.MOV.U32 R18, RZ, RZ, R17 ;  /* 0x000000ffff127224 */ /* 0x000fe200078e0011 */
[----:B------:R-:W-:Y:S01]  /*2f2b0*/  LOP3.LUT R4, R4, UR15, R21, 0x96, !PT ;  /* 0x0000000f04047c12 */ /* 0x000fe2000f8e9615 */
[----:B------:R-:W-:-:S07]  /*2f2c0*/  IMAD.MOV.U32 R17, RZ, RZ, R20 ;  /* 0x000000ffff117224 */ /* 0x000fce00078e0014 */
.L_x_34518:
[----:B------:R-:W-:Y:S05]  /*2f2d0*/  BSYNC.RECONVERGENT B0 ;  /* 0x0000000000007941 */ /* 0x000fea0003800200 */
.L_x_34517:
        /* <DEDUP_REMOVED lines=17> */
.L_x_34524:
        /* <DEDUP_REMOVED lines=12> */
.L_x_34526:
[----:B------:R-:W-:Y:S05]  /*2f4b0*/  BSYNC.RECONVERGENT B1 ;  /* 0x0000000000017941 */ /* 0x000fea0003800200 */
.L_x_34525:
        /* <DEDUP_REMOVED lines=62> */
.L_x_34523:
[----:B------:R-:W-:Y:S05]  /*2f8a0*/  BSYNC.RECONVERGENT B0 ;  /* 0x0000000000007941 */ /* 0x000fea0003800200 */
.L_x_34522:
[----:B------:R-:W-:Y:S01]  /*2f8b0*/  ISETP.NE.AND P4, PT, R22, 0x1, PT ;  /* 0x000000011600780c */ /* 0x000fe20003f85270 */
[----:B------:R-:W-:Y:S01]  /*2f8c0*/  BSSY.RECONVERGENT B0, `(.L_x_34527) ;  /* 0x000005b000007945 */ /* 0x000fe20003800200 */
[----:B------:R-:W-:Y:S01]  /*2f8d0*/  I2FP.F32.U32 R21, R18 ;  /* 0x0000001200157245 */ /* 0x000fe20000201000 */
[----:B------:R-:W-:-:S04]  /*2f8e0*/  HFMA2 R25, -RZ, RZ, 0, 1.1920928955078125e-07 ;  /* 0x00000002ff197431 */ /* 0x000fc800000001ff */
[----:B------:R-:W-:Y:S01]  /*2f8f0*/  FFMA.FTZ R18, R21, R240, 1.1641532182693481445e-10 ;  /* 0x2f00000015127423 */ /* 0x000fe200000100f0 */
[----:B------:R-:W-:Y:S02]  /*2f900*/  HADD2.F32 R21, -RZ, R14.H1_H1 ;  /* 0x3000000eff157230 */ /* 0x000fe40000004100 */
[----:B-1----:R-:W-:Y:S02]  /*2f910*/  IMAD.MOV.U32 R14, RZ, RZ, R0 ;  /* 0x000000ffff0e7224 */ /* 0x002fe400078e0000 */
        /* <DEDUP_REMOVED lines=10> */
.L_x_34529:
        /* <DEDUP_REMOVED lines=12> */
.L_x_34531:
[----:B------:R-:W-:Y:S05]  /*2fa80*/  BSYNC.RECONVERGENT B1 ;  /* 0x0000000000017941 */ /* 0x000fea0003800200 */
.L_x_34530:
        /* <DEDUP_REMOVED lines=62> */
.L_x_34528:
[----:B------:R-:W-:Y:S05]  /*2fe70*/  BSYNC.RECONVERGENT B0 ;  /* 0x0000000000007941 */ /* 0x000fea0003800200 */
.L_x_34527:
[----:B------:R-:W-:Y:S01]  /*2fe80*/  ISETP.NE.AND P5, PT, R25, 0x1, PT ;  /* 0x000000011900780c */ /* 0x000fe20003fa5270 */
[----:B------:R-:W-:Y:S01]  /*2fe90*/  BSSY.RECONVERGENT B0, `(.L_x_34532) ;  /* 0x000005b000007945 */ /* 0x000fe20003800200 */
[----:B------:R-:W-:Y:S01]  /*2fea0*/  I2FP.F32.U32 R23, R14 ;  /* 0x0000000e00177245 */ /* 0x000fe20000201000 */
[----:B------:R-:W-:Y:S01]  /*2feb0*/  HADD2.F32 R14, -RZ, R15.H0_H0 ;  /* 0x2000000fff0e7230 */ /* 0x000fe20000004100 */
        /* <DEDUP_REMOVED lines=13> */
.L_x_34534:
        /* <DEDUP_REMOVED lines=12> */
.L_x_34536:
[----:B------:R-:W-:Y:S05]  /*30050*/  BSYNC.RECONVERGENT B1 ;  /* 0x0000000000017941 */ /* 0x000fea0003800200 */
.L_x_34535:
        /* <DEDUP_REMOVED lines=62> */
.L_x_34533:
[----:B------:R-:W-:Y:S05]  /*30440*/  BSYNC.RECONVERGENT B0 ;  /* 0x0000000000007941 */ /* 0x000fea0003800200 */
.L_x_34532:
[-C--:B------:R-:W-:Y:S01]  /*30450*/  FMUL.FTZ R50, R14, R224.reuse ;  /* 0x000000e00e327220 */ /* 0x080fe20000410000 */
[----:B------:R-:W-:Y:S01]  /*30460*/  P2R R23, PR, RZ, 0x2 ;  /* 0x00000002ff177803 */ /* 0x000fe20000000000 */
[----:B------:R-:W-:Y:S01]  /*30470*/  FMUL.FTZ R16, R16, R224 ;  /* 0x000000e010107220 */ /* 0x000fe20000410000 */
[----:B------:R-:W-:Y:S01]  /*30480*/  I2FP.F32.U32 R14, R24 ;  /* 0x00000018000e7245 */ /* 0x000fe20000201000 */
[----:B------:R-:W-:Y:S01]  /*30490*/  HADD2.F32 R15, -RZ, R15.H1_H1 ;  /* 0x3000000fff0f7230 */ /* 0x000fe20000004100 */
[C---:B------:R-:W-:Y:S01]  /*304a0*/  LOP3.LUT P1, RZ, R220.reuse, 0x10, RZ, 0xc0, !PT ;  /* 0x00000010dcff7812 */ /* 0x040fe2000782c0ff */
[----:B------:R-:W-:Y:S01]  /*304b0*/  FMUL.FTZ R19, R19, R224 ;  /* 0x000000e013137220 */ /* 0x000fe20000410000 */
        /* <DEDUP_REMOVED lines=30> */
.L_x_34496:
        /* <DEDUP_REMOVED lines=42> */
.L_x_34537:
[----:B01----:R-:W0:Y:S01]  /*30940*/  @P1 LDC.64 R12, c[0x0][0x3a0] ;  /* 0x0000e800ff0c1b82 */ /* 0x003e220000000a00 */
[----:B------:R-:W-:-:S05]  /*30950*/  VIADD R26, R228, 0xa0 ;  /* 0x000000a0e41a7836 */ /* 0x000fca0000000000 */
[----:B------:R1:W-:Y:S02]  /*30960*/  STL [R1+0x10], R26 ;  /* 0x0000101a01007387 */ /* 0x0003e40000100800 */
[----:B------:R-:W2:Y:S01]  /*30970*/  @P0 LDC.64 R14, c[0x0][0x398] ;  /* 0x0000e600ff0e0b82 */ /* 0x000ea20000000a00 */
        /* <DEDUP_REMOVED lines=24> */
.L_x_34541:
        /* <DEDUP_REMOVED lines=12> */
.L_x_34543:
[----:B------:R-:W-:Y:S05]  /*30bc0*/  BSYNC.RECONVERGENT B1 ;  /* 0x0000000000017941 */ /* 0x000fea0003800200 */
.L_x_34542:
        /* <DEDUP_REMOVED lines=62> */
.L_x_34540:
[----:B------:R-:W-:Y:S05]  /*30fb0*/  BSYNC.RECONVERGENT B0 ;  /* 0x0000000000007941 */ /* 0x000fea0003800200 */
.L_x_34539:
[----:B------:R-:W-:Y:S01]  /*30fc0*/  I2FP.F32.U32 R9, R8 ;  /* 0x0000000800097245 */ /* 0x000fe20000201000 */
[----:B------:R-:W-:Y:S01]  /*30fd0*/  BSSY.RECONVERGENT B0, `(.L_x_34544) ;  /* 0x000005e000007945 */ /* 0x000fe20003800200 */
[----:B------:R-:W-:Y:S01]  /*30fe0*/  ISETP.NE.AND P2, PT, R19, 0x1, PT ;  /* 0x000000011300780c */ /* 0x000fe20003f45270 */
[----:B------:R-:W-:Y:S01]  /*30ff0*/  IMAD.MOV.U32 R11, RZ, RZ, 0x2 ;  /* 0x00000002ff0b7424 */ /* 0x000fe200078e00ff */
[----:B------:R-:W-:Y:S01]  /*31000*/  LOP3.LUT R220, R220, 0xffffffef, RZ, 0xc0, !PT ;  /* 0xffffffefdcdc7812 */ /* 0x000fe200078ec0ff */
[----:B------:R-:W-:Y:S01]  /*31010*/  FFMA.FTZ R8, R9, R240, 1.1641532182693481445e-10 ;  /* 0x2f00000009087423 */ /* 0x000fe200000100f0 */
[----:B-----5:R-:W-:-:S04]  /*31020*/  HADD2.F32 R9, -RZ, R12.H0_H0 ;  /* 0x2000000cff097230 */ /* 0x020fc80000004100 */
        /* <DEDUP_REMOVED lines=13> */
.L_x_34546:
        /* <DEDUP_REMOVED lines=12> */
.L_x_34548:
[----:B------:R-:W-:Y:S05]  /*311c0*/  BSYNC.RECONVERGENT B1 ;  /* 0x0000000000017941 */ /* 0x000fea0003800200 */
.L_x_34547:
        /* <DEDUP_REMOVED lines=62> */
.L_x_34545:
[----:B------:R-:W-:Y:S05]  /*315b0*/  BSYNC.RECONVERGENT B0 ;  /* 0x0000000000007941 */ /* 0x000fea0003800200 */
.L_x_34544:
        /* <DEDUP_REMOVED lines=23> */
.L_x_34551:
        /* <DEDUP_REMOVED lines=12> */
.L_x_34553:
[----:B------:R-:W-:Y:S05]  /*317f0*/  BSYNC.RECONVERGENT B1 ;  /* 0x0000000000017941 */ /* 0x000fea0003800200 */
.L_x_34552:
        /* <DEDUP_REMOVED lines=62> */
.L_x_34550:
[----:B------:R-:W-:Y:S05]  /*31be0*/  BSYNC.RECONVERGENT B0 ;  /* 0x0000000000007941 */ /* 0x000fea0003800200 */
.L_x_34549:
[----:B------:R-:W-:Y:S01]  /*31bf0*/  I2FP.F32.U32 R9, R9 ;  /* 0x0000000900097245 */ /* 0x000fe20000201000 */
[----:B------:R-:W-:Y:S01]  /*31c00*/  BSSY.RECONVERGENT B0, `(.L_x_34554) ;  /* 0x000005e000007945 */ /* 0x000fe20003800200 */
[----:B------:R-:W-:Y:S01]  /*31c10*/  ISETP.NE.AND P2, PT, R17, 0x1, PT ;  /* 0x000000011100780c */ /* 0x000fe20003f45270 */
[----:B------:R-:W-:Y:S01]  /*31c20*/  IMAD.MOV.U32 R11, RZ, RZ, R0 ;  /* 0x000000ffff0b7224 */ /* 0x000fe200078e0000 */
[----:B------:R-:W-:Y:S01]  /*31c30*/  LOP3.LUT R220, R220, 0xfffffff7, RZ, 0xc0, !PT ;  /* 0xfffffff7dcdc7812 */ /* 0x000fe200078ec0ff */
[----:B------:R-:W-:Y:S01]  /*31c40*/  FFMA.FTZ R10, R9, R240, 1.1641532182693481445e-10 ;  /* 0x2f000000090a7423 */ /* 0x000fe200000100f0 */
[----:B------:R-:W-:Y:S02]  /*31c50*/  HADD2.F32 R9, -RZ, R12.H1_H1 ;  /* 0x3000000cff097230 */ /* 0x000fe40000004100 */
[----:B------:R-:W-:Y:S02]  /*31c60*/  HFMA2 R12, -RZ, RZ, 0, 1.1920928955078125e-07 ;  /* 0x00000002ff0c7431 */ /* 0x000fe400000001ff */
        /* <DEDUP_REMOVED lines=12> */
.L_x_34556:
        /* <DEDUP_REMOVED lines=12> */
.L_x_34558:
[----:B------:R-:W-:Y:S05]  /*31df0*/  BSYNC.RECONVERGENT B1 ;  /* 0x0000000000017941 */ /* 0x000fea0003800200 */
.L_x_34557:
        /* <DEDUP_REMOVED lines=62> */
.L_x_34555:
[----:B------:R-:W-:Y:S05]  /*321e0*/  BSYNC.RECONVERGENT B0 ;  /* 0x0000000000007941 */ /* 0x000fea0003800200 */
.L_x_34554:
[----:B------:R-:W-:Y:S01]  /*321f0*/  I2FP.F32.U32 R11, R11 ;  /* 0x0000000b000b7245 */ /* 0x000fe20000201000 */
[----:B------:R-:W-:Y:S01]  /*32200*/  BSSY.RECONVERGENT B0, `(.L_x_34559) ;  /* 0x0000061000007945 */ /* 0x000fe20003800200 */
[----:B------:R-:W-:Y:S01]  /*32210*/  ISETP.NE.AND P3, PT, R12, 0x1, PT ;  /* 0x000000010c00780c */ /* 0x000fe20003f65270 */
[----:B------:R-:W-:Y:S02]  /*32220*/  IMAD.MOV.U32 R17, RZ, RZ, 0x2 ;  /* 0x00000002ff117424 */ /* 0x000fe400078e00ff */
[----:B------:R-:W-:Y:S01]  /*32230*/  FFMA.FTZ R10, R11, R240, 1.1641532182693481445e-10 ;  /* 0x2f0000000b0a7423 */ /* 0x000fe200000100f0 */
[----:B------:R-:W-:-:S04]  /*32240*/  HADD2.F32 R11, -RZ, R96.H1_H1 ;  /* 0x30000060ff0b7230 */ /* 0x000fc80000004100 */
[----:B------:R-:W-:Y:S01]  /*32250*/  FSETP.GTU.FTZ.AND P2, PT, R10, R223, PT ;  /* 0x000000df0a00720b */ /* 0x000fe20003f5c000 */
[----:B------:R-:W-:Y:S01]  /*32260*/  FMUL.FTZ R11, R11, R224 ;  /* 0x000000e00b0b7220 */ /* 0x000fe20000410000 */
[----:B------:R-:W-:Y:S02]  /*32270*/  FSEL R10, R9, RZ, P4 ;  /* 0x000000ff090a7208 */ /* 0x000fe40002000000 */
[----:B------:R-:W-:Y:S02]  /*32280*/  SEL R9, RZ, 0x1, P2 ;  /* 0x00000001ff097807 */ /* 0x000fe40001000000 */
[----:B------:R-:W-:Y:S02]  /*32290*/  FSEL R45, R11, RZ, !P2 ;  /* 0x000000ff0b2d7208 */ /* 0x000fe40005000000 */
[----:B------:R-:W-:-:S03]  /*322a0*/  MOV R11, R0 ;  /* 0x00000000000b7202 */ /* 0x000fc60000000f00 */
        /* <DEDUP_REMOVED lines=11> */
.L_x_34561:
        /* <DEDUP_REMOVED lines=12> */
.L_x_34563:
[----:B------:R-:W-:Y:S05]  /*32420*/  BSYNC.RECONVERGENT B1 ;  /* 0x0000000000017941 */ /* 0x000fea0003800200 */
.L_x_34562:
        /* <DEDUP_REMOVED lines=62> */
.L_x_34560:
[----:B------:R-:W-:Y:S05]  /*32810*/  BSYNC.RECONVERGENT B0 ;  /* 0x0000000000007941 */ /* 0x000fea0003800200 */
.L_x_34559:
        /* <DEDUP_REMOVED lines=20> */
.L_x_34566:
        /* <DEDUP_REMOVED lines=12> */
.L_x_34568:
[----:B------:R-:W-:Y:S05]  /*32a20*/  BSYNC.RECONVERGENT B1 ;  /* 0x0000000000017941 */ /* 0x000fea0003800200 */
.L_x_34567:
        /* <DEDUP_REMOVED lines=56> */
[----:B------:R-:W-:-:S03]  /*32db0*/  IMAD.MOV.U32 R0, RZ, RZ, R20 ;  /* 0x000000ffff007224 */ /* 0x000fc600078e0014 */
[----:B------:R-:W-:-:S04]  /*32dc0*/  IMAD.WIDE.U32 R18, R18, -0x2daee0ad, RZ ;  /* 0xd2511f5312127825 */ /* 0x000fc800078e00ff */
[----:B------:R-:W-:Y:S01]  /*32dd0*/  IMAD.MOV.U32 R16, RZ, RZ, R18 ;  /* 0x000000ffff107224 */ /* 0x000fe200078e0012 */
[----:B------:R-:W-:Y:S01]  /*32de0*/  LOP3.LUT R4, R4, UR15, R19, 0x96, !PT ;  /* 0x0000000f04047c12 */ /* 0x000fe2000f8e9613 */
[----:B------:R-:W-:-:S06]  /*32df0*/  UIADD3 UR15, UPT, UPT, UR4, -0x700cb87f, URZ ;  /* 0x8ff34781040f7890 */ /* 0x000fcc000fffe0ff */
[----:B------:R-:W-:-:S07]  /*32e00*/  LOP3.LUT R5, R22, UR15, R21, 0x96, !PT ;  /* 0x0000000f16057c12 */ /* 0x000fce000f8e9615 */
.L_x_34565:
[----:B------:R-:W-:Y:S05]  /*32e10*/  BSYNC.RECONVERGENT B0 ;  /* 0x0000000000007941 */ /* 0x000fea0003800200 */
.L_x_34564:
[----:B------:R-:W-:Y:S01]  /*32e20*/  I2FP.F32.U32 R11, R11 ;  /* 0x0000000b000b7245 */ /* 0x000fe20000201000 */
[----:B------:R-:W-:Y:S01]  /*32e30*/  BSSY.RECONVERGENT B0, `(.L_x_34569) ;  /* 0x0000061000007945 */ /* 0x000fe20003800200 */
[----:B------:R-:W-:-:S03]  /*32e40*/  ISETP.NE.AND P3, PT, R12, 0x1, PT ;  /* 0x000000010c00780c */ /* 0x000fc60003f65270 */
[----:B------:R-:W-:Y:S01]  /*32e50*/  FFMA.FTZ R18, R11, R240, 1.1641532182693481445e-10 ;  /* 0x2f0000000b127423 */ /* 0x000fe200000100f0 */
[----:B------:R-:W-:-:S04]  /*32e60*/  HADD2.F32 R11, -RZ, R97.H0_H0 ;  /* 0x20000061ff0b7230 */ /* 0x000fc80000004100 */
[----:B------:R-:W-:Y:S01]  /*32e70*/  FSETP.GTU.FTZ.AND P2, PT, R18, R223, PT ;  /* 0x000000df1200720b */ /* 0x000fe20003f5c000 */
[----:B------:R-:W-:Y:S01]  /*32e80*/  FMUL.FTZ R46, R11, R224 ;  /* 0x000000e00b2e7220 */ /* 0x000fe20000410000 */
[----:B------:R-:W-:Y:S01]  /*32e90*/  FSEL R11, R10, RZ, P4 ;  /* 0x000000ff0a0b7208 */ /* 0x000fe20002000000 */
[----:B------:R-:W-:Y:S01]  /*32ea0*/  HFMA2 R18, -RZ, RZ, 0, 1.1920928955078125e-07 ;  /* 0x00000002ff127431 */ /* 0x000fe200000001ff */
        /* <DEDUP_REMOVED lines=14> */
.L_x_34571:
        /* <DEDUP_REMOVED lines=12> */
.L_x_34573:
[----:B------:R-:W-:Y:S05]  /*33050*/  BSYNC.RECONVERGENT B1 ;  /* 0x0000000000017941 */ /* 0x000fea0003800200 */
.L_x_34572:
        /* <DEDUP_REMOVED lines=62> */
.L_x_34570:
[----:B------:R-:W-:Y:S05]  /*33440*/  BSYNC.RECONVERGENT B0 ;  /* 0x0000000000007941 */ /* 0x000fea0003800200 */
.L_x_34569:
[----:B------:R-:W-:Y:S01]  /*33450*/  I2FP.F32.U32 R11, R11 ;  /* 0x0000000b000b7245 */ /* 0x000fe20000201000 */
[----:B------:R-:W-:Y:S01]  /*33460*/  BSSY.RECONVERGENT B0, `(.L_x_34574) ;  /* 0x000005e000007945 */ /* 0x000fe20003800200 */
[----:B------:R-:W-:Y:S02]  /*33470*/  ISETP.NE.AND P2, PT, R18, 0x1, PT ;  /* 0x000000011200780c */ /* 0x000fe40003f45270 */
[----:B------:R-:W-:Y:S01]  /*33480*/  LOP3.LUT R220, R220, 0xfffffffd, RZ, 0xc0, !PT ;  /* 0xfffffffddcdc7812 */ /* 0x000fe200078ec0ff */
[----:B------:R-:W-:Y:S01]  /*33490*/  FFMA.FTZ R12, R11, R240, 1.1641532182693481445e-10 ;  /* 0x2f0000000b0c7423 */ /* 0x000fe200000100f0 */
[----:B------:R-:W-:Y:S01]  /*334a0*/  HADD2.F32 R11, -RZ, R13.H1_H1 ;  /* 0x3000000dff0b7230 */ /* 0x000fe20000004100 */
[----:B------:R-:W-:-:S03]  /*334b0*/  MOV R17, R0 ;  /* 0x0000000000117202 */ /* 0x000fc60000000f00 */
[----:B------:R-:W-:Y:S01]  /*334c0*/  FSETP.LE.FTZ.AND P4, PT, R12, R223, PT ;  /* 0x000000df0c00720b */ /* 0x000fe20003f93000 */
[----:B------:R-:W-:Y:S01]  /*334d0*/  FMUL.FTZ R11, R11, R224 ;  /* 0x000000e00b0b7220 */ /* 0x000fe20000410000 */
        /* <DEDUP_REMOVED lines=11> */
.L_x_34576:
        /* <DEDUP_REMOVED lines=12> */
.L_x_34578:
[----:B------:R-:W-:Y:S05]  /*33650*/  BSYNC.RECONVERGENT B1 ;  /* 0x0000000000017941 */ /* 0x000fea0003800200 */
.L_x_34577:
        /* <DEDUP_REMOVED lines=62> */
.L_x_34575:
[----:B------:R-:W-:Y:S05]  /*33a40*/  BSYNC.RECONVERGENT B0 ;  /* 0x0000000000007941 */ /* 0x000fea0003800200 */
.L_x_34574:
[----:B------:R-:W-:Y:S01]  /*33a50*/  I2FP.F32.U32 R13, R17 ;  /* 0x00000011000d7245 */ /* 0x000fe20000201000 */
[----:B------:R-:W-:Y:S01]  /*33a60*/  BSSY.RECONVERGENT B0, `(.L_x_34579) ;  /* 0x0000061000007945 */ /* 0x000fe20003800200 */
[----:B------:R-:W-:Y:S02]  /*33a70*/  IMAD.MOV.U32 R19, RZ, RZ, 0x2 ;  /* 0x00000002ff137424 */ /* 0x000fe400078e00ff */
[----:B------:R-:W-:Y:S02]  /*33a80*/  IMAD.MOV.U32 R17, RZ, RZ, R0 ;  /* 0x000000ffff117224 */ /* 0x000fe400078e0000 */
[----:B------:R-:W-:Y:S01]  /*33a90*/  FFMA.FTZ R18, R13, R240, 1.1641532182693481445e-10 ;  /* 0x2f0000000d127423 */ /* 0x000fe200000100f0 */
[----:B------:R-:W-:-:S04]  /*33aa0*/  HADD2.F32 R13, -RZ, R97.H1_H1 ;  /* 0x30000061ff0d7230 */ /* 0x000fc80000004100 */
[----:B------:R-:W-:Y:S01]  /*33ab0*/  FSETP.GTU.FTZ.AND P2, PT, R18, R223, PT ;  /* 0x000000df1200720b */ /* 0x000fe20003f5c000 */
[----:B------:R-:W-:Y:S01]  /*33ac0*/  FMUL.FTZ R13, R13, R224 ;  /* 0x000000e00d0d7220 */ /* 0x000fe20000410000 */
[----:B------:R-:W-:Y:S02]  /*33ad0*/  FSEL R18, R11, RZ, P4 ;  /* 0x000000ff0b127208 */ /* 0x000fe40002000000 */
        /* <DEDUP_REMOVED lines=14> */
.L_x_34581:
        /* <DEDUP_REMOVED lines=12> */
.L_x_34583:
[----:B------:R-:W-:Y:S05]  /*33c80*/  BSYNC.RECONVERGENT B1 ;  /* 0x0000000000017941 */ /* 0x000fea0003800200 */
.L_x_34582:
        /* <DEDUP_REMOVED lines=62> */
.L_x_34580:
[----:B------:R-:W-:Y:S05]  /*34070*/  BSYNC.RECONVERGENT B0 ;  /* 0x0000000000007941 */ /* 0x000fea0003800200 */
.L_x_34579:
[----:B------:R-:W-:Y:S01]  /*34080*/  ISETP.NE.AND P3, PT, R19, 0x1, PT ;  /* 0x000000011300780c */ /* 0x000fe20003f65270 */
[----:B------:R-:W-:Y:S01]  /*34090*/  BSSY.RECONVERGENT B0, `(.L_x_34584) ;  /* 0x000005c000007945 */ /* 0x000fe20003800200 */
[----:B------:R-:W-:Y:S01]  /*340a0*/  I2FP.F32.U32 R13, R17 ;  /* 0x00000011000d7245 */ /* 0x000fe20000201000 */
[----:B------:R-:W-:-:S04]  /*340b0*/  HFMA2 R18, -RZ, RZ, 0, 1.1920928955078125e-07 ;  /* 0x00000002ff127431 */ /* 0x000fc800000001ff */
        /* <DEDUP_REMOVED lines=14> */
.L_x_34586:
        /* <DEDUP_REMOVED lines=12> */
.L_x_34588:
[----:B------:R-:W-:Y:S05]  /*34260*/  BSYNC.RECONVERGENT B1 ;  /* 0x0000000000017941 */ /* 0x000fea0003800200 */
.L_x_34587:
        /* <DEDUP_REMOVED lines=62> */
.L_x_34585:
[----:B------:R-:W-:Y:S05]  /*34650*/  BSYNC.RECONVERGENT B0 ;  /* 0x0000000000007941 */ /* 0x000fea0003800200 */
.L_x_34584:
[----:B------:R-:W-:Y:S01]  /*34660*/  I2FP.F32.U32 R13, R13 ;  /* 0x0000000d000d7245 */ /* 0x000fe20000201000 */
[----:B------:R-:W-:Y:S01]  /*34670*/  BSSY.RECONVERGENT B0, `(.L_x_34589) ;  /* 0x0000061000007945 */ /* 0x000fe20003800200 */
[----:B------:R-:W-:Y:S01]  /*34680*/  IMAD.MOV.U32 R19, RZ, RZ, 0x2 ;  /* 0x00000002ff137424 */ /* 0x000fe200078e00ff */
[----:B------:R-:W-:Y:S02]  /*34690*/  MOV R17, R0 ;  /* 0x0000000000117202 */ /* 0x000fe40000000f00 */
[----:B------:R-:W-:Y:S01]  /*346a0*/  FFMA.FTZ R20, R13, R240, 1.1641532182693481445e-10 ;  /* 0x2f0000000d147423 */ /* 0x000fe200000100f0 */
[----:B------:R-:W-:-:S04]  /*346b0*/  HADD2.F32 R13, -RZ, R98.H0_H0 ;  /* 0x20000062ff0d7230 */ /* 0x000fc80000004100 */
        /* <DEDUP_REMOVED lines=17> */
.L_x_34591:
        /* <DEDUP_REMOVED lines=12> */
.L_x_34593:
[----:B------:R-:W-:Y:S05]  /*34890*/  BSYNC.RECONVERGENT B1 ;  /* 0x0000000000017941 */ /* 0x000fea0003800200 */
.L_x_34592:
        /* <DEDUP_REMOVED lines=62> */
.L_x_34590:
[----:B------:R-:W-:Y:S05]  /*34c80*/  BSYNC.RECONVERGENT B0 ;  /* 0x0000000000007941 */ /* 0x000fea0003800200 */
.L_x_34589:
[----:B------:R-:W-:Y:S01]  /*34c90*/  ISETP.NE.AND P4, PT, R19, 0x1, PT ;  /* 0x000000011300780c */ /* 0x000fe20003f85270 */
[----:B------:R-:W-:Y:S01]  /*34ca0*/  BSSY.RECONVERGENT B0, `(.L_x_34594) ;  /* 0x000005c000007945 */ /* 0x000fe20003800200 */
[----:B------:R-:W-:Y:S01]  /*34cb0*/  I2FP.F32.U32 R13, R17 ;  /* 0x00000011000d7245 */ /* 0x000fe20000201000 */
[----:B------:R-:W-:-:S04]  /*34cc0*/  IMAD.MOV.U32 R18, RZ, RZ, 0x2 ;  /* 0x00000002ff127424 */ /* 0x000fc800078e00ff */
[----:B------:R-:W-:Y:S01]  /*34cd0*/  FFMA.FTZ R12, R13, R240, 1.1641532182693481445e-10 ;  /* 0x2f0000000d0c7423 */ /* 0x000fe200000100f0 */
[----:B------:R-:W-:-:S04]  /*34ce0*/  HADD2.F32 R13, -RZ, R14.H1_H1 ;  /* 0x3000000eff0d7230 */ /* 0x000fc80000004100 */
        /* <DEDUP_REMOVED lines=12> */
.L_x_34596:
        /* <DEDUP_REMOVED lines=12> */
.L_x_34598:
[----:B------:R-:W-:Y:S05]  /*34e70*/  BSYNC.RECONVERGENT B1 ;  /* 0x0000000000017941 */ /* 0x000fea0003800200 */
.L_x_34597:
        /* <DEDUP_REMOVED lines=62> */
.L_x_34595:
[----:B------:R-:W-:Y:S05]  /*35260*/  BSYNC.RECONVERGENT B0 ;  /* 0x0000000000007941 */ /* 0x000fea0003800200 */
.L_x_34594:
[----:B------:R-:W-:Y:S01]  /*35270*/  I2FP.F32.U32 R13, R13 ;  /* 0x0000000d000d7245 */ /* 0x000fe20000201000 */
[----:B------:R-:W-:Y:S01]  /*35280*/  BSSY.RECONVERGENT B0, `(.L_x_34599) ;  /* 0x0000061000007945 */ /* 0x000fe20003800200 */
[----:B------:R-:W-:Y:S01]  /*35290*/  FSEL R12, R12, RZ, P3 ;  /* 0x000000ff0c0c7208 */ /* 0x000fe20001800000 */
[----:B------:R-:W-:Y:S02]  /*352a0*/  HFMA2 R17, -RZ, RZ, 0, 1.1920928955078125e-07 ;  /* 0x00000002ff117431 */ /* 0x000fe400000001ff */
[----:B------:R-:W-:Y:S01]  /*352b0*/  FFMA.FTZ R14, R13, R240, 1.1641532182693481445e-10 ;  /* 0x2f0000000d0e7423 */ /* 0x000fe200000100f0 */
[----:B------:R-:W-:-:S04]  /*352c0*/  HADD2.F32 R13, -RZ, R98.H1_H1 ;  /* 0x30000062ff0d7230 */ /* 0x000fc80000004100 */
[----:B------:R-:W-:Y:S01]  /*352d0*/  FSETP.GTU.FTZ.AND P4, PT, R14, R223, PT ;  /* 0x000000df0e00720b */ /* 0x000fe20003f9c000 */
[----:B------:R-:W-:Y:S01]  /*352e0*/  FMUL.FTZ R13, R13, R224 ;  /* 0x000000e00d0d7220 */ /* 0x000fe20000410000 */
[----:B------:R-:W-:Y:S02]  /*352f0*/  IMAD.MOV.U32 R14, RZ, RZ, R0 ;  /* 0x000000ffff0e7224 */ /* 0x000fe400078e0000 */
        /* <DEDUP_REMOVED lines=14> */
.L_x_34601:
        /* <DEDUP_REMOVED lines=12> */
.L_x_34603:
[----:B------:R-:W-:Y:S05]  /*354a0*/  BSYNC.RECONVERGENT B1 ;  /* 0x0000000000017941 */ /* 0x000fea0003800200 */
.L_x_34602:
        /* <DEDUP_REMOVED lines=62> */
.L_x_34600:
[----:B------:R-:W-:Y:S05]  /*35890*/  BSYNC.RECONVERGENT B0 ;  /* 0x0000000000007941 */ /* 0x000fea0003800200 */
.L_x_34599:
        /* <DEDUP_REMOVED lines=18> */
.L_x_34606:
        /* <DEDUP_REMOVED lines=12> */
.L_x_34608:
[----:B------:R-:W-:Y:S05]  /*35a80*/  BSYNC.RECONVERGENT B1 ;  /* 0x0000000000017941 */ /* 0x000fea0003800200 */
.L_x_34607:
        /* <DEDUP_REMOVED lines=62> */
.L_x_34605:
[----:B------:R-:W-:Y:S05]  /*35e70*/  BSYNC.RECONVERGENT B0 ;  /* 0x0000000000007941 */ /* 0x000fea0003800200 */
.L_x_34604:
[----:B------:R-:W-:Y:S01]  /*35e80*/  I2FP.F32.U32 R13, R13 ;  /* 0x0000000d000d7245 */ /* 0x000fe20000201000 */
[----:B------:R-:W-:Y:S01]  /*35e90*/  BSSY.RECONVERGENT B0, `(.L_x_34609) ;  /* 0x0000061000007945 */ /* 0x000fe20003800200 */
[----:B------:R-:W-:Y:S01]  /*35ea0*/  FSEL R12, R12, RZ, P4 ;  /* 0x000000ff0c0c7208 */ /* 0x000fe20002000000 */
[----:B------:R-:W-:Y:S02]  /*35eb0*/  IMAD.MOV.U32 R17, RZ, RZ, 0x2 ;  /* 0x00000002ff117424 */ /* 0x000fe400078e00ff */
[----:B------:R-:W-:Y:S01]  /*35ec0*/  FFMA.FTZ R13, R13, R240, 1.1641532182693481445e-10 ;  /* 0x2f0000000d0d7423 */ /* 0x000fe200000100f0 */
[----:B------:R-:W-:-:S04]  /*35ed0*/  IMAD.MOV.U32 R14, RZ, RZ, R0 ;  /* 0x000000ffff0e7224 */ /* 0x000fc800078e0000 */
[----:B------:R-:W-:Y:S01]  /*35ee0*/  FSETP.GTU.FTZ.AND P5, PT, R13, R223, PT ;  /* 0x000000df0d00720b */ /* 0x000fe20003fbc000 */
[----:B------:R-:W-:-:S03]  /*35ef0*/  HADD2.F32 R13, -RZ, R99.H0_H0 ;  /* 0x20000063ff0d7230 */ /* 0x000fc60000004100 */
[----:B------:R-:W-:Y:S02]  /*35f00*/  SEL R218, RZ, 0x1, P5 ;  /* 0x00000001ffda7807 */ /* 0x000fe40002800000 */
[----:B------:R-:W-:-:S05]  /*35f10*/  FMUL.FTZ R13, R13, R224 ;  /* 0x000000e00d0d7220 */ /* 0x000fca0000410000 */
        /* <DEDUP_REMOVED lines=13> */
.L_x_34611:
        /* <DEDUP_REMOVED lines=12> */
.L_x_34613:
[----:B------:R-:W-:Y:S05]  /*360b0*/  BSYNC.RECONVERGENT B1 ;  /* 0x0000000000017941 */ /* 0x000fea0003800200 */
.L_x_34612:
        /* <DEDUP_REMOVED lines=62> */
.L_x_34610:
[----:B------:R-:W-:Y:S05]  /*364a0*/  BSYNC.RECONVERGENT B0 ;  /* 0x0000000000007941 */ /* 0x000fea0003800200 */
.L_x_34609:
        /* <DEDUP_REMOVED lines=18> */
.L_x_34616:
        /* <DEDUP_REMOVED lines=15> */
.L_x_34618:
[----:B------:R-:W-:Y:S05]  /*366c0*/  BSYNC.RECONVERGENT B1 ;  /* 0x0000000000017941 */ /* 0x000fea0003800200 */
.L_x_34617:
        /* <DEDUP_REMOVED lines=62> */
.L_x_34615:
[----:B------:R-:W-:Y:S05]  /*36ab0*/  BSYNC.RECONVERGENT B0 ;  /* 0x0000000000007941 */ /* 0x000fea0003800200 */
.L_x_34614:
[----:B------:R-:W-:Y:S02]  /*36ac0*/  I2FP.F32.U32 R13, R13 ;  /* 0x0000000d000d7245 */ /* 0x000fe40000201000 */
[----:B------:R-:W-:-:S03]  /*36ad0*/  FSEL R12, R12, RZ, P5 ;  /* 0x000000ff0c0c7208 */ /* 0x000fc60002800000 */
[----:B------:R-:W-:-:S05]  /*36ae0*/  FFMA.FTZ R13, R13, R240, 1.1641532182693481445e-10 ;  /* 0x2f0000000d0d7423 */ /* 0x000fca00000100f0 */
[----:B------:R-:W-:Y:S01]  /*36af0*/  FSETP.GTU.FTZ.AND P6, PT, R13, R223, PT ;  /* 0x000000df0d00720b */ /* 0x000fe20003fdc000 */
[----:B------:R-:W-:-:S03]  /*36b00*/  HADD2.F32 R13, -RZ, R99.H1_H1 ;  /* 0x30000063ff0d7230 */ /* 0x000fc60000004100 */
[----:B------:R-:W-:Y:S02]  /*36b10*/  SEL R219, RZ, 0x1, P6 ;  /* 0x00000001ffdb7807 */ /* 0x000fe40003000000 */
[----:B------:R-:W-:-:S05]  /*36b20*/  FMUL.FTZ R13, R13, R224 ;  /* 0x000000e00d0d7220 */ /* 0x000fca0000410000 */
[----:B------:R-:W-:-:S05]  /*36b30*/  FSEL R13, R13, RZ, !P6 ;  /* 0x000000ff0d0d7208 */ /* 0x000fca0007000000 */
[----:B------:R-:W-:-:S04]  /*36b40*/  FADD.FTZ R43, R13, R12 ;  /* 0x0000000c0d2b7221 */ /* 0x000fc80000010000 */
[----:B------:R-:W-:Y:S01]  /*36b50*/  @P1 FADD.FTZ R43, R91, R43 ;  /* 0x0000002b5b2b1221 */ /* 0x000fe20000010000 */
[----:B------:R-:W-:Y:S06]  /*36b60*/  BRA `(.L_x_34619) ;  /* 0x0000003000647947 */ /* 0x000fec0003800000 */
.L_x_34538:
        /* <DEDUP_REMOVED lines=16> */
.L_x_34622:
        /* <DEDUP_REMOVED lines=12> */
.L_x_34624:
[----:B------:R-:W-:Y:S05]  /*36d30*/  BSYNC.RECONVERGENT B1 ;  /* 0x0000000000017941 */ /* 0x000fea0003800200 */
.L_x_34623:
        /* <DEDUP_REMOVED lines=62> */
.L_x_34621:
[----:B------:R-:W-:Y:S05]  /*37120*/  BSYNC.RECONVERGENT B0 ;  /* 0x0000000000007941 */ /* 0x000fea0003800200 */
.L_x_34620:
[----:B------:R-:W-:Y:S01]  /*37130*/  I2FP.F32.U32 R17, R20 ;  /* 0x0000001400117245 */ /* 0x000fe20000201000 */
[----:B------:R-:W-:Y:S01]  /*37140*/  BSSY.RECONVERGENT B0, `(.L_x_34625) ;  /* 0x000005d000007945 */ /* 0x000fe20003800200 */
[----:B------:R-:W-:Y:S01]  /*37150*/  ISETP.NE.AND P2, PT, R19, 0x1, PT ;  /* 0x000000011300780c */ /* 0x000fe20003f45270 */
[----:B------:R-:W-:Y:S01]  /*37160*/  IMAD.MOV.U32 R21, RZ, RZ, R0 ;  /* 0x000000ffff157224 */ /* 0x000fe200078e0000 */
[----:B------:R-:W-:Y:S01]  /*37170*/  LOP3.LUT R220, R220, 0xffffffef, RZ, 0xc0, !PT ;  /* 0xffffffefdcdc7812 */ /* 0x000fe200078ec0ff */
[----:B------:R-:W-:Y:S01]  /*37180*/  FFMA.FTZ R18, R17, R240, 1.1641532182693481445e-10 ;  /* 0x2f00000011127423 */ /* 0x000fe200000100f0 */
[----:B-----5:R-:W-:-:S04]  /*37190*/  HADD2.F32 R17, -RZ, R12.H0_H0 ;  /* 0x2000000cff117230 */ /* 0x020fc80000004100 */
        /* <DEDUP_REMOVED lines=12> */
.L_x_34627:
        /* <DEDUP_REMOVED lines=12> */
.L_x_34629:
[----:B------:R-:W-:Y:S05]  /*37320*/  BSYNC.RECONVERGENT B1 ;  /* 0x0000000000017941 */ /* 0x000fea0003800200 */
.L_x_34628:
        /* <DEDUP_REMOVED lines=62> */
.L_x_34626:
[----:B------:R-:W-:Y:S05]  /*37710*/  BSYNC.RECONVERGENT B0 ;  /* 0x0000000000007941 */ /* 0x000fea0003800200 */
.L_x_34625:
        /* <DEDUP_REMOVED lines=19> */
.L_x_34632:
        /* <DEDUP_REMOVED lines=12> */
.L_x_34634:
[----:B------:R-:W-:Y:S05]  /*37910*/  BSYNC.RECONVERGENT B1 ;  /* 0x0000000000017941 */ /* 0x000fea0003800200 */
.L_x_34633:
        /* <DEDUP_REMOVED lines=62> */
.L_x_34631:
[----:B------:R-:W-:Y:S05]  /*37d00*/  BSYNC.RECONVERGENT B0 ;  /* 0x0000000000007941 */ /* 0x000fea0003800200 */
.L_x_34630:
        /* <DEDUP_REMOVED lines=8> */
[----:B------:R-:W-:-:S12]  /*37d90*/  HADD2.F32 R18, -RZ, R13.H0_H0 ;  /* 0x2000000dff127230 */ /* 0x000fd80000004100 */
        /* <DEDUP_REMOVED lines=10> */
.L_x_34637:
        /* <DEDUP_REMOVED lines=12> */
.L_x_34639:
[----:B------:R-:W-:Y:S05]  /*37f00*/  BSYNC.RECONVERGENT B1 ;  /* 0x0000000000017941 */ /* 0x000fea0003800200 */
.L_x_34638:
        /* <DEDUP_REMOVED lines=62> */
.L_x_34636:
[----:B------:R-:W-:Y:S05]  /*382f0*/  BSYNC.RECONVERGENT B0 ;  /* 0x0000000000007941 */ /* 0x000fea0003800200 */
.L_x_34635:
[----:B------:R-:W-:Y:S01]  /*38300*/  I2FP.F32.U32 R19, R19 ;  /* 0x0000001300137245 */ /* 0x000fe20000201000 */
[----:B------:R-:W-:Y:S01]  /*38310*/  BSSY.RECONVERGENT B0, `(.L_x_34640) ;  /* 0x000005d000007945 */ /* 0x000fe20003800200 */
[----:B------:R-:W-:Y:S01]  /*38320*/  ISETP.NE.AND P2, PT, R20, 0x1, PT ;  /* 0x000000011400780c */ /* 0x000fe20003f45270 */
[----:B------:R-:W-:Y:S01]  /*38330*/  IMAD.MOV.U32 R21, RZ, RZ, 0x2 ;  /* 0x00000002ff157424 */ /* 0x000fe200078e00ff */
[----:B------:R-:W-:Y:S01]  /*38340*/  LOP3.LUT R220, R220, 0xfffffffd, RZ, 0xc0, !PT ;  /* 0xfffffffddcdc7812 */ /* 0x000fe200078ec0ff */
[----:B------:R-:W-:-:S05]  /*38350*/  FFMA.FTZ R19, R19, R240, 1.1641532182693481445e-10 ;  /* 0x2f00000013137423 */ /* 0x000fca00000100f0 */
[----:B------:R-:W-:Y:S01]  /*38360*/  FSETP.LE.FTZ.AND P3, PT, R19, R223, PT ;  /* 0x000000df1300720b */ /* 0x000fe20003f73000 */
[----:B------:R-:W-:Y:S02]  /*38370*/  HADD2.F32 R19, -RZ, R13.H1_H1 ;  /* 0x3000000dff137230 */ /* 0x000fe40000004100 */
        /* <DEDUP_REMOVED lines=11> */
.L_x_34642:
        /* <DEDUP_REMOVED lines=12> */
.L_x_34644:
[----:B------:R-:W-:Y:S05]  /*384f0*/  BSYNC.RECONVERGENT B1 ;  /* 0x0000000000017941 */ /* 0x000fea0003800200 */
.L_x_34643:
        /* <DEDUP_REMOVED lines=62> */
.L_x_34641:
[----:B------:R-:W-:Y:S05]  /*388e0*/  BSYNC.RECONVERGENT B0 ;  /* 0x0000000000007941 */ /* 0x000fea0003800200 */
.L_x_34640:
[----:B------:R-:W-:Y:S01]  /*388f0*/  ISETP.NE.AND P3, PT, R21, 0x1, PT ;  /* 0x000000011500780c */ /* 0x000fe20003f65270 */
[----:B------:R-:W-:Y:S01]  /*38900*/  BSSY.RECONVERGENT B0, `(.L_x_34645) ;  /* 0x000005b000007945 */ /* 0x000fe20003800200 */
[----:B------:R-:W-:Y:S01]  /*38910*/  I2FP.F32.U32 R13, R13 ;  /* 0x0000000d000d7245 */ /* 0x000fe20000201000 */
[----:B------:R-:W-:Y:S02]  /*38920*/  HFMA2 R20, -RZ, RZ, 0, 1.1920928955078125e-07 ;  /* 0x00000002ff147431 */ /* 0x000fe400000001ff */
[----:B------:R-:W-:Y:S02]  /*38930*/  IMAD.MOV.U32 R23, RZ, RZ, R0 ;  /* 0x000000ffff177224 */ /* 0x000fe400078e0000 */
[----:B------:R-:W-:-:S05]  /*38940*/  FFMA.FTZ R13, R13, R240, 1.1641532182693481445e-10 ;  /* 0x2f0000000d0d7423 */ /* 0x000fca00000100f0 */
[----:B------:R-:W-:Y:S01]  /*38950*/  FSETP.LE.FTZ.AND P2, PT, R13, R223, PT ;  /* 0x000000df0d00720b */ /* 0x000fe20003f53000 */
[----:B------:R-:W-:Y:S01]  /*38960*/  HADD2.F32 R13, -RZ, R14.H0_H0 ;  /* 0x2000000eff0d7230 */ /* 0x000fe20000004100 */
        /* <DEDUP_REMOVED lines=9> */
.L_x_34647:
        /* <DEDUP_REMOVED lines=12> */
.L_x_34649:
[----:B------:R-:W-:Y:S05]  /*38ac0*/  BSYNC.RECONVERGENT B1 ;  /* 0x0000000000017941 */ /* 0x000fea0003800200 */
.L_x_34648:
        /* <DEDUP_REMOVED lines=62> */
.L_x_34646:
[----:B------:R-:W-:Y:S05]  /*38eb0*/  BSYNC.RECONVERGENT B0 ;  /* 0x0000000000007941 */ /* 0x000fea0003800200 */
.L_x_34645:
[----:B------:R-:W-:Y:S01]  /*38ec0*/  ISETP.NE.AND P4, PT, R20, 0x1, PT ;  /* 0x000000011400780c */ /* 0x000fe20003f85270 */
[----:B------:R-:W-:Y:S01]  /*38ed0*/  BSSY.RECONVERGENT B0, `(.L_x_34650) ;  /* 0x000005b000007945 */ /* 0x000fe20003800200 */
[----:B------:R-:W-:Y:S01]  /*38ee0*/  I2FP.F32.U32 R21, R23 ;  /* 0x0000001700157245 */ /* 0x000fe20000201000 */
[----:B------:R-:W-:Y:S01]  /*38ef0*/  HADD2.F32 R14, -RZ, R14.H1_H1 ;  /* 0x3000000eff0e7230 */ /* 0x000fe20000004100 */
        /* <DEDUP_REMOVED lines=13> */
.L_x_34652:
        /* <DEDUP_REMOVED lines=12> */
.L_x_34654:
[----:B------:R-:W-:Y:S05]  /*39090*/  BSYNC.RECONVERGENT B1 ;  /* 0x0000000000017941 */ /* 0x000fea0003800200 */
.L_x_34653:
        /* <DEDUP_REMOVED lines=62> */
.L_x_34651:
[----:B------:R-:W-:Y:S05]  /*39480*/  BSYNC.RECONVERGENT B0 ;  /* 0x0000000000007941 */ /* 0x000fea0003800200 */
.L_x_34650:
        /* <DEDUP_REMOVED lines=17> */
.L_x_34657:
        /* <DEDUP_REMOVED lines=12> */
.L_x_34659:
[----:B------:R-:W-:Y:S05]  /*39660*/  BSYNC.RECONVERGENT B1 ;  /* 0x0000000000017941 */ /* 0x000fea0003800200 */
.L_x_34658:
        /* <DEDUP_REMOVED lines=62> */
.L_x_34656:
[----:B------:R-:W-:Y:S05]  /*39a50*/  BSYNC.RECONVERGENT B0 ;  /* 0x0000000000007941 */ /* 0x000fea0003800200 */
.L_x_34655:
[----:B------:R-:W-:Y:S01]  /*39a60*/  LOP3.LUT R220, R220, 0xffffff7f, RZ, 0xc0, !PT ;  /* 0xffffff7fdcdc7812 */ /* 0x000fe200078ec0ff */
[-C--:B------:R-:W-:Y:S01]  /*39a70*/  FMUL.FTZ R12, R12, R224.reuse ;  /* 0x000000e00c0c7220 */ /* 0x080fe20000410000 */
[----:B------:R-:W-:Y:S01]  /*39a80*/  I2FP.F32.U32 R22, R25 ;  /* 0x0000001900167245 */ /* 0x000fe20000201000 */
[----:B------:R-:W-:Y:S01]  /*39a90*/  HADD2.F32 R15, -RZ, R15.H1_H1 ;  /* 0x3000000fff0f7230 */ /* 0x000fe20000004100 */
[----:B------:R-:W-:Y:S01]  /*39aa0*/  @P2 LOP3.LUT R220, R220, 0x80, RZ, 0xfc, !PT ;  /* 0x00000080dcdc2812 */ /* 0x000fe200078efcff */
[-C--:B------:R-:W-:Y:S01]  /*39ab0*/  FMUL.FTZ R17, R17, R224.reuse ;  /* 0x000000e011117220 */ /* 0x080fe20000410000 */
[----:B------:R-:W-:Y:S01]  /*39ac0*/  FMUL.FTZ R20, R20, R224 ;  /* 0x000000e014147220 */ /* 0x000fe20000410000 */
        /* <DEDUP_REMOVED lines=35> */
.L_x_34619:
        /* <DEDUP_REMOVED lines=42> */
.L_x_34660:
        /* <DEDUP_REMOVED lines=27> */
.L_x_34664:
        /* <DEDUP_REMOVED lines=12> */
.L_x_34666:
[----:B------:R-:W-:Y:S05]  /*3a210*/  BSYNC.RECONVERGENT B1 ;  /* 0x0000000000017941 */ /* 0x000fea0003800200 */
.L_x_34665:
        /* <DEDUP_REMOVED lines=62> */
.L_x_34663:
[----:B------:R-:W-:Y:S05]  /*3a600*/  BSYNC.RECONVERGENT B0 ;  /* 0x0000000000007941 */ /* 0x000fea0003800200 */
.L_x_34662:
        /* <DEDUP_REMOVED lines=8> */
[----:B-----5:R-:W-:-:S05]  /*3a690*/  HADD2.F32 R8, -RZ, R12.H0_H0 ;  /* 0x2000000cff087230 */ /* 0x020fca0000004100 */
        /* <DEDUP_REMOVED lines=11> */
.L_x_34669:
        /* <DEDUP_REMOVED lines=12> */
.L_x_34671:
[----:B------:R-:W-:Y:S05]  /*3a810*/  BSYNC.RECONVERGENT B1 ;  /* 0x0000000000017941 */ /* 0x000fea0003800200 */
.L_x_34670:
        /* <DEDUP_REMOVED lines=62> */
.L_x_34668:
[----:B------:R-:W-:Y:S05]  /*3ac00*/  BSYNC.RECONVERGENT B0 ;  /* 0x0000000000007941 */ /* 0x000fea0003800200 */
.L_x_34667:
[----:B------:R-:W-:Y:S01]  /*3ac10*/  I2FP.F32.U32 R9, R9 ;  /* 0x0000000900097245 */ /* 0x000fe20000201000 */
[----:B------:R-:W-:Y:S01]  /*3ac20*/  BSSY.RECONVERGENT B0, `(.L_x_34672) ;  /* 0x0000061000007945 */ /* 0x000fe20003800200 */
[----:B------:R-:W-:Y:S01]  /*3ac30*/  ISETP.NE.AND P3, PT, R10, 0x1, PT ;  /* 0x000000010a00780c */ /* 0x000fe20003f65270 */
[----:B------:R-:W-:Y:S01]  /*3ac40*/  HFMA2 R11, -RZ, RZ, 0, 1.1920928955078125e-07 ;  /* 0x00000002ff0b7431 */ /* 0x000fe200000001ff */
[----:B------:R-:W-:Y:S01]  /*3ac50*/  FSEL R8, R8, RZ, P4 ;  /* 0x000000ff08087208 */ /* 0x000fe20002000000 */
[----:B------:R-:W-:-:S05]  /*3ac60*/  FFMA.FTZ R9, R9, R240, 1.1641532182693481445e-10 ;  /* 0x2f00000009097423 */ /* 0x000fca00000100f0 */
[----:B------:R-:W-:Y:S01]  /*3ac70*/  FSETP.GTU.FTZ.AND P2, PT, R9, R223, PT ;  /* 0x000000df0900720b */ /* 0x000fe20003f5c000 */
[----:B------:R-:W-:-:S05]  /*3ac80*/  HADD2.F32 R9, -RZ, R96.H0_H0 ;  /* 0x20000060ff097230 */ /* 0x000fca0000004100 */
        /* <DEDUP_REMOVED lines=15> */
.L_x_34674:
        /* <DEDUP_REMOVED lines=12> */
.L_x_34676:
[----:B------:R-:W-:Y:S05]  /*3ae40*/  BSYNC.RECONVERGENT B1 ;  /* 0x0000000000017941 */ /* 0x000fea0003800200 */
.L_x_34675:
        /* <DEDUP_REMOVED lines=62> */
.L_x_34673:
[----:B------:R-:W-:Y:S05]  /*3b230*/  BSYNC.RECONVERGENT B0 ;  /* 0x0000000000007941 */ /* 0x000fea0003800200 */
.L_x_34672:
[----:B------:R-:W-:Y:S01]  /*3b240*/  I2FP.F32.U32 R9, R9 ;  /* 0x0000000900097245 */ /* 0x000fe20000201000 */
[----:B------:R-:W-:Y:S01]  /*3b250*/  BSSY.RECONVERGENT B0, `(.L_x_34677) ;  /* 0x000005e000007945 */ /* 0x000fe20003800200 */
[----:B------:R-:W-:Y:S01]  /*3b260*/  ISETP.NE.AND P2, PT, R11, 0x1, PT ;  /* 0x000000010b00780c */ /* 0x000fe20003f45270 */
[----:B------:R-:W-:Y:S01]  /*3b270*/  IMAD.MOV.U32 R10, RZ, RZ, 0x2 ;  /* 0x00000002ff0a7424 */ /* 0x000fe200078e00ff */
[----:B------:R-:W-:Y:S01]  /*3b280*/  LOP3.LUT R220, R220, 0xfffffff7, RZ, 0xc0, !PT ;  /* 0xfffffff7dcdc7812 */ /* 0x000fe200078ec0ff */
[----:B------:R-:W-:-:S05]  /*3b290*/  FFMA.FTZ R9, R9, R240, 1.1641532182693481445e-10 ;  /* 0x2f00000009097423 */ /* 0x000fca00000100f0 */
[----:B------:R-:W-:Y:S01]  /*3b2a0*/  FSETP.LE.FTZ.AND P4, PT, R9, R223, PT ;  /* 0x000000df0900720b */ /* 0x000fe20003f93000 */
[----:B------:R-:W-:Y:S01]  /*3b2b0*/  HADD2.F32 R9, -RZ, R12.H1_H1 ;  /* 0x3000000cff097230 */ /* 0x000fe20000004100 */
[----:B------:R-:W-:-:S04]  /*3b2c0*/  MOV R12, R0 ;  /* 0x00000000000c7202 */ /* 0x000fc80000000f00 */
        /* <DEDUP_REMOVED lines=11> */
.L_x_34679:
        /* <DEDUP_REMOVED lines=12> */
.L_x_34681:
[----:B------:R-:W-:Y:S05]  /*3b440*/  BSYNC.RECONVERGENT B1 ;  /* 0x0000000000017941 */ /* 0x000fea0003800200 */
.L_x_34680:
        /* <DEDUP_REMOVED lines=62> */
.L_x_34678:
[----:B------:R-:W-:Y:S05]  /*3b830*/  BSYNC.RECONVERGENT B0 ;  /* 0x0000000000007941 */ /* 0x000fea0003800200 */
.L_x_34677:
[----:B------:R-:W-:Y:S01]  /*3b840*/  I2FP.F32.U32 R11, R12 ;  /* 0x0000000c000b7245 */ /* 0x000fe20000201000 */
[----:B------:R-:W-:Y:S01]  /*3b850*/  BSSY.RECONVERGENT B0, `(.L_x_34682) ;  /* 0x0000061000007945 */ /* 0x000fe20003800200 */
[----:B------:R-:W-:Y:S01]  /*3b860*/  ISETP.NE.AND P3, PT, R10, 0x1, PT ;  /* 0x000000010a00780c */ /* 0x000fe20003f65270 */
[----:B------:R-:W-:Y:S01]  /*3b870*/  HFMA2 R16, -RZ, RZ, 0, 1.1920928955078125e-07 ;  /* 0x00000002ff107431 */ /* 0x000fe200000001ff */
[----:B------:R-:W-:Y:S01]  /*3b880*/  FSEL R9, R9, RZ, P4 ;  /* 0x000000ff09097208 */ /* 0x000fe20002000000 */
[----:B------:R-:W-:Y:S01]  /*3b890*/  FFMA.FTZ R11, R11, R240, 1.1641532182693481445e-10 ;  /* 0x2f0000000b0b7423 */ /* 0x000fe200000100f0 */
[----:B------:R-:W-:-:S04]  /*3b8a0*/  IMAD.MOV.U32 R12, RZ, RZ, R0 ;  /* 0x000000ffff0c7224 */ /* 0x000fc800078e0000 */
[----:B------:R-:W-:Y:S01]  /*3b8b0*/  FSETP.GTU.FTZ.AND P2, PT, R11, R223, PT ;  /* 0x000000df0b00720b */ /* 0x000fe20003f5c000 */
[----:B------:R-:W-:-:S05]  /*3b8c0*/  HADD2.F32 R11, -RZ, R96.H1_H1 ;  /* 0x30000060ff0b7230 */ /* 0x000fca0000004100 */
        /* <DEDUP_REMOVED lines=14> */
.L_x_34684:
        /* <DEDUP_REMOVED lines=12> */
.L_x_34686:
[----:B------:R-:W-:Y:S05]  /*3ba70*/  BSYNC.RECONVERGENT B1 ;  /* 0x0000000000017941 */ /* 0x000fea0003800200 */
.L_x_34685:
        /* <DEDUP_REMOVED lines=62> */
.L_x_34683:
[----:B------:R-:W-:Y:S05]  /*3be60*/  BSYNC.RECONVERGENT B0 ;  /* 0x0000000000007941 */ /* 0x000fea0003800200 */
.L_x_34682:
        /* <DEDUP_REMOVED lines=20> */
.L_x_34689:
        /* <DEDUP_REMOVED lines=12> */
.L_x_34691:
[----:B------:R-:W-:Y:S05]  /*3c070*/  BSYNC.RECONVERGENT B1 ;  /* 0x0000000000017941 */ /* 0x000fea0003800200 */
.L_x_34690:
        /* <DEDUP_REMOVED lines=62> */
.L_x_34688:
[----:B------:R-:W-:Y:S05]  /*3c460*/  BSYNC.RECONVERGENT B0 ;  /* 0x0000000000007941 */ /* 0x000fea0003800200 */
.L_x_34687:
        /* <DEDUP_REMOVED lines=23> */
.L_x_34694:
        /* <DEDUP_REMOVED lines=12> */
.L_x_34696:
[----:B------:R-:W-:Y:S05]  /*3c6a0*/  BSYNC.RECONVERGENT B1 ;  /* 0x0000000000017941 */ /* 0x000fea0003800200 */
.L_x_34695:
        /* <DEDUP_REMOVED lines=62> */
.L_x_34693:
[----:B------:R-:W-:Y:S05]  /*3ca90*/  BSYNC.RECONVERGENT B0 ;  /* 0x0000000000007941 */ /* 0x000fea0003800200 */
.L_x_34692:
        /* <DEDUP_REMOVED lines=20> */
.L_x_34699:
        /* <DEDUP_REMOVED lines=12> */
.L_x_34701:
[----:B------:R-:W-:Y:S05]  /*3cca0*/  BSYNC.RECONVERGENT B1 ;  /* 0x0000000000017941 */ /* 0x000fea0003800200 */
.L_x_34700:
        /* <DEDUP_REMOVED lines=62> */
.L_x_34698:
[----:B------:R-:W-:Y:S05]  /*3d090*/  BSYNC.RECONVERGENT B0 ;  /* 0x0000000000007941 */ /* 0x000fea0003800200 */
.L_x_34697:
[----:B------:R-:W-:Y:S01]  /*3d0a0*/  I2FP.F32.U32 R13, R16 ;  /* 0x00000010000d7245 */ /* 0x000fe20000201000 */
[----:B------:R-:W-:Y:S01]  /*3d0b0*/  BSSY.RECONVERGENT B0, `(.L_x_34702) ;  /* 0x0000061000007945 */ /* 0x000fe20003800200 */
[----:B------:R-:W-:Y:S01]  /*3d0c0*/  FSEL R11, R11, RZ, P4 ;  /* 0x000000ff0b0b7208 */ /* 0x000fe20002000000 */
        /* <DEDUP_REMOVED lines=20> */
.L_x_34704:
        /* <DEDUP_REMOVED lines=12> */
.L_x_34706:
[----:B------:R-:W-:Y:S05]  /*3d2d0*/  BSYNC.RECONVERGENT B1 ;  /* 0x0000000000017941 */ /* 0x000fea0003800200 */
.L_x_34705:
        /* <DEDUP_REMOVED lines=62> */
.L_x_34703:
[----:B------:R-:W-:Y:S05]  /*3d6c0*/  BSYNC.RECONVERGENT B0 ;  /* 0x0000000000007941 */ /* 0x000fea0003800200 */
.L_x_34702:
        /* <DEDUP_REMOVED lines=18> */
.L_x_34709:
        /* <DEDUP_REMOVED lines=12> */
.L_x_34711:
[----:B------:R-:W-:Y:S05]  /*3d8b0*/  BSYNC.RECONVERGENT B1 ;  /* 0x0000000000017941 */ /* 0x000fea0003800200 */
.L_x_34710:
        /* <DEDUP_REMOVED lines=62> */
.L_x_34708:
[----:B------:R-:W-:Y:S05]  /*3dca0*/  BSYNC.RECONVERGENT B0 ;  /* 0x0000000000007941 */ /* 0x000fea0003800200 */
.L_x_34707:
[----:B------:R-:W-:Y:S01]  /*3dcb0*/  I2FP.F32.U32 R13, R13 ;  /* 0x0000000d000d7245 */ /* 0x000fe20000201000 */
[----:B------:R-:W-:Y:S01]  /*3dcc0*/  BSSY.RECONVERGENT B0, `(.L_x_34712) ;  /* 0x0000061000007945 */ /* 0x000fe20003800200 */
[----:B------:R-:W-:Y:S01]  /*3dcd0*/  FSEL R12, R12, RZ, P2 ;  /* 0x000000ff0c0c7208 */ /* 0x000fe20001000000 */
[----:B------:R-:W-:Y:S02]  /*3dce0*/  HFMA2 R19, -RZ, RZ, 0, 1.1920928955078125e-07 ;  /* 0x00000002ff137431 */ /* 0x000fe400000001ff */
[----:B------:R-:W-:Y:S02]  /*3dcf0*/  IMAD.MOV.U32 R16, RZ, RZ, R0 ;  /* 0x000000ffff107224 */ /* 0x000fe400078e0000 */
[----:B------:R-:W-:-:S05]  /*3dd00*/  FFMA.FTZ R13, R13, R240, 1.1641532182693481445e-10 ;  /* 0x2f0000000d0d7423 */ /* 0x000fca00000100f0 */
        /* <DEDUP_REMOVED lines=17> */
.L_x_34714:
        /* <DEDUP_REMOVED lines=12> */
.L_x_34716:
[----:B------:R-:W-:Y:S05]  /*3dee0*/  BSYNC.RECONVERGENT B1 ;  /* 0x0000000000017941 */ /* 0x000fea0003800200 */
.L_x_34715:
        /* <DEDUP_REMOVED lines=62> */
.L_x_34713:
[----:B------:R-:W-:Y:S05]  /*3e2d0*/  BSYNC.RECONVERGENT B0 ;  /* 0x0000000000007941 */ /* 0x000fea0003800200 */
.L_x_34712:
        /* <DEDUP_REMOVED lines=18> */
.L_x_34719:
        /* <DEDUP_REMOVED lines=12> */
.L_x_34721:
[----:B------:R-:W-:Y:S05]  /*3e4c0*/  BSYNC.RECONVERGENT B1 ;  /* 0x0000000000017941 */ /* 0x000fea0003800200 */
.L_x_34720:
        /* <DEDUP_REMOVED lines=62> */
.L_x_34718:
[----:B------:R-:W-:Y:S05]  /*3e8b0*/  BSYNC.RECONVERGENT B0 ;  /* 0x0000000000007941 */ /* 0x000fea0003800200 */
.L_x_34717:
        /* <DEDUP_REMOVED lines=24> */
.L_x_34724:
        /* <DEDUP_REMOVED lines=12> */
.L_x_34726:
[----:B------:R-:W-:Y:S05]  /*3eb00*/  BSYNC.RECONVERGENT B1 ;  /* 0x0000000000017941 */ /* 0x000fea0003800200 */
.L_x_34725:
        /* <DEDUP_REMOVED lines=62> */
.L_x_34723:
[----:B------:R-:W-:Y:S05]  /*3eef0*/  BSYNC.RECONVERGENT B0 ;  /* 0x0000000000007941 */ /* 0x000fea0003800200 */
.L_x_34722:
        /* <DEDUP_REMOVED lines=18> */
.L_x_34729:
        /* <DEDUP_REMOVED lines=12> */
.L_x_34731:
[----:B------:R-:W-:Y:S05]  /*3f0e0*/  BSYNC.RECONVERGENT B1 ;  /* 0x0000000000017941 */ /* 0x000fea0003800200 */
.L_x_34730:
        /* <DEDUP_REMOVED lines=62> */
.L_x_34728:
[----:B------:R-:W-:Y:S05]  /*3f4d0*/  BSYNC.RECONVERGENT B0 ;  /* 0x0000000000007941 */ /* 0x000fea0003800200 */
.L_x_34727:
[----:B------:R-:W-:Y:S01]  /*3f4e0*/  I2FP.F32.U32 R13, R13 ;  /* 0x0000000d000d7245 */ /* 0x000fe20000201000 */
[----:B------:R-:W-:Y:S01]  /*3f4f0*/  BSSY.RECONVERGENT B0, `(.L_x_34732) ;  /* 0x0000062000007945 */ /* 0x000fe20003800200 */
[----:B------:R-:W-:Y:S01]  /*3f500*/  FSEL R12, R12, RZ, P4 ;  /* 0x000000ff0c0c7208 */ /* 0x000fe20002000000 */
        /* <DEDUP_REMOVED lines=21> */
.L_x_34734:
        /* <DEDUP_REMOVED lines=12> */
.L_x_34736:
[----:B------:R-:W-:Y:S05]  /*3f720*/  BSYNC.RECONVERGENT B1 ;  /* 0x0000000000017941 */ /* 0x000fea0003800200 */
.L_x_34735:
        /* <DEDUP_REMOVED lines=62> */
.L_x_34733:
[----:B------:R-:W-:Y:S05]  /*3fb10*/  BSYNC.RECONVERGENT B0 ;  /* 0x0000000000007941 */ /* 0x000fea0003800200 */
.L_x_34732:
        /* <DEDUP_REMOVED lines=18> */
.L_x_34739:
        /* <DEDUP_REMOVED lines=15> */
.L_x_34741:
[----:B------:R-:W-:Y:S05]  /*3fd30*/  BSYNC.RECONVERGENT B1 ;  /* 0x0000000000017941 */ /* 0x000fea0003800200 */
.L_x_34740:
        /* <DEDUP_REMOVED lines=62> */
.L_x_34738:
[----:B------:R-:W-:Y:S05]  /*40120*/  BSYNC.RECONVERGENT B0 ;  /* 0x0000000000007941 */ /* 0x000fea0003800200 */
.L_x_34737:
        /* <DEDUP_REMOVED lines=12> */
.L_x_34661:
        /* <DEDUP_REMOVED lines=16> */
.L_x_34745:
        /* <DEDUP_REMOVED lines=12> */
.L_x_34747:
[----:B------:R-:W-:Y:S05]  /*403b0*/  BSYNC.RECONVERGENT B1 ;  /* 0x0000000000017941 */ /* 0x000fea0003800200 */
.L_x_34746:
        /* <DEDUP_REMOVED lines=62> */
.L_x_34744:
[----:B------:R-:W-:Y:S05]  /*407a0*/  BSYNC.RECONVERGENT B0 ;  /* 0x0000000000007941 */ /* 0x000fea0003800200 */
.L_x_34743:
        /* <DEDUP_REMOVED lines=19> */
.L_x_34750:
        /* <DEDUP_REMOVED lines=12> */
.L_x_34752:
[----:B------:R-:W-:Y:S05]  /*409a0*/  BSYNC.RECONVERGENT B1 ;  /* 0x0000000000017941 */ /* 0x000fea0003800200 */
.L_x_34751:
        /* <DEDUP_REMOVED lines=62> */
.L_x_34749:
[----:B------:R-:W-:Y:S05]  /*40d90*/  BSYNC.RECONVERGENT B0 ;  /* 0x0000000000007941 */ /* 0x000fea0003800200 */
.L_x_34748:
[----:B------:R-:W-:Y:S01]  /*40da0*/  I2FP.F32.U32 R19, R21 ;  /* 0x0000001500137245 */ /* 0x000fe20000201000 */
[----:B------:R-:W-:Y:S01]  /*40db0*/  BSSY.RECONVERGENT B0, `(.L_x_34753) ;  /* 0x000005d000007945 */ /* 0x000fe20003800200 */
[----:B------:R-:W-:Y:S01]  /*40dc0*/  ISETP.NE.AND P2, PT, R18, 0x1, PT ;  /* 0x000000011200780c */ /* 0x000fe20003f45270 */
[----:B------:R-:W-:Y:S01]  /*40dd0*/  HADD2.F32 R12, -RZ, R12.H1_H1 ;  /* 0x3000000cff0c7230 */ /* 0x000fe20000004100 */
        /* <DEDUP_REMOVED lines=15> */
.L_x_34755:
        /* <DEDUP_REMOVED lines=12> */
.L_x_34757:
[----:B------:R-:W-:Y:S05]  /*40f90*/  BSYNC.RECONVERGENT B1 ;  /* 0x0000000000017941 */ /* 0x000fea0003800200 */
.L_x_34756:
        /* <DEDUP_REMOVED lines=62> */
.L_x_34754:
[----:B------:R-:W-:Y:S05]  /*41380*/  BSYNC.RECONVERGENT B0 ;  /* 0x0000000000007941 */ /* 0x000fea0003800200 */
.L_x_34753:
        /* <DEDUP_REMOVED lines=8> */
[----:B------:R-:W-:-:S12]  /*41410*/  HADD2.F32 R18, -RZ, R13.H0_H0 ;  /* 0x2000000dff127230 */ /* 0x000fd80000004100 */
        /* <DEDUP_REMOVED lines=10> */
.L_x_34760:
        /* <DEDUP_REMOVED lines=12> */
.L_x_34762:
[----:B------:R-:W-:Y:S05]  /*41580*/  BSYNC.RECONVERGENT B1 ;  /* 0x0000000000017941 */ /* 0x000fea0003800200 */
.L_x_34761:
        /* <DEDUP_REMOVED lines=62> */
.L_x_34759:
[----:B------:R-:W-:Y:S05]  /*41970*/  BSYNC.RECONVERGENT B0 ;  /* 0x0000000000007941 */ /* 0x000fea0003800200 */
.L_x_34758:
        /* <DEDUP_REMOVED lines=19> */
.L_x_34765:
        /* <DEDUP_REMOVED lines=12> */
.L_x_34767:
[----:B------:R-:W-:Y:S05]  /*41b70*/  BSYNC.RECONVERGENT B1 ;  /* 0x0000000000017941 */ /* 0x000fea0003800200 */
.L_x_34766:
        /* <DEDUP_REMOVED lines=62> */
.L_x_34764:
[----:B------:R-:W-:Y:S05]  /*41f60*/  BSYNC.RECONVERGENT B0 ;  /* 0x0000000000007941 */ /* 0x000fea0003800200 */
.L_x_34763:
        /* <DEDUP_REMOVED lines=17> */
.L_x_34770:
        /* <DEDUP_REMOVED lines=12> */
.L_x_34772:
[----:B------:R-:W-:Y:S05]  /*42140*/  BSYNC.RECONVERGENT B1 ;  /* 0x0000000000017941 */ /* 0x000fea0003800200 */
.L_x_34771:
        /* <DEDUP_REMOVED lines=62> */
.L_x_34769:
[----:B------:R-:W-:Y:S05]  /*42530*/  BSYNC.RECONVERGENT B0 ;  /* 0x0000000000007941 */ /* 0x000fea0003800200 */
.L_x_34768:
        /* <DEDUP_REMOVED lines=17> */
.L_x_34775:
        /* <DEDUP_REMOVED lines=12> */
.L_x_34777:
[----:B------:R-:W-:Y:S05]  /*42710*/  BSYNC.RECONVERGENT B1 ;  /* 0x0000000000017941 */ /* 0x000fea0003800200 */
.L_x_34776:
        /* <DEDUP_REMOVED lines=62> */
.L_x_34774:
[----:B------:R-:W-:Y:S05]  /*42b00*/  BSYNC.RECONVERGENT B0 ;  /* 0x0000000000007941 */ /* 0x000fea0003800200 */
.L_x_34773:
        /* <DEDUP_REMOVED lines=17> */
.L_x_34780:
        /* <DEDUP_REMOVED lines=12> */
.L_x_34782:
[----:B------:R-:W-:Y:S05]  /*42ce0*/  BSYNC.RECONVERGENT B1 ;  /* 0x0000000000017941 */ /* 0x000fea0003800200 */
.L_x_34781:
        /* <DEDUP_REMOVED lines=62> */
.L_x_34779:
[----:B------:R-:W-:Y:S05]  /*430d0*/  BSYNC.RECONVERGENT B0 ;  /* 0x0000000000007941 */ /* 0x000fea0003800200 */
.L_x_34778:
[----:B------:R-:W-:Y:S01]  /*430e0*/  LOP3.LUT R220, R220, 0xffffff7f, RZ, 0xc0, !PT ;  /* 0xffffff7fdcdc7812 */ /* 0x000fe200078ec0ff */
[-C--:B------:R-:W-:Y:S01]  /*430f0*/  FMUL.FTZ R16, R16, R224.reuse ;  /* 0x000000e010107220 */ /* 0x080fe20000410000 */
[----:B------:R-:W-:Y:S01]  /*43100*/  I2FP.F32.U32 R22, R25 ;  /* 0x0000001900167245 */ /* 0x000fe20000201000 */
[-C--:B------:R-:W-:Y:S01]  /*43110*/  FMUL.FTZ R23, R14, R224.reuse ;  /* 0x000000e00e177220 */ /* 0x080fe20000410000 */
[----:B------:R-:W-:Y:S01]  /*43120*/  @P2 LOP3.LUT R220, R220, 0x80, RZ, 0xfc, !PT ;  /* 0x00000080dcdc2812 */ /* 0x000fe200078efcff */
[-C--:B------:R-:W-:Y:S01]  /*43130*/  FMUL.FTZ R20, R20, R224.reuse ;  /* 0x000000e014147220 */ /* 0x080fe20000410000 */
[----:B------:R-:W-:Y:S01]  /*43140*/  FMUL.FTZ R13, R13, R224 ;  /* 0x000000e00d0d7220 */ /* 0x000fe20000410000 */
[----:B------:R-:W-:Y:S01]  /*43150*/  FFMA.FTZ R22, R22, R240, 1.1641532182693481445e-10 ;  /* 0x2f00000016167423 */ /* 0x000fe200000100f0 */
[C---:B------:R-:W-:Y:S01]  /*43160*/  LOP3.LUT P2, RZ, R220.reuse, 0x10, RZ, 0xc0, !PT ;  /* 0x00000010dcff7812 */ /* 0x040fe2000784c0ff */
[----:B------:R-:W-:Y:S01]  /*43170*/  FMUL.FTZ R14, R19, R224 ;  /* 0x000000e0130e7220 */ /* 0x000fe20000410000 */
[----:B------:R-:W-:-:S02]  /*43180*/  LOP3.LUT R220, R220, 0xffffffbf, RZ, 0xc0, !PT ;  /* 0xffffffbfdcdc7812 */ /* 0x000fc400078ec0ff */
[----:B------:R-:W-:Y:S01]  /*43190*/  FSETP.GTU.FTZ.AND P5, PT, R22, R223, PT ;  /* 0x000000df1600720b */ /* 0x000fe20003fbc000 */
[----:B------:R-:W-:Y:S01]  /*431a0*/  HADD2.F32 R22, -RZ, R15.H1_H1 ;  /* 0x3000000fff167230 */ /* 0x000fe20000004100 */
[----:B------:R-:W-:Y:S01]  /*431b0*/  @P1 LOP3.LUT R220, R220, 0x40, RZ, 0xfc, !PT ;  /* 0x00000040dcdc1812 */ /* 0x000fe200078efcff */
[-C--:B------:R-:W-:Y:S01]  /*431c0*/  FMUL.FTZ R15, R18, R224.reuse ;  /* 0x000000e0120f7220 */ /* 0x080fe20000410000 */
[-C--:B------:R-:W-:Y:S01]  /*431d0*/  FMUL.FTZ R18, R12, R224.reuse ;  /* 0x000000e00c127220 */ /* 0x080fe20000410000 */
[----:B------:R-:W-:Y:S01]  /*431e0*/  FSEL R36, R16, RZ, P2 ;  /* 0x000000ff10247208 */ /* 0x000fe20001000000 */
[----:B------:R-:W-:Y:S01]  /*431f0*/  FMUL.FTZ R12, R22, R224 ;  /* 0x000000e0160c7220 */ /* 0x000fe20000410000 */
        /* <DEDUP_REMOVED lines=24> */
.L_x_34742:
        /* <DEDUP_REMOVED lines=42> */
.L_x_34783:
        /* <DEDUP_REMOVED lines=27> */
.L_x_34787:
        /* <DEDUP_REMOVED lines=12> */
.L_x_34789:
[----:B------:R-:W-:Y:S05]  /*43890*/  BSYNC.RECONVERGENT B1 ;  /* 0x0000000000017941 */ /* 0x000fea0003800200 */
.L_x_34788:
        /* <DEDUP_REMOVED lines=62> */
.L_x_34786:
[----:B------:R-:W-:Y:S05]  /*43c80*/  BSYNC.RECONVERGENT B0 ;  /* 0x0000000000007941 */ /* 0x000fea0003800200 */
.L_x_34785:
        /* <DEDUP_REMOVED lines=20> */
.L_x_34792:
        /* <DEDUP_REMOVED lines=12> */
.L_x_34794:
[----:B------:R-:W-:Y:S05]  /*43e90*/  BSYNC.RECONVERGENT B1 ;  /* 0x0000000000017941 */ /* 0x000fea0003800200 */
.L_x_34793:
        /* <DEDUP_REMOVED lines=62> */
.L_x_34791:
[----:B------:R-:W-:Y:S05]  /*44280*/  BSYNC.RECONVERGENT B0 ;  /* 0x0000000000007941 */ /* 0x000fea0003800200 */
.L_x_34790:
        /* <DEDUP_REMOVED lines=23> */
.L_x_34797:
        /* <DEDUP_REMOVED lines=12> */
.L_x_34799:
[----:B------:R-:W-:Y:S05]  /*444c0*/  BSYNC.RECONVERGENT B1 ;  /* 0x0000000000017941 */ /* 0x000fea0003800200 */
.L_x_34798:
        /* <DEDUP_REMOVED lines=62> */
.L_x_34796:
[----:B------:R-:W-:Y:S05]  /*448b0*/  BSYNC.RECONVERGENT B0 ;  /* 0x0000000000007941 */ /* 0x000fea0003800200 */
.L_x_34795:
        /* <DEDUP_REMOVED lines=20> */
.L_x_34802:
        /* <DEDUP_REMOVED lines=12> */
.L_x_34804:
[----:B------:R-:W-:Y:S05]  /*44ac0*/  BSYNC.RECONVERGENT B1 ;  /* 0x0000000000017941 */ /* 0x000fea0003800200 */
.L_x_34803:
        /* <DEDUP_REMOVED lines=62> */
.L_x_34801:
[----:B------:R-:W-:Y:S05]  /*44eb0*/  BSYNC.RECONVERGENT B0 ;  /* 0x0000000000007941 */ /* 0x000fea0003800200 */
.L_x_34800:
        /* <DEDUP_REMOVED lines=23> */
.L_x_34807:
        /* <DEDUP_REMOVED lines=12> */
.L_x_34809:
[----:B------:R-:W-:Y:S05]  /*450f0*/  BSYNC.RECONVERGENT B1 ;  /* 0x0000000000017941 */ /* 0x000fea0003800200 */
.L_x_34808:
        /* <DEDUP_REMOVED lines=62> */
.L_x_34806:
[----:B------:R-:W-:Y:S05]  /*454e0*/  BSYNC.RECONVERGENT B0 ;  /* 0x0000000000007941 */ /* 0x000fea0003800200 */
.L_x_34805:
        /* <DEDUP_REMOVED lines=20> */
.L_x_34812:
        /* <DEDUP_REMOVED lines=12> */
.L_x_34814:
[----:B------:R-:W-:Y:S05]  /*456f0*/  BSYNC.RECONVERGENT B1 ;  /* 0x0000000000017941 */ /* 0x000fea0003800200 */
.L_x_34813:
        /* <DEDUP_REMOVED lines=62> */
.L_x_34811:
[----:B------:R-:W-:Y:S05]  /*45ae0*/  BSYNC.RECONVERGENT B0 ;  /* 0x0000000000007941 */ /* 0x000fea0003800200 */
.L_x_34810:
        /* <DEDUP_REMOVED lines=23> */
.L_x_34817:
        /* <DEDUP_REMOVED lines=12> */
.L_x_34819:
[----:B------:R-:W-:Y:S05]  /*45d20*/  BSYNC.RECONVERGENT B1 ;  /* 0x0000000000017941 */ /* 0x000fea0003800200 */
.L_x_34818:
        /* <DEDUP_REMOVED lines=62> */
.L_x_34816:
[----:B------:R-:W-:Y:S05]  /*46110*/  BSYNC.RECONVERGENT B0 ;  /* 0x0000000000007941 */ /* 0x000fea0003800200 */
.L_x_34815:
        /* <DEDUP_REMOVED lines=20> */
.L_x_34822:
        /* <DEDUP_REMOVED lines=12> */
.L_x_34824:
[----:B------:R-:W-:Y:S05]  /*46320*/  BSYNC.RECONVERGENT B1 ;  /* 0x0000000000017941 */ /* 0x000fea0003800200 */
.L_x_34823:
        /* <DEDUP_REMOVED lines=62> */
.L_x_34821:
[----:B------:R-:W-:Y:S05]  /*46710*/  BSYNC.RECONVERGENT B0 ;  /* 0x0000000000007941 */ /* 0x000fea0003800200 */
.L_x_34820:
        /* <DEDUP_REMOVED lines=23> */
.L_x_34827:
        /* <DEDUP_REMOVED lines=12> */
.L_x_34829:
[----:B------:R-:W-:Y:S05]  /*46950*/  BSYNC.RECONVERGENT B1 ;  /* 0x0000000000017941 */ /* 0x000fea0003800200 */
.L_x_34828:
        /* <DEDUP_REMOVED lines=62> */
.L_x_34826:
[----:B------:R-:W-:Y:S05]  /*46d40*/  BSYNC.RECONVERGENT B0 ;  /* 0x0000000000007941 */ /* 0x000fea0003800200 */
.L_x_34825:
        /* <DEDUP_REMOVED lines=18> */
.L_x_34832:
        /* <DEDUP_REMOVED lines=12> */
.L_x_34834:
[----:B------:R-:W-:Y:S05]  /*46f30*/  BSYNC.RECONVERGENT B1 ;  /* 0x0000000000017941 */ /* 0x000fea0003800200 */
.L_x_34833:
        /* <DEDUP_REMOVED lines=62> */
.L_x_34831:
[----:B------:R-:W-:Y:S05]  /*47320*/  BSYNC.RECONVERGENT B0 ;  /* 0x0000000000007941 */ /* 0x000fea0003800200 */
.L_x_34830:
        /* <DEDUP_REMOVED lines=24> */
.L_x_34837:
        /* <DEDUP_REMOVED lines=12> */
.L_x_34839:
[----:B------:R-:W-:Y:S05]  /*47570*/  BSYNC.RECONVERGENT B1 ;  /* 0x0000000000017941 */ /* 0x000fea0003800200 */
.L_x_34838:
        /* <DEDUP_REMOVED lines=62> */
.L_x_34836:
[----:B------:R-:W-:Y:S05]  /*47960*/  BSYNC.RECONVERGENT B0 ;  /* 0x0000000000007941 */ /* 0x000fea0003800200 */
.L_x_34835:
        /* <DEDUP_REMOVED lines=18> */
.L_x_34842:
        /* <DEDUP_REMOVED lines=12> */
.L_x_34844:
[----:B------:R-:W-:Y:S05]  /*47b50*/  BSYNC.RECONVERGENT B1 ;  /* 0x0000000000017941 */ /* 0x000fea0003800200 */
.L_x_34843:
        /* <DEDUP_REMOVED lines=62> */
.L_x_34841:
[----:B------:R-:W-:Y:S05]  /*47f40*/  BSYNC.RECONVERGENT B0 ;  /* 0x0000000000007941 */ /* 0x000fea0003800200 */
.L_x_34840:
        /* <DEDUP_REMOVED lines=24> */
.L_x_34847:
        /* <DEDUP_REMOVED lines=12> */
.L_x_34849:
[----:B------:R-:W-:Y:S05]  /*48190*/  BSYNC.RECONVERGENT B1 ;  /* 0x0000000000017941 */ /* 0x000fea0003800200 */
.L_x_34848:
        /* <DEDUP_REMOVED lines=62> */
.L_x_34846:
[----:B------:R-:W-:Y:S05]  /*48580*/  BSYNC.RECONVERGENT B0 ;  /* 0x0000000000007941 */ /* 0x000fea0003800200 */
.L_x_34845:
        /* <DEDUP_REMOVED lines=18> */
.L_x_34852:
        /* <DEDUP_REMOVED lines=12> */
.L_x_34854:
[----:B------:R-:W-:Y:S05]  /*48770*/  BSYNC.RECONVERGENT B1 ;  /* 0x0000000000017941 */ /* 0x000fea0003800200 */
.L_x_34853:
        /* <DEDUP_REMOVED lines=62> */
.L_x_34851:
[----:B------:R-:W-:Y:S05]  /*48b60*/  BSYNC.RECONVERGENT B0 ;  /* 0x0000000000007941 */ /* 0x000fea0003800200 */
.L_x_34850:
        /* <DEDUP_REMOVED lines=24> */
.L_x_34857:
        /* <DEDUP_REMOVED lines=12> */
.L_x_34859:
[----:B------:R-:W-:Y:S05]  /*48db0*/  BSYNC.RECONVERGENT B1 ;  /* 0x0000000000017941 */ /* 0x000fea0003800200 */
.L_x_34858:
        /* <DEDUP_REMOVED lines=62> */
.L_x_34856:
[----:B------:R-:W-:Y:S05]  /*491a0*/  BSYNC.RECONVERGENT B0 ;  /* 0x0000000000007941 */ /* 0x000fea0003800200 */
.L_x_34855:
        /* <DEDUP_REMOVED lines=18> */
.L_x_34862:
        /* <DEDUP_REMOVED lines=15> */
.L_x_34864:
[----:B------:R-:W-:Y:S05]  /*493c0*/  BSYNC.RECONVERGENT B1 ;  /* 0x0000000000017941 */ /* 0x000fea0003800200 */
.L_x_34863:
        /* <DEDUP_REMOVED lines=62> */
.L_x_34861:
[----:B------:R-:W-:Y:S05]  /*497b0*/  BSYNC.RECONVERGENT B0 ;  /* 0x0000000000007941 */ /* 0x000fea0003800200 */
.L_x_34860:
        /* <DEDUP_REMOVED lines=12> */
.L_x_34784:
        /* <DEDUP_REMOVED lines=16> */
.L_x_34868:
        /* <DEDUP_REMOVED lines=12> */
.L_x_34870:
[----:B------:R-:W-:Y:S05]  /*49a40*/  BSYNC.RECONVERGENT B1 ;  /* 0x0000000000017941 */ /* 0x000fea0003800200 */
.L_x_34869:
        /* <DEDUP_REMOVED lines=62> */
.L_x_34867:
[----:B------:R-:W-:Y:S05]  /*49e30*/  BSYNC.RECONVERGENT B0 ;  /* 0x0000000000007941 */ /* 0x000fea0003800200 */
.L_x_34866:
        /* <DEDUP_REMOVED lines=19> */
.L_x_34873:
        /* <DEDUP_REMOVED lines=12> */
.L_x_34875:
[----:B------:R-:W-:Y:S05]  /*4a030*/  BSYNC.RECONVERGENT B1 ;  /* 0x0000000000017941 */ /* 0x000fea0003800200 */
.L_x_34874:
        /* <DEDUP_REMOVED lines=62> */
.L_x_34872:
[----:B------:R-:W-:Y:S05]  /*4a420*/  BSYNC.RECONVERGENT B0 ;  /* 0x0000000000007941 */ /* 0x000fea0003800200 */
.L_x_34871:
        /* <DEDUP_REMOVED lines=19> */
.L_x_34878:
        /* <DEDUP_REMOVED lines=12> */
.L_x_34880:
[----:B------:R-:W-:Y:S05]  /*4a620*/  BSYNC.RECONVERGENT B1 ;  /* 0x0000000000017941 */ /* 0x000fea0003800200 */
.L_x_34879:
        /* <DEDUP_REMOVED lines=62> */
.L_x_34877:
[----:B------:R-:W-:Y:S05]  /*4aa10*/  BSYNC.RECONVERGENT B0 ;  /* 0x0000000000007941 */ /* 0x000fea0003800200 */
.L_x_34876:
        /* <DEDUP_REMOVED lines=19> */
.L_x_34883:
        /* <DEDUP_REMOVED lines=12> */
.L_x_34885:
[----:B------:R-:W-:Y:S05]  /*4ac10*/  BSYNC.RECONVERGENT B1 ;  /* 0x0000000000017941 */ /* 0x000fea0003800200 */
.L_x_34884:
        /* <DEDUP_REMOVED lines=62> */
.L_x_34882:
[----:B------:R-:W-:Y:S05]  /*4b000*/  BSYNC.RECONVERGENT B0 ;  /* 0x0000000000007941 */ /* 0x000fea0003800200 */
.L_x_34881:
        /* <DEDUP_REMOVED lines=19> */
.L_x_34888:
        /* <DEDUP_REMOVED lines=12> */
.L_x_34890:
[----:B------:R-:W-:Y:S05]  /*4b200*/  BSYNC.RECONVERGENT B1 ;  /* 0x0000000000017941 */ /* 0x000fea0003800200 */
.L_x_34889:
        /* <DEDUP_REMOVED lines=62> */
.L_x_34887:
[----:B------:R-:W-:Y:S05]  /*4b5f0*/  BSYNC.RECONVERGENT B0 ;  /* 0x0000000000007941 */ /* 0x000fea0003800200 */
.L_x_34886:
        /* <DEDUP_REMOVED lines=17> */
.L_x_34893:
        /* <DEDUP_REMOVED lines=12> */
.L_x_34895:
[----:B------:R-:W-:Y:S05]  /*4b7d0*/  BSYNC.RECONVERGENT B1 ;  /* 0x0000000000017941 */ /* 0x000fea0003800200 */
.L_x_34894:
        /* <DEDUP_REMOVED lines=62> */
.L_x_34892:
[----:B------:R-:W-:Y:S05]  /*4bbc0*/  BSYNC.RECONVERGENT B0 ;  /* 0x0000000000007941 */ /* 0x000fea0003800200 */
.L_x_34891:
        /* <DEDUP_REMOVED lines=17> */
.L_x_34898:
        /* <DEDUP_REMOVED lines=12> */
.L_x_34900:
[----:B------:R-:W-:Y:S05]  /*4bda0*/  BSYNC.RECONVERGENT B1 ;  /* 0x0000000000017941 */ /* 0x000fea0003800200 */
.L_x_34899:
        /* <DEDUP_REMOVED lines=62> */
.L_x_34897:
[----:B------:R-:W-:Y:S05]  /*4c190*/  BSYNC.RECONVERGENT B0 ;  /* 0x0000000000007941 */ /* 0x000fea0003800200 */
.L_x_34896:
        /* <DEDUP_REMOVED lines=17> */
.L_x_34903:
        /* <DEDUP_REMOVED lines=12> */
.L_x_34905:
[----:B------:R-:W-:Y:S05]  /*4c370*/  BSYNC.RECONVERGENT B1 ;  /* 0x0000000000017941 */ /* 0x000fea0003800200 */
.L_x_34904:
        /* <DEDUP_REMOVED lines=62> */
.L_x_34902:
[----:B------:R-:W-:Y:S05]  /*4c760*/  BSYNC.RECONVERGENT B0 ;  /* 0x0000000000007941 */ /* 0x000fea0003800200 */
.L_x_34901:
        /* <DEDUP_REMOVED lines=12> */
[----:B------:R-:W-:Y:S01]  /*4c830*/  FSETP.GTU.FTZ.AND P5, PT, R22, R223, PT ;  /* 0x000000df1600720b */ /* 0x000fe20003fbc000 */
[----:B------:R-:W-:Y:S01]  /*4c840*/  HADD2.F32 R22, -RZ, R15.H1_H1 ;  /* 0x3000000fff167230 */ /* 0x000fe20000004100 */
[----:B------:R-:W-:Y:S01]  /*4c850*/  @P1 LOP3.LUT R220, R220, 0x40, RZ, 0xfc, !PT ;  /* 0x00000040dcdc1812 */ /* 0x000fe200078efcff */
[----:B------:R-:W-:Y:S01]  /*4c860*/  FMUL.FTZ R15, R19, R224 ;  /* 0x000000e0130f7220 */ /* 0x000fe20000410000 */
[----:B------:R-:W-:-:S02]  /*4c870*/  FSEL R28, R17, RZ, P2 ;  /* 0x000000ff111c7208 */ /* 0x000fc40001000000 */
[----:B------:R-:W-:Y:S01]  /*4c880*/  LOP3.LUT P1, RZ, R220, 0x8, RZ, 0xc0, !PT ;  /* 0x00000008dcff7812 */ /* 0x000fe2000782c0ff */
[----:B------:R-:W-:Y:S01]  /*4c890*/  FMUL.FTZ R12, R22, R224 ;  /* 0x000000e0160c7220 */ /* 0x000fe20000410000 */
        /* <DEDUP_REMOVED lines=23> */
.L_x_34865:
        /* <DEDUP_REMOVED lines=42> */
.L_x_34906:
        /* <DEDUP_REMOVED lines=27> */
.L_x_34910:
        /* <DEDUP_REMOVED lines=12> */
.L_x_34912:
[----:B------:R-:W-:Y:S05]  /*4cf20*/  BSYNC.RECONVERGENT B1 ;  /* 0x0000000000017941 */ /* 0x000fea0003800200 */
.L_x_34911:
        /* <DEDUP_REMOVED lines=62> */
.L_x_34909:
[----:B------:R-:W-:Y:S05]  /*4d310*/  BSYNC.RECONVERGENT B0 ;  /* 0x0000000000007941 */ /* 0x000fea0003800200 */
.L_x_34908:
        /* <DEDUP_REMOVED lines=20> */
.L_x_34915:
        /* <DEDUP_REMOVED lines=12> */
.L_x_34917:
[----:B------:R-:W-:Y:S05]  /*4d520*/  BSYNC.RECONVERGENT B1 ;  /* 0x0000000000017941 */ /* 0x000fea0003800200 */
.L_x_34916:
        /* <DEDUP_REMOVED lines=62> */
.L_x_34914:
[----:B------:R-:W-:Y:S05]  /*4d910*/  BSYNC.RECONVERGENT B0 ;  /* 0x0000000000007941 */ /* 0x000fea0003800200 */
.L_x_34913:
        /* <DEDUP_REMOVED lines=23> */
.L_x_34920:
        /* <DEDUP_REMOVED lines=12> */
.L_x_34922:
[----:B------:R-:W-:Y:S05]  /*4db50*/  BSYNC.RECONVERGENT B1 ;  /* 0x0000000000017941 */ /* 0x000fea0003800200 */
.L_x_34921:
        /* <DEDUP_REMOVED lines=62> */
.L_x_34919:
[----:B------:R-:W-:Y:S05]  /*4df40*/  BSYNC.RECONVERGENT B0 ;  /* 0x0000000000007941 */ /* 0x000fea0003800200 */
.L_x_34918:
        /* <DEDUP_REMOVED lines=20> */
.L_x_34925:
        /* <DEDUP_REMOVED lines=12> */
.L_x_34927:
[----:B------:R-:W-:Y:S05]  /*4e150*/  BSYNC.RECONVERGENT B1 ;  /* 0x0000000000017941 */ /* 0x000fea0003800200 */
.L_x_34926:
        /* <DEDUP_REMOVED lines=62> */
.L_x_34924:
[----:B------:R-:W-:Y:S05]  /*4e540*/  BSYNC.RECONVERGENT B0 ;  /* 0x0000000000007941 */ /* 0x000fea0003800200 */
.L_x_34923:
        /* <DEDUP_REMOVED lines=23> */
.L_x_34930:
        /* <DEDUP_REMOVED lines=12> */
.L_x_34932:
[----:B------:R-:W-:Y:S05]  /*4e780*/  BSYNC.RECONVERGENT B1 ;  /* 0x0000000000017941 */ /* 0x000fea0003800200 */
.L_x_34931:
        /* <DEDUP_REMOVED lines=62> */
.L_x_34929:
[----:B------:R-:W-:Y:S05]  /*4eb70*/  BSYNC.RECONVERGENT B0 ;  /* 0x0000000000007941 */ /* 0x000fea0003800200 */
.L_x_34928:
        /* <DEDUP_REMOVED lines=20> */
.L_x_34935:
        /* <DEDUP_REMOVED lines=12> */
.L_x_34937:
[----:B------:R-:W-:Y:S05]  /*4ed80*/  BSYNC.RECONVERGENT B1 ;  /* 0x0000000000017941 */ /* 0x000fea0003800200 */
.L_x_34936:
        /* <DEDUP_REMOVED lines=62> */
.L_x_34934:
[----:B------:R-:W-:Y:S05]  /*4f170*/  BSYNC.RECONVERGENT B0 ;  /* 0x0000000000007941 */ /* 0x000fea0003800200 */
.L_x_34933:
        /* <DEDUP_REMOVED lines=23> */
.L_x_34940:
        /* <DEDUP_REMOVED lines=12> */
.L_x_34942:
[----:B------:R-:W-:Y:S05]  /*4f3b0*/  BSYNC.RECONVERGENT B1 ;  /* 0x0000000000017941 */ /* 0x000fea0003800200 */
.L_x_34941:
        /* <DEDUP_REMOVED lines=62> */
.L_x_34939:
[----:B------:R-:W-:Y:S05]  /*4f7a0*/  BSYNC.RECONVERGENT B0 ;  /* 0x0000000000007941 */ /* 0x000fea0003800200 */
.L_x_34938:
        /* <DEDUP_REMOVED lines=20> */
.L_x_34945:
        /* <DEDUP_REMOVED lines=12> */
.L_x_34947:
[----:B------:R-:W-:Y:S05]  /*4f9b0*/  BSYNC.RECONVERGENT B1 ;  /* 0x0000000000017941 */ /* 0x000fea0003800200 */
.L_x_34946:
        /* <DEDUP_REMOVED lines=62> */
.L_x_34944:
[----:B------:R-:W-:Y:S05]  /*4fda0*/  BSYNC.RECONVERGENT B0 ;  /* 0x0000000000007941 */ /* 0x000fea0003800200 */
.L_x_34943:
        /* <DEDUP_REMOVED lines=23> */
.L_x_34950:
        /* <DEDUP_REMOVED lines=12> */
.L_x_34952:
[----:B------:R-:W-:Y:S05]  /*4ffe0*/  BSYNC.RECONVERGENT B1 ;  /* 0x0000000000017941 */ /* 0x000fea0003800200 */
.L_x_34951:
        /* <DEDUP_REMOVED lines=62> */
.L_x_34949:
[----:B------:R-:W-:Y:S05]  /*503d0*/  BSYNC.RECONVERGENT B0 ;  /* 0x0000000000007941 */ /* 0x000fea0003800200 */
.L_x_34948:
        /* <DEDUP_REMOVED lines=18> */
.L_x_34955:
        /* <DEDUP_REMOVED lines=12> */
.L_x_34957:
[----:B------:R-:W-:Y:S05]  /*505c0*/  BSYNC.RECONVERGENT B1 ;  /* 0x0000000000017941 */ /* 0x000fea0003800200 */
.L_x_34956:
        /* <DEDUP_REMOVED lines=62> */
.L_x_34954:
[----:B------:R-:W-:Y:S05]  /*509b0*/  BSYNC.RECONVERGENT B0 ;  /* 0x0000000000007941 */ /* 0x000fea0003800200 */
.L_x_34953:
        /* <DEDUP_REMOVED lines=24> */
.L_x_34960:
        /* <DEDUP_REMOVED lines=12> */
.L_x_34962:
[----:B------:R-:W-:Y:S05]  /*50c00*/  BSYNC.RECONVERGENT B1 ;  /* 0x0000000000017941 */ /* 0x000fea0003800200 */
.L_x_34961:
        /* <DEDUP_REMOVED lines=62> */
.L_x_34959:
[----:B------:R-:W-:Y:S05]  /*50ff0*/  BSYNC.RECONVERGENT B0 ;  /* 0x0000000000007941 */ /* 0x000fea0003800200 */
.L_x_34958:
        /* <DEDUP_REMOVED lines=18> */
.L_x_34965:
        /* <DEDUP_REMOVED lines=12> */
.L_x_34967:
[----:B------:R-:W-:Y:S05]  /*511e0*/  BSYNC.RECONVERGENT B1 ;  /* 0x0000000000017941 */ /* 0x000fea0003800200 */
.L_x_34966:
        /* <DEDUP_REMOVED lines=62> */
.L_x_34964:
[----:B------:R-:W-:Y:S05]  /*515d0*/  BSYNC.RECONVERGENT B0 ;  /* 0x0000000000007941 */ /* 0x000fea0003800200 */
.L_x_34963:
        /* <DEDUP_REMOVED lines=24> */
.L_x_34970:
        /* <DEDUP_REMOVED lines=12> */
.L_x_34972:
[----:B------:R-:W-:Y:S05]  /*51820*/  BSYNC.RECONVERGENT B1 ;  /* 0x0000000000017941 */ /* 0x000fea0003800200 */
.L_x_34971:
        /* <DEDUP_REMOVED lines=62> */
.L_x_34969:
[----:B------:R-:W-:Y:S05]  /*51c10*/  BSYNC.RECONVERGENT B0 ;  /* 0x0000000000007941 */ /* 0x000fea0003800200 */
.L_x_34968:
        /* <DEDUP_REMOVED lines=18> */
.L_x_34975:
        /* <DEDUP_REMOVED lines=12> */
.L_x_34977:
[----:B------:R-:W-:Y:S05]  /*51e00*/  BSYNC.RECONVERGENT B1 ;  /* 0x0000000000017941 */ /* 0x000fea0003800200 */
.L_x_34976:
        /* <DEDUP_REMOVED lines=62> */
.L_x_34974:
[----:B------:R-:W-:Y:S05]  /*521f0*/  BSYNC.RECONVERGENT B0 ;  /* 0x0000000000007941 */ /* 0x000fea0003800200 */
.L_x_34973:
        /* <DEDUP_REMOVED lines=24> */
.L_x_34980:
        /* <DEDUP_REMOVED lines=12> */
.L_x_34982:
[----:B------:R-:W-:Y:S05]  /*52440*/  BSYNC.RECONVERGENT B1 ;  /* 0x0000000000017941 */ /* 0x000fea0003800200 */
.L_x_34981:
        /* <DEDUP_REMOVED lines=62> */
.L_x_34979:
[----:B------:R-:W-:Y:S05]  /*52830*/  BSYNC.RECONVERGENT B0 ;  /* 0x0000000000007941 */ /* 0x000fea0003800200 */
.L_x_34978:
        /* <DEDUP_REMOVED lines=18> */
.L_x_34985:
        /* <DEDUP_REMOVED lines=15> */
.L_x_34987:
[----:B------:R-:W-:Y:S05]  /*52a50*/  BSYNC.RECONVERGENT B1 ;  /* 0x0000000000017941 */ /* 0x000fea0003800200 */
.L_x_34986:
        /* <DEDUP_REMOVED lines=62> */
.L_x_34984:
[----:B------:R-:W-:Y:S05]  /*52e40*/  BSYNC.RECONVERGENT B0 ;  /* 0x0000000000007941 */ /* 0x000fea0003800200 */
.L_x_34983:
        /* <DEDUP_REMOVED lines=12> */
.L_x_34907:
        /* <DEDUP_REMOVED lines=16> */
.L_x_34991:
        /* <DEDUP_REMOVED lines=12> */
.L_x_34993:
[----:B------:R-:W-:Y:S05]  /*530d0*/  BSYNC.RECONVERGENT B1 ;  /* 0x0000000000017941 */ /* 0x000fea0003800200 */
.L_x_34992:
        /* <DEDUP_REMOVED lines=62> */
.L_x_34990:
[----:B------:R-:W-:Y:S05]  /*534c0*/  BSYNC.RECONVERGENT B0 ;  /* 0x0000000000007941 */ /* 0x000fea0003800200 */
.L_x_34989:
[----:B------:R-:W-:Y:S01]  /*534d0*/  I2FP.F32.U32 R16, R17 ;  /* 0x0000001100107245 */ /* 0x000fe20000201000 */
[----:B------:R-:W-:Y:S01]  /*534e0*/  BSSY.RECONVERGENT B0, `(.L_x_34994) ;  /* 0x000005d000007945 */ /* 0x000fe20003800200 */
[----:B------:R-:W-:Y:S01]  /*534f0*/  ISETP.NE.AND P2, PT, R18, 0x1, PT ;  /* 0x000000011200780c */ /* 0x000fe20003f45270 */
[----:B------:R-:W-:Y:S01]  /*53500*/  HFMA2 R17, -RZ, RZ, 0, 1.1920928955078125e-07 ;  /* 0x00000002ff117431 */ /* 0x000fe200000001ff */
[----:B------:R-:W-:Y:S01]  /*53510*/  LOP3.LUT R220, R220, 0xffffffef, RZ, 0xc0, !PT ;  /* 0xffffffefdcdc7812 */ /* 0x000fe200078ec0ff */
[----:B------:R-:W-:Y:S01]  /*53520*/  FFMA.FTZ R16, R16, R240, 1.1641532182693481445e-10 ;  /* 0x2f00000010107423 */ /* 0x000fe200000100f0 */
[----:B-----5:R-:W-:Y:S02]  /*53530*/  HADD2.F32 R23, -RZ, R12.H0_H0 ;  /* 0x2000000cff177230 */ /* 0x020fe40000004100 */
        /* <DEDUP_REMOVED lines=12> */
.L_x_34996:
        /* <DEDUP_REMOVED lines=12> */
.L_x_34998:
[----:B------:R-:W-:Y:S05]  /*536c0*/  BSYNC.RECONVERGENT B1 ;  /* 0x0000000000017941 */ /* 0x000fea0003800200 */
.L_x_34997:
        /* <DEDUP_REMOVED lines=62> */
.L_x_34995:
[----:B------:R-:W-:Y:S05]  /*53ab0*/  BSYNC.RECONVERGENT B0 ;  /* 0x0000000000007941 */ /* 0x000fea0003800200 */
.L_x_34994:
[----:B------:R-:W-:Y:S01]  /*53ac0*/  I2FP.F32.U32 R16, R19 ;  /* 0x0000001300107245 */ /* 0x000fe20000201000 */
[----:B------:R-:W-:Y:S01]  /*53ad0*/  BSSY.RECONVERGENT B0, `(.L_x_34999) ;  /* 0x000005d000007945 */ /* 0x000fe20003800200 */
[----:B------:R-:W-:Y:S01]  /*53ae0*/  ISETP.NE.AND P2, PT, R17, 0x1, PT ;  /* 0x000000011100780c */ /* 0x000fe20003f45270 */
[----:B------:R-:W-:Y:S01]  /*53af0*/  HADD2.F32 R22, -RZ, R12.H1_H1 ;  /* 0x3000000cff167230 */ /* 0x000fe20000004100 */
        /* <DEDUP_REMOVED lines=15> */
.L_x_35001:
        /* <DEDUP_REMOVED lines=12> */
.L_x_35003:
[----:B------:R-:W-:Y:S05]  /*53cb0*/  BSYNC.RECONVERGENT B1 ;  /* 0x0000000000017941 */ /* 0x000fea0003800200 */
.L_x_35002:
        /* <DEDUP_REMOVED lines=62> */
.L_x_35000:
[----:B------:R-:W-:Y:S05]  /*540a0*/  BSYNC.RECONVERGENT B0 ;  /* 0x0000000000007941 */ /* 0x000fea0003800200 */
.L_x_34999:
        /* <DEDUP_REMOVED lines=19> */
.L_x_35006:
        /* <DEDUP_REMOVED lines=12> */
.L_x_35008:
[----:B------:R-:W-:Y:S05]  /*542a0*/  BSYNC.RECONVERGENT B1 ;  /* 0x0000000000017941 */ /* 0x000fea0003800200 */
.L_x_35007:
        /* <DEDUP_REMOVED lines=62> */
.L_x_35005:
[----:B------:R-:W-:Y:S05]  /*54690*/  BSYNC.RECONVERGENT B0 ;  /* 0x0000000000007941 */ /* 0x000fea0003800200 */
.L_x_35004:
        /* <DEDUP_REMOVED lines=19> */
.L_x_35011:
        /* <DEDUP_REMOVED lines=12> */
.L_x_35013:
[----:B------:R-:W-:Y:S05]  /*54890*/  BSYNC.RECONVERGENT B1 ;  /* 0x0000000000017941 */ /* 0x000fea0003800200 */
.L_x_35012:
        /* <DEDUP_REMOVED lines=62> */
.L_x_35010:
[----:B------:R-:W-:Y:S05]  /*54c80*/  BSYNC.RECONVERGENT B0 ;  /* 0x0000000000007941 */ /* 0x000fea0003800200 */
.L_x_35009:
        /* <DEDUP_REMOVED lines=17> */
.L_x_35016:
        /* <DEDUP_REMOVED lines=12> */
.L_x_35018:
[----:B------:R-:W-:Y:S05]  /*54e60*/  BSYNC.RECONVERGENT B1 ;  /* 0x0000000000017941 */ /* 0x000fea0003800200 */
.L_x_35017:
        /* <DEDUP_REMOVED lines=62> */
.L_x_35015:
[----:B------:R-:W-:Y:S05]  /*55250*/  BSYNC.RECONVERGENT B0 ;  /* 0x0000000000007941 */ /* 0x000fea0003800200 */
.L_x_35014:
        /* <DEDUP_REMOVED lines=17> */
.L_x_35021:
        /* <DEDUP_REMOVED lines=12> */
.L_x_35023:
[----:B------:R-:W-:Y:S05]  /*55430*/  BSYNC.RECONVERGENT B1 ;  /* 0x0000000000017941 */ /* 0x000fea0003800200 */
.L_x_35022:
        /* <DEDUP_REMOVED lines=62> */
.L_x_35020:
[----:B------:R-:W-:Y:S05]  /*55820*/  BSYNC.RECONVERGENT B0 ;  /* 0x0000000000007941 */ /* 0x000fea0003800200 */
.L_x_35019:
        /* <DEDUP_REMOVED lines=17> */
.L_x_35026:
        /* <DEDUP_REMOVED lines=12> */
.L_x_35028:
[----:B------:R-:W-:Y:S05]  /*55a00*/  BSYNC.RECONVERGENT B1 ;  /* 0x0000000000017941 */ /* 0x000fea0003800200 */
.L_x_35027:
        /* <DEDUP_REMOVED lines=62> */
.L_x_35025:
[----:B------:R-:W-:Y:S05]  /*55df0*/  BSYNC.RECONVERGENT B0 ;  /* 0x0000000000007941 */ /* 0x000fea0003800200 */
.L_x_35024:
[----:B------:R-:W-:Y:S01]  /*55e00*/  LOP3.LUT R220, R220, 0xffffff7f, RZ, 0xc0, !PT ;  /* 0xffffff7fdcdc7812 */ /* 0x000fe200078ec0ff */
[-C--:B------:R-:W-:Y:S01]  /*55e10*/  FMUL.FTZ R18, R13, R224.reuse ;  /* 0x000000e00d127220 */ /* 0x080fe20000410000 */
[----:B------:R-:W-:Y:S01]  /*55e20*/  I2FP.F32.U32 R16, R19 ;  /* 0x0000001300107245 */ /* 0x000fe20000201000 */
[-C--:B------:R-:W-:Y:S01]  /*55e30*/  FMUL.FTZ R19, R22, R224.reuse ;  /* 0x000000e016137220 */ /* 0x080fe20000410000 */
[----:B------:R-:W-:Y:S01]  /*55e40*/  @P2 LOP3.LUT R220, R220, 0x80, RZ, 0xfc, !PT ;  /* 0x00000080dcdc2812 */ /* 0x000fe200078efcff */
[----:B------:R-:W-:Y:S02]  /*55e50*/  HADD2.F32 R15, -RZ, R15.H1_H1 ;  /* 0x3000000fff0f7230 */ /* 0x000fe40000004100 */
[----:B------:R-:W-:Y:S01]  /*55e60*/  FMUL.FTZ R13, R21, R224 ;  /* 0x000000e0150d7220 */ /* 0x000fe20000410000 */
        /* <DEDUP_REMOVED lines=35> */
.L_x_34988:
        /* <DEDUP_REMOVED lines=42> */
.L_x_35029:
[----:B01----:R-:W0:Y:S01]  /*56340*/  @P0 LDC.64 R12, c[0x0][0x398] ;  /* 0x0000e600ff0c0b82 */ /* 0x003e220000000a00 */
[----:B------:R-:W-:-:S07]  /*56350*/  IADD3 R229, PT, PT, R228, 0x120, RZ ;  /* 0x00000120e4e57810 */ /* 0x000fce0007ffe0ff */
[----:B------:R-:W1:Y:S01]  /*56360*/  @P1 LDC.64 R14, c[0x0][0x3a0] ;  /* 0x0000e800ff0e1b82 */ /* 0x000e620000000a00 */
[----:B0-----:R-:W-:-:S05]  /*56370*/  @P0 IMAD.WIDE.U32 R12, R229, 0x10, R12 ;  /* 0x00000010e50c0825 */ /* 0x001fca00078e000c */
[----:B------:R1:W5:Y:S02]  /*56380*/  @P0 LDG.E.128 R96, desc[UR6][R12.64] ;  /* 0x000000060c600981 */ /* 0x000364000c1e1d00 */
[----:B-1----:R-:W-:-:S05]  /*56390*/  @P1 IMAD.WIDE.U32 R12, R229, 0x20, R14 ;  /* 0x00000020e50c1825 */ /* 0x002fca00078e000e */
[----:B------:R-:W5:Y:S04]  /*563a0*/  @P1 LDG.E.128 R92, desc[UR6][R12.64] ;  /* 0x000000060c5c1981 */ /* 0x000f68000c1e1d00 */
        /* <DEDUP_REMOVED lines=20> */
.L_x_35033:
        /* <DEDUP_REMOVED lines=12> */
.L_x_35035:
[----:B------:R-:W-:Y:S05]  /*565b0*/  BSYNC.RECONVERGENT B1 ;  /* 0x0000000000017941 */ /* 0x000fea0003800200 */
.L_x_35034:
        /* <DEDUP_REMOVED lines=62> */
.L_x_35032:
[----:B------:R-:W-:Y:S05]  /*569a0*/  BSYNC.RECONVERGENT B0 ;  /* 0x0000000000007941 */ /* 0x000fea0003800200 */
.L_x_35031:
        /* <DEDUP_REMOVED lines=20> */
.L_x_35038:
        /* <DEDUP_REMOVED lines=12> */
.L_x_35040:
[----:B------:R-:W-:Y:S05]  /*56bb0*/  BSYNC.RECONVERGENT B1 ;  /* 0x0000000000017941 */ /* 0x000fea0003800200 */
.L_x_35039:
[----:B------:R-:W-:Y:S01]  /*56bc0*/  IMAD.WIDE.U32 R4, R7, -0x2daee0ad, RZ ;  /* 0xd2511f5307047825 */ /* 0x000fe200078e00ff */
[----:B------:R-:W-:-:S03]  /*56bd0*/  UIADD3 UR15, UPT, UPT, UR4, -0x61c88647, URZ ;  /* 0x9e3779b9040f7890 */ /* 0x000fc6000fffe0ff */
        /* <DEDUP_REMOVED lines=60> */
.L_x_35037:
[----:B------:R-:W-:Y:S05]  /*56fa0*/  BSYNC.RECONVERGENT B0 ;  /* 0x0000000000007941 */ /* 0x000fea0003800200 */
.L_x_35036:
        /* <DEDUP_REMOVED lines=10> */
[----:B0-----:R-:W-:Y:S01]  /*57050*/  FADD.FTZ R12, R9, R8 ;  /* 0x00000008090c7221 */ /* 0x001fe20000010000 */
        /* <DEDUP_REMOVED lines=12> */
.L_x_35043:
        /* <DEDUP_REMOVED lines=12> */
.L_x_35045:
[----:B------:R-:W-:Y:S05]  /*571e0*/  BSYNC.RECONVERGENT B1 ;  /* 0x0000000000017941 */ /* 0x000fea0003800200 */
.L_x_35044:
        /* <DEDUP_REMOVED lines=62> */
.L_x_35042:
[----:B------:R-:W-:Y:S05]  /*575d0*/  BSYNC.RECONVERGENT B0 ;  /* 0x0000000000007941 */ /* 0x000fea0003800200 */
.L_x_35041:
        /* <DEDUP_REMOVED lines=20> */
.L_x_35048:
        /* <DEDUP_REMOVED lines=12> */
.L_x_35050:
[----:B------:R-:W-:Y:S05]  /*577e0*/  BSYNC.RECONVERGENT B1 ;  /* 0x0000000000017941 */ /* 0x000fea0003800200 */
.L_x_35049:
        /* <DEDUP_REMOVED lines=62> */
.L_x_35047:
[----:B------:R-:W-:Y:S05]  /*57bd0*/  BSYNC.RECONVERGENT B0 ;  /* 0x0000000000007941 */ /* 0x000fea0003800200 */
.L_x_35046:
        /* <DEDUP_REMOVED lines=23> */
.L_x_35053:
        /* <DEDUP_REMOVED lines=12> */
.L_x_35055:
[----:B------:R-:W-:Y:S05]  /*57e10*/  BSYNC.RECONVERGENT B1 ;  /* 0x0000000000017941 */ /* 0x000fea0003800200 */
.L_x_35054:
        /* <DEDUP_REMOVED lines=62> */
.L_x_35052:
[----:B------:R-:W-:Y:S05]  /*58200*/  BSYNC.RECONVERGENT B0 ;  /* 0x0000000000007941 */ /* 0x000fea0003800200 */
.L_x_35051:
        /* <DEDUP_REMOVED lines=20> */
.L_x_35058:
        /* <DEDUP_REMOVED lines=12> */
.L_x_35060:
[----:B------:R-:W-:Y:S05]  /*58410*/  BSYNC.RECONVERGENT B1 ;  /* 0x0000000000017941 */ /* 0x000fea0003800200 */
.L_x_35059:
        /* <DEDUP_REMOVED lines=62> */
.L_x_35057:
[----:B------:R-:W-:Y:S05]  /*58800*/  BSYNC.RECONVERGENT B0 ;  /* 0x0000000000007941 */ /* 0x000fea0003800200 */
.L_x_35056:
        /* <DEDUP_REMOVED lines=23> */
.L_x_35063:
        /* <DEDUP_REMOVED lines=12> */
.L_x_35065:
[----:B------:R-:W-:Y:S05]  /*58a40*/  BSYNC.RECONVERGENT B1 ;  /* 0x0000000000017941 */ /* 0x000fea0003800200 */
.L_x_35064:
        /* <DEDUP_REMOVED lines=62> */
.L_x_35062:
[----:B------:R-:W-:Y:S05]  /*58e30*/  BSYNC.RECONVERGENT B0 ;  /* 0x0000000000007941 */ /* 0x000fea0003800200 */
.L_x_35061:
[----:B------:R-:W-:Y:S01]  /*58e40*/  I2FP.F32.U32 R11, R11 ;  /* 0x0000000b000b7245 */ /* 0x000fe20000201000 */
[----:B------:R-:W-:Y:S01]  /*58e50*/  BSSY.RECONVERGENT B0, `(.L_x_35066) ;  /* 0x000005e000007945 */ /* 0x000fe20003800200 */
[----:B------:R-:W-:Y:S02]  /*58e60*/  ISETP.NE.AND P2, PT, R212, 0x1, PT ;  /* 0x00000001d400780c */ /* 0x000fe40003f45270 */
[----:B------:R-:W-:Y:S01]  /*58e70*/  LOP3.LUT R220, R220, 0xfffffffd, RZ, 0xc0, !PT ;  /* 0xfffffffddcdc7812 */ /* 0x000fe200078ec0ff */
[----:B------:R-:W-:Y:S01]  /*58e80*/  FFMA.FTZ R11, R11, R240, 1.1641532182693481445e-10 ;  /* 0x2f0000000b0b7423 */ /* 0x000fe200000100f0 */
[----:B------:R-:W-:-:S04]  /*58e90*/  MOV R15, R0 ;  /* 0x00000000000f7202 */ /* 0x000fc80000000f00 */
[----:B------:R-:W-:Y:S01]  /*58ea0*/  FSETP.LE.FTZ.AND P4, PT, R11, R223, PT ;  /* 0x000000df0b00720b */ /* 0x000fe20003f93000 */
[----:B------:R-:W-:Y:S02]  /*58eb0*/  HADD2.F32 R11, -RZ, R213.H1_H1 ;  /* 0x300000d5ff0b7230 */ /* 0x000fe40000004100 */
[----:B------:R-:W-:-:S03]  /*58ec0*/  IMAD.MOV.U32 R213, RZ, RZ, 0x2 ;  /* 0x00000002ffd57424 */ /* 0x000fc600078e00ff */
        /* <DEDUP_REMOVED lines=11> */
.L_x_35068:
        /* <DEDUP_REMOVED lines=12> */
.L_x_35070:
[----:B------:R-:W-:Y:S05]  /*59040*/  BSYNC.RECONVERGENT B1 ;  /* 0x0000000000017941 */ /* 0x000fea0003800200 */
.L_x_35069:
        /* <DEDUP_REMOVED lines=62> */
.L_x_35067:
[----:B------:R-:W-:Y:S05]  /*59430*/  BSYNC.RECONVERGENT B0 ;  /* 0x0000000000007941 */ /* 0x000fea0003800200 */
.L_x_35066:
        /* <DEDUP_REMOVED lines=23> */
.L_x_35073:
        /* <DEDUP_REMOVED lines=12> */
.L_x_35075:
[----:B------:R-:W-:Y:S05]  /*59670*/  BSYNC.RECONVERGENT B1 ;  /* 0x0000000000017941 */ /* 0x000fea0003800200 */
.L_x_35074:
        /* <DEDUP_REMOVED lines=62> */
.L_x_35072:
[----:B------:R-:W-:Y:S05]  /*59a60*/  BSYNC.RECONVERGENT B0 ;  /* 0x0000000000007941 */ /* 0x000fea0003800200 */
.L_x_35071:
        /* <DEDUP_REMOVED lines=18> */
.L_x_35078:
        /* <DEDUP_REMOVED lines=12> */
.L_x_35080:
[----:B------:R-:W-:Y:S05]  /*59c50*/  BSYNC.RECONVERGENT B1 ;  /* 0x0000000000017941 */ /* 0x000fea0003800200 */
.L_x_35079:
        /* <DEDUP_REMOVED lines=62> */
.L_x_35077:
[----:B------:R-:W-:Y:S05]  /*5a040*/  BSYNC.RECONVERGENT B0 ;  /* 0x0000000000007941 */ /* 0x000fea0003800200 */
.L_x_35076:
        /* <DEDUP_REMOVED lines=24> */
.L_x_35083:
        /* <DEDUP_REMOVED lines=12> */
.L_x_35085:
[----:B------:R-:W-:Y:S05]  /*5a290*/  BSYNC.RECONVERGENT B1 ;  /* 0x0000000000017941 */ /* 0x000fea0003800200 */
.L_x_35084:
        /* <DEDUP_REMOVED lines=62> */
.L_x_35082:
[----:B------:R-:W-:Y:S05]  /*5a680*/  BSYNC.RECONVERGENT B0 ;  /* 0x0000000000007941 */ /* 0x000fea0003800200 */
.L_x_35081:
[----:B------:R-:W-:Y:S01]  /*5a690*/  I2FP.F32.U32 R213, R213 ;  /* 0x000000d500d57245 */ /* 0x000fe20000201000 */
[----:B------:R-:W-:Y:S01]  /*5a6a0*/  BSSY.RECONVERGENT B0, `(.L_x_35086) ;  /* 0x000005c000007945 */ /* 0x000fe20003800200 */
[----:B------:R-:W-:Y:S01]  /*5a6b0*/  ISETP.NE.AND P4, PT, R217, 0x1, PT ;  /* 0x00000001d900780c */ /* 0x000fe20003f85270 */
[----:B------:R-:W-:Y:S02]  /*5a6c0*/  IMAD.MOV.U32 R219, RZ, RZ, 0x2 ;  /* 0x00000002ffdb7424 */ /* 0x000fe400078e00ff */
[----:B------:R-:W-:-:S05]  /*5a6d0*/  FFMA.FTZ R213, R213, R240, 1.1641532182693481445e-10 ;  /* 0x2f000000d5d57423 */ /* 0x000fca00000100f0 */
[----:B------:R-:W-:Y:S01]  /*5a6e0*/  FSETP.LE.FTZ.AND P3, PT, R213, R223, PT ;  /* 0x000000dfd500720b */ /* 0x000fe20003f73000 */
[----:B------:R-:W-:Y:S01]  /*5a6f0*/  HADD2.F32 R213, -RZ, R214.H1_H1 ;  /* 0x300000d6ffd57230 */ /* 0x000fe20000004100 */
[----:B------:R-:W-:-:S04]  /*5a700*/  MOV R214, R0 ;  /* 0x0000000000d67202 */ /* 0x000fc80000000f00 */
        /* <DEDUP_REMOVED lines=10> */
.L_x_35088:
        /* <DEDUP_REMOVED lines=12> */
.L_x_35090:
[----:B------:R-:W-:Y:S05]  /*5a870*/  BSYNC.RECONVERGENT B1 ;  /* 0x0000000000017941 */ /* 0x000fea0003800200 */
.L_x_35089:
        /* <DEDUP_REMOVED lines=62> */
.L_x_35087:
[----:B------:R-:W-:Y:S05]  /*5ac60*/  BSYNC.RECONVERGENT B0 ;  /* 0x0000000000007941 */ /* 0x000fea0003800200 */
.L_x_35086:
        /* <DEDUP_REMOVED lines=24> */
.L_x_35093:
        /* <DEDUP_REMOVED lines=12> */
.L_x_35095:
[----:B------:R-:W-:Y:S05]  /*5aeb0*/  BSYNC.RECONVERGENT B1 ;  /* 0x0000000000017941 */ /* 0x000fea0003800200 */
.L_x_35094:
        /* <DEDUP_REMOVED lines=62> */
.L_x_35092:
[----:B------:R-:W-:Y:S05]  /*5b2a0*/  BSYNC.RECONVERGENT B0 ;  /* 0x0000000000007941 */ /* 0x000fea0003800200 */
.L_x_35091:
        /* <DEDUP_REMOVED lines=18> */
.L_x_35098:
        /* <DEDUP_REMOVED lines=12> */
.L_x_35100:
[----:B------:R-:W-:Y:S05]  /*5b490*/  BSYNC.RECONVERGENT B1 ;  /* 0x0000000000017941 */ /* 0x000fea0003800200 */
.L_x_35099:
        /* <DEDUP_REMOVED lines=62> */
.L_x_35097:
[----:B------:R-:W-:Y:S05]  /*5b880*/  BSYNC.RECONVERGENT B0 ;  /* 0x0000000000007941 */ /* 0x000fea0003800200 */
.L_x_35096:
        /* <DEDUP_REMOVED lines=23> */
.L_x_35103:
        /* <DEDUP_REMOVED lines=12> */
.L_x_35105:
[----:B------:R-:W-:Y:S05]  /*5bac0*/  BSYNC.RECONVERGENT B1 ;  /* 0x0000000000017941 */ /* 0x000fea0003800200 */
.L_x_35104:
        /* <DEDUP_REMOVED lines=29> */
[----:B------:R-:W-:-:S04]  /*5bca0*/  IMAD.WIDE.U32 R232, R4, -0x2daee0ad, RZ ;  /* 0xd2511f5304e87825 */ /* 0x000fc800078e00ff */
[----:B------:R-:W-:Y:S01]  /*5bcb0*/  IMAD.WIDE.U32 R4, R0, -0x326172a9, RZ ;  /* 0xcd9e8d5700047825 */ /* 0x000fe200078e00ff */
[----:B------:R-:W-:Y:S01]  /*5bcc0*/  LOP3.LUT R219, R234, UR15, R233, 0x96, !PT ;  /* 0x0000000feadb7c12 */ /* 0x000fe2000f8e96e9 */
[----:B------:R-:W-:-:S04]  /*5bcd0*/  UIADD3 UR15, UPT, UPT, UR4, 0x1715609d, URZ ;  /* 0x1715609d040f7890 */ /* 0x000fc8000fffe0ff */
[----:B------:R-:W-:Y:S02]  /*5bce0*/  IMAD.WIDE.U32 R234, R219, -0x326172a9, RZ ;  /* 0xcd9e8d57dbea7825 */ /* 0x000fe400078e00ff */
[----:B------:R-:W-:Y:S01]  /*5bcf0*/  LOP3.LUT R0, R236, UR15, R5, 0x96, !PT ;  /* 0x0000000fec007c12 */ /* 0x000fe2000f8e9605 */
[----:B------:R-:W-:-:S04]  /*5bd00*/  UIADD3 UR15, UPT, UPT, UR5, 0x646e171e, URZ ;  /* 0x646e171e050f7890 */ /* 0x000fc8000fffe0ff */
[----:B------:R-:W-:-:S05]  /*5bd10*/  IMAD.WIDE.U32 R236, R0, -0x2daee0ad, RZ ;  /* 0xd2511f5300ec7825 */ /* 0x000fca00078e00ff */
[----:B------:R-:W-:Y:S01]  /*5bd20*/  LOP3.LUT R0, R232, UR15, R237, 0x96, !PT ;  /* 0x0000000fe8007c12 */ /* 0x000fe2000f8e96ed */
[----:B------:R-:W-:-:S06]  /*5bd30*/  UIADD3 UR15, UPT, UPT, UR4, -0x4ab325aa, URZ ;  /* 0xb54cda56040f7890 */ /* 0x000fcc000fffe0ff */
[----:B------:R-:W-:Y:S01]  /*5bd40*/  LOP3.LUT R4, R4, UR15, R235, 0x96, !PT ;  /* 0x0000000f04047c12 */ /* 0x000fe2000f8e96eb */
[----:B------:R-:W-:-:S04]  /*5bd50*/  UIADD3 UR15, UPT, UPT, UR5, 0x1fd5c5a3, URZ ;  /* 0x1fd5c5a3050f7890 */ /* 0x000fc8000fffe0ff */
[----:B------:R-:W-:-:S04]  /*5bd60*/  IMAD.WIDE.U32 R232, R4, -0x2daee0ad, RZ ;  /* 0xd2511f5304e87825 */ /* 0x000fc800078e00ff */
[----:B------:R-:W-:Y:S01]  /*5bd70*/  IMAD.WIDE.U32 R4, R0, -0x326172a9, RZ ;  /* 0xcd9e8d5700047825 */ /* 0x000fe200078e00ff */
[----:B------:R-:W-:Y:S01]  /*5bd80*/  LOP3.LUT R219, R236, UR15, R233, 0x96, !PT ;  /* 0x0000000fecdb7c12 */ /* 0x000fe2000f8e96e9 */
[----:B------:R-:W-:-:S04]  /*5bd90*/  UIADD3 UR15, UPT, UPT, UR4, 0x5384540f, URZ ;  /* 0x5384540f040f7890 */ /* 0x000fc8000fffe0ff */
[----:B------:R-:W-:Y:S02]  /*5bda0*/  IMAD.WIDE.U32 R236, R219, -0x326172a9, RZ ;  /* 0xcd9e8d57dbec7825 */ /* 0x000fe400078e00ff */
[----:B------:R-:W-:Y:S01]  /*5bdb0*/  LOP3.LUT R0, R234, UR15, R5, 0x96, !PT ;  /* 0x0000000fea007c12 */ /* 0x000fe2000f8e9605 */
[----:B------:R-:W-:Y:S01]  /*5bdc0*/  UIADD3 UR15, UPT, UPT, UR5, -0x24c28bd8, URZ ;  /* 0xdb3d7428050f7890 */ /* 0x000fe2000fffe0ff */
[----:B------:R-:W-:-:S03]  /*5bdd0*/  IMAD.MOV.U32 R219, RZ, RZ, R221 ;  /* 0x000000ffffdb7224 */ /* 0x000fc600078e00dd */
[----:B------:R-:W-:-:S05]  /*5bde0*/  IMAD.WIDE.U32 R234, R0, -0x2daee0ad, RZ ;  /* 0xd2511f5300ea7825 */ /* 0x000fca00078e00ff */
[----:B------:R-:W-:Y:S01]  /*5bdf0*/  LOP3.LUT R0, R232, UR15, R235, 0x96, !PT ;  /* 0x0000000fe8007c12 */ /* 0x000fe2000f8e96eb */
[----:B------:R-:W-:-:S06]  /*5be00*/  UIADD3 UR15, UPT, UPT, UR4, -0xe443238, URZ ;  /* 0xf1bbcdc8040f7890 */ /* 0x000fcc000fffe0ff */
        /* <DEDUP_REMOVED lines=10> */
.L_x_35102:
[----:B------:R-:W-:Y:S05]  /*5beb0*/  BSYNC.RECONVERGENT B0 ;  /* 0x0000000000007941 */ /* 0x000fea0003800200 */
.L_x_35101:
[----:B------:R-:W-:Y:S01]  /*5bec0*/  ISETP.NE.AND P6, PT, R232, 0x1, PT ;  /* 0x00000001e800780c */ /* 0x000fe20003fc5270 */
[----:B------:R-:W-:Y:S01]  /*5bed0*/  HADD2.F32 R215, -RZ, R215.H1_H1 ;  /* 0x300000d7ffd77230 */ /* 0x000fe20000004100 */
        /* <DEDUP_REMOVED lines=16> */
.L_x_35108:
        /* <DEDUP_REMOVED lines=15> */
.L_x_35110:
[----:B------:R-:W-:Y:S05]  /*5c0d0*/  BSYNC.RECONVERGENT B1 ;  /* 0x0000000000017941 */ /* 0x000fea0003800200 */
.L_x_35109:
        /* <DEDUP_REMOVED lines=41> */
[----:B------:R-:W-:Y:S01]  /*5c370*/  UIADD3 UR15, UPT, UPT, UR5, 0x1fd5c5a3, URZ ;  /* 0x1fd5c5a3050f7890 */ /* 0x000fe2000fffe0ff */
[----:B------:R-:W-:-:S04]  /*5c380*/  IMAD.WIDE.U32 R232, R0, -0x326172a9, RZ ;  /* 0xcd9e8d5700e87825 */ /* 0x000fc800078e00ff */
[----:B------:R-:W-:-:S05]  /*5c390*/  IMAD.WIDE.U32 R234, R5, -0x2daee0ad, RZ ;  /* 0xd2511f5305ea7825 */ /* 0x000fca00078e00ff */
[----:B------:R-:W-:Y:S01]  /*5c3a0*/  LOP3.LUT R219, R236, UR15, R235, 0x96, !PT ;  /* 0x0000000fecdb7c12 */ /* 0x000fe2000f8e96eb */
[----:B------:R-:W-:-:S06]  /*5c3b0*/  UIADD3 UR15, UPT, UPT, UR4, 0x5384540f, URZ ;  /* 0x5384540f040f7890 */ /* 0x000fcc000fffe0ff */
        /* <DEDUP_REMOVED lines=16> */
.L_x_35107:
[----:B------:R-:W-:Y:S05]  /*5c4c0*/  BSYNC.RECONVERGENT B0 ;  /* 0x0000000000007941 */ /* 0x000fea0003800200 */
.L_x_35106:
        /* <DEDUP_REMOVED lines=10> */
[----:B------:R-:W-:Y:S06]  /*5c570*/  BRA `(.L_x_35111) ;  /* 0x0000003000647947 */ /* 0x000fec0003800000 */
.L_x_35030:
        /* <DEDUP_REMOVED lines=16> */
.L_x_35114:
        /* <DEDUP_REMOVED lines=12> */
.L_x_35116:
[----:B------:R-:W-:Y:S05]  /*5c740*/  BSYNC.RECONVERGENT B1 ;  /* 0x0000000000017941 */ /* 0x000fea0003800200 */
.L_x_35115:
        /* <DEDUP_REMOVED lines=62> */
.L_x_35113:
[----:B------:R-:W-:Y:S05]  /*5cb30*/  BSYNC.RECONVERGENT B0 ;  /* 0x0000000000007941 */ /* 0x000fea0003800200 */
.L_x_35112:
[----:B------:R-:W-:Y:S01]  /*5cb40*/  I2FP.F32.U32 R13, R13 ;  /* 0x0000000d000d7245 */ /* 0x000fe20000201000 */
[----:B------:R-:W-:Y:S01]  /*5cb50*/  BSSY.RECONVERGENT B0, `(.L_x_35117) ;  /* 0x000005d000007945 */ /* 0x000fe20003800200 */
[----:B------:R-:W-:Y:S01]  /*5cb60*/  ISETP.NE.AND P2, PT, R12, 0x1, PT ;  /* 0x000000010c00780c */ /* 0x000fe20003f45270 */
[----:B-----5:R-:W-:Y:S01]  /*5cb70*/  HADD2.F32 R235, -RZ, R212.H0_H0 ;  /* 0x200000d4ffeb7230 */ /* 0x020fe20000004100 */
        /* <DEDUP_REMOVED lines=15> */
.L_x_35119:
        /* <DEDUP_REMOVED lines=12> */
.L_x_35121:
[----:B------:R-:W-:Y:S05]  /*5cd30*/  BSYNC.RECONVERGENT B1 ;  /* 0x0000000000017941 */ /* 0x000fea0003800200 */
.L_x_35120:
        /* <DEDUP_REMOVED lines=62> */
.L_x_35118:
[----:B------:R-:W-:Y:S05]  /*5d120*/  BSYNC.RECONVERGENT B0 ;  /* 0x0000000000007941 */ /* 0x000fea0003800200 */
.L_x_35117:
        /* <DEDUP_REMOVED lines=19> */
.L_x_35124:
        /* <DEDUP_REMOVED lines=12> */
.L_x_35126:
[----:B------:R-:W-:Y:S05]  /*5d320*/  BSYNC.RECONVERGENT B1 ;  /* 0x0000000000017941 */ /* 0x000fea0003800200 */
.L_x_35125:
        /* <DEDUP_REMOVED lines=62> */
.L_x_35123:
[----:B------:R-:W-:Y:S05]  /*5d710*/  BSYNC.RECONVERGENT B0 ;  /* 0x0000000000007941 */ /* 0x000fea0003800200 */
.L_x_35122:
[----:B------:R-:W-:Y:S01]  /*5d720*/  I2FP.F32.U32 R13, R15 ;  /* 0x0000000f000d7245 */ /* 0x000fe20000201000 */
[----:B------:R-:W-:Y:S01]  /*5d730*/  BSSY.RECONVERGENT B0, `(.L_x_35127) ;  /* 0x000005d000007945 */ /* 0x000fe20003800200 */
[----:B------:R-:W-:Y:S01]  /*5d740*/  ISETP.NE.AND P2, PT, R12, 0x1, PT ;  /* 0x000000010c00780c */ /* 0x000fe20003f45270 */
[----:B------:R-:W-:Y:S01]  /*5d750*/  HADD2.F32 R233, -RZ, R213.H0_H0 ;  /* 0x200000d5ffe97230 */ /* 0x000fe20000004100 */
        /* <DEDUP_REMOVED lines=15> */
.L_x_35129:
        /* <DEDUP_REMOVED lines=12> */
.L_x_35131:
[----:B------:R-:W-:Y:S05]  /*5d910*/  BSYNC.RECONVERGENT B1 ;  /* 0x0000000000017941 */ /* 0x000fea0003800200 */
.L_x_35130:
        /* <DEDUP_REMOVED lines=62> */
.L_x_35128:
[----:B------:R-:W-:Y:S05]  /*5dd00*/  BSYNC.RECONVERGENT B0 ;  /* 0x0000000000007941 */ /* 0x000fea0003800200 */
.L_x_35127:
        /* <DEDUP_REMOVED lines=19> */
.L_x_35134:
        /* <DEDUP_REMOVED lines=12> */
.L_x_35136:
[----:B------:R-:W-:Y:S05]  /*5df00*/  BSYNC.RECONVERGENT B1 ;  /* 0x0000000000017941 */ /* 0x000fea0003800200 */
.L_x_35135:
        /* <DEDUP_REMOVED lines=62> */
.L_x_35133:
[----:B------:R-:W-:Y:S05]  /*5e2f0*/  BSYNC.RECONVERGENT B0 ;  /* 0x0000000000007941 */ /* 0x000fea0003800200 */
.L_x_35132:
        /* <DEDUP_REMOVED lines=17> */
.L_x_35139:
        /* <DEDUP_REMOVED lines=12> */
.L_x_35141:
[----:B------:R-:W-:Y:S05]  /*5e4d0*/  BSYNC.RECONVERGENT B1 ;  /* 0x0000000000017941 */ /* 0x000fea0003800200 */
.L_x_35140:
        /* <DEDUP_REMOVED lines=62> */
.L_x_35138:
[----:B------:R-:W-:Y:S05]  /*5e8c0*/  BSYNC.RECONVERGENT B0 ;  /* 0x0000000000007941 */ /* 0x000fea0003800200 */
.L_x_35137:
[----:B------:R-:W-:Y:S01]  /*5e8d0*/  ISETP.NE.AND P4, PT, R13, 0x1, PT ;  /* 0x000000010d00780c */ /* 0x000fe20003f85270 */
[----:B------:R-:W-:Y:S01]  /*5e8e0*/  BSSY.RECONVERGENT B0, `(.L_x_35142) ;  /* 0x000005b000007945 */ /* 0x000fe20003800200 */
[----:B------:R-:W-:Y:S01]  /*5e8f0*/  I2FP.F32.U32 R12, R15 ;  /* 0x0000000f000c7245 */ /* 0x000fe20000201000 */
[----:B------:R-:W-:Y:S01]  /*5e900*/  HADD2.F32 R214, -RZ, R214.H1_H1 ;  /* 0x300000d6ffd67230 */ /* 0x000fe20000004100 */
        /* <DEDUP_REMOVED lines=13> */
.L_x_35144:
        /* <DEDUP_REMOVED lines=12> */
.L_x_35146:
[----:B------:R-:W-:Y:S05]  /*5eaa0*/  BSYNC.RECONVERGENT B1 ;  /* 0x0000000000017941 */ /* 0x000fea0003800200 */
.L_x_35145:
        /* <DEDUP_REMOVED lines=62> */
.L_x_35143:
[----:B------:R-:W-:Y:S05]  /*5ee90*/  BSYNC.RECONVERGENT B0 ;  /* 0x0000000000007941 */ /* 0x000fea0003800200 */
.L_x_35142:
[----:B------:R-:W-:Y:S01]  /*5eea0*/  ISETP.NE.AND P5, PT, R12, 0x1, PT ;  /* 0x000000010c00780c */ /* 0x000fe20003fa5270 */
[----:B------:R-:W-:Y:S01]  /*5eeb0*/  BSSY.RECONVERGENT B0, `(.L_x_35147) ;  /* 0x000005b000007945 */ /* 0x000fe20003800200 */
[----:B------:R-:W-:Y:S01]  /*5eec0*/  I2FP.F32.U32 R13, R15 ;  /* 0x0000000f000d7245 */ /* 0x000fe20000201000 */
[----:B------:R-:W-:Y:S02]  /*5eed0*/  HFMA2 R222, -RZ, RZ, 0, 1.1920928955078125e-07 ;  /* 0x00000002ffde7431 */ /* 0x000fe400000001ff */
[----:B------:R-:W-:Y:S02]  /*5eee0*/  HADD2.F32 R212, -RZ, R215.H0_H0 ;  /* 0x200000d7ffd47230 */ /* 0x000fe40000004100 */
        /* <DEDUP_REMOVED lines=12> */
.L_x_35149:
        /* <DEDUP_REMOVED lines=12> */
.L_x_35151:
[----:B------:R-:W-:Y:S05]  /*5f070*/  BSYNC.RECONVERGENT B1 ;  /* 0x0000000000017941 */ /* 0x000fea0003800200 */
.L_x_35150:
        /* <DEDUP_REMOVED lines=62> */
.L_x_35148:
[----:B------:R-:W-:Y:S05]  /*5f460*/  BSYNC.RECONVERGENT B0 ;  /* 0x0000000000007941 */ /* 0x000fea0003800200 */
.L_x_35147:
        /* <DEDUP_REMOVED lines=42> */
.L_x_35111:
[C---:B------:R-:W-:Y:S01]  /*5f710*/  IMAD.WIDE.U32 R232, R229.reuse, 0x20, R242 ;  /* 0x00000020e5e87825 */ /* 0x040fe200078e00f2 */
[----:B------:R-:W-:Y:S02]  /*5f720*/  SEL R223, RZ, 0x1000000, !P5 ;  /* 0x01000000ffdf7807 */ /* 0x000fe40006800000 */
[----:B------:R-:W-:Y:S01]  /*5f730*/  SEL R224, RZ, 0x10000, !P4 ;  /* 0x00010000ffe07807 */ /* 0x000fe20006000000 */
[----:B------:R-:W-:Y:S01]  /*5f740*/  IMAD.WIDE.U32 R234, R229, 0x8, R244 ;  /* 0x00000008e5ea7825 */ /* 0x000fe200078e00f4 */
[----:B------:R-:W-:Y:S01]  /*5f750*/  STG.E.128 desc[UR6][R232.64], R12 ;  /* 0x0000000ce8007986 */ /* 0x000fe2000c101d06 */
[C---:B------:R-:W-:Y:S02]  /*5f760*/  LOP3.LUT P6, RZ, R220.reuse, 0x8, RZ, 0xc0, !PT ;  /* 0x00000008dcff7812 */ /* 0x040fe400078cc0ff */
[C---:B------:R-:W-:Y:S01]  /*5f770*/  LOP3.LUT P5, RZ, R220.reuse, 0x4, RZ, 0xc0, !PT ;  /* 0x00000004dcff7812 */ /* 0x040fe200078ac0ff */
[----:B------:R0:W-:Y:S01]  /*5f780*/  STG.E.128 desc[UR6][R232.64+0x10], R212 ;  /* 0x000010d4e8007986 */ /* 0x0001e2000c101d06 */
[----:B------:R-:W-:-:S02]  /*5f790*/  LOP3.LUT P4, RZ, R220, 0x2, RZ, 0xc0, !PT ;  /* 0x00000002dcff7812 */ /* 0x000fc4000788c0ff */
[----:B------:R-:W-:Y:S02]  /*5f7a0*/  LOP3.LUT P1, RZ, R220, 0x10, RZ, 0xc0, !PT ;  /* 0x00000010dcff7812 */ /* 0x000fe4000782c0ff */
        /* <DEDUP_REMOVED lines=32> */
.L_x_35152:
        /* <DEDUP_REMOVED lines=265> */
.L_x_35166:
        /* <DEDUP_REMOVED lines=8> */
[----:B------:R-:W-:Y:S01]  /*60ac0*/  FMUL.FTZ R224, R245, R245 ;  /* 0x000000f5f5e07220 */ /* 0x000fe20000410000 */
[----:B------:R-:W-:Y:S01]  /*60ad0*/  ISETP.NE.AND P2, PT, RZ, UR13, PT ;  /* 0x0000000dff007c0c */ /* 0x000fe2000bf45270 */
[----:B-1----:R-:W-:Y:S01]  /*60ae0*/  FADD.FTZ R223, R233, R223 ;  /* 0x000000dfe9df7221 */ /* 0x002fe20000010000 */
[----:B------:R1:W-:Y:S01]  /*60af0*/  STL [R1+0xc8], R0 ;  /* 0x0000c80001007387 */ /* 0x0003e20000100800 */
[----:B------:R-:W-:Y:S01]  /*60b00*/  HADD2.F32 R235, -RZ, R140.H0_H0 ;  /* 0x2000008cffeb7230 */ /* 0x000fe20000004100 */
[----:B------:R-:W4:Y:S02]  /*60b10*/  LDC.64 R250, c[0x0][0x430] ;  /* 0x00010c00fffa7b82 */ /* 0x000f240000000a00 */
[----:B-1----:R-:W4:Y:S01]  /*60b20*/  LDL.LU R0, [R1+0x14] ;  /* 0x0000140001007983 */ /* 0x002f220000300800 */
[----:B------:R-:W-:Y:S01]  /*60b30*/  FSEL R224, R224, RZ, P2 ;  /* 0x000000ffe0e07208 */ /* 0x000fe20001000000 */
[----:B------:R-:W-:Y:S01]  /*60b40*/  FFMA.FTZ R223, R223, R234, UR14 ;  /* 0x0000000edfdf7e23 */ /* 0x000fe200080100ea */
[----:B0-----:R-:W-:Y:S01]  /*60b50*/  HADD2.F32 R233, -RZ, R100.H0_H0 ;  /* 0x20000064ffe97230 */ /* 0x001fe20000004100 */
[----:B------:R-:W4:Y:S02]  /*60b60*/  LDL R252, [R1+0xa4] ;  /* 0x0000a40001fc7983 */ /* 0x000f240000100800 */
[----:B------:R-:W-:Y:S01]  /*60b70*/  FADD.FTZ R223, R223, R224 ;  /* 0x000000e0dfdf7221 */ /* 0x000fe20000010000 */
[----:B------:R-:W-:Y:S01]  /*60b80*/  FSEL R224, R245, RZ, !P2 ;  /* 0x000000fff5e07208 */ /* 0x000fe20005000000 */
[----:B------:R-:W4:Y:S04]  /*60b90*/  LDL R249, [R1+0x94] ;  /* 0x0000940001f97983 */ /* 0x000f280000100800 */
[----:B------:R-:W0:Y:S01]  /*60ba0*/  MUFU.RSQ R223, R223 ;  /* 0x000000df00df7308 */ /* 0x000e220000001400 */
[----:B------:R-:W-:Y:S01]  /*60bb0*/  FADD.FTZ R80, -R224, R80 ;  /* 0x00000050e0507221 */ /* 0x000fe20000010100 */
[----:B------:R-:W4:Y:S03]  /*60bc0*/  LDL R248, [R1+0x78] ;  /* 0x0000780001f87983 */ /* 0x000f260000100800 */
[----:B0-----:R-:W-:Y:S01]  /*60bd0*/  FMUL.FTZ R80, R223, R80 ;  /* 0x00000050df507220 */ /* 0x001fe20000410000 */
[----:B--2---:R-:W-:-:S02]  /*60be0*/  HADD2.F32 R234, -RZ, R242.H0_H0 ;  /* 0x200000f2ffea7230 */ /* 0x004fc40000004100 */
[----:B---3--:R-:W-:-:S03]  /*60bf0*/  HADD2.F32 R232, -RZ, R240.H0_H0 ;  /* 0x200000f0ffe87230 */ /* 0x008fc60000004100 */
[C---:B------:R-:W-:Y:S01]  /*60c00*/  FFMA.FTZ R237, R80.reuse, R234, R235 ;  /* 0x000000ea50ed7223 */ /* 0x040fe200000100eb */
[----:B------:R-:W-:Y:S02]  /*60c10*/  HADD2.F32 R234, -RZ, R242.H1_H1 ;  /* 0x300000f2ffea7230 */ /* 0x000fe40000004100 */
[----:B------:R-:W-:Y:S02]  /*60c20*/  HADD2.F32 R235, -RZ, R140.H1_H1 ;  /* 0x3000008cffeb7230 */ /* 0x000fe40000004100 */
[----:B------:R-:W-:Y:S01]  /*60c30*/  FFMA.FTZ R232, R80, R232, R233 ;  /* 0x000000e850e87223 */ /* 0x000fe200000100e9 */
[----:B------:R-:W-:Y:S01]  /*60c40*/  FADD.FTZ R80, -R224, R81 ;  /* 0x00000051e0507221 */ /* 0x000fe20000010100 */
[----:B------:R-:W-:Y:S02]  /*60c50*/  HADD2.F32 R81, -RZ, R240.H1_H1 ;  /* 0x300000f0ff517230 */ /* 0x000fe40000004100 */
[----:B------:R-:W-:Y:S02]  /*60c60*/  HADD2.F32 R233, -RZ, R100.H1_H1 ;  /* 0x30000064ffe97230 */ /* 0x000fe40000004100 */
[----:B------:R-:W-:-:S04]  /*60c70*/  FMUL.FTZ R80, R223, R80 ;  /* 0x00000050df507220 */ /* 0x000fc80000410000 */
[C---:B------:R-:W-:Y:S01]  /*60c80*/  FFMA.FTZ R240, R80.reuse, R234, R235 ;  /* 0x000000ea50f07223 */ /* 0x040fe200000100eb */
[----:B------:R-:W-:Y:S01]  /*60c90*/  FFMA.FTZ R233, R80, R81, R233 ;  /* 0x0000005150e97223 */ /* 0x000fe200000100e9 */
[----:B------:R-:W-:Y:S01]  /*60ca0*/  FADD.FTZ R80, -R224, R82 ;  /* 0x00000052e0507221 */ /* 0x000fe20000010100 */
[----:B----4-:R-:W-:Y:S02]  /*60cb0*/  HADD2.F32 R234, -RZ, R243.H0_H0 ;  /* 0x200000f3ffea7230 */ /* 0x010fe40000004100 */
[----:B------:R-:W-:Y:S02]  /*60cc0*/  HADD2.F32 R235, -RZ, R141.H0_H0 ;  /* 0x2000008dffeb7230 */ /* 0x000fe40000004100 */
[----:B------:R-:W-:Y:S01]  /*60cd0*/  FMUL.FTZ R80, R223, R80 ;  /* 0x00000050df507220 */ /* 0x000fe20000410000 */
[----:B------:R-:W-:Y:S02]  /*60ce0*/  HADD2.F32 R81, -RZ, R236.H0_H0 ;  /* 0x200000ecff517230 */ /* 0x000fe40000004100 */
[----:B------:R-:W-:-:S02]  /*60cf0*/  HADD2.F32 R82, -RZ, R101.H0_H0 ;  /* 0x20000065ff527230 */ /* 0x000fc40000004100 */
[C---:B------:R-:W-:Y:S01]  /*60d00*/  FFMA.FTZ R242, R80.reuse, R234, R235 ;  /* 0x000000ea50f27223 */ /* 0x040fe200000100eb */
[----:B------:R-:W-:Y:S02]  /*60d10*/  HADD2.F32 R235, -RZ, R141.H1_H1 ;  /* 0x3000008dffeb7230 */ /* 0x000fe40000004100 */
[----:B------:R-:W-:Y:S01]  /*60d20*/  FFMA.FTZ R234, R80, R81, R82 ;  /* 0x0000005150ea7223 */ /* 0x000fe20000010052 */
[----:B------:R-:W-:Y:S01]  /*60d30*/  FADD.FTZ R80, -R224, R83 ;  /* 0x00000053e0507221 */ /* 0x000fe20000010100 */
[----:B------:R-:W-:Y:S02]  /*60d40*/  HADD2.F32 R83, -RZ, R243.H1_H1 ;  /* 0x300000f3ff537230 */ /* 0x000fe40000004100 */
[----:B------:R-:W-:Y:S02]  /*60d50*/  HADD2.F32 R81, -RZ, R236.H1_H1 ;  /* 0x300000ecff517230 */ /* 0x000fe40000004100 */
[----:B------:R-:W-:Y:S01]  /*60d60*/  FMUL.FTZ R80, R223, R80 ;  /* 0x00000050df507220 */ /* 0x000fe20000410000 */
[----:B------:R-:W-:-:S03]  /*60d70*/  HADD2.F32 R82, -RZ, R101.H1_H1 ;  /* 0x30000065ff527230 */ /* 0x000fc60000004100 */
[C---:B------:R-:W-:Y:S01]  /*60d80*/  FFMA.FTZ R243, R80.reuse, R83, R235 ;  /* 0x0000005350f37223 */ /* 0x040fe200000100eb */
[----:B------:R-:W-:Y:S02]  /*60d90*/  HADD2.F32 R83, -RZ, R102.H0_H0 ;  /* 0x20000066ff537230 */ /* 0x000fe40000004100 */
[----:B------:R-:W-:Y:S01]  /*60da0*/  FFMA.FTZ R235, R80, R81, R82 ;  /* 0x0000005150eb7223 */ /* 0x000fe20000010052 */
[----:B------:R-:W-:Y:S01]  /*60db0*/  FADD.FTZ R80, -R224, R84 ;  /* 0x00000054e0507221 */ /* 0x000fe20000010100 */
[----:B------:R-:W-:Y:S02]  /*60dc0*/  HADD2.F32 R82, -RZ, R247.H0_H0 ;  /* 0x200000f7ff527230 */ /* 0x000fe40000004100 */
[----:B------:R-:W-:Y:S02]  /*60dd0*/  HADD2.F32 R81, -RZ, R142.H0_H0 ;  /* 0x2000008eff517230 */ /* 0x000fe40000004100 */
[----:B------:R-:W-:-:S04]  /*60de0*/  FMUL.FTZ R80, R223, R80 ;  /* 0x00000050df507220 */ /* 0x000fc80000410000 */
[----:B------:R-:W-:Y:S01]  /*60df0*/  FFMA.FTZ R82, R80, R82, R81 ;  /* 0x0000005250527223 */ /* 0x000fe20000010051 */
        /* <DEDUP_REMOVED lines=22> */
[----:B------:R-:W-:Y:S01]  /*60f60*/  FMUL.FTZ R80, R223, R80 ;  /* 0x00000050df507220 */ /* 0x000fe20000410000 */
[----:B------:R-:W0:Y:S03]  /*60f70*/  LDC.64 R246, c[0x0][0x428] ;  /* 0x00010a00fff67b82 */ /* 0x000e260000000a00 */
[----:B------:R-:W-:Y:S01]  /*60f80*/  FFMA.FTZ R85, R80, R81, R85 ;  /* 0x0000005150557223 */ /* 0x000fe20000010055 */
[----:B------:R-:W-:Y:S01]  /*60f90*/  HADD2.F32 R81, -RZ, R244.H1_H1 ;  /* 0x300000f4ff517230 */ /* 0x000fe20000004100 */
[----:B------:R-:W-:Y:S01]  /*60fa0*/  F2FP.F16.F32.PACK_AB R82, R84, R82 ;  /* 0x000000525452723e */ /* 0x000fe200000000ff */
[C---:B------:R-:W-:Y:S01]  /*60fb0*/  FADD.FTZ R76, -R224.reuse, R76 ;  /* 0x0000004ce04c7221 */ /* 0x040fe20000010100 */
[----:B------:R-:W-:Y:S01]  /*60fc0*/  FADD.FTZ R77, -R224, R77 ;  /* 0x0000004de04d7221 */ /* 0x000fe20000010100 */
[----:B------:R-:W-:Y:S01]  /*60fd0*/  F2FP.F16.F32.PACK_AB R83, R85, R83 ;  /* 0x000000535553723e */ /* 0x000fe200000000ff */
[----:B------:R-:W-:Y:S01]  /*60fe0*/  FFMA.FTZ R87, R80, R81, R87 ;  /* 0x0000005150577223 */ /* 0x000fe20000010057 */
[C---:B------:R-:W-:Y:S01]  /*60ff0*/  FADD.FTZ R78, -R224.reuse, R78 ;  /* 0x0000004ee04e7221 */ /* 0x040fe20000010100 */
[----:B------:R-:W1:Y:S01]  /*61000*/  @!P1 LDC.64 R80, c[0x0][0x3c0] ;  /* 0x0000f000ff509b82 */ /* 0x000e620000000a00 */
[C---:B------:R-:W-:Y:S01]  /*61010*/  FADD.FTZ R72, -R224.reuse, R72 ;  /* 0x00000048e0487221 */ /* 0x040fe20000010100 */
[C---:B------:R-:W-:Y:S01]  /*61020*/  FADD.FTZ R73, -R224.reuse, R73 ;  /* 0x00000049e0497221 */ /* 0x040fe20000010100 */
[----:B------:R-:W-:Y:S01]  /*61030*/  FADD.FTZ R74, -R224, R74 ;  /* 0x0000004ae04a7221 */ /* 0x000fe20000010100 */
[----:B------:R-:W2:Y:S01]  /*61040*/  LDL R244, [R1+0x7c] ;  /* 0x00007c0001f47983 */ /* 0x000ea20000100800 */
[----:B-1----:R-:W-:-:S05]  /*61050*/  @!P1 IMAD.WIDE R80, R0, 0x4, R80 ;  /* 0x0000000400509825 */ /* 0x002fca00078e0250 */
[----:B------:R1:W-:Y:S02]  /*61060*/  @!P1 STG.E desc[UR6][R80.64], R245 ;  /* 0x000000f550009986 */ /* 0x0003e4000c101906 */
[----:B-1----:R-:W1:Y:S01]  /*61070*/  @!P1 LDC.64 R80, c[0x0][0x3c8] ;  /* 0x0000f200ff509b82 */ /* 0x002e620000000a00 */
[----:B------:R-:W-:Y:S01]  /*61080*/  F2FP.F16.F32.PACK_AB R87, R87, R86 ;  /* 0x000000565757723e */ /* 0x000fe200000000ff */
[----:B------:R-:W3:Y:S01]  /*61090*/  LDL R245, [R1+0x90] ;  /* 0x0000900001f57983 */ /* 0x000ee20000100800 */
[----:B------:R-:W-:-:S03]  /*610a0*/  F2FP.F16.F32.PACK_AB R86, R241, R236 ;  /* 0x000000ecf156723e */ /* 0x000fc600000000ff */
[----:B------:R-:W4:Y:S01]  /*610b0*/  LDL R241, [R1+0x98] ;  /* 0x0000980001f17983 */ /* 0x000f220000100800 */
[----:B-1----:R-:W-:-:S05]  /*610c0*/  @!P1 IMAD.WIDE R80, R0, 0x4, R80 ;  /* 0x0000000400509825 */ /* 0x002fca00078e0250 */
[----:B------:R1:W-:Y:S02]  /*610d0*/  @!P1 STG.E desc[UR6][R80.64], R223 ;  /* 0x000000df50009986 */ /* 0x0003e4000c101906 */
[----:B-1----:R-:W-:Y:S02]  /*610e0*/  F2FP.F16.F32.PACK_AB R80, R240, R237 ;  /* 0x000000edf050723e */ /* 0x002fe400000000ff */
[----:B------:R-:W2:Y:S01]  /*610f0*/  LDL R237, [R1+0x88] ;  /* 0x0000880001ed7983 */ /* 0x000ea20000100800 */
[----:B------:R-:W-:-:S03]  /*61100*/  F2FP.F16.F32.PACK_AB R81, R243, R242 ;  /* 0x000000f2f351723e */ /* 0x000fc600000000ff */
[----:B------:R-:W3:Y:S04]  /*61110*/  LDL R242, [R1+0x8c] ;  /* 0x00008c0001f27983 */ /* 0x000ee80000100800 */
[----:B------:R-:W3:Y:S04]  /*61120*/  LDL R240, [R1+0x9c] ;  /* 0x00009c0001f07983 */ /* 0x000ee80000100800 */
[----:B------:R-:W3:Y:S01]  /*61130*/  LDL R243, [R1+0xa0] ;  /* 0x0000a00001f37983 */ /* 0x000ee20000100800 */
[----:B0-----:R-:W-:-:S05]  /*61140*/  IMAD.WIDE.U32 R84, R228, 0x10, R246 ;  /* 0x00000010e4547825 */ /* 0x001fca00078e00f6 */
[----:B------:R0:W-:Y:S02]  /*61150*/  STG.E.128 desc[UR6][R84.64], R80 ;  /* 0x0000005054007986 */ /* 0x0001e4000c101d06 */
[----:B0-----:R-:W-:Y:S01]  /*61160*/  F2FP.F16.F32.PACK_AB R85, R235, R234 ;  /* 0x000000eaeb55723e */ /* 0x001fe200000000ff */
[----:B------:R-:W-:Y:S01]  /*61170*/  IMAD.WIDE.U32 R80, R228, 0x10, R250 ;  /* 0x00000010e4507825 */ /* 0x000fe200078e00fa */
[----:B------:R-:W-:-:S03]  /*61180*/  F2FP.F16.F32.PACK_AB R84, R233, R232 ;  /* 0x000000e8e954723e */ /* 0x000fc600000000ff */
[----:B------:R-:W-:Y:S01]  /*61190*/  FMUL.FTZ R78, R223, R78 ;  /* 0x0000004edf4e7220 */ /* 0x000fe20000410000 */
[----:B------:R-:W-:Y:S01]  /*611a0*/  FADD.FTZ R75, -R224, R75 ;  /* 0x0000004be04b7221 */ /* 0x000fe20000010100 */
[----:B------:R-:W-:Y:S01]  /*611b0*/  HADD2.F32 R83, -RZ, R144.H0_H0 ;  /* 0x20000090ff537230 */ /* 0x000fe20000004100 */
[----:B------:R-:W3:Y:S01]  /*611c0*/  LDL R233, [R1+0x80] ;  /* 0x0000800001e97983 */ /* 0x000ee20000100800 */
[----:B------:R-:W-:-:S03]  /*611d0*/  HADD2.F32 R82, -RZ, R104.H0_H0 ;  /* 0x20000068ff527230 */ /* 0x000fc60000004100 */
[----:B------:R0:W-:Y:S02]  /*611e0*/  STG.E.128 desc[UR6][R80.64], R84 ;  /* 0x0000005450007986 */ /* 0x0001e4000c101d06 */
[----:B0-----:R-:W-:Y:S01]  /*611f0*/  FMUL.FTZ R80, R223, R76 ;  /* 0x0000004cdf507220 */ /* 0x001fe20000410000 */
[----:B------:R-:W-:Y:S02]  /*61200*/  HADD2.F32 R84, -RZ, R144.H1_H1 ;  /* 0x30000090ff547230 */ /* 0x000fe40000004100 */
[--C-:B------:R-:W-:Y:S02]  /*61210*/  HADD2.F32 R87, -RZ, R146.reuse.H0_H0 ;  /* 0x20000092ff577230 */ /* 0x100fe40000004100 */
[----:B------:R-:W-:Y:S02]  /*61220*/  HADD2.F32 R228, -RZ, R146.H1_H1 ;  /* 0x30000092ffe47230 */ /* 0x000fe40000004100 */
[----:B------:R-:W-:Y:S02]  /*61230*/  HADD2.F32 R232, -RZ, R147.H0_H0 ;  /* 0x20000093ffe87230 */ /* 0x000fe40000004100 */
[----:B----4-:R-:W-:-:S05]  /*61240*/  HADD2.F32 R76, -RZ, R241.H0_H0 ;  /* 0x200000f1ff4c7230 */ /* 0x010fca0000004100 */
[----:B------:R-:W-:Y:S01]  /*61250*/  FFMA.FTZ R76, R80, R76, R83 ;  /* 0x0000004c504c7223 */ /* 0x000fe20000010053 */
[----:B------:R-:W-:Y:S02]  /*61260*/  HADD2.F32 R83, -RZ, R104.H1_H1 ;  /* 0x30000068ff537230 */ /* 0x000fe40000004100 */
[----:B--2---:R-:W-:-:S05]  /*61270*/  HADD2.F32 R81, -RZ, R237.H0_H0 ;  /* 0x200000edff517230 */ /* 0x004fca0000004100 */
[----:B------:R-:W-:Y:S01]  /*61280*/  FFMA.FTZ R80, R80, R81, R82 ;  /* 0x0000005150507223 */ /* 0x000fe20000010052 */
[----:B------:R-:W-:Y:S01]  /*61290*/  FMUL.FTZ R81, R223, R77 ;  /* 0x0000004ddf517220 */ /* 0x000fe20000410000 */
[----:B------:R-:W-:Y:S02]  /*612a0*/  HADD2.F32 R77, -RZ, R241.H1_H1 ;  /* 0x300000f1ff4d7230 */ /* 0x000fe40000004100 */
[----:B------:R-:W-:-:S03]  /*612b0*/  HADD2.F32 R82, -RZ, R237.H1_H1 ;  /* 0x300000edff527230 */ /* 0x000fc60000004100 */
[C---:B------:R-:W-:Y:S01]  /*612c0*/  FFMA.FTZ R77, R81.reuse, R77, R84 ;  /* 0x0000004d514d7223 */ /* 0x040fe20000010054 */
[----:B---3--:R-:W-:Y:S02]  /*612d0*/  HADD2.F32 R85, -RZ, R240.H0_H0 ;  /* 0x200000f0ff557230 */ /* 0x008fe40000004100 */
[----:B------:R-:W-:Y:S01]  /*612e0*/  FFMA.FTZ R81, R81, R82, R83 ;  /* 0x0000005251517223 */ /* 0x000fe20000010053 */
[----:B------:R-:W-:Y:S02]  /*612f0*/  HADD2.F32 R84, -RZ, R145.H0_H0 ;  /* 0x20000091ff547230 */ /* 0x000fe40000004100 */
        /* <DEDUP_REMOVED lines=11> */
[----:B------:R-:W-:-:S02]  /*613b0*/  HADD2.F32 R84, -RZ, R106.H0_H0 ;  /* 0x2000006aff547230 */ /* 0x000fc40000004100 */
[----:B------:R-:W-:Y:S01]  /*613c0*/  FFMA.FTZ R83, R78, R79, R83 ;  /* 0x0000004f4e537223 */ /* 0x000fe20000010053 */
[----:B------:R-:W-:Y:S01]  /*613d0*/  FMUL.FTZ R78, R223, R72 ;  /* 0x00000048df4e7220 */ /* 0x000fe20000410000 */
[----:B------:R-:W-:Y:S02]  /*613e0*/  HADD2.F32 R72, -RZ, R243.H0_H0 ;  /* 0x200000f3ff487230 */ /* 0x000fe40000004100 */
[----:B------:R-:W-:-:S03]  /*613f0*/  HADD2.F32 R79, -RZ, R245.H0_H0 ;  /* 0x200000f5ff4f7230 */ /* 0x000fc60000004100 */
[C---:B------:R-:W-:Y:S02]  /*61400*/  FFMA.FTZ R72, R78.reuse, R72, R87 ;  /* 0x000000484e487223 */ /* 0x040fe40000010057 */
[----:B------:R-:W-:Y:S01]  /*61410*/  FFMA.FTZ R78, R78, R79, R84 ;  /* 0x0000004f4e4e7223 */ /* 0x000fe20000010054 */
[----:B------:R-:W-:Y:S01]  /*61420*/  FMUL.FTZ R79, R223, R73 ;  /* 0x00000049df4f7220 */ /* 0x000fe20000410000 */
[----:B------:R-:W-:Y:S02]  /*61430*/  HADD2.F32 R73, -RZ, R243.H1_H1 ;  /* 0x300000f3ff497230 */ /* 0x000fe40000004100 */
        /* <DEDUP_REMOVED lines=11> */
[----:B------:R-:W-:Y:S01]  /*614f0*/  HADD2.F32 R75, -RZ, R252.H1_H1 ;  /* 0x300000fcff4b7230 */ /* 0x000fe20000004100 */
[----:B------:R-:W2:Y:S01]  /*61500*/  LDL R232, [R1+0x68] ;  /* 0x0000680001e87983 */ /* 0x000ea20000100800 */
[----:B------:R-:W-:-:S05]  /*61510*/  HADD2.F32 R228, -RZ, R147.H1_H1 ;  /* 0x30000093ffe47230 */ /* 0x000fca0000004100 */
[----:B------:R-:W-:Y:S02]  /*61520*/  FFMA.FTZ R75, R87, R75, R228 ;  /* 0x0000004b574b7223 */ /* 0x000fe400000100e4 */
[----:B------:R-:W3:Y:S03]  /*61530*/  LDL R228, [R1+0x84] ;  /* 0x0000840001e47983 */ /* 0x000ee60000100800 */
[----:B------:R-:W-:Y:S02]  /*61540*/  F2FP.F16.F32.PACK_AB R75, R75, R74 ;  /* 0x0000004a4b4b723e */ /* 0x000fe400000000ff */
[----:B------:R-:W-:Y:S02]  /*61550*/  F2FP.F16.F32.PACK_AB R74, R73, R72 ;  /* 0x00000048494a723e */ /* 0x000fe400000000ff */
[----:B------:R-:W-:Y:S02]  /*61560*/  F2FP.F16.F32.PACK_AB R73, R86, R85 ;  /* 0x000000555649723e */ /* 0x000fe400000000ff */
[----:B------:R-:W4:Y:S01]  /*61570*/  LDL R86, [R1+0x6c] ;  /* 0x00006c0001567983 */ /* 0x000f220000100800 */
[----:B------:R-:W-:Y:S01]  /*61580*/  F2FP.F16.F32.PACK_AB R72, R77, R76 ;  /* 0x0000004c4d48723e */ /* 0x000fe200000000ff */
[----:B------:R-:W-:-:S02]  /*61590*/  IMAD.WIDE.U32 R76, R225, 0x10, R246 ;  /* 0x00000010e14c7825 */ /* 0x000fc400078e00f6 */
[----:B------:R-:W4:Y:S04]  /*615a0*/  LDL R85, [R1+0x70] ;  /* 0x0000700001557983 */ /* 0x000f280000100800 */
[----:B------:R0:W-:Y:S02]  /*615b0*/  STG.E.128 desc[UR6][R76.64], R72 ;  /* 0x000000484c007986 */ /* 0x0001e4000c101d06 */
[----:B0-----:R-:W-:Y:S02]  /*615c0*/  F2FP.F16.F32.PACK_AB R77, R83, R82 ;  /* 0x00000052534d723e */ /* 0x001fe400000000ff */
[----:B------:R-:W4:Y:S01]  /*615d0*/  LDL R82, [R1+0x74] ;  /* 0x0000740001527983 */ /* 0x000f220000100800 */
[----:B------:R-:W-:Y:S02]  /*615e0*/  HADD2.F32 R72, -RZ, R249.H1_H1 ;  /* 0x300000f9ff487230 */ /* 0x000fe40000004100 */
[----:B------:R-:W-:Y:S01]  /*615f0*/  HADD2.F32 R73, -RZ, R107.H1_H1 ;  /* 0x3000006bff497230 */ /* 0x000fe20000004100 */
[----:B------:R-:W-:Y:S01]  /*61600*/  F2FP.F16.F32.PACK_AB R78, R84, R78 ;  /* 0x0000004e544e723e */ /* 0x000fe200000000ff */
[----:B------:R-:W-:Y:S01]  /*61610*/  FADD.FTZ R70, -R224, R70 ;  /* 0x00000046e0467221 */ /* 0x000fe20000010100 */
[----:B------:R-:W-:Y:S01]  /*61620*/  F2FP.F16.F32.PACK_AB R76, R81, R80 ;  /* 0x00000050514c723e */ /* 0x000fe200000000ff */
[----:B------:R-:W-:-:S02]  /*61630*/  HADD2.F32 R74, -RZ, R244.H0_H0 ;  /* 0x200000f4ff4a7230 */ /* 0x000fc40000004100 */
[----:B------:R-:W-:Y:S01]  /*61640*/  FFMA.FTZ R72, R87, R72, R73 ;  /* 0x0000004857487223 */ /* 0x000fe20000010049 */
[--C-:B------:R-:W-:Y:S02]  /*61650*/  HADD2.F32 R75, -RZ, R149.reuse.H0_H0 ;  /* 0x20000095ff4b7230 */ /* 0x100fe40000004100 */
[----:B------:R-:W-:Y:S01]  /*61660*/  FMUL.FTZ R70, R223, R70 ;  /* 0x00000046df467220 */ /* 0x000fe20000410000 */
[C---:B------:R-:W-:Y:S01]  /*61670*/  FADD.FTZ R65, -R224.reuse, R65 ;  /* 0x00000041e0417221 */ /* 0x040fe20000010100 */
[----:B------:R-:W-:Y:S01]  /*61680*/  FADD.FTZ R69, -R224, R69 ;  /* 0x00000045e0457221 */ /* 0x000fe20000010100 */
[----:B------:R-:W-:Y:S01]  /*61690*/  F2FP.F16.F32.PACK_AB R79, R72, R79 ;  /* 0x0000004f484f723e */ /* 0x000fe200000000ff */
[----:B------:R-:W-:Y:S01]  /*616a0*/  IMAD.WIDE.U32 R72, R225, 0x10, R250 ;  /* 0x00000010e1487825 */ /* 0x000fe200078e00fa */
[----:B------:R-:W4:Y:S04]  /*616b0*/  LDL R87, [R1+0x5c] ;  /* 0x00005c0001577983 */ /* 0x000f280000100800 */
[----:B------:R0:W-:Y:S01]  /*616c0*/  STG.E.128 desc[UR6][R72.64], R76 ;  /* 0x0000004c48007986 */ /* 0x0001e2000c101d06 */
[----:B------:R-:W-:-:S02]  /*616d0*/  HADD2.F32 R81, -RZ, R149.H1_H1 ;  /* 0x30000095ff517230 */ /* 0x000fc40000004100 */
[----:B------:R-:W-:Y:S01]  /*616e0*/  HADD2.F32 R80, -RZ, R148.H1_H1 ;  /* 0x30000094ff507230 */ /* 0x000fe20000004100 */
[----:B------:R-:W4:Y:S04]  /*616f0*/  LDL R225, [R1+0x48] ;  /* 0x0000480001e17983 */ /* 0x000f280000100800 */
[----:B------:R-:W4:Y:S04]  /*61700*/  LDL R84, [R1+0x4c] ;  /* 0x00004c0001547983 */ /* 0x000f280000100800 */
[----:B------:R-:W4:Y:S01]  /*61710*/  LDL R83, [R1+0x60] ;  /* 0x0000600001537983 */ /* 0x000f220000100800 */
[----:B0-----:R-:W-:Y:S01]  /*61720*/  FADD.FTZ R73, -R224, R68 ;  /* 0x00000044e0497221 */ /* 0x001fe20000010100 */
[----:B------:R-:W-:-:S02]  /*61730*/  HADD2.F32 R72, -RZ, R248.H0_H0 ;  /* 0x200000f8ff487230 */ /* 0x000fc40000004100 */
[----:B------:R-:W-:Y:S02]  /*61740*/  HADD2.F32 R68, -RZ, R148.H0_H0 ;  /* 0x20000094ff447230 */ /* 0x000fe40000004100 */
[----:B------:R-:W-:-:S04]  /*61750*/  FMUL.FTZ R73, R223, R73 ;  /* 0x00000049df497220 */ /* 0x000fc80000410000 */
[----:B------:R-:W-:Y:S01]  /*61760*/  FFMA.FTZ R68, R73, R72, R68 ;  /* 0x0000004849447223 */ /* 0x000fe20000010044 */
[----:B------:R-:W-:Y:S01]  /*61770*/  FADD.FTZ R72, -R224, R64 ;  /* 0x00000040e0487221 */ /* 0x000fe20000010100 */
[----:B------:R-:W-:Y:S01]  /*61780*/  FFMA.FTZ R64, R70, R74, R75 ;  /* 0x0000004a46407223 */ /* 0x000fe2000001004b */
[--C-:B------:R-:W-:Y:S02]  /*61790*/  HADD2.F32 R74, -RZ, R233.reuse.H0_H0 ;  /* 0x200000e9ff4a7230 */ /* 0x100fe40000004100 */
[--C-:B------:R-:W-:Y:S02]  /*617a0*/  HADD2.F32 R75, -RZ, R150.reuse.H0_H0 ;  /* 0x20000096ff4b7230 */ /* 0x100fe40000004100 */
[C---:B------:R-:W-:Y:S01]  /*617b0*/  FMUL.FTZ R72, R223.reuse, R72 ;  /* 0x00000048df487220 */ /* 0x040fe20000410000 */
[----:B------:R-:W-:Y:S01]  /*617c0*/  FADD.FTZ R76, -R224, R66 ;  /* 0x00000042e04c7221 */ /* 0x000fe20000010100 */
[----:B------:R-:W-:Y:S02]  /*617d0*/  HADD2.F32 R79, -RZ, R150.H1_H1 ;  /* 0x30000096ff4f7230 */ /* 0x000fe40000004100 */
[----:B------:R-:W-:Y:S01]  /*617e0*/  FFMA.FTZ R66, R72, R74, R75 ;  /* 0x0000004a48427223 */ /* 0x000fe2000001004b */
[C---:B------:R-:W-:Y:S01]  /*617f0*/  FMUL.FTZ R74, R223.reuse, R65 ;  /* 0x00000041df4a7220 */ /* 0x040fe20000410000 */
[----:B------:R-:W-:Y:S01]  /*61800*/  FMUL.FTZ R75, R223, R76 ;  /* 0x0000004cdf4b7220 */ /* 0x000fe20000410000 */
[----:B------:R-:W-:-:S02]  /*61810*/  HADD2.F32 R65, -RZ, R233.H1_H1 ;  /* 0x300000e9ff417230 */ /* 0x000fc40000004100 */
[----:B------:R-:W-:Y:S02]  /*61820*/  HADD2.F32 R77, -RZ, R151.H0_H0 ;  /* 0x20000097ff4d7230 */ /* 0x000fe40000004100 */
[----:B------:R-:W-:Y:S01]  /*61830*/  FADD.FTZ R78, -R224, R67 ;  /* 0x00000043e04e7221 */ /* 0x000fe20000010100 */
[----:B------:R-:W-:-:S05]  /*61840*/  FFMA.FTZ R65, R74, R65, R79 ;  /* 0x000000414a417223 */ /* 0x000fca000001004f */
[----:B------:R-:W-:Y:S01]  /*61850*/  F2FP.F16.F32.PACK_AB R66, R65, R66 ;  /* 0x000000424142723e */ /* 0x000fe200000000ff */
[--C-:B---3--:R-:W-:Y:S02]  /*61860*/  HADD2.F32 R76, -RZ, R228.reuse.H0_H0 ;  /* 0x200000e4ff4c7230 */ /* 0x108fe40000004100 */
[----:B------:R-:W-:Y:S02]  /*61870*/  HADD2.F32 R79, -RZ, R228.H1_H1 ;  /* 0x300000e4ff4f7230 */ /* 0x000fe40000004100 */
[----:B------:R-:W3:Y:S01]  /*61880*/  LDL R228, [R1+0x58] ;  /* 0x0000580001e47983 */ /* 0x000ee20000100800 */
[----:B------:R-:W-:Y:S01]  /*61890*/  FFMA.FTZ R67, R75, R76, R77 ;  /* 0x0000004c4b437223 */ /* 0x000fe2000001004d */
[----:B------:R-:W-:Y:S02]  /*618a0*/  HADD2.F32 R77, -RZ, R151.H1_H1 ;  /* 0x30000097ff4d7230 */ /* 0x000fe40000004100 */
[C---:B------:R-:W-:Y:S01]  /*618b0*/  FMUL.FTZ R76, R223.reuse, R78 ;  /* 0x0000004edf4c7220 */ /* 0x040fe20000410000 */
[----:B------:R-:W-:Y:S01]  /*618c0*/  FADD.FTZ R78, -R224, R71 ;  /* 0x00000047e04e7221 */ /* 0x000fe20000010100 */
[----:B------:R-:W-:-:S02]  /*618d0*/  FMUL.FTZ R71, R223, R69 ;  /* 0x00000045df477220 */ /* 0x000fc40000410000 */
[----:B------:R-:W-:Y:S01]  /*618e0*/  FFMA.FTZ R79, R76, R79, R77 ;  /* 0x0000004f4c4f7223 */ /* 0x000fe2000001004d */
[----:B------:R-:W-:Y:S01]  /*618f0*/  FMUL.FTZ R77, R223, R78 ;  /* 0x0000004edf4d7220 */ /* 0x000fe20000410000 */
[----:B------:R-:W-:Y:S02]  /*61900*/  HADD2.F32 R78, -RZ, R244.H1_H1 ;  /* 0x300000f4ff4e7230 */ /* 0x000fe40000004100 */
[----:B------:R-:W-:-:S03]  /*61910*/  HADD2.F32 R69, -RZ, R248.H1_H1 ;  /* 0x300000f8ff457230 */ /* 0x000fc60000004100 */
[----:B------:R-:W-:Y:S02]  /*61920*/  FFMA.FTZ R78, R77, R78, R81 ;  /* 0x0000004e4d4e7223 */ /* 0x000fe40000010051 */
[----:B------:R-:W-:Y:S01]  /*61930*/  FFMA.FTZ R69, R71, R69, R80 ;  /* 0x0000004547457223 */ /* 0x000fe20000010050 */
[----:B------:R-:W-:Y:S01]  /*61940*/  F2FP.F16.F32.PACK_AB R67, R79, R67 ;  /* 0x000000434f43723e */ /* 0x000fe200000000ff */
[----:B------:R-:W-:Y:S01]  /*61950*/  FADD.FTZ R61, -R224, R61 ;  /* 0x0000003de03d7221 */ /* 0x000fe20000010100 */
[----:B------:R-:W-:Y:S01]  /*61960*/  F2FP.F16.F32.PACK_AB R65, R78, R64 ;  /* 0x000000404e41723e */ /* 0x000fe200000000ff */
[----:B------:R-:W3:Y:S01]  /*61970*/  LDL R79, [R1+0x54] ;  /* 0x00005400014f7983 */ /* 0x000ee20000100800 */
[----:B------:R-:W-:Y:S01]  /*61980*/  F2FP.F16.F32.PACK_AB R64, R69, R68 ;  /* 0x000000444540723e */ /* 0x000fe200000000ff */
[----:B------:R-:W-:-:S04]  /*61990*/  IMAD.WIDE.U32 R68, R227, 0x10, R246 ;  /* 0x00000010e3447825 */ /* 0x000fc800078e00f6 */
[C---:B------:R-:W-:Y:S01]  /*619a0*/  FADD.FTZ R62, -R224.reuse, R62 ;  /* 0x0000003ee03e7221 */ /* 0x040fe20000010100 */
[----:B------:R-:W-:Y:S01]  /*619b0*/  FADD.FTZ R63, -R224, R63 ;  /* 0x0000003fe03f7221 */ /* 0x000fe20000010100 */
[----:B------:R-:W3:Y:S04]  /*619c0*/  LDL R81, [R1+0x64] ;  /* 0x0000640001517983 */ /* 0x000ee80000100800 */
[----:B------:R2:W-:Y:S04]  /*619d0*/  STG.E.128 desc[UR6][R68.64], R64 ;  /* 0x0000004044007986 */ /* 0x0005e8000c101d06 */
[----:B------:R-:W3:Y:S01]  /*619e0*/  LDL R80, [R1+0x3c] ;  /* 0x00003c0001507983 */ /* 0x000ee20000100800 */
[----:B--2---:R-:W-:-:S02]  /*619f0*/  HADD2.F32 R64, -RZ, R232.H0_H0 ;  /* 0x200000e8ff407230 */ /* 0x004fc40000004100 */
[----:B------:R-:W-:Y:S02]  /*61a00*/  HADD2.F32 R66, -RZ, R108.H0_H0 ;  /* 0x2000006cff427230 */ /* 0x000fe40000004100 */
[----:B------:R-:W-:Y:S02]  /*61a10*/  HADD2.F32 R65, -RZ, R232.H1_H1 ;  /* 0x300000e8ff417230 */ /* 0x000fe40000004100 */
[----:B------:R-:W-:Y:S02]  /*61a20*/  HADD2.F32 R68, -RZ, R108.H1_H1 ;  /* 0x3000006cff447230 */ /* 0x000fe40000004100 */
[----:B------:R-:W-:Y:S01]  /*61a30*/  FFMA.FTZ R64, R73, R64, R66 ;  /* 0x0000004049407223 */ /* 0x000fe20000010042 */
[--C-:B----4-:R-:W-:Y:S02]  /*61a40*/  HADD2.F32 R66, -RZ, R86.reuse.H0_H0 ;  /* 0x20000056ff427230 */ /* 0x110fe40000004100 */
[----:B------:R-:W-:Y:S02]  /*61a50*/  HADD2.F32 R67, -RZ, R109.H0_H0 ;  /* 0x2000006dff437230 */ /* 0x000fe40000004100 */
[----:B------:R-:W-:Y:S01]  /*61a60*/  FFMA.FTZ R65, R71, R65, R68 ;  /* 0x0000004147417223 */ /* 0x000fe20000010044 */
[----:B------:R-:W-:-:S02]  /*61a70*/  HADD2.F32 R68, -RZ, R86.H1_H1 ;  /* 0x30000056ff447230 */ /* 0x000fc40000004100 */
[----:B------:R-:W-:Y:S02]  /*61a80*/  HADD2.F32 R69, -RZ, R109.H1_H1 ;  /* 0x3000006dff457230 */ /* 0x000fe40000004100 */
[----:B------:R-:W-:Y:S01]  /*61a90*/  FFMA.FTZ R71, R70, R66, R67 ;  /* 0x0000004246477223 */ /* 0x000fe20000010043 */
[--C-:B------:R-:W-:Y:S02]  /*61aa0*/  HADD2.F32 R66, -RZ, R85.reuse.H0_H0 ;  /* 0x20000055ff427230 */ /* 0x100fe40000004100 */
[----:B------:R-:W-:Y:S01]  /*61ab0*/  FMUL.FTZ R61, R223, R61 ;  /* 0x0000003ddf3d7220 */ /* 0x000fe20000410000 */
[--C-:B------:R-:W-:Y:S02]  /*61ac0*/  HADD2.F32 R67, -RZ, R110.reuse.H0_H0 ;  /* 0x2000006eff437230 */ /* 0x100fe40000004100 */
[----:B------:R-:W-:Y:S01]  /*61ad0*/  FFMA.FTZ R73, R77, R68, R69 ;  /* 0x000000444d497223 */ /* 0x000fe20000010045 */
[----:B------:R-:W-:Y:S02]  /*61ae0*/  HADD2.F32 R68, -RZ, R85.H1_H1 ;  /* 0x30000055ff447230 */ /* 0x000fe40000004100 */
[----:B------:R-:W-:Y:S01]  /*61af0*/  FMUL.FTZ R63, R223, R63 ;  /* 0x0000003fdf3f7220 */ /* 0x000fe20000410000 */
[----:B------:R-:W-:-:S02]  /*61b00*/  HADD2.F32 R69, -RZ, R110.H1_H1 ;  /* 0x3000006eff457230 */ /* 0x000fc40000004100 */
[----:B------:R-:W-:Y:S01]  /*61b10*/  FFMA.FTZ R72, R72, R66, R67 ;  /* 0x0000004248487223 */ /* 0x000fe20000010043 */
[--C-:B------:R-:W-:Y:S01]  /*61b20*/  HADD2.F32 R66, -RZ, R82.reuse.H0_H0 ;  /* 0x20000052ff427230 */ /* 0x100fe20000004100 */
[----:B------:R-:W2:Y:S01]  /*61b30*/  LDL R86, [R1+0x38] ;  /* 0x0000380001567983 */ /* 0x000ea20000100800 */
[----:B------:R-:W-:Y:S01]  /*61b40*/  FFMA.FTZ R74, R74, R68, R69 ;  /* 0x000000444a4a7223 */ /* 0x000fe20000010045 */
[----:B------:R-:W-:Y:S02]  /*61b50*/  HADD2.F32 R69, -RZ, R82.H1_H1 ;  /* 0x30000052ff457230 */ /* 0x000fe40000004100 */
[----:B------:R-:W4:Y:S04]  /*61b60*/  LDL R85, [R1+0x28] ;  /* 0x0000280001557983 */ /* 0x000f280000100800 */
[----:B------:R-:W2:Y:S01]  /*61b70*/  LDL R82, [R1+0x50] ;  /* 0x0000500001527983 */ /* 0x000ea20000100800 */
[----:B------:R-:W-:-:S05]  /*61b80*/  HADD2.F32 R67, -RZ, R111.H0_H0 ;  /* 0x2000006fff437230 */ /* 0x000fca0000004100 */
[----:B------:R-:W-:Y:S01]  /*61b90*/  FFMA.FTZ R78, R75, R66, R67 ;  /* 0x000000424b4e7223 */ /* 0x000fe20000010043 */
[----:B------:R-:W-:Y:S01]  /*61ba0*/  FADD.FTZ R67, -R224, R60 ;  /* 0x0000003ce0437221 */ /* 0x000fe20000010100 */
[----:B------:R-:W-:Y:S02]  /*61bb0*/  HADD2.F32 R60, -RZ, R111.H1_H1 ;  /* 0x3000006fff3c7230 */ /* 0x000fe40000004100 */
[----:B------:R-:W-:Y:S02]  /*61bc0*/  HADD2.F32 R68, -RZ, R152.H0_H0 ;  /* 0x20000098ff447230 */ /* 0x000fe40000004100 */
[----:B------:R-:W-:Y:S01]  /*61bd0*/  FMUL.FTZ R67, R223, R67 ;  /* 0x00000043df437220 */ /* 0x000fe20000410000 */
[----:B------:R-:W-:Y:S02]  /*61be0*/  HADD2.F32 R70, -RZ, R225.H0_H0 ;  /* 0x200000e1ff467230 */ /* 0x000fe40000004100 */
[----:B------:R-:W-:Y:S01]  /*61bf0*/  FFMA.FTZ R60, R76, R69, R60 ;  /* 0x000000454c3c7223 */ /* 0x000fe2000001003c */
[----:B------:R-:W-:-:S02]  /*61c00*/  HADD2.F32 R75, -RZ, R112.H0_H0 ;  /* 0x20000070ff4b7230 */ /* 0x000fc40000004100 */
[----:B------:R-:W-:Y:S02]  /*61c10*/  HADD2.F32 R69, -RZ, R152.H1_H1 ;  /* 0x30000098ff457230 */ /* 0x000fe40000004100 */
[--C-:B------:R-:W-:Y:S02]  /*61c20*/  HADD2.F32 R76, -RZ, R153.reuse.H0_H0 ;  /* 0x20000099ff4c7230 */ /* 0x100fe40000004100 */
[----:B------:R-:W-:Y:S02]  /*61c30*/  HADD2.F32 R77, -RZ, R153.H1_H1 ;  /* 0x30000099ff4d7230 */ /* 0x000fe40000004100 */
[----:B---3--:R-:W-:-:S05]  /*61c40*/  HADD2.F32 R66, -RZ, R228.H0_H0 ;  /* 0x200000e4ff427230 */ /* 0x008fca0000004100 */
[C---:B------:R-:W-:Y:S01]  /*61c50*/  FFMA.FTZ R66, R67.reuse, R66, R68 ;  /* 0x0000004243427223 */ /* 0x040fe20000010044 */
[----:B------:R-:W-:Y:S02]  /*61c60*/  HADD2.F32 R68, -RZ, R228.H1_H1 ;  /* 0x300000e4ff447230 */ /* 0x000fe40000004100 */
[----:B------:R-:W-:-:S03]  /*61c70*/  FFMA.FTZ R67, R67, R70, R75 ;  /* 0x0000004643437223 */ /* 0x000fc6000001004b */
[----:B------:R-:W-:Y:S01]  /*61c80*/  FFMA.FTZ R75, R61, R68, R69 ;  /* 0x000000443d4b7223 */ /* 0x000fe20000010045 */
[----:B------:R-:W-:Y:S02]  /*61c90*/  HADD2.F32 R68, -RZ, R225.H1_H1 ;  /* 0x300000e1ff447230 */ /* 0x000fe40000004100 */
[----:B------:R-:W-:Y:S02]  /*61ca0*/  HADD2.F32 R69, -RZ, R112.H1_H1 ;  /* 0x30000070ff457230 */ /* 0x000fe40000004100 */
[----:B------:R-:W-:-:S03]  /*61cb0*/  HADD2.F32 R70, -RZ, R87.H0_H0 ;  /* 0x20000057ff467230 */ /* 0x000fc60000004100 */
[----:B------:R-:W-:Y:S01]  /*61cc0*/  FFMA.FTZ R68, R61, R68, R69 ;  /* 0x000000443d447223 */ /* 0x000fe20000010045 */
[----:B------:R-:W-:Y:S01]  /*61cd0*/  FMUL.FTZ R61, R223, R62 ;  /* 0x0000003edf3d7220 */ /* 0x000fe20000410000 */
[--C-:B------:R-:W-:Y:S02]  /*61ce0*/  HADD2.F32 R62, -RZ, R84.reuse.H0_H0 ;  /* 0x20000054ff3e7230 */ /* 0x100fe40000004100 */
[----:B------:R-:W-:Y:S02]  /*61cf0*/  HADD2.F32 R69, -RZ, R113.H0_H0 ;  /* 0x20000071ff457230 */ /* 0x000fe40000004100 */
[C---:B------:R-:W-:Y:S01]  /*61d00*/  FFMA.FTZ R76, R61.reuse, R70, R76 ;  /* 0x000000463d4c7223 */ /* 0x040fe2000001004c */
[----:B------:R-:W-:Y:S02]  /*61d10*/  HADD2.F32 R70, -RZ, R87.H1_H1 ;  /* 0x30000057ff467230 */ /* 0x000fe40000004100 */
[C---:B------:R-:W-:Y:S01]  /*61d20*/  FADD.FTZ R59, -R224.reuse, R59 ;  /* 0x0000003be03b7221 */ /* 0x040fe20000010100 */
[----:B------:R-:W-:Y:S01]  /*61d30*/  FADD.FTZ R52, -R224, R52 ;  /* 0x00000034e0347221 */ /* 0x000fe20000010100 */
[----:B------:R-:W-:Y:S01]  /*61d40*/  FFMA.FTZ R69, R61, R62, R69 ;  /* 0x0000003e3d457223 */ /* 0x000fe20000010045 */
[----:B------:R-:W-:Y:S01]  /*61d50*/  HADD2.F32 R61, -RZ, R84.H1_H1 ;  /* 0x30000054ff3d7230 */ /* 0x000fe20000004100 */
[----:B------:R-:W3:Y:S01]  /*61d60*/  LDL R87, [R1+0x1c] ;  /* 0x00001c0001577983 */ /* 0x000ee20000100800 */
[----:B------:R-:W-:-:S02]  /*61d70*/  HADD2.F32 R62, -RZ, R113.H1_H1 ;  /* 0x30000071ff3e7230 */ /* 0x000fc40000004100 */
[C---:B------:R-:W-:Y:S01]  /*61d80*/  FFMA.FTZ R77, R63.reuse, R70, R77 ;  /* 0x000000463f4d7223 */ /* 0x040fe2000001004d */
[----:B------:R-:W3:Y:S02]  /*61d90*/  LDL R84, [R1+0x40] ;  /* 0x0000400001547983 */ /* 0x000ee40000100800 */
[----:B------:R-:W-:Y:S01]  /*61da0*/  FFMA.FTZ R70, R63, R61, R62 ;  /* 0x0000003d3f467223 */ /* 0x000fe2000001003e */
[----:B------:R-:W-:Y:S02]  /*61db0*/  F2FP.F16.F32.PACK_AB R63, R60, R78 ;  /* 0x0000004e3c3f723e */ /* 0x000fe400000000ff */
[----:B------:R-:W-:Y:S01]  /*61dc0*/  F2FP.F16.F32.PACK_AB R60, R65, R64 ;  /* 0x00000040413c723e */ /* 0x000fe200000000ff */
[----:B------:R-:W-:Y:S01]  /*61dd0*/  FADD.FTZ R64, -R224, R56 ;  /* 0x00000038e0407221 */ /* 0x000fe20000010100 */
[----:B------:R-:W-:Y:S02]  /*61de0*/  F2FP.F16.F32.PACK_AB R61, R73, R71 ;  /* 0x00000047493d723e */ /* 0x000fe400000000ff */
[----:B------:R-:W-:Y:S01]  /*61df0*/  F2FP.F16.F32.PACK_AB R62, R74, R72 ;  /* 0x000000484a3e723e */ /* 0x000fe200000000ff */
[----:B------:R-:W-:Y:S01]  /*61e00*/  FMUL.FTZ R71, R223, R64 ;  /* 0x00000040df477220 */ /* 0x000fe20000410000 */
[----:B------:R-:W-:-:S04]  /*61e10*/  IMAD.WIDE.U32 R64, R227, 0x10, R250 ;  /* 0x00000010e3407825 */ /* 0x000fc800078e00fa */
[----:B------:R-:W-:Y:S02]  /*61e20*/  HADD2.F32 R73, -RZ, R83.H0_H0 ;  /* 0x20000053ff497230 */ /* 0x000fe40000004100 */
[----:B------:R-:W-:Y:S01]  /*61e30*/  HADD2.F32 R74, -RZ, R154.H0_H0 ;  /* 0x2000009aff4a7230 */ /* 0x000fe20000004100 */
[----:B------:R0:W-:Y:S01]  /*61e40*/  STG.E.128 desc[UR6][R64.64], R60 ;  /* 0x0000003c40007986 */ /* 0x0001e2000c101d06 */
[----:B------:R-:W-:-:S03]  /*61e50*/  HADD2.F32 R72, -RZ, R114.H0_H0 ;  /* 0x20000072ff487230 */ /* 0x000fc60000004100 */
[C---:B------:R-:W-:Y:S01]  /*61e60*/  FFMA.FTZ R78, R71.reuse, R73, R74 ;  /* 0x00000049474e7223 */ /* 0x040fe2000001004a */
[C---:B0-----:R-:W-:Y:S01]  /*61e70*/  FADD.FTZ R62, -R224.reuse, R57 ;  /* 0x00000039e03e7221 */ /* 0x041fe20000010100 */
[----:B------:R-:W-:Y:S02]  /*61e80*/  HADD2.F32 R64, -RZ, R83.H1_H1 ;  /* 0x30000053ff407230 */ /* 0x000fe40000004100 */
[----:B------:R-:W-:Y:S02]  /*61e90*/  HADD2.F32 R65, -RZ, R154.H1_H1 ;  /* 0x3000009aff417230 */ /* 0x000fe40000004100 */
[----:B--2---:R-:W-:Y:S02]  /*61ea0*/  HADD2.F32 R56, -RZ, R82.H0_H0 ;  /* 0x20000052ff387230 */ /* 0x004fe40000004100 */
[----:B------:R-:W-:Y:S02]  /*61eb0*/  HADD2.F32 R60, -RZ, R114.H1_H1 ;  /* 0x30000072ff3c7230 */ /* 0x000fe40000004100 */
[----:B------:R-:W-:Y:S01]  /*61ec0*/  FADD.FTZ R61, -R224, R58 ;  /* 0x0000003ae03d7221 */ /* 0x000fe20000010100 */
[----:B------:R-:W2:Y:S01]  /*61ed0*/  LDL R83, [R1+0x30] ;  /* 0x0000300001537983 */ /* 0x000ea20000100800 */
[----:B------:R-:W-:Y:S01]  /*61ee0*/  FFMA.FTZ R71, R71, R56, R72 ;  /* 0x0000003847477223 */ /* 0x000fe20000010048 */
[----:B------:R-:W-:-:S02]  /*61ef0*/  HADD2.F32 R56, -RZ, R82.H1_H1 ;  /* 0x30000052ff387230 */ /* 0x000fc40000004100 */
[C---:B------:R-:W-:Y:S01]  /*61f00*/  FMUL.FTZ R72, R223.reuse, R62 ;  /* 0x0000003edf487220 */ /* 0x040fe20000410000 */
[--C-:B------:R-:W-:Y:S01]  /*61f10*/  HADD2.F32 R58, -RZ, R79.reuse.H0_H0 ;  /* 0x2000004fff3a7230 */ /* 0x100fe20000004100 */
[----:B------:R-:W2:Y:S02]  /*61f20*/  LDL R82, [R1+0x44] ;  /* 0x0000440001527983 */ /* 0x000ea40000100800 */
[C---:B------:R-:W-:Y:S01]  /*61f30*/  FFMA.FTZ R64, R72.reuse, R64, R65 ;  /* 0x0000004048407223 */ /* 0x040fe20000010041 */
[----:B------:R-:W-:Y:S01]  /*61f40*/  FFMA.FTZ R72, R72, R56, R60 ;  /* 0x0000003848487223 */ /* 0x000fe2000001003c */
[----:B------:R-:W-:Y:S02]  /*61f50*/  HADD2.F32 R56, -RZ, R79.H1_H1 ;  /* 0x3000004fff387230 */ /* 0x000fe40000004100 */
[----:B------:R-:W3:Y:S01]  /*61f60*/  LDL R79, [R1+0x2c] ;  /* 0x00002c00014f7983 */ /* 0x000ee20000100800 */
[----:B------:R-:W-:Y:S02]  /*61f70*/  HADD2.F32 R57, -RZ, R81.H0_H0 ;  /* 0x20000051ff397230 */ /* 0x000fe40000004100 */
[----:B------:R-:W-:Y:S01]  /*61f80*/  FMUL.FTZ R61, R223, R61 ;  /* 0x0000003ddf3d7220 */ /* 0x000fe20000410000 */
[----:B------:R-:W-:-:S02]  /*61f90*/  HADD2.F32 R63, -RZ, R155.H0_H0 ;  /* 0x2000009bff3f7230 */ /* 0x000fc40000004100 */
[----:B------:R-:W-:-:S03]  /*61fa0*/  HADD2.F32 R62, -RZ, R115.H0_H0 ;  /* 0x20000073ff3e7230 */ /* 0x000fc60000004100 */
[C---:B------:R-:W-:Y:S01]  /*61fb0*/  FFMA.FTZ R65, R61.reuse, R57, R63 ;  /* 0x000000393d417223 */ /* 0x040fe2000001003f */
[----:B------:R-:W-:Y:S02]  /*61fc0*/  HADD2.F32 R57, -RZ, R115.H1_H1 ;  /* 0x30000073ff397230 */ /* 0x000fe40000004100 */
[----:B------:R-:W-:Y:S01]  /*61fd0*/  FFMA.FTZ R73, R61, R58, R62 ;  /* 0x0000003a3d497223 */ /* 0x000fe2000001003e */
        /* <DEDUP_REMOVED lines=8> */
[----:B------:R-:W-:Y:S01]  /*62060*/  FADD.FTZ R58, -R224, R53 ;  /* 0x00000035e03a7221 */ /* 0x000fe20000010100 */
[----:B----4-:R-:W-:Y:S01]  /*62070*/  HADD2.F32 R56, -RZ, R85.H0_H0 ;  /* 0x20000055ff387230 */ /* 0x010fe20000004100 */
[----:B------:R-:W4:Y:S01]  /*62080*/  LDL R81, [R1+0x34] ;  /* 0x0000340001517983 */ /* 0x000f220000100800 */
[----:B------:R-:W-:Y:S02]  /*62090*/  HADD2.F32 R53, -RZ, R116.H0_H0 ;  /* 0x20000074ff357230 */ /* 0x000fe40000004100 */
[----:B------:R-:W-:Y:S01]  /*620a0*/  FFMA.FTZ R52, R63, R60, R61 ;  /* 0x0000003c3f347223 */ /* 0x000fe2000001003d */
[----:B------:R-:W-:-:S02]  /*620b0*/  HADD2.F32 R61, -RZ, R86.H1_H1 ;  /* 0x30000056ff3d7230 */ /* 0x000fc40000004100 */
[----:B------:R-:W-:Y:S01]  /*620c0*/  FMUL.FTZ R58, R223, R58 ;  /* 0x0000003adf3a7220 */ /* 0x000fe20000410000 */
[----:B------:R-:W-:Y:S02]  /*620d0*/  HADD2.F32 R60, -RZ, R156.H1_H1 ;  /* 0x3000009cff3c7230 */ /* 0x000fe40000004100 */
[----:B------:R-:W-:Y:S01]  /*620e0*/  FFMA.FTZ R56, R59, R56, R53 ;  /* 0x000000383b387223 */ /* 0x000fe20000010035 */
[----:B------:R-:W-:Y:S01]  /*620f0*/  FADD.FTZ R53, -R224, R54 ;  /* 0x00000036e0357221 */ /* 0x000fe20000010100 */
[----:B------:R-:W-:Y:S01]  /*62100*/  HADD2.F32 R62, -RZ, R116.H1_H1 ;  /* 0x30000074ff3e7230 */ /* 0x000fe20000004100 */
[----:B------:R-:W4:Y:S01]  /*62110*/  LDL R86, [R1+0x4] ;  /* 0x0000040001567983 */ /* 0x000f220000100800 */
[----:B------:R-:W-:Y:S01]  /*62120*/  FFMA.FTZ R61, R58, R61, R60 ;  /* 0x0000003d3a3d7223 */ /* 0x000fe2000001003c */
[----:B------:R-:W-:Y:S02]  /*62130*/  HADD2.F32 R60, -RZ, R85.H1_H1 ;  /* 0x30000055ff3c7230 */ /* 0x000fe40000004100 */
[----:B------:R-:W-:Y:S01]  /*62140*/  FMUL.FTZ R53, R223, R53 ;  /* 0x00000035df357220 */ /* 0x000fe20000410000 */
[----:B------:R-:W-:Y:S01]  /*62150*/  HADD2.F32 R54, -RZ, R80.H0_H0 ;  /* 0x20000050ff367230 */ /* 0x000fe20000004100 */
[----:B------:R-:W4:Y:S01]  /*62160*/  LDL R85, [R1+0x20] ;  /* 0x0000200001557983 */ /* 0x000f220000100800 */
[----:B------:R-:W-:-:S02]  /*62170*/  HADD2.F32 R59, -RZ, R157.H0_H0 ;  /* 0x2000009dff3b7230 */ /* 0x000fc40000004100 */
[----:B------:R-:W-:-:S03]  /*62180*/  FFMA.FTZ R58, R58, R60, R62 ;  /* 0x0000003c3a3a7223 */ /* 0x000fc6000001003e */
[----:B------:R-:W-:Y:S01]  /*62190*/  FFMA.FTZ R62, R53, R54, R59 ;  /* 0x00000036353e7223 */ /* 0x000fe2000001003b */
[----:B------:R-:W-:Y:S02]  /*621a0*/  HADD2.F32 R59, -RZ, R117.H0_H0 ;  /* 0x20000075ff3b7230 */ /* 0x000fe40000004100 */
[C---:B------:R-:W-:Y:S01]  /*621b0*/  FADD.FTZ R55, -R224.reuse, R55 ;  /* 0x00000037e0377221 */ /* 0x040fe20000010100 */
[----:B------:R-:W-:Y:S02]  /*621c0*/  HADD2.F32 R63, -RZ, R157.H1_H1 ;  /* 0x3000009dff3f7230 */ /* 0x000fe40000004100 */
[----:B------:R-:W-:-:S04]  /*621d0*/  FADD.FTZ R49, -R224, R49 ;  /* 0x00000031e0317221 */ /* 0x000fc80000010100 */
[----:B------:R-:W-:Y:S01]  /*621e0*/  FMUL.FTZ R49, R223, R49 ;  /* 0x00000031df317220 */ /* 0x000fe20000410000 */
[----:B---3--:R-:W-:-:S05]  /*621f0*/  HADD2.F32 R54, -RZ, R79.H0_H0 ;  /* 0x2000004fff367230 */ /* 0x008fca0000004100 */
[----:B------:R-:W-:Y:S01]  /*62200*/  FFMA.FTZ R60, R53, R54, R59 ;  /* 0x00000036353c7223 */ /* 0x000fe2000001003b */
[----:B------:R-:W-:Y:S02]  /*62210*/  HADD2.F32 R54, -RZ, R79.H1_H1 ;  /* 0x3000004fff367230 */ /* 0x000fe40000004100 */
[----:B------:R-:W3:Y:S01]  /*62220*/  LDL R79, [R1+0x18] ;  /* 0x00001800014f7983 */ /* 0x000ee20000100800 */
[----:B------:R-:W-:-:S03]  /*62230*/  HADD2.F32 R59, -RZ, R80.H1_H1 ;  /* 0x30000050ff3b7230 */ /* 0x000fc60000004100 */
[----:B------:R-:W3:Y:S01]  /*62240*/  LDL R80, [R1] ;  /* 0x0000000001507983 */ /* 0x000ee20000100800 */
[----:B------:R-:W-:Y:S01]  /*62250*/  FMUL.FTZ R53, R223, R55 ;  /* 0x00000037df357220 */ /* 0x000fe20000410000 */
[----:B------:R-:W-:-:S03]  /*62260*/  HADD2.F32 R55, -RZ, R117.H1_H1 ;  /* 0x30000075ff377230 */ /* 0x000fc60000004100 */
[C---:B------:R-:W-:Y:S02]  /*62270*/  FFMA.FTZ R63, R53.reuse, R59, R63 ;  /* 0x0000003b353f7223 */ /* 0x040fe4000001003f */
[----:B------:R-:W-:Y:S01]  /*62280*/  FFMA.FTZ R59, R53, R54, R55 ;  /* 0x00000036353b7223 */ /* 0x000fe20000010037 */
[----:B------:R-:W-:Y:S01]  /*62290*/  F2FP.F16.F32.PACK_AB R54, R64, R78 ;  /* 0x0000004e4036723e */ /* 0x000fe200000000ff */
[----:B------:R-:W-:Y:S01]  /*622a0*/  FADD.FTZ R64, -R224, R48 ;  /* 0x00000030e0407221 */ /* 0x000fe20000010100 */
[----:B------:R-:W-:Y:S02]  /*622b0*/  F2FP.F16.F32.PACK_AB R53, R77, R76 ;  /* 0x0000004c4d35723e */ /* 0x000fe400000000ff */
[----:B------:R-:W-:Y:S01]  /*622c0*/  F2FP.F16.F32.PACK_AB R55, R52, R65 ;  /* 0x000000413437723e */ /* 0x000fe200000000ff */
[----:B------:R-:W-:Y:S01]  /*622d0*/  FMUL.FTZ R76, R223, R64 ;  /* 0x00000040df4c7220 */ /* 0x000fe20000410000 */
[----:B------:R-:W-:Y:S01]  /*622e0*/  F2FP.F16.F32.PACK_AB R52, R75, R66 ;  /* 0x000000424b34723e */ /* 0x000fe200000000ff */
[----:B------:R-:W-:-:S04]  /*622f0*/  IMAD.WIDE.U32 R64, R239, 0x10, R246 ;  /* 0x00000010ef407825 */ /* 0x000fc800078e00f6 */
[----:B------:R-:W-:Y:S01]  /*62300*/  HADD2.F32 R66, -RZ, R84.H0_H0 ;  /* 0x20000054ff427230 */ /* 0x000fe20000004100 */
[----:B------:R0:W-:Y:S01]  /*62310*/  STG.E.128 desc[UR6][R64.64], R52 ;  /* 0x0000003440007986 */ /* 0x0001e2000c101d06 */
[----:B------:R-:W-:Y:S02]  /*62320*/  HADD2.F32 R77, -RZ, R158.H0_H0 ;  /* 0x2000009eff4d7230 */ /* 0x000fe40000004100 */
[----:B--2---:R-:W-:Y:S02]  /*62330*/  HADD2.F32 R48, -RZ, R83.H0_H0 ;  /* 0x20000053ff307230 */ /* 0x004fe40000004100 */
[----:B------:R-:W-:Y:S02]  /*62340*/  HADD2.F32 R75, -RZ, R118.H0_H0 ;  /* 0x20000076ff4b7230 */ /* 0x000fe40000004100 */
[C---:B------:R-:W-:Y:S01]  /*62350*/  FFMA.FTZ R66, R76.reuse, R66, R77 ;  /* 0x000000424c427223 */ /* 0x040fe2000001004d */
[----:B0-----:R-:W-:Y:S02]  /*62360*/  HADD2.F32 R52, -RZ, R84.H1_H1 ;  /* 0x30000054ff347230 */ /* 0x001fe40000004100 */
[----:B------:R-:W2:Y:S01]  /*62370*/  LDL R84, [R1+0x8] ;  /* 0x0000080001547983 */ /* 0x000ea20000100800 */
[----:B------:R-:W-:Y:S01]  /*62380*/  FFMA.FTZ R48, R76, R48, R75 ;  /* 0x000000304c307223 */ /* 0x000fe2000001004b */
[----:B------:R-:W-:-:S02]  /*62390*/  HADD2.F32 R76, -RZ, R158.H1_H1 ;  /* 0x3000009eff4c7230 */ /* 0x000fc40000004100 */
[----:B------:R-:W-:Y:S02]  /*623a0*/  HADD2.F32 R53, -RZ, R83.H1_H1 ;  /* 0x30000053ff357230 */ /* 0x000fe40000004100 */
[----:B------:R-:W-:Y:S02]  /*623b0*/  HADD2.F32 R54, -RZ, R118.H1_H1 ;  /* 0x30000076ff367230 */ /* 0x000fe40000004100 */
[C---:B------:R-:W-:Y:S01]  /*623c0*/  FFMA.FTZ R52, R49.reuse, R52, R76 ;  /* 0x0000003431347223 */ /* 0x040fe2000001004c */
[--C-:B------:R-:W-:Y:S01]  /*623d0*/  HADD2.F32 R55, -RZ, R82.reuse.H0_H0 ;  /* 0x20000052ff377230 */ /* 0x100fe20000004100 */
[----:B------:R-:W2:Y:S01]  /*623e0*/  LDL R83, [R1+0x24] ;  /* 0x0000240001537983 */ /* 0x000ea20000100800 */
[----:B------:R-:W-:Y:S01]  /*623f0*/  FFMA.FTZ R49, R49, R53, R54 ;  /* 0x0000003531317223 */ /* 0x000fe20000010036 */
[----:B------:R-:W-:Y:S02]  /*62400*/  HADD2.F32 R54, -RZ, R82.H1_H1 ;  /* 0x30000052ff367230 */ /* 0x000fe40000004100 */
[----:B------:R-:W2:Y:S01]  /*62410*/  LDL R82, [R1+0xc] ;  /* 0x00000c0001527983 */ /* 0x000ea20000100800 */
[----:B------:R-:W-:Y:S01]  /*62420*/  FADD.FTZ R64, -R224, R50 ;  /* 0x00000032e0407221 */ /* 0x000fe20000010100 */
[----:B----4-:R-:W-:-:S02]  /*62430*/  HADD2.F32 R50, -RZ, R81.H0_H0 ;  /* 0x20000051ff327230 */ /* 0x010fc40000004100 */
[----:B------:R-:W-:Y:S02]  /*62440*/  HADD2.F32 R65, -RZ, R119.H0_H0 ;  /* 0x20000077ff417230 */ /* 0x000fe40000004100 */
[C---:B------:R-:W-:Y:S01]  /*62450*/  FMUL.FTZ R64, R223.reuse, R64 ;  /* 0x00000040df407220 */ /* 0x040fe20000410000 */
[--C-:B------:R-:W-:Y:S02]  /*62460*/  HADD2.F32 R75, -RZ, R159.reuse.H0_H0 ;  /* 0x2000009fff4b7230 */ /* 0x100fe40000004100 */
[----:B------:R-:W-:Y:S01]  /*62470*/  FADD.FTZ R51, -R224, R51 ;  /* 0x00000033e0337221 */ /* 0x000fe20000010100 */
[----:B------:R-:W-:Y:S01]  /*62480*/  FFMA.FTZ R50, R64, R50, R65 ;  /* 0x0000003240327223 */ /* 0x000fe20000010041 */
[----:B------:R-:W-:Y:S01]  /*62490*/  FADD.FTZ R65, -R224, R44 ;  /* 0x0000002ce0417221 */ /* 0x000fe20000010100 */
[----:B------:R-:W-:Y:S01]  /*624a0*/  FFMA.FTZ R53, R64, R55, R75 ;  /* 0x0000003740357223 */ /* 0x000fe2000001004b */
[----:B------:R-:W-:Y:S02]  /*624b0*/  HADD2.F32 R75, -RZ, R159.H1_H1 ;  /* 0x3000009fff4b7230 */ /* 0x000fe40000004100 */
[----:B------:R-:W-:Y:S01]  /*624c0*/  FMUL.FTZ R51, R223, R51 ;  /* 0x00000033df337220 */ /* 0x000fe20000410000 */
[----:B------:R-:W-:-:S02]  /*624d0*/  HADD2.F32 R76, -RZ, R160.H0_H0 ;  /* 0x200000a0ff4c7230 */ /* 0x000fc40000004100 */
[----:B------:R-:W-:Y:S01]  /*624e0*/  FMUL.FTZ R65, R223, R65 ;  /* 0x00000041df417220 */ /* 0x000fe20000410000 */
[----:B------:R-:W-:Y:S02]  /*624f0*/  HADD2.F32 R55, -RZ, R81.H1_H1 ;  /* 0x30000051ff377230 */ /* 0x000fe40000004100 */
[----:B------:R-:W-:Y:S02]  /*62500*/  HADD2.F32 R64, -RZ, R119.H1_H1 ;  /* 0x30000077ff407230 */ /* 0x000fe40000004100 */
[C---:B------:R-:W-:Y:S01]  /*62510*/  FFMA.FTZ R54, R51.reuse, R54, R75 ;  /* 0x0000003633367223 */ /* 0x040fe2000001004b */
[----:B------:R-:W-:Y:S01]  /*62520*/  FADD.FTZ R45, -R224, R45 ;  /* 0x0000002de02d7221 */ /* 0x000fe20000010100 */
[----:B------:R-:W-:Y:S02]  /*62530*/  HADD2.F32 R75, -RZ, R120.H0_H0 ;  /* 0x20000078ff4b7230 */ /* 0x000fe40000004100 */
[----:B------:R-:W-:Y:S01]  /*62540*/  FFMA.FTZ R51, R51, R55, R64 ;  /* 0x0000003733337223 */ /* 0x000fe20000010040 */
[----:B------:R-:W-:-:S02]  /*62550*/  HADD2.F32 R64, -RZ, R160.H1_H1 ;  /* 0x300000a0ff407230 */ /* 0x000fc40000004100 */
[----:B------:R-:W-:Y:S01]  /*62560*/  FMUL.FTZ R45, R223, R45 ;  /* 0x0000002ddf2d7220 */ /* 0x000fe20000410000 */
[----:B------:R-:W-:-:S04]  /*62570*/  FADD.FTZ R40, -R224, R40 ;  /* 0x00000028e0287221 */ /* 0x000fc80000010100 */
[----:B------:R-:W-:Y:S01]  /*62580*/  FMUL.FTZ R40, R223, R40 ;  /* 0x00000028df287220 */ /* 0x000fe20000410000 */
[C---:B------:R-:W-:Y:S01]  /*62590*/  FADD.FTZ R43, -R224.reuse, R43 ;  /* 0x0000002be02b7221 */ /* 0x040fe20000010100 */
[----:B------:R-:W-:-:S03]  /*625a0*/  FADD.FTZ R42, -R224, R42 ;  /* 0x0000002ae02a7221 */ /* 0x000fc60000010100 */
[C---:B------:R-:W-:Y:S01]  /*625b0*/  FMUL.FTZ R43, R223.reuse, R43 ;  /* 0x0000002bdf2b7220 */ /* 0x040fe20000410000 */
[----:B------:R-:W-:Y:S01]  /*625c0*/  FMUL.FTZ R42, R223, R42 ;  /* 0x0000002adf2a7220 */ /* 0x000fe20000410000 */
[C---:B------:R-:W-:Y:S01]  /*625d0*/  FADD.FTZ R34, -R224.reuse, R34 ;  /* 0x00000022e0227221 */ /* 0x040fe20000010100 */
[----:B------:R-:W-:-:S04]  /*625e0*/  FADD.FTZ R35, -R224, R35 ;  /* 0x00000023e0237221 */ /* 0x000fc80000010100 */
[----:B------:R-:W-:Y:S01]  /*625f0*/  FMUL.FTZ R35, R223, R35 ;  /* 0x00000023df237220 */ /* 0x000fe20000410000 */
[----:B---3--:R-:W-:-:S05]  /*62600*/  HADD2.F32 R44, -RZ, R79.H0_H0 ;  /* 0x2000004fff2c7230 */ /* 0x008fca0000004100 */
[----:B------:R-:W-:Y:S01]  /*62610*/  FFMA.FTZ R78, R65, R44, R76 ;  /* 0x0000002c414e7223 */ /* 0x000fe2000001004c */
[----:B------:R-:W-:Y:S02]  /*62620*/  HADD2.F32 R44, -RZ, R80.H0_H0 ;  /* 0x20000050ff2c7230 */ /* 0x000fe40000004100 */
[----:B------:R-:W-:-:S03]  /*62630*/  HADD2.F32 R55, -RZ, R79.H1_H1 ;  /* 0x3000004fff377230 */ /* 0x000fc60000004100 */
[----:B------:R-:W-:Y:S01]  /*62640*/  FFMA.FTZ R79, R65, R44, R75 ;  /* 0x0000002c414f7223 */ /* 0x000fe2000001004b */
[----:B------:R-:W-:Y:S01]  /*62650*/  FADD.FTZ R44, -R224, R46 ;  /* 0x0000002ee02c7221 */ /* 0x000fe20000010100 */
[----:B------:R-:W-:Y:S01]  /*62660*/  FFMA.FTZ R77, R45, R55, R64 ;  /* 0x000000372d4d7223 */ /* 0x000fe20000010040 */
[----:B------:R-:W-:Y:S02]  /*62670*/  HADD2.F32 R46, -RZ, R87.H0_H0 ;  /* 0x20000057ff2e7230 */ /* 0x000fe40000004100 */
[----:B------:R-:W-:Y:S02]  /*62680*/  HADD2.F32 R55, -RZ, R161.H0_H0 ;  /* 0x200000a1ff377230 */ /* 0x000fe40000004100 */
[----:B------:R-:W-:Y:S01]  /*62690*/  FMUL.FTZ R44, R223, R44 ;  /* 0x0000002cdf2c7220 */ /* 0x000fe20000410000 */
[----:B------:R-:W-:Y:S02]  /*626a0*/  HADD2.F32 R64, -RZ, R80.H1_H1 ;  /* 0x30000050ff407230 */ /* 0x000fe40000004100 */
[----:B------:R-:W-:-:S02]  /*626b0*/  HADD2.F32 R65, -RZ, R120.H1_H1 ;  /* 0x30000078ff417230 */ /* 0x000fc40000004100 */
[----:B------:R-:W-:Y:S01]  /*626c0*/  FFMA.FTZ R252, R44, R46, R55 ;  /* 0x0000002e2cfc7223 */ /* 0x000fe20000010037 */
        /* <DEDUP_REMOVED lines=10> */
[C---:B------:R-:W-:Y:S01]  /*62770*/  FFMA.FTZ R249, R44.reuse, R47, R55 ;  /* 0x0000002f2cf97223 */ /* 0x040fe20000010037 */
[----:B------:R-:W-:Y:S02]  /*62780*/  HADD2.F32 R47, -RZ, R162.H0_H0 ;  /* 0x200000a2ff2f7230 */ /* 0x000fe40000004100 */
[----:B------:R-:W-:Y:S01]  /*62790*/  FFMA.FTZ R76, R44, R45, R46 ;  /* 0x0000002d2c4c7223 */ /* 0x000fe2000001002e */
[----:B------:R-:W-:-:S05]  /*627a0*/  HADD2.F32 R46, -RZ, R85.H0_H0 ;  /* 0x20000055ff2e7230 */ /* 0x000fca0000004100 */
[----:B------:R-:W-:Y:S01]  /*627b0*/  FFMA.FTZ R247, R40, R46, R47 ;  /* 0x0000002e28f77223 */ /* 0x000fe2000001002f */
[----:B------:R-:W-:Y:S02]  /*627c0*/  F2FP.F16.F32.PACK_AB R46, R72, R71 ;  /* 0x00000047482e723e */ /* 0x000fe400000000ff */
[----:B------:R-:W3:Y:S01]  /*627d0*/  LDL.LU R71, [R1+0x10] ;  /* 0x0000100001477983 */ /* 0x000ee20000300800 */
[----:B--2---:R-:W-:Y:S02]  /*627e0*/  HADD2.F32 R44, -RZ, R84.H0_H0 ;  /* 0x20000054ff2c7230 */ /* 0x004fe40000004100 */
[----:B------:R-:W-:Y:S02]  /*627f0*/  HADD2.F32 R45, -RZ, R122.H0_H0 ;  /* 0x2000007aff2d7230 */ /* 0x000fe40000004100 */
[----:B------:R-:W-:Y:S01]  /*62800*/  FADD.FTZ R55, -R224, R41 ;  /* 0x00000029e0377221 */ /* 0x000fe20000010100 */
[----:B------:R-:W-:Y:S02]  /*62810*/  HADD2.F32 R41, -RZ, R162.H1_H1 ;  /* 0x300000a2ff297230 */ /* 0x000fe40000004100 */
[----:B------:R-:W-:Y:S01]  /*62820*/  FFMA.FTZ R86, R40, R44, R45 ;  /* 0x0000002c28567223 */ /* 0x000fe2000001002d */
[----:B------:R-:W-:-:S02]  /*62830*/  HADD2.F32 R40, -RZ, R85.H1_H1 ;  /* 0x30000055ff287230 */ /* 0x000fc40000004100 */
[----:B------:R-:W-:Y:S01]  /*62840*/  FMUL.FTZ R55, R223, R55 ;  /* 0x00000037df377220 */ /* 0x000fe20000410000 */
[----:B------:R-:W-:Y:S01]  /*62850*/  F2FP.F16.F32.PACK_AB R47, R74, R73 ;  /* 0x000000494a2f723e */ /* 0x000fe200000000ff */
[----:B------:R-:W-:Y:S01]  /*62860*/  HADD2.F32 R64, -RZ, R84.H1_H1 ;  /* 0x30000054ff407230 */ /* 0x000fe20000004100 */
[----:B------:R-:W-:Y:S01]  /*62870*/  F2FP.F16.F32.PACK_AB R45, R70, R69 ;  /* 0x00000045462d723e */ /* 0x000fe200000000ff */
[----:B------:R-:W-:Y:S01]  /*62880*/  FFMA.FTZ R242, R55, R40, R41 ;  /* 0x0000002837f27223 */ /* 0x000fe20000010029 */
[----:B------:R-:W-:Y:S01]  /*62890*/  F2FP.F16.F32.PACK_AB R44, R68, R67 ;  /* 0x00000043442c723e */ /* 0x000fe200000000ff */
[----:B------:R-:W-:Y:S01]  /*628a0*/  HADD2.F32 R65, -RZ, R122.H1_H1 ;  /* 0x3000007aff417230 */ /* 0x000fe20000004100 */
[----:B------:R-:W0:Y:S01]  /*628b0*/  LDC.64 R68, c[0x0][0x428] ;  /* 0x00010a00ff447b82 */ /* 0x000e220000000a00 */
[----:B------:R-:W-:-:S04]  /*628c0*/  IMAD.WIDE.U32 R40, R239, 0x10, R250 ;  /* 0x00000010ef287825 */ /* 0x000fc800078e00fa */
[----:B------:R-:W-:Y:S01]  /*628d0*/  FFMA.FTZ R250, R55, R64, R65 ;  /* 0x0000004037fa7223 */ /* 0x000fe20000010041 */
[----:B------:R-:W-:Y:S01]  /*628e0*/  HADD2.F32 R55, -RZ, R123.H1_H1 ;  /* 0x3000007bff377230 */ /* 0x000fe20000004100 */
[----:B------:R1:W-:Y:S01]  /*628f0*/  STG.E.128 desc[UR6][R40.64], R44 ;  /* 0x0000002c28007986 */ /* 0x0003e2000c101d06 */
[----:B------:R-:W-:Y:S02]  /*62900*/  HADD2.F32 R64, -RZ, R163.H0_H0 ;  /* 0x200000a3ff407230 */ /* 0x000fe40000004100 */
[--C-:B-1----:R-:W-:Y:S02]  /*62910*/  HADD2.F32 R41, -RZ, R82.reuse.H1_H1 ;  /* 0x30000052ff297230 */ /* 0x102fe40000004100 */
[----:B------:R-:W-:Y:S02]  /*62920*/  HADD2.F32 R44, -RZ, R83.H0_H0 ;  /* 0x20000053ff2c7230 */ /* 0x000fe40000004100 */
[----:B------:R-:W-:Y:S02]  /*62930*/  HADD2.F32 R40, -RZ, R82.H0_H0 ;  /* 0x20000052ff287230 */ /* 0x000fe40000004100 */
[----:B------:R-:W-:Y:S01]  /*62940*/  FFMA.FTZ R41, R43, R41, R55 ;  /* 0x000000292b297223 */ /* 0x000fe20000010037 */
[----:B------:R-:W-:-:S02]  /*62950*/  HADD2.F32 R47, -RZ, R123.H0_H0 ;  /* 0x2000007bff2f7230 */ /* 0x000fc40000004100 */
[C---:B------:R-:W-:Y:S01]  /*62960*/  FADD.FTZ R55, -R224.reuse, R36 ;  /* 0x00000024e0377221 */ /* 0x040fe20000010100 */
[----:B------:R-:W-:Y:S02]  /*62970*/  HADD2.F32 R45, -RZ, R83.H1_H1 ;  /* 0x30000053ff2d7230 */ /* 0x000fe40000004100 */
[----:B------:R-:W-:Y:S02]  /*62980*/  HADD2.F32 R46, -RZ, R163.H1_H1 ;  /* 0x300000a3ff2e7230 */ /* 0x000fe40000004100 */
[----:B------:R-:W-:Y:S01]  /*62990*/  FADD.FTZ R36, -R224, R37 ;  /* 0x00000025e0247221 */ /* 0x000fe20000010100 */
[C---:B------:R-:W-:Y:S01]  /*629a0*/  FFMA.FTZ R44, R42.reuse, R44, R64 ;  /* 0x0000002c2a2c7223 */ /* 0x040fe20000010040 */
[----:B------:R-:W-:Y:S01]  /*629b0*/  FFMA.FTZ R40, R42, R40, R47 ;  /* 0x000000282a287223 */ /* 0x000fe2000001002f */
[----:B------:R-:W-:Y:S01]  /*629c0*/  FMUL.FTZ R64, R223, R55 ;  /* 0x00000037df407220 */ /* 0x000fe20000410000 */
[----:B------:R-:W-:Y:S01]  /*629d0*/  FFMA.FTZ R42, R43, R45, R46 ;  /* 0x0000002d2b2a7223 */ /* 0x000fe2000001002e */
[----:B------:R-:W-:-:S02]  /*629e0*/  HADD2.F32 R45, -RZ, R208.H0_H0 ;  /* 0x200000d0ff2d7230 */ /* 0x000fc40000004100 */
[----:B------:R-:W-:Y:S01]  /*629f0*/  FMUL.FTZ R36, R223, R36 ;  /* 0x00000024df247220 */ /* 0x000fe20000410000 */
[----:B------:R-:W-:Y:S02]  /*62a00*/  HADD2.F32 R46, -RZ, R164.H0_H0 ;  /* 0x200000a4ff2e7230 */ /* 0x000fe40000004100 */
[----:B------:R-:W-:Y:S02]  /*62a10*/  HADD2.F32 R37, -RZ, R208.H1_H1 ;  /* 0x300000d0ff257230 */ /* 0x000fe40000004100 */
[----:B------:R-:W-:Y:S02]  /*62a20*/  HADD2.F32 R55, -RZ, R164.H1_H1 ;  /* 0x300000a4ff377230 */ /* 0x000fe40000004100 */
[----:B------:R-:W-:Y:S02]  /*62a30*/  HADD2.F32 R43, -RZ, R192.H0_H0 ;  /* 0x200000c0ff2b7230 */ /* 0x000fe40000004100 */
[----:B------:R-:W-:Y:S02]  /*62a40*/  HADD2.F32 R47, -RZ, R124.H0_H0 ;  /* 0x2000007cff2f7230 */ /* 0x000fe40000004100 */
[----:B------:R-:W-:Y:S01]  /*62a50*/  FFMA.FTZ R246, R64, R45, R46 ;  /* 0x0000002d40f67223 */ /* 0x000fe2000001002e */
[----:B------:R-:W-:Y:S01]  /*62a60*/  FFMA.FTZ R245, R36, R37, R55 ;  /* 0x0000002524f57223 */ /* 0x000fe20000010037 */
[----:B------:R-:W-:-:S02]  /*62a70*/  HADD2.F32 R45, -RZ, R192.H1_H1 ;  /* 0x300000c0ff2d7230 */ /* 0x000fc40000004100 */
[----:B------:R-:W-:Y:S01]  /*62a80*/  FADD.FTZ R37, -R224, R38 ;  /* 0x00000026e0257221 */ /* 0x000fe20000010100 */
[----:B------:R-:W-:Y:S02]  /*62a90*/  HADD2.F32 R46, -RZ, R124.H1_H1 ;  /* 0x3000007cff2e7230 */ /* 0x000fe40000004100 */
[----:B------:R-:W-:Y:S01]  /*62aa0*/  FFMA.FTZ R65, R64, R43, R47 ;  /* 0x0000002b40417223 */ /* 0x000fe2000001002f */
[----:B------:R-:W-:Y:S02]  /*62ab0*/  HADD2.F32 R38, -RZ, R209.H0_H0 ;  /* 0x200000d1ff267230 */ /* 0x000fe40000004100 */
[----:B------:R-:W-:Y:S01]  /*62ac0*/  FMUL.FTZ R37, R223, R37 ;  /* 0x00000025df257220 */ /* 0x000fe20000410000 */
[--C-:B------:R-:W-:Y:S02]  /*62ad0*/  HADD2.F32 R43, -RZ, R165.reuse.H0_H0 ;  /* 0x200000a5ff2b7230 */ /* 0x100fe40000004100 */
[----:B------:R-:W-:Y:S01]  /*62ae0*/  FFMA.FTZ R251, R36, R45, R46 ;  /* 0x0000002d24fb7223 */ /* 0x000fe2000001002e */
[----:B------:R-:W-:Y:S01]  /*62af0*/  FADD.FTZ R36, -R224, R39 ;  /* 0x00000027e0247221 */ /* 0x000fe20000010100 */
[----:B------:R-:W-:-:S02]  /*62b00*/  HADD2.F32 R39, -RZ, R165.H1_H1 ;  /* 0x300000a5ff277230 */ /* 0x000fc40000004100 */
[----:B------:R-:W-:Y:S01]  /*62b10*/  FFMA.FTZ R237, R37, R38, R43 ;  /* 0x0000002625ed7223 */ /* 0x000fe2000001002b */
[----:B------:R-:W-:Y:S02]  /*62b20*/  HADD2.F32 R38, -RZ, R209.H1_H1 ;  /* 0x300000d1ff267230 */ /* 0x000fe40000004100 */
[----:B------:R-:W-:Y:S01]  /*62b30*/  FMUL.FTZ R36, R223, R36 ;  /* 0x00000024df247220 */ /* 0x000fe20000410000 */
[----:B------:R-:W-:Y:S02]  /*62b40*/  HADD2.F32 R43, -RZ, R193.H0_H0 ;  /* 0x200000c1ff2b7230 */ /* 0x000fe40000004100 */
[----:B------:R-:W-:Y:S02]  /*62b50*/  HADD2.F32 R45, -RZ, R125.H0_H0 ;  /* 0x2000007dff2d7230 */ /* 0x000fe40000004100 */
[----:B------:R-:W-:Y:S01]  /*62b60*/  FFMA.FTZ R236, R36, R38, R39 ;  /* 0x0000002624ec7223 */ /* 0x000fe20000010027 */
[----:B------:R-:W-:Y:S02]  /*62b70*/  HADD2.F32 R38, -RZ, R193.H1_H1 ;  /* 0x300000c1ff267230 */ /* 0x000fe40000004100 */
[----:B------:R-:W-:-:S02]  /*62b80*/  HADD2.F32 R39, -RZ, R125.H1_H1 ;  /* 0x3000007dff277230 */ /* 0x000fc40000004100 */
[----:B------:R-:W-:Y:S01]  /*62b90*/  FFMA.FTZ R248, R37, R43, R45 ;  /* 0x0000002b25f87223 */ /* 0x000fe2000001002d */
[----:B------:R-:W-:Y:S02]  /*62ba0*/  FADD.FTZ R37, -R224, R32 ;  /* 0x00000020e0257221 */ /* 0x000fe40000010100 */
[----:B------:R-:W-:Y:S02]  /*62bb0*/  FFMA.FTZ R244, R36, R38, R39 ;  /* 0x0000002624f47223 */ /* 0x000fe40000010027 */
[----:B------:R-:W-:Y:S01]  /*62bc0*/  FMUL.FTZ R36, R223, R37 ;  /* 0x00000025df247220 */ /* 0x000fe20000410000 */
[----:B------:R-:W-:Y:S02]  /*62bd0*/  HADD2.F32 R37, -RZ, R194.H0_H0 ;  /* 0x200000c2ff257230 */ /* 0x000fe40000004100 */
[----:B------:R-:W-:Y:S02]  /*62be0*/  HADD2.F32 R38, -RZ, R126.H0_H0 ;  /* 0x2000007eff267230 */ /* 0x000fe40000004100 */
        /* <DEDUP_REMOVED lines=8> */
[----:B------:R-:W-:Y:S01]  /*62c70*/  F2FP.F16.F32.PACK_AB R38, R52, R66 ;  /* 0x000000423426723e */ /* 0x000fe200000000ff */
[----:B------:R-:W-:Y:S01]  /*62c80*/  HADD2.F32 R45, -RZ, R194.H1_H1 ;  /* 0x300000c2ff2d7230 */ /* 0x000fe20000004100 */
[----:B------:R-:W-:Y:S01]  /*62c90*/  F2FP.F16.F32.PACK_AB R39, R54, R53 ;  /* 0x000000353627723e */ /* 0x000fe200000000ff */
[----:B------:R-:W-:Y:S01]  /*62ca0*/  FFMA.FTZ R33, R43, R33, R36 ;  /* 0x000000212b217223 */ /* 0x000fe20000010024 */
[----:B------:R-:W-:Y:S01]  /*62cb0*/  F2FP.F16.F32.PACK_AB R37, R63, R62 ;  /* 0x0000003e3f25723e */ /* 0x000fe200000000ff */
[----:B------:R-:W-:Y:S01]  /*62cc0*/  HADD2.F32 R52, -RZ, R126.H1_H1 ;  /* 0x3000007eff347230 */ /* 0x000fe20000004100 */
[----:B------:R-:W-:Y:S01]  /*62cd0*/  F2FP.F16.F32.PACK_AB R36, R61, R57 ;  /* 0x000000393d24723e */ /* 0x000fe200000000ff */
[----:B0-----:R-:W-:Y:S01]  /*62ce0*/  IMAD.WIDE.U32 R46, R238, 0x10, R68 ;  /* 0x00000010ee2e7825 */ /* 0x001fe200078e0044 */
[----:B------:R-:W0:Y:S03]  /*62cf0*/  LDC.64 R62, c[0x0][0x430] ;  /* 0x00010c00ff3e7b82 */ /* 0x000e260000000a00 */
[----:B------:R-:W-:Y:S01]  /*62d00*/  FFMA.FTZ R239, R43, R45, R52 ;  /* 0x0000002d2bef7223 */ /* 0x000fe20000010034 */
[----:B------:R-:W-:Y:S01]  /*62d10*/  HADD2.F32 R45, -RZ, R211.H0_H0 ;  /* 0x200000d3ff2d7230 */ /* 0x000fe20000004100 */
[----:B------:R1:W-:Y:S01]  /*62d20*/  STG.E.128 desc[UR6][R46.64], R36 ;  /* 0x000000242e007986 */ /* 0x0003e2000c101d06 */
[----:B------:R-:W-:-:S02]  /*62d30*/  HADD2.F32 R43, -RZ, R127.H0_H0 ;  /* 0x2000007fff2b7230 */ /* 0x000fc40000004100 */
[----:B-1----:R-:W-:Y:S02]  /*62d40*/  HADD2.F32 R46, -RZ, R167.H0_H0 ;  /* 0x200000a7ff2e7230 */ /* 0x002fe40000004100 */
[----:B------:R-:W-:Y:S01]  /*62d50*/  FMUL.FTZ R47, R223, R34 ;  /* 0x00000022df2f7220 */ /* 0x000fe20000410000 */
[----:B------:R-:W-:Y:S02]  /*62d60*/  HADD2.F32 R39, -RZ, R195.H0_H0 ;  /* 0x200000c3ff277230 */ /* 0x000fe40000004100 */
[----:B------:R-:W-:Y:S02]  /*62d70*/  HADD2.F32 R37, -RZ, R211.H1_H1 ;  /* 0x300000d3ff257230 */ /* 0x000fe40000004100 */
[----:B------:R-:W-:Y:S01]  /*62d80*/  FFMA.FTZ R82, R47, R45, R46 ;  /* 0x0000002d2f527223 */ /* 0x000fe2000001002e */
[----:B------:R-:W-:Y:S02]  /*62d90*/  HADD2.F32 R38, -RZ, R167.H1_H1 ;  /* 0x300000a7ff267230 */ /* 0x000fe40000004100 */
[----:B------:R-:W-:-:S02]  /*62da0*/  HADD2.F32 R36, -RZ, R195.H1_H1 ;  /* 0x300000c3ff247230 */ /* 0x000fc40000004100 */
[----:B------:R-:W-:Y:S02]  /*62db0*/  HADD2.F32 R34, -RZ, R127.H1_H1 ;  /* 0x3000007fff227230 */ /* 0x000fe40000004100 */
[----:B------:R-:W-:Y:S01]  /*62dc0*/  FFMA.FTZ R45, R47, R39, R43 ;  /* 0x000000272f2d7223 */ /* 0x000fe2000001002b */
[C---:B------:R-:W-:Y:S01]  /*62dd0*/  FADD.FTZ R39, -R224.reuse, R28 ;  /* 0x0000001ce0277221 */ /* 0x040fe20000010100 */
[----:B------:R-:W-:Y:S01]  /*62de0*/  FADD.FTZ R28, -R224, R29 ;  /* 0x0000001de01c7221 */ /* 0x000fe20000010100 */
[C---:B------:R-:W-:Y:S01]  /*62df0*/  FFMA.FTZ R83, R35.reuse, R37, R38 ;  /* 0x0000002523537223 */ /* 0x040fe20000010026 */
[----:B------:R-:W-:Y:S01]  /*62e00*/  FFMA.FTZ R43, R35, R36, R34 ;  /* 0x00000024232b7223 */ /* 0x000fe20000010022 */
[----:B------:R-:W-:Y:S02]  /*62e10*/  HADD2.F32 R34, -RZ, R188.H0_H0 ;  /* 0x200000bcff227230 */ /* 0x000fe40000004100 */
[----:B------:R-:W-:Y:S01]  /*62e20*/  FMUL.FTZ R39, R223, R39 ;  /* 0x00000027df277220 */ /* 0x000fe20000410000 */
[----:B------:R-:W-:-:S02]  /*62e30*/  HADD2.F32 R37, -RZ, R128.H0_H0 ;  /* 0x20000080ff257230 */ /* 0x000fc40000004100 */
[----:B------:R-:W-:Y:S01]  /*62e40*/  FMUL.FTZ R28, R223, R28 ;  /* 0x0000001cdf1c7220 */ /* 0x000fe20000410000 */
[----:B------:R-:W-:Y:S02]  /*62e50*/  HADD2.F32 R29, -RZ, R204.H1_H1 ;  /* 0x300000ccff1d7230 */ /* 0x000fe40000004100 */
[----:B------:R-:W-:Y:S02]  /*62e60*/  HADD2.F32 R38, -RZ, R168.H1_H1 ;  /* 0x300000a8ff267230 */ /* 0x000fe40000004100 */
[----:B------:R-:W-:Y:S02]  /*62e70*/  HADD2.F32 R35, -RZ, R204.H0_H0 ;  /* 0x200000ccff237230 */ /* 0x000fe40000004100 */
[----:B------:R-:W-:Y:S02]  /*62e80*/  HADD2.F32 R36, -RZ, R168.H0_H0 ;  /* 0x200000a8ff247230 */ /* 0x000fe40000004100 */
[----:B------:R-:W-:Y:S01]  /*62e90*/  FFMA.FTZ R243, R39, R34, R37 ;  /* 0x0000002227f37223 */ /* 0x000fe20000010025 */
        /* <DEDUP_REMOVED lines=9> */
[----:B------:R-:W-:Y:S01]  /*62f30*/  FADD.FTZ R28, -R224, R31 ;  /* 0x0000001fe01c7221 */ /* 0x000fe20000010100 */
[----:B------:R-:W-:-:S02]  /*62f40*/  HADD2.F32 R37, -RZ, R129.H0_H0 ;  /* 0x20000081ff257230 */ /* 0x000fc40000004100 */
[----:B------:R-:W-:Y:S01]  /*62f50*/  FFMA.FTZ R36, R29, R30, R35 ;  /* 0x0000001e1d247223 */ /* 0x000fe20000010023 */
[----:B------:R-:W-:Y:S02]  /*62f60*/  HADD2.F32 R35, -RZ, R189.H0_H0 ;  /* 0x200000bdff237230 */ /* 0x000fe40000004100 */
[----:B------:R-:W-:Y:S01]  /*62f70*/  FMUL.FTZ R28, R223, R28 ;  /* 0x0000001cdf1c7220 */ /* 0x000fe20000410000 */
[----:B------:R-:W-:Y:S02]  /*62f80*/  HADD2.F32 R30, -RZ, R205.H1_H1 ;  /* 0x300000cdff1e7230 */ /* 0x000fe40000004100 */
[----:B------:R-:W-:Y:S02]  /*62f90*/  HADD2.F32 R31, -RZ, R169.H1_H1 ;  /* 0x300000a9ff1f7230 */ /* 0x000fe40000004100 */
[----:B------:R-:W-:Y:S01]  /*62fa0*/  FFMA.FTZ R235, R29, R35, R37 ;  /* 0x000000231deb7223 */ /* 0x000fe20000010025 */
[----:B------:R-:W-:Y:S02]  /*62fb0*/  FADD.FTZ R29, -R224, R24 ;  /* 0x00000018e01d7221 */ /* 0x000fe40000010100 */
[----:B------:R-:W-:Y:S01]  /*62fc0*/  FFMA.FTZ R35, R28, R30, R31 ;  /* 0x0000001e1c237223 */ /* 0x000fe2000001001f */
[----:B------:R-:W-:-:S02]  /*62fd0*/  HADD2.F32 R30, -RZ, R189.H1_H1 ;  /* 0x300000bdff1e7230 */ /* 0x000fc40000004100 */
[----:B------:R-:W-:Y:S02]  /*62fe0*/  HADD2.F32 R31, -RZ, R129.H1_H1 ;  /* 0x30000081ff1f7230 */ /* 0x000fe40000004100 */
[----:B------:R-:W-:-:S03]  /*62ff0*/  HADD2.F32 R37, -RZ, R170.H0_H0 ;  /* 0x200000aaff257230 */ /* 0x000fc60000004100 */
[----:B------:R-:W-:Y:S01]  /*63000*/  FFMA.FTZ R24, R28, R30, R31 ;  /* 0x0000001e1c187223 */ /* 0x000fe2000001001f */
[----:B------:R-:W-:Y:S02]  /*63010*/  HADD2.F32 R31, -RZ, R206.H0_H0 ;  /* 0x200000ceff1f7230 */ /* 0x000fe40000004100 */
[----:B------:R-:W-:Y:S01]  /*63020*/  FMUL.FTZ R28, R223, R29 ;  /* 0x0000001ddf1c7220 */ /* 0x000fe20000410000 */
[----:B------:R-:W-:Y:S02]  /*63030*/  HADD2.F32 R29, -RZ, R190.H0_H0 ;  /* 0x200000beff1d7230 */ /* 0x000fe40000004100 */
[----:B------:R-:W-:Y:S02]  /*63040*/  HADD2.F32 R30, -RZ, R130.H0_H0 ;  /* 0x20000082ff1e7230 */ /* 0x000fe40000004100 */
[----:B------:R-:W-:Y:S01]  /*63050*/  FADD.FTZ R25, -R224, R25 ;  /* 0x00000019e0197221 */ /* 0x000fe20000010100 */
[----:B------:R-:W-:Y:S01]  /*63060*/  FFMA.FTZ R57, R28, R31, R37 ;  /* 0x0000001f1c397223 */ /* 0x000fe20000010025 */
[----:B------:R-:W-:Y:S01]  /*63070*/  FADD.FTZ R26, -R224, R26 ;  /* 0x0000001ae01a7221 */ /* 0x000fe20000010100 */
[----:B------:R-:W-:-:S02]  /*63080*/  HADD2.F32 R31, -RZ, R170.H1_H1 ;  /* 0x300000aaff1f7230 */ /* 0x000fc40000004100 */
[----:B------:R-:W-:Y:S01]  /*63090*/  FFMA.FTZ R37, R28, R29, R30 ;  /* 0x0000001d1c257223 */ /* 0x000fe2000001001e */
[----:B------:R-:W-:Y:S02]  /*630a0*/  HADD2.F32 R30, -RZ, R206.H1_H1 ;  /* 0x300000ceff1e7230 */ /* 0x000fe40000004100 */
[C---:B------:R-:W-:Y:S01]  /*630b0*/  FMUL.FTZ R25, R223.reuse, R25 ;  /* 0x00000019df197220 */ /* 0x040fe20000410000 */
[----:B------:R-:W-:Y:S02]  /*630c0*/  HADD2.F32 R28, -RZ, R190.H1_H1 ;  /* 0x300000beff1c7230 */ /* 0x000fe40000004100 */
[----:B------:R-:W-:Y:S01]  /*630d0*/  FMUL.FTZ R26, R223, R26 ;  /* 0x0000001adf1a7220 */ /* 0x000fe20000410000 */
[----:B------:R-:W-:Y:S02]  /*630e0*/  HADD2.F32 R29, -RZ, R130.H1_H1 ;  /* 0x30000082ff1d7230 */ /* 0x000fe40000004100 */
[----:B------:R-:W-:Y:S02]  /*630f0*/  HADD2.F32 R38, -RZ, R207.H0_H0 ;  /* 0x200000cfff267230 */ /* 0x000fe40000004100 */
[----:B------:R-:W-:-:S02]  /*63100*/  HADD2.F32 R39, -RZ, R171.H0_H0 ;  /* 0x200000abff277230 */ /* 0x000fc40000004100 */
[C---:B------:R-:W-:Y:S01]  /*63110*/  FFMA.FTZ R46, R25.reuse, R30, R31 ;  /* 0x0000001e192e7223 */ /* 0x040fe2000001001f */
[----:B------:R-:W-:Y:S01]  /*63120*/  FFMA.FTZ R25, R25, R28, R29 ;  /* 0x0000001c19197223 */ /* 0x000fe2000001001d */
[----:B------:R-:W-:Y:S01]  /*63130*/  F2FP.F16.F32.PACK_AB R31, R51, R50 ;  /* 0x00000032331f723e */ /* 0x000fe200000000ff */
[----:B------:R-:W-:Y:S01]  /*63140*/  FFMA.FTZ R47, R26, R38, R39 ;  /* 0x000000261a2f7223 */ /* 0x000fe20000010027 */
[----:B------:R-:W-:Y:S01]  /*63150*/  F2FP.F16.F32.PACK_AB R30, R49, R48 ;  /* 0x00000030311e723e */ /* 0x000fe200000000ff */
[----:B0-----:R-:W-:Y:S01]  /*63160*/  IMAD.WIDE.U32 R38, R238, 0x10, R62 ;  /* 0x00000010ee267825 */ /* 0x001fe200078e003e */
[----:B------:R-:W-:Y:S02]  /*63170*/  F2FP.F16.F32.PACK_AB R29, R59, R60 ;  /* 0x0000003c3b1d723e */ /* 0x000fe400000000ff */
[----:B------:R-:W-:Y:S01]  /*63180*/  F2FP.F16.F32.PACK_AB R28, R58, R56 ;  /* 0x000000383a1c723e */ /* 0x000fe200000000ff */
[----:B------:R-:W-:Y:S02]  /*63190*/  HADD2.F32 R48, -RZ, R191.H0_H0 ;  /* 0x200000bfff307230 */ /* 0x000fe40000004100 */
[----:B------:R-:W-:-:S02]  /*631a0*/  HADD2.F32 R49, -RZ, R131.H0_H0 ;  /* 0x20000083ff317230 */ /* 0x000fc40000004100 */
[----:B------:R-:W-:Y:S01]  /*631b0*/  FADD.FTZ R27, -R224, R27 ;  /* 0x0000001be01b7221 */ /* 0x000fe20000010100 */
[----:B------:R0:W-:Y:S02]  /*631c0*/  STG.E.128 desc[UR6][R38.64], R28 ;  /* 0x0000001c26007986 */ /* 0x0001e4000c101d06 */
[----:B------:R-:W-:Y:S01]  /*631d0*/  FFMA.FTZ R56, R26, R48, R49 ;  /* 0x000000301a387223 */ /* 0x000fe20000010031 */
[----:B------:R-:W-:Y:S01]  /*631e0*/  FMUL.FTZ R48, R223, R27 ;  /* 0x0000001bdf307220 */ /* 0x000fe20000410000 */
[----:B------:R-:W-:Y:S02]  /*631f0*/  HADD2.F32 R26, -RZ, R200.H0_H0 ;  /* 0x200000c8ff1a7230 */ /* 0x000fe40000004100 */
[C---:B------:R-:W-:Y:S01]  /*63200*/  FADD.FTZ R22, -R224.reuse, R22 ;  /* 0x00000016e0167221 */ /* 0x040fe20000010100 */
[----:B0-----:R-:W-:Y:S02]  /*63210*/  HADD2.F32 R28, -RZ, R191.H1_H1 ;  /* 0x300000bfff1c7230 */ /* 0x001fe40000004100 */
[----:B------:R-:W-:Y:S01]  /*63220*/  FADD.FTZ R31, -R224, R20 ;  /* 0x00000014e01f7221 */ /* 0x000fe20000010100 */
[----:B------:R-:W-:-:S02]  /*63230*/  HADD2.F32 R29, -RZ, R131.H1_H1 ;  /* 0x30000083ff1d7230 */ /* 0x000fc40000004100 */
[----:B------:R-:W-:Y:S02]  /*63240*/  HADD2.F32 R38, -RZ, R207.H1_H1 ;  /* 0x300000cfff267230 */ /* 0x000fe40000004100 */
[----:B------:R-:W-:Y:S01]  /*63250*/  FMUL.FTZ R27, R223, R31 ;  /* 0x0000001fdf1b7220 */ /* 0x000fe20000410000 */
[----:B------:R-:W-:Y:S02]  /*63260*/  HADD2.F32 R39, -RZ, R171.H1_H1 ;  /* 0x300000abff277230 */ /* 0x000fe40000004100 */
[----:B------:R-:W-:Y:S01]  /*63270*/  FFMA.FTZ R225, R48, R28, R29 ;  /* 0x0000001c30e17223 */ /* 0x000fe2000001001d */
[----:B------:R-:W-:Y:S02]  /*63280*/  HADD2.F32 R30, -RZ, R172.H0_H0 ;  /* 0x200000acff1e7230 */ /* 0x000fe40000004100 */
[----:B------:R-:W-:Y:S01]  /*63290*/  FADD.FTZ R28, -R224, R21 ;  /* 0x00000015e01c7221 */ /* 0x000fe20000010100 */
[----:B------:R-:W-:Y:S02]  /*632a0*/  HADD2.F32 R20, -RZ, R184.H0_H0 ;  /* 0x200000b8ff147230 */ /* 0x000fe40000004100 */
[----:B------:R-:W-:-:S02]  /*632b0*/  HADD2.F32 R31, -RZ, R132.H0_H0 ;  /* 0x20000084ff1f7230 */ /* 0x000fc40000004100 */
[----:B------:R-:W-:Y:S01]  /*632c0*/  FFMA.FTZ R233, R48, R38, R39 ;  /* 0x0000002630e97223 */ /* 0x000fe20000010027 */
[----:B------:R-:W-:Y:S01]  /*632d0*/  FFMA.FTZ R26, R27, R26, R30 ;  /* 0x0000001a1b1a7223 */ /* 0x000fe2000001001e */
[----:B------:R-:W-:Y:S01]  /*632e0*/  FMUL.FTZ R38, R223, R28 ;  /* 0x0000001cdf267220 */ /* 0x000fe20000410000 */
[----:B------:R-:W-:Y:S02]  /*632f0*/  HADD2.F32 R30, -RZ, R200.H1_H1 ;  /* 0x300000c8ff1e7230 */ /* 0x000fe40000004100 */
[----:B------:R-:W-:Y:S01]  /*63300*/  FFMA.FTZ R20, R27, R20, R31 ;  /* 0x000000141b147223 */ /* 0x000fe2000001001f */
[----:B------:R-:W-:Y:S02]  /*63310*/  HADD2.F32 R31, -RZ, R172.H1_H1 ;  /* 0x300000acff1f7230 */ /* 0x000fe40000004100 */
[----:B------:R-:W-:Y:S01]  /*63320*/  FMUL.FTZ R22, R223, R22 ;  /* 0x00000016df167220 */ /* 0x000fe20000410000 */
[----:B------:R-:W-:Y:S02]  /*63330*/  HADD2.F32 R21, -RZ, R184.H1_H1 ;  /* 0x300000b8ff157230 */ /* 0x000fe40000004100 */
[----:B------:R-:W-:-:S02]  /*63340*/  HADD2.F32 R27, -RZ, R132.H1_H1 ;  /* 0x30000084ff1b7230 */ /* 0x000fc40000004100 */
[----:B------:R-:W-:Y:S02]  /*63350*/  HADD2.F32 R28, -RZ, R201.H0_H0 ;  /* 0x200000c9ff1c7230 */ /* 0x000fe40000004100 */
[----:B------:R-:W-:Y:S02]  /*63360*/  HADD2.F32 R29, -RZ, R173.H0_H0 ;  /* 0x200000adff1d7230 */ /* 0x000fe40000004100 */
[----:B------:R-:W-:Y:S01]  /*63370*/  FADD.FTZ R23, -R224, R23 ;  /* 0x00000017e0177221 */ /* 0x000fe20000010100 */
[----:B------:R-:W-:Y:S01]  /*63380*/  MOV R72, R80 ;  /* 0x0000005000487202 */ /* 0x000fe20000000f00 */
[C---:B------:R-:W-:Y:S01]  /*63390*/  FFMA.FTZ R73, R38.reuse, R30, R31 ;  /* 0x0000001e26497223 */ /* 0x040fe2000001001f */
[----:B------:R-:W-:Y:S01]  /*633a0*/  FFMA.FTZ R21, R38, R21, R27 ;  /* 0x0000001526157223 */ /* 0x000fe2000001001b */
[----:B------:R-:W-:Y:S01]  /*633b0*/  FFMA.FTZ R80, R22, R28, R29 ;  /* 0x0000001c16507223 */ /* 0x000fe2000001001d */
[----:B------:R-:W-:Y:S02]  /*633c0*/  HADD2.F32 R29, -RZ, R185.H0_H0 ;  /* 0x200000b9ff1d7230 */ /* 0x000fe40000004100 */
[----:B------:R-:W-:Y:S01]  /*633d0*/  FMUL.FTZ R23, R223, R23 ;  /* 0x00000017df177220 */ /* 0x000fe20000410000 */
[----:B------:R-:W-:-:S02]  /*633e0*/  HADD2.F32 R30, -RZ, R133.H0_H0 ;  /* 0x20000085ff1e7230 */ /* 0x000fc40000004100 */
[----:B------:R-:W-:Y:S02]  /*633f0*/  HADD2.F32 R27, -RZ, R201.H1_H1 ;  /* 0x300000c9ff1b7230 */ /* 0x000fe40000004100 */
[----:B------:R-:W-:Y:S02]  /*63400*/  HADD2.F32 R28, -RZ, R173.H1_H1 ;  /* 0x300000adff1c7230 */ /* 0x000fe40000004100 */
[----:B------:R-:W-:Y:S01]  /*63410*/  FADD.FTZ R16, -R224, R16 ;  /* 0x00000010e0107221 */ /* 0x000fe20000010100 */
[----:B------:R-:W-:Y:S02]  /*63420*/  IMAD.MOV.U32 R74, RZ, RZ, R81 ;  /* 0x000000ffff4a7224 */ /* 0x000fe400078e0051 */
        /* <DEDUP_REMOVED lines=20> */
[----:B------:R-:W-:-:S02]  /*63570*/  IMAD.MOV.U32 R28, RZ, RZ, R79 ;  /* 0x000000ffff1c7224 */ /* 0x000fc400078e004f */
[----:B------:R-:W-:Y:S01]  /*63580*/  FFMA.FTZ R79, R16, R17, R23 ;  /* 0x00000011104f7223 */ /* 0x000fe20000010017 */
[----:B------:R-:W-:Y:S02]  /*63590*/  HADD2.F32 R16, -RZ, R187.H0_H0 ;  /* 0x200000bbff107230 */ /* 0x000fe40000004100 */
[----:B------:R-:W-:Y:S01]  /*635a0*/  FMUL.FTZ R18, R223, R18 ;  /* 0x00000012df127220 */ /* 0x000fe20000410000 */
[----:B------:R-:W-:Y:S02]  /*635b0*/  HADD2.F32 R17, -RZ, R135.H0_H0 ;  /* 0x20000087ff117230 */ /* 0x000fe40000004100 */
        /* <DEDUP_REMOVED lines=27> */
[----:B------:R-:W-:-:S03]  /*63770*/  FFMA.FTZ R72, R12, R17, R18 ;  /* 0x000000110c487223 */ /* 0x000fc60000010012 */
[----:B------:R-:W-:Y:S01]  /*63780*/  FFMA.FTZ R38, R12, R13, R16 ;  /* 0x0000000d0c267223 */ /* 0x000fe20000010010 */
[----:B------:R-:W-:Y:S01]  /*63790*/  FADD.FTZ R12, -R224, R14 ;  /* 0x0000000ee00c7221 */ /* 0x000fe20000010100 */
[----:B------:R-:W-:Y:S02]  /*637a0*/  HADD2.F32 R16, -RZ, R197.H0_H0 ;  /* 0x200000c5ff107230 */ /* 0x000fe40000004100 */
        /* <DEDUP_REMOVED lines=22> */
[----:B------:R-:W-:-:S02]  /*63910*/  IMAD.MOV.U32 R29, RZ, RZ, R74 ;  /* 0x000000ffff1d7224 */ /* 0x000fc400078e004a */
[----:B------:R-:W-:Y:S02]  /*63920*/  IMAD.MOV.U32 R30, RZ, RZ, R86 ;  /* 0x000000ffff1e7224 */ /* 0x000fe400078e0056 */
[C---:B------:R-:W-:Y:S01]  /*63930*/  FFMA.FTZ R86, R12.reuse, R15, R16 ;  /* 0x0000000f0c567223 */ /* 0x040fe20000010010 */
[----:B------:R-:W-:Y:S01]  /*63940*/  FFMA.FTZ R74, R12, R13, R14 ;  /* 0x0000000d0c4a7223 */ /* 0x000fe2000001000e */
[----:B------:R-:W-:Y:S01]  /*63950*/  FADD.FTZ R12, -R224, R213 ;  /* 0x000000d5e00c7221 */ /* 0x000fe20000010100 */
[----:B------:R-:W-:Y:S02]  /*63960*/  HADD2.F32 R13, -RZ, R182.H1_H1 ;  /* 0x300000b6ff0d7230 */ /* 0x000fe40000004100 */
[----:B------:R-:W-:Y:S02]  /*63970*/  HADD2.F32 R14, -RZ, R138.H1_H1 ;  /* 0x3000008aff0e7230 */ /* 0x000fe40000004100 */
[----:B------:R-:W-:Y:S01]  /*63980*/  FMUL.FTZ R12, R223, R12 ;  /* 0x0000000cdf0c7220 */ /* 0x000fe20000410000 */
[----:B------:R-:W-:-:S02]  /*63990*/  HADD2.F32 R15, -RZ, R198.H1_H1 ;  /* 0x300000c6ff0f7230 */ /* 0x000fc40000004100 */
[----:B------:R-:W-:Y:S02]  /*639a0*/  HADD2.F32 R16, -RZ, R178.H1_H1 ;  /* 0x300000b2ff107230 */ /* 0x000fe40000004100 */
[----:B------:R-:W-:Y:S02]  /*639b0*/  IMAD.MOV.U32 R70, RZ, RZ, R77 ;  /* 0x000000ffff467224 */ /* 0x000fe400078e004d */
[----:B------:R-:W-:Y:S01]  /*639c0*/  FFMA.FTZ R77, R12, R13, R14 ;  /* 0x0000000d0c4d7223 */ /* 0x000fe2000001000e */
[----:B------:R-:W-:Y:S01]  /*639d0*/  FADD.FTZ R13, -R224, R214 ;  /* 0x000000d6e00d7221 */ /* 0x000fe20000010100 */
[----:B------:R-:W-:Y:S01]  /*639e0*/  FFMA.FTZ R212, R12, R15, R16 ;  /* 0x0000000f0cd47223 */ /* 0x000fe20000010010 */
[----:B------:R-:W-:Y:S02]  /*639f0*/  HADD2.F32 R16, -RZ, R199.H0_H0 ;  /* 0x200000c7ff107230 */ /* 0x000fe40000004100 */
[----:B------:R-:W-:Y:S02]  /*63a00*/  HADD2.F32 R17, -RZ, R179.H0_H0 ;  /* 0x200000b3ff117230 */ /* 0x000fe40000004100 */
[----:B------:R-:W-:Y:S01]  /*63a10*/  FMUL.FTZ R13, R223, R13 ;  /* 0x0000000ddf0d7220 */ /* 0x000fe20000410000 */
[----:B------:R-:W-:-:S02]  /*63a20*/  HADD2.F32 R14, -RZ, R183.H0_H0 ;  /* 0x200000b7ff0e7230 */ /* 0x000fc40000004100 */
[----:B------:R-:W-:Y:S02]  /*63a30*/  HADD2.F32 R15, -RZ, R139.H0_H0 ;  /* 0x2000008bff0f7230 */ /* 0x000fe40000004100 */
[----:B------:R-:W-:Y:S01]  /*63a40*/  FADD.FTZ R12, -R224, R215 ;  /* 0x000000d7e00c7221 */ /* 0x000fe20000010100 */
[C---:B------:R-:W-:Y:S01]  /*63a50*/  FFMA.FTZ R215, R13.reuse, R16, R17 ;  /* 0x000000100dd77223 */ /* 0x040fe20000010011 */
[----:B------:R-:W-:Y:S02]  /*63a60*/  HADD2.F32 R16, -RZ, R179.H1_H1 ;  /* 0x300000b3ff107230 */ /* 0x000fe40000004100 */
[----:B------:R-:W-:Y:S01]  /*63a70*/  FFMA.FTZ R213, R13, R14, R15 ;  /* 0x0000000e0dd57223 */ /* 0x000fe2000001000f */
[----:B------:R-:W-:Y:S02]  /*63a80*/  HADD2.F32 R15, -RZ, R199.H1_H1 ;  /* 0x300000c7ff0f7230 */ /* 0x000fe40000004100 */
[----:B------:R-:W-:Y:S01]  /*63a90*/  FMUL.FTZ R12, R223, R12 ;  /* 0x0000000cdf0c7220 */ /* 0x000fe20000410000 */
[----:B------:R-:W-:-:S02]  /*63aa0*/  HADD2.F32 R13, -RZ, R183.H1_H1 ;  /* 0x300000b7ff0d7230 */ /* 0x000fc40000004100 */
[----:B------:R-:W-:Y:S01]  /*63ab0*/  HADD2.F32 R14, -RZ, R139.H1_H1 ;  /* 0x3000008bff0e7230 */ /* 0x000fe20000004100 */
[----:B------:R-:W-:Y:S01]  /*63ac0*/  MOV R224, R70 ;  /* 0x0000004600e07202 */ /* 0x000fe20000000f00 */
[----:B------:R-:W-:Y:S01]  /*63ad0*/  FFMA.FTZ R223, R12, R15, R16 ;  /* 0x0000000f0cdf7223 */ /* 0x000fe20000010010 */
[----:B------:R-:W-:Y:S01]  /*63ae0*/  MOV R238, R65 ;  /* 0x0000004100ee7202 */ /* 0x000fe20000000f00 */
[----:B---3--:R-:W-:-:S04]  /*63af0*/  IMAD.WIDE.U32 R58, R71, 0x10, R68 ;  /* 0x00000010473a7825 */ /* 0x008fc800078e0044 */
[----:B------:R-:W-:Y:S01]  /*63b00*/  FFMA.FTZ R214, R12, R13, R14 ;  /* 0x0000000d0cd67223 */ /* 0x000fe2000001000e */
        /* <DEDUP_REMOVED lines=11> */
[----:B------:R-:W-:-:S03]  /*63bc0*/  F2FP.F16.F32.PACK_AB R28, R19, R28 ;  /* 0x0000001c131c723e */ /* 0x000fc600000000ff */
[----:B------:R-:W-:Y:S01]  /*63bd0*/  IMAD.WIDE.U32 R68, R71, 0x10, R62 ;  /* 0x0000001047447825 */ /* 0x000fe200078e003e */
[----:B------:R-:W-:Y:S04]  /*63be0*/  STG.E.128 desc[UR6][R58.64], R12 ;  /* 0x0000000c3a007986 */ /* 0x000fe8000c101d06 */
[----:B------:R0:W-:Y:S02]  /*63bf0*/  STG.E.128 desc[UR6][R68.64], R28 ;  /* 0x0000001c44007986 */ /* 0x0001e4000c101d06 */
[----:B0-----:R-:W0:Y:S02]  /*63c00*/  LDC.64 R28, c[0x0][0x380] ;  /* 0x0000e000ff1c7b82 */ /* 0x001e240000000a00 */
[----:B0-----:R-:W-:-:S05]  /*63c10*/  IMAD R0, R28, 0x4, R0 ;  /* 0x000000041c007824 */ /* 0x001fca00078e0200 */
[----:B------:R0:W-:Y:S01]  /*63c20*/  STL [R1+0x14], R0 ;  /* 0x0000140001007387 */ /* 0x0001e20000100800 */
[----:B------:R-:W-:-:S03]  /*63c30*/  ISETP.GE.AND P1, PT, R0, R29, PT ;  /* 0x0000001d0000720c */ /* 0x000fc60003f26270 */
[----:B0-----:R0:W5:Y:S01]  /*63c40*/  LDL.LU R0, [R1+0xc8] ;  /* 0x0000c80001007983 */ /* 0x0011620000300800 */
[----:B------:R-:W-:Y:S01]  /*63c50*/  F2FP.F16.F32.PACK_AB R19, R83, R82 ;  /* 0x000000525313723e */ /* 0x000fe200000000ff */
[----:B------:R-:W-:Y:S01]  /*63c60*/  IMAD.WIDE.U32 R70, R231, 0x10, R62 ;  /* 0x00000010e7467825 */ /* 0x000fe200078e003e */
[----:B------:R-:W-:Y:S02]  /*63c70*/  F2FP.F16.F32.PACK_AB R18, R33, R32 ;  /* 0x000000202112723e */ /* 0x000fe400000000ff */
[----:B------:R-:W-:Y:S02]  /*63c80*/  F2FP.F16.F32.PACK_AB R17, R236, R237 ;  /* 0x000000edec11723e */ /* 0x000fe400000000ff */
[----:B------:R-:W-:Y:S02]  /*63c90*/  F2FP.F16.F32.PACK_AB R16, R245, R246 ;  /* 0x000000f6f510723e */ /* 0x000fe400000000ff */
[----:B------:R-:W-:Y:S02]  /*63ca0*/  F2FP.F16.F32.PACK_AB R43, R43, R45 ;  /* 0x0000002d2b2b723e */ /* 0x000fe400000000ff */
[----:B------:R-:W-:-:S02]  /*63cb0*/  F2FP.F16.F32.PACK_AB R42, R239, R241 ;  /* 0x000000f1ef2a723e */ /* 0x000fc400000000ff */
[----:B------:R-:W-:Y:S02]  /*63cc0*/  F2FP.F16.F32.PACK_AB R41, R244, R248 ;  /* 0x000000f8f429723e */ /* 0x000fe400000000ff */
[----:B------:R-:W-:Y:S01]  /*63cd0*/  F2FP.F16.F32.PACK_AB R40, R251, R238 ;  /* 0x000000eefb28723e */ /* 0x000fe200000000ff */
[----:B------:R-:W-:Y:S01]  /*63ce0*/  IMAD.WIDE.U32 R54, R230, 0x10, R62 ;  /* 0x00000010e6367825 */ /* 0x000fe200078e003e */
[----:B------:R-:W-:Y:S02]  /*63cf0*/  F2FP.F16.F32.PACK_AB R47, R233, R47 ;  /* 0x0000002fe92f723e */ /* 0x000fe400000000ff */
[----:B------:R-:W-:Y:S02]  /*63d00*/  F2FP.F16.F32.PACK_AB R46, R46, R57 ;  /* 0x000000392e2e723e */ /* 0x000fe400000000ff */
[----:B------:R-:W-:Y:S02]  /*63d10*/  F2FP.F16.F32.PACK_AB R45, R35, R36 ;  /* 0x00000024232d723e */ /* 0x000fe400000000ff */
[----:B------:R-:W-:-:S02]  /*63d20*/  F2FP.F16.F32.PACK_AB R44, R34, R234 ;  /* 0x000000ea222c723e */ /* 0x000fc400000000ff */
        /* <DEDUP_REMOVED lines=15> */
[----:B------:R-:W-:Y:S01]  /*63e20*/  IMAD.WIDE.U32 R62, R229, 0x10, R62 ;  /* 0x00000010e53e7825 */ /* 0x000fe200078e003e */
[----:B------:R0:W-:Y:S01]  /*63e30*/  STG.E.128 desc[UR6][R64.64], R44 ;  /* 0x0000002c40007986 */ /* 0x0001e2000c101d06 */
[----:B------:R-:W-:-:S02]  /*63e40*/  F2FP.F16.F32.PACK_AB R26, R77, R74 ;  /* 0x0000004a4d1a723e */ /* 0x000fc400000000ff */
[----:B-1----:R-:W-:Y:S02]  /*63e50*/  F2FP.F16.F32.PACK_AB R19, R223, R215 ;  /* 0x000000d7df13723e */ /* 0x002fe400000000ff */
        /* <DEDUP_REMOVED lines=13> */
.L_x_35153:
        /* <DEDUP_REMOVED lines=8> */
.L_x_35156:
[----:B------:R-:W-:Y:S05]  /*63fb0*/  BSYNC B0 ;  /* 0x0000000000007941 */ /* 0x000fea0003800000 */
.L_x_35155:
        /* <DEDUP_REMOVED lines=9> */
.L_x_35157:
[----:B------:R-:W-:Y:S02]  /*64050*/  IMAD.MOV.U32 R232, RZ, RZ, 0x4 ;  /* 0x00000004ffe87424 */ /* 0x000fe400078e00ff */
[----:B------:R-:W-:Y:S01]  /*64060*/  FADD.FTZ R233, R233, R223 ;  /* 0x000000dfe9e97221 */ /* 0x000fe20000010000 */
[----:B------:R-:W-:-:S04]  /*64070*/  MOV R223, 0xffffffff ;  /* 0xffffffff00df7802 */ /* 0x000fc80000000f00 */
[----:B------:R-:W-:-:S07]  /*64080*/  MOV R235, R233 ;  /* 0x000000e900eb7202 */ /* 0x000fce0000000f00 */
[----:B------:R-:W-:Y:S05]  /*64090*/  WARPSYNC.COLLECTIVE R223, `(.L_x_35158) ;  /* 0x00000000df087348 */ /* 0x000fea0003c00000 */
[----:B------:R0:W1:Y:S02]  /*640a0*/  SHFL.BFLY P2, R223, R235, R232, R224 ;  /* 0x0c0000e8ebdf7389 */ /* 0x00006400000400e0 */
[----:B01----:R-:W-:Y:S05]  /*640b0*/  ENDCOLLECTIVE ;  /* 0x000000000000791b */ /* 0x003fea0003800000 */
.L_x_35158:
[----:B------:R-:W-:Y:S02]  /*640c0*/  HFMA2 R232, -RZ, RZ, 0, 4.76837158203125e-07 ;  /* 0x00000008ffe87431 */ /* 0x000fe400000001ff */
[----:B------:R-:W-:Y:S01]  /*640d0*/  FADD.FTZ R233, R233, R223 ;  /* 0x000000dfe9e97221 */ /* 0x000fe20000010000 */
[----:B------:R-:W-:-:S03]  /*640e0*/  IMAD.MOV.U32 R223, RZ, RZ, -0x1 ;  /* 0xffffffffffdf7424 */ /* 0x000fc600078e00ff */
[----:B------:R-:W-:-:S07]  /*640f0*/  IMAD.MOV.U32 R235, RZ, RZ, R233 ;  /* 0x000000ffffeb7224 */ /* 0x000fce00078e00e9 */
[----:B------:R-:W-:Y:S05]  /*64100*/  WARPSYNC.COLLECTIVE R223, `(.L_x_35159) ;  /* 0x00000000df087348 */ /* 0x000fea0003c00000 */
[----:B------:R0:W1:Y:S02]  /*64110*/  SHFL.BFLY P2, R223, R235, R232, R224 ;  /* 0x0c0000e8ebdf7389 */ /* 0x00006400000400e0 */
[----:B01----:R-:W-:Y:S05]  /*64120*/  ENDCOLLECTIVE ;  /* 0x000000000000791b */ /* 0x003fea0003800000 */
.L_x_35159:
[----:B------:R-:W-:Y:S02]  /*64130*/  IMAD.MOV.U32 R232, RZ, RZ, 0x10 ;  /* 0x00000010ffe87424 */ /* 0x000fe400078e00ff */
[----:B------:R-:W-:Y:S01]  /*64140*/  FADD.FTZ R233, R233, R223 ;  /* 0x000000dfe9e97221 */ /* 0x000fe20000010000 */
[----:B------:R-:W-:-:S04]  /*64150*/  MOV R223, 0xffffffff ;  /* 0xffffffff00df7802 */ /* 0x000fc80000000f00 */
[----:B------:R-:W-:-:S07]  /*64160*/  MOV R235, R233 ;  /* 0x000000e900eb7202 */ /* 0x000fce0000000f00 */
[----:B------:R-:W-:Y:S05]  /*64170*/  WARPSYNC.COLLECTIVE R223, `(.L_x_35160) ;  /* 0x00000000df087348 */ /* 0x000fea0003c00000 */
[----:B------:R0:W1:Y:S02]  /*64180*/  SHFL.BFLY P2, R223, R235, R232, R224 ;  /* 0x0c0000e8ebdf7389 */ /* 0x00006400000400e0 */
[----:B01----:R-:W-:Y:S05]  /*64190*/  ENDCOLLECTIVE ;  /* 0x000000000000791b */ /* 0x003fea0003800000 */
.L_x_35160:
        /* <DEDUP_REMOVED lines=163> */
[----:B------:R-:W-:Y:S01]  /*64bd0*/  MOV R223, 0xffffffff ;  /* 0xffffffff00df7802 */ /* 0x000fe20000000f00 */
[----:B------:R-:W-:Y:S02]  /*64be0*/  IMAD.MOV.U32 R224, RZ, RZ, 0x1f ;  /* 0x0000001fffe07424 */ /* 0x000fe400078e00ff */
[----:B------:R-:W-:-:S07]  /*64bf0*/  IMAD.MOV.U32 R235, RZ, RZ, R233 ;  /* 0x000000ffffeb7224 */ /* 0x000fce00078e00e9 */
[----:B------:R-:W-:Y:S05]  /*64c00*/  WARPSYNC.COLLECTIVE R223, `(.L_x_35161) ;  /* 0x00000000df087348 */ /* 0x000fea0003c00000 */
[----:B------:R0:W1:Y:S02]  /*64c10*/  SHFL.BFLY P2, R223, R235, R232, R224 ;  /* 0x0c0000e8ebdf7389 */ /* 0x00006400000400e0 */
[----:B01----:R-:W-:Y:S05]  /*64c20*/  ENDCOLLECTIVE ;  /* 0x000000000000791b */ /* 0x003fea0003800000 */
.L_x_35161:
[----:B------:R-:W-:Y:S02]  /*64c30*/  HFMA2 R232, -RZ, RZ, 0, 1.1920928955078125e-07 ;  /* 0x00000002ffe87431 */ /* 0x000fe400000001ff */
[----:B------:R-:W-:Y:S01]  /*64c40*/  FADD.FTZ R233, R233, R223 ;  /* 0x000000dfe9e97221 */ /* 0x000fe20000010000 */
[----:B------:R-:W-:-:S03]  /*64c50*/  IMAD.MOV.U32 R223, RZ, RZ, -0x1 ;  /* 0xffffffffffdf7424 */ /* 0x000fc600078e00ff */
[----:B------:R-:W-:-:S07]  /*64c60*/  IMAD.MOV.U32 R235, RZ, RZ, R233 ;  /* 0x000000ffffeb7224 */ /* 0x000fce00078e00e9 */
[----:B------:R-:W-:Y:S05]  /*64c70*/  WARPSYNC.COLLECTIVE R223, `(.L_x_35162) ;  /* 0x00000000df087348 */ /* 0x000fea0003c00000 */
[----:B------:R0:W1:Y:S02]  /*64c80*/  SHFL.BFLY P2, R223, R235, R232, R224 ;  /* 0x0c0000e8ebdf7389 */ /* 0x00006400000400e0 */
[----:B01----:R-:W-:Y:S05]  /*64c90*/  ENDCOLLECTIVE ;  /* 0x000000000000791b */ /* 0x003fea0003800000 */
.L_x_35162:
[----:B------:R-:W-:Y:S02]  /*64ca0*/  IMAD.MOV.U32 R232, RZ, RZ, 0x4 ;  /* 0x00000004ffe87424 */ /* 0x000fe400078e00ff */
[----:B------:R-:W-:Y:S01]  /*64cb0*/  FADD.FTZ R233, R233, R223 ;  /* 0x000000dfe9e97221 */ /* 0x000fe20000010000 */
[----:B------:R-:W-:-:S04]  /*64cc0*/  MOV R223, 0xffffffff ;  /* 0xffffffff00df7802 */ /* 0x000fc80000000f00 */
[----:B------:R-:W-:-:S07]  /*64cd0*/  MOV R235, R233 ;  /* 0x000000e900eb7202 */ /* 0x000fce0000000f00 */
[----:B------:R-:W-:Y:S05]  /*64ce0*/  WARPSYNC.COLLECTIVE R223, `(.L_x_35163) ;  /* 0x00000000df087348 */ /* 0x000fea0003c00000 */
[----:B------:R0:W1:Y:S02]  /*64cf0*/  SHFL.BFLY P2, R223, R235, R232, R224 ;  /* 0x0c0000e8ebdf7389 */ /* 0x00006400000400e0 */
[----:B01----:R-:W-:Y:S05]  /*64d00*/  ENDCOLLECTIVE ;  /* 0x000000000000791b */ /* 0x003fea0003800000 */
.L_x_35163:
[----:B------:R-:W-:Y:S02]  /*64d10*/  HFMA2 R232, -RZ, RZ, 0, 4.76837158203125e-07 ;  /* 0x00000008ffe87431 */ /* 0x000fe400000001ff */
[----:B------:R-:W-:Y:S01]  /*64d20*/  FADD.FTZ R233, R233, R223 ;  /* 0x000000dfe9e97221 */ /* 0x000fe20000010000 */
[----:B------:R-:W-:-:S03]  /*64d30*/  IMAD.MOV.U32 R223, RZ, RZ, -0x1 ;  /* 0xffffffffffdf7424 */ /* 0x000fc600078e00ff */
[----:B------:R-:W-:-:S07]  /*64d40*/  IMAD.MOV.U32 R235, RZ, RZ, R233 ;  /* 0x000000ffffeb7224 */ /* 0x000fce00078e00e9 */
[----:B------:R-:W-:Y:S05]  /*64d50*/  WARPSYNC.COLLECTIVE R223, `(.L_x_35164) ;  /* 0x00000000df087348 */ /* 0x000fea0003c00000 */
[----:B------:R0:W1:Y:S02]  /*64d60*/  SHFL.BFLY P2, R223, R235, R232, R224 ;  /* 0x0c0000e8ebdf7389 */ /* 0x00006400000400e0 */
[----:B01----:R-:W-:Y:S05]  /*64d70*/  ENDCOLLECTIVE ;  /* 0x000000000000791b */ /* 0x003fea0003800000 */
.L_x_35164:
[----:B------:R-:W-:Y:S02]  /*64d80*/  IMAD.MOV.U32 R232, RZ, RZ, 0x10 ;  /* 0x00000010ffe87424 */ /* 0x000fe400078e00ff */
[----:B------:R-:W-:Y:S01]  /*64d90*/  FADD.FTZ R233, R233, R223 ;  /* 0x000000dfe9e97221 */ /* 0x000fe20000010000 */
[----:B------:R-:W-:-:S04]  /*64da0*/  MOV R223, 0xffffffff ;  /* 0xffffffff00df7802 */ /* 0x000fc80000000f00 */
[----:B------:R-:W-:-:S07]  /*64db0*/  MOV R235, R233 ;  /* 0x000000e900eb7202 */ /* 0x000fce0000000f00 */
[----:B------:R-:W-:Y:S05]  /*64dc0*/  WARPSYNC.COLLECTIVE R223, `(.L_x_35165) ;  /* 0x00000000df087348 */ /* 0x000fea0003c00000 */
[----:B------:R0:W1:Y:S02]  /*64dd0*/  SHFL.BFLY P2, R223, R235, R232, R224 ;  /* 0x0c0000e8ebdf7389 */ /* 0x00006400000400e0 */
[----:B01----:R-:W-:Y:S05]  /*64de0*/  ENDCOLLECTIVE ;  /* 0x000000000000791b */ /* 0x003fea0003800000 */
.L_x_35165:
[----:B------:R-:W-:Y:S05]  /*64df0*/  BRA `(.L_x_35166) ;  /* 0xffffffbc00107947 */ /* 0x000fea000383ffff */
.L_x_35167:
        /* <DEDUP_REMOVED lines=16> */
.L_x_54481:


//--------------------- .text._ZN10layer_norm31ln_parallel_residual_fwd_kernelINS_13Kernel_traitsI6__halfS2_fS2_fjLj2560ELj1ELj4ELj1ELj16ENS_18Kernel_traits_baseILj2560ES2_S2_fS2_fjLj128EEEEELb1ELb1ELb0EEEvNS_9FwdParamsE --------------------------
	.section	.text._ZN10layer_norm31ln_parallel_residual_fwd_kernelINS_13Kernel_traitsI6__halfS2_fS2_fjLj2560ELj1ELj4ELj1ELj16ENS_18Kernel_traits_baseILj2560ES2_S2_fS2_fjLj128EEEEELb1ELb1ELb0EEEvNS_9FwdParamsE,"ax",@progbits
	.align	128
        .global         _ZN10layer_norm31ln_parallel_residual_fwd_kernelINS_13Kernel_traitsI6__halfS2_fS2_fjLj2560ELj1ELj4ELj1ELj16ENS_18Kernel_traits_baseILj2560ES2_S2_fS2_fjLj128EEEEELb1ELb1ELb0EEEvNS_9FwdParamsE
        .type           _ZN10layer_norm31ln_parallel_residual_fwd_kernelINS_13Kernel_traitsI6__halfS2_fS2_fjLj2560ELj1ELj4ELj1ELj16ENS_18Kernel_traits_baseILj2560ES2_S2_fS2_fjLj128EEEEELb1ELb1ELb0EEEvNS_9FwdParamsE,@function
        .size           _ZN10layer_norm31ln_parallel_residual_fwd_kernelINS_13Kernel_traitsI6__halfS2_fS2_fjLj2560ELj1ELj4ELj1ELj16ENS_18Kernel_traits_baseILj2560ES2_S2_fS2_fjLj128EEEEELb1ELb1ELb0EEEvNS_9FwdParamsE,(.L_x_54482 - _ZN10layer_norm31ln_parallel_residual_fwd_kernelINS_13Kernel_traitsI6__halfS2_fS2_fjLj2560ELj1ELj4ELj1ELj16ENS_18Kernel_traits_baseILj2560ES2_S2_fS2_fjLj128EEEEELb1ELb1ELb0EEEvNS_9FwdParamsE)
        .other          _ZN10layer_norm31ln_parallel_residual_fwd_kernelINS_13Kernel_traitsI6__halfS2_fS2_fjLj2560ELj1ELj4ELj1ELj16ENS_18Kernel_traits_baseILj2560ES2_S2_fS2_fjLj128EEEEELb1ELb1ELb0EEEvNS_9FwdParamsE,@"STO_CUDA_ENTRY STV_DEFAULT"
_ZN10layer_norm31ln_parallel_residual_fwd_kernelINS_13Kernel_traitsI6__halfS2_fS2_fjLj2560ELj1ELj4ELj1ELj16ENS_18Kernel_traits_baseILj2560ES2_S2_fS2_fjLj128EEEEELb1ELb1ELb0EEEvNS_9FwdParamsE:
.text._ZN10layer_norm31ln_parallel_residual_fwd_kernelINS_13Kernel_traitsI6__halfS2_fS2_fjLj2560ELj1ELj4ELj1ELj16ENS_18Kernel_traits_baseILj2560ES2_S2_fS2_fjLj128EEEEELb1ELb1ELb0EEEvNS_9FwdParamsE:
[----:B------:R-:W-:Y:S01]  /*0000*/  LDC R1, c[0x0][0x37c] ;  /* 0x0000df00ff017b82 */ /* 0x000fe20000000800 */
[----:B------:R-:W0:Y:S07]  /*0010*/  LDCU.U8 UR4, c[0x0][0x464] ;  /* 0x00008c80ff0477ac */ /* 0x000e2e0008000000 */
[----:B------:R-:W1:Y:S01]  /*0020*/  LDC R0, c[0x0][0x458] ;  /* 0x00011600ff007b82 */ /* 0x000e620000000800 */
[----:B------:R-:W2:Y:S07]  /*0030*/  LDCU.64 UR6, c[0x0][0x358] ;  /* 0x00006b00ff0677ac */ /* 0x000eae0008000a00 */
[----:B------:R-:W3:Y:S01]  /*0040*/  LDC R21, c[0x0][0x45c] ;  /* 0x00011700ff157b82 */ /* 0x000ee20000000800 */
[----:B------:R-:W4:Y:S01]  /*0050*/  S2R R17, SR_TID.X ;  /* 0x0000000000117919 */ /* 0x000f220000002100 */
[----:B------:R-:W5:Y:S06]  /*0060*/  LDCU.64 UR8, c[0x0][0x438] ;  /* 0x00008700ff0877ac */ /* 0x000f6c0008000a00 */
[----:B------:R-:W5:Y:S01]  /*0070*/  LDC R7, c[0x0][0x388] ;  /* 0x0000e200ff077b82 */ /* 0x000f620000000800 */
[----:B0-----:R-:W-:Y:S01]  /*0080*/  ISETP.NE.AND P0, PT, RZ, UR4, PT ;  /* 0x00000004ff007c0c */ /* 0x001fe2000bf05270 */
[----:B------:R-:W0:-:S12]  /*0090*/  LDCU.64 UR4, c[0x0][0x450] ;  /* 0x00008a00ff0477ac */ /* 0x000e180008000a00 */
[----:B-1----:R-:W-:Y:S01]  /*00a0*/  @P0 IMAD.MOV.U32 R2, RZ, RZ, R0 ;  /* 0x000000ffff020224 */ /* 0x002fe200078e0000 */
[----:B------:R-:W1:Y:S01]  /*00b0*/  @P0 LDC R5, c[0x0][0x460] ;  /* 0x00011800ff050b82 */ /* 0x000e620000000800 */
[----:B---3--:R-:W-:Y:S01]  /*00c0*/  @P0 IMAD.MOV.U32 R3, RZ, RZ, R21 ;  /* 0x000000ffff030224 */ /* 0x008fe200078e0015 */
[----:B0-----:R-:W-:-:S05]  /*00d0*/  MOV R200, UR4 ;  /* 0x0000000400c87c02 */ /* 0x001fca0008000f00 */
[----:B--2---:R-:W1:Y:S01]  /*00e0*/  @P0 LDG.E.64 R2, desc[UR6][R2.64] ;  /* 0x0000000602020981 */ /* 0x004e62000c1e1b00 */
[----:B------:R-:W-:-:S06]  /*00f0*/  IMAD.U32 R201, RZ, RZ, UR5 ;  /* 0x00000005ffc97e24 */ /* 0x000fcc000f8e00ff */
[----:B------:R-:W2:Y:S01]  /*0100*/  @P0 LDG.E.64 R200, desc[UR6][R200.64] ;  /* 0x00000006c8c80981 */ /* 0x000ea2000c1e1b00 */
[----:B------:R-:W0:Y:S01]  /*0110*/  S2UR UR5, SR_CTAID.X ;  /* 0x00000000000579c3 */ /* 0x000e220000002500 */
[----:B----4-:R-:W-:Y:S01]  /*0120*/  LOP3.LUT R196, R17, 0x1f, RZ, 0xc0, !PT ;  /* 0x0000001f11c47812 */ /* 0x010fe200078ec0ff */
[----:B-----5:R-:W-:Y:S01]  /*0130*/  UISETP.NE.U32.AND UP0, UPT, UR8, URZ, UPT ;  /* 0x000000ff0800728c */ /* 0x020fe2000bf05070 */
[----:B------:R-:W-:Y:S01]  /*0140*/  SHF.R.S32.HI R4, RZ, 0x1f, R7 ;  /* 0x0000001fff047819 */ /* 0x000fe20000011407 */
        /* <DEDUP_REMOVED lines=10> */
[----:B------:R-:W-:Y:S02]  /*01f0*/  LOP3.LUT R5, R13, 0x1f, RZ, 0x3c, !PT ;  /* 0x0000001f0d057812 */ /* 0x000fe400078e3cff */
[----:B------:R-:W-:Y:S02]  /*0200*/  @P0 IADD3.X R21, PT, PT, RZ, R3, RZ, P1, !PT ;  /* 0x00000003ff150210 */ /* 0x000fe40000ffe4ff */
[----:B------:R-:W-:Y:S01]  /*0210*/  LEA.HI.SX32 R18, R4, R5, 0x1d ;  /* 0x0000000504127211 */ /* 0x000fe200078feaff */
[C---:B--2---:R-:W-:Y:S01]  /*0220*/  VIADD R120, R200.reuse, 0x9e3779b9 ;  /* 0x9e3779b9c8787836 */ /* 0x044fe20000000000 */
        /* <DEDUP_REMOVED lines=8> */
[----:B------:R-:W-:Y:S01]  /*02b0*/  IADD3 R5, PT, PT, R200, -0xe443238, RZ ;  /* 0xf1bbcdc8c8057810 */ /* 0x000fe20007ffe0ff */
[C---:B------:R-:W-:Y:S01]  /*02c0*/  VIADD R10, R201.reuse, 0xed9eba14 ;  /* 0xed9eba14c90a7836 */ /* 0x040fe20000000000 */
[C---:B------:R-:W-:Y:S01]  /*02d0*/  IADD3 R15, PT, PT, R201.reuse, -0x695add53, RZ ;  /* 0x96a522adc90f7810 */ /* 0x040fe20007ffe0ff */
[----:B------:R-:W-:Y:S01]  /*02e0*/  VIADD R3, R201, 0xa9066899 ;  /* 0xa9066899c9037836 */ /* 0x000fe20000000000 */
[--C-:B------:R-:W-:Y:S01]  /*02f0*/  SHF.R.U64 R16, R0, 0x2, R21.reuse ;  /* 0x0000000200107819 */ /* 0x100fe20000001215 */
[C---:B------:R-:W-:Y:S01]  /*0300*/  VIADD R8, R200.reuse, 0xb54cda56 ;  /* 0xb54cda56c8087836 */ /* 0x040fe20000000000 */
[----:B------:R-:W-:Y:S01]  /*0310*/  SHF.R.U32.HI R12, RZ, 0x2, R21 ;  /* 0x00000002ff0c7819 */ /* 0x000fe20000011615 */
[----:B------:R-:W-:-:S02]  /*0320*/  VIADD R6, R200, 0x5384540f ;  /* 0x5384540fc8067836 */ /* 0x000fc40000000000 */
        /* <DEDUP_REMOVED lines=74> */
[C---:B0-----:R-:W-:Y:S01]  /*07d0*/  @P5 IMAD.WIDE.U32 R102, R13.reuse, 0x10, R102 ;  /* 0x000000100d665825 */ /* 0x041fe200078e0066 */
        /* <DEDUP_REMOVED lines=12> */
.L_x_35169:
        /* <DEDUP_REMOVED lines=25> */
[C---:B--2---:R-:W-:Y:S01]  /*0a30*/  @P5 IMAD.WIDE.U32 R40, R13.reuse, 0x10, R40 ;  /* 0x000000100d285825 */ /* 0x044fe200078e0028 */
[C---:B------:R-:W-:Y:S01]  /*0a40*/  ISETP.GE.U32.AND P1, PT, R18.reuse, 0x100, PT ;  /* 0x000001001200780c */ /* 0x040fe20003f26070 */
        /* <DEDUP_REMOVED lines=72> */
.L_x_35170:
[----:B------:R-:W-:Y:S05]  /*0ed0*/  BSYNC.RECONVERGENT B0 ;  /* 0x0000000000007941 */ /* 0x000fea0003800200 */
.L_x_35168:
[----:B------:R-:W0:Y:S02]  /*0ee0*/  LDCU UR4, c[0x0][0x384] ;  /* 0x00007080ff0477ac */ /* 0x000e240008000800 */
[----:B0-----:R-:W-:-:S13]  /*0ef0*/  ISETP.GE.AND P0, PT, R17, UR4, PT ;  /* 0x0000000411007c0c */ /* 0x001fda000bf06270 */
[----:B------:R-:W-:Y:S05]  /*0f00*/  @P0 EXIT ;  /* 0x000000000000094d */ /* 0x000fea0003800000 */
[----:B------:R-:W-:Y:S01]  /*0f10*/  IMAD.HI.U32 R13, R19, -0x326172a9, RZ ;  /* 0xcd9e8d57130d7827 */ /* 0x000fe200078e00ff */
[----:B------:R-:W0:Y:S03]  /*0f20*/  LDCU UR10, c[0x0][0x408] ;  /* 0x00008100ff0a77ac */ /* 0x000e260008000800 */
[----:B------:R-:W-:Y:S01]  /*0f30*/  IMAD.HI.U32 R101, R16, -0x2daee0ad, RZ ;  /* 0xd2511f5310657827 */ /* 0x000fe200078e00ff */
[----:B------:R-:W-:Y:S01]  /*0f40*/  LOP3.LUT R13, R12, R13, R200, 0x96, !PT ;  /* 0x0000000d0c0d7212 */ /* 0x000fe200078e96c8 */
[----:B------:R-:W1:Y:S02]  /*0f50*/  LDCU UR13, c[0x0][0x388] ;  /* 0x00007100ff0d77ac */ /* 0x000e640008000800 */
[----:B------:R-:W-:Y:S01]  /*0f60*/  IMAD R105, R16, -0x2daee0ad, RZ ;  /* 0xd2511f5310697824 */ /* 0x000fe200078e02ff */
        /* <DEDUP_REMOVED lines=41> */
[----:B------:R-:W-:Y:S01]  /*1200*/  IMAD R11, R9, -0x2daee0ad, RZ ;  /* 0xd2511f53090b7824 */ /* 0x000fe200078e02ff */
[----:B------:R-:W-:Y:S01]  /*1210*/  LOP3.LUT R13, R0, 0x3, RZ, 0xc0, !PT ;  /* 0x00000003000d7812 */ /* 0x000fe200078ec0ff */
        /* <DEDUP_REMOVED lines=19> */
.L_x_36441:
        /* <DEDUP_REMOVED lines=41> */
.L_x_35176:
        /* <DEDUP_REMOVED lines=13> */
.L_x_35178:
[----:B------:R-:W-:Y:S05]  /*16b0*/  BSYNC.RECONVERGENT B2 ;  /* 0x0000000000027941 */ /* 0x000fea0003800200 */
.L_x_35177:
        /* <DEDUP_REMOVED lines=8> */
[----:B------:R-:W-:Y:S01]  /*1740*/  VIADD R193, R201, 0x76cf5d0a ;  /* 0x76cf5d0ac9c17836 */ /* 0x000fe20000000000 */
        /* <DEDUP_REMOVED lines=25> */
[----:B------:R-:W-:-:S04]  /*18e0*/  IMAD.WIDE.U32 R14, R15, -0x2daee0ad, RZ ;  /* 0xd2511f530f0e7825 */ /* 0x000fc800078e00ff */
        /* <DEDUP_REMOVED lines=23> */
[----:B------:R-:W-:Y:S02]  /*1a60*/  LOP3.LUT R15, R15, R112, R193, 0x96, !PT ;  /* 0x000000700f0f7212 */ /* 0x000fe400078e96c1 */
[----:B------:R-:W-:-:S07]  /*1a70*/  MOV R112, R9 ;  /* 0x0000000900707202 */ /* 0x000fce0000000f00 */
.L_x_35175:
[----:B------:R-:W-:Y:S05]  /*1a80*/  BSYNC.RECONVERGENT B1 ;  /* 0x0000000000017941 */ /* 0x000fea0003800200 */
.L_x_35174:
[----:B------:R-:W0:Y:S01]  /*1a90*/  LDC R9, c[0x0][0x404] ;  /* 0x00010100ff097b82 */ /* 0x000e220000000800 */
[----:B------:R-:W-:Y:S01]  /*1aa0*/  I2FP.F32.U32 R13, R112 ;  /* 0x00000070000d7245 */ /* 0x000fe20000201000 */
[----:B------:R-:W-:Y:S01]  /*1ab0*/  IMAD.MOV.U32 R112, RZ, RZ, 0x2f800000 ;  /* 0x2f800000ff707424 */ /* 0x000fe200078e00ff */
[----:B------:R-:W-:Y:S01]  /*1ac0*/  ISETP.NE.AND P2, PT, R115, 0x1, PT ;  /* 0x000000017300780c */ /* 0x000fe20003f45270 */
[----:B------:R-:W-:Y:S01]  /*1ad0*/  BSSY.RECONVERGENT B1, `(.L_x_35179) ;  /* 0x000005c000017945 */ /* 0x000fe20003800200 */
[----:B------:R-:W-:Y:S01]  /*1ae0*/  LOP3.LUT R197, R197, 0xffffffef, RZ, 0xc0, !PT ;  /* 0xffffffefc5c57812 */ /* 0x000fe200078ec0ff */
[----:B------:R-:W-:Y:S01]  /*1af0*/  FFMA.FTZ R114, R13, R112, 1.1641532182693481445e-10 ;  /* 0x2f0000000d727423 */ /* 0x000fe20000010070 */
[----:B------:R-:W-:Y:S02]  /*1b00*/  HFMA2 R193, -RZ, RZ, 0, 1.1920928955078125e-07 ;  /* 0x00000002ffc17431 */ /* 0x000fe400000001ff */
[----:B-----5:R-:W-:Y:S02]  /*1b10*/  HADD2.F32 R113, -RZ, R116.H0_H0 ;  /* 0x20000074ff717230 */ /* 0x020fe40000004100 */
[----:B------:R-:W-:Y:S01]  /*1b20*/  IMAD.MOV.U32 R13, RZ, RZ, R10 ;  /* 0x000000ffff0d7224 */ /* 0x000fe200078e000a */
        /* <DEDUP_REMOVED lines=11> */
.L_x_35181:
        /* <DEDUP_REMOVED lines=13> */
.L_x_35183:
[----:B------:R-:W-:Y:S05]  /*1cb0*/  BSYNC.RECONVERGENT B2 ;  /* 0x0000000000027941 */ /* 0x000fea0003800200 */
.L_x_35182:
[----:B------:R-:W-:Y:S01]  /*1cc0*/  IMAD.WIDE.U32 R114, R19, -0x326172a9, RZ ;  /* 0xcd9e8d5713727825 */ /* 0x000fe200078e00ff */
[----:B------:R-:W-:Y:S02]  /*1cd0*/  LOP3.LUT R202, R11, R15, R201, 0x96, !PT ;  /* 0x0000000f0bca7212 */ /* 0x000fe400078e96c9 */
[----:B------:R-:W-:Y:S01]  /*1ce0*/  IADD3 R193, PT, PT, R201, 0x76cf5d0a, RZ ;  /* 0x76cf5d0ac9c17810 */ /* 0x000fe20007ffe0ff */
[----:B------:R-:W-:Y:S01]  /*1cf0*/  VIADD R13, R200, 0x9e3779b9 ;  /* 0x9e3779b9c80d7836 */ /* 0x000fe20000000000 */
        /* <DEDUP_REMOVED lines=12> */
[----:B------:R-:W-:-:S04]  /*1dc0*/  IMAD.WIDE.U32 R202, R193, -0x326172a9, RZ ;  /* 0xcd9e8d57c1ca7825 */ /* 0x000fc800078e00ff */
[----:B------:R-:W-:Y:S01]  /*1dd0*/  IMAD.WIDE.U32 R194, R13, -0x2daee0ad, RZ ;  /* 0xd2511f530dc27825 */ /* 0x000fe200078e00ff */
[----:B------:R-:W-:Y:S02]  /*1de0*/  IADD3 R13, PT, PT, R201, 0x32370b8f, RZ ;  /* 0x32370b8fc90d7810 */ /* 0x000fe40007ffe0ff */
[----:B------:R-:W-:Y:S01]  /*1df0*/  LOP3.LUT R15, R15, R114, R203, 0x96, !PT ;  /* 0x000000720f0f7212 */ /* 0x000fe200078e96cb */
[----:B------:R-:W-:Y:S01]  /*1e00*/  VIADD R193, R201, 0xed9eba14 ;  /* 0xed9eba14c9c17836 */ /* 0x000fe20000000000 */
[----:B------:R-:W-:-:S03]  /*1e10*/  LOP3.LUT R13, R13, R14, R195, 0x96, !PT ;  /* 0x0000000e0d0d7212 */ /* 0x000fc600078e96c3 */
        /* <DEDUP_REMOVED lines=14> */
[C---:B------:R-:W-:Y:S02]  /*1f00*/  IADD3 R13, PT, PT, R200.reuse, -0x4ab325aa, RZ ;  /* 0xb54cda56c80d7810 */ /* 0x040fe40007ffe0ff */
[----:B------:R-:W-:Y:S01]  /*1f10*/  LOP3.LUT R193, R193, R194, R15, 0x96, !PT ;  /* 0x000000c2c1c17212 */ /* 0x000fe200078e960f */
[----:B------:R-:W-:Y:S01]  /*1f20*/  VIADD R15, R200, 0x5384540f ;  /* 0x5384540fc80f7836 */ /* 0x000fe20000000000 */
[----:B------:R-:W-:-:S03]  /*1f30*/  LOP3.LUT R13, R13, R202, R115, 0x96, !PT ;  /* 0x000000ca0d0d7212 */ /* 0x000fc600078e9673 */
[----:B------:R-:W-:Y:S01]  /*1f40*/  IMAD.WIDE.U32 R202, R193, -0x326172a9, RZ ;  /* 0xcd9e8d57c1ca7825 */ /* 0x000fe200078e00ff */
[----:B------:R-:W-:-:S03]  /*1f50*/  IADD3 R193, PT, PT, R201, -0x24c28bd8, RZ ;  /* 0xdb3d7428c9c17810 */ /* 0x000fc60007ffe0ff */
[----:B------:R-:W-:Y:S01]  /*1f60*/  IMAD.WIDE.U32 R194, R13, -0x2daee0ad, RZ ;  /* 0xd2511f530dc27825 */ /* 0x000fe200078e00ff */
[----:B------:R-:W-:-:S03]  /*1f70*/  LOP3.LUT R114, R15, R114, R203, 0x96, !PT ;  /* 0x000000720f727212 */ /* 0x000fc600078e96cb */
[----:B------:R-:W-:Y:S02]  /*1f80*/  VIADD R13, R201, 0x1fd5c5a3 ;  /* 0x1fd5c5a3c90d7836 */ /* 0x000fe40000000000 */
[----:B------:R-:W-:-:S03]  /*1f90*/  IMAD.WIDE.U32 R114, R114, -0x2daee0ad, RZ ;  /* 0xd2511f5372727825 */ /* 0x000fc600078e00ff */
[----:B------:R-:W-:Y:S01]  /*1fa0*/  LOP3.LUT R14, R13, R14, R195, 0x96, !PT ;  /* 0x0000000e0d0e7212 */ /* 0x000fe200078e96c3 */
[----:B------:R-:W-:Y:S01]  /*1fb0*/  VIADD R13, R200, 0xf1bbcdc8 ;  /* 0xf1bbcdc8c80d7836 */ /* 0x000fe20000000000 */
[----:B------:R-:W-:-:S03]  /*1fc0*/  LOP3.LUT R193, R193, R194, R115, 0x96, !PT ;  /* 0x000000c2c1c17212 */ /* 0x000fc600078e9673 */
[----:B------:R-:W-:-:S05]  /*1fd0*/  IMAD.WIDE.U32 R14, R14, -0x326172a9, RZ ;  /* 0xcd9e8d570e0e7825 */ /* 0x000fca00078e00ff */
        /* <DEDUP_REMOVED lines=8> */
[----:B------:R-:W-:Y:S01]  /*2060*/  IMAD.MOV.U32 R13, RZ, RZ, R192 ;  /* 0x000000ffff0d7224 */ /* 0x000fe200078e00c0 */
[----:B------:R-:W-:Y:S01]  /*2070*/  MOV R192, R194 ;  /* 0x000000c200c07202 */ /* 0x000fe20000000f00 */
[----:B------:R-:W-:-:S07]  /*2080*/  IMAD.MOV.U32 R193, RZ, RZ, RZ ;  /* 0x000000ffffc17224 */ /* 0x000fce00078e00ff */
.L_x_35180:
[----:B------:R-:W-:Y:S05]  /*2090*/  BSYNC.RECONVERGENT B1 ;  /* 0x0000000000017941 */ /* 0x000fea0003800200 */
.L_x_35179:
        /* <DEDUP_REMOVED lines=19> */
.L_x_35186:
        /* <DEDUP_REMOVED lines=13> */
.L_x_35188:
[----:B------:R-:W-:Y:S05]  /*22a0*/  BSYNC.RECONVERGENT B2 ;  /* 0x0000000000027941 */ /* 0x000fea0003800200 */
.L_x_35187:
        /* <DEDUP_REMOVED lines=30> */
[----:B------:R-:W-:Y:S02]  /*2490*/  IADD3 R13, PT, PT, R201, -0x56f99767, RZ ;  /* 0xa9066899c90d7810 */ /* 0x000fe40007ffe0ff */
        /* <DEDUP_REMOVED lines=19> */
[----:B------:R-:W-:Y:S01]  /*25d0*/  HFMA2 R115, -RZ, RZ, 0, 0 ;  /* 0x00000000ff737431 */ /* 0x000fe200000001ff */
[----:B------:R-:W-:Y:S01]  /*25e0*/  LOP3.LUT R13, R13, R202, R15, 0x96, !PT ;  /* 0x000000ca0d0d7212 */ /* 0x000fe200078e960f */
[----:B------:R-:W-:-:S04]  /*25f0*/  IMAD.WIDE.U32 R202, R193, -0x326172a9, RZ ;  /* 0xcd9e8d57c1ca7825 */ /* 0x000fc800078e00ff */
[----:B------:R-:W-:Y:S01]  /*2600*/  VIADD R15, R200, 0x8ff34781 ;  /* 0x8ff34781c80f7836 */ /* 0x000fe20000000000 */
[----:B------:R-:W-:Y:S01]  /*2610*/  MOV R10, R202 ;  /* 0x000000ca000a7202 */ /* 0x000fe20000000f00 */
[----:B------:R-:W-:-:S03]  /*2620*/  IMAD.WIDE.U32 R194, R13, -0x2daee0ad, RZ ;  /* 0xd2511f530dc27825 */ /* 0x000fc600078e00ff */
[----:B------:R-:W-:Y:S01]  /*2630*/  LOP3.LUT R14, R15, R14, R203, 0x96, !PT ;  /* 0x0000000e0f0e7212 */ /* 0x000fe200078e96cb */
[----:B------:R-:W-:-:S05]  /*2640*/  VIADD R13, R201, 0x96a522ad ;  /* 0x96a522adc90d7836 */ /* 0x000fca0000000000 */
[----:B------:R-:W-:Y:S01]  /*2650*/  LOP3.LUT R15, R13, R114, R195, 0x96, !PT ;  /* 0x000000720d0f7212 */ /* 0x000fe200078e96c3 */
[----:B------:R-:W-:Y:S02]  /*2660*/  IMAD.MOV.U32 R13, RZ, RZ, R192 ;  /* 0x000000ffff0d7224 */ /* 0x000fe400078e00c0 */
[----:B------:R-:W-:-:S07]  /*2670*/  IMAD.MOV.U32 R192, RZ, RZ, R194 ;  /* 0x000000ffffc07224 */ /* 0x000fce00078e00c2 */
.L_x_35185:
[----:B------:R-:W-:Y:S05]  /*2680*/  BSYNC.RECONVERGENT B1 ;  /* 0x0000000000017941 */ /* 0x000fea0003800200 */
.L_x_35184:
        /* <DEDUP_REMOVED lines=19> */
.L_x_35191:
        /* <DEDUP_REMOVED lines=13> */
.L_x_35193:
[----:B------:R-:W-:Y:S05]  /*2890*/  BSYNC.RECONVERGENT B2 ;  /* 0x0000000000027941 */ /* 0x000fea0003800200 */
.L_x_35192:
        /* <DEDUP_REMOVED lines=14> */
[----:B------:R-:W-:Y:S02]  /*2980*/  VIADD R13, R200, 0x3c6ef372 ;  /* 0x3c6ef372c80d7836 */ /* 0x000fe40000000000 */
[----:B------:R-:W-:-:S03]  /*2990*/  IMAD.MOV.U32 R193, RZ, RZ, RZ ;  /* 0x000000ffffc17224 */ /* 0x000fc600078e00ff */
        /* <DEDUP_REMOVED lines=9> */
[C---:B------:R-:W-:Y:S02]  /*2a30*/  IADD3 R13, PT, PT, R200.reuse, 0x78dde6e4, RZ ;  /* 0x78dde6e4c80d7810 */ /* 0x040fe40007ffe0ff */
[----:B------:R-:W-:Y:S01]  /*2a40*/  LOP3.LUT R115, R115, R202, R15, 0x96, !PT ;  /* 0x000000ca73737212 */ /* 0x000fe200078e960f */
[----:B------:R-:W-:Y:S01]  /*2a50*/  VIADD R15, R200, 0x1715609d ;  /* 0x1715609dc80f7836 */ /* 0x000fe20000000000 */
[----:B------:R-:W-:-:S03]  /*2a60*/  LOP3.LUT R13, R13, R204, R195, 0x96, !PT ;  /* 0x000000cc0d0d7212 */ /* 0x000fc600078e96c3 */
[----:B------:R-:W-:Y:S01]  /*2a70*/  IMAD.WIDE.U32 R204, R115, -0x326172a9, RZ ;  /* 0xcd9e8d5773cc7825 */ /* 0x000fe200078e00ff */
[----:B------:R-:W-:-:S03]  /*2a80*/  IADD3 R115, PT, PT, R201, 0x646e171e, RZ ;  /* 0x646e171ec9737810 */ /* 0x000fc60007ffe0ff */
        /* <DEDUP_REMOVED lines=30> */
.L_x_35190:
[----:B------:R-:W-:Y:S05]  /*2c70*/  BSYNC.RECONVERGENT B1 ;  /* 0x0000000000017941 */ /* 0x000fea0003800200 */
.L_x_35189:
        /* <DEDUP_REMOVED lines=19> */
.L_x_35196:
        /* <DEDUP_REMOVED lines=13> */
.L_x_35198:
[----:B------:R-:W-:Y:S05]  /*2e80*/  BSYNC.RECONVERGENT B2 ;  /* 0x0000000000027941 */ /* 0x000fea0003800200 */
.L_x_35197:
        /* <DEDUP_REMOVED lines=48> */
[----:B------:R-:W-:Y:S01]  /*3190*/  LOP3.LUT R115, R115, R202, R195, 0x96, !PT ;  /* 0x000000ca73737212 */ /* 0x000fe200078e96c3 */
[----:B------:R-:W-:Y:S02]  /*31a0*/  IMAD.MOV.U32 R195, RZ, RZ, RZ ;  /* 0x000000ffffc37224 */ /* 0x000fe400078e00ff */
        /* <DEDUP_REMOVED lines=10> */
[----:B------:R-:W-:-:S07]  /*3250*/  MOV R192, R202 ;  /* 0x000000ca00c07202 */ /* 0x000fce0000000f00 */
.L_x_35195:
[----:B------:R-:W-:Y:S05]  /*3260*/  BSYNC.RECONVERGENT B1 ;  /* 0x0000000000017941 */ /* 0x000fea0003800200 */
.L_x_35194:
        /* <DEDUP_REMOVED lines=17> */
.L_x_35201:
        /* <DEDUP_REMOVED lines=13> */
.L_x_35203:
[----:B------:R-:W-:Y:S05]  /*3450*/  BSYNC.RECONVERGENT B2 ;  /* 0x0000000000027941 */ /* 0x000fea0003800200 */
.L_x_35202:
        /* <DEDUP_REMOVED lines=49> */
[----:B------:R-:W-:-:S04]  /*3770*/  LOP3.LUT R193, R193, R202, R195, 0x96, !PT ;  /* 0x000000cac1c17212 */ /* 0x000fc800078e96c3 */
[----:B------:R-:W-:Y:S01]  /*3780*/  LOP3.LUT R13, R13, R204, R15, 0x96, !PT ;  /* 0x000000cc0d0d7212 */ /* 0x000fe200078e960f */
[----:B------:R-:W-:-:S04]  /*3790*/  IMAD.WIDE.U32 R204, R193, -0x326172a9, RZ ;  /* 0xcd9e8d57c1cc7825 */ /* 0x000fc800078e00ff */
[----:B------:R-:W-:Y:S02]  /*37a0*/  HFMA2 R193, -RZ, RZ, 0, 0 ;  /* 0x00000000ffc17431 */ /* 0x000fe400000001ff */
        /* <DEDUP_REMOVED lines=8> */
.L_x_35200:
[----:B------:R-:W-:Y:S05]  /*3830*/  BSYNC.RECONVERGENT B1 ;  /* 0x0000000000017941 */ /* 0x000fea0003800200 */
.L_x_35199:
        /* <DEDUP_REMOVED lines=17> */
.L_x_35206:
        /* <DEDUP_REMOVED lines=13> */
.L_x_35208:
[----:B------:R-:W-:Y:S05]  /*3a20*/  BSYNC.RECONVERGENT B2 ;  /* 0x0000000000027941 */ /* 0x000fea0003800200 */
.L_x_35207:
        /* <DEDUP_REMOVED lines=61> */
.L_x_35205:
[----:B------:R-:W-:Y:S05]  /*3e00*/  BSYNC.RECONVERGENT B1 ;  /* 0x0000000000017941 */ /* 0x000fea0003800200 */
.L_x_35204:
[----:B------:R-:W-:Y:S01]  /*3e10*/  ISETP.NE.AND P5, PT, R199, 0x1, PT ;  /* 0x00000001c700780c */ /* 0x000fe20003fa5270 */
[----:B------:R-:W-:Y:S01]  /*3e20*/  BSSY.RECONVERGENT B1, `(.L_x_35209) ;  /* 0x000005b000017945 */ /* 0x000fe20003800200 */
[----:B------:R-:W-:Y:S01]  /*3e30*/  I2FP.F32.U32 R13, R13 ;  /* 0x0000000d000d7245 */ /* 0x000fe20000201000 */
[----:B------:R-:W-:Y:S02]  /*3e40*/  HADD2.F32 R193, -RZ, R119.H0_H0 ;  /* 0x20000077ffc17230 */ /* 0x000fe40000004100 */
[----:B------:R-:W-:Y:S02]  /*3e50*/  IMAD.MOV.U32 R195, RZ, RZ, R10 ;  /* 0x000000ffffc37224 */ /* 0x000fe400078e000a */
[----:B------:R-:W-:Y:S01]  /*3e60*/  FFMA.FTZ R194, R13, R112, 1.1641532182693481445e-10 ;  /* 0x2f0000000dc27423 */ /* 0x000fe20000010070 */
[----:B------:R-:W-:-:S04]  /*3e70*/  HFMA2 R13, -RZ, RZ, 0, 1.1920928955078125e-07 ;  /* 0x00000002ff0d7431 */ /* 0x000fc800000001ff */
        /* <DEDUP_REMOVED lines=10> */
.L_x_35211:
        /* <DEDUP_REMOVED lines=13> */
.L_x_35213:
[----:B------:R-:W-:Y:S05]  /*3ff0*/  BSYNC.RECONVERGENT B2 ;  /* 0x0000000000027941 */ /* 0x000fea0003800200 */
.L_x_35212:
        /* <DEDUP_REMOVED lines=49> */
[----:B------:R-:W-:Y:S02]  /*4310*/  IMAD.MOV.U32 R195, RZ, RZ, R192 ;  /* 0x000000ffffc37224 */ /* 0x000fe400078e00c0 */
        /* <DEDUP_REMOVED lines=10> */
[----:B------:R-:W-:-:S07]  /*43c0*/  MOV R192, R202 ;  /* 0x000000ca00c07202 */ /* 0x000fce0000000f00 */
.L_x_35210:
[----:B------:R-:W-:Y:S05]  /*43d0*/  BSYNC.RECONVERGENT B1 ;  /* 0x0000000000017941 */ /* 0x000fea0003800200 */
.L_x_35209:
[----:B------:R-:W-:Y:S01]  /*43e0*/  I2FP.F32.U32 R195, R195 ;  /* 0x000000c300c37245 */ /* 0x000fe20000201000 */
[----:B------:R-:W-:Y:S01]  /*43f0*/  FMUL.FTZ R113, R113, UR10 ;  /* 0x0000000a71717c20 */ /* 0x000fe20008410000 */
[----:B------:R-:W-:Y:S01]  /*4400*/  P2R R202, PR, RZ, 0x2 ;  /* 0x00000002ffca7803 */ /* 0x000fe20000000000 */
[----:B------:R-:W-:Y:S01]  /*4410*/  HADD2.F32 R199, -RZ, R119.H1_H1 ;  /* 0x30000077ffc77230 */ /* 0x000fe20000004100 */
[----:B------:R-:W-:Y:S01]  /*4420*/  LOP3.LUT P1, RZ, R197, 0x10, RZ, 0xc0, !PT ;  /* 0x00000010c5ff7812 */ /* 0x000fe2000782c0ff */
[----:B------:R-:W-:Y:S01]  /*4430*/  FFMA.FTZ R194, R195, R112, 1.1641532182693481445e-10 ;  /* 0x2f000000c3c27423 */ /* 0x000fe20000010070 */
[----:B------:R-:W-:Y:S01]  /*4440*/  FMUL.FTZ R112, R118, UR10 ;  /* 0x0000000a76707c20 */ /* 0x000fe20008410000 */
[----:B------:R-:W-:Y:S01]  /*4450*/  P2R R203, PR, RZ, 0x1 ;  /* 0x00000001ffcb7803 */ /* 0x000fe20000000000 */
[----:B------:R-:W-:Y:S01]  /*4460*/  FMUL.FTZ R116, R116, UR10 ;  /* 0x0000000a74747c20 */ /* 0x000fe20008410000 */
[----:B------:R-:W-:Y:S01]  /*4470*/  LOP3.LUT P0, RZ, R197, 0x8, RZ, 0xc0, !PT ;  /* 0x00000008c5ff7812 */ /* 0x000fe2000780c0ff */
[----:B------:R-:W-:Y:S01]  /*4480*/  FMUL.FTZ R115, R115, UR10 ;  /* 0x0000000a73737c20 */ /* 0x000fe20008410000 */
[----:B------:R-:W-:Y:S01]  /*4490*/  FMUL.FTZ R119, R117, UR10 ;  /* 0x0000000a75777c20 */ /* 0x000fe20008410000 */
[----:B------:R-:W-:Y:S01]  /*44a0*/  FSEL R117, R112, RZ, P3 ;  /* 0x000000ff70757208 */ /* 0x000fe20001800000 */
[----:B------:R-:W-:Y:S01]  /*44b0*/  FMUL.FTZ R193, R193, UR10 ;  /* 0x0000000ac1c17c20 */ /* 0x000fe20008410000 */
[----:B------:R-:W-:Y:S01]  /*44c0*/  LOP3.LUT P5, RZ, R197, 0x2, RZ, 0xc0, !PT ;  /* 0x00000002c5ff7812 */ /* 0x000fe200078ac0ff */
[----:B------:R-:W-:Y:S01]  /*44d0*/  FMUL.FTZ R114, R114, UR10 ;  /* 0x0000000a72727c20 */ /* 0x000fe20008410000 */
[----:B------:R-:W-:Y:S01]  /*44e0*/  FSEL R112, R113, RZ, P1 ;  /* 0x000000ff71707208 */ /* 0x000fe20000800000 */
[----:B------:R-:W-:Y:S01]  /*44f0*/  FMUL.FTZ R199, R199, UR10 ;  /* 0x0000000ac7c77c20 */ /* 0x000fe20008410000 */
[----:B------:R-:W-:-:S02]  /*4500*/  ISETP.NE.AND P1, PT, R202, RZ, PT ;  /* 0x000000ffca00720c */ /* 0x000fc40003f25270 */
[----:B------:R-:W-:Y:S02]  /*4510*/  FSEL R113, R116, RZ, P0 ;  /* 0x000000ff74717208 */ /* 0x000fe40000000000 */
[----:B------:R-:W-:Y:S02]  /*4520*/  FSEL R116, R115, RZ, P2 ;  /* 0x000000ff73747208 */ /* 0x000fe40001000000 */
[----:B------:R-:W-:Y:S02]  /*4530*/  FSEL R115, R119, RZ, P5 ;  /* 0x000000ff77737208 */ /* 0x000fe40002800000 */
[----:B------:R-:W-:Y:S02]  /*4540*/  LOP3.LUT P6, RZ, R197, 0x4, RZ, 0xc0, !PT ;  /* 0x00000004c5ff7812 */ /* 0x000fe400078cc0ff */
[----:B------:R-:W-:Y:S02]  /*4550*/  FSETP.GTU.FTZ.AND P5, PT, R194, R9, PT ;  /* 0x00000009c200720b */ /* 0x000fe40003fbc000 */
        /* <DEDUP_REMOVED lines=8> */
[----:B------:R-:W-:Y:S01]  /*45e0*/  @P1 FADD.FTZ R116, R108, R116 ;  /* 0x000000746c741221 */ /* 0x000fe20000010000 */
[----:B------:R-:W-:Y:S01]  /*45f0*/  @P1 FADD.FTZ R117, R109, R117 ;  /* 0x000000756d751221 */ /* 0x000fe20000010000 */
[----:B------:R-:W-:Y:S01]  /*4600*/  @P1 FADD.FTZ R118, R110, R118 ;  /* 0x000000766e761221 */ /* 0x000fe20000010000 */
[----:B------:R-:W-:Y:S01]  /*4610*/  @P1 FADD.FTZ R119, R111, R119 ;  /* 0x000000776f771221 */ /* 0x000fe20000010000 */
[----:B------:R-:W-:Y:S01]  /*4620*/  PLOP3.LUT P5, PT, P5, PT, PT, 0x8, 0x80 ;  /* 0x000000000080781c */ /* 0x000fe20002fae170 */
[----:B------:R-:W-:-:S12]  /*4630*/  BRA `(.L_x_35214) ;  /* 0x0000006000607947 */ /* 0x000fd80003800000 */
.L_x_35173:
        /* <DEDUP_REMOVED lines=16> */
.L_x_35217:
        /* <DEDUP_REMOVED lines=13> */
.L_x_35219:
[----:B------:R-:W-:Y:S05]  /*4810*/  BSYNC.RECONVERGENT B2 ;  /* 0x0000000000027941 */ /* 0x000fea0003800200 */
.L_x_35218:
        /* <DEDUP_REMOVED lines=44> */
[C---:B------:R-:W-:Y:S02]  /*4ae0*/  VIADD R13, R201.reuse, 0xdb3d7428 ;  /* 0xdb3d7428c90d7836 */ /* 0x040fe40000000000 */
        /* <DEDUP_REMOVED lines=14> */
[----:B------:R-:W-:-:S07]  /*4bd0*/  IMAD.MOV.U32 R2, RZ, RZ, R9 ;  /* 0x000000ffff027224 */ /* 0x000fce00078e0009 */
.L_x_35216:
[----:B------:R-:W-:Y:S05]  /*4be0*/  BSYNC.RECONVERGENT B1 ;  /* 0x0000000000017941 */ /* 0x000fea0003800200 */
.L_x_35215:
        /* <DEDUP_REMOVED lines=9> */
[----:B-----5:R-:W-:-:S03]  /*4c80*/  HADD2.F32 R2, -RZ, R116.H0_H0 ;  /* 0x20000074ff027230 */ /* 0x020fc60000004100 */
        /* <DEDUP_REMOVED lines=13> */
.L_x_35222:
        /* <DEDUP_REMOVED lines=13> */
.L_x_35224:
[----:B------:R-:W-:Y:S05]  /*4e30*/  BSYNC.RECONVERGENT B2 ;  /* 0x0000000000027941 */ /* 0x000fea0003800200 */
.L_x_35223:
        /* <DEDUP_REMOVED lines=53> */
[----:B------:R-:W-:Y:S01]  /*5190*/  IMAD.MOV.U32 R10, RZ, RZ, R114 ;  /* 0x000000ffff0a7224 */ /* 0x000fe200078e0072 */
[----:B------:R-:W-:Y:S01]  /*51a0*/  IADD3 R3, PT, PT, R200, -0x700cb87f, RZ ;  /* 0x8ff34781c8037810 */ /* 0x000fe20007ffe0ff */
[----:B------:R-:W-:Y:S02]  /*51b0*/  IMAD.MOV.U32 R5, RZ, RZ, RZ ;  /* 0x000000ffff057224 */ /* 0x000fe400078e00ff */
[----:B------:R-:W-:Y:S01]  /*51c0*/  IMAD.WIDE.U32 R112, R112, -0x2daee0ad, RZ ;  /* 0xd2511f5370707825 */ /* 0x000fe200078e00ff */
[----:B------:R-:W-:Y:S02]  /*51d0*/  LOP3.LUT R14, R3, R6, R115, 0x96, !PT ;  /* 0x00000006030e7212 */ /* 0x000fe400078e9673 */
[----:B------:R-:W-:Y:S01]  /*51e0*/  MOV R3, R192 ;  /* 0x000000c000037202 */ /* 0x000fe20000000f00 */
[----:B------:R-:W-:Y:S01]  /*51f0*/  IMAD.MOV.U32 R192, RZ, RZ, R112 ;  /* 0x000000ffffc07224 */ /* 0x000fe200078e0070 */
[----:B------:R-:W-:-:S07]  /*5200*/  LOP3.LUT R15, R15, R4, R113, 0x96, !PT ;  /* 0x000000040f0f7212 */ /* 0x000fce00078e9671 */
.L_x_35221:
[----:B------:R-:W-:Y:S05]  /*5210*/  BSYNC.RECONVERGENT B1 ;  /* 0x0000000000017941 */ /* 0x000fea0003800200 */
.L_x_35220:
[----:B------:R-:W-:Y:S01]  /*5220*/  I2FP.F32.U32 R4, R3 ;  /* 0x0000000300047245 */ /* 0x000fe20000201000 */
[----:B------:R-:W-:Y:S01]  /*5230*/  HADD2.F32 R6, -RZ, R100.H0_H0 ;  /* 0x20000064ff067230 */ /* 0x000fe20000004100 */
[----:B------:R-:W-:Y:S01]  /*5240*/  ISETP.NE.AND P3, PT, R5, 0x1, PT ;  /* 0x000000010500780c */ /* 0x000fe20003f65270 */
[----:B------:R-:W-:Y:S02]  /*5250*/  BSSY.RECONVERGENT B1, `(.L_x_35225) ;  /* 0x000005f000017945 */ /* 0x000fe40003800200 */
[----:B------:R-:W-:Y:S01]  /*5260*/  FFMA.FTZ R3, R4, R193, 1.1641532182693481445e-10 ;  /* 0x2f00000004037423 */ /* 0x000fe200000100c1 */
[----:B------:R-:W-:Y:S01]  /*5270*/  FMUL.FTZ R6, R6, R9 ;  /* 0x0000000906067220 */ /* 0x000fe20000410000 */
[----:B------:R-:W-:-:S03]  /*5280*/  HFMA2 R4, -RZ, RZ, 0, 1.1920928955078125e-07 ;  /* 0x00000002ff047431 */ /* 0x000fc600000001ff */
[----:B------:R-:W-:Y:S02]  /*5290*/  FSETP.GTU.FTZ.AND P2, PT, R3, R0, PT ;  /* 0x000000000300720b */ /* 0x000fe40003f5c000 */
[----:B------:R-:W-:Y:S01]  /*52a0*/  FSEL R3, R2, RZ, P4 ;  /* 0x000000ff02037208 */ /* 0x000fe20002000000 */
[----:B------:R-:W-:Y:S01]  /*52b0*/  IMAD.MOV.U32 R2, RZ, RZ, R10 ;  /* 0x000000ffff027224 */ /* 0x000fe200078e000a */
        /* <DEDUP_REMOVED lines=13> */
.L_x_35227:
        /* <DEDUP_REMOVED lines=13> */
.L_x_35229:
[----:B------:R-:W-:Y:S05]  /*5460*/  BSYNC.RECONVERGENT B2 ;  /* 0x0000000000027941 */ /* 0x000fea0003800200 */
.L_x_35228:
[----:B------:R-:W-:Y:S01]  /*5470*/  IMAD.WIDE.U32 R4, R19, -0x326172a9, RZ ;  /* 0xcd9e8d5713047825 */ /* 0x000fe200078e00ff */
[----:B------:R-:W-:Y:S02]  /*5480*/  LOP3.LUT R14, R11, R3, R201, 0x96, !PT ;  /* 0x000000030b0e7212 */ /* 0x000fe400078e96c9 */
[C---:B------:R-:W-:Y:S01]  /*5490*/  IADD3 R13, PT, PT, R201.reuse, 0x76cf5d0a, RZ ;  /* 0x76cf5d0ac90d7810 */ /* 0x040fe20007ffe0ff */
[----:B------:R-:W-:Y:S01]  /*54a0*/  VIADD R3, R200, 0x9e3779b9 ;  /* 0x9e3779b9c8037836 */ /* 0x000fe20000000000 */
[----:B------:R-:W-:Y:S01]  /*54b0*/  LOP3.LUT R6, R12, R5, R200, 0x96, !PT ;  /* 0x000000050c067212 */ /* 0x000fe200078e96c8 */
[----:B------:R-:W-:Y:S02]  /*54c0*/  VIADD R5, R201, 0xbb67ae85 ;  /* 0xbb67ae85c9057836 */ /* 0x000fe40000000000 */
[----:B------:R-:W-:-:S04]  /*54d0*/  IMAD.WIDE.U32 R14, R14, -0x326172a9, RZ ;  /* 0xcd9e8d570e0e7825 */ /* 0x000fc800078e00ff */
[----:B------:R-:W-:Y:S01]  /*54e0*/  IMAD.WIDE.U32 R6, R6, -0x2daee0ad, RZ ;  /* 0xd2511f5306067825 */ /* 0x000fe200078e00ff */
[----:B------:R-:W-:-:S04]  /*54f0*/  LOP3.LUT R3, R3, R4, R15, 0x96, !PT ;  /* 0x0000000403037212 */ /* 0x000fc800078e960f */
        /* <DEDUP_REMOVED lines=17> */
[----:B------:R-:W-:Y:S02]  /*5610*/  IADD3 R3, PT, PT, R200, 0x1715609d, RZ ;  /* 0x1715609dc8037810 */ /* 0x000fe40007ffe0ff */
        /* <DEDUP_REMOVED lines=13> */
[----:B------:R-:W-:Y:S02]  /*56f0*/  VIADD R5, R201, 0x1fd5c5a3 ;  /* 0x1fd5c5a3c9057836 */ /* 0x000fe40000000000 */
        /* <DEDUP_REMOVED lines=20> */
.L_x_35226:
[----:B------:R-:W-:Y:S05]  /*5840*/  BSYNC.RECONVERGENT B1 ;  /* 0x0000000000017941 */ /* 0x000fea0003800200 */
.L_x_35225:
[----:B------:R-:W-:Y:S01]  /*5850*/  I2FP.F32.U32 R2, R2 ;  /* 0x0000000200027245 */ /* 0x000fe20000201000 */
[----:B------:R-:W-:Y:S01]  /*5860*/  BSSY.RECONVERGENT B1, `(.L_x_35230) ;  /* 0x000005e000017945 */ /* 0x000fe20003800200 */
[----:B------:R-:W-:Y:S01]  /*5870*/  ISETP.NE.AND P2, PT, R4, 0x1, PT ;  /* 0x000000010400780c */ /* 0x000fe20003f45270 */
[----:B------:R-:W-:Y:S01]  /*5880*/  IMAD.MOV.U32 R5, RZ, RZ, 0x2 ;  /* 0x00000002ff057424 */ /* 0x000fe200078e00ff */
[----:B------:R-:W-:Y:S01]  /*5890*/  LOP3.LUT R197, R197, 0xfffffff7, RZ, 0xc0, !PT ;  /* 0xfffffff7c5c57812 */ /* 0x000fe200078ec0ff */
[----:B------:R-:W-:Y:S01]  /*58a0*/  FFMA.FTZ R3, R2, R193, 1.1641532182693481445e-10 ;  /* 0x2f00000002037423 */ /* 0x000fe200000100c1 */
[----:B------:R-:W-:-:S04]  /*58b0*/  HADD2.F32 R2, -RZ, R116.H1_H1 ;  /* 0x30000074ff027230 */ /* 0x000fc80000004100 */
        /* <DEDUP_REMOVED lines=13> */
.L_x_35232:
        /* <DEDUP_REMOVED lines=13> */
.L_x_35234:
[----:B------:R-:W-:Y:S05]  /*5a60*/  BSYNC.RECONVERGENT B2 ;  /* 0x0000000000027941 */ /* 0x000fea0003800200 */
.L_x_35233:
        /* <DEDUP_REMOVED lines=51> */
[----:B------:R-:W-:Y:S01]  /*5da0*/  LOP3.LUT R114, R3, R114, R7, 0x96, !PT ;  /* 0x0000007203727212 */ /* 0x000fe200078e9607 */
[----:B------:R-:W-:Y:S02]  /*5db0*/  VIADD R3, R200, 0x8ff34781 ;  /* 0x8ff34781c8037836 */ /* 0x000fe40000000000 */
[----:B------:R-:W-:Y:S02]  /*5dc0*/  HFMA2 R5, -RZ, RZ, 0, 0 ;  /* 0x00000000ff057431 */ /* 0x000fe400000001ff */
[----:B------:R-:W-:-:S04]  /*5dd0*/  IMAD.WIDE.U32 R194, R13, -0x326172a9, RZ ;  /* 0xcd9e8d570dc27825 */ /* 0x000fc800078e00ff */
[----:B------:R-:W-:Y:S01]  /*5de0*/  IMAD.WIDE.U32 R114, R114, -0x2daee0ad, RZ ;  /* 0xd2511f5372727825 */ /* 0x000fe200078e00ff */
[----:B------:R-:W-:Y:S02]  /*5df0*/  LOP3.LUT R14, R3, R6, R195, 0x96, !PT ;  /* 0x00000006030e7212 */ /* 0x000fe400078e96c3 */
[----:B------:R-:W-:Y:S01]  /*5e00*/  MOV R10, R194 ;  /* 0x000000c2000a7202 */ /* 0x000fe20000000f00 */
[----:B------:R-:W-:Y:S01]  /*5e10*/  IMAD.MOV.U32 R3, RZ, RZ, R192 ;  /* 0x000000ffff037224 */ /* 0x000fe200078e00c0 */
[----:B------:R-:W-:Y:S01]  /*5e20*/  LOP3.LUT R15, R15, R4, R115, 0x96, !PT ;  /* 0x000000040f0f7212 */ /* 0x000fe200078e9673 */
[----:B------:R-:W-:-:S07]  /*5e30*/  IMAD.MOV.U32 R192, RZ, RZ, R114 ;  /* 0x000000ffffc07224 */ /* 0x000fce00078e0072 */
.L_x_35231:
[----:B------:R-:W-:Y:S05]  /*5e40*/  BSYNC.RECONVERGENT B1 ;  /* 0x0000000000017941 */ /* 0x000fea0003800200 */
.L_x_35230:
[----:B------:R-:W-:Y:S01]  /*5e50*/  I2FP.F32.U32 R4, R3 ;  /* 0x0000000300047245 */ /* 0x000fe20000201000 */
[----:B------:R-:W-:Y:S01]  /*5e60*/  HADD2.F32 R6, -RZ, R100.H1_H1 ;  /* 0x30000064ff067230 */ /* 0x000fe20000004100 */
[----:B------:R-:W-:Y:S01]  /*5e70*/  ISETP.NE.AND P3, PT, R5, 0x1, PT ;  /* 0x000000010500780c */ /* 0x000fe20003f65270 */
[----:B------:R-:W-:Y:S01]  /*5e80*/  BSSY.RECONVERGENT B1, `(.L_x_35235) ;  /* 0x000005f000017945 */ /* 0x000fe20003800200 */
[----:B------:R-:W-:Y:S01]  /*5e90*/  FSEL R113, R2, RZ, P4 ;  /* 0x000000ff02717208 */ /* 0x000fe20002000000 */
[----:B------:R-:W-:Y:S01]  /*5ea0*/  FFMA.FTZ R3, R4, R193, 1.1641532182693481445e-10 ;  /* 0x2f00000004037423 */ /* 0x000fe200000100c1 */
[----:B------:R-:W-:Y:S01]  /*5eb0*/  FMUL.FTZ R6, R6, R9 ;  /* 0x0000000906067220 */ /* 0x000fe20000410000 */
[----:B------:R-:W-:Y:S02]  /*5ec0*/  IMAD.MOV.U32 R4, RZ, RZ, 0x2 ;  /* 0x00000002ff047424 */ /* 0x000fe400078e00ff */
[----:B------:R-:W-:Y:S01]  /*5ed0*/  IMAD.MOV.U32 R2, RZ, RZ, R10 ;  /* 0x000000ffff027224 */ /* 0x000fe200078e000a */
        /* <DEDUP_REMOVED lines=14> */
.L_x_35237:
        /* <DEDUP_REMOVED lines=13> */
.L_x_35239:
[----:B------:R-:W-:Y:S05]  /*6090*/  BSYNC.RECONVERGENT B2 ;  /* 0x0000000000027941 */ /* 0x000fea0003800200 */
.L_x_35238:
        /* <DEDUP_REMOVED lines=54> */
[----:B------:R-:W-:-:S03]  /*6400*/  LOP3.LUT R14, R3, R4, R195, 0x96, !PT ;  /* 0x00000004030e7212 */ /* 0x000fc600078e96c3 */
[----:B------:R-:W-:Y:S02]  /*6410*/  VIADD R15, R201, 0x96a522ad ;  /* 0x96a522adc90f7836 */ /* 0x000fe40000000000 */
[----:B------:R-:W-:Y:S02]  /*6420*/  IMAD.MOV.U32 R10, RZ, RZ, R194 ;  /* 0x000000ffff0a7224 */ /* 0x000fe400078e00c2 */
[----:B------:R-:W-:Y:S01]  /*6430*/  IMAD.MOV.U32 R4, RZ, RZ, RZ ;  /* 0x000000ffff047224 */ /* 0x000fe200078e00ff */
[----:B------:R-:W-:Y:S02]  /*6440*/  LOP3.LUT R15, R15, R2, R115, 0x96, !PT ;  /* 0x000000020f0f7212 */ /* 0x000fe400078e9673 */
[----:B------:R-:W-:Y:S01]  /*6450*/  MOV R2, R192 ;  /* 0x000000c000027202 */ /* 0x000fe20000000f00 */
[----:B------:R-:W-:-:S07]  /*6460*/  IMAD.MOV.U32 R192, RZ, RZ, R114 ;  /* 0x000000ffffc07224 */ /* 0x000fce00078e0072 */
.L_x_35236:
[----:B------:R-:W-:Y:S05]  /*6470*/  BSYNC.RECONVERGENT B1 ;  /* 0x0000000000017941 */ /* 0x000fea0003800200 */
.L_x_35235:
        /* <DEDUP_REMOVED lines=8> */
[----:B------:R-:W-:Y:S02]  /*6500*/  IMAD.MOV.U32 R3, RZ, RZ, R10 ;  /* 0x000000ffff037224 */ /* 0x000fe400078e000a */
[----:B------:R-:W-:-:S10]  /*6510*/  FMUL.FTZ R2, R9, R2 ;  /* 0x0000000209027220 */ /* 0x000fd40000410000 */
        /* <DEDUP_REMOVED lines=10> */
.L_x_35242:
        /* <DEDUP_REMOVED lines=13> */
.L_x_35244:
[----:B------:R-:W-:Y:S05]  /*6690*/  BSYNC.RECONVERGENT B2 ;  /* 0x0000000000027941 */ /* 0x000fea0003800200 */
.L_x_35243:
        /* <DEDUP_REMOVED lines=61> */
.L_x_35241:
[----:B------:R-:W-:Y:S05]  /*6a70*/  BSYNC.RECONVERGENT B1 ;  /* 0x0000000000017941 */ /* 0x000fea0003800200 */
.L_x_35240:
[----:B------:R-:W-:Y:S01]  /*6a80*/  I2FP.F32.U32 R4, R3 ;  /* 0x0000000300047245 */ /* 0x000fe20000201000 */
[----:B------:R-:W-:Y:S01]  /*6a90*/  HADD2.F32 R6, -RZ, R101.H0_H0 ;  /* 0x20000065ff067230 */ /* 0x000fe20000004100 */
[----:B------:R-:W-:Y:S03]  /*6aa0*/  BSSY.RECONVERGENT B1, `(.L_x_35245) ;  /* 0x0000060000017945 */ /* 0x000fe60003800200 */
[----:B------:R-:W-:Y:S01]  /*6ab0*/  FFMA.FTZ R3, R4, R193, 1.1641532182693481445e-10 ;  /* 0x2f00000004037423 */ /* 0x000fe200000100c1 */
[----:B------:R-:W-:Y:S01]  /*6ac0*/  FMUL.FTZ R6, R6, R9 ;  /* 0x0000000906067220 */ /* 0x000fe20000410000 */
[----:B------:R-:W-:-:S03]  /*6ad0*/  IMAD.MOV.U32 R4, RZ, RZ, 0x2 ;  /* 0x00000002ff047424 */ /* 0x000fc600078e00ff */
[----:B------:R-:W-:Y:S02]  /*6ae0*/  FSETP.GTU.FTZ.AND P2, PT, R3, R0, PT ;  /* 0x000000000300720b */ /* 0x000fe40003f5c000 */
[----:B------:R-:W-:Y:S02]  /*6af0*/  FSEL R3, R2, RZ, P4 ;  /* 0x000000ff02037208 */ /* 0x000fe40002000000 */
        /* <DEDUP_REMOVED lines=15> */
.L_x_35247:
        /* <DEDUP_REMOVED lines=13> */
.L_x_35249:
[----:B------:R-:W-:Y:S05]  /*6cc0*/  BSYNC.RECONVERGENT B2 ;  /* 0x0000000000027941 */ /* 0x000fea0003800200 */
.L_x_35248:
[----:B------:R-:W-:Y:S01]  /*6cd0*/  IMAD.WIDE.U32 R4, R19, -0x326172a9, RZ ;  /* 0xcd9e8d5713047825 */ /* 0x000fe200078e00ff */
[----:B------:R-:W-:Y:S02]  /*6ce0*/  LOP3.LUT R194, R11, R3, R201, 0x96, !PT ;  /* 0x000000030bc27212 */ /* 0x000fe400078e96c9 */
[----:B------:R-:W-:Y:S02]  /*6cf0*/  IADD3 R3, PT, PT, R200, -0x61c88647, RZ ;  /* 0x9e3779b9c8037810 */ /* 0x000fe40007ffe0ff */
[----:B------:R-:W-:Y:S01]  /*6d00*/  LOP3.LUT R14, R12, R5, R200, 0x96, !PT ;  /* 0x000000050c0e7212 */ /* 0x000fe200078e96c8 */
[----:B------:R-:W-:Y:S01]  /*6d10*/  IMAD.WIDE.U32 R194, R194, -0x326172a9, RZ ;  /* 0xcd9e8d57c2c27825 */ /* 0x000fe200078e00ff */
[----:B------:R-:W-:-:S03]  /*6d20*/  IADD3 R13, PT, PT, R200, 0x3c6ef372, RZ ;  /* 0x3c6ef372c80d7810 */ /* 0x000fc60007ffe0ff */
[----:B------:R-:W-:Y:S01]  /*6d30*/  IMAD.WIDE.U32 R14, R14, -0x2daee0ad, RZ ;  /* 0xd2511f530e0e7825 */ /* 0x000fe200078e00ff */
[----:B------:R-:W-:-:S03]  /*6d40*/  LOP3.LUT R3, R3, R4, R195, 0x96, !PT ;  /* 0x0000000403037212 */ /* 0x000fc600078e96c3 */
        /* <DEDUP_REMOVED lines=43> */
[----:B------:R-:W-:-:S03]  /*7000*/  LOP3.LUT R194, R13, R194, R5, 0x96, !PT ;  /* 0x000000c20dc27212 */ /* 0x000fc600078e9605 */
[----:B------:R-:W-:-:S04]  /*7010*/  IMAD.WIDE.U32 R202, R15, -0x326172a9, RZ ;  /* 0xcd9e8d570fca7825 */ /* 0x000fc800078e00ff */
[----:B------:R-:W-:Y:S01]  /*7020*/  IMAD.WIDE.U32 R194, R194, -0x2daee0ad, RZ ;  /* 0xd2511f53c2c27825 */ /* 0x000fe200078e00ff */
[----:B------:R-:W-:-:S03]  /*7030*/  LOP3.LUT R14, R3, R4, R203, 0x96, !PT ;  /* 0x00000004030e7212 */ /* 0x000fc600078e96cb */
[----:B------:R-:W-:Y:S01]  /*7040*/  HFMA2 R4, -RZ, RZ, 0, 0 ;  /* 0x00000000ff047431 */ /* 0x000fe200000001ff */
[----:B------:R-:W-:Y:S01]  /*7050*/  MOV R10, R202 ;  /* 0x000000ca000a7202 */ /* 0x000fe20000000f00 */
[----:B------:R-:W-:-:S05]  /*7060*/  VIADD R15, R201, 0x96a522ad ;  /* 0x96a522adc90f7836 */ /* 0x000fca0000000000 */
[----:B------:R-:W-:Y:S01]  /*7070*/  LOP3.LUT R15, R15, R2, R195, 0x96, !PT ;  /* 0x000000020f0f7212 */ /* 0x000fe200078e96c3 */
[----:B------:R-:W-:Y:S02]  /*7080*/  IMAD.MOV.U32 R2, RZ, RZ, R192 ;  /* 0x000000ffff027224 */ /* 0x000fe400078e00c0 */
[----:B------:R-:W-:-:S07]  /*7090*/  IMAD.MOV.U32 R192, RZ, RZ, R194 ;  /* 0x000000ffffc07224 */ /* 0x000fce00078e00c2 */
.L_x_35246:
[----:B------:R-:W-:Y:S05]  /*70a0*/  BSYNC.RECONVERGENT B1 ;  /* 0x0000000000017941 */ /* 0x000fea0003800200 */
.L_x_35245:
        /* <DEDUP_REMOVED lines=20> */
.L_x_35252:
        /* <DEDUP_REMOVED lines=13> */
.L_x_35254:
[----:B------:R-:W-:Y:S05]  /*72c0*/  BSYNC.RECONVERGENT B2 ;  /* 0x0000000000027941 */ /* 0x000fea0003800200 */
.L_x_35253:
        /* <DEDUP_REMOVED lines=54> */
[----:B------:R-:W-:Y:S02]  /*7630*/  MOV R3, R192 ;  /* 0x000000c000037202 */ /* 0x000fe40000000f00 */
[----:B------:R-:W-:Y:S01]  /*7640*/  LOP3.LUT R14, R5, R14, R195, 0x96, !PT ;  /* 0x0000000e050e7212 */ /* 0x000fe200078e96c3 */
[----:B------:R-:W-:Y:S02]  /*7650*/  VIADD R15, R201, 0x96a522ad ;  /* 0x96a522adc90f7836 */ /* 0x000fe40000000000 */
[----:B------:R-:W-:Y:S02]  /*7660*/  IMAD.MOV.U32 R10, RZ, RZ, R194 ;  /* 0x000000ffff0a7224 */ /* 0x000fe400078e00c2 */
[----:B------:R-:W-:Y:S01]  /*7670*/  IMAD.MOV.U32 R192, RZ, RZ, R116 ;  /* 0x000000ffffc07224 */ /* 0x000fe200078e0074 */
[----:B------:R-:W-:Y:S01]  /*7680*/  LOP3.LUT R15, R15, R4, R117, 0x96, !PT ;  /* 0x000000040f0f7212 */ /* 0x000fe200078e9675 */
[----:B------:R-:W-:-:S07]  /*7690*/  IMAD.MOV.U32 R13, RZ, RZ, RZ ;  /* 0x000000ffff0d7224 */ /* 0x000fce00078e00ff */
.L_x_35251:
[----:B------:R-:W-:Y:S05]  /*76a0*/  BSYNC.RECONVERGENT B1 ;  /* 0x0000000000017941 */ /* 0x000fea0003800200 */
.L_x_35250:
[----:B------:R-:W-:Y:S01]  /*76b0*/  I2FP.F32.U32 R4, R3 ;  /* 0x0000000300047245 */ /* 0x000fe20000201000 */
[----:B------:R-:W-:Y:S01]  /*76c0*/  HADD2.F32 R116, -RZ, R101.H1_H1 ;  /* 0x30000065ff747230 */ /* 0x000fe20000004100 */
        /* <DEDUP_REMOVED lines=21> */
.L_x_35257:
        /* <DEDUP_REMOVED lines=13> */
.L_x_35259:
[----:B------:R-:W-:Y:S05]  /*78f0*/  BSYNC.RECONVERGENT B2 ;  /* 0x0000000000027941 */ /* 0x000fea0003800200 */
.L_x_35258:
[----:B------:R-:W-:Y:S01]  /*7900*/  IMAD.WIDE.U32 R14, R19, -0x326172a9, RZ ;  /* 0xcd9e8d57130e7825 */ /* 0x000fe200078e00ff */
[----:B------:R-:W-:-:S03]  /*7910*/  LOP3.LUT R194, R11, R3, R201, 0x96, !PT ;  /* 0x000000030bc27212 */ /* 0x000fc600078e96c9 */
        /* <DEDUP_REMOVED lines=17> */
[----:B------:R-:W-:Y:S02]  /*7a30*/  LOP3.LUT R3, R3, R14, R195, 0x96, !PT ;  /* 0x0000000e03037212 */ /* 0x000fe400078e96c3 */
[----:B------:R-:W-:Y:S01]  /*7a40*/  LOP3.LUT R13, R13, R2, R117, 0x96, !PT ;  /* 0x000000020d0d7212 */ /* 0x000fe200078e9675 */
[----:B------:R-:W-:Y:S02]  /*7a50*/  VIADD R117, R201, 0xed9eba14 ;  /* 0xed9eba14c9757836 */ /* 0x000fe40000000000 */
        /* <DEDUP_REMOVED lines=12> */
[----:B------:R-:W-:Y:S02]  /*7b20*/  VIADD R117, R201, 0x646e171e ;  /* 0x646e171ec9757836 */ /* 0x000fe40000000000 */
[----:B------:R-:W-:Y:S01]  /*7b30*/  IMAD.WIDE.U32 R14, R13, -0x326172a9, RZ ;  /* 0xcd9e8d570d0e7825 */ /* 0x000fe200078e00ff */
[C---:B------:R-:W-:Y:S02]  /*7b40*/  IADD3 R13, PT, PT, R200.reuse, -0x4ab325aa, RZ ;  /* 0xb54cda56c80d7810 */ /* 0x040fe40007ffe0ff */
[----:B------:R-:W-:Y:S01]  /*7b50*/  LOP3.LUT R117, R117, R116, R3, 0x96, !PT ;  /* 0x0000007475757212 */ /* 0x000fe200078e9603 */
[----:B------:R-:W-:Y:S01]  /*7b60*/  VIADD R3, R200, 0x5384540f ;  /* 0x5384540fc8037836 */ /* 0x000fe20000000000 */
[----:B------:R-:W-:-:S03]  /*7b70*/  LOP3.LUT R13, R13, R194, R15, 0x96, !PT ;  /* 0x000000c20d0d7212 */ /* 0x000fc600078e960f */
        /* <DEDUP_REMOVED lines=21> */
.L_x_35256:
[----:B------:R-:W-:Y:S05]  /*7cd0*/  BSYNC.RECONVERGENT B1 ;  /* 0x0000000000017941 */ /* 0x000fea0003800200 */
.L_x_35255:
[----:B------:R-:W-:Y:S01]  /*7ce0*/  ISETP.NE.AND P3, PT, R117, 0x1, PT ;  /* 0x000000017500780c */ /* 0x000fe20003f65270 */
[----:B------:R-:W-:Y:S01]  /*7cf0*/  HADD2.F32 R116, -RZ, R118.H0_H0 ;  /* 0x20000076ff747230 */ /* 0x000fe20000004100 */
[----:B------:R-:W-:Y:S01]  /*7d00*/  I2FP.F32.U32 R2, R2 ;  /* 0x0000000200027245 */ /* 0x000fe20000201000 */
[----:B------:R-:W-:Y:S01]  /*7d10*/  BSSY.RECONVERGENT B1, `(.L_x_35260) ;  /* 0x000005a000017945 */ /* 0x000fe20003800200 */
[----:B------:R-:W-:Y:S01]  /*7d20*/  IMAD.MOV.U32 R13, RZ, RZ, 0x2 ;  /* 0x00000002ff0d7424 */ /* 0x000fe200078e00ff */
[----:B------:R-:W-:Y:S02]  /*7d30*/  MOV R4, R10 ;  /* 0x0000000a00047202 */ /* 0x000fe40000000f00 */
        /* <DEDUP_REMOVED lines=12> */
.L_x_35262:
        /* <DEDUP_REMOVED lines=13> */
.L_x_35264:
[----:B------:R-:W-:Y:S05]  /*7ed0*/  BSYNC.RECONVERGENT B2 ;  /* 0x0000000000027941 */ /* 0x000fea0003800200 */
.L_x_35263:
        /* <DEDUP_REMOVED lines=10> */
[----:B------:R-:W-:Y:S01]  /*7f80*/  IMAD.WIDE.U32 R14, R3, -0x2daee0ad, RZ ;  /* 0xd2511f53030e7825 */ /* 0x000fe200078e00ff */
[----:B------:R-:W-:-:S03]  /*7f90*/  IADD3 R3, PT, PT, R200, 0x3c6ef372, RZ ;  /* 0x3c6ef372c8037810 */ /* 0x000fc60007ffe0ff */
        /* <DEDUP_REMOVED lines=17> */
[----:B------:R-:W-:Y:S02]  /*80b0*/  VIADD R13, R200, 0x1715609d ;  /* 0x1715609dc80d7836 */ /* 0x000fe40000000000 */
[----:B------:R-:W-:Y:S01]  /*80c0*/  IMAD.WIDE.U32 R194, R3, -0x2daee0ad, RZ ;  /* 0xd2511f5303c27825 */ /* 0x000fe200078e00ff */
[----:B------:R-:W-:Y:S02]  /*80d0*/  IADD3 R3, PT, PT, R201, -0x56f99767, RZ ;  /* 0xa9066899c9037810 */ /* 0x000fe40007ffe0ff */
[----:B------:R-:W-:Y:S02]  /*80e0*/  LOP3.LUT R13, R13, R116, R203, 0x96, !PT ;  /* 0x000000740d0d7212 */ /* 0x000fe400078e96cb */
[----:B------:R-:W-:-:S03]  /*80f0*/  LOP3.LUT R3, R3, R14, R195, 0x96, !PT ;  /* 0x0000000e03037212 */ /* 0x000fc600078e96c3 */
[----:B------:R-:W-:-:S04]  /*8100*/  IMAD.WIDE.U32 R14, R13, -0x2daee0ad, RZ ;  /* 0xd2511f530d0e7825 */ /* 0x000fc800078e00ff */
[----:B------:R-:W-:Y:S02]  /*8110*/  VIADD R13, R201, 0x646e171e ;  /* 0x646e171ec90d7836 */ /* 0x000fe40000000000 */
[----:B------:R-:W-:-:S03]  /*8120*/  IMAD.WIDE.U32 R116, R3, -0x326172a9, RZ ;  /* 0xcd9e8d5703747825 */ /* 0x000fc600078e00ff */
[----:B------:R-:W-:Y:S01]  /*8130*/  LOP3.LUT R13, R13, R194, R15, 0x96, !PT ;  /* 0x000000c20d0d7212 */ /* 0x000fe200078e960f */
[----:B------:R-:W-:-:S05]  /*8140*/  VIADD R3, R200, 0xb54cda56 ;  /* 0xb54cda56c8037836 */ /* 0x000fca0000000000 */
        /* <DEDUP_REMOVED lines=14> */
[----:B------:R-:W-:Y:S01]  /*8230*/  VIADD R13, R200, 0x8ff34781 ;  /* 0x8ff34781c80d7836 */ /* 0x000fe20000000000 */
[----:B------:R-:W-:Y:S01]  /*8240*/  MOV R10, R202 ;  /* 0x000000ca000a7202 */ /* 0x000fe20000000f00 */
[----:B------:R-:W-:-:S03]  /*8250*/  IMAD.WIDE.U32 R194, R3, -0x2daee0ad, RZ ;  /* 0xd2511f5303c27825 */ /* 0x000fc600078e00ff */
[----:B------:R-:W-:Y:S01]  /*8260*/  LOP3.LUT R14, R13, R14, R203, 0x96, !PT ;  /* 0x0000000e0d0e7212 */ /* 0x000fe200078e96cb */
[----:B------:R-:W-:Y:S02]  /*8270*/  VIADD R15, R201, 0x96a522ad ;  /* 0x96a522adc90f7836 */ /* 0x000fe40000000000 */
[----:B------:R-:W-:Y:S02]  /*8280*/  HFMA2 R13, -RZ, RZ, 0, 0 ;  /* 0x00000000ff0d7431 */ /* 0x000fe400000001ff */
[----:B------:R-:W-:Y:S01]  /*8290*/  IMAD.MOV.U32 R192, RZ, RZ, R194 ;  /* 0x000000ffffc07224 */ /* 0x000fe200078e00c2 */
[----:B------:R-:W-:-:S07]  /*82a0*/  LOP3.LUT R15, R15, R116, R195, 0x96, !PT ;  /* 0x000000740f0f7212 */ /* 0x000fce00078e96c3 */
.L_x_35261:
[----:B------:R-:W-:Y:S05]  /*82b0*/  BSYNC.RECONVERGENT B1 ;  /* 0x0000000000017941 */ /* 0x000fea0003800200 */
.L_x_35260:
[----:B------:R-:W-:Y:S01]  /*82c0*/  I2FP.F32.U32 R4, R4 ;  /* 0x0000000400047245 */ /* 0x000fe20000201000 */
[----:B------:R-:W-:Y:S01]  /*82d0*/  HADD2.F32 R116, -RZ, R102.H0_H0 ;  /* 0x20000066ff747230 */ /* 0x000fe20000004100 */
[----:B------:R-:W-:Y:S01]  /*82e0*/  BSSY.RECONVERGENT B1, `(.L_x_35265) ;  /* 0x0000060000017945 */ /* 0x000fe20003800200 */
[----:B------:R-:W-:Y:S02]  /*82f0*/  IMAD.MOV.U32 R117, RZ, RZ, 0x2 ;  /* 0x00000002ff757424 */ /* 0x000fe400078e00ff */
[----:B------:R-:W-:Y:S01]  /*8300*/  FFMA.FTZ R3, R4, R193, 1.1641532182693481445e-10 ;  /* 0x2f00000004037423 */ /* 0x000fe200000100c1 */
[----:B------:R-:W-:-:S04]  /*8310*/  FMUL.FTZ R116, R116, R9 ;  /* 0x0000000974747220 */ /* 0x000fc80000410000 */
[----:B------:R-:W-:Y:S02]  /*8320*/  FSETP.GTU.FTZ.AND P3, PT, R3, R0, PT ;  /* 0x000000000300720b */ /* 0x000fe40003f7c000 */
[----:B------:R-:W-:Y:S01]  /*8330*/  FSEL R3, R2, RZ, P2 ;  /* 0x000000ff02037208 */ /* 0x000fe20001000000 */
[----:B------:R-:W-:Y:S01]  /*8340*/  IMAD.MOV.U32 R2, RZ, RZ, R10 ;  /* 0x000000ffff027224 */ /* 0x000fe200078e000a */
        /* <DEDUP_REMOVED lines=14> */
.L_x_35267:
        /* <DEDUP_REMOVED lines=13> */
.L_x_35269:
[----:B------:R-:W-:Y:S05]  /*8500*/  BSYNC.RECONVERGENT B2 ;  /* 0x0000000000027941 */ /* 0x000fea0003800200 */
.L_x_35268:
        /* <DEDUP_REMOVED lines=52> */
[----:B------:R-:W-:Y:S02]  /*8850*/  VIADD R15, R201, 0x96a522ad ;  /* 0x96a522adc90f7836 */ /* 0x000fe40000000000 */
        /* <DEDUP_REMOVED lines=8> */
.L_x_35266:
[----:B------:R-:W-:Y:S05]  /*88e0*/  BSYNC.RECONVERGENT B1 ;  /* 0x0000000000017941 */ /* 0x000fea0003800200 */
.L_x_35265:
[----:B------:R-:W-:Y:S01]  /*88f0*/  ISETP.NE.AND P4, PT, R117, 0x1, PT ;  /* 0x000000017500780c */ /* 0x000fe20003f85270 */
[----:B------:R-:W-:Y:S01]  /*8900*/  HADD2.F32 R118, -RZ, R118.H1_H1 ;  /* 0x30000076ff767230 */ /* 0x000fe20000004100 */
[----:B------:R-:W-:Y:S01]  /*8910*/  I2FP.F32.U32 R2, R2 ;  /* 0x0000000200027245 */ /* 0x000fe20000201000 */
[----:B------:R-:W-:Y:S01]  /*8920*/  BSSY.RECONVERGENT B1, `(.L_x_35270) ;  /* 0x000005a000017945 */ /* 0x000fe20003800200 */
        /* <DEDUP_REMOVED lines=14> */
.L_x_35272:
        /* <DEDUP_REMOVED lines=13> */
.L_x_35274:
[----:B------:R-:W-:Y:S05]  /*8ae0*/  BSYNC.RECONVERGENT B2 ;  /* 0x0000000000027941 */ /* 0x000fea0003800200 */
.L_x_35273:
        /* <DEDUP_REMOVED lines=53> */
[----:B------:R-:W-:-:S03]  /*8e40*/  IADD3 R15, PT, PT, R201, -0x695add53, RZ ;  /* 0x96a522adc90f7810 */ /* 0x000fc60007ffe0ff */
[----:B------:R-:W-:Y:S02]  /*8e50*/  VIADD R13, R200, 0x8ff34781 ;  /* 0x8ff34781c80d7836 */ /* 0x000fe40000000000 */
[----:B------:R-:W-:-:S03]  /*8e60*/  IMAD.WIDE.U32 R202, R3, -0x2daee0ad, RZ ;  /* 0xd2511f5303ca7825 */ /* 0x000fc600078e00ff */
[----:B------:R-:W-:Y:S01]  /*8e70*/  LOP3.LUT R14, R13, R14, R205, 0x96, !PT ;  /* 0x0000000e0d0e7212 */ /* 0x000fe200078e96cd */
[----:B------:R-:W-:Y:S01]  /*8e80*/  IMAD.MOV.U32 R13, RZ, RZ, R192 ;  /* 0x000000ffff0d7224 */ /* 0x000fe200078e00c0 */
[----:B------:R-:W-:Y:S01]  /*8e90*/  LOP3.LUT R15, R15, R194, R203, 0x96, !PT ;  /* 0x000000c20f0f7212 */ /* 0x000fe200078e96cb */
[----:B------:R-:W-:Y:S01]  /*8ea0*/  IMAD.MOV.U32 R10, RZ, RZ, R204 ;  /* 0x000000ffff0a7224 */ /* 0x000fe200078e00cc */
[----:B------:R-:W-:-:S07]  /*8eb0*/  MOV R192, R202 ;  /* 0x000000ca00c07202 */ /* 0x000fce0000000f00 */
.L_x_35271:
[----:B------:R-:W-:Y:S05]  /*8ec0*/  BSYNC.RECONVERGENT B1 ;  /* 0x0000000000017941 */ /* 0x000fea0003800200 */
.L_x_35270:
[----:B------:R-:W-:Y:S01]  /*8ed0*/  I2FP.F32.U32 R118, R13 ;  /* 0x0000000d00767245 */ /* 0x000fe20000201000 */
[----:B------:R-:W-:Y:S01]  /*8ee0*/  HADD2.F32 R194, -RZ, R102.H1_H1 ;  /* 0x30000066ffc27230 */ /* 0x000fe20000004100 */
[----:B------:R-:W-:Y:S01]  /*8ef0*/  FSEL R117, R2, RZ, P3 ;  /* 0x000000ff02757208 */ /* 0x000fe20001800000 */
[----:B------:R-:W-:Y:S01]  /*8f00*/  BSSY.RECONVERGENT B1, `(.L_x_35275) ;  /* 0x000005f000017945 */ /* 0x000fe20003800200 */
[----:B------:R-:W-:Y:S02]  /*8f10*/  IMAD.MOV.U32 R199, RZ, RZ, 0x2 ;  /* 0x00000002ffc77424 */ /* 0x000fe400078e00ff */
        /* <DEDUP_REMOVED lines=18> */
.L_x_35277:
        /* <DEDUP_REMOVED lines=13> */
.L_x_35279:
[----:B------:R-:W-:Y:S05]  /*9110*/  BSYNC.RECONVERGENT B2 ;  /* 0x0000000000027941 */ /* 0x000fea0003800200 */
.L_x_35278:
        /* <DEDUP_REMOVED lines=58> */
[----:B------:R-:W-:Y:S02]  /*94c0*/  VIADD R13, R201, 0x96a522ad ;  /* 0x96a522adc90d7836 */ /* 0x000fe40000000000 */
[----:B------:R-:W-:-:S03]  /*94d0*/  IMAD.MOV.U32 R192, RZ, RZ, R202 ;  /* 0x000000ffffc07224 */ /* 0x000fc600078e00ca */
[----:B------:R-:W-:-:S07]  /*94e0*/  LOP3.LUT R15, R13, R194, R203, 0x96, !PT ;  /* 0x000000c20d0f7212 */ /* 0x000fce00078e96cb */
.L_x_35276:
[----:B------:R-:W-:Y:S05]  /*94f0*/  BSYNC.RECONVERGENT B1 ;  /* 0x0000000000017941 */ /* 0x000fea0003800200 */
.L_x_35275:
[----:B------:R-:W-:Y:S01]  /*9500*/  ISETP.NE.AND P5, PT, R199, 0x1, PT ;  /* 0x00000001c700780c */ /* 0x000fe20003fa5270 */
[----:B------:R-:W-:Y:S01]  /*9510*/  HADD2.F32 R194, -RZ, R119.H0_H0 ;  /* 0x20000077ffc27230 */ /* 0x000fe20000004100 */
        /* <DEDUP_REMOVED lines=16> */
.L_x_35282:
        /* <DEDUP_REMOVED lines=13> */
.L_x_35284:
[----:B------:R-:W-:Y:S05]  /*96f0*/  BSYNC.RECONVERGENT B2 ;  /* 0x0000000000027941 */ /* 0x000fea0003800200 */
.L_x_35283:
[----:B------:R-:W-:Y:S01]  /*9700*/  IMAD.WIDE.U32 R194, R19, -0x326172a9, RZ ;  /* 0xcd9e8d5713c27825 */ /* 0x000fe200078e00ff */
[----:B------:R-:W-:Y:S02]  /*9710*/  LOP3.LUT R204, R11, R15, R201, 0x96, !PT ;  /* 0x0000000f0bcc7212 */ /* 0x000fe400078e96c9 */
[----:B------:R-:W-:Y:S01]  /*9720*/  IADD3 R15, PT, PT, R201, -0x4498517b, RZ ;  /* 0xbb67ae85c90f7810 */ /* 0x000fe20007ffe0ff */
[----:B------:R-:W-:Y:S01]  /*9730*/  VIADD R13, R200, 0x9e3779b9 ;  /* 0x9e3779b9c80d7836 */ /* 0x000fe20000000000 */
[----:B------:R-:W-:Y:S01]  /*9740*/  LOP3.LUT R202, R12, R195, R200, 0x96, !PT ;  /* 0x000000c30cca7212 */ /* 0x000fe200078e96c8 */
[----:B------:R-:W-:Y:S01]  /*9750*/  IMAD.WIDE.U32 R204, R204, -0x326172a9, RZ ;  /* 0xcd9e8d57cccc7825 */ /* 0x000fe200078e00ff */
[----:B------:R-:W-:-:S03]  /*9760*/  MOV R118, R192 ;  /* 0x000000c000767202 */ /* 0x000fc60000000f00 */
        /* <DEDUP_REMOVED lines=54> */
.L_x_35281:
[----:B------:R-:W-:Y:S05]  /*9ad0*/  BSYNC.RECONVERGENT B1 ;  /* 0x0000000000017941 */ /* 0x000fea0003800200 */
.L_x_35280:
        /* <DEDUP_REMOVED lines=24> */
.L_x_35287:
        /* <DEDUP_REMOVED lines=13> */
.L_x_35289:
[----:B------:R-:W-:Y:S05]  /*9d30*/  BSYNC.RECONVERGENT B2 ;  /* 0x0000000000027941 */ /* 0x000fea0003800200 */
.L_x_35288:
        /* <DEDUP_REMOVED lines=61> */
.L_x_35286:
[----:B------:R-:W-:Y:S05]  /*a110*/  BSYNC.RECONVERGENT B1 ;  /* 0x0000000000017941 */ /* 0x000fea0003800200 */
.L_x_35285:
        /* <DEDUP_REMOVED lines=18> */
.L_x_35292:
        /* <DEDUP_REMOVED lines=15> */
.L_x_35294:
[----:B------:R-:W-:Y:S05]  /*a330*/  BSYNC.RECONVERGENT B2 ;  /* 0x0000000000027941 */ /* 0x000fea0003800200 */
.L_x_35293:
        /* <DEDUP_REMOVED lines=58> */
[----:B------:R-:W-:Y:S02]  /*a6e0*/  HFMA2 R13, -RZ, RZ, 0, 0 ;  /* 0x00000000ff0d7431 */ /* 0x000fe400000001ff */
[----:B------:R-:W-:Y:S02]  /*a6f0*/  IMAD.MOV.U32 R194, RZ, RZ, R192 ;  /* 0x000000ffffc27224 */ /* 0x000fe400078e00c0 */
[----:B------:R-:W-:-:S07]  /*a700*/  IMAD.MOV.U32 R192, RZ, RZ, R202 ;  /* 0x000000ffffc07224 */ /* 0x000fce00078e00ca */
.L_x_35291:
[----:B------:R-:W-:Y:S05]  /*a710*/  BSYNC.RECONVERGENT B1 ;  /* 0x0000000000017941 */ /* 0x000fea0003800200 */
.L_x_35290:
        /* <DEDUP_REMOVED lines=10> */
.L_x_35214:
        /* <DEDUP_REMOVED lines=20> */
[----:B-1----:R-:W-:Y:S02]  /*a900*/  IMAD.WIDE.U32 R202, R198, 0x8, R202 ;  /* 0x00000008c6ca7825 */ /* 0x002fe400078e00ca */
[----:B------:R0:W-:Y:S04]  /*a910*/  STG.E.128 desc[UR6][R194.64+0x10], R116 ;  /* 0x00001074c2007986 */ /* 0x0001e8000c101d06 */
[----:B------:R0:W-:Y:S01]  /*a920*/  STG.E.64 desc[UR6][R202.64], R204 ;  /* 0x000000ccca007986 */ /* 0x0001e2000c101b06 */
[----:B------:R-:W-:Y:S05]  /*a930*/  @!P0 BRA `(.L_x_35295) ;  /* 0x0000000000508947 */ /* 0x000fea0003800000 */
[----:B------:R-:W-:Y:S01]  /*a940*/  IMAD.U32 R193, R2, 0x10000, RZ ;  /* 0x0001000002c17824 */ /* 0x000fe200078e00ff */
[----:B0-----:R-:W0:Y:S01]  /*a950*/  LDC.64 R194, c[0x0][0x3b8] ;  /* 0x0000ee00ffc27b82 */ /* 0x001e220000000a00 */
        /* <DEDUP_REMOVED lines=18> */
.L_x_35295:
[----:B------:R-:W-:Y:S01]  /*aa80*/  IMAD.MOV.U32 R9, RZ, RZ, R192 ;  /* 0x000000ffff097224 */ /* 0x000fe200078e00c0 */
[----:B------:R-:W-:-:S07]  /*aa90*/  IADD3 R192, PT, PT, R198, 0x20, RZ ;  /* 0x00000020c6c07810 */ /* 0x000fce0007ffe0ff */
.L_x_35172:
[----:B------:R-:W-:Y:S05]  /*aaa0*/  BSYNC.RECONVERGENT B0 ;  /* 0x0000000000007941 */ /* 0x000fea0003800200 */
.L_x_35171:
        /* <DEDUP_REMOVED lines=11> */
[----:B------:R-:W4:Y:S01]  /*ab60*/  @P1 LDC.64 R122, c[0x0][0x3a0] ;  /* 0x0000e800ff7a1b82 */ /* 0x000f220000000a00 */
[----:B--2---:R-:W-:-:S06]  /*ab70*/  IMAD.WIDE.U32 R124, R192, 0x10, R124 ;  /* 0x00000010c07c7825 */ /* 0x004fcc00078e007c */
[----:B------:R-:W5:Y:S01]  /*ab80*/  LDG.E.128 R124, desc[UR6][R124.64] ;  /* 0x000000067c7c7981 */ /* 0x000f62000c1e1d00 */
[----:B---3--:R-:W-:-:S05]  /*ab90*/  @P0 IMAD.WIDE.U32 R120, R192, 0x10, R120 ;  /* 0x00000010c0780825 */ /* 0x008fca00078e0078 */
[----:B------:R2:W5:Y:S01]  /*aba0*/  @P0 LDG.E.128 R100, desc[UR6][R120.64] ;  /* 0x0000000678640981 */ /* 0x000562000c1e1d00 */
[----:B----4-:R-:W-:-:S05]  /*abb0*/  @P1 IMAD.WIDE.U32 R122, R192, 0x20, R122 ;  /* 0x00000020c07a1825 */ /* 0x010fca00078e007a */
[----:B------:R2:W5:Y:S04]  /*abc0*/  @P1 LDG.E.128 R104, desc[UR6][R122.64] ;  /* 0x000000067a681981 */ /* 0x000568000c1e1d00 */
[----:B------:R2:W5:Y:S01]  /*abd0*/  @P1 LDG.E.128 R108, desc[UR6][R122.64+0x10] ;  /* 0x000010067a6c1981 */ /* 0x000562000c1e1d00 */
        /* <DEDUP_REMOVED lines=17> */
.L_x_35301:
        /* <DEDUP_REMOVED lines=13> */
.L_x_35303:
[----:B------:R-:W-:Y:S05]  /*adc0*/  BSYNC.RECONVERGENT B2 ;  /* 0x0000000000027941 */ /* 0x000fea0003800200 */
.L_x_35302:
        /* <DEDUP_REMOVED lines=51> */
[----:B------:R-:W-:-:S03]  /*b100*/  VIADD R15, R201, 0x96a522ad ;  /* 0x96a522adc90f7836 */ /* 0x000fc60000000000 */
        /* <DEDUP_REMOVED lines=8> */
.L_x_35300:
[----:B------:R-:W-:Y:S05]  /*b190*/  BSYNC.RECONVERGENT B1 ;  /* 0x0000000000017941 */ /* 0x000fea0003800200 */
.L_x_35299:
[----:B------:R-:W0:Y:S01]  /*b1a0*/  LDC R0, c[0x0][0x404] ;  /* 0x00010100ff007b82 */ /* 0x000e220000000800 */
[----:B------:R-:W-:Y:S01]  /*b1b0*/  I2FP.F32.U32 R2, R2 ;  /* 0x0000000200027245 */ /* 0x000fe20000201000 */
[----:B------:R-:W-:Y:S01]  /*b1c0*/  IMAD.MOV.U32 R193, RZ, RZ, 0x2f800000 ;  /* 0x2f800000ffc17424 */ /* 0x000fe200078e00ff */
[----:B------:R-:W-:Y:S01]  /*b1d0*/  ISETP.NE.AND P2, PT, R4, 0x1, PT ;  /* 0x000000010400780c */ /* 0x000fe20003f45270 */
[----:B------:R-:W-:Y:S01]  /*b1e0*/  BSSY.RECONVERGENT B1, `(.L_x_35304) ;  /* 0x000005e000017945 */ /* 0x000fe20003800200 */
[----:B------:R-:W-:Y:S01]  /*b1f0*/  LOP3.LUT R197, R197, 0xffffffef, RZ, 0xc0, !PT ;  /* 0xffffffefc5c57812 */ /* 0x000fe200078ec0ff */
[----:B------:R-:W-:Y:S01]  /*b200*/  FFMA.FTZ R3, R2, R193, 1.1641532182693481445e-10 ;  /* 0x2f00000002037423 */ /* 0x000fe200000100c1 */
[----:B-----5:R-:W-:Y:S01]  /*b210*/  HADD2.F32 R2, -RZ, R124.H0_H0 ;  /* 0x2000007cff027230 */ /* 0x020fe20000004100 */
[----:B------:R-:W1:Y:S01]  /*b220*/  LDC R9, c[0x0][0x408] ;  /* 0x00010200ff097b82 */ /* 0x000e620000000800 */
[----:B------:R-:W-:Y:S02]  /*b230*/  HFMA2 R5, -RZ, RZ, 0, 1.1920928955078125e-07 ;  /* 0x00000002ff057431 */ /* 0x000fe400000001ff */
        /* <DEDUP_REMOVED lines=13> */
.L_x_35306:
        /* <DEDUP_REMOVED lines=13> */
.L_x_35308:
[----:B------:R-:W-:Y:S05]  /*b3e0*/  BSYNC.RECONVERGENT B2 ;  /* 0x0000000000027941 */ /* 0x000fea0003800200 */
.L_x_35307:
[----:B------:R-:W-:Y:S01]  /*b3f0*/  IMAD.WIDE.U32 R6, R19, -0x326172a9, RZ ;  /* 0xcd9e8d5713067825 */ /* 0x000fe200078e00ff */
[----:B--2---:R-:W-:Y:S02]  /*b400*/  LOP3.LUT R120, R11, R5, R201, 0x96, !PT ;  /* 0x000000050b787212 */ /* 0x004fe400078e96c9 */
        /* <DEDUP_REMOVED lines=48> */
[----:B------:R-:W-:Y:S02]  /*b710*/  VIADD R3, R200, 0xf1bbcdc8 ;  /* 0xf1bbcdc8c8037836 */ /* 0x000fe40000000000 */
[----:B------:R-:W-:-:S03]  /*b720*/  IMAD.WIDE.U32 R122, R13, -0x326172a9, RZ ;  /* 0xcd9e8d570d7a7825 */ /* 0x000fc600078e00ff */
[----:B------:R-:W-:Y:S01]  /*b730*/  LOP3.LUT R120, R3, R120, R7, 0x96, !PT ;  /* 0x0000007803787212 */ /* 0x000fe200078e9607 */
[----:B------:R-:W-:Y:S02]  /*b740*/  VIADD R3, R200, 0x8ff34781 ;  /* 0x8ff34781c8037836 */ /* 0x000fe40000000000 */
[----:B------:R-:W-:Y:S02]  /*b750*/  IMAD.MOV.U32 R10, RZ, RZ, R122 ;  /* 0x000000ffff0a7224 */ /* 0x000fe400078e007a */
[----:B------:R-:W-:Y:S01]  /*b760*/  IMAD.WIDE.U32 R120, R120, -0x2daee0ad, RZ ;  /* 0xd2511f5378787825 */ /* 0x000fe200078e00ff */
[----:B------:R-:W-:-:S03]  /*b770*/  LOP3.LUT R14, R3, R6, R123, 0x96, !PT ;  /* 0x00000006030e7212 */ /* 0x000fc600078e967b */
[----:B------:R-:W-:Y:S01]  /*b780*/  IMAD.MOV.U32 R3, RZ, RZ, R194 ;  /* 0x000000ffff037224 */ /* 0x000fe200078e00c2 */
[----:B------:R-:W-:Y:S01]  /*b790*/  LOP3.LUT R15, R15, R4, R121, 0x96, !PT ;  /* 0x000000040f0f7212 */ /* 0x000fe200078e9679 */
[----:B------:R-:W-:Y:S01]  /*b7a0*/  IMAD.MOV.U32 R5, RZ, RZ, RZ ;  /* 0x000000ffff057224 */ /* 0x000fe200078e00ff */
[----:B------:R-:W-:-:S07]  /*b7b0*/  MOV R194, R120 ;  /* 0x0000007800c27202 */ /* 0x000fce0000000f00 */
.L_x_35305:
[----:B------:R-:W-:Y:S05]  /*b7c0*/  BSYNC.RECONVERGENT B1 ;  /* 0x0000000000017941 */ /* 0x000fea0003800200 */
.L_x_35304:
[----:B------:R-:W-:Y:S01]  /*b7d0*/  I2FP.F32.U32 R4, R3 ;  /* 0x0000000300047245 */ /* 0x000fe20000201000 */
[----:B------:R-:W-:Y:S01]  /*b7e0*/  HADD2.F32 R6, -RZ, R100.H0_H0 ;  /* 0x20000064ff067230 */ /* 0x000fe20000004100 */
[----:B------:R-:W-:Y:S01]  /*b7f0*/  ISETP.NE.AND P3, PT, R5, 0x1, PT ;  /* 0x000000010500780c */ /* 0x000fe20003f65270 */
[----:B------:R-:W-:Y:S02]  /*b800*/  BSSY.RECONVERGENT B1, `(.L_x_35309) ;  /* 0x000005f000017945 */ /* 0x000fe40003800200 */
[----:B------:R-:W-:Y:S01]  /*b810*/  FFMA.FTZ R3, R4, R193, 1.1641532182693481445e-10 ;  /* 0x2f00000004037423 */ /* 0x000fe200000100c1 */
[----:B------:R-:W-:Y:S01]  /*b820*/  FMUL.FTZ R6, R6, R9 ;  /* 0x0000000906067220 */ /* 0x000fe20000410000 */
[----:B------:R-:W-:-:S03]  /*b830*/  IMAD.MOV.U32 R4, RZ, RZ, 0x2 ;  /* 0x00000002ff047424 */ /* 0x000fc600078e00ff */
[----:B------:R-:W-:Y:S02]  /*b840*/  FSETP.GTU.FTZ.AND P2, PT, R3, R0, PT ;  /* 0x000000000300720b */ /* 0x000fe40003f5c000 */
[----:B------:R-:W-:Y:S02]  /*b850*/  FSEL R3, R2, RZ, P4 ;  /* 0x000000ff02037208 */ /* 0x000fe40002000000 */
[----:B--2---:R-:W-:Y:S02]  /*b860*/  FSEL R120, R6, RZ, !P2 ;  /* 0x000000ff06787208 */ /* 0x004fe40005000000 */
[----:B------:R-:W-:Y:S02]  /*b870*/  SEL R8, RZ, 0x1, P2 ;  /* 0x00000001ff087807 */ /* 0x000fe40001000000 */
[----:B------:R-:W-:Y:S01]  /*b880*/  MOV R2, R10 ;  /* 0x0000000a00027202 */ /* 0x000fe20000000f00 */
        /* <DEDUP_REMOVED lines=11> */
.L_x_35311:
        /* <DEDUP_REMOVED lines=13> */
.L_x_35313:
[----:B------:R-:W-:Y:S05]  /*ba10*/  BSYNC.RECONVERGENT B2 ;  /* 0x0000000000027941 */ /* 0x000fea0003800200 */
.L_x_35312:
        /* <DEDUP_REMOVED lines=61> */
.L_x_35310:
[----:B------:R-:W-:Y:S05]  /*bdf0*/  BSYNC.RECONVERGENT B1 ;  /* 0x0000000000017941 */ /* 0x000fea0003800200 */
.L_x_35309:
        /* <DEDUP_REMOVED lines=20> */
.L_x_35316:
        /* <DEDUP_REMOVED lines=13> */
.L_x_35318:
[----:B------:R-:W-:Y:S05]  /*c010*/  BSYNC.RECONVERGENT B2 ;  /* 0x0000000000027941 */ /* 0x000fea0003800200 */
.L_x_35317:
        /* <DEDUP_REMOVED lines=61> */
.L_x_35315:
[----:B------:R-:W-:Y:S05]  /*c3f0*/  BSYNC.RECONVERGENT B1 ;  /* 0x0000000000017941 */ /* 0x000fea0003800200 */
.L_x_35314:
[----:B------:R-:W-:Y:S01]  /*c400*/  I2FP.F32.U32 R4, R3 ;  /* 0x0000000300047245 */ /* 0x000fe20000201000 */
[----:B------:R-:W-:Y:S01]  /*c410*/  HADD2.F32 R6, -RZ, R100.H1_H1 ;  /* 0x30000064ff067230 */ /* 0x000fe20000004100 */
[----:B------:R-:W-:Y:S01]  /*c420*/  FSEL R2, R2, RZ, P4 ;  /* 0x000000ff02027208 */ /* 0x000fe20002000000 */
[----:B------:R-:W-:Y:S02]  /*c430*/  BSSY.RECONVERGENT B1, `(.L_x_35319) ;  /* 0x000005f000017945 */ /* 0x000fe40003800200 */
[----:B------:R-:W-:Y:S01]  /*c440*/  FFMA.FTZ R3, R4, R193, 1.1641532182693481445e-10 ;  /* 0x2f00000004037423 */ /* 0x000fe200000100c1 */
[----:B------:R-:W-:Y:S01]  /*c450*/  FMUL.FTZ R6, R6, R9 ;  /* 0x0000000906067220 */ /* 0x000fe20000410000 */
[----:B------:R-:W-:-:S03]  /*c460*/  HFMA2 R4, -RZ, RZ, 0, 1.1920928955078125e-07 ;  /* 0x00000002ff047431 */ /* 0x000fc600000001ff */
        /* <DEDUP_REMOVED lines=16> */
.L_x_35321:
        /* <DEDUP_REMOVED lines=13> */
.L_x_35323:
[----:B------:R-:W-:Y:S05]  /*c640*/  BSYNC.RECONVERGENT B2 ;  /* 0x0000000000027941 */ /* 0x000fea0003800200 */
.L_x_35322:
[----:B------:R-:W-:Y:S01]  /*c650*/  IMAD.WIDE.U32 R4, R19, -0x326172a9, RZ ;  /* 0xcd9e8d5713047825 */ /* 0x000fe200078e00ff */
[----:B------:R-:W-:-:S03]  /*c660*/  LOP3.LUT R122, R11, R3, R201, 0x96, !PT ;  /* 0x000000030b7a7212 */ /* 0x000fc600078e96c9 */
[----:B------:R-:W-:Y:S01]  /*c670*/  VIADD R3, R200, 0x9e3779b9 ;  /* 0x9e3779b9c8037836 */ /* 0x000fe20000000000 */
[----:B------:R-:W-:Y:S01]  /*c680*/  LOP3.LUT R14, R12, R5, R200, 0x96, !PT ;  /* 0x000000050c0e7212 */ /* 0x000fe200078e96c8 */
        /* <DEDUP_REMOVED lines=57> */
.L_x_35320:
[----:B------:R-:W-:Y:S05]  /*ca20*/  BSYNC.RECONVERGENT B1 ;  /* 0x0000000000017941 */ /* 0x000fea0003800200 */
.L_x_35319:
        /* <DEDUP_REMOVED lines=20> */
.L_x_35326:
        /* <DEDUP_REMOVED lines=13> */
.L_x_35328:
[----:B------:R-:W-:Y:S05]  /*cc40*/  BSYNC.RECONVERGENT B2 ;  /* 0x0000000000027941 */ /* 0x000fea0003800200 */
.L_x_35327:
        /* <DEDUP_REMOVED lines=57> */
[----:B------:R-:W-:Y:S01]  /*cfe0*/  MOV R10, R202 ;  /* 0x000000ca000a7202 */ /* 0x000fe20000000f00 */
[----:B------:R-:W-:Y:S01]  /*cff0*/  IMAD.MOV.U32 R3, RZ, RZ, R194 ;  /* 0x000000ffff037224 */ /* 0x000fe200078e00c2 */
[----:B------:R-:W-:Y:S01]  /*d000*/  LOP3.LUT R15, R15, R4, R123, 0x96, !PT ;  /* 0x000000040f0f7212 */ /* 0x000fe200078e967b */
[----:B------:R-:W-:-:S07]  /*d010*/  IMAD.MOV.U32 R194, RZ, RZ, R122 ;  /* 0x000000ffffc27224 */ /* 0x000fce00078e007a */
.L_x_35325:
[----:B------:R-:W-:Y:S05]  /*d020*/  BSYNC.RECONVERGENT B1 ;  /* 0x0000000000017941 */ /* 0x000fea0003800200 */
.L_x_35324:
        /* <DEDUP_REMOVED lines=23> */
.L_x_35331:
        /* <DEDUP_REMOVED lines=13> */
.L_x_35333:
[----:B------:R-:W-:Y:S05]  /*d270*/  BSYNC.RECONVERGENT B2 ;  /* 0x0000000000027941 */ /* 0x000fea0003800200 */
.L_x_35332:
        /* <DEDUP_REMOVED lines=51> */
[----:B------:R-:W-:Y:S01]  /*d5b0*/  IMAD.MOV.U32 R13, RZ, RZ, RZ ;  /* 0x000000ffff0d7224 */ /* 0x000fe200078e00ff */
[----:B------:R-:W-:Y:S01]  /*d5c0*/  IADD3 R3, PT, PT, R200, -0x700cb87f, RZ ;  /* 0x8ff34781c8037810 */ /* 0x000fe20007ffe0ff */
[----:B------:R-:W-:-:S04]  /*d5d0*/  IMAD.WIDE.U32 R204, R15, -0x326172a9, RZ ;  /* 0xcd9e8d570fcc7825 */ /* 0x000fc800078e00ff */
[----:B------:R-:W-:Y:S01]  /*d5e0*/  IMAD.WIDE.U32 R202, R202, -0x2daee0ad, RZ ;  /* 0xd2511f53caca7825 */ /* 0x000fe200078e00ff */
[----:B------:R-:W-:-:S03]  /*d5f0*/  LOP3.LUT R14, R3, R4, R205, 0x96, !PT ;  /* 0x00000004030e7212 */ /* 0x000fc600078e96cd */
[----:B------:R-:W-:Y:S02]  /*d600*/  VIADD R15, R201, 0x96a522ad ;  /* 0x96a522adc90f7836 */ /* 0x000fe40000000000 */
[----:B------:R-:W-:-:S03]  /*d610*/  IMAD.MOV.U32 R10, RZ, RZ, R204 ;  /* 0x000000ffff0a7224 */ /* 0x000fc600078e00cc */
[----:B------:R-:W-:Y:S02]  /*d620*/  LOP3.LUT R15, R15, R2, R203, 0x96, !PT ;  /* 0x000000020f0f7212 */ /* 0x000fe400078e96cb */
[----:B------:R-:W-:Y:S01]  /*d630*/  MOV R2, R194 ;  /* 0x000000c200027202 */ /* 0x000fe20000000f00 */
[----:B------:R-:W-:-:S07]  /*d640*/  IMAD.MOV.U32 R194, RZ, RZ, R202 ;  /* 0x000000ffffc27224 */ /* 0x000fce00078e00ca */
.L_x_35330:
[----:B------:R-:W-:Y:S05]  /*d650*/  BSYNC.RECONVERGENT B1 ;  /* 0x0000000000017941 */ /* 0x000fea0003800200 */
.L_x_35329:
        /* <DEDUP_REMOVED lines=20> */
.L_x_35336:
        /* <DEDUP_REMOVED lines=13> */
.L_x_35338:
[----:B------:R-:W-:Y:S05]  /*d870*/  BSYNC.RECONVERGENT B2 ;  /* 0x0000000000027941 */ /* 0x000fea0003800200 */
.L_x_35337:
        /* <DEDUP_REMOVED lines=61> */
.L_x_35335:
[----:B------:R-:W-:Y:S05]  /*dc50*/  BSYNC.RECONVERGENT B1 ;  /* 0x0000000000017941 */ /* 0x000fea0003800200 */
.L_x_35334:
[----:B------:R-:W-:Y:S01]  /*dc60*/  I2FP.F32.U32 R4, R5 ;  /* 0x0000000500047245 */ /* 0x000fe20000201000 */
[----:B------:R-:W-:Y:S01]  /*dc70*/  HADD2.F32 R124, -RZ, R101.H1_H1 ;  /* 0x30000065ff7c7230 */ /* 0x000fe20000004100 */
[----:B------:R-:W-:Y:S01]  /*dc80*/  FSEL R2, R2, RZ, P4 ;  /* 0x000000ff02027208 */ /* 0x000fe20002000000 */
[----:B------:R-:W-:Y:S02]  /*dc90*/  BSSY.RECONVERGENT B1, `(.L_x_35339) ;  /* 0x000005f000017945 */ /* 0x000fe40003800200 */
        /* <DEDUP_REMOVED lines=19> */
.L_x_35341:
        /* <DEDUP_REMOVED lines=13> */
.L_x_35343:
[----:B------:R-:W-:Y:S05]  /*dea0*/  BSYNC.RECONVERGENT B2 ;  /* 0x0000000000027941 */ /* 0x000fea0003800200 */
.L_x_35342:
[----:B------:R-:W-:Y:S01]  /*deb0*/  IMAD.WIDE.U32 R14, R19, -0x326172a9, RZ ;  /* 0xcd9e8d57130e7825 */ /* 0x000fe200078e00ff */
[----:B------:R-:W-:Y:S02]  /*dec0*/  LOP3.LUT R202, R11, R3, R201, 0x96, !PT ;  /* 0x000000030bca7212 */ /* 0x000fe400078e96c9 */
[----:B------:R-:W-:Y:S01]  /*ded0*/  IADD3 R3, PT, PT, R200, -0x61c88647, RZ ;  /* 0x9e3779b9c8037810 */ /* 0x000fe20007ffe0ff */
[----:B------:R-:W-:Y:S01]  /*dee0*/  VIADD R13, R201, 0xbb67ae85 ;  /* 0xbb67ae85c90d7836 */ /* 0x000fe20000000000 */
[----:B------:R-:W-:Y:S01]  /*def0*/  LOP3.LUT R124, R12, R15, R200, 0x96, !PT ;  /* 0x0000000f0c7c7212 */ /* 0x000fe200078e96c8 */
[----:B------:R-:W-:-:S04]  /*df00*/  IMAD.WIDE.U32 R202, R202, -0x326172a9, RZ ;  /* 0xcd9e8d57caca7825 */ /* 0x000fc800078e00ff */
[----:B------:R-:W-:Y:S01]  /*df10*/  IMAD.WIDE.U32 R124, R124, -0x2daee0ad, RZ ;  /* 0xd2511f537c7c7825 */ /* 0x000fe200078e00ff */
[----:B------:R-:W-:-:S04]  /*df20*/  LOP3.LUT R3, R3, R14, R203, 0x96, !PT ;  /* 0x0000000e03037212 */ /* 0x000fc800078e96cb */
[----:B------:R-:W-:Y:S01]  /*df30*/  LOP3.LUT R13, R13, R2, R125, 0x96, !PT ;  /* 0x000000020d0d7212 */ /* 0x000fe200078e967d */
[----:B------:R-:W-:-:S04]  /*df40*/  IMAD.WIDE.U32 R2, R3, -0x2daee0ad, RZ ;  /* 0xd2511f5303027825 */ /* 0x000fc800078e00ff */
[----:B------:R-:W-:Y:S02]  /*df50*/  VIADD R125, R201, 0x76cf5d0a ;  /* 0x76cf5d0ac97d7836 */ /* 0x000fe40000000000 */
[----:B------:R-:W-:Y:S01]  /*df60*/  IMAD.WIDE.U32 R14, R13, -0x326172a9, RZ ;  /* 0xcd9e8d570d0e7825 */ /* 0x000fe200078e00ff */
[C---:B------:R-:W-:Y:S02]  /*df70*/  IADD3 R13, PT, PT, R200.reuse, 0x3c6ef372, RZ ;  /* 0x3c6ef372c80d7810 */ /* 0x040fe40007ffe0ff */
        /* <DEDUP_REMOVED lines=48> */
.L_x_35340:
[----:B------:R-:W-:Y:S05]  /*e280*/  BSYNC.RECONVERGENT B1 ;  /* 0x0000000000017941 */ /* 0x000fea0003800200 */
.L_x_35339:
        /* <DEDUP_REMOVED lines=18> */
.L_x_35346:
        /* <DEDUP_REMOVED lines=13> */
.L_x_35348:
[----:B------:R-:W-:Y:S05]  /*e480*/  BSYNC.RECONVERGENT B2 ;  /* 0x0000000000027941 */ /* 0x000fea0003800200 */
.L_x_35347:
        /* <DEDUP_REMOVED lines=50> */
[----:B------:R-:W-:Y:S01]  /*e7b0*/  IMAD.MOV.U32 R125, RZ, RZ, RZ ;  /* 0x000000ffff7d7224 */ /* 0x000fe200078e00ff */
        /* <DEDUP_REMOVED lines=10> */
.L_x_35345:
[----:B------:R-:W-:Y:S05]  /*e860*/  BSYNC.RECONVERGENT B1 ;  /* 0x0000000000017941 */ /* 0x000fea0003800200 */
.L_x_35344:
[----:B------:R-:W-:Y:S01]  /*e870*/  I2FP.F32.U32 R4, R13 ;  /* 0x0000000d00047245 */ /* 0x000fe20000201000 */
[----:B------:R-:W-:Y:S01]  /*e880*/  HADD2.F32 R124, -RZ, R102.H0_H0 ;  /* 0x20000066ff7c7230 */ /* 0x000fe20000004100 */
[----:B------:R-:W-:Y:S01]  /*e890*/  BSSY.RECONVERGENT B1, `(.L_x_35349) ;  /* 0x0000060000017945 */ /* 0x000fe20003800200 */
[----:B------:R-:W-:Y:S02]  /*e8a0*/  HFMA2 R195, -RZ, RZ, 0, 1.1920928955078125e-07 ;  /* 0x00000002ffc37431 */ /* 0x000fe400000001ff */
        /* <DEDUP_REMOVED lines=19> */
.L_x_35351:
        /* <DEDUP_REMOVED lines=13> */
.L_x_35353:
[----:B------:R-:W-:Y:S05]  /*eab0*/  BSYNC.RECONVERGENT B2 ;  /* 0x0000000000027941 */ /* 0x000fea0003800200 */
.L_x_35352:
[----:B------:R-:W-:Y:S01]  /*eac0*/  IMAD.WIDE.U32 R14, R19, -0x326172a9, RZ ;  /* 0xcd9e8d57130e7825 */ /* 0x000fe200078e00ff */
[----:B------:R-:W-:Y:S02]  /*ead0*/  LOP3.LUT R204, R11, R3, R201, 0x96, !PT ;  /* 0x000000030bcc7212 */ /* 0x000fe400078e96c9 */
[C---:B------:R-:W-:Y:S01]  /*eae0*/  IADD3 R125, PT, PT, R201.reuse, 0x76cf5d0a, RZ ;  /* 0x76cf5d0ac97d7810 */ /* 0x040fe20007ffe0ff */
[----:B------:R-:W-:Y:S01]  /*eaf0*/  VIADD R13, R201, 0xbb67ae85 ;  /* 0xbb67ae85c90d7836 */ /* 0x000fe20000000000 */
[----:B------:R-:W-:Y:S01]  /*eb00*/  LOP3.LUT R202, R12, R15, R200, 0x96, !PT ;  /* 0x0000000f0cca7212 */ /* 0x000fe200078e96c8 */
[----:B------:R-:W-:-:S04]  /*eb10*/  IMAD.WIDE.U32 R204, R204, -0x326172a9, RZ ;  /* 0xcd9e8d57cccc7825 */ /* 0x000fc800078e00ff */
[----:B------:R-:W-:-:S04]  /*eb20*/  IMAD.WIDE.U32 R202, R202, -0x2daee0ad, RZ ;  /* 0xd2511f53caca7825 */ /* 0x000fc800078e00ff */
[----:B------:R-:W-:Y:S01]  /*eb30*/  VIADD R3, R200, 0x9e3779b9 ;  /* 0x9e3779b9c8037836 */ /* 0x000fe20000000000 */
[----:B------:R-:W-:Y:S01]  /*eb40*/  LOP3.LUT R13, R13, R2, R203, 0x96, !PT ;  /* 0x000000020d0d7212 */ /* 0x000fe200078e96cb */
[----:B------:R-:W-:-:S03]  /*eb50*/  IMAD.MOV.U32 R195, RZ, RZ, RZ ;  /* 0x000000ffffc37224 */ /* 0x000fc600078e00ff */
[----:B------:R-:W-:Y:S01]  /*eb60*/  LOP3.LUT R3, R3, R14, R205, 0x96, !PT ;  /* 0x0000000e03037212 */ /* 0x000fe200078e96cd */
[----:B------:R-:W-:-:S04]  /*eb70*/  IMAD.WIDE.U32 R14, R13, -0x326172a9, RZ ;  /* 0xcd9e8d570d0e7825 */ /* 0x000fc800078e00ff */
[----:B------:R-:W-:Y:S02]  /*eb80*/  VIADD R13, R200, 0x3c6ef372 ;  /* 0x3c6ef372c80d7836 */ /* 0x000fe40000000000 */
[----:B------:R-:W-:-:S03]  /*eb90*/  IMAD.WIDE.U32 R2, R3, -0x2daee0ad, RZ ;  /* 0xd2511f5303027825 */ /* 0x000fc600078e00ff */
[----:B------:R-:W-:Y:S02]  /*eba0*/  LOP3.LUT R13, R13, R204, R15, 0x96, !PT ;  /* 0x000000cc0d0d7212 */ /* 0x000fe400078e960f */
[----:B------:R-:W-:Y:S01]  /*ebb0*/  LOP3.LUT R125, R125, R202, R3, 0x96, !PT ;  /* 0x000000ca7d7d7212 */ /* 0x000fe200078e9603 */
[----:B------:R-:W-:Y:S02]  /*ebc0*/  VIADD R3, R200, 0xdaa66d2b ;  /* 0xdaa66d2bc8037836 */ /* 0x000fe40000000000 */
        /* <DEDUP_REMOVED lines=13> */
[----:B------:R-:W-:Y:S02]  /*eca0*/  VIADD R13, R201, 0xa9066899 ;  /* 0xa9066899c90d7836 */ /* 0x000fe40000000000 */
[----:B------:R-:W-:-:S03]  /*ecb0*/  IMAD.WIDE.U32 R204, R125, -0x326172a9, RZ ;  /* 0xcd9e8d577dcc7825 */ /* 0x000fc600078e00ff */
[----:B------:R-:W-:Y:S01]  /*ecc0*/  LOP3.LUT R13, R13, R2, R203, 0x96, !PT ;  /* 0x000000020d0d7212 */ /* 0x000fe200078e96cb */
[----:B------:R-:W-:Y:S01]  /*ecd0*/  VIADD R125, R201, 0x646e171e ;  /* 0x646e171ec97d7836 */ /* 0x000fe20000000000 */
[----:B------:R-:W-:-:S03]  /*ece0*/  LOP3.LUT R3, R3, R14, R205, 0x96, !PT ;  /* 0x0000000e03037212 */ /* 0x000fc600078e96cd */
[----:B------:R-:W-:Y:S01]  /*ecf0*/  IMAD.WIDE.U32 R14, R13, -0x326172a9, RZ ;  /* 0xcd9e8d570d0e7825 */ /* 0x000fe200078e00ff */
[----:B------:R-:W-:-:S03]  /*ed00*/  IADD3 R13, PT, PT, R200, -0x4ab325aa, RZ ;  /* 0xb54cda56c80d7810 */ /* 0x000fc60007ffe0ff */
[----:B------:R-:W-:Y:S01]  /*ed10*/  IMAD.WIDE.U32 R2, R3, -0x2daee0ad, RZ ;  /* 0xd2511f5303027825 */ /* 0x000fe200078e00ff */
[----:B------:R-:W-:-:S04]  /*ed20*/  LOP3.LUT R13, R13, R204, R15, 0x96, !PT ;  /* 0x000000cc0d0d7212 */ /* 0x000fc800078e960f */
[----:B------:R-:W-:Y:S01]  /*ed30*/  LOP3.LUT R125, R125, R202, R3, 0x96, !PT ;  /* 0x000000ca7d7d7212 */ /* 0x000fe200078e9603 */
[----:B------:R-:W-:-:S04]  /*ed40*/  IMAD.WIDE.U32 R202, R13, -0x2daee0ad, RZ ;  /* 0xd2511f530dca7825 */ /* 0x000fc800078e00ff */
[----:B------:R-:W-:Y:S02]  /*ed50*/  VIADD R13, R201, 0x1fd5c5a3 ;  /* 0x1fd5c5a3c90d7836 */ /* 0x000fe40000000000 */
[----:B------:R-:W-:Y:S01]  /*ed60*/  IMAD.WIDE.U32 R204, R125, -0x326172a9, RZ ;  /* 0xcd9e8d577dcc7825 */ /* 0x000fe200078e00ff */
[----:B------:R-:W-:Y:S02]  /*ed70*/  IADD3 R125, PT, PT, R201, -0x24c28bd8, RZ ;  /* 0xdb3d7428c97d7810 */ /* 0x000fe40007ffe0ff */
[----:B------:R-:W-:Y:S01]  /*ed80*/  LOP3.LUT R13, R13, R2, R203, 0x96, !PT ;  /* 0x000000020d0d7212 */ /* 0x000fe200078e96cb */
[----:B------:R-:W-:-:S05]  /*ed90*/  VIADD R3, R200, 0x5384540f ;  /* 0x5384540fc8037836 */ /* 0x000fca0000000000 */
        /* <DEDUP_REMOVED lines=11> */
[----:B------:R-:W-:Y:S01]  /*ee50*/  IMAD.MOV.U32 R2, RZ, RZ, R194 ;  /* 0x000000ffff027224 */ /* 0x000fe200078e00c2 */
[----:B------:R-:W-:Y:S01]  /*ee60*/  LOP3.LUT R14, R3, R14, R205, 0x96, !PT ;  /* 0x0000000e030e7212 */ /* 0x000fe200078e96cd */
[----:B------:R-:W-:Y:S01]  /*ee70*/  IMAD.MOV.U32 R10, RZ, RZ, R204 ;  /* 0x000000ffff0a7224 */ /* 0x000fe200078e00cc */
[----:B------:R-:W-:-:S07]  /*ee80*/  MOV R194, R202 ;  /* 0x000000ca00c27202 */ /* 0x000fce0000000f00 */
.L_x_35350:
[----:B------:R-:W-:Y:S05]  /*ee90*/  BSYNC.RECONVERGENT B1 ;  /* 0x0000000000017941 */ /* 0x000fea0003800200 */
.L_x_35349:
[----:B------:R-:W-:Y:S01]  /*eea0*/  ISETP.NE.AND P4, PT, R195, 0x1, PT ;  /* 0x00000001c300780c */ /* 0x000fe20003f85270 */
[----:B------:R-:W-:Y:S01]  /*eeb0*/  HADD2.F32 R126, -RZ, R126.H1_H1 ;  /* 0x3000007eff7e7230 */ /* 0x000fe20000004100 */
        /* <DEDUP_REMOVED lines=16> */
.L_x_35356:
        /* <DEDUP_REMOVED lines=13> */
.L_x_35358:
[----:B------:R-:W-:Y:S05]  /*f090*/  BSYNC.RECONVERGENT B2 ;  /* 0x0000000000027941 */ /* 0x000fea0003800200 */
.L_x_35357:
[----:B------:R-:W-:Y:S01]  /*f0a0*/  IMAD.WIDE.U32 R202, R19, -0x326172a9, RZ ;  /* 0xcd9e8d5713ca7825 */ /* 0x000fe200078e00ff */
[----:B------:R-:W-:-:S03]  /*f0b0*/  LOP3.LUT R206, R11, R15, R201, 0x96, !PT ;  /* 0x0000000f0bce7212 */ /* 0x000fc600078e96c9 */
[----:B------:R-:W-:Y:S01]  /*f0c0*/  HFMA2 R199, -RZ, RZ, 0, 0 ;  /* 0x00000000ffc77431 */ /* 0x000fe200000001ff */
        /* <DEDUP_REMOVED lines=55> */
[----:B------:R-:W-:Y:S02]  /*f440*/  IMAD.MOV.U32 R13, RZ, RZ, R194 ;  /* 0x000000ffff0d7224 */ /* 0x000fe400078e00c2 */
[----:B------:R-:W-:Y:S01]  /*f450*/  IMAD.MOV.U32 R194, RZ, RZ, R204 ;  /* 0x000000ffffc27224 */ /* 0x000fe200078e00cc */
[----:B------:R-:W-:-:S07]  /*f460*/  LOP3.LUT R15, R15, R202, R205, 0x96, !PT ;  /* 0x000000ca0f0f7212 */ /* 0x000fce00078e96cd */
.L_x_35355:
[----:B------:R-:W-:Y:S05]  /*f470*/  BSYNC.RECONVERGENT B1 ;  /* 0x0000000000017941 */ /* 0x000fea0003800200 */
.L_x_35354:
        /* <DEDUP_REMOVED lines=23> */
.L_x_35361:
        /* <DEDUP_REMOVED lines=13> */
.L_x_35363:
[----:B------:R-:W-:Y:S05]  /*f6c0*/  BSYNC.RECONVERGENT B2 ;  /* 0x0000000000027941 */ /* 0x000fea0003800200 */
.L_x_35362:
        /* <DEDUP_REMOVED lines=61> */
.L_x_35360:
[----:B------:R-:W-:Y:S05]  /*faa0*/  BSYNC.RECONVERGENT B1 ;  /* 0x0000000000017941 */ /* 0x000fea0003800200 */
.L_x_35359:
[----:B------:R-:W-:Y:S01]  /*fab0*/  ISETP.NE.AND P5, PT, R202, 0x1, PT ;  /* 0x00000001ca00780c */ /* 0x000fe20003fa5270 */
[----:B------:R-:W-:Y:S01]  /*fac0*/  HADD2.F32 R126, -RZ, R127.H0_H0 ;  /* 0x2000007fff7e7230 */ /* 0x000fe20000004100 */
        /* <DEDUP_REMOVED lines=16> */
.L_x_35366:
        /* <DEDUP_REMOVED lines=13> */
.L_x_35368:
[----:B------:R-:W-:Y:S05]  /*fca0*/  BSYNC.RECONVERGENT B2 ;  /* 0x0000000000027941 */ /* 0x000fea0003800200 */
.L_x_35367:
        /* <DEDUP_REMOVED lines=61> */
.L_x_35365:
[----:B------:R-:W-:Y:S05]  /*10080*/  BSYNC.RECONVERGENT B1 ;  /* 0x0000000000017941 */ /* 0x000fea0003800200 */
.L_x_35364:
[----:B------:R-:W-:Y:S01]  /*10090*/  I2FP.F32.U32 R126, R195 ;  /* 0x000000c3007e7245 */ /* 0x000fe20000201000 */
[----:B------:R-:W-:Y:S01]  /*100a0*/  HADD2.F32 R202, -RZ, R103.H0_H0 ;  /* 0x20000067ffca7230 */ /* 0x000fe20000004100 */
        /* <DEDUP_REMOVED lines=22> */
.L_x_35371:
        /* <DEDUP_REMOVED lines=13> */
.L_x_35373:
[----:B------:R-:W-:Y:S05]  /*102e0*/  BSYNC.RECONVERGENT B2 ;  /* 0x0000000000027941 */ /* 0x000fea0003800200 */
.L_x_35372:
        /* <DEDUP_REMOVED lines=61> */
.L_x_35370:
[----:B------:R-:W-:Y:S05]  /*106c0*/  BSYNC.RECONVERGENT B1 ;  /* 0x0000000000017941 */ /* 0x000fea0003800200 */
.L_x_35369:
        /* <DEDUP_REMOVED lines=18> */
.L_x_35376:
        /* <DEDUP_REMOVED lines=15> */
.L_x_35378:
[----:B------:R-:W-:Y:S05]  /*108e0*/  BSYNC.RECONVERGENT B2 ;  /* 0x0000000000027941 */ /* 0x000fea0003800200 */
.L_x_35377:
        /* <DEDUP_REMOVED lines=61> */
.L_x_35375:
[----:B------:R-:W-:Y:S05]  /*10cc0*/  BSYNC.RECONVERGENT B1 ;  /* 0x0000000000017941 */ /* 0x000fea0003800200 */
.L_x_35374:
[----:B------:R-:W-:Y:S01]  /*10cd0*/  I2FP.F32.U32 R202, R199 ;  /* 0x000000c700ca7245 */ /* 0x000fe20000201000 */
[----:B------:R-:W-:-:S04]  /*10ce0*/  HADD2.F32 R204, -RZ, R103.H1_H1 ;  /* 0x30000067ffcc7230 */ /* 0x000fc80000004100 */
[----:B------:R-:W-:Y:S01]  /*10cf0*/  FFMA.FTZ R193, R202, R193, 1.1641532182693481445e-10 ;  /* 0x2f000000cac17423 */ /* 0x000fe200000100c1 */
[----:B------:R-:W-:Y:S01]  /*10d00*/  FMUL.FTZ R9, R204, R9 ;  /* 0x00000009cc097220 */ /* 0x000fe20000410000 */
[----:B------:R-:W-:-:S03]  /*10d10*/  FSEL R202, R127, RZ, P5 ;  /* 0x000000ff7fca7208 */ /* 0x000fc60002800000 */
[----:B------:R-:W-:-:S04]  /*10d20*/  FSETP.GTU.FTZ.AND P6, PT, R193, R0, PT ;  /* 0x00000000c100720b */ /* 0x000fc80003fdc000 */
[----:B------:R-:W-:Y:S02]  /*10d30*/  FSEL R9, R9, RZ, !P6 ;  /* 0x000000ff09097208 */ /* 0x000fe40007000000 */
[----:B------:R-:W-:-:S03]  /*10d40*/  SEL R0, RZ, 0x1, P6 ;  /* 0x00000001ff007807 */ /* 0x000fc60003000000 */
[----:B------:R-:W-:-:S04]  /*10d50*/  FADD.FTZ R127, R9, R202 ;  /* 0x000000ca097f7221 */ /* 0x000fc80000010000 */
[----:B------:R-:W-:Y:S01]  /*10d60*/  @P1 FADD.FTZ R127, R111, R127 ;  /* 0x0000007f6f7f1221 */ /* 0x000fe20000010000 */
[----:B------:R-:W-:Y:S06]  /*10d70*/  BRA `(.L_x_35379) ;  /* 0x0000003000547947 */ /* 0x000fec0003800000 */
.L_x_35298:
        /* <DEDUP_REMOVED lines=16> */
.L_x_35382:
        /* <DEDUP_REMOVED lines=13> */
.L_x_35384:
[----:B------:R-:W-:Y:S05]  /*10f50*/  BSYNC.RECONVERGENT B2 ;  /* 0x0000000000027941 */ /* 0x000fea0003800200 */
.L_x_35383:
        /* <DEDUP_REMOVED lines=56> */
[----:B------:R-:W-:Y:S01]  /*112e0*/  HFMA2 R123, -RZ, RZ, 0, 0 ;  /* 0x00000000ff7b7431 */ /* 0x000fe200000001ff */
[----:B------:R-:W-:Y:S01]  /*112f0*/  LOP3.LUT R15, R15, R120, R195, 0x96, !PT ;  /* 0x000000780f0f7212 */ /* 0x000fe200078e96c3 */
[----:B------:R-:W-:Y:S02]  /*11300*/  IMAD.MOV.U32 R10, RZ, RZ, R122 ;  /* 0x000000ffff0a7224 */ /* 0x000fe400078e007a */
[----:B------:R-:W-:-:S07]  /*11310*/  IMAD.MOV.U32 R120, RZ, RZ, R9 ;  /* 0x000000ffff787224 */ /* 0x000fce00078e0009 */
.L_x_35381:
[----:B------:R-:W-:Y:S05]  /*11320*/  BSYNC.RECONVERGENT B1 ;  /* 0x0000000000017941 */ /* 0x000fea0003800200 */
.L_x_35380:
        /* <DEDUP_REMOVED lines=8> */
[----:B------:R-:W-:Y:S01]  /*113b0*/  MOV R13, R10 ;  /* 0x0000000a000d7202 */ /* 0x000fe20000000f00 */
[----:B------:R-:W-:Y:S02]  /*113c0*/  IMAD.MOV.U32 R193, RZ, RZ, 0x2 ;  /* 0x00000002ffc17424 */ /* 0x000fe400078e00ff */
        /* <DEDUP_REMOVED lines=11> */
.L_x_35387:
        /* <DEDUP_REMOVED lines=13> */
.L_x_35389:
[----:B------:R-:W-:Y:S05]  /*11550*/  BSYNC.RECONVERGENT B2 ;  /* 0x0000000000027941 */ /* 0x000fea0003800200 */
.L_x_35388:
        /* <DEDUP_REMOVED lines=61> */
.L_x_35386:
[----:B------:R-:W-:Y:S05]  /*11930*/  BSYNC.RECONVERGENT B1 ;  /* 0x0000000000017941 */ /* 0x000fea0003800200 */
.L_x_35385:
        /* <DEDUP_REMOVED lines=19> */
.L_x_35392:
        /* <DEDUP_REMOVED lines=13> */
.L_x_35394:
[----:B------:R-:W-:Y:S05]  /*11b40*/  BSYNC.RECONVERGENT B2 ;  /* 0x0000000000027941 */ /* 0x000fea0003800200 */
.L_x_35393:
        /* <DEDUP_REMOVED lines=61> */
.L_x_35391:
[----:B------:R-:W-:Y:S05]  /*11f20*/  BSYNC.RECONVERGENT B1 ;  /* 0x0000000000017941 */ /* 0x000fea0003800200 */
.L_x_35390:
[----:B------:R-:W-:Y:S01]  /*11f30*/  I2FP.F32.U32 R13, R13 ;  /* 0x0000000d000d7245 */ /* 0x000fe20000201000 */
[----:B------:R-:W-:Y:S01]  /*11f40*/  BSSY.RECONVERGENT B1, `(.L_x_35395) ;  /* 0x000005d000017945 */ /* 0x000fe20003800200 */
[----:B------:R-:W-:Y:S01]  /*11f50*/  ISETP.NE.AND P2, PT, R123, 0x1, PT ;  /* 0x000000017b00780c */ /* 0x000fe20003f45270 */
[----:B------:R-:W-:Y:S01]  /*11f60*/  HFMA2 R193, -RZ, RZ, 0, 1.1920928955078125e-07 ;  /* 0x00000002ffc17431 */ /* 0x000fe200000001ff */
[----:B------:R-:W-:Y:S01]  /*11f70*/  LOP3.LUT R197, R197, 0xfffffffb, RZ, 0xc0, !PT ;  /* 0xfffffffbc5c57812 */ /* 0x000fe200078ec0ff */
[----:B------:R-:W-:Y:S01]  /*11f80*/  FFMA.FTZ R202, R13, R120, 1.1641532182693481445e-10 ;  /* 0x2f0000000dca7423 */ /* 0x000fe20000010078 */
[----:B------:R-:W-:Y:S02]  /*11f90*/  HADD2.F32 R122, -RZ, R125.H0_H0 ;  /* 0x2000007dff7a7230 */ /* 0x000fe40000004100 */
        /* <DEDUP_REMOVED lines=12> */
.L_x_35397:
        /* <DEDUP_REMOVED lines=13> */
.L_x_35399:
[----:B------:R-:W-:Y:S05]  /*12130*/  BSYNC.RECONVERGENT B2 ;  /* 0x0000000000027941 */ /* 0x000fea0003800200 */
.L_x_35398:
        /* <DEDUP_REMOVED lines=61> */
.L_x_35396:
[----:B------:R-:W-:Y:S05]  /*12510*/  BSYNC.RECONVERGENT B1 ;  /* 0x0000000000017941 */ /* 0x000fea0003800200 */
.L_x_35395:
        /* <DEDUP_REMOVED lines=19> */
.L_x_35402:
        /* <DEDUP_REMOVED lines=13> */
.L_x_35404:
[----:B------:R-:W-:Y:S05]  /*12720*/  BSYNC.RECONVERGENT B2 ;  /* 0x0000000000027941 */ /* 0x000fea0003800200 */
.L_x_35403:
        /* <DEDUP_REMOVED lines=61> */
.L_x_35401:
[----:B------:R-:W-:Y:S05]  /*12b00*/  BSYNC.RECONVERGENT B1 ;  /* 0x0000000000017941 */ /* 0x000fea0003800200 */
.L_x_35400:
        /* <DEDUP_REMOVED lines=17> */
.L_x_35407:
        /* <DEDUP_REMOVED lines=13> */
.L_x_35409:
[----:B------:R-:W-:Y:S05]  /*12cf0*/  BSYNC.RECONVERGENT B2 ;  /* 0x0000000000027941 */ /* 0x000fea0003800200 */
.L_x_35408:
        /* <DEDUP_REMOVED lines=61> */
.L_x_35406:
[----:B------:R-:W-:Y:S05]  /*130d0*/  BSYNC.RECONVERGENT B1 ;  /* 0x0000000000017941 */ /* 0x000fea0003800200 */
.L_x_35405:
        /* <DEDUP_REMOVED lines=17> */
.L_x_35412:
        /* <DEDUP_REMOVED lines=13> */
.L_x_35414:
[----:B------:R-:W-:Y:S05]  /*132c0*/  BSYNC.RECONVERGENT B2 ;  /* 0x0000000000027941 */ /* 0x000fea0003800200 */
.L_x_35413:
        /* <DEDUP_REMOVED lines=61> */
.L_x_35411:
[----:B------:R-:W-:Y:S05]  /*136a0*/  BSYNC.RECONVERGENT B1 ;  /* 0x0000000000017941 */ /* 0x000fea0003800200 */
.L_x_35410:
[----:B------:R-:W-:Y:S01]  /*136b0*/  ISETP.NE.AND P5, PT, R199, 0x1, PT ;  /* 0x00000001c700780c */ /* 0x000fe20003fa5270 */
[----:B------:R-:W-:Y:S01]  /*136c0*/  BSSY.RECONVERGENT B1, `(.L_x_35415) ;  /* 0x000005b000017945 */ /* 0x000fe20003800200 */
[----:B------:R-:W-:Y:S01]  /*136d0*/  I2FP.F32.U32 R13, R13 ;  /* 0x0000000d000d7245 */ /* 0x000fe20000201000 */
[----:B------:R-:W-:Y:S01]  /*136e0*/  HADD2.F32 R193, -RZ, R127.H0_H0 ;  /* 0x2000007fffc17230 */ /* 0x000fe20000004100 */
[----:B------:R-:W-:-:S03]  /*136f0*/  MOV R195, R10 ;  /* 0x0000000a00c37202 */ /* 0x000fc60000000f00 */
        /* <DEDUP_REMOVED lines=12> */
.L_x_35417:
        /* <DEDUP_REMOVED lines=13> */
.L_x_35419:
[----:B------:R-:W-:Y:S05]  /*13890*/  BSYNC.RECONVERGENT B2 ;  /* 0x0000000000027941 */ /* 0x000fea0003800200 */
.L_x_35418:
        /* <DEDUP_REMOVED lines=50> */
[----:B------:R-:W-:Y:S01]  /*13bc0*/  IMAD.MOV.U32 R195, RZ, RZ, R194 ;  /* 0x000000ffffc37224 */ /* 0x000fe200078e00c2 */
[----:B------:R-:W-:-:S03]  /*13bd0*/  LOP3.LUT R13, R13, R14, R205, 0x96, !PT ;  /* 0x0000000e0d0d7212 */ /* 0x000fc600078e96cd */
[----:B------:R-:W-:-:S04]  /*13be0*/  IMAD.WIDE.U32 R208, R15, -0x326172a9, RZ ;  /* 0xcd9e8d570fd07825 */ /* 0x000fc800078e00ff */
[----:B------:R-:W-:Y:S01]  /*13bf0*/  VIADD R15, R200, 0x8ff34781 ;  /* 0x8ff34781c80f7836 */ /* 0x000fe20000000000 */
[----:B------:R-:W-:Y:S01]  /*13c00*/  MOV R10, R208 ;  /* 0x000000d0000a7202 */ /* 0x000fe20000000f00 */
[----:B------:R-:W-:-:S03]  /*13c10*/  IMAD.WIDE.U32 R206, R13, -0x2daee0ad, RZ ;  /* 0xd2511f530dce7825 */ /* 0x000fc600078e00ff */
[----:B------:R-:W-:Y:S01]  /*13c20*/  LOP3.LUT R14, R15, R204, R209, 0x96, !PT ;  /* 0x000000cc0f0e7212 */ /* 0x000fe200078e96d1 */
[----:B------:R-:W-:Y:S02]  /*13c30*/  VIADD R13, R201, 0x96a522ad ;  /* 0x96a522adc90d7836 */ /* 0x000fe40000000000 */
[----:B------:R-:W-:-:S03]  /*13c40*/  IMAD.MOV.U32 R194, RZ, RZ, R206 ;  /* 0x000000ffffc27224 */ /* 0x000fc600078e00ce */
[----:B------:R-:W-:Y:S01]  /*13c50*/  LOP3.LUT R15, R13, R202, R207, 0x96, !PT ;  /* 0x000000ca0d0f7212 */ /* 0x000fe200078e96cf */
[----:B------:R-:W-:-:S07]  /*13c60*/  HFMA2 R13, -RZ, RZ, 0, 0 ;  /* 0x00000000ff0d7431 */ /* 0x000fce00000001ff */
.L_x_35416:
[----:B------:R-:W-:Y:S05]  /*13c70*/  BSYNC.RECONVERGENT B1 ;  /* 0x0000000000017941 */ /* 0x000fea0003800200 */
.L_x_35415:
        /* <DEDUP_REMOVED lines=36> */
[----:B------:R-:W-:-:S13]  /*13ec0*/  PLOP3.LUT P5, PT, P5, PT, PT, 0x8, 0x80 ;  /* 0x000000000080781c */ /* 0x000fda0002fae170 */
.L_x_35379:
        /* <DEDUP_REMOVED lines=44> */
.L_x_35420:
[----:B------:R-:W-:Y:S01]  /*14190*/  IMAD.MOV.U32 R9, RZ, RZ, R194 ;  /* 0x000000ffff097224 */ /* 0x000fe200078e00c2 */
[----:B------:R-:W-:-:S07]  /*141a0*/  IADD3 R192, PT, PT, R192, 0x20, RZ ;  /* 0x00000020c0c07810 */ /* 0x000fce0007ffe0ff */
.L_x_35297:
[----:B------:R-:W-:Y:S05]  /*141b0*/  BSYNC.RECONVERGENT B0 ;  /* 0x0000000000007941 */ /* 0x000fea0003800200 */
.L_x_35296:
        /* <DEDUP_REMOVED lines=20> */
[----:B------:R-:W-:Y:S01]  /*14300*/  ISETP.NE.AND P2, PT, R13, 0x1, PT ;  /* 0x000000010d00780c */ /* 0x000fe20003f45270 */
[----:B------:R-:W-:Y:S01]  /*14310*/  BSSY.RECONVERGENT B1, `(.L_x_35424) ;  /* 0x0000059000017945 */ /* 0x000fe20003800200 */
[----:B------:R-:W-:Y:S01]  /*14320*/  IMAD.MOV.U32 R4, RZ, RZ, 0x2 ;  /* 0x00000002ff047424 */ /* 0x000fe200078e00ff */
[----:B--2---:R-:W-:Y:S01]  /*14330*/  MOV R194, R9 ;  /* 0x0000000900c27202 */ /* 0x004fe20000000f00 */
        /* <DEDUP_REMOVED lines=12> */
.L_x_35426:
        /* <DEDUP_REMOVED lines=13> */
.L_x_35428:
[----:B------:R-:W-:Y:S05]  /*144d0*/  BSYNC.RECONVERGENT B2 ;  /* 0x0000000000027941 */ /* 0x000fea0003800200 */
.L_x_35427:
        /* <DEDUP_REMOVED lines=60> */
.L_x_35425:
[----:B------:R-:W-:Y:S05]  /*148a0*/  BSYNC.RECONVERGENT B1 ;  /* 0x0000000000017941 */ /* 0x000fea0003800200 */
.L_x_35424:
        /* <DEDUP_REMOVED lines=23> */
.L_x_35431:
        /* <DEDUP_REMOVED lines=13> */
.L_x_35433:
[----:B------:R-:W-:Y:S05]  /*14af0*/  BSYNC.RECONVERGENT B2 ;  /* 0x0000000000027941 */ /* 0x000fea0003800200 */
.L_x_35432:
        /* <DEDUP_REMOVED lines=61> */
.L_x_35430:
[----:B------:R-:W-:Y:S05]  /*14ed0*/  BSYNC.RECONVERGENT B1 ;  /* 0x0000000000017941 */ /* 0x000fea0003800200 */
.L_x_35429:
        /* <DEDUP_REMOVED lines=23> */
.L_x_35436:
        /* <DEDUP_REMOVED lines=13> */
.L_x_35438:
[----:B------:R-:W-:Y:S05]  /*15120*/  BSYNC.RECONVERGENT B2 ;  /* 0x0000000000027941 */ /* 0x000fea0003800200 */
.L_x_35437:
        /* <DEDUP_REMOVED lines=61> */
.L_x_35435:
[----:B------:R-:W-:Y:S05]  /*15500*/  BSYNC.RECONVERGENT B1 ;  /* 0x0000000000017941 */ /* 0x000fea0003800200 */
.L_x_35434:
        /* <DEDUP_REMOVED lines=20> */
.L_x_35441:
        /* <DEDUP_REMOVED lines=13> */
.L_x_35443:
[----:B------:R-:W-:Y:S05]  /*15720*/  BSYNC.RECONVERGENT B2 ;  /* 0x0000000000027941 */ /* 0x000fea0003800200 */
.L_x_35442:
        /* <DEDUP_REMOVED lines=61> */
.L_x_35440:
[----:B------:R-:W-:Y:S05]  /*15b00*/  BSYNC.RECONVERGENT B1 ;  /* 0x0000000000017941 */ /* 0x000fea0003800200 */
.L_x_35439:
[----:B------:R-:W-:Y:S01]  /*15b10*/  I2FP.F32.U32 R4, R3 ;  /* 0x0000000300047245 */ /* 0x000fe20000201000 */
[----:B------:R-:W-:Y:S01]  /*15b20*/  HADD2.F32 R6, -RZ, R100.H1_H1 ;  /* 0x30000064ff067230 */ /* 0x000fe20000004100 */
[----:B------:R-:W-:Y:S01]  /*15b30*/  FSEL R2, R2, RZ, P4 ;  /* 0x000000ff02027208 */ /* 0x000fe20002000000 */
[----:B------:R-:W-:Y:S02]  /*15b40*/  BSSY.RECONVERGENT B1, `(.L_x_35444) ;  /* 0x000005f000017945 */ /* 0x000fe40003800200 */
[----:B------:R-:W-:Y:S01]  /*15b50*/  FFMA.FTZ R3, R4, R193, 1.1641532182693481445e-10 ;  /* 0x2f00000004037423 */ /* 0x000fe200000100c1 */
[----:B------:R-:W-:-:S04]  /*15b60*/  FMUL.FTZ R6, R6, R9 ;  /* 0x0000000906067220 */ /* 0x000fc80000410000 */
[----:B------:R-:W-:-:S04]  /*15b70*/  FSETP.GTU.FTZ.AND P2, PT, R3, R0, PT ;  /* 0x000000000300720b */ /* 0x000fc80003f5c000 */
[----:B------:R-:W-:Y:S01]  /*15b80*/  FSEL R129, R6, RZ, !P2 ;  /* 0x000000ff06817208 */ /* 0x000fe20005000000 */
[----:B------:R-:W-:Y:S01]  /*15b90*/  HFMA2 R6, -RZ, RZ, 0, 1.1920928955078125e-07 ;  /* 0x00000002ff067431 */ /* 0x000fe200000001ff */
        /* <DEDUP_REMOVED lines=14> */
.L_x_35446:
        /* <DEDUP_REMOVED lines=13> */
.L_x_35448:
[----:B------:R-:W-:Y:S05]  /*15d50*/  BSYNC.RECONVERGENT B2 ;  /* 0x0000000000027941 */ /* 0x000fea0003800200 */
.L_x_35447:
        /* <DEDUP_REMOVED lines=8> */
[----:B------:R-:W-:Y:S02]  /*15de0*/  VIADD R13, R200, 0x3c6ef372 ;  /* 0x3c6ef372c80d7836 */ /* 0x000fe40000000000 */
[----:B------:R-:W-:Y:S01]  /*15df0*/  IMAD.MOV.U32 R6, RZ, RZ, RZ ;  /* 0x000000ffff067224 */ /* 0x000fe200078e00ff */
        /* <DEDUP_REMOVED lines=51> */
.L_x_35445:
[----:B------:R-:W-:Y:S05]  /*16130*/  BSYNC.RECONVERGENT B1 ;  /* 0x0000000000017941 */ /* 0x000fea0003800200 */
.L_x_35444:
[----:B------:R-:W-:Y:S01]  /*16140*/  I2FP.F32.U32 R2, R2 ;  /* 0x0000000200027245 */ /* 0x000fe20000201000 */
[----:B------:R-:W-:Y:S01]  /*16150*/  HADD2.F32 R4, -RZ, R133.H0_H0 ;  /* 0x20000085ff047230 */ /* 0x000fe20000004100 */
[----:B------:R-:W-:Y:S01]  /*16160*/  ISETP.NE.AND P2, PT, R6, 0x1, PT ;  /* 0x000000010600780c */ /* 0x000fe20003f45270 */
[----:B------:R-:W-:Y:S01]  /*16170*/  BSSY.RECONVERGENT B1, `(.L_x_35449) ;  /* 0x000005c000017945 */ /* 0x000fe20003800200 */
[----:B------:R-:W-:Y:S01]  /*16180*/  LOP3.LUT R197, R197, 0xfffffffb, RZ, 0xc0, !PT ;  /* 0xfffffffbc5c57812 */ /* 0x000fe200078ec0ff */
[----:B------:R-:W-:Y:S01]  /*16190*/  FFMA.FTZ R3, R2, R193, 1.1641532182693481445e-10 ;  /* 0x2f00000002037423 */ /* 0x000fe200000100c1 */
[----:B------:R-:W-:Y:S01]  /*161a0*/  IMAD.MOV.U32 R13, RZ, RZ, 0x2 ;  /* 0x00000002ff0d7424 */ /* 0x000fe200078e00ff */
[----:B------:R-:W-:Y:S01]  /*161b0*/  MOV R5, R10 ;  /* 0x0000000a00057202 */ /* 0x000fe20000000f00 */
[----:B------:R-:W-:Y:S02]  /*161c0*/  FMUL.FTZ R2, R4, R9 ;  /* 0x0000000904027220 */ /* 0x000fe40000410000 */
        /* <DEDUP_REMOVED lines=11> */
.L_x_35451:
        /* <DEDUP_REMOVED lines=13> */
.L_x_35453:
[----:B------:R-:W-:Y:S05]  /*16350*/  BSYNC.RECONVERGENT B2 ;  /* 0x0000000000027941 */ /* 0x000fea0003800200 */
.L_x_35452:
        /* <DEDUP_REMOVED lines=54> */
[----:B------:R-:W-:Y:S02]  /*166c0*/  HFMA2 R13, -RZ, RZ, 0, 0 ;  /* 0x00000000ff0d7431 */ /* 0x000fe400000001ff */
[----:B------:R-:W-:Y:S01]  /*166d0*/  IMAD.WIDE.U32 R130, R3, -0x2daee0ad, RZ ;  /* 0xd2511f5303827825 */ /* 0x000fe200078e00ff */
[----:B------:R-:W-:Y:S02]  /*166e0*/  LOP3.LUT R14, R5, R14, R203, 0x96, !PT ;  /* 0x0000000e050e7212 */ /* 0x000fe400078e96cb */
[----:B------:R-:W-:Y:S01]  /*166f0*/  MOV R10, R202 ;  /* 0x000000ca000a7202 */ /* 0x000fe20000000f00 */
[----:B------:R-:W-:Y:S01]  /*16700*/  IMAD.MOV.U32 R5, RZ, RZ, R194 ;  /* 0x000000ffff057224 */ /* 0x000fe200078e00c2 */
[----:B------:R-:W-:Y:S01]  /*16710*/  LOP3.LUT R15, R15, R4, R131, 0x96, !PT ;  /* 0x000000040f0f7212 */ /* 0x000fe200078e9683 */
[----:B------:R-:W-:-:S07]  /*16720*/  IMAD.MOV.U32 R194, RZ, RZ, R130 ;  /* 0x000000ffffc27224 */ /* 0x000fce00078e0082 */
.L_x_35450:
[----:B------:R-:W-:Y:S05]  /*16730*/  BSYNC.RECONVERGENT B1 ;  /* 0x0000000000017941 */ /* 0x000fea0003800200 */
.L_x_35449:
        /* <DEDUP_REMOVED lines=23> */
.L_x_35456:
        /* <DEDUP_REMOVED lines=13> */
.L_x_35458:
[----:B------:R-:W-:Y:S05]  /*16980*/  BSYNC.RECONVERGENT B2 ;  /* 0x0000000000027941 */ /* 0x000fea0003800200 */
.L_x_35457:
        /* <DEDUP_REMOVED lines=61> */
.L_x_35455:
[----:B------:R-:W-:Y:S05]  /*16d60*/  BSYNC.RECONVERGENT B1 ;  /* 0x0000000000017941 */ /* 0x000fea0003800200 */
.L_x_35454:
        /* <DEDUP_REMOVED lines=20> */
.L_x_35461:
        /* <DEDUP_REMOVED lines=13> */
.L_x_35463:
[----:B------:R-:W-:Y:S05]  /*16f80*/  BSYNC.RECONVERGENT B2 ;  /* 0x0000000000027941 */ /* 0x000fea0003800200 */
.L_x_35462:
        /* <DEDUP_REMOVED lines=61> */
.L_x_35460:
[----:B------:R-:W-:Y:S05]  /*17360*/  BSYNC.RECONVERGENT B1 ;  /* 0x0000000000017941 */ /* 0x000fea0003800200 */
.L_x_35459:
        /* <DEDUP_REMOVED lines=23> */
.L_x_35466:
        /* <DEDUP_REMOVED lines=13> */
.L_x_35468:
[----:B------:R-:W-:Y:S05]  /*175b0*/  BSYNC.RECONVERGENT B2 ;  /* 0x0000000000027941 */ /* 0x000fea0003800200 */
.L_x_35467:
        /* <DEDUP_REMOVED lines=61> */
.L_x_35465:
[----:B------:R-:W-:Y:S05]  /*17990*/  BSYNC.RECONVERGENT B1 ;  /* 0x0000000000017941 */ /* 0x000fea0003800200 */
.L_x_35464:
        /* <DEDUP_REMOVED lines=18> */
.L_x_35471:
        /* <DEDUP_REMOVED lines=13> */
.L_x_35473:
[----:B------:R-:W-:Y:S05]  /*17b90*/  BSYNC.RECONVERGENT B2 ;  /* 0x0000000000027941 */ /* 0x000fea0003800200 */
.L_x_35472:
        /* <DEDUP_REMOVED lines=61> */
.L_x_35470:
[----:B------:R-:W-:Y:S05]  /*17f70*/  BSYNC.RECONVERGENT B1 ;  /* 0x0000000000017941 */ /* 0x000fea0003800200 */
.L_x_35469:
        /* <DEDUP_REMOVED lines=23> */
.L_x_35476:
        /* <DEDUP_REMOVED lines=13> */
.L_x_35478:
[----:B------:R-:W-:Y:S05]  /*181c0*/  BSYNC.RECONVERGENT B2 ;  /* 0x0000000000027941 */ /* 0x000fea0003800200 */
.L_x_35477:
        /* <DEDUP_REMOVED lines=61> */
.L_x_35475:
[----:B------:R-:W-:Y:S05]  /*185a0*/  BSYNC.RECONVERGENT B1 ;  /* 0x0000000000017941 */ /* 0x000fea0003800200 */
.L_x_35474:
        /* <DEDUP_REMOVED lines=18> */
.L_x_35481:
        /* <DEDUP_REMOVED lines=13> */
.L_x_35483:
[----:B------:R-:W-:Y:S05]  /*187a0*/  BSYNC.RECONVERGENT B2 ;  /* 0x0000000000027941 */ /* 0x000fea0003800200 */
.L_x_35482:
        /* <DEDUP_REMOVED lines=61> */
.L_x_35480:
[----:B------:R-:W-:Y:S05]  /*18b80*/  BSYNC.RECONVERGENT B1 ;  /* 0x0000000000017941 */ /* 0x000fea0003800200 */
.L_x_35479:
        /* <DEDUP_REMOVED lines=23> */
.L_x_35486:
        /* <DEDUP_REMOVED lines=13> */
.L_x_35488:
[----:B------:R-:W-:Y:S05]  /*18dd0*/  BSYNC.RECONVERGENT B2 ;  /* 0x0000000000027941 */ /* 0x000fea0003800200 */
.L_x_35487:
        /* <DEDUP_REMOVED lines=61> */
.L_x_35485:
[----:B------:R-:W-:Y:S05]  /*191b0*/  BSYNC.RECONVERGENT B1 ;  /* 0x0000000000017941 */ /* 0x000fea0003800200 */
.L_x_35484:
        /* <DEDUP_REMOVED lines=18> */
.L_x_35491:
        /* <DEDUP_REMOVED lines=13> */
.L_x_35493:
[----:B------:R-:W-:Y:S05]  /*193b0*/  BSYNC.RECONVERGENT B2 ;  /* 0x0000000000027941 */ /* 0x000fea0003800200 */
.L_x_35492:
        /* <DEDUP_REMOVED lines=61> */
.L_x_35490:
[----:B------:R-:W-:Y:S05]  /*19790*/  BSYNC.RECONVERGENT B1 ;  /* 0x0000000000017941 */ /* 0x000fea0003800200 */
.L_x_35489:
        /* <DEDUP_REMOVED lines=24> */
.L_x_35496:
        /* <DEDUP_REMOVED lines=13> */
.L_x_35498:
[----:B------:R-:W-:Y:S05]  /*199f0*/  BSYNC.RECONVERGENT B2 ;  /* 0x0000000000027941 */ /* 0x000fea0003800200 */
.L_x_35497:
        /* <DEDUP_REMOVED lines=61> */
.L_x_35495:
[----:B------:R-:W-:Y:S05]  /*19dd0*/  BSYNC.RECONVERGENT B1 ;  /* 0x0000000000017941 */ /* 0x000fea0003800200 */
.L_x_35494:
        /* <DEDUP_REMOVED lines=18> */
.L_x_35501:
        /* <DEDUP_REMOVED lines=15> */
.L_x_35503:
[----:B------:R-:W-:Y:S05]  /*19ff0*/  BSYNC.RECONVERGENT B2 ;  /* 0x0000000000027941 */ /* 0x000fea0003800200 */
.L_x_35502:
        /* <DEDUP_REMOVED lines=61> */
.L_x_35500:
[----:B------:R-:W-:Y:S05]  /*1a3d0*/  BSYNC.RECONVERGENT B1 ;  /* 0x0000000000017941 */ /* 0x000fea0003800200 */
.L_x_35499:
        /* <DEDUP_REMOVED lines=11> */
.L_x_35423:
[----:B------:R-:W-:Y:S01]  /*1a490*/  ISETP.NE.AND P2, PT, R13, 0x1, PT ;  /* 0x000000010d00780c */ /* 0x000fe20003f45270 */
[----:B------:R-:W-:Y:S01]  /*1a4a0*/  BSSY.RECONVERGENT B1, `(.L_x_35505) ;  /* 0x0000059000017945 */ /* 0x000fe20003800200 */
[----:B--2---:R-:W-:Y:S02]  /*1a4b0*/  HFMA2 R131, -RZ, RZ, 0, 1.1920928955078125e-07 ;  /* 0x00000002ff837431 */ /* 0x004fe400000001ff */
        /* <DEDUP_REMOVED lines=13> */
.L_x_35507:
        /* <DEDUP_REMOVED lines=13> */
.L_x_35509:
[----:B------:R-:W-:Y:S05]  /*1a660*/  BSYNC.RECONVERGENT B2 ;  /* 0x0000000000027941 */ /* 0x000fea0003800200 */
.L_x_35508:
        /* <DEDUP_REMOVED lines=60> */
.L_x_35506:
[----:B------:R-:W-:Y:S05]  /*1aa30*/  BSYNC.RECONVERGENT B1 ;  /* 0x0000000000017941 */ /* 0x000fea0003800200 */
.L_x_35505:
        /* <DEDUP_REMOVED lines=21> */
.L_x_35512:
        /* <DEDUP_REMOVED lines=13> */
.L_x_35514:
[----:B------:R-:W-:Y:S05]  /*1ac60*/  BSYNC.RECONVERGENT B2 ;  /* 0x0000000000027941 */ /* 0x000fea0003800200 */
.L_x_35513:
        /* <DEDUP_REMOVED lines=61> */
.L_x_35511:
[----:B------:R-:W-:Y:S05]  /*1b040*/  BSYNC.RECONVERGENT B1 ;  /* 0x0000000000017941 */ /* 0x000fea0003800200 */
.L_x_35510:
        /* <DEDUP_REMOVED lines=19> */
.L_x_35517:
        /* <DEDUP_REMOVED lines=13> */
.L_x_35519:
[----:B------:R-:W-:Y:S05]  /*1b250*/  BSYNC.RECONVERGENT B2 ;  /* 0x0000000000027941 */ /* 0x000fea0003800200 */
.L_x_35518:
        /* <DEDUP_REMOVED lines=61> */
.L_x_35516:
[----:B------:R-:W-:Y:S05]  /*1b630*/  BSYNC.RECONVERGENT B1 ;  /* 0x0000000000017941 */ /* 0x000fea0003800200 */
.L_x_35515:
        /* <DEDUP_REMOVED lines=19> */
.L_x_35522:
        /* <DEDUP_REMOVED lines=13> */
.L_x_35524:
[----:B------:R-:W-:Y:S05]  /*1b840*/  BSYNC.RECONVERGENT B2 ;  /* 0x0000000000027941 */ /* 0x000fea0003800200 */
.L_x_35523:
        /* <DEDUP_REMOVED lines=61> */
.L_x_35521:
[----:B------:R-:W-:Y:S05]  /*1bc20*/  BSYNC.RECONVERGENT B1 ;  /* 0x0000000000017941 */ /* 0x000fea0003800200 */
.L_x_35520:
        /* <DEDUP_REMOVED lines=19> */
.L_x_35527:
        /* <DEDUP_REMOVED lines=13> */
.L_x_35529:
[----:B------:R-:W-:Y:S05]  /*1be30*/  BSYNC.RECONVERGENT B2 ;  /* 0x0000000000027941 */ /* 0x000fea0003800200 */
.L_x_35528:
        /* <DEDUP_REMOVED lines=61> */
.L_x_35526:
[----:B------:R-:W-:Y:S05]  /*1c210*/  BSYNC.RECONVERGENT B1 ;  /* 0x0000000000017941 */ /* 0x000fea0003800200 */
.L_x_35525:
        /* <DEDUP_REMOVED lines=17> */
.L_x_35532:
        /* <DEDUP_REMOVED lines=13> */
.L_x_35534:
[----:B------:R-:W-:Y:S05]  /*1c400*/  BSYNC.RECONVERGENT B2 ;  /* 0x0000000000027941 */ /* 0x000fea0003800200 */
.L_x_35533:
        /* <DEDUP_REMOVED lines=61> */
.L_x_35531:
[----:B------:R-:W-:Y:S05]  /*1c7e0*/  BSYNC.RECONVERGENT B1 ;  /* 0x0000000000017941 */ /* 0x000fea0003800200 */
.L_x_35530:
        /* <DEDUP_REMOVED lines=17> */
.L_x_35537:
        /* <DEDUP_REMOVED lines=13> */
.L_x_35539:
[----:B------:R-:W-:Y:S05]  /*1c9d0*/  BSYNC.RECONVERGENT B2 ;  /* 0x0000000000027941 */ /* 0x000fea0003800200 */
.L_x_35538:
        /* <DEDUP_REMOVED lines=61> */
.L_x_35536:
[----:B------:R-:W-:Y:S05]  /*1cdb0*/  BSYNC.RECONVERGENT B1 ;  /* 0x0000000000017941 */ /* 0x000fea0003800200 */
.L_x_35535:
        /* <DEDUP_REMOVED lines=17> */
.L_x_35542:
        /* <DEDUP_REMOVED lines=13> */
.L_x_35544:
[----:B------:R-:W-:Y:S05]  /*1cfa0*/  BSYNC.RECONVERGENT B2 ;  /* 0x0000000000027941 */ /* 0x000fea0003800200 */
.L_x_35543:
        /* <DEDUP_REMOVED lines=61> */
.L_x_35541:
[----:B------:R-:W-:Y:S05]  /*1d380*/  BSYNC.RECONVERGENT B1 ;  /* 0x0000000000017941 */ /* 0x000fea0003800200 */
.L_x_35540:
        /* <DEDUP_REMOVED lines=37> */
.L_x_35504:
        /* <DEDUP_REMOVED lines=44> */
.L_x_35545:
[----:B------:R-:W-:Y:S01]  /*1d8a0*/  IMAD.MOV.U32 R9, RZ, RZ, R194 ;  /* 0x000000ffff097224 */ /* 0x000fe200078e00c2 */
[----:B------:R-:W-:-:S07]  /*1d8b0*/  IADD3 R192, PT, PT, R192, 0x20, RZ ;  /* 0x00000020c0c07810 */ /* 0x000fce0007ffe0ff */
.L_x_35422:
[----:B------:R-:W-:Y:S05]  /*1d8c0*/  BSYNC.RECONVERGENT B0 ;  /* 0x0000000000007941 */ /* 0x000fea0003800200 */
.L_x_35421:
        /* <DEDUP_REMOVED lines=36> */
.L_x_35551:
        /* <DEDUP_REMOVED lines=13> */
.L_x_35553:
[----:B------:R-:W-:Y:S05]  /*1dbe0*/  BSYNC.RECONVERGENT B2 ;  /* 0x0000000000027941 */ /* 0x000fea0003800200 */
.L_x_35552:
        /* <DEDUP_REMOVED lines=60> */
.L_x_35550:
[----:B------:R-:W-:Y:S05]  /*1dfb0*/  BSYNC.RECONVERGENT B1 ;  /* 0x0000000000017941 */ /* 0x000fea0003800200 */
.L_x_35549:
        /* <DEDUP_REMOVED lines=23> */
.L_x_35556:
        /* <DEDUP_REMOVED lines=13> */
.L_x_35558:
[----:B------:R-:W-:Y:S05]  /*1e200*/  BSYNC.RECONVERGENT B2 ;  /* 0x0000000000027941 */ /* 0x000fea0003800200 */
.L_x_35557:
        /* <DEDUP_REMOVED lines=61> */
.L_x_35555:
[----:B------:R-:W-:Y:S05]  /*1e5e0*/  BSYNC.RECONVERGENT B1 ;  /* 0x0000000000017941 */ /* 0x000fea0003800200 */
.L_x_35554:
[----:B------:R-:W-:Y:S01]  /*1e5f0*/  I2FP.F32.U32 R4, R3 ;  /* 0x0000000300047245 */ /* 0x000fe20000201000 */
[----:B------:R-:W-:Y:S01]  /*1e600*/  HADD2.F32 R6, -RZ, R100.H0_H0 ;  /* 0x20000064ff067230 */ /* 0x000fe20000004100 */
[----:B------:R-:W-:Y:S03]  /*1e610*/  BSSY.RECONVERGENT B1, `(.L_x_35559) ;  /* 0x0000060000017945 */ /* 0x000fe60003800200 */
[----:B------:R-:W-:Y:S01]  /*1e620*/  FFMA.FTZ R3, R4, R193, 1.1641532182693481445e-10 ;  /* 0x2f00000004037423 */ /* 0x000fe200000100c1 */
[----:B------:R-:W-:-:S04]  /*1e630*/  FMUL.FTZ R6, R6, R9 ;  /* 0x0000000906067220 */ /* 0x000fc80000410000 */
[----:B------:R-:W-:Y:S02]  /*1e640*/  FSETP.GTU.FTZ.AND P2, PT, R3, R0, PT ;  /* 0x000000000300720b */ /* 0x000fe40003f5c000 */
[----:B------:R-:W-:Y:S02]  /*1e650*/  FSEL R3, R2, RZ, P4 ;  /* 0x000000ff02037208 */ /* 0x000fe40002000000 */
        /* <DEDUP_REMOVED lines=16> */
.L_x_35561:
        /* <DEDUP_REMOVED lines=13> */
.L_x_35563:
[----:B------:R-:W-:Y:S05]  /*1e830*/  BSYNC.RECONVERGENT B2 ;  /* 0x0000000000027941 */ /* 0x000fea0003800200 */
.L_x_35562:
[----:B------:R-:W-:Y:S01]  /*1e840*/  IMAD.WIDE.U32 R4, R19, -0x326172a9, RZ ;  /* 0xcd9e8d5713047825 */ /* 0x000fe200078e00ff */
[----:B------:R-:W-:Y:S02]  /*1e850*/  LOP3.LUT R14, R11, R3, R201, 0x96, !PT ;  /* 0x000000030b0e7212 */ /* 0x000fe400078e96c9 */
[----:B------:R-:W-:Y:S01]  /*1e860*/  IADD3 R3, PT, PT, R200, -0x61c88647, RZ ;  /* 0x9e3779b9c8037810 */ /* 0x000fe20007ffe0ff */
[C---:B------:R-:W-:Y:S01]  /*1e870*/  VIADD R13, R201.reuse, 0x76cf5d0a ;  /* 0x76cf5d0ac90d7836 */ /* 0x040fe20000000000 */
        /* <DEDUP_REMOVED lines=57> */
.L_x_35560:
[----:B------:R-:W-:Y:S05]  /*1ec10*/  BSYNC.RECONVERGENT B1 ;  /* 0x0000000000017941 */ /* 0x000fea0003800200 */
.L_x_35559:
[----:B------:R-:W-:Y:S01]  /*1ec20*/  I2FP.F32.U32 R2, R2 ;  /* 0x0000000200027245 */ /* 0x000fe20000201000 */
[----:B------:R-:W-:Y:S01]  /*1ec30*/  HADD2.F32 R140, -RZ, R140.H1_H1 ;  /* 0x3000008cff8c7230 */ /* 0x000fe20000004100 */
[----:B------:R-:W-:Y:S01]  /*1ec40*/  ISETP.NE.AND P2, PT, R6, 0x1, PT ;  /* 0x000000010600780c */ /* 0x000fe20003f45270 */
[----:B------:R-:W-:Y:S01]  /*1ec50*/  BSSY.RECONVERGENT B1, `(.L_x_35564) ;  /* 0x000005c000017945 */ /* 0x000fe20003800200 */
[----:B------:R-:W-:Y:S01]  /*1ec60*/  LOP3.LUT R197, R197, 0xfffffff7, RZ, 0xc0, !PT ;  /* 0xfffffff7c5c57812 */ /* 0x000fe200078ec0ff */
[----:B------:R-:W-:Y:S01]  /*1ec70*/  FFMA.FTZ R3, R2, R193, 1.1641532182693481445e-10 ;  /* 0x2f00000002037423 */ /* 0x000fe200000100c1 */
[----:B------:R-:W-:Y:S02]  /*1ec80*/  IMAD.MOV.U32 R5, RZ, RZ, 0x2 ;  /* 0x00000002ff057424 */ /* 0x000fe400078e00ff */
        /* <DEDUP_REMOVED lines=13> */
.L_x_35566:
        /* <DEDUP_REMOVED lines=13> */
.L_x_35568:
[----:B------:R-:W-:Y:S05]  /*1ee30*/  BSYNC.RECONVERGENT B2 ;  /* 0x0000000000027941 */ /* 0x000fea0003800200 */
.L_x_35567:
        /* <DEDUP_REMOVED lines=57> */
[----:B------:R-:W-:-:S04]  /*1f1d0*/  LOP3.LUT R14, R3, R6, R203, 0x96, !PT ;  /* 0x00000006030e7212 */ /* 0x000fc800078e96cb */
[----:B------:R-:W-:Y:S02]  /*1f1e0*/  LOP3.LUT R15, R15, R4, R139, 0x96, !PT ;  /* 0x000000040f0f7212 */ /* 0x000fe400078e968b */
[----:B------:R-:W-:Y:S01]  /*1f1f0*/  MOV R4, R194 ;  /* 0x000000c200047202 */ /* 0x000fe20000000f00 */
[----:B------:R-:W-:-:S07]  /*1f200*/  IMAD.MOV.U32 R194, RZ, RZ, R138 ;  /* 0x000000ffffc27224 */ /* 0x000fce00078e008a */
.L_x_35565:
[----:B------:R-:W-:Y:S05]  /*1f210*/  BSYNC.RECONVERGENT B1 ;  /* 0x0000000000017941 */ /* 0x000fea0003800200 */
.L_x_35564:
        /* <DEDUP_REMOVED lines=23> */
.L_x_35571:
        /* <DEDUP_REMOVED lines=13> */
.L_x_35573:
[----:B------:R-:W-:Y:S05]  /*1f460*/  BSYNC.RECONVERGENT B2 ;  /* 0x0000000000027941 */ /* 0x000fea0003800200 */
.L_x_35572:
        /* <DEDUP_REMOVED lines=61> */
.L_x_35570:
[----:B------:R-:W-:Y:S05]  /*1f840*/  BSYNC.RECONVERGENT B1 ;  /* 0x0000000000017941 */ /* 0x000fea0003800200 */
.L_x_35569:
        /* <DEDUP_REMOVED lines=20> */
.L_x_35576:
        /* <DEDUP_REMOVED lines=13> */
.L_x_35578:
[----:B------:R-:W-:Y:S05]  /*1fa60*/  BSYNC.RECONVERGENT B2 ;  /* 0x0000000000027941 */ /* 0x000fea0003800200 */
.L_x_35577:
        /* <DEDUP_REMOVED lines=61> */
.L_x_35575:
[----:B------:R-:W-:Y:S05]  /*1fe40*/  BSYNC.RECONVERGENT B1 ;  /* 0x0000000000017941 */ /* 0x000fea0003800200 */
.L_x_35574:
        /* <DEDUP_REMOVED lines=23> */
.L_x_35581:
        /* <DEDUP_REMOVED lines=13> */
.L_x_35583:
[----:B------:R-:W-:Y:S05]  /*20090*/  BSYNC.RECONVERGENT B2 ;  /* 0x0000000000027941 */ /* 0x000fea0003800200 */
.L_x_35582:
        /* <DEDUP_REMOVED lines=61> */
.L_x_35580:
[----:B------:R-:W-:Y:S05]  /*20470*/  BSYNC.RECONVERGENT B1 ;  /* 0x0000000000017941 */ /* 0x000fea0003800200 */
.L_x_35579:
        /* <DEDUP_REMOVED lines=20> */
.L_x_35586:
        /* <DEDUP_REMOVED lines=13> */
.L_x_35588:
[----:B------:R-:W-:Y:S05]  /*20690*/  BSYNC.RECONVERGENT B2 ;  /* 0x0000000000027941 */ /* 0x000fea0003800200 */
.L_x_35587:
        /* <DEDUP_REMOVED lines=61> */
.L_x_35585:
[----:B------:R-:W-:Y:S05]  /*20a70*/  BSYNC.RECONVERGENT B1 ;  /* 0x0000000000017941 */ /* 0x000fea0003800200 */
.L_x_35584:
        /* <DEDUP_REMOVED lines=23> */
.L_x_35591:
        /* <DEDUP_REMOVED lines=13> */
.L_x_35593:
[----:B------:R-:W-:Y:S05]  /*20cc0*/  BSYNC.RECONVERGENT B2 ;  /* 0x0000000000027941 */ /* 0x000fea0003800200 */
.L_x_35592:
        /* <DEDUP_REMOVED lines=61> */
.L_x_35590:
[----:B------:R-:W-:Y:S05]  /*210a0*/  BSYNC.RECONVERGENT B1 ;  /* 0x0000000000017941 */ /* 0x000fea0003800200 */
.L_x_35589:
        /* <DEDUP_REMOVED lines=18> */
.L_x_35596:
        /* <DEDUP_REMOVED lines=13> */
.L_x_35598:
[----:B------:R-:W-:Y:S05]  /*212a0*/  BSYNC.RECONVERGENT B2 ;  /* 0x0000000000027941 */ /* 0x000fea0003800200 */
.L_x_35597:
        /* <DEDUP_REMOVED lines=61> */
.L_x_35595:
[----:B------:R-:W-:Y:S05]  /*21680*/  BSYNC.RECONVERGENT B1 ;  /* 0x0000000000017941 */ /* 0x000fea0003800200 */
.L_x_35594:
        /* <DEDUP_REMOVED lines=23> */
.L_x_35601:
        /* <DEDUP_REMOVED lines=13> */
.L_x_35603:
[----:B------:R-:W-:Y:S05]  /*218d0*/  BSYNC.RECONVERGENT B2 ;  /* 0x0000000000027941 */ /* 0x000fea0003800200 */
.L_x_35602:
        /* <DEDUP_REMOVED lines=61> */
.L_x_35600:
[----:B------:R-:W-:Y:S05]  /*21cb0*/  BSYNC.RECONVERGENT B1 ;  /* 0x0000000000017941 */ /* 0x000fea0003800200 */
.L_x_35599:
        /* <DEDUP_REMOVED lines=18> */
.L_x_35606:
        /* <DEDUP_REMOVED lines=13> */
.L_x_35608:
[----:B------:R-:W-:Y:S05]  /*21eb0*/  BSYNC.RECONVERGENT B2 ;  /* 0x0000000000027941 */ /* 0x000fea0003800200 */
.L_x_35607:
        /* <DEDUP_REMOVED lines=61> */
.L_x_35605:
[----:B------:R-:W-:Y:S05]  /*22290*/  BSYNC.RECONVERGENT B1 ;  /* 0x0000000000017941 */ /* 0x000fea0003800200 */
.L_x_35604:
        /* <DEDUP_REMOVED lines=23> */
.L_x_35611:
        /* <DEDUP_REMOVED lines=13> */
.L_x_35613:
[----:B------:R-:W-:Y:S05]  /*224e0*/  BSYNC.RECONVERGENT B2 ;  /* 0x0000000000027941 */ /* 0x000fea0003800200 */
.L_x_35612:
        /* <DEDUP_REMOVED lines=61> */
.L_x_35610:
[----:B------:R-:W-:Y:S05]  /*228c0*/  BSYNC.RECONVERGENT B1 ;  /* 0x0000000000017941 */ /* 0x000fea0003800200 */
.L_x_35609:
        /* <DEDUP_REMOVED lines=18> */
.L_x_35616:
        /* <DEDUP_REMOVED lines=13> */
.L_x_35618:
[----:B------:R-:W-:Y:S05]  /*22ac0*/  BSYNC.RECONVERGENT B2 ;  /* 0x0000000000027941 */ /* 0x000fea0003800200 */
.L_x_35617:
        /* <DEDUP_REMOVED lines=61> */
.L_x_35615:
[----:B------:R-:W-:Y:S05]  /*22ea0*/  BSYNC.RECONVERGENT B1 ;  /* 0x0000000000017941 */ /* 0x000fea0003800200 */
.L_x_35614:
        /* <DEDUP_REMOVED lines=24> */
.L_x_35621:
        /* <DEDUP_REMOVED lines=13> */
.L_x_35623:
[----:B------:R-:W-:Y:S05]  /*23100*/  BSYNC.RECONVERGENT B2 ;  /* 0x0000000000027941 */ /* 0x000fea0003800200 */
.L_x_35622:
        /* <DEDUP_REMOVED lines=61> */
.L_x_35620:
[----:B------:R-:W-:Y:S05]  /*234e0*/  BSYNC.RECONVERGENT B1 ;  /* 0x0000000000017941 */ /* 0x000fea0003800200 */
.L_x_35619:
        /* <DEDUP_REMOVED lines=18> */
.L_x_35626:
        /* <DEDUP_REMOVED lines=15> */
.L_x_35628:
[----:B------:R-:W-:Y:S05]  /*23700*/  BSYNC.RECONVERGENT B2 ;  /* 0x0000000000027941 */ /* 0x000fea0003800200 */
.L_x_35627:
        /* <DEDUP_REMOVED lines=61> */
.L_x_35625:
[----:B------:R-:W-:Y:S05]  /*23ae0*/  BSYNC.RECONVERGENT B1 ;  /* 0x0000000000017941 */ /* 0x000fea0003800200 */
.L_x_35624:
        /* <DEDUP_REMOVED lines=11> */
.L_x_35548:
        /* <DEDUP_REMOVED lines=16> */
.L_x_35632:
        /* <DEDUP_REMOVED lines=13> */
.L_x_35634:
[----:B------:R-:W-:Y:S05]  /*23d70*/  BSYNC.RECONVERGENT B2 ;  /* 0x0000000000027941 */ /* 0x000fea0003800200 */
.L_x_35633:
        /* <DEDUP_REMOVED lines=60> */
.L_x_35631:
[----:B------:R-:W-:Y:S05]  /*24140*/  BSYNC.RECONVERGENT B1 ;  /* 0x0000000000017941 */ /* 0x000fea0003800200 */
.L_x_35630:
        /* <DEDUP_REMOVED lines=21> */
.L_x_35637:
        /* <DEDUP_REMOVED lines=13> */
.L_x_35639:
[----:B------:R-:W-:Y:S05]  /*24370*/  BSYNC.RECONVERGENT B2 ;  /* 0x0000000000027941 */ /* 0x000fea0003800200 */
.L_x_35638:
        /* <DEDUP_REMOVED lines=61> */
.L_x_35636:
[----:B------:R-:W-:Y:S05]  /*24750*/  BSYNC.RECONVERGENT B1 ;  /* 0x0000000000017941 */ /* 0x000fea0003800200 */
.L_x_35635:
        /* <DEDUP_REMOVED lines=19> */
.L_x_35642:
        /* <DEDUP_REMOVED lines=13> */
.L_x_35644:
[----:B------:R-:W-:Y:S05]  /*24960*/  BSYNC.RECONVERGENT B2 ;  /* 0x0000000000027941 */ /* 0x000fea0003800200 */
.L_x_35643:
[----:B------:R-:W-:Y:S01]  /*24970*/  IMAD.WIDE.U32 R138, R19, -0x326172a9, RZ ;  /* 0xcd9e8d57138a7825 */ /* 0x000fe200078e00ff */
[----:B------:R-:W-:Y:S02]  /*24980*/  LOP3.LUT R204, R11, R15, R201, 0x96, !PT ;  /* 0x0000000f0bcc7212 */ /* 0x000fe400078e96c9 */
[----:B------:R-:W-:Y:S01]  /*24990*/  IADD3 R13, PT, PT, R200, -0x61c88647, RZ ;  /* 0x9e3779b9c80d7810 */ /* 0x000fe20007ffe0ff */
[C---:B------:R-:W-:Y:S01]  /*249a0*/  VIADD R15, R201.reuse, 0xbb67ae85 ;  /* 0xbb67ae85c90f7836 */ /* 0x040fe20000000000 */
[----:B------:R-:W-:Y:S01]  /*249b0*/  LOP3.LUT R202, R12, R139, R200, 0x96, !PT ;  /* 0x0000008b0cca7212 */ /* 0x000fe200078e96c8 */
[----:B------:R-:W-:Y:S01]  /*249c0*/  IMAD.WIDE.U32 R204, R204, -0x326172a9, RZ ;  /* 0xcd9e8d57cccc7825 */ /* 0x000fe200078e00ff */
[----:B------:R-:W-:-:S03]  /*249d0*/  IADD3 R193, PT, PT, R201, 0x76cf5d0a, RZ ;  /* 0x76cf5d0ac9c17810 */ /* 0x000fc60007ffe0ff */
[----:B------:R-:W-:Y:S01]  /*249e0*/  IMAD.WIDE.U32 R202, R202, -0x2daee0ad, RZ ;  /* 0xd2511f53caca7825 */ /* 0x000fe200078e00ff */
[----:B------:R-:W-:-:S04]  /*249f0*/  LOP3.LUT R13, R13, R138, R205, 0x96, !PT ;  /* 0x0000008a0d0d7212 */ /* 0x000fc800078e96cd */
[----:B------:R-:W-:Y:S01]  /*24a00*/  LOP3.LUT R138, R15, R14, R203, 0x96, !PT ;  /* 0x0000000e0f8a7212 */ /* 0x000fe200078e96cb */
[----:B------:R-:W-:-:S04]  /*24a10*/  IMAD.WIDE.U32 R14, R13, -0x2daee0ad, RZ ;  /* 0xd2511f530d0e7825 */ /* 0x000fc800078e00ff */
[----:B------:R-:W-:Y:S01]  /*24a20*/  IMAD.WIDE.U32 R138, R138, -0x326172a9, RZ ;  /* 0xcd9e8d578a8a7825 */ /* 0x000fe200078e00ff */
[----:B------:R-:W-:Y:S02]  /*24a30*/  LOP3.LUT R193, R193, R202, R15, 0x96, !PT ;  /* 0x000000cac1c17212 */ /* 0x000fe400078e960f */
[C---:B------:R-:W-:Y:S01]  /*24a40*/  IADD3 R15, PT, PT, R200.reuse, -0x255992d5, RZ ;  /* 0xdaa66d2bc80f7810 */ /* 0x040fe20007ffe0ff */
        /* <DEDUP_REMOVED lines=38> */
[----:B------:R-:W-:Y:S01]  /*24cb0*/  IMAD.WIDE.U32 R204, R193, -0x326172a9, RZ ;  /* 0xcd9e8d57c1cc7825 */ /* 0x000fe200078e00ff */
[----:B------:R-:W-:-:S03]  /*24cc0*/  IADD3 R15, PT, PT, R200, -0x700cb87f, RZ ;  /* 0x8ff34781c80f7810 */ /* 0x000fc60007ffe0ff */
[----:B------:R-:W-:Y:S01]  /*24cd0*/  IMAD.WIDE.U32 R202, R13, -0x2daee0ad, RZ ;  /* 0xd2511f530dca7825 */ /* 0x000fe200078e00ff */
[----:B------:R-:W-:Y:S02]  /*24ce0*/  LOP3.LUT R14, R15, R14, R205, 0x96, !PT ;  /* 0x0000000e0f0e7212 */ /* 0x000fe400078e96cd */
[----:B------:R-:W-:Y:S01]  /*24cf0*/  MOV R10, R204 ;  /* 0x000000cc000a7202 */ /* 0x000fe20000000f00 */
[----:B------:R-:W-:-:S05]  /*24d00*/  VIADD R13, R201, 0x96a522ad ;  /* 0x96a522adc90d7836 */ /* 0x000fca0000000000 */
[----:B------:R-:W-:Y:S01]  /*24d10*/  LOP3.LUT R15, R13, R138, R203, 0x96, !PT ;  /* 0x0000008a0d0f7212 */ /* 0x000fe200078e96cb */
[----:B------:R-:W-:Y:S01]  /*24d20*/  IMAD.MOV.U32 R13, RZ, RZ, R194 ;  /* 0x000000ffff0d7224 */ /* 0x000fe200078e00c2 */
[----:B------:R-:W-:-:S07]  /*24d30*/  MOV R194, R202 ;  /* 0x000000ca00c27202 */ /* 0x000fce0000000f00 */
.L_x_35641:
[----:B------:R-:W-:Y:S05]  /*24d40*/  BSYNC.RECONVERGENT B1 ;  /* 0x0000000000017941 */ /* 0x000fea0003800200 */
.L_x_35640:
        /* <DEDUP_REMOVED lines=19> */
.L_x_35647:
        /* <DEDUP_REMOVED lines=13> */
.L_x_35649:
[----:B------:R-:W-:Y:S05]  /*24f50*/  BSYNC.RECONVERGENT B2 ;  /* 0x0000000000027941 */ /* 0x000fea0003800200 */
.L_x_35648:
        /* <DEDUP_REMOVED lines=25> */
[C---:B------:R-:W-:Y:S02]  /*250f0*/  IADD3 R13, PT, PT, R200.reuse, 0x78dde6e4, RZ ;  /* 0x78dde6e4c80d7810 */ /* 0x040fe40007ffe0ff */
[----:B------:R-:W-:Y:S01]  /*25100*/  LOP3.LUT R139, R139, R204, R15, 0x96, !PT ;  /* 0x000000cc8b8b7212 */ /* 0x000fe200078e960f */
[----:B------:R-:W-:Y:S01]  /*25110*/  VIADD R15, R200, 0x1715609d ;  /* 0x1715609dc80f7836 */ /* 0x000fe20000000000 */
[----:B------:R-:W-:-:S03]  /*25120*/  LOP3.LUT R13, R13, R206, R203, 0x96, !PT ;  /* 0x000000ce0d0d7212 */ /* 0x000fc600078e96cb */
        /* <DEDUP_REMOVED lines=8> */
[C---:B------:R-:W-:Y:S02]  /*251b0*/  IADD3 R13, PT, PT, R200.reuse, -0x4ab325aa, RZ ;  /* 0xb54cda56c80d7810 */ /* 0x040fe40007ffe0ff */
[----:B------:R-:W-:Y:S01]  /*251c0*/  LOP3.LUT R139, R139, R204, R15, 0x96, !PT ;  /* 0x000000cc8b8b7212 */ /* 0x000fe200078e960f */
[----:B------:R-:W-:Y:S01]  /*251d0*/  VIADD R15, R200, 0x5384540f ;  /* 0x5384540fc80f7836 */ /* 0x000fe20000000000 */
[----:B------:R-:W-:-:S03]  /*251e0*/  LOP3.LUT R13, R13, R206, R203, 0x96, !PT ;  /* 0x000000ce0d0d7212 */ /* 0x000fc600078e96cb */
[----:B------:R-:W-:-:S04]  /*251f0*/  IMAD.WIDE.U32 R206, R139, -0x326172a9, RZ ;  /* 0xcd9e8d578bce7825 */ /* 0x000fc800078e00ff */
        /* <DEDUP_REMOVED lines=17> */
[----:B------:R-:W-:Y:S01]  /*25310*/  MOV R13, R194 ;  /* 0x000000c2000d7202 */ /* 0x000fe20000000f00 */
[----:B------:R-:W-:-:S07]  /*25320*/  IMAD.MOV.U32 R194, RZ, RZ, R204 ;  /* 0x000000ffffc27224 */ /* 0x000fce00078e00cc */
.L_x_35646:
[----:B------:R-:W-:Y:S05]  /*25330*/  BSYNC.RECONVERGENT B1 ;  /* 0x0000000000017941 */ /* 0x000fea0003800200 */
.L_x_35645:
        /* <DEDUP_REMOVED lines=19> */
.L_x_35652:
        /* <DEDUP_REMOVED lines=13> */
.L_x_35654:
[----:B------:R-:W-:Y:S05]  /*25540*/  BSYNC.RECONVERGENT B2 ;  /* 0x0000000000027941 */ /* 0x000fea0003800200 */
.L_x_35653:
        /* <DEDUP_REMOVED lines=8> */
[----:B------:R-:W-:-:S03]  /*255d0*/  LOP3.LUT R13, R13, R202, R207, 0x96, !PT ;  /* 0x000000ca0d0d7212 */ /* 0x000fc600078e96cf */
[----:B------:R-:W-:Y:S01]  /*255e0*/  IMAD.MOV.U32 R195, RZ, RZ, RZ ;  /* 0x000000ffffc37224 */ /* 0x000fe200078e00ff */
        /* <DEDUP_REMOVED lines=51> */
.L_x_35651:
[----:B------:R-:W-:Y:S05]  /*25920*/  BSYNC.RECONVERGENT B1 ;  /* 0x0000000000017941 */ /* 0x000fea0003800200 */
.L_x_35650:
[----:B------:R-:W-:Y:S01]  /*25930*/  ISETP.NE.AND P3, PT, R195, 0x1, PT ;  /* 0x00000001c300780c */ /* 0x000fe20003f65270 */
[----:B------:R-:W-:Y:S01]  /*25940*/  BSSY.RECONVERGENT B1, `(.L_x_35655) ;  /* 0x000005b000017945 */ /* 0x000fe20003800200 */
[----:B------:R-:W-:Y:S01]  /*25950*/  I2FP.F32.U32 R13, R13 ;  /* 0x0000000d000d7245 */ /* 0x000fe20000201000 */
[----:B------:R-:W-:Y:S02]  /*25960*/  HFMA2 R193, -RZ, RZ, 0, 1.1920928955078125e-07 ;  /* 0x00000002ffc17431 */ /* 0x000fe400000001ff */
[----:B------:R-:W-:Y:S02]  /*25970*/  HADD2.F32 R139, -RZ, R142.H0_H0 ;  /* 0x2000008eff8b7230 */ /* 0x000fe40000004100 */
        /* <DEDUP_REMOVED lines=12> */
.L_x_35657:
        /* <DEDUP_REMOVED lines=13> */
.L_x_35659:
[----:B------:R-:W-:Y:S05]  /*25b10*/  BSYNC.RECONVERGENT B2 ;  /* 0x0000000000027941 */ /* 0x000fea0003800200 */
.L_x_35658:
        /* <DEDUP_REMOVED lines=52> */
[----:B------:R-:W-:Y:S02]  /*25e60*/  HFMA2 R193, -RZ, RZ, 0, 0 ;  /* 0x00000000ffc17431 */ /* 0x000fe400000001ff */
        /* <DEDUP_REMOVED lines=8> */
.L_x_35656:
[----:B------:R-:W-:Y:S05]  /*25ef0*/  BSYNC.RECONVERGENT B1 ;  /* 0x0000000000017941 */ /* 0x000fea0003800200 */
.L_x_35655:
        /* <DEDUP_REMOVED lines=17> */
.L_x_35662:
        /* <DEDUP_REMOVED lines=13> */
.L_x_35664:
[----:B------:R-:W-:Y:S05]  /*260e0*/  BSYNC.RECONVERGENT B2 ;  /* 0x0000000000027941 */ /* 0x000fea0003800200 */
.L_x_35663:
        /* <DEDUP_REMOVED lines=61> */
.L_x_35661:
[----:B------:R-:W-:Y:S05]  /*264c0*/  BSYNC.RECONVERGENT B1 ;  /* 0x0000000000017941 */ /* 0x000fea0003800200 */
.L_x_35660:
        /* <DEDUP_REMOVED lines=17> */
.L_x_35667:
        /* <DEDUP_REMOVED lines=13> */
.L_x_35669:
[----:B------:R-:W-:Y:S05]  /*266b0*/  BSYNC.RECONVERGENT B2 ;  /* 0x0000000000027941 */ /* 0x000fea0003800200 */
.L_x_35668:
        /* <DEDUP_REMOVED lines=45> */
[----:B------:R-:W-:-:S03]  /*26990*/  LOP3.LUT R13, R13, R202, R207, 0x96, !PT ;  /* 0x000000ca0d0d7212 */ /* 0x000fc600078e96cf */
[----:B------:R-:W-:Y:S01]  /*269a0*/  IMAD.WIDE.U32 R202, R195, -0x2daee0ad, RZ ;  /* 0xd2511f53c3ca7825 */ /* 0x000fe200078e00ff */
[----:B------:R-:W-:-:S03]  /*269b0*/  MOV R195, R194 ;  /* 0x000000c200c37202 */ /* 0x000fc60000000f00 */
[----:B------:R-:W-:Y:S01]  /*269c0*/  IMAD.WIDE.U32 R204, R13, -0x326172a9, RZ ;  /* 0xcd9e8d570dcc7825 */ /* 0x000fe200078e00ff */
[----:B------:R-:W-:Y:S02]  /*269d0*/  IADD3 R13, PT, PT, R200, -0xe443238, RZ ;  /* 0xf1bbcdc8c80d7810 */ /* 0x000fe40007ffe0ff */
[----:B------:R-:W-:Y:S02]  /*269e0*/  LOP3.LUT R15, R15, R206, R203, 0x96, !PT ;  /* 0x000000ce0f0f7212 */ /* 0x000fe400078e96cb */
[----:B------:R-:W-:-:S03]  /*269f0*/  LOP3.LUT R13, R13, R14, R205, 0x96, !PT ;  /* 0x0000000e0d0d7212 */ /* 0x000fc600078e96cd */
[----:B------:R-:W-:-:S04]  /*26a00*/  IMAD.WIDE.U32 R208, R15, -0x326172a9, RZ ;  /* 0xcd9e8d570fd07825 */ /* 0x000fc800078e00ff */
[----:B------:R-:W-:Y:S02]  /*26a10*/  VIADD R15, R200, 0x8ff34781 ;  /* 0x8ff34781c80f7836 */ /* 0x000fe40000000000 */
[----:B------:R-:W-:Y:S01]  /*26a20*/  IMAD.WIDE.U32 R206, R13, -0x2daee0ad, RZ ;  /* 0xd2511f530dce7825 */ /* 0x000fe200078e00ff */
[----:B------:R-:W-:Y:S02]  /*26a30*/  IADD3 R13, PT, PT, R201, -0x695add53, RZ ;  /* 0x96a522adc90d7810 */ /* 0x000fe40007ffe0ff */
[----:B------:R-:W-:Y:S01]  /*26a40*/  LOP3.LUT R14, R15, R204, R209, 0x96, !PT ;  /* 0x000000cc0f0e7212 */ /* 0x000fe200078e96d1 */
[----:B------:R-:W-:Y:S01]  /*26a50*/  IMAD.MOV.U32 R10, RZ, RZ, R208 ;  /* 0x000000ffff0a7224 */ /* 0x000fe200078e00d0 */
[----:B------:R-:W-:Y:S01]  /*26a60*/  LOP3.LUT R15, R13, R202, R207, 0x96, !PT ;  /* 0x000000ca0d0f7212 */ /* 0x000fe200078e96cf */
[----:B------:R-:W-:Y:S02]  /*26a70*/  HFMA2 R13, -RZ, RZ, 0, 0 ;  /* 0x00000000ff0d7431 */ /* 0x000fe400000001ff */
[----:B------:R-:W-:-:S07]  /*26a80*/  IMAD.MOV.U32 R194, RZ, RZ, R206 ;  /* 0x000000ffffc27224 */ /* 0x000fce00078e00ce */
.L_x_35666:
[----:B------:R-:W-:Y:S05]  /*26a90*/  BSYNC.RECONVERGENT B1 ;  /* 0x0000000000017941 */ /* 0x000fea0003800200 */
.L_x_35665:
        /* <DEDUP_REMOVED lines=37> */
.L_x_35629:
        /* <DEDUP_REMOVED lines=44> */
.L_x_35670:
[----:B------:R-:W-:Y:S01]  /*26fb0*/  MOV R9, R194 ;  /* 0x000000c200097202 */ /* 0x000fe20000000f00 */
[----:B------:R-:W-:-:S07]  /*26fc0*/  VIADD R192, R192, 0x20 ;  /* 0x00000020c0c07836 */ /* 0x000fce0000000000 */
.L_x_35547:
[----:B------:R-:W-:Y:S05]  /*26fd0*/  BSYNC.RECONVERGENT B0 ;  /* 0x0000000000007941 */ /* 0x000fea0003800200 */
.L_x_35546:
        /* <DEDUP_REMOVED lines=22> */
[----:B------:R-:W-:Y:S02]  /*27140*/  HFMA2 R6, -RZ, RZ, 0, 1.1920928955078125e-07 ;  /* 0x00000002ff067431 */ /* 0x000fe400000001ff */
[----:B------:R-:W-:Y:S01]  /*27150*/  IMAD.MOV.U32 R2, RZ, RZ, R10 ;  /* 0x000000ffff027224 */ /* 0x000fe200078e000a */
[----:B--2---:R-:W-:-:S08]  /*27160*/  MOV R194, R9 ;  /* 0x0000000900c27202 */ /* 0x004fd00000000f00 */
        /* <DEDUP_REMOVED lines=11> */
.L_x_35676:
        /* <DEDUP_REMOVED lines=13> */
.L_x_35678:
[----:B------:R-:W-:Y:S05]  /*272f0*/  BSYNC.RECONVERGENT B2 ;  /* 0x0000000000027941 */ /* 0x000fea0003800200 */
.L_x_35677:
        /* <DEDUP_REMOVED lines=60> */
.L_x_35675:
[----:B------:R-:W-:Y:S05]  /*276c0*/  BSYNC.RECONVERGENT B1 ;  /* 0x0000000000017941 */ /* 0x000fea0003800200 */
.L_x_35674:
        /* <DEDUP_REMOVED lines=9> */
[----:B------:R-:W-:Y:S01]  /*27760*/  MOV R7, 0x2 ;  /* 0x0000000200077802 */ /* 0x000fe20000000f00 */
[----:B------:R-:W-:Y:S01]  /*27770*/  IMAD.MOV.U32 R5, RZ, RZ, R10 ;  /* 0x000000ffff057224 */ /* 0x000fe200078e000a */
[----:B0-----:R-:W-:Y:S01]  /*27780*/  FSETP.LE.FTZ.AND P4, PT, R4, R9, PT ;  /* 0x000000090400720b */ /* 0x001fe20003f93000 */
[----:B-1----:R-:W-:-:S12]  /*27790*/  FMUL.FTZ R2, R3, R0 ;  /* 0x0000000003027220 */ /* 0x002fd80000410000 */
        /* <DEDUP_REMOVED lines=10> */
.L_x_35681:
        /* <DEDUP_REMOVED lines=13> */
.L_x_35683:
[----:B------:R-:W-:Y:S05]  /*27910*/  BSYNC.RECONVERGENT B2 ;  /* 0x0000000000027941 */ /* 0x000fea0003800200 */
.L_x_35682:
        /* <DEDUP_REMOVED lines=49> */
[C---:B------:R-:W-:Y:S02]  /*27c30*/  IADD3 R3, PT, PT, R200.reuse, -0xe443238, RZ ;  /* 0xf1bbcdc8c8037810 */ /* 0x040fe40007ffe0ff */
[----:B------:R-:W-:Y:S02]  /*27c40*/  LOP3.LUT R13, R13, R14, R5, 0x96, !PT ;  /* 0x0000000e0d0d7212 */ /* 0x000fe400078e9605 */
[----:B------:R-:W-:Y:S01]  /*27c50*/  LOP3.LUT R144, R3, R144, R7, 0x96, !PT ;  /* 0x0000009003907212 */ /* 0x000fe200078e9607 */
[----:B------:R-:W-:Y:S02]  /*27c60*/  VIADD R3, R200, 0x8ff34781 ;  /* 0x8ff34781c8037836 */ /* 0x000fe40000000000 */
[----:B------:R-:W-:Y:S02]  /*27c70*/  HFMA2 R7, -RZ, RZ, 0, 0 ;  /* 0x00000000ff077431 */ /* 0x000fe400000001ff */
[----:B------:R-:W-:Y:S01]  /*27c80*/  IMAD.WIDE.U32 R146, R13, -0x326172a9, RZ ;  /* 0xcd9e8d570d927825 */ /* 0x000fe200078e00ff */
[----:B------:R-:W-:-:S03]  /*27c90*/  MOV R5, R194 ;  /* 0x000000c200057202 */ /* 0x000fc60000000f00 */
[----:B------:R-:W-:Y:S01]  /*27ca0*/  IMAD.WIDE.U32 R144, R144, -0x2daee0ad, RZ ;  /* 0xd2511f5390907825 */ /* 0x000fe200078e00ff */
[----:B------:R-:W-:-:S03]  /*27cb0*/  LOP3.LUT R14, R3, R6, R147, 0x96, !PT ;  /* 0x00000006030e7212 */ /* 0x000fc600078e9693 */
[----:B------:R-:W-:Y:S01]  /*27cc0*/  IMAD.MOV.U32 R10, RZ, RZ, R146 ;  /* 0x000000ffff0a7224 */ /* 0x000fe200078e0092 */
[----:B------:R-:W-:Y:S01]  /*27cd0*/  LOP3.LUT R15, R15, R4, R145, 0x96, !PT ;  /* 0x000000040f0f7212 */ /* 0x000fe200078e9691 */
[----:B------:R-:W-:-:S07]  /*27ce0*/  IMAD.MOV.U32 R194, RZ, RZ, R144 ;  /* 0x000000ffffc27224 */ /* 0x000fce00078e0090 */
.L_x_35680:
[----:B------:R-:W-:Y:S05]  /*27cf0*/  BSYNC.RECONVERGENT B1 ;  /* 0x0000000000017941 */ /* 0x000fea0003800200 */
.L_x_35679:
        /* <DEDUP_REMOVED lines=9> */
[----:B------:R-:W-:Y:S02]  /*27d90*/  ISETP.NE.AND P2, PT, R7, 0x1, PT ;  /* 0x000000010700780c */ /* 0x000fe40003f45270 */
[----:B------:R-:W-:Y:S02]  /*27da0*/  FSEL R3, R2, RZ, P4 ;  /* 0x000000ff02037208 */ /* 0x000fe40002000000 */
[----:B------:R-:W-:-:S03]  /*27db0*/  MOV R2, R10 ;  /* 0x0000000a00027202 */ /* 0x000fc60000000f00 */
[----:B------:R-:W-:-:S04]  /*27dc0*/  FADD.FTZ R144, R144, R3 ;  /* 0x0000000390907221 */ /* 0x000fc80000010000 */
[----:B------:R-:W-:Y:S02]  /*27dd0*/  @P1 FADD.FTZ R144, R104, R144 ;  /* 0x0000009068901221 */ /* 0x000fe40000010000 */
        /* <DEDUP_REMOVED lines=9> */
.L_x_35686:
        /* <DEDUP_REMOVED lines=13> */
.L_x_35688:
[----:B------:R-:W-:Y:S05]  /*27f40*/  BSYNC.RECONVERGENT B2 ;  /* 0x0000000000027941 */ /* 0x000fea0003800200 */
.L_x_35687:
[----:B------:R-:W-:Y:S01]  /*27f50*/  IMAD.WIDE.U32 R4, R19, -0x326172a9, RZ ;  /* 0xcd9e8d5713047825 */ /* 0x000fe200078e00ff */
[----:B------:R-:W-:Y:S02]  /*27f60*/  LOP3.LUT R14, R11, R3, R201, 0x96, !PT ;  /* 0x000000030b0e7212 */ /* 0x000fe400078e96c9 */
[----:B------:R-:W-:Y:S02]  /*27f70*/  IADD3 R3, PT, PT, R200, -0x61c88647, RZ ;  /* 0x9e3779b9c8037810 */ /* 0x000fe40007ffe0ff */
[----:B------:R-:W-:Y:S01]  /*27f80*/  LOP3.LUT R6, R12, R5, R200, 0x96, !PT ;  /* 0x000000050c067212 */ /* 0x000fe200078e96c8 */
[C---:B------:R-:W-:Y:S01]  /*27f90*/  VIADD R5, R201.reuse, 0xbb67ae85 ;  /* 0xbb67ae85c9057836 */ /* 0x040fe20000000000 */
[----:B------:R-:W-:Y:S01]  /*27fa0*/  IADD3 R13, PT, PT, R201, 0x76cf5d0a, RZ ;  /* 0x76cf5d0ac90d7810 */ /* 0x000fe20007ffe0ff */
[----:B------:R-:W-:-:S04]  /*27fb0*/  IMAD.WIDE.U32 R14, R14, -0x326172a9, RZ ;  /* 0xcd9e8d570e0e7825 */ /* 0x000fc800078e00ff */
[----:B------:R-:W-:Y:S01]  /*27fc0*/  IMAD.WIDE.U32 R6, R6, -0x2daee0ad, RZ ;  /* 0xd2511f5306067825 */ /* 0x000fe200078e00ff */
[----:B------:R-:W-:-:S04]  /*27fd0*/  LOP3.LUT R3, R3, R4, R15, 0x96, !PT ;  /* 0x0000000403037212 */ /* 0x000fc800078e960f */
[----:B------:R-:W-:Y:S01]  /*27fe0*/  LOP3.LUT R5, R5, R2, R7, 0x96, !PT ;  /* 0x0000000205057212 */ /* 0x000fe200078e9607 */
[----:B------:R-:W-:Y:S02]  /*27ff0*/  VIADD R7, R200, 0x3c6ef372 ;  /* 0x3c6ef372c8077836 */ /* 0x000fe40000000000 */
[----:B------:R-:W-:-:S04]  /*28000*/  IMAD.WIDE.U32 R2, R3, -0x2daee0ad, RZ ;  /* 0xd2511f5303027825 */ /* 0x000fc800078e00ff */
[----:B------:R-:W-:Y:S01]  /*28010*/  IMAD.WIDE.U32 R4, R5, -0x326172a9, RZ ;  /* 0xcd9e8d5705047825 */ /* 0x000fe200078e00ff */
[----:B------:R-:W-:Y:S02]  /*28020*/  LOP3.LUT R13, R13, R6, R3, 0x96, !PT ;  /* 0x000000060d0d7212 */ /* 0x000fe400078e9603 */
[----:B------:R-:W-:Y:S02]  /*28030*/  IADD3 R3, PT, PT, R200, -0x255992d5, RZ ;  /* 0xdaa66d2bc8037810 */ /* 0x000fe40007ffe0ff */
        /* <DEDUP_REMOVED lines=14> */
[----:B------:R-:W-:Y:S01]  /*28120*/  IMAD.WIDE.U32 R14, R13, -0x326172a9, RZ ;  /* 0xcd9e8d570d0e7825 */ /* 0x000fe200078e00ff */
[----:B------:R-:W-:-:S03]  /*28130*/  IADD3 R13, PT, PT, R201, 0x646e171e, RZ ;  /* 0x646e171ec90d7810 */ /* 0x000fc60007ffe0ff */
        /* <DEDUP_REMOVED lines=30> */
.L_x_35685:
[----:B------:R-:W-:Y:S05]  /*28320*/  BSYNC.RECONVERGENT B1 ;  /* 0x0000000000017941 */ /* 0x000fea0003800200 */
.L_x_35684:
        /* <DEDUP_REMOVED lines=20> */
.L_x_35691:
        /* <DEDUP_REMOVED lines=13> */
.L_x_35693:
[----:B------:R-:W-:Y:S05]  /*28540*/  BSYNC.RECONVERGENT B2 ;  /* 0x0000000000027941 */ /* 0x000fea0003800200 */
.L_x_35692:
        /* <DEDUP_REMOVED lines=52> */
[----:B------:R-:W-:Y:S01]  /*28890*/  VIADD R3, R200, 0x8ff34781 ;  /* 0x8ff34781c8037836 */ /* 0x000fe20000000000 */
[----:B------:R-:W-:Y:S01]  /*288a0*/  MOV R5, R194 ;  /* 0x000000c200057202 */ /* 0x000fe20000000f00 */
[----:B------:R-:W-:-:S04]  /*288b0*/  IMAD.WIDE.U32 R202, R13, -0x326172a9, RZ ;  /* 0xcd9e8d570dca7825 */ /* 0x000fc800078e00ff */
[----:B------:R-:W-:Y:S02]  /*288c0*/  HFMA2 R13, -RZ, RZ, 0, 0 ;  /* 0x00000000ff0d7431 */ /* 0x000fe400000001ff */
[----:B------:R-:W-:Y:S01]  /*288d0*/  IMAD.WIDE.U32 R146, R146, -0x2daee0ad, RZ ;  /* 0xd2511f5392927825 */ /* 0x000fe200078e00ff */
[----:B------:R-:W-:-:S03]  /*288e0*/  LOP3.LUT R14, R3, R6, R203, 0x96, !PT ;  /* 0x00000006030e7212 */ /* 0x000fc600078e96cb */
[----:B------:R-:W-:Y:S01]  /*288f0*/  IMAD.MOV.U32 R10, RZ, RZ, R202 ;  /* 0x000000ffff0a7224 */ /* 0x000fe200078e00ca */
[----:B------:R-:W-:Y:S01]  /*28900*/  LOP3.LUT R15, R15, R4, R147, 0x96, !PT ;  /* 0x000000040f0f7212 */ /* 0x000fe200078e9693 */
[----:B------:R-:W-:-:S07]  /*28910*/  IMAD.MOV.U32 R194, RZ, RZ, R146 ;  /* 0x000000ffffc27224 */ /* 0x000fce00078e0092 */
.L_x_35690:
[----:B------:R-:W-:Y:S05]  /*28920*/  BSYNC.RECONVERGENT B1 ;  /* 0x0000000000017941 */ /* 0x000fea0003800200 */
.L_x_35689:
        /* <DEDUP_REMOVED lines=23> */
.L_x_35696:
        /* <DEDUP_REMOVED lines=13> */
.L_x_35698:
[----:B------:R-:W-:Y:S05]  /*28b70*/  BSYNC.RECONVERGENT B2 ;  /* 0x0000000000027941 */ /* 0x000fea0003800200 */
.L_x_35697:
[----:B------:R-:W-:Y:S01]  /*28b80*/  IMAD.WIDE.U32 R4, R19, -0x326172a9, RZ ;  /* 0xcd9e8d5713047825 */ /* 0x000fe200078e00ff */
[----:B------:R-:W-:Y:S02]  /*28b90*/  LOP3.LUT R146, R11, R3, R201, 0x96, !PT ;  /* 0x000000030b927212 */ /* 0x000fe400078e96c9 */
[C---:B------:R-:W-:Y:S01]  /*28ba0*/  IADD3 R3, PT, PT, R200.reuse, -0x61c88647, RZ ;  /* 0x9e3779b9c8037810 */ /* 0x040fe20007ffe0ff */
        /* <DEDUP_REMOVED lines=54> */
[----:B------:R-:W-:-:S05]  /*28f10*/  VIADD R15, R201, 0x96a522ad ;  /* 0x96a522adc90f7836 */ /* 0x000fca0000000000 */
[----:B------:R-:W-:Y:S01]  /*28f20*/  LOP3.LUT R15, R15, R2, R147, 0x96, !PT ;  /* 0x000000020f0f7212 */ /* 0x000fe200078e9693 */
[----:B------:R-:W-:Y:S01]  /*28f30*/  IMAD.MOV.U32 R2, RZ, RZ, R194 ;  /* 0x000000ffff027224 */ /* 0x000fe200078e00c2 */
[----:B------:R-:W-:-:S07]  /*28f40*/  MOV R194, R146 ;  /* 0x0000009200c27202 */ /* 0x000fce0000000f00 */
.L_x_35695:
[----:B------:R-:W-:Y:S05]  /*28f50*/  BSYNC.RECONVERGENT B1 ;  /* 0x0000000000017941 */ /* 0x000fea0003800200 */
.L_x_35694:
        /* <DEDUP_REMOVED lines=20> */
.L_x_35701:
        /* <DEDUP_REMOVED lines=13> */
.L_x_35703:
[----:B------:R-:W-:Y:S05]  /*29170*/  BSYNC.RECONVERGENT B2 ;  /* 0x0000000000027941 */ /* 0x000fea0003800200 */
.L_x_35702:
        /* <DEDUP_REMOVED lines=51> */
[----:B------:R-:W-:Y:S02]  /*294b0*/  LOP3.LUT R3, R3, R202, R15, 0x96, !PT ;  /* 0x000000ca03037212 */ /* 0x000fe400078e960f */
[----:B------:R-:W-:Y:S01]  /*294c0*/  IADD3 R15, PT, PT, R201, -0x695add53, RZ ;  /* 0x96a522adc90f7810 */ /* 0x000fe20007ffe0ff */
        /* <DEDUP_REMOVED lines=8> */
.L_x_35700:
[----:B------:R-:W-:Y:S05]  /*29550*/  BSYNC.RECONVERGENT B1 ;  /* 0x0000000000017941 */ /* 0x000fea0003800200 */
.L_x_35699:
        /* <DEDUP_REMOVED lines=23> */
.L_x_35706:
        /* <DEDUP_REMOVED lines=13> */
.L_x_35708:
[----:B------:R-:W-:Y:S05]  /*297a0*/  BSYNC.RECONVERGENT B2 ;  /* 0x0000000000027941 */ /* 0x000fea0003800200 */
.L_x_35707:
        /* <DEDUP_REMOVED lines=59> */
[----:B------:R-:W-:Y:S01]  /*29b60*/  IMAD.MOV.U32 R2, RZ, RZ, R194 ;  /* 0x000000ffff027224 */ /* 0x000fe200078e00c2 */
[----:B------:R-:W-:-:S07]  /*29b70*/  MOV R194, R202 ;  /* 0x000000ca00c27202 */ /* 0x000fce0000000f00 */
.L_x_35705:
[----:B------:R-:W-:Y:S05]  /*29b80*/  BSYNC.RECONVERGENT B1 ;  /* 0x0000000000017941 */ /* 0x000fea0003800200 */
.L_x_35704:
        /* <DEDUP_REMOVED lines=20> */
.L_x_35711:
        /* <DEDUP_REMOVED lines=13> */
.L_x_35713:
[----:B------:R-:W-:Y:S05]  /*29da0*/  BSYNC.RECONVERGENT B2 ;  /* 0x0000000000027941 */ /* 0x000fea0003800200 */
.L_x_35712:
        /* <DEDUP_REMOVED lines=56> */
[----:B------:R-:W-:Y:S02]  /*2a130*/  MOV R3, R194 ;  /* 0x000000c200037202 */ /* 0x000fe40000000f00 */
[----:B------:R-:W-:Y:S01]  /*2a140*/  LOP3.LUT R14, R5, R14, R203, 0x96, !PT ;  /* 0x0000000e050e7212 */ /* 0x000fe200078e96cb */
[----:B------:R-:W-:Y:S01]  /*2a150*/  IMAD.MOV.U32 R10, RZ, RZ, R202 ;  /* 0x000000ffff0a7224 */ /* 0x000fe200078e00ca */
[----:B------:R-:W-:Y:S01]  /*2a160*/  LOP3.LUT R15, R15, R4, R149, 0x96, !PT ;  /* 0x000000040f0f7212 */ /* 0x000fe200078e9695 */
[----:B------:R-:W-:-:S07]  /*2a170*/  IMAD.MOV.U32 R194, RZ, RZ, R148 ;  /* 0x000000ffffc27224 */ /* 0x000fce00078e0094 */
.L_x_35710:
[----:B------:R-:W-:Y:S05]  /*2a180*/  BSYNC.RECONVERGENT B1 ;  /* 0x0000000000017941 */ /* 0x000fea0003800200 */
.L_x_35709:
        /* <DEDUP_REMOVED lines=23> */
.L_x_35716:
        /* <DEDUP_REMOVED lines=13> */
.L_x_35718:
[----:B------:R-:W-:Y:S05]  /*2a3d0*/  BSYNC.RECONVERGENT B2 ;  /* 0x0000000000027941 */ /* 0x000fea0003800200 */
.L_x_35717:
        /* <DEDUP_REMOVED lines=59> */
[----:B------:R-:W-:Y:S01]  /*2a790*/  MOV R194, R148 ;  /* 0x0000009400c27202 */ /* 0x000fe20000000f00 */
[----:B------:R-:W-:-:S07]  /*2a7a0*/  IMAD.MOV.U32 R148, RZ, RZ, RZ ;  /* 0x000000ffff947224 */ /* 0x000fce00078e00ff */
.L_x_35715:
[----:B------:R-:W-:Y:S05]  /*2a7b0*/  BSYNC.RECONVERGENT B1 ;  /* 0x0000000000017941 */ /* 0x000fea0003800200 */
.L_x_35714:
        /* <DEDUP_REMOVED lines=18> */
.L_x_35721:
        /* <DEDUP_REMOVED lines=13> */
.L_x_35723:
[----:B------:R-:W-:Y:S05]  /*2a9b0*/  BSYNC.RECONVERGENT B2 ;  /* 0x0000000000027941 */ /* 0x000fea0003800200 */
.L_x_35722:
        /* <DEDUP_REMOVED lines=50> */
[----:B------:R-:W-:Y:S01]  /*2ace0*/  HFMA2 R149, -RZ, RZ, 0, 0 ;  /* 0x00000000ff957431 */ /* 0x000fe200000001ff */
[----:B------:R-:W-:Y:S01]  /*2acf0*/  LOP3.LUT R3, R3, R204, R15, 0x96, !PT ;  /* 0x000000cc03037212 */ /* 0x000fe200078e960f */
[----:B------:R-:W-:Y:S01]  /*2ad00*/  IMAD.WIDE.U32 R204, R13, -0x326172a9, RZ ;  /* 0xcd9e8d570dcc7825 */ /* 0x000fe200078e00ff */
[----:B------:R-:W-:-:S03]  /*2ad10*/  IADD3 R15, PT, PT, R201, -0x695add53, RZ ;  /* 0x96a522adc90f7810 */ /* 0x000fc60007ffe0ff */
[----:B------:R-:W-:Y:S02]  /*2ad20*/  VIADD R13, R200, 0x8ff34781 ;  /* 0x8ff34781c80d7836 */ /* 0x000fe40000000000 */
[----:B------:R-:W-:-:S03]  /*2ad30*/  IMAD.WIDE.U32 R202, R3, -0x2daee0ad, RZ ;  /* 0xd2511f5303ca7825 */ /* 0x000fc600078e00ff */
[----:B------:R-:W-:Y:S01]  /*2ad40*/  LOP3.LUT R14, R13, R14, R205, 0x96, !PT ;  /* 0x0000000e0d0e7212 */ /* 0x000fe200078e96cd */
[----:B------:R-:W-:Y:S01]  /*2ad50*/  IMAD.MOV.U32 R10, RZ, RZ, R204 ;  /* 0x000000ffff0a7224 */ /* 0x000fe200078e00cc */
[----:B------:R-:W-:Y:S01]  /*2ad60*/  MOV R13, R194 ;  /* 0x000000c2000d7202 */ /* 0x000fe20000000f00 */
[----:B------:R-:W-:Y:S01]  /*2ad70*/  IMAD.MOV.U32 R194, RZ, RZ, R202 ;  /* 0x000000ffffc27224 */ /* 0x000fe200078e00ca */
[----:B------:R-:W-:-:S07]  /*2ad80*/  LOP3.LUT R15, R15, R148, R203, 0x96, !PT ;  /* 0x000000940f0f7212 */ /* 0x000fce00078e96cb */
.L_x_35720:
[----:B------:R-:W-:Y:S05]  /*2ad90*/  BSYNC.RECONVERGENT B1 ;  /* 0x0000000000017941 */ /* 0x000fea0003800200 */
.L_x_35719:
        /* <DEDUP_REMOVED lines=23> */
.L_x_35726:
        /* <DEDUP_REMOVED lines=13> */
.L_x_35728:
[----:B------:R-:W-:Y:S05]  /*2afe0*/  BSYNC.RECONVERGENT B2 ;  /* 0x0000000000027941 */ /* 0x000fea0003800200 */
.L_x_35727:
        /* <DEDUP_REMOVED lines=60> */
[----:B------:R-:W-:-:S07]  /*2b3b0*/  MOV R194, R202 ;  /* 0x000000ca00c27202 */ /* 0x000fce0000000f00 */
.L_x_35725:
[----:B------:R-:W-:Y:S05]  /*2b3c0*/  BSYNC.RECONVERGENT B1 ;  /* 0x0000000000017941 */ /* 0x000fea0003800200 */
.L_x_35724:
        /* <DEDUP_REMOVED lines=18> */
.L_x_35731:
        /* <DEDUP_REMOVED lines=13> */
.L_x_35733:
[----:B------:R-:W-:Y:S05]  /*2b5c0*/  BSYNC.RECONVERGENT B2 ;  /* 0x0000000000027941 */ /* 0x000fea0003800200 */
.L_x_35732:
        /* <DEDUP_REMOVED lines=61> */
.L_x_35730:
[----:B------:R-:W-:Y:S05]  /*2b9a0*/  BSYNC.RECONVERGENT B1 ;  /* 0x0000000000017941 */ /* 0x000fea0003800200 */
.L_x_35729:
        /* <DEDUP_REMOVED lines=23> */
.L_x_35736:
        /* <DEDUP_REMOVED lines=13> */
.L_x_35738:
[----:B------:R-:W-:Y:S05]  /*2bbf0*/  BSYNC.RECONVERGENT B2 ;  /* 0x0000000000027941 */ /* 0x000fea0003800200 */
.L_x_35737:
        /* <DEDUP_REMOVED lines=9> */
[----:B------:R-:W-:Y:S01]  /*2bc90*/  IMAD.MOV.U32 R2, RZ, RZ, R194 ;  /* 0x000000ffff027224 */ /* 0x000fe200078e00c2 */
        /* <DEDUP_REMOVED lines=47> */
[----:B------:R-:W-:Y:S01]  /*2bf90*/  VIADD R13, R201, 0x96a522ad ;  /* 0x96a522adc90d7836 */ /* 0x000fe20000000000 */
[----:B------:R-:W-:-:S04]  /*2bfa0*/  MOV R194, R204 ;  /* 0x000000cc00c27202 */ /* 0x000fc80000000f00 */
[----:B------:R-:W-:Y:S01]  /*2bfb0*/  LOP3.LUT R15, R13, R202, R205, 0x96, !PT ;  /* 0x000000ca0d0f7212 */ /* 0x000fe200078e96cd */
[----:B------:R-:W-:-:S07]  /*2bfc0*/  IMAD.MOV.U32 R202, RZ, RZ, RZ ;  /* 0x000000ffffca7224 */ /* 0x000fce00078e00ff */
.L_x_35735:
[----:B------:R-:W-:Y:S05]  /*2bfd0*/  BSYNC.RECONVERGENT B1 ;  /* 0x0000000000017941 */ /* 0x000fea0003800200 */
.L_x_35734:
        /* <DEDUP_REMOVED lines=18> */
.L_x_35741:
        /* <DEDUP_REMOVED lines=13> */
.L_x_35743:
[----:B------:R-:W-:Y:S05]  /*2c1d0*/  BSYNC.RECONVERGENT B2 ;  /* 0x0000000000027941 */ /* 0x000fea0003800200 */
.L_x_35742:
        /* <DEDUP_REMOVED lines=53> */
[----:B------:R-:W-:-:S03]  /*2c530*/  MOV R195, R194 ;  /* 0x000000c200c37202 */ /* 0x000fc60000000f00 */
[----:B------:R-:W-:Y:S02]  /*2c540*/  VIADD R15, R200, 0x8ff34781 ;  /* 0x8ff34781c80f7836 */ /* 0x000fe40000000000 */
[----:B------:R-:W-:Y:S01]  /*2c550*/  IMAD.WIDE.U32 R204, R13, -0x2daee0ad, RZ ;  /* 0xd2511f530dcc7825 */ /* 0x000fe200078e00ff */
[----:B------:R-:W-:Y:S02]  /*2c560*/  IADD3 R13, PT, PT, R201, -0x695add53, RZ ;  /* 0x96a522adc90d7810 */ /* 0x000fe40007ffe0ff */
[----:B------:R-:W-:Y:S01]  /*2c570*/  LOP3.LUT R14, R15, R14, R207, 0x96, !PT ;  /* 0x0000000e0f0e7212 */ /* 0x000fe200078e96cf */
[----:B------:R-:W-:Y:S01]  /*2c580*/  IMAD.MOV.U32 R10, RZ, RZ, R206 ;  /* 0x000000ffff0a7224 */ /* 0x000fe200078e00ce */
[----:B------:R-:W-:Y:S01]  /*2c590*/  LOP3.LUT R15, R13, R202, R205, 0x96, !PT ;  /* 0x000000ca0d0f7212 */ /* 0x000fe200078e96cd */
[----:B------:R-:W-:-:S07]  /*2c5a0*/  IMAD.MOV.U32 R194, RZ, RZ, R204 ;  /* 0x000000ffffc27224 */ /* 0x000fce00078e00cc */
.L_x_35740:
[----:B------:R-:W-:Y:S05]  /*2c5b0*/  BSYNC.RECONVERGENT B1 ;  /* 0x0000000000017941 */ /* 0x000fea0003800200 */
.L_x_35739:
        /* <DEDUP_REMOVED lines=24> */
.L_x_35746:
        /* <DEDUP_REMOVED lines=13> */
.L_x_35748:
[----:B------:R-:W-:Y:S05]  /*2c810*/  BSYNC.RECONVERGENT B2 ;  /* 0x0000000000027941 */ /* 0x000fea0003800200 */
.L_x_35747:
        /* <DEDUP_REMOVED lines=57> */
[----:B------:R-:W-:Y:S02]  /*2cbb0*/  VIADD R13, R201, 0x96a522ad ;  /* 0x96a522adc90d7836 */ /* 0x000fe40000000000 */
[----:B------:R-:W-:Y:S01]  /*2cbc0*/  IMAD.MOV.U32 R195, RZ, RZ, R194 ;  /* 0x000000ffffc37224 */ /* 0x000fe200078e00c2 */
[----:B------:R-:W-:Y:S02]  /*2cbd0*/  MOV R194, R204 ;  /* 0x000000cc00c27202 */ /* 0x000fe40000000f00 */
[----:B------:R-:W-:-:S07]  /*2cbe0*/  LOP3.LUT R15, R13, R202, R205, 0x96, !PT ;  /* 0x000000ca0d0f7212 */ /* 0x000fce00078e96cd */
.L_x_35745:
[----:B------:R-:W-:Y:S05]  /*2cbf0*/  BSYNC.RECONVERGENT B1 ;  /* 0x0000000000017941 */ /* 0x000fea0003800200 */
.L_x_35744:
        /* <DEDUP_REMOVED lines=18> */
.L_x_35751:
        /* <DEDUP_REMOVED lines=15> */
.L_x_35753:
[----:B------:R-:W-:Y:S05]  /*2ce10*/  BSYNC.RECONVERGENT B2 ;  /* 0x0000000000027941 */ /* 0x000fea0003800200 */
.L_x_35752:
        /* <DEDUP_REMOVED lines=61> */
.L_x_35750:
[----:B------:R-:W-:Y:S05]  /*2d1f0*/  BSYNC.RECONVERGENT B1 ;  /* 0x0000000000017941 */ /* 0x000fea0003800200 */
.L_x_35749:
        /* <DEDUP_REMOVED lines=11> */
.L_x_35673:
        /* <DEDUP_REMOVED lines=16> */
.L_x_35757:
        /* <DEDUP_REMOVED lines=13> */
.L_x_35759:
[----:B------:R-:W-:Y:S05]  /*2d480*/  BSYNC.RECONVERGENT B2 ;  /* 0x0000000000027941 */ /* 0x000fea0003800200 */
.L_x_35758:
        /* <DEDUP_REMOVED lines=58> */
[----:B------:R-:W-:Y:S01]  /*2d830*/  IMAD.MOV.U32 R147, RZ, RZ, RZ ;  /* 0x000000ffff937224 */ /* 0x000fe200078e00ff */
[----:B------:R-:W-:-:S07]  /*2d840*/  MOV R144, R9 ;  /* 0x0000000900907202 */ /* 0x000fce0000000f00 */
.L_x_35756:
[----:B------:R-:W-:Y:S05]  /*2d850*/  BSYNC.RECONVERGENT B1 ;  /* 0x0000000000017941 */ /* 0x000fea0003800200 */
.L_x_35755:
        /* <DEDUP_REMOVED lines=8> */
[----:B------:R-:W-:Y:S01]  /*2d8e0*/  IMAD.MOV.U32 R193, RZ, RZ, 0x2 ;  /* 0x00000002ffc17424 */ /* 0x000fe200078e00ff */
[----:B------:R-:W-:-:S03]  /*2d8f0*/  MOV R13, R10 ;  /* 0x0000000a000d7202 */ /* 0x000fc60000000f00 */
        /* <DEDUP_REMOVED lines=11> */
.L_x_35762:
        /* <DEDUP_REMOVED lines=13> */
.L_x_35764:
[----:B------:R-:W-:Y:S05]  /*2da80*/  BSYNC.RECONVERGENT B2 ;  /* 0x0000000000027941 */ /* 0x000fea0003800200 */
.L_x_35763:
        /* <DEDUP_REMOVED lines=61> */
.L_x_35761:
[----:B------:R-:W-:Y:S05]  /*2de60*/  BSYNC.RECONVERGENT B1 ;  /* 0x0000000000017941 */ /* 0x000fea0003800200 */
.L_x_35760:
        /* <DEDUP_REMOVED lines=19> */
.L_x_35767:
        /* <DEDUP_REMOVED lines=13> */
.L_x_35769:
[----:B------:R-:W-:Y:S05]  /*2e070*/  BSYNC.RECONVERGENT B2 ;  /* 0x0000000000027941 */ /* 0x000fea0003800200 */
.L_x_35768:
        /* <DEDUP_REMOVED lines=61> */
.L_x_35766:
[----:B------:R-:W-:Y:S05]  /*2e450*/  BSYNC.RECONVERGENT B1 ;  /* 0x0000000000017941 */ /* 0x000fea0003800200 */
.L_x_35765:
[----:B------:R-:W-:Y:S01]  /*2e460*/  I2FP.F32.U32 R13, R13 ;  /* 0x0000000d000d7245 */ /* 0x000fe20000201000 */
[----:B------:R-:W-:Y:S01]  /*2e470*/  BSSY.RECONVERGENT B1, `(.L_x_35770) ;  /* 0x000005d000017945 */ /* 0x000fe20003800200 */
[----:B------:R-:W-:Y:S01]  /*2e480*/  ISETP.NE.AND P2, PT, R147, 0x1, PT ;  /* 0x000000019300780c */ /* 0x000fe20003f45270 */
[----:B------:R-:W-:Y:S01]  /*2e490*/  HADD2.F32 R146, -RZ, R149.H0_H0 ;  /* 0x20000095ff927230 */ /* 0x000fe20000004100 */
        /* <DEDUP_REMOVED lines=15> */
.L_x_35772:
        /* <DEDUP_REMOVED lines=13> */
.L_x_35774:
[----:B------:R-:W-:Y:S05]  /*2e660*/  BSYNC.RECONVERGENT B2 ;  /* 0x0000000000027941 */ /* 0x000fea0003800200 */
.L_x_35773:
        /* <DEDUP_REMOVED lines=61> */
.L_x_35771:
[----:B------:R-:W-:Y:S05]  /*2ea40*/  BSYNC.RECONVERGENT B1 ;  /* 0x0000000000017941 */ /* 0x000fea0003800200 */
.L_x_35770:
        /* <DEDUP_REMOVED lines=19> */
.L_x_35777:
        /* <DEDUP_REMOVED lines=13> */
.L_x_35779:
[----:B------:R-:W-:Y:S05]  /*2ec50*/  BSYNC.RECONVERGENT B2 ;  /* 0x0000000000027941 */ /* 0x000fea0003800200 */
.L_x_35778:
        /* <DEDUP_REMOVED lines=61> */
.L_x_35776:
[----:B------:R-:W-:Y:S05]  /*2f030*/  BSYNC.RECONVERGENT B1 ;  /* 0x0000000000017941 */ /* 0x000fea0003800200 */
.L_x_35775:
        /* <DEDUP_REMOVED lines=17> */
.L_x_35782:
        /* <DEDUP_REMOVED lines=13> */
.L_x_35784:
[----:B------:R-:W-:Y:S05]  /*2f220*/  BSYNC.RECONVERGENT B2 ;  /* 0x0000000000027941 */ /* 0x000fea0003800200 */
.L_x_35783:
        /* <DEDUP_REMOVED lines=61> */
.L_x_35781:
[----:B------:R-:W-:Y:S05]  /*2f600*/  BSYNC.RECONVERGENT B1 ;  /* 0x0000000000017941 */ /* 0x000fea0003800200 */
.L_x_35780:
        /* <DEDUP_REMOVED lines=17> */
.L_x_35787:
        /* <DEDUP_REMOVED lines=13> */
.L_x_35789:
[----:B------:R-:W-:Y:S05]  /*2f7f0*/  BSYNC.RECONVERGENT B2 ;  /* 0x0000000000027941 */ /* 0x000fea0003800200 */
.L_x_35788:
        /* <DEDUP_REMOVED lines=61> */
.L_x_35786:
[----:B------:R-:W-:Y:S05]  /*2fbd0*/  BSYNC.RECONVERGENT B1 ;  /* 0x0000000000017941 */ /* 0x000fea0003800200 */
.L_x_35785:
        /* <DEDUP_REMOVED lines=17> */
.L_x_35792:
        /* <DEDUP_REMOVED lines=13> */
.L_x_35794:
[----:B------:R-:W-:Y:S05]  /*2fdc0*/  BSYNC.RECONVERGENT B2 ;  /* 0x0000000000027941 */ /* 0x000fea0003800200 */
.L_x_35793:
        /* <DEDUP_REMOVED lines=8> */
[----:B------:R-:W-:Y:S02]  /*2fe50*/  IADD3 R15, PT, PT, R201, 0x76cf5d0a, RZ ;  /* 0x76cf5d0ac90f7810 */ /* 0x000fe40007ffe0ff */
        /* <DEDUP_REMOVED lines=41> */
[----:B------:R-:W-:Y:S01]  /*300f0*/  IMAD.WIDE.U32 R208, R15, -0x326172a9, RZ ;  /* 0xcd9e8d570fd07825 */ /* 0x000fe200078e00ff */
[----:B------:R-:W-:Y:S02]  /*30100*/  IADD3 R15, PT, PT, R200, -0x700cb87f, RZ ;  /* 0x8ff34781c80f7810 */ /* 0x000fe40007ffe0ff */
[----:B------:R-:W-:Y:S01]  /*30110*/  LOP3.LUT R13, R13, R14, R205, 0x96, !PT ;  /* 0x0000000e0d0d7212 */ /* 0x000fe200078e96cd */
[----:B------:R-:W-:Y:S01]  /*30120*/  IMAD.MOV.U32 R195, RZ, RZ, R194 ;  /* 0x000000ffffc37224 */ /* 0x000fe200078e00c2 */
[----:B------:R-:W-:Y:S02]  /*30130*/  LOP3.LUT R14, R15, R204, R209, 0x96, !PT ;  /* 0x000000cc0f0e7212 */ /* 0x000fe400078e96d1 */
[----:B------:R-:W-:Y:S01]  /*30140*/  MOV R10, R208 ;  /* 0x000000d0000a7202 */ /* 0x000fe20000000f00 */
[----:B------:R-:W-:-:S04]  /*30150*/  IMAD.WIDE.U32 R206, R13, -0x2daee0ad, RZ ;  /* 0xd2511f530dce7825 */ /* 0x000fc800078e00ff */
[----:B------:R-:W-:Y:S01]  /*30160*/  VIADD R13, R201, 0x96a522ad ;  /* 0x96a522adc90d7836 */ /* 0x000fe20000000000 */
[----:B------:R-:W-:-:S04]  /*30170*/  MOV R194, R206 ;  /* 0x000000ce00c27202 */ /* 0x000fc80000000f00 */
[----:B------:R-:W-:Y:S01]  /*30180*/  LOP3.LUT R15, R13, R202, R207, 0x96, !PT ;  /* 0x000000ca0d0f7212 */ /* 0x000fe200078e96cf */
[----:B------:R-:W-:-:S07]  /*30190*/  IMAD.MOV.U32 R13, RZ, RZ, RZ ;  /* 0x000000ffff0d7224 */ /* 0x000fce00078e00ff */
.L_x_35791:
[----:B------:R-:W-:Y:S05]  /*301a0*/  BSYNC.RECONVERGENT B1 ;  /* 0x0000000000017941 */ /* 0x000fea0003800200 */
.L_x_35790:
        /* <DEDUP_REMOVED lines=37> */
.L_x_35754:
        /* <DEDUP_REMOVED lines=13> */
[----:B------:R-:W-:-:S02]  /*304d0*/  LOP3.LUT R210, R210, R205, R199, 0xfe, !PT ;  /* 0x000000cdd2d27212 */ /* 0x000fc400078efec7 */
[----:B------:R-:W-:Y:S01]  /*304e0*/  LOP3.LUT R9, R9, R193, R204, 0xfe, !PT ;  /* 0x000000c109097212 */ /* 0x000fe200078efecc */
[----:B0-----:R-:W-:Y:S01]  /*304f0*/  IMAD.WIDE.U32 R204, R192, 0x20, R202 ;  /* 0x00000020c0cc7825 */ /* 0x001fe200078e00ca */
[----:B------:R-:W-:Y:S02]  /*30500*/  SEL R208, RZ, 0x1, !P1 ;  /* 0x00000001ffd07807 */ /* 0x000fe40004800000 */
[----:B------:R-:W-:Y:S02]  /*30510*/  LOP3.LUT R203, R210, R195, RZ, 0xfc, !PT ;  /* 0x000000c3d2cb7212 */ /* 0x000fe400078efcff */
[----:B------:R-:W-:Y:S01]  /*30520*/  LOP3.LUT R202, R9, R208, RZ, 0xfc, !PT ;  /* 0x000000d009ca7212 */ /* 0x000fe200078efcff */
[----:B-1----:R-:W-:Y:S01]  /*30530*/  IMAD.WIDE.U32 R206, R192, 0x8, R206 ;  /* 0x00000008c0ce7825 */ /* 0x002fe200078e00ce */
[----:B------:R0:W-:Y:S04]  /*30540*/  STG.E.128 desc[UR6][R204.64], R144 ;  /* 0x00000090cc007986 */ /* 0x0001e8000c101d06 */
[----:B------:R0:W-:Y:S04]  /*30550*/  STG.E.128 desc[UR6][R204.64+0x10], R148 ;  /* 0x00001094cc007986 */ /* 0x0001e8000c101d06 */
[----:B------:R0:W-:Y:S01]  /*30560*/  STG.E.64 desc[UR6][R206.64], R202 ;  /* 0x000000cace007986 */ /* 0x0001e2000c101b06 */
[----:B------:R-:W-:Y:S05]  /*30570*/  @!P0 BRA `(.L_x_35795) ;  /* 0x0000000000508947 */ /* 0x000fea0003800000 */
        /* <DEDUP_REMOVED lines=20> */
.L_x_35795:
[----:B------:R-:W-:Y:S01]  /*306c0*/  IMAD.MOV.U32 R9, RZ, RZ, R194 ;  /* 0x000000ffff097224 */ /* 0x000fe200078e00c2 */
[----:B------:R-:W-:-:S07]  /*306d0*/  IADD3 R192, PT, PT, R192, 0x20, RZ ;  /* 0x00000020c0c07810 */ /* 0x000fce0007ffe0ff */
.L_x_35672:
[----:B------:R-:W-:Y:S05]  /*306e0*/  BSYNC.RECONVERGENT B0 ;  /* 0x0000000000007941 */ /* 0x000fea0003800200 */
.L_x_35671:
        /* <DEDUP_REMOVED lines=36> */
.L_x_35801:
        /* <DEDUP_REMOVED lines=13> */
.L_x_35803:
[----:B------:R-:W-:Y:S05]  /*30a00*/  BSYNC.RECONVERGENT B2 ;  /* 0x0000000000027941 */ /* 0x000fea0003800200 */
.L_x_35802:
        /* <DEDUP_REMOVED lines=44> */
[C---:B------:R-:W-:Y:S01]  /*30cd0*/  IADD3 R15, PT, PT, R201.reuse, -0x695add53, RZ ;  /* 0x96a522adc90f7810 */ /* 0x040fe20007ffe0ff */
        /* <DEDUP_REMOVED lines=15> */
.L_x_35800:
[----:B------:R-:W-:Y:S05]  /*30dd0*/  BSYNC.RECONVERGENT B1 ;  /* 0x0000000000017941 */ /* 0x000fea0003800200 */
.L_x_35799:
        /* <DEDUP_REMOVED lines=9> */
[----:B------:R-:W-:Y:S01]  /*30e70*/  IMAD.MOV.U32 R7, RZ, RZ, 0x2 ;  /* 0x00000002ff077424 */ /* 0x000fe200078e00ff */
[----:B------:R-:W-:-:S02]  /*30e80*/  MOV R5, R10 ;  /* 0x0000000a00057202 */ /* 0x000fc40000000f00 */
[----:B0-----:R-:W-:Y:S01]  /*30e90*/  FSETP.LE.FTZ.AND P4, PT, R4, R9, PT ;  /* 0x000000090400720b */ /* 0x001fe20003f93000 */
[----:B-1----:R-:W-:-:S12]  /*30ea0*/  FMUL.FTZ R2, R3, R0 ;  /* 0x0000000003027220 */ /* 0x002fd80000410000 */
        /* <DEDUP_REMOVED lines=10> */
.L_x_35806:
        /* <DEDUP_REMOVED lines=13> */
.L_x_35808:
[----:B------:R-:W-:Y:S05]  /*31020*/  BSYNC.RECONVERGENT B2 ;  /* 0x0000000000027941 */ /* 0x000fea0003800200 */
.L_x_35807:
        /* <DEDUP_REMOVED lines=53> */
[----:B------:R-:W-:Y:S01]  /*31380*/  IADD3 R3, PT, PT, R200, -0x700cb87f, RZ ;  /* 0x8ff34781c8037810 */ /* 0x000fe20007ffe0ff */
[----:B------:R-:W-:Y:S01]  /*31390*/  IMAD.MOV.U32 R5, RZ, RZ, R194 ;  /* 0x000000ffff057224 */ /* 0x000fe200078e00c2 */
[----:B------:R-:W-:Y:S01]  /*313a0*/  MOV R10, R154 ;  /* 0x0000009a000a7202 */ /* 0x000fe20000000f00 */
[----:B------:R-:W-:Y:S01]  /*313b0*/  IMAD.WIDE.U32 R152, R152, -0x2daee0ad, RZ ;  /* 0xd2511f5398987825 */ /* 0x000fe200078e00ff */
[----:B------:R-:W-:-:S03]  /*313c0*/  LOP3.LUT R14, R3, R6, R155, 0x96, !PT ;  /* 0x00000006030e7212 */ /* 0x000fc600078e969b */
[----:B------:R-:W-:Y:S01]  /*313d0*/  IMAD.MOV.U32 R7, RZ, RZ, RZ ;  /* 0x000000ffff077224 */ /* 0x000fe200078e00ff */
[----:B------:R-:W-:Y:S02]  /*313e0*/  LOP3.LUT R15, R15, R4, R153, 0x96, !PT ;  /* 0x000000040f0f7212 */ /* 0x000fe400078e9699 */
[----:B------:R-:W-:-:S07]  /*313f0*/  MOV R194, R152 ;  /* 0x0000009800c27202 */ /* 0x000fce0000000f00 */
.L_x_35805:
[----:B------:R-:W-:Y:S05]  /*31400*/  BSYNC.RECONVERGENT B1 ;  /* 0x0000000000017941 */ /* 0x000fea0003800200 */
.L_x_35804:
        /* <DEDUP_REMOVED lines=23> */
.L_x_35811:
        /* <DEDUP_REMOVED lines=13> */
.L_x_35813:
[----:B------:R-:W-:Y:S05]  /*31650*/  BSYNC.RECONVERGENT B2 ;  /* 0x0000000000027941 */ /* 0x000fea0003800200 */
.L_x_35812:
        /* <DEDUP_REMOVED lines=60> */
[----:B------:R-:W-:-:S07]  /*31a20*/  HFMA2 R6, -RZ, RZ, 0, 0 ;  /* 0x00000000ff067431 */ /* 0x000fce00000001ff */
.L_x_35810:
[----:B------:R-:W-:Y:S05]  /*31a30*/  BSYNC.RECONVERGENT B1 ;  /* 0x0000000000017941 */ /* 0x000fea0003800200 */
.L_x_35809:
[----:B------:R-:W-:Y:S01]  /*31a40*/  I2FP.F32.U32 R2, R2 ;  /* 0x0000000200027245 */ /* 0x000fe20000201000 */
[----:B------:R-:W-:Y:S01]  /*31a50*/  HADD2.F32 R3, -RZ, R156.H1_H1 ;  /* 0x3000009cff037230 */ /* 0x000fe20000004100 */
        /* <DEDUP_REMOVED lines=18> */
.L_x_35816:
        /* <DEDUP_REMOVED lines=13> */
.L_x_35818:
[----:B------:R-:W-:Y:S05]  /*31c50*/  BSYNC.RECONVERGENT B2 ;  /* 0x0000000000027941 */ /* 0x000fea0003800200 */
.L_x_35817:
        /* <DEDUP_REMOVED lines=61> */
.L_x_35815:
[----:B------:R-:W-:Y:S05]  /*32030*/  BSYNC.RECONVERGENT B1 ;  /* 0x0000000000017941 */ /* 0x000fea0003800200 */
.L_x_35814:
        /* <DEDUP_REMOVED lines=23> */
.L_x_35821:
        /* <DEDUP_REMOVED lines=13> */
.L_x_35823:
[----:B------:R-:W-:Y:S05]  /*32280*/  BSYNC.RECONVERGENT B2 ;  /* 0x0000000000027941 */ /* 0x000fea0003800200 */
.L_x_35822:
        /* <DEDUP_REMOVED lines=56> */
[----:B------:R-:W-:-:S03]  /*32610*/  LOP3.LUT R14, R3, R4, R203, 0x96, !PT ;  /* 0x00000004030e7212 */ /* 0x000fc600078e96cb */
[----:B------:R-:W-:Y:S01]  /*32620*/  IMAD.MOV.U32 R10, RZ, RZ, R202 ;  /* 0x000000ffff0a7224 */ /* 0x000fe200078e00ca */
[----:B------:R-:W-:Y:S02]  /*32630*/  LOP3.LUT R15, R15, R2, R155, 0x96, !PT ;  /* 0x000000020f0f7212 */ /* 0x000fe400078e969b */
[----:B------:R-:W-:Y:S01]  /*32640*/  MOV R2, R194 ;  /* 0x000000c200027202 */ /* 0x000fe20000000f00 */
[----:B------:R-:W-:-:S07]  /*32650*/  IMAD.MOV.U32 R194, RZ, RZ, R154 ;  /* 0x000000ffffc27224 */ /* 0x000fce00078e009a */
.L_x_35820:
[----:B------:R-:W-:Y:S05]  /*32660*/  BSYNC.RECONVERGENT B1 ;  /* 0x0000000000017941 */ /* 0x000fea0003800200 */
.L_x_35819:
        /* <DEDUP_REMOVED lines=20> */
.L_x_35826:
        /* <DEDUP_REMOVED lines=13> */
.L_x_35828:
[----:B------:R-:W-:Y:S05]  /*32880*/  BSYNC.RECONVERGENT B2 ;  /* 0x0000000000027941 */ /* 0x000fea0003800200 */
.L_x_35827:
        /* <DEDUP_REMOVED lines=57> */
[----:B------:R-:W-:Y:S01]  /*32c20*/  IMAD.MOV.U32 R5, RZ, RZ, R194 ;  /* 0x000000ffff057224 */ /* 0x000fe200078e00c2 */
[----:B------:R-:W-:Y:S01]  /*32c30*/  MOV R194, R154 ;  /* 0x0000009a00c27202 */ /* 0x000fe20000000f00 */
[----:B------:R-:W-:Y:S01]  /*32c40*/  IMAD.MOV.U32 R13, RZ, RZ, RZ ;  /* 0x000000ffff0d7224 */ /* 0x000fe200078e00ff */
[----:B------:R-:W-:-:S07]  /*32c50*/  LOP3.LUT R15, R15, R4, R155, 0x96, !PT ;  /* 0x000000040f0f7212 */ /* 0x000fce00078e969b */
.L_x_35825:
[----:B------:R-:W-:Y:S05]  /*32c60*/  BSYNC.RECONVERGENT B1 ;  /* 0x0000000000017941 */ /* 0x000fea0003800200 */
.L_x_35824:
        /* <DEDUP_REMOVED lines=23> */
.L_x_35831:
        /* <DEDUP_REMOVED lines=13> */
.L_x_35833:
[----:B------:R-:W-:Y:S05]  /*32eb0*/  BSYNC.RECONVERGENT B2 ;  /* 0x0000000000027941 */ /* 0x000fea0003800200 */
.L_x_35832:
        /* <DEDUP_REMOVED lines=52> */
[----:B------:R-:W-:Y:S02]  /*33200*/  HFMA2 R5, -RZ, RZ, 0, 0 ;  /* 0x00000000ff057431 */ /* 0x000fe400000001ff */
        /* <DEDUP_REMOVED lines=8> */
.L_x_35830:
[----:B------:R-:W-:Y:S05]  /*33290*/  BSYNC.RECONVERGENT B1 ;  /* 0x0000000000017941 */ /* 0x000fea0003800200 */
.L_x_35829:
        /* <DEDUP_REMOVED lines=20> */
.L_x_35836:
        /* <DEDUP_REMOVED lines=13> */
.L_x_35838:
[----:B------:R-:W-:Y:S05]  /*334b0*/  BSYNC.RECONVERGENT B2 ;  /* 0x0000000000027941 */ /* 0x000fea0003800200 */
.L_x_35837:
        /* <DEDUP_REMOVED lines=61> */
.L_x_35835:
[----:B------:R-:W-:Y:S05]  /*33890*/  BSYNC.RECONVERGENT B1 ;  /* 0x0000000000017941 */ /* 0x000fea0003800200 */
.L_x_35834:
        /* <DEDUP_REMOVED lines=23> */
.L_x_35841:
        /* <DEDUP_REMOVED lines=13> */
.L_x_35843:
[----:B------:R-:W-:Y:S05]  /*33ae0*/  BSYNC.RECONVERGENT B2 ;  /* 0x0000000000027941 */ /* 0x000fea0003800200 */
.L_x_35842:
        /* <DEDUP_REMOVED lines=61> */
.L_x_35840:
[----:B------:R-:W-:Y:S05]  /*33ec0*/  BSYNC.RECONVERGENT B1 ;  /* 0x0000000000017941 */ /* 0x000fea0003800200 */
.L_x_35839:
        /* <DEDUP_REMOVED lines=18> */
.L_x_35846:
        /* <DEDUP_REMOVED lines=13> */
.L_x_35848:
[----:B------:R-:W-:Y:S05]  /*340c0*/  BSYNC.RECONVERGENT B2 ;  /* 0x0000000000027941 */ /* 0x000fea0003800200 */
.L_x_35847:
        /* <DEDUP_REMOVED lines=61> */
.L_x_35845:
[----:B------:R-:W-:Y:S05]  /*344a0*/  BSYNC.RECONVERGENT B1 ;  /* 0x0000000000017941 */ /* 0x000fea0003800200 */
.L_x_35844:
        /* <DEDUP_REMOVED lines=23> */
.L_x_35851:
        /* <DEDUP_REMOVED lines=13> */
.L_x_35853:
[----:B------:R-:W-:Y:S05]  /*346f0*/  BSYNC.RECONVERGENT B2 ;  /* 0x0000000000027941 */ /* 0x000fea0003800200 */
.L_x_35852:
        /* <DEDUP_REMOVED lines=60> */
[----:B------:R-:W-:-:S07]  /*34ac0*/  IMAD.MOV.U32 R194, RZ, RZ, R202 ;  /* 0x000000ffffc27224 */ /* 0x000fce00078e00ca */
.L_x_35850:
[----:B------:R-:W-:Y:S05]  /*34ad0*/  BSYNC.RECONVERGENT B1 ;  /* 0x0000000000017941 */ /* 0x000fea0003800200 */
.L_x_35849:
        /* <DEDUP_REMOVED lines=18> */
.L_x_35856:
        /* <DEDUP_REMOVED lines=13> */
.L_x_35858:
[----:B------:R-:W-:Y:S05]  /*34cd0*/  BSYNC.RECONVERGENT B2 ;  /* 0x0000000000027941 */ /* 0x000fea0003800200 */
.L_x_35857:
        /* <DEDUP_REMOVED lines=61> */
.L_x_35855:
[----:B------:R-:W-:Y:S05]  /*350b0*/  BSYNC.RECONVERGENT B1 ;  /* 0x0000000000017941 */ /* 0x000fea0003800200 */
.L_x_35854:
        /* <DEDUP_REMOVED lines=23> */
.L_x_35861:
        /* <DEDUP_REMOVED lines=13> */
.L_x_35863:
[----:B------:R-:W-:Y:S05]  /*35300*/  BSYNC.RECONVERGENT B2 ;  /* 0x0000000000027941 */ /* 0x000fea0003800200 */
.L_x_35862:
        /* <DEDUP_REMOVED lines=61> */
.L_x_35860:
[----:B------:R-:W-:Y:S05]  /*356e0*/  BSYNC.RECONVERGENT B1 ;  /* 0x0000000000017941 */ /* 0x000fea0003800200 */
.L_x_35859:
        /* <DEDUP_REMOVED lines=18> */
.L_x_35866:
        /* <DEDUP_REMOVED lines=13> */
.L_x_35868:
[----:B------:R-:W-:Y:S05]  /*358e0*/  BSYNC.RECONVERGENT B2 ;  /* 0x0000000000027941 */ /* 0x000fea0003800200 */
.L_x_35867:
        /* <DEDUP_REMOVED lines=61> */
.L_x_35865:
[----:B------:R-:W-:Y:S05]  /*35cc0*/  BSYNC.RECONVERGENT B1 ;  /* 0x0000000000017941 */ /* 0x000fea0003800200 */
.L_x_35864:
        /* <DEDUP_REMOVED lines=24> */
.L_x_35871:
        /* <DEDUP_REMOVED lines=13> */
.L_x_35873:
[----:B------:R-:W-:Y:S05]  /*35f20*/  BSYNC.RECONVERGENT B2 ;  /* 0x0000000000027941 */ /* 0x000fea0003800200 */
.L_x_35872:
        /* <DEDUP_REMOVED lines=61> */
.L_x_35870:
[----:B------:R-:W-:Y:S05]  /*36300*/  BSYNC.RECONVERGENT B1 ;  /* 0x0000000000017941 */ /* 0x000fea0003800200 */
.L_x_35869:
[----:B------:R-:W-:Y:S01]  /*36310*/  ISETP.NE.AND P6, PT, R203, 0x1, PT ;  /* 0x00000001cb00780c */ /* 0x000fe20003fc5270 */
[----:B------:R-:W-:Y:S01]  /*36320*/  HADD2.F32 R159, -RZ, R159.H1_H1 ;  /* 0x3000009fff9f7230 */ /* 0x000fe20000004100 */
        /* <DEDUP_REMOVED lines=16> */
.L_x_35876:
        /* <DEDUP_REMOVED lines=15> */
.L_x_35878:
[----:B------:R-:W-:Y:S05]  /*36520*/  BSYNC.RECONVERGENT B2 ;  /* 0x0000000000027941 */ /* 0x000fea0003800200 */
.L_x_35877:
        /* <DEDUP_REMOVED lines=59> */
[----:B------:R-:W-:Y:S01]  /*368e0*/  LOP3.LUT R15, R13, R202, R205, 0x96, !PT ;  /* 0x000000ca0d0f7212 */ /* 0x000fe200078e96cd */
[----:B------:R-:W-:-:S07]  /*368f0*/  IMAD.MOV.U32 R13, RZ, RZ, RZ ;  /* 0x000000ffff0d7224 */ /* 0x000fce00078e00ff */
.L_x_35875:
[----:B------:R-:W-:Y:S05]  /*36900*/  BSYNC.RECONVERGENT B1 ;  /* 0x0000000000017941 */ /* 0x000fea0003800200 */
.L_x_35874:
        /* <DEDUP_REMOVED lines=11> */
.L_x_35798:
[----:B------:R-:W-:Y:S01]  /*369c0*/  ISETP.NE.AND P2, PT, R13, 0x1, PT ;  /* 0x000000010d00780c */ /* 0x000fe20003f45270 */
[----:B------:R-:W-:Y:S01]  /*369d0*/  BSSY.RECONVERGENT B1, `(.L_x_35880) ;  /* 0x0000059000017945 */ /* 0x000fe20003800200 */
[----:B--2---:R-:W-:Y:S02]  /*369e0*/  HFMA2 R155, -RZ, RZ, 0, 1.1920928955078125e-07 ;  /* 0x00000002ff9b7431 */ /* 0x004fe400000001ff */
        /* <DEDUP_REMOVED lines=13> */
.L_x_35882:
        /* <DEDUP_REMOVED lines=13> */
.L_x_35884:
[----:B------:R-:W-:Y:S05]  /*36b90*/  BSYNC.RECONVERGENT B2 ;  /* 0x0000000000027941 */ /* 0x000fea0003800200 */
.L_x_35883:
        /* <DEDUP_REMOVED lines=57> */
[----:B------:R-:W-:-:S05]  /*36f30*/  VIADD R15, R201, 0x96a522ad ;  /* 0x96a522adc90f7836 */ /* 0x000fca0000000000 */
[----:B------:R-:W-:Y:S01]  /*36f40*/  LOP3.LUT R15, R15, R152, R195, 0x96, !PT ;  /* 0x000000980f0f7212 */ /* 0x000fe200078e96c3 */
[----:B------:R-:W-:-:S07]  /*36f50*/  IMAD.MOV.U32 R152, RZ, RZ, R9 ;  /* 0x000000ffff987224 */ /* 0x000fce00078e0009 */
.L_x_35881:
[----:B------:R-:W-:Y:S05]  /*36f60*/  BSYNC.RECONVERGENT B1 ;  /* 0x0000000000017941 */ /* 0x000fea0003800200 */
.L_x_35880:
        /* <DEDUP_REMOVED lines=8> */
[----:B------:R-:W-:Y:S01]  /*36ff0*/  MOV R193, 0x2 ;  /* 0x0000000200c17802 */ /* 0x000fe20000000f00 */
[----:B------:R-:W-:Y:S02]  /*37000*/  IMAD.MOV.U32 R13, RZ, RZ, R10 ;  /* 0x000000ffff0d7224 */ /* 0x000fe400078e000a */
[----:B0-----:R-:W-:-:S13]  /*37010*/  FSETP.LE.FTZ.AND P3, PT, R154, R9, PT ;  /* 0x000000099a00720b */ /* 0x001fda0003f73000 */
        /* <DEDUP_REMOVED lines=10> */
.L_x_35887:
        /* <DEDUP_REMOVED lines=13> */
.L_x_35889:
[----:B------:R-:W-:Y:S05]  /*37190*/  BSYNC.RECONVERGENT B2 ;  /* 0x0000000000027941 */ /* 0x000fea0003800200 */
.L_x_35888:
        /* <DEDUP_REMOVED lines=61> */
.L_x_35886:
[----:B------:R-:W-:Y:S05]  /*37570*/  BSYNC.RECONVERGENT B1 ;  /* 0x0000000000017941 */ /* 0x000fea0003800200 */
.L_x_35885:
        /* <DEDUP_REMOVED lines=19> */
.L_x_35892:
        /* <DEDUP_REMOVED lines=13> */
.L_x_35894:
[----:B------:R-:W-:Y:S05]  /*37780*/  BSYNC.RECONVERGENT B2 ;  /* 0x0000000000027941 */ /* 0x000fea0003800200 */
.L_x_35893:
        /* <DEDUP_REMOVED lines=61> */
.L_x_35891:
[----:B------:R-:W-:Y:S05]  /*37b60*/  BSYNC.RECONVERGENT B1 ;  /* 0x0000000000017941 */ /* 0x000fea0003800200 */
.L_x_35890:
        /* <DEDUP_REMOVED lines=19> */
.L_x_35897:
        /* <DEDUP_REMOVED lines=13> */
.L_x_35899:
[----:B------:R-:W-:Y:S05]  /*37d70*/  BSYNC.RECONVERGENT B2 ;  /* 0x0000000000027941 */ /* 0x000fea0003800200 */
.L_x_35898:
        /* <DEDUP_REMOVED lines=61> */
.L_x_35896:
[----:B------:R-:W-:Y:S05]  /*38150*/  BSYNC.RECONVERGENT B1 ;  /* 0x0000000000017941 */ /* 0x000fea0003800200 */
.L_x_35895:
        /* <DEDUP_REMOVED lines=19> */
.L_x_35902:
        /* <DEDUP_REMOVED lines=13> */
.L_x_35904:
[----:B------:R-:W-:Y:S05]  /*38360*/  BSYNC.RECONVERGENT B2 ;  /* 0x0000000000027941 */ /* 0x000fea0003800200 */
.L_x_35903:
        /* <DEDUP_REMOVED lines=61> */
.L_x_35901:
[----:B------:R-:W-:Y:S05]  /*38740*/  BSYNC.RECONVERGENT B1 ;  /* 0x0000000000017941 */ /* 0x000fea0003800200 */
.L_x_35900:
        /* <DEDUP_REMOVED lines=17> */
.L_x_35907:
        /* <DEDUP_REMOVED lines=13> */
.L_x_35909:
[----:B------:R-:W-:Y:S05]  /*38930*/  BSYNC.RECONVERGENT B2 ;  /* 0x0000000000027941 */ /* 0x000fea0003800200 */
.L_x_35908:
        /* <DEDUP_REMOVED lines=61> */
.L_x_35906:
[----:B------:R-:W-:Y:S05]  /*38d10*/  BSYNC.RECONVERGENT B1 ;  /* 0x0000000000017941 */ /* 0x000fea0003800200 */
.L_x_35905:
        /* <DEDUP_REMOVED lines=17> */
.L_x_35912:
        /* <DEDUP_REMOVED lines=13> */
.L_x_35914:
[----:B------:R-:W-:Y:S05]  /*38f00*/  BSYNC.RECONVERGENT B2 ;  /* 0x0000000000027941 */ /* 0x000fea0003800200 */
.L_x_35913:
        /* <DEDUP_REMOVED lines=61> */
.L_x_35911:
[----:B------:R-:W-:Y:S05]  /*392e0*/  BSYNC.RECONVERGENT B1 ;  /* 0x0000000000017941 */ /* 0x000fea0003800200 */
.L_x_35910:
        /* <DEDUP_REMOVED lines=17> */
.L_x_35917:
        /* <DEDUP_REMOVED lines=13> */
.L_x_35919:
[----:B------:R-:W-:Y:S05]  /*394d0*/  BSYNC.RECONVERGENT B2 ;  /* 0x0000000000027941 */ /* 0x000fea0003800200 */
.L_x_35918:
        /* <DEDUP_REMOVED lines=61> */
.L_x_35916:
[----:B------:R-:W-:Y:S05]  /*398b0*/  BSYNC.RECONVERGENT B1 ;  /* 0x0000000000017941 */ /* 0x000fea0003800200 */
.L_x_35915:
        /* <DEDUP_REMOVED lines=37> */
.L_x_35879:
        /* <DEDUP_REMOVED lines=13> */
[----:B------:R-:W-:-:S02]  /*39be0*/  SEL R208, RZ, 0x1, !P1 ;  /* 0x00000001ffd07807 */ /* 0x000fc40004800000 */
[----:B------:R-:W-:Y:S02]  /*39bf0*/  LOP3.LUT R210, R210, R205, R199, 0xfe, !PT ;  /* 0x000000cdd2d27212 */ /* 0x000fe400078efec7 */
[----:B------:R-:W-:Y:S01]  /*39c00*/  LOP3.LUT R9, R9, R193, R204, 0xfe, !PT ;  /* 0x000000c109097212 */ /* 0x000fe200078efecc */
[----:B0-----:R-:W-:Y:S01]  /*39c10*/  IMAD.WIDE.U32 R204, R192, 0x20, R202 ;  /* 0x00000020c0cc7825 */ /* 0x001fe200078e00ca */
[----:B------:R-:W-:Y:S02]  /*39c20*/  LOP3.LUT R203, R210, R195, RZ, 0xfc, !PT ;  /* 0x000000c3d2cb7212 */ /* 0x000fe400078efcff */
[----:B------:R-:W-:Y:S01]  /*39c30*/  LOP3.LUT R202, R9, R208, RZ, 0xfc, !PT ;  /* 0x000000d009ca7212 */ /* 0x000fe200078efcff */
[----:B-1----:R-:W-:Y:S01]  /*39c40*/  IMAD.WIDE.U32 R206, R192, 0x8, R206 ;  /* 0x00000008c0ce7825 */ /* 0x002fe200078e00ce */
[----:B------:R0:W-:Y:S04]  /*39c50*/  STG.E.128 desc[UR6][R204.64], R152 ;  /* 0x00000098cc007986 */ /* 0x0001e8000c101d06 */
        /* <DEDUP_REMOVED lines=23> */
.L_x_35920:
[----:B------:R-:W-:Y:S01]  /*39dd0*/  MOV R9, R194 ;  /* 0x000000c200097202 */ /* 0x000fe20000000f00 */
[----:B------:R-:W-:-:S07]  /*39de0*/  VIADD R192, R192, 0x20 ;  /* 0x00000020c0c07836 */ /* 0x000fce0000000000 */
.L_x_35797:
[----:B------:R-:W-:Y:S05]  /*39df0*/  BSYNC.RECONVERGENT B0 ;  /* 0x0000000000007941 */ /* 0x000fea0003800200 */
.L_x_35796:
        /* <DEDUP_REMOVED lines=36> */
.L_x_35926:
        /* <DEDUP_REMOVED lines=13> */
.L_x_35928:
[----:B------:R-:W-:Y:S05]  /*3a110*/  BSYNC.RECONVERGENT B2 ;  /* 0x0000000000027941 */ /* 0x000fea0003800200 */
.L_x_35927:
        /* <DEDUP_REMOVED lines=60> */
.L_x_35925:
[----:B------:R-:W-:Y:S05]  /*3a4e0*/  BSYNC.RECONVERGENT B1 ;  /* 0x0000000000017941 */ /* 0x000fea0003800200 */
.L_x_35924:
        /* <DEDUP_REMOVED lines=23> */
.L_x_35931:
        /* <DEDUP_REMOVED lines=13> */
.L_x_35933:
[----:B------:R-:W-:Y:S05]  /*3a730*/  BSYNC.RECONVERGENT B2 ;  /* 0x0000000000027941 */ /* 0x000fea0003800200 */
.L_x_35932:
        /* <DEDUP_REMOVED lines=61> */
.L_x_35930:
[----:B------:R-:W-:Y:S05]  /*3ab10*/  BSYNC.RECONVERGENT B1 ;  /* 0x0000000000017941 */ /* 0x000fea0003800200 */
.L_x_35929:
        /* <DEDUP_REMOVED lines=23> */
.L_x_35936:
        /* <DEDUP_REMOVED lines=13> */
.L_x_35938:
[----:B------:R-:W-:Y:S05]  /*3ad60*/  BSYNC.RECONVERGENT B2 ;  /* 0x0000000000027941 */ /* 0x000fea0003800200 */
.L_x_35937:
        /* <DEDUP_REMOVED lines=61> */
.L_x_35935:
[----:B------:R-:W-:Y:S05]  /*3b140*/  BSYNC.RECONVERGENT B1 ;  /* 0x0000000000017941 */ /* 0x000fea0003800200 */
.L_x_35934:
        /* <DEDUP_REMOVED lines=20> */
.L_x_35941:
        /* <DEDUP_REMOVED lines=13> */
.L_x_35943:
[----:B------:R-:W-:Y:S05]  /*3b360*/  BSYNC.RECONVERGENT B2 ;  /* 0x0000000000027941 */ /* 0x000fea0003800200 */
.L_x_35942:
        /* <DEDUP_REMOVED lines=61> */
.L_x_35940:
[----:B------:R-:W-:Y:S05]  /*3b740*/  BSYNC.RECONVERGENT B1 ;  /* 0x0000000000017941 */ /* 0x000fea0003800200 */
.L_x_35939:
        /* <DEDUP_REMOVED lines=23> */
.L_x_35946:
        /* <DEDUP_REMOVED lines=13> */
.L_x_35948:
[----:B------:R-:W-:Y:S05]  /*3b990*/  BSYNC.RECONVERGENT B2 ;  /* 0x0000000000027941 */ /* 0x000fea0003800200 */
.L_x_35947:
        /* <DEDUP_REMOVED lines=61> */
.L_x_35945:
[----:B------:R-:W-:Y:S05]  /*3bd70*/  BSYNC.RECONVERGENT B1 ;  /* 0x0000000000017941 */ /* 0x000fea0003800200 */
.L_x_35944:
        /* <DEDUP_REMOVED lines=20> */
.L_x_35951:
        /* <DEDUP_REMOVED lines=13> */
.L_x_35953:
[----:B------:R-:W-:Y:S05]  /*3bf90*/  BSYNC.RECONVERGENT B2 ;  /* 0x0000000000027941 */ /* 0x000fea0003800200 */
.L_x_35952:
        /* <DEDUP_REMOVED lines=61> */
.L_x_35950:
[----:B------:R-:W-:Y:S05]  /*3c370*/  BSYNC.RECONVERGENT B1 ;  /* 0x0000000000017941 */ /* 0x000fea0003800200 */
.L_x_35949:
        /* <DEDUP_REMOVED lines=23> */
.L_x_35956:
        /* <DEDUP_REMOVED lines=13> */
.L_x_35958:
[----:B------:R-:W-:Y:S05]  /*3c5c0*/  BSYNC.RECONVERGENT B2 ;  /* 0x0000000000027941 */ /* 0x000fea0003800200 */
.L_x_35957:
        /* <DEDUP_REMOVED lines=61> */
.L_x_35955:
[----:B------:R-:W-:Y:S05]  /*3c9a0*/  BSYNC.RECONVERGENT B1 ;  /* 0x0000000000017941 */ /* 0x000fea0003800200 */
.L_x_35954:
        /* <DEDUP_REMOVED lines=20> */
.L_x_35961:
        /* <DEDUP_REMOVED lines=13> */
.L_x_35963:
[----:B------:R-:W-:Y:S05]  /*3cbc0*/  BSYNC.RECONVERGENT B2 ;  /* 0x0000000000027941 */ /* 0x000fea0003800200 */
.L_x_35962:
        /* <DEDUP_REMOVED lines=61> */
.L_x_35960:
[----:B------:R-:W-:Y:S05]  /*3cfa0*/  BSYNC.RECONVERGENT B1 ;  /* 0x0000000000017941 */ /* 0x000fea0003800200 */
.L_x_35959:
        /* <DEDUP_REMOVED lines=23> */
.L_x_35966:
        /* <DEDUP_REMOVED lines=13> */
.L_x_35968:
[----:B------:R-:W-:Y:S05]  /*3d1f0*/  BSYNC.RECONVERGENT B2 ;  /* 0x0000000000027941 */ /* 0x000fea0003800200 */
.L_x_35967:
        /* <DEDUP_REMOVED lines=61> */
.L_x_35965:
[----:B------:R-:W-:Y:S05]  /*3d5d0*/  BSYNC.RECONVERGENT B1 ;  /* 0x0000000000017941 */ /* 0x000fea0003800200 */
.L_x_35964:
        /* <DEDUP_REMOVED lines=18> */
.L_x_35971:
        /* <DEDUP_REMOVED lines=13> */
.L_x_35973:
[----:B------:R-:W-:Y:S05]  /*3d7d0*/  BSYNC.RECONVERGENT B2 ;  /* 0x0000000000027941 */ /* 0x000fea0003800200 */
.L_x_35972:
        /* <DEDUP_REMOVED lines=61> */
.L_x_35970:
[----:B------:R-:W-:Y:S05]  /*3dbb0*/  BSYNC.RECONVERGENT B1 ;  /* 0x0000000000017941 */ /* 0x000fea0003800200 */
.L_x_35969:
        /* <DEDUP_REMOVED lines=23> */
.L_x_35976:
        /* <DEDUP_REMOVED lines=13> */
.L_x_35978:
[----:B------:R-:W-:Y:S05]  /*3de00*/  BSYNC.RECONVERGENT B2 ;  /* 0x0000000000027941 */ /* 0x000fea0003800200 */
.L_x_35977:
        /* <DEDUP_REMOVED lines=61> */
.L_x_35975:
[----:B------:R-:W-:Y:S05]  /*3e1e0*/  BSYNC.RECONVERGENT B1 ;  /* 0x0000000000017941 */ /* 0x000fea0003800200 */
.L_x_35974:
        /* <DEDUP_REMOVED lines=18> */
.L_x_35981:
        /* <DEDUP_REMOVED lines=13> */
.L_x_35983:
[----:B------:R-:W-:Y:S05]  /*3e3e0*/  BSYNC.RECONVERGENT B2 ;  /* 0x0000000000027941 */ /* 0x000fea0003800200 */
.L_x_35982:
        /* <DEDUP_REMOVED lines=61> */
.L_x_35980:
[----:B------:R-:W-:Y:S05]  /*3e7c0*/  BSYNC.RECONVERGENT B1 ;  /* 0x0000000000017941 */ /* 0x000fea0003800200 */
.L_x_35979:
        /* <DEDUP_REMOVED lines=23> */
.L_x_35986:
        /* <DEDUP_REMOVED lines=13> */
.L_x_35988:
[----:B------:R-:W-:Y:S05]  /*3ea10*/  BSYNC.RECONVERGENT B2 ;  /* 0x0000000000027941 */ /* 0x000fea0003800200 */
.L_x_35987:
        /* <DEDUP_REMOVED lines=61> */
.L_x_35985:
[----:B------:R-:W-:Y:S05]  /*3edf0*/  BSYNC.RECONVERGENT B1 ;  /* 0x0000000000017941 */ /* 0x000fea0003800200 */
.L_x_35984:
        /* <DEDUP_REMOVED lines=18> */
.L_x_35991:
        /* <DEDUP_REMOVED lines=13> */
.L_x_35993:
[----:B------:R-:W-:Y:S05]  /*3eff0*/  BSYNC.RECONVERGENT B2 ;  /* 0x0000000000027941 */ /* 0x000fea0003800200 */
.L_x_35992:
        /* <DEDUP_REMOVED lines=61> */
.L_x_35990:
[----:B------:R-:W-:Y:S05]  /*3f3d0*/  BSYNC.RECONVERGENT B1 ;  /* 0x0000000000017941 */ /* 0x000fea0003800200 */
.L_x_35989:
        /* <DEDUP_REMOVED lines=24> */
.L_x_35996:
        /* <DEDUP_REMOVED lines=13> */
.L_x_35998:
[----:B------:R-:W-:Y:S05]  /*3f630*/  BSYNC.RECONVERGENT B2 ;  /* 0x0000000000027941 */ /* 0x000fea0003800200 */
.L_x_35997:
        /* <DEDUP_REMOVED lines=61> */
.L_x_35995:
[----:B------:R-:W-:Y:S05]  /*3fa10*/  BSYNC.RECONVERGENT B1 ;  /* 0x0000000000017941 */ /* 0x000fea0003800200 */
.L_x_35994:
        /* <DEDUP_REMOVED lines=18> */
.L_x_36001:
        /* <DEDUP_REMOVED lines=15> */
.L_x_36003:
[----:B------:R-:W-:Y:S05]  /*3fc30*/  BSYNC.RECONVERGENT B2 ;  /* 0x0000000000027941 */ /* 0x000fea0003800200 */
.L_x_36002:
        /* <DEDUP_REMOVED lines=61> */
.L_x_36000:
[----:B------:R-:W-:Y:S05]  /*40010*/  BSYNC.RECONVERGENT B1 ;  /* 0x0000000000017941 */ /* 0x000fea0003800200 */
.L_x_35999:
        /* <DEDUP_REMOVED lines=11> */
.L_x_35923:
        /* <DEDUP_REMOVED lines=16> */
.L_x_36007:
        /* <DEDUP_REMOVED lines=13> */
.L_x_36009:
[----:B------:R-:W-:Y:S05]  /*402a0*/  BSYNC.RECONVERGENT B2 ;  /* 0x0000000000027941 */ /* 0x000fea0003800200 */
.L_x_36008:
        /* <DEDUP_REMOVED lines=60> */
.L_x_36006:
[----:B------:R-:W-:Y:S05]  /*40670*/  BSYNC.RECONVERGENT B1 ;  /* 0x0000000000017941 */ /* 0x000fea0003800200 */
.L_x_36005:
        /* <DEDUP_REMOVED lines=21> */
.L_x_36012:
        /* <DEDUP_REMOVED lines=13> */
.L_x_36014:
[----:B------:R-:W-:Y:S05]  /*408a0*/  BSYNC.RECONVERGENT B2 ;  /* 0x0000000000027941 */ /* 0x000fea0003800200 */
.L_x_36013:
        /* <DEDUP_REMOVED lines=61> */
.L_x_36011:
[----:B------:R-:W-:Y:S05]  /*40c80*/  BSYNC.RECONVERGENT B1 ;  /* 0x0000000000017941 */ /* 0x000fea0003800200 */
.L_x_36010:
        /* <DEDUP_REMOVED lines=19> */
.L_x_36017:
        /* <DEDUP_REMOVED lines=13> */
.L_x_36019:
[----:B------:R-:W-:Y:S05]  /*40e90*/  BSYNC.RECONVERGENT B2 ;  /* 0x0000000000027941 */ /* 0x000fea0003800200 */
.L_x_36018:
        /* <DEDUP_REMOVED lines=61> */
.L_x_36016:
[----:B------:R-:W-:Y:S05]  /*41270*/  BSYNC.RECONVERGENT B1 ;  /* 0x0000000000017941 */ /* 0x000fea0003800200 */
.L_x_36015:
        /* <DEDUP_REMOVED lines=19> */
.L_x_36022:
        /* <DEDUP_REMOVED lines=13> */
.L_x_36024:
[----:B------:R-:W-:Y:S05]  /*41480*/  BSYNC.RECONVERGENT B2 ;  /* 0x0000000000027941 */ /* 0x000fea0003800200 */
.L_x_36023:
        /* <DEDUP_REMOVED lines=61> */
.L_x_36021:
[----:B------:R-:W-:Y:S05]  /*41860*/  BSYNC.RECONVERGENT B1 ;  /* 0x0000000000017941 */ /* 0x000fea0003800200 */
.L_x_36020:
        /* <DEDUP_REMOVED lines=19> */
.L_x_36027:
        /* <DEDUP_REMOVED lines=13> */
.L_x_36029:
[----:B------:R-:W-:Y:S05]  /*41a70*/  BSYNC.RECONVERGENT B2 ;  /* 0x0000000000027941 */ /* 0x000fea0003800200 */
.L_x_36028:
        /* <DEDUP_REMOVED lines=61> */
.L_x_36026:
[----:B------:R-:W-:Y:S05]  /*41e50*/  BSYNC.RECONVERGENT B1 ;  /* 0x0000000000017941 */ /* 0x000fea0003800200 */
.L_x_36025:
        /* <DEDUP_REMOVED lines=17> */
.L_x_36032:
        /* <DEDUP_REMOVED lines=13> */
.L_x_36034:
[----:B------:R-:W-:Y:S05]  /*42040*/  BSYNC.RECONVERGENT B2 ;  /* 0x0000000000027941 */ /* 0x000fea0003800200 */
.L_x_36033:
        /* <DEDUP_REMOVED lines=61> */
.L_x_36031:
[----:B------:R-:W-:Y:S05]  /*42420*/  BSYNC.RECONVERGENT B1 ;  /* 0x0000000000017941 */ /* 0x000fea0003800200 */
.L_x_36030:
        /* <DEDUP_REMOVED lines=17> */
.L_x_36037:
        /* <DEDUP_REMOVED lines=13> */
.L_x_36039:
[----:B------:R-:W-:Y:S05]  /*42610*/  BSYNC.RECONVERGENT B2 ;  /* 0x0000000000027941 */ /* 0x000fea0003800200 */
.L_x_36038:
        /* <DEDUP_REMOVED lines=61> */
.L_x_36036:
[----:B------:R-:W-:Y:S05]  /*429f0*/  BSYNC.RECONVERGENT B1 ;  /* 0x0000000000017941 */ /* 0x000fea0003800200 */
.L_x_36035:
        /* <DEDUP_REMOVED lines=17> */
.L_x_36042:
        /* <DEDUP_REMOVED lines=13> */
.L_x_36044:
[----:B------:R-:W-:Y:S05]  /*42be0*/  BSYNC.RECONVERGENT B2 ;  /* 0x0000000000027941 */ /* 0x000fea0003800200 */
.L_x_36043:
        /* <DEDUP_REMOVED lines=61> */
.L_x_36041:
[----:B------:R-:W-:Y:S05]  /*42fc0*/  BSYNC.RECONVERGENT B1 ;  /* 0x0000000000017941 */ /* 0x000fea0003800200 */
.L_x_36040:
        /* <DEDUP_REMOVED lines=37> */
.L_x_36004:
        /* <DEDUP_REMOVED lines=44> */
.L_x_36045:
[----:B------:R-:W-:Y:S01]  /*434e0*/  IMAD.MOV.U32 R9, RZ, RZ, R194 ;  /* 0x000000ffff097224 */ /* 0x000fe200078e00c2 */
[----:B------:R-:W-:-:S07]  /*434f0*/  IADD3 R192, PT, PT, R192, 0x20, RZ ;  /* 0x00000020c0c07810 */ /* 0x000fce0007ffe0ff */
.L_x_35922:
[----:B------:R-:W-:Y:S05]  /*43500*/  BSYNC.RECONVERGENT B0 ;  /* 0x0000000000007941 */ /* 0x000fea0003800200 */
.L_x_35921:
        /* <DEDUP_REMOVED lines=36> */
.L_x_36051:
        /* <DEDUP_REMOVED lines=13> */
.L_x_36053:
[----:B------:R-:W-:Y:S05]  /*43820*/  BSYNC.RECONVERGENT B2 ;  /* 0x0000000000027941 */ /* 0x000fea0003800200 */
.L_x_36052:
        /* <DEDUP_REMOVED lines=60> */
.L_x_36050:
[----:B------:R-:W-:Y:S05]  /*43bf0*/  BSYNC.RECONVERGENT B1 ;  /* 0x0000000000017941 */ /* 0x000fea0003800200 */
.L_x_36049:
        /* <DEDUP_REMOVED lines=23> */
.L_x_36056:
        /* <DEDUP_REMOVED lines=13> */
.L_x_36058:
[----:B------:R-:W-:Y:S05]  /*43e40*/  BSYNC.RECONVERGENT B2 ;  /* 0x0000000000027941 */ /* 0x000fea0003800200 */
.L_x_36057:
        /* <DEDUP_REMOVED lines=61> */
.L_x_36055:
[----:B------:R-:W-:Y:S05]  /*44220*/  BSYNC.RECONVERGENT B1 ;  /* 0x0000000000017941 */ /* 0x000fea0003800200 */
.L_x_36054:
        /* <DEDUP_REMOVED lines=23> */
.L_x_36061:
        /* <DEDUP_REMOVED lines=13> */
.L_x_36063:
[----:B------:R-:W-:Y:S05]  /*44470*/  BSYNC.RECONVERGENT B2 ;  /* 0x0000000000027941 */ /* 0x000fea0003800200 */
.L_x_36062:
        /* <DEDUP_REMOVED lines=61> */
.L_x_36060:
[----:B------:R-:W-:Y:S05]  /*44850*/  BSYNC.RECONVERGENT B1 ;  /* 0x0000000000017941 */ /* 0x000fea0003800200 */
.L_x_36059:
        /* <DEDUP_REMOVED lines=20> */
.L_x_36066:
        /* <DEDUP_REMOVED lines=13> */
.L_x_36068:
[----:B------:R-:W-:Y:S05]  /*44a70*/  BSYNC.RECONVERGENT B2 ;  /* 0x0000000000027941 */ /* 0x000fea0003800200 */
.L_x_36067:
        /* <DEDUP_REMOVED lines=61> */
.L_x_36065:
[----:B------:R-:W-:Y:S05]  /*44e50*/  BSYNC.RECONVERGENT B1 ;  /* 0x0000000000017941 */ /* 0x000fea0003800200 */
.L_x_36064:
        /* <DEDUP_REMOVED lines=23> */
.L_x_36071:
        /* <DEDUP_REMOVED lines=13> */
.L_x_36073:
[----:B------:R-:W-:Y:S05]  /*450a0*/  BSYNC.RECONVERGENT B2 ;  /* 0x0000000000027941 */ /* 0x000fea0003800200 */
.L_x_36072:
        /* <DEDUP_REMOVED lines=61> */
.L_x_36070:
[----:B------:R-:W-:Y:S05]  /*45480*/  BSYNC.RECONVERGENT B1 ;  /* 0x0000000000017941 */ /* 0x000fea0003800200 */
.L_x_36069:
        /* <DEDUP_REMOVED lines=20> */
.L_x_36076:
        /* <DEDUP_REMOVED lines=13> */
.L_x_36078:
[----:B------:R-:W-:Y:S05]  /*456a0*/  BSYNC.RECONVERGENT B2 ;  /* 0x0000000000027941 */ /* 0x000fea0003800200 */
.L_x_36077:
        /* <DEDUP_REMOVED lines=61> */
.L_x_36075:
[----:B------:R-:W-:Y:S05]  /*45a80*/  BSYNC.RECONVERGENT B1 ;  /* 0x0000000000017941 */ /* 0x000fea0003800200 */
.L_x_36074:
        /* <DEDUP_REMOVED lines=23> */
.L_x_36081:
        /* <DEDUP_REMOVED lines=13> */
.L_x_36083:
[----:B------:R-:W-:Y:S05]  /*45cd0*/  BSYNC.RECONVERGENT B2 ;  /* 0x0000000000027941 */ /* 0x000fea0003800200 */
.L_x_36082:
        /* <DEDUP_REMOVED lines=61> */
.L_x_36080:
[----:B------:R-:W-:Y:S05]  /*460b0*/  BSYNC.RECONVERGENT B1 ;  /* 0x0000000000017941 */ /* 0x000fea0003800200 */
.L_x_36079:
        /* <DEDUP_REMOVED lines=20> */
.L_x_36086:
        /* <DEDUP_REMOVED lines=13> */
.L_x_36088:
[----:B------:R-:W-:Y:S05]  /*462d0*/  BSYNC.RECONVERGENT B2 ;  /* 0x0000000000027941 */ /* 0x000fea0003800200 */
.L_x_36087:
        /* <DEDUP_REMOVED lines=61> */
.L_x_36085:
[----:B------:R-:W-:Y:S05]  /*466b0*/  BSYNC.RECONVERGENT B1 ;  /* 0x0000000000017941 */ /* 0x000fea0003800200 */
.L_x_36084:
        /* <DEDUP_REMOVED lines=23> */
.L_x_36091:
        /* <DEDUP_REMOVED lines=13> */
.L_x_36093:
[----:B------:R-:W-:Y:S05]  /*46900*/  BSYNC.RECONVERGENT B2 ;  /* 0x0000000000027941 */ /* 0x000fea0003800200 */
.L_x_36092:
        /* <DEDUP_REMOVED lines=61> */
.L_x_36090:
[----:B------:R-:W-:Y:S05]  /*46ce0*/  BSYNC.RECONVERGENT B1 ;  /* 0x0000000000017941 */ /* 0x000fea0003800200 */
.L_x_36089:
        /* <DEDUP_REMOVED lines=18> */
.L_x_36096:
        /* <DEDUP_REMOVED lines=13> */
.L_x_36098:
[----:B------:R-:W-:Y:S05]  /*46ee0*/  BSYNC.RECONVERGENT B2 ;  /* 0x0000000000027941 */ /* 0x000fea0003800200 */
.L_x_36097:
        /* <DEDUP_REMOVED lines=61> */
.L_x_36095:
[----:B------:R-:W-:Y:S05]  /*472c0*/  BSYNC.RECONVERGENT B1 ;  /* 0x0000000000017941 */ /* 0x000fea0003800200 */
.L_x_36094:
        /* <DEDUP_REMOVED lines=23> */
.L_x_36101:
        /* <DEDUP_REMOVED lines=13> */
.L_x_36103:
[----:B------:R-:W-:Y:S05]  /*47510*/  BSYNC.RECONVERGENT B2 ;  /* 0x0000000000027941 */ /* 0x000fea0003800200 */
.L_x_36102:
        /* <DEDUP_REMOVED lines=61> */
.L_x_36100:
[----:B------:R-:W-:Y:S05]  /*478f0*/  BSYNC.RECONVERGENT B1 ;  /* 0x0000000000017941 */ /* 0x000fea0003800200 */
.L_x_36099:
        /* <DEDUP_REMOVED lines=18> */
.L_x_36106:
        /* <DEDUP_REMOVED lines=13> */
.L_x_36108:
[----:B------:R-:W-:Y:S05]  /*47af0*/  BSYNC.RECONVERGENT B2 ;  /* 0x0000000000027941 */ /* 0x000fea0003800200 */
.L_x_36107:
        /* <DEDUP_REMOVED lines=61> */
.L_x_36105:
[----:B------:R-:W-:Y:S05]  /*47ed0*/  BSYNC.RECONVERGENT B1 ;  /* 0x0000000000017941 */ /* 0x000fea0003800200 */
.L_x_36104:
        /* <DEDUP_REMOVED lines=23> */
.L_x_36111:
        /* <DEDUP_REMOVED lines=13> */
.L_x_36113:
[----:B------:R-:W-:Y:S05]  /*48120*/  BSYNC.RECONVERGENT B2 ;  /* 0x0000000000027941 */ /* 0x000fea0003800200 */
.L_x_36112:
        /* <DEDUP_REMOVED lines=61> */
.L_x_36110:
[----:B------:R-:W-:Y:S05]  /*48500*/  BSYNC.RECONVERGENT B1 ;  /* 0x0000000000017941 */ /* 0x000fea0003800200 */
.L_x_36109:
        /* <DEDUP_REMOVED lines=18> */
.L_x_36116:
        /* <DEDUP_REMOVED lines=13> */
.L_x_36118:
[----:B------:R-:W-:Y:S05]  /*48700*/  BSYNC.RECONVERGENT B2 ;  /* 0x0000000000027941 */ /* 0x000fea0003800200 */
.L_x_36117:
        /* <DEDUP_REMOVED lines=61> */
.L_x_36115:
[----:B------:R-:W-:Y:S05]  /*48ae0*/  BSYNC.RECONVERGENT B1 ;  /* 0x0000000000017941 */ /* 0x000fea0003800200 */
.L_x_36114:
        /* <DEDUP_REMOVED lines=24> */
.L_x_36121:
        /* <DEDUP_REMOVED lines=13> */
.L_x_36123:
[----:B------:R-:W-:Y:S05]  /*48d40*/  BSYNC.RECONVERGENT B2 ;  /* 0x0000000000027941 */ /* 0x000fea0003800200 */
.L_x_36122:
        /* <DEDUP_REMOVED lines=61> */
.L_x_36120:
[----:B------:R-:W-:Y:S05]  /*49120*/  BSYNC.RECONVERGENT B1 ;  /* 0x0000000000017941 */ /* 0x000fea0003800200 */
.L_x_36119:
        /* <DEDUP_REMOVED lines=18> */
.L_x_36126:
        /* <DEDUP_REMOVED lines=15> */
.L_x_36128:
[----:B------:R-:W-:Y:S05]  /*49340*/  BSYNC.RECONVERGENT B2 ;  /* 0x0000000000027941 */ /* 0x000fea0003800200 */
.L_x_36127:
        /* <DEDUP_REMOVED lines=61> */
.L_x_36125:
[----:B------:R-:W-:Y:S05]  /*49720*/  BSYNC.RECONVERGENT B1 ;  /* 0x0000000000017941 */ /* 0x000fea0003800200 */
.L_x_36124:
        /* <DEDUP_REMOVED lines=11> */
.L_x_36048:
        /* <DEDUP_REMOVED lines=16> */
.L_x_36132:
        /* <DEDUP_REMOVED lines=13> */
.L_x_36134:
[----:B------:R-:W-:Y:S05]  /*499b0*/  BSYNC.RECONVERGENT B2 ;  /* 0x0000000000027941 */ /* 0x000fea0003800200 */
.L_x_36133:
        /* <DEDUP_REMOVED lines=60> */
.L_x_36131:
[----:B------:R-:W-:Y:S05]  /*49d80*/  BSYNC.RECONVERGENT B1 ;  /* 0x0000000000017941 */ /* 0x000fea0003800200 */
.L_x_36130:
        /* <DEDUP_REMOVED lines=21> */
.L_x_36137:
        /* <DEDUP_REMOVED lines=13> */
.L_x_36139:
[----:B------:R-:W-:Y:S05]  /*49fb0*/  BSYNC.RECONVERGENT B2 ;  /* 0x0000000000027941 */ /* 0x000fea0003800200 */
.L_x_36138:
        /* <DEDUP_REMOVED lines=61> */
.L_x_36136:
[----:B------:R-:W-:Y:S05]  /*4a390*/  BSYNC.RECONVERGENT B1 ;  /* 0x0000000000017941 */ /* 0x000fea0003800200 */
.L_x_36135:
        /* <DEDUP_REMOVED lines=19> */
.L_x_36142:
        /* <DEDUP_REMOVED lines=13> */
.L_x_36144:
[----:B------:R-:W-:Y:S05]  /*4a5a0*/  BSYNC.RECONVERGENT B2 ;  /* 0x0000000000027941 */ /* 0x000fea0003800200 */
.L_x_36143:
        /* <DEDUP_REMOVED lines=61> */
.L_x_36141:
[----:B------:R-:W-:Y:S05]  /*4a980*/  BSYNC.RECONVERGENT B1 ;  /* 0x0000000000017941 */ /* 0x000fea0003800200 */
.L_x_36140:
        /* <DEDUP_REMOVED lines=19> */
.L_x_36147:
        /* <DEDUP_REMOVED lines=13> */
.L_x_36149:
[----:B------:R-:W-:Y:S05]  /*4ab90*/  BSYNC.RECONVERGENT B2 ;  /* 0x0000000000027941 */ /* 0x000fea0003800200 */
.L_x_36148:
        /* <DEDUP_REMOVED lines=61> */
.L_x_36146:
[----:B------:R-:W-:Y:S05]  /*4af70*/  BSYNC.RECONVERGENT B1 ;  /* 0x0000000000017941 */ /* 0x000fea0003800200 */
.L_x_36145:
        /* <DEDUP_REMOVED lines=19> */
.L_x_36152:
        /* <DEDUP_REMOVED lines=13> */
.L_x_36154:
[----:B------:R-:W-:Y:S05]  /*4b180*/  BSYNC.RECONVERGENT B2 ;  /* 0x0000000000027941 */ /* 0x000fea0003800200 */
.L_x_36153:
        /* <DEDUP_REMOVED lines=61> */
.L_x_36151:
[----:B------:R-:W-:Y:S05]  /*4b560*/  BSYNC.RECONVERGENT B1 ;  /* 0x0000000000017941 */ /* 0x000fea0003800200 */
.L_x_36150:
        /* <DEDUP_REMOVED lines=17> */
.L_x_36157:
        /* <DEDUP_REMOVED lines=13> */
.L_x_36159:
[----:B------:R-:W-:Y:S05]  /*4b750*/  BSYNC.RECONVERGENT B2 ;  /* 0x0000000000027941 */ /* 0x000fea0003800200 */
.L_x_36158:
        /* <DEDUP_REMOVED lines=61> */
.L_x_36156:
[----:B------:R-:W-:Y:S05]  /*4bb30*/  BSYNC.RECONVERGENT B1 ;  /* 0x0000000000017941 */ /* 0x000fea0003800200 */
.L_x_36155:
        /* <DEDUP_REMOVED lines=17> */
.L_x_36162:
        /* <DEDUP_REMOVED lines=13> */
.L_x_36164:
[----:B------:R-:W-:Y:S05]  /*4bd20*/  BSYNC.RECONVERGENT B2 ;  /* 0x0000000000027941 */ /* 0x000fea0003800200 */
.L_x_36163:
        /* <DEDUP_REMOVED lines=61> */
.L_x_36161:
[----:B------:R-:W-:Y:S05]  /*4c100*/  BSYNC.RECONVERGENT B1 ;  /* 0x0000000000017941 */ /* 0x000fea0003800200 */
.L_x_36160:
        /* <DEDUP_REMOVED lines=17> */
.L_x_36167:
        /* <DEDUP_REMOVED lines=13> */
.L_x_36169:
[----:B------:R-:W-:Y:S05]  /*4c2f0*/  BSYNC.RECONVERGENT B2 ;  /* 0x0000000000027941 */ /* 0x000fea0003800200 */
.L_x_36168:
        /* <DEDUP_REMOVED lines=61> */
.L_x_36166:
[----:B------:R-:W-:Y:S05]  /*4c6d0*/  BSYNC.RECONVERGENT B1 ;  /* 0x0000000000017941 */ /* 0x000fea0003800200 */
.L_x_36165:
        /* <DEDUP_REMOVED lines=37> */
.L_x_36129:
        /* <DEDUP_REMOVED lines=44> */
.L_x_36170:
[----:B------:R-:W-:Y:S01]  /*4cbf0*/  MOV R9, R194 ;  /* 0x000000c200097202 */ /* 0x000fe20000000f00 */
[----:B------:R-:W-:-:S07]  /*4cc00*/  VIADD R192, R192, 0x20 ;  /* 0x00000020c0c07836 */ /* 0x000fce0000000000 */
.L_x_36047:
[----:B------:R-:W-:Y:S05]  /*4cc10*/  BSYNC.RECONVERGENT B0 ;  /* 0x0000000000007941 */ /* 0x000fea0003800200 */
.L_x_36046:
        /* <DEDUP_REMOVED lines=36> */
.L_x_36176:
        /* <DEDUP_REMOVED lines=13> */
.L_x_36178:
[----:B------:R-:W-:Y:S05]  /*4cf30*/  BSYNC.RECONVERGENT B2 ;  /* 0x0000000000027941 */ /* 0x000fea0003800200 */
.L_x_36177:
        /* <DEDUP_REMOVED lines=60> */
.L_x_36175:
[----:B------:R-:W-:Y:S05]  /*4d300*/  BSYNC.RECONVERGENT B1 ;  /* 0x0000000000017941 */ /* 0x000fea0003800200 */
.L_x_36174:
        /* <DEDUP_REMOVED lines=23> */
.L_x_36181:
        /* <DEDUP_REMOVED lines=13> */
.L_x_36183:
[----:B------:R-:W-:Y:S05]  /*4d550*/  BSYNC.RECONVERGENT B2 ;  /* 0x0000000000027941 */ /* 0x000fea0003800200 */
.L_x_36182:
        /* <DEDUP_REMOVED lines=61> */
.L_x_36180:
[----:B------:R-:W-:Y:S05]  /*4d930*/  BSYNC.RECONVERGENT B1 ;  /* 0x0000000000017941 */ /* 0x000fea0003800200 */
.L_x_36179:
        /* <DEDUP_REMOVED lines=23> */
.L_x_36186:
        /* <DEDUP_REMOVED lines=13> */
.L_x_36188:
[----:B------:R-:W-:Y:S05]  /*4db80*/  BSYNC.RECONVERGENT B2 ;  /* 0x0000000000027941 */ /* 0x000fea0003800200 */
.L_x_36187:
        /* <DEDUP_REMOVED lines=61> */
.L_x_36185:
[----:B------:R-:W-:Y:S05]  /*4df60*/  BSYNC.RECONVERGENT B1 ;  /* 0x0000000000017941 */ /* 0x000fea0003800200 */
.L_x_36184:
        /* <DEDUP_REMOVED lines=20> */
.L_x_36191:
        /* <DEDUP_REMOVED lines=13> */
.L_x_36193:
[----:B------:R-:W-:Y:S05]  /*4e180*/  BSYNC.RECONVERGENT B2 ;  /* 0x0000000000027941 */ /* 0x000fea0003800200 */
.L_x_36192:
        /* <DEDUP_REMOVED lines=61> */
.L_x_36190:
[----:B------:R-:W-:Y:S05]  /*4e560*/  BSYNC.RECONVERGENT B1 ;  /* 0x0000000000017941 */ /* 0x000fea0003800200 */
.L_x_36189:
        /* <DEDUP_REMOVED lines=23> */
.L_x_36196:
        /* <DEDUP_REMOVED lines=13> */
.L_x_36198:
[----:B------:R-:W-:Y:S05]  /*4e7b0*/  BSYNC.RECONVERGENT B2 ;  /* 0x0000000000027941 */ /* 0x000fea0003800200 */
.L_x_36197:
        /* <DEDUP_REMOVED lines=61> */
.L_x_36195:
[----:B------:R-:W-:Y:S05]  /*4eb90*/  BSYNC.RECONVERGENT B1 ;  /* 0x0000000000017941 */ /* 0x000fea0003800200 */
.L_x_36194:
        /* <DEDUP_REMOVED lines=20> */
.L_x_36201:
        /* <DEDUP_REMOVED lines=13> */
.L_x_36203:
[----:B------:R-:W-:Y:S05]  /*4edb0*/  BSYNC.RECONVERGENT B2 ;  /* 0x0000000000027941 */ /* 0x000fea0003800200 */
.L_x_36202:
        /* <DEDUP_REMOVED lines=61> */
.L_x_36200:
[----:B------:R-:W-:Y:S05]  /*4f190*/  BSYNC.RECONVERGENT B1 ;  /* 0x0000000000017941 */ /* 0x000fea0003800200 */
.L_x_36199:
        /* <DEDUP_REMOVED lines=23> */
.L_x_36206:
        /* <DEDUP_REMOVED lines=13> */
.L_x_36208:
[----:B------:R-:W-:Y:S05]  /*4f3e0*/  BSYNC.RECONVERGENT B2 ;  /* 0x0000000000027941 */ /* 0x000fea0003800200 */
.L_x_36207:
        /* <DEDUP_REMOVED lines=61> */
.L_x_36205:
[----:B------:R-:W-:Y:S05]  /*4f7c0*/  BSYNC.RECONVERGENT B1 ;  /* 0x0000000000017941 */ /* 0x000fea0003800200 */
.L_x_36204:
        /* <DEDUP_REMOVED lines=20> */
.L_x_36211:
        /* <DEDUP_REMOVED lines=13> */
.L_x_36213:
[----:B------:R-:W-:Y:S05]  /*4f9e0*/  BSYNC.RECONVERGENT B2 ;  /* 0x0000000000027941 */ /* 0x000fea0003800200 */
.L_x_36212:
        /* <DEDUP_REMOVED lines=61> */
.L_x_36210:
[----:B------:R-:W-:Y:S05]  /*4fdc0*/  BSYNC.RECONVERGENT B1 ;  /* 0x0000000000017941 */ /* 0x000fea0003800200 */
.L_x_36209:
        /* <DEDUP_REMOVED lines=23> */
.L_x_36216:
        /* <DEDUP_REMOVED lines=13> */
.L_x_36218:
[----:B------:R-:W-:Y:S05]  /*50010*/  BSYNC.RECONVERGENT B2 ;  /* 0x0000000000027941 */ /* 0x000fea0003800200 */
.L_x_36217:
        /* <DEDUP_REMOVED lines=61> */
.L_x_36215:
[----:B------:R-:W-:Y:S05]  /*503f0*/  BSYNC.RECONVERGENT B1 ;  /* 0x0000000000017941 */ /* 0x000fea0003800200 */
.L_x_36214:
        /* <DEDUP_REMOVED lines=18> */
.L_x_36221:
        /* <DEDUP_REMOVED lines=13> */
.L_x_36223:
[----:B------:R-:W-:Y:S05]  /*505f0*/  BSYNC.RECONVERGENT B2 ;  /* 0x0000000000027941 */ /* 0x000fea0003800200 */
.L_x_36222:
        /* <DEDUP_REMOVED lines=61> */
.L_x_36220:
[----:B------:R-:W-:Y:S05]  /*509d0*/  BSYNC.RECONVERGENT B1 ;  /* 0x0000000000017941 */ /* 0x000fea0003800200 */
.L_x_36219:
        /* <DEDUP_REMOVED lines=23> */
.L_x_36226:
        /* <DEDUP_REMOVED lines=13> */
.L_x_36228:
[----:B------:R-:W-:Y:S05]  /*50c20*/  BSYNC.RECONVERGENT B2 ;  /* 0x0000000000027941 */ /* 0x000fea0003800200 */
.L_x_36227:
        /* <DEDUP_REMOVED lines=61> */
.L_x_36225:
[----:B------:R-:W-:Y:S05]  /*51000*/  BSYNC.RECONVERGENT B1 ;  /* 0x0000000000017941 */ /* 0x000fea0003800200 */
.L_x_36224:
        /* <DEDUP_REMOVED lines=18> */
.L_x_36231:
        /* <DEDUP_REMOVED lines=13> */
.L_x_36233:
[----:B------:R-:W-:Y:S05]  /*51200*/  BSYNC.RECONVERGENT B2 ;  /* 0x0000000000027941 */ /* 0x000fea0003800200 */
.L_x_36232:
        /* <DEDUP_REMOVED lines=61> */
.L_x_36230:
[----:B------:R-:W-:Y:S05]  /*515e0*/  BSYNC.RECONVERGENT B1 ;  /* 0x0000000000017941 */ /* 0x000fea0003800200 */
.L_x_36229:
        /* <DEDUP_REMOVED lines=23> */
.L_x_36236:
        /* <DEDUP_REMOVED lines=13> */
.L_x_36238:
[----:B------:R-:W-:Y:S05]  /*51830*/  BSYNC.RECONVERGENT B2 ;  /* 0x0000000000027941 */ /* 0x000fea0003800200 */
.L_x_36237:
        /* <DEDUP_REMOVED lines=61> */
.L_x_36235:
[----:B------:R-:W-:Y:S05]  /*51c10*/  BSYNC.RECONVERGENT B1 ;  /* 0x0000000000017941 */ /* 0x000fea0003800200 */
.L_x_36234:
        /* <DEDUP_REMOVED lines=18> */
.L_x_36241:
        /* <DEDUP_REMOVED lines=13> */
.L_x_36243:
[----:B------:R-:W-:Y:S05]  /*51e10*/  BSYNC.RECONVERGENT B2 ;  /* 0x0000000000027941 */ /* 0x000fea0003800200 */
.L_x_36242:
        /* <DEDUP_REMOVED lines=61> */
.L_x_36240:
[----:B------:R-:W-:Y:S05]  /*521f0*/  BSYNC.RECONVERGENT B1 ;  /* 0x0000000000017941 */ /* 0x000fea0003800200 */
.L_x_36239:
        /* <DEDUP_REMOVED lines=24> */
.L_x_36246:
        /* <DEDUP_REMOVED lines=13> */
.L_x_36248:
[----:B------:R-:W-:Y:S05]  /*52450*/  BSYNC.RECONVERGENT B2 ;  /* 0x0000000000027941 */ /* 0x000fea0003800200 */
.L_x_36247:
        /* <DEDUP_REMOVED lines=61> */
.L_x_36245:
[----:B------:R-:W-:Y:S05]  /*52830*/  BSYNC.RECONVERGENT B1 ;  /* 0x0000000000017941 */ /* 0x000fea0003800200 */
.L_x_36244:
        /* <DEDUP_REMOVED lines=18> */
.L_x_36251:
        /* <DEDUP_REMOVED lines=15> */
.L_x_36253:
[----:B------:R-:W-:Y:S05]  /*52a50*/  BSYNC.RECONVERGENT B2 ;  /* 0x0000000000027941 */ /* 0x000fea0003800200 */
.L_x_36252:
        /* <DEDUP_REMOVED lines=61> */
.L_x_36250:
[----:B------:R-:W-:Y:S05]  /*52e30*/  BSYNC.RECONVERGENT B1 ;  /* 0x0000000000017941 */ /* 0x000fea0003800200 */
.L_x_36249:
        /* <DEDUP_REMOVED lines=11> */
.L_x_36173:
        /* <DEDUP_REMOVED lines=16> */
.L_x_36257:
        /* <DEDUP_REMOVED lines=13> */
.L_x_36259:
[----:B------:R-:W-:Y:S05]  /*530c0*/  BSYNC.RECONVERGENT B2 ;  /* 0x0000000000027941 */ /* 0x000fea0003800200 */
.L_x_36258:
        /* <DEDUP_REMOVED lines=60> */
.L_x_36256:
[----:B------:R-:W-:Y:S05]  /*53490*/  BSYNC.RECONVERGENT B1 ;  /* 0x0000000000017941 */ /* 0x000fea0003800200 */
.L_x_36255:
        /* <DEDUP_REMOVED lines=21> */
.L_x_36262:
        /* <DEDUP_REMOVED lines=13> */
.L_x_36264:
[----:B------:R-:W-:Y:S05]  /*536c0*/  BSYNC.RECONVERGENT B2 ;  /* 0x0000000000027941 */ /* 0x000fea0003800200 */
.L_x_36263:
        /* <DEDUP_REMOVED lines=61> */
.L_x_36261:
[----:B------:R-:W-:Y:S05]  /*53aa0*/  BSYNC.RECONVERGENT B1 ;  /* 0x0000000000017941 */ /* 0x000fea0003800200 */
.L_x_36260:
        /* <DEDUP_REMOVED lines=19> */
.L_x_36267:
        /* <DEDUP_REMOVED lines=13> */
.L_x_36269:
[----:B------:R-:W-:Y:S05]  /*53cb0*/  BSYNC.RECONVERGENT B2 ;  /* 0x0000000000027941 */ /* 0x000fea0003800200 */
.L_x_36268:
        /* <DEDUP_REMOVED lines=61> */
.L_x_36266:
[----:B------:R-:W-:Y:S05]  /*54090*/  BSYNC.RECONVERGENT B1 ;  /* 0x0000000000017941 */ /* 0x000fea0003800200 */
.L_x_36265:
        /* <DEDUP_REMOVED lines=19> */
.L_x_36272:
        /* <DEDUP_REMOVED lines=13> */
.L_x_36274:
[----:B------:R-:W-:Y:S05]  /*542a0*/  BSYNC.RECONVERGENT B2 ;  /* 0x0000000000027941 */ /* 0x000fea0003800200 */
.L_x_36273:
        /* <DEDUP_REMOVED lines=61> */
.L_x_36271:
[----:B------:R-:W-:Y:S05]  /*54680*/  BSYNC.RECONVERGENT B1 ;  /* 0x0000000000017941 */ /* 0x000fea0003800200 */
.L_x_36270:
        /* <DEDUP_REMOVED lines=19> */
.L_x_36277:
        /* <DEDUP_REMOVED lines=13> */
.L_x_36279:
[----:B------:R-:W-:Y:S05]  /*54890*/  BSYNC.RECONVERGENT B2 ;  /* 0x0000000000027941 */ /* 0x000fea0003800200 */
.L_x_36278:
        /* <DEDUP_REMOVED lines=61> */
.L_x_36276:
[----:B------:R-:W-:Y:S05]  /*54c70*/  BSYNC.RECONVERGENT B1 ;  /* 0x0000000000017941 */ /* 0x000fea0003800200 */
.L_x_36275:
        /* <DEDUP_REMOVED lines=17> */
.L_x_36282:
        /* <DEDUP_REMOVED lines=13> */
.L_x_36284:
[----:B------:R-:W-:Y:S05]  /*54e60*/  BSYNC.RECONVERGENT B2 ;  /* 0x0000000000027941 */ /* 0x000fea0003800200 */
.L_x_36283:
        /* <DEDUP_REMOVED lines=61> */
.L_x_36281:
[----:B------:R-:W-:Y:S05]  /*55240*/  BSYNC.RECONVERGENT B1 ;  /* 0x0000000000017941 */ /* 0x000fea0003800200 */
.L_x_36280:
        /* <DEDUP_REMOVED lines=17> */
.L_x_36287:
        /* <DEDUP_REMOVED lines=13> */
.L_x_36289:
[----:B------:R-:W-:Y:S05]  /*55430*/  BSYNC.RECONVERGENT B2 ;  /* 0x0000000000027941 */ /* 0x000fea0003800200 */
.L_x_36288:
        /* <DEDUP_REMOVED lines=61> */
.L_x_36286:
[----:B------:R-:W-:Y:S05]  /*55810*/  BSYNC.RECONVERGENT B1 ;  /* 0x0000000000017941 */ /* 0x000fea0003800200 */
.L_x_36285:
        /* <DEDUP_REMOVED lines=17> */
.L_x_36292:
        /* <DEDUP_REMOVED lines=13> */
.L_x_36294:
[----:B------:R-:W-:Y:S05]  /*55a00*/  BSYNC.RECONVERGENT B2 ;  /* 0x0000000000027941 */ /* 0x000fea0003800200 */
.L_x_36293:
        /* <DEDUP_REMOVED lines=61> */
.L_x_36291:
[----:B------:R-:W-:Y:S05]  /*55de0*/  BSYNC.RECONVERGENT B1 ;  /* 0x0000000000017941 */ /* 0x000fea0003800200 */
.L_x_36290:
        /* <DEDUP_REMOVED lines=37> */
.L_x_36254:
        /* <DEDUP_REMOVED lines=44> */
.L_x_36295:
[----:B------:R-:W-:Y:S01]  /*56300*/  IMAD.MOV.U32 R9, RZ, RZ, R194 ;  /* 0x000000ffff097224 */ /* 0x000fe200078e00c2 */
[----:B------:R-:W-:-:S07]  /*56310*/  IADD3 R192, PT, PT, R192, 0x20, RZ ;  /* 0x00000020c0c07810 */ /* 0x000fce0007ffe0ff */
.L_x_36172:
[----:B------:R-:W-:Y:S05]  /*56320*/  BSYNC.RECONVERGENT B0 ;  /* 0x0000000000007941 */ /* 0x000fea0003800200 */
.L_x_36171:
        /* <DEDUP_REMOVED lines=36> */
.L_x_36301:
        /* <DEDUP_REMOVED lines=13> */
.L_x_36303:
[----:B------:R-:W-:Y:S05]  /*56640*/  BSYNC.RECONVERGENT B2 ;  /* 0x0000000000027941 */ /* 0x000fea0003800200 */
.L_x_36302:
        /* <DEDUP_REMOVED lines=60> */
.L_x_36300:
[----:B------:R-:W-:Y:S05]  /*56a10*/  BSYNC.RECONVERGENT B1 ;  /* 0x0000000000017941 */ /* 0x000fea0003800200 */
.L_x_36299:
        /* <DEDUP_REMOVED lines=23> */
.L_x_36306:
        /* <DEDUP_REMOVED lines=13> */
.L_x_36308:
[----:B------:R-:W-:Y:S05]  /*56c60*/  BSYNC.RECONVERGENT B2 ;  /* 0x0000000000027941 */ /* 0x000fea0003800200 */
.L_x_36307:
[----:B------:R-:W-:Y:S01]  /*56c70*/  IMAD.WIDE.U32 R6, R19, -0x326172a9, RZ ;  /* 0xcd9e8d5713067825 */ /* 0x000fe200078e00ff */
[----:B--2---:R-:W-:Y:S02]  /*56c80*/  LOP3.LUT R184, R11, R5, R201, 0x96, !PT ;  /* 0x000000050bb87212 */ /* 0x004fe400078e96c9 */
        /* <DEDUP_REMOVED lines=59> */
.L_x_36305:
[----:B------:R-:W-:Y:S05]  /*57040*/  BSYNC.RECONVERGENT B1 ;  /* 0x0000000000017941 */ /* 0x000fea0003800200 */
.L_x_36304:
[----:B------:R-:W-:Y:S01]  /*57050*/  I2FP.F32.U32 R4, R5 ;  /* 0x0000000500047245 */ /* 0x000fe20000201000 */
[----:B------:R-:W-:Y:S01]  /*57060*/  HADD2.F32 R3, -RZ, R100.H0_H0 ;  /* 0x20000064ff037230 */ /* 0x000fe20000004100 */
[----:B------:R-:W-:Y:S01]  /*57070*/  BSSY.RECONVERGENT B1, `(.L_x_36309) ;  /* 0x0000060000017945 */ /* 0x000fe20003800200 */
[----:B------:R-:W-:Y:S02]  /*57080*/  HFMA2 R6, -RZ, RZ, 0, 1.1920928955078125e-07 ;  /* 0x00000002ff067431 */ /* 0x000fe400000001ff */
[----:B------:R-:W-:Y:S01]  /*57090*/  FFMA.FTZ R4, R4, R193, 1.1641532182693481445e-10 ;  /* 0x2f00000004047423 */ /* 0x000fe200000100c1 */
[----:B------:R-:W-:-:S04]  /*570a0*/  FMUL.FTZ R3, R3, R0 ;  /* 0x0000000003037220 */ /* 0x000fc80000410000 */
[----:B------:R-:W-:-:S04]  /*570b0*/  FSETP.GTU.FTZ.AND P2, PT, R4, R9, PT ;  /* 0x000000090400720b */ /* 0x000fc80003f5c000 */
[----:B--2---:R-:W-:Y:S02]  /*570c0*/  FSEL R184, R3, RZ, !P2 ;  /* 0x000000ff03b87208 */ /* 0x004fe40005000000 */
        /* <DEDUP_REMOVED lines=15> */
.L_x_36311:
        /* <DEDUP_REMOVED lines=13> */
.L_x_36313:
[----:B------:R-:W-:Y:S05]  /*57290*/  BSYNC.RECONVERGENT B2 ;  /* 0x0000000000027941 */ /* 0x000fea0003800200 */
.L_x_36312:
        /* <DEDUP_REMOVED lines=61> */
.L_x_36310:
[----:B------:R-:W-:Y:S05]  /*57670*/  BSYNC.RECONVERGENT B1 ;  /* 0x0000000000017941 */ /* 0x000fea0003800200 */
.L_x_36309:
        /* <DEDUP_REMOVED lines=20> */
.L_x_36316:
        /* <DEDUP_REMOVED lines=13> */
.L_x_36318:
[----:B------:R-:W-:Y:S05]  /*57890*/  BSYNC.RECONVERGENT B2 ;  /* 0x0000000000027941 */ /* 0x000fea0003800200 */
.L_x_36317:
        /* <DEDUP_REMOVED lines=61> */
.L_x_36315:
[----:B------:R-:W-:Y:S05]  /*57c70*/  BSYNC.RECONVERGENT B1 ;  /* 0x0000000000017941 */ /* 0x000fea0003800200 */
.L_x_36314:
        /* <DEDUP_REMOVED lines=23> */
.L_x_36321:
        /* <DEDUP_REMOVED lines=13> */
.L_x_36323:
[----:B------:R-:W-:Y:S05]  /*57ec0*/  BSYNC.RECONVERGENT B2 ;  /* 0x0000000000027941 */ /* 0x000fea0003800200 */
.L_x_36322:
        /* <DEDUP_REMOVED lines=61> */
.L_x_36320:
[----:B------:R-:W-:Y:S05]  /*582a0*/  BSYNC.RECONVERGENT B1 ;  /* 0x0000000000017941 */ /* 0x000fea0003800200 */
.L_x_36319:
        /* <DEDUP_REMOVED lines=20> */
.L_x_36326:
        /* <DEDUP_REMOVED lines=13> */
.L_x_36328:
[----:B------:R-:W-:Y:S05]  /*584c0*/  BSYNC.RECONVERGENT B2 ;  /* 0x0000000000027941 */ /* 0x000fea0003800200 */
.L_x_36327:
        /* <DEDUP_REMOVED lines=61> */
.L_x_36325:
[----:B------:R-:W-:Y:S05]  /*588a0*/  BSYNC.RECONVERGENT B1 ;  /* 0x0000000000017941 */ /* 0x000fea0003800200 */
.L_x_36324:
        /* <DEDUP_REMOVED lines=23> */
.L_x_36331:
        /* <DEDUP_REMOVED lines=13> */
.L_x_36333:
[----:B------:R-:W-:Y:S05]  /*58af0*/  BSYNC.RECONVERGENT B2 ;  /* 0x0000000000027941 */ /* 0x000fea0003800200 */
.L_x_36332:
        /* <DEDUP_REMOVED lines=61> */
.L_x_36330:
[----:B------:R-:W-:Y:S05]  /*58ed0*/  BSYNC.RECONVERGENT B1 ;  /* 0x0000000000017941 */ /* 0x000fea0003800200 */
.L_x_36329:
        /* <DEDUP_REMOVED lines=20> */
.L_x_36336:
        /* <DEDUP_REMOVED lines=13> */
.L_x_36338:
[----:B------:R-:W-:Y:S05]  /*590f0*/  BSYNC.RECONVERGENT B2 ;  /* 0x0000000000027941 */ /* 0x000fea0003800200 */
.L_x_36337:
        /* <DEDUP_REMOVED lines=61> */
.L_x_36335:
[----:B------:R-:W-:Y:S05]  /*594d0*/  BSYNC.RECONVERGENT B1 ;  /* 0x0000000000017941 */ /* 0x000fea0003800200 */
.L_x_36334:
        /* <DEDUP_REMOVED lines=23> */
.L_x_36341:
        /* <DEDUP_REMOVED lines=13> */
.L_x_36343:
[----:B------:R-:W-:Y:S05]  /*59720*/  BSYNC.RECONVERGENT B2 ;  /* 0x0000000000027941 */ /* 0x000fea0003800200 */
.L_x_36342:
        /* <DEDUP_REMOVED lines=61> */
.L_x_36340:
[----:B------:R-:W-:Y:S05]  /*59b00*/  BSYNC.RECONVERGENT B1 ;  /* 0x0000000000017941 */ /* 0x000fea0003800200 */
.L_x_36339:
        /* <DEDUP_REMOVED lines=18> */
.L_x_36346:
        /* <DEDUP_REMOVED lines=13> */
.L_x_36348:
[----:B------:R-:W-:Y:S05]  /*59d00*/  BSYNC.RECONVERGENT B2 ;  /* 0x0000000000027941 */ /* 0x000fea0003800200 */
.L_x_36347:
        /* <DEDUP_REMOVED lines=61> */
.L_x_36345:
[----:B------:R-:W-:Y:S05]  /*5a0e0*/  BSYNC.RECONVERGENT B1 ;  /* 0x0000000000017941 */ /* 0x000fea0003800200 */
.L_x_36344:
        /* <DEDUP_REMOVED lines=23> */
.L_x_36351:
        /* <DEDUP_REMOVED lines=13> */
.L_x_36353:
[----:B------:R-:W-:Y:S05]  /*5a330*/  BSYNC.RECONVERGENT B2 ;  /* 0x0000000000027941 */ /* 0x000fea0003800200 */
.L_x_36352:
        /* <DEDUP_REMOVED lines=61> */
.L_x_36350:
[----:B------:R-:W-:Y:S05]  /*5a710*/  BSYNC.RECONVERGENT B1 ;  /* 0x0000000000017941 */ /* 0x000fea0003800200 */
.L_x_36349:
        /* <DEDUP_REMOVED lines=18> */
.L_x_36356:
        /* <DEDUP_REMOVED lines=13> */
.L_x_36358:
[----:B------:R-:W-:Y:S05]  /*5a910*/  BSYNC.RECONVERGENT B2 ;  /* 0x0000000000027941 */ /* 0x000fea0003800200 */
.L_x_36357:
        /* <DEDUP_REMOVED lines=61> */
.L_x_36355:
[----:B------:R-:W-:Y:S05]  /*5acf0*/  BSYNC.RECONVERGENT B1 ;  /* 0x0000000000017941 */ /* 0x000fea0003800200 */
.L_x_36354:
        /* <DEDUP_REMOVED lines=23> */
.L_x_36361:
        /* <DEDUP_REMOVED lines=13> */
.L_x_36363:
[----:B------:R-:W-:Y:S05]  /*5af40*/  BSYNC.RECONVERGENT B2 ;  /* 0x0000000000027941 */ /* 0x000fea0003800200 */
.L_x_36362:
        /* <DEDUP_REMOVED lines=61> */
.L_x_36360:
[----:B------:R-:W-:Y:S05]  /*5b320*/  BSYNC.RECONVERGENT B1 ;  /* 0x0000000000017941 */ /* 0x000fea0003800200 */
.L_x_36359:
        /* <DEDUP_REMOVED lines=18> */
.L_x_36366:
        /* <DEDUP_REMOVED lines=13> */
.L_x_36368:
[----:B------:R-:W-:Y:S05]  /*5b520*/  BSYNC.RECONVERGENT B2 ;  /* 0x0000000000027941 */ /* 0x000fea0003800200 */
.L_x_36367:
        /* <DEDUP_REMOVED lines=61> */
.L_x_36365:
[----:B------:R-:W-:Y:S05]  /*5b900*/  BSYNC.RECONVERGENT B1 ;  /* 0x0000000000017941 */ /* 0x000fea0003800200 */
.L_x_36364:
        /* <DEDUP_REMOVED lines=24> */
.L_x_36371:
        /* <DEDUP_REMOVED lines=13> */
.L_x_36373:
[----:B------:R-:W-:Y:S05]  /*5bb60*/  BSYNC.RECONVERGENT B2 ;  /* 0x0000000000027941 */ /* 0x000fea0003800200 */
.L_x_36372:
        /* <DEDUP_REMOVED lines=61> */
.L_x_36370:
[----:B------:R-:W-:Y:S05]  /*5bf40*/  BSYNC.RECONVERGENT B1 ;  /* 0x0000000000017941 */ /* 0x000fea0003800200 */
.L_x_36369:
        /* <DEDUP_REMOVED lines=18> */
.L_x_36376:
        /* <DEDUP_REMOVED lines=15> */
.L_x_36378:
[----:B------:R-:W-:Y:S05]  /*5c160*/  BSYNC.RECONVERGENT B2 ;  /* 0x0000000000027941 */ /* 0x000fea0003800200 */
.L_x_36377:
        /* <DEDUP_REMOVED lines=61> */
.L_x_36375:
[----:B------:R-:W-:Y:S05]  /*5c540*/  BSYNC.RECONVERGENT B1 ;  /* 0x0000000000017941 */ /* 0x000fea0003800200 */
.L_x_36374:
        /* <DEDUP_REMOVED lines=11> */
.L_x_36298:
[----:B------:R-:W-:Y:S01]  /*5c600*/  ISETP.NE.AND P2, PT, R13, 0x1, PT ;  /* 0x000000010d00780c */ /* 0x000fe20003f45270 */
[----:B------:R-:W-:Y:S01]  /*5c610*/  BSSY.RECONVERGENT B1, `(.L_x_36380) ;  /* 0x0000059000017945 */ /* 0x000fe20003800200 */
[----:B--2---:R-:W-:Y:S02]  /*5c620*/  HFMA2 R187, -RZ, RZ, 0, 1.1920928955078125e-07 ;  /* 0x00000002ffbb7431 */ /* 0x004fe400000001ff */
[----:B------:R-:W-:Y:S01]  /*5c630*/  IMAD.MOV.U32 R184, RZ, RZ, R10 ;  /* 0x000000ffffb87224 */ /* 0x000fe200078e000a */
[----:B01----:R-:W-:-:S08]  /*5c640*/  MOV R194, R9 ;  /* 0x0000000900c27202 */ /* 0x003fd00000000f00 */
        /* <DEDUP_REMOVED lines=11> */
.L_x_36382:
        /* <DEDUP_REMOVED lines=13> */
.L_x_36384:
[----:B------:R-:W-:Y:S05]  /*5c7d0*/  BSYNC.RECONVERGENT B2 ;  /* 0x0000000000027941 */ /* 0x000fea0003800200 */
.L_x_36383:
        /* <DEDUP_REMOVED lines=60> */
.L_x_36381:
[----:B------:R-:W-:Y:S05]  /*5cba0*/  BSYNC.RECONVERGENT B1 ;  /* 0x0000000000017941 */ /* 0x000fea0003800200 */
.L_x_36380:
        /* <DEDUP_REMOVED lines=21> */
.L_x_36387:
        /* <DEDUP_REMOVED lines=13> */
.L_x_36389:
[----:B------:R-:W-:Y:S05]  /*5cdd0*/  BSYNC.RECONVERGENT B2 ;  /* 0x0000000000027941 */ /* 0x000fea0003800200 */
.L_x_36388:
        /* <DEDUP_REMOVED lines=61> */
.L_x_36386:
[----:B------:R-:W-:Y:S05]  /*5d1b0*/  BSYNC.RECONVERGENT B1 ;  /* 0x0000000000017941 */ /* 0x000fea0003800200 */
.L_x_36385:
        /* <DEDUP_REMOVED lines=19> */
.L_x_36392:
        /* <DEDUP_REMOVED lines=13> */
.L_x_36394:
[----:B------:R-:W-:Y:S05]  /*5d3c0*/  BSYNC.RECONVERGENT B2 ;  /* 0x0000000000027941 */ /* 0x000fea0003800200 */
.L_x_36393:
        /* <DEDUP_REMOVED lines=61> */
.L_x_36391:
[----:B------:R-:W-:Y:S05]  /*5d7a0*/  BSYNC.RECONVERGENT B1 ;  /* 0x0000000000017941 */ /* 0x000fea0003800200 */
.L_x_36390:
        /* <DEDUP_REMOVED lines=19> */
.L_x_36397:
        /* <DEDUP_REMOVED lines=13> */
.L_x_36399:
[----:B------:R-:W-:Y:S05]  /*5d9b0*/  BSYNC.RECONVERGENT B2 ;  /* 0x0000000000027941 */ /* 0x000fea0003800200 */
.L_x_36398:
        /* <DEDUP_REMOVED lines=61> */
.L_x_36396:
[----:B------:R-:W-:Y:S05]  /*5dd90*/  BSYNC.RECONVERGENT B1 ;  /* 0x0000000000017941 */ /* 0x000fea0003800200 */
.L_x_36395:
        /* <DEDUP_REMOVED lines=19> */
.L_x_36402:
        /* <DEDUP_REMOVED lines=13> */
.L_x_36404:
[----:B------:R-:W-:Y:S05]  /*5dfa0*/  BSYNC.RECONVERGENT B2 ;  /* 0x0000000000027941 */ /* 0x000fea0003800200 */
.L_x_36403:
        /* <DEDUP_REMOVED lines=61> */
.L_x_36401:
[----:B------:R-:W-:Y:S05]  /*5e380*/  BSYNC.RECONVERGENT B1 ;  /* 0x0000000000017941 */ /* 0x000fea0003800200 */
.L_x_36400:
        /* <DEDUP_REMOVED lines=17> */
.L_x_36407:
        /* <DEDUP_REMOVED lines=13> */
.L_x_36409:
[----:B------:R-:W-:Y:S05]  /*5e570*/  BSYNC.RECONVERGENT B2 ;  /* 0x0000000000027941 */ /* 0x000fea0003800200 */
.L_x_36408:
        /* <DEDUP_REMOVED lines=61> */
.L_x_36406:
[----:B------:R-:W-:Y:S05]  /*5e950*/  BSYNC.RECONVERGENT B1 ;  /* 0x0000000000017941 */ /* 0x000fea0003800200 */
.L_x_36405:
        /* <DEDUP_REMOVED lines=17> */
.L_x_36412:
        /* <DEDUP_REMOVED lines=13> */
.L_x_36414:
[----:B------:R-:W-:Y:S05]  /*5eb40*/  BSYNC.RECONVERGENT B2 ;  /* 0x0000000000027941 */ /* 0x000fea0003800200 */
.L_x_36413:
        /* <DEDUP_REMOVED lines=61> */
.L_x_36411:
[----:B------:R-:W-:Y:S05]  /*5ef20*/  BSYNC.RECONVERGENT B1 ;  /* 0x0000000000017941 */ /* 0x000fea0003800200 */
.L_x_36410:
        /* <DEDUP_REMOVED lines=17> */
.L_x_36417:
        /* <DEDUP_REMOVED lines=13> */
.L_x_36419:
[----:B------:R-:W-:Y:S05]  /*5f110*/  BSYNC.RECONVERGENT B2 ;  /* 0x0000000000027941 */ /* 0x000fea0003800200 */
.L_x_36418:
        /* <DEDUP_REMOVED lines=61> */
.L_x_36416:
[----:B------:R-:W-:Y:S05]  /*5f4f0*/  BSYNC.RECONVERGENT B1 ;  /* 0x0000000000017941 */ /* 0x000fea0003800200 */
.L_x_36415:
        /* <DEDUP_REMOVED lines=37> */
.L_x_36379:
        /* <DEDUP_REMOVED lines=20> */
[----:B-1----:R-:W-:Y:S02]  /*5f890*/  IMAD.WIDE.U32 R204, R192, 0x8, R204 ;  /* 0x00000008c0cc7825 */ /* 0x002fe400078e00cc */
[----:B------:R2:W-:Y:S02]  /*5f8a0*/  STG.E.128 desc[UR6][R202.64+0x10], R188 ;  /* 0x000010bcca007986 */ /* 0x0005e4000c101d06 */
[----:B------:R-:W-:Y:S02]  /*5f8b0*/  IMAD.MOV.U32 R9, RZ, RZ, R194 ;  /* 0x000000ffff097224 */ /* 0x000fe400078e00c2 */
[----:B------:R2:W-:Y:S01]  /*5f8c0*/  STG.E.64 desc[UR6][R204.64], R206 ;  /* 0x000000cecc007986 */ /* 0x0005e2000c101b06 */
[----:B------:R-:W-:Y:S05]  /*5f8d0*/  @!P0 BRA `(.L_x_36297) ;  /* 0x0000000000508947 */ /* 0x000fea0003800000 */
[----:B------:R-:W-:Y:S01]  /*5f8e0*/  SHF.L.U32 R199, R2, 0x10, RZ ;  /* 0x0000001002c77819 */ /* 0x000fe200000006ff */
[----:B------:R-:W0:Y:S01]  /*5f8f0*/  LDC.64 R194, c[0x0][0x3b8] ;  /* 0x0000ee00ffc27b82 */ /* 0x000e220000000a00 */
[----:B------:R-:W-:Y:S02]  /*5f900*/  LOP3.LUT R193, R0, 0xffff, RZ, 0xc0, !PT ;  /* 0x0000ffff00c17812 */ /* 0x000fe400078ec0ff */
[----:B--2---:R-:W-:Y:S02]  /*5f910*/  LOP3.LUT R202, R199, 0xff0000, RZ, 0xc0, !PT ;  /* 0x00ff0000c7ca7812 */ /* 0x004fe400078ec0ff */
        /* <DEDUP_REMOVED lines=16> */
.L_x_36297:
[----:B------:R-:W-:Y:S05]  /*5fa20*/  BSYNC.RECONVERGENT B0 ;  /* 0x0000000000007941 */ /* 0x000fea0003800200 */
.L_x_36296:
[----:B------:R-:W-:Y:S01]  /*5fa30*/  FADD.FTZ R192, RZ, R112 ;  /* 0x00000070ffc07221 */ /* 0x000fe20000010000 */
[C---:B------:R-:W-:Y:S01]  /*5fa40*/  ISETP.GE.U32.AND P5, PT, R18.reuse, 0x20, PT ;  /* 0x000000201200780c */ /* 0x040fe20003fa6070 */
[----:B0-2---:R-:W0:Y:S01]  /*5fa50*/  S2R R206, SR_TID.X ;  /* 0x0000000000ce7919 */ /* 0x005e220000002100 */
        /* <DEDUP_REMOVED lines=19> */
[----:B-1-3--:R-:W-:-:S04]  /*5fb90*/  FADD.FTZ R195, R121, R192 ;  /* 0x000000c079c37221 */ /* 0x00afc80000010000 */
        /* <DEDUP_REMOVED lines=268> */
.L_x_36453:
        /* <DEDUP_REMOVED lines=9> */
[----:B0-----:R-:W0:Y:S04]  /*60cf0*/  @!P1 LDC.64 R204, c[0x0][0x3c0] ;  /* 0x0000f000ffcc9b82 */ /* 0x001e280000000a00 */
[----:B------:R-:W1:Y:S04]  /*60d00*/  MUFU.RSQ R199, R199 ;  /* 0x000000c700c77308 */ /* 0x000e680000001400 */
[----:B------:R-:W2:Y:S01]  /*60d10*/  @!P1 LDC.64 R206, c[0x0][0x3c8] ;  /* 0x0000f200ffce9b82 */ /* 0x000ea20000000a00 */
[----:B0-----:R-:W-:-:S05]  /*60d20*/  @!P1 IMAD.WIDE R194, R17, 0x4, R204 ;  /* 0x0000000411c29825 */ /* 0x001fca00078e02cc */
[----:B------:R0:W-:Y:S01]  /*60d30*/  @!P1 STG.E desc[UR6][R194.64], R193 ;  /* 0x000000c1c2009986 */ /* 0x0001e2000c101906 */
[----:B--2---:R-:W-:-:S05]  /*60d40*/  @!P1 IMAD.WIDE R204, R17, 0x4, R206 ;  /* 0x0000000411cc9825 */ /* 0x004fca00078e02ce */
[----:B-1----:R0:W-:Y:S01]  /*60d50*/  @!P1 STG.E desc[UR6][R204.64], R199 ;  /* 0x000000c7cc009986 */ /* 0x0021e2000c101906 */
[----:B------:R-:W-:Y:S05]  /*60d60*/  @!P5 BRA `(.L_x_36422) ;  /* 0x0000000000c0d947 */ /* 0x000fea0003800000 */
[--C-:B0-----:R-:W-:Y:S01]  /*60d70*/  FADD.FTZ R204, R116, -R202.reuse ;  /* 0x800000ca74cc7221 */ /* 0x101fe20000010000 */
        /* <DEDUP_REMOVED lines=47> */
.L_x_36422:
[----:B------:R-:W-:Y:S05]  /*61070*/  BSYNC.RECONVERGENT B0 ;  /* 0x0000000000007941 */ /* 0x000fea0003800200 */
.L_x_36421:
[----:B------:R-:W-:Y:S01]  /*61080*/  LOP3.LUT P0, RZ, R197, 0x2000, RZ, 0xc0, !PT ;  /* 0x00002000c5ff7812 */ /* 0x000fe2000780c0ff */
        /* <DEDUP_REMOVED lines=50> */
.L_x_36424:
[----:B------:R-:W-:Y:S05]  /*613b0*/  BSYNC.RECONVERGENT B0 ;  /* 0x0000000000007941 */ /* 0x000fea0003800200 */
.L_x_36423:
[----:B------:R-:W-:Y:S01]  /*613c0*/  LOP3.LUT P0, RZ, R197, 0x1000, RZ, 0xc0, !PT ;  /* 0x00001000c5ff7812 */ /* 0x000fe2000780c0ff */
        /* <DEDUP_REMOVED lines=50> */
.L_x_36426:
[----:B------:R-:W-:Y:S05]  /*616f0*/  BSYNC.RECONVERGENT B0 ;  /* 0x0000000000007941 */ /* 0x000fea0003800200 */
.L_x_36425:
[----:B------:R-:W-:Y:S01]  /*61700*/  LOP3.LUT P0, RZ, R197, 0x800, RZ, 0xc0, !PT ;  /* 0x00000800c5ff7812 */ /* 0x000fe2000780c0ff */
        /* <DEDUP_REMOVED lines=50> */
.L_x_36428:
[----:B------:R-:W-:Y:S05]  /*61a30*/  BSYNC.RECONVERGENT B0 ;  /* 0x0000000000007941 */ /* 0x000fea0003800200 */
.L_x_36427:
        /* <DEDUP_REMOVED lines=51> */
.L_x_36430:
[----:B------:R-:W-:Y:S05]  /*61d70*/  BSYNC.RECONVERGENT B0 ;  /* 0x0000000000007941 */ /* 0x000fea0003800200 */
.L_x_36429:
        /* <DEDUP_REMOVED lines=51> */
.L_x_36432:
[----:B------:R-:W-:Y:S05]  /*620b0*/  BSYNC.RECONVERGENT B0 ;  /* 0x0000000000007941 */ /* 0x000fea0003800200 */
.L_x_36431:
        /* <DEDUP_REMOVED lines=51> */
.L_x_36434:
[----:B------:R-:W-:Y:S05]  /*623f0*/  BSYNC.RECONVERGENT B0 ;  /* 0x0000000000007941 */ /* 0x000fea0003800200 */
.L_x_36433:
        /* <DEDUP_REMOVED lines=51> */
.L_x_36436:
[----:B------:R-:W-:Y:S05]  /*62730*/  BSYNC.RECONVERGENT B0 ;  /* 0x0000000000007941 */ /* 0x000fea0003800200 */
.L_x_36435:
        /* <DEDUP_REMOVED lines=51> */
.L_x_36438:
[----:B------:R-:W-:Y:S05]  /*62a70*/  BSYNC.RECONVERGENT B0 ;  /* 0x0000000000007941 */ /* 0x000fea0003800200 */
.L_x_36437:
[----:B------:R-:W-:Y:S01]  /*62a80*/  LOP3.LUT P0, RZ, R197, 0x20, RZ, 0xc0, !PT ;  /* 0x00000020c5ff7812 */ /* 0x000fe2000780c0ff */
        /* <DEDUP_REMOVED lines=9> */
[--C-:B------:R-:W-:Y:S01]  /*62b20*/  FADD.FTZ R208, R187, -R202.reuse ;  /* 0x800000cabbd07221 */ /* 0x100fe20000010000 */
[--C-:B------:R-:W-:Y:S01]  /*62b30*/  FADD.FTZ R212, R189, -R202.reuse ;  /* 0x800000cabdd47221 */ /* 0x100fe20000010000 */
[----:B------:R-:W-:Y:S01]  /*62b40*/  FADD.FTZ R214, R190, -R202 ;  /* 0x800000cabed67221 */ /* 0x000fe20000010000 */
[----:B------:R-:W-:-:S02]  /*62b50*/  HADD2.F32 R205, -RZ, R93.H0_H0 ;  /* 0x2000005dffcd7230 */ /* 0x000fc40000004100 */
[----:B------:R-:W-:Y:S01]  /*62b60*/  FMUL.FTZ R194, R199, R194 ;  /* 0x000000c2c7c27220 */ /* 0x000fe20000410000 */
[----:B------:R-:W-:Y:S02]  /*62b70*/  HADD2.F32 R207, -RZ, R97.H0_H0 ;  /* 0x20000061ffcf7230 */ /* 0x000fe40000004100 */
[----:B------:R-:W-:Y:S01]  /*62b80*/  FADD.FTZ R202, R191, -R202 ;  /* 0x800000cabfca7221 */ /* 0x000fe20000010000 */
[----:B------:R-:W-:Y:S02]  /*62b90*/  HADD2.F32 R209, -RZ, R94.H0_H0 ;  /* 0x2000005effd17230 */ /* 0x000fe40000004100 */
[C---:B------:R-:W-:Y:S01]  /*62ba0*/  FMUL.FTZ R206, R199.reuse, R206 ;  /* 0x000000cec7ce7220 */ /* 0x040fe20000410000 */
[----:B------:R-:W-:Y:S02]  /*62bb0*/  HADD2.F32 R211, -RZ, R98.H0_H0 ;  /* 0x20000062ffd37230 */ /* 0x000fe40000004100 */
        /* <DEDUP_REMOVED lines=9> */
[----:B------:R-:W-:-:S02]  /*62c50*/  HADD2.F32 R195, -RZ, R92.H1_H1 ;  /* 0x3000005cffc37230 */ /* 0x000fc40000004100 */
[----:B------:R-:W-:Y:S02]  /*62c60*/  HADD2.F32 R207, -RZ, R93.H1_H1 ;  /* 0x3000005dffcf7230 */ /* 0x000fe40000004100 */
[----:B------:R-:W-:Y:S02]  /*62c70*/  HADD2.F32 R211, -RZ, R94.H1_H1 ;  /* 0x3000005effd37230 */ /* 0x000fe40000004100 */
[----:B------:R-:W-:Y:S02]  /*62c80*/  HADD2.F32 R215, -RZ, R95.H0_H0 ;  /* 0x2000005fffd77230 */ /* 0x000fe40000004100 */
[----:B------:R-:W-:Y:S02]  /*62c90*/  HADD2.F32 R217, -RZ, R99.H0_H0 ;  /* 0x20000063ffd97230 */ /* 0x000fe40000004100 */
[----:B------:R-:W-:Y:S02]  /*62ca0*/  HADD2.F32 R219, -RZ, R95.H1_H1 ;  /* 0x3000005fffdb7230 */ /* 0x000fe40000004100 */
[----:B------:R-:W-:-:S02]  /*62cb0*/  HADD2.F32 R221, -RZ, R99.H1_H1 ;  /* 0x30000063ffdd7230 */ /* 0x000fc40000004100 */
[----:B------:R-:W-:Y:S01]  /*62cc0*/  FFMA.FTZ R214, R214, R215, R217 ;  /* 0x000000d7d6d67223 */ /* 0x000fe200000100d9 */
[----:B------:R-:W-:Y:S02]  /*62cd0*/  HADD2.F32 R213, -RZ, R98.H1_H1 ;  /* 0x30000062ffd57230 */ /* 0x000fe40000004100 */
[----:B------:R-:W-:Y:S02]  /*62ce0*/  HADD2.F32 R209, -RZ, R97.H1_H1 ;  /* 0x30000061ffd17230 */ /* 0x000fe40000004100 */
[----:B------:R-:W-:Y:S01]  /*62cf0*/  FFMA.FTZ R219, R202, R219, R221 ;  /* 0x000000dbcadb7223 */ /* 0x000fe200000100dd */
[----:B------:R-:W-:Y:S02]  /*62d00*/  HADD2.F32 R199, -RZ, R96.H1_H1 ;  /* 0x30000060ffc77230 */ /* 0x000fe40000004100 */
[----:B------:R-:W-:Y:S01]  /*62d10*/  FFMA.FTZ R211, R212, R211, R213 ;  /* 0x000000d3d4d37223 */ /* 0x000fe200000100d5 */
[----:B------:R-:W-:Y:S02]  /*62d20*/  FFMA.FTZ R208, R208, R207, R209 ;  /* 0x000000cfd0d07223 */ /* 0x000fe400000100d1 */
[----:B------:R-:W-:Y:S01]  /*62d30*/  FFMA.FTZ R204, R204, R195, R199 ;  /* 0x000000c3cccc7223 */ /* 0x000fe200000100c7 */
[----:B0-----:R-:W-:Y:S01]  /*62d40*/  IMAD.WIDE.U32 R198, R198, 0x10, R192 ;  /* 0x00000010c6c67825 */ /* 0x001fe200078e00c0 */
[----:B------:R-:W-:-:S02]  /*62d50*/  F2FP.F16.F32.PACK_AB R195, R219, R214 ;  /* 0x000000d6dbc3723e */ /* 0x000fc400000000ff */
[----:B------:R-:W-:Y:S02]  /*62d60*/  F2FP.F16.F32.PACK_AB R194, R211, R194 ;  /* 0x000000c2d3c2723e */ /* 0x000fe400000000ff */
[----:B------:R-:W-:Y:S02]  /*62d70*/  F2FP.F16.F32.PACK_AB R193, R208, R205 ;  /* 0x000000cdd0c1723e */ /* 0x000fe400000000ff */
[----:B------:R-:W-:-:S05]  /*62d80*/  F2FP.F16.F32.PACK_AB R192, R204, R203 ;  /* 0x000000cbccc0723e */ /* 0x000fca00000000ff */
[----:B------:R0:W-:Y:S02]  /*62d90*/  STG.E.128 desc[UR6][R198.64], R192 ;  /* 0x000000c0c6007986 */ /* 0x0001e4000c101d06 */
.L_x_36440:
[----:B------:R-:W-:Y:S05]  /*62da0*/  BSYNC.RECONVERGENT B0 ;  /* 0x0000000000007941 */ /* 0x000fea0003800200 */
.L_x_36439:
[----:B01234-:R-:W0:Y:S02]  /*62db0*/  LDC.64 R192, c[0x0][0x380] ;  /* 0x0000e000ffc07b82 */ /* 0x01fe240000000a00 */
[----:B0-----:R-:W-:-:S04]  /*62dc0*/  LEA R17, R192, R17, 0x2 ;  /* 0x00000011c0117211 */ /* 0x001fc800078e10ff */
[----:B------:R-:W-:-:S13]  /*62dd0*/  ISETP.GE.AND P0, PT, R17, R193, PT ;  /* 0x000000c11100720c */ /* 0x000fda0003f06270 */
[----:B------:R-:W-:Y:S05]  /*62de0*/  @!P0 BRA `(.L_x_36441) ;  /* 0xfffff9e400588947 */ /* 0x000fea000383ffff */
[----:B------:R-:W-:Y:S05]  /*62df0*/  EXIT ;  /* 0x000000000000794d */ /* 0x000fea0003800000 */
.L_x_36420:
[----:B------:R-:W-:Y:S01]  /*62e00*/  HFMA2 R209, -RZ, RZ, 0, 5.9604644775390625e-08 ;  /* 0x00000001ffd17431 */ /* 0x000fe200000001ff */
[----:B------:R-:W-:Y:S01]  /*62e10*/  BSSY B0, `(.L_x_36442) ;  /* 0x0000007000007945 */ /* 0x000fe20003800000 */
[----:B------:R-:W-:Y:S01]  /*62e20*/  IMAD.MOV.U32 R208, RZ, RZ, R193 ;  /* 0x000000ffffd07224 */ /* 0x000fe200078e00c1 */
[----:B------:R-:W-:Y:S01]  /*62e30*/  MOV R205, 0xffffffff ;  /* 0xffffffff00cd7802 */ /* 0x000fe20000000f00 */
[----:B------:R-:W-:-:S07]  /*62e40*/  IMAD.MOV.U32 R210, RZ, RZ, 0x1f ;  /* 0x0000001fffd27424 */ /* 0x000fce00078e00ff */
[----:B-----5:R-:W-:Y:S05]  /*62e50*/  WARPSYNC.COLLECTIVE R205, `(.L_x_36443) ;  /* 0x00000000cd087348 */ /* 0x020fea0003c00000 */
[----:B------:R0:W1:Y:S02]  /*62e60*/  SHFL.BFLY P6, R207, R208, R209, R210 ;  /* 0x0c0000d1d0cf7389 */ /* 0x00006400000c00d2 */
[----:B01---5:R-:W-:Y:S05]  /*62e70*/  ENDCOLLECTIVE ;  /* 0x000000000000791b */ /* 0x023fea0003800000 */
.L_x_36443:
[----:B------:R-:W-:Y:S05]  /*62e80*/  BSYNC B0 ;  /* 0x0000000000007941 */ /* 0x000fea0003800000 */
.L_x_36442:
[----:B------:R-:W-:Y:S02]  /*62e90*/  IMAD.MOV.U32 R192, RZ, RZ, R207 ;  /* 0x000000ffffc07224 */ /* 0x000fe400078e00cf */
[----:B------:R-:W-:Y:S02]  /*62ea0*/  HFMA2 R210, -RZ, RZ, 0, 1.847743988037109375e-06 ;  /* 0x0000001fffd27431 */ /* 0x000fe400000001ff */
[----:B------:R-:W-:Y:S01]  /*62eb0*/  IMAD.MOV.U32 R209, RZ, RZ, 0x2 ;  /* 0x00000002ffd17424 */ /* 0x000fe200078e00ff */
[----:B------:R-:W0:Y:S01]  /*62ec0*/  LDC R194, c[0x0][0x400] ;  /* 0x00010000ffc27b82 */ /* 0x000e220000000800 */
[----:B------:R-:W-:Y:S01]  /*62ed0*/  FADD.FTZ R195, R193, R192 ;  /* 0x000000c0c1c37221 */ /* 0x000fe20000010000 */
[----:B------:R-:W-:-:S04]  /*62ee0*/  IMAD.MOV.U32 R205, RZ, RZ, -0x1 ;  /* 0xffffffffffcd7424 */ /* 0x000fc800078e00ff */
[----:B------:R-:W-:-:S07]  /*62ef0*/  MOV R208, R195 ;  /* 0x000000c300d07202 */ /* 0x000fce0000000f00 */
[----:B0-----:R-:W-:Y:S05]  /*62f00*/  WARPSYNC.COLLECTIVE R205, `(.L_x_36444) ;  /* 0x00000000cd087348 */ /* 0x001fea0003c00000 */
[----:B------:R1:W2:Y:S02]  /*62f10*/  SHFL.BFLY P6, R207, R208, R209, R210 ;  /* 0x0c0000d1d0cf7389 */ /* 0x0002a400000c00d2 */
[----:B012---:R-:W-:Y:S05]  /*62f20*/  ENDCOLLECTIVE ;  /* 0x000000000000791b */ /* 0x007fea0003800000 */
.L_x_36444:
[----:B------:R-:W-:Y:S01]  /*62f30*/  HFMA2 R209, -RZ, RZ, 0, 2.384185791015625e-07 ;  /* 0x00000004ffd17431 */ /* 0x000fe200000001ff */
[----:B------:R-:W-:-:S05]  /*62f40*/  MOV R192, R207 ;  /* 0x000000cf00c07202 */ /* 0x000fca0000000f00 */
[----:B------:R-:W-:-:S04]  /*62f50*/  FADD.FTZ R199, R195, R192 ;  /* 0x000000c0c3c77221 */ /* 0x000fc80000010000 */
[----:B------:R-:W-:-:S07]  /*62f60*/  IMAD.MOV.U32 R208, RZ, RZ, R199 ;  /* 0x000000ffffd07224 */ /* 0x000fce00078e00c7 */
[----:B------:R-:W-:Y:S05]  /*62f70*/  WARPSYNC.COLLECTIVE R205, `(.L_x_36445) ;  /* 0x00000000cd087348 */ /* 0x000fea0003c00000 */
[----:B------:R0:W1:Y:S02]  /*62f80*/  SHFL.BFLY P6, R207, R208, R209, R210 ;  /* 0x0c0000d1d0cf7389 */ /* 0x00006400000c00d2 */
[----:B01----:R-:W-:Y:S05]  /*62f90*/  ENDCOLLECTIVE ;  /* 0x000000000000791b */ /* 0x003fea0003800000 */
.L_x_36445:
[----:B------:R-:W-:Y:S02]  /*62fa0*/  IMAD.MOV.U32 R209, RZ, RZ, 0x8 ;  /* 0x00000008ffd17424 */ /* 0x000fe400078e00ff */
[----:B------:R-:W-:-:S04]  /*62fb0*/  IMAD.MOV.U32 R192, RZ, RZ, R207 ;  /* 0x000000ffffc07224 */ /* 0x000fc800078e00cf */
[----:B------:R-:W-:-:S05]  /*62fc0*/  FADD.FTZ R202, R199, R192 ;  /* 0x000000c0c7ca7221 */ /* 0x000fca0000010000 */
[----:B------:R-:W-:-:S07]  /*62fd0*/  MOV R208, R202 ;  /* 0x000000ca00d07202 */ /* 0x000fce0000000f00 */
[----:B------:R-:W-:Y:S05]  /*62fe0*/  WARPSYNC.COLLECTIVE R205, `(.L_x_36446) ;  /* 0x00000000cd087348 */ /* 0x000fea0003c00000 */
[----:B------:R0:W1:Y:S02]  /*62ff0*/  SHFL.BFLY P6, R207, R208, R209, R210 ;  /* 0x0c0000d1d0cf7389 */ /* 0x00006400000c00d2 */
[----:B01----:R-:W-:Y:S05]  /*63000*/  ENDCOLLECTIVE ;  /* 0x000000000000791b */ /* 0x003fea0003800000 */
.L_x_36446:
[----:B------:R-:W-:Y:S01]  /*63010*/  HFMA2 R209, -RZ, RZ, 0, 9.5367431640625e-07 ;  /* 0x00000010ffd17431 */ /* 0x000fe200000001ff */
[----:B------:R-:W-:-:S05]  /*63020*/  MOV R203, R207 ;  /* 0x000000cf00cb7202 */ /* 0x000fca0000000f00 */
[----:B------:R-:W-:-:S04]  /*63030*/  FADD.FTZ R203, R202, R203 ;  /* 0x000000cbcacb7221 */ /* 0x000fc80000010000 */
[----:B------:R-:W-:-:S07]  /*63040*/  IMAD.MOV.U32 R208, RZ, RZ, R203 ;  /* 0x000000ffffd07224 */ /* 0x000fce00078e00cb */
[----:B------:R-:W-:Y:S05]  /*63050*/  WARPSYNC.COLLECTIVE R205, `(.L_x_36447) ;  /* 0x00000000cd087348 */ /* 0x000fea0003c00000 */
[----:B------:R0:W1:Y:S02]  /*63060*/  SHFL.BFLY P6, R207, R208, R209, R210 ;  /* 0x0c0000d1d0cf7389 */ /* 0x00006400000c00d2 */
[----:B01----:R-:W-:Y:S05]  /*63070*/  ENDCOLLECTIVE ;  /* 0x000000000000791b */ /* 0x003fea0003800000 */
.L_x_36447:
[----:B------:R-:W-:Y:S02]  /*63080*/  IMAD.MOV.U32 R209, RZ, RZ, 0x1 ;  /* 0x00000001ffd17424 */ /* 0x000fe400078e00ff */
[----:B------:R-:W-:Y:S01]  /*63090*/  IMAD.MOV.U32 R192, RZ, RZ, R207 ;  /* 0x000000ffffc07224 */ /* 0x000fe200078e00cf */
[----:B------:R-:W-:-:S03]  /*630a0*/  LOP3.LUT P6, RZ, R197, 0x2, RZ, 0xc0, !PT ;  /* 0x00000002c5ff7812 */ /* 0x000fc600078cc0ff */
[----:B------:R-:W-:-:S04]  /*630b0*/  FADD.FTZ R193, R203, R192 ;  /* 0x000000c0cbc17221 */ /* 0x000fc80000010000 */
[----:B------:R-:W-:-:S04]  /*630c0*/  FMUL.FTZ R193, R193, R194 ;  /* 0x000000c2c1c17220 */ /* 0x000fc80000410000 */
[--C-:B------:R-:W-:Y:S01]  /*630d0*/  FADD.FTZ R192, R112, -R193.reuse ;  /* 0x800000c170c07221 */ /* 0x100fe20000010000 */
[--C-:B------:R-:W-:Y:S01]  /*630e0*/  FADD.FTZ R195, R113, -R193.reuse ;  /* 0x800000c171c37221 */ /* 0x100fe20000010000 */
[----:B------:R-:W-:Y:S02]  /*630f0*/  FADD.FTZ R202, R121, -R193 ;  /* 0x800000c179ca7221 */ /* 0x000fe40000010000 */
        /* <DEDUP_REMOVED lines=15> */
[----:B------:R-:W-:-:S05]  /*631f0*/  FSEL R192, R192, RZ, P5 ;  /* 0x000000ffc0c07208 */ /* 0x000fca0002800000 */
        /* <DEDUP_REMOVED lines=145> */
[----:B------:R-:W-:-:S07]  /*63b10*/  MOV R208, R192 ;  /* 0x000000c000d07202 */ /* 0x000fce0000000f00 */
[----:B------:R-:W-:Y:S05]  /*63b20*/  WARPSYNC.COLLECTIVE R205, `(.L_x_36448) ;  /* 0x00000000cd087348 */ /* 0x000fea0003c00000 */
[----:B------:R0:W1:Y:S02]  /*63b30*/  SHFL.BFLY P6, R207, R208, R209, R210 ;  /* 0x0c0000d1d0cf7389 */ /* 0x00006400000c00d2 */
[----:B01----:R-:W-:Y:S05]  /*63b40*/  ENDCOLLECTIVE ;  /* 0x000000000000791b */ /* 0x003fea0003800000 */
.L_x_36448:
[----:B------:R-:W-:Y:S01]  /*63b50*/  HFMA2 R209, -RZ, RZ, 0, 1.1920928955078125e-07 ;  /* 0x00000002ffd17431 */ /* 0x000fe200000001ff */
[----:B------:R-:W-:-:S05]  /*63b60*/  MOV R195, R207 ;  /* 0x000000cf00c37202 */ /* 0x000fca0000000f00 */
[----:B------:R-:W-:-:S04]  /*63b70*/  FADD.FTZ R195, R192, R195 ;  /* 0x000000c3c0c37221 */ /* 0x000fc80000010000 */
[----:B------:R-:W-:-:S07]  /*63b80*/  IMAD.MOV.U32 R208, RZ, RZ, R195 ;  /* 0x000000ffffd07224 */ /* 0x000fce00078e00c3 */
[----:B------:R-:W-:Y:S05]  /*63b90*/  WARPSYNC.COLLECTIVE R205, `(.L_x_36449) ;  /* 0x00000000cd087348 */ /* 0x000fea0003c00000 */
[----:B------:R0:W1:Y:S02]  /*63ba0*/  SHFL.BFLY P6, R207, R208, R209, R210 ;  /* 0x0c0000d1d0cf7389 */ /* 0x00006400000c00d2 */
[----:B01----:R-:W-:Y:S05]  /*63bb0*/  ENDCOLLECTIVE ;  /* 0x000000000000791b */ /* 0x003fea0003800000 */
.L_x_36449:
[----:B------:R-:W-:Y:S02]  /*63bc0*/  IMAD.MOV.U32 R209, RZ, RZ, 0x4 ;  /* 0x00000004ffd17424 */ /* 0x000fe400078e00ff */
[----:B------:R-:W-:-:S04]  /*63bd0*/  IMAD.MOV.U32 R202, RZ, RZ, R207 ;  /* 0x000000ffffca7224 */ /* 0x000fc800078e00cf */
[----:B------:R-:W-:-:S05]  /*63be0*/  FADD.FTZ R202, R195, R202 ;  /* 0x000000cac3ca7221 */ /* 0x000fca0000010000 */
[----:B------:R-:W-:-:S07]  /*63bf0*/  MOV R208, R202 ;  /* 0x000000ca00d07202 */ /* 0x000fce0000000f00 */
[----:B------:R-:W-:Y:S05]  /*63c00*/  WARPSYNC.COLLECTIVE R205, `(.L_x_36450) ;  /* 0x00000000cd087348 */ /* 0x000fea0003c00000 */
[----:B------:R0:W1:Y:S02]  /*63c10*/  SHFL.BFLY P6, R207, R208, R209, R210 ;  /* 0x0c0000d1d0cf7389 */ /* 0x00006400000c00d2 */
[----:B01----:R-:W-:Y:S05]  /*63c20*/  ENDCOLLECTIVE ;  /* 0x000000000000791b */ /* 0x003fea0003800000 */
.L_x_36450:
[----:B------:R-:W-:Y:S01]  /*63c30*/  HFMA2 R209, -RZ, RZ, 0, 4.76837158203125e-07 ;  /* 0x00000008ffd17431 */ /* 0x000fe200000001ff */
[----:B------:R-:W-:-:S05]  /*63c40*/  MOV R199, R207 ;  /* 0x000000cf00c77202 */ /* 0x000fca0000000f00 */
[----:B------:R-:W-:-:S04]  /*63c50*/  FADD.FTZ R199, R202, R199 ;  /* 0x000000c7cac77221 */ /* 0x000fc80000010000 */
[----:B------:R-:W-:-:S07]  /*63c60*/  IMAD.MOV.U32 R208, RZ, RZ, R199 ;  /* 0x000000ffffd07224 */ /* 0x000fce00078e00c7 */
[----:B------:R-:W-:Y:S05]  /*63c70*/  WARPSYNC.COLLECTIVE R205, `(.L_x_36451) ;  /* 0x00000000cd087348 */ /* 0x000fea0003c00000 */
[----:B------:R0:W1:Y:S02]  /*63c80*/  SHFL.BFLY P6, R207, R208, R209, R210 ;  /* 0x0c0000d1d0cf7389 */ /* 0x00006400000c00d2 */
[----:B01----:R-:W-:Y:S05]  /*63c90*/  ENDCOLLECTIVE ;  /* 0x000000000000791b */ /* 0x003fea0003800000 */
.L_x_36451:
[----:B------:R-:W-:Y:S02]  /*63ca0*/  IMAD.MOV.U32 R209, RZ, RZ, 0x10 ;  /* 0x00000010ffd17424 */ /* 0x000fe400078e00ff */
[----:B------:R-:W-:-:S04]  /*63cb0*/  IMAD.MOV.U32 R204, RZ, RZ, R207 ;  /* 0x000000ffffcc7224 */ /* 0x000fc800078e00cf */
[----:B------:R-:W-:-:S05]  /*63cc0*/  FADD.FTZ R204, R199, R204 ;  /* 0x000000ccc7cc7221 */ /* 0x000fca0000010000 */
[----:B------:R-:W-:-:S07]  /*63cd0*/  MOV R208, R204 ;  /* 0x000000cc00d07202 */ /* 0x000fce0000000f00 */
[----:B------:R-:W-:Y:S05]  /*63ce0*/  WARPSYNC.COLLECTIVE R205, `(.L_x_36452) ;  /* 0x00000000cd087348 */ /* 0x000fea0003c00000 */
[----:B------:R0:W1:Y:S02]  /*63cf0*/  SHFL.BFLY P6, R207, R208, R209, R210 ;  /* 0x0c0000d1d0cf7389 */ /* 0x00006400000c00d2 */
[----:B01----:R-:W-:Y:S05]  /*63d00*/  ENDCOLLECTIVE ;  /* 0x000000000000791b */ /* 0x003fea0003800000 */
.L_x_36452:
[----:B------:R-:W-:Y:S01]  /*63d10*/  MOV R203, R207 ;  /* 0x000000cf00cb7202 */ /* 0x000fe20000000f00 */
[----:B------:R-:W-:Y:S06]  /*63d20*/  BRA `(.L_x_36453) ;  /* 0xffffffcc00cc7947 */ /* 0x000fec000383ffff */
.L_x_36454:
        /* <DEDUP_REMOVED lines=13> */
.L_x_54482:


//--------------------- .text._ZN10layer_norm31ln_parallel_residual_fwd_kernelINS_13Kernel_traitsI6__halfS2_fS2_fjLj2560ELj1ELj4ELj1ELj16ENS_18Kernel_traits_baseILj2560ES2_S2_fS2_fjLj128EEEEELb1ELb1ELb1EEEvNS_9FwdParamsE --------------------------
	.section	.text._ZN10layer_norm31ln_parallel_residual_fwd_kernelINS_13Kernel_traitsI6__halfS2_fS2_fjLj2560ELj1ELj4ELj1ELj16ENS_18Kernel_traits_baseILj2560ES2_S2_fS2_fjLj128EEEEELb1ELb1ELb1EEEvNS_9FwdParamsE,"ax",@progbits
	.align	128
        .global         _ZN10layer_norm31ln_parallel_residual_fwd_kernelINS_13Kernel_traitsI6__halfS2_fS2_fjLj2560ELj1ELj4ELj1ELj16ENS_18Kernel_traits_baseILj2560ES2_S2_fS2_fjLj128EEEEELb1ELb1ELb1EEEvNS_9FwdParamsE
        .type           _ZN10layer_norm31ln_parallel_residual_fwd_kernelINS_13Kernel_traitsI6__halfS2_fS2_fjLj2560ELj1ELj4ELj1ELj16ENS_18Kernel_traits_baseILj2560ES2_S2_fS2_fjLj128EEEEELb1ELb1ELb1EEEvNS_9FwdParamsE,@function
        .size           _ZN10layer_norm31ln_parallel_residual_fwd_kernelINS_13Kernel_traitsI6__halfS2_fS2_fjLj2560ELj1ELj4ELj1ELj16ENS_18Kernel_traits_baseILj2560ES2_S2_fS2_fjLj128EEEEELb1ELb1ELb1EEEvNS_9FwdParamsE,(.L_x_54483 - _ZN10layer_norm31ln_parallel_residual_fwd_kernelINS_13Kernel_traitsI6__halfS2_fS2_fjLj2560ELj1ELj4ELj1ELj16ENS_18Kernel_traits_baseILj2560ES2_S2_fS2_fjLj128EEEEELb1ELb1ELb1EEEvNS_9FwdParamsE)
        .other          _ZN10layer_norm31ln_parallel_residual_fwd_kernelINS_13Kernel_traitsI6__halfS2_fS2_fjLj2560ELj1ELj4ELj1ELj16ENS_18Kernel_traits_baseILj2560ES2_S2_fS2_fjLj128EEEEELb1ELb1ELb1EEEvNS_9FwdParamsE,@"STO_CUDA_ENTRY STV_DEFAULT"
_ZN10layer_norm31ln_parallel_residual_fwd_kernelINS_13Kernel_traitsI6__halfS2_fS2_fjLj2560ELj1ELj4ELj1ELj16ENS_18Kernel_traits_baseILj2560ES2_S2_fS2_fjLj128EEEEELb1ELb1ELb1EEEvNS_9FwdParamsE:
.text._ZN10layer_norm31ln_parallel_residual_fwd_kernelINS_13Kernel_traitsI6__halfS2_fS2_fjLj2560ELj1ELj4ELj1ELj16ENS_18Kernel_traits_baseILj2560ES2_S2_fS2_fjLj128EEEEELb1ELb1ELb1EEEvNS_9FwdParamsE:
        /* <DEDUP_REMOVED lines=17> */
[----:B-----5:R-:W-:-:S04]  /*0110*/  UISETP.NE.U32.AND UP0, UPT, UR8, URZ, UPT ;  /* 0x000000ff0800728c */ /* 0x020fc8000bf05070 */
[----:B------:R-:W-:-:S03]  /*0120*/  UISETP.NE.AND.EX UP0, UPT, UR9, URZ, UPT, UP0 ;  /* 0x000000ff0900728c */ /* 0x000fc6000bf05300 */
[----:B------:R-:W4:Y:S01]  /*0130*/  LDC R5, c[0x0][0x360] ;  /* 0x0000d800ff057b82 */ /* 0x000f220000000800 */
[----:B0-----:R-:W-:Y:S02]  /*0140*/  USHF.L.U32 UR4, UR5, 0x2, URZ ;  /* 0x0000000205047899 */ /* 0x001fe400080006ff */
[----:B----4-:R-:W-:Y:S01]  /*0150*/  IMAD R0, R5, UR5, R4 ;  /* 0x0000000505007c24 */ /* 0x010fe2000f8e0204 */
[----:B-1----:R-:W-:Y:S02]  /*0160*/  @P0 IADD3 R224, P1, PT, R2, R7, RZ ;  /* 0x0000000702e00210 */ /* 0x002fe40007f3e0ff */
[----:B------:R-:W-:-:S03]  /*0170*/  LOP3.LUT R2, R4, 0x1f, RZ, 0xc0, !PT ;  /* 0x0000001f04027812 */ /* 0x000fc600078ec0ff */
[----:B------:R-:W-:Y:S01]  /*0180*/  @P0 IMAD.X R225, RZ, RZ, R3, P1 ;  /* 0x000000ffffe10224 */ /* 0x000fe200008e0603 */
[----:B------:R-:W-:Y:S02]  /*0190*/  SHF.R.U32.HI R3, RZ, 0x5, R4 ;  /* 0x00000005ff037819 */ /* 0x000fe40000011604 */
[----:B--2---:R-:W-:Y:S01]  /*01a0*/  IADD3 R10, PT, PT, R214, -0x61c88647, RZ ;  /* 0x9e3779b9d60a7810 */ /* 0x004fe20007ffe0ff */
[----:B------:R-:W-:Y:S01]  /*01b0*/  VIADD R12, R215, 0xbb67ae85 ;  /* 0xbb67ae85d70c7836 */ /* 0x000fe20000000000 */
[--C-:B------:R-:W-:Y:S01]  /*01c0*/  SHF.R.U64 R4, R224, 0x2, R225.reuse ;  /* 0x00000002e0047819 */ /* 0x100fe200000012e1 */
[C---:B------:R-:W-:Y:S01]  /*01d0*/  VIADD R13, R214.reuse, 0x3c6ef372 ;  /* 0x3c6ef372d60d7836 */ /* 0x040fe20000000000 */
[----:B------:R-:W-:Y:S01]  /*01e0*/  LOP3.LUT R3, R3, UR4, RZ, 0xfc, !PT ;  /* 0x0000000403037c12 */ /* 0x000fe2000f8efcff */
        /* <DEDUP_REMOVED lines=8> */
[----:B------:R-:W-:Y:S01]  /*0270*/  VIADD R21, R214, 0xb54cda56 ;  /* 0xb54cda56d6157836 */ /* 0x000fe20000000000 */
[C---:B------:R-:W-:Y:S01]  /*0280*/  IADD3 R25, PT, PT, R215.reuse, -0x24c28bd8, RZ ;  /* 0xdb3d7428d7197810 */ /* 0x040fe20007ffe0ff */
[C---:B------:R-:W-:Y:S01]  /*0290*/  VIADD R22, R215.reuse, 0x646e171e ;  /* 0x646e171ed7167836 */ /* 0x040fe20000000000 */
[----:B------:R-:W-:Y:S01]  /*02a0*/  SHF.R.U32.HI R225, RZ, 0x2, R225 ;  /* 0x00000002ffe17819 */ /* 0x000fe200000116e1 */
[----:B------:R-:W-:-:S02]  /*02b0*/  VIADD R24, R215, 0x1fd5c5a3 ;  /* 0x1fd5c5a3d7187836 */ /* 0x000fc40000000000 */
        /* <DEDUP_REMOVED lines=29> */
.L_x_36455:
        /* <DEDUP_REMOVED lines=32> */
.L_x_36456:
[----:B------:R-:W1:Y:S02]  /*0690*/  LDCU UR4, c[0x0][0x384] ;  /* 0x00007080ff0477ac */ /* 0x000e640008000800 */
[----:B-1----:R-:W-:-:S13]  /*06a0*/  ISETP.GE.AND P0, PT, R3, UR4, PT ;  /* 0x0000000403007c0c */ /* 0x002fda000bf06270 */
[----:B------:R-:W-:Y:S05]  /*06b0*/  @P0 EXIT ;  /* 0x000000000000094d */ /* 0x000fea0003800000 */
[----:B------:R-:W-:Y:S01]  /*06c0*/  IMAD.HI.U32 R5, R0, -0x326172a9, RZ ;  /* 0xcd9e8d5700057827 */ /* 0x000fe200078e00ff */
[----:B------:R-:W1:Y:S01]  /*06d0*/  LDCU.64 UR4, c[0x0][0x398] ;  /* 0x00007300ff0477ac */ /* 0x000e620008000a00 */
[----:B------:R-:W-:Y:S02]  /*06e0*/  LOP3.LUT R224, R224, 0x3, RZ, 0xc0, !PT ;  /* 0x00000003e0e07812 */ /* 0x000fe400078ec0ff */
[C---:B0-----:R-:W-:Y:S01]  /*06f0*/  IMAD.HI.U32 R7, R4.reuse, -0x2daee0ad, RZ ;  /* 0xd2511f5304077827 */ /* 0x041fe200078e00ff */
[----:B------:R-:W-:Y:S01]  /*0700*/  LOP3.LUT R5, R225, R5, R214, 0x96, !PT ;  /* 0x00000005e1057212 */ /* 0x000fe200078e96d6 */
[----:B------:R-:W0:Y:S02]  /*0710*/  LDCU UR11, c[0x0][0x404] ;  /* 0x00008080ff0b77ac */ /* 0x000e240008000800 */
[----:B------:R-:W-:Y:S01]  /*0720*/  IMAD R11, R4, -0x2daee0ad, RZ ;  /* 0xd2511f53040b7824 */ /* 0x000fe200078e02ff */
[----:B------:R-:W-:Y:S01]  /*0730*/  LOP3.LUT R7, R7, R215, RZ, 0x3c, !PT ;  /* 0x000000d707077212 */ /* 0x000fe200078e3cff */
[----:B------:R-:W-:Y:S01]  /*0740*/  IMAD.HI.U32 R8, R5, -0x2daee0ad, RZ ;  /* 0xd2511f5305087827 */ /* 0x000fe200078e00ff */
[----:B------:R-:W2:Y:S03]  /*0750*/  LDCU UR12, c[0x0][0x408] ;  /* 0x00008100ff0c77ac */ /* 0x000ea60008000800 */
[----:B------:R-:W-:Y:S01]  /*0760*/  IMAD R9, R0, -0x326172a9, RZ ;  /* 0xcd9e8d5700097824 */ /* 0x000fe200078e02ff */
[----:B------:R-:W-:Y:S01]  /*0770*/  LOP3.LUT R8, R12, R11, R8, 0x96, !PT ;  /* 0x0000000b0c087212 */ /* 0x000fe200078e9608 */
[----:B------:R-:W-:Y:S01]  /*0780*/  IMAD.HI.U32 R6, R7, -0x326172a9, RZ ;  /* 0xcd9e8d5707067827 */ /* 0x000fe200078e00ff */
[----:B------:R-:W3:Y:S03]  /*0790*/  LDCU UR10, c[0x0][0x448] ;  /* 0x00008900ff0a77ac */ /* 0x000ee60008000800 */
[----:B------:R-:W-:Y:S01]  /*07a0*/  IMAD R12, R5, -0x2daee0ad, RZ ;  /* 0xd2511f53050c7824 */ /* 0x000fe200078e02ff */
[----:B------:R-:W-:Y:S01]  /*07b0*/  LOP3.LUT R6, R10, R9, R6, 0x96, !PT ;  /* 0x000000090a067212 */ /* 0x000fe200078e9606 */
[----:B------:R-:W-:Y:S01]  /*07c0*/  IMAD R10, R7, -0x326172a9, RZ ;  /* 0xcd9e8d57070a7824 */ /* 0x000fe200078e02ff */
[----:B-1----:R-:W-:Y:S01]  /*07d0*/  UISETP.NE.U32.AND UP0, UPT, UR4, URZ, UPT ;  /* 0x000000ff0400728c */ /* 0x002fe2000bf05070 */
[----:B------:R-:W-:Y:S01]  /*07e0*/  IMAD.HI.U32 R7, R8, -0x326172a9, RZ ;  /* 0xcd9e8d5708077827 */ /* 0x000fe200078e00ff */
[----:B------:R-:W1:Y:S03]  /*07f0*/  LDCU UR4, c[0x0][0x388] ;  /* 0x00007100ff0477ac */ /* 0x000e660008000800 */
[----:B------:R-:W-:Y:S01]  /*0800*/  IMAD.HI.U32 R5, R6, -0x2daee0ad, RZ ;  /* 0xd2511f5306057827 */ /* 0x000fe200078e00ff */
[----:B------:R-:W-:Y:S01]  /*0810*/  LOP3.LUT R7, R13, R10, R7, 0x96, !PT ;  /* 0x0000000a0d077212 */ /* 0x000fe200078e9607 */
[----:B------:R-:W-:-:S02]  /*0820*/  UISETP.NE.AND.EX UP0, UPT, UR5, URZ, UPT, UP0 ;  /* 0x000000ff0500728c */ /* 0x000fc4000bf05300 */
[----:B------:R-:W-:Y:S01]  /*0830*/  IMAD R11, R6, -0x2daee0ad, RZ ;  /* 0xd2511f53060b7824 */ /* 0x000fe200078e02ff */
[----:B------:R-:W-:Y:S01]  /*0840*/  LOP3.LUT R5, R14, R12, R5, 0x96, !PT ;  /* 0x0000000c0e057212 */ /* 0x000fe200078e9605 */
[----:B------:R-:W-:Y:S01]  /*0850*/  IMAD.HI.U32 R10, R7, -0x2daee0ad, RZ ;  /* 0xd2511f53070a7827 */ /* 0x000fe200078e00ff */
[----:B------:R-:W4:Y:S01]  /*0860*/  LDCU.U8 UR5, c[0x0][0x410] ;  /* 0x00008200ff0577ac */ /* 0x000f220008000000 */
[----:B------:R-:W-:Y:S02]  /*0870*/  PLOP3.LUT P0, PT, PT, PT, UP0, 0x80, 0x8 ;  /* 0x000000000008781c */ /* 0x000fe40003f0f008 */
[----:B------:R-:W-:Y:S01]  /*0880*/  IMAD R9, R8, -0x326172a9, RZ ;  /* 0xcd9e8d5708097824 */ /* 0x000fe200078e02ff */
[----:B------:R-:W-:Y:S01]  /*0890*/  LOP3.LUT R10, R16, R11, R10, 0x96, !PT ;  /* 0x0000000b100a7212 */ /* 0x000fe200078e960a */
[C---:B------:R-:W-:Y:S01]  /*08a0*/  IMAD.HI.U32 R6, R5.reuse, -0x326172a9, RZ ;  /* 0xcd9e8d5705067827 */ /* 0x040fe200078e00ff */
[----:B------:R-:W0:Y:S03]  /*08b0*/  LDCU.64 UR8, c[0x0][0x3a0] ;  /* 0x00007400ff0877ac */ /* 0x000e260008000a00 */
        /* <DEDUP_REMOVED lines=36> */
[----:B------:R-:W-:Y:S01]  /*0b00*/  IMAD.MOV.U32 R8, RZ, RZ, RZ ;  /* 0x000000ffff087224 */ /* 0x000fe200078e00ff */
[----:B------:R-:W-:Y:S01]  /*0b10*/  LOP3.LUT R6, R26, R10, R7, 0x96, !PT ;  /* 0x0000000a1a067212 */ /* 0x000fe200078e9607 */
[----:B------:R-:W-:Y:S01]  /*0b20*/  IMAD R10, R12, -0x326172a9, RZ ;  /* 0xcd9e8d570c0a7824 */ /* 0x000fe200078e02ff */
[----:B------:R-:W-:Y:S01]  /*0b30*/  MOV R7, R225 ;  /* 0x000000e100077202 */ /* 0x000fe20000000f00 */
[----:B01234-:R-:W-:-:S07]  /*0b40*/  IMAD R222, R222, -0x2daee0ad, RZ ;  /* 0xd2511f53dede7824 */ /* 0x01ffce00078e02ff */
.L_x_37688:
        /* <DEDUP_REMOVED lines=15> */
[----:B------:R1:W5:Y:S04]  /*0c40*/  @P1 LDG.E.128 R100, desc[UR6][R28.64] ;  /* 0x000000061c641981 */ /* 0x000368000c1e1d00 */
[----:B------:R1:W5:Y:S01]  /*0c50*/  @P1 LDG.E.128 R96, desc[UR6][R28.64+0x10] ;  /* 0x000010061c601981 */ /* 0x000362000c1e1d00 */
[----:B0-----:R-:W-:-:S04]  /*0c60*/  ISETP.NE.U32.AND P0, PT, R24, RZ, PT ;  /* 0x000000ff1800720c */ /* 0x001fc80003f05070 */
[----:B------:R-:W-:Y:S01]  /*0c70*/  ISETP.NE.AND.EX P0, PT, R25, RZ, PT, P0 ;  /* 0x000000ff1900720c */ /* 0x000fe20003f05300 */
[C---:B------:R-:W-:Y:S01]  /*0c80*/  VIADD R192, R215.reuse, 0x96a522ad ;  /* 0x96a522add7c07836 */ /* 0x040fe20000000000 */
[C---:B------:R-:W-:Y:S01]  /*0c90*/  IADD3 R193, PT, PT, R215.reuse, 0x32370b8f, RZ ;  /* 0x32370b8fd7c17810 */ /* 0x040fe20007ffe0ff */
[C---:B------:R-:W-:Y:S01]  /*0ca0*/  VIADD R194, R214.reuse, 0xb54cda56 ;  /* 0xb54cda56d6c27836 */ /* 0x040fe20000000000 */
[C---:B------:R-:W-:Y:S01]  /*0cb0*/  IADD3 R196, PT, PT, R214.reuse, -0x255992d5, RZ ;  /* 0xdaa66d2bd6c47810 */ /* 0x040fe20007ffe0ff */
[C---:B------:R-:W-:Y:S01]  /*0cc0*/  VIADD R195, R214.reuse, 0x78dde6e4 ;  /* 0x78dde6e4d6c37836 */ /* 0x040fe20000000000 */
[C---:B------:R-:W-:Y:S01]  /*0cd0*/  IADD3 R199, PT, PT, R214.reuse, -0xe443238, RZ ;  /* 0xf1bbcdc8d6c77810 */ /* 0x040fe20007ffe0ff */
[C---:B------:R-:W-:Y:S01]  /*0ce0*/  VIADD R197, R215.reuse, 0xbb67ae85 ;  /* 0xbb67ae85d7c57836 */ /* 0x040fe20000000000 */
[C---:B------:R-:W-:Y:S01]  /*0cf0*/  IADD3 R202, PT, PT, R215.reuse, 0x646e171e, RZ ;  /* 0x646e171ed7ca7810 */ /* 0x040fe20007ffe0ff */
[C---:B------:R-:W-:Y:S01]  /*0d00*/  VIADD R198, R214.reuse, 0x1715609d ;  /* 0x1715609dd6c67836 */ /* 0x040fe20000000000 */
[C---:B------:R-:W-:Y:S01]  /*0d10*/  IADD3 R205, PT, PT, R214.reuse, 0x3c6ef372, RZ ;  /* 0x3c6ef372d6cd7810 */ /* 0x040fe20007ffe0ff */
[C---:B------:R-:W-:Y:S01]  /*0d20*/  VIADD R200, R215.reuse, 0x1fd5c5a3 ;  /* 0x1fd5c5a3d7c87836 */ /* 0x040fe20000000000 */
[----:B------:R-:W-:Y:S01]  /*0d30*/  IADD3 R208, PT, PT, R214, -0x700cb87f, RZ ;  /* 0x8ff34781d6d07810 */ /* 0x000fe20007ffe0ff */
[----:B------:R-:W-:-:S02]  /*0d40*/  VIADD R201, R215, 0xed9eba14 ;  /* 0xed9eba14d7c97836 */ /* 0x000fc40000000000 */
[C---:B------:R-:W-:Y:S02]  /*0d50*/  VIADD R203, R215.reuse, 0xa9066899 ;  /* 0xa9066899d7cb7836 */ /* 0x040fe40000000000 */
[C---:B------:R-:W-:Y:S02]  /*0d60*/  VIADD R204, R215.reuse, 0xdb3d7428 ;  /* 0xdb3d7428d7cc7836 */ /* 0x040fe40000000000 */
[C---:B------:R-:W-:Y:S02]  /*0d70*/  VIADD R206, R214.reuse, 0x9e3779b9 ;  /* 0x9e3779b9d6ce7836 */ /* 0x040fe40000000000 */
[----:B------:R-:W-:Y:S02]  /*0d80*/  VIADD R207, R215, 0x76cf5d0a ;  /* 0x76cf5d0ad7cf7836 */ /* 0x000fe40000000000 */
[----:B------:R-:W-:Y:S02]  /*0d90*/  VIADD R209, R214, 0x5384540f ;  /* 0x5384540fd6d17836 */ /* 0x000fe40000000000 */
[----:B------:R-:W-:Y:S01]  /*0da0*/  IMAD.MOV.U32 R210, RZ, RZ, 0x2f800000 ;  /* 0x2f800000ffd27424 */ /* 0x000fe200078e00ff */
[----:B-1----:R-:W-:Y:S06]  /*0db0*/  @P0 BRA `(.L_x_36457) ;  /* 0x0000002400fc0947 */ /* 0x002fec0003800000 */
        /* <DEDUP_REMOVED lines=16> */
.L_x_36460:
        /* <DEDUP_REMOVED lines=13> */
.L_x_36462:
[----:B------:R-:W-:Y:S05]  /*0f90*/  BSYNC.RECONVERGENT B1 ;  /* 0x0000000000017941 */ /* 0x000fea0003800200 */
.L_x_36461:
        /* <DEDUP_REMOVED lines=43> */
.L_x_36459:
[----:B------:R-:W-:Y:S05]  /*1250*/  BSYNC.RECONVERGENT B0 ;  /* 0x0000000000007941 */ /* 0x000fea0003800200 */
.L_x_36458:
        /* <DEDUP_REMOVED lines=19> */
.L_x_36465:
        /* <DEDUP_REMOVED lines=13> */
.L_x_36467:
[----:B------:R-:W-:Y:S05]  /*1460*/  BSYNC.RECONVERGENT B1 ;  /* 0x0000000000017941 */ /* 0x000fea0003800200 */
.L_x_36466:
        /* <DEDUP_REMOVED lines=43> */
.L_x_36464:
[----:B------:R-:W-:Y:S05]  /*1720*/  BSYNC.RECONVERGENT B0 ;  /* 0x0000000000007941 */ /* 0x000fea0003800200 */
.L_x_36463:
        /* <DEDUP_REMOVED lines=18> */
.L_x_36470:
        /* <DEDUP_REMOVED lines=13> */
.L_x_36472:
[----:B------:R-:W-:Y:S05]  /*1920*/  BSYNC.RECONVERGENT B1 ;  /* 0x0000000000017941 */ /* 0x000fea0003800200 */
.L_x_36471:
        /* <DEDUP_REMOVED lines=43> */
.L_x_36469:
[----:B------:R-:W-:Y:S05]  /*1be0*/  BSYNC.RECONVERGENT B0 ;  /* 0x0000000000007941 */ /* 0x000fea0003800200 */
.L_x_36468:
[----:B------:R-:W-:Y:S01]  /*1bf0*/  ISETP.NE.AND P0, PT, R32, 0x1, PT ;  /* 0x000000012000780c */ /* 0x000fe20003f05270 */
[----:B------:R-:W-:Y:S01]  /*1c00*/  BSSY.RECONVERGENT B0, `(.L_x_36473) ;  /* 0x000004a000007945 */ /* 0x000fe20003800200 */
[----:B------:R-:W-:Y:S01]  /*1c10*/  I2FP.F32.U32 R31, R28 ;  /* 0x0000001c001f7245 */ /* 0x000fe20000201000 */
[----:B------:R-:W-:Y:S02]  /*1c20*/  IMAD.MOV.U32 R34, RZ, RZ, 0x2 ;  /* 0x00000002ff227424 */ /* 0x000fe400078e00ff */
[----:B------:R-:W-:Y:S02]  /*1c30*/  IMAD.MOV.U32 R30, RZ, RZ, R10 ;  /* 0x000000ffff1e7224 */ /* 0x000fe400078e000a */
        /* <DEDUP_REMOVED lines=13> */
.L_x_36475:
        /* <DEDUP_REMOVED lines=13> */
.L_x_36477:
[----:B------:R-:W-:Y:S05]  /*1de0*/  BSYNC.RECONVERGENT B1 ;  /* 0x0000000000017941 */ /* 0x000fea0003800200 */
.L_x_36476:
        /* <DEDUP_REMOVED lines=43> */
.L_x_36474:
[----:B------:R-:W-:Y:S05]  /*20a0*/  BSYNC.RECONVERGENT B0 ;  /* 0x0000000000007941 */ /* 0x000fea0003800200 */
.L_x_36473:
        /* <DEDUP_REMOVED lines=17> */
.L_x_36480:
        /* <DEDUP_REMOVED lines=13> */
.L_x_36482:
[----:B------:R-:W-:Y:S05]  /*2290*/  BSYNC.RECONVERGENT B1 ;  /* 0x0000000000017941 */ /* 0x000fea0003800200 */
.L_x_36481:
        /* <DEDUP_REMOVED lines=43> */
.L_x_36479:
[----:B------:R-:W-:Y:S05]  /*2550*/  BSYNC.RECONVERGENT B0 ;  /* 0x0000000000007941 */ /* 0x000fea0003800200 */
.L_x_36478:
        /* <DEDUP_REMOVED lines=17> */
.L_x_36485:
        /* <DEDUP_REMOVED lines=13> */
.L_x_36487:
[----:B------:R-:W-:Y:S05]  /*2740*/  BSYNC.RECONVERGENT B1 ;  /* 0x0000000000017941 */ /* 0x000fea0003800200 */
.L_x_36486:
        /* <DEDUP_REMOVED lines=43> */
.L_x_36484:
[----:B------:R-:W-:Y:S05]  /*2a00*/  BSYNC.RECONVERGENT B0 ;  /* 0x0000000000007941 */ /* 0x000fea0003800200 */
.L_x_36483:
[----:B------:R-:W-:Y:S01]  /*2a10*/  ISETP.NE.AND P4, PT, R34, 0x1, PT ;  /* 0x000000012200780c */ /* 0x000fe20003f85270 */
[----:B------:R-:W-:Y:S01]  /*2a20*/  BSSY.RECONVERGENT B0, `(.L_x_36488) ;  /* 0x0000049000007945 */ /* 0x000fe20003800200 */
[----:B------:R-:W-:Y:S01]  /*2a30*/  I2FP.F32.U32 R35, R30 ;  /* 0x0000001e00237245 */ /* 0x000fe20000201000 */
[----:B------:R-:W-:-:S04]  /*2a40*/  IMAD.MOV.U32 R32, RZ, RZ, 0x2 ;  /* 0x00000002ff207424 */ /* 0x000fc800078e00ff */
[----:B------:R-:W-:Y:S01]  /*2a50*/  FFMA.FTZ R30, R35, R210, 1.1641532182693481445e-10 ;  /* 0x2f000000231e7423 */ /* 0x000fe200000100d2 */
[----:B------:R-:W-:Y:S02]  /*2a60*/  HADD2.F32 R35, -RZ, R22.H1_H1 ;  /* 0x30000016ff237230 */ /* 0x000fe40000004100 */
[----:B------:R-:W-:Y:S02]  /*2a70*/  IMAD.MOV.U32 R22, RZ, RZ, R10 ;  /* 0x000000ffff167224 */ /* 0x000fe400078e000a */
        /* <DEDUP_REMOVED lines=10> */
.L_x_36490:
        /* <DEDUP_REMOVED lines=13> */
.L_x_36492:
[----:B------:R-:W-:Y:S05]  /*2bf0*/  BSYNC.RECONVERGENT B1 ;  /* 0x0000000000017941 */ /* 0x000fea0003800200 */
.L_x_36491:
[----:B------:R-:W-:Y:S01]  /*2c00*/  IMAD.WIDE.U32 R38, R0, -0x326172a9, RZ ;  /* 0xcd9e8d5700267825 */ /* 0x000fe200078e00ff */
[----:B------:R-:W-:Y:S02]  /*2c10*/  LOP3.LUT R44, R8, R37, R215, 0x96, !PT ;  /* 0x00000025082c7212 */ /* 0x000fe400078e96d7 */
[----:B------:R-:W-:Y:S01]  /*2c20*/  MOV R22, R26 ;  /* 0x0000001a00167202 */ /* 0x000fe20000000f00 */
        /* <DEDUP_REMOVED lines=40> */
.L_x_36489:
[----:B------:R-:W-:Y:S05]  /*2eb0*/  BSYNC.RECONVERGENT B0 ;  /* 0x0000000000007941 */ /* 0x000fea0003800200 */
.L_x_36488:
        /* <DEDUP_REMOVED lines=17> */
.L_x_36495:
        /* <DEDUP_REMOVED lines=13> */
.L_x_36497:
[----:B------:R-:W-:Y:S05]  /*30a0*/  BSYNC.RECONVERGENT B1 ;  /* 0x0000000000017941 */ /* 0x000fea0003800200 */
.L_x_36496:
        /* <DEDUP_REMOVED lines=43> */
.L_x_36494:
[----:B------:R-:W-:Y:S05]  /*3360*/  BSYNC.RECONVERGENT B0 ;  /* 0x0000000000007941 */ /* 0x000fea0003800200 */
.L_x_36493:
        /* <DEDUP_REMOVED lines=36> */
.L_x_36457:
        /* <DEDUP_REMOVED lines=16> */
.L_x_36501:
        /* <DEDUP_REMOVED lines=13> */
.L_x_36503:
[----:B------:R-:W-:Y:S05]  /*3780*/  BSYNC.RECONVERGENT B1 ;  /* 0x0000000000017941 */ /* 0x000fea0003800200 */
.L_x_36502:
        /* <DEDUP_REMOVED lines=42> */
.L_x_36500:
[----:B------:R-:W-:Y:S05]  /*3a30*/  BSYNC.RECONVERGENT B0 ;  /* 0x0000000000007941 */ /* 0x000fea0003800200 */
.L_x_36499:
        /* <DEDUP_REMOVED lines=8> */
[----:B------:R-:W-:Y:S02]  /*3ac0*/  IMAD.MOV.U32 R11, RZ, RZ, R10 ;  /* 0x000000ffff0b7224 */ /* 0x000fe400078e000a */
[----:B------:R-:W-:-:S02]  /*3ad0*/  FMUL.FTZ R88, R212, R13 ;  /* 0x0000000dd4587220 */ /* 0x000fc40000410000 */
        /* <DEDUP_REMOVED lines=11> */
.L_x_36506:
        /* <DEDUP_REMOVED lines=13> */
.L_x_36508:
[----:B------:R-:W-:Y:S05]  /*3c60*/  BSYNC.RECONVERGENT B1 ;  /* 0x0000000000017941 */ /* 0x000fea0003800200 */
.L_x_36507:
        /* <DEDUP_REMOVED lines=43> */
.L_x_36505:
[----:B------:R-:W-:Y:S05]  /*3f20*/  BSYNC.RECONVERGENT B0 ;  /* 0x0000000000007941 */ /* 0x000fea0003800200 */
.L_x_36504:
[----:B------:R-:W-:Y:S01]  /*3f30*/  I2FP.F32.U32 R11, R11 ;  /* 0x0000000b000b7245 */ /* 0x000fe20000201000 */
[----:B------:R-:W-:Y:S01]  /*3f40*/  HADD2.F32 R13, -RZ, R104.H0_H0 ;  /* 0x20000068ff0d7230 */ /* 0x000fe20000004100 */
[----:B------:R-:W-:Y:S01]  /*3f50*/  ISETP.NE.AND P2, PT, R15, 0x1, PT ;  /* 0x000000010f00780c */ /* 0x000fe20003f45270 */
[----:B------:R-:W-:Y:S01]  /*3f60*/  BSSY.RECONVERGENT B0, `(.L_x_36509) ;  /* 0x000004d000007945 */ /* 0x000fe20003800200 */
[----:B------:R-:W-:Y:S01]  /*3f70*/  FSEL R88, R88, RZ, P3 ;  /* 0x000000ff58587208 */ /* 0x000fe20001800000 */
[----:B------:R-:W-:Y:S01]  /*3f80*/  FFMA.FTZ R12, R11, R210, 1.1641532182693481445e-10 ;  /* 0x2f0000000b0c7423 */ /* 0x000fe200000100d2 */
[----:B------:R-:W-:Y:S01]  /*3f90*/  FMUL.FTZ R13, R13, R212 ;  /* 0x000000d40d0d7220 */ /* 0x000fe20000410000 */
[----:B------:R-:W-:-:S03]  /*3fa0*/  IMAD.MOV.U32 R14, RZ, RZ, 0x2 ;  /* 0x00000002ff0e7424 */ /* 0x000fc600078e00ff */
[----:B------:R-:W-:Y:S02]  /*3fb0*/  FSETP.GTU.FTZ.AND P0, PT, R12, R211, PT ;  /* 0x000000d30c00720b */ /* 0x000fe40003f1c000 */
[----:B------:R-:W-:Y:S02]  /*3fc0*/  MOV R12, R10 ;  /* 0x0000000a000c7202 */ /* 0x000fe40000000f00 */
        /* <DEDUP_REMOVED lines=13> */
.L_x_36511:
        /* <DEDUP_REMOVED lines=13> */
.L_x_36513:
[----:B------:R-:W-:Y:S05]  /*4170*/  BSYNC.RECONVERGENT B1 ;  /* 0x0000000000017941 */ /* 0x000fea0003800200 */
.L_x_36512:
        /* <DEDUP_REMOVED lines=43> */
.L_x_36510:
[----:B------:R-:W-:Y:S05]  /*4430*/  BSYNC.RECONVERGENT B0 ;  /* 0x0000000000007941 */ /* 0x000fea0003800200 */
.L_x_36509:
[----:B------:R-:W-:Y:S01]  /*4440*/  ISETP.NE.AND P0, PT, R14, 0x1, PT ;  /* 0x000000010e00780c */ /* 0x000fe20003f05270 */
[----:B------:R-:W-:Y:S01]  /*4450*/  BSSY.RECONVERGENT B0, `(.L_x_36514) ;  /* 0x000004b000007945 */ /* 0x000fe20003800200 */
[----:B------:R-:W-:Y:S01]  /*4460*/  I2FP.F32.U32 R13, R12 ;  /* 0x0000000c000d7245 */ /* 0x000fe20000201000 */
[----:B------:R-:W-:-:S04]  /*4470*/  IMAD.MOV.U32 R16, RZ, RZ, 0x2 ;  /* 0x00000002ff107424 */ /* 0x000fc800078e00ff */
[----:B------:R-:W-:Y:S01]  /*4480*/  FFMA.FTZ R12, R13, R210, 1.1641532182693481445e-10 ;  /* 0x2f0000000d0c7423 */ /* 0x000fe200000100d2 */
[----:B------:R-:W-:-:S04]  /*4490*/  HADD2.F32 R13, -RZ, R20.H1_H1 ;  /* 0x30000014ff0d7230 */ /* 0x000fc80000004100 */
        /* <DEDUP_REMOVED lines=13> */
.L_x_36516:
        /* <DEDUP_REMOVED lines=13> */
.L_x_36518:
[----:B------:R-:W-:Y:S05]  /*4640*/  BSYNC.RECONVERGENT B1 ;  /* 0x0000000000017941 */ /* 0x000fea0003800200 */
.L_x_36517:
        /* <DEDUP_REMOVED lines=43> */
.L_x_36515:
[----:B------:R-:W-:Y:S05]  /*4900*/  BSYNC.RECONVERGENT B0 ;  /* 0x0000000000007941 */ /* 0x000fea0003800200 */
.L_x_36514:
[----:B------:R-:W-:Y:S01]  /*4910*/  I2FP.F32.U32 R13, R12 ;  /* 0x0000000c000d7245 */ /* 0x000fe20000201000 */
[----:B------:R-:W-:Y:S01]  /*4920*/  HADD2.F32 R15, -RZ, R104.H1_H1 ;  /* 0x30000068ff0f7230 */ /* 0x000fe20000004100 */
[----:B------:R-:W-:Y:S01]  /*4930*/  ISETP.NE.AND P2, PT, R16, 0x1, PT ;  /* 0x000000011000780c */ /* 0x000fe20003f45270 */
[----:B------:R-:W-:Y:S01]  /*4940*/  BSSY.RECONVERGENT B0, `(.L_x_36519) ;  /* 0x000004d000007945 */ /* 0x000fe20003800200 */
[----:B------:R-:W-:Y:S01]  /*4950*/  FSEL R14, R18, RZ, P3 ;  /* 0x000000ff120e7208 */ /* 0x000fe20001800000 */
[----:B------:R-:W-:Y:S01]  /*4960*/  FFMA.FTZ R12, R13, R210, 1.1641532182693481445e-10 ;  /* 0x2f0000000d0c7423 */ /* 0x000fe200000100d2 */
[----:B------:R-:W-:Y:S01]  /*4970*/  FMUL.FTZ R15, R15, R212 ;  /* 0x000000d40f0f7220 */ /* 0x000fe20000410000 */
[----:B------:R-:W-:Y:S02]  /*4980*/  HFMA2 R17, -RZ, RZ, 0, 1.1920928955078125e-07 ;  /* 0x00000002ff117431 */ /* 0x000fe400000001ff */
        /* <DEDUP_REMOVED lines=15> */
.L_x_36521:
        /* <DEDUP_REMOVED lines=13> */
.L_x_36523:
[----:B------:R-:W-:Y:S05]  /*4b50*/  BSYNC.RECONVERGENT B1 ;  /* 0x0000000000017941 */ /* 0x000fea0003800200 */
.L_x_36522:
        /* <DEDUP_REMOVED lines=43> */
.L_x_36520:
[----:B------:R-:W-:Y:S05]  /*4e10*/  BSYNC.RECONVERGENT B0 ;  /* 0x0000000000007941 */ /* 0x000fea0003800200 */
.L_x_36519:
        /* <DEDUP_REMOVED lines=19> */
.L_x_36526:
        /* <DEDUP_REMOVED lines=13> */
.L_x_36528:
[----:B------:R-:W-:Y:S05]  /*5020*/  BSYNC.RECONVERGENT B1 ;  /* 0x0000000000017941 */ /* 0x000fea0003800200 */
.L_x_36527:
        /* <DEDUP_REMOVED lines=43> */
.L_x_36525:
[----:B------:R-:W-:Y:S05]  /*52e0*/  BSYNC.RECONVERGENT B0 ;  /* 0x0000000000007941 */ /* 0x000fea0003800200 */
.L_x_36524:
        /* <DEDUP_REMOVED lines=23> */
.L_x_36531:
        /* <DEDUP_REMOVED lines=13> */
.L_x_36533:
[----:B------:R-:W-:Y:S05]  /*5530*/  BSYNC.RECONVERGENT B1 ;  /* 0x0000000000017941 */ /* 0x000fea0003800200 */
.L_x_36532:
        /* <DEDUP_REMOVED lines=43> */
.L_x_36530:
[----:B------:R-:W-:Y:S05]  /*57f0*/  BSYNC.RECONVERGENT B0 ;  /* 0x0000000000007941 */ /* 0x000fea0003800200 */
.L_x_36529:
[----:B------:R-:W-:Y:S01]  /*5800*/  ISETP.NE.AND P0, PT, R17, 0x1, PT ;  /* 0x000000011100780c */ /* 0x000fe20003f05270 */
[----:B------:R-:W-:Y:S01]  /*5810*/  HADD2.F32 R21, -RZ, R21.H1_H1 ;  /* 0x30000015ff157230 */ /* 0x000fe20000004100 */
        /* <DEDUP_REMOVED lines=16> */
.L_x_36536:
        /* <DEDUP_REMOVED lines=13> */
.L_x_36538:
[----:B------:R-:W-:Y:S05]  /*59f0*/  BSYNC.RECONVERGENT B1 ;  /* 0x0000000000017941 */ /* 0x000fea0003800200 */
.L_x_36537:
        /* <DEDUP_REMOVED lines=43> */
.L_x_36535:
[----:B------:R-:W-:Y:S05]  /*5cb0*/  BSYNC.RECONVERGENT B0 ;  /* 0x0000000000007941 */ /* 0x000fea0003800200 */
.L_x_36534:
[----:B------:R-:W-:Y:S01]  /*5cc0*/  I2FP.F32.U32 R15, R14 ;  /* 0x0000000e000f7245 */ /* 0x000fe20000201000 */
[----:B------:R-:W-:Y:S01]  /*5cd0*/  HADD2.F32 R17, -RZ, R105.H1_H1 ;  /* 0x30000069ff117230 */ /* 0x000fe20000004100 */
[----:B------:R-:W-:Y:S01]  /*5ce0*/  ISETP.NE.AND P3, PT, R27, 0x1, PT ;  /* 0x000000011b00780c */ /* 0x000fe20003f65270 */
[----:B------:R-:W-:Y:S01]  /*5cf0*/  BSSY.RECONVERGENT B0, `(.L_x_36539) ;  /* 0x000004d000007945 */ /* 0x000fe20003800200 */
[----:B------:R-:W-:Y:S01]  /*5d00*/  FSEL R16, R18, RZ, P2 ;  /* 0x000000ff12107208 */ /* 0x000fe20001000000 */
[----:B------:R-:W-:Y:S01]  /*5d10*/  FFMA.FTZ R14, R15, R210, 1.1641532182693481445e-10 ;  /* 0x2f0000000f0e7423 */ /* 0x000fe200000100d2 */
[----:B------:R-:W-:Y:S01]  /*5d20*/  FMUL.FTZ R17, R17, R212 ;  /* 0x000000d411117220 */ /* 0x000fe20000410000 */
[----:B------:R-:W-:Y:S01]  /*5d30*/  IMAD.MOV.U32 R18, RZ, RZ, 0x2 ;  /* 0x00000002ff127424 */ /* 0x000fe200078e00ff */
[----:B------:R-:W-:Y:S02]  /*5d40*/  MOV R15, R10 ;  /* 0x0000000a000f7202 */ /* 0x000fe40000000f00 */
        /* <DEDUP_REMOVED lines=14> */
.L_x_36541:
        /* <DEDUP_REMOVED lines=13> */
.L_x_36543:
[----:B------:R-:W-:Y:S05]  /*5f00*/  BSYNC.RECONVERGENT B1 ;  /* 0x0000000000017941 */ /* 0x000fea0003800200 */
.L_x_36542:
        /* <DEDUP_REMOVED lines=43> */
.L_x_36540:
[----:B------:R-:W-:Y:S05]  /*61c0*/  BSYNC.RECONVERGENT B0 ;  /* 0x0000000000007941 */ /* 0x000fea0003800200 */
.L_x_36539:
        /* <DEDUP_REMOVED lines=18> */
.L_x_36546:
        /* <DEDUP_REMOVED lines=13> */
.L_x_36548:
[----:B------:R-:W-:Y:S05]  /*63c0*/  BSYNC.RECONVERGENT B1 ;  /* 0x0000000000017941 */ /* 0x000fea0003800200 */
.L_x_36547:
        /* <DEDUP_REMOVED lines=43> */
.L_x_36545:
[----:B------:R-:W-:Y:S05]  /*6680*/  BSYNC.RECONVERGENT B0 ;  /* 0x0000000000007941 */ /* 0x000fea0003800200 */
.L_x_36544:
[----:B------:R-:W-:Y:S01]  /*6690*/  I2FP.F32.U32 R15, R15 ;  /* 0x0000000f000f7245 */ /* 0x000fe20000201000 */
[----:B------:R-:W-:Y:S01]  /*66a0*/  HADD2.F32 R17, -RZ, R106.H0_H0 ;  /* 0x2000006aff117230 */ /* 0x000fe20000004100 */
[----:B------:R-:W-:Y:S01]  /*66b0*/  FSEL R92, R92, RZ, P3 ;  /* 0x000000ff5c5c7208 */ /* 0x000fe20001800000 */
[----:B------:R-:W-:Y:S01]  /*66c0*/  BSSY.RECONVERGENT B0, `(.L_x_36549) ;  /* 0x000004d000007945 */ /* 0x000fe20003800200 */
        /* <DEDUP_REMOVED lines=19> */
.L_x_36551:
        /* <DEDUP_REMOVED lines=13> */
.L_x_36553:
[----:B------:R-:W-:Y:S05]  /*68d0*/  BSYNC.RECONVERGENT B1 ;  /* 0x0000000000017941 */ /* 0x000fea0003800200 */
.L_x_36552:
        /* <DEDUP_REMOVED lines=43> */
.L_x_36550:
[----:B------:R-:W-:Y:S05]  /*6b90*/  BSYNC.RECONVERGENT B0 ;  /* 0x0000000000007941 */ /* 0x000fea0003800200 */
.L_x_36549:
[----:B------:R-:W-:Y:S01]  /*6ba0*/  ISETP.NE.AND P4, PT, R27, 0x1, PT ;  /* 0x000000011b00780c */ /* 0x000fe20003f85270 */
[----:B------:R-:W-:Y:S01]  /*6bb0*/  BSSY.RECONVERGENT B0, `(.L_x_36554) ;  /* 0x000004a000007945 */ /* 0x000fe20003800200 */
[----:B------:R-:W-:-:S05]  /*6bc0*/  I2FP.F32.U32 R17, R16 ;  /* 0x0000001000117245 */ /* 0x000fca0000201000 */
[----:B------:R-:W-:Y:S01]  /*6bd0*/  FFMA.FTZ R16, R17, R210, 1.1641532182693481445e-10 ;  /* 0x2f00000011107423 */ /* 0x000fe200000100d2 */
[----:B------:R-:W-:Y:S02]  /*6be0*/  HADD2.F32 R17, -RZ, R22.H1_H1 ;  /* 0x30000016ff117230 */ /* 0x000fe40000004100 */
[----:B------:R-:W-:Y:S02]  /*6bf0*/  IMAD.MOV.U32 R22, RZ, RZ, 0x2 ;  /* 0x00000002ff167424 */ /* 0x000fe400078e00ff */
        /* <DEDUP_REMOVED lines=12> */
.L_x_36556:
        /* <DEDUP_REMOVED lines=13> */
.L_x_36558:
[----:B------:R-:W-:Y:S05]  /*6d90*/  BSYNC.RECONVERGENT B1 ;  /* 0x0000000000017941 */ /* 0x000fea0003800200 */
.L_x_36557:
        /* <DEDUP_REMOVED lines=43> */
.L_x_36555:
[----:B------:R-:W-:Y:S05]  /*7050*/  BSYNC.RECONVERGENT B0 ;  /* 0x0000000000007941 */ /* 0x000fea0003800200 */
.L_x_36554:
[----:B------:R-:W-:Y:S01]  /*7060*/  I2FP.F32.U32 R17, R16 ;  /* 0x0000001000117245 */ /* 0x000fe20000201000 */
[----:B------:R-:W-:Y:S01]  /*7070*/  HADD2.F32 R21, -RZ, R106.H1_H1 ;  /* 0x3000006aff157230 */ /* 0x000fe20000004100 */
[----:B------:R-:W-:Y:S01]  /*7080*/  FSEL R18, R18, RZ, P0 ;  /* 0x000000ff12127208 */ /* 0x000fe20000000000 */
        /* <DEDUP_REMOVED lines=20> */
.L_x_36561:
        /* <DEDUP_REMOVED lines=13> */
.L_x_36563:
[----:B------:R-:W-:Y:S05]  /*72a0*/  BSYNC.RECONVERGENT B1 ;  /* 0x0000000000017941 */ /* 0x000fea0003800200 */
.L_x_36562:
        /* <DEDUP_REMOVED lines=43> */
.L_x_36560:
[----:B------:R-:W-:Y:S05]  /*7560*/  BSYNC.RECONVERGENT B0 ;  /* 0x0000000000007941 */ /* 0x000fea0003800200 */
.L_x_36559:
        /* <DEDUP_REMOVED lines=18> */
.L_x_36566:
        /* <DEDUP_REMOVED lines=13> */
.L_x_36568:
[----:B------:R-:W-:Y:S05]  /*7760*/  BSYNC.RECONVERGENT B1 ;  /* 0x0000000000017941 */ /* 0x000fea0003800200 */
.L_x_36567:
        /* <DEDUP_REMOVED lines=43> */
.L_x_36565:
[----:B------:R-:W-:Y:S05]  /*7a20*/  BSYNC.RECONVERGENT B0 ;  /* 0x0000000000007941 */ /* 0x000fea0003800200 */
.L_x_36564:
[----:B------:R-:W-:Y:S01]  /*7a30*/  I2FP.F32.U32 R17, R17 ;  /* 0x0000001100117245 */ /* 0x000fe20000201000 */
[----:B------:R-:W-:Y:S01]  /*7a40*/  HADD2.F32 R21, -RZ, R107.H0_H0 ;  /* 0x2000006bff157230 */ /* 0x000fe20000004100 */
[----:B------:R-:W-:Y:S01]  /*7a50*/  FSEL R94, R94, RZ, P4 ;  /* 0x000000ff5e5e7208 */ /* 0x000fe20002000000 */
[----:B------:R-:W-:Y:S01]  /*7a60*/  BSSY.RECONVERGENT B0, `(.L_x_36569) ;  /* 0x000004d000007945 */ /* 0x000fe20003800200 */
[----:B------:R-:W-:Y:S02]  /*7a70*/  IMAD.MOV.U32 R29, RZ, RZ, 0x2 ;  /* 0x00000002ff1d7424 */ /* 0x000fe400078e00ff */
        /* <DEDUP_REMOVED lines=18> */
.L_x_36571:
        /* <DEDUP_REMOVED lines=13> */
.L_x_36573:
[----:B------:R-:W-:Y:S05]  /*7c70*/  BSYNC.RECONVERGENT B1 ;  /* 0x0000000000017941 */ /* 0x000fea0003800200 */
.L_x_36572:
        /* <DEDUP_REMOVED lines=43> */
.L_x_36570:
[----:B------:R-:W-:Y:S05]  /*7f30*/  BSYNC.RECONVERGENT B0 ;  /* 0x0000000000007941 */ /* 0x000fea0003800200 */
.L_x_36569:
        /* <DEDUP_REMOVED lines=18> */
.L_x_36576:
        /* <DEDUP_REMOVED lines=15> */
.L_x_36578:
[----:B------:R-:W-:Y:S05]  /*8150*/  BSYNC.RECONVERGENT B1 ;  /* 0x0000000000017941 */ /* 0x000fea0003800200 */
.L_x_36577:
        /* <DEDUP_REMOVED lines=43> */
.L_x_36575:
[----:B------:R-:W-:Y:S05]  /*8410*/  BSYNC.RECONVERGENT B0 ;  /* 0x0000000000007941 */ /* 0x000fea0003800200 */
.L_x_36574:
        /* <DEDUP_REMOVED lines=10> */
.L_x_36498:
        /* <DEDUP_REMOVED lines=14> */
[----:B------:R-:W-:-:S02]  /*85a0*/  LOP3.LUT R25, R23, R27, R34, 0xfe, !PT ;  /* 0x0000001b17197212 */ /* 0x000fc400078efe22 */
[----:B------:R-:W-:Y:S01]  /*85b0*/  SEL R24, RZ, 0x1, !P3 ;  /* 0x00000001ff187807 */ /* 0x000fe20005800000 */
[----:B------:R-:W3:Y:S01]  /*85c0*/  @P0 LDC.64 R30, c[0x0][0x398] ;  /* 0x0000e600ff1e0b82 */ /* 0x000ee20000000a00 */
[----:B------:R-:W-:Y:S01]  /*85d0*/  LOP3.LUT R22, R22, R20, R21, 0xfe, !PT ;  /* 0x0000001416167212 */ /* 0x000fe200078efe15 */
[----:B0-----:R-:W-:Y:S01]  /*85e0*/  IMAD.WIDE.U32 R20, R9, 0x20, R228 ;  /* 0x0000002009147825 */ /* 0x001fe200078e00e4 */
[----:B------:R-:W-:Y:S02]  /*85f0*/  SEL R23, RZ, 0x1, !P6 ;  /* 0x00000001ff177807 */ /* 0x000fe40007000000 */
[----:B------:R-:W-:Y:S02]  /*8600*/  LOP3.LUT R25, R25, R24, RZ, 0xfc, !PT ;  /* 0x0000001819197212 */ /* 0x000fe400078efcff */
[----:B------:R-:W-:Y:S01]  /*8610*/  LOP3.LUT R24, R22, R23, RZ, 0xfc, !PT ;  /* 0x0000001716187212 */ /* 0x000fe200078efcff */
[C---:B-1----:R-:W-:Y:S01]  /*8620*/  IMAD.WIDE.U32 R22, R9.reuse, 0x8, R226 ;  /* 0x0000000809167825 */ /* 0x042fe200078e00e2 */
[----:B------:R0:W-:Y:S01]  /*8630*/  STG.E.128 desc[UR6][R20.64], R88 ;  /* 0x0000005814007986 */ /* 0x0001e2000c101d06 */
[----:B------:R-:W-:-:S03]  /*8640*/  IADD3 R213, PT, PT, R9, 0x20, RZ ;  /* 0x0000002009d57810 */ /* 0x000fc60007ffe0ff */
[----:B------:R0:W-:Y:S02]  /*8650*/  STG.E.128 desc[UR6][R20.64+0x10], R92 ;  /* 0x0000105c14007986 */ /* 0x0001e4000c101d06 */
[C---:B------:R-:W-:Y:S02]  /*8660*/  IMAD.WIDE.U32 R28, R213.reuse, 0x10, R188 ;  /* 0x00000010d51c7825 */ /* 0x040fe400078e00bc */
[----:B------:R0:W-:Y:S02]  /*8670*/  STG.E.64 desc[UR6][R22.64], R24 ;  /* 0x0000001816007986 */ /* 0x0001e4000c101b06 */
        /* <DEDUP_REMOVED lines=23> */
.L_x_36579:
[----:B------:R2:W5:Y:S04]  /*87f0*/  @P0 LDG.E.128 R104, desc[UR6][R30.64] ;  /* 0x000000061e680981 */ /* 0x000568000c1e1d00 */
        /* <DEDUP_REMOVED lines=20> */
.L_x_36583:
        /* <DEDUP_REMOVED lines=13> */
.L_x_36585:
[----:B------:R-:W-:Y:S05]  /*8a10*/  BSYNC.RECONVERGENT B1 ;  /* 0x0000000000017941 */ /* 0x000fea0003800200 */
.L_x_36584:
        /* <DEDUP_REMOVED lines=42> */
.L_x_36582:
[----:B------:R-:W-:Y:S05]  /*8cc0*/  BSYNC.RECONVERGENT B0 ;  /* 0x0000000000007941 */ /* 0x000fea0003800200 */
.L_x_36581:
[----:B------:R-:W-:Y:S01]  /*8cd0*/  ISETP.NE.AND P2, PT, R13, 0x1, PT ;  /* 0x000000010d00780c */ /* 0x000fe20003f45270 */
[----:B------:R-:W-:Y:S01]  /*8ce0*/  BSSY.RECONVERGENT B0, `(.L_x_36586) ;  /* 0x000004b000007945 */ /* 0x000fe20003800200 */
[----:B------:R-:W-:Y:S01]  /*8cf0*/  I2FP.F32.U32 R11, R11 ;  /* 0x0000000b000b7245 */ /* 0x000fe20000201000 */
[----:B------:R-:W-:-:S04]  /*8d00*/  HFMA2 R14, -RZ, RZ, 0, 1.1920928955078125e-07 ;  /* 0x00000002ff0e7431 */ /* 0x000fc800000001ff */
[----:B------:R-:W-:Y:S01]  /*8d10*/  FFMA.FTZ R12, R11, R210, 1.1641532182693481445e-10 ;  /* 0x2f0000000b0c7423 */ /* 0x000fe200000100d2 */
[----:B-----5:R-:W-:-:S04]  /*8d20*/  HADD2.F32 R11, -RZ, R20.H0_H0 ;  /* 0x20000014ff0b7230 */ /* 0x020fc80000004100 */
[----:B------:R-:W-:Y:S01]  /*8d30*/  FSETP.LE.FTZ.AND P4, PT, R12, R211, PT ;  /* 0x000000d30c00720b */ /* 0x000fe20003f93000 */
[----:B------:R-:W-:Y:S02]  /*8d40*/  IMAD.MOV.U32 R12, RZ, RZ, R10 ;  /* 0x000000ffff0c7224 */ /* 0x000fe400078e000a */
[----:B------:R-:W-:Y:S01]  /*8d50*/  FMUL.FTZ R18, R11, R212 ;  /* 0x000000d40b127220 */ /* 0x000fe20000410000 */
[----:B--2---:R-:W-:Y:S01]  /*8d60*/  P2R R32, PR, RZ, 0x10 ;  /* 0x00000010ff207803 */ /* 0x004fe20000000000 */
        /* <DEDUP_REMOVED lines=9> */
.L_x_36588:
        /* <DEDUP_REMOVED lines=13> */
.L_x_36590:
[----:B------:R-:W-:Y:S05]  /*8ed0*/  BSYNC.RECONVERGENT B1 ;  /* 0x0000000000017941 */ /* 0x000fea0003800200 */
.L_x_36589:
        /* <DEDUP_REMOVED lines=43> */
.L_x_36587:
[----:B------:R-:W-:Y:S05]  /*9190*/  BSYNC.RECONVERGENT B0 ;  /* 0x0000000000007941 */ /* 0x000fea0003800200 */
.L_x_36586:
        /* <DEDUP_REMOVED lines=23> */
.L_x_36593:
        /* <DEDUP_REMOVED lines=13> */
.L_x_36595:
[----:B------:R-:W-:Y:S05]  /*93e0*/  BSYNC.RECONVERGENT B1 ;  /* 0x0000000000017941 */ /* 0x000fea0003800200 */
.L_x_36594:
        /* <DEDUP_REMOVED lines=43> */
.L_x_36592:
[----:B------:R-:W-:Y:S05]  /*96a0*/  BSYNC.RECONVERGENT B0 ;  /* 0x0000000000007941 */ /* 0x000fea0003800200 */
.L_x_36591:
        /* <DEDUP_REMOVED lines=19> */
.L_x_36598:
        /* <DEDUP_REMOVED lines=13> */
.L_x_36600:
[----:B------:R-:W-:Y:S05]  /*98b0*/  BSYNC.RECONVERGENT B1 ;  /* 0x0000000000017941 */ /* 0x000fea0003800200 */
.L_x_36599:
        /* <DEDUP_REMOVED lines=43> */
.L_x_36597:
[----:B------:R-:W-:Y:S05]  /*9b70*/  BSYNC.RECONVERGENT B0 ;  /* 0x0000000000007941 */ /* 0x000fea0003800200 */
.L_x_36596:
[----:B------:R-:W-:Y:S01]  /*9b80*/  I2FP.F32.U32 R13, R12 ;  /* 0x0000000c000d7245 */ /* 0x000fe20000201000 */
[----:B------:R-:W-:Y:S01]  /*9b90*/  HADD2.F32 R15, -RZ, R104.H1_H1 ;  /* 0x30000068ff0f7230 */ /* 0x000fe20000004100 */
        /* <DEDUP_REMOVED lines=21> */
.L_x_36603:
        /* <DEDUP_REMOVED lines=13> */
.L_x_36605:
[----:B------:R-:W-:Y:S05]  /*9dc0*/  BSYNC.RECONVERGENT B1 ;  /* 0x0000000000017941 */ /* 0x000fea0003800200 */
.L_x_36604:
        /* <DEDUP_REMOVED lines=43> */
.L_x_36602:
[----:B------:R-:W-:Y:S05]  /*a080*/  BSYNC.RECONVERGENT B0 ;  /* 0x0000000000007941 */ /* 0x000fea0003800200 */
.L_x_36601:
        /* <DEDUP_REMOVED lines=19> */
.L_x_36608:
        /* <DEDUP_REMOVED lines=13> */
.L_x_36610:
[----:B------:R-:W-:Y:S05]  /*a290*/  BSYNC.RECONVERGENT B1 ;  /* 0x0000000000017941 */ /* 0x000fea0003800200 */
.L_x_36609:
        /* <DEDUP_REMOVED lines=43> */
.L_x_36607:
[----:B------:R-:W-:Y:S05]  /*a550*/  BSYNC.RECONVERGENT B0 ;  /* 0x0000000000007941 */ /* 0x000fea0003800200 */
.L_x_36606:
        /* <DEDUP_REMOVED lines=23> */
.L_x_36613:
        /* <DEDUP_REMOVED lines=13> */
.L_x_36615:
[----:B------:R-:W-:Y:S05]  /*a7a0*/  BSYNC.RECONVERGENT B1 ;  /* 0x0000000000017941 */ /* 0x000fea0003800200 */
.L_x_36614:
        /* <DEDUP_REMOVED lines=43> */
.L_x_36612:
[----:B------:R-:W-:Y:S05]  /*aa60*/  BSYNC.RECONVERGENT B0 ;  /* 0x0000000000007941 */ /* 0x000fea0003800200 */
.L_x_36611:
        /* <DEDUP_REMOVED lines=19> */
.L_x_36618:
        /* <DEDUP_REMOVED lines=13> */
.L_x_36620:
[----:B------:R-:W-:Y:S05]  /*ac70*/  BSYNC.RECONVERGENT B1 ;  /* 0x0000000000017941 */ /* 0x000fea0003800200 */
.L_x_36619:
        /* <DEDUP_REMOVED lines=43> */
.L_x_36617:
[----:B------:R-:W-:Y:S05]  /*af30*/  BSYNC.RECONVERGENT B0 ;  /* 0x0000000000007941 */ /* 0x000fea0003800200 */
.L_x_36616:
[----:B------:R-:W-:Y:S01]  /*af40*/  I2FP.F32.U32 R15, R14 ;  /* 0x0000000e000f7245 */ /* 0x000fe20000201000 */
[----:B------:R-:W-:Y:S01]  /*af50*/  HADD2.F32 R17, -RZ, R105.H1_H1 ;  /* 0x30000069ff117230 */ /* 0x000fe20000004100 */
[----:B------:R-:W-:Y:S01]  /*af60*/  FSEL R16, R18, RZ, P4 ;  /* 0x000000ff12107208 */ /* 0x000fe20002000000 */
[----:B------:R-:W-:Y:S02]  /*af70*/  BSSY.RECONVERGENT B0, `(.L_x_36621) ;  /* 0x000004d000007945 */ /* 0x000fe40003800200 */
[----:B------:R-:W-:Y:S01]  /*af80*/  FFMA.FTZ R14, R15, R210, 1.1641532182693481445e-10 ;  /* 0x2f0000000f0e7423 */ /* 0x000fe200000100d2 */
[----:B------:R-:W-:Y:S01]  /*af90*/  FMUL.FTZ R17, R17, R212 ;  /* 0x000000d411117220 */ /* 0x000fe20000410000 */
[----:B------:R-:W-:-:S03]  /*afa0*/  MOV R15, R10 ;  /* 0x0000000a000f7202 */ /* 0x000fc60000000f00 */
        /* <DEDUP_REMOVED lines=16> */
.L_x_36623:
        /* <DEDUP_REMOVED lines=13> */
.L_x_36625:
[----:B------:R-:W-:Y:S05]  /*b180*/  BSYNC.RECONVERGENT B1 ;  /* 0x0000000000017941 */ /* 0x000fea0003800200 */
.L_x_36624:
        /* <DEDUP_REMOVED lines=43> */
.L_x_36622:
[----:B------:R-:W-:Y:S05]  /*b440*/  BSYNC.RECONVERGENT B0 ;  /* 0x0000000000007941 */ /* 0x000fea0003800200 */
.L_x_36621:
[----:B------:R-:W-:Y:S01]  /*b450*/  ISETP.NE.AND P3, PT, R17, 0x1, PT ;  /* 0x000000011100780c */ /* 0x000fe20003f65270 */
[----:B------:R-:W-:Y:S01]  /*b460*/  BSSY.RECONVERGENT B0, `(.L_x_36626) ;  /* 0x000004a000007945 */ /* 0x000fe20003800200 */
[----:B------:R-:W-:Y:S01]  /*b470*/  I2FP.F32.U32 R15, R15 ;  /* 0x0000000f000f7245 */ /* 0x000fe20000201000 */
[----:B------:R-:W-:-:S04]  /*b480*/  IMAD.MOV.U32 R20, RZ, RZ, 0x2 ;  /* 0x00000002ff147424 */ /* 0x000fc800078e00ff */
[----:B------:R-:W-:Y:S01]  /*b490*/  FFMA.FTZ R16, R15, R210, 1.1641532182693481445e-10 ;  /* 0x2f0000000f107423 */ /* 0x000fe200000100d2 */
[----:B------:R-:W-:-:S04]  /*b4a0*/  HADD2.F32 R15, -RZ, R22.H0_H0 ;  /* 0x20000016ff0f7230 */ /* 0x000fc80000004100 */
[----:B------:R-:W-:Y:S01]  /*b4b0*/  FSETP.LE.FTZ.AND P2, PT, R16, R211, PT ;  /* 0x000000d31000720b */ /* 0x000fe20003f53000 */
[----:B------:R-:W-:Y:S02]  /*b4c0*/  IMAD.MOV.U32 R16, RZ, RZ, R10 ;  /* 0x000000ffff107224 */ /* 0x000fe400078e000a */
[----:B------:R-:W-:Y:S01]  /*b4d0*/  FMUL.FTZ R18, R15, R212 ;  /* 0x000000d40f127220 */ /* 0x000fe20000410000 */
        /* <DEDUP_REMOVED lines=9> */
.L_x_36628:
        /* <DEDUP_REMOVED lines=13> */
.L_x_36630:
[----:B------:R-:W-:Y:S05]  /*b640*/  BSYNC.RECONVERGENT B1 ;  /* 0x0000000000017941 */ /* 0x000fea0003800200 */
.L_x_36629:
        /* <DEDUP_REMOVED lines=43> */
.L_x_36627:
[----:B------:R-:W-:Y:S05]  /*b900*/  BSYNC.RECONVERGENT B0 ;  /* 0x0000000000007941 */ /* 0x000fea0003800200 */
.L_x_36626:
[----:B------:R-:W-:Y:S01]  /*b910*/  I2FP.F32.U32 R15, R16 ;  /* 0x00000010000f7245 */ /* 0x000fe20000201000 */
[----:B------:R-:W-:Y:S01]  /*b920*/  HADD2.F32 R17, -RZ, R106.H0_H0 ;  /* 0x2000006aff117230 */ /* 0x000fe20000004100 */
        /* <DEDUP_REMOVED lines=8> */
[----:B------:R-:W-:Y:S02]  /*b9b0*/  ISETP.NE.AND P3, PT, R20, 0x1, PT ;  /* 0x000000011400780c */ /* 0x000fe40003f65270 */
[----:B------:R-:W-:-:S05]  /*b9c0*/  FSEL R17, R18, RZ, P2 ;  /* 0x000000ff12117208 */ /* 0x000fca0001000000 */
        /* <DEDUP_REMOVED lines=11> */
.L_x_36633:
        /* <DEDUP_REMOVED lines=13> */
.L_x_36635:
[----:B------:R-:W-:Y:S05]  /*bb50*/  BSYNC.RECONVERGENT B1 ;  /* 0x0000000000017941 */ /* 0x000fea0003800200 */
.L_x_36634:
        /* <DEDUP_REMOVED lines=43> */
.L_x_36632:
[----:B------:R-:W-:Y:S05]  /*be10*/  BSYNC.RECONVERGENT B0 ;  /* 0x0000000000007941 */ /* 0x000fea0003800200 */
.L_x_36631:
        /* <DEDUP_REMOVED lines=18> */
.L_x_36638:
        /* <DEDUP_REMOVED lines=13> */
.L_x_36640:
[----:B------:R-:W-:Y:S05]  /*c010*/  BSYNC.RECONVERGENT B1 ;  /* 0x0000000000017941 */ /* 0x000fea0003800200 */
.L_x_36639:
        /* <DEDUP_REMOVED lines=43> */
.L_x_36637:
[----:B------:R-:W-:Y:S05]  /*c2d0*/  BSYNC.RECONVERGENT B0 ;  /* 0x0000000000007941 */ /* 0x000fea0003800200 */
.L_x_36636:
        /* <DEDUP_REMOVED lines=23> */
.L_x_36643:
        /* <DEDUP_REMOVED lines=13> */
.L_x_36645:
[----:B------:R-:W-:Y:S05]  /*c520*/  BSYNC.RECONVERGENT B1 ;  /* 0x0000000000017941 */ /* 0x000fea0003800200 */
.L_x_36644:
        /* <DEDUP_REMOVED lines=43> */
.L_x_36642:
[----:B------:R-:W-:Y:S05]  /*c7e0*/  BSYNC.RECONVERGENT B0 ;  /* 0x0000000000007941 */ /* 0x000fea0003800200 */
.L_x_36641:
        /* <DEDUP_REMOVED lines=18> */
.L_x_36648:
        /* <DEDUP_REMOVED lines=13> */
.L_x_36650:
[----:B------:R-:W-:Y:S05]  /*c9e0*/  BSYNC.RECONVERGENT B1 ;  /* 0x0000000000017941 */ /* 0x000fea0003800200 */
.L_x_36649:
        /* <DEDUP_REMOVED lines=43> */
.L_x_36647:
[----:B------:R-:W-:Y:S05]  /*cca0*/  BSYNC.RECONVERGENT B0 ;  /* 0x0000000000007941 */ /* 0x000fea0003800200 */
.L_x_36646:
[----:B------:R-:W-:Y:S01]  /*ccb0*/  I2FP.F32.U32 R17, R17 ;  /* 0x0000001100117245 */ /* 0x000fe20000201000 */
[----:B------:R-:W-:Y:S01]  /*ccc0*/  HADD2.F32 R21, -RZ, R107.H0_H0 ;  /* 0x2000006bff157230 */ /* 0x000fe20000004100 */
[----:B------:R-:W-:Y:S03]  /*ccd0*/  BSSY.RECONVERGENT B0, `(.L_x_36651) ;  /* 0x000004e000007945 */ /* 0x000fe60003800200 */
[----:B------:R-:W-:Y:S01]  /*cce0*/  FFMA.FTZ R18, R17, R210, 1.1641532182693481445e-10 ;  /* 0x2f00000011127423 */ /* 0x000fe200000100d2 */
[----:B------:R-:W-:-:S04]  /*ccf0*/  FMUL.FTZ R21, R21, R212 ;  /* 0x000000d415157220 */ /* 0x000fc80000410000 */
[----:B------:R-:W-:Y:S02]  /*cd00*/  FSETP.GTU.FTZ.AND P5, PT, R18, R211, PT ;  /* 0x000000d31200720b */ /* 0x000fe40003fbc000 */
[----:B------:R-:W-:Y:S02]  /*cd10*/  MOV R18, R10 ;  /* 0x0000000a00127202 */ /* 0x000fe40000000f00 */
[----:B------:R-:W-:Y:S02]  /*cd20*/  FSEL R82, R21, RZ, !P5 ;  /* 0x000000ff15527208 */ /* 0x000fe40006800000 */
[----:B------:R-:W-:Y:S02]  /*cd30*/  SEL R17, RZ, 0x1, P5 ;  /* 0x00000001ff117807 */ /* 0x000fe40002800000 */
[----:B------:R-:W-:Y:S02]  /*cd40*/  ISETP.NE.AND P5, PT, R20, 0x1, PT ;  /* 0x000000011400780c */ /* 0x000fe40003fa5270 */
[----:B------:R-:W-:Y:S01]  /*cd50*/  FSEL R21, R22, RZ, P4 ;  /* 0x000000ff16157208 */ /* 0x000fe20002000000 */
[----:B------:R-:W-:-:S04]  /*cd60*/  IMAD.MOV.U32 R22, RZ, RZ, 0x2 ;  /* 0x00000002ff167424 */ /* 0x000fc800078e00ff */
        /* <DEDUP_REMOVED lines=11> */
.L_x_36653:
        /* <DEDUP_REMOVED lines=13> */
.L_x_36655:
[----:B------:R-:W-:Y:S05]  /*cef0*/  BSYNC.RECONVERGENT B1 ;  /* 0x0000000000017941 */ /* 0x000fea0003800200 */
.L_x_36654:
        /* <DEDUP_REMOVED lines=43> */
.L_x_36652:
[----:B------:R-:W-:Y:S05]  /*d1b0*/  BSYNC.RECONVERGENT B0 ;  /* 0x0000000000007941 */ /* 0x000fea0003800200 */
.L_x_36651:
        /* <DEDUP_REMOVED lines=18> */
.L_x_36658:
        /* <DEDUP_REMOVED lines=15> */
.L_x_36660:
[----:B------:R-:W-:Y:S05]  /*d3d0*/  BSYNC.RECONVERGENT B1 ;  /* 0x0000000000017941 */ /* 0x000fea0003800200 */
.L_x_36659:
        /* <DEDUP_REMOVED lines=43> */
.L_x_36657:
[----:B------:R-:W-:Y:S05]  /*d690*/  BSYNC.RECONVERGENT B0 ;  /* 0x0000000000007941 */ /* 0x000fea0003800200 */
.L_x_36656:
        /* <DEDUP_REMOVED lines=11> */
.L_x_36580:
        /* <DEDUP_REMOVED lines=16> */
.L_x_36664:
        /* <DEDUP_REMOVED lines=13> */
.L_x_36666:
[----:B------:R-:W-:Y:S05]  /*d920*/  BSYNC.RECONVERGENT B1 ;  /* 0x0000000000017941 */ /* 0x000fea0003800200 */
.L_x_36665:
[----:B--2---:R-:W-:Y:S01]  /*d930*/  IMAD.WIDE.U32 R28, R0, -0x326172a9, RZ ;  /* 0xcd9e8d57001c7825 */ /* 0x004fe200078e00ff */
        /* <DEDUP_REMOVED lines=42> */
.L_x_36663:
[----:B------:R-:W-:Y:S05]  /*dbe0*/  BSYNC.RECONVERGENT B0 ;  /* 0x0000000000007941 */ /* 0x000fea0003800200 */
.L_x_36662:
[----:B------:R-:W-:Y:S01]  /*dbf0*/  ISETP.NE.AND P2, PT, R27, 0x1, PT ;  /* 0x000000011b00780c */ /* 0x000fe20003f45270 */
[----:B------:R-:W-:Y:S01]  /*dc00*/  BSSY.RECONVERGENT B0, `(.L_x_36667) ;  /* 0x000004a000007945 */ /* 0x000fe20003800200 */
[----:B------:R-:W-:Y:S01]  /*dc10*/  I2FP.F32.U32 R25, R25 ;  /* 0x0000001900197245 */ /* 0x000fe20000201000 */
[----:B--2---:R-:W-:-:S04]  /*dc20*/  IMAD.MOV.U32 R28, RZ, RZ, 0x2 ;  /* 0x00000002ff1c7424 */ /* 0x004fc800078e00ff */
[----:B------:R-:W-:Y:S01]  /*dc30*/  FFMA.FTZ R26, R25, R210, 1.1641532182693481445e-10 ;  /* 0x2f000000191a7423 */ /* 0x000fe200000100d2 */
[----:B-----5:R-:W-:-:S04]  /*dc40*/  HADD2.F32 R25, -RZ, R20.H0_H0 ;  /* 0x20000014ff197230 */ /* 0x020fc80000004100 */
        /* <DEDUP_REMOVED lines=12> */
.L_x_36669:
        /* <DEDUP_REMOVED lines=13> */
.L_x_36671:
[----:B------:R-:W-:Y:S05]  /*dde0*/  BSYNC.RECONVERGENT B1 ;  /* 0x0000000000017941 */ /* 0x000fea0003800200 */
.L_x_36670:
        /* <DEDUP_REMOVED lines=43> */
.L_x_36668:
[----:B------:R-:W-:Y:S05]  /*e0a0*/  BSYNC.RECONVERGENT B0 ;  /* 0x0000000000007941 */ /* 0x000fea0003800200 */
.L_x_36667:
[----:B------:R-:W-:Y:S01]  /*e0b0*/  ISETP.NE.AND P2, PT, R28, 0x1, PT ;  /* 0x000000011c00780c */ /* 0x000fe20003f45270 */
[----:B------:R-:W-:Y:S01]  /*e0c0*/  BSSY.RECONVERGENT B0, `(.L_x_36672) ;  /* 0x000004a000007945 */ /* 0x000fe20003800200 */
[----:B------:R-:W-:-:S05]  /*e0d0*/  I2FP.F32.U32 R27, R26 ;  /* 0x0000001a001b7245 */ /* 0x000fca0000201000 */
[----:B------:R-:W-:Y:S01]  /*e0e0*/  FFMA.FTZ R26, R27, R210, 1.1641532182693481445e-10 ;  /* 0x2f0000001b1a7423 */ /* 0x000fe200000100d2 */
[----:B------:R-:W-:Y:S02]  /*e0f0*/  HADD2.F32 R27, -RZ, R20.H1_H1 ;  /* 0x30000014ff1b7230 */ /* 0x000fe40000004100 */
[----:B------:R-:W-:Y:S02]  /*e100*/  IMAD.MOV.U32 R20, RZ, RZ, R10 ;  /* 0x000000ffff147224 */ /* 0x000fe400078e000a */
[----:B------:R-:W-:Y:S01]  /*e110*/  FSETP.LE.FTZ.AND P3, PT, R26, R211, PT ;  /* 0x000000d31a00720b */ /* 0x000fe20003f73000 */
[----:B------:R-:W-:-:S03]  /*e120*/  IMAD.MOV.U32 R26, RZ, RZ, 0x2 ;  /* 0x00000002ff1a7424 */ /* 0x000fc600078e00ff */
        /* <DEDUP_REMOVED lines=10> */
.L_x_36674:
        /* <DEDUP_REMOVED lines=13> */
.L_x_36676:
[----:B------:R-:W-:Y:S05]  /*e2a0*/  BSYNC.RECONVERGENT B1 ;  /* 0x0000000000017941 */ /* 0x000fea0003800200 */
.L_x_36675:
        /* <DEDUP_REMOVED lines=43> */
.L_x_36673:
[----:B------:R-:W-:Y:S05]  /*e560*/  BSYNC.RECONVERGENT B0 ;  /* 0x0000000000007941 */ /* 0x000fea0003800200 */
.L_x_36672:
[----:B------:R-:W-:Y:S01]  /*e570*/  ISETP.NE.AND P2, PT, R26, 0x1, PT ;  /* 0x000000011a00780c */ /* 0x000fe20003f45270 */
[----:B------:R-:W-:Y:S01]  /*e580*/  BSSY.RECONVERGENT B0, `(.L_x_36677) ;  /* 0x000004a000007945 */ /* 0x000fe20003800200 */
[----:B------:R-:W-:Y:S01]  /*e590*/  I2FP.F32.U32 R29, R20 ;  /* 0x00000014001d7245 */ /* 0x000fe20000201000 */
[----:B------:R-:W-:-:S04]  /*e5a0*/  HFMA2 R28, -RZ, RZ, 0, 1.1920928955078125e-07 ;  /* 0x00000002ff1c7431 */ /* 0x000fc800000001ff */
        /* <DEDUP_REMOVED lines=14> */
.L_x_36679:
        /* <DEDUP_REMOVED lines=13> */
.L_x_36681:
[----:B------:R-:W-:Y:S05]  /*e760*/  BSYNC.RECONVERGENT B1 ;  /* 0x0000000000017941 */ /* 0x000fea0003800200 */
.L_x_36680:
        /* <DEDUP_REMOVED lines=43> */
.L_x_36678:
[----:B------:R-:W-:Y:S05]  /*ea20*/  BSYNC.RECONVERGENT B0 ;  /* 0x0000000000007941 */ /* 0x000fea0003800200 */
.L_x_36677:
[----:B------:R-:W-:Y:S01]  /*ea30*/  ISETP.NE.AND P2, PT, R28, 0x1, PT ;  /* 0x000000011c00780c */ /* 0x000fe20003f45270 */
[----:B------:R-:W-:Y:S01]  /*ea40*/  BSSY.RECONVERGENT B0, `(.L_x_36682) ;  /* 0x000004a000007945 */ /* 0x000fe20003800200 */
[----:B------:R-:W-:Y:S01]  /*ea50*/  I2FP.F32.U32 R31, R20 ;  /* 0x00000014001f7245 */ /* 0x000fe20000201000 */
[----:B------:R-:W-:Y:S02]  /*ea60*/  HADD2.F32 R21, -RZ, R21.H1_H1 ;  /* 0x30000015ff157230 */ /* 0x000fe40000004100 */
        /* <DEDUP_REMOVED lines=14> */
.L_x_36684:
        /* <DEDUP_REMOVED lines=13> */
.L_x_36686:
[----:B------:R-:W-:Y:S05]  /*ec20*/  BSYNC.RECONVERGENT B1 ;  /* 0x0000000000017941 */ /* 0x000fea0003800200 */
.L_x_36685:
        /* <DEDUP_REMOVED lines=43> */
.L_x_36683:
[----:B------:R-:W-:Y:S05]  /*eee0*/  BSYNC.RECONVERGENT B0 ;  /* 0x0000000000007941 */ /* 0x000fea0003800200 */
.L_x_36682:
[----:B------:R-:W-:Y:S01]  /*eef0*/  ISETP.NE.AND P3, PT, R26, 0x1, PT ;  /* 0x000000011a00780c */ /* 0x000fe20003f65270 */
[----:B------:R-:W-:Y:S01]  /*ef00*/  BSSY.RECONVERGENT B0, `(.L_x_36687) ;  /* 0x0000049000007945 */ /* 0x000fe20003800200 */
[----:B------:R-:W-:Y:S01]  /*ef10*/  I2FP.F32.U32 R31, R20 ;  /* 0x00000014001f7245 */ /* 0x000fe20000201000 */
[----:B------:R-:W-:-:S04]  /*ef20*/  IMAD.MOV.U32 R28, RZ, RZ, 0x2 ;  /* 0x00000002ff1c7424 */ /* 0x000fc800078e00ff */
[----:B------:R-:W-:Y:S01]  /*ef30*/  FFMA.FTZ R20, R31, R210, 1.1641532182693481445e-10 ;  /* 0x2f0000001f147423 */ /* 0x000fe200000100d2 */
[----:B------:R-:W-:-:S04]  /*ef40*/  HADD2.F32 R31, -RZ, R22.H0_H0 ;  /* 0x20000016ff1f7230 */ /* 0x000fc80000004100 */
        /* <DEDUP_REMOVED lines=11> */
.L_x_36689:
        /* <DEDUP_REMOVED lines=13> */
.L_x_36691:
[----:B------:R-:W-:Y:S05]  /*f0d0*/  BSYNC.RECONVERGENT B1 ;  /* 0x0000000000017941 */ /* 0x000fea0003800200 */
.L_x_36690:
        /* <DEDUP_REMOVED lines=43> */
.L_x_36688:
[----:B------:R-:W-:Y:S05]  /*f390*/  BSYNC.RECONVERGENT B0 ;  /* 0x0000000000007941 */ /* 0x000fea0003800200 */
.L_x_36687:
[----:B------:R-:W-:Y:S01]  /*f3a0*/  ISETP.NE.AND P4, PT, R28, 0x1, PT ;  /* 0x000000011c00780c */ /* 0x000fe20003f85270 */
[----:B------:R-:W-:Y:S01]  /*f3b0*/  BSSY.RECONVERGENT B0, `(.L_x_36692) ;  /* 0x0000049000007945 */ /* 0x000fe20003800200 */
[----:B------:R-:W-:Y:S01]  /*f3c0*/  I2FP.F32.U32 R33, R20 ;  /* 0x0000001400217245 */ /* 0x000fe20000201000 */
[----:B------:R-:W-:-:S04]  /*f3d0*/  HFMA2 R26, -RZ, RZ, 0, 1.1920928955078125e-07 ;  /* 0x00000002ff1a7431 */ /* 0x000fc800000001ff */
        /* <DEDUP_REMOVED lines=13> */
.L_x_36694:
        /* <DEDUP_REMOVED lines=13> */
.L_x_36696:
[----:B------:R-:W-:Y:S05]  /*f580*/  BSYNC.RECONVERGENT B1 ;  /* 0x0000000000017941 */ /* 0x000fea0003800200 */
.L_x_36695:
        /* <DEDUP_REMOVED lines=43> */
.L_x_36693:
[----:B------:R-:W-:Y:S05]  /*f840*/  BSYNC.RECONVERGENT B0 ;  /* 0x0000000000007941 */ /* 0x000fea0003800200 */
.L_x_36692:
        /* <DEDUP_REMOVED lines=17> */
.L_x_36699:
        /* <DEDUP_REMOVED lines=13> */
.L_x_36701:
[----:B------:R-:W-:Y:S05]  /*fa30*/  BSYNC.RECONVERGENT B1 ;  /* 0x0000000000017941 */ /* 0x000fea0003800200 */
.L_x_36700:
        /* <DEDUP_REMOVED lines=43> */
.L_x_36698:
[----:B------:R-:W-:Y:S05]  /*fcf0*/  BSYNC.RECONVERGENT B0 ;  /* 0x0000000000007941 */ /* 0x000fea0003800200 */
.L_x_36697:
[----:B------:R-:W-:Y:S01]  /*fd00*/  HADD2.F32 R35, -RZ, R23.H1_H1 ;  /* 0x30000017ff237230 */ /* 0x000fe20000004100 */
[----:B------:R-:W-:Y:S01]  /*fd10*/  P2R R26, PR, RZ, 0x2 ;  /* 0x00000002ff1a7803 */ /* 0x000fe20000000000 */
[----:B------:R-:W-:Y:S01]  /*fd20*/  FMUL.FTZ R25, R25, R212 ;  /* 0x000000d419197220 */ /* 0x000fe20000410000 */
        /* <DEDUP_REMOVED lines=34> */
.L_x_36661:
[----:B------:R-:W-:Y:S01]  /*ff50*/  SEL R23, RZ, 0x1000000, !P5 ;  /* 0x01000000ff177807 */ /* 0x000fe20006800000 */
[----:B------:R-:W-:Y:S01]  /*ff60*/  IMAD.WIDE.U32 R28, R213, 0x8, R226 ;  /* 0x00000008d51c7825 */ /* 0x000fe200078e00e2 */
[----:B------:R-:W-:Y:S01]  /*ff70*/  SEL R22, RZ, 0x10000, !P4 ;  /* 0x00010000ff167807 */ /* 0x000fe20006000000 */
[----:B------:R-:W0:Y:S01]  /*ff80*/  @P0 LDC.64 R26, c[0x0][0x398] ;  /* 0x0000e600ff1a0b82 */ /* 0x000e220000000a00 */
[----:B------:R-:W-:Y:S01]  /*ff90*/  SEL R33, RZ, 0x100, !P3 ;  /* 0x00000100ff217807 */ /* 0x000fe20005800000 */
[----:B------:R-:W-:Y:S01]  /*ffa0*/  VIADD R216, R9, 0x40 ;  /* 0x0000004009d87836 */ /* 0x000fe20000000000 */
[----:B------:R-:W-:Y:S02]  /*ffb0*/  ISETP.NE.AND P5, PT, R42, RZ, PT ;  /* 0x000000ff2a00720c */ /* 0x000fe40003fa5270 */
[----:B------:R-:W-:Y:S02]  /*ffc0*/  ISETP.NE.AND P4, PT, R43, RZ, PT ;  /* 0x000000ff2b00720c */ /* 0x000fe40003f85270 */
[----:B------:R-:W-:Y:S01]  /*ffd0*/  ISETP.NE.AND P3, PT, R44, RZ, PT ;  /* 0x000000ff2c00720c */ /* 0x000fe20003f65270 */
[----:B------:R-:W1:Y:S01]  /*ffe0*/  @P1 LDC.64 R30, c[0x0][0x3a0] ;  /* 0x0000e800ff1e1b82 */ /* 0x000e620000000a00 */
[----:B------:R-:W-:-:S02]  /*fff0*/  SEL R21, RZ, 0x10000, !P4 ;  /* 0x00010000ff157807 */ /* 0x000fc40006000000 */
[----:B------:R-:W-:Y:S02]  /*10000*/  SEL R25, RZ, 0x1000000, !P3 ;  /* 0x01000000ff197807 */ /* 0x000fe40005800000 */
[----:B------:R-:W-:Y:S02]  /*10010*/  SEL R20, RZ, 0x100, !P5 ;  /* 0x00000100ff147807 */ /* 0x000fe40006800000 */
[----:B------:R-:W-:Y:S02]  /*10020*/  ISETP.NE.AND P6, PT, R32, RZ, PT ;  /* 0x000000ff2000720c */ /* 0x000fe40003fc5270 */
[----:B------:R-:W-:Y:S01]  /*10030*/  LOP3.LUT R33, R33, R23, R22, 0xfe, !PT ;  /* 0x0000001721217212 */ /* 0x000fe200078efe16 */
[----:B------:R-:W-:Y:S01]  /*10040*/  IMAD.WIDE.U32 R22, R213, 0x20, R228 ;  /* 0x00000020d5167825 */ /* 0x000fe200078e00e4 */
[----:B------:R-:W-:Y:S02]  /*10050*/  LOP3.LUT R20, R20, R25, R21, 0xfe, !PT ;  /* 0x0000001914147212 */ /* 0x000fe400078efe15 */
[----:B------:R-:W-:-:S02]  /*10060*/  SEL R32, RZ, 0x1, !P2 ;  /* 0x00000001ff207807 */ /* 0x000fc40005000000 */
[----:B------:R-:W-:Y:S01]  /*10070*/  SEL R21, RZ, 0x1, !P6 ;  /* 0x00000001ff157807 */ /* 0x000fe20007000000 */
[----:B------:R2:W-:Y:S01]  /*10080*/  STG.E.128 desc[UR6][R22.64], R84 ;  /* 0x0000005416007986 */ /* 0x0005e2000c101d06 */
[----:B------:R-:W-:Y:S01]  /*10090*/  LOP3.LUT R33, R33, R32, RZ, 0xfc, !PT ;  /* 0x0000002021217212 */ /* 0x000fe200078efcff */
[----:B0-----:R-:W-:Y:S01]  /*100a0*/  @P0 IMAD.WIDE.U32 R26, R216, 0x10, R26 ;  /* 0x00000010d81a0825 */ /* 0x001fe200078e001a */
[----:B------:R-:W-:Y:S01]  /*100b0*/  LOP3.LUT R32, R20, R21, RZ, 0xfc, !PT ;  /* 0x0000001514207212 */ /* 0x000fe200078efcff */
[----:B------:R2:W-:Y:S02]  /*100c0*/  STG.E.128 desc[UR6][R22.64+0x10], R80 ;  /* 0x0000105016007986 */ /* 0x0005e4000c101d06 */
[C---:B------:R-:W-:Y:S02]  /*100d0*/  IMAD.WIDE.U32 R20, R216.reuse, 0x10, R188 ;  /* 0x00000010d8147825 */ /* 0x040fe400078e00bc */
[----:B------:R2:W-:Y:S02]  /*100e0*/  STG.E.64 desc[UR6][R28.64], R32 ;  /* 0x000000201c007986 */ /* 0x0005e4000c101b06 */
[----:B-1----:R-:W-:Y:S01]  /*100f0*/  @P1 IMAD.WIDE.U32 R30, R216, 0x20, R30 ;  /* 0x00000020d81e1825 */ /* 0x002fe200078e001e */
[----:B------:R-:W-:Y:S06]  /*10100*/  @!P0 BRA `(.L_x_36702) ;  /* 0x0000000000508947 */ /* 0x000fec0003800000 */
        /* <DEDUP_REMOVED lines=20> */
.L_x_36702:
[----:B------:R1:W5:Y:S04]  /*10250*/  @P0 LDG.E.128 R104, desc[UR6][R26.64] ;  /* 0x000000061a680981 */ /* 0x000368000c1e1d00 */
[----:B------:R1:W5:Y:S04]  /*10260*/  @P1 LDG.E.128 R100, desc[UR6][R30.64] ;  /* 0x000000061e641981 */ /* 0x000368000c1e1d00 */
[----:B------:R1:W5:Y:S04]  /*10270*/  @P1 LDG.E.128 R96, desc[UR6][R30.64+0x10] ;  /* 0x000010061e601981 */ /* 0x000368000c1e1d00 */
[----:B0-2---:R-:W5:Y:S01]  /*10280*/  LDG.E.128 R20, desc[UR6][R20.64] ;  /* 0x0000000614147981 */ /* 0x005f62000c1e1d00 */
        /* <DEDUP_REMOVED lines=17> */
.L_x_36706:
        /* <DEDUP_REMOVED lines=13> */
.L_x_36708:
[----:B------:R-:W-:Y:S05]  /*10470*/  BSYNC.RECONVERGENT B1 ;  /* 0x0000000000017941 */ /* 0x000fea0003800200 */
.L_x_36707:
        /* <DEDUP_REMOVED lines=42> */
.L_x_36705:
[----:B------:R-:W-:Y:S05]  /*10720*/  BSYNC.RECONVERGENT B0 ;  /* 0x0000000000007941 */ /* 0x000fea0003800200 */
.L_x_36704:
[----:B------:R-:W-:Y:S01]  /*10730*/  ISETP.NE.AND P2, PT, R13, 0x1, PT ;  /* 0x000000010d00780c */ /* 0x000fe20003f45270 */
[----:B------:R-:W-:Y:S01]  /*10740*/  BSSY.RECONVERGENT B0, `(.L_x_36709) ;  /* 0x000004b000007945 */ /* 0x000fe20003800200 */
[----:B------:R-:W-:Y:S01]  /*10750*/  I2FP.F32.U32 R11, R11 ;  /* 0x0000000b000b7245 */ /* 0x000fe20000201000 */
[----:B------:R-:W-:-:S04]  /*10760*/  IMAD.MOV.U32 R14, RZ, RZ, 0x2 ;  /* 0x00000002ff0e7424 */ /* 0x000fc800078e00ff */
[----:B------:R-:W-:Y:S01]  /*10770*/  FFMA.FTZ R12, R11, R210, 1.1641532182693481445e-10 ;  /* 0x2f0000000b0c7423 */ /* 0x000fe200000100d2 */
[----:B-----5:R-:W-:-:S04]  /*10780*/  HADD2.F32 R11, -RZ, R20.H0_H0 ;  /* 0x20000014ff0b7230 */ /* 0x020fc80000004100 */
        /* <DEDUP_REMOVED lines=13> */
.L_x_36711:
        /* <DEDUP_REMOVED lines=13> */
.L_x_36713:
[----:B------:R-:W-:Y:S05]  /*10930*/  BSYNC.RECONVERGENT B1 ;  /* 0x0000000000017941 */ /* 0x000fea0003800200 */
.L_x_36712:
        /* <DEDUP_REMOVED lines=43> */
.L_x_36710:
[----:B------:R-:W-:Y:S05]  /*10bf0*/  BSYNC.RECONVERGENT B0 ;  /* 0x0000000000007941 */ /* 0x000fea0003800200 */
.L_x_36709:
[----:B------:R-:W-:Y:S01]  /*10c00*/  I2FP.F32.U32 R11, R12 ;  /* 0x0000000c000b7245 */ /* 0x000fe20000201000 */
[----:B------:R-:W-:Y:S01]  /*10c10*/  HADD2.F32 R13, -RZ, R104.H0_H0 ;  /* 0x20000068ff0d7230 */ /* 0x000fe20000004100 */
[----:B------:R-:W-:Y:S01]  /*10c20*/  ISETP.NE.AND P3, PT, R14, 0x1, PT ;  /* 0x000000010e00780c */ /* 0x000fe20003f65270 */
[----:B------:R-:W-:Y:S01]  /*10c30*/  BSSY.RECONVERGENT B0, `(.L_x_36714) ;  /* 0x000004d000007945 */ /* 0x000fe20003800200 */
[----:B------:R-:W-:Y:S02]  /*10c40*/  HFMA2 R15, -RZ, RZ, 0, 1.1920928955078125e-07 ;  /* 0x00000002ff0f7431 */ /* 0x000fe400000001ff */
        /* <DEDUP_REMOVED lines=18> */
.L_x_36716:
        /* <DEDUP_REMOVED lines=13> */
.L_x_36718:
[----:B------:R-:W-:Y:S05]  /*10e40*/  BSYNC.RECONVERGENT B1 ;  /* 0x0000000000017941 */ /* 0x000fea0003800200 */
.L_x_36717:
        /* <DEDUP_REMOVED lines=43> */
.L_x_36715:
[----:B------:R-:W-:Y:S05]  /*11100*/  BSYNC.RECONVERGENT B0 ;  /* 0x0000000000007941 */ /* 0x000fea0003800200 */
.L_x_36714:
        /* <DEDUP_REMOVED lines=19> */
.L_x_36721:
        /* <DEDUP_REMOVED lines=13> */
.L_x_36723:
[----:B------:R-:W-:Y:S05]  /*11310*/  BSYNC.RECONVERGENT B1 ;  /* 0x0000000000017941 */ /* 0x000fea0003800200 */
.L_x_36722:
        /* <DEDUP_REMOVED lines=43> */
.L_x_36720:
[----:B------:R-:W-:Y:S05]  /*115d0*/  BSYNC.RECONVERGENT B0 ;  /* 0x0000000000007941 */ /* 0x000fea0003800200 */
.L_x_36719:
        /* <DEDUP_REMOVED lines=10> */
[----:B------:R-:W-:Y:S01]  /*11680*/  IMAD.MOV.U32 R15, RZ, RZ, 0x2 ;  /* 0x00000002ff0f7424 */ /* 0x000fe200078e00ff */
        /* <DEDUP_REMOVED lines=12> */
.L_x_36726:
        /* <DEDUP_REMOVED lines=13> */
.L_x_36728:
[----:B------:R-:W-:Y:S05]  /*11820*/  BSYNC.RECONVERGENT B1 ;  /* 0x0000000000017941 */ /* 0x000fea0003800200 */
.L_x_36727:
        /* <DEDUP_REMOVED lines=43> */
.L_x_36725:
[----:B------:R-:W-:Y:S05]  /*11ae0*/  BSYNC.RECONVERGENT B0 ;  /* 0x0000000000007941 */ /* 0x000fea0003800200 */
.L_x_36724:
[----:B------:R-:W-:Y:S01]  /*11af0*/  ISETP.NE.AND P2, PT, R15, 0x1, PT ;  /* 0x000000010f00780c */ /* 0x000fe20003f45270 */
[----:B------:R-:W-:Y:S01]  /*11b00*/  BSSY.RECONVERGENT B0, `(.L_x_36729) ;  /* 0x000004b000007945 */ /* 0x000fe20003800200 */
[----:B------:R-:W-:Y:S01]  /*11b10*/  I2FP.F32.U32 R13, R13 ;  /* 0x0000000d000d7245 */ /* 0x000fe20000201000 */
[----:B------:R-:W-:-:S04]  /*11b20*/  HFMA2 R16, -RZ, RZ, 0, 1.1920928955078125e-07 ;  /* 0x00000002ff107431 */ /* 0x000fc800000001ff */
[----:B------:R-:W-:Y:S01]  /*11b30*/  FFMA.FTZ R14, R13, R210, 1.1641532182693481445e-10 ;  /* 0x2f0000000d0e7423 */ /* 0x000fe200000100d2 */
[----:B------:R-:W-:-:S04]  /*11b40*/  HADD2.F32 R13, -RZ, R21.H0_H0 ;  /* 0x20000015ff0d7230 */ /* 0x000fc80000004100 */
        /* <DEDUP_REMOVED lines=13> */
.L_x_36731:
        /* <DEDUP_REMOVED lines=13> */
.L_x_36733:
[----:B------:R-:W-:Y:S05]  /*11cf0*/  BSYNC.RECONVERGENT B1 ;  /* 0x0000000000017941 */ /* 0x000fea0003800200 */
.L_x_36732:
        /* <DEDUP_REMOVED lines=43> */
.L_x_36730:
[----:B------:R-:W-:Y:S05]  /*11fb0*/  BSYNC.RECONVERGENT B0 ;  /* 0x0000000000007941 */ /* 0x000fea0003800200 */
.L_x_36729:
        /* <DEDUP_REMOVED lines=23> */
.L_x_36736:
        /* <DEDUP_REMOVED lines=13> */
.L_x_36738:
[----:B------:R-:W-:Y:S05]  /*12200*/  BSYNC.RECONVERGENT B1 ;  /* 0x0000000000017941 */ /* 0x000fea0003800200 */
.L_x_36737:
        /* <DEDUP_REMOVED lines=43> */
.L_x_36735:
[----:B------:R-:W-:Y:S05]  /*124c0*/  BSYNC.RECONVERGENT B0 ;  /* 0x0000000000007941 */ /* 0x000fea0003800200 */
.L_x_36734:
[----:B------:R-:W-:Y:S01]  /*124d0*/  ISETP.NE.AND P2, PT, R17, 0x1, PT ;  /* 0x000000011100780c */ /* 0x000fe20003f45270 */
[----:B------:R-:W-:Y:S01]  /*124e0*/  HADD2.F32 R21, -RZ, R21.H1_H1 ;  /* 0x30000015ff157230 */ /* 0x000fe20000004100 */
[----:B------:R-:W-:Y:S01]  /*124f0*/  I2FP.F32.U32 R15, R14 ;  /* 0x0000000e000f7245 */ /* 0x000fe20000201000 */
[----:B------:R-:W-:Y:S01]  /*12500*/  BSSY.RECONVERGENT B0, `(.L_x_36739) ;  /* 0x0000049000007945 */ /* 0x000fe20003800200 */
[----:B------:R-:W-:Y:S02]  /*12510*/  IMAD.MOV.U32 R20, RZ, RZ, 0x2 ;  /* 0x00000002ff147424 */ /* 0x000fe400078e00ff */
        /* <DEDUP_REMOVED lines=14> */
.L_x_36741:
        /* <DEDUP_REMOVED lines=13> */
.L_x_36743:
[----:B------:R-:W-:Y:S05]  /*126d0*/  BSYNC.RECONVERGENT B1 ;  /* 0x0000000000017941 */ /* 0x000fea0003800200 */
.L_x_36742:
        /* <DEDUP_REMOVED lines=43> */
.L_x_36740:
[----:B------:R-:W-:Y:S05]  /*12990*/  BSYNC.RECONVERGENT B0 ;  /* 0x0000000000007941 */ /* 0x000fea0003800200 */
.L_x_36739:
[----:B------:R-:W-:Y:S01]  /*129a0*/  I2FP.F32.U32 R15, R14 ;  /* 0x0000000e000f7245 */ /* 0x000fe20000201000 */
[----:B------:R-:W-:Y:S01]  /*129b0*/  HADD2.F32 R17, -RZ, R105.H1_H1 ;  /* 0x30000069ff117230 */ /* 0x000fe20000004100 */
[----:B------:R-:W-:Y:S01]  /*129c0*/  FSEL R16, R18, RZ, P4 ;  /* 0x000000ff12107208 */ /* 0x000fe20002000000 */
[----:B------:R-:W-:Y:S02]  /*129d0*/  BSSY.RECONVERGENT B0, `(.L_x_36744) ;  /* 0x000004d000007945 */ /* 0x000fe40003800200 */
[----:B------:R-:W-:Y:S01]  /*129e0*/  FFMA.FTZ R14, R15, R210, 1.1641532182693481445e-10 ;  /* 0x2f0000000f0e7423 */ /* 0x000fe200000100d2 */
[----:B------:R-:W-:Y:S01]  /*129f0*/  FMUL.FTZ R17, R17, R212 ;  /* 0x000000d411117220 */ /* 0x000fe20000410000 */
[----:B------:R-:W-:-:S03]  /*12a00*/  IMAD.MOV.U32 R15, RZ, RZ, R10 ;  /* 0x000000ffff0f7224 */ /* 0x000fc600078e000a */
        /* <DEDUP_REMOVED lines=16> */
.L_x_36746:
        /* <DEDUP_REMOVED lines=13> */
.L_x_36748:
[----:B------:R-:W-:Y:S05]  /*12be0*/  BSYNC.RECONVERGENT B1 ;  /* 0x0000000000017941 */ /* 0x000fea0003800200 */
.L_x_36747:
        /* <DEDUP_REMOVED lines=43> */
.L_x_36745:
[----:B------:R-:W-:Y:S05]  /*12ea0*/  BSYNC.RECONVERGENT B0 ;  /* 0x0000000000007941 */ /* 0x000fea0003800200 */
.L_x_36744:
        /* <DEDUP_REMOVED lines=18> */
.L_x_36751:
        /* <DEDUP_REMOVED lines=13> */
.L_x_36753:
[----:B------:R-:W-:Y:S05]  /*130a0*/  BSYNC.RECONVERGENT B1 ;  /* 0x0000000000017941 */ /* 0x000fea0003800200 */
.L_x_36752:
        /* <DEDUP_REMOVED lines=43> */
.L_x_36750:
[----:B------:R-:W-:Y:S05]  /*13360*/  BSYNC.RECONVERGENT B0 ;  /* 0x0000000000007941 */ /* 0x000fea0003800200 */
.L_x_36749:
[----:B------:R-:W-:Y:S01]  /*13370*/  I2FP.F32.U32 R15, R16 ;  /* 0x00000010000f7245 */ /* 0x000fe20000201000 */
[----:B------:R-:W-:Y:S01]  /*13380*/  HADD2.F32 R17, -RZ, R106.H0_H0 ;  /* 0x2000006aff117230 */ /* 0x000fe20000004100 */
[----:B------:R-:W-:Y:S01]  /*13390*/  BSSY.RECONVERGENT B0, `(.L_x_36754) ;  /* 0x000004e000007945 */ /* 0x000fe20003800200 */
[----:B------:R-:W-:Y:S02]  /*133a0*/  IMAD.MOV.U32 R24, RZ, RZ, 0x2 ;  /* 0x00000002ff187424 */ /* 0x000fe400078e00ff */
        /* <DEDUP_REMOVED lines=19> */
.L_x_36756:
        /* <DEDUP_REMOVED lines=13> */
.L_x_36758:
[----:B------:R-:W-:Y:S05]  /*135b0*/  BSYNC.RECONVERGENT B1 ;  /* 0x0000000000017941 */ /* 0x000fea0003800200 */
.L_x_36757:
        /* <DEDUP_REMOVED lines=43> */
.L_x_36755:
[----:B------:R-:W-:Y:S05]  /*13870*/  BSYNC.RECONVERGENT B0 ;  /* 0x0000000000007941 */ /* 0x000fea0003800200 */
.L_x_36754:
        /* <DEDUP_REMOVED lines=18> */
.L_x_36761:
        /* <DEDUP_REMOVED lines=13> */
.L_x_36763:
[----:B------:R-:W-:Y:S05]  /*13a70*/  BSYNC.RECONVERGENT B1 ;  /* 0x0000000000017941 */ /* 0x000fea0003800200 */
.L_x_36762:
        /* <DEDUP_REMOVED lines=43> */
.L_x_36760:
[----:B------:R-:W-:Y:S05]  /*13d30*/  BSYNC.RECONVERGENT B0 ;  /* 0x0000000000007941 */ /* 0x000fea0003800200 */
.L_x_36759:
        /* <DEDUP_REMOVED lines=23> */
.L_x_36766:
        /* <DEDUP_REMOVED lines=13> */
.L_x_36768:
[----:B------:R-:W-:Y:S05]  /*13f80*/  BSYNC.RECONVERGENT B1 ;  /* 0x0000000000017941 */ /* 0x000fea0003800200 */
.L_x_36767:
        /* <DEDUP_REMOVED lines=43> */
.L_x_36765:
[----:B------:R-:W-:Y:S05]  /*14240*/  BSYNC.RECONVERGENT B0 ;  /* 0x0000000000007941 */ /* 0x000fea0003800200 */
.L_x_36764:
        /* <DEDUP_REMOVED lines=18> */
.L_x_36771:
        /* <DEDUP_REMOVED lines=13> */
.L_x_36773:
[----:B------:R-:W-:Y:S05]  /*14440*/  BSYNC.RECONVERGENT B1 ;  /* 0x0000000000017941 */ /* 0x000fea0003800200 */
.L_x_36772:
        /* <DEDUP_REMOVED lines=43> */
.L_x_36770:
[----:B------:R-:W-:Y:S05]  /*14700*/  BSYNC.RECONVERGENT B0 ;  /* 0x0000000000007941 */ /* 0x000fea0003800200 */
.L_x_36769:
        /* <DEDUP_REMOVED lines=9> */
[----:B------:R-:W-:Y:S02]  /*147a0*/  ISETP.NE.AND P5, PT, R20, 0x1, PT ;  /* 0x000000011400780c */ /* 0x000fe40003fa5270 */
[----:B------:R-:W-:Y:S01]  /*147b0*/  FSEL R21, R22, RZ, P4 ;  /* 0x000000ff16157208 */ /* 0x000fe20002000000 */
[----:B------:R-:W-:-:S04]  /*147c0*/  HFMA2 R22, -RZ, RZ, 0, 1.1920928955078125e-07 ;  /* 0x00000002ff167431 */ /* 0x000fc800000001ff */
        /* <DEDUP_REMOVED lines=11> */
.L_x_36776:
        /* <DEDUP_REMOVED lines=13> */
.L_x_36778:
[----:B------:R-:W-:Y:S05]  /*14950*/  BSYNC.RECONVERGENT B1 ;  /* 0x0000000000017941 */ /* 0x000fea0003800200 */
.L_x_36777:
        /* <DEDUP_REMOVED lines=43> */
.L_x_36775:
[----:B------:R-:W-:Y:S05]  /*14c10*/  BSYNC.RECONVERGENT B0 ;  /* 0x0000000000007941 */ /* 0x000fea0003800200 */
.L_x_36774:
        /* <DEDUP_REMOVED lines=18> */
.L_x_36781:
        /* <DEDUP_REMOVED lines=15> */
.L_x_36783:
[----:B------:R-:W-:Y:S05]  /*14e30*/  BSYNC.RECONVERGENT B1 ;  /* 0x0000000000017941 */ /* 0x000fea0003800200 */
.L_x_36782:
        /* <DEDUP_REMOVED lines=43> */
.L_x_36780:
[----:B------:R-:W-:Y:S05]  /*150f0*/  BSYNC.RECONVERGENT B0 ;  /* 0x0000000000007941 */ /* 0x000fea0003800200 */
.L_x_36779:
        /* <DEDUP_REMOVED lines=11> */
.L_x_36703:
        /* <DEDUP_REMOVED lines=16> */
.L_x_36787:
        /* <DEDUP_REMOVED lines=13> */
.L_x_36789:
[----:B------:R-:W-:Y:S05]  /*15380*/  BSYNC.RECONVERGENT B1 ;  /* 0x0000000000017941 */ /* 0x000fea0003800200 */
.L_x_36788:
        /* <DEDUP_REMOVED lines=42> */
.L_x_36786:
[----:B------:R-:W-:Y:S05]  /*15630*/  BSYNC.RECONVERGENT B0 ;  /* 0x0000000000007941 */ /* 0x000fea0003800200 */
.L_x_36785:
[----:B------:R-:W-:Y:S01]  /*15640*/  ISETP.NE.AND P2, PT, R27, 0x1, PT ;  /* 0x000000011b00780c */ /* 0x000fe20003f45270 */
[----:B------:R-:W-:Y:S01]  /*15650*/  BSSY.RECONVERGENT B0, `(.L_x_36790) ;  /* 0x000004a000007945 */ /* 0x000fe20003800200 */
[----:B------:R-:W-:Y:S01]  /*15660*/  I2FP.F32.U32 R25, R25 ;  /* 0x0000001900197245 */ /* 0x000fe20000201000 */
[----:B------:R-:W-:-:S04]  /*15670*/  IMAD.MOV.U32 R28, RZ, RZ, 0x2 ;  /* 0x00000002ff1c7424 */ /* 0x000fc800078e00ff */
        /* <DEDUP_REMOVED lines=14> */
.L_x_36792:
        /* <DEDUP_REMOVED lines=13> */
.L_x_36794:
[----:B------:R-:W-:Y:S05]  /*15830*/  BSYNC.RECONVERGENT B1 ;  /* 0x0000000000017941 */ /* 0x000fea0003800200 */
.L_x_36793:
        /* <DEDUP_REMOVED lines=43> */
.L_x_36791:
[----:B------:R-:W-:Y:S05]  /*15af0*/  BSYNC.RECONVERGENT B0 ;  /* 0x0000000000007941 */ /* 0x000fea0003800200 */
.L_x_36790:
        /* <DEDUP_REMOVED lines=18> */
.L_x_36797:
        /* <DEDUP_REMOVED lines=13> */
.L_x_36799:
[----:B------:R-:W-:Y:S05]  /*15cf0*/  BSYNC.RECONVERGENT B1 ;  /* 0x0000000000017941 */ /* 0x000fea0003800200 */
.L_x_36798:
        /* <DEDUP_REMOVED lines=43> */
.L_x_36796:
[----:B------:R-:W-:Y:S05]  /*15fb0*/  BSYNC.RECONVERGENT B0 ;  /* 0x0000000000007941 */ /* 0x000fea0003800200 */
.L_x_36795:
        /* <DEDUP_REMOVED lines=18> */
.L_x_36802:
        /* <DEDUP_REMOVED lines=13> */
.L_x_36804:
[----:B------:R-:W-:Y:S05]  /*161b0*/  BSYNC.RECONVERGENT B1 ;  /* 0x0000000000017941 */ /* 0x000fea0003800200 */
.L_x_36803:
        /* <DEDUP_REMOVED lines=43> */
.L_x_36801:
[----:B------:R-:W-:Y:S05]  /*16470*/  BSYNC.RECONVERGENT B0 ;  /* 0x0000000000007941 */ /* 0x000fea0003800200 */
.L_x_36800:
        /* <DEDUP_REMOVED lines=18> */
.L_x_36807:
        /* <DEDUP_REMOVED lines=13> */
.L_x_36809:
[----:B------:R-:W-:Y:S05]  /*16670*/  BSYNC.RECONVERGENT B1 ;  /* 0x0000000000017941 */ /* 0x000fea0003800200 */
.L_x_36808:
        /* <DEDUP_REMOVED lines=43> */
.L_x_36806:
[----:B------:R-:W-:Y:S05]  /*16930*/  BSYNC.RECONVERGENT B0 ;  /* 0x0000000000007941 */ /* 0x000fea0003800200 */
.L_x_36805:
        /* <DEDUP_REMOVED lines=17> */
.L_x_36812:
        /* <DEDUP_REMOVED lines=13> */
.L_x_36814:
[----:B------:R-:W-:Y:S05]  /*16b20*/  BSYNC.RECONVERGENT B1 ;  /* 0x0000000000017941 */ /* 0x000fea0003800200 */
.L_x_36813:
        /* <DEDUP_REMOVED lines=43> */
.L_x_36811:
[----:B------:R-:W-:Y:S05]  /*16de0*/  BSYNC.RECONVERGENT B0 ;  /* 0x0000000000007941 */ /* 0x000fea0003800200 */
.L_x_36810:
        /* <DEDUP_REMOVED lines=17> */
.L_x_36817:
        /* <DEDUP_REMOVED lines=13> */
.L_x_36819:
[----:B------:R-:W-:Y:S05]  /*16fd0*/  BSYNC.RECONVERGENT B1 ;  /* 0x0000000000017941 */ /* 0x000fea0003800200 */
.L_x_36818:
        /* <DEDUP_REMOVED lines=43> */
.L_x_36816:
[----:B------:R-:W-:Y:S05]  /*17290*/  BSYNC.RECONVERGENT B0 ;  /* 0x0000000000007941 */ /* 0x000fea0003800200 */
.L_x_36815:
        /* <DEDUP_REMOVED lines=17> */
.L_x_36822:
        /* <DEDUP_REMOVED lines=13> */
.L_x_36824:
[----:B------:R-:W-:Y:S05]  /*17480*/  BSYNC.RECONVERGENT B1 ;  /* 0x0000000000017941 */ /* 0x000fea0003800200 */
.L_x_36823:
        /* <DEDUP_REMOVED lines=43> */
.L_x_36821:
[----:B------:R-:W-:Y:S05]  /*17740*/  BSYNC.RECONVERGENT B0 ;  /* 0x0000000000007941 */ /* 0x000fea0003800200 */
.L_x_36820:
        /* <DEDUP_REMOVED lines=37> */
.L_x_36784:
        /* <DEDUP_REMOVED lines=21> */
[C---:B0-----:R-:W-:Y:S01]  /*17af0*/  @P0 IMAD.WIDE.U32 R24, R217.reuse, 0x10, R24 ;  /* 0x00000010d9180825 */ /* 0x041fe200078e0018 */
        /* <DEDUP_REMOVED lines=26> */
.L_x_36825:
        /* <DEDUP_REMOVED lines=21> */
.L_x_36829:
        /* <DEDUP_REMOVED lines=13> */
.L_x_36831:
[----:B------:R-:W-:Y:S05]  /*17ec0*/  BSYNC.RECONVERGENT B1 ;  /* 0x0000000000017941 */ /* 0x000fea0003800200 */
.L_x_36830:
        /* <DEDUP_REMOVED lines=40> */
[----:B------:R-:W-:Y:S01]  /*18150*/  LOP3.LUT R5, R192, R14, R25, 0x96, !PT ;  /* 0x0000000ec0057212 */ /* 0x000fe200078e9619 */
[----:B------:R-:W-:-:S07]  /*18160*/  IMAD.MOV.U32 R11, RZ, RZ, R26 ;  /* 0x000000ffff0b7224 */ /* 0x000fce00078e001a */
.L_x_36828:
[----:B------:R-:W-:Y:S05]  /*18170*/  BSYNC.RECONVERGENT B0 ;  /* 0x0000000000007941 */ /* 0x000fea0003800200 */
.L_x_36827:
        /* <DEDUP_REMOVED lines=19> */
.L_x_36834:
        /* <DEDUP_REMOVED lines=13> */
.L_x_36836:
[----:B------:R-:W-:Y:S05]  /*18380*/  BSYNC.RECONVERGENT B1 ;  /* 0x0000000000017941 */ /* 0x000fea0003800200 */
.L_x_36835:
        /* <DEDUP_REMOVED lines=43> */
.L_x_36833:
[----:B------:R-:W-:Y:S05]  /*18640*/  BSYNC.RECONVERGENT B0 ;  /* 0x0000000000007941 */ /* 0x000fea0003800200 */
.L_x_36832:
        /* <DEDUP_REMOVED lines=23> */
.L_x_36839:
        /* <DEDUP_REMOVED lines=13> */
.L_x_36841:
[----:B------:R-:W-:Y:S05]  /*18890*/  BSYNC.RECONVERGENT B1 ;  /* 0x0000000000017941 */ /* 0x000fea0003800200 */
.L_x_36840:
        /* <DEDUP_REMOVED lines=43> */
.L_x_36838:
[----:B------:R-:W-:Y:S05]  /*18b50*/  BSYNC.RECONVERGENT B0 ;  /* 0x0000000000007941 */ /* 0x000fea0003800200 */
.L_x_36837:
        /* <DEDUP_REMOVED lines=19> */
.L_x_36844:
        /* <DEDUP_REMOVED lines=13> */
.L_x_36846:
[----:B------:R-:W-:Y:S05]  /*18d60*/  BSYNC.RECONVERGENT B1 ;  /* 0x0000000000017941 */ /* 0x000fea0003800200 */
.L_x_36845:
        /* <DEDUP_REMOVED lines=43> */
.L_x_36843:
[----:B------:R-:W-:Y:S05]  /*19020*/  BSYNC.RECONVERGENT B0 ;  /* 0x0000000000007941 */ /* 0x000fea0003800200 */
.L_x_36842:
        /* <DEDUP_REMOVED lines=23> */
.L_x_36849:
        /* <DEDUP_REMOVED lines=13> */
.L_x_36851:
[----:B------:R-:W-:Y:S05]  /*19270*/  BSYNC.RECONVERGENT B1 ;  /* 0x0000000000017941 */ /* 0x000fea0003800200 */
.L_x_36850:
        /* <DEDUP_REMOVED lines=43> */
.L_x_36848:
[----:B------:R-:W-:Y:S05]  /*19530*/  BSYNC.RECONVERGENT B0 ;  /* 0x0000000000007941 */ /* 0x000fea0003800200 */
.L_x_36847:
        /* <DEDUP_REMOVED lines=19> */
.L_x_36854:
        /* <DEDUP_REMOVED lines=13> */
.L_x_36856:
[----:B------:R-:W-:Y:S05]  /*19740*/  BSYNC.RECONVERGENT B1 ;  /* 0x0000000000017941 */ /* 0x000fea0003800200 */
.L_x_36855:
        /* <DEDUP_REMOVED lines=43> */
.L_x_36853:
[----:B------:R-:W-:Y:S05]  /*19a00*/  BSYNC.RECONVERGENT B0 ;  /* 0x0000000000007941 */ /* 0x000fea0003800200 */
.L_x_36852:
        /* <DEDUP_REMOVED lines=23> */
.L_x_36859:
        /* <DEDUP_REMOVED lines=13> */
.L_x_36861:
[----:B------:R-:W-:Y:S05]  /*19c50*/  BSYNC.RECONVERGENT B1 ;  /* 0x0000000000017941 */ /* 0x000fea0003800200 */
.L_x_36860:
        /* <DEDUP_REMOVED lines=43> */
.L_x_36858:
[----:B------:R-:W-:Y:S05]  /*19f10*/  BSYNC.RECONVERGENT B0 ;  /* 0x0000000000007941 */ /* 0x000fea0003800200 */
.L_x_36857:
        /* <DEDUP_REMOVED lines=19> */
.L_x_36864:
        /* <DEDUP_REMOVED lines=13> */
.L_x_36866:
[----:B------:R-:W-:Y:S05]  /*1a120*/  BSYNC.RECONVERGENT B1 ;  /* 0x0000000000017941 */ /* 0x000fea0003800200 */
.L_x_36865:
        /* <DEDUP_REMOVED lines=43> */
.L_x_36863:
[----:B------:R-:W-:Y:S05]  /*1a3e0*/  BSYNC.RECONVERGENT B0 ;  /* 0x0000000000007941 */ /* 0x000fea0003800200 */
.L_x_36862:
        /* <DEDUP_REMOVED lines=23> */
.L_x_36869:
        /* <DEDUP_REMOVED lines=13> */
.L_x_36871:
[----:B------:R-:W-:Y:S05]  /*1a630*/  BSYNC.RECONVERGENT B1 ;  /* 0x0000000000017941 */ /* 0x000fea0003800200 */
.L_x_36870:
        /* <DEDUP_REMOVED lines=43> */
.L_x_36868:
[----:B------:R-:W-:Y:S05]  /*1a8f0*/  BSYNC.RECONVERGENT B0 ;  /* 0x0000000000007941 */ /* 0x000fea0003800200 */
.L_x_36867:
        /* <DEDUP_REMOVED lines=18> */
.L_x_36874:
        /* <DEDUP_REMOVED lines=13> */
.L_x_36876:
[----:B------:R-:W-:Y:S05]  /*1aaf0*/  BSYNC.RECONVERGENT B1 ;  /* 0x0000000000017941 */ /* 0x000fea0003800200 */
.L_x_36875:
        /* <DEDUP_REMOVED lines=43> */
.L_x_36873:
[----:B------:R-:W-:Y:S05]  /*1adb0*/  BSYNC.RECONVERGENT B0 ;  /* 0x0000000000007941 */ /* 0x000fea0003800200 */
.L_x_36872:
        /* <DEDUP_REMOVED lines=23> */
.L_x_36879:
        /* <DEDUP_REMOVED lines=13> */
.L_x_36881:
[----:B------:R-:W-:Y:S05]  /*1b000*/  BSYNC.RECONVERGENT B1 ;  /* 0x0000000000017941 */ /* 0x000fea0003800200 */
.L_x_36880:
        /* <DEDUP_REMOVED lines=43> */
.L_x_36878:
[----:B------:R-:W-:Y:S05]  /*1b2c0*/  BSYNC.RECONVERGENT B0 ;  /* 0x0000000000007941 */ /* 0x000fea0003800200 */
.L_x_36877:
        /* <DEDUP_REMOVED lines=18> */
.L_x_36884:
        /* <DEDUP_REMOVED lines=13> */
.L_x_36886:
[----:B------:R-:W-:Y:S05]  /*1b4c0*/  BSYNC.RECONVERGENT B1 ;  /* 0x0000000000017941 */ /* 0x000fea0003800200 */
.L_x_36885:
        /* <DEDUP_REMOVED lines=43> */
.L_x_36883:
[----:B------:R-:W-:Y:S05]  /*1b780*/  BSYNC.RECONVERGENT B0 ;  /* 0x0000000000007941 */ /* 0x000fea0003800200 */
.L_x_36882:
        /* <DEDUP_REMOVED lines=23> */
.L_x_36889:
        /* <DEDUP_REMOVED lines=13> */
.L_x_36891:
[----:B------:R-:W-:Y:S05]  /*1b9d0*/  BSYNC.RECONVERGENT B1 ;  /* 0x0000000000017941 */ /* 0x000fea0003800200 */
.L_x_36890:
        /* <DEDUP_REMOVED lines=43> */
.L_x_36888:
[----:B------:R-:W-:Y:S05]  /*1bc90*/  BSYNC.RECONVERGENT B0 ;  /* 0x0000000000007941 */ /* 0x000fea0003800200 */
.L_x_36887:
        /* <DEDUP_REMOVED lines=18> */
.L_x_36894:
        /* <DEDUP_REMOVED lines=13> */
.L_x_36896:
[----:B------:R-:W-:Y:S05]  /*1be90*/  BSYNC.RECONVERGENT B1 ;  /* 0x0000000000017941 */ /* 0x000fea0003800200 */
.L_x_36895:
        /* <DEDUP_REMOVED lines=43> */
.L_x_36893:
[----:B------:R-:W-:Y:S05]  /*1c150*/  BSYNC.RECONVERGENT B0 ;  /* 0x0000000000007941 */ /* 0x000fea0003800200 */
.L_x_36892:
        /* <DEDUP_REMOVED lines=23> */
.L_x_36899:
        /* <DEDUP_REMOVED lines=13> */
.L_x_36901:
[----:B------:R-:W-:Y:S05]  /*1c3a0*/  BSYNC.RECONVERGENT B1 ;  /* 0x0000000000017941 */ /* 0x000fea0003800200 */
.L_x_36900:
        /* <DEDUP_REMOVED lines=43> */
.L_x_36898:
[----:B------:R-:W-:Y:S05]  /*1c660*/  BSYNC.RECONVERGENT B0 ;  /* 0x0000000000007941 */ /* 0x000fea0003800200 */
.L_x_36897:
        /* <DEDUP_REMOVED lines=18> */
.L_x_36904:
        /* <DEDUP_REMOVED lines=15> */
.L_x_36906:
[----:B------:R-:W-:Y:S05]  /*1c880*/  BSYNC.RECONVERGENT B1 ;  /* 0x0000000000017941 */ /* 0x000fea0003800200 */
.L_x_36905:
        /* <DEDUP_REMOVED lines=43> */
.L_x_36903:
[----:B------:R-:W-:Y:S05]  /*1cb40*/  BSYNC.RECONVERGENT B0 ;  /* 0x0000000000007941 */ /* 0x000fea0003800200 */
.L_x_36902:
        /* <DEDUP_REMOVED lines=11> */
.L_x_36826:
        /* <DEDUP_REMOVED lines=16> */
.L_x_36910:
        /* <DEDUP_REMOVED lines=13> */
.L_x_36912:
[----:B------:R-:W-:Y:S05]  /*1cdd0*/  BSYNC.RECONVERGENT B1 ;  /* 0x0000000000017941 */ /* 0x000fea0003800200 */
.L_x_36911:
        /* <DEDUP_REMOVED lines=41> */
[----:B------:R-:W-:Y:S02]  /*1d070*/  LOP3.LUT R5, R192, R24, R29, 0x96, !PT ;  /* 0x00000018c0057212 */ /* 0x000fe400078e961d */
[----:B------:R-:W-:-:S07]  /*1d080*/  MOV R24, R28 ;  /* 0x0000001c00187202 */ /* 0x000fce0000000f00 */
.L_x_36909:
[----:B------:R-:W-:Y:S05]  /*1d090*/  BSYNC.RECONVERGENT B0 ;  /* 0x0000000000007941 */ /* 0x000fea0003800200 */
.L_x_36908:
[----:B------:R-:W-:Y:S01]  /*1d0a0*/  ISETP.NE.AND P2, PT, R27, 0x1, PT ;  /* 0x000000011b00780c */ /* 0x000fe20003f45270 */
[----:B------:R-:W-:Y:S01]  /*1d0b0*/  BSSY.RECONVERGENT B0, `(.L_x_36913) ;  /* 0x000004a000007945 */ /* 0x000fe20003800200 */
[----:B------:R-:W-:Y:S01]  /*1d0c0*/  I2FP.F32.U32 R25, R25 ;  /* 0x0000001900197245 */ /* 0x000fe20000201000 */
[----:B------:R-:W-:-:S04]  /*1d0d0*/  HFMA2 R28, -RZ, RZ, 0, 1.1920928955078125e-07 ;  /* 0x00000002ff1c7431 */ /* 0x000fc800000001ff */
        /* <DEDUP_REMOVED lines=14> */
.L_x_36915:
        /* <DEDUP_REMOVED lines=13> */
.L_x_36917:
[----:B------:R-:W-:Y:S05]  /*1d290*/  BSYNC.RECONVERGENT B1 ;  /* 0x0000000000017941 */ /* 0x000fea0003800200 */
.L_x_36916:
        /* <DEDUP_REMOVED lines=43> */
.L_x_36914:
[----:B------:R-:W-:Y:S05]  /*1d550*/  BSYNC.RECONVERGENT B0 ;  /* 0x0000000000007941 */ /* 0x000fea0003800200 */
.L_x_36913:
[----:B------:R-:W-:Y:S01]  /*1d560*/  ISETP.NE.AND P2, PT, R28, 0x1, PT ;  /* 0x000000011c00780c */ /* 0x000fe20003f45270 */
[----:B------:R-:W-:Y:S01]  /*1d570*/  BSSY.RECONVERGENT B0, `(.L_x_36918) ;  /* 0x000004a000007945 */ /* 0x000fe20003800200 */
[----:B------:R-:W-:-:S05]  /*1d580*/  I2FP.F32.U32 R27, R26 ;  /* 0x0000001a001b7245 */ /* 0x000fca0000201000 */
[----:B------:R-:W-:Y:S01]  /*1d590*/  FFMA.FTZ R26, R27, R210, 1.1641532182693481445e-10 ;  /* 0x2f0000001b1a7423 */ /* 0x000fe200000100d2 */
[----:B------:R-:W-:Y:S01]  /*1d5a0*/  HADD2.F32 R27, -RZ, R20.H1_H1 ;  /* 0x30000014ff1b7230 */ /* 0x000fe20000004100 */
[----:B------:R-:W-:-:S03]  /*1d5b0*/  MOV R20, R10 ;  /* 0x0000000a00147202 */ /* 0x000fc60000000f00 */
[----:B------:R-:W-:Y:S01]  /*1d5c0*/  FSETP.LE.FTZ.AND P3, PT, R26, R211, PT ;  /* 0x000000d31a00720b */ /* 0x000fe20003f73000 */
[----:B------:R-:W-:-:S03]  /*1d5d0*/  IMAD.MOV.U32 R26, RZ, RZ, 0x2 ;  /* 0x00000002ff1a7424 */ /* 0x000fc600078e00ff */
        /* <DEDUP_REMOVED lines=10> */
.L_x_36920:
        /* <DEDUP_REMOVED lines=13> */
.L_x_36922:
[----:B------:R-:W-:Y:S05]  /*1d750*/  BSYNC.RECONVERGENT B1 ;  /* 0x0000000000017941 */ /* 0x000fea0003800200 */
.L_x_36921:
        /* <DEDUP_REMOVED lines=43> */
.L_x_36919:
[----:B------:R-:W-:Y:S05]  /*1da10*/  BSYNC.RECONVERGENT B0 ;  /* 0x0000000000007941 */ /* 0x000fea0003800200 */
.L_x_36918:
        /* <DEDUP_REMOVED lines=18> */
.L_x_36925:
        /* <DEDUP_REMOVED lines=13> */
.L_x_36927:
[----:B------:R-:W-:Y:S05]  /*1dc10*/  BSYNC.RECONVERGENT B1 ;  /* 0x0000000000017941 */ /* 0x000fea0003800200 */
.L_x_36926:
        /* <DEDUP_REMOVED lines=43> */
.L_x_36924:
[----:B------:R-:W-:Y:S05]  /*1ded0*/  BSYNC.RECONVERGENT B0 ;  /* 0x0000000000007941 */ /* 0x000fea0003800200 */
.L_x_36923:
[----:B------:R-:W-:Y:S01]  /*1dee0*/  ISETP.NE.AND P2, PT, R28, 0x1, PT ;  /* 0x000000011c00780c */ /* 0x000fe20003f45270 */
[----:B------:R-:W-:Y:S01]  /*1def0*/  BSSY.RECONVERGENT B0, `(.L_x_36928) ;  /* 0x000004a000007945 */ /* 0x000fe20003800200 */
[----:B------:R-:W-:Y:S01]  /*1df00*/  I2FP.F32.U32 R31, R20 ;  /* 0x00000014001f7245 */ /* 0x000fe20000201000 */
[----:B------:R-:W-:Y:S02]  /*1df10*/  HFMA2 R26, -RZ, RZ, 0, 1.1920928955078125e-07 ;  /* 0x00000002ff1a7431 */ /* 0x000fe400000001ff */
[----:B------:R-:W-:Y:S02]  /*1df20*/  HADD2.F32 R21, -RZ, R21.H1_H1 ;  /* 0x30000015ff157230 */ /* 0x000fe40000004100 */
        /* <DEDUP_REMOVED lines=13> */
.L_x_36930:
        /* <DEDUP_REMOVED lines=13> */
.L_x_36932:
[----:B------:R-:W-:Y:S05]  /*1e0d0*/  BSYNC.RECONVERGENT B1 ;  /* 0x0000000000017941 */ /* 0x000fea0003800200 */
.L_x_36931:
        /* <DEDUP_REMOVED lines=43> */
.L_x_36929:
[----:B------:R-:W-:Y:S05]  /*1e390*/  BSYNC.RECONVERGENT B0 ;  /* 0x0000000000007941 */ /* 0x000fea0003800200 */
.L_x_36928:
        /* <DEDUP_REMOVED lines=17> */
.L_x_36935:
        /* <DEDUP_REMOVED lines=13> */
.L_x_36937:
[----:B------:R-:W-:Y:S05]  /*1e580*/  BSYNC.RECONVERGENT B1 ;  /* 0x0000000000017941 */ /* 0x000fea0003800200 */
.L_x_36936:
        /* <DEDUP_REMOVED lines=43> */
.L_x_36934:
[----:B------:R-:W-:Y:S05]  /*1e840*/  BSYNC.RECONVERGENT B0 ;  /* 0x0000000000007941 */ /* 0x000fea0003800200 */
.L_x_36933:
        /* <DEDUP_REMOVED lines=17> */
.L_x_36940:
        /* <DEDUP_REMOVED lines=13> */
.L_x_36942:
[----:B------:R-:W-:Y:S05]  /*1ea30*/  BSYNC.RECONVERGENT B1 ;  /* 0x0000000000017941 */ /* 0x000fea0003800200 */
.L_x_36941:
        /* <DEDUP_REMOVED lines=43> */
.L_x_36939:
[----:B------:R-:W-:Y:S05]  /*1ecf0*/  BSYNC.RECONVERGENT B0 ;  /* 0x0000000000007941 */ /* 0x000fea0003800200 */
.L_x_36938:
        /* <DEDUP_REMOVED lines=17> */
.L_x_36945:
        /* <DEDUP_REMOVED lines=13> */
.L_x_36947:
[----:B------:R-:W-:Y:S05]  /*1eee0*/  BSYNC.RECONVERGENT B1 ;  /* 0x0000000000017941 */ /* 0x000fea0003800200 */
.L_x_36946:
        /* <DEDUP_REMOVED lines=43> */
.L_x_36944:
[----:B------:R-:W-:Y:S05]  /*1f1a0*/  BSYNC.RECONVERGENT B0 ;  /* 0x0000000000007941 */ /* 0x000fea0003800200 */
.L_x_36943:
        /* <DEDUP_REMOVED lines=37> */
.L_x_36907:
[----:B------:R-:W-:Y:S01]  /*1f400*/  SEL R28, RZ, 0x10000, !P4 ;  /* 0x00010000ff1c7807 */ /* 0x000fe20006000000 */
[----:B------:R-:W-:Y:S01]  /*1f410*/  IMAD.WIDE.U32 R34, R217, 0x8, R226 ;  /* 0x00000008d9227825 */ /* 0x000fe200078e00e2 */
[----:B------:R-:W-:Y:S01]  /*1f420*/  ISETP.NE.AND P4, PT, R37, RZ, PT ;  /* 0x000000ff2500720c */ /* 0x000fe20003f85270 */
[----:B------:R-:W0:Y:S01]  /*1f430*/  @P0 LDC.64 R22, c[0x0][0x398] ;  /* 0x0000e600ff160b82 */ /* 0x000e220000000a00 */
[----:B------:R-:W-:Y:S01]  /*1f440*/  SEL R29, RZ, 0x1000000, !P5 ;  /* 0x01000000ff1d7807 */ /* 0x000fe20006800000 */
[----:B------:R-:W-:Y:S01]  /*1f450*/  VIADD R218, R9, 0x80 ;  /* 0x0000008009da7836 */ /* 0x000fe20000000000 */
[----:B------:R-:W-:Y:S02]  /*1f460*/  SEL R37, RZ, 0x100, !P3 ;  /* 0x00000100ff257807 */ /* 0x000fe40005800000 */
[----:B------:R-:W-:Y:S02]  /*1f470*/  ISETP.NE.AND P5, PT, R36, RZ, PT ;  /* 0x000000ff2400720c */ /* 0x000fe40003fa5270 */
[----:B------:R-:W-:Y:S01]  /*1f480*/  ISETP.NE.AND P3, PT, R38, RZ, PT ;  /* 0x000000ff2600720c */ /* 0x000fe20003f65270 */
[----:B------:R-:W1:Y:S01]  /*1f490*/  @P1 LDC.64 R20, c[0x0][0x3a0] ;  /* 0x0000e800ff141b82 */ /* 0x000e620000000a00 */
[----:B------:R-:W-:-:S02]  /*1f4a0*/  SEL R26, RZ, 0x10000, !P4 ;  /* 0x00010000ff1a7807 */ /* 0x000fc40006000000 */
[----:B------:R-:W-:Y:S02]  /*1f4b0*/  SEL R27, RZ, 0x1000000, !P3 ;  /* 0x01000000ff1b7807 */ /* 0x000fe40005800000 */
[----:B------:R-:W-:Y:S02]  /*1f4c0*/  SEL R25, RZ, 0x100, !P5 ;  /* 0x00000100ff197807 */ /* 0x000fe40006800000 */
[----:B------:R-:W-:Y:S01]  /*1f4d0*/  ISETP.NE.AND P6, PT, R32, RZ, PT ;  /* 0x000000ff2000720c */ /* 0x000fe20003fc5270 */
[----:B------:R-:W-:Y:S01]  /*1f4e0*/  IMAD.WIDE.U32 R32, R217, 0x20, R228 ;  /* 0x00000020d9207825 */ /* 0x000fe200078e00e4 */
[----:B------:R-:W-:Y:S02]  /*1f4f0*/  LOP3.LUT R37, R37, R29, R28, 0xfe, !PT ;  /* 0x0000001d25257212 */ /* 0x000fe400078efe1c */
[----:B------:R-:W-:Y:S02]  /*1f500*/  LOP3.LUT R25, R25, R27, R26, 0xfe, !PT ;  /* 0x0000001b19197212 */ /* 0x000fe400078efe1a */
[----:B------:R-:W-:Y:S01]  /*1f510*/  SEL R36, RZ, 0x1, !P2 ;  /* 0x00000001ff247807 */ /* 0x000fe20005000000 */
[----:B------:R2:W-:Y:S01]  /*1f520*/  STG.E.128 desc[UR6][R32.64], R68 ;  /* 0x0000004420007986 */ /* 0x0005e2000c101d06 */
[----:B------:R-:W-:Y:S01]  /*1f530*/  SEL R26, RZ, 0x1, !P6 ;  /* 0x00000001ff1a7807 */ /* 0x000fe20007000000 */
[C---:B0-----:R-:W-:Y:S01]  /*1f540*/  @P0 IMAD.WIDE.U32 R28, R218.reuse, 0x10, R22 ;  /* 0x00000010da1c0825 */ /* 0x041fe200078e0016 */
[----:B------:R-:W-:Y:S01]  /*1f550*/  LOP3.LUT R37, R37, R36, RZ, 0xfc, !PT ;  /* 0x0000002425257212 */ /* 0x000fe200078efcff */
[----:B------:R2:W-:Y:S01]  /*1f560*/  STG.E.128 desc[UR6][R32.64+0x10], R64 ;  /* 0x0000104020007986 */ /* 0x0005e2000c101d06 */
[----:B------:R-:W-:Y:S01]  /*1f570*/  LOP3.LUT R36, R25, R26, RZ, 0xfc, !PT ;  /* 0x0000001a19247212 */ /* 0x000fe200078efcff */
[----:B------:R-:W-:-:S04]  /*1f580*/  IMAD.WIDE.U32 R26, R218, 0x10, R188 ;  /* 0x00000010da1a7825 */ /* 0x000fc800078e00bc */
[----:B------:R2:W-:Y:S01]  /*1f590*/  STG.E.64 desc[UR6][R34.64], R36 ;  /* 0x0000002422007986 */ /* 0x0005e2000c101b06 */
[----:B-1----:R-:W-:Y:S01]  /*1f5a0*/  @P1 IMAD.WIDE.U32 R30, R218, 0x20, R20 ;  /* 0x00000020da1e1825 */ /* 0x002fe200078e0014 */
[----:B------:R-:W-:Y:S06]  /*1f5b0*/  @!P0 BRA `(.L_x_36948) ;  /* 0x0000000000508947 */ /* 0x000fec0003800000 */
[----:B------:R-:W-:Y:S01]  /*1f5c0*/  SHF.L.U32 R23, R17, 0x10, RZ ;  /* 0x0000001011177819 */ /* 0x000fe200000006ff */
[----:B------:R-:W0:Y:S01]  /*1f5d0*/  LDC.64 R20, c[0x0][0x3b8] ;  /* 0x0000ee00ff147b82 */ /* 0x000e220000000a00 */
[----:B------:R-:W-:Y:S02]  /*1f5e0*/  LOP3.LUT R22, R18, 0xffff, RZ, 0xc0, !PT ;  /* 0x0000ffff12167812 */ /* 0x000fe400078ec0ff */
[----:B------:R-:W-:Y:S02]  /*1f5f0*/  LOP3.LUT R23, R23, 0xff0000, RZ, 0xc0, !PT ;  /* 0x00ff000017177812 */ /* 0x000fe400078ec0ff */
[----:B------:R-:W-:Y:S02]  /*1f600*/  PRMT R25, R16, 0x7104, RZ ;  /* 0x0000710410197816 */ /* 0x000fe400000000ff */
[----:B------:R-:W-:Y:S02]  /*1f610*/  PRMT R22, R23, 0x4210, R22 ;  /* 0x0000421017167816 */ /* 0x000fe40000000016 */
[----:B------:R-:W-:-:S02]  /*1f620*/  LOP3.LUT R23, R14, 0xff, RZ, 0xc0, !PT ;  /* 0x000000ff0e177812 */ /* 0x000fc400078ec0ff */
[----:B--2---:R-:W-:Y:S02]  /*1f630*/  LOP3.LUT R32, R13, 0xff, RZ, 0xc0, !PT ;  /* 0x000000ff0d207812 */ /* 0x004fe400078ec0ff */
        /* <DEDUP_REMOVED lines=12> */
.L_x_36948:
[----:B------:R1:W5:Y:S04]  /*1f700*/  @P0 LDG.E.128 R104, desc[UR6][R28.64] ;  /* 0x000000061c680981 */ /* 0x000368000c1e1d00 */
[----:B------:R1:W5:Y:S04]  /*1f710*/  @P1 LDG.E.128 R100, desc[UR6][R30.64] ;  /* 0x000000061e641981 */ /* 0x000368000c1e1d00 */
[----:B------:R1:W5:Y:S04]  /*1f720*/  @P1 LDG.E.128 R96, desc[UR6][R30.64+0x10] ;  /* 0x000010061e601981 */ /* 0x000368000c1e1d00 */
[----:B0-----:R1:W5:Y:S01]  /*1f730*/  LDG.E.128 R20, desc[UR6][R26.64] ;  /* 0x000000061a147981 */ /* 0x001362000c1e1d00 */
        /* <DEDUP_REMOVED lines=17> */
.L_x_36952:
        /* <DEDUP_REMOVED lines=13> */
.L_x_36954:
[----:B------:R-:W-:Y:S05]  /*1f920*/  BSYNC.RECONVERGENT B1 ;  /* 0x0000000000017941 */ /* 0x000fea0003800200 */
.L_x_36953:
        /* <DEDUP_REMOVED lines=36> */
[----:B------:R-:W-:Y:S01]  /*1fb70*/  IMAD.WIDE.U32 R14, R14, -0x326172a9, RZ ;  /* 0xcd9e8d570e0e7825 */ /* 0x000fe200078e00ff */
[----:B------:R-:W-:-:S03]  /*1fb80*/  MOV R11, R24 ;  /* 0x00000018000b7202 */ /* 0x000fc60000000f00 */
[----:B------:R-:W-:Y:S01]  /*1fb90*/  IMAD.WIDE.U32 R26, R26, -0x2daee0ad, RZ ;  /* 0xd2511f531a1a7825 */ /* 0x000fe200078e00ff */
[----:B------:R-:W-:-:S03]  /*1fba0*/  LOP3.LUT R6, R208, R10, R15, 0x96, !PT ;  /* 0x0000000ad0067212 */ /* 0x000fc600078e960f */
[----:B------:R-:W-:Y:S01]  /*1fbb0*/  IMAD.MOV.U32 R10, RZ, RZ, R14 ;  /* 0x000000ffff0a7224 */ /* 0x000fe200078e000e */
[----:B------:R-:W-:-:S07]  /*1fbc0*/  LOP3.LUT R5, R192, R12, R27, 0x96, !PT ;  /* 0x0000000cc0057212 */ /* 0x000fce00078e961b */
.L_x_36951:
[----:B------:R-:W-:Y:S05]  /*1fbd0*/  BSYNC.RECONVERGENT B0 ;  /* 0x0000000000007941 */ /* 0x000fea0003800200 */
.L_x_36950:
[----:B------:R-:W-:Y:S01]  /*1fbe0*/  ISETP.NE.AND P2, PT, R13, 0x1, PT ;  /* 0x000000010d00780c */ /* 0x000fe20003f45270 */
[----:B------:R-:W-:Y:S01]  /*1fbf0*/  BSSY.RECONVERGENT B0, `(.L_x_36955) ;  /* 0x000004b000007945 */ /* 0x000fe20003800200 */
[----:B------:R-:W-:Y:S01]  /*1fc00*/  I2FP.F32.U32 R11, R11 ;  /* 0x0000000b000b7245 */ /* 0x000fe20000201000 */
[----:B------:R-:W-:-:S04]  /*1fc10*/  IMAD.MOV.U32 R14, RZ, RZ, 0x2 ;  /* 0x00000002ff0e7424 */ /* 0x000fc800078e00ff */
[----:B------:R-:W-:Y:S01]  /*1fc20*/  FFMA.FTZ R12, R11, R210, 1.1641532182693481445e-10 ;  /* 0x2f0000000b0c7423 */ /* 0x000fe200000100d2 */
[----:B-----5:R-:W-:-:S04]  /*1fc30*/  HADD2.F32 R11, -RZ, R20.H0_H0 ;  /* 0x20000014ff0b7230 */ /* 0x020fc80000004100 */
        /* <DEDUP_REMOVED lines=13> */
.L_x_36957:
        /* <DEDUP_REMOVED lines=13> */
.L_x_36959:
[----:B------:R-:W-:Y:S05]  /*1fde0*/  BSYNC.RECONVERGENT B1 ;  /* 0x0000000000017941 */ /* 0x000fea0003800200 */
.L_x_36958:
        /* <DEDUP_REMOVED lines=43> */
.L_x_36956:
[----:B------:R-:W-:Y:S05]  /*200a0*/  BSYNC.RECONVERGENT B0 ;  /* 0x0000000000007941 */ /* 0x000fea0003800200 */
.L_x_36955:
        /* <DEDUP_REMOVED lines=23> */
.L_x_36962:
        /* <DEDUP_REMOVED lines=13> */
.L_x_36964:
[----:B------:R-:W-:Y:S05]  /*202f0*/  BSYNC.RECONVERGENT B1 ;  /* 0x0000000000017941 */ /* 0x000fea0003800200 */
.L_x_36963:
        /* <DEDUP_REMOVED lines=43> */
.L_x_36961:
[----:B------:R-:W-:Y:S05]  /*205b0*/  BSYNC.RECONVERGENT B0 ;  /* 0x0000000000007941 */ /* 0x000fea0003800200 */
.L_x_36960:
        /* <DEDUP_REMOVED lines=19> */
.L_x_36967:
        /* <DEDUP_REMOVED lines=13> */
.L_x_36969:
[----:B------:R-:W-:Y:S05]  /*207c0*/  BSYNC.RECONVERGENT B1 ;  /* 0x0000000000017941 */ /* 0x000fea0003800200 */
.L_x_36968:
        /* <DEDUP_REMOVED lines=43> */
.L_x_36966:
[----:B------:R-:W-:Y:S05]  /*20a80*/  BSYNC.RECONVERGENT B0 ;  /* 0x0000000000007941 */ /* 0x000fea0003800200 */
.L_x_36965:
[----:B------:R-:W-:Y:S01]  /*20a90*/  I2FP.F32.U32 R13, R12 ;  /* 0x0000000c000d7245 */ /* 0x000fe20000201000 */
[----:B------:R-:W-:Y:S01]  /*20aa0*/  HADD2.F32 R15, -RZ, R104.H1_H1 ;  /* 0x30000068ff0f7230 */ /* 0x000fe20000004100 */
[----:B------:R-:W-:Y:S01]  /*20ab0*/  ISETP.NE.AND P3, PT, R16, 0x1, PT ;  /* 0x000000011000780c */ /* 0x000fe20003f65270 */
[----:B------:R-:W-:Y:S01]  /*20ac0*/  BSSY.RECONVERGENT B0, `(.L_x_36970) ;  /* 0x000004d000007945 */ /* 0x000fe20003800200 */
[----:B------:R-:W-:Y:S01]  /*20ad0*/  FSEL R14, R18, RZ, P4 ;  /* 0x000000ff120e7208 */ /* 0x000fe20002000000 */
[----:B------:R-:W-:Y:S01]  /*20ae0*/  FFMA.FTZ R12, R13, R210, 1.1641532182693481445e-10 ;  /* 0x2f0000000d0c7423 */ /* 0x000fe200000100d2 */
[----:B------:R-:W-:Y:S01]  /*20af0*/  FMUL.FTZ R15, R15, R212 ;  /* 0x000000d40f0f7220 */ /* 0x000fe20000410000 */
[----:B------:R-:W-:-:S03]  /*20b00*/  MOV R13, R10 ;  /* 0x0000000a000d7202 */ /* 0x000fc60000000f00 */
        /* <DEDUP_REMOVED lines=15> */
.L_x_36972:
        /* <DEDUP_REMOVED lines=13> */
.L_x_36974:
[----:B------:R-:W-:Y:S05]  /*20cd0*/  BSYNC.RECONVERGENT B1 ;  /* 0x0000000000017941 */ /* 0x000fea0003800200 */
.L_x_36973:
[----:B------:R-:W-:Y:S01]  /*20ce0*/  IMAD.WIDE.U32 R16, R0, -0x326172a9, RZ ;  /* 0xcd9e8d5700107825 */ /* 0x000fe200078e00ff */
[----:B--2---:R-:W-:-:S03]  /*20cf0*/  LOP3.LUT R32, R8, R15, R215, 0x96, !PT ;  /* 0x0000000f08207212 */ /* 0x004fc600078e96d7 */
        /* <DEDUP_REMOVED lines=41> */
.L_x_36971:
[----:B------:R-:W-:Y:S05]  /*20f90*/  BSYNC.RECONVERGENT B0 ;  /* 0x0000000000007941 */ /* 0x000fea0003800200 */
.L_x_36970:
        /* <DEDUP_REMOVED lines=19> */
.L_x_36977:
        /* <DEDUP_REMOVED lines=13> */
.L_x_36979:
[----:B------:R-:W-:Y:S05]  /*211a0*/  BSYNC.RECONVERGENT B1 ;  /* 0x0000000000017941 */ /* 0x000fea0003800200 */
.L_x_36978:
        /* <DEDUP_REMOVED lines=43> */
.L_x_36976:
[----:B------:R-:W-:Y:S05]  /*21460*/  BSYNC.RECONVERGENT B0 ;  /* 0x0000000000007941 */ /* 0x000fea0003800200 */
.L_x_36975:
        /* <DEDUP_REMOVED lines=23> */
.L_x_36982:
        /* <DEDUP_REMOVED lines=13> */
.L_x_36984:
[----:B------:R-:W-:Y:S05]  /*216b0*/  BSYNC.RECONVERGENT B1 ;  /* 0x0000000000017941 */ /* 0x000fea0003800200 */
.L_x_36983:
        /* <DEDUP_REMOVED lines=43> */
.L_x_36981:
[----:B------:R-:W-:Y:S05]  /*21970*/  BSYNC.RECONVERGENT B0 ;  /* 0x0000000000007941 */ /* 0x000fea0003800200 */
.L_x_36980:
        /* <DEDUP_REMOVED lines=19> */
.L_x_36987:
        /* <DEDUP_REMOVED lines=13> */
.L_x_36989:
[----:B------:R-:W-:Y:S05]  /*21b80*/  BSYNC.RECONVERGENT B1 ;  /* 0x0000000000017941 */ /* 0x000fea0003800200 */
.L_x_36988:
        /* <DEDUP_REMOVED lines=43> */
.L_x_36986:
[----:B------:R-:W-:Y:S05]  /*21e40*/  BSYNC.RECONVERGENT B0 ;  /* 0x0000000000007941 */ /* 0x000fea0003800200 */
.L_x_36985:
        /* <DEDUP_REMOVED lines=23> */
.L_x_36992:
        /* <DEDUP_REMOVED lines=13> */
.L_x_36994:
[----:B------:R-:W-:Y:S05]  /*22090*/  BSYNC.RECONVERGENT B1 ;  /* 0x0000000000017941 */ /* 0x000fea0003800200 */
.L_x_36993:
        /* <DEDUP_REMOVED lines=43> */
.L_x_36991:
[----:B------:R-:W-:Y:S05]  /*22350*/  BSYNC.RECONVERGENT B0 ;  /* 0x0000000000007941 */ /* 0x000fea0003800200 */
.L_x_36990:
        /* <DEDUP_REMOVED lines=18> */
.L_x_36997:
        /* <DEDUP_REMOVED lines=13> */
.L_x_36999:
[----:B------:R-:W-:Y:S05]  /*22550*/  BSYNC.RECONVERGENT B1 ;  /* 0x0000000000017941 */ /* 0x000fea0003800200 */
.L_x_36998:
        /* <DEDUP_REMOVED lines=43> */
.L_x_36996:
[----:B------:R-:W-:Y:S05]  /*22810*/  BSYNC.RECONVERGENT B0 ;  /* 0x0000000000007941 */ /* 0x000fea0003800200 */
.L_x_36995:
[----:B------:R-:W-:Y:S01]  /*22820*/  I2FP.F32.U32 R15, R16 ;  /* 0x00000010000f7245 */ /* 0x000fe20000201000 */
[----:B------:R-:W-:Y:S01]  /*22830*/  HADD2.F32 R17, -RZ, R106.H0_H0 ;  /* 0x2000006aff117230 */ /* 0x000fe20000004100 */
        /* <DEDUP_REMOVED lines=21> */
.L_x_37002:
        /* <DEDUP_REMOVED lines=13> */
.L_x_37004:
[----:B------:R-:W-:Y:S05]  /*22a60*/  BSYNC.RECONVERGENT B1 ;  /* 0x0000000000017941 */ /* 0x000fea0003800200 */
.L_x_37003:
        /* <DEDUP_REMOVED lines=43> */
.L_x_37001:
[----:B------:R-:W-:Y:S05]  /*22d20*/  BSYNC.RECONVERGENT B0 ;  /* 0x0000000000007941 */ /* 0x000fea0003800200 */
.L_x_37000:
        /* <DEDUP_REMOVED lines=18> */
.L_x_37007:
        /* <DEDUP_REMOVED lines=13> */
.L_x_37009:
[----:B------:R-:W-:Y:S05]  /*22f20*/  BSYNC.RECONVERGENT B1 ;  /* 0x0000000000017941 */ /* 0x000fea0003800200 */
.L_x_37008:
        /* <DEDUP_REMOVED lines=43> */
.L_x_37006:
[----:B------:R-:W-:Y:S05]  /*231e0*/  BSYNC.RECONVERGENT B0 ;  /* 0x0000000000007941 */ /* 0x000fea0003800200 */
.L_x_37005:
[----:B------:R-:W-:Y:S01]  /*231f0*/  I2FP.F32.U32 R17, R17 ;  /* 0x0000001100117245 */ /* 0x000fe20000201000 */
[----:B------:R-:W-:Y:S01]  /*23200*/  HADD2.F32 R21, -RZ, R106.H1_H1 ;  /* 0x3000006aff157230 */ /* 0x000fe20000004100 */
        /* <DEDUP_REMOVED lines=22> */
.L_x_37012:
        /* <DEDUP_REMOVED lines=13> */
.L_x_37014:
[----:B------:R-:W-:Y:S05]  /*23440*/  BSYNC.RECONVERGENT B1 ;  /* 0x0000000000017941 */ /* 0x000fea0003800200 */
.L_x_37013:
        /* <DEDUP_REMOVED lines=43> */
.L_x_37011:
[----:B------:R-:W-:Y:S05]  /*23700*/  BSYNC.RECONVERGENT B0 ;  /* 0x0000000000007941 */ /* 0x000fea0003800200 */
.L_x_37010:
        /* <DEDUP_REMOVED lines=18> */
.L_x_37017:
        /* <DEDUP_REMOVED lines=13> */
.L_x_37019:
[----:B------:R-:W-:Y:S05]  /*23900*/  BSYNC.RECONVERGENT B1 ;  /* 0x0000000000017941 */ /* 0x000fea0003800200 */
.L_x_37018:
        /* <DEDUP_REMOVED lines=43> */
.L_x_37016:
[----:B------:R-:W-:Y:S05]  /*23bc0*/  BSYNC.RECONVERGENT B0 ;  /* 0x0000000000007941 */ /* 0x000fea0003800200 */
.L_x_37015:
[----:B------:R-:W-:Y:S01]  /*23bd0*/  I2FP.F32.U32 R21, R20 ;  /* 0x0000001400157245 */ /* 0x000fe20000201000 */
[----:B------:R-:W-:Y:S01]  /*23be0*/  HADD2.F32 R25, -RZ, R107.H0_H0 ;  /* 0x2000006bff197230 */ /* 0x000fe20000004100 */
        /* <DEDUP_REMOVED lines=22> */
.L_x_37022:
        /* <DEDUP_REMOVED lines=13> */
.L_x_37024:
[----:B------:R-:W-:Y:S05]  /*23e20*/  BSYNC.RECONVERGENT B1 ;  /* 0x0000000000017941 */ /* 0x000fea0003800200 */
.L_x_37023:
        /* <DEDUP_REMOVED lines=43> */
.L_x_37021:
[----:B------:R-:W-:Y:S05]  /*240e0*/  BSYNC.RECONVERGENT B0 ;  /* 0x0000000000007941 */ /* 0x000fea0003800200 */
.L_x_37020:
        /* <DEDUP_REMOVED lines=18> */
.L_x_37027:
        /* <DEDUP_REMOVED lines=15> */
.L_x_37029:
[----:B------:R-:W-:Y:S05]  /*24300*/  BSYNC.RECONVERGENT B1 ;  /* 0x0000000000017941 */ /* 0x000fea0003800200 */
.L_x_37028:
        /* <DEDUP_REMOVED lines=43> */
.L_x_37026:
[----:B------:R-:W-:Y:S05]  /*245c0*/  BSYNC.RECONVERGENT B0 ;  /* 0x0000000000007941 */ /* 0x000fea0003800200 */
.L_x_37025:
        /* <DEDUP_REMOVED lines=8> */
[--C-:B------:R-:W-:Y:S01]  /*24650*/  FADD.FTZ R59, R59, R18.reuse ;  /* 0x000000123b3b7221 */ /* 0x100fe20000010000 */
[----:B------:R-:W-:-:S03]  /*24660*/  PRMT R18, R20, 0x7610, R18 ;  /* 0x0000761014127816 */ /* 0x000fc60000000012 */
[----:B------:R-:W-:Y:S01]  /*24670*/  @P1 FADD.FTZ R59, R99, R59 ;  /* 0x0000003b633b1221 */ /* 0x000fe20000010000 */
[----:B------:R-:W-:Y:S06]  /*24680*/  BRA `(.L_x_37030) ;  /* 0x0000002800007947 */ /* 0x000fec0003800000 */
.L_x_36949:
        /* <DEDUP_REMOVED lines=16> */
.L_x_37033:
        /* <DEDUP_REMOVED lines=13> */
.L_x_37035:
[----:B------:R-:W-:Y:S05]  /*24860*/  BSYNC.RECONVERGENT B1 ;  /* 0x0000000000017941 */ /* 0x000fea0003800200 */
.L_x_37034:
        /* <DEDUP_REMOVED lines=42> */
[----:B------:R-:W-:-:S07]  /*24b10*/  IMAD.MOV.U32 R26, RZ, RZ, R30 ;  /* 0x000000ffff1a7224 */ /* 0x000fce00078e001e */
.L_x_37032:
[----:B------:R-:W-:Y:S05]  /*24b20*/  BSYNC.RECONVERGENT B0 ;  /* 0x0000000000007941 */ /* 0x000fea0003800200 */
.L_x_37031:
[----:B------:R-:W-:Y:S01]  /*24b30*/  ISETP.NE.AND P2, PT, R27, 0x1, PT ;  /* 0x000000011b00780c */ /* 0x000fe20003f45270 */
[----:B------:R-:W-:Y:S01]  /*24b40*/  BSSY.RECONVERGENT B0, `(.L_x_37036) ;  /* 0x000004a000007945 */ /* 0x000fe20003800200 */
[----:B------:R-:W-:Y:S01]  /*24b50*/  I2FP.F32.U32 R25, R25 ;  /* 0x0000001900197245 */ /* 0x000fe20000201000 */
[----:B------:R-:W-:-:S04]  /*24b60*/  IMAD.MOV.U32 R29, RZ, RZ, 0x2 ;  /* 0x00000002ff1d7424 */ /* 0x000fc800078e00ff */
        /* <DEDUP_REMOVED lines=14> */
.L_x_37038:
        /* <DEDUP_REMOVED lines=13> */
.L_x_37040:
[----:B------:R-:W-:Y:S05]  /*24d20*/  BSYNC.RECONVERGENT B1 ;  /* 0x0000000000017941 */ /* 0x000fea0003800200 */
.L_x_37039:
[----:B--2---:R-:W-:Y:S01]  /*24d30*/  IMAD.WIDE.U32 R32, R0, -0x326172a9, RZ ;  /* 0xcd9e8d5700207825 */ /* 0x004fe200078e00ff */
        /* <DEDUP_REMOVED lines=42> */
.L_x_37037:
[----:B------:R-:W-:Y:S05]  /*24fe0*/  BSYNC.RECONVERGENT B0 ;  /* 0x0000000000007941 */ /* 0x000fea0003800200 */
.L_x_37036:
[----:B------:R-:W-:Y:S01]  /*24ff0*/  ISETP.NE.AND P2, PT, R29, 0x1, PT ;  /* 0x000000011d00780c */ /* 0x000fe20003f45270 */
[----:B------:R-:W-:Y:S01]  /*25000*/  BSSY.RECONVERGENT B0, `(.L_x_37041) ;  /* 0x000004a000007945 */ /* 0x000fe20003800200 */
[----:B------:R-:W-:-:S05]  /*25010*/  I2FP.F32.U32 R27, R24 ;  /* 0x00000018001b7245 */ /* 0x000fca0000201000 */
[----:B------:R-:W-:Y:S01]  /*25020*/  FFMA.FTZ R24, R27, R210, 1.1641532182693481445e-10 ;  /* 0x2f0000001b187423 */ /* 0x000fe200000100d2 */
[----:B------:R-:W-:Y:S02]  /*25030*/  HADD2.F32 R27, -RZ, R20.H1_H1 ;  /* 0x30000014ff1b7230 */ /* 0x000fe40000004100 */
[----:B------:R-:W-:Y:S02]  /*25040*/  IMAD.MOV.U32 R20, RZ, RZ, R10 ;  /* 0x000000ffff147224 */ /* 0x000fe400078e000a */
[----:B------:R-:W-:Y:S01]  /*25050*/  FSETP.LE.FTZ.AND P3, PT, R24, R211, PT ;  /* 0x000000d31800720b */ /* 0x000fe20003f73000 */
[----:B------:R-:W-:-:S03]  /*25060*/  HFMA2 R24, -RZ, RZ, 0, 1.1920928955078125e-07 ;  /* 0x00000002ff187431 */ /* 0x000fc600000001ff */
        /* <DEDUP_REMOVED lines=10> */
.L_x_37043:
        /* <DEDUP_REMOVED lines=13> */
.L_x_37045:
[----:B------:R-:W-:Y:S05]  /*251e0*/  BSYNC.RECONVERGENT B1 ;  /* 0x0000000000017941 */ /* 0x000fea0003800200 */
.L_x_37044:
        /* <DEDUP_REMOVED lines=43> */
.L_x_37042:
[----:B------:R-:W-:Y:S05]  /*254a0*/  BSYNC.RECONVERGENT B0 ;  /* 0x0000000000007941 */ /* 0x000fea0003800200 */
.L_x_37041:
[----:B------:R-:W-:Y:S01]  /*254b0*/  ISETP.NE.AND P2, PT, R24, 0x1, PT ;  /* 0x000000011800780c */ /* 0x000fe20003f45270 */
[----:B------:R-:W-:Y:S01]  /*254c0*/  BSSY.RECONVERGENT B0, `(.L_x_37046) ;  /* 0x000004a000007945 */ /* 0x000fe20003800200 */
[----:B------:R-:W-:Y:S01]  /*254d0*/  I2FP.F32.U32 R29, R20 ;  /* 0x00000014001d7245 */ /* 0x000fe20000201000 */
[----:B--2---:R-:W-:-:S04]  /*254e0*/  IMAD.MOV.U32 R33, RZ, RZ, 0x2 ;  /* 0x00000002ff217424 */ /* 0x004fc800078e00ff */
[----:B------:R-:W-:Y:S01]  /*254f0*/  FFMA.FTZ R20, R29, R210, 1.1641532182693481445e-10 ;  /* 0x2f0000001d147423 */ /* 0x000fe200000100d2 */
[----:B------:R-:W-:-:S04]  /*25500*/  HADD2.F32 R29, -RZ, R21.H0_H0 ;  /* 0x20000015ff1d7230 */ /* 0x000fc80000004100 */
        /* <DEDUP_REMOVED lines=12> */
.L_x_37048:
        /* <DEDUP_REMOVED lines=13> */
.L_x_37050:
[----:B------:R-:W-:Y:S05]  /*256a0*/  BSYNC.RECONVERGENT B1 ;  /* 0x0000000000017941 */ /* 0x000fea0003800200 */
.L_x_37049:
        /* <DEDUP_REMOVED lines=43> */
.L_x_37047:
[----:B------:R-:W-:Y:S05]  /*25960*/  BSYNC.RECONVERGENT B0 ;  /* 0x0000000000007941 */ /* 0x000fea0003800200 */
.L_x_37046:
        /* <DEDUP_REMOVED lines=18> */
.L_x_37053:
        /* <DEDUP_REMOVED lines=13> */
.L_x_37055:
[----:B------:R-:W-:Y:S05]  /*25b60*/  BSYNC.RECONVERGENT B1 ;  /* 0x0000000000017941 */ /* 0x000fea0003800200 */
.L_x_37054:
        /* <DEDUP_REMOVED lines=43> */
.L_x_37052:
[----:B------:R-:W-:Y:S05]  /*25e20*/  BSYNC.RECONVERGENT B0 ;  /* 0x0000000000007941 */ /* 0x000fea0003800200 */
.L_x_37051:
        /* <DEDUP_REMOVED lines=17> */
.L_x_37058:
        /* <DEDUP_REMOVED lines=13> */
.L_x_37060:
[----:B------:R-:W-:Y:S05]  /*26010*/  BSYNC.RECONVERGENT B1 ;  /* 0x0000000000017941 */ /* 0x000fea0003800200 */
.L_x_37059:
        /* <DEDUP_REMOVED lines=43> */
.L_x_37057:
[----:B------:R-:W-:Y:S05]  /*262d0*/  BSYNC.RECONVERGENT B0 ;  /* 0x0000000000007941 */ /* 0x000fea0003800200 */
.L_x_37056:
        /* <DEDUP_REMOVED lines=17> */
.L_x_37063:
        /* <DEDUP_REMOVED lines=13> */
.L_x_37065:
[----:B------:R-:W-:Y:S05]  /*264c0*/  BSYNC.RECONVERGENT B1 ;  /* 0x0000000000017941 */ /* 0x000fea0003800200 */
.L_x_37064:
        /* <DEDUP_REMOVED lines=43> */
.L_x_37062:
[----:B------:R-:W-:Y:S05]  /*26780*/  BSYNC.RECONVERGENT B0 ;  /* 0x0000000000007941 */ /* 0x000fea0003800200 */
.L_x_37061:
        /* <DEDUP_REMOVED lines=17> */
.L_x_37068:
        /* <DEDUP_REMOVED lines=13> */
.L_x_37070:
[----:B------:R-:W-:Y:S05]  /*26970*/  BSYNC.RECONVERGENT B1 ;  /* 0x0000000000017941 */ /* 0x000fea0003800200 */
.L_x_37069:
        /* <DEDUP_REMOVED lines=43> */
.L_x_37067:
[----:B------:R-:W-:Y:S05]  /*26c30*/  BSYNC.RECONVERGENT B0 ;  /* 0x0000000000007941 */ /* 0x000fea0003800200 */
.L_x_37066:
[----:B------:R-:W-:Y:S01]  /*26c40*/  P2R R22, PR, RZ, 0x2 ;  /* 0x00000002ff167803 */ /* 0x000fe20000000000 */
[-C--:B------:R-:W-:Y:S01]  /*26c50*/  FMUL.FTZ R25, R25, R212.reuse ;  /* 0x000000d419197220 */ /* 0x080fe20000410000 */
[----:B------:R-:W-:Y:S01]  /*26c60*/  I2FP.F32.U32 R21, R21 ;  /* 0x0000001500157245 */ /* 0x000fe20000201000 */
[----:B------:R-:W-:Y:S01]  /*26c70*/  HADD2.F32 R23, -RZ, R23.H1_H1 ;  /* 0x30000017ff177230 */ /* 0x000fe20000004100 */
        /* <DEDUP_REMOVED lines=33> */
.L_x_37030:
[----:B------:R-:W-:Y:S01]  /*26e90*/  SEL R27, RZ, 0x1000000, !P5 ;  /* 0x01000000ff1b7807 */ /* 0x000fe20006800000 */
[----:B------:R-:W0:Y:S01]  /*26ea0*/  @P0 LDC.64 R24, c[0x0][0x398] ;  /* 0x0000e600ff180b82 */ /* 0x000e220000000a00 */
[----:B------:R-:W-:Y:S02]  /*26eb0*/  ISETP.NE.AND P5, PT, R30, RZ, PT ;  /* 0x000000ff1e00720c */ /* 0x000fe40003fa5270 */
[----:B------:R-:W-:Y:S02]  /*26ec0*/  SEL R30, RZ, 0x10000, !P4 ;  /* 0x00010000ff1e7807 */ /* 0x000fe40006000000 */
[----:B------:R-:W-:Y:S02]  /*26ed0*/  SEL R23, RZ, 0x100, !P3 ;  /* 0x00000100ff177807 */ /* 0x000fe40005800000 */
[----:B------:R-:W-:Y:S01]  /*26ee0*/  ISETP.NE.AND P4, PT, R32, RZ, PT ;  /* 0x000000ff2000720c */ /* 0x000fe20003f85270 */
[----:B------:R-:W-:Y:S01]  /*26ef0*/  IMAD.WIDE.U32 R32, R218, 0x8, R226 ;  /* 0x00000008da207825 */ /* 0x000fe200078e00e2 */
[----:B------:R-:W-:-:S02]  /*26f00*/  ISETP.NE.AND P3, PT, R44, RZ, PT ;  /* 0x000000ff2c00720c */ /* 0x000fc40003f65270 */
[----:B------:R-:W-:Y:S02]  /*26f10*/  SEL R21, RZ, 0x10000, !P4 ;  /* 0x00010000ff157807 */ /* 0x000fe40006000000 */
[----:B------:R-:W-:Y:S02]  /*26f20*/  SEL R22, RZ, 0x1000000, !P3 ;  /* 0x01000000ff167807 */ /* 0x000fe40005800000 */
[----:B------:R-:W-:Y:S02]  /*26f30*/  SEL R20, RZ, 0x100, !P5 ;  /* 0x00000100ff147807 */ /* 0x000fe40006800000 */
[----:B------:R-:W-:Y:S02]  /*26f40*/  ISETP.NE.AND P6, PT, R28, RZ, PT ;  /* 0x000000ff1c00720c */ /* 0x000fe40003fc5270 */
[----:B------:R-:W-:Y:S01]  /*26f50*/  LOP3.LUT R20, R20, R22, R21, 0xfe, !PT ;  /* 0x0000001614147212 */ /* 0x000fe200078efe15 */
[----:B------:R-:W1:Y:S01]  /*26f60*/  @P1 LDC.64 R28, c[0x0][0x3a0] ;  /* 0x0000e800ff1c1b82 */ /* 0x000e620000000a00 */
[----:B------:R-:W-:Y:S01]  /*26f70*/  LOP3.LUT R23, R23, R27, R30, 0xfe, !PT ;  /* 0x0000001b17177212 */ /* 0x000fe200078efe1e */
[----:B------:R-:W-:Y:S01]  /*26f80*/  IMAD.WIDE.U32 R30, R218, 0x20, R228 ;  /* 0x00000020da1e7825 */ /* 0x000fe200078e00e4 */
[----:B------:R-:W-:-:S02]  /*26f90*/  SEL R22, RZ, 0x1, !P2 ;  /* 0x00000001ff167807 */ /* 0x000fc40005000000 */
[----:B------:R-:W-:Y:S02]  /*26fa0*/  SEL R21, RZ, 0x1, !P6 ;  /* 0x00000001ff157807 */ /* 0x000fe40007000000 */
[----:B------:R-:W-:Y:S01]  /*26fb0*/  LOP3.LUT R23, R23, R22, RZ, 0xfc, !PT ;  /* 0x0000001617177212 */ /* 0x000fe200078efcff */
[----:B------:R2:W-:Y:S01]  /*26fc0*/  STG.E.128 desc[UR6][R30.64], R60 ;  /* 0x0000003c1e007986 */ /* 0x0005e2000c101d06 */
[----:B------:R-:W-:Y:S02]  /*26fd0*/  LOP3.LUT R22, R20, R21, RZ, 0xfc, !PT ;  /* 0x0000001514167212 */ /* 0x000fe400078efcff */
[----:B------:R-:W-:Y:S01]  /*26fe0*/  IADD3 R219, PT, PT, R9, 0xa0, RZ ;  /* 0x000000a009db7810 */ /* 0x000fe20007ffe0ff */
[----:B------:R2:W-:Y:S04]  /*26ff0*/  STG.E.128 desc[UR6][R30.64+0x10], R56 ;  /* 0x000010381e007986 */ /* 0x0005e8000c101d06 */
        /* <DEDUP_REMOVED lines=25> */
.L_x_37071:
        /* <DEDUP_REMOVED lines=21> */
.L_x_37075:
        /* <DEDUP_REMOVED lines=13> */
.L_x_37077:
[----:B------:R-:W-:Y:S05]  /*273b0*/  BSYNC.RECONVERGENT B1 ;  /* 0x0000000000017941 */ /* 0x000fea0003800200 */
.L_x_37076:
        /* <DEDUP_REMOVED lines=42> */
.L_x_37074:
[----:B------:R-:W-:Y:S05]  /*27660*/  BSYNC.RECONVERGENT B0 ;  /* 0x0000000000007941 */ /* 0x000fea0003800200 */
.L_x_37073:
        /* <DEDUP_REMOVED lines=19> */
.L_x_37080:
        /* <DEDUP_REMOVED lines=13> */
.L_x_37082:
[----:B------:R-:W-:Y:S05]  /*27870*/  BSYNC.RECONVERGENT B1 ;  /* 0x0000000000017941 */ /* 0x000fea0003800200 */
.L_x_37081:
        /* <DEDUP_REMOVED lines=43> */
.L_x_37079:
[----:B------:R-:W-:Y:S05]  /*27b30*/  BSYNC.RECONVERGENT B0 ;  /* 0x0000000000007941 */ /* 0x000fea0003800200 */
.L_x_37078:
        /* <DEDUP_REMOVED lines=23> */
.L_x_37085:
        /* <DEDUP_REMOVED lines=13> */
.L_x_37087:
[----:B------:R-:W-:Y:S05]  /*27d80*/  BSYNC.RECONVERGENT B1 ;  /* 0x0000000000017941 */ /* 0x000fea0003800200 */
.L_x_37086:
        /* <DEDUP_REMOVED lines=43> */
.L_x_37084:
[----:B------:R-:W-:Y:S05]  /*28040*/  BSYNC.RECONVERGENT B0 ;  /* 0x0000000000007941 */ /* 0x000fea0003800200 */
.L_x_37083:
        /* <DEDUP_REMOVED lines=19> */
.L_x_37090:
        /* <DEDUP_REMOVED lines=13> */
.L_x_37092:
[----:B------:R-:W-:Y:S05]  /*28250*/  BSYNC.RECONVERGENT B1 ;  /* 0x0000000000017941 */ /* 0x000fea0003800200 */
.L_x_37091:
        /* <DEDUP_REMOVED lines=43> */
.L_x_37089:
[----:B------:R-:W-:Y:S05]  /*28510*/  BSYNC.RECONVERGENT B0 ;  /* 0x0000000000007941 */ /* 0x000fea0003800200 */
.L_x_37088:
        /* <DEDUP_REMOVED lines=23> */
.L_x_37095:
        /* <DEDUP_REMOVED lines=13> */
.L_x_37097:
[----:B------:R-:W-:Y:S05]  /*28760*/  BSYNC.RECONVERGENT B1 ;  /* 0x0000000000017941 */ /* 0x000fea0003800200 */
.L_x_37096:
        /* <DEDUP_REMOVED lines=43> */
.L_x_37094:
[----:B------:R-:W-:Y:S05]  /*28a20*/  BSYNC.RECONVERGENT B0 ;  /* 0x0000000000007941 */ /* 0x000fea0003800200 */
.L_x_37093:
        /* <DEDUP_REMOVED lines=19> */
.L_x_37100:
        /* <DEDUP_REMOVED lines=13> */
.L_x_37102:
[----:B------:R-:W-:Y:S05]  /*28c30*/  BSYNC.RECONVERGENT B1 ;  /* 0x0000000000017941 */ /* 0x000fea0003800200 */
.L_x_37101:
        /* <DEDUP_REMOVED lines=43> */
.L_x_37099:
[----:B------:R-:W-:Y:S05]  /*28ef0*/  BSYNC.RECONVERGENT B0 ;  /* 0x0000000000007941 */ /* 0x000fea0003800200 */
.L_x_37098:
[----:B------:R-:W-:Y:S01]  /*28f00*/  I2FP.F32.U32 R15, R14 ;  /* 0x0000000e000f7245 */ /* 0x000fe20000201000 */
[----:B------:R-:W-:Y:S01]  /*28f10*/  HADD2.F32 R17, -RZ, R105.H0_H0 ;  /* 0x20000069ff117230 */ /* 0x000fe20000004100 */
[----:B------:R-:W-:Y:S01]  /*28f20*/  ISETP.NE.AND P3, PT, R16, 0x1, PT ;  /* 0x000000011000780c */ /* 0x000fe20003f65270 */
[----:B------:R-:W-:Y:S02]  /*28f30*/  BSSY.RECONVERGENT B0, `(.L_x_37103) ;  /* 0x000004d000007945 */ /* 0x000fe40003800200 */
[----:B------:R-:W-:Y:S01]  /*28f40*/  FFMA.FTZ R14, R15, R210, 1.1641532182693481445e-10 ;  /* 0x2f0000000f0e7423 */ /* 0x000fe200000100d2 */
[----:B------:R-:W-:Y:S01]  /*28f50*/  FMUL.FTZ R17, R17, R212 ;  /* 0x000000d411117220 */ /* 0x000fe20000410000 */
[----:B------:R-:W-:-:S03]  /*28f60*/  FSEL R15, R13, RZ, P4 ;  /* 0x000000ff0d0f7208 */ /* 0x000fc60002000000 */
[----:B------:R-:W-:Y:S01]  /*28f70*/  FSETP.GTU.FTZ.AND P2, PT, R14, R211, PT ;  /* 0x000000d30e00720b */ /* 0x000fe20003f5c000 */
[----:B------:R-:W-:-:S03]  /*28f80*/  IMAD.MOV.U32 R14, RZ, RZ, R10 ;  /* 0x000000ffff0e7224 */ /* 0x000fc600078e000a */
        /* <DEDUP_REMOVED lines=14> */
.L_x_37105:
        /* <DEDUP_REMOVED lines=13> */
.L_x_37107:
[----:B------:R-:W-:Y:S05]  /*29140*/  BSYNC.RECONVERGENT B1 ;  /* 0x0000000000017941 */ /* 0x000fea0003800200 */
.L_x_37106:
        /* <DEDUP_REMOVED lines=43> */
.L_x_37104:
[----:B------:R-:W-:Y:S05]  /*29400*/  BSYNC.RECONVERGENT B0 ;  /* 0x0000000000007941 */ /* 0x000fea0003800200 */
.L_x_37103:
        /* <DEDUP_REMOVED lines=19> */
.L_x_37110:
        /* <DEDUP_REMOVED lines=13> */
.L_x_37112:
[----:B------:R-:W-:Y:S05]  /*29610*/  BSYNC.RECONVERGENT B1 ;  /* 0x0000000000017941 */ /* 0x000fea0003800200 */
.L_x_37111:
        /* <DEDUP_REMOVED lines=43> */
.L_x_37109:
[----:B------:R-:W-:Y:S05]  /*298d0*/  BSYNC.RECONVERGENT B0 ;  /* 0x0000000000007941 */ /* 0x000fea0003800200 */
.L_x_37108:
        /* <DEDUP_REMOVED lines=23> */
.L_x_37115:
        /* <DEDUP_REMOVED lines=13> */
.L_x_37117:
[----:B------:R-:W-:Y:S05]  /*29b20*/  BSYNC.RECONVERGENT B1 ;  /* 0x0000000000017941 */ /* 0x000fea0003800200 */
.L_x_37116:
        /* <DEDUP_REMOVED lines=43> */
.L_x_37114:
[----:B------:R-:W-:Y:S05]  /*29de0*/  BSYNC.RECONVERGENT B0 ;  /* 0x0000000000007941 */ /* 0x000fea0003800200 */
.L_x_37113:
        /* <DEDUP_REMOVED lines=18> */
.L_x_37120:
        /* <DEDUP_REMOVED lines=13> */
.L_x_37122:
[----:B------:R-:W-:Y:S05]  /*29fe0*/  BSYNC.RECONVERGENT B1 ;  /* 0x0000000000017941 */ /* 0x000fea0003800200 */
.L_x_37121:
        /* <DEDUP_REMOVED lines=43> */
.L_x_37119:
[----:B------:R-:W-:Y:S05]  /*2a2a0*/  BSYNC.RECONVERGENT B0 ;  /* 0x0000000000007941 */ /* 0x000fea0003800200 */
.L_x_37118:
[----:B------:R-:W-:Y:S01]  /*2a2b0*/  I2FP.F32.U32 R17, R17 ;  /* 0x0000001100117245 */ /* 0x000fe20000201000 */
[----:B------:R-:W-:Y:S01]  /*2a2c0*/  HADD2.F32 R27, -RZ, R106.H0_H0 ;  /* 0x2000006aff1b7230 */ /* 0x000fe20000004100 */
        /* <DEDUP_REMOVED lines=22> */
.L_x_37125:
        /* <DEDUP_REMOVED lines=13> */
.L_x_37127:
[----:B------:R-:W-:Y:S05]  /*2a500*/  BSYNC.RECONVERGENT B1 ;  /* 0x0000000000017941 */ /* 0x000fea0003800200 */
.L_x_37126:
        /* <DEDUP_REMOVED lines=43> */
.L_x_37124:
[----:B------:R-:W-:Y:S05]  /*2a7c0*/  BSYNC.RECONVERGENT B0 ;  /* 0x0000000000007941 */ /* 0x000fea0003800200 */
.L_x_37123:
        /* <DEDUP_REMOVED lines=18> */
.L_x_37130:
        /* <DEDUP_REMOVED lines=13> */
.L_x_37132:
[----:B------:R-:W-:Y:S05]  /*2a9c0*/  BSYNC.RECONVERGENT B1 ;  /* 0x0000000000017941 */ /* 0x000fea0003800200 */
.L_x_37131:
        /* <DEDUP_REMOVED lines=43> */
.L_x_37129:
[----:B------:R-:W-:Y:S05]  /*2ac80*/  BSYNC.RECONVERGENT B0 ;  /* 0x0000000000007941 */ /* 0x000fea0003800200 */
.L_x_37128:
        /* <DEDUP_REMOVED lines=23> */
.L_x_37135:
        /* <DEDUP_REMOVED lines=13> */
.L_x_37137:
[----:B------:R-:W-:Y:S05]  /*2aed0*/  BSYNC.RECONVERGENT B1 ;  /* 0x0000000000017941 */ /* 0x000fea0003800200 */
.L_x_37136:
        /* <DEDUP_REMOVED lines=43> */
.L_x_37134:
[----:B------:R-:W-:Y:S05]  /*2b190*/  BSYNC.RECONVERGENT B0 ;  /* 0x0000000000007941 */ /* 0x000fea0003800200 */
.L_x_37133:
        /* <DEDUP_REMOVED lines=18> */
.L_x_37140:
        /* <DEDUP_REMOVED lines=13> */
.L_x_37142:
[----:B------:R-:W-:Y:S05]  /*2b390*/  BSYNC.RECONVERGENT B1 ;  /* 0x0000000000017941 */ /* 0x000fea0003800200 */
.L_x_37141:
        /* <DEDUP_REMOVED lines=43> */
.L_x_37139:
[----:B------:R-:W-:Y:S05]  /*2b650*/  BSYNC.RECONVERGENT B0 ;  /* 0x0000000000007941 */ /* 0x000fea0003800200 */
.L_x_37138:
[----:B------:R-:W-:Y:S01]  /*2b660*/  I2FP.F32.U32 R27, R22 ;  /* 0x00000016001b7245 */ /* 0x000fe20000201000 */
[----:B------:R-:W-:Y:S01]  /*2b670*/  HADD2.F32 R29, -RZ, R107.H0_H0 ;  /* 0x2000006bff1d7230 */ /* 0x000fe20000004100 */
        /* <DEDUP_REMOVED lines=22> */
.L_x_37145:
        /* <DEDUP_REMOVED lines=13> */
.L_x_37147:
[----:B------:R-:W-:Y:S05]  /*2b8b0*/  BSYNC.RECONVERGENT B1 ;  /* 0x0000000000017941 */ /* 0x000fea0003800200 */
.L_x_37146:
        /* <DEDUP_REMOVED lines=43> */
.L_x_37144:
[----:B------:R-:W-:Y:S05]  /*2bb70*/  BSYNC.RECONVERGENT B0 ;  /* 0x0000000000007941 */ /* 0x000fea0003800200 */
.L_x_37143:
        /* <DEDUP_REMOVED lines=18> */
.L_x_37150:
        /* <DEDUP_REMOVED lines=15> */
.L_x_37152:
[----:B------:R-:W-:Y:S05]  /*2bd90*/  BSYNC.RECONVERGENT B1 ;  /* 0x0000000000017941 */ /* 0x000fea0003800200 */
.L_x_37151:
        /* <DEDUP_REMOVED lines=43> */
.L_x_37149:
[----:B------:R-:W-:Y:S05]  /*2c050*/  BSYNC.RECONVERGENT B0 ;  /* 0x0000000000007941 */ /* 0x000fea0003800200 */
.L_x_37148:
        /* <DEDUP_REMOVED lines=12> */
.L_x_37072:
        /* <DEDUP_REMOVED lines=16> */
.L_x_37156:
        /* <DEDUP_REMOVED lines=13> */
.L_x_37158:
[----:B------:R-:W-:Y:S05]  /*2c2f0*/  BSYNC.RECONVERGENT B1 ;  /* 0x0000000000017941 */ /* 0x000fea0003800200 */
.L_x_37157:
        /* <DEDUP_REMOVED lines=43> */
.L_x_37155:
[----:B------:R-:W-:Y:S05]  /*2c5b0*/  BSYNC.RECONVERGENT B0 ;  /* 0x0000000000007941 */ /* 0x000fea0003800200 */
.L_x_37154:
        /* <DEDUP_REMOVED lines=18> */
.L_x_37161:
        /* <DEDUP_REMOVED lines=13> */
.L_x_37163:
[----:B------:R-:W-:Y:S05]  /*2c7b0*/  BSYNC.RECONVERGENT B1 ;  /* 0x0000000000017941 */ /* 0x000fea0003800200 */
.L_x_37162:
        /* <DEDUP_REMOVED lines=43> */
.L_x_37160:
[----:B------:R-:W-:Y:S05]  /*2ca70*/  BSYNC.RECONVERGENT B0 ;  /* 0x0000000000007941 */ /* 0x000fea0003800200 */
.L_x_37159:
[----:B------:R-:W-:Y:S01]  /*2ca80*/  ISETP.NE.AND P2, PT, R30, 0x1, PT ;  /* 0x000000011e00780c */ /* 0x000fe20003f45270 */
[----:B------:R-:W-:Y:S01]  /*2ca90*/  BSSY.RECONVERGENT B0, `(.L_x_37164) ;  /* 0x000004a000007945 */ /* 0x000fe20003800200 */
[----:B------:R-:W-:Y:S01]  /*2caa0*/  I2FP.F32.U32 R29, R26 ;  /* 0x0000001a001d7245 */ /* 0x000fe20000201000 */
[----:B------:R-:W-:Y:S02]  /*2cab0*/  HADD2.F32 R31, -RZ, R20.H1_H1 ;  /* 0x30000014ff1f7230 */ /* 0x000fe40000004100 */
[----:B------:R-:W-:Y:S02]  /*2cac0*/  IMAD.MOV.U32 R32, RZ, RZ, 0x2 ;  /* 0x00000002ff207424 */ /* 0x000fe400078e00ff */
        /* <DEDUP_REMOVED lines=13> */
.L_x_37166:
        /* <DEDUP_REMOVED lines=13> */
.L_x_37168:
[----:B------:R-:W-:Y:S05]  /*2cc70*/  BSYNC.RECONVERGENT B1 ;  /* 0x0000000000017941 */ /* 0x000fea0003800200 */
.L_x_37167:
        /* <DEDUP_REMOVED lines=43> */
.L_x_37165:
[----:B------:R-:W-:Y:S05]  /*2cf30*/  BSYNC.RECONVERGENT B0 ;  /* 0x0000000000007941 */ /* 0x000fea0003800200 */
.L_x_37164:
[----:B------:R-:W-:Y:S01]  /*2cf40*/  ISETP.NE.AND P2, PT, R32, 0x1, PT ;  /* 0x000000012000780c */ /* 0x000fe20003f45270 */
[----:B------:R-:W-:Y:S01]  /*2cf50*/  BSSY.RECONVERGENT B0, `(.L_x_37169) ;  /* 0x000004a000007945 */ /* 0x000fe20003800200 */
[----:B------:R-:W-:Y:S01]  /*2cf60*/  I2FP.F32.U32 R29, R26 ;  /* 0x0000001a001d7245 */ /* 0x000fe20000201000 */
[----:B------:R-:W-:Y:S02]  /*2cf70*/  HFMA2 R30, -RZ, RZ, 0, 1.1920928955078125e-07 ;  /* 0x00000002ff1e7431 */ /* 0x000fe400000001ff */
        /* <DEDUP_REMOVED lines=14> */
.L_x_37171:
        /* <DEDUP_REMOVED lines=13> */
.L_x_37173:
[----:B------:R-:W-:Y:S05]  /*2d130*/  BSYNC.RECONVERGENT B1 ;  /* 0x0000000000017941 */ /* 0x000fea0003800200 */
.L_x_37172:
        /* <DEDUP_REMOVED lines=43> */
.L_x_37170:
[----:B------:R-:W-:Y:S05]  /*2d3f0*/  BSYNC.RECONVERGENT B0 ;  /* 0x0000000000007941 */ /* 0x000fea0003800200 */
.L_x_37169:
        /* <DEDUP_REMOVED lines=18> */
.L_x_37176:
        /* <DEDUP_REMOVED lines=13> */
.L_x_37178:
[----:B------:R-:W-:Y:S05]  /*2d5f0*/  BSYNC.RECONVERGENT B1 ;  /* 0x0000000000017941 */ /* 0x000fea0003800200 */
.L_x_37177:
        /* <DEDUP_REMOVED lines=43> */
.L_x_37175:
[----:B------:R-:W-:Y:S05]  /*2d8b0*/  BSYNC.RECONVERGENT B0 ;  /* 0x0000000000007941 */ /* 0x000fea0003800200 */
.L_x_37174:
        /* <DEDUP_REMOVED lines=17> */
.L_x_37181:
        /* <DEDUP_REMOVED lines=13> */
.L_x_37183:
[----:B------:R-:W-:Y:S05]  /*2daa0*/  BSYNC.RECONVERGENT B1 ;  /* 0x0000000000017941 */ /* 0x000fea0003800200 */
.L_x_37182:
        /* <DEDUP_REMOVED lines=43> */
.L_x_37180:
[----:B------:R-:W-:Y:S05]  /*2dd60*/  BSYNC.RECONVERGENT B0 ;  /* 0x0000000000007941 */ /* 0x000fea0003800200 */
.L_x_37179:
[----:B------:R-:W-:Y:S01]  /*2dd70*/  ISETP.NE.AND P4, PT, R30, 0x1, PT ;  /* 0x000000011e00780c */ /* 0x000fe20003f85270 */
[----:B------:R-:W-:Y:S01]  /*2dd80*/  BSSY.RECONVERGENT B0, `(.L_x_37184) ;  /* 0x0000049000007945 */ /* 0x000fe20003800200 */
[----:B------:R-:W-:Y:S01]  /*2dd90*/  I2FP.F32.U32 R33, R28 ;  /* 0x0000001c00217245 */ /* 0x000fe20000201000 */
[----:B------:R-:W-:Y:S02]  /*2dda0*/  HFMA2 R32, -RZ, RZ, 0, 1.1920928955078125e-07 ;  /* 0x00000002ff207431 */ /* 0x000fe400000001ff */
[----:B------:R-:W-:Y:S02]  /*2ddb0*/  HADD2.F32 R45, -RZ, R22.H1_H1 ;  /* 0x30000016ff2d7230 */ /* 0x000fe40000004100 */
        /* <DEDUP_REMOVED lines=12> */
.L_x_37186:
        /* <DEDUP_REMOVED lines=13> */
.L_x_37188:
[----:B------:R-:W-:Y:S05]  /*2df50*/  BSYNC.RECONVERGENT B1 ;  /* 0x0000000000017941 */ /* 0x000fea0003800200 */
.L_x_37187:
        /* <DEDUP_REMOVED lines=43> */
.L_x_37185:
[----:B------:R-:W-:Y:S05]  /*2e210*/  BSYNC.RECONVERGENT B0 ;  /* 0x0000000000007941 */ /* 0x000fea0003800200 */
.L_x_37184:
        /* <DEDUP_REMOVED lines=17> */
.L_x_37191:
        /* <DEDUP_REMOVED lines=13> */
.L_x_37193:
[----:B------:R-:W-:Y:S05]  /*2e400*/  BSYNC.RECONVERGENT B1 ;  /* 0x0000000000017941 */ /* 0x000fea0003800200 */
.L_x_37192:
        /* <DEDUP_REMOVED lines=43> */
.L_x_37190:
[----:B------:R-:W-:Y:S05]  /*2e6c0*/  BSYNC.RECONVERGENT B0 ;  /* 0x0000000000007941 */ /* 0x000fea0003800200 */
.L_x_37189:
        /* <DEDUP_REMOVED lines=37> */
.L_x_37153:
[----:B------:R-:W-:Y:S01]  /*2e920*/  ISETP.NE.AND P6, PT, R25, RZ, PT ;  /* 0x000000ff1900720c */ /* 0x000fe20003fc5270 */
[----:B------:R-:W0:Y:S01]  /*2e930*/  @P0 LDC.64 R32, c[0x0][0x398] ;  /* 0x0000e600ff200b82 */ /* 0x000e220000000a00 */
[----:B------:R-:W-:Y:S01]  /*2e940*/  SEL R25, RZ, 0x1000000, !P5 ;  /* 0x01000000ff197807 */ /* 0x000fe20006800000 */
[----:B------:R-:W-:Y:S01]  /*2e950*/  VIADD R220, R9, 0xc0 ;  /* 0x000000c009dc7836 */ /* 0x000fe20000000000 */
[----:B------:R-:W-:Y:S02]  /*2e960*/  SEL R23, RZ, 0x10000, !P4 ;  /* 0x00010000ff177807 */ /* 0x000fe40006000000 */
[----:B------:R-:W-:Y:S01]  /*2e970*/  SEL R28, RZ, 0x100, !P3 ;  /* 0x00000100ff1c7807 */ /* 0x000fe20005800000 */
[----:B------:R-:W-:Y:S01]  /*2e980*/  IMAD.WIDE.U32 R34, R220, 0x10, R188 ;  /* 0x00000010dc227825 */ /* 0x000fe200078e00bc */
[----:B------:R-:W-:Y:S01]  /*2e990*/  ISETP.NE.AND P5, PT, R20, RZ, PT ;  /* 0x000000ff1400720c */ /* 0x000fe20003fa5270 */
[----:B------:R-:W1:Y:S01]  /*2e9a0*/  @P1 LDC.64 R30, c[0x0][0x3a0] ;  /* 0x0000e800ff1e1b82 */ /* 0x000e620000000a00 */
[----:B------:R-:W-:Y:S01]  /*2e9b0*/  ISETP.NE.AND P4, PT, R26, RZ, PT ;  /* 0x000000ff1a00720c */ /* 0x000fe20003f85270 */
[----:B------:R-:W-:Y:S01]  /*2e9c0*/  IMAD.WIDE.U32 R26, R219, 0x20, R228 ;  /* 0x00000020db1a7825 */ /* 0x000fe200078e00e4 */
[----:B------:R-:W-:-:S02]  /*2e9d0*/  ISETP.NE.AND P3, PT, R21, RZ, PT ;  /* 0x000000ff1500720c */ /* 0x000fc40003f65270 */
[----:B------:R-:W-:Y:S02]  /*2e9e0*/  SEL R21, RZ, 0x10000, !P4 ;  /* 0x00010000ff157807 */ /* 0x000fe40006000000 */
[----:B------:R-:W-:Y:S01]  /*2e9f0*/  SEL R22, RZ, 0x1000000, !P3 ;  /* 0x01000000ff167807 */ /* 0x000fe20005800000 */
[----:B------:R2:W-:Y:S01]  /*2ea00*/  STG.E.128 desc[UR6][R26.64], R52 ;  /* 0x000000341a007986 */ /* 0x0005e2000c101d06 */
        /* <DEDUP_REMOVED lines=10> */
[----:B-1----:R-:W-:Y:S02]  /*2eab0*/  @P1 IMAD.WIDE.U32 R30, R220, 0x20, R30 ;  /* 0x00000020dc1e1825 */ /* 0x002fe400078e001e */
        /* <DEDUP_REMOVED lines=22> */
.L_x_37194:
[----:B------:R1:W5:Y:S04]  /*2ec20*/  @P0 LDG.E.128 R104, desc[UR6][R32.64] ;  /* 0x0000000620680981 */ /* 0x000368000c1e1d00 */
[----:B------:R1:W5:Y:S04]  /*2ec30*/  @P1 LDG.E.128 R100, desc[UR6][R30.64] ;  /* 0x000000061e641981 */ /* 0x000368000c1e1d00 */
[----:B------:R1:W5:Y:S04]  /*2ec40*/  @P1 LDG.E.128 R96, desc[UR6][R30.64+0x10] ;  /* 0x000010061e601981 */ /* 0x000368000c1e1d00 */
[----:B0-2---:R1:W5:Y:S01]  /*2ec50*/  LDG.E.128 R20, desc[UR6][R34.64] ;  /* 0x0000000622147981 */ /* 0x005362000c1e1d00 */
        /* <DEDUP_REMOVED lines=17> */
.L_x_37198:
        /* <DEDUP_REMOVED lines=13> */
.L_x_37200:
[----:B------:R-:W-:Y:S05]  /*2ee40*/  BSYNC.RECONVERGENT B1 ;  /* 0x0000000000017941 */ /* 0x000fea0003800200 */
.L_x_37199:
        /* <DEDUP_REMOVED lines=42> */
.L_x_37197:
[----:B------:R-:W-:Y:S05]  /*2f0f0*/  BSYNC.RECONVERGENT B0 ;  /* 0x0000000000007941 */ /* 0x000fea0003800200 */
.L_x_37196:
        /* <DEDUP_REMOVED lines=20> */
.L_x_37203:
        /* <DEDUP_REMOVED lines=13> */
.L_x_37205:
[----:B------:R-:W-:Y:S05]  /*2f310*/  BSYNC.RECONVERGENT B1 ;  /* 0x0000000000017941 */ /* 0x000fea0003800200 */
.L_x_37204:
        /* <DEDUP_REMOVED lines=43> */
.L_x_37202:
[----:B------:R-:W-:Y:S05]  /*2f5d0*/  BSYNC.RECONVERGENT B0 ;  /* 0x0000000000007941 */ /* 0x000fea0003800200 */
.L_x_37201:
        /* <DEDUP_REMOVED lines=23> */
.L_x_37208:
        /* <DEDUP_REMOVED lines=13> */
.L_x_37210:
[----:B------:R-:W-:Y:S05]  /*2f820*/  BSYNC.RECONVERGENT B1 ;  /* 0x0000000000017941 */ /* 0x000fea0003800200 */
.L_x_37209:
        /* <DEDUP_REMOVED lines=43> */
.L_x_37207:
[----:B------:R-:W-:Y:S05]  /*2fae0*/  BSYNC.RECONVERGENT B0 ;  /* 0x0000000000007941 */ /* 0x000fea0003800200 */
.L_x_37206:
[----:B------:R-:W-:Y:S01]  /*2faf0*/  I2FP.F32.U32 R13, R12 ;  /* 0x0000000c000d7245 */ /* 0x000fe20000201000 */
[----:B------:R-:W-:Y:S01]  /*2fb00*/  BSSY.RECONVERGENT B0, `(.L_x_37211) ;  /* 0x000004c000007945 */ /* 0x000fe20003800200 */
[----:B------:R-:W-:Y:S01]  /*2fb10*/  ISETP.NE.AND P2, PT, R15, 0x1, PT ;  /* 0x000000010f00780c */ /* 0x000fe20003f45270 */
[----:B------:R-:W-:Y:S01]  /*2fb20*/  IMAD.MOV.U32 R16, RZ, RZ, 0x2 ;  /* 0x00000002ff107424 */ /* 0x000fe200078e00ff */
[----:B------:R-:W-:Y:S01]  /*2fb30*/  LOP3.LUT R19, R19, 0xfffffff7, RZ, 0xc0, !PT ;  /* 0xfffffff713137812 */ /* 0x000fe200078ec0ff */
[----:B------:R-:W-:Y:S01]  /*2fb40*/  FFMA.FTZ R12, R13, R210, 1.1641532182693481445e-10 ;  /* 0x2f0000000d0c7423 */ /* 0x000fe200000100d2 */
[----:B------:R-:W-:Y:S01]  /*2fb50*/  HADD2.F32 R13, -RZ, R20.H1_H1 ;  /* 0x30000014ff0d7230 */ /* 0x000fe20000004100 */
[----:B------:R-:W-:-:S03]  /*2fb60*/  MOV R14, R10 ;  /* 0x0000000a000e7202 */ /* 0x000fc60000000f00 */
        /* <DEDUP_REMOVED lines=12> */
.L_x_37213:
        /* <DEDUP_REMOVED lines=13> */
.L_x_37215:
[----:B------:R-:W-:Y:S05]  /*2fd00*/  BSYNC.RECONVERGENT B1 ;  /* 0x0000000000017941 */ /* 0x000fea0003800200 */
.L_x_37214:
        /* <DEDUP_REMOVED lines=43> */
.L_x_37212:
[----:B------:R-:W-:Y:S05]  /*2ffc0*/  BSYNC.RECONVERGENT B0 ;  /* 0x0000000000007941 */ /* 0x000fea0003800200 */
.L_x_37211:
[----:B------:R-:W-:Y:S01]  /*2ffd0*/  I2FP.F32.U32 R13, R14 ;  /* 0x0000000e000d7245 */ /* 0x000fe20000201000 */
[----:B------:R-:W-:Y:S01]  /*2ffe0*/  HADD2.F32 R15, -RZ, R104.H1_H1 ;  /* 0x30000068ff0f7230 */ /* 0x000fe20000004100 */
[----:B------:R-:W-:Y:S01]  /*2fff0*/  ISETP.NE.AND P3, PT, R16, 0x1, PT ;  /* 0x000000011000780c */ /* 0x000fe20003f65270 */
[----:B------:R-:W-:Y:S02]  /*30000*/  BSSY.RECONVERGENT B0, `(.L_x_37216) ;  /* 0x000004d000007945 */ /* 0x000fe40003800200 */
[----:B------:R-:W-:Y:S01]  /*30010*/  FFMA.FTZ R14, R13, R210, 1.1641532182693481445e-10 ;  /* 0x2f0000000d0e7423 */ /* 0x000fe200000100d2 */
[----:B------:R-:W-:Y:S01]  /*30020*/  FMUL.FTZ R15, R15, R212 ;  /* 0x000000d40f0f7220 */ /* 0x000fe20000410000 */
[----:B------:R-:W-:-:S03]  /*30030*/  IMAD.MOV.U32 R13, RZ, RZ, R10 ;  /* 0x000000ffff0d7224 */ /* 0x000fc600078e000a */
[----:B------:R-:W-:Y:S02]  /*30040*/  FSETP.GTU.FTZ.AND P2, PT, R14, R211, PT ;  /* 0x000000d30e00720b */ /* 0x000fe40003f5c000 */
[----:B------:R-:W-:Y:S02]  /*30050*/  FSEL R14, R12, RZ, P4 ;  /* 0x000000ff0c0e7208 */ /* 0x000fe40002000000 */
        /* <DEDUP_REMOVED lines=14> */
.L_x_37218:
        /* <DEDUP_REMOVED lines=13> */
.L_x_37220:
[----:B------:R-:W-:Y:S05]  /*30210*/  BSYNC.RECONVERGENT B1 ;  /* 0x0000000000017941 */ /* 0x000fea0003800200 */
.L_x_37219:
        /* <DEDUP_REMOVED lines=43> */
.L_x_37217:
[----:B------:R-:W-:Y:S05]  /*304d0*/  BSYNC.RECONVERGENT B0 ;  /* 0x0000000000007941 */ /* 0x000fea0003800200 */
.L_x_37216:
        /* <DEDUP_REMOVED lines=20> */
.L_x_37223:
        /* <DEDUP_REMOVED lines=13> */
.L_x_37225:
[----:B------:R-:W-:Y:S05]  /*306f0*/  BSYNC.RECONVERGENT B1 ;  /* 0x0000000000017941 */ /* 0x000fea0003800200 */
.L_x_37224:
        /* <DEDUP_REMOVED lines=43> */
.L_x_37222:
[----:B------:R-:W-:Y:S05]  /*309b0*/  BSYNC.RECONVERGENT B0 ;  /* 0x0000000000007941 */ /* 0x000fea0003800200 */
.L_x_37221:
        /* <DEDUP_REMOVED lines=23> */
.L_x_37228:
        /* <DEDUP_REMOVED lines=13> */
.L_x_37230:
[----:B------:R-:W-:Y:S05]  /*30c00*/  BSYNC.RECONVERGENT B1 ;  /* 0x0000000000017941 */ /* 0x000fea0003800200 */
.L_x_37229:
        /* <DEDUP_REMOVED lines=43> */
.L_x_37227:
[----:B------:R-:W-:Y:S05]  /*30ec0*/  BSYNC.RECONVERGENT B0 ;  /* 0x0000000000007941 */ /* 0x000fea0003800200 */
.L_x_37226:
        /* <DEDUP_REMOVED lines=20> */
.L_x_37233:
        /* <DEDUP_REMOVED lines=13> */
.L_x_37235:
[----:B------:R-:W-:Y:S05]  /*310e0*/  BSYNC.RECONVERGENT B1 ;  /* 0x0000000000017941 */ /* 0x000fea0003800200 */
.L_x_37234:
        /* <DEDUP_REMOVED lines=43> */
.L_x_37232:
[----:B------:R-:W-:Y:S05]  /*313a0*/  BSYNC.RECONVERGENT B0 ;  /* 0x0000000000007941 */ /* 0x000fea0003800200 */
.L_x_37231:
        /* <DEDUP_REMOVED lines=23> */
.L_x_37238:
        /* <DEDUP_REMOVED lines=13> */
.L_x_37240:
[----:B------:R-:W-:Y:S05]  /*315f0*/  BSYNC.RECONVERGENT B1 ;  /* 0x0000000000017941 */ /* 0x000fea0003800200 */
.L_x_37239:
        /* <DEDUP_REMOVED lines=43> */
.L_x_37237:
[----:B------:R-:W-:Y:S05]  /*318b0*/  BSYNC.RECONVERGENT B0 ;  /* 0x0000000000007941 */ /* 0x000fea0003800200 */
.L_x_37236:
        /* <DEDUP_REMOVED lines=18> */
.L_x_37243:
        /* <DEDUP_REMOVED lines=13> */
.L_x_37245:
[----:B------:R-:W-:Y:S05]  /*31ab0*/  BSYNC.RECONVERGENT B1 ;  /* 0x0000000000017941 */ /* 0x000fea0003800200 */
.L_x_37244:
        /* <DEDUP_REMOVED lines=43> */
.L_x_37242:
[----:B------:R-:W-:Y:S05]  /*31d70*/  BSYNC.RECONVERGENT B0 ;  /* 0x0000000000007941 */ /* 0x000fea0003800200 */
.L_x_37241:
        /* <DEDUP_REMOVED lines=24> */
.L_x_37248:
        /* <DEDUP_REMOVED lines=13> */
.L_x_37250:
[----:B------:R-:W-:Y:S05]  /*31fd0*/  BSYNC.RECONVERGENT B1 ;  /* 0x0000000000017941 */ /* 0x000fea0003800200 */
.L_x_37249:
        /* <DEDUP_REMOVED lines=43> */
.L_x_37247:
[----:B------:R-:W-:Y:S05]  /*32290*/  BSYNC.RECONVERGENT B0 ;  /* 0x0000000000007941 */ /* 0x000fea0003800200 */
.L_x_37246:
        /* <DEDUP_REMOVED lines=18> */
.L_x_37253:
        /* <DEDUP_REMOVED lines=13> */
.L_x_37255:
[----:B------:R-:W-:Y:S05]  /*32490*/  BSYNC.RECONVERGENT B1 ;  /* 0x0000000000017941 */ /* 0x000fea0003800200 */
.L_x_37254:
        /* <DEDUP_REMOVED lines=43> */
.L_x_37252:
[----:B------:R-:W-:Y:S05]  /*32750*/  BSYNC.RECONVERGENT B0 ;  /* 0x0000000000007941 */ /* 0x000fea0003800200 */
.L_x_37251:
        /* <DEDUP_REMOVED lines=23> */
.L_x_37258:
        /* <DEDUP_REMOVED lines=13> */
.L_x_37260:
[----:B------:R-:W-:Y:S05]  /*329a0*/  BSYNC.RECONVERGENT B1 ;  /* 0x0000000000017941 */ /* 0x000fea0003800200 */
.L_x_37259:
        /* <DEDUP_REMOVED lines=43> */
.L_x_37257:
[----:B------:R-:W-:Y:S05]  /*32c60*/  BSYNC.RECONVERGENT B0 ;  /* 0x0000000000007941 */ /* 0x000fea0003800200 */
.L_x_37256:
        /* <DEDUP_REMOVED lines=18> */
.L_x_37263:
        /* <DEDUP_REMOVED lines=13> */
.L_x_37265:
[----:B------:R-:W-:Y:S05]  /*32e60*/  BSYNC.RECONVERGENT B1 ;  /* 0x0000000000017941 */ /* 0x000fea0003800200 */
.L_x_37264:
        /* <DEDUP_REMOVED lines=43> */
.L_x_37262:
[----:B------:R-:W-:Y:S05]  /*33120*/  BSYNC.RECONVERGENT B0 ;  /* 0x0000000000007941 */ /* 0x000fea0003800200 */
.L_x_37261:
        /* <DEDUP_REMOVED lines=24> */
.L_x_37268:
        /* <DEDUP_REMOVED lines=13> */
.L_x_37270:
[----:B------:R-:W-:Y:S05]  /*33380*/  BSYNC.RECONVERGENT B1 ;  /* 0x0000000000017941 */ /* 0x000fea0003800200 */
.L_x_37269:
        /* <DEDUP_REMOVED lines=43> */
.L_x_37267:
[----:B------:R-:W-:Y:S05]  /*33640*/  BSYNC.RECONVERGENT B0 ;  /* 0x0000000000007941 */ /* 0x000fea0003800200 */
.L_x_37266:
        /* <DEDUP_REMOVED lines=18> */
.L_x_37273:
        /* <DEDUP_REMOVED lines=15> */
.L_x_37275:
[----:B------:R-:W-:Y:S05]  /*33860*/  BSYNC.RECONVERGENT B1 ;  /* 0x0000000000017941 */ /* 0x000fea0003800200 */
.L_x_37274:
        /* <DEDUP_REMOVED lines=43> */
.L_x_37272:
[----:B------:R-:W-:Y:S05]  /*33b20*/  BSYNC.RECONVERGENT B0 ;  /* 0x0000000000007941 */ /* 0x000fea0003800200 */
.L_x_37271:
        /* <DEDUP_REMOVED lines=12> */
.L_x_37195:
[----:B------:R-:W-:Y:S01]  /*33bf0*/  ISETP.NE.AND P2, PT, R36, 0x1, PT ;  /* 0x000000012400780c */ /* 0x000fe20003f45270 */
[----:B------:R-:W-:Y:S01]  /*33c00*/  BSSY.RECONVERGENT B0, `(.L_x_37277) ;  /* 0x0000047000007945 */ /* 0x000fe20003800200 */
[----:B------:R-:W-:Y:S02]  /*33c10*/  HFMA2 R26, -RZ, RZ, 0, 1.1920928955078125e-07 ;  /* 0x00000002ff1a7431 */ /* 0x000fe400000001ff */
[----:B------:R-:W-:Y:S01]  /*33c20*/  IMAD.MOV.U32 R25, RZ, RZ, R10 ;  /* 0x000000ffff197224 */ /* 0x000fe200078e000a */
[----:B-1----:R-:W-:-:S08]  /*33c30*/  MOV R34, R24 ;  /* 0x0000001800227202 */ /* 0x002fd00000000f00 */
        /* <DEDUP_REMOVED lines=11> */
.L_x_37279:
        /* <DEDUP_REMOVED lines=13> */
.L_x_37281:
[----:B------:R-:W-:Y:S05]  /*33dc0*/  BSYNC.RECONVERGENT B1 ;  /* 0x0000000000017941 */ /* 0x000fea0003800200 */
.L_x_37280:
        /* <DEDUP_REMOVED lines=42> */
.L_x_37278:
[----:B------:R-:W-:Y:S05]  /*34070*/  BSYNC.RECONVERGENT B0 ;  /* 0x0000000000007941 */ /* 0x000fea0003800200 */
.L_x_37277:
[----:B------:R-:W-:Y:S01]  /*34080*/  I2FP.F32.U32 R25, R25 ;  /* 0x0000001900197245 */ /* 0x000fe20000201000 */
[----:B------:R-:W-:Y:S01]  /*34090*/  BSSY.RECONVERGENT B0, `(.L_x_37282) ;  /* 0x000004b000007945 */ /* 0x000fe20003800200 */
[----:B------:R-:W-:Y:S01]  /*340a0*/  ISETP.NE.AND P2, PT, R26, 0x1, PT ;  /* 0x000000011a00780c */ /* 0x000fe20003f45270 */
[----:B------:R-:W-:Y:S01]  /*340b0*/  IMAD.MOV.U32 R28, RZ, RZ, 0x2 ;  /* 0x00000002ff1c7424 */ /* 0x000fe200078e00ff */
[----:B------:R-:W-:Y:S01]  /*340c0*/  LOP3.LUT R19, R19, 0xffffffef, RZ, 0xc0, !PT ;  /* 0xffffffef13137812 */ /* 0x000fe200078ec0ff */
[----:B------:R-:W-:Y:S01]  /*340d0*/  FFMA.FTZ R24, R25, R210, 1.1641532182693481445e-10 ;  /* 0x2f00000019187423 */ /* 0x000fe200000100d2 */
[----:B-----5:R-:W-:-:S04]  /*340e0*/  HADD2.F32 R25, -RZ, R20.H0_H0 ;  /* 0x20000014ff197230 */ /* 0x020fc80000004100 */
        /* <DEDUP_REMOVED lines=12> */
.L_x_37284:
        /* <DEDUP_REMOVED lines=13> */
.L_x_37286:
[----:B------:R-:W-:Y:S05]  /*34280*/  BSYNC.RECONVERGENT B1 ;  /* 0x0000000000017941 */ /* 0x000fea0003800200 */
.L_x_37285:
        /* <DEDUP_REMOVED lines=43> */
.L_x_37283:
[----:B------:R-:W-:Y:S05]  /*34540*/  BSYNC.RECONVERGENT B0 ;  /* 0x0000000000007941 */ /* 0x000fea0003800200 */
.L_x_37282:
[----:B------:R-:W-:Y:S01]  /*34550*/  I2FP.F32.U32 R27, R24 ;  /* 0x00000018001b7245 */ /* 0x000fe20000201000 */
[----:B------:R-:W-:Y:S01]  /*34560*/  BSSY.RECONVERGENT B0, `(.L_x_37287) ;  /* 0x000004b000007945 */ /* 0x000fe20003800200 */
[----:B------:R-:W-:Y:S01]  /*34570*/  ISETP.NE.AND P2, PT, R28, 0x1, PT ;  /* 0x000000011c00780c */ /* 0x000fe20003f45270 */
[----:B------:R-:W-:Y:S01]  /*34580*/  HADD2.F32 R35, -RZ, R20.H1_H1 ;  /* 0x30000014ff237230 */ /* 0x000fe20000004100 */
        /* <DEDUP_REMOVED lines=15> */
.L_x_37289:
        /* <DEDUP_REMOVED lines=13> */
.L_x_37291:
[----:B------:R-:W-:Y:S05]  /*34750*/  BSYNC.RECONVERGENT B1 ;  /* 0x0000000000017941 */ /* 0x000fea0003800200 */
.L_x_37290:
[----:B------:R-:W-:Y:S01]  /*34760*/  IMAD.WIDE.U32 R28, R0, -0x326172a9, RZ ;  /* 0xcd9e8d57001c7825 */ /* 0x000fe200078e00ff */
[----:B------:R-:W-:-:S03]  /*34770*/  LOP3.LUT R26, R8, R33, R215, 0x96, !PT ;  /* 0x00000021081a7212 */ /* 0x000fc600078e96d7 */
[----:B------:R-:W-:Y:S01]  /*34780*/  HFMA2 R24, -RZ, RZ, 0, 0 ;  /* 0x00000000ff187431 */ /* 0x000fe200000001ff */
        /* <DEDUP_REMOVED lines=40> */
.L_x_37288:
[----:B------:R-:W-:Y:S05]  /*34a10*/  BSYNC.RECONVERGENT B0 ;  /* 0x0000000000007941 */ /* 0x000fea0003800200 */
.L_x_37287:
[----:B------:R-:W-:Y:S01]  /*34a20*/  I2FP.F32.U32 R27, R20 ;  /* 0x00000014001b7245 */ /* 0x000fe20000201000 */
[----:B------:R-:W-:Y:S01]  /*34a30*/  BSSY.RECONVERGENT B0, `(.L_x_37292) ;  /* 0x000004b000007945 */ /* 0x000fe20003800200 */
[----:B------:R-:W-:Y:S01]  /*34a40*/  ISETP.NE.AND P2, PT, R24, 0x1, PT ;  /* 0x000000011800780c */ /* 0x000fe20003f45270 */
[----:B------:R-:W-:Y:S01]  /*34a50*/  IMAD.MOV.U32 R26, RZ, RZ, 0x2 ;  /* 0x00000002ff1a7424 */ /* 0x000fe200078e00ff */
[----:B------:R-:W-:Y:S01]  /*34a60*/  LOP3.LUT R19, R19, 0xfffffffb, RZ, 0xc0, !PT ;  /* 0xfffffffb13137812 */ /* 0x000fe200078ec0ff */
[----:B------:R-:W-:Y:S01]  /*34a70*/  FFMA.FTZ R20, R27, R210, 1.1641532182693481445e-10 ;  /* 0x2f0000001b147423 */ /* 0x000fe200000100d2 */
[----:B------:R-:W-:-:S04]  /*34a80*/  HADD2.F32 R27, -RZ, R21.H0_H0 ;  /* 0x20000015ff1b7230 */ /* 0x000fc80000004100 */
        /* <DEDUP_REMOVED lines=12> */
.L_x_37294:
        /* <DEDUP_REMOVED lines=13> */
.L_x_37296:
[----:B------:R-:W-:Y:S05]  /*34c20*/  BSYNC.RECONVERGENT B1 ;  /* 0x0000000000017941 */ /* 0x000fea0003800200 */
.L_x_37295:
        /* <DEDUP_REMOVED lines=41> */
[----:B------:R-:W-:Y:S02]  /*34ec0*/  LOP3.LUT R5, R192, R30, R29, 0x96, !PT ;  /* 0x0000001ec0057212 */ /* 0x000fe400078e961d */
[----:B------:R-:W-:-:S07]  /*34ed0*/  MOV R34, R28 ;  /* 0x0000001c00227202 */ /* 0x000fce0000000f00 */
.L_x_37293:
[----:B------:R-:W-:Y:S05]  /*34ee0*/  BSYNC.RECONVERGENT B0 ;  /* 0x0000000000007941 */ /* 0x000fea0003800200 */
.L_x_37292:
        /* <DEDUP_REMOVED lines=19> */
.L_x_37299:
        /* <DEDUP_REMOVED lines=13> */
.L_x_37301:
[----:B------:R-:W-:Y:S05]  /*350f0*/  BSYNC.RECONVERGENT B1 ;  /* 0x0000000000017941 */ /* 0x000fea0003800200 */
.L_x_37300:
        /* <DEDUP_REMOVED lines=43> */
.L_x_37298:
[----:B------:R-:W-:Y:S05]  /*353b0*/  BSYNC.RECONVERGENT B0 ;  /* 0x0000000000007941 */ /* 0x000fea0003800200 */
.L_x_37297:
        /* <DEDUP_REMOVED lines=17> */
.L_x_37304:
        /* <DEDUP_REMOVED lines=13> */
.L_x_37306:
[----:B------:R-:W-:Y:S05]  /*355a0*/  BSYNC.RECONVERGENT B1 ;  /* 0x0000000000017941 */ /* 0x000fea0003800200 */
.L_x_37305:
        /* <DEDUP_REMOVED lines=43> */
.L_x_37303:
[----:B------:R-:W-:Y:S05]  /*35860*/  BSYNC.RECONVERGENT B0 ;  /* 0x0000000000007941 */ /* 0x000fea0003800200 */
.L_x_37302:
[----:B------:R-:W-:Y:S01]  /*35870*/  ISETP.NE.AND P4, PT, R26, 0x1, PT ;  /* 0x000000011a00780c */ /* 0x000fe20003f85270 */
[----:B------:R-:W-:Y:S01]  /*35880*/  HADD2.F32 R41, -RZ, R22.H1_H1 ;  /* 0x30000016ff297230 */ /* 0x000fe20000004100 */
[----:B------:R-:W-:Y:S01]  /*35890*/  I2FP.F32.U32 R21, R21 ;  /* 0x0000001500157245 */ /* 0x000fe20000201000 */
[----:B------:R-:W-:Y:S01]  /*358a0*/  BSSY.RECONVERGENT B0, `(.L_x_37307) ;  /* 0x0000047000007945 */ /* 0x000fe20003800200 */
[----:B------:R-:W-:-:S03]  /*358b0*/  HFMA2 R22, -RZ, RZ, 0, 1.1920928955078125e-07 ;  /* 0x00000002ff167431 */ /* 0x000fc600000001ff */
        /* <DEDUP_REMOVED lines=12> */
.L_x_37309:
        /* <DEDUP_REMOVED lines=13> */
.L_x_37311:
[----:B------:R-:W-:Y:S05]  /*35a50*/  BSYNC.RECONVERGENT B1 ;  /* 0x0000000000017941 */ /* 0x000fea0003800200 */
.L_x_37310:
        /* <DEDUP_REMOVED lines=43> */
.L_x_37308:
[----:B------:R-:W-:Y:S05]  /*35d10*/  BSYNC.RECONVERGENT B0 ;  /* 0x0000000000007941 */ /* 0x000fea0003800200 */
.L_x_37307:
        /* <DEDUP_REMOVED lines=17> */
.L_x_37314:
        /* <DEDUP_REMOVED lines=13> */
.L_x_37316:
[----:B------:R-:W-:Y:S05]  /*35f00*/  BSYNC.RECONVERGENT B1 ;  /* 0x0000000000017941 */ /* 0x000fea0003800200 */
.L_x_37315:
        /* <DEDUP_REMOVED lines=43> */
.L_x_37313:
[----:B------:R-:W-:Y:S05]  /*361c0*/  BSYNC.RECONVERGENT B0 ;  /* 0x0000000000007941 */ /* 0x000fea0003800200 */
.L_x_37312:
[----:B------:R-:W-:Y:S01]  /*361d0*/  P2R R22, PR, RZ, 0x2 ;  /* 0x00000002ff167803 */ /* 0x000fe20000000000 */
[-C--:B------:R-:W-:Y:S01]  /*361e0*/  FMUL.FTZ R25, R25, R212.reuse ;  /* 0x000000d419197220 */ /* 0x080fe20000410000 */
[----:B------:R-:W-:Y:S01]  /*361f0*/  I2FP.F32.U32 R21, R21 ;  /* 0x0000001500157245 */ /* 0x000fe20000201000 */
[----:B------:R-:W-:Y:S01]  /*36200*/  HADD2.F32 R23, -RZ, R23.H1_H1 ;  /* 0x30000017ff177230 */ /* 0x000fe20000004100 */
[----:B------:R-:W-:Y:S01]  /*36210*/  LOP3.LUT P1, RZ, R19, 0x10, RZ, 0xc0, !PT ;  /* 0x0000001013ff7812 */ /* 0x000fe2000782c0ff */
        /* <DEDUP_REMOVED lines=32> */
.L_x_37276:
        /* <DEDUP_REMOVED lines=8> */
[----:B------:R-:W-:Y:S02]  /*364a0*/  LOP3.LUT P6, RZ, R19, 0x10, RZ, 0xc0, !PT ;  /* 0x0000001013ff7812 */ /* 0x000fe400078cc0ff */
        /* <DEDUP_REMOVED lines=8> */
[----:B------:R2:W-:Y:S01]  /*36530*/  STG.E.128 desc[UR6][R24.64], R44 ;  /* 0x0000002c18007986 */ /* 0x0005e2000c101d06 */
[----:B------:R-:W-:Y:S01]  /*36540*/  LOP3.LUT R20, R20, R23, RZ, 0xfc, !PT ;  /* 0x0000001714147212 */ /* 0x000fe200078efcff */
[----:B------:R-:W-:Y:S01]  /*36550*/  IMAD.WIDE.U32 R22, R220, 0x8, R226 ;  /* 0x00000008dc167825 */ /* 0x000fe200078e00e2 */
[----:B------:R-:W-:Y:S01]  /*36560*/  LOP3.LUT R21, R26, R21, RZ, 0xfc, !PT ;  /* 0x000000151a157212 */ /* 0x000fe200078efcff */
[----:B------:R2:W-:Y:S01]  /*36570*/  STG.E.128 desc[UR6][R24.64+0x10], R40 ;  /* 0x0000102818007986 */ /* 0x0005e2000c101d06 */
[----:B------:R-:W-:-:S03]  /*36580*/  IADD3 R221, PT, PT, R9, 0xe0, RZ ;  /* 0x000000e009dd7810 */ /* 0x000fc60007ffe0ff */
[----:B------:R2:W-:Y:S02]  /*36590*/  STG.E.64 desc[UR6][R22.64], R20 ;  /* 0x0000001416007986 */ /* 0x0005e4000c101b06 */
        /* <DEDUP_REMOVED lines=24> */
.L_x_37317:
[----:B------:R1:W5:Y:S04]  /*36720*/  @P0 LDG.E.128 R104, desc[UR6][R30.64] ;  /* 0x000000061e680981 */ /* 0x000368000c1e1d00 */
        /* <DEDUP_REMOVED lines=20> */
.L_x_37321:
        /* <DEDUP_REMOVED lines=13> */
.L_x_37323:
[----:B------:R-:W-:Y:S05]  /*36940*/  BSYNC.RECONVERGENT B1 ;  /* 0x0000000000017941 */ /* 0x000fea0003800200 */
.L_x_37322:
        /* <DEDUP_REMOVED lines=40> */
[----:B------:R-:W-:-:S07]  /*36bd0*/  LOP3.LUT R5, R192, R12, R223, 0x96, !PT ;  /* 0x0000000cc0057212 */ /* 0x000fce00078e96df */
.L_x_37320:
[----:B------:R-:W-:Y:S05]  /*36be0*/  BSYNC.RECONVERGENT B0 ;  /* 0x0000000000007941 */ /* 0x000fea0003800200 */
.L_x_37319:
        /* <DEDUP_REMOVED lines=20> */
.L_x_37326:
        /* <DEDUP_REMOVED lines=13> */
.L_x_37328:
[----:B------:R-:W-:Y:S05]  /*36e00*/  BSYNC.RECONVERGENT B1 ;  /* 0x0000000000017941 */ /* 0x000fea0003800200 */
.L_x_37327:
        /* <DEDUP_REMOVED lines=42> */
.L_x_37325:
[----:B------:R-:W-:Y:S05]  /*370b0*/  BSYNC.RECONVERGENT B0 ;  /* 0x0000000000007941 */ /* 0x000fea0003800200 */
.L_x_37324:
        /* <DEDUP_REMOVED lines=23> */
.L_x_37331:
        /* <DEDUP_REMOVED lines=13> */
.L_x_37333:
[----:B------:R-:W-:Y:S05]  /*37300*/  BSYNC.RECONVERGENT B1 ;  /* 0x0000000000017941 */ /* 0x000fea0003800200 */
.L_x_37332:
        /* <DEDUP_REMOVED lines=43> */
.L_x_37330:
[----:B------:R-:W-:Y:S05]  /*375c0*/  BSYNC.RECONVERGENT B0 ;  /* 0x0000000000007941 */ /* 0x000fea0003800200 */
.L_x_37329:
        /* <DEDUP_REMOVED lines=20> */
.L_x_37336:
        /* <DEDUP_REMOVED lines=13> */
.L_x_37338:
[----:B------:R-:W-:Y:S05]  /*377e0*/  BSYNC.RECONVERGENT B1 ;  /* 0x0000000000017941 */ /* 0x000fea0003800200 */
.L_x_37337:
        /* <DEDUP_REMOVED lines=43> */
.L_x_37335:
[----:B------:R-:W-:Y:S05]  /*37aa0*/  BSYNC.RECONVERGENT B0 ;  /* 0x0000000000007941 */ /* 0x000fea0003800200 */
.L_x_37334:
        /* <DEDUP_REMOVED lines=23> */
.L_x_37341:
        /* <DEDUP_REMOVED lines=13> */
.L_x_37343:
[----:B------:R-:W-:Y:S05]  /*37cf0*/  BSYNC.RECONVERGENT B1 ;  /* 0x0000000000017941 */ /* 0x000fea0003800200 */
.L_x_37342:
        /* <DEDUP_REMOVED lines=31> */
[----:B-1----:R-:W-:Y:S01]  /*37ef0*/  LOP3.LUT R28, R200, R14, R27, 0x96, !PT ;  /* 0x0000000ec81c7212 */ /* 0x002fe200078e961b */
        /* <DEDUP_REMOVED lines=11> */
.L_x_37340:
[----:B------:R-:W-:Y:S05]  /*37fb0*/  BSYNC.RECONVERGENT B0 ;  /* 0x0000000000007941 */ /* 0x000fea0003800200 */
.L_x_37339:
        /* <DEDUP_REMOVED lines=20> */
.L_x_37346:
        /* <DEDUP_REMOVED lines=13> */
.L_x_37348:
[----:B------:R-:W-:Y:S05]  /*381d0*/  BSYNC.RECONVERGENT B1 ;  /* 0x0000000000017941 */ /* 0x000fea0003800200 */
.L_x_37347:
        /* <DEDUP_REMOVED lines=43> */
.L_x_37345:
[----:B------:R-:W-:Y:S05]  /*38490*/  BSYNC.RECONVERGENT B0 ;  /* 0x0000000000007941 */ /* 0x000fea0003800200 */
.L_x_37344:
        /* <DEDUP_REMOVED lines=9> */
[----:B------:R-:W-:Y:S01]  /*38530*/  HFMA2 R17, -RZ, RZ, 0, 1.1920928955078125e-07 ;  /* 0x00000002ff117431 */ /* 0x000fe200000001ff */
        /* <DEDUP_REMOVED lines=13> */
.L_x_37351:
        /* <DEDUP_REMOVED lines=13> */
.L_x_37353:
[----:B------:R-:W-:Y:S05]  /*386e0*/  BSYNC.RECONVERGENT B1 ;  /* 0x0000000000017941 */ /* 0x000fea0003800200 */
.L_x_37352:
        /* <DEDUP_REMOVED lines=43> */
.L_x_37350:
[----:B------:R-:W-:Y:S05]  /*389a0*/  BSYNC.RECONVERGENT B0 ;  /* 0x0000000000007941 */ /* 0x000fea0003800200 */
.L_x_37349:
        /* <DEDUP_REMOVED lines=20> */
.L_x_37356:
        /* <DEDUP_REMOVED lines=13> */
.L_x_37358:
[----:B------:R-:W-:Y:S05]  /*38bc0*/  BSYNC.RECONVERGENT B1 ;  /* 0x0000000000017941 */ /* 0x000fea0003800200 */
.L_x_37357:
        /* <DEDUP_REMOVED lines=43> */
.L_x_37355:
[----:B------:R-:W-:Y:S05]  /*38e80*/  BSYNC.RECONVERGENT B0 ;  /* 0x0000000000007941 */ /* 0x000fea0003800200 */
.L_x_37354:
        /* <DEDUP_REMOVED lines=23> */
.L_x_37361:
        /* <DEDUP_REMOVED lines=13> */
.L_x_37363:
[----:B------:R-:W-:Y:S05]  /*390d0*/  BSYNC.RECONVERGENT B1 ;  /* 0x0000000000017941 */ /* 0x000fea0003800200 */
.L_x_37362:
        /* <DEDUP_REMOVED lines=43> */
.L_x_37360:
[----:B------:R-:W-:Y:S05]  /*39390*/  BSYNC.RECONVERGENT B0 ;  /* 0x0000000000007941 */ /* 0x000fea0003800200 */
.L_x_37359:
        /* <DEDUP_REMOVED lines=18> */
.L_x_37366:
        /* <DEDUP_REMOVED lines=13> */
.L_x_37368:
[----:B------:R-:W-:Y:S05]  /*39590*/  BSYNC.RECONVERGENT B1 ;  /* 0x0000000000017941 */ /* 0x000fea0003800200 */
.L_x_37367:
        /* <DEDUP_REMOVED lines=43> */
.L_x_37365:
[----:B------:R-:W-:Y:S05]  /*39850*/  BSYNC.RECONVERGENT B0 ;  /* 0x0000000000007941 */ /* 0x000fea0003800200 */
.L_x_37364:
        /* <DEDUP_REMOVED lines=9> */
[----:B-1----:R-:W-:Y:S02]  /*398f0*/  FSEL R32, R21, RZ, !P3 ;  /* 0x000000ff15207208 */ /* 0x002fe40005800000 */
        /* <DEDUP_REMOVED lines=14> */
.L_x_37371:
        /* <DEDUP_REMOVED lines=13> */
.L_x_37373:
[----:B------:R-:W-:Y:S05]  /*39ab0*/  BSYNC.RECONVERGENT B1 ;  /* 0x0000000000017941 */ /* 0x000fea0003800200 */
.L_x_37372:
        /* <DEDUP_REMOVED lines=43> */
.L_x_37370:
[----:B------:R-:W-:Y:S05]  /*39d70*/  BSYNC.RECONVERGENT B0 ;  /* 0x0000000000007941 */ /* 0x000fea0003800200 */
.L_x_37369:
        /* <DEDUP_REMOVED lines=18> */
.L_x_37376:
        /* <DEDUP_REMOVED lines=13> */
.L_x_37378:
[----:B------:R-:W-:Y:S05]  /*39f70*/  BSYNC.RECONVERGENT B1 ;  /* 0x0000000000017941 */ /* 0x000fea0003800200 */
.L_x_37377:
        /* <DEDUP_REMOVED lines=43> */
.L_x_37375:
[----:B------:R-:W-:Y:S05]  /*3a230*/  BSYNC.RECONVERGENT B0 ;  /* 0x0000000000007941 */ /* 0x000fea0003800200 */
.L_x_37374:
        /* <DEDUP_REMOVED lines=23> */
.L_x_37381:
        /* <DEDUP_REMOVED lines=13> */
.L_x_37383:
[----:B------:R-:W-:Y:S05]  /*3a480*/  BSYNC.RECONVERGENT B1 ;  /* 0x0000000000017941 */ /* 0x000fea0003800200 */
.L_x_37382:
        /* <DEDUP_REMOVED lines=43> */
.L_x_37380:
[----:B------:R-:W-:Y:S05]  /*3a740*/  BSYNC.RECONVERGENT B0 ;  /* 0x0000000000007941 */ /* 0x000fea0003800200 */
.L_x_37379:
        /* <DEDUP_REMOVED lines=18> */
.L_x_37386:
        /* <DEDUP_REMOVED lines=13> */
.L_x_37388:
[----:B------:R-:W-:Y:S05]  /*3a940*/  BSYNC.RECONVERGENT B1 ;  /* 0x0000000000017941 */ /* 0x000fea0003800200 */
.L_x_37387:
        /* <DEDUP_REMOVED lines=43> */
.L_x_37385:
[----:B------:R-:W-:Y:S05]  /*3ac00*/  BSYNC.RECONVERGENT B0 ;  /* 0x0000000000007941 */ /* 0x000fea0003800200 */
.L_x_37384:
        /* <DEDUP_REMOVED lines=24> */
.L_x_37391:
        /* <DEDUP_REMOVED lines=13> */
.L_x_37393:
[----:B------:R-:W-:Y:S05]  /*3ae60*/  BSYNC.RECONVERGENT B1 ;  /* 0x0000000000017941 */ /* 0x000fea0003800200 */
.L_x_37392:
        /* <DEDUP_REMOVED lines=43> */
.L_x_37390:
[----:B------:R-:W-:Y:S05]  /*3b120*/  BSYNC.RECONVERGENT B0 ;  /* 0x0000000000007941 */ /* 0x000fea0003800200 */
.L_x_37389:
        /* <DEDUP_REMOVED lines=18> */
.L_x_37396:
        /* <DEDUP_REMOVED lines=15> */
.L_x_37398:
[----:B------:R-:W-:Y:S05]  /*3b340*/  BSYNC.RECONVERGENT B1 ;  /* 0x0000000000017941 */ /* 0x000fea0003800200 */
.L_x_37397:
        /* <DEDUP_REMOVED lines=43> */
.L_x_37395:
[----:B------:R-:W-:Y:S05]  /*3b600*/  BSYNC.RECONVERGENT B0 ;  /* 0x0000000000007941 */ /* 0x000fea0003800200 */
.L_x_37394:
        /* <DEDUP_REMOVED lines=12> */
.L_x_37318:
        /* <DEDUP_REMOVED lines=16> */
.L_x_37402:
        /* <DEDUP_REMOVED lines=13> */
.L_x_37404:
[----:B------:R-:W-:Y:S05]  /*3b8a0*/  BSYNC.RECONVERGENT B1 ;  /* 0x0000000000017941 */ /* 0x000fea0003800200 */
.L_x_37403:
        /* <DEDUP_REMOVED lines=42> */
.L_x_37401:
[----:B------:R-:W-:Y:S05]  /*3bb50*/  BSYNC.RECONVERGENT B0 ;  /* 0x0000000000007941 */ /* 0x000fea0003800200 */
.L_x_37400:
[----:B------:R-:W-:Y:S01]  /*3bb60*/  I2FP.F32.U32 R25, R24 ;  /* 0x0000001800197245 */ /* 0x000fe20000201000 */
[----:B------:R-:W-:Y:S01]  /*3bb70*/  BSSY.RECONVERGENT B0, `(.L_x_37405) ;  /* 0x000004b000007945 */ /* 0x000fe20003800200 */
[----:B------:R-:W-:Y:S01]  /*3bb80*/  ISETP.NE.AND P2, PT, R26, 0x1, PT ;  /* 0x000000011a00780c */ /* 0x000fe20003f45270 */
[----:B-1---5:R-:W-:Y:S01]  /*3bb90*/  HADD2.F32 R31, -RZ, R20.H0_H0 ;  /* 0x20000014ff1f7230 */ /* 0x022fe20000004100 */
        /* <DEDUP_REMOVED lines=15> */
.L_x_37407:
        /* <DEDUP_REMOVED lines=13> */
.L_x_37409:
[----:B------:R-:W-:Y:S05]  /*3bd60*/  BSYNC.RECONVERGENT B1 ;  /* 0x0000000000017941 */ /* 0x000fea0003800200 */
.L_x_37408:
        /* <DEDUP_REMOVED lines=43> */
.L_x_37406:
[----:B------:R-:W-:Y:S05]  /*3c020*/  BSYNC.RECONVERGENT B0 ;  /* 0x0000000000007941 */ /* 0x000fea0003800200 */
.L_x_37405:
        /* <DEDUP_REMOVED lines=19> */
.L_x_37412:
        /* <DEDUP_REMOVED lines=13> */
.L_x_37414:
[----:B------:R-:W-:Y:S05]  /*3c230*/  BSYNC.RECONVERGENT B1 ;  /* 0x0000000000017941 */ /* 0x000fea0003800200 */
.L_x_37413:
        /* <DEDUP_REMOVED lines=43> */
.L_x_37411:
[----:B------:R-:W-:Y:S05]  /*3c4f0*/  BSYNC.RECONVERGENT B0 ;  /* 0x0000000000007941 */ /* 0x000fea0003800200 */
.L_x_37410:
        /* <DEDUP_REMOVED lines=19> */
.L_x_37417:
        /* <DEDUP_REMOVED lines=13> */
.L_x_37419:
[----:B------:R-:W-:Y:S05]  /*3c700*/  BSYNC.RECONVERGENT B1 ;  /* 0x0000000000017941 */ /* 0x000fea0003800200 */
.L_x_37418:
        /* <DEDUP_REMOVED lines=43> */
.L_x_37416:
[----:B------:R-:W-:Y:S05]  /*3c9c0*/  BSYNC.RECONVERGENT B0 ;  /* 0x0000000000007941 */ /* 0x000fea0003800200 */
.L_x_37415:
        /* <DEDUP_REMOVED lines=19> */
.L_x_37422:
        /* <DEDUP_REMOVED lines=13> */
.L_x_37424:
[----:B------:R-:W-:Y:S05]  /*3cbd0*/  BSYNC.RECONVERGENT B1 ;  /* 0x0000000000017941 */ /* 0x000fea0003800200 */
.L_x_37423:
        /* <DEDUP_REMOVED lines=43> */
.L_x_37421:
[----:B------:R-:W-:Y:S05]  /*3ce90*/  BSYNC.RECONVERGENT B0 ;  /* 0x0000000000007941 */ /* 0x000fea0003800200 */
.L_x_37420:
        /* <DEDUP_REMOVED lines=17> */
.L_x_37427:
        /* <DEDUP_REMOVED lines=13> */
.L_x_37429:
[----:B------:R-:W-:Y:S05]  /*3d080*/  BSYNC.RECONVERGENT B1 ;  /* 0x0000000000017941 */ /* 0x000fea0003800200 */
.L_x_37428:
        /* <DEDUP_REMOVED lines=43> */
.L_x_37426:
[----:B------:R-:W-:Y:S05]  /*3d340*/  BSYNC.RECONVERGENT B0 ;  /* 0x0000000000007941 */ /* 0x000fea0003800200 */
.L_x_37425:
        /* <DEDUP_REMOVED lines=17> */
.L_x_37432:
        /* <DEDUP_REMOVED lines=13> */
.L_x_37434:
[----:B------:R-:W-:Y:S05]  /*3d530*/  BSYNC.RECONVERGENT B1 ;  /* 0x0000000000017941 */ /* 0x000fea0003800200 */
.L_x_37433:
        /* <DEDUP_REMOVED lines=43> */
.L_x_37431:
[----:B------:R-:W-:Y:S05]  /*3d7f0*/  BSYNC.RECONVERGENT B0 ;  /* 0x0000000000007941 */ /* 0x000fea0003800200 */
.L_x_37430:
        /* <DEDUP_REMOVED lines=17> */
.L_x_37437:
        /* <DEDUP_REMOVED lines=13> */
.L_x_37439:
[----:B------:R-:W-:Y:S05]  /*3d9e0*/  BSYNC.RECONVERGENT B1 ;  /* 0x0000000000017941 */ /* 0x000fea0003800200 */
.L_x_37438:
        /* <DEDUP_REMOVED lines=43> */
.L_x_37436:
[----:B------:R-:W-:Y:S05]  /*3dca0*/  BSYNC.RECONVERGENT B0 ;  /* 0x0000000000007941 */ /* 0x000fea0003800200 */
.L_x_37435:
        /* <DEDUP_REMOVED lines=14> */
[----:B------:R-:W-:Y:S01]  /*3dd90*/  LOP3.LUT P0, RZ, R19, 0x8, RZ, 0xc0, !PT ;  /* 0x0000000813ff7812 */ /* 0x000fe2000780c0ff */
[-C--:B------:R-:W-:Y:S01]  /*3dda0*/  FMUL.FTZ R32, R37, R212.reuse ;  /* 0x000000d425207220 */ /* 0x080fe20000410000 */
[-C--:B------:R-:W-:Y:S01]  /*3ddb0*/  FMUL.FTZ R39, R39, R212.reuse ;  /* 0x000000d427277220 */ /* 0x080fe20000410000 */
[----:B------:R-:W-:Y:S01]  /*3ddc0*/  FMUL.FTZ R23, R23, R212 ;  /* 0x000000d417177220 */ /* 0x000fe20000410000 */
[----:B------:R-:W-:-:S02]  /*3ddd0*/  FSEL R38, R38, RZ, P5 ;  /* 0x000000ff26267208 */ /* 0x000fc40002800000 */
        /* <DEDUP_REMOVED lines=18> */
.L_x_37399:
        /* <DEDUP_REMOVED lines=48> */
.L_x_37440:
        /* <DEDUP_REMOVED lines=21> */
.L_x_37444:
        /* <DEDUP_REMOVED lines=13> */
.L_x_37446:
[----:B------:R-:W-:Y:S05]  /*3e420*/  BSYNC.RECONVERGENT B1 ;  /* 0x0000000000017941 */ /* 0x000fea0003800200 */
.L_x_37445:
        /* <DEDUP_REMOVED lines=41> */
.L_x_37443:
[----:B------:R-:W-:Y:S05]  /*3e6c0*/  BSYNC.RECONVERGENT B0 ;  /* 0x0000000000007941 */ /* 0x000fea0003800200 */
.L_x_37442:
        /* <DEDUP_REMOVED lines=20> */
.L_x_37449:
        /* <DEDUP_REMOVED lines=13> */
.L_x_37451:
[----:B------:R-:W-:Y:S05]  /*3e8e0*/  BSYNC.RECONVERGENT B1 ;  /* 0x0000000000017941 */ /* 0x000fea0003800200 */
.L_x_37450:
        /* <DEDUP_REMOVED lines=42> */
.L_x_37448:
[----:B------:R-:W-:Y:S05]  /*3eb90*/  BSYNC.RECONVERGENT B0 ;  /* 0x0000000000007941 */ /* 0x000fea0003800200 */
.L_x_37447:
[----:B------:R-:W-:Y:S01]  /*3eba0*/  I2FP.F32.U32 R11, R13 ;  /* 0x0000000d000b7245 */ /* 0x000fe20000201000 */
[----:B------:R-:W-:Y:S01]  /*3ebb0*/  HADD2.F32 R13, -RZ, R104.H0_H0 ;  /* 0x20000068ff0d7230 */ /* 0x000fe20000004100 */
[----:B------:R-:W-:Y:S01]  /*3ebc0*/  ISETP.NE.AND P3, PT, R15, 0x1, PT ;  /* 0x000000010f00780c */ /* 0x000fe20003f65270 */
[----:B------:R-:W-:Y:S01]  /*3ebd0*/  BSSY.RECONVERGENT B0, `(.L_x_37452) ;  /* 0x000004d000007945 */ /* 0x000fe20003800200 */
[----:B------:R-:W-:Y:S02]  /*3ebe0*/  HFMA2 R16, -RZ, RZ, 0, 1.1920928955078125e-07 ;  /* 0x00000002ff107431 */ /* 0x000fe400000001ff */
[----:B------:R-:W-:Y:S01]  /*3ebf0*/  FFMA.FTZ R12, R11, R210, 1.1641532182693481445e-10 ;  /* 0x2f0000000b0c7423 */ /* 0x000fe200000100d2 */
[----:B-1----:R-:W-:Y:S01]  /*3ec00*/  FMUL.FTZ R28, R13, R212 ;  /* 0x000000d40d1c7220 */ /* 0x002fe20000410000 */
        /* <DEDUP_REMOVED lines=16> */
.L_x_37454:
        /* <DEDUP_REMOVED lines=13> */
.L_x_37456:
[----:B------:R-:W-:Y:S05]  /*3ede0*/  BSYNC.RECONVERGENT B1 ;  /* 0x0000000000017941 */ /* 0x000fea0003800200 */
.L_x_37455:
        /* <DEDUP_REMOVED lines=43> */
.L_x_37453:
[----:B------:R-:W-:Y:S05]  /*3f0a0*/  BSYNC.RECONVERGENT B0 ;  /* 0x0000000000007941 */ /* 0x000fea0003800200 */
.L_x_37452:
        /* <DEDUP_REMOVED lines=20> */
.L_x_37459:
        /* <DEDUP_REMOVED lines=13> */
.L_x_37461:
[----:B------:R-:W-:Y:S05]  /*3f2c0*/  BSYNC.RECONVERGENT B1 ;  /* 0x0000000000017941 */ /* 0x000fea0003800200 */
.L_x_37460:
        /* <DEDUP_REMOVED lines=43> */
.L_x_37458:
[----:B------:R-:W-:Y:S05]  /*3f580*/  BSYNC.RECONVERGENT B0 ;  /* 0x0000000000007941 */ /* 0x000fea0003800200 */
.L_x_37457:
        /* <DEDUP_REMOVED lines=23> */
.L_x_37464:
        /* <DEDUP_REMOVED lines=13> */
.L_x_37466:
[----:B------:R-:W-:Y:S05]  /*3f7d0*/  BSYNC.RECONVERGENT B1 ;  /* 0x0000000000017941 */ /* 0x000fea0003800200 */
.L_x_37465:
        /* <DEDUP_REMOVED lines=43> */
.L_x_37463:
[----:B------:R-:W-:Y:S05]  /*3fa90*/  BSYNC.RECONVERGENT B0 ;  /* 0x0000000000007941 */ /* 0x000fea0003800200 */
.L_x_37462:
[----:B------:R-:W-:Y:S01]  /*3faa0*/  I2FP.F32.U32 R13, R13 ;  /* 0x0000000d000d7245 */ /* 0x000fe20000201000 */
[----:B------:R-:W-:Y:S01]  /*3fab0*/  BSSY.RECONVERGENT B0, `(.L_x_37467) ;  /* 0x000004c000007945 */ /* 0x000fe20003800200 */
[----:B------:R-:W-:Y:S01]  /*3fac0*/  ISETP.NE.AND P2, PT, R16, 0x1, PT ;  /* 0x000000011000780c */ /* 0x000fe20003f45270 */
[----:B------:R-:W-:Y:S01]  /*3fad0*/  IMAD.MOV.U32 R18, RZ, RZ, 0x2 ;  /* 0x00000002ff127424 */ /* 0x000fe200078e00ff */
[----:B------:R-:W-:Y:S01]  /*3fae0*/  LOP3.LUT R19, R19, 0xfffffffb, RZ, 0xc0, !PT ;  /* 0xfffffffb13137812 */ /* 0x000fe200078ec0ff */
[----:B------:R-:W-:Y:S01]  /*3faf0*/  FFMA.FTZ R14, R13, R210, 1.1641532182693481445e-10 ;  /* 0x2f0000000d0e7423 */ /* 0x000fe200000100d2 */
[----:B------:R-:W-:Y:S01]  /*3fb00*/  HADD2.F32 R13, -RZ, R21.H0_H0 ;  /* 0x20000015ff0d7230 */ /* 0x000fe20000004100 */
        /* <DEDUP_REMOVED lines=13> */
.L_x_37469:
        /* <DEDUP_REMOVED lines=13> */
.L_x_37471:
[----:B------:R-:W-:Y:S05]  /*3fcb0*/  BSYNC.RECONVERGENT B1 ;  /* 0x0000000000017941 */ /* 0x000fea0003800200 */
.L_x_37470:
        /* <DEDUP_REMOVED lines=43> */
.L_x_37468:
[----:B------:R-:W-:Y:S05]  /*3ff70*/  BSYNC.RECONVERGENT B0 ;  /* 0x0000000000007941 */ /* 0x000fea0003800200 */
.L_x_37467:
        /* <DEDUP_REMOVED lines=23> */
.L_x_37474:
        /* <DEDUP_REMOVED lines=13> */
.L_x_37476:
[----:B------:R-:W-:Y:S05]  /*401c0*/  BSYNC.RECONVERGENT B1 ;  /* 0x0000000000017941 */ /* 0x000fea0003800200 */
.L_x_37475:
        /* <DEDUP_REMOVED lines=43> */
.L_x_37473:
[----:B------:R-:W-:Y:S05]  /*40480*/  BSYNC.RECONVERGENT B0 ;  /* 0x0000000000007941 */ /* 0x000fea0003800200 */
.L_x_37472:
        /* <DEDUP_REMOVED lines=20> */
.L_x_37479:
        /* <DEDUP_REMOVED lines=13> */
.L_x_37481:
[----:B------:R-:W-:Y:S05]  /*406a0*/  BSYNC.RECONVERGENT B1 ;  /* 0x0000000000017941 */ /* 0x000fea0003800200 */
.L_x_37480:
        /* <DEDUP_REMOVED lines=43> */
.L_x_37478:
[----:B------:R-:W-:Y:S05]  /*40960*/  BSYNC.RECONVERGENT B0 ;  /* 0x0000000000007941 */ /* 0x000fea0003800200 */
.L_x_37477:
        /* <DEDUP_REMOVED lines=23> */
.L_x_37484:
        /* <DEDUP_REMOVED lines=13> */
.L_x_37486:
[----:B------:R-:W-:Y:S05]  /*40bb0*/  BSYNC.RECONVERGENT B1 ;  /* 0x0000000000017941 */ /* 0x000fea0003800200 */
.L_x_37485:
        /* <DEDUP_REMOVED lines=43> */
.L_x_37483:
[----:B------:R-:W-:Y:S05]  /*40e70*/  BSYNC.RECONVERGENT B0 ;  /* 0x0000000000007941 */ /* 0x000fea0003800200 */
.L_x_37482:
        /* <DEDUP_REMOVED lines=18> */
.L_x_37489:
        /* <DEDUP_REMOVED lines=13> */
.L_x_37491:
[----:B------:R-:W-:Y:S05]  /*41070*/  BSYNC.RECONVERGENT B1 ;  /* 0x0000000000017941 */ /* 0x000fea0003800200 */
.L_x_37490:
        /* <DEDUP_REMOVED lines=43> */
.L_x_37488:
[----:B------:R-:W-:Y:S05]  /*41330*/  BSYNC.RECONVERGENT B0 ;  /* 0x0000000000007941 */ /* 0x000fea0003800200 */
.L_x_37487:
        /* <DEDUP_REMOVED lines=24> */
.L_x_37494:
        /* <DEDUP_REMOVED lines=13> */
.L_x_37496:
[----:B------:R-:W-:Y:S05]  /*41590*/  BSYNC.RECONVERGENT B1 ;  /* 0x0000000000017941 */ /* 0x000fea0003800200 */
.L_x_37495:
        /* <DEDUP_REMOVED lines=43> */
.L_x_37493:
[----:B------:R-:W-:Y:S05]  /*41850*/  BSYNC.RECONVERGENT B0 ;  /* 0x0000000000007941 */ /* 0x000fea0003800200 */
.L_x_37492:
        /* <DEDUP_REMOVED lines=18> */
.L_x_37499:
        /* <DEDUP_REMOVED lines=13> */
.L_x_37501:
[----:B------:R-:W-:Y:S05]  /*41a50*/  BSYNC.RECONVERGENT B1 ;  /* 0x0000000000017941 */ /* 0x000fea0003800200 */
.L_x_37500:
        /* <DEDUP_REMOVED lines=43> */
.L_x_37498:
[----:B------:R-:W-:Y:S05]  /*41d10*/  BSYNC.RECONVERGENT B0 ;  /* 0x0000000000007941 */ /* 0x000fea0003800200 */
.L_x_37497:
        /* <DEDUP_REMOVED lines=23> */
.L_x_37504:
        /* <DEDUP_REMOVED lines=13> */
.L_x_37506:
[----:B------:R-:W-:Y:S05]  /*41f60*/  BSYNC.RECONVERGENT B1 ;  /* 0x0000000000017941 */ /* 0x000fea0003800200 */
.L_x_37505:
        /* <DEDUP_REMOVED lines=43> */
.L_x_37503:
[----:B------:R-:W-:Y:S05]  /*42220*/  BSYNC.RECONVERGENT B0 ;  /* 0x0000000000007941 */ /* 0x000fea0003800200 */
.L_x_37502:
        /* <DEDUP_REMOVED lines=18> */
.L_x_37509:
        /* <DEDUP_REMOVED lines=13> */
.L_x_37511:
[----:B------:R-:W-:Y:S05]  /*42420*/  BSYNC.RECONVERGENT B1 ;  /* 0x0000000000017941 */ /* 0x000fea0003800200 */
.L_x_37510:
        /* <DEDUP_REMOVED lines=43> */
.L_x_37508:
[----:B------:R-:W-:Y:S05]  /*426e0*/  BSYNC.RECONVERGENT B0 ;  /* 0x0000000000007941 */ /* 0x000fea0003800200 */
.L_x_37507:
        /* <DEDUP_REMOVED lines=24> */
.L_x_37514:
        /* <DEDUP_REMOVED lines=13> */
.L_x_37516:
[----:B------:R-:W-:Y:S05]  /*42940*/  BSYNC.RECONVERGENT B1 ;  /* 0x0000000000017941 */ /* 0x000fea0003800200 */
.L_x_37515:
        /* <DEDUP_REMOVED lines=43> */
.L_x_37513:
[----:B------:R-:W-:Y:S05]  /*42c00*/  BSYNC.RECONVERGENT B0 ;  /* 0x0000000000007941 */ /* 0x000fea0003800200 */
.L_x_37512:
        /* <DEDUP_REMOVED lines=18> */
.L_x_37519:
        /* <DEDUP_REMOVED lines=15> */
.L_x_37521:
[----:B------:R-:W-:Y:S05]  /*42e20*/  BSYNC.RECONVERGENT B1 ;  /* 0x0000000000017941 */ /* 0x000fea0003800200 */
.L_x_37520:
        /* <DEDUP_REMOVED lines=43> */
.L_x_37518:
[----:B------:R-:W-:Y:S05]  /*430e0*/  BSYNC.RECONVERGENT B0 ;  /* 0x0000000000007941 */ /* 0x000fea0003800200 */
.L_x_37517:
        /* <DEDUP_REMOVED lines=12> */
.L_x_37441:
        /* <DEDUP_REMOVED lines=16> */
.L_x_37525:
        /* <DEDUP_REMOVED lines=13> */
.L_x_37527:
[----:B------:R-:W-:Y:S05]  /*43380*/  BSYNC.RECONVERGENT B1 ;  /* 0x0000000000017941 */ /* 0x000fea0003800200 */
.L_x_37526:
        /* <DEDUP_REMOVED lines=42> */
.L_x_37524:
[----:B------:R-:W-:Y:S05]  /*43630*/  BSYNC.RECONVERGENT B0 ;  /* 0x0000000000007941 */ /* 0x000fea0003800200 */
.L_x_37523:
        /* <DEDUP_REMOVED lines=19> */
.L_x_37530:
        /* <DEDUP_REMOVED lines=13> */
.L_x_37532:
[----:B------:R-:W-:Y:S05]  /*43840*/  BSYNC.RECONVERGENT B1 ;  /* 0x0000000000017941 */ /* 0x000fea0003800200 */
.L_x_37531:
        /* <DEDUP_REMOVED lines=43> */
.L_x_37529:
[----:B------:R-:W-:Y:S05]  /*43b00*/  BSYNC.RECONVERGENT B0 ;  /* 0x0000000000007941 */ /* 0x000fea0003800200 */
.L_x_37528:
        /* <DEDUP_REMOVED lines=19> */
.L_x_37535:
        /* <DEDUP_REMOVED lines=13> */
.L_x_37537:
[----:B------:R-:W-:Y:S05]  /*43d10*/  BSYNC.RECONVERGENT B1 ;  /* 0x0000000000017941 */ /* 0x000fea0003800200 */
.L_x_37536:
        /* <DEDUP_REMOVED lines=43> */
.L_x_37534:
[----:B------:R-:W-:Y:S05]  /*43fd0*/  BSYNC.RECONVERGENT B0 ;  /* 0x0000000000007941 */ /* 0x000fea0003800200 */
.L_x_37533:
        /* <DEDUP_REMOVED lines=19> */
.L_x_37540:
        /* <DEDUP_REMOVED lines=13> */
.L_x_37542:
[----:B------:R-:W-:Y:S05]  /*441e0*/  BSYNC.RECONVERGENT B1 ;  /* 0x0000000000017941 */ /* 0x000fea0003800200 */
.L_x_37541:
        /* <DEDUP_REMOVED lines=43> */
.L_x_37539:
[----:B------:R-:W-:Y:S05]  /*444a0*/  BSYNC.RECONVERGENT B0 ;  /* 0x0000000000007941 */ /* 0x000fea0003800200 */
.L_x_37538:
        /* <DEDUP_REMOVED lines=19> */
.L_x_37545:
        /* <DEDUP_REMOVED lines=13> */
.L_x_37547:
[----:B------:R-:W-:Y:S05]  /*446b0*/  BSYNC.RECONVERGENT B1 ;  /* 0x0000000000017941 */ /* 0x000fea0003800200 */
.L_x_37546:
        /* <DEDUP_REMOVED lines=43> */
.L_x_37544:
[----:B------:R-:W-:Y:S05]  /*44970*/  BSYNC.RECONVERGENT B0 ;  /* 0x0000000000007941 */ /* 0x000fea0003800200 */
.L_x_37543:
        /* <DEDUP_REMOVED lines=17> */
.L_x_37550:
        /* <DEDUP_REMOVED lines=13> */
.L_x_37552:
[----:B------:R-:W-:Y:S05]  /*44b60*/  BSYNC.RECONVERGENT B1 ;  /* 0x0000000000017941 */ /* 0x000fea0003800200 */
.L_x_37551:
        /* <DEDUP_REMOVED lines=43> */
.L_x_37549:
[----:B------:R-:W-:Y:S05]  /*44e20*/  BSYNC.RECONVERGENT B0 ;  /* 0x0000000000007941 */ /* 0x000fea0003800200 */
.L_x_37548:
        /* <DEDUP_REMOVED lines=17> */
.L_x_37555:
        /* <DEDUP_REMOVED lines=13> */
.L_x_37557:
[----:B------:R-:W-:Y:S05]  /*45010*/  BSYNC.RECONVERGENT B1 ;  /* 0x0000000000017941 */ /* 0x000fea0003800200 */
.L_x_37556:
        /* <DEDUP_REMOVED lines=43> */
.L_x_37554:
[----:B------:R-:W-:Y:S05]  /*452d0*/  BSYNC.RECONVERGENT B0 ;  /* 0x0000000000007941 */ /* 0x000fea0003800200 */
.L_x_37553:
        /* <DEDUP_REMOVED lines=17> */
.L_x_37560:
        /* <DEDUP_REMOVED lines=13> */
.L_x_37562:
[----:B------:R-:W-:Y:S05]  /*454c0*/  BSYNC.RECONVERGENT B1 ;  /* 0x0000000000017941 */ /* 0x000fea0003800200 */
.L_x_37561:
        /* <DEDUP_REMOVED lines=43> */
.L_x_37559:
[----:B------:R-:W-:Y:S05]  /*45780*/  BSYNC.RECONVERGENT B0 ;  /* 0x0000000000007941 */ /* 0x000fea0003800200 */
.L_x_37558:
        /* <DEDUP_REMOVED lines=24> */
[----:B------:R-:W-:Y:S02]  /*45910*/  ISETP.NE.AND P0, PT, R24, RZ, PT ;  /* 0x000000ff1800720c */ /* 0x000fe40003f05270 */
[----:B------:R-:W-:Y:S01]  /*45920*/  FSEL R26, R235, RZ, P4 ;  /* 0x000000ffeb1a7208 */ /* 0x000fe20002000000 */
[----:B------:R-:W-:Y:S01]  /*45930*/  @P1 FADD.FTZ R29, R101, R29 ;  /* 0x0000001d651d1221 */ /* 0x000fe20000010000 */
[----:B------:R-:W-:-:S02]  /*45940*/  FSEL R25, R237, RZ, P3 ;  /* 0x000000ffed197208 */ /* 0x000fc40001800000 */
[----:B------:R-:W-:Y:S01]  /*45950*/  FSEL R24, R231, RZ, P2 ;  /* 0x000000ffe7187208 */ /* 0x000fe20001000000 */
[----:B------:R-:W-:Y:S01]  /*45960*/  @P1 FADD.FTZ R26, R98, R26 ;  /* 0x0000001a621a1221 */ /* 0x000fe20000010000 */
[----:B------:R-:W-:Y:S01]  /*45970*/  FSEL R31, R233, RZ, P6 ;  /* 0x000000ffe91f7208 */ /* 0x000fe20003000000 */
[----:B------:R-:W-:Y:S01]  /*45980*/  @P1 FADD.FTZ R25, R97, R25 ;  /* 0x0000001961191221 */ /* 0x000fe20000010000 */
[----:B------:R-:W-:Y:S01]  /*45990*/  FSEL R27, R23, RZ, !P5 ;  /* 0x000000ff171b7208 */ /* 0x000fe20006800000 */
[----:B------:R-:W-:Y:S01]  /*459a0*/  @P1 FADD.FTZ R24, R96, R24 ;  /* 0x0000001860181221 */ /* 0x000fe20000010000 */
[----:B------:R-:W-:Y:S01]  /*459b0*/  PLOP3.LUT P5, PT, P5, PT, PT, 0x8, 0x80 ;  /* 0x000000000080781c */ /* 0x000fe20002fae170 */
[----:B------:R-:W-:Y:S02]  /*459c0*/  @P1 FADD.FTZ R31, R103, R31 ;  /* 0x0000001f671f1221 */ /* 0x000fe40000010000 */
[----:B------:R-:W-:-:S10]  /*459d0*/  @P1 FADD.FTZ R27, R99, R27 ;  /* 0x0000001b631b1221 */ /* 0x000fd40000010000 */
.L_x_37522:
        /* <DEDUP_REMOVED lines=29> */
[----:B------:R-:W-:Y:S02]  /*45bb0*/  LOP3.LUT R22, R18, 0xffff, RZ, 0xc0, !PT ;  /* 0x0000ffff12167812 */ /* 0x000fe400078ec0ff */
[----:B------:R-:W-:Y:S02]  /*45bc0*/  PRMT R189, R16, 0x7104, RZ ;  /* 0x0000710410bd7816 */ /* 0x000fe400000000ff */
[----:B------:R-:W-:Y:S02]  /*45bd0*/  LOP3.LUT R23, R20, 0xff0000, RZ, 0xc0, !PT ;  /* 0x00ff000014177812 */ /* 0x000fe400078ec0ff */
[----:B------:R-:W0:Y:S01]  /*45be0*/  LDC.64 R20, c[0x0][0x3b8] ;  /* 0x0000ee00ff147b82 */ /* 0x000e220000000a00 */
[----:B------:R-:W-:Y:S02]  /*45bf0*/  LOP3.LUT R190, R14, 0xff, RZ, 0xc0, !PT ;  /* 0x000000ff0ebe7812 */ /* 0x000fe400078ec0ff */
[----:B------:R-:W-:-:S02]  /*45c00*/  PRMT R22, R23, 0x4210, R22 ;  /* 0x0000421017167816 */ /* 0x000fc40000000016 */
[----:B------:R-:W-:Y:S01]  /*45c10*/  LOP3.LUT R188, R13, 0xff, RZ, 0xc0, !PT ;  /* 0x000000ff0dbc7812 */ /* 0x000fe200078ec0ff */
[----:B------:R-:W-:Y:S01]  /*45c20*/  IMAD.WIDE.U32 R190, R190, 0x1000000, RZ ;  /* 0x01000000bebe7825 */ /* 0x000fe200078e00ff */
[----:B------:R-:W-:Y:S02]  /*45c30*/  LOP3.LUT R22, R22, 0xff00, R189, 0xf8, !PT ;  /* 0x0000ff0016167812 */ /* 0x000fe400078ef8bd */
[----:B------:R-:W-:Y:S01]  /*45c40*/  LOP3.LUT R23, R12, 0xff, RZ, 0xc0, !PT ;  /* 0x000000ff0c177812 */ /* 0x000fe200078ec0ff */
[----:B------:R-:W-:Y:S01]  /*45c50*/  IMAD.WIDE.U32 R188, R188, 0x10000, RZ ;  /* 0x00010000bcbc7825 */ /* 0x000fe200078e00ff */
[----:B------:R-:W-:-:S03]  /*45c60*/  LOP3.LUT R237, R22, 0xff, R15, 0xf8, !PT ;  /* 0x000000ff16ed7812 */ /* 0x000fc600078ef80f */
[----:B------:R-:W-:Y:S01]  /*45c70*/  IMAD.WIDE.U32 R22, R23, 0x100, RZ ;  /* 0x0000010017167825 */ /* 0x000fe200078e00ff */
[----:B------:R-:W-:Y:S02]  /*45c80*/  LOP3.LUT R237, R189, R237, R191, 0xfe, !PT ;  /* 0x000000edbded7212 */ /* 0x000fe400078efebf */
[----:B------:R-:W-:Y:S02]  /*45c90*/  LOP3.LUT R22, R22, R190, R188, 0xfe, !PT ;  /* 0x000000be16167212 */ /* 0x000fe400078efebc */
[----:B------:R-:W-:Y:S02]  /*45ca0*/  LOP3.LUT R23, R237, R23, RZ, 0xfc, !PT ;  /* 0x00000017ed177212 */ /* 0x000fe400078efcff */
[----:B------:R-:W-:Y:S01]  /*45cb0*/  LOP3.LUT R22, R22, 0xff, R11, 0xf8, !PT ;  /* 0x000000ff16167812 */ /* 0x000fe200078ef80b */
[----:B0-----:R-:W-:-:S05]  /*45cc0*/  IMAD.WIDE.U32 R20, R223, 0x8, R20 ;  /* 0x00000008df147825 */ /* 0x001fca00078e0014 */
[----:B------:R0:W-:Y:S02]  /*45cd0*/  STG.E.64 desc[UR6][R20.64], R22 ;  /* 0x0000001614007986 */ /* 0x0001e4000c101b06 */
.L_x_37563:
[----:B------:R1:W5:Y:S04]  /*45ce0*/  @P0 LDG.E.128 R104, desc[UR6][R232.64] ;  /* 0x00000006e8680981 */ /* 0x000368000c1e1d00 */
[----:B------:R1:W5:Y:S04]  /*45cf0*/  @P1 LDG.E.128 R100, desc[UR6][R230.64] ;  /* 0x00000006e6641981 */ /* 0x000368000c1e1d00 */
[----:B------:R1:W5:Y:S04]  /*45d00*/  @P1 LDG.E.128 R96, desc[UR6][R230.64+0x10] ;  /* 0x00001006e6601981 */ /* 0x000368000c1e1d00 */
        /* <DEDUP_REMOVED lines=18> */
.L_x_37567:
        /* <DEDUP_REMOVED lines=13> */
.L_x_37569:
[----:B------:R-:W-:Y:S05]  /*45f00*/  BSYNC.RECONVERGENT B1 ;  /* 0x0000000000017941 */ /* 0x000fea0003800200 */
.L_x_37568:
        /* <DEDUP_REMOVED lines=41> */
[----:B------:R-:W-:-:S07]  /*461a0*/  MOV R222, R12 ;  /* 0x0000000c00de7202 */ /* 0x000fce0000000f00 */
.L_x_37566:
[----:B------:R-:W-:Y:S05]  /*461b0*/  BSYNC.RECONVERGENT B0 ;  /* 0x0000000000007941 */ /* 0x000fea0003800200 */
.L_x_37565:
[----:B------:R-:W-:Y:S01]  /*461c0*/  I2FP.F32.U32 R11, R11 ;  /* 0x0000000b000b7245 */ /* 0x000fe20000201000 */
[----:B------:R-:W-:Y:S01]  /*461d0*/  BSSY.RECONVERGENT B0, `(.L_x_37570) ;  /* 0x000004b000007945 */ /* 0x000fe20003800200 */
[----:B------:R-:W-:Y:S01]  /*461e0*/  ISETP.NE.AND P2, PT, R14, 0x1, PT ;  /* 0x000000010e00780c */ /* 0x000fe20003f45270 */
[----:B------:R-:W-:Y:S01]  /*461f0*/  IMAD.MOV.U32 R15, RZ, RZ, 0x2 ;  /* 0x00000002ff0f7424 */ /* 0x000fe200078e00ff */
[----:B------:R-:W-:Y:S01]  /*46200*/  LOP3.LUT R19, R19, 0xffffffef, RZ, 0xc0, !PT ;  /* 0xffffffef13137812 */ /* 0x000fe200078ec0ff */
[----:B------:R-:W-:Y:S01]  /*46210*/  FFMA.FTZ R12, R11, R210, 1.1641532182693481445e-10 ;  /* 0x2f0000000b0c7423 */ /* 0x000fe200000100d2 */
[----:B-----5:R-:W-:Y:S01]  /*46220*/  HADD2.F32 R11, -RZ, R188.H0_H0 ;  /* 0x200000bcff0b7230 */ /* 0x020fe20000004100 */
        /* <DEDUP_REMOVED lines=13> */
.L_x_37572:
        /* <DEDUP_REMOVED lines=13> */
.L_x_37574:
[----:B------:R-:W-:Y:S05]  /*463d0*/  BSYNC.RECONVERGENT B1 ;  /* 0x0000000000017941 */ /* 0x000fea0003800200 */
.L_x_37573:
        /* <DEDUP_REMOVED lines=39> */
[----:B------:R-:W-:Y:S02]  /*46650*/  LOP3.LUT R5, R192, R14, R13, 0x96, !PT ;  /* 0x0000000ec0057212 */ /* 0x000fe400078e960d */
[----:B------:R-:W-:Y:S01]  /*46660*/  MOV R13, R222 ;  /* 0x000000de000d7202 */ /* 0x000fe20000000f00 */
[----:B------:R-:W-:-:S07]  /*46670*/  IMAD.MOV.U32 R222, RZ, RZ, R12 ;  /* 0x000000ffffde7224 */ /* 0x000fce00078e000c */
.L_x_37571:
[----:B------:R-:W-:Y:S05]  /*46680*/  BSYNC.RECONVERGENT B0 ;  /* 0x0000000000007941 */ /* 0x000fea0003800200 */
.L_x_37570:
[----:B------:R-:W-:Y:S01]  /*46690*/  I2FP.F32.U32 R11, R13 ;  /* 0x0000000d000b7245 */ /* 0x000fe20000201000 */
[----:B------:R-:W-:Y:S01]  /*466a0*/  HADD2.F32 R13, -RZ, R104.H0_H0 ;  /* 0x20000068ff0d7230 */ /* 0x000fe20000004100 */
[----:B------:R-:W-:Y:S01]  /*466b0*/  ISETP.NE.AND P3, PT, R15, 0x1, PT ;  /* 0x000000010f00780c */ /* 0x000fe20003f65270 */
[----:B------:R-:W-:Y:S01]  /*466c0*/  BSSY.RECONVERGENT B0, `(.L_x_37575) ;  /* 0x000004d000007945 */ /* 0x000fe20003800200 */
[----:B------:R-:W-:Y:S02]  /*466d0*/  IMAD.MOV.U32 R16, RZ, RZ, 0x2 ;  /* 0x00000002ff107424 */ /* 0x000fe400078e00ff */
[----:B------:R-:W-:Y:S01]  /*466e0*/  FFMA.FTZ R12, R11, R210, 1.1641532182693481445e-10 ;  /* 0x2f0000000b0c7423 */ /* 0x000fe200000100d2 */
[----:B0-----:R-:W-:Y:S01]  /*466f0*/  FMUL.FTZ R20, R13, R212 ;  /* 0x000000d40d147220 */ /* 0x001fe20000410000 */
        /* <DEDUP_REMOVED lines=16> */
.L_x_37577:
        /* <DEDUP_REMOVED lines=13> */
.L_x_37579:
[----:B------:R-:W-:Y:S05]  /*468d0*/  BSYNC.RECONVERGENT B1 ;  /* 0x0000000000017941 */ /* 0x000fea0003800200 */
.L_x_37578:
        /* <DEDUP_REMOVED lines=43> */
.L_x_37576:
[----:B------:R-:W-:Y:S05]  /*46b90*/  BSYNC.RECONVERGENT B0 ;  /* 0x0000000000007941 */ /* 0x000fea0003800200 */
.L_x_37575:
        /* <DEDUP_REMOVED lines=20> */
.L_x_37582:
        /* <DEDUP_REMOVED lines=13> */
.L_x_37584:
[----:B------:R-:W-:Y:S05]  /*46db0*/  BSYNC.RECONVERGENT B1 ;  /* 0x0000000000017941 */ /* 0x000fea0003800200 */
.L_x_37583:
        /* <DEDUP_REMOVED lines=40> */
[----:B------:R-:W-:Y:S02]  /*47040*/  LOP3.LUT R5, R192, R14, R13, 0x96, !PT ;  /* 0x0000000ec0057212 */ /* 0x000fe400078e960d */
[----:B------:R-:W-:Y:S01]  /*47050*/  MOV R14, R222 ;  /* 0x000000de000e7202 */ /* 0x000fe20000000f00 */
[----:B------:R-:W-:-:S07]  /*47060*/  IMAD.MOV.U32 R222, RZ, RZ, R12 ;  /* 0x000000ffffde7224 */ /* 0x000fce00078e000c */
.L_x_37581:
[----:B------:R-:W-:Y:S05]  /*47070*/  BSYNC.RECONVERGENT B0 ;  /* 0x0000000000007941 */ /* 0x000fea0003800200 */
.L_x_37580:
        /* <DEDUP_REMOVED lines=23> */
.L_x_37587:
        /* <DEDUP_REMOVED lines=13> */
.L_x_37589:
[----:B------:R-:W-:Y:S05]  /*472c0*/  BSYNC.RECONVERGENT B1 ;  /* 0x0000000000017941 */ /* 0x000fea0003800200 */
.L_x_37588:
        /* <DEDUP_REMOVED lines=43> */
.L_x_37586:
[----:B------:R-:W-:Y:S05]  /*47580*/  BSYNC.RECONVERGENT B0 ;  /* 0x0000000000007941 */ /* 0x000fea0003800200 */
.L_x_37585:
        /* <DEDUP_REMOVED lines=20> */
.L_x_37592:
        /* <DEDUP_REMOVED lines=13> */
.L_x_37594:
[----:B------:R-:W-:Y:S05]  /*477a0*/  BSYNC.RECONVERGENT B1 ;  /* 0x0000000000017941 */ /* 0x000fea0003800200 */
.L_x_37593:
        /* <DEDUP_REMOVED lines=43> */
.L_x_37591:
[----:B------:R-:W-:Y:S05]  /*47a60*/  BSYNC.RECONVERGENT B0 ;  /* 0x0000000000007941 */ /* 0x000fea0003800200 */
.L_x_37590:
        /* <DEDUP_REMOVED lines=23> */
.L_x_37597:
        /* <DEDUP_REMOVED lines=13> */
.L_x_37599:
[----:B------:R-:W-:Y:S05]  /*47cb0*/  BSYNC.RECONVERGENT B1 ;  /* 0x0000000000017941 */ /* 0x000fea0003800200 */
.L_x_37598:
        /* <DEDUP_REMOVED lines=43> */
.L_x_37596:
[----:B------:R-:W-:Y:S05]  /*47f70*/  BSYNC.RECONVERGENT B0 ;  /* 0x0000000000007941 */ /* 0x000fea0003800200 */
.L_x_37595:
        /* <DEDUP_REMOVED lines=20> */
.L_x_37602:
        /* <DEDUP_REMOVED lines=13> */
.L_x_37604:
[----:B------:R-:W-:Y:S05]  /*48190*/  BSYNC.RECONVERGENT B1 ;  /* 0x0000000000017941 */ /* 0x000fea0003800200 */
.L_x_37603:
        /* <DEDUP_REMOVED lines=43> */
.L_x_37601:
[----:B------:R-:W-:Y:S05]  /*48450*/  BSYNC.RECONVERGENT B0 ;  /* 0x0000000000007941 */ /* 0x000fea0003800200 */
.L_x_37600:
        /* <DEDUP_REMOVED lines=23> */
.L_x_37607:
        /* <DEDUP_REMOVED lines=13> */
.L_x_37609:
[----:B------:R-:W-:Y:S05]  /*486a0*/  BSYNC.RECONVERGENT B1 ;  /* 0x0000000000017941 */ /* 0x000fea0003800200 */
.L_x_37608:
        /* <DEDUP_REMOVED lines=43> */
.L_x_37606:
[----:B------:R-:W-:Y:S05]  /*48960*/  BSYNC.RECONVERGENT B0 ;  /* 0x0000000000007941 */ /* 0x000fea0003800200 */
.L_x_37605:
        /* <DEDUP_REMOVED lines=18> */
.L_x_37612:
        /* <DEDUP_REMOVED lines=13> */
.L_x_37614:
[----:B------:R-:W-:Y:S05]  /*48b60*/  BSYNC.RECONVERGENT B1 ;  /* 0x0000000000017941 */ /* 0x000fea0003800200 */
.L_x_37613:
        /* <DEDUP_REMOVED lines=43> */
.L_x_37611:
[----:B------:R-:W-:Y:S05]  /*48e20*/  BSYNC.RECONVERGENT B0 ;  /* 0x0000000000007941 */ /* 0x000fea0003800200 */
.L_x_37610:
[----:B------:R-:W-:Y:S01]  /*48e30*/  I2FP.F32.U32 R17, R17 ;  /* 0x0000001100117245 */ /* 0x000fe20000201000 */
[----:B------:R-:W-:Y:S01]  /*48e40*/  HADD2.F32 R189, -RZ, R106.H0_H0 ;  /* 0x2000006affbd7230 */ /* 0x000fe20000004100 */
[----:B------:R-:W-:Y:S01]  /*48e50*/  FSEL R15, R15, RZ, P2 ;  /* 0x000000ff0f0f7208 */ /* 0x000fe20001000000 */
[----:B------:R-:W-:Y:S01]  /*48e60*/  BSSY.RECONVERGENT B0, `(.L_x_37615) ;  /* 0x000004e000007945 */ /* 0x000fe20003800200 */
[----:B-1----:R-:W-:Y:S02]  /*48e70*/  IMAD.MOV.U32 R230, RZ, RZ, 0x2 ;  /* 0x00000002ffe67424 */ /* 0x002fe400078e00ff */
        /* <DEDUP_REMOVED lines=19> */
.L_x_37617:
        /* <DEDUP_REMOVED lines=13> */
.L_x_37619:
[----:B------:R-:W-:Y:S05]  /*49080*/  BSYNC.RECONVERGENT B1 ;  /* 0x0000000000017941 */ /* 0x000fea0003800200 */
.L_x_37618:
        /* <DEDUP_REMOVED lines=43> */
.L_x_37616:
[----:B------:R-:W-:Y:S05]  /*49340*/  BSYNC.RECONVERGENT B0 ;  /* 0x0000000000007941 */ /* 0x000fea0003800200 */
.L_x_37615:
        /* <DEDUP_REMOVED lines=18> */
.L_x_37622:
        /* <DEDUP_REMOVED lines=13> */
.L_x_37624:
[----:B------:R-:W-:Y:S05]  /*49540*/  BSYNC.RECONVERGENT B1 ;  /* 0x0000000000017941 */ /* 0x000fea0003800200 */
.L_x_37623:
        /* <DEDUP_REMOVED lines=43> */
.L_x_37621:
[----:B------:R-:W-:Y:S05]  /*49800*/  BSYNC.RECONVERGENT B0 ;  /* 0x0000000000007941 */ /* 0x000fea0003800200 */
.L_x_37620:
        /* <DEDUP_REMOVED lines=23> */
.L_x_37627:
        /* <DEDUP_REMOVED lines=13> */
.L_x_37629:
[----:B------:R-:W-:Y:S05]  /*49a50*/  BSYNC.RECONVERGENT B1 ;  /* 0x0000000000017941 */ /* 0x000fea0003800200 */
.L_x_37628:
        /* <DEDUP_REMOVED lines=43> */
.L_x_37626:
[----:B------:R-:W-:Y:S05]  /*49d10*/  BSYNC.RECONVERGENT B0 ;  /* 0x0000000000007941 */ /* 0x000fea0003800200 */
.L_x_37625:
        /* <DEDUP_REMOVED lines=18> */
.L_x_37632:
        /* <DEDUP_REMOVED lines=13> */
.L_x_37634:
[----:B------:R-:W-:Y:S05]  /*49f10*/  BSYNC.RECONVERGENT B1 ;  /* 0x0000000000017941 */ /* 0x000fea0003800200 */
.L_x_37633:
        /* <DEDUP_REMOVED lines=43> */
.L_x_37631:
[----:B------:R-:W-:Y:S05]  /*4a1d0*/  BSYNC.RECONVERGENT B0 ;  /* 0x0000000000007941 */ /* 0x000fea0003800200 */
.L_x_37630:
        /* <DEDUP_REMOVED lines=24> */
.L_x_37637:
        /* <DEDUP_REMOVED lines=13> */
.L_x_37639:
[----:B------:R-:W-:Y:S05]  /*4a430*/  BSYNC.RECONVERGENT B1 ;  /* 0x0000000000017941 */ /* 0x000fea0003800200 */
.L_x_37638:
        /* <DEDUP_REMOVED lines=43> */
.L_x_37636:
[----:B------:R-:W-:Y:S05]  /*4a6f0*/  BSYNC.RECONVERGENT B0 ;  /* 0x0000000000007941 */ /* 0x000fea0003800200 */
.L_x_37635:
        /* <DEDUP_REMOVED lines=18> */
.L_x_37642:
        /* <DEDUP_REMOVED lines=15> */
.L_x_37644:
[----:B------:R-:W-:Y:S05]  /*4a910*/  BSYNC.RECONVERGENT B1 ;  /* 0x0000000000017941 */ /* 0x000fea0003800200 */
.L_x_37643:
        /* <DEDUP_REMOVED lines=43> */
.L_x_37641:
[----:B------:R-:W-:Y:S05]  /*4abd0*/  BSYNC.RECONVERGENT B0 ;  /* 0x0000000000007941 */ /* 0x000fea0003800200 */
.L_x_37640:
        /* <DEDUP_REMOVED lines=12> */
.L_x_37564:
        /* <DEDUP_REMOVED lines=16> */
.L_x_37648:
        /* <DEDUP_REMOVED lines=13> */
.L_x_37650:
[----:B------:R-:W-:Y:S05]  /*4ae70*/  BSYNC.RECONVERGENT B1 ;  /* 0x0000000000017941 */ /* 0x000fea0003800200 */
.L_x_37649:
        /* <DEDUP_REMOVED lines=43> */
.L_x_37647:
[----:B------:R-:W-:Y:S05]  /*4b130*/  BSYNC.RECONVERGENT B0 ;  /* 0x0000000000007941 */ /* 0x000fea0003800200 */
.L_x_37646:
        /* <DEDUP_REMOVED lines=19> */
.L_x_37653:
        /* <DEDUP_REMOVED lines=13> */
.L_x_37655:
[----:B------:R-:W-:Y:S05]  /*4b340*/  BSYNC.RECONVERGENT B1 ;  /* 0x0000000000017941 */ /* 0x000fea0003800200 */
.L_x_37654:
        /* <DEDUP_REMOVED lines=43> */
.L_x_37652:
[----:B------:R-:W-:Y:S05]  /*4b600*/  BSYNC.RECONVERGENT B0 ;  /* 0x0000000000007941 */ /* 0x000fea0003800200 */
.L_x_37651:
        /* <DEDUP_REMOVED lines=19> */
.L_x_37658:
        /* <DEDUP_REMOVED lines=13> */
.L_x_37660:
[----:B------:R-:W-:Y:S05]  /*4b810*/  BSYNC.RECONVERGENT B1 ;  /* 0x0000000000017941 */ /* 0x000fea0003800200 */
.L_x_37659:
        /* <DEDUP_REMOVED lines=43> */
.L_x_37657:
[----:B------:R-:W-:Y:S05]  /*4bad0*/  BSYNC.RECONVERGENT B0 ;  /* 0x0000000000007941 */ /* 0x000fea0003800200 */
.L_x_37656:
        /* <DEDUP_REMOVED lines=19> */
.L_x_37663:
        /* <DEDUP_REMOVED lines=13> */
.L_x_37665:
[----:B------:R-:W-:Y:S05]  /*4bce0*/  BSYNC.RECONVERGENT B1 ;  /* 0x0000000000017941 */ /* 0x000fea0003800200 */
.L_x_37664:
        /* <DEDUP_REMOVED lines=43> */
.L_x_37662:
[----:B------:R-:W-:Y:S05]  /*4bfa0*/  BSYNC.RECONVERGENT B0 ;  /* 0x0000000000007941 */ /* 0x000fea0003800200 */
.L_x_37661:
        /* <DEDUP_REMOVED lines=19> */
.L_x_37668:
        /* <DEDUP_REMOVED lines=13> */
.L_x_37670:
[----:B------:R-:W-:Y:S05]  /*4c1b0*/  BSYNC.RECONVERGENT B1 ;  /* 0x0000000000017941 */ /* 0x000fea0003800200 */
.L_x_37669:
        /* <DEDUP_REMOVED lines=43> */
.L_x_37667:
[----:B------:R-:W-:Y:S05]  /*4c470*/  BSYNC.RECONVERGENT B0 ;  /* 0x0000000000007941 */ /* 0x000fea0003800200 */
.L_x_37666:
        /* <DEDUP_REMOVED lines=17> */
.L_x_37673:
        /* <DEDUP_REMOVED lines=13> */
.L_x_37675:
[----:B------:R-:W-:Y:S05]  /*4c660*/  BSYNC.RECONVERGENT B1 ;  /* 0x0000000000017941 */ /* 0x000fea0003800200 */
.L_x_37674:
        /* <DEDUP_REMOVED lines=43> */
.L_x_37672:
[----:B------:R-:W-:Y:S05]  /*4c920*/  BSYNC.RECONVERGENT B0 ;  /* 0x0000000000007941 */ /* 0x000fea0003800200 */
.L_x_37671:
        /* <DEDUP_REMOVED lines=17> */
.L_x_37678:
        /* <DEDUP_REMOVED lines=13> */
.L_x_37680:
[----:B------:R-:W-:Y:S05]  /*4cb10*/  BSYNC.RECONVERGENT B1 ;  /* 0x0000000000017941 */ /* 0x000fea0003800200 */
.L_x_37679:
        /* <DEDUP_REMOVED lines=43> */
.L_x_37677:
[----:B------:R-:W-:Y:S05]  /*4cdd0*/  BSYNC.RECONVERGENT B0 ;  /* 0x0000000000007941 */ /* 0x000fea0003800200 */
.L_x_37676:
        /* <DEDUP_REMOVED lines=17> */
.L_x_37683:
        /* <DEDUP_REMOVED lines=13> */
.L_x_37685:
[----:B------:R-:W-:Y:S05]  /*4cfc0*/  BSYNC.RECONVERGENT B1 ;  /* 0x0000000000017941 */ /* 0x000fea0003800200 */
.L_x_37684:
        /* <DEDUP_REMOVED lines=43> */
.L_x_37682:
[----:B------:R-:W-:Y:S05]  /*4d280*/  BSYNC.RECONVERGENT B0 ;  /* 0x0000000000007941 */ /* 0x000fea0003800200 */
.L_x_37681:
[----:B------:R-:W-:Y:S01]  /*4d290*/  P2R R22, PR, RZ, 0x2 ;  /* 0x00000002ff167803 */ /* 0x000fe20000000000 */
[-C--:B------:R-:W-:Y:S01]  /*4d2a0*/  FMUL.FTZ R233, R233, R212.reuse ;  /* 0x000000d4e9e97220 */ /* 0x080fe20000410000 */
[----:B------:R-:W-:Y:S01]  /*4d2b0*/  I2FP.F32.U32 R21, R21 ;  /* 0x0000001500157245 */ /* 0x000fe20000201000 */
[-C--:B------:R-:W-:Y:S01]  /*4d2c0*/  FMUL.FTZ R237, R237, R212.reuse ;  /* 0x000000d4eded7220 */ /* 0x080fe20000410000 */
[----:B------:R-:W-:Y:S01]  /*4d2d0*/  LOP3.LUT P1, RZ, R19, 0x10, RZ, 0xc0, !PT ;  /* 0x0000001013ff7812 */ /* 0x000fe2000782c0ff */
[----:B------:R-:W-:Y:S01]  /*4d2e0*/  HADD2.F32 R191, -RZ, R191.H1_H1 ;  /* 0x300000bfffbf7230 */ /* 0x000fe20000004100 */
[----:B------:R-:W-:Y:S01]  /*4d2f0*/  P2R R23, PR, RZ, 0x1 ;  /* 0x00000001ff177803 */ /* 0x000fe20000000000 */
[----:B------:R-:W-:Y:S01]  /*4d300*/  FMUL.FTZ R241, R241, R212 ;  /* 0x000000d4f1f17220 */ /* 0x000fe20000410000 */
[----:B------:R-:W-:Y:S01]  /*4d310*/  LOP3.LUT P0, RZ, R19, 0x8, RZ, 0xc0, !PT ;  /* 0x0000000813ff7812 */ /* 0x000fe2000780c0ff */
[----:B------:R-:W-:Y:S01]  /*4d320*/  FFMA.FTZ R210, R21, R210, 1.1641532182693481445e-10 ;  /* 0x2f00000015d27423 */ /* 0x000fe200000100d2 */
[----:B------:R-:W-:Y:S01]  /*4d330*/  LOP3.LUT P5, RZ, R19, 0x2, RZ, 0xc0, !PT ;  /* 0x0000000213ff7812 */ /* 0x000fe200078ac0ff */
[-C--:B------:R-:W-:Y:S01]  /*4d340*/  FMUL.FTZ R245, R245, R212.reuse ;  /* 0x000000d4f5f57220 */ /* 0x080fe20000410000 */
[----:B------:R-:W-:Y:S01]  /*4d350*/  FSEL R20, R233, RZ, P1 ;  /* 0x000000ffe9147208 */ /* 0x000fe20000800000 */
[-C--:B------:R-:W-:Y:S01]  /*4d360*/  FMUL.FTZ R243, R243, R212.reuse ;  /* 0x000000d4f3f37220 */ /* 0x080fe20000410000 */
[----:B------:R-:W-:Y:S01]  /*4d370*/  ISETP.NE.AND P1, PT, R22, RZ, PT ;  /* 0x000000ff1600720c */ /* 0x000fe20003f25270 */
[-C--:B------:R-:W-:Y:S01]  /*4d380*/  FMUL.FTZ R239, R239, R212.reuse ;  /* 0x000000d4efef7220 */ /* 0x080fe20000410000 */
[----:B------:R-:W-:Y:S01]  /*4d390*/  FSEL R21, R237, RZ, P0 ;  /* 0x000000ffed157208 */ /* 0x000fe20000000000 */
[-C--:B------:R-:W-:Y:S01]  /*4d3a0*/  FMUL.FTZ R235, R235, R212.reuse ;  /* 0x000000d4ebeb7220 */ /* 0x080fe20000410000 */
[----:B------:R-:W-:Y:S01]  /*4d3b0*/  ISETP.NE.AND P0, PT, R23, RZ, PT ;  /* 0x000000ff1700720c */ /* 0x000fe20003f05270 */
[----:B------:R-:W-:Y:S01]  /*4d3c0*/  FMUL.FTZ R191, R191, R212 ;  /* 0x000000d4bfbf7220 */ /* 0x000fe20000410000 */
[----:B------:R-:W-:-:S02]  /*4d3d0*/  FSEL R23, R241, RZ, P5 ;  /* 0x000000fff1177208 */ /* 0x000fc40002800000 */
        /* <DEDUP_REMOVED lines=12> */
[----:B------:R-:W-:Y:S01]  /*4d4a0*/  @P1 FADD.FTZ R190, R98, R190 ;  /* 0x000000be62be1221 */ /* 0x000fe20000010000 */
[----:B------:R-:W-:Y:S01]  /*4d4b0*/  @P1 FADD.FTZ R188, R96, R188 ;  /* 0x000000bc60bc1221 */ /* 0x000fe20000010000 */
[----:B------:R-:W-:Y:S01]  /*4d4c0*/  PLOP3.LUT P5, PT, P5, PT, PT, 0x8, 0x80 ;  /* 0x000000000080781c */ /* 0x000fe20002fae170 */
[----:B------:R-:W-:-:S12]  /*4d4d0*/  @P1 FADD.FTZ R191, R99, R191 ;  /* 0x000000bf63bf1221 */ /* 0x000fd80000010000 */
.L_x_37645:
[----:B------:R-:W-:Y:S01]  /*4d4e0*/  FADD.FTZ R194, RZ, R88 ;  /* 0x00000058ffc27221 */ /* 0x000fe20000010000 */
[----:B------:R-:W-:Y:S01]  /*4d4f0*/  SEL R193, RZ, 0x1000000, !P5 ;  /* 0x01000000ffc17807 */ /* 0x000fe20006800000 */
[----:B------:R-:W0:Y:S01]  /*4d500*/  S2R R199, SR_TID.X ;  /* 0x0000000000c77919 */ /* 0x000e220000002100 */
[----:B------:R-:W-:Y:S01]  /*4d510*/  SEL R192, RZ, 0x10000, !P4 ;  /* 0x00010000ffc07807 */ /* 0x000fe20006000000 */
[----:B------:R-:W-:Y:S01]  /*4d520*/  FADD.FTZ R195, R194, R89 ;  /* 0x00000059c2c37221 */ /* 0x000fe20000010000 */
[----:B------:R-:W-:Y:S01]  /*4d530*/  LOP3.LUT P6, RZ, R19, 0x8, RZ, 0xc0, !PT ;  /* 0x0000000813ff7812 */ /* 0x000fe200078cc0ff */
        /* <DEDUP_REMOVED lines=11> */
[----:B------:R-:W-:Y:S01]  /*4d5f0*/  SEL R196, RZ, 0x100, !P6 ;  /* 0x00000100ffc47807 */ /* 0x000fe20007000000 */
[----:B------:R1:W-:Y:S01]  /*4d600*/  STG.E.128 desc[UR6][R228.64+0x10], R188 ;  /* 0x000010bce4007986 */ /* 0x0003e2000c101d06 */
[----:B------:R-:W-:Y:S01]  /*4d610*/  LOP3.LUT P1, RZ, R19, 0x10, RZ, 0xc0, !PT ;  /* 0x0000001013ff7812 */ /* 0x000fe2000782c0ff */
[----:B------:R-:W-:Y:S01]  /*4d620*/  FADD.FTZ R195, R194, R93 ;  /* 0x0000005dc2c37221 */ /* 0x000fe20000010000 */
[----:B------:R-:W-:Y:S02]  /*4d630*/  LOP3.LUT R200, R200, R193, R192, 0xfe, !PT ;  /* 0x000000c1c8c87212 */ /* 0x000fe400078efec0 */
[----:B------:R-:W-:Y:S01]  /*4d640*/  LOP3.LUT R192, R196, R198, R197, 0xfe, !PT ;  /* 0x000000c6c4c07212 */ /* 0x000fe200078efec5 */
[----:B------:R-:W-:Y:S01]  /*4d650*/  FADD.FTZ R194, R195, R94 ;  /* 0x0000005ec3c27221 */ /* 0x000fe20000010000 */
[----:B------:R-:W-:-:S02]  /*4d660*/  SEL R193, RZ, 0x1, !P2 ;  /* 0x00000001ffc17807 */ /* 0x000fc40005000000 */
[----:B------:R-:W-:Y:S01]  /*4d670*/  SEL R197, RZ, 0x1, !P1 ;  /* 0x00000001ffc57807 */ /* 0x000fe20004800000 */
[----:B------:R-:W-:Y:S01]  /*4d680*/  FADD.FTZ R195, R194, R95 ;  /* 0x0000005fc2c37221 */ /* 0x000fe20000010000 */
[----:B------:R-:W-:Y:S02]  /*4d690*/  LOP3.LUT R193, R200, R193, RZ, 0xfc, !PT ;  /* 0x000000c1c8c17212 */ /* 0x000fe400078efcff */
[----:B------:R-:W-:Y:S01]  /*4d6a0*/  LOP3.LUT R192, R192, R197, RZ, 0xfc, !PT ;  /* 0x000000c5c0c07212 */ /* 0x000fe200078efcff */
[----:B------:R-:W-:Y:S01]  /*4d6b0*/  FADD.FTZ R194, R195, R84 ;  /* 0x00000054c3c27221 */ /* 0x000fe20000010000 */
[----:B0-----:R-:W-:-:S03]  /*4d6c0*/  LOP3.LUT P1, RZ, R199, 0x1f, RZ, 0xc0, !PT ;  /* 0x0000001fc7ff7812 */ /* 0x001fc6000782c0ff */
[----:B------:R-:W-:Y:S01]  /*4d6d0*/  FADD.FTZ R195, R194, R85 ;  /* 0x00000055c2c37221 */ /* 0x000fe20000010000 */
[----:B------:R1:W-:Y:S03]  /*4d6e0*/  STG.E.64 desc[UR6][R226.64], R192 ;  /* 0x000000c0e2007986 */ /* 0x0003e6000c101b06 */
        /* <DEDUP_REMOVED lines=90> */
.L_x_37686:
        /* <DEDUP_REMOVED lines=184> */
.L_x_37700:
[----:B------:R-:W-:Y:S01]  /*4e810*/  FMUL.FTZ R195, R194, R194 ;  /* 0x000000c2c2c37220 */ /* 0x000fe20000410000 */
[----:B------:R-:W-:Y:S01]  /*4e820*/  ISETP.NE.AND P2, PT, RZ, UR5, PT ;  /* 0x00000005ff007c0c */ /* 0x000fe2000bf45270 */
[----:B-1----:R-:W-:Y:S01]  /*4e830*/  FADD.FTZ R192, R198, R199 ;  /* 0x000000c7c6c07221 */ /* 0x002fe20000010000 */
[----:B------:R-:W-:Y:S02]  /*4e840*/  HADD2.F32 R227, -RZ, R184.H0_H0 ;  /* 0x200000b8ffe37230 */ /* 0x000fe40000004100 */
[----:B------:R-:W-:Y:S01]  /*4e850*/  FSEL R195, R195, RZ, P2 ;  /* 0x000000ffc3c37208 */ /* 0x000fe20001000000 */
[----:B------:R-:W-:Y:S01]  /*4e860*/  FFMA.FTZ R192, R192, R193, UR10 ;  /* 0x0000000ac0c07e23 */ /* 0x000fe200080100c1 */
[----:B------:R-:W-:Y:S01]  /*4e870*/  FSEL R193, R194, RZ, !P2 ;  /* 0x000000ffc2c17208 */ /* 0x000fe20005000000 */
[----:B------:R-:W-:Y:S02]  /*4e880*/  HADD2.F32 R229, -RZ, R144.H0_H0 ;  /* 0x20000090ffe57230 */ /* 0x000fe40000004100 */
[----:B------:R-:W-:Y:S01]  /*4e890*/  FADD.FTZ R192, R192, R195 ;  /* 0x000000c3c0c07221 */ /* 0x000fe20000010000 */
[----:B------:R-:W-:-:S02]  /*4e8a0*/  HADD2.F32 R231, -RZ, R145.H1_H1 ;  /* 0x30000091ffe77230 */ /* 0x000fc40000004100 */
        /* <DEDUP_REMOVED lines=9> */
[----:B------:R-:W-:Y:S02]  /*4e940*/  HADD2.F32 R22, -RZ, R184.H1_H1 ;  /* 0x300000b8ff167230 */ /* 0x000fe40000004100 */
[----:B------:R-:W-:Y:S01]  /*4e950*/  FADD.FTZ R203, -R193, R26 ;  /* 0x0000001ac1cb7221 */ /* 0x000fe20000010100 */
[----:B------:R-:W-:-:S02]  /*4e960*/  HADD2.F32 R24, -RZ, R144.H1_H1 ;  /* 0x30000090ff187230 */ /* 0x000fc40000004100 */
        /* <DEDUP_REMOVED lines=11> */
[----:B------:R-:W-:Y:S01]  /*4ea20*/  FMUL.FTZ R89, R192, R89 ;  /* 0x00000059c0597220 */ /* 0x000fe20000410000 */
[C---:B------:R-:W-:Y:S01]  /*4ea30*/  FADD.FTZ R83, -R193.reuse, R83 ;  /* 0x00000053c1537221 */ /* 0x040fe20000010100 */
[----:B------:R-:W-:Y:S01]  /*4ea40*/  FADD.FTZ R76, -R193, R76 ;  /* 0x0000004cc14c7221 */ /* 0x000fe20000010100 */
[----:B------:R-:W-:Y:S01]  /*4ea50*/  FFMA.FTZ R20, R20, R227, R229 ;  /* 0x000000e314147223 */ /* 0x000fe200000100e5 */
        /* <DEDUP_REMOVED lines=60> */
[----:B------:R-:W-:Y:S01]  /*4ee20*/  FMUL.FTZ R26, R192, R91 ;  /* 0x0000005bc01a7220 */ /* 0x000fe20000410000 */
[----:B------:R-:W-:-:S02]  /*4ee30*/  HADD2.F32 R193, -RZ, R185.H0_H0 ;  /* 0x200000b9ffc17230 */ /* 0x000fc40000004100 */
[C---:B------:R-:W-:Y:S01]  /*4ee40*/  FMUL.FTZ R90, R192.reuse, R90 ;  /* 0x0000005ac05a7220 */ /* 0x040fe20000410000 */
[----:B------:R-:W-:Y:S02]  /*4ee50*/  HADD2.F32 R227, -RZ, R145.H0_H0 ;  /* 0x20000091ffe37230 */ /* 0x000fe40000004100 */
[----:B------:R-:W-:Y:S01]  /*4ee60*/  FMUL.FTZ R92, R192, R92 ;  /* 0x0000005cc05c7220 */ /* 0x000fe20000410000 */
[----:B------:R-:W-:Y:S02]  /*4ee70*/  HADD2.F32 R233, -RZ, R186.H0_H0 ;  /* 0x200000baffe97230 */ /* 0x000fe40000004100 */
[----:B------:R-:W-:Y:S01]  /*4ee80*/  FFMA.FTZ R89, R89, R22, R24 ;  /* 0x0000001659597223 */ /* 0x000fe20000010018 */
[----:B------:R-:W-:Y:S02]  /*4ee90*/  HADD2.F32 R235, -RZ, R146.H0_H0 ;  /* 0x20000092ffeb7230 */ /* 0x000fe40000004100 */
[----:B------:R-:W-:Y:S01]  /*4eea0*/  FFMA.FTZ R22, R26, R229, R231 ;  /* 0x000000e51a167223 */ /* 0x000fe200000100e7 */
[----:B------:R-:W-:-:S02]  /*4eeb0*/  HADD2.F32 R26, -RZ, R186.H1_H1 ;  /* 0x300000baff1a7230 */ /* 0x000fc40000004100 */
[----:B------:R-:W-:Y:S01]  /*4eec0*/  FFMA.FTZ R91, R90, R193, R227 ;  /* 0x000000c15a5b7223 */ /* 0x000fe200000100e3 */
        /* <DEDUP_REMOVED lines=30> */
[--C-:B------:R-:W-:Y:S02]  /*4f0b0*/  HADD2.F32 R235, -RZ, R142.reuse.H0_H0 ;  /* 0x2000008effeb7230 */ /* 0x100fe40000004100 */
[----:B------:R-:W-:Y:S01]  /*4f0c0*/  FFMA.FTZ R30, R84, R229, R231 ;  /* 0x000000e5541e7223 */ /* 0x000fe200000100e7 */
[----:B------:R-:W-:-:S02]  /*4f0d0*/  HADD2.F32 R84, -RZ, R142.H1_H1 ;  /* 0x3000008eff547230 */ /* 0x000fc40000004100 */
[----:B------:R-:W-:Y:S01]  /*4f0e0*/  FMUL.FTZ R82, R192, R82 ;  /* 0x00000052c0527220 */ /* 0x000fe20000410000 */
[----:B------:R-:W-:Y:S02]  /*4f0f0*/  HADD2.F32 R193, -RZ, R183.H0_H0 ;  /* 0x200000b7ffc17230 */ /* 0x000fe40000004100 */
[----:B------:R-:W-:Y:S01]  /*4f100*/  FFMA.FTZ R34, R80, R233, R235 ;  /* 0x000000e950227223 */ /* 0x000fe200000100eb */
[----:B------:R-:W-:Y:S02]  /*4f110*/  HADD2.F32 R80, -RZ, R182.H1_H1 ;  /* 0x300000b6ff507230 */ /* 0x000fe40000004100 */
        /* <DEDUP_REMOVED lines=131> */
[----:B------:R-:W-:-:S02]  /*4f950*/  HADD2.F32 R229, -RZ, R160.H0_H0 ;  /* 0x200000a0ffe57230 */ /* 0x000fc40000004100 */
[----:B------:R-:W-:Y:S01]  /*4f960*/  FFMA.FTZ R49, R49, R82, R84 ;  /* 0x0000005231317223 */ /* 0x000fe20000010054 */
[----:B------:R-:W-:Y:S02]  /*4f970*/  HADD2.F32 R231, -RZ, R120.H0_H0 ;  /* 0x20000078ffe77230 */ /* 0x000fe40000004100 */
[----:B------:R-:W-:Y:S01]  /*4f980*/  FFMA.FTZ R50, R50, R193, R227 ;  /* 0x000000c132327223 */ /* 0x000fe200000100e3 */
[----:B------:R-:W-:Y:S02]  /*4f990*/  HADD2.F32 R86, -RZ, R167.H1_H1 ;  /* 0x300000a7ff567230 */ /* 0x000fe40000004100 */
[----:B------:R-:W-:Y:S01]  /*4f9a0*/  FMUL.FTZ R45, R192, R45 ;  /* 0x0000002dc02d7220 */ /* 0x000fe20000410000 */
[----:B------:R-:W-:Y:S02]  /*4f9b0*/  HADD2.F32 R88, -RZ, R127.H1_H1 ;  /* 0x3000007fff587230 */ /* 0x000fe40000004100 */
        /* <DEDUP_REMOVED lines=36> */
[----:B------:R-:W-:Y:S01]  /*4fc00*/  FMUL.FTZ R32, R192, R32 ;  /* 0x00000020c0207220 */ /* 0x000fe20000410000 */
        /* <DEDUP_REMOVED lines=15> */
[C---:B------:R-:W-:Y:S01]  /*4fd00*/  FMUL.FTZ R188, R192.reuse, R197 ;  /* 0x000000c5c0bc7220 */ /* 0x040fe20000410000 */
[----:B------:R-:W-:Y:S02]  /*4fd10*/  HADD2.F32 R32, -RZ, R158.H1_H1 ;  /* 0x3000009eff207230 */ /* 0x000fe40000004100 */
[----:B------:R-:W-:Y:S01]  /*4fd20*/  FFMA.FTZ R88, R39, R88, R42 ;  /* 0x0000005827587223 */ /* 0x000fe2000001002a */
[----:B------:R-:W-:Y:S02]  /*4fd30*/  HADD2.F32 R36, -RZ, R118.H1_H1 ;  /* 0x30000076ff247230 */ /* 0x000fe40000004100 */
[----:B------:R-:W-:Y:S01]  /*4fd40*/  FMUL.FTZ R190, R192, R195 ;  /* 0x000000c3c0be7220 */ /* 0x000fe20000410000 */
        /* <DEDUP_REMOVED lines=9> */
[----:B------:R-:W-:-:S02]  /*4fde0*/  HADD2.F32 R32, -RZ, R152.H1_H1 ;  /* 0x30000098ff207230 */ /* 0x000fc40000004100 */
[C---:B0-----:R-:W-:Y:S01]  /*4fdf0*/  FMUL.FTZ R198, R192.reuse, R201 ;  /* 0x000000c9c0c67220 */ /* 0x041fe20000410000 */
        /* <DEDUP_REMOVED lines=10> */
[----:B------:R-:W-:Y:S02]  /*4fea0*/  HADD2.F32 R33, -RZ, R153.H0_H0 ;  /* 0x20000099ff217230 */ /* 0x000fe40000004100 */
[----:B------:R-:W-:Y:S01]  /*4feb0*/  FFMA.FTZ R198, R198, R37, R39 ;  /* 0x00000025c6c67223 */ /* 0x000fe20000010027 */
[----:B------:R-:W-:Y:S02]  /*4fec0*/  HADD2.F32 R35, -RZ, R113.H0_H0 ;  /* 0x20000071ff237230 */ /* 0x000fe40000004100 */
[----:B------:R-:W-:Y:S01]  /*4fed0*/  FMUL.FTZ R199, R192, R27 ;  /* 0x0000001bc0c77220 */ /* 0x000fe20000410000 */
[----:B------:R-:W-:-:S02]  /*4fee0*/  HADD2.F32 R32, -RZ, R154.H1_H1 ;  /* 0x3000009aff207230 */ /* 0x000fc40000004100 */
[----:B------:R-:W-:Y:S01]  /*4fef0*/  FFMA.FTZ R204, R203, R204, R38 ;  /* 0x000000cccbcc7223 */ /* 0x000fe20000010026 */
[----:B------:R-:W-:Y:S02]  /*4ff00*/  HADD2.F32 R36, -RZ, R114.H1_H1 ;  /* 0x30000072ff247230 */ /* 0x000fe40000004100 */
[----:B------:R-:W-:Y:S01]  /*4ff10*/  FFMA.FTZ R196, R196, R33, R35 ;  /* 0x00000021c4c47223 */ /* 0x000fe20000010023 */
[----:B------:R-:W0:Y:S01]  /*4ff20*/  @!P1 LDC.64 R38, c[0x0][0x3c0] ;  /* 0x0000f000ff269b82 */ /* 0x000e220000000a00 */
[----:B------:R-:W-:Y:S02]  /*4ff30*/  HADD2.F32 R40, -RZ, R155.H1_H1 ;  /* 0x3000009bff287230 */ /* 0x000fe40000004100 */
[C---:B------:R-:W-:Y:S01]  /*4ff40*/  FMUL.FTZ R205, R192.reuse, R205 ;  /* 0x000000cdc0cd7220 */ /* 0x040fe20000410000 */
[----:B------:R-:W-:Y:S01]  /*4ff50*/  FFMA.FTZ R27, R25, R32, R36 ;  /* 0x00000020191b7223 */ /* 0x000fe20000010024 */
[----:B------:R-:W-:Y:S02]  /*4ff60*/  HADD2.F32 R42, -RZ, R115.H1_H1 ;  /* 0x30000073ff2a7230 */ /* 0x000fe40000004100 */
[----:B------:R-:W-:Y:S01]  /*4ff70*/  FMUL.FTZ R21, R192, R21 ;  /* 0x00000015c0157220 */ /* 0x000fe20000410000 */
[----:B------:R-:W-:-:S02]  /*4ff80*/  HADD2.F32 R92, -RZ, R148.H0_H0 ;  /* 0x20000094ff5c7230 */ /* 0x000fc40000004100 */
[C---:B------:R-:W-:Y:S01]  /*4ff90*/  FMUL.FTZ R203, R192.reuse, R209 ;  /* 0x000000d1c0cb7220 */ /* 0x040fe20000410000 */
[----:B------:R-:W1:Y:S01]  /*4ffa0*/  @!P1 LDC.64 R36, c[0x0][0x3c8] ;  /* 0x0000f200ff249b82 */ /* 0x000e620000000a00 */
[----:B------:R-:W-:Y:S02]  /*4ffb0*/  HADD2.F32 R94, -RZ, R108.H0_H0 ;  /* 0x2000006cff5e7230 */ /* 0x000fe40000004100 */
[----:B------:R-:W-:Y:S01]  /*4ffc0*/  FFMA.FTZ R199, R199, R40, R42 ;  /* 0x00000028c7c77223 */ /* 0x000fe2000001002a */
[----:B------:R-:W-:Y:S02]  /*4ffd0*/  HADD2.F32 R200, -RZ, R148.H1_H1 ;  /* 0x30000094ffc87230 */ /* 0x000fe40000004100 */
[----:B------:R-:W-:Y:S01]  /*4ffe0*/  FMUL.FTZ R23, R192, R23 ;  /* 0x00000017c0177220 */ /* 0x000fe20000410000 */
[----:B------:R-:W-:Y:S02]  /*4fff0*/  HADD2.F32 R40, -RZ, R108.H1_H1 ;  /* 0x3000006cff287230 */ /* 0x000fe40000004100 */
[----:B------:R-:W-:Y:S01]  /*50000*/  FFMA.FTZ R25, R205, R92, R94 ;  /* 0x0000005ccd197223 */ /* 0x000fe2000001005e */
[----:B------:R-:W-:Y:S01]  /*50010*/  HADD2.F32 R94, -RZ, R150.H0_H0 ;  /* 0x20000096ff5e7230 */ /* 0x000fe20000004100 */
[----:B------:R-:W2:Y:S01]  /*50020*/  LDC.64 R32, c[0x0][0x428] ;  /* 0x00010a00ff207b82 */ /* 0x000ea20000000a00 */
[----:B------:R-:W-:-:S02]  /*50030*/  HADD2.F32 R206, -RZ, R110.H0_H0 ;  /* 0x2000006effce7230 */ /* 0x000fc40000004100 */
        /* <DEDUP_REMOVED lines=17> */
[----:B------:R-:W-:Y:S01]  /*50150*/  HADD2.F32 R42, -RZ, R151.H1_H1 ;  /* 0x30000097ff2a7230 */ /* 0x000fe20000004100 */
[----:B------:R-:W-:Y:S01]  /*50160*/  F2FP.F16.F32.PACK_AB R94, R93, R24 ;  /* 0x000000185d5e723e */ /* 0x000fe200000000ff */
[----:B------:R-:W-:Y:S02]  /*50170*/  HADD2.F32 R92, -RZ, R111.H1_H1 ;  /* 0x3000006fff5c7230 */ /* 0x000fe40000004100 */
[----:B------:R-:W-:Y:S01]  /*50180*/  FFMA.FTZ R202, R202, R35, R41 ;  /* 0x00000023caca7223 */ /* 0x000fe20000010029 */
[----:B0-----:R-:W-:Y:S01]  /*50190*/  @!P1 IMAD.WIDE R238, R3, 0x4, R38 ;  /* 0x0000000403ee9825 */ /* 0x001fe200078e0226 */
[----:B------:R-:W-:-:S03]  /*501a0*/  F2FP.F16.F32.PACK_AB R95, R28, R95 ;  /* 0x0000005f1c5f723e */ /* 0x000fc600000000ff */
[----:B------:R-:W-:Y:S01]  /*501b0*/  FFMA.FTZ R189, R191, R42, R92 ;  /* 0x0000002abfbd7223 */ /* 0x000fe2000001005c */
[----:B-1----:R-:W-:Y:S01]  /*501c0*/  @!P1 IMAD.WIDE R240, R3, 0x4, R36 ;  /* 0x0000000403f09825 */ /* 0x002fe200078e0224 */
[----:B------:R-:W-:Y:S01]  /*501d0*/  F2FP.F16.F32.PACK_AB R93, R22, R91 ;  /* 0x0000005b165d723e */ /* 0x000fe200000000ff */
[----:B------:R-:W-:Y:S01]  /*501e0*/  @!P1 STG.E desc[UR6][R238.64], R194 ;  /* 0x000000c2ee009986 */ /* 0x000fe2000c101906 */
[----:B------:R-:W-:Y:S01]  /*501f0*/  F2FP.F16.F32.PACK_AB R92, R89, R20 ;  /* 0x00000014595c723e */ /* 0x000fe200000000ff */
[--C-:B--2---:R-:W-:Y:S01]  /*50200*/  IMAD.WIDE.U32 R232, R216, 0x10, R32.reuse ;  /* 0x00000010d8e87825 */ /* 0x104fe200078e0020 */
[----:B------:R-:W-:Y:S01]  /*50210*/  F2FP.F16.F32.PACK_AB R35, R80, R83 ;  /* 0x000000535023723e */ /* 0x000fe200000000ff */
[----:B------:R-:W-:Y:S01]  /*50220*/  @!P1 STG.E desc[UR6][R240.64], R192 ;  /* 0x000000c0f0009986 */ /* 0x000fe2000c101906 */
        /* <DEDUP_REMOVED lines=8> */
[----:B------:R-:W-:Y:S01]  /*502b0*/  STG.E.128 desc[UR6][R210.64], R92 ;  /* 0x0000005cd2007986 */ /* 0x000fe2000c101d06 */
[----:B------:R-:W-:Y:S02]  /*502c0*/  F2FP.F16.F32.PACK_AB R66, R65, R70 ;  /* 0x000000464142723e */ /* 0x000fe400000000ff */
        /* <DEDUP_REMOVED lines=15> */
[----:B------:R-:W-:Y:S01]  /*503c0*/  IMAD.WIDE.U32 R216, R225, 0x10, R32 ;  /* 0x00000010e1d87825 */ /* 0x000fe200078e0020 */
[----:B------:R-:W-:Y:S02]  /*503d0*/  F2FP.F16.F32.PACK_AB R33, R30, R87 ;  /* 0x000000571e21723e */ /* 0x000fe400000000ff */
[----:B------:R-:W-:Y:S01]  /*503e0*/  F2FP.F16.F32.PACK_AB R32, R85, R26 ;  /* 0x0000001a5520723e */ /* 0x000fe200000000ff */
[----:B------:R-:W-:Y:S01]  /*503f0*/  HADD2.F32 R21, -RZ, R151.H0_H0 ;  /* 0x20000097ff157230 */ /* 0x000fe20000004100 */
[----:B------:R-:W-:Y:S01]  /*50400*/  F2FP.F16.F32.PACK_AB R82, R193, R82 ;  /* 0x00000052c152723e */ /* 0x000fe200000000ff */
[----:B------:R-:W-:Y:S01]  /*50410*/  HADD2.F32 R23, -RZ, R111.H0_H0 ;  /* 0x2000006fff177230 */ /* 0x000fe20000004100 */
[----:B------:R-:W-:Y:S01]  /*50420*/  F2FP.F16.F32.PACK_AB R81, R46, R47 ;  /* 0x0000002f2e51723e */ /* 0x000fe200000000ff */
[----:B------:R0:W-:Y:S01]  /*50430*/  STG.E.128 desc[UR6][R212.64], R32 ;  /* 0x00000020d4007986 */ /* 0x0001e2000c101d06 */
[----:B------:R-:W-:-:S02]  /*50440*/  F2FP.F16.F32.PACK_AB R80, R45, R44 ;  /* 0x0000002c2d50723e */ /* 0x000fc400000000ff */
[----:B------:R-:W-:Y:S01]  /*50450*/  FFMA.FTZ R208, R208, R21, R23 ;  /* 0x00000015d0d07223 */ /* 0x000fe20000010017 */
[----:B------:R-:W-:Y:S01]  /*50460*/  F2FP.F16.F32.PACK_AB R23, R58, R59 ;  /* 0x0000003b3a17723e */ /* 0x000fe200000000ff */
[----:B------:R1:W-:Y:S01]  /*50470*/  STG.E.128 desc[UR6][R232.64], R72 ;  /* 0x00000048e8007986 */ /* 0x0003e2000c101d06 */
[----:B------:R-:W-:Y:S02]  /*50480*/  F2FP.F16.F32.PACK_AB R21, R56, R63 ;  /* 0x0000003f3815723e */ /* 0x000fe400000000ff */
[----:B------:R-:W-:Y:S01]  /*50490*/  F2FP.F16.F32.PACK_AB R87, R197, R190 ;  /* 0x000000bec557723e */ /* 0x000fe200000000ff */
[----:B------:R1:W-:Y:S01]  /*504a0*/  STG.E.128 desc[UR6][R234.64], R64 ;  /* 0x00000040ea007986 */ /* 0x0003e2000c101d06 */
[----:B------:R-:W-:Y:S02]  /*504b0*/  F2FP.F16.F32.PACK_AB R86, R195, R90 ;  /* 0x0000005ac356723e */ /* 0x000fe400000000ff */
[----:B------:R-:W-:Y:S01]  /*504c0*/  F2FP.F16.F32.PACK_AB R85, R88, R231 ;  /* 0x000000e75855723e */ /* 0x000fe200000000ff */
[----:B------:R1:W-:Y:S01]  /*504d0*/  STG.E.128 desc[UR6][R236.64], R20 ;  /* 0x00000014ec007986 */ /* 0x0003e2000c101d06 */
[----:B------:R-:W-:-:S02]  /*504e0*/  F2FP.F16.F32.PACK_AB R84, R229, R84 ;  /* 0x00000054e554723e */ /* 0x000fc400000000ff */
[----:B------:R-:W-:Y:S01]  /*504f0*/  F2FP.F16.F32.PACK_AB R197, R31, R196 ;  /* 0x000000c41fc5723e */ /* 0x000fe200000000ff */
[----:B------:R1:W-:Y:S01]  /*50500*/  STG.E.128 desc[UR6][R36.64], R48 ;  /* 0x0000003024007986 */ /* 0x0003e2000c101d06 */
[----:B0-----:R-:W0:Y:S01]  /*50510*/  LDC.64 R32, c[0x0][0x380] ;  /* 0x0000e000ff207b82 */ /* 0x001e220000000a00 */
        /* <DEDUP_REMOVED lines=9> */
[----:B------:R-:W-:-:S05]  /*505b0*/  F2FP.F16.F32.PACK_AB R204, R200, R25 ;  /* 0x00000019c8cc723e */ /* 0x000fca00000000ff */
[----:B------:R1:W-:Y:S01]  /*505c0*/  STG.E.128 desc[UR6][R216.64], R204 ;  /* 0x000000ccd8007986 */ /* 0x0003e2000c101d06 */
[----:B0-----:R-:W-:-:S05]  /*505d0*/  IMAD R3, R32, 0x4, R3 ;  /* 0x0000000420037824 */ /* 0x001fca00078e0203 */
[----:B------:R-:W-:-:S13]  /*505e0*/  ISETP.GE.AND P1, PT, R3, R33, PT ;  /* 0x000000210300720c */ /* 0x000fda0003f26270 */
[----:B-1----:R-:W-:Y:S05]  /*505f0*/  @!P1 BRA `(.L_x_37688) ;  /* 0xfffffb0400549947 */ /* 0x002fea000383ffff */
[----:B------:R-:W-:Y:S05]  /*50600*/  EXIT ;  /* 0x000000000000794d */ /* 0x000fea0003800000 */
.L_x_37687:
[----:B------:R-:W-:Y:S01]  /*50610*/  HFMA2 R202, -RZ, RZ, 0, 5.9604644775390625e-08 ;  /* 0x00000001ffca7431 */ /* 0x000fe200000001ff */
[----:B------:R-:W-:Y:S01]  /*50620*/  BSSY B0, `(.L_x_37689) ;  /* 0x0000006000007945 */ /* 0x000fe20003800000 */
[----:B------:R-:W-:Y:S01]  /*50630*/  IMAD.MOV.U32 R203, RZ, RZ, 0x1f ;  /* 0x0000001fffcb7424 */ /* 0x000fe200078e00ff */
[----:B------:R-:W-:-:S07]  /*50640*/  MOV R201, 0xffffffff ;  /* 0xffffffff00c97802 */ /* 0x000fce0000000f00 */
[----:B0-----:R-:W-:Y:S05]  /*50650*/  WARPSYNC.COLLECTIVE R201, `(.L_x_37690) ;  /* 0x00000000c9087348 */ /* 0x001fea0003c00000 */
[----:B------:R1:W2:Y:S02]  /*50660*/  SHFL.BFLY P2, R199, R200, R202, R203 ;  /* 0x0c0000cac8c77389 */ /* 0x0002a400000400cb */
[----:B012---:R-:W-:Y:S05]  /*50670*/  ENDCOLLECTIVE ;  /* 0x000000000000791b */ /* 0x007fea0003800000 */
.L_x_37690:
[----:B------:R-:W-:Y:S05]  /*50680*/  BSYNC B0 ;  /* 0x0000000000007941 */ /* 0x000fea0003800000 */
.L_x_37689:
[----:B------:R-:W-:Y:S02]  /*50690*/  IMAD.MOV.U32 R193, RZ, RZ, R199 ;  /* 0x000000ffffc17224 */ /* 0x000fe400078e00c7 */
[----:B------:R-:W-:Y:S02]  /*506a0*/  HFMA2 R203, -RZ, RZ, 0, 1.847743988037109375e-06 ;  /* 0x0000001fffcb7431 */ /* 0x000fe400000001ff */
[----:B------:R-:W-:Y:S02]  /*506b0*/  IMAD.MOV.U32 R202, RZ, RZ, 0x2 ;  /* 0x00000002ffca7424 */ /* 0x000fe400078e00ff */
[----:B------:R-:W-:Y:S01]  /*506c0*/  FADD.FTZ R195, R200, R193 ;  /* 0x000000c1c8c37221 */ /* 0x000fe20000010000 */
[----:B------:R-:W-:-:S04]  /*506d0*/  IMAD.MOV.U32 R201, RZ, RZ, -0x1 ;  /* 0xffffffffffc97424 */ /* 0x000fc800078e00ff */
[----:B------:R-:W-:-:S07]  /*506e0*/  MOV R200, R195 ;  /* 0x000000c300c87202 */ /* 0x000fce0000000f00 */
[----:B------:R-:W-:Y:S05]  /*506f0*/  WARPSYNC.COLLECTIVE R201, `(.L_x_37691) ;  /* 0x00000000c9087348 */ /* 0x000fea0003c00000 */
[----:B------:R0:W1:Y:S02]  /*50700*/  SHFL.BFLY P2, R199, R200, R202, R203 ;  /* 0x0c0000cac8c77389 */ /* 0x00006400000400cb */
[----:B01----:R-:W-:Y:S05]  /*50710*/  ENDCOLLECTIVE ;  /* 0x000000000000791b */ /* 0x003fea0003800000 */
.L_x_37691:
[----:B------:R-:W-:Y:S01]  /*50720*/  HFMA2 R202, -RZ, RZ, 0, 2.384185791015625e-07 ;  /* 0x00000004ffca7431 */ /* 0x000fe200000001ff */
[----:B------:R-:W-:-:S05]  /*50730*/  MOV R192, R199 ;  /* 0x000000c700c07202 */ /* 0x000fca0000000f00 */
[----:B------:R-:W-:-:S04]  /*50740*/  FADD.FTZ R196, R195, R192 ;  /* 0x000000c0c3c47221 */ /* 0x000fc80000010000 */
[----:B------:R-:W-:-:S07]  /*50750*/  IMAD.MOV.U32 R200, RZ, RZ, R196 ;  /* 0x000000ffffc87224 */ /* 0x000fce00078e00c4 */
[----:B------:R-:W-:Y:S05]  /*50760*/  WARPSYNC.COLLECTIVE R201, `(.L_x_37692) ;  /* 0x00000000c9087348 */ /* 0x000fea0003c00000 */
[----:B------:R0:W1:Y:S02]  /*50770*/  SHFL.BFLY P2, R199, R200, R202, R203 ;  /* 0x0c0000cac8c77389 */ /* 0x00006400000400cb */
[----:B01----:R-:W-:Y:S05]  /*50780*/  ENDCOLLECTIVE ;  /* 0x000000000000791b */ /* 0x003fea0003800000 */
.L_x_37692:
        /* <DEDUP_REMOVED lines=8> */
.L_x_37693:
[----:B------:R-:W-:Y:S01]  /*50810*/  HFMA2 R202, -RZ, RZ, 0, 9.5367431640625e-07 ;  /* 0x00000010ffca7431 */ /* 0x000fe200000001ff */
[----:B------:R-:W-:-:S05]  /*50820*/  MOV R192, R199 ;  /* 0x000000c700c07202 */ /* 0x000fca0000000f00 */
[----:B------:R-:W-:-:S04]  /*50830*/  FADD.FTZ R198, R197, R192 ;  /* 0x000000c0c5c67221 */ /* 0x000fc80000010000 */
[----:B------:R-:W-:-:S07]  /*50840*/  IMAD.MOV.U32 R200, RZ, RZ, R198 ;  /* 0x000000ffffc87224 */ /* 0x000fce00078e00c6 */
[----:B------:R-:W-:Y:S05]  /*50850*/  WARPSYNC.COLLECTIVE R201, `(.L_x_37694) ;  /* 0x00000000c9087348 */ /* 0x000fea0003c00000 */
[----:B------:R0:W1:Y:S02]  /*50860*/  SHFL.BFLY P2, R199, R200, R202, R203 ;  /* 0x0c0000cac8c77389 */ /* 0x00006400000400cb */
[----:B01----:R-:W-:Y:S05]  /*50870*/  ENDCOLLECTIVE ;  /* 0x000000000000791b */ /* 0x003fea0003800000 */
.L_x_37694:
[----:B------:R-:W-:Y:S01]  /*50880*/  MOV R202, 0x1 ;  /* 0x0000000100ca7802 */ /* 0x000fe20000000f00 */
        /* <DEDUP_REMOVED lines=166> */
.L_x_37695:
[----:B------:R-:W-:Y:S02]  /*512f0*/  IMAD.MOV.U32 R202, RZ, RZ, 0x2 ;  /* 0x00000002ffca7424 */ /* 0x000fe400078e00ff */
[----:B------:R-:W-:-:S04]  /*51300*/  IMAD.MOV.U32 R195, RZ, RZ, R199 ;  /* 0x000000ffffc37224 */ /* 0x000fc800078e00c7 */
[----:B------:R-:W-:-:S05]  /*51310*/  FADD.FTZ R195, R192, R195 ;  /* 0x000000c3c0c37221 */ /* 0x000fca0000010000 */
[----:B------:R-:W-:-:S07]  /*51320*/  MOV R200, R195 ;  /* 0x000000c300c87202 */ /* 0x000fce0000000f00 */
[----:B------:R-:W-:Y:S05]  /*51330*/  WARPSYNC.COLLECTIVE R201, `(.L_x_37696) ;  /* 0x00000000c9087348 */ /* 0x000fea0003c00000 */
[----:B------:R0:W1:Y:S02]  /*51340*/  SHFL.BFLY P2, R199, R200, R202, R203 ;  /* 0x0c0000cac8c77389 */ /* 0x00006400000400cb */
[----:B01----:R-:W-:Y:S05]  /*51350*/  ENDCOLLECTIVE ;  /* 0x000000000000791b */ /* 0x003fea0003800000 */
.L_x_37696:
[----:B------:R-:W-:Y:S01]  /*51360*/  HFMA2 R202, -RZ, RZ, 0, 2.384185791015625e-07 ;  /* 0x00000004ffca7431 */ /* 0x000fe200000001ff */
[----:B------:R-:W-:-:S05]  /*51370*/  MOV R196, R199 ;  /* 0x000000c700c47202 */ /* 0x000fca0000000f00 */
[----:B------:R-:W-:-:S04]  /*51380*/  FADD.FTZ R196, R195, R196 ;  /* 0x000000c4c3c47221 */ /* 0x000fc80000010000 */
[----:B------:R-:W-:-:S07]  /*51390*/  IMAD.MOV.U32 R200, RZ, RZ, R196 ;  /* 0x000000ffffc87224 */ /* 0x000fce00078e00c4 */
[----:B------:R-:W-:Y:S05]  /*513a0*/  WARPSYNC.COLLECTIVE R201, `(.L_x_37697) ;  /* 0x00000000c9087348 */ /* 0x000fea0003c00000 */
[----:B------:R0:W1:Y:S02]  /*513b0*/  SHFL.BFLY P2, R199, R200, R202, R203 ;  /* 0x0c0000cac8c77389 */ /* 0x00006400000400cb */
[----:B01----:R-:W-:Y:S05]  /*513c0*/  ENDCOLLECTIVE ;  /* 0x000000000000791b */ /* 0x003fea0003800000 */
.L_x_37697:
[----:B------:R-:W-:Y:S02]  /*513d0*/  IMAD.MOV.U32 R202, RZ, RZ, 0x8 ;  /* 0x00000008ffca7424 */ /* 0x000fe400078e00ff */
[----:B------:R-:W-:-:S04]  /*513e0*/  IMAD.MOV.U32 R197, RZ, RZ, R199 ;  /* 0x000000ffffc57224 */ /* 0x000fc800078e00c7 */
[----:B------:R-:W-:-:S05]  /*513f0*/  FADD.FTZ R197, R196, R197 ;  /* 0x000000c5c4c57221 */ /* 0x000fca0000010000 */
[----:B------:R-:W-:-:S07]  /*51400*/  MOV R200, R197 ;  /* 0x000000c500c87202 */ /* 0x000fce0000000f00 */
[----:B------:R-:W-:Y:S05]  /*51410*/  WARPSYNC.COLLECTIVE R201, `(.L_x_37698) ;  /* 0x00000000c9087348 */ /* 0x000fea0003c00000 */
[----:B------:R0:W1:Y:S02]  /*51420*/  SHFL.BFLY P2, R199, R200, R202, R203 ;  /* 0x0c0000cac8c77389 */ /* 0x00006400000400cb */
[----:B01----:R-:W-:Y:S05]  /*51430*/  ENDCOLLECTIVE ;  /* 0x000000000000791b */ /* 0x003fea0003800000 */
.L_x_37698:
[----:B------:R-:W-:Y:S01]  /*51440*/  HFMA2 R202, -RZ, RZ, 0, 9.5367431640625e-07 ;  /* 0x00000010ffca7431 */ /* 0x000fe200000001ff */
[----:B------:R-:W-:-:S05]  /*51450*/  MOV R198, R199 ;  /* 0x000000c700c67202 */ /* 0x000fca0000000f00 */
[----:B------:R-:W-:-:S04]  /*51460*/  FADD.FTZ R198, R197, R198 ;  /* 0x000000c6c5c67221 */ /* 0x000fc80000010000 */
[----:B------:R-:W-:-:S07]  /*51470*/  IMAD.MOV.U32 R200, RZ, RZ, R198 ;  /* 0x000000ffffc87224 */ /* 0x000fce00078e00c6 */
[----:B------:R-:W-:Y:S05]  /*51480*/  WARPSYNC.COLLECTIVE R201, `(.L_x_37699) ;  /* 0x00000000c9087348 */ /* 0x000fea0003c00000 */
[----:B------:R0:W1:Y:S02]  /*51490*/  SHFL.BFLY P2, R199, R200, R202, R203 ;  /* 0x0c0000cac8c77389 */ /* 0x00006400000400cb */
[----:B01----:R-:W-:Y:S05]  /*514a0*/  ENDCOLLECTIVE ;  /* 0x000000000000791b */ /* 0x003fea0003800000 */
.L_x_37699:
[----:B------:R-:W-:Y:S05]  /*514b0*/  BRA `(.L_x_37700) ;  /* 0xffffffd000d47947 */ /* 0x000fea000383ffff */
.L_x_37701:
        /* <DEDUP_REMOVED lines=12> */
.L_x_54483:


//--------------------- .text._ZN10layer_norm31ln_parallel_residual_fwd_kernelINS_13Kernel_traitsIf6__halffS2_fjLj2560ELj1ELj4ELj1ELj16ENS_18Kernel_traits_baseILj2560EfS2_fS2_fjLj128EEEEELb0ELb0ELb0EEEvNS_9FwdParamsE --------------------------
	.section	.text._ZN10layer_norm31ln_parallel_residual_fwd_kernelINS_13Kernel_traitsIf6__halffS2_fjLj2560ELj1ELj4ELj1ELj16ENS_18Kernel_traits_baseILj2560EfS2_fS2_fjLj128EEEEELb0ELb0ELb0EEEvNS_9FwdParamsE,"ax",@progbits
	.align	128
        .global         _ZN10layer_norm31ln_parallel_residual_fwd_kernelINS_13Kernel_traitsIf6__halffS2_fjLj2560ELj1ELj4ELj1ELj16ENS_18Kernel_traits_baseILj2560EfS2_fS2_fjLj128EEEEELb0ELb0ELb0EEEvNS_9FwdParamsE
        .type           _ZN10layer_norm31ln_parallel_residual_fwd_kernelINS_13Kernel_traitsIf6__halffS2_fjLj2560ELj1ELj4ELj1ELj16ENS_18Kernel_traits_baseILj2560EfS2_fS2_fjLj128EEEEELb0ELb0ELb0EEEvNS_9FwdParamsE,@function
        .size           _ZN10layer_norm31ln_parallel_residual_fwd_kernelINS_13Kernel_traitsIf6__halffS2_fjLj2560ELj1ELj4ELj1ELj16ENS_18Kernel_traits_baseILj2560EfS2_fS2_fjLj128EEEEELb0ELb0ELb0EEEvNS_9FwdParamsE,(.L_x_54484 - _ZN10layer_norm31ln_parallel_residual_fwd_kernelINS_13Kernel_traitsIf6__halffS2_fjLj2560ELj1ELj4ELj1ELj16ENS_18Kernel_traits_baseILj2560EfS2_fS2_fjLj128EEEEELb0ELb0ELb0EEEvNS_9FwdParamsE)
        .other          _ZN10layer_norm31ln_parallel_residual_fwd_kernelINS_13Kernel_traitsIf6__halffS2_fjLj2560ELj1ELj4ELj1ELj16ENS_18Kernel_traits_baseILj2560EfS2_fS2_fjLj128EEEEELb0ELb0ELb0EEEvNS_9FwdParamsE,@"STO_CUDA_ENTRY STV_DEFAULT"
_ZN10layer_norm31ln_parallel_residual_fwd_kernelINS_13Kernel_traitsIf6__halffS2_fjLj2560ELj1ELj4ELj1ELj16ENS_18Kernel_traits_baseILj2560EfS2_fS2_fjLj128EEEEELb0ELb0ELb0EEEvNS_9FwdParamsE:
.text._ZN10layer_norm31ln_parallel_residual_fwd_kernelINS_13Kernel_traitsIf6__halffS2_fjLj2560ELj1ELj4ELj1ELj16ENS_18Kernel_traits_baseILj2560EfS2_fS2_fjLj128EEEEELb0ELb0ELb0EEEvNS_9FwdParamsE:
        /* <DEDUP_REMOVED lines=67> */
[----:B0-----:R-:W-:-:S03]  /*0430*/  @P0 IMAD.WIDE.U32 R10, R2, 0x20, R10 ;  /* 0x00000020020a0825 */ /* 0x001fc600078e000a */
[----:B--2---:R0:W-:Y:S01]  /*0440*/  @P5 STL.64 [R1+0x2b0], R40 ;  /* 0x0002b02801005387 */ /* 0x0041e20000100a00 */
[----:B-----5:R-:W2:Y:S03]  /*0450*/  LDC.64 R6, c[0x0][0x3d0] ;  /* 0x0000f400ff067b82 */ /* 0x020ea60000000a00 */
[----:B------:R5:W-:Y:S01]  /*0460*/  @P5 STL.64 [R1+0x2b8], R42 ;  /* 0x0002b82a01005387 */ /* 0x000be20000100a00 */
[----:B------:R-:W-:-:S03]  /*0470*/  @P0 IADD3 R2, PT, PT, R2, 0x20, RZ ;  /* 0x0000002002020810 */ /* 0x000fc60007ffe0ff */
[----:B------:R4:W2:Y:S04]  /*0480*/  @P0 LDG.E.128 R20, desc[UR6][R8.64+0x10] ;  /* 0x0000100608140981 */ /* 0x0008a8000c1e1d00 */
[----:B0-----:R-:W2:Y:S04]  /*0490*/  LDL.64 R40, [R1+0x1e0] ;  /* 0x0001e00001287983 */ /* 0x001ea80000100a00 */
[----:B-----5:R-:W2:Y:S01]  /*04a0*/  LDL.64 R42, [R1+0x1e8] ;  /* 0x0001e800012a7983 */ /* 0x020ea20000100a00 */
[C---:B-1----:R-:W-:Y:S01]  /*04b0*/  @P1 IMAD.WIDE.U32 R14, R2.reuse, 0x20, R14 ;  /* 0x00000020020e1825 */ /* 0x042fe200078e000e */
[----:B----4-:R-:W0:Y:S02]  /*04c0*/  LDC.64 R8, c[0x0][0x3d8] ;  /* 0x0000f600ff087b82 */ /* 0x010e240000000a00 */
[----:B------:R1:W-:Y:S04]  /*04d0*/  @P5 STL.64 [R1+0x2a0], R36 ;  /* 0x0002a02401005387 */ /* 0x0003e80000100a00 */
[----:B------:R4:W-:Y:S01]  /*04e0*/  @P5 STL.64 [R1+0x2a8], R38 ;  /* 0x0002a82601005387 */ /* 0x0009e20000100a00 */
[----:B------:R-:W-:-:S03]  /*04f0*/  @P1 IMAD.WIDE.U32 R12, R2, 0x20, R12 ;  /* 0x00000020020c1825 */ /* 0x000fc600078e000c */
[----:B------:R-:W5:Y:S04]  /*0500*/  @P0 LDG.E.128 R64, desc[UR6][R10.64+0x10] ;  /* 0x000010060a400981 */ /* 0x000f68000c1e1d00 */
[----:B-1----:R-:W2:Y:S04]  /*0510*/  LDL.64 R36, [R1+0x1d0] ;  /* 0x0001d00001247983 */ /* 0x002ea80000100a00 */
[----:B----4-:R-:W2:Y:S04]  /*0520*/  LDL.64 R38, [R1+0x1d8] ;  /* 0x0001d80001267983 */ /* 0x010ea80000100a00 */
[----:B------:R1:W-:Y:S04]  /*0530*/  @P5 STL.64 [R1+0x290], R32 ;  /* 0x0002902001005387 */ /* 0x0003e80000100a00 */
[----:B------:R4:W-:Y:S01]  /*0540*/  @P5 STL.64 [R1+0x298], R34 ;  /* 0x0002982201005387 */ /* 0x0009e20000100a00 */
[----:B------:R-:W-:-:S03]  /*0550*/  @P1 IADD3 R2, PT, PT, R2, 0x20, RZ ;  /* 0x0000002002021810 */ /* 0x000fc60007ffe0ff */
[----:B------:R3:W5:Y:S04]  /*0560*/  @P0 LDG.E.128 R68, desc[UR6][R10.64] ;  /* 0x000000060a440981 */ /* 0x000768000c1e1d00 */
[----:B-1----:R-:W5:Y:S04]  /*0570*/  LDL.64 R32, [R1+0x1c0] ;  /* 0x0001c00001207983 */ /* 0x002f680000100a00 */
[----:B----4-:R-:W5:Y:S01]  /*0580*/  LDL.64 R34, [R1+0x1c8] ;  /* 0x0001c80001227983 */ /* 0x010f620000100a00 */
[C---:B------:R-:W-:Y:S01]  /*0590*/  @P2 IMAD.WIDE.U32 R18, R2.reuse, 0x20, R18 ;  /* 0x0000002002122825 */ /* 0x040fe200078e0012 */
[----:B---3--:R-:W1:Y:S02]  /*05a0*/  LDC.64 R10, c[0x0][0x3d0] ;  /* 0x0000f400ff0a7b82 */ /* 0x008e640000000a00 */
[----:B------:R-:W3:Y:S04]  /*05b0*/  @P1 LDG.E.128 R48, desc[UR6][R14.64+0x10] ;  /* 0x000010060e301981 */ /* 0x000ee8000c1e1d00 */
[----:B------:R4:W3:Y:S01]  /*05c0*/  @P1 LDG.E.128 R52, desc[UR6][R14.64] ;  /* 0x000000060e341981 */ /* 0x0008e2000c1e1d00 */
[----:B------:R-:W-:-:S03]  /*05d0*/  @P2 IMAD.WIDE.U32 R16, R2, 0x20, R16 ;  /* 0x0000002002102825 */ /* 0x000fc600078e0010 */
[----:B------:R-:W3:Y:S04]  /*05e0*/  @P1 LDG.E.128 R56, desc[UR6][R12.64+0x10] ;  /* 0x000010060c381981 */ /* 0x000ee8000c1e1d00 */
[----:B------:R0:W3:Y:S01]  /*05f0*/  @P1 LDG.E.128 R60, desc[UR6][R12.64] ;  /* 0x000000060c3c1981 */ /* 0x0000e2000c1e1d00 */
[----:B----4-:R-:W4:Y:S03]  /*0600*/  LDC.64 R14, c[0x0][0x3d8] ;  /* 0x0000f600ff0e7b82 */ /* 0x010f260000000a00 */
[----:B------:R-:W4:Y:S04]  /*0610*/  @P2 LDG.E.128 R44, desc[UR6][R16.64] ;  /* 0x00000006102c2981 */ /* 0x000f28000c1e1d00 */
[----:B------:R0:W-:Y:S04]  /*0620*/  @P5 STL.64 [R1+0x280], R28 ;  /* 0x0002801c01005387 */ /* 0x0001e80000100a00 */
[----:B--2---:R-:W2:Y:S04]  /*0630*/  @P2 LDG.E.128 R36, desc[UR6][R18.64] ;  /* 0x0000000612242981 */ /* 0x004ea8000c1e1d00 */
[----:B-----5:R5:W4:Y:S01]  /*0640*/  @P2 LDG.E.128 R32, desc[UR6][R18.64+0x10] ;  /* 0x0000100612202981 */ /* 0x020b22000c1e1d00 */
[----:B------:R-:W-:Y:S01]  /*0650*/  @P2 IADD3 R2, PT, PT, R2, 0x20, RZ ;  /* 0x0000002002022810 */ /* 0x000fe20007ffe0ff */
[----:B0-----:R-:W0:Y:S02]  /*0660*/  LDC.64 R12, c[0x0][0x3d8] ;  /* 0x0000f600ff0c7b82 */ /* 0x001e240000000a00 */
[----:B------:R1:W2:Y:S04]  /*0670*/  @P2 LDG.E.128 R40, desc[UR6][R16.64+0x10] ;  /* 0x0000100610282981 */ /* 0x0002a8000c1e1d00 */
[----:B------:R3:W-:Y:S01]  /*0680*/  @P5 STL.64 [R1+0x288], R30 ;  /* 0x0002881e01005387 */ /* 0x0007e20000100a00 */
[C---:B------:R-:W-:Y:S01]  /*0690*/  ISETP.GE.U32.AND P3, PT, R0.reuse, 0x100, PT ;  /* 0x000001000000780c */ /* 0x040fe20003f66070 */
[----:B-----5:R-:W5:Y:S02]  /*06a0*/  LDC.64 R18, c[0x0][0x3d8] ;  /* 0x0000f600ff127b82 */ /* 0x020f640000000a00 */
[----:B------:R-:W5:Y:S06]  /*06b0*/  LDL.64 R28, [R1+0x1b0] ;  /* 0x0001b000011c7983 */ /* 0x000f6c0000100a00 */
[----:B-1----:R-:W1:Y:S01]  /*06c0*/  LDC.64 R16, c[0x0][0x3d0] ;  /* 0x0000f400ff107b82 */ /* 0x002e620000000a00 */
[----:B---3--:R-:W5:Y:S04]  /*06d0*/  LDL.64 R30, [R1+0x1b8] ;  /* 0x0001b800011e7983 */ /* 0x008f680000100a00 */
[----:B------:R3:W-:Y:S04]  /*06e0*/  @P0 STL.64 [R1+0x270], R24 ;  /* 0x0002701801000387 */ /* 0x0007e80000100a00 */
[----:B------:R3:W-:Y:S04]  /*06f0*/  @P0 STL.64 [R1+0x278], R26 ;  /* 0x0002781a01000387 */ /* 0x0007e80000100a00 */
[----:B---3--:R-:W3:Y:S04]  /*0700*/  LDL.64 R24, [R1+0x1a0] ;  /* 0x0001a00001187983 */ /* 0x008ee80000100a00 */
[----:B------:R-:W3:Y:S04]  /*0710*/  LDL.64 R26, [R1+0x1a8] ;  /* 0x0001a800011a7983 */ /* 0x000ee80000100a00 */
[----:B------:R0:W-:Y:S04]  /*0720*/  @P0 STL.64 [R1+0x260], R20 ;  /* 0x0002601401000387 */ /* 0x0001e80000100a00 */
[----:B------:R1:W-:Y:S04]  /*0730*/  @P0 STL.64 [R1+0x268], R22 ;  /* 0x0002681601000387 */ /* 0x0003e80000100a00 */
[----:B------:R-:W-:Y:S04]  /*0740*/  @P0 STL.64 [R1+0x240], R64 ;  /* 0x0002404001000387 */ /* 0x000fe80000100a00 */
[----:B------:R-:W-:Y:S01]  /*0750*/  @P0 STL.64 [R1+0x248], R66 ;  /* 0x0002484201000387 */ /* 0x000fe20000100a00 */
[----:B0-----:R-:W0:Y:S03]  /*0760*/  LDC.64 R20, c[0x0][0x3d0] ;  /* 0x0000f400ff147b82 */ /* 0x001e260000000a00 */
[----:B------:R3:W-:Y:S04]  /*0770*/  @P0 STL.64 [R1+0x250], R68 ;  /* 0x0002504401000387 */ /* 0x0007e80000100a00 */
[----:B------:R3:W-:Y:S01]  /*0780*/  @P0 STL.64 [R1+0x258], R70 ;  /* 0x0002584601000387 */ /* 0x0007e20000100a00 */
[----:B-1----:R-:W1:Y:S03]  /*0790*/  LDC.64 R22, c[0x0][0x3d0] ;  /* 0x0000f400ff167b82 */ /* 0x002e660000000a00 */
        /* <DEDUP_REMOVED lines=10> */
[----:B----4-:R-:W-:Y:S04]  /*0840*/  @P2 STL.64 [R1+0x1c0], R32 ;  /* 0x0001c02001002387 */ /* 0x010fe80000100a00 */
[----:B------:R-:W-:Y:S04]  /*0850*/  @P2 STL.64 [R1+0x1c8], R34 ;  /* 0x0001c82201002387 */ /* 0x000fe80000100a00 */
[----:B--2---:R-:W-:Y:S04]  /*0860*/  @P2 STL.64 [R1+0x1d0], R36 ;  /* 0x0001d02401002387 */ /* 0x004fe80000100a00 */
        /* <DEDUP_REMOVED lines=9> */
[----:B-----5:R-:W5:Y:S04]  /*0900*/  @P0 LDG.E.128 R28, desc[UR6][R20.64] ;  /* 0x00000006141c0981 */ /* 0x020f68000c1e1d00 */
[----:B---3--:R-:W3:Y:S01]  /*0910*/  @P0 LDG.E.128 R24, desc[UR6][R20.64+0x10] ;  /* 0x0000100614180981 */ /* 0x008ee2000c1e1d00 */
[----:B------:R-:W-:-:S03]  /*0920*/  @P0 IMAD.WIDE.U32 R4, R2, 0x20, R4 ;  /* 0x0000002002040825 */ /* 0x000fc600078e0004 */
[----:B------:R-:W3:Y:S04]  /*0930*/  LDL.64 R72, [R1+0x140] ;  /* 0x0001400001487983 */ /* 0x000ee80000100a00 */
        /* <DEDUP_REMOVED lines=11> */
[----:B-1----:R-:W3:Y:S04]  /*09f0*/  LDL.64 R60, [R1+0x110] ;  /* 0x00011000013c7983 */ /* 0x002ee80000100a00 */
[----:B------:R-:W3:Y:S04]  /*0a00*/  LDL.64 R62, [R1+0x118] ;  /* 0x00011800013e7983 */ /* 0x000ee80000100a00 */
[----:B------:R-:W3:Y:S04]  /*0a10*/  LDL.64 R56, [R1+0x100] ;  /* 0x0001000001387983 */ /* 0x000ee80000100a00 */
[----:B------:R-:W3:Y:S04]  /*0a20*/  LDL.64 R58, [R1+0x108] ;  /* 0x00010800013a7983 */ /* 0x000ee80000100a00 */
[----:B------:R-:W3:Y:S04]  /*0a30*/  LDL.64 R52, [R1+0xf0] ;  /* 0x0000f00001347983 */ /* 0x000ee80000100a00 */
[----:B------:R-:W3:Y:S04]  /*0a40*/  LDL.64 R54, [R1+0xf8] ;  /* 0x0000f80001367983 */ /* 0x000ee80000100a00 */
[----:B------:R-:W3:Y:S04]  /*0a50*/  LDL.64 R48, [R1+0xe0] ;  /* 0x0000e00001307983 */ /* 0x000ee80000100a00 */
[----:B------:R-:W3:Y:S04]  /*0a60*/  LDL.64 R50, [R1+0xe8] ;  /* 0x0000e80001327983 */ /* 0x000ee80000100a00 */
[----:B0-----:R-:W3:Y:S04]  /*0a70*/  LDL.64 R44, [R1+0xd0] ;  /* 0x0000d000012c7983 */ /* 0x001ee80000100a00 */
[----:B--2---:R-:W2:Y:S04]  /*0a80*/  LDL.64 R46, [R1+0xd8] ;  /* 0x0000d800012e7983 */ /* 0x004ea80000100a00 */
[----:B------:R-:W2:Y:S04]  /*0a90*/  LDL.64 R40, [R1+0xc0] ;  /* 0x0000c00001287983 */ /* 0x000ea80000100a00 */
[----:B------:R-:W2:Y:S04]  /*0aa0*/  LDL.64 R42, [R1+0xc8] ;  /* 0x0000c800012a7983 */ /* 0x000ea80000100a00 */
[----:B------:R-:W2:Y:S04]  /*0ab0*/  LDL.64 R36, [R1+0xb0] ;  /* 0x0000b00001247983 */ /* 0x000ea80000100a00 */
[----:B------:R-:W2:Y:S04]  /*0ac0*/  LDL.64 R38, [R1+0xb8] ;  /* 0x0000b80001267983 */ /* 0x000ea80000100a00 */
[----:B----4-:R-:W4:Y:S04]  /*0ad0*/  @P0 LDG.E.128 R88, desc[UR6][R4.64+0x10] ;  /* 0x0000100604580981 */ /* 0x010f28000c1e1d00 */
[----:B------:R-:W4:Y:S04]  /*0ae0*/  @P0 LDG.E.128 R92, desc[UR6][R4.64] ;  /* 0x00000006045c0981 */ /* 0x000f28000c1e1d00 */
[----:B-----5:R-:W-:Y:S04]  /*0af0*/  @P0 STL.64 [R1+0x1b0], R28 ;  /* 0x0001b01c01000387 */ /* 0x020fe80000100a00 */
[----:B------:R-:W-:Y:S04]  /*0b00*/  @P0 STL.64 [R1+0x1b8], R30 ;  /* 0x0001b81e01000387 */ /* 0x000fe80000100a00 */
[----:B------:R-:W5:Y:S04]  /*0b10*/  LDL.64 R32, [R1+0xa0] ;  /* 0x0000a00001207983 */ /* 0x000f680000100a00 */
[----:B---3--:R0:W-:Y:S04]  /*0b20*/  @P0 STL.64 [R1+0x1a0], R24 ;  /* 0x0001a01801000387 */ /* 0x0081e80000100a00 */
[----:B------:R1:W-:Y:S04]  /*0b30*/  @P0 STL.64 [R1+0x1a8], R26 ;  /* 0x0001a81a01000387 */ /* 0x0003e80000100a00 */
[----:B------:R-:W5:Y:S04]  /*0b40*/  LDL.64 R34, [R1+0xa8] ;  /* 0x0000a80001227983 */ /* 0x000f680000100a00 */
[----:B0-----:R-:W3:Y:S04]  /*0b50*/  LDL.64 R24, [R1+0x80] ;  /* 0x0000800001187983 */ /* 0x001ee80000100a00 */
[----:B-1----:R-:W3:Y:S04]  /*0b60*/  LDL.64 R26, [R1+0x88] ;  /* 0x00008800011a7983 */ /* 0x002ee80000100a00 */
[----:B------:R-:W3:Y:S04]  /*0b70*/  LDL.64 R28, [R1+0x90] ;  /* 0x00009000011c7983 */ /* 0x000ee80000100a00 */
[----:B------:R-:W3:Y:S01]  /*0b80*/  LDL.64 R30, [R1+0x98] ;  /* 0x00009800011e7983 */ /* 0x000ee20000100a00 */
[----:B------:R-:W-:-:S02]  /*0b90*/  ISETP.GE.U32.AND P1, PT, R0, 0xc0, PT ;  /* 0x000000c00000780c */ /* 0x000fc40003f26070 */
[----:B------:R-:W-:Y:S02]  /*0ba0*/  ISETP.GE.U32.AND P2, PT, R0, 0xe0, PT ;  /* 0x000000e00000780c */ /* 0x000fe40003f46070 */
[----:B------:R-:W-:-:S09]  /*0bb0*/  @P0 IADD3 R2, PT, PT, R2, 0x20, RZ ;  /* 0x0000002002020810 */ /* 0x000fd20007ffe0ff */
[----:B------:R-:W-:-:S04]  /*0bc0*/  @P1 IMAD.WIDE.U32 R8, R2, 0x20, R8 ;  /* 0x0000002002081825 */ /* 0x000fc800078e0008 */
[C---:B------:R-:W-:Y:S01]  /*0bd0*/  @P1 IMAD.WIDE.U32 R6, R2.reuse, 0x20, R6 ;  /* 0x0000002002061825 */ /* 0x040fe200078e0006 */
[----:B------:R-:W-:Y:S01]  /*0be0*/  @P1 IADD3 R2, PT, PT, R2, 0x20, RZ ;  /* 0x0000002002021810 */ /* 0x000fe20007ffe0ff */
[----:B------:R-:W3:Y:S04]  /*0bf0*/  @P1 LDG.E.128 R72, desc[UR6][R8.64+0x10] ;  /* 0x0000100608481981 */ /* 0x000ee8000c1e1d00 */
[----:B------:R-:W3:Y:S01]  /*0c00*/  @P1 LDG.E.128 R76, desc[UR6][R8.64] ;  /* 0x00000006084c1981 */ /* 0x000ee2000c1e1d00 */
[----:B------:R-:W-:-:S03]  /*0c10*/  @P2 IMAD.WIDE.U32 R10, R2, 0x20, R10 ;  /* 0x00000020020a2825 */ /* 0x000fc600078e000a */
[----:B------:R-:W3:Y:S01]  /*0c20*/  @P1 LDG.E.128 R80, desc[UR6][R6.64+0x10] ;  /* 0x0000100606501981 */ /* 0x000ee2000c1e1d00 */
[C---:B------:R-:W-:Y:S01]  /*0c30*/  @P2 IMAD.WIDE.U32 R12, R2.reuse, 0x20, R12 ;  /* 0x00000020020c2825 */ /* 0x040fe200078e000c */
[----:B------:R-:W-:Y:S02]  /*0c40*/  @P2 IADD3 R2, PT, PT, R2, 0x20, RZ ;  /* 0x0000002002022810 */ /* 0x000fe40007ffe0ff */
[----:B------:R-:W3:Y:S04]  /*0c50*/  @P1 LDG.E.128 R84, desc[UR6][R6.64] ;  /* 0x0000000606541981 */ /* 0x000ee8000c1e1d00 */
[----:B------:R-:W3:Y:S01]  /*0c60*/  @P2 LDG.E.128 R68, desc[UR6][R10.64] ;  /* 0x000000060a442981 */ /* 0x000ee2000c1e1d00 */
[----:B------:R-:W-:-:S03]  /*0c70*/  @P3 IMAD.WIDE.U32 R22, R2, 0x20, R22 ;  /* 0x0000002002163825 */ /* 0x000fc600078e0016 */
[----:B------:R-:W3:Y:S01]  /*0c80*/  @P2 LDG.E.128 R64, desc[UR6][R10.64+0x10] ;  /* 0x000010060a402981 */ /* 0x000ee2000c1e1d00 */
[C---:B------:R-:W-:Y:S01]  /*0c90*/  @P3 IMAD.WIDE.U32 R14, R2.reuse, 0x20, R14 ;  /* 0x00000020020e3825 */ /* 0x040fe200078e000e */
[----:B------:R-:W-:Y:S02]  /*0ca0*/  @P3 IADD3 R2, PT, PT, R2, 0x20, RZ ;  /* 0x0000002002023810 */ /* 0x000fe40007ffe0ff */
[----:B------:R-:W3:Y:S04]  /*0cb0*/  @P2 LDG.E.128 R60, desc[UR6][R12.64] ;  /* 0x000000060c3c2981 */ /* 0x000ee8000c1e1d00 */
[----:B------:R-:W3:Y:S04]  /*0cc0*/  @P2 LDG.E.128 R56, desc[UR6][R12.64+0x10] ;  /* 0x000010060c382981 */ /* 0x000ee8000c1e1d00 */
[----:B------:R-:W3:Y:S04]  /*0cd0*/  @P3 LDG.E.128 R52, desc[UR6][R22.64] ;  /* 0x0000000616343981 */ /* 0x000ee8000c1e1d00 */
[----:B------:R-:W3:Y:S04]  /*0ce0*/  @P3 LDG.E.128 R48, desc[UR6][R22.64+0x10] ;  /* 0x0000100616303981 */ /* 0x000ee8000c1e1d00 */
[----:B--2---:R-:W2:Y:S04]  /*0cf0*/  @P3 LDG.E.128 R44, desc[UR6][R14.64] ;  /* 0x000000060e2c3981 */ /* 0x004ea8000c1e1d00 */
[----:B------:R-:W2:Y:S04]  /*0d00*/  @P3 LDG.E.128 R40, desc[UR6][R14.64+0x10] ;  /* 0x000010060e283981 */ /* 0x000ea8000c1e1d00 */
[----:B----4-:R-:W-:Y:S04]  /*0d10*/  @P0 STL.64 [R1+0x180], R88 ;  /* 0x0001805801000387 */ /* 0x010fe80000100a00 */
[----:B------:R-:W-:Y:S04]  /*0d20*/  @P0 STL.64 [R1+0x188], R90 ;  /* 0x0001885a01000387 */ /* 0x000fe80000100a00 */
[----:B------:R-:W-:Y:S04]  /*0d30*/  @P0 STL.64 [R1+0x190], R92 ;  /* 0x0001905c01000387 */ /* 0x000fe80000100a00 */
[----:B------:R-:W-:Y:S01]  /*0d40*/  @P0 STL.64 [R1+0x198], R94 ;  /* 0x0001985e01000387 */ /* 0x000fe20000100a00 */
[----:B------:R-:W-:-:S13]  /*0d50*/  ISETP.GE.U32.AND P0, PT, R0, 0x120, PT ;  /* 0x000001200000780c */ /* 0x000fda0003f06070 */
[----:B------:R-:W-:-:S04]  /*0d60*/  @P0 IMAD.WIDE.U32 R16, R2, 0x20, R16 ;  /* 0x0000002002100825 */ /* 0x000fc800078e0010 */
[----:B------:R-:W-:Y:S01]  /*0d70*/  @P0 IMAD.WIDE.U32 R18, R2, 0x20, R18 ;  /* 0x0000002002120825 */ /* 0x000fe200078e0012 */
[----:B------:R-:W4:Y:S04]  /*0d80*/  @P0 LDG.E.128 R36, desc[UR6][R16.64] ;  /* 0x0000000610240981 */ /* 0x000f28000c1e1d00 */
[----:B-----5:R-:W5:Y:S04]  /*0d90*/  @P0 LDG.E.128 R32, desc[UR6][R16.64+0x10] ;  /* 0x0000100610200981 */ /* 0x020f68000c1e1d00 */
[----:B---3--:R-:W3:Y:S04]  /*0da0*/  @P0 LDG.E.128 R24, desc[UR6][R18.64+0x10] ;  /* 0x0000100612180981 */ /* 0x008ee8000c1e1d00 */
[----:B------:R0:W3:Y:S04]  /*0db0*/  @P0 LDG.E.128 R28, desc[UR6][R18.64] ;  /* 0x00000006121c0981 */ /* 0x0000e8000c1e1d00 */
        /* <DEDUP_REMOVED lines=90> */
[----:B----4-:R-:W-:Y:S04]  /*1360*/  @P0 STL.64 [R1+0xb0], R36 ;  /* 0x0000b02401000387 */ /* 0x010fe80000100a00 */
[----:B------:R0:W-:Y:S04]  /*1370*/  @P0 STL.64 [R1+0xb8], R38 ;  /* 0x0000b82601000387 */ /* 0x0001e80000100a00 */
[----:B-----5:R1:W-:Y:S04]  /*1380*/  @P0 STL.64 [R1+0xa0], R32 ;  /* 0x0000a02001000387 */ /* 0x0203e80000100a00 */
[----:B------:R2:W-:Y:S04]  /*1390*/  @P0 STL.64 [R1+0xa8], R34 ;  /* 0x0000a82201000387 */ /* 0x0005e80000100a00 */
[----:B---3--:R3:W-:Y:S01]  /*13a0*/  @P0 STL.64 [R1+0x80], R24 ;  /* 0x0000801801000387 */ /* 0x0087e20000100a00 */
        /* <DEDUP_REMOVED lines=117> */
.L_x_37704:
        /* <DEDUP_REMOVED lines=58> */
[----:B---3--:R-:W-:Y:S02]  /*1ea0*/  MOV R172, R169 ;  /* 0x000000a900ac7202 */ /* 0x008fe40000000f00 */
[----:B----4-:R-:W-:Y:S02]  /*1eb0*/  MOV R173, R168 ;  /* 0x000000a800ad7202 */ /* 0x010fe40000000f00 */
[----:B--2---:R-:W-:Y:S02]  /*1ec0*/  MOV R174, R167 ;  /* 0x000000a700ae7202 */ /* 0x004fe40000000f00 */
        /* <DEDUP_REMOVED lines=26> */
[----:B-1----:R-:W-:Y:S02]  /*2070*/  MOV R174, R167 ;  /* 0x000000a700ae7202 */ /* 0x002fe40000000f00 */
[----:B------:R-:W-:-:S06]  /*2080*/  MOV R175, R166 ;  /* 0x000000a600af7202 */ /* 0x000fcc0000000f00 */
[----:B------:R-:W2:Y:S01]  /*2090*/  @P5 LDG.E.128 R172, desc[UR6][R24.64] ;  /* 0x0000000618ac5981 */ /* 0x000ea2000c1e1d00 */
        /* <DEDUP_REMOVED lines=22> */
[----:B-1----:R-:W-:-:S02]  /*2200*/  MOV R172, R169 ;  /* 0x000000a900ac7202 */ /* 0x002fc40000000f00 */
        /* <DEDUP_REMOVED lines=17> */
[----:B----4-:R-:W-:Y:S01]  /*2320*/  MOV R156, R152 ;  /* 0x00000098009c7202 */ /* 0x010fe20000000f00 */
[----:B------:R-:W3:Y:S01]  /*2330*/  LDL R153, [R1+0x1e0] ;  /* 0x0001e00001997983 */ /* 0x000ee20000100800 */
[----:B------:R-:W-:Y:S02]  /*2340*/  MOV R155, R151 ;  /* 0x00000097009b7202 */ /* 0x000fe40000000f00 */
[----:B------:R-:W-:Y:S01]  /*2350*/  MOV R154, R150 ;  /* 0x00000096009a7202 */ /* 0x000fe20000000f00 */
[----:B------:R-:W4:Y:S04]  /*2360*/  LDL R152, [R1+0x1e4] ;  /* 0x0001e40001987983 */ /* 0x000f280000100800 */
[----:B------:R-:W4:Y:S04]  /*2370*/  LDL R151, [R1+0x1e8] ;  /* 0x0001e80001977983 */ /* 0x000f280000100800 */
[----:B------:R-:W4:Y:S01]  /*2380*/  LDL R150, [R1+0x1ec] ;  /* 0x0001ec0001967983 */ /* 0x000f220000100800 */
[----:B------:R-:W-:-:S02]  /*2390*/  @P1 IMAD.WIDE.U32 R26, R2, 0x20, R10 ;  /* 0x00000020021a1825 */ /* 0x000fc400078e000a */
[----:B------:R-:W1:Y:S01]  /*23a0*/  @P3 LDC.64 R10, c[0x0][0x440] ;  /* 0x00011000ff0a3b82 */ /* 0x000e620000000a00 */
[----:B--2---:R2:W-:Y:S04]  /*23b0*/  @P5 STL.64 [R1+0x280], R172 ;  /* 0x000280ac01005387 */ /* 0x0045e80000100a00 */
[----:B------:R0:W-:Y:S01]  /*23c0*/  @P5 STL.64 [R1+0x288], R174 ;  /* 0x000288ae01005387 */ /* 0x0001e20000100a00 */
[----:B--2---:R-:W-:Y:S01]  /*23d0*/  IMAD.MOV.U32 R172, RZ, RZ, R169 ;  /* 0x000000ffffac7224 */ /* 0x004fe200078e00a9 */
[----:B------:R-:W-:Y:S02]  /*23e0*/  MOV R173, R168 ;  /* 0x000000a800ad7202 */ /* 0x000fe40000000f00 */
[----:B0-----:R-:W-:Y:S02]  /*23f0*/  MOV R174, R167 ;  /* 0x000000a700ae7202 */ /* 0x001fe40000000f00 */
        /* <DEDUP_REMOVED lines=33> */
[----:B----4-:R-:W-:Y:S02]  /*2610*/  MOV R161, R157 ;  /* 0x0000009d00a17202 */ /* 0x010fe40000000f00 */
[----:B---3--:R-:W-:Y:S02]  /*2620*/  MOV R160, R156 ;  /* 0x0000009c00a07202 */ /* 0x008fe40000000f00 */
        /* <DEDUP_REMOVED lines=46> */
[----:B------:R-:W3:Y:S04]  /*2910*/  LDL R141, [R1+0x190] ;  /* 0x00019000018d7983 */ /* 0x000ee80000100800 */
        /* <DEDUP_REMOVED lines=19> */
[----:B------:R-:W-:Y:S02]  /*2a50*/  MOV R160, R156 ;  /* 0x0000009c00a07202 */ /* 0x000fe40000000f00 */
[----:B------:R-:W-:Y:S02]  /*2a60*/  MOV R159, R155 ;  /* 0x0000009b009f7202 */ /* 0x000fe40000000f00 */
[----:B------:R-:W-:Y:S01]  /*2a70*/  MOV R158, R154 ;  /* 0x0000009a009e7202 */ /* 0x000fe20000000f00 */
[----:B------:R-:W-:Y:S01]  /*2a80*/  IMAD.MOV.U32 R154, RZ, RZ, R146 ;  /* 0x000000ffff9a7224 */ /* 0x000fe200078e0092 */
[----:B------:R-:W-:Y:S01]  /*2a90*/  @P1 IADD3 R2, PT, PT, R2, 0x20, RZ ;  /* 0x0000002002021810 */ /* 0x000fe20007ffe0ff */
[----:B------:R-:W4:Y:S01]  /*2aa0*/  LDL R146, [R1+0x140] ;  /* 0x0001400001927983 */ /* 0x000f220000100800 */
[----:B------:R-:W-:-:S02]  /*2ab0*/  MOV R157, R149 ;  /* 0x00000095009d7202 */ /* 0x000fc40000000f00 */
[----:B------:R-:W-:Y:S01]  /*2ac0*/  MOV R156, R148 ;  /* 0x00000094009c7202 */ /* 0x000fe20000000f00 */
[----:B------:R-:W3:Y:S01]  /*2ad0*/  LDL R149, [R1+0x144] ;  /* 0x0001440001957983 */ /* 0x000ee20000100800 */
[----:B------:R-:W-:-:S03]  /*2ae0*/  MOV R155, R147 ;  /* 0x00000093009b7202 */ /* 0x000fc60000000f00 */
[----:B------:R-:W4:Y:S04]  /*2af0*/  LDL R148, [R1+0x148] ;  /* 0x0001480001947983 */ /* 0x000f280000100800 */
[----:B------:R-:W4:Y:S01]  /*2b00*/  LDL R147, [R1+0x14c] ;  /* 0x00014c0001937983 */ /* 0x000f220000100800 */
[----:B------:R-:W-:Y:S01]  /*2b10*/  @P2 IMAD.WIDE.U32 R20, R2, 0x20, R12 ;  /* 0x0000002002142825 */ /* 0x000fe200078e000c */
[----:B------:R-:W-:Y:S01]  /*2b20*/  ISETP.GE.U32.AND P0, PT, R0, 0xa0, PT ;  /* 0x000000a00000780c */ /* 0x000fe20003f06070 */
[----:B------:R-:W1:Y:S02]  /*2b30*/  LDC.64 R12, c[0x0][0x3d8] ;  /* 0x0000f600ff0c7b82 */ /* 0x000e640000000a00 */
[----:B------:R-:W-:-:S04]  /*2b40*/  @P2 IMAD.WIDE.U32 R24, R2, 0x20, R8 ;  /* 0x0000002002182825 */ /* 0x000fc800078e0008 */
[C---:B------:R-:W-:Y:S01]  /*2b50*/  @P2 IMAD.WIDE.U32 R18, R2.reuse, 0x20, R18 ;  /* 0x0000002002122825 */ /* 0x040fe200078e0012 */
[----:B--2---:R2:W-:Y:S05]  /*2b60*/  @P1 STL.64 [R1+0x240], R172 ;  /* 0x000240ac01001387 */ /* 0x0045ea0000100a00 */
[----:B------:R-:W1:Y:S01]  /*2b70*/  @P0 LDC.64 R6, c[0x0][0x440] ;  /* 0x00011000ff060b82 */ /* 0x000e620000000a00 */
[----:B------:R0:W-:Y:S01]  /*2b80*/  @P1 STL.64 [R1+0x248], R174 ;  /* 0x000248ae01001387 */ /* 0x0001e20000100a00 */
[----:B------:R-:W-:-:S03]  /*2b90*/  @P2 IADD3 R2, PT, PT, R2, 0x20, RZ ;  /* 0x0000002002022810 */ /* 0x000fc60007ffe0ff */
[----:B------:R-:W5:Y:S03]  /*2ba0*/  @P2 LD.E.128 R120, desc[UR6][R18.64] ;  /* 0x0000000612782980 */ /* 0x000f66000c101d00 */
[----:B------:R-:W1:Y:S01]  /*2bb0*/  LDC.64 R8, c[0x0][0x3d0] ;  /* 0x0000f400ff087b82 */ /* 0x000e620000000a00 */
[----:B--2---:R-:W-:Y:S01]  /*2bc0*/  MOV R172, R169 ;  /* 0x000000a900ac7202 */ /* 0x004fe20000000f00 */
[----:B------:R-:W5:Y:S01]  /*2bd0*/  @P2 LD.E.128 R116, desc[UR6][R18.64+0x10] ;  /* 0x0000100612742980 */ /* 0x000f62000c101d00 */
        /* <DEDUP_REMOVED lines=40> */
[----:B------:R-:W-:Y:S01]  /*2e60*/  MOV R156, R152 ;  /* 0x00000098009c7202 */ /* 0x000fe20000000f00 */
[----:B------:R-:W3:Y:S01]  /*2e70*/  LDL R153, [R1+0x1d4] ;  /* 0x0001d40001997983 */ /* 0x000ee20000100800 */
[----:B------:R-:W-:Y:S02]  /*2e80*/  MOV R155, R151 ;  /* 0x00000097009b7202 */ /* 0x000fe40000000f00 */
[----:B------:R-:W-:Y:S01]  /*2e90*/  MOV R154, R150 ;  /* 0x00000096009a7202 */ /* 0x000fe20000000f00 */
[----:B------:R-:W4:Y:S04]  /*2ea0*/  LDL R152, [R1+0x1d8] ;  /* 0x0001d80001987983 */ /* 0x000f280000100800 */
        /* <DEDUP_REMOVED lines=21> */
[----:B---3--:R-:W-:Y:S01]  /*3000*/  IMAD.MOV.U32 R154, RZ, RZ, R150 ;  /* 0x000000ffff9a7224 */ /* 0x008fe200078e0096 */
[----:B------:R-:W-:Y:S01]  /*3010*/  MOV R157, R153 ;  /* 0x00000099009d7202 */ /* 0x000fe20000000f00 */
[----:B------:R-:W3:Y:S01]  /*3020*/  LDL R150, [R1+0x1c0] ;  /* 0x0001c00001967983 */ /* 0x000ee20000100800 */
[----:B----4-:R-:W-:-:S02]  /*3030*/  MOV R156, R152 ;  /* 0x00000098009c7202 */ /* 0x010fc40000000f00 */
[----:B------:R-:W-:Y:S01]  /*3040*/  MOV R155, R151 ;  /* 0x00000097009b7202 */ /* 0x000fe20000000f00 */
[----:B------:R-:W4:Y:S04]  /*3050*/  LDL R153, [R1+0x1c4] ;  /* 0x0001c40001997983 */ /* 0x000f280000100800 */
        /* <DEDUP_REMOVED lines=22> */
[----:B---3--:R-:W-:Y:S01]  /*31c0*/  MOV R156, R152 ;  /* 0x00000098009c7202 */ /* 0x008fe20000000f00 */
[----:B------:R-:W3:Y:S01]  /*31d0*/  LDL R153, [R1+0x1b4] ;  /* 0x0001b40001997983 */ /* 0x000ee20000100800 */
[----:B------:R-:W-:-:S02]  /*31e0*/  MOV R155, R151 ;  /* 0x00000097009b7202 */ /* 0x000fc40000000f00 */
[----:B------:R-:W-:Y:S01]  /*31f0*/  MOV R154, R150 ;  /* 0x00000096009a7202 */ /* 0x000fe20000000f00 */
[----:B------:R-:W4:Y:S04]  /*3200*/  LDL R152, [R1+0x1b8] ;  /* 0x0001b80001987983 */ /* 0x000f280000100800 */
[----:B------:R-:W4:Y:S04]  /*3210*/  LDL R151, [R1+0x1bc] ;  /* 0x0001bc0001977983 */ /* 0x000f280000100800 */
[----:B------:R-:W4:Y:S01]  /*3220*/  LDL R150, [R1+0x1b0] ;  /* 0x0001b00001967983 */ /* 0x000f220000100800 */
[----:B------:R-:W-:-:S03]  /*3230*/  @P3 IMAD.WIDE.U32 R16, R2, 0x20, R16 ;  /* 0x0000002002103825 */ /* 0x000fc600078e0010 */
[----:B--2---:R0:W-:Y:S04]  /*3240*/  @P2 STL.64 [R1+0x200], R172 ;  /* 0x000200ac01002387 */ /* 0x0041e80000100a00 */
[----:B------:R2:W-:Y:S01]  /*3250*/  @P2 STL.64 [R1+0x208], R174 ;  /* 0x000208ae01002387 */ /* 0x0005e20000100a00 */
[----:B0-----:R-:W-:Y:S02]  /*3260*/  MOV R172, R169 ;  /* 0x000000a900ac7202 */ /* 0x001fe40000000f00 */
        /* <DEDUP_REMOVED lines=22> */
[----:B------:R-:W3:Y:S04]  /*33d0*/  LDL R151, [R1+0x1a8] ;  /* 0x0001a80001977983 */ /* 0x000ee80000100800 */
[----:B------:R-:W4:Y:S04]  /*33e0*/  LDL R150, [R1+0x1ac] ;  /* 0x0001ac0001967983 */ /* 0x000f280000100800 */
[----:B--2---:R0:W-:Y:S04]  /*33f0*/  @P3 STL.64 [R1+0x1f0], R172 ;  /* 0x0001f0ac01003387 */ /* 0x0041e80000100a00 */
[----:B------:R2:W-:Y:S01]  /*3400*/  @P3 STL.64 [R1+0x1f8], R174 ;  /* 0x0001f8ae01003387 */ /* 0x0005e20000100a00 */
[----:B0-----:R-:W-:-:S02]  /*3410*/  MOV R172, R169 ;  /* 0x000000a900ac7202 */ /* 0x001fc40000000f00 */
[----:B------:R-:W-:Y:S02]  /*3420*/  MOV R173, R168 ;  /* 0x000000a800ad7202 */ /* 0x000fe40000000f00 */
[----:B--2---:R-:W-:Y:S02]  /*3430*/  MOV R174, R167 ;  /* 0x000000a700ae7202 */ /* 0x004fe40000000f00 */
[----:B------:R-:W-:-:S06]  /*3440*/  MOV R175, R166 ;  /* 0x000000a600af7202 */ /* 0x000fcc0000000f00 */
[----:B------:R0:W2:Y:S01]  /*3450*/  @P3 LDG.E.128 R172, desc[UR6][R16.64+0x10] ;  /* 0x0000100610ac3981 */ /* 0x0000a2000c1e1d00 */
[----:B------:R-:W-:Y:S02]  /*3460*/  MOV R166, R162 ;  /* 0x000000a200a67202 */ /* 0x000fe40000000f00 */
        /* <DEDUP_REMOVED lines=9> */
[----:B------:R-:W-:Y:S02]  /*3500*/  MOV R165, R161 ;  /* 0x000000a100a57202 */ /* 0x000fe40000000f00 */
[----:B------:R-:W-:Y:S01]  /*3510*/  MOV R164, R160 ;  /* 0x000000a000a47202 */ /* 0x000fe20000000f00 */
[----:B------:R-:W-:Y:S01]  /*3520*/  IMAD.MOV.U32 R160, RZ, RZ, R156 ;  /* 0x000000ffffa07224 */ /* 0x000fe200078e009c */
[----:B------:R-:W-:Y:S02]  /*3530*/  MOV R159, R155 ;  /* 0x0000009b009f7202 */ /* 0x000fe40000000f00 */
[----:B------:R-:W-:Y:S02]  /*3540*/  MOV R150, R149 ;  /* 0x0000009500967202 */ /* 0x000fe40000000f00 */
[----:B------:R-:W-:-:S02]  /*3550*/  MOV R161, R157 ;  /* 0x0000009d00a17202 */ /* 0x000fc40000000f00 */
[----:B---3--:R-:W-:Y:S02]  /*3560*/  MOV R155, R151 ;  /* 0x00000097009b7202 */ /* 0x008fe40000000f00 */
        /* <DEDUP_REMOVED lines=48> */
[----:B--2---:R-:W-:Y:S01]  /*3870*/  MOV R174, R167 ;  /* 0x000000a700ae7202 */ /* 0x004fe20000000f00 */
        /* <DEDUP_REMOVED lines=10> */
[C---:B------:R-:W-:Y:S01]  /*3920*/  @P3 IMAD.WIDE.U32 R22, R2.reuse, 0x20, R10 ;  /* 0x0000002002163825 */ /* 0x040fe200078e000a */
[----:B------:R-:W-:Y:S01]  /*3930*/  MOV R161, R157 ;  /* 0x0000009d00a17202 */ /* 0x000fe20000000f00 */
[----:B------:R-:W1:Y:S01]  /*3940*/  LDC.64 R10, c[0x0][0x3d8] ;  /* 0x0000f600ff0a7b82 */ /* 0x000e620000000a00 */
[----:B------:R-:W-:Y:S01]  /*3950*/  MOV R160, R156 ;  /* 0x0000009c00a07202 */ /* 0x000fe20000000f00 */
[----:B------:R-:W-:Y:S01]  /*3960*/  IMAD.MOV.U32 R156, RZ, RZ, R152 ;  /* 0x000000ffff9c7224 */ /* 0x000fe200078e0098 */
[----:B------:R-:W-:Y:S02]  /*3970*/  MOV R159, R155 ;  /* 0x0000009b009f7202 */ /* 0x000fe40000000f00 */
[----:B------:R-:W-:Y:S01]  /*3980*/  MOV R158, R154 ;  /* 0x0000009a009e7202 */ /* 0x000fe20000000f00 */
[----:B------:R-:W-:Y:S01]  /*3990*/  @P3 VIADD R2, R2, 0x20 ;  /* 0x0000002002023836 */ /* 0x000fe20000000000 */
[----:B------:R-:W-:Y:S01]  /*39a0*/  MOV R157, R153 ;  /* 0x00000099009d7202 */ /* 0x000fe20000000f00 */
[----:B------:R-:W4:Y:S01]  /*39b0*/  LDL R152, [R1+0xd4] ;  /* 0x0000d40001987983 */ /* 0x000f220000100800 */
[----:B------:R-:W-:-:S02]  /*39c0*/  MOV R155, R147 ;  /* 0x00000093009b7202 */ /* 0x000fc40000000f00 */
[----:B------:R-:W-:Y:S01]  /*39d0*/  MOV R154, R146 ;  /* 0x00000092009a7202 */ /* 0x000fe20000000f00 */
[----:B------:R-:W3:Y:S04]  /*39e0*/  LDL R147, [R1+0xd8] ;  /* 0x0000d80001937983 */ /* 0x000ee80000100800 */
[----:B------:R-:W4:Y:S04]  /*39f0*/  LDL R146, [R1+0xdc] ;  /* 0x0000dc0001927983 */ /* 0x000f280000100800 */
[----:B------:R-:W3:Y:S01]  /*3a00*/  LDL R153, [R1+0xd0] ;  /* 0x0000d00001997983 */ /* 0x000ee20000100800 */
[----:B------:R-:W-:Y:S01]  /*3a10*/  @P0 IMAD.WIDE.U32 R18, R2, 0x20, R4 ;  /* 0x0000002002120825 */ /* 0x000fe200078e0004 */
[----:B------:R-:W-:Y:S01]  /*3a20*/  ISETP.GE.U32.AND P1, PT, R0, 0xc0, PT ;  /* 0x000000c00000780c */ /* 0x000fe20003f26070 */
[----:B------:R-:W0:Y:S01]  /*3a30*/  LDC.64 R4, c[0x0][0x3d0] ;  /* 0x0000f400ff047b82 */ /* 0x000e220000000a00 */
[----:B------:R-:W5:Y:S01]  /*3a40*/  @P3 LD.E.128 R112, desc[UR6][R22.64] ;  /* 0x0000000616703980 */ /* 0x000f62000c101d00 */
[----:B------:R-:W-:-:S03]  /*3a50*/  @P0 IMAD.WIDE.U32 R24, R2, 0x20, R12 ;  /* 0x0000002002180825 */ /* 0x000fc600078e000c */
[----:B------:R1:W5:Y:S01]  /*3a60*/  @P3 LD.E.128 R108, desc[UR6][R22.64+0x10] ;  /* 0x00001006166c3980 */ /* 0x000362000c101d00 */
[----:B------:R-:W-:-:S03]  /*3a70*/  @P0 IMAD.WIDE.U32 R26, R2, 0x20, R6 ;  /* 0x00000020021a0825 */ /* 0x000fc600078e0006 */
[----:B--2---:R2:W-:Y:S01]  /*3a80*/  @P3 STL.64 [R1+0x1c0], R172 ;  /* 0x0001c0ac01003387 */ /* 0x0045e20000100a00 */
[----:B------:R-:W-:Y:S02]  /*3a90*/  ISETP.GE.U32.AND P2, PT, R0, 0xe0, PT ;  /* 0x000000e00000780c */ /* 0x000fe40003f46070 */
[----:B------:R-:W0:Y:S01]  /*3aa0*/  @P1 LDC.64 R14, c[0x0][0x440] ;  /* 0x00011000ff0e1b82 */ /* 0x000e220000000a00 */
[----:B------:R1:W-:Y:S01]  /*3ab0*/  @P3 STL.64 [R1+0x1c8], R174 ;  /* 0x0001c8ae01003387 */ /* 0x0003e20000100a00 */
[----:B------:R-:W-:-:S03]  /*3ac0*/  @P0 IADD3 R2, PT, PT, R2, 0x20, RZ ;  /* 0x0000002002020810 */ /* 0x000fc60007ffe0ff */
[----:B------:R-:W5:Y:S03]  /*3ad0*/  @P0 LD.E.128 R104, desc[UR6][R26.64] ;  /* 0x000000061a680980 */ /* 0x000f66000c101d00 */
[----:B------:R-:W0:Y:S01]  /*3ae0*/  LDC.64 R12, c[0x0][0x3d8] ;  /* 0x0000f600ff0c7b82 */ /* 0x000e220000000a00 */
[----:B--2---:R-:W-:Y:S01]  /*3af0*/  MOV R172, R169 ;  /* 0x000000a900ac7202 */ /* 0x004fe20000000f00 */
[----:B------:R-:W5:Y:S01]  /*3b00*/  @P0 LD.E.128 R100, desc[UR6][R26.64+0x10] ;  /* 0x000010061a640980 */ /* 0x000f62000c101d00 */
[----:B------:R-:W-:Y:S02]  /*3b10*/  MOV R173, R168 ;  /* 0x000000a800ad7202 */ /* 0x000fe40000000f00 */
[----:B-1----:R-:W-:Y:S02]  /*3b20*/  MOV R174, R167 ;  /* 0x000000a700ae7202 */ /* 0x002fe40000000f00 */
[----:B------:R-:W-:Y:S01]  /*3b30*/  MOV R175, R166 ;  /* 0x000000a600af7202 */ /* 0x000fe20000000f00 */
[----:B------:R-:W1:Y:S05]  /*3b40*/  @P2 LDC.64 R6, c[0x0][0x440] ;  /* 0x00011000ff062b82 */ /* 0x000e6a0000000a00 */
[----:B------:R-:W2:Y:S01]  /*3b50*/  @P0 LDG.E.128 R172, desc[UR6][R18.64] ;  /* 0x0000000612ac0981 */ /* 0x000ea2000c1e1d00 */
        /* <DEDUP_REMOVED lines=13> */
[----:B------:R-:W3:Y:S04]  /*3c30*/  LDL R156, [R1+0x174] ;  /* 0x00017400019c7983 */ /* 0x000ee80000100800 */
        /* <DEDUP_REMOVED lines=8> */
[----:B------:R0:W2:Y:S01]  /*3cc0*/  @P0 LDG.E.128 R172, desc[UR6][R18.64+0x10] ;  /* 0x0000100612ac0981 */ /* 0x0000a2000c1e1d00 */
[----:B------:R-:W-:Y:S02]  /*3cd0*/  MOV R169, R165 ;  /* 0x000000a500a97202 */ /* 0x000fe40000000f00 */
[----:B------:R-:W-:Y:S01]  /*3ce0*/  MOV R168, R164 ;  /* 0x000000a400a87202 */ /* 0x000fe20000000f00 */
[----:B------:R-:W-:Y:S01]  /*3cf0*/  IMAD.MOV.U32 R164, RZ, RZ, R160 ;  /* 0x000000ffffa47224 */ /* 0x000fe200078e00a0 */
        /* <DEDUP_REMOVED lines=17> */
[----:B--2---:R-:W-:-:S02]  /*3e10*/  MOV R172, R169 ;  /* 0x000000a900ac7202 */ /* 0x004fc40000000f00 */
        /* <DEDUP_REMOVED lines=36> */
[----:B----4-:R-:W-:Y:S02]  /*4060*/  MOV R160, R156 ;  /* 0x0000009c00a07202 */ /* 0x010fe40000000f00 */
[----:B------:R-:W-:Y:S01]  /*4070*/  MOV R159, R155 ;  /* 0x0000009b009f7202 */ /* 0x000fe20000000f00 */
[----:B------:R-:W-:Y:S01]  /*4080*/  IMAD.MOV.U32 R155, RZ, RZ, R149 ;  /* 0x000000ffff9b7224 */ /* 0x000fe200078e0095 */
[----:B------:R-:W-:Y:S01]  /*4090*/  MOV R158, R154 ;  /* 0x0000009a009e7202 */ /* 0x000fe20000000f00 */
[----:B------:R-:W3:Y:S01]  /*40a0*/  LDL R149, [R1+0x94] ;  /* 0x0000940001957983 */ /* 0x000ee20000100800 */
[----:B------:R-:W-:-:S02]  /*40b0*/  MOV R157, R151 ;  /* 0x00000097009d7202 */ /* 0x000fc40000000f00 */
[----:B------:R-:W-:Y:S01]  /*40c0*/  MOV R156, R150 ;  /* 0x00000096009c7202 */ /* 0x000fe20000000f00 */
[----:B------:R-:W3:Y:S01]  /*40d0*/  LDL R151, [R1+0x9c] ;  /* 0x00009c0001977983 */ /* 0x000ee20000100800 */
[----:B------:R-:W-:-:S03]  /*40e0*/  MOV R154, R148 ;  /* 0x00000094009a7202 */ /* 0x000fc60000000f00 */
[----:B------:R-:W3:Y:S04]  /*40f0*/  LDL R148, [R1+0x90] ;  /* 0x0000900001947983 */ /* 0x000ee80000100800 */
        /* <DEDUP_REMOVED lines=16> */
[----:B------:R-:W-:Y:S02]  /*4200*/  MOV R159, R155 ;  /* 0x0000009b009f7202 */ /* 0x000fe40000000f00 */
[----:B------:R-:W-:Y:S01]  /*4210*/  MOV R158, R154 ;  /* 0x0000009a009e7202 */ /* 0x000fe20000000f00 */
[----:B------:R-:W3:Y:S04]  /*4220*/  LDL R155, [R1+0xc8] ;  /* 0x0000c800019b7983 */ /* 0x000ee80000100800 */
[----:B------:R-:W3:Y:S01]  /*4230*/  LDL R154, [R1+0xcc] ;  /* 0x0000cc00019a7983 */ /* 0x000ee20000100800 */
[----:B------:R-:W-:Y:S02]  /*4240*/  MOV R168, R164 ;  /* 0x000000a400a87202 */ /* 0x000fe40000000f00 */
[----:B------:R-:W-:-:S02]  /*4250*/  MOV R164, R160 ;  /* 0x000000a000a47202 */ /* 0x000fc40000000f00 */
[----:B------:R-:W-:Y:S02]  /*4260*/  MOV R160, R156 ;  /* 0x0000009c00a07202 */ /* 0x000fe40000000f00 */
        /* <DEDUP_REMOVED lines=14> */
[----:B----4-:R-:W-:-:S02]  /*4350*/  MOV R160, R157 ;  /* 0x0000009d00a07202 */ /* 0x010fc40000000f00 */
[----:B---3--:R-:W-:Y:S02]  /*4360*/  MOV R159, R155 ;  /* 0x0000009b009f7202 */ /* 0x008fe40000000f00 */
[----:B------:R-:W-:Y:S02]  /*4370*/  MOV R158, R154 ;  /* 0x0000009a009e7202 */ /* 0x000fe40000000f00 */
[----:B------:R-:W-:Y:S02]  /*4380*/  MOV R157, R153 ;  /* 0x00000099009d7202 */ /* 0x000fe40000000f00 */
[----:B------:R-:W-:Y:S02]  /*4390*/  MOV R155, R147 ;  /* 0x00000093009b7202 */ /* 0x000fe40000000f00 */
[----:B------:R-:W-:Y:S02]  /*43a0*/  MOV R154, R146 ;  /* 0x00000092009a7202 */ /* 0x000fe40000000f00 */
[----:B------:R-:W-:-:S02]  /*43b0*/  MOV R153, R145 ;  /* 0x0000009100997202 */ /* 0x000fc40000000f00 */
[----:B------:R-:W-:Y:S01]  /*43c0*/  MOV R147, R142 ;  /* 0x0000008e00937202 */ /* 0x000fe20000000f00 */
[----:B------:R-:W3:Y:S01]  /*43d0*/  LDL R145, [R1+0x120] ;  /* 0x0001200001917983 */ /* 0x000ee20000100800 */
[----:B------:R-:W-:-:S03]  /*43e0*/  MOV R146, R141 ;  /* 0x0000008d00927202 */ /* 0x000fc60000000f00 */
[----:B------:R-:W4:Y:S04]  /*43f0*/  LDL R142, [R1+0x128] ;  /* 0x00012800018e7983 */ /* 0x000f280000100800 */
[----:B------:R-:W4:Y:S01]  /*4400*/  LDL R141, [R1+0x12c] ;  /* 0x00012c00018d7983 */ /* 0x000f220000100800 */
[----:B------:R-:W-:Y:S02]  /*4410*/  MOV R169, R165 ;  /* 0x000000a500a97202 */ /* 0x000fe40000000f00 */
[----:B------:R-:W-:Y:S02]  /*4420*/  MOV R165, R161 ;  /* 0x000000a100a57202 */ /* 0x000fe40000000f00 */
[----:B------:R-:W-:Y:S02]  /*4430*/  MOV R161, R156 ;  /* 0x0000009c00a17202 */ /* 0x000fe40000000f00 */
[----:B------:R-:W-:-:S02]  /*4440*/  MOV R156, R152 ;  /* 0x00000098009c7202 */ /* 0x000fc40000000f00 */
[----:B------:R-:W-:Y:S02]  /*4450*/  MOV R152, R143 ;  /* 0x0000008f00987202 */ /* 0x000fe40000000f00 */
[----:B------:R-:W4:Y:S01]  /*4460*/  LDL R143, [R1+0x124] ;  /* 0x00012400018f7983 */ /* 0x000f220000100800 */
[----:B------:R-:W-:Y:S01]  /*4470*/  @P1 IMAD.WIDE.U32 R28, R2, 0x20, R10 ;  /* 0x00000020021c1825 */ /* 0x000fe200078e000a */
[----:B------:R-:W-:Y:S01]  /*4480*/  ISETP.GE.U32.AND P3, PT, R0, 0x100, PT ;  /* 0x000001000000780c */ /* 0x000fe20003f66070 */
[----:B------:R-:W1:Y:S02]  /*4490*/  LDC.64 R10, c[0x0][0x3d0] ;  /* 0x0000f400ff0a7b82 */ /* 0x000e640000000a00 */
[C---:B------:R-:W-:Y:S01]  /*44a0*/  @P1 IMAD.WIDE.U32 R24, R2.reuse, 0x20, R14 ;  /* 0x0000002002181825 */ /* 0x040fe200078e000e */
[----:B--2---:R2:W-:Y:S09]  /*44b0*/  @P1 STL.64 [R1+0x160], R172 ;  /* 0x000160ac01001387 */ /* 0x0045f20000100a00 */
[----:B------:R-:W1:Y:S01]  /*44c0*/  @P3 LDC.64 R8, c[0x0][0x440] ;  /* 0x00011000ff083b82 */ /* 0x000e620000000a00 */
[----:B------:R0:W-:Y:S01]  /*44d0*/  @P1 STL.64 [R1+0x168], R174 ;  /* 0x000168ae01001387 */ /* 0x0001e20000100a00 */
[----:B------:R-:W-:-:S02]  /*44e0*/  @P1 IADD3 R2, PT, PT, R2, 0x20, RZ ;  /* 0x0000002002021810 */ /* 0x000fc40007ffe0ff */
[----:B------:R-:W-:Y:S01]  /*44f0*/  ISETP.GE.U32.AND P0, PT, R0, 0x120, PT ;  /* 0x000001200000780c */ /* 0x000fe20003f06070 */
[----:B------:R-:W5:Y:S03]  /*4500*/  @P1 LD.E.128 R96, desc[UR6][R24.64] ;  /* 0x0000000618601980 */ /* 0x000f66000c101d00 */
[----:B------:R-:W1:Y:S01]  /*4510*/  LDC.64 R14, c[0x0][0x3d8] ;  /* 0x0000f600ff0e7b82 */ /* 0x000e620000000a00 */
[----:B--2---:R-:W-:Y:S01]  /*4520*/  IMAD.MOV.U32 R172, RZ, RZ, R169 ;  /* 0x000000ffffac7224 */ /* 0x004fe200078e00a9 */
[----:B------:R-:W-:Y:S01]  /*4530*/  MOV R173, R168 ;  /* 0x000000a800ad7202 */ /* 0x000fe20000000f00 */
[----:B------:R-:W5:Y:S01]  /*4540*/  @P1 LD.E.128 R92, desc[UR6][R24.64+0x10] ;  /* 0x00001006185c1980 */ /* 0x000f62000c101d00 */
[----:B0-----:R-:W-:Y:S02]  /*4550*/  MOV R174, R167 ;  /* 0x000000a700ae7202 */ /* 0x001fe40000000f00 */
[----:B------:R-:W-:Y:S01]  /*4560*/  MOV R175, R166 ;  /* 0x000000a600af7202 */ /* 0x000fe20000000f00 */
[----:B------:R-:W-:-:S02]  /*4570*/  @P2 IMAD.WIDE.U32 R4, R2, 0x20, R4 ;  /* 0x0000002002042825 */ /* 0x000fc400078e0004 */
[----:B------:R-:W0:Y:S03]  /*4580*/  @P0 LDC.64 R20, c[0x0][0x440] ;  /* 0x00011000ff140b82 */ /* 0x000e260000000a00 */
[----:B------:R-:W2:Y:S01]  /*4590*/  @P1 LDG.E.128 R172, desc[UR6][R28.64] ;  /* 0x000000061cac1981 */ /* 0x000ea2000c1e1d00 */
        /* <DEDUP_REMOVED lines=11> */
[----:B---3--:R-:W-:Y:S02]  /*4650*/  MOV R153, R145 ;  /* 0x0000009100997202 */ /* 0x008fe40000000f00 */
[----:B----4-:R-:W-:Y:S01]  /*4660*/  MOV R147, R142 ;  /* 0x0000008e00937202 */ /* 0x010fe20000000f00 */
        /* <DEDUP_REMOVED lines=8> */
[----:B------:R-:W4:Y:S04]  /*46f0*/  LDL R143, [R1+0x134] ;  /* 0x00013400018f7983 */ /* 0x000f280000100800 */
[----:B--2---:R2:W-:Y:S04]  /*4700*/  @P1 STL.64 [R1+0x150], R172 ;  /* 0x000150ac01001387 */ /* 0x0045e80000100a00 */
[----:B------:R1:W-:Y:S04]  /*4710*/  @P1 STL.64 [R1+0x158], R174 ;  /* 0x000158ae01001387 */ /* 0x0003e80000100a00 */
[----:B------:R-:W4:Y:S01]  /*4720*/  LDL R170, [R1+0xe8] ;  /* 0x0000e80001aa7983 */ /* 0x000f220000100800 */
        /* <DEDUP_REMOVED lines=14> */
[----:B----4-:R-:W-:Y:S02]  /*4810*/  MOV R147, R142 ;  /* 0x0000008e00937202 */ /* 0x010fe40000000f00 */
[----:B------:R-:W-:Y:S01]  /*4820*/  MOV R146, R141 ;  /* 0x0000008d00927202 */ /* 0x000fe20000000f00 */
[----:B------:R-:W3:Y:S01]  /*4830*/  LDL R142, [R1+0x118] ;  /* 0x00011800018e7983 */ /* 0x000ee20000100800 */
[----:B------:R-:W-:-:S03]  /*4840*/  MOV R145, R140 ;  /* 0x0000008c00917202 */ /* 0x000fc60000000f00 */
[----:B------:R-:W4:Y:S04]  /*4850*/  LDL R141, [R1+0x11c] ;  /* 0x00011c00018d7983 */ /* 0x000f280000100800 */
[----:B------:R-:W4:Y:S01]  /*4860*/  LDL R140, [R1+0xe0] ;  /* 0x0000e000018c7983 */ /* 0x000f220000100800 */
[----:B------:R-:W-:Y:S02]  /*4870*/  MOV R168, R156 ;  /* 0x0000009c00a87202 */ /* 0x000fe40000000f00 */
[----:B------:R-:W-:Y:S02]  /*4880*/  MOV R156, R152 ;  /* 0x00000098009c7202 */ /* 0x000fe40000000f00 */
[----:B------:R-:W-:Y:S01]  /*4890*/  MOV R152, R143 ;  /* 0x0000008f00987202 */ /* 0x000fe20000000f00 */
[----:B------:R-:W-:-:S02]  /*48a0*/  IMAD.MOV.U32 R143, RZ, RZ, R3 ;  /* 0x000000ffff8f7224 */ /* 0x000fc400078e0003 */
[----:B------:R-:W4:Y:S01]  /*48b0*/  LDL R3, [R1+0xe4] ;  /* 0x0000e40001037983 */ /* 0x000f220000100800 */
        /* <DEDUP_REMOVED lines=9> */
[----:B------:R-:W-:Y:S01]  /*4950*/  MOV R177, R168 ;  /* 0x000000a800b17202 */ /* 0x000fe20000000f00 */
[----:B------:R-:W-:Y:S01]  /*4960*/  @P2 IMAD.WIDE.U32 R12, R2, 0x20, R12 ;  /* 0x00000020020c2825 */ /* 0x000fe200078e000c */
[----:B---3--:R-:W-:Y:S01]  /*4970*/  MOV R182, R142 ;  /* 0x0000008e00b67202 */ /* 0x008fe20000000f00 */
        /* <DEDUP_REMOVED lines=13> */
[----:B------:R-:W-:-:S03]  /*4a50*/  MOV R168, R140 ;  /* 0x0000008c00a87202 */ /* 0x000fc60000000f00 */
[----:B------:R-:W4:Y:S04]  /*4a60*/  LDL R153, [R1+0xa4] ;  /* 0x0000a40001997983 */ /* 0x000f280000100800 */
[----:B------:R-:W4:Y:S04]  /*4a70*/  LDL R154, [R1+0xa8] ;  /* 0x0000a800019a7983 */ /* 0x000f280000100800 */
[----:B------:R-:W4:Y:S04]  /*4a80*/  LDL R155, [R1+0xac] ;  /* 0x0000ac00019b7983 */ /* 0x000f280000100800 */
[----:B------:R-:W4:Y:S04]  /*4a90*/  LDL R140, [R1+0x80] ;  /* 0x00008000018c7983 */ /* 0x000f280000100800 */
[----:B------:R-:W4:Y:S04]  /*4aa0*/  LDL R141, [R1+0x84] ;  /* 0x00008400018d7983 */ /* 0x000f280000100800 */
[----:B------:R-:W4:Y:S04]  /*4ab0*/  LDL R142, [R1+0x88] ;  /* 0x00008800018e7983 */ /* 0x000f280000100800 */
[----:B------:R-:W4:Y:S01]  /*4ac0*/  LDL R143, [R1+0x8c] ;  /* 0x00008c00018f7983 */ /* 0x000f220000100800 */
[----:B------:R-:W-:-:S02]  /*4ad0*/  MOV R190, R147 ;  /* 0x0000009300be7202 */ /* 0x000fc40000000f00 */
[----:B------:R-:W-:Y:S01]  /*4ae0*/  MOV R191, R146 ;  /* 0x0000009200bf7202 */ /* 0x000fe20000000f00 */
[C---:B------:R-:W-:Y:S01]  /*4af0*/  @P2 IMAD.WIDE.U32 R6, R2.reuse, 0x20, R6 ;  /* 0x0000002002062825 */ /* 0x040fe200078e0006 */
[----:B------:R-:W-:Y:S01]  /*4b00*/  MOV R180, R145 ;  /* 0x0000009100b47202 */ /* 0x000fe20000000f00 */
[----:B------:R-:W4:Y:S01]  /*4b10*/  @P2 LDG.E.128 R184, desc[UR6][R4.64+0x10] ;  /* 0x0000100604b82981 */ /* 0x000f22000c1e1d00 */
[----:B------:R-:W-:Y:S02]  /*4b20*/  @P2 IADD3 R2, PT, PT, R2, 0x20, RZ ;  /* 0x0000002002022810 */ /* 0x000fe40007ffe0ff */
[----:B------:R-:W-:Y:S01]  /*4b30*/  MOV R176, R169 ;  /* 0x000000a900b07202 */ /* 0x000fe20000000f00 */
[----:B------:R-:W4:Y:S01]  /*4b40*/  @P2 LDG.E.128 R188, desc[UR6][R4.64] ;  /* 0x0000000604bc2981 */ /* 0x000f22000c1e1d00 */
[----:B------:R-:W-:Y:S01]  /*4b50*/  MOV R169, R3 ;  /* 0x0000000300a97202 */ /* 0x000fe20000000f00 */
[C---:B------:R-:W-:Y:S02]  /*4b60*/  @P3 IMAD.WIDE.U32 R18, R2.reuse, 0x20, R18 ;  /* 0x0000002002123825 */ /* 0x040fe400078e0012 */
[----:B------:R-:W4:Y:S02]  /*4b70*/  @P2 LDG.E.128 R180, desc[UR6][R12.64] ;  /* 0x000000060cb42981 */ /* 0x000f24000c1e1d00 */
[----:B------:R-:W-:-:S02]  /*4b80*/  @P3 IMAD.WIDE.U32 R16, R2, 0x20, R16 ;  /* 0x0000002002103825 */ /* 0x000fc400078e0010 */
[----:B------:R-:W4:Y:S02]  /*4b90*/  @P2 LDG.E.128 R176, desc[UR6][R12.64+0x10] ;  /* 0x000010060cb02981 */ /* 0x000f24000c1e1d00 */
[C---:B------:R-:W-:Y:S01]  /*4ba0*/  @P3 IMAD.WIDE.U32 R8, R2.reuse, 0x20, R8 ;  /* 0x0000002002083825 */ /* 0x040fe200078e0008 */
[----:B------:R-:W-:Y:S01]  /*4bb0*/  @P3 IADD3 R2, PT, PT, R2, 0x20, RZ ;  /* 0x0000002002023810 */ /* 0x000fe20007ffe0ff */
[----:B------:R-:W4:Y:S04]  /*4bc0*/  @P3 LDG.E.128 R164, desc[UR6][R16.64] ;  /* 0x0000000610a43981 */ /* 0x000f28000c1e1d00 */
[C---:B------:R-:W-:Y:S01]  /*4bd0*/  @P0 IMAD.WIDE.U32 R10, R2.reuse, 0x20, R10 ;  /* 0x00000020020a0825 */ /* 0x040fe200078e000a */
[----:B------:R-:W4:Y:S03]  /*4be0*/  @P3 LDG.E.128 R160, desc[UR6][R16.64+0x10] ;  /* 0x0000100610a03981 */ /* 0x000f26000c1e1d00 */
[----:B------:R-:W-:Y:S01]  /*4bf0*/  @P0 IMAD.WIDE.U32 R14, R2, 0x20, R14 ;  /* 0x00000020020e0825 */ /* 0x000fe200078e000e */
[----:B------:R-:W5:Y:S04]  /*4c00*/  @P2 LD.E.128 R88, desc[UR6][R6.64] ;  /* 0x0000000606582980 */ /* 0x000f68000c101d00 */
[----:B------:R-:W4:Y:S04]  /*4c10*/  @P0 LDG.E.128 R148, desc[UR6][R14.64] ;  /* 0x000000060e940981 */ /* 0x000f28000c1e1d00 */
[----:B------:R-:W5:Y:S04]  /*4c20*/  @P2 LD.E.128 R84, desc[UR6][R6.64+0x10] ;  /* 0x0000100606542980 */ /* 0x000f68000c101d00 */
[----:B---3--:R-:W3:Y:S04]  /*4c30*/  @P3 LDG.E.128 R168, desc[UR6][R18.64+0x10] ;  /* 0x0000100612a83981 */ /* 0x008ee8000c1e1d00 */
[----:B--2---:R-:W2:Y:S01]  /*4c40*/  @P3 LDG.E.128 R172, desc[UR6][R18.64] ;  /* 0x0000000612ac3981 */ /* 0x004ea2000c1e1d00 */
[----:B------:R-:W-:-:S02]  /*4c50*/  ISETP.GE.U32.AND P1, PT, R0, 0x140, PT ;  /* 0x000001400000780c */ /* 0x000fc40003f26070 */
[----:B------:R-:W-:Y:S02]  /*4c60*/  CS2R R246, SRZ ;  /* 0x0000000000f67805 */ /* 0x000fe4000001ff00 */
[----:B------:R-:W-:Y:S01]  /*4c70*/  CS2R R244, SRZ ;  /* 0x0000000000f47805 */ /* 0x000fe2000001ff00 */
[----:B------:R-:W5:Y:S01]  /*4c80*/  @P3 LD.E.128 R80, desc[UR6][R8.64] ;  /* 0x0000000608503980 */ /* 0x000f62000c101d00 */
[----:B------:R-:W-:Y:S02]  /*4c90*/  CS2R R242, SRZ ;  /* 0x0000000000f27805 */ /* 0x000fe4000001ff00 */
[----:B------:R-:W-:Y:S02]  /*4ca0*/  CS2R R240, SRZ ;  /* 0x0000000000f07805 */ /* 0x000fe4000001ff00 */
[----:B------:R-:W-:Y:S01]  /*4cb0*/  CS2R R238, SRZ ;  /* 0x0000000000ee7805 */ /* 0x000fe2000001ff00 */
[----:B------:R-:W5:Y:S04]  /*4cc0*/  @P3 LD.E.128 R76, desc[UR6][R8.64+0x10] ;  /* 0x00001006084c3980 */ /* 0x000f68000c101d00 */
[----:B------:R-:W3:Y:S04]  /*4cd0*/  @P0 LDG.E.128 R156, desc[UR6][R10.64] ;  /* 0x000000060a9c0981 */ /* 0x000ee8000c1e1d00 */
[----:B----4-:R1:W4:Y:S04]  /*4ce0*/  @P0 LDG.E.128 R152, desc[UR6][R10.64+0x10] ;  /* 0x000010060a980981 */ /* 0x010328000c1e1d00 */
[----:B------:R1:W4:Y:S04]  /*4cf0*/  @P0 LDG.E.128 R140, desc[UR6][R14.64+0x10] ;  /* 0x000010060e8c0981 */ /* 0x000328000c1e1d00 */
        /* <DEDUP_REMOVED lines=8> */
[----:B0-----:R-:W-:Y:S01]  /*4d80*/  @P0 IMAD.WIDE.U32 R20, R2, 0x20, R20 ;  /* 0x0000002002140825 */ /* 0x001fe200078e0014 */
[----:B------:R-:W-:-:S02]  /*4d90*/  CS2R R236, SRZ ;  /* 0x0000000000ec7805 */ /* 0x000fc4000001ff00 */
[----:B-1----:R-:W-:Y:S02]  /*4da0*/  CS2R R10, SRZ ;  /* 0x00000000000a7805 */ /* 0x002fe4000001ff00 */
[----:B------:R-:W-:Y:S02]  /*4db0*/  CS2R R8, SRZ ;  /* 0x0000000000087805 */ /* 0x000fe4000001ff00 */
        /* <DEDUP_REMOVED lines=45> */
[----:B------:R0:W-:Y:S04]  /*5090*/  @P0 STL.64 [R1+0x80], R140 ;  /* 0x0000808c01000387 */ /* 0x0001e80000100a00 */
        /* <DEDUP_REMOVED lines=71> */
.L_x_37703:
        /* <DEDUP_REMOVED lines=120> */
[----:B------:R-:W3:Y:S01]  /*5c90*/  LDL R146, [R1+0x244] ;  /* 0x0002440001927983 */ /* 0x000ee20000100800 */
[----:B------:R-:W-:-:S03]  /*5ca0*/  @P5 LOP3.LUT R2, R2, 0x20, RZ, 0xfc, !PT ;  /* 0x0000002002025812 */ /* 0x000fc600078efcff */
        /* <DEDUP_REMOVED lines=20> */
[----:B---3--:R-:W-:-:S03]  /*5df0*/  MOV R158, R146 ;  /* 0x00000092009e7202 */ /* 0x008fc60000000f00 */
[----:B------:R-:W3:Y:S01]  /*5e00*/  LDL R146, [R1+0x1f4] ;  /* 0x0001f40001927983 */ /* 0x000ee20000100800 */
[----:B------:R-:W-:-:S03]  /*5e10*/  MOV R157, R145 ;  /* 0x00000091009d7202 */ /* 0x000fc60000000f00 */
[----:B------:R-:W3:Y:S01]  /*5e20*/  LDL R145, [R1+0x1f8] ;  /* 0x0001f80001917983 */ /* 0x000ee20000100800 */
[----:B------:R-:W-:-:S03]  /*5e30*/  MOV R156, R7 ;  /* 0x00000007009c7202 */ /* 0x000fc60000000f00 */
[----:B------:R-:W3:Y:S04]  /*5e40*/  LDL R7, [R1+0x1fc] ;  /* 0x0001fc0001077983 */ /* 0x000ee80000100800 */
        /* <DEDUP_REMOVED lines=70> */
[----:B------:R-:W-:Y:S01]  /*62b0*/  MOV R162, R158 ;  /* 0x0000009e00a27202 */ /* 0x000fe20000000f00 */
[----:B------:R-:W-:Y:S01]  /*62c0*/  IMAD.MOV.U32 R158, RZ, RZ, R142 ;  /* 0x000000ffff9e7224 */ /* 0x000fe200078e008e */
[----:B------:R-:W-:Y:S01]  /*62d0*/  MOV R161, R157 ;  /* 0x0000009d00a17202 */ /* 0x000fe20000000f00 */
[----:B------:R-:W3:Y:S01]  /*62e0*/  LDL R142, [R1+0x204] ;  /* 0x00020400018e7983 */ /* 0x000ee20000100800 */
        /* <DEDUP_REMOVED lines=26> */
[----:B----4-:R-:W-:-:S03]  /*6490*/  IMAD.MOV.U32 R159, RZ, RZ, R143 ;  /* 0x000000ffff9f7224 */ /* 0x010fc600078e008f */
        /* <DEDUP_REMOVED lines=449> */
[----:B----4-:R-:W-:Y:S02]  /*80b0*/  MOV R159, R155 ;  /* 0x0000009b009f7202 */ /* 0x010fe40000000f00 */
[----:B---3--:R-:W-:Y:S02]  /*80c0*/  MOV R158, R154 ;  /* 0x0000009a009e7202 */ /* 0x008fe40000000f00 */
[----:B------:R-:W-:Y:S02]  /*80d0*/  MOV R157, R153 ;  /* 0x00000099009d7202 */ /* 0x000fe40000000f00 */
[----:B------:R-:W-:-:S02]  /*80e0*/  MOV R156, R152 ;  /* 0x00000098009c7202 */ /* 0x000fc40000000f00 */
[----:B------:R-:W-:Y:S01]  /*80f0*/  MOV R155, R151 ;  /* 0x00000097009b7202 */ /* 0x000fe20000000f00 */
[----:B------:R-:W-:Y:S01]  /*8100*/  IMAD.MOV.U32 R151, RZ, RZ, R143 ;  /* 0x000000ffff977224 */ /* 0x000fe200078e008f */
[----:B------:R-:W-:Y:S01]  /*8110*/  MOV R154, R150 ;  /* 0x00000096009a7202 */ /* 0x000fe20000000f00 */
[----:B------:R-:W3:Y:S01]  /*8120*/  LDL R143, [R1+0xd0] ;  /* 0x0000d000018f7983 */ /* 0x000ee20000100800 */
[----:B------:R-:W-:Y:S02]  /*8130*/  MOV R153, R149 ;  /* 0x0000009500997202 */ /* 0x000fe40000000f00 */
        /* <DEDUP_REMOVED lines=32> */
[----:B------:R-:W3:Y:S01]  /*8340*/  LDL R143, [R1+0x8c] ;  /* 0x00008c00018f7983 */ /* 0x000ee20000100800 */
[----:B----4-:R-:W-:-:S03]  /*8350*/  MOV R150, R142 ;  /* 0x0000008e00967202 */ /* 0x010fc60000000f00 */
        /* <DEDUP_REMOVED lines=20> */
[----:B------:R-:W-:Y:S02]  /*84a0*/  MOV R152, R148 ;  /* 0x0000009400987202 */ /* 0x000fe40000000f00 */
[----:B------:R-:W-:Y:S02]  /*84b0*/  MOV R149, R145 ;  /* 0x0000009100957202 */ /* 0x000fe40000000f00 */
[----:B------:R-:W-:Y:S01]  /*84c0*/  MOV R148, R7 ;  /* 0x0000000700947202 */ /* 0x000fe20000000f00 */
[----:B------:R-:W4:Y:S04]  /*84d0*/  LDL R145, [R1+0xb8] ;  /* 0x0000b80001917983 */ /* 0x000f280000100800 */
[----:B------:R-:W3:Y:S01]  /*84e0*/  LDL R7, [R1+0xbc] ;  /* 0x0000bc0001077983 */ /* 0x000ee20000100800 */
        /* <DEDUP_REMOVED lines=11> */
[----:B------:R-:W-:Y:S01]  /*85a0*/  MOV R146, R3 ;  /* 0x0000000300927202 */ /* 0x000fe20000000f00 */
[----:B------:R-:W3:Y:S04]  /*85b0*/  LDL R6, [R1+0x90] ;  /* 0x0000900001067983 */ /* 0x000ee80000100800 */
[----:B------:R-:W3:Y:S01]  /*85c0*/  LDL R3, [R1+0x94] ;  /* 0x0000940001037983 */ /* 0x000ee20000100800 */
        /* <DEDUP_REMOVED lines=11> */
[----:B------:R-:W3:Y:S01]  /*8680*/  @P0 LDG.E.128 R172, desc[UR6][R4.64] ;  /* 0x0000000604ac0981 */ /* 0x000ee2000c1e1d00 */
[----:B------:R-:W-:Y:S02]  /*8690*/  MOV R160, R159 ;  /* 0x0000009f00a07202 */ /* 0x000fe40000000f00 */
[----:B------:R-:W-:Y:S02]  /*86a0*/  MOV R161, R158 ;  /* 0x0000009e00a17202 */ /* 0x000fe40000000f00 */
[----:B------:R-:W-:Y:S02]  /*86b0*/  MOV R162, R157 ;  /* 0x0000009d00a27202 */ /* 0x000fe40000000f00 */
[----:B------:R-:W-:Y:S01]  /*86c0*/  MOV R163, R156 ;  /* 0x0000009c00a37202 */ /* 0x000fe20000000f00 */
[----:B--2---:R0:W-:Y:S04]  /*86d0*/  @P1 STL.64 [R1+0x100], R168 ;  /* 0x000100a801001387 */ /* 0x0041e80000100a00 */
[----:B------:R1:W-:Y:S01]  /*86e0*/  @P1 STL.64 [R1+0x108], R170 ;  /* 0x000108aa01001387 */ /* 0x0003e20000100a00 */
[----:B0-----:R-:W-:-:S02]  /*86f0*/  MOV R168, R167 ;  /* 0x000000a700a87202 */ /* 0x001fc40000000f00 */
[----:B------:R-:W-:Y:S02]  /*8700*/  MOV R169, R166 ;  /* 0x000000a600a97202 */ /* 0x000fe40000000f00 */
[----:B------:R-:W-:Y:S02]  /*8710*/  MOV R166, R153 ;  /* 0x0000009900a67202 */ /* 0x000fe40000000f00 */
[----:B------:R-:W-:Y:S02]  /*8720*/  MOV R167, R152 ;  /* 0x0000009800a77202 */ /* 0x000fe40000000f00 */
[----:B------:R-:W-:Y:S02]  /*8730*/  MOV R152, R151 ;  /* 0x0000009700987202 */ /* 0x000fe40000000f00 */
[----:B------:R-:W-:Y:S01]  /*8740*/  MOV R153, R150 ;  /* 0x0000009600997202 */ /* 0x000fe20000000f00 */
[----:B------:R-:W2:Y:S04]  /*8750*/  LDL R151, [R1+0x9c] ;  /* 0x00009c0001977983 */ /* 0x000ea80000100800 */
[----:B------:R-:W2:Y:S01]  /*8760*/  LDL R150, [R1+0x98] ;  /* 0x0000980001967983 */ /* 0x000ea20000100800 */
[----:B-1----:R-:W-:-:S02]  /*8770*/  MOV R170, R165 ;  /* 0x000000a500aa7202 */ /* 0x002fc40000000f00 */
[----:B------:R-:W-:-:S06]  /*8780*/  MOV R171, R164 ;  /* 0x000000a400ab7202 */ /* 0x000fcc0000000f00 */
[----:B------:R0:W2:Y:S02]  /*8790*/  @P0 LDG.E.128 R168, desc[UR6][R4.64+0x10] ;  /* 0x0000100604a80981 */ /* 0x0000a4000c1e1d00 */
[----:B0-----:R-:W0:Y:S02]  /*87a0*/  @P0 LDC.64 R4, c[0x0][0x438] ;  /* 0x00010e00ff040b82 */ /* 0x001e240000000a00 */
[----:B0-----:R-:W-:-:S05]  /*87b0*/  @P0 IMAD.WIDE.U32 R4, R2, 0x20, R4 ;  /* 0x0000002002040825 */ /* 0x001fca00078e0004 */
[----:B------:R-:W5:Y:S04]  /*87c0*/  @P0 LD.E.128 R8, desc[UR6][R4.64] ;  /* 0x0000000604080980 */ /* 0x000f68000c101d00 */
[----:B------:R0:W5:Y:S02]  /*87d0*/  @P0 LD.E.128 R236, desc[UR6][R4.64+0x10] ;  /* 0x0000100604ec0980 */ /* 0x000164000c101d00 */
[----:B0-----:R-:W0:Y:S01]  /*87e0*/  LDC.64 R4, c[0x0][0x3d8] ;  /* 0x0000f600ff047b82 */ /* 0x001e220000000a00 */
        /* <DEDUP_REMOVED lines=13> */
[----:B------:R-:W-:Y:S02]  /*88c0*/  MOV R154, R149 ;  /* 0x00000095009a7202 */ /* 0x000fe40000000f00 */
[----:B------:R-:W-:-:S02]  /*88d0*/  MOV R155, R148 ;  /* 0x00000094009b7202 */ /* 0x000fc40000000f00 */
[----:B------:R-:W-:Y:S02]  /*88e0*/  MOV R156, R147 ;  /* 0x00000093009c7202 */ /* 0x000fe40000000f00 */
[----:B----4-:R-:W-:Y:S02]  /*88f0*/  MOV R158, R145 ;  /* 0x00000091009e7202 */ /* 0x010fe40000000f00 */
[----:B---3--:R-:W-:Y:S01]  /*8900*/  MOV R159, R7 ;  /* 0x00000007009f7202 */ /* 0x008fe20000000f00 */
        /* <DEDUP_REMOVED lines=69> */
.L_x_37706:
        /* <DEDUP_REMOVED lines=56> */
[----:B------:R3:W5:Y:S01]  /*90e0*/  @P5 LD.E.128 R60, desc[UR6][R80.64+0x10] ;  /* 0x00001006503c5980 */ /* 0x000762000c101d00 */
[----:B------:R-:W-:-:S02]  /*90f0*/  MOV R173, R168 ;  /* 0x000000a800ad7202 */ /* 0x000fc40000000f00 */
[----:B----4-:R-:W-:Y:S02]  /*9100*/  MOV R174, R167 ;  /* 0x000000a700ae7202 */ /* 0x010fe40000000f00 */
        /* <DEDUP_REMOVED lines=17> */
[----:B------:R-:W2:Y:S04]  /*9220*/  LDL R154, [R1+0x26c] ;  /* 0x00026c00019a7983 */ /* 0x000ea80000100800 */
[----:B------:R-:W2:Y:S04]  /*9230*/  LDL R3, [R1+0xac] ;  /* 0x0000ac0001037983 */ /* 0x000ea80000100800 */
[----:B------:R-:W2:Y:S04]  /*9240*/  LDL R140, [R1+0xa8] ;  /* 0x0000a800018c7983 */ /* 0x000ea80000100800 */
[----:B----4-:R4:W-:Y:S04]  /*9250*/  @P5 STL.64 [R1+0x2a0], R172 ;  /* 0x0002a0ac01005387 */ /* 0x0109e80000100a00 */
[----:B------:R1:W-:Y:S01]  /*9260*/  @P5 STL.64 [R1+0x2a8], R174 ;  /* 0x0002a8ae01005387 */ /* 0x0003e20000100a00 */
[----:B----4-:R-:W-:-:S02]  /*9270*/  MOV R172, R169 ;  /* 0x000000a900ac7202 */ /* 0x010fc40000000f00 */
[----:B------:R-:W-:Y:S02]  /*9280*/  MOV R173, R168 ;  /* 0x000000a800ad7202 */ /* 0x000fe40000000f00 */
[----:B-1----:R-:W-:Y:S02]  /*9290*/  MOV R174, R167 ;  /* 0x000000a700ae7202 */ /* 0x002fe40000000f00 */
[----:B------:R-:W-:-:S06]  /*92a0*/  MOV R175, R166 ;  /* 0x000000a600af7202 */ /* 0x000fcc0000000f00 */
[----:B------:R-:W4:Y:S01]  /*92b0*/  @P5 LDG.E.128 R172, desc[UR6][R82.64] ;  /* 0x0000000652ac5981 */ /* 0x000f22000c1e1d00 */
        /* <DEDUP_REMOVED lines=10> */
[----:B------:R-:W4:Y:S01]  /*9360*/  LDL R157, [R1+0x250] ;  /* 0x00025000019d7983 */ /* 0x000f220000100800 */
[----:B---3--:R-:W-:Y:S02]  /*9370*/  MOV R159, R155 ;  /* 0x0000009b009f7202 */ /* 0x008fe40000000f00 */
[----:B--2---:R-:W-:Y:S01]  /*9380*/  MOV R158, R154 ;  /* 0x0000009a009e7202 */ /* 0x004fe20000000f00 */
[----:B------:R-:W2:Y:S04]  /*9390*/  LDL R156, [R1+0x254] ;  /* 0x00025400019c7983 */ /* 0x000ea80000100800 */
[----:B------:R-:W3:Y:S04]  /*93a0*/  LDL R155, [R1+0x258] ;  /* 0x00025800019b7983 */ /* 0x000ee80000100800 */
[----:B------:R-:W3:Y:S04]  /*93b0*/  LDL R154, [R1+0x25c] ;  /* 0x00025c00019a7983 */ /* 0x000ee80000100800 */
[----:B----4-:R1:W-:Y:S04]  /*93c0*/  @P5 STL.64 [R1+0x290], R172 ;  /* 0x000290ac01005387 */ /* 0x0103e80000100a00 */
[----:B------:R4:W-:Y:S01]  /*93d0*/  @P5 STL.64 [R1+0x298], R174 ;  /* 0x000298ae01005387 */ /* 0x0009e20000100a00 */
[----:B-1----:R-:W-:-:S02]  /*93e0*/  MOV R172, R169 ;  /* 0x000000a900ac7202 */ /* 0x002fc40000000f00 */
        /* <DEDUP_REMOVED lines=13> */
[----:B--2---:R-:W-:Y:S02]  /*94c0*/  MOV R160, R156 ;  /* 0x0000009c00a07202 */ /* 0x004fe40000000f00 */
[----:B---3--:R-:W-:Y:S01]  /*94d0*/  MOV R159, R155 ;  /* 0x0000009b009f7202 */ /* 0x008fe20000000f00 */
[----:B------:R-:W-:Y:S01]  /*94e0*/  IMAD.MOV.U32 R155, RZ, RZ, R151 ;  /* 0x000000ffff9b7224 */ /* 0x000fe200078e0097 */
[----:B------:R-:W-:Y:S01]  /*94f0*/  MOV R158, R154 ;  /* 0x0000009a009e7202 */ /* 0x000fe20000000f00 */
[----:B------:R-:W2:Y:S01]  /*9500*/  LDL R151, [R1+0x238] ;  /* 0x0002380001977983 */ /* 0x000ea20000100800 */
[----:B------:R-:W-:-:S02]  /*9510*/  MOV R157, R153 ;  /* 0x00000099009d7202 */ /* 0x000fc40000000f00 */
[----:B------:R-:W-:Y:S01]  /*9520*/  MOV R156, R152 ;  /* 0x00000098009c7202 */ /* 0x000fe20000000f00 */
[----:B------:R-:W3:Y:S01]  /*9530*/  LDL R153, [R1+0x230] ;  /* 0x0002300001997983 */ /* 0x000ee20000100800 */
[----:B------:R-:W-:-:S03]  /*9540*/  MOV R154, R150 ;  /* 0x00000096009a7202 */ /* 0x000fc60000000f00 */
        /* <DEDUP_REMOVED lines=15> */
[----:B------:R-:W5:Y:S01]  /*9640*/  @P1 LD.E.128 R52, desc[UR6][R86.64+0x10] ;  /* 0x0000100656341980 */ /* 0x000f62000c101d00 */
[----:B------:R-:W-:-:S02]  /*9650*/  MOV R173, R168 ;  /* 0x000000a800ad7202 */ /* 0x000fc40000000f00 */
[----:B-1----:R-:W-:Y:S02]  /*9660*/  MOV R174, R167 ;  /* 0x000000a700ae7202 */ /* 0x002fe40000000f00 */
[----:B------:R-:W-:Y:S01]  /*9670*/  MOV R175, R166 ;  /* 0x000000a600af7202 */ /* 0x000fe20000000f00 */
[----:B------:R-:W-:Y:S01]  /*9680*/  @P2 IMAD.WIDE.U32 R80, R2, 0x20, R6 ;  /* 0x0000002002502825 */ /* 0x000fe200078e0006 */
[----:B------:R-:W-:Y:S01]  /*9690*/  MOV R169, R165 ;  /* 0x000000a500a97202 */ /* 0x000fe20000000f00 */
[----:B------:R-:W0:Y:S03]  /*96a0*/  LDC.64 R6, c[0x0][0x3d0] ;  /* 0x0000f400ff067b82 */ /* 0x000e260000000a00 */
[----:B------:R-:W4:Y:S01]  /*96b0*/  @P1 LDG.E.128 R172, desc[UR6][R84.64] ;  /* 0x0000000654ac1981 */ /* 0x000f22000c1e1d00 */
[----:B------:R-:W-:Y:S02]  /*96c0*/  MOV R168, R164 ;  /* 0x000000a400a87202 */ /* 0x000fe40000000f00 */
[----:B------:R-:W-:-:S02]  /*96d0*/  MOV R167, R163 ;  /* 0x000000a300a77202 */ /* 0x000fc40000000f00 */
[----:B------:R-:W-:Y:S01]  /*96e0*/  MOV R166, R162 ;  /* 0x000000a200a67202 */ /* 0x000fe20000000f00 */
[C---:B------:R-:W-:Y:S01]  /*96f0*/  @P2 IMAD.WIDE.U32 R82, R2.reuse, 0x20, R74 ;  /* 0x0000002002522825 */ /* 0x040fe200078e004a */
[----:B------:R-:W-:Y:S01]  /*9700*/  MOV R165, R161 ;  /* 0x000000a100a57202 */ /* 0x000fe20000000f00 */
[----:B------:R-:W1:Y:S01]  /*9710*/  @P0 LDC.64 R68, c[0x0][0x438] ;  /* 0x00010e00ff440b82 */ /* 0x000e620000000a00 */
[----:B------:R-:W-:Y:S01]  /*9720*/  MOV R164, R160 ;  /* 0x000000a000a47202 */ /* 0x000fe20000000f00 */
[----:B------:R-:W-:Y:S01]  /*9730*/  IMAD.MOV.U32 R160, RZ, RZ, R156 ;  /* 0x000000ffffa07224 */ /* 0x000fe200078e009c */
[----:B------:R-:W-:Y:S02]  /*9740*/  MOV R163, R159 ;  /* 0x0000009f00a37202 */ /* 0x000fe40000000f00 */
[----:B------:R-:W-:Y:S02]  /*9750*/  MOV R162, R158 ;  /* 0x0000009e00a27202 */ /* 0x000fe40000000f00 */
[----:B------:R-:W-:Y:S01]  /*9760*/  MOV R161, R157 ;  /* 0x0000009d00a17202 */ /* 0x000fe20000000f00 */
[----:B------:R-:W-:Y:S01]  /*9770*/  @P2 IMAD.WIDE.U32 R78, R2, 0x20, R78 ;  /* 0x00000020024e2825 */ /* 0x000fe200078e004e */
[----:B------:R-:W-:Y:S01]  /*9780*/  MOV R159, R155 ;  /* 0x0000009b009f7202 */ /* 0x000fe20000000f00 */
[----:B------:R-:W1:Y:S01]  /*9790*/  LDC.64 R74, c[0x0][0x3d0] ;  /* 0x0000f400ff4a7b82 */ /* 0x000e620000000a00 */
[----:B------:R-:W-:-:S02]  /*97a0*/  MOV R158, R154 ;  /* 0x0000009a009e7202 */ /* 0x000fc40000000f00 */
[----:B---3--:R-:W-:Y:S01]  /*97b0*/  MOV R157, R153 ;  /* 0x00000099009d7202 */ /* 0x008fe20000000f00 */
[----:B------:R-:W5:Y:S01]  /*97c0*/  @P2 LD.E.128 R48, desc[UR6][R78.64] ;  /* 0x000000064e302980 */ /* 0x000f62000c101d00 */
[----:B--2---:R-:W-:Y:S02]  /*97d0*/  MOV R156, R152 ;  /* 0x00000098009c7202 */ /* 0x004fe40000000f00 */
[----:B------:R-:W-:Y:S01]  /*97e0*/  MOV R155, R151 ;  /* 0x00000097009b7202 */ /* 0x000fe20000000f00 */
[----:B------:R-:W2:Y:S01]  /*97f0*/  LDL R153, [R1+0x220] ;  /* 0x0002200001997983 */ /* 0x000ea20000100800 */
[----:B------:R-:W-:-:S03]  /*9800*/  MOV R154, R150 ;  /* 0x00000096009a7202 */ /* 0x000fc60000000f00 */
[----:B------:R-:W3:Y:S04]  /*9810*/  LDL R152, [R1+0x224] ;  /* 0x0002240001987983 */ /* 0x000ee80000100800 */
[----:B------:R-:W3:Y:S04]  /*9820*/  LDL R151, [R1+0x228] ;  /* 0x0002280001977983 */ /* 0x000ee80000100800 */
[----:B------:R-:W3:Y:S01]  /*9830*/  LDL R150, [R1+0x22c] ;  /* 0x00022c0001967983 */ /* 0x000ee20000100800 */
[----:B------:R-:W-:-:S03]  /*9840*/  @P2 IADD3 R2, PT, PT, R2, 0x20, RZ ;  /* 0x0000002002022810 */ /* 0x000fc60007ffe0ff */
[----:B------:R0:W5:Y:S04]  /*9850*/  @P2 LD.E.128 R44, desc[UR6][R78.64+0x10] ;  /* 0x000010064e2c2980 */ /* 0x000168000c101d00 */
[----:B----4-:R4:W-:Y:S04]  /*9860*/  @P1 STL.64 [R1+0x270], R172 ;  /* 0x000270ac01001387 */ /* 0x0109e80000100a00 */
[----:B------:R0:W-:Y:S01]  /*9870*/  @P1 STL.64 [R1+0x278], R174 ;  /* 0x000278ae01001387 */ /* 0x0001e20000100a00 */
[----:B----4-:R-:W-:Y:S02]  /*9880*/  MOV R172, R169 ;  /* 0x000000a900ac7202 */ /* 0x010fe40000000f00 */
[----:B------:R-:W-:-:S02]  /*9890*/  MOV R173, R168 ;  /* 0x000000a800ad7202 */ /* 0x000fc40000000f00 */
        /* <DEDUP_REMOVED lines=15> */
[----:B--2---:R-:W-:-:S02]  /*9990*/  MOV R157, R153 ;  /* 0x00000099009d7202 */ /* 0x004fc40000000f00 */
[----:B---3--:R-:W-:Y:S02]  /*99a0*/  MOV R156, R152 ;  /* 0x00000098009c7202 */ /* 0x008fe40000000f00 */
[----:B------:R-:W-:Y:S02]  /*99b0*/  MOV R155, R151 ;  /* 0x00000097009b7202 */ /* 0x000fe40000000f00 */
[----:B------:R-:W-:Y:S01]  /*99c0*/  MOV R154, R150 ;  /* 0x00000096009a7202 */ /* 0x000fe20000000f00 */
[----:B------:R-:W-:Y:S01]  /*99d0*/  IMAD.MOV.U32 R150, RZ, RZ, R147 ;  /* 0x000000ffff967224 */ /* 0x000fe200078e0093 */
[----:B------:R-:W-:Y:S02]  /*99e0*/  MOV R152, R149 ;  /* 0x0000009500987202 */ /* 0x000fe40000000f00 */
[----:B------:R-:W-:Y:S02]  /*99f0*/  MOV R151, R148 ;  /* 0x0000009400977202 */ /* 0x000fe40000000f00 */
[----:B------:R-:W-:-:S02]  /*9a00*/  MOV R153, R146 ;  /* 0x0000009200997202 */ /* 0x000fc40000000f00 */
[----:B------:R-:W-:Y:S02]  /*9a10*/  MOV R149, R145 ;  /* 0x0000009100957202 */ /* 0x000fe40000000f00 */
[----:B------:R-:W-:Y:S01]  /*9a20*/  MOV R148, R143 ;  /* 0x0000008f00947202 */ /* 0x000fe20000000f00 */
        /* <DEDUP_REMOVED lines=31> */
[----:B------:R-:W2:Y:S01]  /*9c20*/  LDL R145, [R1+0x200] ;  /* 0x0002000001917983 */ /* 0x000ea20000100800 */
[----:B------:R-:W-:-:S02]  /*9c30*/  MOV R147, R142 ;  /* 0x0000008e00937202 */ /* 0x000fc40000000f00 */
        /* <DEDUP_REMOVED lines=8> */
[----:B----4-:R-:W-:Y:S02]  /*9cc0*/  MOV R174, R167 ;  /* 0x000000a700ae7202 */ /* 0x010fe40000000f00 */
[----:B------:R-:W-:-:S06]  /*9cd0*/  MOV R175, R166 ;  /* 0x000000a600af7202 */ /* 0x000fcc0000000f00 */
        /* <DEDUP_REMOVED lines=13> */
[----:B--2---:R-:W-:-:S02]  /*9db0*/  MOV R149, R145 ;  /* 0x0000009100957202 */ /* 0x004fc40000000f00 */
[----:B---3--:R-:W-:Y:S02]  /*9dc0*/  MOV R148, R143 ;  /* 0x0000008f00947202 */ /* 0x008fe40000000f00 */
        /* <DEDUP_REMOVED lines=29> */
[----:B--2---:R-:W-:Y:S02]  /*9fa0*/  MOV R146, R142 ;  /* 0x0000008e00927202 */ /* 0x004fe40000000f00 */
[----:B---3--:R-:W-:Y:S01]  /*9fb0*/  MOV R149, R141 ;  /* 0x0000008d00957202 */ /* 0x008fe20000000f00 */
        /* <DEDUP_REMOVED lines=22> */
[----:B--2---:R-:W-:Y:S01]  /*a120*/  IMAD.MOV.U32 R145, RZ, RZ, R140 ;  /* 0x000000ffff917224 */ /* 0x004fe200078e008c */
[----:B------:R-:W-:Y:S01]  /*a130*/  MOV R160, R143 ;  /* 0x0000008f00a07202 */ /* 0x000fe20000000f00 */
[----:B------:R-:W2:Y:S01]  /*a140*/  LDL R140, [R1+0x140] ;  /* 0x00014000018c7983 */ /* 0x000ea20000100800 */
[----:B------:R-:W-:Y:S02]  /*a150*/  MOV R159, R142 ;  /* 0x0000008e009f7202 */ /* 0x000fe40000000f00 */
[----:B---3--:R-:W-:Y:S01]  /*a160*/  MOV R158, R141 ;  /* 0x0000008d009e7202 */ /* 0x008fe20000000f00 */
[----:B------:R-:W3:Y:S01]  /*a170*/  LDL R142, [R1+0x1e8] ;  /* 0x0001e800018e7983 */ /* 0x000ee20000100800 */
[----:B------:R-:W-:-:S03]  /*a180*/  MOV R143, R3 ;  /* 0x00000003008f7202 */ /* 0x000fc60000000f00 */
[----:B------:R-:W2:Y:S04]  /*a190*/  LDL R141, [R1+0x1ec] ;  /* 0x0001ec00018d7983 */ /* 0x000ea80000100800 */
[----:B------:R-:W2:Y:S04]  /*a1a0*/  LDL R3, [R1+0x144] ;  /* 0x0001440001037983 */ /* 0x000ea80000100800 */
        /* <DEDUP_REMOVED lines=44> */
[----:B------:R-:W3:Y:S01]  /*a470*/  LDL R153, [R1+0x1b0] ;  /* 0x0001b00001997983 */ /* 0x000ee20000100800 */
[----:B------:R-:W-:Y:S02]  /*a480*/  MOV R155, R151 ;  /* 0x00000097009b7202 */ /* 0x000fe40000000f00 */
[----:B------:R-:W-:Y:S01]  /*a490*/  MOV R154, R150 ;  /* 0x00000096009a7202 */ /* 0x000fe20000000f00 */
[----:B------:R-:W2:Y:S04]  /*a4a0*/  LDL R152, [R1+0x1b4] ;  /* 0x0001b40001987983 */ /* 0x000ea80000100800 */
[----:B------:R-:W2:Y:S04]  /*a4b0*/  LDL R151, [R1+0x1b8] ;  /* 0x0001b80001977983 */ /* 0x000ea80000100800 */
[----:B------:R-:W2:Y:S01]  /*a4c0*/  LDL R150, [R1+0x1bc] ;  /* 0x0001bc0001967983 */ /* 0x000ea20000100800 */
[----:B------:R-:W-:-:S03]  /*a4d0*/  @P3 IMAD.WIDE.U32 R76, R2, 0x20, R76 ;  /* 0x00000020024c3825 */ /* 0x000fc600078e004c */
[----:B----4-:R0:W-:Y:S04]  /*a4e0*/  @P2 STL.64 [R1+0x200], R172 ;  /* 0x000200ac01002387 */ /* 0x0101e80000100a00 */
[----:B------:R4:W-:Y:S01]  /*a4f0*/  @P2 STL.64 [R1+0x208], R174 ;  /* 0x000208ae01002387 */ /* 0x0009e20000100a00 */
[----:B0-----:R-:W-:Y:S02]  /*a500*/  MOV R172, R169 ;  /* 0x000000a900ac7202 */ /* 0x001fe40000000f00 */
[----:B------:R-:W-:Y:S02]  /*a510*/  MOV R173, R168 ;  /* 0x000000a800ad7202 */ /* 0x000fe40000000f00 */
        /* <DEDUP_REMOVED lines=45> */
[----:B------:R-:W-:Y:S02]  /*a7f0*/  MOV R154, R150 ;  /* 0x00000096009a7202 */ /* 0x000fe40000000f00 */
[----:B------:R-:W-:Y:S02]  /*a800*/  MOV R153, R149 ;  /* 0x0000009500997202 */ /* 0x000fe40000000f00 */
[----:B------:R-:W-:Y:S01]  /*a810*/  MOV R152, R148 ;  /* 0x0000009400987202 */ /* 0x000fe20000000f00 */
[----:B------:R-:W2:Y:S01]  /*a820*/  LDL R149, [R1+0x94] ;  /* 0x0000940001957983 */ /* 0x000ea20000100800 */
[----:B------:R-:W-:-:S02]  /*a830*/  MOV R151, R147 ;  /* 0x0000009300977202 */ /* 0x000fc40000000f00 */
[----:B------:R-:W-:Y:S01]  /*a840*/  MOV R150, R146 ;  /* 0x0000009200967202 */ /* 0x000fe20000000f00 */
[----:B------:R-:W3:Y:S04]  /*a850*/  LDL R148, [R1+0x98] ;  /* 0x0000980001947983 */ /* 0x000ee80000100800 */
[----:B------:R-:W2:Y:S04]  /*a860*/  LDL R147, [R1+0x9c] ;  /* 0x00009c0001937983 */ /* 0x000ea80000100800 */
[----:B------:R-:W2:Y:S01]  /*a870*/  LDL R146, [R1+0x90] ;  /* 0x0000900001927983 */ /* 0x000ea20000100800 */
        /* <DEDUP_REMOVED lines=9> */
[----:B0-----:R-:W-:-:S03]  /*a910*/  MOV R172, R169 ;  /* 0x000000a900ac7202 */ /* 0x001fc60000000f00 */
[----:B------:R0:W5:Y:S01]  /*a920*/  @P3 LD.E.128 R36, desc[UR6][R80.64+0x10] ;  /* 0x0000100650243980 */ /* 0x000162000c101d00 */
[----:B------:R-:W-:Y:S01]  /*a930*/  MOV R173, R168 ;  /* 0x000000a800ad7202 */ /* 0x000fe20000000f00 */
[----:B------:R-:W4:Y:S01]  /*a940*/  @P1 LDC.64 R72, c[0x0][0x438] ;  /* 0x00010e00ff481b82 */ /* 0x000f220000000a00 */
[----:B-1----:R-:W-:Y:S02]  /*a950*/  MOV R174, R167 ;  /* 0x000000a700ae7202 */ /* 0x002fe40000000f00 */
[----:B------:R-:W-:Y:S02]  /*a960*/  MOV R175, R166 ;  /* 0x000000a600af7202 */ /* 0x000fe40000000f00 */
[----:B------:R-:W-:Y:S01]  /*a970*/  MOV R169, R165 ;  /* 0x000000a500a97202 */ /* 0x000fe20000000f00 */
[----:B------:R-:W-:Y:S02]  /*a980*/  @P0 IMAD.WIDE.U32 R78, R2, 0x20, R6 ;  /* 0x00000020024e0825 */ /* 0x000fe400078e0006 */
[----:B0-----:R-:W0:Y:S01]  /*a990*/  LDC.64 R80, c[0x0][0x3d8] ;  /* 0x0000f600ff507b82 */ /* 0x001e220000000a00 */
[----:B------:R-:W4:Y:S01]  /*a9a0*/  @P3 LDG.E.128 R172, desc[UR6][R84.64] ;  /* 0x0000000654ac3981 */ /* 0x000f22000c1e1d00 */
[----:B------:R-:W-:Y:S01]  /*a9b0*/  MOV R166, R162 ;  /* 0x000000a200a67202 */ /* 0x000fe20000000f00 */
[----:B------:R-:W-:Y:S01]  /*a9c0*/  IMAD.MOV.U32 R167, RZ, RZ, R163 ;  /* 0x000000ffffa77224 */ /* 0x000fe200078e00a3 */
[----:B------:R-:W-:-:S02]  /*a9d0*/  MOV R162, R158 ;  /* 0x0000009e00a27202 */ /* 0x000fc40000000f00 */
[----:B------:R-:W-:Y:S02]  /*a9e0*/  MOV R158, R154 ;  /* 0x0000009a009e7202 */ /* 0x000fe40000000f00 */
[----:B------:R-:W-:Y:S01]  /*a9f0*/  MOV R163, R159 ;  /* 0x0000009f00a37202 */ /* 0x000fe20000000f00 */
[----:B------:R-:W-:Y:S01]  /*aa00*/  @P0 IMAD.WIDE.U32 R86, R2, 0x20, R70 ;  /* 0x0000002002560825 */ /* 0x000fe200078e0046 */
[----:B------:R-:W-:Y:S01]  /*aa10*/  MOV R154, R152 ;  /* 0x00000098009a7202 */ /* 0x000fe20000000f00 */
[----:B------:R-:W1:Y:S01]  /*aa20*/  LDC.64 R6, c[0x0][0x3d8] ;  /* 0x0000f600ff067b82 */ /* 0x000e620000000a00 */
[----:B------:R-:W-:Y:S02]  /*aa30*/  MOV R168, R164 ;  /* 0x000000a400a87202 */ /* 0x000fe40000000f00 */
[----:B------:R-:W-:Y:S02]  /*aa40*/  MOV R159, R155 ;  /* 0x0000009b009f7202 */ /* 0x000fe40000000f00 */
[----:B------:R-:W-:-:S02]  /*aa50*/  MOV R152, R150 ;  /* 0x0000009600987202 */ /* 0x000fc40000000f00 */
[----:B------:R-:W-:Y:S01]  /*aa60*/  MOV R165, R161 ;  /* 0x000000a100a57202 */ /* 0x000fe20000000f00 */
[C---:B------:R-:W-:Y:S01]  /*aa70*/  @P0 IMAD.WIDE.U32 R82, R2.reuse, 0x20, R68 ;  /* 0x0000002002520825 */ /* 0x040fe200078e0044 */
[----:B------:R-:W-:Y:S01]  /*aa80*/  MOV R164, R160 ;  /* 0x000000a000a47202 */ /* 0x000fe20000000f00 */
[----:B------:R-:W0:Y:S01]  /*aa90*/  LDC.64 R68, c[0x0][0x3d8] ;  /* 0x0000f600ff447b82 */ /* 0x000e220000000a00 */
[----:B------:R-:W-:Y:S02]  /*aaa0*/  MOV R155, R151 ;  /* 0x00000097009b7202 */ /* 0x000fe40000000f00 */
[----:B---3--:R-:W-:Y:S01]  /*aab0*/  MOV R150, R148 ;  /* 0x0000009400967202 */ /* 0x008fe20000000f00 */
[----:B--2---:R-:W-:Y:S01]  /*aac0*/  IMAD.MOV.U32 R148, RZ, RZ, R146 ;  /* 0x000000ffff947224 */ /* 0x004fe200078e0092 */
[----:B------:R-:W-:Y:S01]  /*aad0*/  MOV R161, R157 ;  /* 0x0000009d00a17202 */ /* 0x000fe20000000f00 */
[----:B------:R-:W2:Y:S01]  /*aae0*/  LDL R146, [R1+0x19c] ;  /* 0x00019c0001927983 */ /* 0x000ea20000100800 */
[----:B------:R-:W-:Y:S01]  /*aaf0*/  MOV R160, R156 ;  /* 0x0000009c00a07202 */ /* 0x000fe20000000f00 */
[----:B------:R-:W3:Y:S01]  /*ab00*/  @P2 LDC.64 R70, c[0x0][0x438] ;  /* 0x00010e00ff462b82 */ /* 0x000ee20000000a00 */
[----:B------:R-:W-:Y:S01]  /*ab10*/  MOV R151, R147 ;  /* 0x0000009300977202 */ /* 0x000fe20000000f00 */
[----:B------:R-:W3:Y:S04]  /*ab20*/  LDL R157, [R1+0x190] ;  /* 0x00019000019d7983 */ /* 0x000ee80000100800 */
[----:B------:R-:W2:Y:S04]  /*ab30*/  LDL R156, [R1+0x194] ;  /* 0x00019400019c7983 */ /* 0x000ea80000100800 */
[----:B------:R-:W3:Y:S01]  /*ab40*/  LDL R147, [R1+0x198] ;  /* 0x0001980001937983 */ /* 0x000ee20000100800 */
[----:B------:R-:W-:-:S03]  /*ab50*/  @P0 IADD3 R2, PT, PT, R2, 0x20, RZ ;  /* 0x0000002002020810 */ /* 0x000fc60007ffe0ff */
        /* <DEDUP_REMOVED lines=15> */
[----:B------:R-:W-:Y:S01]  /*ac50*/  MOV R163, R159 ;  /* 0x0000009f00a37202 */ /* 0x000fe20000000f00 */
[----:B---3--:R-:W-:Y:S01]  /*ac60*/  IMAD.MOV.U32 R159, RZ, RZ, R147 ;  /* 0x000000ffff9f7224 */ /* 0x008fe200078e0093 */
[----:B------:R-:W-:Y:S02]  /*ac70*/  MOV R162, R158 ;  /* 0x0000009e00a27202 */ /* 0x000fe40000000f00 */
[----:B------:R-:W-:Y:S02]  /*ac80*/  MOV R161, R157 ;  /* 0x0000009d00a17202 */ /* 0x000fe40000000f00 */
[----:B--2---:R-:W-:Y:S02]  /*ac90*/  MOV R160, R156 ;  /* 0x0000009c00a07202 */ /* 0x004fe40000000f00 */
        /* <DEDUP_REMOVED lines=12> */
[----:B-1----:R-:W-:-:S02]  /*ad60*/  MOV R172, R169 ;  /* 0x000000a900ac7202 */ /* 0x002fc40000000f00 */
        /* <DEDUP_REMOVED lines=17> */
[----:B---3--:R-:W-:Y:S01]  /*ae80*/  MOV R147, R142 ;  /* 0x0000008e00937202 */ /* 0x008fe20000000f00 */
        /* <DEDUP_REMOVED lines=12> */
[----:B------:R1:W4:Y:S01]  /*af50*/  @P0 LDG.E.128 R172, desc[UR6][R78.64+0x10] ;  /* 0x000010064eac0981 */ /* 0x000322000c1e1d00 */
[----:B------:R-:W-:Y:S02]  /*af60*/  MOV R169, R165 ;  /* 0x000000a500a97202 */ /* 0x000fe40000000f00 */
        /* <DEDUP_REMOVED lines=11> */
[----:B------:R-:W1:Y:S01]  /*b020*/  LDC.64 R74, c[0x0][0x3d8] ;  /* 0x0000f600ff4a7b82 */ /* 0x000e620000000a00 */
[----:B--2---:R-:W-:Y:S02]  /*b030*/  MOV R159, R143 ;  /* 0x0000008f009f7202 */ /* 0x004fe40000000f00 */
[----:B---3--:R-:W-:Y:S01]  /*b040*/  MOV R158, R142 ;  /* 0x0000008e009e7202 */ /* 0x008fe20000000f00 */
[----:B------:R-:W2:Y:S01]  /*b050*/  LDL R143, [R1+0x160] ;  /* 0x00016000018f7983 */ /* 0x000ea20000100800 */
[----:B------:R-:W-:-:S02]  /*b060*/  MOV R157, R141 ;  /* 0x0000008d009d7202 */ /* 0x000fc40000000f00 */
[----:B------:R-:W-:Y:S01]  /*b070*/  MOV R156, R140 ;  /* 0x0000008c009c7202 */ /* 0x000fe20000000f00 */
[----:B------:R-:W3:Y:S04]  /*b080*/  LDL R142, [R1+0x164] ;  /* 0x00016400018e7983 */ /* 0x000ee80000100800 */
[----:B------:R-:W3:Y:S04]  /*b090*/  LDL R141, [R1+0x168] ;  /* 0x00016800018d7983 */ /* 0x000ee80000100800 */
[----:B------:R-:W2:Y:S04]  /*b0a0*/  LDL R140, [R1+0x16c] ;  /* 0x00016c00018c7983 */ /* 0x000ea80000100800 */
[----:B----4-:R4:W-:Y:S04]  /*b0b0*/  @P0 STL.64 [R1+0x1a0], R172 ;  /* 0x0001a0ac01000387 */ /* 0x0109e80000100a00 */
[----:B------:R0:W-:Y:S01]  /*b0c0*/  @P0 STL.64 [R1+0x1a8], R174 ;  /* 0x0001a8ae01000387 */ /* 0x0001e20000100a00 */
[----:B----4-:R-:W-:Y:S01]  /*b0d0*/  IMAD.MOV.U32 R172, RZ, RZ, R169 ;  /* 0x000000ffffac7224 */ /* 0x010fe200078e00a9 */
[----:B------:R-:W-:-:S02]  /*b0e0*/  MOV R173, R168 ;  /* 0x000000a800ad7202 */ /* 0x000fc40000000f00 */
[----:B0-----:R-:W-:Y:S02]  /*b0f0*/  MOV R174, R167 ;  /* 0x000000a700ae7202 */ /* 0x001fe40000000f00 */
        /* <DEDUP_REMOVED lines=15> */
[----:B------:R-:W2:Y:S04]  /*b1f0*/  LDL R142, [R1+0x88] ;  /* 0x00008800018e7983 */ /* 0x000ea80000100800 */
[----:B------:R-:W2:Y:S04]  /*b200*/  LDL R141, [R1+0x84] ;  /* 0x00008400018d7983 */ /* 0x000ea80000100800 */
[----:B------:R-:W2:Y:S04]  /*b210*/  LDL R143, [R1+0x8c] ;  /* 0x00008c00018f7983 */ /* 0x000ea80000100800 */
[----:B----4-:R0:W-:Y:S04]  /*b220*/  @P0 STL.64 [R1+0x190], R172 ;  /* 0x000190ac01000387 */ /* 0x0101e80000100a00 */
[----:B------:R3:W-:Y:S01]  /*b230*/  @P0 STL.64 [R1+0x198], R174 ;  /* 0x000198ae01000387 */ /* 0x0007e20000100a00 */
[----:B0-----:R-:W-:-:S02]  /*b240*/  MOV R172, R169 ;  /* 0x000000a900ac7202 */ /* 0x001fc40000000f00 */
[----:B------:R-:W-:Y:S02]  /*b250*/  MOV R173, R168 ;  /* 0x000000a800ad7202 */ /* 0x000fe40000000f00 */
[----:B---3--:R-:W-:Y:S02]  /*b260*/  MOV R174, R167 ;  /* 0x000000a700ae7202 */ /* 0x008fe40000000f00 */
        /* <DEDUP_REMOVED lines=11> */
[----:B------:R-:W4:Y:S04]  /*b320*/  LDL R157, [R1+0xb4] ;  /* 0x0000b400019d7983 */ /* 0x000f280000100800 */
[----:B------:R-:W4:Y:S04]  /*b330*/  LDL R156, [R1+0xb0] ;  /* 0x0000b000019c7983 */ /* 0x000f280000100800 */
[----:B------:R-:W4:Y:S04]  /*b340*/  LDL R158, [R1+0xb8] ;  /* 0x0000b800019e7983 */ /* 0x000f280000100800 */
[----:B---3--:R0:W-:Y:S04]  /*b350*/  @P0 STL.64 [R1+0x180], R172 ;  /* 0x000180ac01000387 */ /* 0x0081e80000100a00 */
[----:B------:R3:W-:Y:S01]  /*b360*/  @P0 STL.64 [R1+0x188], R174 ;  /* 0x000188ae01000387 */ /* 0x0007e20000100a00 */
[----:B0-----:R-:W-:Y:S01]  /*b370*/  MOV R172, R169 ;  /* 0x000000a900ac7202 */ /* 0x001fe20000000f00 */
[----:B------:R-:W-:Y:S01]  /*b380*/  IMAD.MOV.U32 R173, RZ, RZ, R168 ;  /* 0x000000ffffad7224 */ /* 0x000fe200078e00a8 */
[----:B---3--:R-:W-:-:S02]  /*b390*/  MOV R174, R167 ;  /* 0x000000a700ae7202 */ /* 0x008fc40000000f00 */
[----:B------:R-:W-:-:S06]  /*b3a0*/  MOV R175, R166 ;  /* 0x000000a600af7202 */ /* 0x000fcc0000000f00 */
[----:B------:R-:W3:Y:S01]  /*b3b0*/  @P1 LDG.E.128 R172, desc[UR6][R84.64] ;  /* 0x0000000654ac1981 */ /* 0x000ee2000c1e1d00 */
        /* <DEDUP_REMOVED lines=9> */
[----:B------:R3:W-:Y:S04]  /*b450*/  @P1 STL.64 [R1+0x178], R174 ;  /* 0x000178ae01001387 */ /* 0x0007e80000100a00 */
[----:B------:R-:W4:Y:S01]  /*b460*/  LDL R198, [R1+0x158] ;  /* 0x0001580001c67983 */ /* 0x000f220000100800 */
[----:B0-----:R-:W-:-:S02]  /*b470*/  MOV R172, R169 ;  /* 0x000000a900ac7202 */ /* 0x001fc40000000f00 */
[----:B------:R-:W-:Y:S02]  /*b480*/  MOV R173, R168 ;  /* 0x000000a800ad7202 */ /* 0x000fe40000000f00 */
[----:B---3--:R-:W-:Y:S02]  /*b490*/  MOV R174, R167 ;  /* 0x000000a700ae7202 */ /* 0x008fe40000000f00 */
[----:B------:R-:W-:-:S06]  /*b4a0*/  MOV R175, R166 ;  /* 0x000000a600af7202 */ /* 0x000fcc0000000f00 */
[----:B------:R-:W3:Y:S01]  /*b4b0*/  @P1 LDG.E.128 R172, desc[UR6][R84.64+0x10] ;  /* 0x0000100654ac1981 */ /* 0x000ee2000c1e1d00 */
[----:B--2---:R-:W-:Y:S01]  /*b4c0*/  MOV R168, R165 ;  /* 0x000000a500a87202 */ /* 0x004fe20000000f00 */
[----:B------:R-:W-:Y:S01]  /*b4d0*/  IMAD.MOV.U32 R165, RZ, RZ, R161 ;  /* 0x000000ffffa57224 */ /* 0x000fe200078e00a1 */
[----:B----4-:R-:W-:Y:S02]  /*b4e0*/  MOV R169, R164 ;  /* 0x000000a400a97202 */ /* 0x010fe40000000f00 */
[----:B------:R-:W-:Y:S02]  /*b4f0*/  MOV R167, R163 ;  /* 0x000000a300a77202 */ /* 0x000fe40000000f00 */
[----:B------:R-:W-:Y:S02]  /*b500*/  MOV R166, R162 ;  /* 0x000000a200a67202 */ /* 0x000fe40000000f00 */
[----:B------:R-:W-:Y:S02]  /*b510*/  MOV R164, R160 ;  /* 0x000000a000a47202 */ /* 0x000fe40000000f00 */
[----:B------:R-:W-:-:S02]  /*b520*/  MOV R163, R147 ;  /* 0x0000009300a37202 */ /* 0x000fc40000000f00 */
[----:B------:R-:W-:Y:S01]  /*b530*/  MOV R162, R146 ;  /* 0x0000009200a27202 */ /* 0x000fe20000000f00 */
[----:B------:R-:W2:Y:S01]  /*b540*/  LDL R147, [R1+0x148] ;  /* 0x0001480001937983 */ /* 0x000ea20000100800 */
[----:B------:R-:W-:Y:S02]  /*b550*/  MOV R161, R145 ;  /* 0x0000009100a17202 */ /* 0x000fe40000000f00 */
[----:B------:R-:W-:Y:S01]  /*b560*/  MOV R160, R3 ;  /* 0x0000000300a07202 */ /* 0x000fe20000000f00 */
[----:B------:R-:W4:Y:S04]  /*b570*/  LDL R146, [R1+0x14c] ;  /* 0x00014c0001927983 */ /* 0x000f280000100800 */
[----:B------:R-:W4:Y:S04]  /*b580*/  LDL R145, [R1+0x150] ;  /* 0x0001500001917983 */ /* 0x000f280000100800 */
        /* <DEDUP_REMOVED lines=9> */
[----:B---3--:R0:W-:Y:S04]  /*b620*/  @P1 STL.64 [R1+0x160], R172 ;  /* 0x000160ac01001387 */ /* 0x0081e80000100a00 */
[----:B------:R3:W-:Y:S04]  /*b630*/  @P1 STL.64 [R1+0x168], R174 ;  /* 0x000168ae01001387 */ /* 0x0007e80000100a00 */
        /* <DEDUP_REMOVED lines=13> */
[----:B0-----:R-:W4:Y:S04]  /*b710*/  LDL R172, [R1+0xf0] ;  /* 0x0000f00001ac7983 */ /* 0x001f280000100800 */
[----:B------:R-:W4:Y:S04]  /*b720*/  LDL R173, [R1+0xf4] ;  /* 0x0000f40001ad7983 */ /* 0x000f280000100800 */
[----:B---3--:R-:W3:Y:S04]  /*b730*/  LDL R174, [R1+0xf8] ;  /* 0x0000f80001ae7983 */ /* 0x008ee80000100800 */
        /* <DEDUP_REMOVED lines=9> */
[----:B------:R-:W-:Y:S01]  /*b7d0*/  ISETP.GE.U32.AND P3, PT, R0, 0x100, PT ;  /* 0x000001000000780c */ /* 0x000fe20003f66070 */
[----:B------:R-:W-:-:S02]  /*b7e0*/  @P1 IMAD.WIDE.U32 R88, R2, 0x20, R72 ;  /* 0x0000002002581825 */ /* 0x000fc400078e0048 */
[----:B------:R-:W0:Y:S01]  /*b7f0*/  LDC.64 R72, c[0x0][0x3d0] ;  /* 0x0000f400ff487b82 */ /* 0x000e220000000a00 */
[----:B--2---:R-:W-:Y:S01]  /*b800*/  MOV R194, R147 ;  /* 0x0000009300c27202 */ /* 0x004fe20000000f00 */
[----:B------:R-:W-:-:S08]  /*b810*/  @P1 IMAD.WIDE.U32 R82, R2, 0x20, R6 ;  /* 0x0000002002521825 */ /* 0x000fd000078e0006 */
[----:B------:R-:W2:Y:S01]  /*b820*/  @P3 LDC.64 R76, c[0x0][0x438] ;  /* 0x00010e00ff4c3b82 */ /* 0x000ea20000000a00 */
[----:B----4-:R-:W-:Y:S01]  /*b830*/  IMAD.MOV.U32 R195, RZ, RZ, R146 ;  /* 0x000000ffffc37224 */ /* 0x010fe200078e0092 */
[----:B------:R-:W-:Y:S01]  /*b840*/  @P1 IADD3 R2, PT, PT, R2, 0x20, RZ ;  /* 0x0000002002021810 */ /* 0x000fe20007ffe0ff */
[----:B------:R-:W5:Y:S01]  /*b850*/  @P1 LD.E.128 R24, desc[UR6][R88.64] ;  /* 0x0000000658181980 */ /* 0x000f62000c101d00 */
[----:B------:R-:W-:Y:S02]  /*b860*/  MOV R196, R145 ;  /* 0x0000009100c47202 */ /* 0x000fe40000000f00 */
[----:B------:R-:W-:Y:S01]  /*b870*/  MOV R197, R3 ;  /* 0x0000000300c57202 */ /* 0x000fe20000000f00 */
[----:B------:R-:W-:Y:S01]  /*b880*/  @P2 IMAD.WIDE.U32 R4, R2, 0x20, R4 ;  /* 0x0000002002042825 */ /* 0x000fe200078e0004 */
[----:B------:R-:W4:Y:S01]  /*b890*/  @P1 LDG.E.128 R192, desc[UR6][R82.64+0x10] ;  /* 0x0000100652c01981 */ /* 0x000f22000c1e1d00 */
[----:B------:R-:W-:Y:S02]  /*b8a0*/  ISETP.GE.U32.AND P0, PT, R0, 0x120, PT ;  /* 0x000001200000780c */ /* 0x000fe40003f06070 */
[C---:B------:R-:W-:Y:S01]  /*b8b0*/  @P2 IMAD.WIDE.U32 R70, R2.reuse, 0x20, R70 ;  /* 0x0000002002462825 */ /* 0x040fe200078e0046 */
[----:B------:R-:W5:Y:S03]  /*b8c0*/  @P1 LD.E.128 R20, desc[UR6][R88.64+0x10] ;  /* 0x0000100658141980 */ /* 0x000f66000c101d00 */
[C---:B------:R-:W-:Y:S01]  /*b8d0*/  @P2 IMAD.WIDE.U32 R68, R2.reuse, 0x20, R68 ;  /* 0x0000002002442825 */ /* 0x040fe200078e0044 */
[----:B------:R-:W-:Y:S01]  /*b8e0*/  @P2 IADD3 R2, PT, PT, R2, 0x20, RZ ;  /* 0x0000002002022810 */ /* 0x000fe20007ffe0ff */
[----:B------:R-:W5:Y:S04]  /*b8f0*/  @P2 LD.E.128 R16, desc[UR6][R70.64] ;  /* 0x0000000646102980 */ /* 0x000f68000c101d00 */
[C---:B-1----:R-:W-:Y:S01]  /*b900*/  @P3 IMAD.WIDE.U32 R78, R2.reuse, 0x20, R78 ;  /* 0x00000020024e3825 */ /* 0x042fe200078e004e */
[----:B------:R-:W4:Y:S01]  /*b910*/  @P2 LDG.E.128 R180, desc[UR6][R68.64] ;  /* 0x0000000644b42981 */ /* 0x000f22000c1e1d00 */
[----:B------:R-:W1:Y:S02]  /*b920*/  @P0 LDC.64 R6, c[0x0][0x438] ;  /* 0x00010e00ff060b82 */ /* 0x000e640000000a00 */
[C---:B--2---:R-:W-:Y:S01]  /*b930*/  @P3 IMAD.WIDE.U32 R76, R2.reuse, 0x20, R76 ;  /* 0x00000020024c3825 */ /* 0x044fe200078e004c */
[----:B------:R-:W2:Y:S03]  /*b940*/  @P3 LDG.E.128 R168, desc[UR6][R78.64+0x10] ;  /* 0x000010064ea83981 */ /* 0x000ea6000c1e1d00 */
[C---:B------:R-:W-:Y:S01]  /*b950*/  @P3 IMAD.WIDE.U32 R74, R2.reuse, 0x20, R74 ;  /* 0x00000020024a3825 */ /* 0x040fe200078e004a */
[----:B------:R-:W-:Y:S01]  /*b960*/  @P3 IADD3 R2, PT, PT, R2, 0x20, RZ ;  /* 0x0000002002023810 */ /* 0x000fe20007ffe0ff */
[----:B------:R4:W5:Y:S04]  /*b970*/  @P2 LD.E.128 R12, desc[UR6][R70.64+0x10] ;  /* 0x00001006460c2980 */ /* 0x000968000c101d00 */
[C---:B0-----:R-:W-:Y:S01]  /*b980*/  @P0 IMAD.WIDE.U32 R72, R2.reuse, 0x20, R72 ;  /* 0x0000002002480825 */ /* 0x041fe200078e0048 */
[----:B------:R-:W5:Y:S03]  /*b990*/  @P3 LD.E.128 R8, desc[UR6][R76.64] ;  /* 0x000000064c083980 */ /* 0x000f66000c101d00 */
[C---:B------:R-:W-:Y:S01]  /*b9a0*/  @P0 IMAD.WIDE.U32 R80, R2.reuse, 0x20, R80 ;  /* 0x0000002002500825 */ /* 0x040fe200078e0050 */
[----:B------:R-:W2:Y:S04]  /*b9b0*/  @P0 LDG.E.128 R156, desc[UR6][R72.64] ;  /* 0x00000006489c0981 */ /* 0x000ea8000c1e1d00 */
[----:B------:R-:W2:Y:S04]  /*b9c0*/  @P0 LDG.E.128 R152, desc[UR6][R72.64+0x10] ;  /* 0x0000100648980981 */ /* 0x000ea8000c1e1d00 */
[----:B------:R-:W2:Y:S04]  /*b9d0*/  @P0 LDG.E.128 R148, desc[UR6][R80.64] ;  /* 0x0000000650940981 */ /* 0x000ea8000c1e1d00 */
[----:B------:R-:W2:Y:S01]  /*b9e0*/  @P0 LDG.E.128 R140, desc[UR6][R80.64+0x10] ;  /* 0x00001006508c0981 */ /* 0x000ea2000c1e1d00 */
[----:B-1----:R-:W-:-:S03]  /*b9f0*/  @P0 IMAD.WIDE.U32 R6, R2, 0x20, R6 ;  /* 0x0000002002060825 */ /* 0x002fc600078e0006 */
[----:B------:R-:W2:Y:S04]  /*ba00*/  @P1 LDG.E.128 R196, desc[UR6][R82.64] ;  /* 0x0000000652c41981 */ /* 0x000ea8000c1e1d00 */
[----:B------:R-:W5:Y:S04]  /*ba10*/  @P0 LD.E.128 R240, desc[UR6][R6.64] ;  /* 0x0000000606f00980 */ /* 0x000f68000c101d00 */
[----:B------:R-:W5:Y:S04]  /*ba20*/  @P0 LD.E.128 R244, desc[UR6][R6.64+0x10] ;  /* 0x0000100606f40980 */ /* 0x000f68000c101d00 */
[----:B------:R-:W2:Y:S04]  /*ba30*/  @P2 LDG.E.128 R188, desc[UR6][R4.64] ;  /* 0x0000000604bc2981 */ /* 0x000ea8000c1e1d00 */
[----:B------:R-:W2:Y:S01]  /*ba40*/  @P2 LDG.E.128 R184, desc[UR6][R4.64+0x10] ;  /* 0x0000100604b82981 */ /* 0x000ea2000c1e1d00 */
[----:B------:R-:W-:-:S02]  /*ba50*/  CS2R R86, SRZ ;  /* 0x0000000000567805 */ /* 0x000fc4000001ff00 */
[----:B------:R-:W-:Y:S02]  /*ba60*/  CS2R R84, SRZ ;  /* 0x0000000000547805 */ /* 0x000fe4000001ff00 */
[----:B------:R-:W-:Y:S01]  /*ba70*/  CS2R R90, SRZ ;  /* 0x00000000005a7805 */ /* 0x000fe2000001ff00 */
[----:B------:R-:W5:Y:S04]  /*ba80*/  @P3 LD.E.128 R236, desc[UR6][R76.64+0x10] ;  /* 0x000010064cec3980 */ /* 0x000f68000c101d00 */
[----:B------:R0:W2:Y:S04]  /*ba90*/  @P2 LDG.E.128 R176, desc[UR6][R68.64+0x10] ;  /* 0x0000100644b02981 */ /* 0x0000a8000c1e1d00 */
[----:B---3--:R-:W3:Y:S04]  /*baa0*/  @P3 LDG.E.128 R172, desc[UR6][R78.64] ;  /* 0x000000064eac3981 */ /* 0x008ee8000c1e1d00 */
[----:B------:R-:W3:Y:S04]  /*bab0*/  @P3 LDG.E.128 R164, desc[UR6][R74.64] ;  /* 0x000000064aa43981 */ /* 0x000ee8000c1e1d00 */
[----:B------:R1:W3:Y:S04]  /*bac0*/  @P3 LDG.E.128 R160, desc[UR6][R74.64+0x10] ;  /* 0x000010064aa03981 */ /* 0x0002e8000c1e1d00 */
[----:B----4-:R4:W-:Y:S01]  /*bad0*/  @P1 STL.64 [R1+0x140], R192 ;  /* 0x000140c001001387 */ /* 0x0109e20000100a00 */
[----:B------:R-:W-:-:S02]  /*bae0*/  CS2R R70, SRZ ;  /* 0x0000000000467805 */ /* 0x000fc4000001ff00 */
[----:B0-----:R-:W-:Y:S02]  /*baf0*/  CS2R R68, SRZ ;  /* 0x0000000000447805 */ /* 0x001fe4000001ff00 */
        /* <DEDUP_REMOVED lines=20> */
[----:B------:R-:W-:Y:S02]  /*bc40*/  @P0 IADD3 R2, PT, PT, R2, 0x20, RZ ;  /* 0x0000002002020810 */ /* 0x000fe40007ffe0ff */
        /* <DEDUP_REMOVED lines=39> */
[----:B----4-:R-:W-:Y:S05]  /*bec0*/  @!P1 BRA `(.L_x_37705) ;  /* 0x0000000400109947 */ /* 0x010fea0003800000 */
        /* <DEDUP_REMOVED lines=68> */
.L_x_37705:
[----:B------:R-:W-:Y:S05]  /*c310*/  BSYNC.RECONVERGENT B0 ;  /* 0x0000000000007941 */ /* 0x000fea0003800200 */
.L_x_37702:
        /* <DEDUP_REMOVED lines=12> */
.L_x_37788:
        /* <DEDUP_REMOVED lines=38> */
.L_x_37710:
        /* <DEDUP_REMOVED lines=17> */
.L_x_37709:
[----:B------:R-:W-:-:S04]  /*c750*/  UISETP.NE.U32.AND UP0, UPT, UR8, URZ, UPT ;  /* 0x000000ff0800728c */ /* 0x000fc8000bf05070 */
[----:B------:R-:W-:-:S09]  /*c760*/  UISETP.NE.AND.EX UP0, UPT, UR9, URZ, UPT, UP0 ;  /* 0x000000ff0900728c */ /* 0x000fd2000bf05300 */
[----:B------:R-:W-:Y:S05]  /*c770*/  BRA.U UP0, `(.L_x_37712) ;  /* 0x0000000100647547 */ /* 0x000fea000b800000 */
[--C-:B-----5:R-:W-:Y:S02]  /*c780*/  HADD2.F32 R2, -RZ, R156.reuse.H0_H0 ;  /* 0x2000009cff027230 */ /* 0x120fe40000004100 */
        /* <DEDUP_REMOVED lines=24> */
.L_x_37712:
        /* <DEDUP_REMOVED lines=22> */
[----:B------:R-:W-:-:S03]  /*ca70*/  FADD.FTZ R154, R146, R154 ;  /* 0x0000009a929a7221 */ /* 0x000fc60000010000 */
        /* <DEDUP_REMOVED lines=9> */
.L_x_37711:
[----:B------:R-:W0:Y:S01]  /*cb10*/  LDC.64 R6, c[0x0][0x3a8] ;  /* 0x0000ea00ff067b82 */ /* 0x000e220000000a00 */
[C---:B------:R-:W-:Y:S01]  /*cb20*/  IADD3 R2, PT, PT, R5.reuse, 0x20, RZ ;  /* 0x0000002005027810 */ /* 0x040fe20007ffe0ff */
[----:B0-----:R-:W-:-:S05]  /*cb30*/  IMAD.WIDE.U32 R6, R5, 0x20, R6 ;  /* 0x0000002005067825 */ /* 0x001fca00078e0006 */
[----:B------:R1:W-:Y:S04]  /*cb40*/  STG.E.128 desc[UR6][R6.64], R152 ;  /* 0x0000009806007986 */ /* 0x0003e8000c101d06 */
[----:B------:R1:W-:Y:S02]  /*cb50*/  STG.E.128 desc[UR6][R6.64+0x10], R156 ;  /* 0x0000109c06007986 */ /* 0x0003e4000c101d06 */
.L_x_37708:
[----:B0---4-:R-:W-:Y:S05]  /*cb60*/  BSYNC.RECONVERGENT B0 ;  /* 0x0000000000007941 */ /* 0x011fea0003800200 */
.L_x_37707:
        /* <DEDUP_REMOVED lines=54> */
.L_x_37716:
        /* <DEDUP_REMOVED lines=25> */
.L_x_37715:
        /* <DEDUP_REMOVED lines=18> */
.L_x_37718:
        /* <DEDUP_REMOVED lines=8> */
.L_x_37717:
[----:B0-----:R-:W0:Y:S02]  /*d200*/  LDC.64 R6, c[0x0][0x3a8] ;  /* 0x0000ea00ff067b82 */ /* 0x001e240000000a00 */
[C---:B0-----:R-:W-:Y:S01]  /*d210*/  IMAD.WIDE.U32 R6, R2.reuse, 0x20, R6 ;  /* 0x0000002002067825 */ /* 0x041fe200078e0006 */
[----:B------:R-:W-:-:S04]  /*d220*/  IADD3 R2, PT, PT, R2, 0x20, RZ ;  /* 0x0000002002027810 */ /* 0x000fc80007ffe0ff */
[----:B------:R0:W-:Y:S04]  /*d230*/  STG.E.128 desc[UR6][R6.64], R160 ;  /* 0x000000a006007986 */ /* 0x0001e8000c101d06 */
[----:B------:R0:W-:Y:S02]  /*d240*/  STG.E.128 desc[UR6][R6.64+0x10], R164 ;  /* 0x000010a406007986 */ /* 0x0001e4000c101d06 */
.L_x_37714:
[----:B------:R-:W-:Y:S05]  /*d250*/  BSYNC.RECONVERGENT B0 ;  /* 0x0000000000007941 */ /* 0x000fea0003800200 */
.L_x_37713:
        /* <DEDUP_REMOVED lines=54> */
.L_x_37722:
        /* <DEDUP_REMOVED lines=25> */
.L_x_37721:
        /* <DEDUP_REMOVED lines=18> */
.L_x_37724:
        /* <DEDUP_REMOVED lines=8> */
.L_x_37723:
[----:B0-----:R-:W0:Y:S02]  /*d8f0*/  LDC.64 R6, c[0x0][0x3a8] ;  /* 0x0000ea00ff067b82 */ /* 0x001e240000000a00 */
[C---:B0-----:R-:W-:Y:S01]  /*d900*/  IMAD.WIDE.U32 R6, R2.reuse, 0x20, R6 ;  /* 0x0000002002067825 */ /* 0x041fe200078e0006 */
[----:B------:R-:W-:-:S04]  /*d910*/  IADD3 R2, PT, PT, R2, 0x20, RZ ;  /* 0x0000002002027810 */ /* 0x000fc80007ffe0ff */
[----:B------:R2:W-:Y:S04]  /*d920*/  STG.E.128 desc[UR6][R6.64], R168 ;  /* 0x000000a806007986 */ /* 0x0005e8000c101d06 */
[----:B------:R2:W-:Y:S02]  /*d930*/  STG.E.128 desc[UR6][R6.64+0x10], R172 ;  /* 0x000010ac06007986 */ /* 0x0005e4000c101d06 */
.L_x_37720:
[----:B------:R-:W-:Y:S05]  /*d940*/  BSYNC.RECONVERGENT B0 ;  /* 0x0000000000007941 */ /* 0x000fea0003800200 */
.L_x_37719:
        /* <DEDUP_REMOVED lines=54> */
.L_x_37728:
        /* <DEDUP_REMOVED lines=25> */
.L_x_37727:
        /* <DEDUP_REMOVED lines=18> */
.L_x_37730:
        /* <DEDUP_REMOVED lines=8> */
.L_x_37729:
[----:B0-----:R-:W0:Y:S02]  /*dfe0*/  LDC.64 R6, c[0x0][0x3a8] ;  /* 0x0000ea00ff067b82 */ /* 0x001e240000000a00 */
[C---:B0-----:R-:W-:Y:S01]  /*dff0*/  IMAD.WIDE.U32 R6, R2.reuse, 0x20, R6 ;  /* 0x0000002002067825 */ /* 0x041fe200078e0006 */
[----:B------:R-:W-:-:S04]  /*e000*/  IADD3 R2, PT, PT, R2, 0x20, RZ ;  /* 0x0000002002027810 */ /* 0x000fc80007ffe0ff */
[----:B------:R3:W-:Y:S04]  /*e010*/  STG.E.128 desc[UR6][R6.64], R176 ;  /* 0x000000b006007986 */ /* 0x0007e8000c101d06 */
[----:B------:R3:W-:Y:S02]  /*e020*/  STG.E.128 desc[UR6][R6.64+0x10], R180 ;  /* 0x000010b406007986 */ /* 0x0007e4000c101d06 */
.L_x_37726:
[----:B------:R-:W-:Y:S05]  /*e030*/  BSYNC.RECONVERGENT B0 ;  /* 0x0000000000007941 */ /* 0x000fea0003800200 */
.L_x_37725:
        /* <DEDUP_REMOVED lines=54> */
.L_x_37734:
        /* <DEDUP_REMOVED lines=25> */
.L_x_37733:
        /* <DEDUP_REMOVED lines=18> */
.L_x_37736:
        /* <DEDUP_REMOVED lines=8> */
.L_x_37735:
[----:B0-----:R-:W0:Y:S02]  /*e6d0*/  LDC.64 R6, c[0x0][0x3a8] ;  /* 0x0000ea00ff067b82 */ /* 0x001e240000000a00 */
[C---:B0-----:R-:W-:Y:S01]  /*e6e0*/  IMAD.WIDE.U32 R6, R2.reuse, 0x20, R6 ;  /* 0x0000002002067825 */ /* 0x041fe200078e0006 */
[----:B------:R-:W-:-:S04]  /*e6f0*/  IADD3 R2, PT, PT, R2, 0x20, RZ ;  /* 0x0000002002027810 */ /* 0x000fc80007ffe0ff */
[----:B------:R4:W-:Y:S04]  /*e700*/  STG.E.128 desc[UR6][R6.64], R184 ;  /* 0x000000b806007986 */ /* 0x0009e8000c101d06 */
[----:B------:R4:W-:Y:S02]  /*e710*/  STG.E.128 desc[UR6][R6.64+0x10], R188 ;  /* 0x000010bc06007986 */ /* 0x0009e4000c101d06 */
.L_x_37732:
[----:B------:R-:W-:Y:S05]  /*e720*/  BSYNC.RECONVERGENT B0 ;  /* 0x0000000000007941 */ /* 0x000fea0003800200 */
.L_x_37731:
        /* <DEDUP_REMOVED lines=54> */
.L_x_37740:
        /* <DEDUP_REMOVED lines=25> */
.L_x_37739:
        /* <DEDUP_REMOVED lines=18> */
.L_x_37742:
        /* <DEDUP_REMOVED lines=8> */
.L_x_37741:
[----:B0-----:R-:W0:Y:S02]  /*edc0*/  LDC.64 R6, c[0x0][0x3a8] ;  /* 0x0000ea00ff067b82 */ /* 0x001e240000000a00 */
[C---:B0-----:R-:W-:Y:S01]  /*edd0*/  IMAD.WIDE.U32 R6, R2.reuse, 0x20, R6 ;  /* 0x0000002002067825 */ /* 0x041fe200078e0006 */
[----:B------:R-:W-:-:S04]  /*ede0*/  IADD3 R2, PT, PT, R2, 0x20, RZ ;  /* 0x0000002002027810 */ /* 0x000fc80007ffe0ff */
[----:B------:R0:W-:Y:S04]  /*edf0*/  STG.E.128 desc[UR6][R6.64], R192 ;  /* 0x000000c006007986 */ /* 0x0001e8000c101d06 */
[----:B------:R0:W-:Y:S02]  /*ee00*/  STG.E.128 desc[UR6][R6.64+0x10], R196 ;  /* 0x000010c406007986 */ /* 0x0001e4000c101d06 */
.L_x_37738:
[----:B------:R-:W-:Y:S05]  /*ee10*/  BSYNC.RECONVERGENT B0 ;  /* 0x0000000000007941 */ /* 0x000fea0003800200 */
.L_x_37737:
        /* <DEDUP_REMOVED lines=54> */
.L_x_37746:
        /* <DEDUP_REMOVED lines=25> */
.L_x_37745:
        /* <DEDUP_REMOVED lines=18> */
.L_x_37748:
        /* <DEDUP_REMOVED lines=8> */
.L_x_37747:
[----:B0-----:R-:W0:Y:S02]  /*f4b0*/  LDC.64 R6, c[0x0][0x3a8] ;  /* 0x0000ea00ff067b82 */ /* 0x001e240000000a00 */
[C---:B0-----:R-:W-:Y:S01]  /*f4c0*/  IMAD.WIDE.U32 R6, R2.reuse, 0x20, R6 ;  /* 0x0000002002067825 */ /* 0x041fe200078e0006 */
[----:B------:R-:W-:-:S04]  /*f4d0*/  IADD3 R2, PT, PT, R2, 0x20, RZ ;  /* 0x0000002002027810 */ /* 0x000fc80007ffe0ff */
[----:B------:R0:W-:Y:S04]  /*f4e0*/  STG.E.128 desc[UR6][R6.64], R200 ;  /* 0x000000c806007986 */ /* 0x0001e8000c101d06 */
[----:B------:R0:W-:Y:S02]  /*f4f0*/  STG.E.128 desc[UR6][R6.64+0x10], R204 ;  /* 0x000010cc06007986 */ /* 0x0001e4000c101d06 */
.L_x_37744:
[----:B------:R-:W-:Y:S05]  /*f500*/  BSYNC.RECONVERGENT B0 ;  /* 0x0000000000007941 */ /* 0x000fea0003800200 */
.L_x_37743:
        /* <DEDUP_REMOVED lines=54> */
.L_x_37752:
        /* <DEDUP_REMOVED lines=25> */
.L_x_37751:
        /* <DEDUP_REMOVED lines=18> */
.L_x_37754:
        /* <DEDUP_REMOVED lines=8> */
.L_x_37753:
[----:B0-----:R-:W0:Y:S02]  /*fba0*/  LDC.64 R6, c[0x0][0x3a8] ;  /* 0x0000ea00ff067b82 */ /* 0x001e240000000a00 */
[----:B0-----:R-:W-:-:S04]  /*fbb0*/  IMAD.WIDE.U32 R6, R2, 0x20, R6 ;  /* 0x0000002002067825 */ /* 0x001fc800078e0006 */
[----:B------:R-:W-:Y:S01]  /*fbc0*/  VIADD R2, R2, 0x20 ;  /* 0x0000002002027836 */ /* 0x000fe20000000000 */
[----:B------:R0:W-:Y:S04]  /*fbd0*/  STG.E.128 desc[UR6][R6.64], R208 ;  /* 0x000000d006007986 */ /* 0x0001e8000c101d06 */
[----:B------:R0:W-:Y:S02]  /*fbe0*/  STG.E.128 desc[UR6][R6.64+0x10], R212 ;  /* 0x000010d406007986 */ /* 0x0001e4000c101d06 */
.L_x_37750:
[----:B------:R-:W-:Y:S05]  /*fbf0*/  BSYNC.RECONVERGENT B0 ;  /* 0x0000000000007941 */ /* 0x000fea0003800200 */
.L_x_37749:
        /* <DEDUP_REMOVED lines=54> */
.L_x_37758:
        /* <DEDUP_REMOVED lines=25> */
.L_x_37757:
        /* <DEDUP_REMOVED lines=18> */
.L_x_37760:
        /* <DEDUP_REMOVED lines=8> */
.L_x_37759:
[----:B0-----:R-:W0:Y:S02]  /*10290*/  LDC.64 R6, c[0x0][0x3a8] ;  /* 0x0000ea00ff067b82 */ /* 0x001e240000000a00 */
[C---:B0-----:R-:W-:Y:S01]  /*102a0*/  IMAD.WIDE.U32 R6, R2.reuse, 0x20, R6 ;  /* 0x0000002002067825 */ /* 0x041fe200078e0006 */
[----:B------:R-:W-:-:S04]  /*102b0*/  IADD3 R2, PT, PT, R2, 0x20, RZ ;  /* 0x0000002002027810 */ /* 0x000fc80007ffe0ff */
[----:B------:R0:W-:Y:S04]  /*102c0*/  STG.E.128 desc[UR6][R6.64], R216 ;  /* 0x000000d806007986 */ /* 0x0001e8000c101d06 */
[----:B------:R0:W-:Y:S02]  /*102d0*/  STG.E.128 desc[UR6][R6.64+0x10], R220 ;  /* 0x000010dc06007986 */ /* 0x0001e4000c101d06 */
.L_x_37756:
[----:B------:R-:W-:Y:S05]  /*102e0*/  BSYNC.RECONVERGENT B0 ;  /* 0x0000000000007941 */ /* 0x000fea0003800200 */
.L_x_37755:
        /* <DEDUP_REMOVED lines=54> */
.L_x_37764:
        /* <DEDUP_REMOVED lines=25> */
.L_x_37763:
        /* <DEDUP_REMOVED lines=18> */
.L_x_37766:
        /* <DEDUP_REMOVED lines=8> */
.L_x_37765:
[----:B0-----:R-:W0:Y:S02]  /*10980*/  LDC.64 R6, c[0x0][0x3a8] ;  /* 0x0000ea00ff067b82 */ /* 0x001e240000000a00 */
[----:B0-----:R-:W-:-:S05]  /*10990*/  IMAD.WIDE.U32 R6, R2, 0x20, R6 ;  /* 0x0000002002067825 */ /* 0x001fca00078e0006 */
[----:B------:R0:W-:Y:S04]  /*109a0*/  STG.E.128 desc[UR6][R6.64], R224 ;  /* 0x000000e006007986 */ /* 0x0001e8000c101d06 */
[----:B------:R0:W-:Y:S02]  /*109b0*/  STG.E.128 desc[UR6][R6.64+0x10], R228 ;  /* 0x000010e406007986 */ /* 0x0001e4000c101d06 */
.L_x_37762:
[----:B------:R-:W-:Y:S05]  /*109c0*/  BSYNC.RECONVERGENT B0 ;  /* 0x0000000000007941 */ /* 0x000fea0003800200 */
.L_x_37761:
        /* <DEDUP_REMOVED lines=291> */
.L_x_37800:
        /* <DEDUP_REMOVED lines=35> */
[----:B------:R-:W-:Y:S02]  /*11e30*/  F2FP.F16.F32.PACK_AB R232, R233, R232 ;  /* 0x000000e8e9e8723e */ /* 0x000fe400000000ff */
[----:B------:R-:W-:Y:S01]  /*11e40*/  F2FP.F16.F32.PACK_AB R233, R7, R6 ;  /* 0x0000000607e9723e */ /* 0x000fe200000000ff */
        /* <DEDUP_REMOVED lines=27> */
[----:B------:R-:W-:Y:S02]  /*12000*/  F2FP.F16.F32.PACK_AB R235, R7, R6 ;  /* 0x0000000607eb723e */ /* 0x000fe400000000ff */
        /* <DEDUP_REMOVED lines=8> */
[----:B------:R-:W-:Y:S01]  /*12090*/  F2FP.F16.F32.PACK_AB R234, R232, R234 ;  /* 0x000000eae8ea723e */ /* 0x000fe200000000ff */
        /* <DEDUP_REMOVED lines=9> */
[----:B------:R-:W-:Y:S02]  /*12130*/  F2FP.F16.F32.PACK_AB R233, R233, R7 ;  /* 0x00000007e9e9723e */ /* 0x000fe400000000ff */
[----:B------:R-:W-:Y:S01]  /*12140*/  F2FP.F16.F32.PACK_AB R232, R249, R6 ;  /* 0x00000006f9e8723e */ /* 0x000fe200000000ff */
[----:B0-----:R-:W-:-:S05]  /*12150*/  IMAD.WIDE.U32 R6, R5, 0x10, R250 ;  /* 0x0000001005067825 */ /* 0x001fca00078e00fa */
[----:B------:R1:W-:Y:S01]  /*12160*/  STG.E.128 desc[UR6][R6.64], R232 ;  /* 0x000000e806007986 */ /* 0x0003e2000c101d06 */
[----:B------:R-:W-:-:S07]  /*12170*/  IADD3 R5, PT, PT, R5, 0x20, RZ ;  /* 0x0000002005057810 */ /* 0x000fce0007ffe0ff */
.L_x_37769:
[----:B------:R-:W-:Y:S05]  /*12180*/  BSYNC.RECONVERGENT B0 ;  /* 0x0000000000007941 */ /* 0x000fea0003800200 */
.L_x_37768:
        /* <DEDUP_REMOVED lines=74> */
.L_x_37771:
[----:B------:R-:W-:Y:S05]  /*12630*/  BSYNC.RECONVERGENT B0 ;  /* 0x0000000000007941 */ /* 0x000fea0003800200 */
.L_x_37770:
        /* <DEDUP_REMOVED lines=74> */
.L_x_37773:
[----:B------:R-:W-:Y:S05]  /*12ae0*/  BSYNC.RECONVERGENT B0 ;  /* 0x0000000000007941 */ /* 0x000fea0003800200 */
.L_x_37772:
        /* <DEDUP_REMOVED lines=74> */
.L_x_37775:
[----:B------:R-:W-:Y:S05]  /*12f90*/  BSYNC.RECONVERGENT B0 ;  /* 0x0000000000007941 */ /* 0x000fea0003800200 */
.L_x_37774:
        /* <DEDUP_REMOVED lines=74> */
.L_x_37777:
[----:B------:R-:W-:Y:S05]  /*13440*/  BSYNC.RECONVERGENT B0 ;  /* 0x0000000000007941 */ /* 0x000fea0003800200 */
.L_x_37776:
        /* <DEDUP_REMOVED lines=74> */
.L_x_37779:
[----:B------:R-:W-:Y:S05]  /*138f0*/  BSYNC.RECONVERGENT B0 ;  /* 0x0000000000007941 */ /* 0x000fea0003800200 */
.L_x_37778:
        /* <DEDUP_REMOVED lines=74> */
.L_x_37781:
[----:B------:R-:W-:Y:S05]  /*13da0*/  BSYNC.RECONVERGENT B0 ;  /* 0x0000000000007941 */ /* 0x000fea0003800200 */
.L_x_37780:
        /* <DEDUP_REMOVED lines=74> */
.L_x_37783:
[----:B------:R-:W-:Y:S05]  /*14250*/  BSYNC.RECONVERGENT B0 ;  /* 0x0000000000007941 */ /* 0x000fea0003800200 */
.L_x_37782:
        /* <DEDUP_REMOVED lines=74> */
.L_x_37785:
[----:B------:R-:W-:Y:S05]  /*14700*/  BSYNC.RECONVERGENT B0 ;  /* 0x0000000000007941 */ /* 0x000fea0003800200 */
.L_x_37784:
        /* <DEDUP_REMOVED lines=46> */
[----:B------:R-:W-:Y:S02]  /*149f0*/  F2FP.F16.F32.PACK_AB R232, R7, R6 ;  /* 0x0000000607e8723e */ /* 0x000fe400000000ff */
[----:B------:R-:W2:Y:S04]  /*14a00*/  LDL R7, [R1+0x28] ;  /* 0x0000280001077983 */ /* 0x000ea80000100800 */
[----:B------:R-:W3:Y:S01]  /*14a10*/  LDL R6, [R1+0x64] ;  /* 0x0000640001067983 */ /* 0x000ee20000100800 */
[----:B----4-:R-:W-:Y:S01]  /*14a20*/  FFMA.FTZ R234, R250, R234, R14 ;  /* 0x000000eafaea7223 */ /* 0x010fe2000001000e */
[----:B--2---:R-:W-:Y:S01]  /*14a30*/  FFMA.FTZ R233, R249, R233, R7 ;  /* 0x000000e9f9e97223 */ /* 0x004fe20000010007 */
[----:B------:R-:W-:Y:S02]  /*14a40*/  FFMA.FTZ R7, R2, R12, R11 ;  /* 0x0000000c02077223 */ /* 0x000fe4000001000b */
[----:B------:R-:W2:Y:S01]  /*14a50*/  LDL R12, [R1+0x18] ;  /* 0x00001800010c7983 */ /* 0x000ea20000100800 */
[----:B---3--:R-:W-:-:S02]  /*14a60*/  FFMA.FTZ R6, R251, R6, R13 ;  /* 0x00000006fb067223 */ /* 0x008fc4000001000d */
[----:B------:R-:W-:Y:S01]  /*14a70*/  F2FP.F16.F32.PACK_AB R233, R7, R233 ;  /* 0x000000e907e9723e */ /* 0x000fe200000000ff */
[----:B------:R-:W-:Y:S01]  /*14a80*/  FFMA.FTZ R7, R4, R3, R235 ;  /* 0x0000000304077223 */ /* 0x000fe200000100eb */
[----:B------:R-:W2:Y:S01]  /*14a90*/  LDL R11, [R1+0x48] ;  /* 0x00004800010b7983 */ /* 0x000ea20000100800 */
[----:B------:R-:W-:Y:S01]  /*14aa0*/  F2FP.F16.F32.PACK_AB R234, R6, R234 ;  /* 0x000000ea06ea723e */ /* 0x000fe200000000ff */
[----:B------:R-:W-:Y:S02]  /*14ab0*/  FFMA.FTZ R6, R252, R10, R8 ;  /* 0x0000000afc067223 */ /* 0x000fe40000010008 */
[----:B------:R0:W5:Y:S03]  /*14ac0*/  LDL.LU R14, [R1+0x2e0] ;  /* 0x0002e000010e7983 */ /* 0x0001660000300800 */
[----:B------:R-:W-:Y:S01]  /*14ad0*/  F2FP.F16.F32.PACK_AB R235, R6, R7 ;  /* 0x0000000706eb723e */ /* 0x000fe200000000ff */
        /* <DEDUP_REMOVED lines=18> */
[----:B------:R-:W-:Y:S02]  /*14c00*/  F2FP.F16.F32.PACK_AB R235, R6, R4 ;  /* 0x0000000406eb723e */ /* 0x000fe400000000ff */
        /* <DEDUP_REMOVED lines=13> */
[----:B------:R-:W-:Y:S01]  /*14ce0*/  F2FP.F16.F32.PACK_AB R232, R232, R4 ;  /* 0x00000004e8e8723e */ /* 0x000fe200000000ff */
[----:B---3--:R-:W-:-:S02]  /*14cf0*/  FFMA.FTZ R234, R251, R234, R250 ;  /* 0x000000eafbea7223 */ /* 0x008fc400000100fa */
[----:B------:R-:W1:Y:S01]  /*14d00*/  LDC.64 R250, c[0x0][0x430] ;  /* 0x00010c00fffa7b82 */ /* 0x000e620000000a00 */
[----:B--2---:R-:W-:Y:S02]  /*14d10*/  FFMA.FTZ R2, R2, R252, R249 ;  /* 0x000000fc02027223 */ /* 0x004fe400000100f9 */
[----:B------:R-:W-:-:S03]  /*14d20*/  F2FP.F16.F32.PACK_AB R234, R234, R7 ;  /* 0x00000007eaea723e */ /* 0x000fc600000000ff */
[----:B------:R-:W-:Y:S01]  /*14d30*/  F2FP.F16.F32.PACK_AB R233, R2, R6 ;  /* 0x0000000602e9723e */ /* 0x000fe200000000ff */
[----:B-1----:R-:W-:-:S05]  /*14d40*/  IMAD.WIDE.U32 R4, R5, 0x10, R250 ;  /* 0x0000001005047825 */ /* 0x002fca00078e00fa */
[----:B------:R0:W-:Y:S02]  /*14d50*/  STG.E.128 desc[UR6][R4.64], R232 ;  /* 0x000000e804007986 */ /* 0x0001e4000c101d06 */
.L_x_37787:
[----:B------:R-:W-:Y:S05]  /*14d60*/  BSYNC.RECONVERGENT B0 ;  /* 0x0000000000007941 */ /* 0x000fea0003800200 */
.L_x_37786:
[----:B0-----:R-:W0:Y:S02]  /*14d70*/  LDC.64 R4, c[0x0][0x380] ;  /* 0x0000e000ff047b82 */ /* 0x001e240000000a00 */
[----:B0-----:R-:W-:-:S04]  /*14d80*/  LEA R248, R4, R248, 0x2 ;  /* 0x000000f804f87211 */ /* 0x001fc800078e10ff */
[----:B------:R-:W-:-:S13]  /*14d90*/  ISETP.GE.AND P0, PT, R248, R5, PT ;  /* 0x00000005f800720c */ /* 0x000fda0003f06270 */
[----:B------:R-:W-:Y:S05]  /*14da0*/  @!P0 BRA `(.L_x_37788) ;  /* 0xffffff74008c8947 */ /* 0x000fea000383ffff */
[----:B------:R-:W-:Y:S05]  /*14db0*/  EXIT ;  /* 0x000000000000794d */ /* 0x000fea0003800000 */
.L_x_37767:
        /* <DEDUP_REMOVED lines=8> */
.L_x_37790:
[----:B------:R-:W-:Y:S05]  /*14e40*/  BSYNC B0 ;  /* 0x0000000000007941 */ /* 0x000fea0003800000 */
.L_x_37789:
        /* <DEDUP_REMOVED lines=9> */
.L_x_37791:
[----:B------:R-:W-:Y:S02]  /*14ee0*/  HFMA2 R7, -RZ, RZ, 0, 2.384185791015625e-07 ;  /* 0x00000004ff077431 */ /* 0x000fe400000001ff */
[----:B------:R-:W-:Y:S01]  /*14ef0*/  FADD.FTZ R6, R6, R2 ;  /* 0x0000000206067221 */ /* 0x000fe20000010000 */
[----:B------:R-:W-:-:S04]  /*14f00*/  MOV R2, 0xffffffff ;  /* 0xffffffff00027802 */ /* 0x000fc80000000f00 */
[----:B------:R-:W-:-:S07]  /*14f10*/  MOV R233, R6 ;  /* 0x0000000600e97202 */ /* 0x000fce0000000f00 */
[----:B------:R-:W-:Y:S05]  /*14f20*/  WARPSYNC.COLLECTIVE R2, `(.L_x_37792) ;  /* 0x0000000002087348 */ /* 0x000fea0003c00000 */
[----:B------:R0:W1:Y:S02]  /*14f30*/  SHFL.BFLY P6, R2, R233, R7, R4 ;  /* 0x0c000007e9027389 */ /* 0x00006400000c0004 */
[----:B01----:R-:W-:Y:S05]  /*14f40*/  ENDCOLLECTIVE ;  /* 0x000000000000791b */ /* 0x003fea0003800000 */
.L_x_37792:
[----:B------:R-:W-:Y:S02]  /*14f50*/  HFMA2 R7, -RZ, RZ, 0, 4.76837158203125e-07 ;  /* 0x00000008ff077431 */ /* 0x000fe400000001ff */
[----:B------:R-:W-:Y:S01]  /*14f60*/  FADD.FTZ R6, R6, R2 ;  /* 0x0000000206067221 */ /* 0x000fe20000010000 */
[----:B------:R-:W-:-:S04]  /*14f70*/  MOV R2, 0xffffffff ;  /* 0xffffffff00027802 */ /* 0x000fc80000000f00 */
[----:B------:R-:W-:-:S07]  /*14f80*/  MOV R233, R6 ;  /* 0x0000000600e97202 */ /* 0x000fce0000000f00 */
[----:B------:R-:W-:Y:S05]  /*14f90*/  WARPSYNC.COLLECTIVE R2, `(.L_x_37793) ;  /* 0x0000000002087348 */ /* 0x000fea0003c00000 */
[----:B------:R0:W1:Y:S02]  /*14fa0*/  SHFL.BFLY P6, R2, R233, R7, R4 ;  /* 0x0c000007e9027389 */ /* 0x00006400000c0004 */
[----:B01----:R-:W-:Y:S05]  /*14fb0*/  ENDCOLLECTIVE ;  /* 0x000000000000791b */ /* 0x003fea0003800000 */
.L_x_37793:
[----:B------:R-:W-:Y:S02]  /*14fc0*/  HFMA2 R7, -RZ, RZ, 0, 9.5367431640625e-07 ;  /* 0x00000010ff077431 */ /* 0x000fe400000001ff */
[----:B------:R-:W-:Y:S01]  /*14fd0*/  FADD.FTZ R6, R6, R2 ;  /* 0x0000000206067221 */ /* 0x000fe20000010000 */
[----:B------:R-:W-:-:S04]  /*14fe0*/  MOV R2, 0xffffffff ;  /* 0xffffffff00027802 */ /* 0x000fc80000000f00 */
[----:B------:R-:W-:-:S07]  /*14ff0*/  MOV R233, R6 ;  /* 0x0000000600e97202 */ /* 0x000fce0000000f00 */
[----:B------:R-:W-:Y:S05]  /*15000*/  WARPSYNC.COLLECTIVE R2, `(.L_x_37794) ;  /* 0x0000000002087348 */ /* 0x000fea0003c00000 */
[----:B------:R0:W1:Y:S02]  /*15010*/  SHFL.BFLY P6, R2, R233, R7, R4 ;  /* 0x0c000007e9027389 */ /* 0x00006400000c0004 */
[----:B01----:R-:W-:Y:S05]  /*15020*/  ENDCOLLECTIVE ;  /* 0x000000000000791b */ /* 0x003fea0003800000 */
.L_x_37794:
        /* <DEDUP_REMOVED lines=174> */
.L_x_37795:
[----:B------:R-:W-:Y:S02]  /*15b10*/  HFMA2 R7, -RZ, RZ, 0, 1.1920928955078125e-07 ;  /* 0x00000002ff077431 */ /* 0x000fe400000001ff */
[----:B------:R-:W-:Y:S01]  /*15b20*/  FADD.FTZ R232, R232, R2 ;  /* 0x00000002e8e87221 */ /* 0x000fe20000010000 */
[----:B------:R-:W-:-:S04]  /*15b30*/  MOV R2, 0xffffffff ;  /* 0xffffffff00027802 */ /* 0x000fc80000000f00 */
[----:B------:R-:W-:-:S07]  /*15b40*/  MOV R233, R232 ;  /* 0x000000e800e97202 */ /* 0x000fce0000000f00 */
[----:B------:R-:W-:Y:S05]  /*15b50*/  WARPSYNC.COLLECTIVE R2, `(.L_x_37796) ;  /* 0x0000000002087348 */ /* 0x000fea0003c00000 */
[----:B------:R0:W1:Y:S02]  /*15b60*/  SHFL.BFLY P6, R2, R233, R7, R4 ;  /* 0x0c000007e9027389 */ /* 0x00006400000c0004 */
[----:B01----:R-:W-:Y:S05]  /*15b70*/  ENDCOLLECTIVE ;  /* 0x000000000000791b */ /* 0x003fea0003800000 */
.L_x_37796:
[----:B------:R-:W-:Y:S02]  /*15b80*/  HFMA2 R7, -RZ, RZ, 0, 2.384185791015625e-07 ;  /* 0x00000004ff077431 */ /* 0x000fe400000001ff */
[----:B------:R-:W-:Y:S01]  /*15b90*/  FADD.FTZ R232, R232, R2 ;  /* 0x00000002e8e87221 */ /* 0x000fe20000010000 */
[----:B------:R-:W-:-:S04]  /*15ba0*/  MOV R2, 0xffffffff ;  /* 0xffffffff00027802 */ /* 0x000fc80000000f00 */
[----:B------:R-:W-:-:S07]  /*15bb0*/  MOV R233, R232 ;  /* 0x000000e800e97202 */ /* 0x000fce0000000f00 */
[----:B------:R-:W-:Y:S05]  /*15bc0*/  WARPSYNC.COLLECTIVE R2, `(.L_x_37797) ;  /* 0x0000000002087348 */ /* 0x000fea0003c00000 */
[----:B------:R0:W1:Y:S02]  /*15bd0*/  SHFL.BFLY P6, R2, R233, R7, R4 ;  /* 0x0c000007e9027389 */ /* 0x00006400000c0004 */
[----:B01----:R-:W-:Y:S05]  /*15be0*/  ENDCOLLECTIVE ;  /* 0x000000000000791b */ /* 0x003fea0003800000 */
.L_x_37797:
[----:B------:R-:W-:Y:S02]  /*15bf0*/  HFMA2 R7, -RZ, RZ, 0, 4.76837158203125e-07 ;  /* 0x00000008ff077431 */ /* 0x000fe400000001ff */
[----:B------:R-:W-:Y:S01]  /*15c00*/  FADD.FTZ R232, R232, R2 ;  /* 0x00000002e8e87221 */ /* 0x000fe20000010000 */
[----:B------:R-:W-:-:S04]  /*15c10*/  MOV R2, 0xffffffff ;  /* 0xffffffff00027802 */ /* 0x000fc80000000f00 */
[----:B------:R-:W-:-:S07]  /*15c20*/  MOV R233, R232 ;  /* 0x000000e800e97202 */ /* 0x000fce0000000f00 */
[----:B------:R-:W-:Y:S05]  /*15c30*/  WARPSYNC.COLLECTIVE R2, `(.L_x_37798) ;  /* 0x0000000002087348 */ /* 0x000fea0003c00000 */
[----:B------:R0:W1:Y:S02]  /*15c40*/  SHFL.BFLY P6, R2, R233, R7, R4 ;  /* 0x0c000007e9027389 */ /* 0x00006400000c0004 */
[----:B01----:R-:W-:Y:S05]  /*15c50*/  ENDCOLLECTIVE ;  /* 0x000000000000791b */ /* 0x003fea0003800000 */
.L_x_37798:
[----:B------:R-:W-:Y:S02]  /*15c60*/  HFMA2 R7, -RZ, RZ, 0, 9.5367431640625e-07 ;  /* 0x00000010ff077431 */ /* 0x000fe400000001ff */
[----:B------:R-:W-:Y:S01]  /*15c70*/  FADD.FTZ R232, R232, R2 ;  /* 0x00000002e8e87221 */ /* 0x000fe20000010000 */
[----:B------:R-:W-:-:S04]  /*15c80*/  MOV R2, 0xffffffff ;  /* 0xffffffff00027802 */ /* 0x000fc80000000f00 */
[----:B------:R-:W-:-:S07]  /*15c90*/  MOV R233, R232 ;  /* 0x000000e800e97202 */ /* 0x000fce0000000f00 */
[----:B------:R-:W-:Y:S05]  /*15ca0*/  WARPSYNC.COLLECTIVE R2, `(.L_x_37799) ;  /* 0x0000000002087348 */ /* 0x000fea0003c00000 */
[----:B------:R0:W1:Y:S02]  /*15cb0*/  SHFL.BFLY P6, R2, R233, R7, R4 ;  /* 0x0c000007e9027389 */ /* 0x00006400000c0004 */
[----:B01----:R-:W-:Y:S05]  /*15cc0*/  ENDCOLLECTIVE ;  /* 0x000000000000791b */ /* 0x003fea0003800000 */
.L_x_37799:
[----:B------:R-:W-:Y:S05]  /*15cd0*/  BRA `(.L_x_37800) ;  /* 0xffffffbc00c87947 */ /* 0x000fea000383ffff */
.L_x_37801:
        /* <DEDUP_REMOVED lines=10> */
.L_x_54484:


//--------------------- .text._ZN10layer_norm31ln_parallel_residual_fwd_kernelINS_13Kernel_traitsIf6__halffS2_fjLj2560ELj1ELj4ELj1ELj16ENS_18Kernel_traits_baseILj2560EfS2_fS2_fjLj128EEEEELb0ELb0ELb1EEEvNS_9FwdParamsE --------------------------
	.section	.text._ZN10layer_norm31ln_parallel_residual_fwd_kernelINS_13Kernel_traitsIf6__halffS2_fjLj2560ELj1ELj4ELj1ELj16ENS_18Kernel_traits_baseILj2560EfS2_fS2_fjLj128EEEEELb0ELb0ELb1EEEvNS_9FwdParamsE,"ax",@progbits
	.align	128
        .global         _ZN10layer_norm31ln_parallel_residual_fwd_kernelINS_13Kernel_traitsIf6__halffS2_fjLj2560ELj1ELj4ELj1ELj16ENS_18Kernel_traits_baseILj2560EfS2_fS2_fjLj128EEEEELb0ELb0ELb1EEEvNS_9FwdParamsE
        .type           _ZN10layer_norm31ln_parallel_residual_fwd_kernelINS_13Kernel_traitsIf6__halffS2_fjLj2560ELj1ELj4ELj1ELj16ENS_18Kernel_traits_baseILj2560EfS2_fS2_fjLj128EEEEELb0ELb0ELb1EEEvNS_9FwdParamsE,@function
        .size           _ZN10layer_norm31ln_parallel_residual_fwd_kernelINS_13Kernel_traitsIf6__halffS2_fjLj2560ELj1ELj4ELj1ELj16ENS_18Kernel_traits_baseILj2560EfS2_fS2_fjLj128EEEEELb0ELb0ELb1EEEvNS_9FwdParamsE,(.L_x_54485 - _ZN10layer_norm31ln_parallel_residual_fwd_kernelINS_13Kernel_traitsIf6__halffS2_fjLj2560ELj1ELj4ELj1ELj16ENS_18Kernel_traits_baseILj2560EfS2_fS2_fjLj128EEEEELb0ELb0ELb1EEEvNS_9FwdParamsE)
        .other          _ZN10layer_norm31ln_parallel_residual_fwd_kernelINS_13Kernel_traitsIf6__halffS2_fjLj2560ELj1ELj4ELj1ELj16ENS_18Kernel_traits_baseILj2560EfS2_fS2_fjLj128EEEEELb0ELb0ELb1EEEvNS_9FwdParamsE,@"STO_CUDA_ENTRY STV_DEFAULT"
_ZN10layer_norm31ln_parallel_residual_fwd_kernelINS_13Kernel_traitsIf6__halffS2_fjLj2560ELj1ELj4ELj1ELj16ENS_18Kernel_traits_baseILj2560EfS2_fS2_fjLj128EEEEELb0ELb0ELb1EEEvNS_9FwdParamsE:
.text._ZN10layer_norm31ln_parallel_residual_fwd_kernelINS_13Kernel_traitsIf6__halffS2_fjLj2560ELj1ELj4ELj1ELj16ENS_18Kernel_traits_baseILj2560EfS2_fS2_fjLj128EEEEELb0ELb0ELb1EEEvNS_9FwdParamsE:
        /* <DEDUP_REMOVED lines=217> */
[----:B---3--:R-:W-:Y:S02]  /*0d90*/  CS2R R98, SRZ ;  /* 0x0000000000627805 */ /* 0x008fe4000001ff00 */
[----:B------:R-:W-:Y:S02]  /*0da0*/  CS2R R96, SRZ ;  /* 0x0000000000607805 */ /* 0x000fe4000001ff00 */
[----:B----4-:R-:W-:-:S02]  /*0db0*/  CS2R R94, SRZ ;  /* 0x00000000005e7805 */ /* 0x010fc4000001ff00 */
[----:B------:R-:W-:Y:S02]  /*0dc0*/  CS2R R92, SRZ ;  /* 0x00000000005c7805 */ /* 0x000fe4000001ff00 */
[----:B-1----:R-:W-:Y:S02]  /*0dd0*/  CS2R R90, SRZ ;  /* 0x00000000005a7805 */ /* 0x002fe4000001ff00 */
[----:B------:R-:W-:Y:S01]  /*0de0*/  CS2R R88, SRZ ;  /* 0x0000000000587805 */ /* 0x000fe2000001ff00 */
[----:B--2---:R0:W-:Y:S04]  /*0df0*/  STL.64 [R1], R8 ;  /* 0x0000000801007387 */ /* 0x0041e80000100a00 */
[----:B------:R0:W-:Y:S01]  /*0e00*/  STL.64 [R1+0x8], R10 ;  /* 0x0000080a01007387 */ /* 0x0001e20000100a00 */
[----:B------:R-:W-:Y:S05]  /*0e10*/  BRA `(.L_x_37804) ;  /* 0x0000001c00cc7947 */ /* 0x000fea0003800000 */
.L_x_37803:
        /* <DEDUP_REMOVED lines=69> */
[----:B------:R-:W-:Y:S04]  /*1270*/  STL.64 [R1+0x168], R98 ;  /* 0x0001686201007387 */ /* 0x000fe80000100a00 */
[----:B----4-:R-:W-:Y:S04]  /*1280*/  STL.64 [R1+0x130], R92 ;  /* 0x0001305c01007387 */ /* 0x010fe80000100a00 */
[----:B------:R3:W-:Y:S04]  /*1290*/  STL.64 [R1+0x138], R94 ;  /* 0x0001385e01007387 */ /* 0x0007e80000100a00 */
[----:B------:R-:W-:Y:S04]  /*12a0*/  STL.64 [R1+0x120], R88 ;  /* 0x0001205801007387 */ /* 0x000fe80000100a00 */
[----:B------:R4:W-:Y:S04]  /*12b0*/  STL.64 [R1+0x128], R90 ;  /* 0x0001285a01007387 */ /* 0x0009e80000100a00 */
[----:B---3--:R0:W5:Y:S04]  /*12c0*/  LDG.E.128 R92, desc[UR6][R2.64+0x10] ;  /* 0x00001006025c7981 */ /* 0x008168000c1e1d00 */
[----:B------:R0:W5:Y:S04]  /*12d0*/  LDG.E.128 R96, desc[UR6][R2.64+0x400] ;  /* 0x0004000602607981 */ /* 0x000168000c1e1d00 */
        /* <DEDUP_REMOVED lines=42> */
.L_x_37802:
        /* <DEDUP_REMOVED lines=184> */
.L_x_37805:
        /* <DEDUP_REMOVED lines=197> */
.L_x_37804:
        /* <DEDUP_REMOVED lines=16> */
.L_x_37847:
        /* <DEDUP_REMOVED lines=33> */
.L_x_37807:
        /* <DEDUP_REMOVED lines=17> */
.L_x_37806:
        /* <DEDUP_REMOVED lines=28> */
.L_x_37809:
[--C-:B-----5:R-:W-:Y:S02]  /*3330*/  HADD2.F32 R0, -RZ, R68.reuse.H0_H0 ;  /* 0x20000044ff007230 */ /* 0x120fe40000004100 */
[----:B------:R-:W-:Y:S02]  /*3340*/  HADD2.F32 R2, -RZ, R68.H1_H1 ;  /* 0x30000044ff027230 */ /* 0x000fe40000004100 */
[--C-:B------:R-:W-:Y:S02]  /*3350*/  HADD2.F32 R4, -RZ, R84.reuse.H0_H0 ;  /* 0x20000054ff047230 */ /* 0x100fe40000004100 */
[----:B------:R-:W-:Y:S02]  /*3360*/  HADD2.F32 R3, -RZ, R84.H1_H1 ;  /* 0x30000054ff037230 */ /* 0x000fe40000004100 */
[----:B------:R-:W-:Y:S02]  /*3370*/  HADD2.F32 R9, -RZ, R87.H1_H1 ;  /* 0x30000057ff097230 */ /* 0x000fe40000004100 */
[----:B------:R-:W-:Y:S01]  /*3380*/  FADD.FTZ R8, R0, R4 ;  /* 0x0000000400087221 */ /* 0x000fe20000010000 */
[----:B------:R-:W-:-:S02]  /*3390*/  HADD2.F32 R0, -RZ, R69.H0_H0 ;  /* 0x20000045ff007230 */ /* 0x000fc40000004100 */
[----:B------:R-:W-:Y:S01]  /*33a0*/  FADD.FTZ R7, R2, R3 ;  /* 0x0000000302077221 */ /* 0x000fe20000010000 */
[----:B------:R-:W-:Y:S02]  /*33b0*/  HADD2.F32 R2, -RZ, R85.H0_H0 ;  /* 0x20000055ff027230 */ /* 0x000fe40000004100 */
[----:B------:R-:W-:Y:S01]  /*33c0*/  FADD.FTZ R72, R80, R8 ;  /* 0x0000000850487221 */ /* 0x000fe20000010000 */
[----:B------:R-:W-:Y:S02]  /*33d0*/  HADD2.F32 R3, -RZ, R70.H0_H0 ;  /* 0x20000046ff037230 */ /* 0x000fe40000004100 */
[----:B------:R-:W-:Y:S01]  /*33e0*/  FADD.FTZ R73, R81, R7 ;  /* 0x0000000751497221 */ /* 0x000fe20000010000 */
[----:B------:R-:W-:Y:S01]  /*33f0*/  FADD.FTZ R5, R0, R2 ;  /* 0x0000000200057221 */ /* 0x000fe20000010000 */
[----:B------:R-:W-:Y:S02]  /*3400*/  HADD2.F32 R0, -RZ, R69.H1_H1 ;  /* 0x30000045ff007230 */ /* 0x000fe40000004100 */
[----:B------:R-:W-:-:S02]  /*3410*/  HADD2.F32 R2, -RZ, R85.H1_H1 ;  /* 0x30000055ff027230 */ /* 0x000fc40000004100 */
[----:B------:R-:W-:-:S03]  /*3420*/  FADD.FTZ R74, R82, R5 ;  /* 0x00000005524a7221 */ /* 0x000fc60000010000 */
[----:B------:R-:W-:Y:S01]  /*3430*/  FADD.FTZ R6, R0, R2 ;  /* 0x0000000200067221 */ /* 0x000fe20000010000 */
[--C-:B------:R-:W-:Y:S02]  /*3440*/  HADD2.F32 R0, -RZ, R86.reuse.H0_H0 ;  /* 0x20000056ff007230 */ /* 0x100fe40000004100 */
[----:B------:R-:W-:Y:S02]  /*3450*/  HADD2.F32 R2, -RZ, R86.H1_H1 ;  /* 0x30000056ff027230 */ /* 0x000fe40000004100 */
[----:B------:R-:W-:Y:S01]  /*3460*/  FADD.FTZ R75, R83, R6 ;  /* 0x00000006534b7221 */ /* 0x000fe20000010000 */
[----:B------:R-:W-:Y:S01]  /*3470*/  FADD.FTZ R3, R3, R0 ;  /* 0x0000000003037221 */ /* 0x000fe20000010000 */
[----:B------:R-:W-:-:S03]  /*3480*/  HADD2.F32 R0, -RZ, R70.H1_H1 ;  /* 0x30000046ff007230 */ /* 0x000fc60000004100 */
[----:B------:R-:W-:Y:S02]  /*3490*/  FADD.FTZ R68, R76, R3 ;  /* 0x000000034c447221 */ /* 0x000fe40000010000 */
[----:B------:R-:W-:Y:S01]  /*34a0*/  FADD.FTZ R4, R0, R2 ;  /* 0x0000000200047221 */ /* 0x000fe20000010000 */
[----:B------:R-:W-:Y:S02]  /*34b0*/  HADD2.F32 R0, -RZ, R71.H0_H0 ;  /* 0x20000047ff007230 */ /* 0x000fe40000004100 */
[----:B------:R-:W-:Y:S02]  /*34c0*/  HADD2.F32 R2, -RZ, R87.H0_H0 ;  /* 0x20000057ff027230 */ /* 0x000fe40000004100 */
[----:B------:R-:W-:-:S03]  /*34d0*/  FADD.FTZ R69, R77, R4 ;  /* 0x000000044d457221 */ /* 0x000fc60000010000 */
[----:B------:R-:W-:Y:S01]  /*34e0*/  FADD.FTZ R0, R0, R2 ;  /* 0x0000000200007221 */ /* 0x000fe20000010000 */
[----:B------:R-:W-:-:S03]  /*34f0*/  HADD2.F32 R2, -RZ, R71.H1_H1 ;  /* 0x30000047ff027230 */ /* 0x000fc60000004100 */
[----:B------:R-:W-:Y:S02]  /*3500*/  FADD.FTZ R70, R78, R0 ;  /* 0x000000004e467221 */ /* 0x000fe40000010000 */
[----:B------:R-:W-:-:S04]  /*3510*/  FADD.FTZ R2, R2, R9 ;  /* 0x0000000902027221 */ /* 0x000fc80000010000 */
[----:B------:R-:W-:-:S07]  /*3520*/  FADD.FTZ R71, R79, R2 ;  /* 0x000000024f477221 */ /* 0x000fce0000010000 */
.L_x_37808:
        /* <DEDUP_REMOVED lines=15> */
[----:B0-----:R-:W-:-:S05]  /*3620*/  IMAD.WIDE.U32 R4, R3, 0x10, R236 ;  /* 0x0000001003047825 */ /* 0x001fca00078e00ec */
[----:B------:R2:W5:Y:S01]  /*3630*/  LDG.E.128 R60, desc[UR6][R4.64] ;  /* 0x00000006043c7981 */ /* 0x000562000c1e1d00 */
[----:B------:R-:W-:Y:S05]  /*3640*/  @!P1 BRA `(.L_x_37810) ;  /* 0x0000000000ec9947 */ /* 0x000fea0003800000 */
[----:B------:R-:W-:Y:S05]  /*3650*/  @!P0 BRA `(.L_x_37811) ;  /* 0x0000000000848947 */ /* 0x000fea0003800000 */
[--C-:B-----5:R-:W-:Y:S02]  /*3660*/  HADD2.F32 R0, -RZ, R60.reuse.H0_H0 ;  /* 0x2000003cff007230 */ /* 0x120fe40000004100 */
[----:B------:R-:W-:Y:S02]  /*3670*/  HADD2.F32 R2, -RZ, R60.H1_H1 ;  /* 0x3000003cff027230 */ /* 0x000fe40000004100 */
[--C-:B--2---:R-:W-:Y:S02]  /*3680*/  HADD2.F32 R5, -RZ, R84.reuse.H0_H0 ;  /* 0x20000054ff057230 */ /* 0x104fe40000004100 */
[----:B------:R-:W-:Y:S02]  /*3690*/  HADD2.F32 R4, -RZ, R84.H1_H1 ;  /* 0x30000054ff047230 */ /* 0x000fe40000004100 */
[----:B------:R-:W-:Y:S02]  /*36a0*/  HADD2.F32 R10, -RZ, R87.H1_H1 ;  /* 0x30000057ff0a7230 */ /* 0x000fe40000004100 */
[----:B------:R-:W-:Y:S01]  /*36b0*/  FADD.FTZ R9, R5, R0 ;  /* 0x0000000005097221 */ /* 0x000fe20000010000 */
[----:B------:R-:W-:-:S02]  /*36c0*/  HADD2.F32 R0, -RZ, R61.H0_H0 ;  /* 0x2000003dff007230 */ /* 0x000fc40000004100 */
[----:B------:R-:W-:Y:S01]  /*36d0*/  FADD.FTZ R8, R4, R2 ;  /* 0x0000000204087221 */ /* 0x000fe20000010000 */
[----:B------:R-:W-:Y:S02]  /*36e0*/  HADD2.F32 R2, -RZ, R85.H0_H0 ;  /* 0x20000055ff027230 */ /* 0x000fe40000004100 */
[----:B------:R-:W-:Y:S01]  /*36f0*/  FADD.FTZ R64, R80, R9 ;  /* 0x0000000950407221 */ /* 0x000fe20000010000 */
[----:B------:R-:W-:Y:S02]  /*3700*/  FADD.FTZ R65, R81, R8 ;  /* 0x0000000851417221 */ /* 0x000fe40000010000 */
[----:B------:R-:W-:Y:S01]  /*3710*/  FADD.FTZ R6, R2, R0 ;  /* 0x0000000002067221 */ /* 0x000fe20000010000 */
[----:B------:R-:W-:Y:S02]  /*3720*/  HADD2.F32 R0, -RZ, R61.H1_H1 ;  /* 0x3000003dff007230 */ /* 0x000fe40000004100 */
[----:B------:R-:W-:Y:S02]  /*3730*/  HADD2.F32 R2, -RZ, R85.H1_H1 ;  /* 0x30000055ff027230 */ /* 0x000fe40000004100 */
[----:B------:R-:W-:-:S03]  /*3740*/  FADD.FTZ R66, R82, R6 ;  /* 0x0000000652427221 */ /* 0x000fc60000010000 */
        /* <DEDUP_REMOVED lines=16> */
[----:B------:R-:W-:Y:S01]  /*3850*/  FADD.FTZ R63, R79, R2 ;  /* 0x000000024f3f7221 */ /* 0x000fe20000010000 */
[----:B------:R-:W-:Y:S06]  /*3860*/  BRA `(.L_x_37812) ;  /* 0x0000000000cc7947 */ /* 0x000fec0003800000 */
.L_x_37811:
[--C-:B-----5:R-:W-:Y:S02]  /*3870*/  HADD2.F32 R0, -RZ, R60.reuse.H0_H0 ;  /* 0x2000003cff007230 */ /* 0x120fe40000004100 */
[----:B------:R-:W-:Y:S02]  /*3880*/  HADD2.F32 R2, -RZ, R60.H1_H1 ;  /* 0x3000003cff027230 */ /* 0x000fe40000004100 */
[--C-:B--2---:R-:W-:Y:S02]  /*3890*/  HADD2.F32 R5, -RZ, R84.reuse.H0_H0 ;  /* 0x20000054ff057230 */ /* 0x104fe40000004100 */
        /* <DEDUP_REMOVED lines=22> */
.L_x_37810:
[----:B------:R-:W-:Y:S05]  /*3a00*/  @!P0 BRA `(.L_x_37813) ;  /* 0x0000000000448947 */ /* 0x000fea0003800000 */
[--C-:B-----5:R-:W-:Y:S02]  /*3a10*/  HADD2.F32 R8, -RZ, R60.reuse.H0_H0 ;  /* 0x2000003cff087230 */ /* 0x120fe40000004100 */
[----:B------:R-:W-:Y:S02]  /*3a20*/  HADD2.F32 R9, -RZ, R60.H1_H1 ;  /* 0x3000003cff097230 */ /* 0x000fe40000004100 */
[--C-:B--2---:R-:W-:Y:S02]  /*3a30*/  HADD2.F32 R6, -RZ, R61.reuse.H0_H0 ;  /* 0x2000003dff067230 */ /* 0x104fe40000004100 */
        /* <DEDUP_REMOVED lines=14> */
.L_x_37813:
        /* <DEDUP_REMOVED lines=8> */
.L_x_37812:
[----:B--2---:R-:W0:Y:S01]  /*3ba0*/  @P0 LDC.64 R4, c[0x0][0x3a0] ;  /* 0x0000e800ff040b82 */ /* 0x004e220000000a00 */
        /* <DEDUP_REMOVED lines=10> */
[----:B0-----:R-:W-:-:S05]  /*3c50*/  IMAD.WIDE.U32 R4, R2, 0x10, R236 ;  /* 0x0000001002047825 */ /* 0x001fca00078e00ec */
[----:B------:R2:W5:Y:S01]  /*3c60*/  LDG.E.128 R52, desc[UR6][R4.64] ;  /* 0x0000000604347981 */ /* 0x000562000c1e1d00 */
[----:B------:R-:W-:Y:S05]  /*3c70*/  @!P1 BRA `(.L_x_37814) ;  /* 0x0000000000ec9947 */ /* 0x000fea0003800000 */
[----:B------:R-:W-:Y:S05]  /*3c80*/  @!P0 BRA `(.L_x_37815) ;  /* 0x0000000000848947 */ /* 0x000fea0003800000 */
[----:B-----5:R-:W-:Y:S02]  /*3c90*/  HADD2.F32 R0, -RZ, R52.H0_H0 ;  /* 0x20000034ff007230 */ /* 0x020fe40000004100 */
[----:B--2---:R-:W-:Y:S02]  /*3ca0*/  HADD2.F32 R6, -RZ, R84.H0_H0 ;  /* 0x20000054ff067230 */ /* 0x004fe40000004100 */
        /* <DEDUP_REMOVED lines=31> */
.L_x_37815:
[--C-:B-----5:R-:W-:Y:S02]  /*3ea0*/  HADD2.F32 R0, -RZ, R52.reuse.H0_H0 ;  /* 0x20000034ff007230 */ /* 0x120fe40000004100 */
[----:B--2---:R-:W-:Y:S02]  /*3eb0*/  HADD2.F32 R4, -RZ, R52.H1_H1 ;  /* 0x30000034ff047230 */ /* 0x004fe40000004100 */
        /* <DEDUP_REMOVED lines=23> */
.L_x_37814:
        /* <DEDUP_REMOVED lines=18> */
.L_x_37817:
        /* <DEDUP_REMOVED lines=8> */
.L_x_37816:
[----:B--2---:R-:W0:Y:S01]  /*41d0*/  @P1 LDC.64 R4, c[0x0][0x398] ;  /* 0x0000e600ff041b82 */ /* 0x004e220000000a00 */
        /* <DEDUP_REMOVED lines=11> */
[----:B------:R2:W5:Y:S01]  /*4290*/  LDG.E.128 R44, desc[UR6][R4.64] ;  /* 0x00000006042c7981 */ /* 0x000562000c1e1d00 */
[----:B------:R-:W-:Y:S05]  /*42a0*/  @!P1 BRA `(.L_x_37818) ;  /* 0x0000000000ec9947 */ /* 0x000fea0003800000 */
[----:B------:R-:W-:Y:S05]  /*42b0*/  @!P0 BRA `(.L_x_37819) ;  /* 0x0000000000848947 */ /* 0x000fea0003800000 */
[----:B-----5:R-:W-:Y:S02]  /*42c0*/  HADD2.F32 R0, -RZ, R44.H1_H1 ;  /* 0x3000002cff007230 */ /* 0x020fe40000004100 */
[----:B--2---:R-:W-:Y:S02]  /*42d0*/  HADD2.F32 R5, -RZ, R84.H1_H1 ;  /* 0x30000054ff057230 */ /* 0x004fe40000004100 */
        /* <DEDUP_REMOVED lines=31> */
.L_x_37819:
[--C-:B--2--5:R-:W-:Y:S02]  /*44d0*/  HADD2.F32 R4, -RZ, R44.reuse.H0_H0 ;  /* 0x2000002cff047230 */ /* 0x124fe40000004100 */
        /* <DEDUP_REMOVED lines=24> */
.L_x_37818:
        /* <DEDUP_REMOVED lines=18> */
.L_x_37821:
        /* <DEDUP_REMOVED lines=8> */
.L_x_37820:
        /* <DEDUP_REMOVED lines=15> */
[--C-:B--2--5:R-:W-:Y:S02]  /*48f0*/  HADD2.F32 R4, -RZ, R36.reuse.H0_H0 ;  /* 0x20000024ff047230 */ /* 0x124fe40000004100 */
        /* <DEDUP_REMOVED lines=32> */
.L_x_37823:
[--C-:B--2--5:R-:W-:Y:S02]  /*4b00*/  HADD2.F32 R4, -RZ, R36.reuse.H0_H0 ;  /* 0x20000024ff047230 */ /* 0x124fe40000004100 */
        /* <DEDUP_REMOVED lines=24> */
.L_x_37822:
        /* <DEDUP_REMOVED lines=18> */
.L_x_37825:
        /* <DEDUP_REMOVED lines=8> */
.L_x_37824:
        /* <DEDUP_REMOVED lines=48> */
.L_x_37827:
        /* <DEDUP_REMOVED lines=25> */
.L_x_37826:
        /* <DEDUP_REMOVED lines=18> */
.L_x_37829:
        /* <DEDUP_REMOVED lines=8> */
.L_x_37828:
        /* <DEDUP_REMOVED lines=38> */
[----:B------:R-:W-:-:S02]  /*56c0*/  FADD.FTZ R20, R76, R6 ;  /* 0x000000064c147221 */ /* 0x000fc40000010000 */
        /* <DEDUP_REMOVED lines=9> */
.L_x_37831:
[--C-:B--2--5:R-:W-:Y:S02]  /*5760*/  HADD2.F32 R4, -RZ, R20.reuse.H0_H0 ;  /* 0x20000014ff047230 */ /* 0x124fe40000004100 */
        /* <DEDUP_REMOVED lines=24> */
.L_x_37830:
        /* <DEDUP_REMOVED lines=18> */
.L_x_37833:
        /* <DEDUP_REMOVED lines=8> */
.L_x_37832:
        /* <DEDUP_REMOVED lines=48> */
.L_x_37835:
        /* <DEDUP_REMOVED lines=25> */
.L_x_37834:
        /* <DEDUP_REMOVED lines=18> */
.L_x_37837:
        /* <DEDUP_REMOVED lines=8> */
.L_x_37836:
        /* <DEDUP_REMOVED lines=15> */
[--C-:B-----5:R-:W-:Y:S02]  /*61b0*/  HADD2.F32 R8, -RZ, R4.reuse.H0_H0 ;  /* 0x20000004ff087230 */ /* 0x120fe40000004100 */
[----:B------:R-:W-:Y:S02]  /*61c0*/  HADD2.F32 R4, -RZ, R4.H1_H1 ;  /* 0x30000004ff047230 */ /* 0x000fe40000004100 */
[--C-:B------:R-:W-:Y:S02]  /*61d0*/  HADD2.F32 R9, -RZ, R84.reuse.H1_H1 ;  /* 0x30000054ff097230 */ /* 0x100fe40000004100 */
[----:B------:R-:W-:Y:S02]  /*61e0*/  HADD2.F32 R10, -RZ, R84.H0_H0 ;  /* 0x20000054ff0a7230 */ /* 0x000fe40000004100 */
        /* <DEDUP_REMOVED lines=12> */
[--C-:B------:R-:W-:Y:S02]  /*62b0*/  HADD2.F32 R4, -RZ, R6.reuse.H0_H0 ;  /* 0x20000006ff047230 */ /* 0x100fe40000004100 */
[----:B------:R-:W-:Y:S01]  /*62c0*/  FADD.FTZ R11, R83, R11 ;  /* 0x0000000b530b7221 */ /* 0x000fe20000010000 */
[----:B------:R-:W-:Y:S02]  /*62d0*/  FADD.FTZ R10, R82, R10 ;  /* 0x0000000a520a7221 */ /* 0x000fe40000010000 */
        /* <DEDUP_REMOVED lines=11> */
[----:B------:R-:W-:-:S04]  /*6390*/  FADD.FTZ R7, R232, R7 ;  /* 0x00000007e8077221 */ /* 0x000fc80000010000 */
[----:B------:R-:W-:Y:S01]  /*63a0*/  FADD.FTZ R7, R79, R7 ;  /* 0x000000074f077221 */ /* 0x000fe20000010000 */
[----:B------:R-:W-:Y:S06]  /*63b0*/  BRA `(.L_x_37840) ;  /* 0x0000000000cc7947 */ /* 0x000fec0003800000 */
.L_x_37839:
        /* <DEDUP_REMOVED lines=9> */
[----:B------:R-:W-:Y:S02]  /*6450*/  HADD2.F32 R10, -RZ, R85.H0_H0 ;  /* 0x20000055ff0a7230 */ /* 0x000fe40000004100 */
[----:B------:R-:W-:Y:S02]  /*6460*/  HADD2.F32 R232, -RZ, R87.H0_H0 ;  /* 0x20000057ffe87230 */ /* 0x000fe40000004100 */
        /* <DEDUP_REMOVED lines=8> */
[--C-:B------:R-:W-:Y:S02]  /*64f0*/  HADD2.F32 R6, -RZ, R7.reuse.H0_H0 ;  /* 0x20000007ff067230 */ /* 0x100fe40000004100 */
[----:B------:R-:W-:-:S03]  /*6500*/  HADD2.F32 R7, -RZ, R7.H1_H1 ;  /* 0x30000007ff077230 */ /* 0x000fc60000004100 */
[----:B------:R-:W-:Y:S01]  /*6510*/  FADD.FTZ R6, R232, R6 ;  /* 0x00000006e8067221 */ /* 0x000fe20000010000 */
[----:B------:R-:W-:-:S05]  /*6520*/  HADD2.F32 R232, -RZ, R87.H1_H1 ;  /* 0x30000057ffe87230 */ /* 0x000fca0000004100 */
[----:B------:R-:W-:Y:S01]  /*6530*/  FADD.FTZ R7, R232, R7 ;  /* 0x00000007e8077221 */ /* 0x000fe20000010000 */
[----:B------:R-:W-:Y:S06]  /*6540*/  BRA `(.L_x_37840) ;  /* 0x0000000000687947 */ /* 0x000fec0003800000 */
.L_x_37838:
        /* <DEDUP_REMOVED lines=18> */
.L_x_37841:
        /* <DEDUP_REMOVED lines=8> */
.L_x_37840:
        /* <DEDUP_REMOVED lines=48> */
.L_x_37843:
        /* <DEDUP_REMOVED lines=25> */
.L_x_37842:
        /* <DEDUP_REMOVED lines=18> */
.L_x_37845:
        /* <DEDUP_REMOVED lines=8> */
.L_x_37844:
        /* <DEDUP_REMOVED lines=268> */
.L_x_37859:
        /* <DEDUP_REMOVED lines=48> */
[----:B------:R-:W-:-:S02]  /*80e0*/  F2FP.F16.F32.PACK_AB R72, R72, R74 ;  /* 0x0000004a4848723e */ /* 0x000fc400000000ff */
[----:B------:R-:W3:Y:S04]  /*80f0*/  LDL R74, [R1+0x164] ;  /* 0x00016400014a7983 */ /* 0x000ee80000100800 */
[----:B------:R-:W2:Y:S01]  /*8100*/  LDL R69, [R1+0x160] ;  /* 0x0001600001457983 */ /* 0x000ea20000100800 */
[----:B------:R-:W-:-:S03]  /*8110*/  FFMA.FTZ R73, R251, R77, R78 ;  /* 0x0000004dfb497223 */ /* 0x000fc6000001004e */
[----:B------:R-:W4:Y:S02]  /*8120*/  LDL R78, [R1+0x15c] ;  /* 0x00015c00014e7983 */ /* 0x000f240000100800 */
[----:B------:R-:W-:Y:S02]  /*8130*/  F2FP.F16.F32.PACK_AB R73, R73, R75 ;  /* 0x0000004b4949723e */ /* 0x000fe400000000ff */
[----:B------:R-:W4:Y:S04]  /*8140*/  LDL R77, [R1+0x154] ;  /* 0x00015400014d7983 */ /* 0x000f280000100800 */
[----:B------:R-:W4:Y:S01]  /*8150*/  LDL R75, [R1+0x16c] ;  /* 0x00016c00014b7983 */ /* 0x000f220000100800 */
[----:B---3--:R-:W-:Y:S01]  /*8160*/  FFMA.FTZ R68, R250, R74, R68 ;  /* 0x0000004afa447223 */ /* 0x008fe20000010044 */
[----:B--2---:R-:W-:-:S02]  /*8170*/  FFMA.FTZ R69, R249, R69, R82 ;  /* 0x00000045f9457223 */ /* 0x004fc40000010052 */
[----:B------:R0:W5:Y:S03]  /*8180*/  LDL.LU R82, [R1+0x2d8] ;  /* 0x0002d80001527983 */ /* 0x0001660000300800 */
[----:B------:R-:W-:Y:S02]  /*8190*/  F2FP.F16.F32.PACK_AB R74, R68, R69 ;  /* 0x00000045444a723e */ /* 0x000fe400000000ff */
        /* <DEDUP_REMOVED lines=25> */
[----:B------:R-:W-:Y:S01]  /*8330*/  F2FP.F16.F32.PACK_AB R71, R71, R70 ;  /* 0x000000464747723e */ /* 0x000fe200000000ff */
[----:B----4-:R-:W-:Y:S01]  /*8340*/  FFMA.FTZ R70, R249, R74, R92 ;  /* 0x0000004af9467223 */ /* 0x010fe2000001005c */
[----:B------:R-:W-:Y:S01]  /*8350*/  FFMA.FTZ R74, R76, R77, R89 ;  /* 0x0000004d4c4a7223 */ /* 0x000fe20000010059 */
[----:B------:R-:W-:Y:S01]  /*8360*/  FFMA.FTZ R68, R80, R68, R88 ;  /* 0x0000004450447223 */ /* 0x000fe20000010058 */
[----:B------:R-:W-:-:S04]  /*8370*/  FFMA.FTZ R72, R250, R75, R93 ;  /* 0x0000004bfa487223 */ /* 0x000fc8000001005d */
[----:B------:R-:W-:Y:S01]  /*8380*/  F2FP.F16.F32.PACK_AB R68, R74, R68 ;  /* 0x000000444a44723e */ /* 0x000fe200000000ff */
[----:B------:R-:W-:Y:S01]  /*8390*/  FFMA.FTZ R73, R251, R78, R91 ;  /* 0x0000004efb497223 */ /* 0x000fe2000001005b */
[----:B------:R-:W1:Y:S01]  /*83a0*/  LDC.64 R74, c[0x0][0x430] ;  /* 0x00010c00ff4a7b82 */ /* 0x000e620000000a00 */
[----:B------:R-:W-:Y:S01]  /*83b0*/  FFMA.FTZ R69, R79, R69, R90 ;  /* 0x000000454f457223 */ /* 0x000fe2000001005a */
[----:B------:R-:W-:Y:S01]  /*83c0*/  F2FP.F16.F32.PACK_AB R70, R72, R70 ;  /* 0x000000464846723e */ /* 0x000fe200000000ff */
[----:B------:R0:W5:Y:S03]  /*83d0*/  LDL.LU R80, [R1+0x2d0] ;  /* 0x0002d00001507983 */ /* 0x0001660000300800 */
[----:B------:R-:W-:Y:S01]  /*83e0*/  F2FP.F16.F32.PACK_AB R69, R73, R69 ;  /* 0x000000454945723e */ /* 0x000fe200000000ff */
        /* <DEDUP_REMOVED lines=27> */
[----:B------:R-:W-:Y:S01]  /*85a0*/  F2FP.F16.F32.PACK_AB R65, R66, R65 ;  /* 0x000000414241723e */ /* 0x000fe200000000ff */
[----:B------:R-:W-:Y:S01]  /*85b0*/  FADD.FTZ R66, -R242, R62 ;  /* 0x0000003ef2427221 */ /* 0x000fe20000010100 */
[----:B------:R0:W5:Y:S01]  /*85c0*/  LDL.LU R78, [R1+0x2c8] ;  /* 0x0002c800014e7983 */ /* 0x0001620000300800 */
[----:B------:R-:W-:-:S03]  /*85d0*/  FMUL.FTZ R62, R241, R60 ;  /* 0x0000003cf13e7220 */ /* 0x000fc60000410000 */
[----:B------:R-:W2:Y:S04]  /*85e0*/  LDL R60, [R1+0x120] ;  /* 0x00012000013c7983 */ /* 0x000ea80000100800 */
[----:B------:R-:W2:Y:S01]  /*85f0*/  LDL R61, [R1+0x1b0] ;  /* 0x0001b000013d7983 */ /* 0x000ea20000100800 */
[----:B------:R-:W-:-:S03]  /*8600*/  F2FP.F16.F32.PACK_AB R64, R67, R64 ;  /* 0x000000404340723e */ /* 0x000fc600000000ff */
        /* <DEDUP_REMOVED lines=11> */
[----:B------:R-:W-:Y:S01]  /*86c0*/  F2FP.F16.F32.PACK_AB R66, R67, R66 ;  /* 0x000000424342723e */ /* 0x000fe200000000ff */
[----:B------:R-:W3:Y:S01]  /*86d0*/  LDL R249, [R1+0xf8] ;  /* 0x0000f80001f97983 */ /* 0x000ee20000100800 */
[----:B------:R-:W-:Y:S01]  /*86e0*/  F2FP.F16.F32.PACK_AB R67, R61, R60 ;  /* 0x0000003c3d43723e */ /* 0x000fe200000000ff */
        /* <DEDUP_REMOVED lines=16> */
[----:B------:R-:W-:Y:S01]  /*87f0*/  F2FP.F16.F32.PACK_AB R63, R63, R60 ;  /* 0x0000003c3f3f723e */ /* 0x000fe200000000ff */
[----:B------:R-:W-:Y:S02]  /*8800*/  FFMA.FTZ R61, R71, R61, R98 ;  /* 0x0000003d473d7223 */ /* 0x000fe40000010062 */
[----:B------:R-:W3:Y:S04]  /*8810*/  LDL R72, [R1+0x1c0] ;  /* 0x0001c00001487983 */ /* 0x000ee80000100800 */
[----:B------:R-:W3:Y:S01]  /*8820*/  LDL R71, [R1+0x1c4] ;  /* 0x0001c40001477983 */ /* 0x000ee20000100800 */
[----:B------:R-:W-:Y:S01]  /*8830*/  FFMA.FTZ R65, R68, R65, R99 ;  /* 0x0000004144417223 */ /* 0x000fe20000010063 */
[----:B------:R-:W-:Y:S01]  /*8840*/  FFMA.FTZ R66, R69, R66, R97 ;  /* 0x0000004245427223 */ /* 0x000fe20000010061 */
[----:B------:R-:W-:Y:S01]  /*8850*/  F2FP.F16.F32.PACK_AB R62, R64, R62 ;  /* 0x0000003e403e723e */ /* 0x000fe200000000ff */
[C---:B------:R-:W-:Y:S01]  /*8860*/  FADD.FTZ R58, -R242.reuse, R58 ;  /* 0x0000003af23a7221 */ /* 0x040fe20000010100 */
[----:B------:R-:W-:Y:S01]  /*8870*/  FADD.FTZ R59, -R242, R59 ;  /* 0x0000003bf23b7221 */ /* 0x000fe20000010100 */
[----:B----4-:R-:W-:Y:S01]  /*8880*/  FFMA.FTZ R60, R70, R73, R96 ;  /* 0x00000049463c7223 */ /* 0x010fe20000010060 */
[----:B------:R-:W-:Y:S01]  /*8890*/  F2FP.F16.F32.PACK_AB R61, R65, R61 ;  /* 0x0000003d413d723e */ /* 0x000fe200000000ff */
[----:B------:R-:W3:Y:S04]  /*88a0*/  LDL R73, [R1+0xf0] ;  /* 0x0000f00001497983 */ /* 0x000ee80000100800 */
[----:B------:R-:W4:Y:S01]  /*88b0*/  LDL R70, [R1+0xf4] ;  /* 0x0000f40001467983 */ /* 0x000f220000100800 */
[----:B------:R-:W-:Y:S01]  /*88c0*/  F2FP.F16.F32.PACK_AB R60, R66, R60 ;  /* 0x0000003c423c723e */ /* 0x000fe200000000ff */
        /* <DEDUP_REMOVED lines=17> */
[----:B------:R-:W-:Y:S01]  /*89e0*/  F2FP.F16.F32.PACK_AB R57, R58, R57 ;  /* 0x000000393a39723e */ /* 0x000fe200000000ff */
        /* <DEDUP_REMOVED lines=14> */
[----:B------:R-:W-:Y:S02]  /*8ad0*/  F2FP.F16.F32.PACK_AB R56, R59, R56 ;  /* 0x000000383b38723e */ /* 0x000fe400000000ff */
[----:B------:R-:W4:Y:S04]  /*8ae0*/  LDL R71, [R1+0xcc] ;  /* 0x0000cc0001477983 */ /* 0x000f280000100800 */
[----:B------:R-:W3:Y:S04]  /*8af0*/  LDL R59, [R1+0xe4] ;  /* 0x0000e400013b7983 */ /* 0x000ee80000100800 */
[----:B------:R-:W4:Y:S01]  /*8b00*/  LDL R70, [R1+0xd0] ;  /* 0x0000d00001467983 */ /* 0x000f220000100800 */
[----:B------:R-:W-:-:S04]  /*8b10*/  FADD.FTZ R55, -R242, R55 ;  /* 0x00000037f2377221 */ /* 0x000fc80000010100 */
[----:B------:R-:W-:Y:S01]  /*8b20*/  FMUL.FTZ R55, R241, R55 ;  /* 0x00000037f1377220 */ /* 0x000fe20000410000 */
[----:B--2---:R-:W-:Y:S01]  /*8b30*/  FFMA.FTZ R58, R54, R58, R76 ;  /* 0x0000003a363a7223 */ /* 0x004fe2000001004c */
[----:B------:R-:W-:Y:S01]  /*8b40*/  FFMA.FTZ R52, R64, R249, R52 ;  /* 0x000000f940347223 */ /* 0x000fe20000010034 */
[----:B------:R0:W5:Y:S01]  /*8b50*/  LDL.LU R76, [R1+0x2c0] ;  /* 0x0002c000014c7983 */ /* 0x0001620000300800 */
[----:B------:R-:W-:-:S03]  /*8b60*/  FFMA.FTZ R54, R54, R68, R108 ;  /* 0x0000004436367223 */ /* 0x000fc6000001006c */
[----:B------:R-:W2:Y:S04]  /*8b70*/  LDL R249, [R1+0xa4] ;  /* 0x0000a40001f97983 */ /* 0x000ea80000100800 */
[----:B------:R-:W2:Y:S01]  /*8b80*/  LDL R68, [R1+0x8c] ;  /* 0x00008c0001447983 */ /* 0x000ea20000100800 */
[----:B------:R-:W-:-:S03]  /*8b90*/  FFMA.FTZ R3, R3, R66, R107 ;  /* 0x0000004203037223 */ /* 0x000fc6000001006b */
[----:B------:R-:W2:Y:S01]  /*8ba0*/  LDL R66, [R1+0x1e0] ;  /* 0x0001e00001427983 */ /* 0x000ea20000100800 */
[----:B---3--:R-:W-:Y:S01]  /*8bb0*/  FFMA.FTZ R59, R63, R59, R53 ;  /* 0x0000003b3f3b7223 */ /* 0x008fe20000010035 */
[----:B------:R-:W-:-:S04]  /*8bc0*/  FFMA.FTZ R53, R55, R73, R240 ;  /* 0x0000004937357223 */ /* 0x000fc800000100f0 */
[----:B------:R-:W-:Y:S01]  /*8bd0*/  F2FP.F16.F32.PACK_AB R58, R59, R58 ;  /* 0x0000003a3b3a723e */ /* 0x000fe200000000ff */
[----:B----4-:R-:W-:Y:S01]  /*8be0*/  FFMA.FTZ R55, R55, R71, R111 ;  /* 0x0000004737377223 */ /* 0x010fe2000001006f */
[----:B------:R-:W-:Y:S01]  /*8bf0*/  F2FP.F16.F32.PACK_AB R59, R53, R52 ;  /* 0x00000034353b723e */ /* 0x000fe200000000ff */
        /* <DEDUP_REMOVED lines=9> */
[----:B------:R-:W-:Y:S01]  /*8c90*/  F2FP.F16.F32.PACK_AB R55, R55, R52 ;  /* 0x000000343737723e */ /* 0x000fe200000000ff */
[----:B------:R-:W-:Y:S01]  /*8ca0*/  FFMA.FTZ R52, R61, R70, R104 ;  /* 0x000000463d347223 */ /* 0x000fe20000010068 */
[----:B------:R-:W-:Y:S01]  /*8cb0*/  F2FP.F16.F32.PACK_AB R54, R56, R54 ;  /* 0x000000363836723e */ /* 0x000fe200000000ff */
[----:B------:R-:W3:Y:S03]  /*8cc0*/  LDL R60, [R1+0x1f4] ;  /* 0x0001f400013c7983 */ /* 0x000ee60000100800 */
[----:B------:R-:W-:Y:S01]  /*8cd0*/  F2FP.F16.F32.PACK_AB R52, R57, R52 ;  /* 0x000000343934723e */ /* 0x000fe200000000ff */
        /* <DEDUP_REMOVED lines=9> */
[----:B------:R-:W-:Y:S01]  /*8d70*/  F2FP.F16.F32.PACK_AB R53, R3, R53 ;  /* 0x000000350335723e */ /* 0x000fe200000000ff */
[----:B------:R-:W-:-:S02]  /*8d80*/  IMAD.WIDE.U32 R2, R2, 0x10, R74 ;  /* 0x0000001002027825 */ /* 0x000fc400078e004a */
[----:B------:R-:W3:Y:S04]  /*8d90*/  LDL R62, [R1+0x1e8] ;  /* 0x0001e800013e7983 */ /* 0x000ee80000100800 */
[----:B------:R1:W-:Y:S04]  /*8da0*/  STG.E.128 desc[UR6][R2.64], R52 ;  /* 0x0000003402007986 */ /* 0x0003e8000c101d06 */
[----:B------:R-:W3:Y:S04]  /*8db0*/  LDL R61, [R1+0xb8] ;  /* 0x0000b800013d7983 */ /* 0x000ee80000100800 */
[----:B------:R-:W3:Y:S04]  /*8dc0*/  LDL R59, [R1+0x1ec] ;  /* 0x0001ec00013b7983 */ /* 0x000ee80000100800 */
[----:B------:R-:W3:Y:S01]  /*8dd0*/  LDL R58, [R1+0xbc] ;  /* 0x0000bc00013a7983 */ /* 0x000ee20000100800 */
[C---:B-1----:R-:W-:Y:S01]  /*8de0*/  FADD.FTZ R2, -R242.reuse, R44 ;  /* 0x0000002cf2027221 */ /* 0x042fe20000010100 */
[C---:B------:R-:W-:Y:S01]  /*8df0*/  FADD.FTZ R3, -R242.reuse, R45 ;  /* 0x0000002df2037221 */ /* 0x040fe20000010100 */
[C---:B------:R-:W-:Y:S01]  /*8e00*/  FADD.FTZ R45, -R242.reuse, R46 ;  /* 0x0000002ef22d7221 */ /* 0x040fe20000010100 */
[----:B------:R-:W-:-:S03]  /*8e10*/  FADD.FTZ R44, -R242, R47 ;  /* 0x0000002ff22c7221 */ /* 0x000fc60000010100 */
[C---:B------:R-:W-:Y:S01]  /*8e20*/  FMUL.FTZ R45, R241.reuse, R45 ;  /* 0x0000002df12d7220 */ /* 0x040fe20000410000 */
[C---:B------:R-:W-:Y:S01]  /*8e30*/  FMUL.FTZ R44, R241.reuse, R44 ;  /* 0x0000002cf12c7220 */ /* 0x040fe20000410000 */
[C---:B------:R-:W-:Y:S01]  /*8e40*/  FMUL.FTZ R52, R241.reuse, R2 ;  /* 0x00000002f1347220 */ /* 0x040fe20000410000 */
[----:B------:R-:W-:Y:S02]  /*8e50*/  FMUL.FTZ R3, R241, R3 ;  /* 0x00000003f1037220 */ /* 0x000fe40000410000 */
[----:B--2---:R-:W-:Y:S01]  /*8e60*/  FFMA.FTZ R54, R44, R68, R119 ;  /* 0x000000442c367223 */ /* 0x004fe20000010077 */
[----:B----4-:R-:W-:Y:S01]  /*8e70*/  FFMA.FTZ R2, R45, R73, R240 ;  /* 0x000000492d027223 */ /* 0x010fe200000100f0 */
[----:B------:R-:W-:Y:S01]  /*8e80*/  FADD.FTZ R55, -R242, R39 ;  /* 0x00000027f2377221 */ /* 0x000fe20000010100 */
[----:B---3--:R-:W-:Y:S01]  /*8e90*/  FFMA.FTZ R47, R44, R71, R72 ;  /* 0x000000472c2f7223 */ /* 0x008fe20000010048 */
[----:B------:R-:W-:-:S04]  /*8ea0*/  FFMA.FTZ R53, R3, R249, R60 ;  /* 0x000000f903357223 */ /* 0x000fc8000001003c */
[----:B------:R-:W-:Y:S01]  /*8eb0*/  F2FP.F16.F32.PACK_AB R47, R47, R2 ;  /* 0x000000022f2f723e */ /* 0x000fe200000000ff */
[----:B------:R-:W-:Y:S01]  /*8ec0*/  FADD.FTZ R2, -R242, R48 ;  /* 0x00000030f2027221 */ /* 0x000fe20000010100 */
[----:B------:R-:W-:Y:S01]  /*8ed0*/  FFMA.FTZ R46, R52, R56, R57 ;  /* 0x00000038342e7223 */ /* 0x000fe20000010039 */
[C---:B------:R-:W-:Y:S01]  /*8ee0*/  FADD.FTZ R44, -R242.reuse, R50 ;  /* 0x00000032f22c7221 */ /* 0x040fe20000010100 */
[C---:B------:R-:W-:Y:S01]  /*8ef0*/  FADD.FTZ R39, -R242.reuse, R35 ;  /* 0x00000023f2277221 */ /* 0x040fe20000010100 */
[----:B------:R-:W-:Y:S01]  /*8f00*/  FADD.FTZ R26, -R242, R26 ;  /* 0x0000001af21a7221 */ /* 0x000fe20000010100 */
[----:B------:R-:W-:Y:S01]  /*8f10*/  FFMA.FTZ R48, R52, R70, R116 ;  /* 0x0000004634307223 */ /* 0x000fe20000010074 */
[----:B------:R-:W-:Y:S01]  /*8f20*/  F2FP.F16.F32.PACK_AB R46, R53, R46 ;  /* 0x0000002e352e723e */ /* 0x000fe200000000ff */
[C---:B------:R-:W-:Y:S01]  /*8f30*/  FADD.FTZ R60, -R242.reuse, R42 ;  /* 0x0000002af23c7221 */ /* 0x040fe20000010100 */
[C---:B------:R-:W-:Y:S01]  /*8f40*/  FADD.FTZ R57, -R242.reuse, R37 ;  /* 0x00000025f2397221 */ /* 0x040fe20000010100 */
[----:B------:R-:W-:Y:S01]  /*8f50*/  FFMA.FTZ R52, R3, R67, R117 ;  /* 0x0000004303347223 */ /* 0x000fe20000010075 */
[C---:B------:R-:W-:Y:S01]  /*8f60*/  FADD.FTZ R3, -R242.reuse, R49 ;  /* 0x00000031f2037221 */ /* 0x040fe20000010100 */
[C---:B------:R-:W-:Y:S01]  /*8f70*/  FADD.FTZ R56, -R242.reuse, R38 ;  /* 0x00000026f2387221 */ /* 0x040fe20000010100 */
[C---:B------:R-:W-:Y:S01]  /*8f80*/  FADD.FTZ R35, -R242.reuse, R22 ;  /* 0x00000016f2237221 */ /* 0x040fe20000010100 */
[----:B------:R-:W-:Y:S01]  /*8f90*/  FFMA.FTZ R53, R45, R69, R118 ;  /* 0x000000452d357223 */ /* 0x000fe20000010076 */
[----:B------:R-:W-:Y:S01]  /*8fa0*/  FADD.FTZ R45, -R242, R51 ;  /* 0x00000033f22d7221 */ /* 0x000fe20000010100 */
[----:B------:R-:W-:Y:S01]  /*8fb0*/  F2FP.F16.F32.PACK_AB R50, R52, R48 ;  /* 0x000000303432723e */ /* 0x000fe200000000ff */
[C---:B------:R-:W-:Y:S01]  /*8fc0*/  FMUL.FTZ R49, R241.reuse, R2 ;  /* 0x00000002f1317220 */ /* 0x040fe20000410000 */
[C---:B------:R-:W-:Y:S01]  /*8fd0*/  FMUL.FTZ R48, R241.reuse, R3 ;  /* 0x00000003f1307220 */ /* 0x040fe20000410000 */
[----:B------:R-:W-:Y:S01]  /*8fe0*/  F2FP.F16.F32.PACK_AB R51, R54, R53 ;  /* 0x000000353633723e */ /* 0x000fe200000000ff */
[C---:B------:R-:W-:Y:S01]  /*8ff0*/  FMUL.FTZ R52, R241.reuse, R44 ;  /* 0x0000002cf1347220 */ /* 0x040fe20000410000 */
[----:B------:R-:W-:Y:S01]  /*9000*/  FMUL.FTZ R53, R241, R45 ;  /* 0x0000002df1357220 */ /* 0x000fe20000410000 */
[----:B------:R-:W-:Y:S01]  /*9010*/  FFMA.FTZ R44, R49, R65, R66 ;  /* 0x00000041312c7223 */ /* 0x000fe20000010042 */
[----:B------:R-:W-:Y:S01]  /*9020*/  FADD.FTZ R18, -R242, R18 ;  /* 0x00000012f2127221 */ /* 0x000fe20000010100 */
[----:B------:R-:W2:Y:S01]  /*9030*/  LDL R66, [R1+0x90] ;  /* 0x0000900001427983 */ /* 0x000ea20000100800 */
[----:B------:R-:W-:-:S03]  /*9040*/  FFMA.FTZ R45, R48, R63, R64 ;  /* 0x0000003f302d7223 */ /* 0x000fc60000010040 */
[----:B------:R-:W3:Y:S04]  /*9050*/  LDL R65, [R1+0x98] ;  /* 0x0000980001417983 */ /* 0x000ee80000100800 */
[----:B------:R-:W4:Y:S04]  /*9060*/  LDL R64, [R1+0x9c] ;  /* 0x00009c0001407983 */ /* 0x000f280000100800 */
[----:B------:R-:W4:Y:S01]  /*9070*/  LDL R63, [R1+0x94] ;  /* 0x00009400013f7983 */ /* 0x000f220000100800 */
[----:B------:R-:W-:Y:S01]  /*9080*/  FFMA.FTZ R2, R52, R61, R62 ;  /* 0x0000003d34027223 */ /* 0x000fe2000001003e */
[C---:B------:R-:W-:Y:S01]  /*9090*/  FADD.FTZ R54, -R242.reuse, R32 ;  /* 0x00000020f2367221 */ /* 0x040fe20000010100 */
[----:B------:R-:W-:Y:S01]  /*90a0*/  F2FP.F16.F32.PACK_AB R44, R45, R44 ;  /* 0x0000002c2d2c723e */ /* 0x000fe200000000ff */
[C---:B------:R-:W-:Y:S01]  /*90b0*/  FADD.FTZ R62, -R242.reuse, R40 ;  /* 0x00000028f23e7221 */ /* 0x040fe20000010100 */
[C---:B------:R-:W-:Y:S01]  /*90c0*/  FADD.FTZ R32, -R242.reuse, R30 ;  /* 0x0000001ef2207221 */ /* 0x040fe20000010100 */
[----:B------:R-:W4:Y:S01]  /*90d0*/  LDL R249, [R1+0x214] ;  /* 0x0002140001f97983 */ /* 0x000f220000100800 */
[----:B------:R-:W-:Y:S01]  /*90e0*/  FFMA.FTZ R3, R53, R58, R59 ;  /* 0x0000003a35037223 */ /* 0x000fe2000001003b */
[C---:B------:R-:W-:Y:S01]  /*90f0*/  FADD.FTZ R58, -R242.reuse, R36 ;  /* 0x00000024f23a7221 */ /* 0x040fe20000010100 */
[C---:B------:R-:W-:Y:S01]  /*9100*/  FADD.FTZ R36, -R242.reuse, R31 ;  /* 0x0000001ff2247221 */ /* 0x040fe20000010100 */
[C---:B------:R-:W-:Y:S01]  /*9110*/  FADD.FTZ R31, -R242.reuse, R25 ;  /* 0x00000019f21f7221 */ /* 0x040fe20000010100 */
[C---:B------:R-:W-:Y:S01]  /*9120*/  FADD.FTZ R30, -R242.reuse, R24 ;  /* 0x00000018f21e7221 */ /* 0x040fe20000010100 */
[----:B------:R-:W-:Y:S01]  /*9130*/  F2FP.F16.F32.PACK_AB R45, R3, R2 ;  /* 0x00000002032d723e */ /* 0x000fe200000000ff */
        /* <DEDUP_REMOVED lines=45> */
[----:B----4-:R-:W-:Y:S01]  /*9410*/  FFMA.FTZ R10, R53, R64, R115 ;  /* 0x00000040350a7223 */ /* 0x010fe20000010073 */
[----:B------:R-:W-:-:S04]  /*9420*/  FFMA.FTZ R19, R48, R63, R113 ;  /* 0x0000003f30137223 */ /* 0x000fc80000010071 */
[----:B------:R-:W-:Y:S01]  /*9430*/  F2FP.F16.F32.PACK_AB R49, R10, R5 ;  /* 0x000000050a31723e */ /* 0x000fe200000000ff */
[C---:B------:R-:W-:Y:S01]  /*9440*/  FADD.FTZ R52, -R242.reuse, R238 ;  /* 0x000000eef2347221 */ /* 0x040fe20000010100 */
[----:B------:R-:W-:Y:S01]  /*9450*/  FADD.FTZ R53, -R242, R239 ;  /* 0x000000eff2357221 */ /* 0x000fe20000010100 */
[----:B------:R-:W2:Y:S01]  /*9460*/  LDL R63, [R1+0x54] ;  /* 0x00005400013f7983 */ /* 0x000ea20000100800 */
[----:B------:R-:W-:Y:S01]  /*9470*/  F2FP.F16.F32.PACK_AB R48, R19, R4 ;  /* 0x000000041330723e */ /* 0x000fe200000000ff */
[----:B------:R-:W-:-:S04]  /*9480*/  IMAD.WIDE.U32 R4, R248, 0x10, R250 ;  /* 0x00000010f8047825 */ /* 0x000fc800078e00fa */
[----:B------:R-:W-:Y:S01]  /*9490*/  FADD.FTZ R10, -R242, R236 ;  /* 0x000000ecf20a7221 */ /* 0x000fe20000010100 */
[----:B------:R-:W3:Y:S04]  /*94a0*/  LDL R248, [R1+0x60] ;  /* 0x0000600001f87983 */ /* 0x000ee80000100800 */
[----:B------:R1:W-:Y:S04]  /*94b0*/  STG.E.128 desc[UR6][R4.64], R44 ;  /* 0x0000002c04007986 */ /* 0x0003e8000c101d06 */
[----:B------:R4:W-:Y:S04]  /*94c0*/  STG.E.128 desc[UR6][R28.64], R48 ;  /* 0x000000301c007986 */ /* 0x0009e8000c101d06 */
[----:B------:R-:W2:Y:S04]  /*94d0*/  LDL R236, [R1+0x218] ;  /* 0x0002180001ec7983 */ /* 0x000ea80000100800 */
[----:B------:R-:W2:Y:S04]  /*94e0*/  LDL R238, [R1+0x7c] ;  /* 0x00007c0001ee7983 */ /* 0x000ea80000100800 */
[----:B------:R-:W2:Y:S01]  /*94f0*/  LDL R242, [R1+0x78] ;  /* 0x0000780001f27983 */ /* 0x000ea20000100800 */
[C---:B-1----:R-:W-:Y:S01]  /*9500*/  FMUL.FTZ R45, R241.reuse, R61 ;  /* 0x0000003df12d7220 */ /* 0x042fe20000410000 */
[----:B------:R-:W-:-:S02]  /*9510*/  FMUL.FTZ R46, R241, R60 ;  /* 0x0000003cf12e7220 */ /* 0x000fc40000410000 */
[----:B------:R-:W2:Y:S04]  /*9520*/  LDL R61, [R1+0x74] ;  /* 0x00007400013d7983 */ /* 0x000ea80000100800 */
[----:B------:R-:W2:Y:S01]  /*9530*/  LDL R60, [R1+0x204] ;  /* 0x00020400013c7983 */ /* 0x000ea20000100800 */
[C---:B------:R-:W-:Y:S01]  /*9540*/  FMUL.FTZ R44, R241.reuse, R62 ;  /* 0x0000003ef12c7220 */ /* 0x040fe20000410000 */
[C---:B------:R-:W-:Y:S01]  /*9550*/  FMUL.FTZ R47, R241.reuse, R59 ;  /* 0x0000003bf12f7220 */ /* 0x040fe20000410000 */
[C---:B----4-:R-:W-:Y:S01]  /*9560*/  FMUL.FTZ R48, R241.reuse, R58 ;  /* 0x0000003af1307220 */ /* 0x050fe20000410000 */
        /* <DEDUP_REMOVED lines=30> */
[----:B------:R-:W4:Y:S01]  /*9750*/  LDL R240, [R1+0x228] ;  /* 0x0002280001f07983 */ /* 0x000f220000100800 */
[----:B------:R-:W-:Y:S01]  /*9760*/  FMUL.FTZ R4, R241, R9 ;  /* 0x00000009f1047220 */ /* 0x000fe20000410000 */
[----:B------:R-:W-:Y:S01]  /*9770*/  FFMA.FTZ R51, R51, R72, R127 ;  /* 0x0000004833337223 */ /* 0x000fe2000001007f */
[----:B------:R-:W-:Y:S01]  /*9780*/  FMUL.FTZ R9, R241, R11 ;  /* 0x0000000bf1097220 */ /* 0x000fe20000410000 */
[----:B------:R-:W-:Y:S01]  /*9790*/  FFMA.FTZ R49, R49, R71, R125 ;  /* 0x0000004731317223 */ /* 0x000fe2000001007d */
[C---:B------:R-:W-:Y:S01]  /*97a0*/  FMUL.FTZ R5, R241.reuse, R12 ;  /* 0x0000000cf1057220 */ /* 0x040fe20000410000 */
[C---:B------:R-:W-:Y:S01]  /*97b0*/  FMUL.FTZ R11, R241.reuse, R42 ;  /* 0x0000002af10b7220 */ /* 0x040fe20000410000 */
[C---:B------:R-:W-:Y:S01]  /*97c0*/  FMUL.FTZ R12, R241.reuse, R52 ;  /* 0x00000034f10c7220 */ /* 0x040fe20000410000 */
[----:B------:R-:W-:Y:S01]  /*97d0*/  FMUL.FTZ R42, R241, R53 ;  /* 0x00000035f12a7220 */ /* 0x000fe20000410000 */
[----:B------:R-:W4:Y:S01]  /*97e0*/  LDL R233, [R1+0x2c] ;  /* 0x00002c0001e97983 */ /* 0x000f220000100800 */
[----:B------:R-:W-:-:S03]  /*97f0*/  IMAD.WIDE.U32 R52, R245, 0x10, R250 ;  /* 0x00000010f5347825 */ /* 0x000fc600078e00fa */
[----:B------:R-:W4:Y:S04]  /*9800*/  LDL R234, [R1+0x23c] ;  /* 0x00023c0001ea7983 */ /* 0x000f280000100800 */
[----:B------:R-:W4:Y:S04]  /*9810*/  LDL R249, [R1+0x30] ;  /* 0x0000300001f97983 */ /* 0x000f280000100800 */
[----:B------:R-:W4:Y:S04]  /*9820*/  LDL R72, [R1+0x1c] ;  /* 0x00001c0001487983 */ /* 0x000f280000100800 */
[----:B------:R-:W4:Y:S01]  /*9830*/  LDL R71, [R1] ;  /* 0x0000000001477983 */ /* 0x000f220000100800 */
        /* <DEDUP_REMOVED lines=13> */
[----:B------:R-:W4:Y:S01]  /*9910*/  LDL R241, [R1+0x230] ;  /* 0x0002300001f17983 */ /* 0x000f220000100800 */
[----:B---3--:R-:W-:-:S03]  /*9920*/  FFMA.FTZ R22, R48, R248, R237 ;  /* 0x000000f830167223 */ /* 0x008fc600000100ed */
[----:B------:R-:W3:Y:S02]  /*9930*/  LDL R237, [R1+0x3c] ;  /* 0x00003c0001ed7983 */ /* 0x000ee40000100800 */
[----:B------:R-:W-:Y:S02]  /*9940*/  F2FP.F16.F32.PACK_AB R22, R25, R22 ;  /* 0x000000161916723e */ /* 0x000fe400000000ff */
[----:B------:R-:W3:Y:S01]  /*9950*/  LDL R248, [R1+0x224] ;  /* 0x0002240001f87983 */ /* 0x000ee20000100800 */
[----:B--2---:R-:W-:-:S03]  /*9960*/  FFMA.FTZ R23, R50, R235, R236 ;  /* 0x000000eb32177223 */ /* 0x004fc600000100ec */
[----:B------:R-:W2:Y:S01]  /*9970*/  LDL R236, [R1+0x234] ;  /* 0x0002340001ec7983 */ /* 0x000ea20000100800 */
[----:B------:R-:W-:-:S03]  /*9980*/  FFMA.FTZ R27, R45, R61, R60 ;  /* 0x0000003d2d1b7223 */ /* 0x000fc6000001003c */
[----:B------:R-:W2:Y:S01]  /*9990*/  LDL R235, [R1+0x24] ;  /* 0x0000240001eb7983 */ /* 0x000ea20000100800 */
[----:B------:R-:W1:Y:S01]  /*99a0*/  LDC.64 R60, c[0x0][0x430] ;  /* 0x00010c00ff3c7b82 */ /* 0x000e620000000a00 */
[----:B----4-:R-:W-:Y:S01]  /*99b0*/  FFMA.FTZ R26, R47, R238, R239 ;  /* 0x000000ee2f1a7223 */ /* 0x010fe200000100ef */
[----:B------:R-:W-:Y:S01]  /*99c0*/  FFMA.FTZ R21, R46, R242, R62 ;  /* 0x000000f22e157223 */ /* 0x000fe2000001003e */
[----:B------:R-:W-:Y:S01]  /*99d0*/  F2FP.F16.F32.PACK_AB R23, R24, R23 ;  /* 0x000000171817723e */ /* 0x000fe200000000ff */
[----:B------:R-:W-:-:S04]  /*99e0*/  IMAD.WIDE.U32 R24, R0, 0x10, R250 ;  /* 0x0000001000187825 */ /* 0x000fc800078e00fa */
[----:B------:R-:W-:Y:S01]  /*99f0*/  FFMA.FTZ R20, R44, R59, R58 ;  /* 0x0000003b2c147223 */ /* 0x000fe2000001003a */
[----:B------:R-:W-:Y:S01]  /*9a00*/  F2FP.F16.F32.PACK_AB R21, R26, R21 ;  /* 0x000000151a15723e */ /* 0x000fe200000000ff */
[----:B------:R-:W-:Y:S01]  /*9a10*/  FFMA.FTZ R44, R44, R232, R120 ;  /* 0x000000e82c2c7223 */ /* 0x000fe20000010078 */
[----:B------:R-:W-:Y:S01]  /*9a20*/  FFMA.FTZ R46, R46, R75, R122 ;  /* 0x0000004b2e2e7223 */ /* 0x000fe2000001007a */
[----:B------:R-:W-:Y:S01]  /*9a30*/  FFMA.FTZ R26, R48, R74, R124 ;  /* 0x0000004a301a7223 */ /* 0x000fe2000001007c */
[----:B------:R-:W-:Y:S01]  /*9a40*/  F2FP.F16.F32.PACK_AB R20, R27, R20 ;  /* 0x000000141b14723e */ /* 0x000fe200000000ff */
[----:B------:R-:W-:Y:S01]  /*9a50*/  FFMA.FTZ R27, R50, R73, R126 ;  /* 0x00000049321b7223 */ /* 0x000fe2000001007e */
[----:B------:R-:W-:Y:S01]  /*9a60*/  FFMA.FTZ R47, R47, R70, R123 ;  /* 0x000000462f2f7223 */ /* 0x000fe2000001007b */
[----:B------:R-:W-:Y:S01]  /*9a70*/  FFMA.FTZ R45, R45, R63, R121 ;  /* 0x0000003f2d2d7223 */ /* 0x000fe20000010079 */
[----:B------:R-:W4:Y:S04]  /*9a80*/  LDL R239, [R1+0x38] ;  /* 0x0000380001ef7983 */ /* 0x000f280000100800 */
[----:B------:R-:W3:Y:S01]  /*9a90*/  LDL R238, [R1+0x22c] ;  /* 0x00022c0001ee7983 */ /* 0x000ee20000100800 */
[----:B------:R-:W-:Y:S01]  /*9aa0*/  F2FP.F16.F32.PACK_AB R27, R51, R27 ;  /* 0x0000001b331b723e */ /* 0x000fe200000000ff */
[--C-:B------:R-:W-:Y:S01]  /*9ab0*/  IMAD.WIDE.U32 R50, R244, 0x10, R250.reuse ;  /* 0x00000010f4327825 */ /* 0x100fe200078e00fa */
[----:B------:R-:W-:Y:S01]  /*9ac0*/  F2FP.F16.F32.PACK_AB R26, R49, R26 ;  /* 0x0000001a311a723e */ /* 0x000fe200000000ff */
[----:B------:R0:W-:Y:S02]  /*9ad0*/  STG.E.128 desc[UR6][R24.64], R20 ;  /* 0x0000001418007986 */ /* 0x0001e4000c101d06 */
[----:B------:R-:W-:-:S02]  /*9ae0*/  IMAD.WIDE.U32 R48, R246, 0x10, R250 ;  /* 0x00000010f6307825 */ /* 0x000fc400078e00fa */
[----:B------:R-:W3:Y:S04]  /*9af0*/  LDL R232, [R1+0xc] ;  /* 0x00000c0001e87983 */ /* 0x000ee80000100800 */
[----:B------:R-:W3:Y:S04]  /*9b00*/  LDL R75, [R1+0x10] ;  /* 0x00001000014b7983 */ /* 0x000ee80000100800 */
[----:B------:R-:W3:Y:S04]  /*9b10*/  LDL R74, [R1+0x14] ;  /* 0x00001400014a7983 */ /* 0x000ee80000100800 */
[----:B------:R-:W3:Y:S01]  /*9b20*/  LDL R73, [R1+0x18] ;  /* 0x0000180001497983 */ /* 0x000ee20000100800 */
[----:B0-----:R-:W-:Y:S01]  /*9b30*/  F2FP.F16.F32.PACK_AB R25, R47, R46 ;  /* 0x0000002e2f19723e */ /* 0x001fe200000000ff */
[----:B-1----:R-:W-:Y:S01]  /*9b40*/  IMAD.WIDE.U32 R20, R0, 0x10, R60 ;  /* 0x0000001000147825 */ /* 0x002fe200078e003c */
[----:B------:R-:W-:Y:S01]  /*9b50*/  F2FP.F16.F32.PACK_AB R24, R45, R44 ;  /* 0x0000002c2d18723e */ /* 0x000fe200000000ff */
[----:B------:R-:W3:Y:S02]  /*9b60*/  LDL R23, [R1+0x28] ;  /* 0x0000280001177983 */ /* 0x000ee40000100800 */
[----:B------:R-:W-:-:S02]  /*9b70*/  IMAD.WIDE.U32 R46, R243, 0x10, R250 ;  /* 0x00000010f32e7825 */ /* 0x000fc400078e00fa */
[----:B------:R-:W3:Y:S02]  /*9b80*/  LDL R0, [R1+0x238] ;  /* 0x0002380001007983 */ /* 0x000ee40000100800 */
[----:B------:R-:W-:Y:S02]  /*9b90*/  IMAD.WIDE.U32 R44, R247, 0x10, R250 ;  /* 0x00000010f72c7825 */ /* 0x000fe400078e00fa */
[----:B------:R-:W3:Y:S04]  /*9ba0*/  LDL R251, [R1+0x8] ;  /* 0x0000080001fb7983 */ /* 0x000ee80000100800 */
[----:B------:R-:W3:Y:S04]  /*9bb0*/  LDL R250, [R1+0x220] ;  /* 0x0002200001fa7983 */ /* 0x000ee80000100800 */
[----:B------:R-:W3:Y:S04]  /*9bc0*/  LDL R22, [R1+0x20] ;  /* 0x0000200001167983 */ /* 0x000ee80000100800 */
[----:B------:R-:W3:Y:S04]  /*9bd0*/  LDL R70, [R1+0x4] ;  /* 0x0000040001467983 */ /* 0x000ee80000100800 */
[----:B------:R0:W-:Y:S04]  /*9be0*/  STG.E.128 desc[UR6][R20.64], R24 ;  /* 0x0000001814007986 */ /* 0x0001e8000c101d06 */
[----:B------:R-:W3:Y:S01]  /*9bf0*/  LDL R242, [R1+0x34] ;  /* 0x0000340001f27983 */ /* 0x000ee20000100800 */
[----:B0-----:R-:W-:-:S03]  /*9c00*/  FFMA.FTZ R24, R69, R233, R234 ;  /* 0x000000e945187223 */ /* 0x001fc600000100ea */
[----:B------:R-:W3:Y:S04]  /*9c10*/  LDL R234, [R1+0x254] ;  /* 0x0002540001ea7983 */ /* 0x000ee80000100800 */
[----:B------:R-:W3:Y:S01]  /*9c20*/  LDL R233, [R1+0x25c] ;  /* 0x00025c0001e97983 */ /* 0x000ee20000100800 */
[----:B--2---:R-:W-:-:S03]  /*9c30*/  FFMA.FTZ R25, R67, R235, R236 ;  /* 0x000000eb43197223 */ /* 0x004fc600000100ec */
[----:B------:R-:W2:Y:S04]  /*9c40*/  LDL R236, [R1+0x250] ;  /* 0x0002500001ec7983 */ /* 0x000ea80000100800 */
[----:B------:R-:W2:Y:S01]  /*9c50*/  LDL R235, [R1+0x258] ;  /* 0x0002580001eb7983 */ /* 0x000ea20000100800 */
[----:B----4-:R-:W-:-:S03]  /*9c60*/  FFMA.FTZ R21, R38, R239, R240 ;  /* 0x000000ef26157223 */ /* 0x010fc600000100f0 */
[----:B------:R-:W4:Y:S01]  /*9c70*/  LDL R240, [R1+0x240] ;  /* 0x0002400001f07983 */ /* 0x000f220000100800 */
[----:B---3--:R-:W-:-:S03]  /*9c80*/  FFMA.FTZ R26, R39, R237, R238 ;  /* 0x000000ed271a7223 */ /* 0x008fc600000100ee */
[----:B------:R-:W3:Y:S04]  /*9c90*/  LDL R239, [R1+0x244] ;  /* 0x0002440001ef7983 */ /* 0x000ee80000100800 */
[----:B------:R-:W2:Y:S04]  /*9ca0*/  LDL R238, [R1+0x248] ;  /* 0x0002480001ee7983 */ /* 0x000ea80000100800 */
[----:B------:R-:W2:Y:S01]  /*9cb0*/  LDL R237, [R1+0x24c] ;  /* 0x00024c0001ed7983 */ /* 0x000ea20000100800 */
[----:B------:R-:W-:Y:S01]  /*9cc0*/  FFMA.FTZ R27, R69, R232, R135 ;  /* 0x000000e8451b7223 */ /* 0x000fe20000010087 */
[----:B------:R-:W-:Y:S01]  /*9cd0*/  F2FP.F16.F32.PACK_AB R21, R26, R21 ;  /* 0x000000151a15723e */ /* 0x000fe200000000ff */
[----:B------:R-:W-:Y:S01]  /*9ce0*/  FFMA.FTZ R26, R66, R71, R132 ;  /* 0x00000047421a7223 */ /* 0x000fe20000010084 */
[----:B------:R-:W2:Y:S04]  /*9cf0*/  LDL R232, [R1+0x260] ;  /* 0x0002600001e87983 */ /* 0x000ea80000100800 */
[----:B------:R-:W2:Y:S01]  /*9d00*/  LDL R71, [R1+0x278] ;  /* 0x0002780001477983 */ /* 0x000ea20000100800 */
[C---:B------:R-:W-:Y:S01]  /*9d10*/  FFMA.FTZ R23, R68.reuse, R23, R0 ;  /* 0x0000001744177223 */ /* 0x040fe20000010000 */
[----:B------:R-:W-:Y:S01]  /*9d20*/  FFMA.FTZ R0, R68, R251, R134 ;  /* 0x000000fb44007223 */ /* 0x000fe20000010086 */
[----:B------:R-:W-:-:S04]  /*9d30*/  FFMA.FTZ R20, R28, R249, R250 ;  /* 0x000000f91c147223 */ /* 0x000fc800000100fa */
[----:B------:R-:W-:Y:S01]  /*9d40*/  F2FP.F16.F32.PACK_AB R27, R27, R0 ;  /* 0x000000001b1b723e */ /* 0x000fe200000000ff */
[----:B------:R-:W-:Y:S01]  /*9d50*/  FFMA.FTZ R0, R28, R75, R128 ;  /* 0x0000004b1c007223 */ /* 0x000fe20000010080 */
[----:B------:R-:W-:Y:S01]  /*9d60*/  FFMA.FTZ R28, R39, R72, R131 ;  /* 0x00000048271c7223 */ /* 0x000fe20000010083 */
[----:B------:R-:W-:Y:S01]  /*9d70*/  FFMA.FTZ R22, R66, R22, R241 ;  /* 0x0000001642167223 */ /* 0x000fe200000100f1 */
[----:B------:R-:W2:Y:S01]  /*9d80*/  LDL R72, [R1+0x274] ;  /* 0x0002740001487983 */ /* 0x000ea20000100800 */
[----:B------:R-:W-:Y:S01]  /*9d90*/  F2FP.F16.F32.PACK_AB R23, R24, R23 ;  /* 0x000000171817723e */ /* 0x000fe200000000ff */
[----:B------:R-:W-:Y:S02]  /*9da0*/  FFMA.FTZ R24, R29, R74, R129 ;  /* 0x0000004a1d187223 */ /* 0x000fe40000010081 */
[----:B------:R-:W-:Y:S01]  /*9db0*/  F2FP.F16.F32.PACK_AB R22, R25, R22 ;  /* 0x000000161916723e */ /* 0x000fe200000000ff */
[----:B------:R-:W-:Y:S01]  /*9dc0*/  FFMA.FTZ R25, R38, R73, R130 ;  /* 0x0000004926197223 */ /* 0x000fe20000010082 */
[----:B------:R-:W2:Y:S04]  /*9dd0*/  LDL R74, [R1+0x26c] ;  /* 0x00026c00014a7983 */ /* 0x000ea80000100800 */
[----:B------:R-:W2:Y:S01]  /*9de0*/  LDL R73, [R1+0x270] ;  /* 0x0002700001497983 */ /* 0x000ea20000100800 */
[----:B------:R-:W-:-:S03]  /*9df0*/  FFMA.FTZ R67, R67, R70, R133 ;  /* 0x0000004643437223 */ /* 0x000fc60000010085 */
[----:B------:R-:W2:Y:S04]  /*9e00*/  LDL R75, [R1+0x268] ;  /* 0x00026800014b7983 */ /* 0x000ea80000100800 */
[----:B------:R-:W2:Y:S01]  /*9e10*/  LDL R70, [R1+0x27c] ;  /* 0x00027c0001467983 */ /* 0x000ea20000100800 */
[----:B------:R-:W-:Y:S01]  /*9e20*/  FFMA.FTZ R68, R29, R242, R248 ;  /* 0x000000f21d447223 */ /* 0x000fe200000100f8 */
[----:B------:R-:W-:Y:S01]  /*9e30*/  F2FP.F16.F32.PACK_AB R24, R24, R0 ;  /* 0x000000001818723e */ /* 0x000fe200000000ff */
[----:B------:R-:W-:Y:S01]  /*9e40*/  FFMA.FTZ R0, R30, R198, R138 ;  /* 0x000000c61e007223 */ /* 0x000fe2000001008a */
[----:B------:R-:W-:Y:S02]  /*9e50*/  F2FP.F16.F32.PACK_AB R26, R67, R26 ;  /* 0x0000001a431a723e */ /* 0x000fe400000000ff */
[----:B------:R-:W-:Y:S01]  /*9e60*/  F2FP.F16.F32.PACK_AB R25, R28, R25 ;  /* 0x000000191c19723e */ /* 0x000fe200000000ff */
[C---:B------:R-:W-:Y:S01]  /*9e70*/  FFMA.FTZ R67, R34.reuse, R225, R234 ;  /* 0x000000e122437223 */ /* 0x040fe200000100ea */
[----:B------:R-:W-:Y:S01]  /*9e80*/  FFMA.FTZ R34, R34, R193, R141 ;  /* 0x000000c122227223 */ /* 0x000fe2000001008d */
[----:B------:R-:W2:Y:S01]  /*9e90*/  LDL R234, [R1+0x294] ;  /* 0x0002940001ea7983 */ /* 0x000ea20000100800 */
[----:B------:R-:W-:Y:S01]  /*9ea0*/  F2FP.F16.F32.PACK_AB R20, R68, R20 ;  /* 0x000000144414723e */ /* 0x000fe200000000ff */
[----:B------:R-:W-:-:S04]  /*9eb0*/  IMAD.WIDE.U32 R54, R246, 0x10, R60 ;  /* 0x00000010f6367825 */ /* 0x000fc800078e003c */
[----:B------:R-:W-:Y:S01]  /*9ec0*/  FFMA.FTZ R69, R36, R197, R137 ;  /* 0x000000c524457223 */ /* 0x000fe20000010089 */
[----:B------:R-:W2:Y:S04]  /*9ed0*/  LDL R68, [R1+0x264] ;  /* 0x0002640001447983 */ /* 0x000ea80000100800 */
[----:B------:R-:W-:Y:S04]  /*9ee0*/  STG.E.128 desc[UR6][R48.64], R20 ;  /* 0x0000001430007986 */ /* 0x000fe8000c101d06 */
[----:B------:R-:W-:Y:S01]  /*9ef0*/  STG.E.128 desc[UR6][R54.64], R24 ;  /* 0x0000001836007986 */ /* 0x000fe2000c101d06 */
[----:B----4-:R-:W-:-:S03]  /*9f00*/  FFMA.FTZ R39, R32, R228, R240 ;  /* 0x000000e420277223 */ /* 0x010fc600000100f0 */
[----:B------:R-:W4:Y:S01]  /*9f10*/  LDL R240, [R1+0x280] ;  /* 0x0002800001f07983 */ /* 0x000f220000100800 */
[----:B---3--:R-:W-:-:S03]  /*9f20*/  FFMA.FTZ R66, R36, R229, R239 ;  /* 0x000000e524427223 */ /* 0x008fc600000100ef */
[----:B------:R-:W3:Y:S01]  /*9f30*/  LDL R239, [R1+0x284] ;  /* 0x0002840001ef7983 */ /* 0x000ee20000100800 */
[----:B--2---:R-:W-:Y:S01]  /*9f40*/  FFMA.FTZ R29, R30, R230, R238 ;  /* 0x000000e61e1d7223 */ /* 0x004fe200000100ee */
[----:B------:R-:W-:Y:S01]  /*9f50*/  FFMA.FTZ R38, R31, R231, R237 ;  /* 0x000000e71f267223 */ /* 0x000fe200000100ed */
[----:B------:R-:W-:Y:S01]  /*9f60*/  F2FP.F16.F32.PACK_AB R28, R66, R39 ;  /* 0x00000027421c723e */ /* 0x000fe200000000ff */
[C---:B------:R-:W-:Y:S01]  /*9f70*/  FFMA.FTZ R30, R33.reuse, R224, R236 ;  /* 0x000000e0211e7223 */ /* 0x040fe200000100ec */
[----:B------:R-:W-:Y:S01]  /*9f80*/  FFMA.FTZ R33, R33, R192, R140 ;  /* 0x000000c021217223 */ /* 0x000fe2000001008c */
[----:B------:R-:W2:Y:S01]  /*9f90*/  LDL R238, [R1+0x290] ;  /* 0x0002900001ee7983 */ /* 0x000ea20000100800 */
[----:B------:R-:W-:Y:S01]  /*9fa0*/  F2FP.F16.F32.PACK_AB R29, R38, R29 ;  /* 0x0000001d261d723e */ /* 0x000fe200000000ff */
[----:B------:R-:W-:Y:S01]  /*9fb0*/  FFMA.FTZ R38, R35, R226, R235 ;  /* 0x000000e223267223 */ /* 0x000fe200000100eb */
[----:B------:R-:W-:Y:S01]  /*9fc0*/  FFMA.FTZ R39, R37, R227, R233 ;  /* 0x000000e325277223 */ /* 0x000fe200000100e9 */
[----:B------:R-:W2:Y:S01]  /*9fd0*/  LDL R236, [R1+0x288] ;  /* 0x0002880001ec7983 */ /* 0x000ea20000100800 */
[----:B------:R-:W-:-:S03]  /*9fe0*/  FFMA.FTZ R66, R31, R199, R139 ;  /* 0x000000c71f427223 */ /* 0x000fc6000001008b */
[----:B------:R-:W2:Y:S04]  /*9ff0*/  LDL R235, [R1+0x28c] ;  /* 0x00028c0001eb7983 */ /* 0x000ea80000100800 */
[----:B------:R-:W2:Y:S04]  /*a000*/  LDL R237, [R1+0x298] ;  /* 0x0002980001ed7983 */ /* 0x000ea80000100800 */
[----:B------:R-:W2:Y:S01]  /*a010*/  LDL R233, [R1+0x29c] ;  /* 0x00029c0001e97983 */ /* 0x000ea20000100800 */
[----:B------:R-:W-:Y:S02]  /*a020*/  F2FP.F16.F32.PACK_AB R34, R34, R33 ;  /* 0x000000212222723e */ /* 0x000fe400000000ff */
[----:B------:R-:W-:Y:S01]  /*a030*/  F2FP.F16.F32.PACK_AB R33, R66, R0 ;  /* 0x000000004221723e */ /* 0x000fe200000000ff */
[----:B------:R-:W-:-:S02]  /*a040*/  FFMA.FTZ R0, R40, R218, R71 ;  /* 0x000000da28007223 */ /* 0x000fc40000010047 */
[----:B------:R-:W2:Y:S01]  /*a050*/  LDL R71, [R1+0x2b4] ;  /* 0x0002b40001477983 */ /* 0x000ea20000100800 */
[----:B------:R-:W-:-:S03]  /*a060*/  FFMA.FTZ R66, R18, R217, R72 ;  /* 0x000000d912427223 */ /* 0x000fc60000010048 */
[----:B------:R-:W2:Y:S01]  /*a070*/  LDL R72, [R1+0x2b0] ;  /* 0x0002b00001487983 */ /* 0x000ea20000100800 */
[----:B------:R-:W-:Y:S02]  /*a080*/  F2FP.F16.F32.PACK_AB R30, R67, R30 ;  /* 0x0000001e431e723e */ /* 0x000fe400000000ff */
[----:B------:R-:W-:Y:S01]  /*a090*/  F2FP.F16.F32.PACK_AB R31, R39, R38 ;  /* 0x00000026271f723e */ /* 0x000fe200000000ff */
[----:B------:R-:W-:Y:S01]  /*a0a0*/  FFMA.FTZ R67, R17, R223, R74 ;  /* 0x000000df11437223 */ /* 0x000fe2000001004a */
[----:B------:R-:W-:Y:S01]  /*a0b0*/  FFMA.FTZ R35, R35, R194, R142 ;  /* 0x000000c223237223 */ /* 0x000fe2000001008e */
[----:B------:R-:W-:Y:S01]  /*a0c0*/  FFMA.FTZ R37, R37, R195, R143 ;  /* 0x000000c325257223 */ /* 0x000fe2000001008f */
[----:B------:R-:W2:Y:S01]  /*a0d0*/  LDL R74, [R1+0x2a8] ;  /* 0x0002a800014a7983 */ /* 0x000ea20000100800 */
[----:B------:R-:W-:-:S03]  /*a0e0*/  FFMA.FTZ R38, R64, R216, R73 ;  /* 0x000000d840267223 */ /* 0x000fc60000010049 */
[----:B------:R-:W2:Y:S01]  /*a0f0*/  LDL R73, [R1+0x2ac] ;  /* 0x0002ac0001497983 */ /* 0x000ea20000100800 */
[----:B------:R-:W-:Y:S01]  /*a100*/  FFMA.FTZ R36, R65, R220, R232 ;  /* 0x000000dc41247223 */ /* 0x000fe200000100e8 */
[----:B------:R-:W-:Y:S01]  /*a110*/  F2FP.F16.F32.PACK_AB R35, R37, R35 ;  /* 0x000000232523723e */ /* 0x000fe200000000ff */
[----:B------:R-:W-:Y:S01]  /*a120*/  FFMA.FTZ R37, R19, R222, R75 ;  /* 0x000000de13257223 */ /* 0x000fe2000001004b */
[----:B------:R-:W2:Y:S01]  /*a130*/  LDL R232, [R1+0x2a0] ;  /* 0x0002a00001e87983 */ /* 0x000ea20000100800 */
[----:B------:R-:W-:-:S03]  /*a140*/  FFMA.FTZ R39, R41, R219, R70 ;  /* 0x000000db29277223 */ /* 0x000fc60000010046 */
[----:B------:R0:W-:Y:S04]  /*a150*/  STG.E.128 desc[UR6][R52.64], R28 ;  /* 0x0000001c34007986 */ /* 0x0001e8000c101d06 */
[----:B------:R-:W2:Y:S04]  /*a160*/  LDL R75, [R1+0x2a4] ;  /* 0x0002a400014b7983 */ /* 0x000ea80000100800 */
[----:B------:R-:W2:Y:S04]  /*a170*/  LDL R70, [R1+0x2b8] ;  /* 0x0002b80001467983 */ /* 0x000ea80000100800 */
[----:B0-----:R-:W2:Y:S01]  /*a180*/  LDL R31, [R1+0x2bc] ;  /* 0x0002bc00011f7983 */ /* 0x001ea20000100800 */
        /* <DEDUP_REMOVED lines=13> */
[----:B------:R-:W-:Y:S01]  /*a260*/  FFMA.FTZ R0, R13, R176, R156 ;  /* 0x000000b00d007223 */ /* 0x000fe2000001009c */
[C---:B------:R-:W-:Y:S01]  /*a270*/  FFMA.FTZ R26, R14.reuse, R209, R234 ;  /* 0x000000d10e1a7223 */ /* 0x040fe200000100ea */
[----:B------:R-:W-:Y:S01]  /*a280*/  FFMA.FTZ R14, R14, R177, R157 ;  /* 0x000000b10e0e7223 */ /* 0x000fe2000001009d */
[----:B------:R-:W-:Y:S01]  /*a290*/  FFMA.FTZ R19, R16, R179, R159 ;  /* 0x000000b310137223 */ /* 0x000fe2000001009f */
[----:B------:R-:W-:Y:S01]  /*a2a0*/  FFMA.FTZ R32, R32, R196, R136 ;  /* 0x000000c420207223 */ /* 0x000fe20000010088 */
[----:B------:R-:W-:Y:S01]  /*a2b0*/  FFMA.FTZ R68, R43, R221, R68 ;  /* 0x000000dd2b447223 */ /* 0x000fe20000010044 */
[----:B------:R-:W-:Y:S01]  /*a2c0*/  IMAD.WIDE.U32 R62, R245, 0x10, R60 ;  /* 0x00000010f53e7825 */ /* 0x000fe200078e003c */
[----:B------:R-:W-:-:S02]  /*a2d0*/  F2FP.F16.F32.PACK_AB R37, R67, R37 ;  /* 0x000000254325723e */ /* 0x000fc400000000ff */
[----:B------:R-:W-:Y:S01]  /*a2e0*/  F2FP.F16.F32.PACK_AB R32, R69, R32 ;  /* 0x000000204520723e */ /* 0x000fe200000000ff */
[--C-:B------:R-:W-:Y:S01]  /*a2f0*/  IMAD.WIDE.U32 R56, R244, 0x10, R60.reuse ;  /* 0x00000010f4387825 */ /* 0x100fe200078e003c */
[----:B------:R-:W-:Y:S02]  /*a300*/  F2FP.F16.F32.PACK_AB R36, R68, R36 ;  /* 0x000000244424723e */ /* 0x000fe400000000ff */
[----:B------:R-:W-:Y:S01]  /*a310*/  F2FP.F16.F32.PACK_AB R38, R66, R38 ;  /* 0x000000264226723e */ /* 0x000fe200000000ff */
[--C-:B------:R-:W-:Y:S01]  /*a320*/  IMAD.WIDE.U32 R58, R243, 0x10, R60.reuse ;  /* 0x00000010f33a7825 */ /* 0x100fe200078e003c */
[----:B------:R0:W-:Y:S03]  /*a330*/  STG.E.128 desc[UR6][R62.64], R32 ;  /* 0x000000203e007986 */ /* 0x0001e6000c101d06 */
[----:B------:R-:W-:Y:S01]  /*a340*/  IMAD.WIDE.U32 R60, R247, 0x10, R60 ;  /* 0x00000010f73c7825 */ /* 0x000fe200078e003c */
[----:B------:R0:W-:Y:S04]  /*a350*/  STG.E.128 desc[UR6][R50.64], R36 ;  /* 0x0000002432007986 */ /* 0x0001e8000c101d06 */
[----:B------:R0:W-:Y:S01]  /*a360*/  STG.E.128 desc[UR6][R56.64], R20 ;  /* 0x0000001438007986 */ /* 0x0001e2000c101d06 */
[----:B----4-:R-:W-:Y:S01]  /*a370*/  FFMA.FTZ R17, R2, R212, R240 ;  /* 0x000000d402117223 */ /* 0x010fe200000100f0 */
[----:B---3--:R-:W-:-:S05]  /*a380*/  FFMA.FTZ R18, R3, R213, R239 ;  /* 0x000000d503127223 */ /* 0x008fca00000100ef */
[----:B------:R-:W-:Y:S01]  /*a390*/  F2FP.F16.F32.PACK_AB R24, R18, R17 ;  /* 0x000000111218723e */ /* 0x000fe200000000ff */
[----:B--2---:R-:W-:Y:S01]  /*a3a0*/  FFMA.FTZ R17, R13, R208, R238 ;  /* 0x000000d00d117223 */ /* 0x004fe200000100ee */
[----:B------:R-:W-:Y:S01]  /*a3b0*/  FFMA.FTZ R25, R4, R214, R236 ;  /* 0x000000d604197223 */ /* 0x000fe200000100ec */
[----:B------:R-:W-:Y:S01]  /*a3c0*/  FFMA.FTZ R27, R5, R215, R235 ;  /* 0x000000d7051b7223 */ /* 0x000fe200000100eb */
[----:B------:R-:W-:Y:S01]  /*a3d0*/  FFMA.FTZ R13, R15, R210, R237 ;  /* 0x000000d20f0d7223 */ /* 0x000fe200000100ed */
[----:B------:R-:W-:-:S03]  /*a3e0*/  FFMA.FTZ R18, R16, R211, R233 ;  /* 0x000000d310127223 */ /* 0x000fc600000100e9 */
[----:B------:R-:W-:Y:S01]  /*a3f0*/  F2FP.F16.F32.PACK_AB R25, R27, R25 ;  /* 0x000000191b19723e */ /* 0x000fe200000000ff */
[----:B------:R-:W-:Y:S01]  /*a400*/  FFMA.FTZ R16, R5, R183, R155 ;  /* 0x000000b705107223 */ /* 0x000fe2000001009b */
[----:B------:R-:W-:Y:S01]  /*a410*/  F2FP.F16.F32.PACK_AB R26, R26, R17 ;  /* 0x000000111a1a723e */ /* 0x000fe200000000ff */
[----:B------:R-:W-:Y:S01]  /*a420*/  FFMA.FTZ R17, R4, R182, R154 ;  /* 0x000000b604117223 */ /* 0x000fe2000001009a */
[----:B------:R-:W-:Y:S01]  /*a430*/  F2FP.F16.F32.PACK_AB R27, R18, R13 ;  /* 0x0000000d121b723e */ /* 0x000fe200000000ff */
[----:B------:R-:W-:Y:S01]  /*a440*/  FFMA.FTZ R13, R3, R181, R153 ;  /* 0x000000b5030d7223 */ /* 0x000fe20000010099 */
[----:B------:R-:W-:Y:S01]  /*a450*/  F2FP.F16.F32.PACK_AB R18, R14, R0 ;  /* 0x000000000e12723e */ /* 0x000fe200000000ff */
[----:B------:R-:W-:Y:S01]  /*a460*/  FFMA.FTZ R2, R2, R180, R152 ;  /* 0x000000b402027223 */ /* 0x000fe20000010098 */
[----:B------:R-:W-:Y:S01]  /*a470*/  FFMA.FTZ R3, R11, R201, R71 ;  /* 0x000000c90b037223 */ /* 0x000fe20000010047 */
[----:B------:R-:W-:Y:S01]  /*a480*/  F2FP.F16.F32.PACK_AB R17, R16, R17 ;  /* 0x000000111011723e */ /* 0x000fe200000000ff */
[----:B------:R-:W-:-:S02]  /*a490*/  FFMA.FTZ R0, R10, R200, R72 ;  /* 0x000000c80a007223 */ /* 0x000fc40000010048 */
[----:B------:R-:W-:-:S03]  /*a4a0*/  F2FP.F16.F32.PACK_AB R16, R13, R2 ;  /* 0x000000020d10723e */ /* 0x000fc600000000ff */
        /* <DEDUP_REMOVED lines=18> */
[----:B------:R-:W-:Y:S02]  /*a5d0*/  F2FP.F16.F32.PACK_AB R28, R15, R14 ;  /* 0x0000000e0f1c723e */ /* 0x000fe400000000ff */
[----:B------:R-:W-:Y:S01]  /*a5e0*/  F2FP.F16.F32.PACK_AB R6, R11, R6 ;  /* 0x000000060b06723e */ /* 0x000fe200000000ff */
[----:B------:R-:W-:Y:S01]  /*a5f0*/  FFMA.FTZ R10, R42, R203, R31 ;  /* 0x000000cb2a0a7223 */ /* 0x000fe2000001001f */
        /* <DEDUP_REMOVED lines=12> */
.L_x_37846:
        /* <DEDUP_REMOVED lines=8> */
.L_x_37849:
[----:B------:R-:W-:Y:S05]  /*a740*/  BSYNC B0 ;  /* 0x0000000000007941 */ /* 0x000fea0003800000 */
.L_x_37848:
        /* <DEDUP_REMOVED lines=8> */
.L_x_37850:
[----:B------:R-:W-:Y:S02]  /*a7d0*/  HFMA2 R250, -RZ, RZ, 0, 2.384185791015625e-07 ;  /* 0x00000004fffa7431 */ /* 0x000fe400000001ff */
[----:B------:R-:W-:Y:S01]  /*a7e0*/  FADD.FTZ R249, R249, R241 ;  /* 0x000000f1f9f97221 */ /* 0x000fe20000010000 */
[----:B------:R-:W-:-:S04]  /*a7f0*/  MOV R241, 0xffffffff ;  /* 0xffffffff00f17802 */ /* 0x000fc80000000f00 */
[----:B------:R-:W-:-:S07]  /*a800*/  MOV R251, R249 ;  /* 0x000000f900fb7202 */ /* 0x000fce0000000f00 */
[----:B------:R-:W-:Y:S05]  /*a810*/  WARPSYNC.COLLECTIVE R241, `(.L_x_37851) ;  /* 0x00000000f1087348 */ /* 0x000fea0003c00000 */
[----:B------:R0:W1:Y:S02]  /*a820*/  SHFL.BFLY P2, R241, R251, R250, R242 ;  /* 0x0c0000fafbf17389 */ /* 0x00006400000400f2 */
[----:B01----:R-:W-:Y:S05]  /*a830*/  ENDCOLLECTIVE ;  /* 0x000000000000791b */ /* 0x003fea0003800000 */
.L_x_37851:
[----:B------:R-:W-:Y:S02]  /*a840*/  HFMA2 R250, -RZ, RZ, 0, 4.76837158203125e-07 ;  /* 0x00000008fffa7431 */ /* 0x000fe400000001ff */
[----:B------:R-:W-:Y:S01]  /*a850*/  FADD.FTZ R249, R249, R241 ;  /* 0x000000f1f9f97221 */ /* 0x000fe20000010000 */
[----:B------:R-:W-:-:S04]  /*a860*/  MOV R241, 0xffffffff ;  /* 0xffffffff00f17802 */ /* 0x000fc80000000f00 */
[----:B------:R-:W-:-:S07]  /*a870*/  MOV R251, R249 ;  /* 0x000000f900fb7202 */ /* 0x000fce0000000f00 */
[----:B------:R-:W-:Y:S05]  /*a880*/  WARPSYNC.COLLECTIVE R241, `(.L_x_37852) ;  /* 0x00000000f1087348 */ /* 0x000fea0003c00000 */
[----:B------:R0:W1:Y:S02]  /*a890*/  SHFL.BFLY P2, R241, R251, R250, R242 ;  /* 0x0c0000fafbf17389 */ /* 0x00006400000400f2 */
[----:B01----:R-:W-:Y:S05]  /*a8a0*/  ENDCOLLECTIVE ;  /* 0x000000000000791b */ /* 0x003fea0003800000 */
.L_x_37852:
[----:B------:R-:W-:Y:S02]  /*a8b0*/  HFMA2 R250, -RZ, RZ, 0, 9.5367431640625e-07 ;  /* 0x00000010fffa7431 */ /* 0x000fe400000001ff */
[----:B------:R-:W-:Y:S01]  /*a8c0*/  FADD.FTZ R249, R249, R241 ;  /* 0x000000f1f9f97221 */ /* 0x000fe20000010000 */
[----:B------:R-:W-:-:S04]  /*a8d0*/  MOV R241, 0xffffffff ;  /* 0xffffffff00f17802 */ /* 0x000fc80000000f00 */
[----:B------:R-:W-:-:S07]  /*a8e0*/  MOV R251, R249 ;  /* 0x000000f900fb7202 */ /* 0x000fce0000000f00 */
[----:B------:R-:W-:Y:S05]  /*a8f0*/  WARPSYNC.COLLECTIVE R241, `(.L_x_37853) ;  /* 0x00000000f1087348 */ /* 0x000fea0003c00000 */
[----:B------:R0:W1:Y:S02]  /*a900*/  SHFL.BFLY P2, R241, R251, R250, R242 ;  /* 0x0c0000fafbf17389 */ /* 0x00006400000400f2 */
[----:B01----:R-:W-:Y:S05]  /*a910*/  ENDCOLLECTIVE ;  /* 0x000000000000791b */ /* 0x003fea0003800000 */
.L_x_37853:
        /* <DEDUP_REMOVED lines=169> */
.L_x_37854:
[----:B------:R-:W-:Y:S02]  /*b3b0*/  HFMA2 R250, -RZ, RZ, 0, 1.1920928955078125e-07 ;  /* 0x00000002fffa7431 */ /* 0x000fe400000001ff */
[----:B------:R-:W-:Y:S01]  /*b3c0*/  FADD.FTZ R251, R251, R241 ;  /* 0x000000f1fbfb7221 */ /* 0x000fe20000010000 */
[----:B------:R-:W-:-:S07]  /*b3d0*/  MOV R241, 0xffffffff ;  /* 0xffffffff00f17802 */ /* 0x000fce0000000f00 */
[----:B------:R-:W-:Y:S05]  /*b3e0*/  WARPSYNC.COLLECTIVE R241, `(.L_x_37855) ;  /* 0x00000000f1087348 */ /* 0x000fea0003c00000 */
[----:B------:R0:W1:Y:S02]  /*b3f0*/  SHFL.BFLY P2, R241, R251, R250, R242 ;  /* 0x0c0000fafbf17389 */ /* 0x00006400000400f2 */
[----:B01----:R-:W-:Y:S05]  /*b400*/  ENDCOLLECTIVE ;  /* 0x000000000000791b */ /* 0x003fea0003800000 */
.L_x_37855:
[----:B------:R-:W-:Y:S02]  /*b410*/  HFMA2 R250, -RZ, RZ, 0, 2.384185791015625e-07 ;  /* 0x00000004fffa7431 */ /* 0x000fe400000001ff */
[----:B------:R-:W-:Y:S01]  /*b420*/  FADD.FTZ R251, R251, R241 ;  /* 0x000000f1fbfb7221 */ /* 0x000fe20000010000 */
[----:B------:R-:W-:-:S07]  /*b430*/  MOV R241, 0xffffffff ;  /* 0xffffffff00f17802 */ /* 0x000fce0000000f00 */
[----:B------:R-:W-:Y:S05]  /*b440*/  WARPSYNC.COLLECTIVE R241, `(.L_x_37856) ;  /* 0x00000000f1087348 */ /* 0x000fea0003c00000 */
[----:B------:R0:W1:Y:S02]  /*b450*/  SHFL.BFLY P2, R241, R251, R250, R242 ;  /* 0x0c0000fafbf17389 */ /* 0x00006400000400f2 */
[----:B01----:R-:W-:Y:S05]  /*b460*/  ENDCOLLECTIVE ;  /* 0x000000000000791b */ /* 0x003fea0003800000 */
.L_x_37856:
[----:B------:R-:W-:Y:S02]  /*b470*/  HFMA2 R250, -RZ, RZ, 0, 4.76837158203125e-07 ;  /* 0x00000008fffa7431 */ /* 0x000fe400000001ff */
[----:B------:R-:W-:Y:S01]  /*b480*/  FADD.FTZ R251, R251, R241 ;  /* 0x000000f1fbfb7221 */ /* 0x000fe20000010000 */
[----:B------:R-:W-:-:S07]  /*b490*/  MOV R241, 0xffffffff ;  /* 0xffffffff00f17802 */ /* 0x000fce0000000f00 */
[----:B------:R-:W-:Y:S05]  /*b4a0*/  WARPSYNC.COLLECTIVE R241, `(.L_x_37857) ;  /* 0x00000000f1087348 */ /* 0x000fea0003c00000 */
[----:B------:R0:W1:Y:S02]  /*b4b0*/  SHFL.BFLY P2, R241, R251, R250, R242 ;  /* 0x0c0000fafbf17389 */ /* 0x00006400000400f2 */
[----:B01----:R-:W-:Y:S05]  /*b4c0*/  ENDCOLLECTIVE ;  /* 0x000000000000791b */ /* 0x003fea0003800000 */
.L_x_37857:
[----:B------:R-:W-:Y:S02]  /*b4d0*/  HFMA2 R250, -RZ, RZ, 0, 9.5367431640625e-07 ;  /* 0x00000010fffa7431 */ /* 0x000fe400000001ff */
[----:B------:R-:W-:Y:S01]  /*b4e0*/  FADD.FTZ R251, R251, R241 ;  /* 0x000000f1fbfb7221 */ /* 0x000fe20000010000 */
[----:B------:R-:W-:-:S07]  /*b4f0*/  MOV R241, 0xffffffff ;  /* 0xffffffff00f17802 */ /* 0x000fce0000000f00 */
[----:B------:R-:W-:Y:S05]  /*b500*/  WARPSYNC.COLLECTIVE R241, `(.L_x_37858) ;  /* 0x00000000f1087348 */ /* 0x000fea0003c00000 */
[----:B------:R0:W1:Y:S02]  /*b510*/  SHFL.BFLY P2, R241, R251, R250, R242 ;  /* 0x0c0000fafbf17389 */ /* 0x00006400000400f2 */
[----:B01----:R-:W-:Y:S05]  /*b520*/  ENDCOLLECTIVE ;  /* 0x000000000000791b */ /* 0x003fea0003800000 */
.L_x_37858:
[----:B------:R-:W-:Y:S05]  /*b530*/  BRA `(.L_x_37859) ;  /* 0xffffffc800287947 */ /* 0x000fea000383ffff */
.L_x_37860:
        /* <DEDUP_REMOVED lines=12> */
.L_x_54485:


//--------------------- .text._ZN10layer_norm31ln_parallel_residual_fwd_kernelINS_13Kernel_traitsIf6__halffS2_fjLj2560ELj1ELj4ELj1ELj16ENS_18Kernel_traits_baseILj2560EfS2_fS2_fjLj128EEEEELb0ELb1ELb0EEEvNS_9FwdParamsE --------------------------
	.section	.text._ZN10layer_norm31ln_parallel_residual_fwd_kernelINS_13Kernel_traitsIf6__halffS2_fjLj2560ELj1ELj4ELj1ELj16ENS_18Kernel_traits_baseILj2560EfS2_fS2_fjLj128EEEEELb0ELb1ELb0EEEvNS_9FwdParamsE,"ax",@progbits
	.align	128
        .global         _ZN10layer_norm31ln_parallel_residual_fwd_kernelINS_13Kernel_traitsIf6__halffS2_fjLj2560ELj1ELj4ELj1ELj16ENS_18Kernel_traits_baseILj2560EfS2_fS2_fjLj128EEEEELb0ELb1ELb0EEEvNS_9FwdParamsE
        .type           _ZN10layer_norm31ln_parallel_residual_fwd_kernelINS_13Kernel_traitsIf6__halffS2_fjLj2560ELj1ELj4ELj1ELj16ENS_18Kernel_traits_baseILj2560EfS2_fS2_fjLj128EEEEELb0ELb1ELb0EEEvNS_9FwdParamsE,@function
        .size           _ZN10layer_norm31ln_parallel_residual_fwd_kernelINS_13Kernel_traitsIf6__halffS2_fjLj2560ELj1ELj4ELj1ELj16ENS_18Kernel_traits_baseILj2560EfS2_fS2_fjLj128EEEEELb0ELb1ELb0EEEvNS_9FwdParamsE,(.L_x_54486 - _ZN10layer_norm31ln_parallel_residual_fwd_kernelINS_13Kernel_traitsIf6__halffS2_fjLj2560ELj1ELj4ELj1ELj16ENS_18Kernel_traits_baseILj2560EfS2_fS2_fjLj128EEEEELb0ELb1ELb0EEEvNS_9FwdParamsE)
        .other          _ZN10layer_norm31ln_parallel_residual_fwd_kernelINS_13Kernel_traitsIf6__halffS2_fjLj2560ELj1ELj4ELj1ELj16ENS_18Kernel_traits_baseILj2560EfS2_fS2_fjLj128EEEEELb0ELb1ELb0EEEvNS_9FwdParamsE,@"STO_CUDA_ENTRY STV_DEFAULT"
_ZN10layer_norm31ln_parallel_residual_fwd_kernelINS_13Kernel_traitsIf6__halffS2_fjLj2560ELj1ELj4ELj1ELj16ENS_18Kernel_traits_baseILj2560EfS2_fS2_fjLj128EEEEELb0ELb1ELb0EEEvNS_9FwdParamsE:
.text._ZN10layer_norm31ln_parallel_residual_fwd_kernelINS_13Kernel_traitsIf6__halffS2_fjLj2560ELj1ELj4ELj1ELj16ENS_18Kernel_traits_baseILj2560EfS2_fS2_fjLj128EEEEELb0ELb1ELb0EEEvNS_9FwdParamsE:
        /* <DEDUP_REMOVED lines=133> */
.L_x_37862:
        /* <DEDUP_REMOVED lines=117> */
.L_x_37863:
[----:B------:R-:W-:Y:S05]  /*0fa0*/  BSYNC.RECONVERGENT B0 ;  /* 0x0000000000007941 */ /* 0x000fea0003800200 */
.L_x_37861:
        /* <DEDUP_REMOVED lines=8> */
.L_x_37945:
        /* <DEDUP_REMOVED lines=38> */
.L_x_37867:
        /* <DEDUP_REMOVED lines=17> */
.L_x_37866:
        /* <DEDUP_REMOVED lines=28> */
.L_x_37869:
        /* <DEDUP_REMOVED lines=32> */
.L_x_37868:
[----:B------:R-:W0:Y:S01]  /*1760*/  LDC.64 R6, c[0x0][0x3a8] ;  /* 0x0000ea00ff067b82 */ /* 0x000e220000000a00 */
[C---:B------:R-:W-:Y:S01]  /*1770*/  IADD3 R2, PT, PT, R5.reuse, 0x20, RZ ;  /* 0x0000002005027810 */ /* 0x040fe20007ffe0ff */
[----:B0-----:R-:W-:-:S05]  /*1780*/  IMAD.WIDE.U32 R6, R5, 0x20, R6 ;  /* 0x0000002005067825 */ /* 0x001fca00078e0006 */
[----:B------:R0:W-:Y:S04]  /*1790*/  STG.E.128 desc[UR6][R6.64], R152 ;  /* 0x0000009806007986 */ /* 0x0001e8000c101d06 */
[----:B------:R0:W-:Y:S02]  /*17a0*/  STG.E.128 desc[UR6][R6.64+0x10], R156 ;  /* 0x0000109c06007986 */ /* 0x0001e4000c101d06 */
.L_x_37865:
[----:B------:R-:W-:Y:S05]  /*17b0*/  BSYNC.RECONVERGENT B0 ;  /* 0x0000000000007941 */ /* 0x000fea0003800200 */
.L_x_37864:
        /* <DEDUP_REMOVED lines=54> */
.L_x_37873:
        /* <DEDUP_REMOVED lines=25> */
.L_x_37872:
        /* <DEDUP_REMOVED lines=18> */
.L_x_37875:
        /* <DEDUP_REMOVED lines=8> */
.L_x_37874:
[----:B0-----:R-:W0:Y:S02]  /*1e50*/  LDC.64 R6, c[0x0][0x3a8] ;  /* 0x0000ea00ff067b82 */ /* 0x001e240000000a00 */
[C---:B0-----:R-:W-:Y:S01]  /*1e60*/  IMAD.WIDE.U32 R6, R2.reuse, 0x20, R6 ;  /* 0x0000002002067825 */ /* 0x041fe200078e0006 */
[----:B------:R-:W-:-:S04]  /*1e70*/  IADD3 R2, PT, PT, R2, 0x20, RZ ;  /* 0x0000002002027810 */ /* 0x000fc80007ffe0ff */
[----:B------:R1:W-:Y:S04]  /*1e80*/  STG.E.128 desc[UR6][R6.64], R160 ;  /* 0x000000a006007986 */ /* 0x0003e8000c101d06 */
[----:B------:R1:W-:Y:S02]  /*1e90*/  STG.E.128 desc[UR6][R6.64+0x10], R164 ;  /* 0x000010a406007986 */ /* 0x0003e4000c101d06 */
.L_x_37871:
[----:B------:R-:W-:Y:S05]  /*1ea0*/  BSYNC.RECONVERGENT B0 ;  /* 0x0000000000007941 */ /* 0x000fea0003800200 */
.L_x_37870:
        /* <DEDUP_REMOVED lines=54> */
.L_x_37879:
        /* <DEDUP_REMOVED lines=25> */
.L_x_37878:
        /* <DEDUP_REMOVED lines=18> */
.L_x_37881:
        /* <DEDUP_REMOVED lines=8> */
.L_x_37880:
[----:B0-----:R-:W0:Y:S02]  /*2540*/  LDC.64 R6, c[0x0][0x3a8] ;  /* 0x0000ea00ff067b82 */ /* 0x001e240000000a00 */
[C---:B0-----:R-:W-:Y:S01]  /*2550*/  IMAD.WIDE.U32 R6, R2.reuse, 0x20, R6 ;  /* 0x0000002002067825 */ /* 0x041fe200078e0006 */
[----:B------:R-:W-:-:S04]  /*2560*/  IADD3 R2, PT, PT, R2, 0x20, RZ ;  /* 0x0000002002027810 */ /* 0x000fc80007ffe0ff */
[----:B------:R2:W-:Y:S04]  /*2570*/  STG.E.128 desc[UR6][R6.64], R168 ;  /* 0x000000a806007986 */ /* 0x0005e8000c101d06 */
[----:B------:R2:W-:Y:S02]  /*2580*/  STG.E.128 desc[UR6][R6.64+0x10], R172 ;  /* 0x000010ac06007986 */ /* 0x0005e4000c101d06 */
.L_x_37877:
[----:B------:R-:W-:Y:S05]  /*2590*/  BSYNC.RECONVERGENT B0 ;  /* 0x0000000000007941 */ /* 0x000fea0003800200 */
.L_x_37876:
        /* <DEDUP_REMOVED lines=54> */
.L_x_37885:
        /* <DEDUP_REMOVED lines=25> */
.L_x_37884:
        /* <DEDUP_REMOVED lines=18> */
.L_x_37887:
        /* <DEDUP_REMOVED lines=8> */
.L_x_37886:
[----:B0-----:R-:W0:Y:S02]  /*2c30*/  LDC.64 R6, c[0x0][0x3a8] ;  /* 0x0000ea00ff067b82 */ /* 0x001e240000000a00 */
[C---:B0-----:R-:W-:Y:S01]  /*2c40*/  IMAD.WIDE.U32 R6, R2.reuse, 0x20, R6 ;  /* 0x0000002002067825 */ /* 0x041fe200078e0006 */
[----:B------:R-:W-:-:S04]  /*2c50*/  IADD3 R2, PT, PT, R2, 0x20, RZ ;  /* 0x0000002002027810 */ /* 0x000fc80007ffe0ff */
[----:B------:R3:W-:Y:S04]  /*2c60*/  STG.E.128 desc[UR6][R6.64], R176 ;  /* 0x000000b006007986 */ /* 0x0007e8000c101d06 */
[----:B------:R3:W-:Y:S02]  /*2c70*/  STG.E.128 desc[UR6][R6.64+0x10], R180 ;  /* 0x000010b406007986 */ /* 0x0007e4000c101d06 */
.L_x_37883:
[----:B------:R-:W-:Y:S05]  /*2c80*/  BSYNC.RECONVERGENT B0 ;  /* 0x0000000000007941 */ /* 0x000fea0003800200 */
.L_x_37882:
        /* <DEDUP_REMOVED lines=54> */
.L_x_37891:
        /* <DEDUP_REMOVED lines=25> */
.L_x_37890:
        /* <DEDUP_REMOVED lines=18> */
.L_x_37893:
        /* <DEDUP_REMOVED lines=8> */
.L_x_37892:
[----:B0-----:R-:W0:Y:S02]  /*3320*/  LDC.64 R6, c[0x0][0x3a8] ;  /* 0x0000ea00ff067b82 */ /* 0x001e240000000a00 */
[C---:B0-----:R-:W-:Y:S01]  /*3330*/  IMAD.WIDE.U32 R6, R2.reuse, 0x20, R6 ;  /* 0x0000002002067825 */ /* 0x041fe200078e0006 */
[----:B------:R-:W-:-:S04]  /*3340*/  IADD3 R2, PT, PT, R2, 0x20, RZ ;  /* 0x0000002002027810 */ /* 0x000fc80007ffe0ff */
[----:B------:R4:W-:Y:S04]  /*3350*/  STG.E.128 desc[UR6][R6.64], R184 ;  /* 0x000000b806007986 */ /* 0x0009e8000c101d06 */
[----:B------:R4:W-:Y:S02]  /*3360*/  STG.E.128 desc[UR6][R6.64+0x10], R188 ;  /* 0x000010bc06007986 */ /* 0x0009e4000c101d06 */
.L_x_37889:
[----:B------:R-:W-:Y:S05]  /*3370*/  BSYNC.RECONVERGENT B0 ;  /* 0x0000000000007941 */ /* 0x000fea0003800200 */
.L_x_37888:
        /* <DEDUP_REMOVED lines=54> */
.L_x_37897:
        /* <DEDUP_REMOVED lines=25> */
.L_x_37896:
        /* <DEDUP_REMOVED lines=18> */
.L_x_37899:
        /* <DEDUP_REMOVED lines=8> */
.L_x_37898:
[----:B0-----:R-:W0:Y:S02]  /*3a10*/  LDC.64 R6, c[0x0][0x3a8] ;  /* 0x0000ea00ff067b82 */ /* 0x001e240000000a00 */
[C---:B0-----:R-:W-:Y:S01]  /*3a20*/  IMAD.WIDE.U32 R6, R2.reuse, 0x20, R6 ;  /* 0x0000002002067825 */ /* 0x041fe200078e0006 */
[----:B------:R-:W-:-:S04]  /*3a30*/  IADD3 R2, PT, PT, R2, 0x20, RZ ;  /* 0x0000002002027810 */ /* 0x000fc80007ffe0ff */
[----:B------:R0:W-:Y:S04]  /*3a40*/  STG.E.128 desc[UR6][R6.64], R192 ;  /* 0x000000c006007986 */ /* 0x0001e8000c101d06 */
[----:B------:R0:W-:Y:S02]  /*3a50*/  STG.E.128 desc[UR6][R6.64+0x10], R196 ;  /* 0x000010c406007986 */ /* 0x0001e4000c101d06 */
.L_x_37895:
[----:B------:R-:W-:Y:S05]  /*3a60*/  BSYNC.RECONVERGENT B0 ;  /* 0x0000000000007941 */ /* 0x000fea0003800200 */
.L_x_37894:
        /* <DEDUP_REMOVED lines=54> */
.L_x_37903:
        /* <DEDUP_REMOVED lines=25> */
.L_x_37902:
        /* <DEDUP_REMOVED lines=18> */
.L_x_37905:
        /* <DEDUP_REMOVED lines=8> */
.L_x_37904:
[----:B0-----:R-:W0:Y:S02]  /*4100*/  LDC.64 R6, c[0x0][0x3a8] ;  /* 0x0000ea00ff067b82 */ /* 0x001e240000000a00 */
[C---:B0-----:R-:W-:Y:S01]  /*4110*/  IMAD.WIDE.U32 R6, R2.reuse, 0x20, R6 ;  /* 0x0000002002067825 */ /* 0x041fe200078e0006 */
[----:B------:R-:W-:-:S04]  /*4120*/  IADD3 R2, PT, PT, R2, 0x20, RZ ;  /* 0x0000002002027810 */ /* 0x000fc80007ffe0ff */
[----:B------:R0:W-:Y:S04]  /*4130*/  STG.E.128 desc[UR6][R6.64], R200 ;  /* 0x000000c806007986 */ /* 0x0001e8000c101d06 */
[----:B------:R0:W-:Y:S02]  /*4140*/  STG.E.128 desc[UR6][R6.64+0x10], R204 ;  /* 0x000010cc06007986 */ /* 0x0001e4000c101d06 */
.L_x_37901:
[----:B------:R-:W-:Y:S05]  /*4150*/  BSYNC.RECONVERGENT B0 ;  /* 0x0000000000007941 */ /* 0x000fea0003800200 */
.L_x_37900:
        /* <DEDUP_REMOVED lines=54> */
.L_x_37909:
        /* <DEDUP_REMOVED lines=25> */
.L_x_37908:
        /* <DEDUP_REMOVED lines=18> */
.L_x_37911:
        /* <DEDUP_REMOVED lines=8> */
.L_x_37910:
[----:B0-----:R-:W0:Y:S02]  /*47f0*/  LDC.64 R6, c[0x0][0x3a8] ;  /* 0x0000ea00ff067b82 */ /* 0x001e240000000a00 */
[C---:B0-----:R-:W-:Y:S01]  /*4800*/  IMAD.WIDE.U32 R6, R2.reuse, 0x20, R6 ;  /* 0x0000002002067825 */ /* 0x041fe200078e0006 */
[----:B------:R-:W-:-:S04]  /*4810*/  IADD3 R2, PT, PT, R2, 0x20, RZ ;  /* 0x0000002002027810 */ /* 0x000fc80007ffe0ff */
[----:B------:R0:W-:Y:S04]  /*4820*/  STG.E.128 desc[UR6][R6.64], R208 ;  /* 0x000000d006007986 */ /* 0x0001e8000c101d06 */
[----:B------:R0:W-:Y:S02]  /*4830*/  STG.E.128 desc[UR6][R6.64+0x10], R212 ;  /* 0x000010d406007986 */ /* 0x0001e4000c101d06 */
.L_x_37907:
[----:B------:R-:W-:Y:S05]  /*4840*/  BSYNC.RECONVERGENT B0 ;  /* 0x0000000000007941 */ /* 0x000fea0003800200 */
.L_x_37906:
        /* <DEDUP_REMOVED lines=54> */
.L_x_37915:
        /* <DEDUP_REMOVED lines=25> */
.L_x_37914:
        /* <DEDUP_REMOVED lines=18> */
.L_x_37917:
        /* <DEDUP_REMOVED lines=8> */
.L_x_37916:
[----:B0-----:R-:W0:Y:S02]  /*4ee0*/  LDC.64 R6, c[0x0][0x3a8] ;  /* 0x0000ea00ff067b82 */ /* 0x001e240000000a00 */
[C---:B0-----:R-:W-:Y:S01]  /*4ef0*/  IMAD.WIDE.U32 R6, R2.reuse, 0x20, R6 ;  /* 0x0000002002067825 */ /* 0x041fe200078e0006 */
[----:B------:R-:W-:-:S04]  /*4f00*/  IADD3 R2, PT, PT, R2, 0x20, RZ ;  /* 0x0000002002027810 */ /* 0x000fc80007ffe0ff */
[----:B------:R0:W-:Y:S04]  /*4f10*/  STG.E.128 desc[UR6][R6.64], R216 ;  /* 0x000000d806007986 */ /* 0x0001e8000c101d06 */
[----:B------:R0:W-:Y:S02]  /*4f20*/  STG.E.128 desc[UR6][R6.64+0x10], R220 ;  /* 0x000010dc06007986 */ /* 0x0001e4000c101d06 */
.L_x_37913:
[----:B------:R-:W-:Y:S05]  /*4f30*/  BSYNC.RECONVERGENT B0 ;  /* 0x0000000000007941 */ /* 0x000fea0003800200 */
.L_x_37912:
        /* <DEDUP_REMOVED lines=54> */
.L_x_37921:
        /* <DEDUP_REMOVED lines=25> */
.L_x_37920:
        /* <DEDUP_REMOVED lines=18> */
.L_x_37923:
        /* <DEDUP_REMOVED lines=8> */
.L_x_37922:
[----:B0-----:R-:W0:Y:S02]  /*55d0*/  LDC.64 R6, c[0x0][0x3a8] ;  /* 0x0000ea00ff067b82 */ /* 0x001e240000000a00 */
[----:B0-----:R-:W-:-:S05]  /*55e0*/  IMAD.WIDE.U32 R6, R2, 0x20, R6 ;  /* 0x0000002002067825 */ /* 0x001fca00078e0006 */
[----:B------:R0:W-:Y:S04]  /*55f0*/  STG.E.128 desc[UR6][R6.64], R224 ;  /* 0x000000e006007986 */ /* 0x0001e8000c101d06 */
[----:B------:R0:W-:Y:S02]  /*5600*/  STG.E.128 desc[UR6][R6.64+0x10], R228 ;  /* 0x000010e406007986 */ /* 0x0001e4000c101d06 */
.L_x_37919:
[----:B------:R-:W-:Y:S05]  /*5610*/  BSYNC.RECONVERGENT B0 ;  /* 0x0000000000007941 */ /* 0x000fea0003800200 */
.L_x_37918:
        /* <DEDUP_REMOVED lines=291> */
.L_x_37957:
        /* <DEDUP_REMOVED lines=36> */
[----:B------:R-:W-:Y:S01]  /*6a90*/  F2FP.F16.F32.PACK_AB R232, R7, R6 ;  /* 0x0000000607e8723e */ /* 0x000fe200000000ff */
[--C-:B------:R-:W-:Y:S01]  /*6aa0*/  FADD.FTZ R7, R154, -R2.reuse ;  /* 0x800000029a077221 */ /* 0x100fe20000010000 */
[----:B------:R-:W-:-:S03]  /*6ab0*/  FADD.FTZ R6, R155, -R2 ;  /* 0x800000029b067221 */ /* 0x000fc60000010000 */
[C---:B------:R-:W-:Y:S01]  /*6ac0*/  FMUL.FTZ R7, R4.reuse, R7 ;  /* 0x0000000704077220 */ /* 0x040fe20000410000 */
[----:B------:R-:W-:-:S03]  /*6ad0*/  FMUL.FTZ R6, R4, R6 ;  /* 0x0000000604067220 */ /* 0x000fc60000410000 */
[----:B----4-:R-:W-:Y:S01]  /*6ae0*/  FFMA.FTZ R7, R7, R8, R26 ;  /* 0x0000000807077223 */ /* 0x010fe2000001001a */
[----:B------:R-:W-:Y:S01]  /*6af0*/  FFMA.FTZ R6, R6, R233, R27 ;  /* 0x000000e906067223 */ /* 0x000fe2000001001b */
[----:B------:R1:W5:Y:S04]  /*6b00*/  LDL.LU R8, [R1+0x38] ;  /* 0x0000380001087983 */ /* 0x0003680000300800 */
[----:B------:R-:W-:Y:S01]  /*6b10*/  F2FP.F16.F32.PACK_AB R233, R6, R7 ;  /* 0x0000000706e9723e */ /* 0x000fe200000000ff */
[--C-:B------:R-:W-:Y:S01]  /*6b20*/  FADD.FTZ R7, R156, -R2.reuse ;  /* 0x800000029c077221 */ /* 0x100fe20000010000 */
[----:B------:R-:W-:-:S03]  /*6b30*/  FADD.FTZ R6, R157, -R2 ;  /* 0x800000029d067221 */ /* 0x000fc60000010000 */
[C---:B------:R-:W-:Y:S01]  /*6b40*/  FMUL.FTZ R7, R4.reuse, R7 ;  /* 0x0000000704077220 */ /* 0x040fe20000410000 */
[----:B------:R-:W-:-:S03]  /*6b50*/  FMUL.FTZ R6, R4, R6 ;  /* 0x0000000604067220 */ /* 0x000fc60000410000 */
[----:B------:R-:W-:Y:S01]  /*6b60*/  FFMA.FTZ R7, R7, R3, R28 ;  /* 0x0000000307077223 */ /* 0x000fe2000001001c */
[----:B------:R-:W-:Y:S01]  /*6b70*/  FFMA.FTZ R6, R6, R234, R29 ;  /* 0x000000ea06067223 */ /* 0x000fe2000001001d */
[----:B------:R1:W5:Y:S04]  /*6b80*/  LDL.LU R3, [R1+0x34] ;  /* 0x0000340001037983 */ /* 0x0003680000300800 */
[----:B------:R-:W-:Y:S01]  /*6b90*/  F2FP.F16.F32.PACK_AB R234, R6, R7 ;  /* 0x0000000706ea723e */ /* 0x000fe200000000ff */
[----:B------:R-:W-:-:S04]  /*6ba0*/  FADD.FTZ R7, R158, -R2 ;  /* 0x800000029e077221 */ /* 0x000fc80000010000 */
[----:B------:R-:W-:-:S04]  /*6bb0*/  FMUL.FTZ R7, R4, R7 ;  /* 0x0000000704077220 */ /* 0x000fc80000410000 */
[----:B------:R-:W-:Y:S02]  /*6bc0*/  FFMA.FTZ R7, R7, R0, R30 ;  /* 0x0000000007077223 */ /* 0x000fe4000001001e */
[----:B------:R1:W5:Y:S01]  /*6bd0*/  LDL.LU R0, [R1+0x30] ;  /* 0x0000300001007983 */ /* 0x0003620000300800 */
[----:B------:R-:W-:-:S04]  /*6be0*/  FADD.FTZ R6, R159, -R2 ;  /* 0x800000029f067221 */ /* 0x000fc80000010000 */
[----:B------:R-:W-:-:S04]  /*6bf0*/  FMUL.FTZ R6, R4, R6 ;  /* 0x0000000604067220 */ /* 0x000fc80000410000 */
[----:B------:R-:W-:-:S05]  /*6c00*/  FFMA.FTZ R6, R6, R235, R31 ;  /* 0x000000eb06067223 */ /* 0x000fca000001001f */
[----:B------:R-:W-:Y:S02]  /*6c10*/  F2FP.F16.F32.PACK_AB R235, R6, R7 ;  /* 0x0000000706eb723e */ /* 0x000fe400000000ff */
[----:B------:R-:W0:Y:S02]  /*6c20*/  LDC.64 R6, c[0x0][0x428] ;  /* 0x00010a00ff067b82 */ /* 0x000e240000000a00 */
[----:B0-----:R-:W-:-:S05]  /*6c30*/  IMAD.WIDE.U32 R6, R5, 0x10, R6 ;  /* 0x0000001005067825 */ /* 0x001fca00078e0006 */
[----:B------:R1:W-:Y:S01]  /*6c40*/  STG.E.128 desc[UR6][R6.64], R232 ;  /* 0x000000e806007986 */ /* 0x0003e2000c101d06 */
[----:B------:R-:W-:-:S07]  /*6c50*/  IADD3 R5, PT, PT, R5, 0x20, RZ ;  /* 0x0000002005057810 */ /* 0x000fce0007ffe0ff */
.L_x_37926:
[----:B------:R-:W-:Y:S05]  /*6c60*/  BSYNC.RECONVERGENT B0 ;  /* 0x0000000000007941 */ /* 0x000fea0003800200 */
.L_x_37925:
        /* <DEDUP_REMOVED lines=13> */
[----:B------:R-:W-:Y:S01]  /*6d40*/  F2FP.F16.F32.PACK_AB R232, R7, R6 ;  /* 0x0000000607e8723e */ /* 0x000fe200000000ff */
[--C-:B------:R-:W-:Y:S01]  /*6d50*/  FADD.FTZ R7, R162, -R2.reuse ;  /* 0x80000002a2077221 */ /* 0x100fe20000010000 */
[----:B------:R-:W-:-:S03]  /*6d60*/  FADD.FTZ R6, R163, -R2 ;  /* 0x80000002a3067221 */ /* 0x000fc60000010000 */
[C---:B------:R-:W-:Y:S01]  /*6d70*/  FMUL.FTZ R7, R4.reuse, R7 ;  /* 0x0000000704077220 */ /* 0x040fe20000410000 */
[----:B------:R-:W-:-:S03]  /*6d80*/  FMUL.FTZ R6, R4, R6 ;  /* 0x0000000604067220 */ /* 0x000fc60000410000 */
[----:B----4-:R-:W-:Y:S01]  /*6d90*/  FFMA.FTZ R7, R7, R234, R10 ;  /* 0x000000ea07077223 */ /* 0x010fe2000001000a */
[----:B-----5:R-:W-:-:S05]  /*6da0*/  FFMA.FTZ R6, R6, R233, R11 ;  /* 0x000000e906067223 */ /* 0x020fca000001000b */
[----:B------:R-:W-:Y:S01]  /*6db0*/  F2FP.F16.F32.PACK_AB R233, R6, R7 ;  /* 0x0000000706e9723e */ /* 0x000fe200000000ff */
[--C-:B------:R-:W-:Y:S01]  /*6dc0*/  FADD.FTZ R7, R164, -R2.reuse ;  /* 0x80000002a4077221 */ /* 0x100fe20000010000 */
[----:B------:R-:W-:-:S03]  /*6dd0*/  FADD.FTZ R6, R165, -R2 ;  /* 0x80000002a5067221 */ /* 0x000fc60000010000 */
[C---:B------:R-:W-:Y:S01]  /*6de0*/  FMUL.FTZ R7, R4.reuse, R7 ;  /* 0x0000000704077220 */ /* 0x040fe20000410000 */
[----:B------:R-:W-:-:S03]  /*6df0*/  FMUL.FTZ R6, R4, R6 ;  /* 0x0000000604067220 */ /* 0x000fc60000410000 */
[----:B------:R-:W-:Y:S01]  /*6e00*/  FFMA.FTZ R7, R7, R248, R12 ;  /* 0x000000f807077223 */ /* 0x000fe2000001000c */
        /* <DEDUP_REMOVED lines=8> */
[----:B------:R-:W-:Y:S02]  /*6e90*/  F2FP.F16.F32.PACK_AB R235, R6, R7 ;  /* 0x0000000706eb723e */ /* 0x000fe400000000ff */
[----:B------:R-:W0:Y:S02]  /*6ea0*/  LDC.64 R6, c[0x0][0x428] ;  /* 0x00010a00ff067b82 */ /* 0x000e240000000a00 */
[C---:B0-----:R-:W-:Y:S01]  /*6eb0*/  IMAD.WIDE.U32 R6, R5.reuse, 0x10, R6 ;  /* 0x0000001005067825 */ /* 0x041fe200078e0006 */
[----:B------:R-:W-:-:S04]  /*6ec0*/  IADD3 R5, PT, PT, R5, 0x20, RZ ;  /* 0x0000002005057810 */ /* 0x000fc80007ffe0ff */
[----:B------:R2:W-:Y:S03]  /*6ed0*/  STG.E.128 desc[UR6][R6.64], R232 ;  /* 0x000000e806007986 */ /* 0x0005e6000c101d06 */
.L_x_37928:
[----:B------:R-:W-:Y:S05]  /*6ee0*/  BSYNC.RECONVERGENT B0 ;  /* 0x0000000000007941 */ /* 0x000fea0003800200 */
.L_x_37927:
        /* <DEDUP_REMOVED lines=35> */
.L_x_37930:
[----:B------:R-:W-:Y:S05]  /*7120*/  BSYNC.RECONVERGENT B0 ;  /* 0x0000000000007941 */ /* 0x000fea0003800200 */
.L_x_37929:
        /* <DEDUP_REMOVED lines=35> */
.L_x_37932:
[----:B------:R-:W-:Y:S05]  /*7360*/  BSYNC.RECONVERGENT B0 ;  /* 0x0000000000007941 */ /* 0x000fea0003800200 */
.L_x_37931:
        /* <DEDUP_REMOVED lines=35> */
.L_x_37934:
[----:B------:R-:W-:Y:S05]  /*75a0*/  BSYNC.RECONVERGENT B0 ;  /* 0x0000000000007941 */ /* 0x000fea0003800200 */
.L_x_37933:
        /* <DEDUP_REMOVED lines=35> */
.L_x_37936:
[----:B------:R-:W-:Y:S05]  /*77e0*/  BSYNC.RECONVERGENT B0 ;  /* 0x0000000000007941 */ /* 0x000fea0003800200 */
.L_x_37935:
        /* <DEDUP_REMOVED lines=35> */
.L_x_37938:
[----:B------:R-:W-:Y:S05]  /*7a20*/  BSYNC.RECONVERGENT B0 ;  /* 0x0000000000007941 */ /* 0x000fea0003800200 */
.L_x_37937:
        /* <DEDUP_REMOVED lines=35> */
.L_x_37940:
[----:B------:R-:W-:Y:S05]  /*7c60*/  BSYNC.RECONVERGENT B0 ;  /* 0x0000000000007941 */ /* 0x000fea0003800200 */
.L_x_37939:
        /* <DEDUP_REMOVED lines=35> */
.L_x_37942:
[----:B------:R-:W-:Y:S05]  /*7ea0*/  BSYNC.RECONVERGENT B0 ;  /* 0x0000000000007941 */ /* 0x000fea0003800200 */
.L_x_37941:
        /* <DEDUP_REMOVED lines=32> */
[----:B0-----:R-:W-:-:S05]  /*80b0*/  IMAD.WIDE.U32 R4, R5, 0x10, R6 ;  /* 0x0000001005047825 */ /* 0x001fca00078e0006 */
[----:B------:R0:W-:Y:S02]  /*80c0*/  STG.E.128 desc[UR6][R4.64], R232 ;  /* 0x000000e804007986 */ /* 0x0001e4000c101d06 */
.L_x_37944:
[----:B------:R-:W-:Y:S05]  /*80d0*/  BSYNC.RECONVERGENT B0 ;  /* 0x0000000000007941 */ /* 0x000fea0003800200 */
.L_x_37943:
[----:B0-----:R-:W0:Y:S02]  /*80e0*/  LDC.64 R4, c[0x0][0x380] ;  /* 0x0000e000ff047b82 */ /* 0x001e240000000a00 */
[----:B0-----:R-:W-:-:S04]  /*80f0*/  LEA R252, R4, R252, 0x2 ;  /* 0x000000fc04fc7211 */ /* 0x001fc800078e10ff */
[----:B------:R-:W-:-:S13]  /*8100*/  ISETP.GE.AND P0, PT, R252, R5, PT ;  /* 0x00000005fc00720c */ /* 0x000fda0003f06270 */
[----:B------:R-:W-:Y:S05]  /*8110*/  @!P0 BRA `(.L_x_37945) ;  /* 0xffffff8c00c48947 */ /* 0x000fea000383ffff */
[----:B------:R-:W-:Y:S05]  /*8120*/  EXIT ;  /* 0x000000000000794d */ /* 0x000fea0003800000 */
.L_x_37924:
        /* <DEDUP_REMOVED lines=8> */
.L_x_37947:
[----:B------:R-:W-:Y:S05]  /*81b0*/  BSYNC B0 ;  /* 0x0000000000007941 */ /* 0x000fea0003800000 */
.L_x_37946:
        /* <DEDUP_REMOVED lines=9> */
.L_x_37948:
[----:B------:R-:W-:Y:S02]  /*8250*/  HFMA2 R6, -RZ, RZ, 0, 2.384185791015625e-07 ;  /* 0x00000004ff067431 */ /* 0x000fe400000001ff */
[----:B------:R-:W-:Y:S01]  /*8260*/  FADD.FTZ R7, R7, R2 ;  /* 0x0000000207077221 */ /* 0x000fe20000010000 */
[----:B------:R-:W-:-:S04]  /*8270*/  MOV R2, 0xffffffff ;  /* 0xffffffff00027802 */ /* 0x000fc80000000f00 */
[----:B------:R-:W-:-:S07]  /*8280*/  MOV R235, R7 ;  /* 0x0000000700eb7202 */ /* 0x000fce0000000f00 */
[----:B------:R-:W-:Y:S05]  /*8290*/  WARPSYNC.COLLECTIVE R2, `(.L_x_37949) ;  /* 0x0000000002087348 */ /* 0x000fea0003c00000 */
[----:B------:R0:W1:Y:S02]  /*82a0*/  SHFL.BFLY P6, R2, R235, R6, R4 ;  /* 0x0c000006eb027389 */ /* 0x00006400000c0004 */
[----:B01----:R-:W-:Y:S05]  /*82b0*/  ENDCOLLECTIVE ;  /* 0x000000000000791b */ /* 0x003fea0003800000 */
.L_x_37949:
[----:B------:R-:W-:Y:S02]  /*82c0*/  HFMA2 R6, -RZ, RZ, 0, 4.76837158203125e-07 ;  /* 0x00000008ff067431 */ /* 0x000fe400000001ff */
[----:B------:R-:W-:Y:S01]  /*82d0*/  FADD.FTZ R7, R7, R2 ;  /* 0x0000000207077221 */ /* 0x000fe20000010000 */
[----:B------:R-:W-:-:S04]  /*82e0*/  MOV R2, 0xffffffff ;  /* 0xffffffff00027802 */ /* 0x000fc80000000f00 */
[----:B------:R-:W-:-:S07]  /*82f0*/  MOV R235, R7 ;  /* 0x0000000700eb7202 */ /* 0x000fce0000000f00 */
[----:B------:R-:W-:Y:S05]  /*8300*/  WARPSYNC.COLLECTIVE R2, `(.L_x_37950) ;  /* 0x0000000002087348 */ /* 0x000fea0003c00000 */
[----:B------:R0:W1:Y:S02]  /*8310*/  SHFL.BFLY P6, R2, R235, R6, R4 ;  /* 0x0c000006eb027389 */ /* 0x00006400000c0004 */
[----:B01----:R-:W-:Y:S05]  /*8320*/  ENDCOLLECTIVE ;  /* 0x000000000000791b */ /* 0x003fea0003800000 */
.L_x_37950:
[----:B------:R-:W-:Y:S02]  /*8330*/  HFMA2 R6, -RZ, RZ, 0, 9.5367431640625e-07 ;  /* 0x00000010ff067431 */ /* 0x000fe400000001ff */
[----:B------:R-:W-:Y:S01]  /*8340*/  FADD.FTZ R7, R7, R2 ;  /* 0x0000000207077221 */ /* 0x000fe20000010000 */
[----:B------:R-:W-:-:S04]  /*8350*/  MOV R2, 0xffffffff ;  /* 0xffffffff00027802 */ /* 0x000fc80000000f00 */
[----:B------:R-:W-:-:S07]  /*8360*/  MOV R235, R7 ;  /* 0x0000000700eb7202 */ /* 0x000fce0000000f00 */
[----:B------:R-:W-:Y:S05]  /*8370*/  WARPSYNC.COLLECTIVE R2, `(.L_x_37951) ;  /* 0x0000000002087348 */ /* 0x000fea0003c00000 */
[----:B------:R0:W1:Y:S02]  /*8380*/  SHFL.BFLY P6, R2, R235, R6, R4 ;  /* 0x0c000006eb027389 */ /* 0x00006400000c0004 */
[----:B01----:R-:W-:Y:S05]  /*8390*/  ENDCOLLECTIVE ;  /* 0x000000000000791b */ /* 0x003fea0003800000 */
.L_x_37951:
        /* <DEDUP_REMOVED lines=174> */
.L_x_37952:
[----:B------:R-:W-:Y:S02]  /*8e80*/  HFMA2 R6, -RZ, RZ, 0, 1.1920928955078125e-07 ;  /* 0x00000002ff067431 */ /* 0x000fe400000001ff */
[----:B------:R-:W-:Y:S01]  /*8e90*/  FADD.FTZ R7, R7, R2 ;  /* 0x0000000207077221 */ /* 0x000fe20000010000 */
[----:B------:R-:W-:-:S04]  /*8ea0*/  MOV R2, 0xffffffff ;  /* 0xffffffff00027802 */ /* 0x000fc80000000f00 */
[----:B------:R-:W-:-:S07]  /*8eb0*/  MOV R235, R7 ;  /* 0x0000000700eb7202 */ /* 0x000fce0000000f00 */
[----:B------:R-:W-:Y:S05]  /*8ec0*/  WARPSYNC.COLLECTIVE R2, `(.L_x_37953) ;  /* 0x0000000002087348 */ /* 0x000fea0003c00000 */
[----:B------:R0:W1:Y:S02]  /*8ed0*/  SHFL.BFLY P6, R2, R235, R6, R4 ;  /* 0x0c000006eb027389 */ /* 0x00006400000c0004 */
[----:B01----:R-:W-:Y:S05]  /*8ee0*/  ENDCOLLECTIVE ;  /* 0x000000000000791b */ /* 0x003fea0003800000 */
.L_x_37953:
[----:B------:R-:W-:Y:S02]  /*8ef0*/  HFMA2 R6, -RZ, RZ, 0, 2.384185791015625e-07 ;  /* 0x00000004ff067431 */ /* 0x000fe400000001ff */
[----:B------:R-:W-:Y:S01]  /*8f00*/  FADD.FTZ R7, R7, R2 ;  /* 0x0000000207077221 */ /* 0x000fe20000010000 */
[----:B------:R-:W-:-:S04]  /*8f10*/  MOV R2, 0xffffffff ;  /* 0xffffffff00027802 */ /* 0x000fc80000000f00 */
[----:B------:R-:W-:-:S07]  /*8f20*/  MOV R235, R7 ;  /* 0x0000000700eb7202 */ /* 0x000fce0000000f00 */
[----:B------:R-:W-:Y:S05]  /*8f30*/  WARPSYNC.COLLECTIVE R2, `(.L_x_37954) ;  /* 0x0000000002087348 */ /* 0x000fea0003c00000 */
[----:B------:R0:W1:Y:S02]  /*8f40*/  SHFL.BFLY P6, R2, R235, R6, R4 ;  /* 0x0c000006eb027389 */ /* 0x00006400000c0004 */
[----:B01----:R-:W-:Y:S05]  /*8f50*/  ENDCOLLECTIVE ;  /* 0x000000000000791b */ /* 0x003fea0003800000 */
.L_x_37954:
[----:B------:R-:W-:Y:S02]  /*8f60*/  HFMA2 R6, -RZ, RZ, 0, 4.76837158203125e-07 ;  /* 0x00000008ff067431 */ /* 0x000fe400000001ff */
[----:B------:R-:W-:Y:S01]  /*8f70*/  FADD.FTZ R7, R7, R2 ;  /* 0x0000000207077221 */ /* 0x000fe20000010000 */
[----:B------:R-:W-:-:S04]  /*8f80*/  MOV R2, 0xffffffff ;  /* 0xffffffff00027802 */ /* 0x000fc80000000f00 */
[----:B------:R-:W-:-:S07]  /*8f90*/  MOV R235, R7 ;  /* 0x0000000700eb7202 */ /* 0x000fce0000000f00 */
[----:B------:R-:W-:Y:S05]  /*8fa0*/  WARPSYNC.COLLECTIVE R2, `(.L_x_37955) ;  /* 0x0000000002087348 */ /* 0x000fea0003c00000 */
[----:B------:R0:W1:Y:S02]  /*8fb0*/  SHFL.BFLY P6, R2, R235, R6, R4 ;  /* 0x0c000006eb027389 */ /* 0x00006400000c0004 */
[----:B01----:R-:W-:Y:S05]  /*8fc0*/  ENDCOLLECTIVE ;  /* 0x000000000000791b */ /* 0x003fea0003800000 */
.L_x_37955:
[----:B------:R-:W-:Y:S02]  /*8fd0*/  HFMA2 R6, -RZ, RZ, 0, 9.5367431640625e-07 ;  /* 0x00000010ff067431 */ /* 0x000fe400000001ff */
[----:B------:R-:W-:Y:S01]  /*8fe0*/  FADD.FTZ R7, R7, R2 ;  /* 0x0000000207077221 */ /* 0x000fe20000010000 */
[----:B------:R-:W-:-:S04]  /*8ff0*/  MOV R2, 0xffffffff ;  /* 0xffffffff00027802 */ /* 0x000fc80000000f00 */
[----:B------:R-:W-:-:S07]  /*9000*/  MOV R235, R7 ;  /* 0x0000000700eb7202 */ /* 0x000fce0000000f00 */
[----:B------:R-:W-:Y:S05]  /*9010*/  WARPSYNC.COLLECTIVE R2, `(.L_x_37956) ;  /* 0x0000000002087348 */ /* 0x000fea0003c00000 */
[----:B------:R0:W1:Y:S02]  /*9020*/  SHFL.BFLY P6, R2, R235, R6, R4 ;  /* 0x0c000006eb027389 */ /* 0x00006400000c0004 */
[----:B01----:R-:W-:Y:S05]  /*9030*/  ENDCOLLECTIVE ;  /* 0x000000000000791b */ /* 0x003fea0003800000 */
.L_x_37956:
[----:B------:R-:W-:Y:S05]  /*9040*/  BRA `(.L_x_37957) ;  /* 0xffffffd800007947 */ /* 0x000fea000383ffff */
.L_x_37958:
        /* <DEDUP_REMOVED lines=11> */
.L_x_54486:


//--------------------- .text._ZN10layer_norm31ln_parallel_residual_fwd_kernelINS_13Kernel_traitsIf6__halffS2_fjLj2560ELj1ELj4ELj1ELj16ENS_18Kernel_traits_baseILj2560EfS2_fS2_fjLj128EEEEELb0ELb1ELb1EEEvNS_9FwdParamsE --------------------------
	.section	.text._ZN10layer_norm31ln_parallel_residual_fwd_kernelINS_13Kernel_traitsIf6__halffS2_fjLj2560ELj1ELj4ELj1ELj16ENS_18Kernel_traits_baseILj2560EfS2_fS2_fjLj128EEEEELb0ELb1ELb1EEEvNS_9FwdParamsE,"ax",@progbits
	.align	128
        .global         _ZN10layer_norm31ln_parallel_residual_fwd_kernelINS_13Kernel_traitsIf6__halffS2_fjLj2560ELj1ELj4ELj1ELj16ENS_18Kernel_traits_baseILj2560EfS2_fS2_fjLj128EEEEELb0ELb1ELb1EEEvNS_9FwdParamsE
        .type           _ZN10layer_norm31ln_parallel_residual_fwd_kernelINS_13Kernel_traitsIf6__halffS2_fjLj2560ELj1ELj4ELj1ELj16ENS_18Kernel_traits_baseILj2560EfS2_fS2_fjLj128EEEEELb0ELb1ELb1EEEvNS_9FwdParamsE,@function
        .size           _ZN10layer_norm31ln_parallel_residual_fwd_kernelINS_13Kernel_traitsIf6__halffS2_fjLj2560ELj1ELj4ELj1ELj16ENS_18Kernel_traits_baseILj2560EfS2_fS2_fjLj128EEEEELb0ELb1ELb1EEEvNS_9FwdParamsE,(.L_x_54487 - _ZN10layer_norm31ln_parallel_residual_fwd_kernelINS_13Kernel_traitsIf6__halffS2_fjLj2560ELj1ELj4ELj1ELj16ENS_18Kernel_traits_baseILj2560EfS2_fS2_fjLj128EEEEELb0ELb1ELb1EEEvNS_9FwdParamsE)
        .other          _ZN10layer_norm31ln_parallel_residual_fwd_kernelINS_13Kernel_traitsIf6__halffS2_fjLj2560ELj1ELj4ELj1ELj16ENS_18Kernel_traits_baseILj2560EfS2_fS2_fjLj128EEEEELb0ELb1ELb1EEEvNS_9FwdParamsE,@"STO_CUDA_ENTRY STV_DEFAULT"
_ZN10layer_norm31ln_parallel_residual_fwd_kernelINS_13Kernel_traitsIf6__halffS2_fjLj2560ELj1ELj4ELj1ELj16ENS_18Kernel_traits_baseILj2560EfS2_fS2_fjLj128EEEEELb0ELb1ELb1EEEvNS_9FwdParamsE:
.text._ZN10layer_norm31ln_parallel_residual_fwd_kernelINS_13Kernel_traitsIf6__halffS2_fjLj2560ELj1ELj4ELj1ELj16ENS_18Kernel_traits_baseILj2560EfS2_fS2_fjLj128EEEEELb0ELb1ELb1EEEvNS_9FwdParamsE:
        /* <DEDUP_REMOVED lines=66> */
.L_x_37959:
        /* <DEDUP_REMOVED lines=70> */
.L_x_37960:
        /* <DEDUP_REMOVED lines=12> */
.L_x_38002:
[----:B0-----:R-:W0:Y:S01]  /*0940*/  S2R R6, SR_TID.X ;  /* 0x0000000000067919 */ /* 0x001e220000002100 */
[----:B--2---:R-:W-:Y:S01]  /*0950*/  ISETP.NE.U32.AND P0, PT, RZ, UR4, PT ;  /* 0x00000004ff007c0c */ /* 0x004fe2000bf05070 */
[----:B------:R-:W2:Y:S01]  /*0960*/  LDC.64 R236, c[0x0][0x390] ;  /* 0x0000e400ffec7b82 */ /* 0x000ea20000000a00 */
[----:B------:R-:W-:Y:S02]  /*0970*/  IMAD R0, R241, UR8, RZ ;  /* 0x00000008f1007c24 */ /* 0x000fe4000f8e02ff */
[----:B------:R-:W-:-:S03]  /*0980*/  ISETP.NE.AND.EX P0, PT, RZ, UR5, PT, P0 ;  /* 0x00000005ff007c0c */ /* 0x000fc6000bf05300 */
[----:B------:R-:W-:Y:S02]  /*0990*/  SHF.R.S32.HI R7, RZ, 0x1f, R0 ;  /* 0x0000001fff077819 */ /* 0x000fe40000011400 */
[----:B-1----:R-:W1:Y:S02]  /*09a0*/  @P1 LDC.64 R2, c[0x0][0x398] ;  /* 0x0000e600ff021b82 */ /* 0x002e640000000a00 */
[----:B------:R-:W-:-:S06]  /*09b0*/  LEA.HI R7, R7, R0, RZ, 0x3 ;  /* 0x0000000007077211 */ /* 0x000fcc00078f18ff */
[----:B------:R-:W3:Y:S01]  /*09c0*/  @P0 LDC.64 R4, c[0x0][0x3a0] ;  /* 0x0000e800ff040b82 */ /* 0x000ee20000000a00 */
[----:B0-----:R-:W-:-:S04]  /*09d0*/  LOP3.LUT R6, R6, 0x1f, RZ, 0xc0, !PT ;  /* 0x0000001f06067812 */ /* 0x001fc800078ec0ff */
[----:B------:R-:W-:-:S05]  /*09e0*/  LEA.HI.SX32 R240, R7, R6, 0x1d ;  /* 0x0000000607f07211 */ /* 0x000fca00078feaff */
[----:B--2---:R-:W-:-:S04]  /*09f0*/  IMAD.WIDE.U32 R68, R240, 0x10, R236 ;  /* 0x00000010f0447825 */ /* 0x004fc800078e00ec */
[C---:B-1----:R-:W-:Y:S02]  /*0a00*/  @P1 IMAD.WIDE.U32 R2, R240.reuse, 0x10, R2 ;  /* 0x00000010f0021825 */ /* 0x042fe400078e0002 */
[----:B-----5:R-:W5:Y:S02]  /*0a10*/  LDG.E.128 R68, desc[UR6][R68.64] ;  /* 0x0000000644447981 */ /* 0x020f64000c1e1d00 */
[----:B---3--:R-:W-:Y:S02]  /*0a20*/  @P0 IMAD.WIDE.U32 R4, R240, 0x20, R4 ;  /* 0x00000020f0040825 */ /* 0x008fe400078e0004 */
        /* <DEDUP_REMOVED lines=18> */
.L_x_37962:
        /* <DEDUP_REMOVED lines=17> */
.L_x_37961:
        /* <DEDUP_REMOVED lines=28> */
.L_x_37964:
        /* <DEDUP_REMOVED lines=32> */
.L_x_37963:
        /* <DEDUP_REMOVED lines=52> */
.L_x_37966:
        /* <DEDUP_REMOVED lines=25> */
.L_x_37965:
        /* <DEDUP_REMOVED lines=18> */
.L_x_37968:
        /* <DEDUP_REMOVED lines=8> */
.L_x_37967:
        /* <DEDUP_REMOVED lines=48> */
.L_x_37970:
        /* <DEDUP_REMOVED lines=25> */
.L_x_37969:
        /* <DEDUP_REMOVED lines=18> */
.L_x_37972:
        /* <DEDUP_REMOVED lines=8> */
.L_x_37971:
        /* <DEDUP_REMOVED lines=48> */
.L_x_37974:
        /* <DEDUP_REMOVED lines=25> */
.L_x_37973:
        /* <DEDUP_REMOVED lines=18> */
.L_x_37976:
        /* <DEDUP_REMOVED lines=8> */
.L_x_37975:
        /* <DEDUP_REMOVED lines=48> */
.L_x_37978:
        /* <DEDUP_REMOVED lines=25> */
.L_x_37977:
        /* <DEDUP_REMOVED lines=18> */
.L_x_37980:
        /* <DEDUP_REMOVED lines=8> */
.L_x_37979:
        /* <DEDUP_REMOVED lines=22> */
[----:B------:R-:W-:Y:S02]  /*2a80*/  HADD2.F32 R4, -RZ, R31.H0_H0 ;  /* 0x2000001fff047230 */ /* 0x000fe40000004100 */
        /* <DEDUP_REMOVED lines=21> */
[----:B------:R-:W-:Y:S02]  /*2be0*/  FADD.FTZ R2, R2, R31 ;  /* 0x0000001f02027221 */ /* 0x000fe40000010000 */
[----:B------:R-:W-:Y:S02]  /*2bf0*/  FADD.FTZ R30, R78, R9 ;  /* 0x000000094e1e7221 */ /* 0x000fe40000010000 */
[----:B------:R-:W-:Y:S01]  /*2c00*/  FADD.FTZ R31, R79, R2 ;  /* 0x000000024f1f7221 */ /* 0x000fe20000010000 */
[----:B------:R-:W-:Y:S06]  /*2c10*/  BRA `(.L_x_37983) ;  /* 0x0000000000cc7947 */ /* 0x000fec0003800000 */
.L_x_37982:
[----:B-----5:R-:W-:Y:S02]  /*2c20*/  HADD2.F32 R32, -RZ, R28.H0_H0 ;  /* 0x2000001cff207230 */ /* 0x020fe40000004100 */
[----:B-1----:R-:W-:Y:S02]  /*2c30*/  HADD2.F32 R3, -RZ, R84.H0_H0 ;  /* 0x20000054ff037230 */ /* 0x002fe40000004100 */
[----:B------:R-:W-:Y:S02]  /*2c40*/  HADD2.F32 R28, -RZ, R28.H1_H1 ;  /* 0x3000001cff1c7230 */ /* 0x000fe40000004100 */
[----:B------:R-:W-:Y:S02]  /*2c50*/  HADD2.F32 R33, -RZ, R84.H1_H1 ;  /* 0x30000054ff217230 */ /* 0x000fe40000004100 */
[----:B------:R-:W-:Y:S01]  /*2c60*/  FADD.FTZ R32, R3, R32 ;  /* 0x0000002003207221 */ /* 0x000fe20000010000 */
[--C-:B------:R-:W-:Y:S02]  /*2c70*/  HADD2.F32 R34, -RZ, R29.reuse.H0_H0 ;  /* 0x2000001dff227230 */ /* 0x100fe40000004100 */
[----:B------:R-:W-:-:S02]  /*2c80*/  HADD2.F32 R29, -RZ, R29.H1_H1 ;  /* 0x3000001dff1d7230 */ /* 0x000fc40000004100 */
[----:B------:R-:W-:Y:S01]  /*2c90*/  FADD.FTZ R33, R33, R28 ;  /* 0x0000001c21217221 */ /* 0x000fe20000010000 */
[----:B------:R-:W-:Y:S02]  /*2ca0*/  HADD2.F32 R0, -RZ, R85.H1_H1 ;  /* 0x30000055ff007230 */ /* 0x000fe40000004100 */
        /* <DEDUP_REMOVED lines=10> */
[--C-:B------:R-:W-:Y:S02]  /*2d50*/  HADD2.F32 R3, -RZ, R87.reuse.H0_H0 ;  /* 0x20000057ff037230 */ /* 0x100fe40000004100 */
[----:B------:R-:W-:-:S02]  /*2d60*/  HADD2.F32 R2, -RZ, R87.H1_H1 ;  /* 0x30000057ff027230 */ /* 0x000fc40000004100 */
[----:B------:R-:W-:Y:S01]  /*2d70*/  FADD.FTZ R29, R0, R29 ;  /* 0x0000001d001d7221 */ /* 0x000fe20000010000 */
[----:B------:R-:W-:Y:S02]  /*2d80*/  FADD.FTZ R30, R3, R30 ;  /* 0x0000001e031e7221 */ /* 0x000fe40000010000 */
[----:B------:R-:W-:Y:S01]  /*2d90*/  FADD.FTZ R31, R2, R31 ;  /* 0x0000001f021f7221 */ /* 0x000fe20000010000 */
[----:B------:R-:W-:Y:S06]  /*2da0*/  BRA `(.L_x_37983) ;  /* 0x0000000000687947 */ /* 0x000fec0003800000 */
.L_x_37981:
        /* <DEDUP_REMOVED lines=18> */
.L_x_37984:
        /* <DEDUP_REMOVED lines=8> */
.L_x_37983:
        /* <DEDUP_REMOVED lines=48> */
.L_x_37986:
[----:B-----5:R-:W-:Y:S02]  /*3250*/  HADD2.F32 R24, -RZ, R20.H0_H0 ;  /* 0x20000014ff187230 */ /* 0x020fe40000004100 */
[----:B--2---:R-:W-:Y:S02]  /*3260*/  HADD2.F32 R5, -RZ, R84.H0_H0 ;  /* 0x20000054ff057230 */ /* 0x004fe40000004100 */
[--C-:B------:R-:W-:Y:S02]  /*3270*/  HADD2.F32 R26, -RZ, R21.reuse.H0_H0 ;  /* 0x20000015ff1a7230 */ /* 0x100fe40000004100 */
[----:B------:R-:W-:Y:S02]  /*3280*/  HADD2.F32 R20, -RZ, R20.H1_H1 ;  /* 0x30000014ff147230 */ /* 0x000fe40000004100 */
[----:B------:R-:W-:Y:S01]  /*3290*/  FADD.FTZ R24, R5, R24 ;  /* 0x0000001805187221 */ /* 0x000fe20000010000 */
[----:B------:R-:W-:Y:S02]  /*32a0*/  HADD2.F32 R25, -RZ, R84.H1_H1 ;  /* 0x30000054ff197230 */ /* 0x000fe40000004100 */
[----:B------:R-:W-:-:S02]  /*32b0*/  HADD2.F32 R21, -RZ, R21.H1_H1 ;  /* 0x30000015ff157230 */ /* 0x000fc40000004100 */
[--C-:B------:R-:W-:Y:S02]  /*32c0*/  HADD2.F32 R5, -RZ, R85.reuse.H0_H0 ;  /* 0x20000055ff057230 */ /* 0x100fe40000004100 */
[----:B------:R-:W-:Y:S01]  /*32d0*/  FADD.FTZ R25, R25, R20 ;  /* 0x0000001419197221 */ /* 0x000fe20000010000 */
[----:B------:R-:W-:Y:S02]  /*32e0*/  HADD2.F32 R0, -RZ, R85.H1_H1 ;  /* 0x30000055ff007230 */ /* 0x000fe40000004100 */
[----:B------:R-:W-:Y:S02]  /*32f0*/  HADD2.F32 R20, -RZ, R22.H0_H0 ;  /* 0x20000016ff147230 */ /* 0x000fe40000004100 */
[----:B------:R-:W-:Y:S01]  /*3300*/  FADD.FTZ R26, R5, R26 ;  /* 0x0000001a051a7221 */ /* 0x000fe20000010000 */
        /* <DEDUP_REMOVED lines=9> */
[----:B------:R-:W-:-:S03]  /*33a0*/  HADD2.F32 R0, -RZ, R87.H1_H1 ;  /* 0x30000057ff007230 */ /* 0x000fc60000004100 */
[----:B------:R-:W-:Y:S02]  /*33b0*/  FADD.FTZ R22, R5, R22 ;  /* 0x0000001605167221 */ /* 0x000fe40000010000 */
[----:B------:R-:W-:Y:S01]  /*33c0*/  FADD.FTZ R23, R0, R23 ;  /* 0x0000001700177221 */ /* 0x000fe20000010000 */
[----:B------:R-:W-:Y:S06]  /*33d0*/  BRA `(.L_x_37987) ;  /* 0x0000000000687947 */ /* 0x000fec0003800000 */
.L_x_37985:
[----:B------:R-:W-:Y:S05]  /*33e0*/  @!P0 BRA `(.L_x_37988) ;  /* 0x0000000000448947 */ /* 0x000fea0003800000 */
[----:B--2--5:R-:W-:Y:S02]  /*33f0*/  HADD2.F32 R5, -RZ, R20.H0_H0 ;  /* 0x20000014ff057230 */ /* 0x024fe40000004100 */
        /* <DEDUP_REMOVED lines=16> */
.L_x_37988:
        /* <DEDUP_REMOVED lines=8> */
.L_x_37987:
        /* <DEDUP_REMOVED lines=17> */
[--C-:B--2---:R-:W-:Y:S02]  /*3690*/  HADD2.F32 R5, -RZ, R84.reuse.H0_H0 ;  /* 0x20000054ff057230 */ /* 0x104fe40000004100 */
[----:B------:R-:W-:Y:S02]  /*36a0*/  HADD2.F32 R0, -RZ, R84.H1_H1 ;  /* 0x30000054ff007230 */ /* 0x000fe40000004100 */
        /* <DEDUP_REMOVED lines=29> */
.L_x_37990:
[----:B-----5:R-:W-:Y:S02]  /*3880*/  HADD2.F32 R16, -RZ, R12.H0_H0 ;  /* 0x2000000cff107230 */ /* 0x020fe40000004100 */
[----:B--2---:R-:W-:Y:S02]  /*3890*/  HADD2.F32 R5, -RZ, R84.H0_H0 ;  /* 0x20000054ff057230 */ /* 0x004fe40000004100 */
[----:B------:R-:W-:Y:S02]  /*38a0*/  HADD2.F32 R18, -RZ, R13.H0_H0 ;  /* 0x2000000dff127230 */ /* 0x000fe40000004100 */
[----:B------:R-:W-:Y:S02]  /*38b0*/  HADD2.F32 R12, -RZ, R12.H1_H1 ;  /* 0x3000000cff0c7230 */ /* 0x000fe40000004100 */
        /* <DEDUP_REMOVED lines=21> */
.L_x_37989:
        /* <DEDUP_REMOVED lines=18> */
.L_x_37992:
        /* <DEDUP_REMOVED lines=8> */
.L_x_37991:
[----:B--2---:R-:W0:Y:S01]  /*3bb0*/  @P0 LDC.64 R4, c[0x0][0x3a0] ;  /* 0x0000e800ff040b82 */ /* 0x004e220000000a00 */
        /* <DEDUP_REMOVED lines=14> */
[----:B-----5:R-:W-:Y:S02]  /*3ca0*/  HADD2.F32 R8, -RZ, R4.H0_H0 ;  /* 0x20000004ff087230 */ /* 0x020fe40000004100 */
[----:B------:R-:W-:Y:S02]  /*3cb0*/  HADD2.F32 R9, -RZ, R84.H0_H0 ;  /* 0x20000054ff097230 */ /* 0x000fe40000004100 */
[----:B------:R-:W-:Y:S02]  /*3cc0*/  HADD2.F32 R10, -RZ, R85.H0_H0 ;  /* 0x20000055ff0a7230 */ /* 0x000fe40000004100 */
[----:B------:R-:W-:Y:S02]  /*3cd0*/  HADD2.F32 R232, -RZ, R87.H0_H0 ;  /* 0x20000057ffe87230 */ /* 0x000fe40000004100 */
        /* <DEDUP_REMOVED lines=29> */
.L_x_37994:
[----:B-----5:R-:W-:Y:S02]  /*3eb0*/  HADD2.F32 R8, -RZ, R4.H0_H0 ;  /* 0x20000004ff087230 */ /* 0x020fe40000004100 */
[----:B------:R-:W-:Y:S02]  /*3ec0*/  HADD2.F32 R9, -RZ, R84.H0_H0 ;  /* 0x20000054ff097230 */ /* 0x000fe40000004100 */
[----:B------:R-:W-:Y:S02]  /*3ed0*/  HADD2.F32 R4, -RZ, R4.H1_H1 ;  /* 0x30000004ff047230 */ /* 0x000fe40000004100 */
[----:B------:R-:W-:Y:S02]  /*3ee0*/  HADD2.F32 R10, -RZ, R85.H0_H0 ;  /* 0x20000055ff0a7230 */ /* 0x000fe40000004100 */
[----:B------:R-:W-:Y:S01]  /*3ef0*/  FADD.FTZ R8, R9, R8 ;  /* 0x0000000809087221 */ /* 0x000fe20000010000 */
[----:B------:R-:W-:Y:S02]  /*3f00*/  HADD2.F32 R9, -RZ, R84.H1_H1 ;  /* 0x30000054ff097230 */ /* 0x000fe40000004100 */
[----:B------:R-:W-:-:S03]  /*3f10*/  HADD2.F32 R232, -RZ, R87.H0_H0 ;  /* 0x20000057ffe87230 */ /* 0x000fc60000004100 */
[----:B------:R-:W-:Y:S01]  /*3f20*/  FADD.FTZ R9, R9, R4 ;  /* 0x0000000409097221 */ /* 0x000fe20000010000 */
[--C-:B------:R-:W-:Y:S02]  /*3f30*/  HADD2.F32 R4, -RZ, R5.reuse.H0_H0 ;  /* 0x20000005ff047230 */ /* 0x100fe40000004100 */
[----:B------:R-:W-:-:S03]  /*3f40*/  HADD2.F32 R5, -RZ, R5.H1_H1 ;  /* 0x30000005ff057230 */ /* 0x000fc60000004100 */
[----:B------:R-:W-:Y:S01]  /*3f50*/  FADD.FTZ R10, R10, R4 ;  /* 0x000000040a0a7221 */ /* 0x000fe20000010000 */
        /* <DEDUP_REMOVED lines=14> */
.L_x_37993:
        /* <DEDUP_REMOVED lines=18> */
.L_x_37996:
        /* <DEDUP_REMOVED lines=8> */
.L_x_37995:
        /* <DEDUP_REMOVED lines=15> */
[----:B0----5:R-:W-:Y:S02]  /*42d0*/  HADD2.F32 R232, -RZ, R236.H0_H0 ;  /* 0x200000ecffe87230 */ /* 0x021fe40000004100 */
[--C-:B------:R-:W-:Y:S02]  /*42e0*/  HADD2.F32 R233, -RZ, R84.reuse.H0_H0 ;  /* 0x20000054ffe97230 */ /* 0x100fe40000004100 */
        /* <DEDUP_REMOVED lines=12> */
[----:B------:R-:W-:Y:S02]  /*43b0*/  HADD2.F32 R237, -RZ, R86.H0_H0 ;  /* 0x20000056ffed7230 */ /* 0x000fe40000004100 */
[----:B------:R-:W-:Y:S01]  /*43c0*/  FADD.FTZ R234, R82, R234 ;  /* 0x000000ea52ea7221 */ /* 0x000fe20000010000 */
[----:B------:R-:W-:Y:S01]  /*43d0*/  FADD.FTZ R235, R236, R235 ;  /* 0x000000ebeceb7221 */ /* 0x000fe20000010000 */
[----:B------:R-:W-:-:S03]  /*43e0*/  HADD2.F32 R236, -RZ, R238.H0_H0 ;  /* 0x200000eeffec7230 */ /* 0x000fc60000004100 */
        /* <DEDUP_REMOVED lines=15> */
.L_x_37998:
[----:B0----5:R-:W-:Y:S02]  /*44e0*/  HADD2.F32 R232, -RZ, R236.H0_H0 ;  /* 0x200000ecffe87230 */ /* 0x021fe40000004100 */
[--C-:B------:R-:W-:Y:S02]  /*44f0*/  HADD2.F32 R233, -RZ, R84.reuse.H0_H0 ;  /* 0x20000054ffe97230 */ /* 0x100fe40000004100 */
        /* <DEDUP_REMOVED lines=23> */
.L_x_37997:
        /* <DEDUP_REMOVED lines=18> */
.L_x_38000:
        /* <DEDUP_REMOVED lines=8> */
.L_x_37999:
        /* <DEDUP_REMOVED lines=268> */
.L_x_38014:
        /* <DEDUP_REMOVED lines=26> */
[----:B------:R-:W-:Y:S01]  /*5a70*/  F2FP.F16.F32.PACK_AB R71, R71, R70 ;  /* 0x000000464747723e */ /* 0x000fe200000000ff */
        /* <DEDUP_REMOVED lines=17> */
[----:B------:R-:W-:Y:S01]  /*5b90*/  F2FP.F16.F32.PACK_AB R68, R73, R68 ;  /* 0x000000444944723e */ /* 0x000fe200000000ff */
        /* <DEDUP_REMOVED lines=9> */
[----:B------:R-:W-:Y:S01]  /*5c30*/  F2FP.F16.F32.PACK_AB R70, R69, R70 ;  /* 0x000000464546723e */ /* 0x000fe200000000ff */
[----:B------:R-:W3:Y:S01]  /*5c40*/  LDL R245, [R1+0x4] ;  /* 0x0000040001f57983 */ /* 0x000ee20000100800 */
[----:B------:R-:W-:-:S03]  /*5c50*/  F2FP.F16.F32.PACK_AB R69, R75, R74 ;  /* 0x0000004a4b45723e */ /* 0x000fc600000000ff */
        /* <DEDUP_REMOVED lines=117> */
[----:B------:R-:W-:-:S03]  /*63b0*/  FFMA.FTZ R47, R47, R175, R95 ;  /* 0x000000af2f2f7223 */ /* 0x000fc6000001005f */
[----:B------:R-:W-:Y:S01]  /*63c0*/  F2FP.F16.F32.PACK_AB R18, R33, R18 ;  /* 0x000000122112723e */ /* 0x000fe200000000ff */
        /* <DEDUP_REMOVED lines=8> */
[----:B------:R-:W-:Y:S01]  /*6450*/  F2FP.F16.F32.PACK_AB R63, R63, R62 ;  /* 0x0000003e3f3f723e */ /* 0x000fe200000000ff */
[----:B------:R-:W-:Y:S01]  /*6460*/  FADD.FTZ R62, -R244, R64 ;  /* 0x00000040f43e7221 */ /* 0x000fe20000010100 */
[----:B------:R-:W-:-:S03]  /*6470*/  FMUL.FTZ R64, R243, R60 ;  /* 0x0000003cf3407220 */ /* 0x000fc60000410000 */
[----:B------:R-:W-:Y:S01]  /*6480*/  FMUL.FTZ R62, R243, R62 ;  /* 0x0000003ef33e7220 */ /* 0x000fe20000410000 */
[----:B------:R-:W-:-:S03]  /*6490*/  FFMA.FTZ R66, R66, R73, R158 ;  /* 0x0000004942427223 */ /* 0x000fc6000001009e */
[----:B------:R-:W-:Y:S01]  /*64a0*/  FFMA.FTZ R60, R62, R72, R156 ;  /* 0x000000483e3c7223 */ /* 0x000fe2000001009c */
[----:B------:R-:W-:-:S04]  /*64b0*/  FFMA.FTZ R62, R64, R240, R152 ;  /* 0x000000f0403e7223 */ /* 0x000fc80000010098 */
[----:B------:R-:W-:Y:S01]  /*64c0*/  F2FP.F16.F32.PACK_AB R60, R65, R60 ;  /* 0x0000003c413c723e */ /* 0x000fe200000000ff */
[----:B------:R-:W-:Y:S01]  /*64d0*/  IMAD.WIDE.U32 R64, R252, 0x10, R250 ;  /* 0x00000010fc407825 */ /* 0x000fe200078e00fa */
[----:B------:R-:W-:Y:S02]  /*64e0*/  F2FP.F16.F32.PACK_AB R62, R61, R62 ;  /* 0x0000003e3d3e723e */ /* 0x000fe400000000ff */
[----:B------:R-:W-:Y:S01]  /*64f0*/  F2FP.F16.F32.PACK_AB R61, R67, R66 ;  /* 0x00000042433d723e */ /* 0x000fe200000000ff */
        /* <DEDUP_REMOVED lines=56> */
[----:B------:R-:W-:Y:S01]  /*6880*/  FMUL.FTZ R69, R243, R26 ;  /* 0x0000001af3457220 */ /* 0x000fe20000410000 */
[----:B------:R-:W-:Y:S01]  /*6890*/  F2FP.F16.F32.PACK_AB R10, R25, R10 ;  /* 0x0000000a190a723e */ /* 0x000fe200000000ff */
[----:B------:R-:W-:Y:S01]  /*68a0*/  FFMA.FTZ R26, R36, R208, R128 ;  /* 0x000000d0241a7223 */ /* 0x000fe20000010080 */
[----:B------:R-:W-:Y:S01]  /*68b0*/  FFMA.FTZ R25, R42, R214, R134 ;  /* 0x000000d62a197223 */ /* 0x000fe20000010086 */
[----:B------:R-:W-:Y:S01]  /*68c0*/  FFMA.FTZ R36, R43, R215, R135 ;  /* 0x000000d72b247223 */ /* 0x000fe20000010087 */
[----:B------:R-:W-:Y:S01]  /*68d0*/  F2FP.F16.F32.PACK_AB R7, R65, R7 ;  /* 0x000000074107723e */ /* 0x000fe200000000ff */
[----:B------:R-:W-:Y:S01]  /*68e0*/  IMAD.WIDE.U32 R42, R249, 0x10, R250 ;  /* 0x00000010f92a7825 */ /* 0x000fe200078e00fa */
[----:B------:R-:W-:-:S02]  /*68f0*/  F2FP.F16.F32.PACK_AB R6, R61, R6 ;  /* 0x000000063d06723e */ /* 0x000fc400000000ff */
[----:B------:R-:W-:Y:S01]  /*6900*/  F2FP.F16.F32.PACK_AB R5, R60, R5 ;  /* 0x000000053c05723e */ /* 0x000fe200000000ff */
[----:B------:R-:W-:Y:S01]  /*6910*/  IMAD.WIDE.U32 R52, R247, 0x10, R250 ;  /* 0x00000010f7347825 */ /* 0x000fe200078e00fa */
[----:B------:R-:W-:Y:S02]  /*6920*/  F2FP.F16.F32.PACK_AB R4, R59, R4 ;  /* 0x000000043b04723e */ /* 0x000fe400000000ff */
[----:B------:R-:W-:Y:S02]  /*6930*/  F2FP.F16.F32.PACK_AB R11, R58, R11 ;  /* 0x0000000b3a0b723e */ /* 0x000fe400000000ff */
[----:B------:R-:W-:Y:S01]  /*6940*/  F2FP.F16.F32.PACK_AB R8, R51, R8 ;  /* 0x000000083308723e */ /* 0x000fe200000000ff */
[----:B------:R-:W-:Y:S04]  /*6950*/  STG.E.128 desc[UR6][R42.64], R4 ;  /* 0x000000042a007986 */ /* 0x000fe8000c101d06 */
[----:B------:R1:W-:Y:S01]  /*6960*/  STG.E.128 desc[UR6][R52.64], R8 ;  /* 0x0000000834007986 */ /* 0x0003e2000c101d06 */
[----:B------:R-:W-:Y:S01]  /*6970*/  FFMA.FTZ R24, R40, R212, R132 ;  /* 0x000000d428187223 */ /* 0x000fe20000010084 */
[----:B------:R-:W-:Y:S01]  /*6980*/  FMUL.FTZ R67, R243, R27 ;  /* 0x0000001bf3437220 */ /* 0x000fe20000410000 */
[C---:B------:R-:W-:Y:S01]  /*6990*/  FADD.FTZ R48, -R244.reuse, R236 ;  /* 0x000000ecf4307221 */ /* 0x040fe20000010100 */
[----:B------:R-:W-:-:S02]  /*69a0*/  FADD.FTZ R49, -R244, R237 ;  /* 0x000000edf4317221 */ /* 0x000fc40000010100 */
[----:B------:R-:W-:Y:S01]  /*69b0*/  F2FP.F16.F32.PACK_AB R24, R41, R24 ;  /* 0x000000182918723e */ /* 0x000fe200000000ff */
[----:B------:R-:W-:-:S04]  /*69c0*/  IMAD.WIDE.U32 R40, R0, 0x10, R250 ;  /* 0x0000001000287825 */ /* 0x000fc800078e00fa */
[----:B-1----:R-:W-:Y:S01]  /*69d0*/  FFMA.FTZ R11, R23, R195, R115 ;  /* 0x000000c3170b7223 */ /* 0x002fe20000010073 */
[----:B------:R-:W-:Y:S01]  /*69e0*/  FFMA.FTZ R8, R74, R196, R116 ;  /* 0x000000c44a087223 */ /* 0x000fe20000010074 */
[----:B------:R-:W-:-:S03]  /*69f0*/  FFMA.FTZ R23, R72, R197, R117 ;  /* 0x000000c548177223 */ /* 0x000fc60000010075 */
[----:B------:R-:W-:Y:S02]  /*6a00*/  F2FP.F16.F32.PACK_AB R11, R11, R22 ;  /* 0x000000160b0b723e */ /* 0x000fe400000000ff */
[----:B------:R-:W-:Y:S02]  /*6a10*/  F2FP.F16.F32.PACK_AB R8, R23, R8 ;  /* 0x000000081708723e */ /* 0x000fe400000000ff */
        /* <DEDUP_REMOVED lines=30> */
[----:B------:R-:W-:Y:S01]  /*6c00*/  IMAD.WIDE.U32 R56, R246, 0x10, R250 ;  /* 0x00000010f6387825 */ /* 0x000fe200078e00fa */
[----:B------:R-:W-:-:S03]  /*6c10*/  F2FP.F16.F32.PACK_AB R26, R37, R26 ;  /* 0x0000001a251a723e */ /* 0x000fc600000000ff */
[----:B------:R-:W-:Y:S01]  /*6c20*/  FFMA.FTZ R44, R44, R172, R92 ;  /* 0x000000ac2c2c7223 */ /* 0x000fe2000001005c */
[----:B------:R-:W-:Y:S01]  /*6c30*/  F2FP.F16.F32.PACK_AB R25, R36, R25 ;  /* 0x000000192419723e */ /* 0x000fe200000000ff */
        /* <DEDUP_REMOVED lines=15> */
[----:B------:R-:W-:Y:S01]  /*6d30*/  F2FP.F16.F32.PACK_AB R19, R20, R19 ;  /* 0x000000131413723e */ /* 0x000fe200000000ff */
[----:B------:R0:W-:Y:S01]  /*6d40*/  STG.E.128 desc[UR6][R56.64], R24 ;  /* 0x0000001838007986 */ /* 0x0001e2000c101d06 */
[----:B------:R-:W-:Y:S02]  /*6d50*/  F2FP.F16.F32.PACK_AB R17, R30, R29 ;  /* 0x0000001d1e11723e */ /* 0x000fe400000000ff */
[----:B------:R-:W-:Y:S01]  /*6d60*/  F2FP.F16.F32.PACK_AB R16, R21, R16 ;  /* 0x000000101510723e */ /* 0x000fe200000000ff */
[----:B------:R0:W-:Y:S01]  /*6d70*/  STG.E.128 desc[UR6][R36.64], R4 ;  /* 0x0000000424007986 */ /* 0x0001e2000c101d06 */
[----:B------:R-:W-:-:S02]  /*6d80*/  F2FP.F16.F32.PACK_AB R63, R63, R50 ;  /* 0x000000323f3f723e */ /* 0x000fc400000000ff */
        /* <DEDUP_REMOVED lines=11> */
.L_x_38001:
        /* <DEDUP_REMOVED lines=8> */
.L_x_38004:
[----:B------:R-:W-:Y:S05]  /*6ec0*/  BSYNC B0 ;  /* 0x0000000000007941 */ /* 0x000fea0003800000 */
.L_x_38003:
        /* <DEDUP_REMOVED lines=8> */
.L_x_38005:
[----:B------:R-:W-:Y:S02]  /*6f50*/  HFMA2 R250, -RZ, RZ, 0, 2.384185791015625e-07 ;  /* 0x00000004fffa7431 */ /* 0x000fe400000001ff */
[----:B------:R-:W-:Y:S01]  /*6f60*/  FADD.FTZ R245, R245, R243 ;  /* 0x000000f3f5f57221 */ /* 0x000fe20000010000 */
[----:B------:R-:W-:-:S04]  /*6f70*/  MOV R243, 0xffffffff ;  /* 0xffffffff00f37802 */ /* 0x000fc80000000f00 */
[----:B------:R-:W-:-:S07]  /*6f80*/  MOV R251, R245 ;  /* 0x000000f500fb7202 */ /* 0x000fce0000000f00 */
[----:B------:R-:W-:Y:S05]  /*6f90*/  WARPSYNC.COLLECTIVE R243, `(.L_x_38006) ;  /* 0x00000000f3087348 */ /* 0x000fea0003c00000 */
[----:B------:R0:W1:Y:S02]  /*6fa0*/  SHFL.BFLY P2, R243, R251, R250, R244 ;  /* 0x0c0000fafbf37389 */ /* 0x00006400000400f4 */
[----:B01----:R-:W-:Y:S05]  /*6fb0*/  ENDCOLLECTIVE ;  /* 0x000000000000791b */ /* 0x003fea0003800000 */
.L_x_38006:
[----:B------:R-:W-:Y:S02]  /*6fc0*/  HFMA2 R250, -RZ, RZ, 0, 4.76837158203125e-07 ;  /* 0x00000008fffa7431 */ /* 0x000fe400000001ff */
[----:B------:R-:W-:Y:S01]  /*6fd0*/  FADD.FTZ R245, R245, R243 ;  /* 0x000000f3f5f57221 */ /* 0x000fe20000010000 */
[----:B------:R-:W-:-:S04]  /*6fe0*/  MOV R243, 0xffffffff ;  /* 0xffffffff00f37802 */ /* 0x000fc80000000f00 */
[----:B------:R-:W-:-:S07]  /*6ff0*/  MOV R251, R245 ;  /* 0x000000f500fb7202 */ /* 0x000fce0000000f00 */
[----:B------:R-:W-:Y:S05]  /*7000*/  WARPSYNC.COLLECTIVE R243, `(.L_x_38007) ;  /* 0x00000000f3087348 */ /* 0x000fea0003c00000 */
[----:B------:R0:W1:Y:S02]  /*7010*/  SHFL.BFLY P2, R243, R251, R250, R244 ;  /* 0x0c0000fafbf37389 */ /* 0x00006400000400f4 */
[----:B01----:R-:W-:Y:S05]  /*7020*/  ENDCOLLECTIVE ;  /* 0x000000000000791b */ /* 0x003fea0003800000 */
.L_x_38007:
[----:B------:R-:W-:Y:S02]  /*7030*/  HFMA2 R250, -RZ, RZ, 0, 9.5367431640625e-07 ;  /* 0x00000010fffa7431 */ /* 0x000fe400000001ff */
[----:B------:R-:W-:Y:S01]  /*7040*/  FADD.FTZ R245, R245, R243 ;  /* 0x000000f3f5f57221 */ /* 0x000fe20000010000 */
[----:B------:R-:W-:-:S04]  /*7050*/  MOV R243, 0xffffffff ;  /* 0xffffffff00f37802 */ /* 0x000fc80000000f00 */
[----:B------:R-:W-:-:S07]  /*7060*/  MOV R251, R245 ;  /* 0x000000f500fb7202 */ /* 0x000fce0000000f00 */
[----:B------:R-:W-:Y:S05]  /*7070*/  WARPSYNC.COLLECTIVE R243, `(.L_x_38008) ;  /* 0x00000000f3087348 */ /* 0x000fea0003c00000 */
[----:B------:R0:W1:Y:S02]  /*7080*/  SHFL.BFLY P2, R243, R251, R250, R244 ;  /* 0x0c0000fafbf37389 */ /* 0x00006400000400f4 */
[----:B01----:R-:W-:Y:S05]  /*7090*/  ENDCOLLECTIVE ;  /* 0x000000000000791b */ /* 0x003fea0003800000 */
.L_x_38008:
        /* <DEDUP_REMOVED lines=169> */
.L_x_38009:
[----:B------:R-:W-:Y:S02]  /*7b30*/  HFMA2 R250, -RZ, RZ, 0, 1.1920928955078125e-07 ;  /* 0x00000002fffa7431 */ /* 0x000fe400000001ff */
[----:B------:R-:W-:Y:S01]  /*7b40*/  FADD.FTZ R251, R251, R243 ;  /* 0x000000f3fbfb7221 */ /* 0x000fe20000010000 */
[----:B------:R-:W-:-:S07]  /*7b50*/  MOV R243, 0xffffffff ;  /* 0xffffffff00f37802 */ /* 0x000fce0000000f00 */
[----:B------:R-:W-:Y:S05]  /*7b60*/  WARPSYNC.COLLECTIVE R243, `(.L_x_38010) ;  /* 0x00000000f3087348 */ /* 0x000fea0003c00000 */
[----:B------:R0:W1:Y:S02]  /*7b70*/  SHFL.BFLY P2, R243, R251, R250, R244 ;  /* 0x0c0000fafbf37389 */ /* 0x00006400000400f4 */
[----:B01----:R-:W-:Y:S05]  /*7b80*/  ENDCOLLECTIVE ;  /* 0x000000000000791b */ /* 0x003fea0003800000 */
.L_x_38010:
[----:B------:R-:W-:Y:S02]  /*7b90*/  HFMA2 R250, -RZ, RZ, 0, 2.384185791015625e-07 ;  /* 0x00000004fffa7431 */ /* 0x000fe400000001ff */
[----:B------:R-:W-:Y:S01]  /*7ba0*/  FADD.FTZ R251, R251, R243 ;  /* 0x000000f3fbfb7221 */ /* 0x000fe20000010000 */
[----:B------:R-:W-:-:S07]  /*7bb0*/  MOV R243, 0xffffffff ;  /* 0xffffffff00f37802 */ /* 0x000fce0000000f00 */
[----:B------:R-:W-:Y:S05]  /*7bc0*/  WARPSYNC.COLLECTIVE R243, `(.L_x_38011) ;  /* 0x00000000f3087348 */ /* 0x000fea0003c00000 */
[----:B------:R0:W1:Y:S02]  /*7bd0*/  SHFL.BFLY P2, R243, R251, R250, R244 ;  /* 0x0c0000fafbf37389 */ /* 0x00006400000400f4 */
[----:B01----:R-:W-:Y:S05]  /*7be0*/  ENDCOLLECTIVE ;  /* 0x000000000000791b */ /* 0x003fea0003800000 */
.L_x_38011:
[----:B------:R-:W-:Y:S02]  /*7bf0*/  HFMA2 R250, -RZ, RZ, 0, 4.76837158203125e-07 ;  /* 0x00000008fffa7431 */ /* 0x000fe400000001ff */
[----:B------:R-:W-:Y:S01]  /*7c00*/  FADD.FTZ R251, R251, R243 ;  /* 0x000000f3fbfb7221 */ /* 0x000fe20000010000 */
[----:B------:R-:W-:-:S07]  /*7c10*/  MOV R243, 0xffffffff ;  /* 0xffffffff00f37802 */ /* 0x000fce0000000f00 */
[----:B------:R-:W-:Y:S05]  /*7c20*/  WARPSYNC.COLLECTIVE R243, `(.L_x_38012) ;  /* 0x00000000f3087348 */ /* 0x000fea0003c00000 */
[----:B------:R0:W1:Y:S02]  /*7c30*/  SHFL.BFLY P2, R243, R251, R250, R244 ;  /* 0x0c0000fafbf37389 */ /* 0x00006400000400f4 */
[----:B01----:R-:W-:Y:S05]  /*7c40*/  ENDCOLLECTIVE ;  /* 0x000000000000791b */ /* 0x003fea0003800000 */
.L_x_38012:
[----:B------:R-:W-:Y:S02]  /*7c50*/  HFMA2 R250, -RZ, RZ, 0, 9.5367431640625e-07 ;  /* 0x00000010fffa7431 */ /* 0x000fe400000001ff */
[----:B------:R-:W-:Y:S01]  /*7c60*/  FADD.FTZ R251, R251, R243 ;  /* 0x000000f3fbfb7221 */ /* 0x000fe20000010000 */
[----:B------:R-:W-:-:S07]  /*7c70*/  MOV R243, 0xffffffff ;  /* 0xffffffff00f37802 */ /* 0x000fce0000000f00 */
[----:B------:R-:W-:Y:S05]  /*7c80*/  WARPSYNC.COLLECTIVE R243, `(.L_x_38013) ;  /* 0x00000000f3087348 */ /* 0x000fea0003c00000 */
[----:B------:R0:W1:Y:S02]  /*7c90*/  SHFL.BFLY P2, R243, R251, R250, R244 ;  /* 0x0c0000fafbf37389 */ /* 0x00006400000400f4 */
[----:B01----:R-:W-:Y:S05]  /*7ca0*/  ENDCOLLECTIVE ;  /* 0x000000000000791b */ /* 0x003fea0003800000 */
.L_x_38013:
[----:B------:R-:W-:Y:S05]  /*7cb0*/  BRA `(.L_x_38014) ;  /* 0xffffffdc00047947 */ /* 0x000fea000383ffff */
.L_x_38015:
        /* <DEDUP_REMOVED lines=12> */
.L_x_54487:


//--------------------- .text._ZN10layer_norm31ln_parallel_residual_fwd_kernelINS_13Kernel_traitsIf6__halffS2_fjLj2560ELj1ELj4ELj1ELj16ENS_18Kernel_traits_baseILj2560EfS2_fS2_fjLj128EEEEELb1ELb0ELb0EEEvNS_9FwdParamsE --------------------------
	.section	.text._ZN10layer_norm31ln_parallel_residual_fwd_kernelINS_13Kernel_traitsIf6__halffS2_fjLj2560ELj1ELj4ELj1ELj16ENS_18Kernel_traits_baseILj2560EfS2_fS2_fjLj128EEEEELb1ELb0ELb0EEEvNS_9FwdParamsE,"ax",@progbits
	.align	128
        .global         _ZN10layer_norm31ln_parallel_residual_fwd_kernelINS_13Kernel_traitsIf6__halffS2_fjLj2560ELj1ELj4ELj1ELj16ENS_18Kernel_traits_baseILj2560EfS2_fS2_fjLj128EEEEELb1ELb0ELb0EEEvNS_9FwdParamsE
        .type           _ZN10layer_norm31ln_parallel_residual_fwd_kernelINS_13Kernel_traitsIf6__halffS2_fjLj2560ELj1ELj4ELj1ELj16ENS_18Kernel_traits_baseILj2560EfS2_fS2_fjLj128EEEEELb1ELb0ELb0EEEvNS_9FwdParamsE,@function
        .size           _ZN10layer_norm31ln_parallel_residual_fwd_kernelINS_13Kernel_traitsIf6__halffS2_fjLj2560ELj1ELj4ELj1ELj16ENS_18Kernel_traits_baseILj2560EfS2_fS2_fjLj128EEEEELb1ELb0ELb0EEEvNS_9FwdParamsE,(.L_x_54488 - _ZN10layer_norm31ln_parallel_residual_fwd_kernelINS_13Kernel_traitsIf6__halffS2_fjLj2560ELj1ELj4ELj1ELj16ENS_18Kernel_traits_baseILj2560EfS2_fS2_fjLj128EEEEELb1ELb0ELb0EEEvNS_9FwdParamsE)
        .other          _ZN10layer_norm31ln_parallel_residual_fwd_kernelINS_13Kernel_traitsIf6__halffS2_fjLj2560ELj1ELj4ELj1ELj16ENS_18Kernel_traits_baseILj2560EfS2_fS2_fjLj128EEEEELb1ELb0ELb0EEEvNS_9FwdParamsE,@"STO_CUDA_ENTRY STV_DEFAULT"
_ZN10layer_norm31ln_parallel_residual_fwd_kernelINS_13Kernel_traitsIf6__halffS2_fjLj2560ELj1ELj4ELj1ELj16ENS_18Kernel_traits_baseILj2560EfS2_fS2_fjLj128EEEEELb1ELb0ELb0EEEvNS_9FwdParamsE:
.text._ZN10layer_norm31ln_parallel_residual_fwd_kernelINS_13Kernel_traitsIf6__halffS2_fjLj2560ELj1ELj4ELj1ELj16ENS_18Kernel_traits_baseILj2560EfS2_fS2_fjLj128EEEEELb1ELb0ELb0EEEvNS_9FwdParamsE:
        /* <DEDUP_REMOVED lines=475> */
.L_x_38018:
        /* <DEDUP_REMOVED lines=951> */
.L_x_38017:
        /* <DEDUP_REMOVED lines=969> */
.L_x_38020:
        /* <DEDUP_REMOVED lines=882> */
.L_x_38019:
[----:B------:R-:W-:Y:S05]  /*ccd0*/  BSYNC.RECONVERGENT B0 ;  /* 0x0000000000007941 */ /* 0x000fea0003800200 */
.L_x_38016:
        /* <DEDUP_REMOVED lines=96> */
.L_x_39291:
        /* <DEDUP_REMOVED lines=41> */
.L_x_38026:
        /* <DEDUP_REMOVED lines=13> */
.L_x_38028:
[----:B------:R-:W-:Y:S05]  /*d640*/  BSYNC.RECONVERGENT B2 ;  /* 0x0000000000027941 */ /* 0x000fea0003800200 */
.L_x_38027:
        /* <DEDUP_REMOVED lines=61> */
.L_x_38025:
[----:B------:R-:W-:Y:S05]  /*da20*/  BSYNC.RECONVERGENT B1 ;  /* 0x0000000000017941 */ /* 0x000fea0003800200 */
.L_x_38024:
        /* <DEDUP_REMOVED lines=8> */
[----:B------:R-:W-:-:S04]  /*dab0*/  IMAD.MOV.U32 R101, RZ, RZ, R10 ;  /* 0x000000ffff657224 */ /* 0x000fc800078e000a */
        /* <DEDUP_REMOVED lines=12> */
.L_x_38031:
        /* <DEDUP_REMOVED lines=13> */
.L_x_38033:
[----:B------:R-:W-:Y:S05]  /*dc50*/  BSYNC.RECONVERGENT B2 ;  /* 0x0000000000027941 */ /* 0x000fea0003800200 */
.L_x_38032:
        /* <DEDUP_REMOVED lines=61> */
.L_x_38030:
[----:B------:R-:W-:Y:S05]  /*e030*/  BSYNC.RECONVERGENT B1 ;  /* 0x0000000000017941 */ /* 0x000fea0003800200 */
.L_x_38029:
        /* <DEDUP_REMOVED lines=8> */
[----:B------:R-:W-:-:S12]  /*e0c0*/  HADD2.F32 R100, -RZ, R104.H1_H1 ;  /* 0x30000068ff647230 */ /* 0x000fd80000004100 */
        /* <DEDUP_REMOVED lines=10> */
.L_x_38036:
        /* <DEDUP_REMOVED lines=13> */
.L_x_38038:
[----:B------:R-:W-:Y:S05]  /*e240*/  BSYNC.RECONVERGENT B2 ;  /* 0x0000000000027941 */ /* 0x000fea0003800200 */
.L_x_38037:
        /* <DEDUP_REMOVED lines=59> */
[----:B------:R-:W-:Y:S01]  /*e600*/  IMAD.MOV.U32 R102, RZ, RZ, RZ ;  /* 0x000000ffff667224 */ /* 0x000fe200078e00ff */
[----:B------:R-:W-:-:S07]  /*e610*/  LOP3.LUT R6, R7, R6, R181, 0x96, !PT ;  /* 0x0000000607067212 */ /* 0x000fce00078e96b5 */
.L_x_38035:
[----:B------:R-:W-:Y:S05]  /*e620*/  BSYNC.RECONVERGENT B1 ;  /* 0x0000000000017941 */ /* 0x000fea0003800200 */
.L_x_38034:
        /* <DEDUP_REMOVED lines=19> */
.L_x_38041:
        /* <DEDUP_REMOVED lines=13> */
.L_x_38043:
[----:B------:R-:W-:Y:S05]  /*e830*/  BSYNC.RECONVERGENT B2 ;  /* 0x0000000000027941 */ /* 0x000fea0003800200 */
.L_x_38042:
        /* <DEDUP_REMOVED lines=61> */
.L_x_38040:
[----:B------:R-:W-:Y:S05]  /*ec10*/  BSYNC.RECONVERGENT B1 ;  /* 0x0000000000017941 */ /* 0x000fea0003800200 */
.L_x_38039:
        /* <DEDUP_REMOVED lines=19> */
.L_x_38046:
        /* <DEDUP_REMOVED lines=13> */
.L_x_38048:
[----:B------:R-:W-:Y:S05]  /*ee20*/  BSYNC.RECONVERGENT B2 ;  /* 0x0000000000027941 */ /* 0x000fea0003800200 */
.L_x_38047:
        /* <DEDUP_REMOVED lines=61> */
.L_x_38045:
[----:B------:R-:W-:Y:S05]  /*f200*/  BSYNC.RECONVERGENT B1 ;  /* 0x0000000000017941 */ /* 0x000fea0003800200 */
.L_x_38044:
        /* <DEDUP_REMOVED lines=17> */
.L_x_38051:
        /* <DEDUP_REMOVED lines=13> */
.L_x_38053:
[----:B------:R-:W-:Y:S05]  /*f3f0*/  BSYNC.RECONVERGENT B2 ;  /* 0x0000000000027941 */ /* 0x000fea0003800200 */
.L_x_38052:
        /* <DEDUP_REMOVED lines=61> */
.L_x_38050:
[----:B------:R-:W-:Y:S05]  /*f7d0*/  BSYNC.RECONVERGENT B1 ;  /* 0x0000000000017941 */ /* 0x000fea0003800200 */
.L_x_38049:
        /* <DEDUP_REMOVED lines=17> */
.L_x_38056:
        /* <DEDUP_REMOVED lines=13> */
.L_x_38058:
[----:B------:R-:W-:Y:S05]  /*f9c0*/  BSYNC.RECONVERGENT B2 ;  /* 0x0000000000027941 */ /* 0x000fea0003800200 */
.L_x_38057:
        /* <DEDUP_REMOVED lines=61> */
.L_x_38055:
[----:B------:R-:W-:Y:S05]  /*fda0*/  BSYNC.RECONVERGENT B1 ;  /* 0x0000000000017941 */ /* 0x000fea0003800200 */
.L_x_38054:
        /* <DEDUP_REMOVED lines=17> */
.L_x_38061:
        /* <DEDUP_REMOVED lines=13> */
.L_x_38063:
[----:B------:R-:W-:Y:S05]  /*ff90*/  BSYNC.RECONVERGENT B2 ;  /* 0x0000000000027941 */ /* 0x000fea0003800200 */
.L_x_38062:
        /* <DEDUP_REMOVED lines=61> */
.L_x_38060:
[----:B------:R-:W-:Y:S05]  /*10370*/  BSYNC.RECONVERGENT B1 ;  /* 0x0000000000017941 */ /* 0x000fea0003800200 */
.L_x_38059:
        /* <DEDUP_REMOVED lines=8> */
[C---:B------:R-:W-:Y:S01]  /*10400*/  LOP3.LUT P1, RZ, R3.reuse, 0x10, RZ, 0xc0, !PT ;  /* 0x0000001003ff7812 */ /* 0x040fe2000782c0ff */
[----:B------:R-:W-:Y:S01]  /*10410*/  HADD2.F32 R104, -RZ, R107.H1_H1 ;  /* 0x3000006bff687230 */ /* 0x000fe20000004100 */
        /* <DEDUP_REMOVED lines=11> */
[C---:B------:R-:W-:Y:S02]  /*104d0*/  LOP3.LUT P0, RZ, R3.reuse, 0x8, RZ, 0xc0, !PT ;  /* 0x0000000803ff7812 */ /* 0x040fe4000780c0ff */
[----:B------:R-:W-:-:S02]  /*104e0*/  LOP3.LUT P6, RZ, R3, 0x4, RZ, 0xc0, !PT ;  /* 0x0000000403ff7812 */ /* 0x000fc400078cc0ff */
[----:B------:R-:W-:Y:S02]  /*104f0*/  FSETP.GTU.FTZ.AND P5, PT, R180, R187, PT ;  /* 0x000000bbb400720b */ /* 0x000fe40003fbc000 */
        /* <DEDUP_REMOVED lines=16> */
.L_x_38023:
        /* <DEDUP_REMOVED lines=16> */
.L_x_38067:
        /* <DEDUP_REMOVED lines=13> */
.L_x_38069:
[----:B------:R-:W-:Y:S05]  /*107d0*/  BSYNC.RECONVERGENT B2 ;  /* 0x0000000000027941 */ /* 0x000fea0003800200 */
.L_x_38068:
        /* <DEDUP_REMOVED lines=61> */
.L_x_38066:
[----:B------:R-:W-:Y:S05]  /*10bb0*/  BSYNC.RECONVERGENT B1 ;  /* 0x0000000000017941 */ /* 0x000fea0003800200 */
.L_x_38065:
        /* <DEDUP_REMOVED lines=23> */
.L_x_38072:
        /* <DEDUP_REMOVED lines=13> */
.L_x_38074:
[----:B------:R-:W-:Y:S05]  /*10e00*/  BSYNC.RECONVERGENT B2 ;  /* 0x0000000000027941 */ /* 0x000fea0003800200 */
.L_x_38073:
        /* <DEDUP_REMOVED lines=61> */
.L_x_38071:
[----:B------:R-:W-:Y:S05]  /*111e0*/  BSYNC.RECONVERGENT B1 ;  /* 0x0000000000017941 */ /* 0x000fea0003800200 */
.L_x_38070:
        /* <DEDUP_REMOVED lines=24> */
.L_x_38077:
        /* <DEDUP_REMOVED lines=13> */
.L_x_38079:
[----:B------:R-:W-:Y:S05]  /*11440*/  BSYNC.RECONVERGENT B2 ;  /* 0x0000000000027941 */ /* 0x000fea0003800200 */
.L_x_38078:
        /* <DEDUP_REMOVED lines=61> */
.L_x_38076:
[----:B------:R-:W-:Y:S05]  /*11820*/  BSYNC.RECONVERGENT B1 ;  /* 0x0000000000017941 */ /* 0x000fea0003800200 */
.L_x_38075:
        /* <DEDUP_REMOVED lines=20> */
.L_x_38082:
        /* <DEDUP_REMOVED lines=13> */
.L_x_38084:
[----:B------:R-:W-:Y:S05]  /*11a40*/  BSYNC.RECONVERGENT B2 ;  /* 0x0000000000027941 */ /* 0x000fea0003800200 */
.L_x_38083:
        /* <DEDUP_REMOVED lines=61> */
.L_x_38081:
[----:B------:R-:W-:Y:S05]  /*11e20*/  BSYNC.RECONVERGENT B1 ;  /* 0x0000000000017941 */ /* 0x000fea0003800200 */
.L_x_38080:
        /* <DEDUP_REMOVED lines=24> */
.L_x_38087:
        /* <DEDUP_REMOVED lines=13> */
.L_x_38089:
[----:B------:R-:W-:Y:S05]  /*12080*/  BSYNC.RECONVERGENT B2 ;  /* 0x0000000000027941 */ /* 0x000fea0003800200 */
.L_x_38088:
        /* <DEDUP_REMOVED lines=61> */
.L_x_38086:
[----:B------:R-:W-:Y:S05]  /*12460*/  BSYNC.RECONVERGENT B1 ;  /* 0x0000000000017941 */ /* 0x000fea0003800200 */
.L_x_38085:
        /* <DEDUP_REMOVED lines=20> */
.L_x_38092:
        /* <DEDUP_REMOVED lines=13> */
.L_x_38094:
[----:B------:R-:W-:Y:S05]  /*12680*/  BSYNC.RECONVERGENT B2 ;  /* 0x0000000000027941 */ /* 0x000fea0003800200 */
.L_x_38093:
        /* <DEDUP_REMOVED lines=61> */
.L_x_38091:
[----:B------:R-:W-:Y:S05]  /*12a60*/  BSYNC.RECONVERGENT B1 ;  /* 0x0000000000017941 */ /* 0x000fea0003800200 */
.L_x_38090:
        /* <DEDUP_REMOVED lines=24> */
.L_x_38097:
        /* <DEDUP_REMOVED lines=13> */
.L_x_38099:
[----:B------:R-:W-:Y:S05]  /*12cc0*/  BSYNC.RECONVERGENT B2 ;  /* 0x0000000000027941 */ /* 0x000fea0003800200 */
.L_x_38098:
        /* <DEDUP_REMOVED lines=61> */
.L_x_38096:
[----:B------:R-:W-:Y:S05]  /*130a0*/  BSYNC.RECONVERGENT B1 ;  /* 0x0000000000017941 */ /* 0x000fea0003800200 */
.L_x_38095:
[----:B------:R-:W-:Y:S01]  /*130b0*/  I2FP.F32.U32 R7, R7 ;  /* 0x0000000700077245 */ /* 0x000fe20000201000 */
[----:B------:R-:W-:Y:S01]  /*130c0*/  HADD2.F32 R17, -RZ, R105.H1_H1 ;  /* 0x30000069ff117230 */ /* 0x000fe20000004100 */
[----:B------:R-:W-:Y:S01]  /*130d0*/  ISETP.NE.AND P2, PT, R16, 0x1, PT ;  /* 0x000000011000780c */ /* 0x000fe20003f45270 */
[----:B------:R-:W-:Y:S01]  /*130e0*/  BSSY.RECONVERGENT B1, `(.L_x_38100) ;  /* 0x000005c000017945 */ /* 0x000fe20003800200 */
[----:B------:R-:W-:Y:S01]  /*130f0*/  LOP3.LUT R3, R3, 0xfffffffd, RZ, 0xc0, !PT ;  /* 0xfffffffd03037812 */ /* 0x000fe200078ec0ff */
[----:B------:R-:W-:Y:S01]  /*13100*/  FFMA.FTZ R7, R7, R184, 1.1641532182693481445e-10 ;  /* 0x2f00000007077423 */ /* 0x000fe200000100b8 */
[----:B------:R-:W-:-:S04]  /*13110*/  IMAD.MOV.U32 R18, RZ, RZ, R10 ;  /* 0x000000ffff127224 */ /* 0x000fc800078e000a */
[----:B------:R-:W-:Y:S01]  /*13120*/  FSETP.LE.FTZ.AND P4, PT, R7, R9, PT ;  /* 0x000000090700720b */ /* 0x000fe20003f93000 */
[----:B------:R-:W-:Y:S01]  /*13130*/  FMUL.FTZ R7, R20, R17 ;  /* 0x0000001114077220 */ /* 0x000fe20000410000 */
        /* <DEDUP_REMOVED lines=11> */
.L_x_38102:
        /* <DEDUP_REMOVED lines=13> */
.L_x_38104:
[----:B------:R-:W-:Y:S05]  /*132c0*/  BSYNC.RECONVERGENT B2 ;  /* 0x0000000000027941 */ /* 0x000fea0003800200 */
.L_x_38103:
        /* <DEDUP_REMOVED lines=61> */
.L_x_38101:
[----:B------:R-:W-:Y:S05]  /*136a0*/  BSYNC.RECONVERGENT B1 ;  /* 0x0000000000017941 */ /* 0x000fea0003800200 */
.L_x_38100:
[----:B------:R-:W-:Y:S01]  /*136b0*/  I2FP.F32.U32 R16, R18 ;  /* 0x0000001200107245 */ /* 0x000fe20000201000 */
[----:B------:R-:W-:Y:S01]  /*136c0*/  HADD2.F32 R18, -RZ, R89.H1_H1 ;  /* 0x30000059ff127230 */ /* 0x000fe20000004100 */
        /* <DEDUP_REMOVED lines=21> */
.L_x_38107:
        /* <DEDUP_REMOVED lines=13> */
.L_x_38109:
[----:B------:R-:W-:Y:S05]  /*138f0*/  BSYNC.RECONVERGENT B2 ;  /* 0x0000000000027941 */ /* 0x000fea0003800200 */
.L_x_38108:
        /* <DEDUP_REMOVED lines=61> */
.L_x_38106:
[----:B------:R-:W-:Y:S05]  /*13cd0*/  BSYNC.RECONVERGENT B1 ;  /* 0x0000000000017941 */ /* 0x000fea0003800200 */
.L_x_38105:
        /* <DEDUP_REMOVED lines=18> */
.L_x_38112:
        /* <DEDUP_REMOVED lines=13> */
.L_x_38114:
[----:B------:R-:W-:Y:S05]  /*13ed0*/  BSYNC.RECONVERGENT B2 ;  /* 0x0000000000027941 */ /* 0x000fea0003800200 */
.L_x_38113:
        /* <DEDUP_REMOVED lines=61> */
.L_x_38111:
[----:B------:R-:W-:Y:S05]  /*142b0*/  BSYNC.RECONVERGENT B1 ;  /* 0x0000000000017941 */ /* 0x000fea0003800200 */
.L_x_38110:
        /* <DEDUP_REMOVED lines=23> */
.L_x_38117:
        /* <DEDUP_REMOVED lines=13> */
.L_x_38119:
[----:B------:R-:W-:Y:S05]  /*14500*/  BSYNC.RECONVERGENT B2 ;  /* 0x0000000000027941 */ /* 0x000fea0003800200 */
.L_x_38118:
        /* <DEDUP_REMOVED lines=61> */
.L_x_38116:
[----:B------:R-:W-:Y:S05]  /*148e0*/  BSYNC.RECONVERGENT B1 ;  /* 0x0000000000017941 */ /* 0x000fea0003800200 */
.L_x_38115:
[----:B------:R-:W-:Y:S01]  /*148f0*/  ISETP.NE.AND P4, PT, R18, 0x1, PT ;  /* 0x000000011200780c */ /* 0x000fe20003f85270 */
[----:B------:R-:W-:Y:S01]  /*14900*/  HADD2.F32 R19, -RZ, R106.H1_H1 ;  /* 0x3000006aff137230 */ /* 0x000fe20000004100 */
        /* <DEDUP_REMOVED lines=16> */
.L_x_38122:
        /* <DEDUP_REMOVED lines=13> */
.L_x_38124:
[----:B------:R-:W-:Y:S05]  /*14ae0*/  BSYNC.RECONVERGENT B2 ;  /* 0x0000000000027941 */ /* 0x000fea0003800200 */
.L_x_38123:
        /* <DEDUP_REMOVED lines=61> */
.L_x_38121:
[----:B------:R-:W-:Y:S05]  /*14ec0*/  BSYNC.RECONVERGENT B1 ;  /* 0x0000000000017941 */ /* 0x000fea0003800200 */
.L_x_38120:
        /* <DEDUP_REMOVED lines=23> */
.L_x_38127:
        /* <DEDUP_REMOVED lines=13> */
.L_x_38129:
[----:B------:R-:W-:Y:S05]  /*15110*/  BSYNC.RECONVERGENT B2 ;  /* 0x0000000000027941 */ /* 0x000fea0003800200 */
.L_x_38128:
        /* <DEDUP_REMOVED lines=61> */
.L_x_38126:
[----:B------:R-:W-:Y:S05]  /*154f0*/  BSYNC.RECONVERGENT B1 ;  /* 0x0000000000017941 */ /* 0x000fea0003800200 */
.L_x_38125:
        /* <DEDUP_REMOVED lines=18> */
.L_x_38132:
        /* <DEDUP_REMOVED lines=13> */
.L_x_38134:
[----:B------:R-:W-:Y:S05]  /*156f0*/  BSYNC.RECONVERGENT B2 ;  /* 0x0000000000027941 */ /* 0x000fea0003800200 */
.L_x_38133:
        /* <DEDUP_REMOVED lines=61> */
.L_x_38131:
[----:B------:R-:W-:Y:S05]  /*15ad0*/  BSYNC.RECONVERGENT B1 ;  /* 0x0000000000017941 */ /* 0x000fea0003800200 */
.L_x_38130:
        /* <DEDUP_REMOVED lines=23> */
.L_x_38137:
        /* <DEDUP_REMOVED lines=13> */
.L_x_38139:
[----:B------:R-:W-:Y:S05]  /*15d20*/  BSYNC.RECONVERGENT B2 ;  /* 0x0000000000027941 */ /* 0x000fea0003800200 */
.L_x_38138:
        /* <DEDUP_REMOVED lines=61> */
.L_x_38136:
[----:B------:R-:W-:Y:S05]  /*16100*/  BSYNC.RECONVERGENT B1 ;  /* 0x0000000000017941 */ /* 0x000fea0003800200 */
.L_x_38135:
[----:B------:R-:W-:Y:S01]  /*16110*/  ISETP.NE.AND P6, PT, R180, 0x1, PT ;  /* 0x00000001b400780c */ /* 0x000fe20003fc5270 */
[----:B------:R-:W-:Y:S01]  /*16120*/  HADD2.F32 R107, -RZ, R107.H1_H1 ;  /* 0x3000006bff6b7230 */ /* 0x000fe20000004100 */
[----:B------:R-:W-:Y:S01]  /*16130*/  I2FP.F32.U32 R7, R7 ;  /* 0x0000000700077245 */ /* 0x000fe20000201000 */
[----:B------:R-:W-:Y:S01]  /*16140*/  BSSY.RECONVERGENT B1, `(.L_x_38140) ;  /* 0x000005d000017945 */ /* 0x000fe20003800200 */
[----:B------:R-:W-:Y:S02]  /*16150*/  IMAD.MOV.U32 R181, RZ, RZ, R10 ;  /* 0x000000ffffb57224 */ /* 0x000fe400078e000a */
[----:B------:R-:W-:Y:S01]  /*16160*/  FMUL.FTZ R107, R107, R20 ;  /* 0x000000146b6b7220 */ /* 0x000fe20000410000 */
        /* <DEDUP_REMOVED lines=12> */
.L_x_38142:
        /* <DEDUP_REMOVED lines=16> */
.L_x_38144:
[----:B------:R-:W-:Y:S05]  /*16330*/  BSYNC.RECONVERGENT B2 ;  /* 0x0000000000027941 */ /* 0x000fea0003800200 */
.L_x_38143:
        /* <DEDUP_REMOVED lines=61> */
.L_x_38141:
[----:B------:R-:W-:Y:S05]  /*16710*/  BSYNC.RECONVERGENT B1 ;  /* 0x0000000000017941 */ /* 0x000fea0003800200 */
.L_x_38140:
        /* <DEDUP_REMOVED lines=8> */
[----:B------:R-:W-:Y:S01]  /*167a0*/  FADD.FTZ R107, R20, R107 ;  /* 0x0000006b146b7221 */ /* 0x000fe20000010000 */
[----:B------:R-:W-:-:S03]  /*167b0*/  PRMT R20, R9, 0x7610, R20 ;  /* 0x0000761009147816 */ /* 0x000fc60000000014 */
[----:B------:R-:W-:-:S07]  /*167c0*/  @P1 FADD.FTZ R107, R99, R107 ;  /* 0x0000006b636b1221 */ /* 0x000fce0000010000 */
.L_x_38064:
        /* <DEDUP_REMOVED lines=44> */
.L_x_38145:
[----:B------:R-:W-:Y:S02]  /*16a90*/  IMAD.MOV.U32 R9, RZ, RZ, R21 ;  /* 0x000000ffff097224 */ /* 0x000fe400078e0015 */
[----:B------:R-:W-:-:S07]  /*16aa0*/  VIADD R21, R12, 0x20 ;  /* 0x000000200c157836 */ /* 0x000fce0000000000 */
.L_x_38022:
[----:B------:R-:W-:Y:S05]  /*16ab0*/  BSYNC.RECONVERGENT B0 ;  /* 0x0000000000007941 */ /* 0x000fea0003800200 */
.L_x_38021:
        /* <DEDUP_REMOVED lines=36> */
.L_x_38151:
        /* <DEDUP_REMOVED lines=13> */
.L_x_38153:
[----:B------:R-:W-:Y:S05]  /*16dd0*/  BSYNC.RECONVERGENT B2 ;  /* 0x0000000000027941 */ /* 0x000fea0003800200 */
.L_x_38152:
        /* <DEDUP_REMOVED lines=61> */
.L_x_38150:
[----:B------:R-:W-:Y:S05]  /*171b0*/  BSYNC.RECONVERGENT B1 ;  /* 0x0000000000017941 */ /* 0x000fea0003800200 */
.L_x_38149:
        /* <DEDUP_REMOVED lines=23> */
.L_x_38156:
        /* <DEDUP_REMOVED lines=13> */
.L_x_38158:
[----:B------:R-:W-:Y:S05]  /*17400*/  BSYNC.RECONVERGENT B2 ;  /* 0x0000000000027941 */ /* 0x000fea0003800200 */
.L_x_38157:
        /* <DEDUP_REMOVED lines=61> */
.L_x_38155:
[----:B------:R-:W-:Y:S05]  /*177e0*/  BSYNC.RECONVERGENT B1 ;  /* 0x0000000000017941 */ /* 0x000fea0003800200 */
.L_x_38154:
        /* <DEDUP_REMOVED lines=10> */
[----:B--2---:R-:W-:Y:S01]  /*17890*/  FADD.FTZ R108, R13, R7 ;  /* 0x000000070d6c7221 */ /* 0x004fe20000010000 */
        /* <DEDUP_REMOVED lines=13> */
.L_x_38161:
        /* <DEDUP_REMOVED lines=13> */
.L_x_38163:
[----:B------:R-:W-:Y:S05]  /*17a40*/  BSYNC.RECONVERGENT B2 ;  /* 0x0000000000027941 */ /* 0x000fea0003800200 */
.L_x_38162:
        /* <DEDUP_REMOVED lines=61> */
.L_x_38160:
[----:B------:R-:W-:Y:S05]  /*17e20*/  BSYNC.RECONVERGENT B1 ;  /* 0x0000000000017941 */ /* 0x000fea0003800200 */
.L_x_38159:
        /* <DEDUP_REMOVED lines=20> */
.L_x_38166:
        /* <DEDUP_REMOVED lines=13> */
.L_x_38168:
[----:B------:R-:W-:Y:S05]  /*18040*/  BSYNC.RECONVERGENT B2 ;  /* 0x0000000000027941 */ /* 0x000fea0003800200 */
.L_x_38167:
        /* <DEDUP_REMOVED lines=61> */
.L_x_38165:
[----:B------:R-:W-:Y:S05]  /*18420*/  BSYNC.RECONVERGENT B1 ;  /* 0x0000000000017941 */ /* 0x000fea0003800200 */
.L_x_38164:
        /* <DEDUP_REMOVED lines=24> */
.L_x_38171:
        /* <DEDUP_REMOVED lines=13> */
.L_x_38173:
[----:B------:R-:W-:Y:S05]  /*18680*/  BSYNC.RECONVERGENT B2 ;  /* 0x0000000000027941 */ /* 0x000fea0003800200 */
.L_x_38172:
        /* <DEDUP_REMOVED lines=61> */
.L_x_38170:
[----:B------:R-:W-:Y:S05]  /*18a60*/  BSYNC.RECONVERGENT B1 ;  /* 0x0000000000017941 */ /* 0x000fea0003800200 */
.L_x_38169:
        /* <DEDUP_REMOVED lines=20> */
.L_x_38176:
        /* <DEDUP_REMOVED lines=13> */
.L_x_38178:
[----:B------:R-:W-:Y:S05]  /*18c80*/  BSYNC.RECONVERGENT B2 ;  /* 0x0000000000027941 */ /* 0x000fea0003800200 */
.L_x_38177:
        /* <DEDUP_REMOVED lines=61> */
.L_x_38175:
[----:B------:R-:W-:Y:S05]  /*19060*/  BSYNC.RECONVERGENT B1 ;  /* 0x0000000000017941 */ /* 0x000fea0003800200 */
.L_x_38174:
        /* <DEDUP_REMOVED lines=23> */
.L_x_38181:
        /* <DEDUP_REMOVED lines=13> */
.L_x_38183:
[----:B------:R-:W-:Y:S05]  /*192b0*/  BSYNC.RECONVERGENT B2 ;  /* 0x0000000000027941 */ /* 0x000fea0003800200 */
.L_x_38182:
        /* <DEDUP_REMOVED lines=61> */
.L_x_38180:
[----:B------:R-:W-:Y:S05]  /*19690*/  BSYNC.RECONVERGENT B1 ;  /* 0x0000000000017941 */ /* 0x000fea0003800200 */
.L_x_38179:
        /* <DEDUP_REMOVED lines=20> */
.L_x_38186:
        /* <DEDUP_REMOVED lines=13> */
.L_x_38188:
[----:B------:R-:W-:Y:S05]  /*198b0*/  BSYNC.RECONVERGENT B2 ;  /* 0x0000000000027941 */ /* 0x000fea0003800200 */
.L_x_38187:
        /* <DEDUP_REMOVED lines=61> */
.L_x_38185:
[----:B------:R-:W-:Y:S05]  /*19c90*/  BSYNC.RECONVERGENT B1 ;  /* 0x0000000000017941 */ /* 0x000fea0003800200 */
.L_x_38184:
        /* <DEDUP_REMOVED lines=23> */
.L_x_38191:
        /* <DEDUP_REMOVED lines=13> */
.L_x_38193:
[----:B------:R-:W-:Y:S05]  /*19ee0*/  BSYNC.RECONVERGENT B2 ;  /* 0x0000000000027941 */ /* 0x000fea0003800200 */
.L_x_38192:
        /* <DEDUP_REMOVED lines=61> */
.L_x_38190:
[----:B------:R-:W-:Y:S05]  /*1a2c0*/  BSYNC.RECONVERGENT B1 ;  /* 0x0000000000017941 */ /* 0x000fea0003800200 */
.L_x_38189:
        /* <DEDUP_REMOVED lines=18> */
.L_x_38196:
        /* <DEDUP_REMOVED lines=13> */
.L_x_38198:
[----:B------:R-:W-:Y:S05]  /*1a4c0*/  BSYNC.RECONVERGENT B2 ;  /* 0x0000000000027941 */ /* 0x000fea0003800200 */
.L_x_38197:
        /* <DEDUP_REMOVED lines=61> */
.L_x_38195:
[----:B------:R-:W-:Y:S05]  /*1a8a0*/  BSYNC.RECONVERGENT B1 ;  /* 0x0000000000017941 */ /* 0x000fea0003800200 */
.L_x_38194:
        /* <DEDUP_REMOVED lines=23> */
.L_x_38201:
        /* <DEDUP_REMOVED lines=13> */
.L_x_38203:
[----:B------:R-:W-:Y:S05]  /*1aaf0*/  BSYNC.RECONVERGENT B2 ;  /* 0x0000000000027941 */ /* 0x000fea0003800200 */
.L_x_38202:
        /* <DEDUP_REMOVED lines=61> */
.L_x_38200:
[----:B------:R-:W-:Y:S05]  /*1aed0*/  BSYNC.RECONVERGENT B1 ;  /* 0x0000000000017941 */ /* 0x000fea0003800200 */
.L_x_38199:
        /* <DEDUP_REMOVED lines=18> */
.L_x_38206:
        /* <DEDUP_REMOVED lines=13> */
.L_x_38208:
[----:B------:R-:W-:Y:S05]  /*1b0d0*/  BSYNC.RECONVERGENT B2 ;  /* 0x0000000000027941 */ /* 0x000fea0003800200 */
.L_x_38207:
        /* <DEDUP_REMOVED lines=61> */
.L_x_38205:
[----:B------:R-:W-:Y:S05]  /*1b4b0*/  BSYNC.RECONVERGENT B1 ;  /* 0x0000000000017941 */ /* 0x000fea0003800200 */
.L_x_38204:
        /* <DEDUP_REMOVED lines=23> */
.L_x_38211:
        /* <DEDUP_REMOVED lines=13> */
.L_x_38213:
[----:B------:R-:W-:Y:S05]  /*1b700*/  BSYNC.RECONVERGENT B2 ;  /* 0x0000000000027941 */ /* 0x000fea0003800200 */
.L_x_38212:
        /* <DEDUP_REMOVED lines=61> */
.L_x_38210:
[----:B------:R-:W-:Y:S05]  /*1bae0*/  BSYNC.RECONVERGENT B1 ;  /* 0x0000000000017941 */ /* 0x000fea0003800200 */
.L_x_38209:
        /* <DEDUP_REMOVED lines=18> */
.L_x_38216:
        /* <DEDUP_REMOVED lines=13> */
.L_x_38218:
[----:B------:R-:W-:Y:S05]  /*1bce0*/  BSYNC.RECONVERGENT B2 ;  /* 0x0000000000027941 */ /* 0x000fea0003800200 */
.L_x_38217:
        /* <DEDUP_REMOVED lines=8> */
[----:B------:R-:W-:Y:S02]  /*1bd70*/  VIADD R5, R23, 0xbb67ae85 ;  /* 0xbb67ae8517057836 */ /* 0x000fe40000000000 */
[----:B------:R-:W-:-:S03]  /*1bd80*/  IMAD.MOV.U32 R20, RZ, RZ, RZ ;  /* 0x000000ffff147224 */ /* 0x000fc600078e00ff */
        /* <DEDUP_REMOVED lines=50> */
[----:B------:R-:W-:-:S07]  /*1c0b0*/  MOV R180, R182 ;  /* 0x000000b600b47202 */ /* 0x000fce0000000f00 */
.L_x_38215:
[----:B------:R-:W-:Y:S05]  /*1c0c0*/  BSYNC.RECONVERGENT B1 ;  /* 0x0000000000017941 */ /* 0x000fea0003800200 */
.L_x_38214:
        /* <DEDUP_REMOVED lines=23> */
.L_x_38221:
        /* <DEDUP_REMOVED lines=13> */
.L_x_38223:
[----:B------:R-:W-:Y:S05]  /*1c310*/  BSYNC.RECONVERGENT B2 ;  /* 0x0000000000027941 */ /* 0x000fea0003800200 */
.L_x_38222:
        /* <DEDUP_REMOVED lines=61> */
.L_x_38220:
[----:B------:R-:W-:Y:S05]  /*1c6f0*/  BSYNC.RECONVERGENT B1 ;  /* 0x0000000000017941 */ /* 0x000fea0003800200 */
.L_x_38219:
        /* <DEDUP_REMOVED lines=18> */
.L_x_38226:
        /* <DEDUP_REMOVED lines=16> */
.L_x_38228:
[----:B------:R-:W-:Y:S05]  /*1c920*/  BSYNC.RECONVERGENT B2 ;  /* 0x0000000000027941 */ /* 0x000fea0003800200 */
.L_x_38227:
        /* <DEDUP_REMOVED lines=61> */
.L_x_38225:
[----:B------:R-:W-:Y:S05]  /*1cd00*/  BSYNC.RECONVERGENT B1 ;  /* 0x0000000000017941 */ /* 0x000fea0003800200 */
.L_x_38224:
        /* <DEDUP_REMOVED lines=12> */
.L_x_38148:
        /* <DEDUP_REMOVED lines=16> */
.L_x_38232:
        /* <DEDUP_REMOVED lines=13> */
.L_x_38234:
[----:B------:R-:W-:Y:S05]  /*1cfa0*/  BSYNC.RECONVERGENT B2 ;  /* 0x0000000000027941 */ /* 0x000fea0003800200 */
.L_x_38233:
        /* <DEDUP_REMOVED lines=61> */
.L_x_38231:
[----:B------:R-:W-:Y:S05]  /*1d380*/  BSYNC.RECONVERGENT B1 ;  /* 0x0000000000017941 */ /* 0x000fea0003800200 */
.L_x_38230:
        /* <DEDUP_REMOVED lines=8> */
[----:B------:R-:W-:Y:S02]  /*1d410*/  IMAD.MOV.U32 R109, RZ, RZ, R10 ;  /* 0x000000ffff6d7224 */ /* 0x000fe400078e000a */
[----:B0-----:R-:W-:Y:S01]  /*1d420*/  FSETP.LE.FTZ.AND P3, PT, R7, R184, PT ;  /* 0x000000b80700720b */ /* 0x001fe20003f73000 */
        /* <DEDUP_REMOVED lines=11> */
.L_x_38237:
        /* <DEDUP_REMOVED lines=13> */
.L_x_38239:
[----:B------:R-:W-:Y:S05]  /*1d5b0*/  BSYNC.RECONVERGENT B2 ;  /* 0x0000000000027941 */ /* 0x000fea0003800200 */
.L_x_38238:
        /* <DEDUP_REMOVED lines=61> */
.L_x_38236:
[----:B------:R-:W-:Y:S05]  /*1d990*/  BSYNC.RECONVERGENT B1 ;  /* 0x0000000000017941 */ /* 0x000fea0003800200 */
.L_x_38235:
        /* <DEDUP_REMOVED lines=19> */
.L_x_38242:
        /* <DEDUP_REMOVED lines=13> */
.L_x_38244:
[----:B------:R-:W-:Y:S05]  /*1dba0*/  BSYNC.RECONVERGENT B2 ;  /* 0x0000000000027941 */ /* 0x000fea0003800200 */
.L_x_38243:
        /* <DEDUP_REMOVED lines=61> */
.L_x_38241:
[----:B------:R-:W-:Y:S05]  /*1df80*/  BSYNC.RECONVERGENT B1 ;  /* 0x0000000000017941 */ /* 0x000fea0003800200 */
.L_x_38240:
        /* <DEDUP_REMOVED lines=19> */
.L_x_38247:
        /* <DEDUP_REMOVED lines=13> */
.L_x_38249:
[----:B------:R-:W-:Y:S05]  /*1e190*/  BSYNC.RECONVERGENT B2 ;  /* 0x0000000000027941 */ /* 0x000fea0003800200 */
.L_x_38248:
        /* <DEDUP_REMOVED lines=61> */
.L_x_38246:
[----:B------:R-:W-:Y:S05]  /*1e570*/  BSYNC.RECONVERGENT B1 ;  /* 0x0000000000017941 */ /* 0x000fea0003800200 */
.L_x_38245:
[----:B------:R-:W-:Y:S01]  /*1e580*/  I2FP.F32.U32 R7, R7 ;  /* 0x0000000700077245 */ /* 0x000fe20000201000 */
[----:B------:R-:W-:Y:S01]  /*1e590*/  HADD2.F32 R110, -RZ, R113.H1_H1 ;  /* 0x30000071ff6e7230 */ /* 0x000fe20000004100 */
[----:B------:R-:W-:Y:S01]  /*1e5a0*/  LOP3.LUT R3, R3, 0xfffffffd, RZ, 0xc0, !PT ;  /* 0xfffffffd03037812 */ /* 0x000fe200078ec0ff */
[----:B------:R-:W-:Y:S01]  /*1e5b0*/  BSSY.RECONVERGENT B1, `(.L_x_38250) ;  /* 0x000005b000017945 */ /* 0x000fe20003800200 */
[----:B------:R-:W-:Y:S02]  /*1e5c0*/  HFMA2 R113, -RZ, RZ, 0, 1.1920928955078125e-07 ;  /* 0x00000002ff717431 */ /* 0x000fe400000001ff */
        /* <DEDUP_REMOVED lines=14> */
.L_x_38252:
        /* <DEDUP_REMOVED lines=13> */
.L_x_38254:
[----:B------:R-:W-:Y:S05]  /*1e780*/  BSYNC.RECONVERGENT B2 ;  /* 0x0000000000027941 */ /* 0x000fea0003800200 */
.L_x_38253:
        /* <DEDUP_REMOVED lines=61> */
.L_x_38251:
[----:B------:R-:W-:Y:S05]  /*1eb60*/  BSYNC.RECONVERGENT B1 ;  /* 0x0000000000017941 */ /* 0x000fea0003800200 */
.L_x_38250:
        /* <DEDUP_REMOVED lines=17> */
.L_x_38257:
        /* <DEDUP_REMOVED lines=13> */
.L_x_38259:
[----:B------:R-:W-:Y:S05]  /*1ed50*/  BSYNC.RECONVERGENT B2 ;  /* 0x0000000000027941 */ /* 0x000fea0003800200 */
.L_x_38258:
        /* <DEDUP_REMOVED lines=61> */
.L_x_38256:
[----:B------:R-:W-:Y:S05]  /*1f130*/  BSYNC.RECONVERGENT B1 ;  /* 0x0000000000017941 */ /* 0x000fea0003800200 */
.L_x_38255:
        /* <DEDUP_REMOVED lines=17> */
.L_x_38262:
        /* <DEDUP_REMOVED lines=13> */
.L_x_38264:
[----:B------:R-:W-:Y:S05]  /*1f320*/  BSYNC.RECONVERGENT B2 ;  /* 0x0000000000027941 */ /* 0x000fea0003800200 */
.L_x_38263:
        /* <DEDUP_REMOVED lines=61> */
.L_x_38261:
[----:B------:R-:W-:Y:S05]  /*1f700*/  BSYNC.RECONVERGENT B1 ;  /* 0x0000000000017941 */ /* 0x000fea0003800200 */
.L_x_38260:
        /* <DEDUP_REMOVED lines=17> */
.L_x_38267:
        /* <DEDUP_REMOVED lines=13> */
.L_x_38269:
[----:B------:R-:W-:Y:S05]  /*1f8f0*/  BSYNC.RECONVERGENT B2 ;  /* 0x0000000000027941 */ /* 0x000fea0003800200 */
.L_x_38268:
        /* <DEDUP_REMOVED lines=61> */
.L_x_38266:
[----:B------:R-:W-:Y:S05]  /*1fcd0*/  BSYNC.RECONVERGENT B1 ;  /* 0x0000000000017941 */ /* 0x000fea0003800200 */
.L_x_38265:
        /* <DEDUP_REMOVED lines=22> */
[----:B------:R-:W-:-:S02]  /*1fe40*/  LOP3.LUT P0, RZ, R3, 0x8, RZ, 0xc0, !PT ;  /* 0x0000000803ff7812 */ /* 0x000fc4000780c0ff */
        /* <DEDUP_REMOVED lines=16> */
.L_x_38229:
        /* <DEDUP_REMOVED lines=44> */
.L_x_38270:
[----:B------:R-:W-:Y:S01]  /*20210*/  MOV R9, R180 ;  /* 0x000000b400097202 */ /* 0x000fe20000000f00 */
[----:B------:R-:W-:-:S07]  /*20220*/  VIADD R21, R21, 0x20 ;  /* 0x0000002015157836 */ /* 0x000fce0000000000 */
.L_x_38147:
[----:B------:R-:W-:Y:S05]  /*20230*/  BSYNC.RECONVERGENT B0 ;  /* 0x0000000000007941 */ /* 0x000fea0003800200 */
.L_x_38146:
        /* <DEDUP_REMOVED lines=36> */
.L_x_38276:
        /* <DEDUP_REMOVED lines=13> */
.L_x_38278:
[----:B------:R-:W-:Y:S05]  /*20550*/  BSYNC.RECONVERGENT B2 ;  /* 0x0000000000027941 */ /* 0x000fea0003800200 */
.L_x_38277:
        /* <DEDUP_REMOVED lines=61> */
.L_x_38275:
[----:B------:R-:W-:Y:S05]  /*20930*/  BSYNC.RECONVERGENT B1 ;  /* 0x0000000000017941 */ /* 0x000fea0003800200 */
.L_x_38274:
        /* <DEDUP_REMOVED lines=23> */
.L_x_38281:
        /* <DEDUP_REMOVED lines=13> */
.L_x_38283:
[----:B------:R-:W-:Y:S05]  /*20b80*/  BSYNC.RECONVERGENT B2 ;  /* 0x0000000000027941 */ /* 0x000fea0003800200 */
.L_x_38282:
        /* <DEDUP_REMOVED lines=61> */
.L_x_38280:
[----:B------:R-:W-:Y:S05]  /*20f60*/  BSYNC.RECONVERGENT B1 ;  /* 0x0000000000017941 */ /* 0x000fea0003800200 */
.L_x_38279:
        /* <DEDUP_REMOVED lines=9> */
[----:B--2---:R-:W-:Y:S01]  /*21000*/  FADD.FTZ R116, R13, R7 ;  /* 0x000000070d747221 */ /* 0x004fe20000010000 */
        /* <DEDUP_REMOVED lines=14> */
.L_x_38286:
        /* <DEDUP_REMOVED lines=13> */
.L_x_38288:
[----:B------:R-:W-:Y:S05]  /*211c0*/  BSYNC.RECONVERGENT B2 ;  /* 0x0000000000027941 */ /* 0x000fea0003800200 */
.L_x_38287:
        /* <DEDUP_REMOVED lines=61> */
.L_x_38285:
[----:B------:R-:W-:Y:S05]  /*215a0*/  BSYNC.RECONVERGENT B1 ;  /* 0x0000000000017941 */ /* 0x000fea0003800200 */
.L_x_38284:
        /* <DEDUP_REMOVED lines=20> */
.L_x_38291:
        /* <DEDUP_REMOVED lines=13> */
.L_x_38293:
[----:B------:R-:W-:Y:S05]  /*217c0*/  BSYNC.RECONVERGENT B2 ;  /* 0x0000000000027941 */ /* 0x000fea0003800200 */
.L_x_38292:
        /* <DEDUP_REMOVED lines=61> */
.L_x_38290:
[----:B------:R-:W-:Y:S05]  /*21ba0*/  BSYNC.RECONVERGENT B1 ;  /* 0x0000000000017941 */ /* 0x000fea0003800200 */
.L_x_38289:
        /* <DEDUP_REMOVED lines=23> */
.L_x_38296:
        /* <DEDUP_REMOVED lines=13> */
.L_x_38298:
[----:B------:R-:W-:Y:S05]  /*21df0*/  BSYNC.RECONVERGENT B2 ;  /* 0x0000000000027941 */ /* 0x000fea0003800200 */
.L_x_38297:
        /* <DEDUP_REMOVED lines=61> */
.L_x_38295:
[----:B------:R-:W-:Y:S05]  /*221d0*/  BSYNC.RECONVERGENT B1 ;  /* 0x0000000000017941 */ /* 0x000fea0003800200 */
.L_x_38294:
        /* <DEDUP_REMOVED lines=20> */
.L_x_38301:
        /* <DEDUP_REMOVED lines=13> */
.L_x_38303:
[----:B------:R-:W-:Y:S05]  /*223f0*/  BSYNC.RECONVERGENT B2 ;  /* 0x0000000000027941 */ /* 0x000fea0003800200 */
.L_x_38302:
        /* <DEDUP_REMOVED lines=61> */
.L_x_38300:
[----:B------:R-:W-:Y:S05]  /*227d0*/  BSYNC.RECONVERGENT B1 ;  /* 0x0000000000017941 */ /* 0x000fea0003800200 */
.L_x_38299:
        /* <DEDUP_REMOVED lines=23> */
.L_x_38306:
        /* <DEDUP_REMOVED lines=13> */
.L_x_38308:
[----:B------:R-:W-:Y:S05]  /*22a20*/  BSYNC.RECONVERGENT B2 ;  /* 0x0000000000027941 */ /* 0x000fea0003800200 */
.L_x_38307:
        /* <DEDUP_REMOVED lines=61> */
.L_x_38305:
[----:B------:R-:W-:Y:S05]  /*22e00*/  BSYNC.RECONVERGENT B1 ;  /* 0x0000000000017941 */ /* 0x000fea0003800200 */
.L_x_38304:
        /* <DEDUP_REMOVED lines=20> */
.L_x_38311:
        /* <DEDUP_REMOVED lines=13> */
.L_x_38313:
[----:B------:R-:W-:Y:S05]  /*23020*/  BSYNC.RECONVERGENT B2 ;  /* 0x0000000000027941 */ /* 0x000fea0003800200 */
.L_x_38312:
        /* <DEDUP_REMOVED lines=61> */
.L_x_38310:
[----:B------:R-:W-:Y:S05]  /*23400*/  BSYNC.RECONVERGENT B1 ;  /* 0x0000000000017941 */ /* 0x000fea0003800200 */
.L_x_38309:
        /* <DEDUP_REMOVED lines=23> */
.L_x_38316:
        /* <DEDUP_REMOVED lines=13> */
.L_x_38318:
[----:B------:R-:W-:Y:S05]  /*23650*/  BSYNC.RECONVERGENT B2 ;  /* 0x0000000000027941 */ /* 0x000fea0003800200 */
.L_x_38317:
        /* <DEDUP_REMOVED lines=61> */
.L_x_38315:
[----:B------:R-:W-:Y:S05]  /*23a30*/  BSYNC.RECONVERGENT B1 ;  /* 0x0000000000017941 */ /* 0x000fea0003800200 */
.L_x_38314:
        /* <DEDUP_REMOVED lines=18> */
.L_x_38321:
        /* <DEDUP_REMOVED lines=13> */
.L_x_38323:
[----:B------:R-:W-:Y:S05]  /*23c30*/  BSYNC.RECONVERGENT B2 ;  /* 0x0000000000027941 */ /* 0x000fea0003800200 */
.L_x_38322:
        /* <DEDUP_REMOVED lines=61> */
.L_x_38320:
[----:B------:R-:W-:Y:S05]  /*24010*/  BSYNC.RECONVERGENT B1 ;  /* 0x0000000000017941 */ /* 0x000fea0003800200 */
.L_x_38319:
        /* <DEDUP_REMOVED lines=23> */
.L_x_38326:
        /* <DEDUP_REMOVED lines=13> */
.L_x_38328:
[----:B------:R-:W-:Y:S05]  /*24260*/  BSYNC.RECONVERGENT B2 ;  /* 0x0000000000027941 */ /* 0x000fea0003800200 */
.L_x_38327:
        /* <DEDUP_REMOVED lines=61> */
.L_x_38325:
[----:B------:R-:W-:Y:S05]  /*24640*/  BSYNC.RECONVERGENT B1 ;  /* 0x0000000000017941 */ /* 0x000fea0003800200 */
.L_x_38324:
[----:B------:R-:W-:Y:S01]  /*24650*/  ISETP.NE.AND P4, PT, R18, 0x1, PT ;  /* 0x000000011200780c */ /* 0x000fe20003f85270 */
[----:B------:R-:W-:Y:S01]  /*24660*/  HADD2.F32 R19, -RZ, R122.H1_H1 ;  /* 0x3000007aff137230 */ /* 0x000fe20000004100 */
[----:B------:R-:W-:Y:S01]  /*24670*/  I2FP.F32.U32 R7, R7 ;  /* 0x0000000700077245 */ /* 0x000fe20000201000 */
[----:B------:R-:W-:Y:S04]  /*24680*/  BSSY.RECONVERGENT B1, `(.L_x_38329) ;  /* 0x000005a000017945 */ /* 0x000fe80003800200 */
[----:B------:R-:W-:Y:S01]  /*24690*/  FFMA.FTZ R20, R7, R184, 1.1641532182693481445e-10 ;  /* 0x2f00000007147423 */ /* 0x000fe200000100b8 */
[----:B------:R-:W-:Y:S01]  /*246a0*/  FMUL.FTZ R7, R19, R9 ;  /* 0x0000000913077220 */ /* 0x000fe20000410000 */
[----:B------:R-:W-:-:S03]  /*246b0*/  IMAD.MOV.U32 R19, RZ, RZ, 0x2 ;  /* 0x00000002ff137424 */ /* 0x000fc600078e00ff */
        /* <DEDUP_REMOVED lines=11> */
.L_x_38331:
        /* <DEDUP_REMOVED lines=13> */
.L_x_38333:
[----:B------:R-:W-:Y:S05]  /*24840*/  BSYNC.RECONVERGENT B2 ;  /* 0x0000000000027941 */ /* 0x000fea0003800200 */
.L_x_38332:
        /* <DEDUP_REMOVED lines=61> */
.L_x_38330:
[----:B------:R-:W-:Y:S05]  /*24c20*/  BSYNC.RECONVERGENT B1 ;  /* 0x0000000000017941 */ /* 0x000fea0003800200 */
.L_x_38329:
        /* <DEDUP_REMOVED lines=23> */
.L_x_38336:
        /* <DEDUP_REMOVED lines=13> */
.L_x_38338:
[----:B------:R-:W-:Y:S05]  /*24e70*/  BSYNC.RECONVERGENT B2 ;  /* 0x0000000000027941 */ /* 0x000fea0003800200 */
.L_x_38337:
        /* <DEDUP_REMOVED lines=61> */
.L_x_38335:
[----:B------:R-:W-:Y:S05]  /*25250*/  BSYNC.RECONVERGENT B1 ;  /* 0x0000000000017941 */ /* 0x000fea0003800200 */
.L_x_38334:
        /* <DEDUP_REMOVED lines=18> */
.L_x_38341:
        /* <DEDUP_REMOVED lines=13> */
.L_x_38343:
[----:B------:R-:W-:Y:S05]  /*25450*/  BSYNC.RECONVERGENT B2 ;  /* 0x0000000000027941 */ /* 0x000fea0003800200 */
.L_x_38342:
[----:B------:R-:W-:Y:S01]  /*25460*/  LOP3.LUT R5, R11, R229, R23, 0x96, !PT ;  /* 0x000000e50b057212 */ /* 0x000fe200078e9617 */
[----:B------:R-:W-:Y:S01]  /*25470*/  IMAD.WIDE.U32 R182, R4, -0x326172a9, RZ ;  /* 0xcd9e8d5704b67825 */ /* 0x000fe200078e00ff */
[----:B------:R-:W-:-:S03]  /*25480*/  IADD3 R6, PT, PT, R22, -0x61c88647, RZ ;  /* 0x9e3779b916067810 */ /* 0x000fc60007ffe0ff */
[----:B------:R-:W-:Y:S02]  /*25490*/  HFMA2 R20, -RZ, RZ, 0, 0 ;  /* 0x00000000ff147431 */ /* 0x000fe400000001ff */
        /* <DEDUP_REMOVED lines=56> */
[----:B------:R-:W-:-:S07]  /*25820*/  LOP3.LUT R5, R5, R228, R183, 0x96, !PT ;  /* 0x000000e405057212 */ /* 0x000fce00078e96b7 */
.L_x_38340:
[----:B------:R-:W-:Y:S05]  /*25830*/  BSYNC.RECONVERGENT B1 ;  /* 0x0000000000017941 */ /* 0x000fea0003800200 */
.L_x_38339:
        /* <DEDUP_REMOVED lines=23> */
.L_x_38346:
        /* <DEDUP_REMOVED lines=13> */
.L_x_38348:
[----:B------:R-:W-:Y:S05]  /*25a80*/  BSYNC.RECONVERGENT B2 ;  /* 0x0000000000027941 */ /* 0x000fea0003800200 */
.L_x_38347:
        /* <DEDUP_REMOVED lines=61> */
.L_x_38345:
[----:B------:R-:W-:Y:S05]  /*25e60*/  BSYNC.RECONVERGENT B1 ;  /* 0x0000000000017941 */ /* 0x000fea0003800200 */
.L_x_38344:
        /* <DEDUP_REMOVED lines=18> */
.L_x_38351:
        /* <DEDUP_REMOVED lines=16> */
.L_x_38353:
[----:B------:R-:W-:Y:S05]  /*26090*/  BSYNC.RECONVERGENT B2 ;  /* 0x0000000000027941 */ /* 0x000fea0003800200 */
.L_x_38352:
        /* <DEDUP_REMOVED lines=61> */
.L_x_38350:
[----:B------:R-:W-:Y:S05]  /*26470*/  BSYNC.RECONVERGENT B1 ;  /* 0x0000000000017941 */ /* 0x000fea0003800200 */
.L_x_38349:
        /* <DEDUP_REMOVED lines=12> */
.L_x_38273:
        /* <DEDUP_REMOVED lines=16> */
.L_x_38357:
        /* <DEDUP_REMOVED lines=13> */
.L_x_38359:
[----:B------:R-:W-:Y:S05]  /*26710*/  BSYNC.RECONVERGENT B2 ;  /* 0x0000000000027941 */ /* 0x000fea0003800200 */
.L_x_38358:
        /* <DEDUP_REMOVED lines=61> */
.L_x_38356:
[----:B------:R-:W-:Y:S05]  /*26af0*/  BSYNC.RECONVERGENT B1 ;  /* 0x0000000000017941 */ /* 0x000fea0003800200 */
.L_x_38355:
        /* <DEDUP_REMOVED lines=8> */
[----:B------:R-:W-:-:S03]  /*26b80*/  MOV R117, R10 ;  /* 0x0000000a00757202 */ /* 0x000fc60000000f00 */
[----:B0-----:R-:W-:Y:S01]  /*26b90*/  FSETP.LE.FTZ.AND P3, PT, R7, R184, PT ;  /* 0x000000b80700720b */ /* 0x001fe20003f73000 */
        /* <DEDUP_REMOVED lines=11> */
.L_x_38362:
        /* <DEDUP_REMOVED lines=13> */
.L_x_38364:
[----:B------:R-:W-:Y:S05]  /*26d20*/  BSYNC.RECONVERGENT B2 ;  /* 0x0000000000027941 */ /* 0x000fea0003800200 */
.L_x_38363:
        /* <DEDUP_REMOVED lines=61> */
.L_x_38361:
[----:B------:R-:W-:Y:S05]  /*27100*/  BSYNC.RECONVERGENT B1 ;  /* 0x0000000000017941 */ /* 0x000fea0003800200 */
.L_x_38360:
[----:B------:R-:W-:Y:S01]  /*27110*/  I2FP.F32.U32 R116, R117 ;  /* 0x0000007500747245 */ /* 0x000fe20000201000 */
[----:B------:R-:W-:Y:S01]  /*27120*/  BSSY.RECONVERGENT B1, `(.L_x_38365) ;  /* 0x000005d000017945 */ /* 0x000fe20003800200 */
[----:B------:R-:W-:Y:S01]  /*27130*/  LOP3.LUT R3, R3, 0xfffffff7, RZ, 0xc0, !PT ;  /* 0xfffffff703037812 */ /* 0x000fe200078ec0ff */
[----:B------:R-:W-:Y:S02]  /*27140*/  IMAD.MOV.U32 R118, RZ, RZ, 0x2 ;  /* 0x00000002ff767424 */ /* 0x000fe400078e00ff */
[----:B------:R-:W-:Y:S01]  /*27150*/  FFMA.FTZ R116, R116, R181, 1.1641532182693481445e-10 ;  /* 0x2f00000074747423 */ /* 0x000fe200000100b5 */
[----:B------:R-:W-:-:S04]  /*27160*/  IMAD.MOV.U32 R117, RZ, RZ, R10 ;  /* 0x000000ffff757224 */ /* 0x000fc800078e000a */
[----:B------:R-:W-:Y:S01]  /*27170*/  FSETP.LE.FTZ.AND P2, PT, R116, R184, PT ;  /* 0x000000b87400720b */ /* 0x000fe20003f53000 */
[----:B------:R-:W-:-:S12]  /*27180*/  HADD2.F32 R116, -RZ, R120.H1_H1 ;  /* 0x30000078ff747230 */ /* 0x000fd80000004100 */
        /* <DEDUP_REMOVED lines=11> */
.L_x_38367:
        /* <DEDUP_REMOVED lines=13> */
.L_x_38369:
[----:B------:R-:W-:Y:S05]  /*27310*/  BSYNC.RECONVERGENT B2 ;  /* 0x0000000000027941 */ /* 0x000fea0003800200 */
.L_x_38368:
        /* <DEDUP_REMOVED lines=61> */
.L_x_38366:
[----:B------:R-:W-:Y:S05]  /*276f0*/  BSYNC.RECONVERGENT B1 ;  /* 0x0000000000017941 */ /* 0x000fea0003800200 */
.L_x_38365:
        /* <DEDUP_REMOVED lines=19> */
.L_x_38372:
        /* <DEDUP_REMOVED lines=13> */
.L_x_38374:
[----:B------:R-:W-:Y:S05]  /*27900*/  BSYNC.RECONVERGENT B2 ;  /* 0x0000000000027941 */ /* 0x000fea0003800200 */
.L_x_38373:
        /* <DEDUP_REMOVED lines=61> */
.L_x_38371:
[----:B------:R-:W-:Y:S05]  /*27ce0*/  BSYNC.RECONVERGENT B1 ;  /* 0x0000000000017941 */ /* 0x000fea0003800200 */
.L_x_38370:
        /* <DEDUP_REMOVED lines=19> */
.L_x_38377:
        /* <DEDUP_REMOVED lines=13> */
.L_x_38379:
[----:B------:R-:W-:Y:S05]  /*27ef0*/  BSYNC.RECONVERGENT B2 ;  /* 0x0000000000027941 */ /* 0x000fea0003800200 */
.L_x_38378:
        /* <DEDUP_REMOVED lines=61> */
.L_x_38376:
[----:B------:R-:W-:Y:S05]  /*282d0*/  BSYNC.RECONVERGENT B1 ;  /* 0x0000000000017941 */ /* 0x000fea0003800200 */
.L_x_38375:
        /* <DEDUP_REMOVED lines=17> */
.L_x_38382:
        /* <DEDUP_REMOVED lines=13> */
.L_x_38384:
[----:B------:R-:W-:Y:S05]  /*284c0*/  BSYNC.RECONVERGENT B2 ;  /* 0x0000000000027941 */ /* 0x000fea0003800200 */
.L_x_38383:
        /* <DEDUP_REMOVED lines=61> */
.L_x_38381:
[----:B------:R-:W-:Y:S05]  /*288a0*/  BSYNC.RECONVERGENT B1 ;  /* 0x0000000000017941 */ /* 0x000fea0003800200 */
.L_x_38380:
        /* <DEDUP_REMOVED lines=17> */
.L_x_38387:
        /* <DEDUP_REMOVED lines=13> */
.L_x_38389:
[----:B------:R-:W-:Y:S05]  /*28a90*/  BSYNC.RECONVERGENT B2 ;  /* 0x0000000000027941 */ /* 0x000fea0003800200 */
.L_x_38388:
        /* <DEDUP_REMOVED lines=61> */
.L_x_38386:
[----:B------:R-:W-:Y:S05]  /*28e70*/  BSYNC.RECONVERGENT B1 ;  /* 0x0000000000017941 */ /* 0x000fea0003800200 */
.L_x_38385:
        /* <DEDUP_REMOVED lines=17> */
.L_x_38392:
        /* <DEDUP_REMOVED lines=13> */
.L_x_38394:
[----:B------:R-:W-:Y:S05]  /*29060*/  BSYNC.RECONVERGENT B2 ;  /* 0x0000000000027941 */ /* 0x000fea0003800200 */
.L_x_38393:
        /* <DEDUP_REMOVED lines=61> */
.L_x_38391:
[----:B------:R-:W-:Y:S05]  /*29440*/  BSYNC.RECONVERGENT B1 ;  /* 0x0000000000017941 */ /* 0x000fea0003800200 */
.L_x_38390:
        /* <DEDUP_REMOVED lines=39> */
.L_x_38354:
        /* <DEDUP_REMOVED lines=44> */
.L_x_38395:
[----:B------:R-:W-:Y:S01]  /*29980*/  IMAD.MOV.U32 R9, RZ, RZ, R180 ;  /* 0x000000ffff097224 */ /* 0x000fe200078e00b4 */
[----:B------:R-:W-:-:S07]  /*29990*/  IADD3 R21, PT, PT, R21, 0x20, RZ ;  /* 0x0000002015157810 */ /* 0x000fce0007ffe0ff */
.L_x_38272:
[----:B------:R-:W-:Y:S05]  /*299a0*/  BSYNC.RECONVERGENT B0 ;  /* 0x0000000000007941 */ /* 0x000fea0003800200 */
.L_x_38271:
        /* <DEDUP_REMOVED lines=36> */
.L_x_38401:
        /* <DEDUP_REMOVED lines=13> */
.L_x_38403:
[----:B------:R-:W-:Y:S05]  /*29cc0*/  BSYNC.RECONVERGENT B2 ;  /* 0x0000000000027941 */ /* 0x000fea0003800200 */
.L_x_38402:
        /* <DEDUP_REMOVED lines=61> */
.L_x_38400:
[----:B------:R-:W-:Y:S05]  /*2a0a0*/  BSYNC.RECONVERGENT B1 ;  /* 0x0000000000017941 */ /* 0x000fea0003800200 */
.L_x_38399:
        /* <DEDUP_REMOVED lines=9> */
[----:B------:R-:W-:Y:S02]  /*2a140*/  IMAD.MOV.U32 R15, RZ, RZ, 0x2 ;  /* 0x00000002ff0f7424 */ /* 0x000fe400078e00ff */
        /* <DEDUP_REMOVED lines=13> */
.L_x_38406:
        /* <DEDUP_REMOVED lines=13> */
.L_x_38408:
[----:B------:R-:W-:Y:S05]  /*2a2f0*/  BSYNC.RECONVERGENT B2 ;  /* 0x0000000000027941 */ /* 0x000fea0003800200 */
.L_x_38407:
        /* <DEDUP_REMOVED lines=61> */
.L_x_38405:
[----:B------:R-:W-:Y:S05]  /*2a6d0*/  BSYNC.RECONVERGENT B1 ;  /* 0x0000000000017941 */ /* 0x000fea0003800200 */
.L_x_38404:
        /* <DEDUP_REMOVED lines=10> */
[----:B--2---:R-:W-:Y:S01]  /*2a780*/  FADD.FTZ R124, R14, R7 ;  /* 0x000000070e7c7221 */ /* 0x004fe20000010000 */
        /* <DEDUP_REMOVED lines=12> */
.L_x_38411:
        /* <DEDUP_REMOVED lines=13> */
.L_x_38413:
[----:B------:R-:W-:Y:S05]  /*2a920*/  BSYNC.RECONVERGENT B2 ;  /* 0x0000000000027941 */ /* 0x000fea0003800200 */
.L_x_38412:
        /* <DEDUP_REMOVED lines=61> */
.L_x_38410:
[----:B------:R-:W-:Y:S05]  /*2ad00*/  BSYNC.RECONVERGENT B1 ;  /* 0x0000000000017941 */ /* 0x000fea0003800200 */
.L_x_38409:
        /* <DEDUP_REMOVED lines=20> */
.L_x_38416:
        /* <DEDUP_REMOVED lines=13> */
.L_x_38418:
[----:B------:R-:W-:Y:S05]  /*2af20*/  BSYNC.RECONVERGENT B2 ;  /* 0x0000000000027941 */ /* 0x000fea0003800200 */
.L_x_38417:
        /* <DEDUP_REMOVED lines=61> */
.L_x_38415:
[----:B------:R-:W-:Y:S05]  /*2b300*/  BSYNC.RECONVERGENT B1 ;  /* 0x0000000000017941 */ /* 0x000fea0003800200 */
.L_x_38414:
        /* <DEDUP_REMOVED lines=23> */
.L_x_38421:
        /* <DEDUP_REMOVED lines=13> */
.L_x_38423:
[----:B------:R-:W-:Y:S05]  /*2b550*/  BSYNC.RECONVERGENT B2 ;  /* 0x0000000000027941 */ /* 0x000fea0003800200 */
.L_x_38422:
        /* <DEDUP_REMOVED lines=58> */
[----:B------:R-:W-:Y:S02]  /*2b900*/  IMAD.MOV.U32 R180, RZ, RZ, R16 ;  /* 0x000000ffffb47224 */ /* 0x000fe400078e0010 */
[----:B------:R-:W-:Y:S01]  /*2b910*/  HFMA2 R16, -RZ, RZ, 0, 0 ;  /* 0x00000000ff107431 */ /* 0x000fe200000001ff */
[----:B------:R-:W-:-:S07]  /*2b920*/  LOP3.LUT R5, R5, R126, R17, 0x96, !PT ;  /* 0x0000007e05057212 */ /* 0x000fce00078e9611 */
.L_x_38420:
[----:B------:R-:W-:Y:S05]  /*2b930*/  BSYNC.RECONVERGENT B1 ;  /* 0x0000000000017941 */ /* 0x000fea0003800200 */
.L_x_38419:
        /* <DEDUP_REMOVED lines=20> */
.L_x_38426:
        /* <DEDUP_REMOVED lines=13> */
.L_x_38428:
[----:B------:R-:W-:Y:S05]  /*2bb50*/  BSYNC.RECONVERGENT B2 ;  /* 0x0000000000027941 */ /* 0x000fea0003800200 */
.L_x_38427:
        /* <DEDUP_REMOVED lines=61> */
.L_x_38425:
[----:B------:R-:W-:Y:S05]  /*2bf30*/  BSYNC.RECONVERGENT B1 ;  /* 0x0000000000017941 */ /* 0x000fea0003800200 */
.L_x_38424:
        /* <DEDUP_REMOVED lines=23> */
.L_x_38431:
        /* <DEDUP_REMOVED lines=13> */
.L_x_38433:
[----:B------:R-:W-:Y:S05]  /*2c180*/  BSYNC.RECONVERGENT B2 ;  /* 0x0000000000027941 */ /* 0x000fea0003800200 */
.L_x_38432:
        /* <DEDUP_REMOVED lines=61> */
.L_x_38430:
[----:B------:R-:W-:Y:S05]  /*2c560*/  BSYNC.RECONVERGENT B1 ;  /* 0x0000000000017941 */ /* 0x000fea0003800200 */
.L_x_38429:
        /* <DEDUP_REMOVED lines=20> */
.L_x_38436:
        /* <DEDUP_REMOVED lines=13> */
.L_x_38438:
[----:B------:R-:W-:Y:S05]  /*2c780*/  BSYNC.RECONVERGENT B2 ;  /* 0x0000000000027941 */ /* 0x000fea0003800200 */
.L_x_38437:
        /* <DEDUP_REMOVED lines=61> */
.L_x_38435:
[----:B------:R-:W-:Y:S05]  /*2cb60*/  BSYNC.RECONVERGENT B1 ;  /* 0x0000000000017941 */ /* 0x000fea0003800200 */
.L_x_38434:
        /* <DEDUP_REMOVED lines=23> */
.L_x_38441:
        /* <DEDUP_REMOVED lines=13> */
.L_x_38443:
[----:B------:R-:W-:Y:S05]  /*2cdb0*/  BSYNC.RECONVERGENT B2 ;  /* 0x0000000000027941 */ /* 0x000fea0003800200 */
.L_x_38442:
        /* <DEDUP_REMOVED lines=61> */
.L_x_38440:
[----:B------:R-:W-:Y:S05]  /*2d190*/  BSYNC.RECONVERGENT B1 ;  /* 0x0000000000017941 */ /* 0x000fea0003800200 */
.L_x_38439:
        /* <DEDUP_REMOVED lines=18> */
.L_x_38446:
        /* <DEDUP_REMOVED lines=13> */
.L_x_38448:
[----:B------:R-:W-:Y:S05]  /*2d390*/  BSYNC.RECONVERGENT B2 ;  /* 0x0000000000027941 */ /* 0x000fea0003800200 */
.L_x_38447:
        /* <DEDUP_REMOVED lines=61> */
.L_x_38445:
[----:B------:R-:W-:Y:S05]  /*2d770*/  BSYNC.RECONVERGENT B1 ;  /* 0x0000000000017941 */ /* 0x000fea0003800200 */
.L_x_38444:
        /* <DEDUP_REMOVED lines=23> */
.L_x_38451:
        /* <DEDUP_REMOVED lines=13> */
.L_x_38453:
[----:B------:R-:W-:Y:S05]  /*2d9c0*/  BSYNC.RECONVERGENT B2 ;  /* 0x0000000000027941 */ /* 0x000fea0003800200 */
.L_x_38452:
        /* <DEDUP_REMOVED lines=61> */
.L_x_38450:
[----:B------:R-:W-:Y:S05]  /*2dda0*/  BSYNC.RECONVERGENT B1 ;  /* 0x0000000000017941 */ /* 0x000fea0003800200 */
.L_x_38449:
        /* <DEDUP_REMOVED lines=18> */
.L_x_38456:
        /* <DEDUP_REMOVED lines=13> */
.L_x_38458:
[----:B------:R-:W-:Y:S05]  /*2dfa0*/  BSYNC.RECONVERGENT B2 ;  /* 0x0000000000027941 */ /* 0x000fea0003800200 */
.L_x_38457:
        /* <DEDUP_REMOVED lines=61> */
.L_x_38455:
[----:B------:R-:W-:Y:S05]  /*2e380*/  BSYNC.RECONVERGENT B1 ;  /* 0x0000000000017941 */ /* 0x000fea0003800200 */
.L_x_38454:
        /* <DEDUP_REMOVED lines=23> */
.L_x_38461:
        /* <DEDUP_REMOVED lines=13> */
.L_x_38463:
[----:B------:R-:W-:Y:S05]  /*2e5d0*/  BSYNC.RECONVERGENT B2 ;  /* 0x0000000000027941 */ /* 0x000fea0003800200 */
.L_x_38462:
        /* <DEDUP_REMOVED lines=61> */
.L_x_38460:
[----:B------:R-:W-:Y:S05]  /*2e9b0*/  BSYNC.RECONVERGENT B1 ;  /* 0x0000000000017941 */ /* 0x000fea0003800200 */
.L_x_38459:
        /* <DEDUP_REMOVED lines=18> */
.L_x_38466:
        /* <DEDUP_REMOVED lines=13> */
.L_x_38468:
[----:B------:R-:W-:Y:S05]  /*2ebb0*/  BSYNC.RECONVERGENT B2 ;  /* 0x0000000000027941 */ /* 0x000fea0003800200 */
.L_x_38467:
        /* <DEDUP_REMOVED lines=60> */
[----:B------:R-:W-:-:S07]  /*2ef80*/  LOP3.LUT R5, R5, R228, R183, 0x96, !PT ;  /* 0x000000e405057212 */ /* 0x000fce00078e96b7 */
.L_x_38465:
[----:B------:R-:W-:Y:S05]  /*2ef90*/  BSYNC.RECONVERGENT B1 ;  /* 0x0000000000017941 */ /* 0x000fea0003800200 */
.L_x_38464:
        /* <DEDUP_REMOVED lines=23> */
.L_x_38471:
        /* <DEDUP_REMOVED lines=13> */
.L_x_38473:
[----:B------:R-:W-:Y:S05]  /*2f1e0*/  BSYNC.RECONVERGENT B2 ;  /* 0x0000000000027941 */ /* 0x000fea0003800200 */
.L_x_38472:
        /* <DEDUP_REMOVED lines=61> */
.L_x_38470:
[----:B------:R-:W-:Y:S05]  /*2f5c0*/  BSYNC.RECONVERGENT B1 ;  /* 0x0000000000017941 */ /* 0x000fea0003800200 */
.L_x_38469:
[----:B------:R-:W-:Y:S01]  /*2f5d0*/  ISETP.NE.AND P6, PT, R182, 0x1, PT ;  /* 0x00000001b600780c */ /* 0x000fe20003fc5270 */
[----:B------:R-:W-:Y:S01]  /*2f5e0*/  HADD2.F32 R20, -RZ, R131.H1_H1 ;  /* 0x30000083ff147230 */ /* 0x000fe20000004100 */
[----:B------:R-:W-:Y:S01]  /*2f5f0*/  I2FP.F32.U32 R7, R7 ;  /* 0x0000000700077245 */ /* 0x000fe20000201000 */
[----:B------:R-:W-:Y:S01]  /*2f600*/  BSSY.RECONVERGENT B1, `(.L_x_38474) ;  /* 0x000005d000017945 */ /* 0x000fe20003800200 */
[----:B------:R-:W-:Y:S02]  /*2f610*/  MOV R131, R10 ;  /* 0x0000000a00837202 */ /* 0x000fe40000000f00 */
        /* <DEDUP_REMOVED lines=13> */
.L_x_38476:
        /* <DEDUP_REMOVED lines=16> */
.L_x_38478:
[----:B------:R-:W-:Y:S05]  /*2f7f0*/  BSYNC.RECONVERGENT B2 ;  /* 0x0000000000027941 */ /* 0x000fea0003800200 */
.L_x_38477:
        /* <DEDUP_REMOVED lines=61> */
.L_x_38475:
[----:B------:R-:W-:Y:S05]  /*2fbd0*/  BSYNC.RECONVERGENT B1 ;  /* 0x0000000000017941 */ /* 0x000fea0003800200 */
.L_x_38474:
        /* <DEDUP_REMOVED lines=12> */
.L_x_38398:
        /* <DEDUP_REMOVED lines=16> */
.L_x_38482:
        /* <DEDUP_REMOVED lines=13> */
.L_x_38484:
[----:B------:R-:W-:Y:S05]  /*2fe70*/  BSYNC.RECONVERGENT B2 ;  /* 0x0000000000027941 */ /* 0x000fea0003800200 */
.L_x_38483:
        /* <DEDUP_REMOVED lines=61> */
.L_x_38481:
[----:B------:R-:W-:Y:S05]  /*30250*/  BSYNC.RECONVERGENT B1 ;  /* 0x0000000000017941 */ /* 0x000fea0003800200 */
.L_x_38480:
[----:B------:R-:W0:Y:S01]  /*30260*/  LDC R184, c[0x0][0x404] ;  /* 0x00010100ffb87b82 */ /* 0x000e220000000800 */
[----:B------:R-:W-:Y:S01]  /*30270*/  I2FP.F32.U32 R7, R125 ;  /* 0x0000007d00077245 */ /* 0x000fe20000201000 */
[----:B------:R-:W-:Y:S01]  /*30280*/  HFMA2 R181, -RZ, RZ, 0.1171875, 0 ;  /* 0x2f800000ffb57431 */ /* 0x000fe200000001ff */
[----:B------:R-:W-:Y:S01]  /*30290*/  LOP3.LUT R3, R3, 0xffffffef, RZ, 0xc0, !PT ;  /* 0xffffffef03037812 */ /* 0x000fe200078ec0ff */
[----:B------:R-:W-:Y:S01]  /*302a0*/  BSSY.RECONVERGENT B1, `(.L_x_38485) ;  /* 0x000005c000017945 */ /* 0x000fe20003800200 */
[----:B-----5:R-:W-:Y:S01]  /*302b0*/  HADD2.F32 R9, -RZ, R128.H0_H0 ;  /* 0x20000080ff097230 */ /* 0x020fe20000004100 */
[----:B------:R-:W-:Y:S01]  /*302c0*/  MOV R125, R10 ;  /* 0x0000000a007d7202 */ /* 0x000fe20000000f00 */
[----:B------:R-:W-:-:S05]  /*302d0*/  FFMA.FTZ R7, R7, R181, 1.1641532182693481445e-10 ;  /* 0x2f00000007077423 */ /* 0x000fca00000100b5 */
[----:B0-----:R-:W-:Y:S01]  /*302e0*/  FSETP.LE.FTZ.AND P2, PT, R7, R184, PT ;  /* 0x000000b80700720b */ /* 0x001fe20003f53000 */
        /* <DEDUP_REMOVED lines=12> */
.L_x_38487:
        /* <DEDUP_REMOVED lines=13> */
.L_x_38489:
[----:B------:R-:W-:Y:S05]  /*30480*/  BSYNC.RECONVERGENT B2 ;  /* 0x0000000000027941 */ /* 0x000fea0003800200 */
.L_x_38488:
        /* <DEDUP_REMOVED lines=61> */
.L_x_38486:
[----:B------:R-:W-:Y:S05]  /*30860*/  BSYNC.RECONVERGENT B1 ;  /* 0x0000000000017941 */ /* 0x000fea0003800200 */
.L_x_38485:
        /* <DEDUP_REMOVED lines=19> */
.L_x_38492:
        /* <DEDUP_REMOVED lines=13> */
.L_x_38494:
[----:B------:R-:W-:Y:S05]  /*30a70*/  BSYNC.RECONVERGENT B2 ;  /* 0x0000000000027941 */ /* 0x000fea0003800200 */
.L_x_38493:
        /* <DEDUP_REMOVED lines=58> */
[----:B------:R-:W-:Y:S02]  /*30e20*/  HFMA2 R126, -RZ, RZ, 0, 0 ;  /* 0x00000000ff7e7431 */ /* 0x000fe400000001ff */
[----:B------:R-:W-:Y:S01]  /*30e30*/  IMAD.MOV.U32 R10, RZ, RZ, R182 ;  /* 0x000000ffff0a7224 */ /* 0x000fe200078e00b6 */
[----:B------:R-:W-:-:S07]  /*30e40*/  LOP3.LUT R6, R7, R6, R183, 0x96, !PT ;  /* 0x0000000607067212 */ /* 0x000fce00078e96b7 */
.L_x_38491:
[----:B------:R-:W-:Y:S05]  /*30e50*/  BSYNC.RECONVERGENT B1 ;  /* 0x0000000000017941 */ /* 0x000fea0003800200 */
.L_x_38490:
        /* <DEDUP_REMOVED lines=19> */
.L_x_38497:
        /* <DEDUP_REMOVED lines=13> */
.L_x_38499:
[----:B------:R-:W-:Y:S05]  /*31060*/  BSYNC.RECONVERGENT B2 ;  /* 0x0000000000027941 */ /* 0x000fea0003800200 */
.L_x_38498:
        /* <DEDUP_REMOVED lines=61> */
.L_x_38496:
[----:B------:R-:W-:Y:S05]  /*31440*/  BSYNC.RECONVERGENT B1 ;  /* 0x0000000000017941 */ /* 0x000fea0003800200 */
.L_x_38495:
        /* <DEDUP_REMOVED lines=19> */
.L_x_38502:
        /* <DEDUP_REMOVED lines=13> */
.L_x_38504:
[----:B------:R-:W-:Y:S05]  /*31650*/  BSYNC.RECONVERGENT B2 ;  /* 0x0000000000027941 */ /* 0x000fea0003800200 */
.L_x_38503:
        /* <DEDUP_REMOVED lines=61> */
.L_x_38501:
[----:B------:R-:W-:Y:S05]  /*31a30*/  BSYNC.RECONVERGENT B1 ;  /* 0x0000000000017941 */ /* 0x000fea0003800200 */
.L_x_38500:
        /* <DEDUP_REMOVED lines=17> */
.L_x_38507:
        /* <DEDUP_REMOVED lines=13> */
.L_x_38509:
[----:B------:R-:W-:Y:S05]  /*31c20*/  BSYNC.RECONVERGENT B2 ;  /* 0x0000000000027941 */ /* 0x000fea0003800200 */
.L_x_38508:
        /* <DEDUP_REMOVED lines=61> */
.L_x_38506:
[----:B------:R-:W-:Y:S05]  /*32000*/  BSYNC.RECONVERGENT B1 ;  /* 0x0000000000017941 */ /* 0x000fea0003800200 */
.L_x_38505:
        /* <DEDUP_REMOVED lines=17> */
.L_x_38512:
        /* <DEDUP_REMOVED lines=13> */
.L_x_38514:
[----:B------:R-:W-:Y:S05]  /*321f0*/  BSYNC.RECONVERGENT B2 ;  /* 0x0000000000027941 */ /* 0x000fea0003800200 */
.L_x_38513:
        /* <DEDUP_REMOVED lines=61> */
.L_x_38511:
[----:B------:R-:W-:Y:S05]  /*325d0*/  BSYNC.RECONVERGENT B1 ;  /* 0x0000000000017941 */ /* 0x000fea0003800200 */
.L_x_38510:
        /* <DEDUP_REMOVED lines=17> */
.L_x_38517:
        /* <DEDUP_REMOVED lines=13> */
.L_x_38519:
[----:B------:R-:W-:Y:S05]  /*327c0*/  BSYNC.RECONVERGENT B2 ;  /* 0x0000000000027941 */ /* 0x000fea0003800200 */
.L_x_38518:
        /* <DEDUP_REMOVED lines=61> */
.L_x_38516:
[----:B------:R-:W-:Y:S05]  /*32ba0*/  BSYNC.RECONVERGENT B1 ;  /* 0x0000000000017941 */ /* 0x000fea0003800200 */
.L_x_38515:
        /* <DEDUP_REMOVED lines=39> */
.L_x_38479:
        /* <DEDUP_REMOVED lines=44> */
.L_x_38520:
[----:B------:R-:W-:Y:S01]  /*330e0*/  IMAD.MOV.U32 R9, RZ, RZ, R180 ;  /* 0x000000ffff097224 */ /* 0x000fe200078e00b4 */
[----:B------:R-:W-:-:S07]  /*330f0*/  IADD3 R21, PT, PT, R21, 0x20, RZ ;  /* 0x0000002015157810 */ /* 0x000fce0007ffe0ff */
.L_x_38397:
[----:B------:R-:W-:Y:S05]  /*33100*/  BSYNC.RECONVERGENT B0 ;  /* 0x0000000000007941 */ /* 0x000fea0003800200 */
.L_x_38396:
        /* <DEDUP_REMOVED lines=36> */
.L_x_38526:
        /* <DEDUP_REMOVED lines=13> */
.L_x_38528:
[----:B------:R-:W-:Y:S05]  /*33420*/  BSYNC.RECONVERGENT B2 ;  /* 0x0000000000027941 */ /* 0x000fea0003800200 */
.L_x_38527:
        /* <DEDUP_REMOVED lines=61> */
.L_x_38525:
[----:B------:R-:W-:Y:S05]  /*33800*/  BSYNC.RECONVERGENT B1 ;  /* 0x0000000000017941 */ /* 0x000fea0003800200 */
.L_x_38524:
        /* <DEDUP_REMOVED lines=23> */
.L_x_38531:
        /* <DEDUP_REMOVED lines=13> */
.L_x_38533:
[----:B------:R-:W-:Y:S05]  /*33a50*/  BSYNC.RECONVERGENT B2 ;  /* 0x0000000000027941 */ /* 0x000fea0003800200 */
.L_x_38532:
        /* <DEDUP_REMOVED lines=61> */
.L_x_38530:
[----:B------:R-:W-:Y:S05]  /*33e30*/  BSYNC.RECONVERGENT B1 ;  /* 0x0000000000017941 */ /* 0x000fea0003800200 */
.L_x_38529:
        /* <DEDUP_REMOVED lines=23> */
.L_x_38536:
        /* <DEDUP_REMOVED lines=13> */
.L_x_38538:
[----:B------:R-:W-:Y:S05]  /*34080*/  BSYNC.RECONVERGENT B2 ;  /* 0x0000000000027941 */ /* 0x000fea0003800200 */
.L_x_38537:
        /* <DEDUP_REMOVED lines=61> */
.L_x_38535:
[----:B------:R-:W-:Y:S05]  /*34460*/  BSYNC.RECONVERGENT B1 ;  /* 0x0000000000017941 */ /* 0x000fea0003800200 */
.L_x_38534:
        /* <DEDUP_REMOVED lines=20> */
.L_x_38541:
        /* <DEDUP_REMOVED lines=13> */
.L_x_38543:
[----:B------:R-:W-:Y:S05]  /*34680*/  BSYNC.RECONVERGENT B2 ;  /* 0x0000000000027941 */ /* 0x000fea0003800200 */
.L_x_38542:
        /* <DEDUP_REMOVED lines=61> */
.L_x_38540:
[----:B------:R-:W-:Y:S05]  /*34a60*/  BSYNC.RECONVERGENT B1 ;  /* 0x0000000000017941 */ /* 0x000fea0003800200 */
.L_x_38539:
        /* <DEDUP_REMOVED lines=23> */
.L_x_38546:
        /* <DEDUP_REMOVED lines=13> */
.L_x_38548:
[----:B------:R-:W-:Y:S05]  /*34cb0*/  BSYNC.RECONVERGENT B2 ;  /* 0x0000000000027941 */ /* 0x000fea0003800200 */
.L_x_38547:
        /* <DEDUP_REMOVED lines=61> */
.L_x_38545:
[----:B------:R-:W-:Y:S05]  /*35090*/  BSYNC.RECONVERGENT B1 ;  /* 0x0000000000017941 */ /* 0x000fea0003800200 */
.L_x_38544:
        /* <DEDUP_REMOVED lines=20> */
.L_x_38551:
        /* <DEDUP_REMOVED lines=13> */
.L_x_38553:
[----:B------:R-:W-:Y:S05]  /*352b0*/  BSYNC.RECONVERGENT B2 ;  /* 0x0000000000027941 */ /* 0x000fea0003800200 */
.L_x_38552:
        /* <DEDUP_REMOVED lines=61> */
.L_x_38550:
[----:B------:R-:W-:Y:S05]  /*35690*/  BSYNC.RECONVERGENT B1 ;  /* 0x0000000000017941 */ /* 0x000fea0003800200 */
.L_x_38549:
        /* <DEDUP_REMOVED lines=23> */
.L_x_38556:
        /* <DEDUP_REMOVED lines=13> */
.L_x_38558:
[----:B------:R-:W-:Y:S05]  /*358e0*/  BSYNC.RECONVERGENT B2 ;  /* 0x0000000000027941 */ /* 0x000fea0003800200 */
.L_x_38557:
        /* <DEDUP_REMOVED lines=61> */
.L_x_38555:
[----:B------:R-:W-:Y:S05]  /*35cc0*/  BSYNC.RECONVERGENT B1 ;  /* 0x0000000000017941 */ /* 0x000fea0003800200 */
.L_x_38554:
        /* <DEDUP_REMOVED lines=20> */
.L_x_38561:
        /* <DEDUP_REMOVED lines=13> */
.L_x_38563:
[----:B------:R-:W-:Y:S05]  /*35ee0*/  BSYNC.RECONVERGENT B2 ;  /* 0x0000000000027941 */ /* 0x000fea0003800200 */
.L_x_38562:
        /* <DEDUP_REMOVED lines=61> */
.L_x_38560:
[----:B------:R-:W-:Y:S05]  /*362c0*/  BSYNC.RECONVERGENT B1 ;  /* 0x0000000000017941 */ /* 0x000fea0003800200 */
.L_x_38559:
        /* <DEDUP_REMOVED lines=23> */
.L_x_38566:
        /* <DEDUP_REMOVED lines=13> */
.L_x_38568:
[----:B------:R-:W-:Y:S05]  /*36510*/  BSYNC.RECONVERGENT B2 ;  /* 0x0000000000027941 */ /* 0x000fea0003800200 */
.L_x_38567:
        /* <DEDUP_REMOVED lines=61> */
.L_x_38565:
[----:B------:R-:W-:Y:S05]  /*368f0*/  BSYNC.RECONVERGENT B1 ;  /* 0x0000000000017941 */ /* 0x000fea0003800200 */
.L_x_38564:
        /* <DEDUP_REMOVED lines=18> */
.L_x_38571:
        /* <DEDUP_REMOVED lines=13> */
.L_x_38573:
[----:B------:R-:W-:Y:S05]  /*36af0*/  BSYNC.RECONVERGENT B2 ;  /* 0x0000000000027941 */ /* 0x000fea0003800200 */
.L_x_38572:
        /* <DEDUP_REMOVED lines=61> */
.L_x_38570:
[----:B------:R-:W-:Y:S05]  /*36ed0*/  BSYNC.RECONVERGENT B1 ;  /* 0x0000000000017941 */ /* 0x000fea0003800200 */
.L_x_38569:
        /* <DEDUP_REMOVED lines=23> */
.L_x_38576:
        /* <DEDUP_REMOVED lines=13> */
.L_x_38578:
[----:B------:R-:W-:Y:S05]  /*37120*/  BSYNC.RECONVERGENT B2 ;  /* 0x0000000000027941 */ /* 0x000fea0003800200 */
.L_x_38577:
        /* <DEDUP_REMOVED lines=61> */
.L_x_38575:
[----:B------:R-:W-:Y:S05]  /*37500*/  BSYNC.RECONVERGENT B1 ;  /* 0x0000000000017941 */ /* 0x000fea0003800200 */
.L_x_38574:
[----:B------:R-:W-:Y:S01]  /*37510*/  ISETP.NE.AND P4, PT, R18, 0x1, PT ;  /* 0x000000011200780c */ /* 0x000fe20003f85270 */
[----:B------:R-:W-:Y:S01]  /*37520*/  HADD2.F32 R19, -RZ, R138.H1_H1 ;  /* 0x3000008aff137230 */ /* 0x000fe20000004100 */
        /* <DEDUP_REMOVED lines=16> */
.L_x_38581:
        /* <DEDUP_REMOVED lines=13> */
.L_x_38583:
[----:B------:R-:W-:Y:S05]  /*37700*/  BSYNC.RECONVERGENT B2 ;  /* 0x0000000000027941 */ /* 0x000fea0003800200 */
.L_x_38582:
        /* <DEDUP_REMOVED lines=61> */
.L_x_38580:
[----:B------:R-:W-:Y:S05]  /*37ae0*/  BSYNC.RECONVERGENT B1 ;  /* 0x0000000000017941 */ /* 0x000fea0003800200 */
.L_x_38579:
        /* <DEDUP_REMOVED lines=23> */
.L_x_38586:
        /* <DEDUP_REMOVED lines=13> */
.L_x_38588:
[----:B------:R-:W-:Y:S05]  /*37d30*/  BSYNC.RECONVERGENT B2 ;  /* 0x0000000000027941 */ /* 0x000fea0003800200 */
.L_x_38587:
        /* <DEDUP_REMOVED lines=61> */
.L_x_38585:
[----:B------:R-:W-:Y:S05]  /*38110*/  BSYNC.RECONVERGENT B1 ;  /* 0x0000000000017941 */ /* 0x000fea0003800200 */
.L_x_38584:
        /* <DEDUP_REMOVED lines=18> */
.L_x_38591:
        /* <DEDUP_REMOVED lines=13> */
.L_x_38593:
[----:B------:R-:W-:Y:S05]  /*38310*/  BSYNC.RECONVERGENT B2 ;  /* 0x0000000000027941 */ /* 0x000fea0003800200 */
.L_x_38592:
[----:B------:R-:W-:Y:S01]  /*38320*/  LOP3.LUT R5, R11, R229, R23, 0x96, !PT ;  /* 0x000000e50b057212 */ /* 0x000fe200078e9617 */
[----:B------:R-:W-:-:S04]  /*38330*/  IMAD.WIDE.U32 R182, R4, -0x326172a9, RZ ;  /* 0xcd9e8d5704b67825 */ /* 0x000fc800078e00ff */
[----:B------:R-:W-:Y:S01]  /*38340*/  HFMA2 R20, -RZ, RZ, 0, 0 ;  /* 0x00000000ff147431 */ /* 0x000fe200000001ff */
[----:B------:R-:W-:Y:S01]  /*38350*/  MOV R19, R180 ;  /* 0x000000b400137202 */ /* 0x000fe20000000f00 */
        /* <DEDUP_REMOVED lines=56> */
[----:B------:R-:W-:-:S07]  /*386e0*/  LOP3.LUT R5, R5, R228, R183, 0x96, !PT ;  /* 0x000000e405057212 */ /* 0x000fce00078e96b7 */
.L_x_38590:
[----:B------:R-:W-:Y:S05]  /*386f0*/  BSYNC.RECONVERGENT B1 ;  /* 0x0000000000017941 */ /* 0x000fea0003800200 */
.L_x_38589:
        /* <DEDUP_REMOVED lines=23> */
.L_x_38596:
        /* <DEDUP_REMOVED lines=13> */
.L_x_38598:
[----:B------:R-:W-:Y:S05]  /*38940*/  BSYNC.RECONVERGENT B2 ;  /* 0x0000000000027941 */ /* 0x000fea0003800200 */
.L_x_38597:
        /* <DEDUP_REMOVED lines=61> */
.L_x_38595:
[----:B------:R-:W-:Y:S05]  /*38d20*/  BSYNC.RECONVERGENT B1 ;  /* 0x0000000000017941 */ /* 0x000fea0003800200 */
.L_x_38594:
        /* <DEDUP_REMOVED lines=18> */
.L_x_38601:
        /* <DEDUP_REMOVED lines=16> */
.L_x_38603:
[----:B------:R-:W-:Y:S05]  /*38f50*/  BSYNC.RECONVERGENT B2 ;  /* 0x0000000000027941 */ /* 0x000fea0003800200 */
.L_x_38602:
        /* <DEDUP_REMOVED lines=61> */
.L_x_38600:
[----:B------:R-:W-:Y:S05]  /*39330*/  BSYNC.RECONVERGENT B1 ;  /* 0x0000000000017941 */ /* 0x000fea0003800200 */
.L_x_38599:
        /* <DEDUP_REMOVED lines=12> */
.L_x_38523:
        /* <DEDUP_REMOVED lines=16> */
.L_x_38607:
        /* <DEDUP_REMOVED lines=13> */
.L_x_38609:
[----:B------:R-:W-:Y:S05]  /*395d0*/  BSYNC.RECONVERGENT B2 ;  /* 0x0000000000027941 */ /* 0x000fea0003800200 */
.L_x_38608:
        /* <DEDUP_REMOVED lines=61> */
.L_x_38606:
[----:B------:R-:W-:Y:S05]  /*399b0*/  BSYNC.RECONVERGENT B1 ;  /* 0x0000000000017941 */ /* 0x000fea0003800200 */
.L_x_38605:
        /* <DEDUP_REMOVED lines=21> */
.L_x_38612:
        /* <DEDUP_REMOVED lines=13> */
.L_x_38614:
[----:B------:R-:W-:Y:S05]  /*39be0*/  BSYNC.RECONVERGENT B2 ;  /* 0x0000000000027941 */ /* 0x000fea0003800200 */
.L_x_38613:
        /* <DEDUP_REMOVED lines=61> */
.L_x_38611:
[----:B------:R-:W-:Y:S05]  /*39fc0*/  BSYNC.RECONVERGENT B1 ;  /* 0x0000000000017941 */ /* 0x000fea0003800200 */
.L_x_38610:
        /* <DEDUP_REMOVED lines=19> */
.L_x_38617:
        /* <DEDUP_REMOVED lines=13> */
.L_x_38619:
[----:B------:R-:W-:Y:S05]  /*3a1d0*/  BSYNC.RECONVERGENT B2 ;  /* 0x0000000000027941 */ /* 0x000fea0003800200 */
.L_x_38618:
        /* <DEDUP_REMOVED lines=61> */
.L_x_38616:
[----:B------:R-:W-:Y:S05]  /*3a5b0*/  BSYNC.RECONVERGENT B1 ;  /* 0x0000000000017941 */ /* 0x000fea0003800200 */
.L_x_38615:
        /* <DEDUP_REMOVED lines=19> */
.L_x_38622:
        /* <DEDUP_REMOVED lines=13> */
.L_x_38624:
[----:B------:R-:W-:Y:S05]  /*3a7c0*/  BSYNC.RECONVERGENT B2 ;  /* 0x0000000000027941 */ /* 0x000fea0003800200 */
.L_x_38623:
        /* <DEDUP_REMOVED lines=61> */
.L_x_38621:
[----:B------:R-:W-:Y:S05]  /*3aba0*/  BSYNC.RECONVERGENT B1 ;  /* 0x0000000000017941 */ /* 0x000fea0003800200 */
.L_x_38620:
        /* <DEDUP_REMOVED lines=19> */
.L_x_38627:
        /* <DEDUP_REMOVED lines=13> */
.L_x_38629:
[----:B------:R-:W-:Y:S05]  /*3adb0*/  BSYNC.RECONVERGENT B2 ;  /* 0x0000000000027941 */ /* 0x000fea0003800200 */
.L_x_38628:
        /* <DEDUP_REMOVED lines=61> */
.L_x_38626:
[----:B------:R-:W-:Y:S05]  /*3b190*/  BSYNC.RECONVERGENT B1 ;  /* 0x0000000000017941 */ /* 0x000fea0003800200 */
.L_x_38625:
        /* <DEDUP_REMOVED lines=17> */
.L_x_38632:
        /* <DEDUP_REMOVED lines=13> */
.L_x_38634:
[----:B------:R-:W-:Y:S05]  /*3b380*/  BSYNC.RECONVERGENT B2 ;  /* 0x0000000000027941 */ /* 0x000fea0003800200 */
.L_x_38633:
        /* <DEDUP_REMOVED lines=61> */
.L_x_38631:
[----:B------:R-:W-:Y:S05]  /*3b760*/  BSYNC.RECONVERGENT B1 ;  /* 0x0000000000017941 */ /* 0x000fea0003800200 */
.L_x_38630:
        /* <DEDUP_REMOVED lines=17> */
.L_x_38637:
        /* <DEDUP_REMOVED lines=13> */
.L_x_38639:
[----:B------:R-:W-:Y:S05]  /*3b950*/  BSYNC.RECONVERGENT B2 ;  /* 0x0000000000027941 */ /* 0x000fea0003800200 */
.L_x_38638:
        /* <DEDUP_REMOVED lines=61> */
.L_x_38636:
[----:B------:R-:W-:Y:S05]  /*3bd30*/  BSYNC.RECONVERGENT B1 ;  /* 0x0000000000017941 */ /* 0x000fea0003800200 */
.L_x_38635:
        /* <DEDUP_REMOVED lines=17> */
.L_x_38642:
        /* <DEDUP_REMOVED lines=13> */
.L_x_38644:
[----:B------:R-:W-:Y:S05]  /*3bf20*/  BSYNC.RECONVERGENT B2 ;  /* 0x0000000000027941 */ /* 0x000fea0003800200 */
.L_x_38643:
        /* <DEDUP_REMOVED lines=61> */
.L_x_38641:
[----:B------:R-:W-:Y:S05]  /*3c300*/  BSYNC.RECONVERGENT B1 ;  /* 0x0000000000017941 */ /* 0x000fea0003800200 */
.L_x_38640:
        /* <DEDUP_REMOVED lines=39> */
.L_x_38604:
        /* <DEDUP_REMOVED lines=44> */
.L_x_38645:
[----:B------:R-:W-:Y:S01]  /*3c840*/  MOV R9, R180 ;  /* 0x000000b400097202 */ /* 0x000fe20000000f00 */
[----:B------:R-:W-:-:S07]  /*3c850*/  VIADD R21, R21, 0x20 ;  /* 0x0000002015157836 */ /* 0x000fce0000000000 */
.L_x_38522:
[----:B------:R-:W-:Y:S05]  /*3c860*/  BSYNC.RECONVERGENT B0 ;  /* 0x0000000000007941 */ /* 0x000fea0003800200 */
.L_x_38521:
        /* <DEDUP_REMOVED lines=36> */
.L_x_38651:
        /* <DEDUP_REMOVED lines=13> */
.L_x_38653:
[----:B------:R-:W-:Y:S05]  /*3cb80*/  BSYNC.RECONVERGENT B2 ;  /* 0x0000000000027941 */ /* 0x000fea0003800200 */
.L_x_38652:
        /* <DEDUP_REMOVED lines=61> */
.L_x_38650:
[----:B------:R-:W-:Y:S05]  /*3cf60*/  BSYNC.RECONVERGENT B1 ;  /* 0x0000000000017941 */ /* 0x000fea0003800200 */
.L_x_38649:
        /* <DEDUP_REMOVED lines=9> */
[----:B-----5:R-:W-:Y:S01]  /*3d000*/  HADD2.F32 R7, -RZ, R144.H0_H0 ;  /* 0x20000090ff077230 */ /* 0x020fe20000004100 */
[----:B------:R-:W-:-:S02]  /*3d010*/  MOV R16, R10 ;  /* 0x0000000a00107202 */ /* 0x000fc40000000f00 */
[----:B0-----:R-:W-:Y:S02]  /*3d020*/  FSETP.LE.FTZ.AND P4, PT, R14, R181, PT ;  /* 0x000000b50e00720b */ /* 0x001fe40003f93000 */
[----:B-1----:R-:W-:-:S11]  /*3d030*/  FMUL.FTZ R7, R7, R9 ;  /* 0x0000000907077220 */ /* 0x002fd60000410000 */
        /* <DEDUP_REMOVED lines=10> */
.L_x_38656:
        /* <DEDUP_REMOVED lines=13> */
.L_x_38658:
[----:B------:R-:W-:Y:S05]  /*3d1b0*/  BSYNC.RECONVERGENT B2 ;  /* 0x0000000000027941 */ /* 0x000fea0003800200 */
.L_x_38657:
        /* <DEDUP_REMOVED lines=61> */
.L_x_38655:
[----:B------:R-:W-:Y:S05]  /*3d590*/  BSYNC.RECONVERGENT B1 ;  /* 0x0000000000017941 */ /* 0x000fea0003800200 */
.L_x_38654:
        /* <DEDUP_REMOVED lines=23> */
.L_x_38661:
        /* <DEDUP_REMOVED lines=13> */
.L_x_38663:
[----:B------:R-:W-:Y:S05]  /*3d7e0*/  BSYNC.RECONVERGENT B2 ;  /* 0x0000000000027941 */ /* 0x000fea0003800200 */
.L_x_38662:
        /* <DEDUP_REMOVED lines=61> */
.L_x_38660:
[----:B------:R-:W-:Y:S05]  /*3dbc0*/  BSYNC.RECONVERGENT B1 ;  /* 0x0000000000017941 */ /* 0x000fea0003800200 */
.L_x_38659:
        /* <DEDUP_REMOVED lines=20> */
.L_x_38666:
        /* <DEDUP_REMOVED lines=13> */
.L_x_38668:
[----:B------:R-:W-:Y:S05]  /*3dde0*/  BSYNC.RECONVERGENT B2 ;  /* 0x0000000000027941 */ /* 0x000fea0003800200 */
.L_x_38667:
        /* <DEDUP_REMOVED lines=61> */
.L_x_38665:
[----:B------:R-:W-:Y:S05]  /*3e1c0*/  BSYNC.RECONVERGENT B1 ;  /* 0x0000000000017941 */ /* 0x000fea0003800200 */
.L_x_38664:
        /* <DEDUP_REMOVED lines=23> */
.L_x_38671:
        /* <DEDUP_REMOVED lines=13> */
.L_x_38673:
[----:B------:R-:W-:Y:S05]  /*3e410*/  BSYNC.RECONVERGENT B2 ;  /* 0x0000000000027941 */ /* 0x000fea0003800200 */
.L_x_38672:
        /* <DEDUP_REMOVED lines=61> */
.L_x_38670:
[----:B------:R-:W-:Y:S05]  /*3e7f0*/  BSYNC.RECONVERGENT B1 ;  /* 0x0000000000017941 */ /* 0x000fea0003800200 */
.L_x_38669:
        /* <DEDUP_REMOVED lines=20> */
.L_x_38676:
        /* <DEDUP_REMOVED lines=13> */
.L_x_38678:
[----:B------:R-:W-:Y:S05]  /*3ea10*/  BSYNC.RECONVERGENT B2 ;  /* 0x0000000000027941 */ /* 0x000fea0003800200 */
.L_x_38677:
        /* <DEDUP_REMOVED lines=61> */
.L_x_38675:
[----:B------:R-:W-:Y:S05]  /*3edf0*/  BSYNC.RECONVERGENT B1 ;  /* 0x0000000000017941 */ /* 0x000fea0003800200 */
.L_x_38674:
        /* <DEDUP_REMOVED lines=23> */
.L_x_38681:
        /* <DEDUP_REMOVED lines=13> */
.L_x_38683:
[----:B------:R-:W-:Y:S05]  /*3f040*/  BSYNC.RECONVERGENT B2 ;  /* 0x0000000000027941 */ /* 0x000fea0003800200 */
.L_x_38682:
        /* <DEDUP_REMOVED lines=61> */
.L_x_38680:
[----:B------:R-:W-:Y:S05]  /*3f420*/  BSYNC.RECONVERGENT B1 ;  /* 0x0000000000017941 */ /* 0x000fea0003800200 */
.L_x_38679:
        /* <DEDUP_REMOVED lines=20> */
.L_x_38686:
        /* <DEDUP_REMOVED lines=13> */
.L_x_38688:
[----:B------:R-:W-:Y:S05]  /*3f640*/  BSYNC.RECONVERGENT B2 ;  /* 0x0000000000027941 */ /* 0x000fea0003800200 */
.L_x_38687:
        /* <DEDUP_REMOVED lines=61> */
.L_x_38685:
[----:B------:R-:W-:Y:S05]  /*3fa20*/  BSYNC.RECONVERGENT B1 ;  /* 0x0000000000017941 */ /* 0x000fea0003800200 */
.L_x_38684:
        /* <DEDUP_REMOVED lines=23> */
.L_x_38691:
        /* <DEDUP_REMOVED lines=13> */
.L_x_38693:
[----:B------:R-:W-:Y:S05]  /*3fc70*/  BSYNC.RECONVERGENT B2 ;  /* 0x0000000000027941 */ /* 0x000fea0003800200 */
.L_x_38692:
        /* <DEDUP_REMOVED lines=61> */
.L_x_38690:
[----:B------:R-:W-:Y:S05]  /*40050*/  BSYNC.RECONVERGENT B1 ;  /* 0x0000000000017941 */ /* 0x000fea0003800200 */
.L_x_38689:
        /* <DEDUP_REMOVED lines=18> */
.L_x_38696:
        /* <DEDUP_REMOVED lines=13> */
.L_x_38698:
[----:B------:R-:W-:Y:S05]  /*40250*/  BSYNC.RECONVERGENT B2 ;  /* 0x0000000000027941 */ /* 0x000fea0003800200 */
.L_x_38697:
        /* <DEDUP_REMOVED lines=61> */
.L_x_38695:
[----:B------:R-:W-:Y:S05]  /*40630*/  BSYNC.RECONVERGENT B1 ;  /* 0x0000000000017941 */ /* 0x000fea0003800200 */
.L_x_38694:
        /* <DEDUP_REMOVED lines=23> */
.L_x_38701:
        /* <DEDUP_REMOVED lines=13> */
.L_x_38703:
[----:B------:R-:W-:Y:S05]  /*40880*/  BSYNC.RECONVERGENT B2 ;  /* 0x0000000000027941 */ /* 0x000fea0003800200 */
.L_x_38702:
        /* <DEDUP_REMOVED lines=61> */
.L_x_38700:
[----:B------:R-:W-:Y:S05]  /*40c60*/  BSYNC.RECONVERGENT B1 ;  /* 0x0000000000017941 */ /* 0x000fea0003800200 */
.L_x_38699:
        /* <DEDUP_REMOVED lines=18> */
.L_x_38706:
        /* <DEDUP_REMOVED lines=13> */
.L_x_38708:
[----:B------:R-:W-:Y:S05]  /*40e60*/  BSYNC.RECONVERGENT B2 ;  /* 0x0000000000027941 */ /* 0x000fea0003800200 */
.L_x_38707:
        /* <DEDUP_REMOVED lines=61> */
.L_x_38705:
[----:B------:R-:W-:Y:S05]  /*41240*/  BSYNC.RECONVERGENT B1 ;  /* 0x0000000000017941 */ /* 0x000fea0003800200 */
.L_x_38704:
        /* <DEDUP_REMOVED lines=23> */
.L_x_38711:
        /* <DEDUP_REMOVED lines=13> */
.L_x_38713:
[----:B------:R-:W-:Y:S05]  /*41490*/  BSYNC.RECONVERGENT B2 ;  /* 0x0000000000027941 */ /* 0x000fea0003800200 */
.L_x_38712:
        /* <DEDUP_REMOVED lines=61> */
.L_x_38710:
[----:B------:R-:W-:Y:S05]  /*41870*/  BSYNC.RECONVERGENT B1 ;  /* 0x0000000000017941 */ /* 0x000fea0003800200 */
.L_x_38709:
        /* <DEDUP_REMOVED lines=18> */
.L_x_38716:
        /* <DEDUP_REMOVED lines=13> */
.L_x_38718:
[----:B------:R-:W-:Y:S05]  /*41a70*/  BSYNC.RECONVERGENT B2 ;  /* 0x0000000000027941 */ /* 0x000fea0003800200 */
.L_x_38717:
        /* <DEDUP_REMOVED lines=61> */
.L_x_38715:
[----:B------:R-:W-:Y:S05]  /*41e50*/  BSYNC.RECONVERGENT B1 ;  /* 0x0000000000017941 */ /* 0x000fea0003800200 */
.L_x_38714:
        /* <DEDUP_REMOVED lines=23> */
.L_x_38721:
        /* <DEDUP_REMOVED lines=13> */
.L_x_38723:
[----:B------:R-:W-:Y:S05]  /*420a0*/  BSYNC.RECONVERGENT B2 ;  /* 0x0000000000027941 */ /* 0x000fea0003800200 */
.L_x_38722:
        /* <DEDUP_REMOVED lines=61> */
.L_x_38720:
[----:B------:R-:W-:Y:S05]  /*42480*/  BSYNC.RECONVERGENT B1 ;  /* 0x0000000000017941 */ /* 0x000fea0003800200 */
.L_x_38719:
        /* <DEDUP_REMOVED lines=18> */
.L_x_38726:
        /* <DEDUP_REMOVED lines=16> */
.L_x_38728:
[----:B------:R-:W-:Y:S05]  /*426b0*/  BSYNC.RECONVERGENT B2 ;  /* 0x0000000000027941 */ /* 0x000fea0003800200 */
.L_x_38727:
        /* <DEDUP_REMOVED lines=61> */
.L_x_38725:
[----:B------:R-:W-:Y:S05]  /*42a90*/  BSYNC.RECONVERGENT B1 ;  /* 0x0000000000017941 */ /* 0x000fea0003800200 */
.L_x_38724:
        /* <DEDUP_REMOVED lines=12> */
.L_x_38648:
        /* <DEDUP_REMOVED lines=16> */
.L_x_38732:
        /* <DEDUP_REMOVED lines=13> */
.L_x_38734:
[----:B------:R-:W-:Y:S05]  /*42d30*/  BSYNC.RECONVERGENT B2 ;  /* 0x0000000000027941 */ /* 0x000fea0003800200 */
.L_x_38733:
        /* <DEDUP_REMOVED lines=61> */
.L_x_38731:
[----:B------:R-:W-:Y:S05]  /*43110*/  BSYNC.RECONVERGENT B1 ;  /* 0x0000000000017941 */ /* 0x000fea0003800200 */
.L_x_38730:
        /* <DEDUP_REMOVED lines=21> */
.L_x_38737:
        /* <DEDUP_REMOVED lines=13> */
.L_x_38739:
[----:B------:R-:W-:Y:S05]  /*43340*/  BSYNC.RECONVERGENT B2 ;  /* 0x0000000000027941 */ /* 0x000fea0003800200 */
.L_x_38738:
        /* <DEDUP_REMOVED lines=61> */
.L_x_38736:
[----:B------:R-:W-:Y:S05]  /*43720*/  BSYNC.RECONVERGENT B1 ;  /* 0x0000000000017941 */ /* 0x000fea0003800200 */
.L_x_38735:
        /* <DEDUP_REMOVED lines=19> */
.L_x_38742:
        /* <DEDUP_REMOVED lines=13> */
.L_x_38744:
[----:B------:R-:W-:Y:S05]  /*43930*/  BSYNC.RECONVERGENT B2 ;  /* 0x0000000000027941 */ /* 0x000fea0003800200 */
.L_x_38743:
        /* <DEDUP_REMOVED lines=61> */
.L_x_38741:
[----:B------:R-:W-:Y:S05]  /*43d10*/  BSYNC.RECONVERGENT B1 ;  /* 0x0000000000017941 */ /* 0x000fea0003800200 */
.L_x_38740:
        /* <DEDUP_REMOVED lines=19> */
.L_x_38747:
        /* <DEDUP_REMOVED lines=13> */
.L_x_38749:
[----:B------:R-:W-:Y:S05]  /*43f20*/  BSYNC.RECONVERGENT B2 ;  /* 0x0000000000027941 */ /* 0x000fea0003800200 */
.L_x_38748:
        /* <DEDUP_REMOVED lines=61> */
.L_x_38746:
[----:B------:R-:W-:Y:S05]  /*44300*/  BSYNC.RECONVERGENT B1 ;  /* 0x0000000000017941 */ /* 0x000fea0003800200 */
.L_x_38745:
        /* <DEDUP_REMOVED lines=19> */
.L_x_38752:
        /* <DEDUP_REMOVED lines=13> */
.L_x_38754:
[----:B------:R-:W-:Y:S05]  /*44510*/  BSYNC.RECONVERGENT B2 ;  /* 0x0000000000027941 */ /* 0x000fea0003800200 */
.L_x_38753:
        /* <DEDUP_REMOVED lines=61> */
.L_x_38751:
[----:B------:R-:W-:Y:S05]  /*448f0*/  BSYNC.RECONVERGENT B1 ;  /* 0x0000000000017941 */ /* 0x000fea0003800200 */
.L_x_38750:
        /* <DEDUP_REMOVED lines=17> */
.L_x_38757:
        /* <DEDUP_REMOVED lines=13> */
.L_x_38759:
[----:B------:R-:W-:Y:S05]  /*44ae0*/  BSYNC.RECONVERGENT B2 ;  /* 0x0000000000027941 */ /* 0x000fea0003800200 */
.L_x_38758:
        /* <DEDUP_REMOVED lines=61> */
.L_x_38756:
[----:B------:R-:W-:Y:S05]  /*44ec0*/  BSYNC.RECONVERGENT B1 ;  /* 0x0000000000017941 */ /* 0x000fea0003800200 */
.L_x_38755:
        /* <DEDUP_REMOVED lines=17> */
.L_x_38762:
        /* <DEDUP_REMOVED lines=13> */
.L_x_38764:
[----:B------:R-:W-:Y:S05]  /*450b0*/  BSYNC.RECONVERGENT B2 ;  /* 0x0000000000027941 */ /* 0x000fea0003800200 */
.L_x_38763:
        /* <DEDUP_REMOVED lines=61> */
.L_x_38761:
[----:B------:R-:W-:Y:S05]  /*45490*/  BSYNC.RECONVERGENT B1 ;  /* 0x0000000000017941 */ /* 0x000fea0003800200 */
.L_x_38760:
        /* <DEDUP_REMOVED lines=17> */
.L_x_38767:
        /* <DEDUP_REMOVED lines=13> */
.L_x_38769:
[----:B------:R-:W-:Y:S05]  /*45680*/  BSYNC.RECONVERGENT B2 ;  /* 0x0000000000027941 */ /* 0x000fea0003800200 */
.L_x_38768:
        /* <DEDUP_REMOVED lines=61> */
.L_x_38766:
[----:B------:R-:W-:Y:S05]  /*45a60*/  BSYNC.RECONVERGENT B1 ;  /* 0x0000000000017941 */ /* 0x000fea0003800200 */
.L_x_38765:
        /* <DEDUP_REMOVED lines=39> */
.L_x_38729:
        /* <DEDUP_REMOVED lines=44> */
.L_x_38770:
[----:B------:R-:W-:Y:S01]  /*45fa0*/  IMAD.MOV.U32 R9, RZ, RZ, R180 ;  /* 0x000000ffff097224 */ /* 0x000fe200078e00b4 */
[----:B------:R-:W-:-:S07]  /*45fb0*/  IADD3 R21, PT, PT, R21, 0x20, RZ ;  /* 0x0000002015157810 */ /* 0x000fce0007ffe0ff */
.L_x_38647:
[----:B------:R-:W-:Y:S05]  /*45fc0*/  BSYNC.RECONVERGENT B0 ;  /* 0x0000000000007941 */ /* 0x000fea0003800200 */
.L_x_38646:
        /* <DEDUP_REMOVED lines=36> */
.L_x_38776:
        /* <DEDUP_REMOVED lines=13> */
.L_x_38778:
[----:B------:R-:W-:Y:S05]  /*462e0*/  BSYNC.RECONVERGENT B2 ;  /* 0x0000000000027941 */ /* 0x000fea0003800200 */
.L_x_38777:
        /* <DEDUP_REMOVED lines=61> */
.L_x_38775:
[----:B------:R-:W-:Y:S05]  /*466c0*/  BSYNC.RECONVERGENT B1 ;  /* 0x0000000000017941 */ /* 0x000fea0003800200 */
.L_x_38774:
        /* <DEDUP_REMOVED lines=23> */
.L_x_38781:
        /* <DEDUP_REMOVED lines=13> */
.L_x_38783:
[----:B------:R-:W-:Y:S05]  /*46910*/  BSYNC.RECONVERGENT B2 ;  /* 0x0000000000027941 */ /* 0x000fea0003800200 */
.L_x_38782:
        /* <DEDUP_REMOVED lines=61> */
.L_x_38780:
[----:B------:R-:W-:Y:S05]  /*46cf0*/  BSYNC.RECONVERGENT B1 ;  /* 0x0000000000017941 */ /* 0x000fea0003800200 */
.L_x_38779:
        /* <DEDUP_REMOVED lines=23> */
.L_x_38786:
        /* <DEDUP_REMOVED lines=13> */
.L_x_38788:
[----:B------:R-:W-:Y:S05]  /*46f40*/  BSYNC.RECONVERGENT B2 ;  /* 0x0000000000027941 */ /* 0x000fea0003800200 */
.L_x_38787:
        /* <DEDUP_REMOVED lines=61> */
.L_x_38785:
[----:B------:R-:W-:Y:S05]  /*47320*/  BSYNC.RECONVERGENT B1 ;  /* 0x0000000000017941 */ /* 0x000fea0003800200 */
.L_x_38784:
        /* <DEDUP_REMOVED lines=20> */
.L_x_38791:
        /* <DEDUP_REMOVED lines=13> */
.L_x_38793:
[----:B------:R-:W-:Y:S05]  /*47540*/  BSYNC.RECONVERGENT B2 ;  /* 0x0000000000027941 */ /* 0x000fea0003800200 */
.L_x_38792:
        /* <DEDUP_REMOVED lines=61> */
.L_x_38790:
[----:B------:R-:W-:Y:S05]  /*47920*/  BSYNC.RECONVERGENT B1 ;  /* 0x0000000000017941 */ /* 0x000fea0003800200 */
.L_x_38789:
        /* <DEDUP_REMOVED lines=23> */
.L_x_38796:
        /* <DEDUP_REMOVED lines=13> */
.L_x_38798:
[----:B------:R-:W-:Y:S05]  /*47b70*/  BSYNC.RECONVERGENT B2 ;  /* 0x0000000000027941 */ /* 0x000fea0003800200 */
.L_x_38797:
        /* <DEDUP_REMOVED lines=61> */
.L_x_38795:
[----:B------:R-:W-:Y:S05]  /*47f50*/  BSYNC.RECONVERGENT B1 ;  /* 0x0000000000017941 */ /* 0x000fea0003800200 */
.L_x_38794:
        /* <DEDUP_REMOVED lines=20> */
.L_x_38801:
        /* <DEDUP_REMOVED lines=13> */
.L_x_38803:
[----:B------:R-:W-:Y:S05]  /*48170*/  BSYNC.RECONVERGENT B2 ;  /* 0x0000000000027941 */ /* 0x000fea0003800200 */
.L_x_38802:
        /* <DEDUP_REMOVED lines=61> */
.L_x_38800:
[----:B------:R-:W-:Y:S05]  /*48550*/  BSYNC.RECONVERGENT B1 ;  /* 0x0000000000017941 */ /* 0x000fea0003800200 */
.L_x_38799:
        /* <DEDUP_REMOVED lines=23> */
.L_x_38806:
        /* <DEDUP_REMOVED lines=13> */
.L_x_38808:
[----:B------:R-:W-:Y:S05]  /*487a0*/  BSYNC.RECONVERGENT B2 ;  /* 0x0000000000027941 */ /* 0x000fea0003800200 */
.L_x_38807:
        /* <DEDUP_REMOVED lines=61> */
.L_x_38805:
[----:B------:R-:W-:Y:S05]  /*48b80*/  BSYNC.RECONVERGENT B1 ;  /* 0x0000000000017941 */ /* 0x000fea0003800200 */
.L_x_38804:
        /* <DEDUP_REMOVED lines=20> */
.L_x_38811:
        /* <DEDUP_REMOVED lines=13> */
.L_x_38813:
[----:B------:R-:W-:Y:S05]  /*48da0*/  BSYNC.RECONVERGENT B2 ;  /* 0x0000000000027941 */ /* 0x000fea0003800200 */
.L_x_38812:
        /* <DEDUP_REMOVED lines=61> */
.L_x_38810:
[----:B------:R-:W-:Y:S05]  /*49180*/  BSYNC.RECONVERGENT B1 ;  /* 0x0000000000017941 */ /* 0x000fea0003800200 */
.L_x_38809:
        /* <DEDUP_REMOVED lines=23> */
.L_x_38816:
        /* <DEDUP_REMOVED lines=13> */
.L_x_38818:
[----:B------:R-:W-:Y:S05]  /*493d0*/  BSYNC.RECONVERGENT B2 ;  /* 0x0000000000027941 */ /* 0x000fea0003800200 */
.L_x_38817:
        /* <DEDUP_REMOVED lines=61> */
.L_x_38815:
[----:B------:R-:W-:Y:S05]  /*497b0*/  BSYNC.RECONVERGENT B1 ;  /* 0x0000000000017941 */ /* 0x000fea0003800200 */
.L_x_38814:
        /* <DEDUP_REMOVED lines=18> */
.L_x_38821:
        /* <DEDUP_REMOVED lines=13> */
.L_x_38823:
[----:B------:R-:W-:Y:S05]  /*499b0*/  BSYNC.RECONVERGENT B2 ;  /* 0x0000000000027941 */ /* 0x000fea0003800200 */
.L_x_38822:
        /* <DEDUP_REMOVED lines=61> */
.L_x_38820:
[----:B------:R-:W-:Y:S05]  /*49d90*/  BSYNC.RECONVERGENT B1 ;  /* 0x0000000000017941 */ /* 0x000fea0003800200 */
.L_x_38819:
        /* <DEDUP_REMOVED lines=23> */
.L_x_38826:
        /* <DEDUP_REMOVED lines=13> */
.L_x_38828:
[----:B------:R-:W-:Y:S05]  /*49fe0*/  BSYNC.RECONVERGENT B2 ;  /* 0x0000000000027941 */ /* 0x000fea0003800200 */
.L_x_38827:
        /* <DEDUP_REMOVED lines=61> */
.L_x_38825:
[----:B------:R-:W-:Y:S05]  /*4a3c0*/  BSYNC.RECONVERGENT B1 ;  /* 0x0000000000017941 */ /* 0x000fea0003800200 */
.L_x_38824:
        /* <DEDUP_REMOVED lines=18> */
.L_x_38831:
        /* <DEDUP_REMOVED lines=13> */
.L_x_38833:
[----:B------:R-:W-:Y:S05]  /*4a5c0*/  BSYNC.RECONVERGENT B2 ;  /* 0x0000000000027941 */ /* 0x000fea0003800200 */
.L_x_38832:
        /* <DEDUP_REMOVED lines=61> */
.L_x_38830:
[----:B------:R-:W-:Y:S05]  /*4a9a0*/  BSYNC.RECONVERGENT B1 ;  /* 0x0000000000017941 */ /* 0x000fea0003800200 */
.L_x_38829:
        /* <DEDUP_REMOVED lines=23> */
.L_x_38836:
        /* <DEDUP_REMOVED lines=13> */
.L_x_38838:
[----:B------:R-:W-:Y:S05]  /*4abf0*/  BSYNC.RECONVERGENT B2 ;  /* 0x0000000000027941 */ /* 0x000fea0003800200 */
.L_x_38837:
        /* <DEDUP_REMOVED lines=61> */
.L_x_38835:
[----:B------:R-:W-:Y:S05]  /*4afd0*/  BSYNC.RECONVERGENT B1 ;  /* 0x0000000000017941 */ /* 0x000fea0003800200 */
.L_x_38834:
        /* <DEDUP_REMOVED lines=18> */
.L_x_38841:
        /* <DEDUP_REMOVED lines=13> */
.L_x_38843:
[----:B------:R-:W-:Y:S05]  /*4b1d0*/  BSYNC.RECONVERGENT B2 ;  /* 0x0000000000027941 */ /* 0x000fea0003800200 */
.L_x_38842:
        /* <DEDUP_REMOVED lines=61> */
.L_x_38840:
[----:B------:R-:W-:Y:S05]  /*4b5b0*/  BSYNC.RECONVERGENT B1 ;  /* 0x0000000000017941 */ /* 0x000fea0003800200 */
.L_x_38839:
        /* <DEDUP_REMOVED lines=23> */
.L_x_38846:
        /* <DEDUP_REMOVED lines=13> */
.L_x_38848:
[----:B------:R-:W-:Y:S05]  /*4b800*/  BSYNC.RECONVERGENT B2 ;  /* 0x0000000000027941 */ /* 0x000fea0003800200 */
.L_x_38847:
        /* <DEDUP_REMOVED lines=61> */
.L_x_38845:
[----:B------:R-:W-:Y:S05]  /*4bbe0*/  BSYNC.RECONVERGENT B1 ;  /* 0x0000000000017941 */ /* 0x000fea0003800200 */
.L_x_38844:
        /* <DEDUP_REMOVED lines=18> */
.L_x_38851:
        /* <DEDUP_REMOVED lines=16> */
.L_x_38853:
[----:B------:R-:W-:Y:S05]  /*4be10*/  BSYNC.RECONVERGENT B2 ;  /* 0x0000000000027941 */ /* 0x000fea0003800200 */
.L_x_38852:
        /* <DEDUP_REMOVED lines=61> */
.L_x_38850:
[----:B------:R-:W-:Y:S05]  /*4c1f0*/  BSYNC.RECONVERGENT B1 ;  /* 0x0000000000017941 */ /* 0x000fea0003800200 */
.L_x_38849:
        /* <DEDUP_REMOVED lines=12> */
.L_x_38773:
        /* <DEDUP_REMOVED lines=16> */
.L_x_38857:
        /* <DEDUP_REMOVED lines=13> */
.L_x_38859:
[----:B------:R-:W-:Y:S05]  /*4c490*/  BSYNC.RECONVERGENT B2 ;  /* 0x0000000000027941 */ /* 0x000fea0003800200 */
.L_x_38858:
        /* <DEDUP_REMOVED lines=61> */
.L_x_38856:
[----:B------:R-:W-:Y:S05]  /*4c870*/  BSYNC.RECONVERGENT B1 ;  /* 0x0000000000017941 */ /* 0x000fea0003800200 */
.L_x_38855:
        /* <DEDUP_REMOVED lines=21> */
.L_x_38862:
        /* <DEDUP_REMOVED lines=13> */
.L_x_38864:
[----:B------:R-:W-:Y:S05]  /*4caa0*/  BSYNC.RECONVERGENT B2 ;  /* 0x0000000000027941 */ /* 0x000fea0003800200 */
.L_x_38863:
        /* <DEDUP_REMOVED lines=61> */
.L_x_38861:
[----:B------:R-:W-:Y:S05]  /*4ce80*/  BSYNC.RECONVERGENT B1 ;  /* 0x0000000000017941 */ /* 0x000fea0003800200 */
.L_x_38860:
        /* <DEDUP_REMOVED lines=19> */
.L_x_38867:
        /* <DEDUP_REMOVED lines=13> */
.L_x_38869:
[----:B------:R-:W-:Y:S05]  /*4d090*/  BSYNC.RECONVERGENT B2 ;  /* 0x0000000000027941 */ /* 0x000fea0003800200 */
.L_x_38868:
        /* <DEDUP_REMOVED lines=61> */
.L_x_38866:
[----:B------:R-:W-:Y:S05]  /*4d470*/  BSYNC.RECONVERGENT B1 ;  /* 0x0000000000017941 */ /* 0x000fea0003800200 */
.L_x_38865:
        /* <DEDUP_REMOVED lines=19> */
.L_x_38872:
        /* <DEDUP_REMOVED lines=13> */
.L_x_38874:
[----:B------:R-:W-:Y:S05]  /*4d680*/  BSYNC.RECONVERGENT B2 ;  /* 0x0000000000027941 */ /* 0x000fea0003800200 */
.L_x_38873:
        /* <DEDUP_REMOVED lines=61> */
.L_x_38871:
[----:B------:R-:W-:Y:S05]  /*4da60*/  BSYNC.RECONVERGENT B1 ;  /* 0x0000000000017941 */ /* 0x000fea0003800200 */
.L_x_38870:
        /* <DEDUP_REMOVED lines=19> */
.L_x_38877:
        /* <DEDUP_REMOVED lines=13> */
.L_x_38879:
[----:B------:R-:W-:Y:S05]  /*4dc70*/  BSYNC.RECONVERGENT B2 ;  /* 0x0000000000027941 */ /* 0x000fea0003800200 */
.L_x_38878:
        /* <DEDUP_REMOVED lines=61> */
.L_x_38876:
[----:B------:R-:W-:Y:S05]  /*4e050*/  BSYNC.RECONVERGENT B1 ;  /* 0x0000000000017941 */ /* 0x000fea0003800200 */
.L_x_38875:
        /* <DEDUP_REMOVED lines=17> */
.L_x_38882:
        /* <DEDUP_REMOVED lines=13> */
.L_x_38884:
[----:B------:R-:W-:Y:S05]  /*4e240*/  BSYNC.RECONVERGENT B2 ;  /* 0x0000000000027941 */ /* 0x000fea0003800200 */
.L_x_38883:
        /* <DEDUP_REMOVED lines=61> */
.L_x_38881:
[----:B------:R-:W-:Y:S05]  /*4e620*/  BSYNC.RECONVERGENT B1 ;  /* 0x0000000000017941 */ /* 0x000fea0003800200 */
.L_x_38880:
        /* <DEDUP_REMOVED lines=17> */
.L_x_38887:
        /* <DEDUP_REMOVED lines=13> */
.L_x_38889:
[----:B------:R-:W-:Y:S05]  /*4e810*/  BSYNC.RECONVERGENT B2 ;  /* 0x0000000000027941 */ /* 0x000fea0003800200 */
.L_x_38888:
        /* <DEDUP_REMOVED lines=61> */
.L_x_38886:
[----:B------:R-:W-:Y:S05]  /*4ebf0*/  BSYNC.RECONVERGENT B1 ;  /* 0x0000000000017941 */ /* 0x000fea0003800200 */
.L_x_38885:
        /* <DEDUP_REMOVED lines=17> */
.L_x_38892:
        /* <DEDUP_REMOVED lines=13> */
.L_x_38894:
[----:B------:R-:W-:Y:S05]  /*4ede0*/  BSYNC.RECONVERGENT B2 ;  /* 0x0000000000027941 */ /* 0x000fea0003800200 */
.L_x_38893:
        /* <DEDUP_REMOVED lines=61> */
.L_x_38891:
[----:B------:R-:W-:Y:S05]  /*4f1c0*/  BSYNC.RECONVERGENT B1 ;  /* 0x0000000000017941 */ /* 0x000fea0003800200 */
.L_x_38890:
        /* <DEDUP_REMOVED lines=39> */
.L_x_38854:
        /* <DEDUP_REMOVED lines=44> */
.L_x_38895:
[----:B------:R-:W-:Y:S01]  /*4f700*/  MOV R9, R180 ;  /* 0x000000b400097202 */ /* 0x000fe20000000f00 */
[----:B------:R-:W-:-:S07]  /*4f710*/  VIADD R21, R21, 0x20 ;  /* 0x0000002015157836 */ /* 0x000fce0000000000 */
.L_x_38772:
[----:B------:R-:W-:Y:S05]  /*4f720*/  BSYNC.RECONVERGENT B0 ;  /* 0x0000000000007941 */ /* 0x000fea0003800200 */
.L_x_38771:
        /* <DEDUP_REMOVED lines=36> */
.L_x_38901:
        /* <DEDUP_REMOVED lines=13> */
.L_x_38903:
[----:B------:R-:W-:Y:S05]  /*4fa40*/  BSYNC.RECONVERGENT B2 ;  /* 0x0000000000027941 */ /* 0x000fea0003800200 */
.L_x_38902:
        /* <DEDUP_REMOVED lines=61> */
.L_x_38900:
[----:B------:R-:W-:Y:S05]  /*4fe20*/  BSYNC.RECONVERGENT B1 ;  /* 0x0000000000017941 */ /* 0x000fea0003800200 */
.L_x_38899:
        /* <DEDUP_REMOVED lines=23> */
.L_x_38906:
        /* <DEDUP_REMOVED lines=13> */
.L_x_38908:
[----:B------:R-:W-:Y:S05]  /*50070*/  BSYNC.RECONVERGENT B2 ;  /* 0x0000000000027941 */ /* 0x000fea0003800200 */
.L_x_38907:
        /* <DEDUP_REMOVED lines=61> */
.L_x_38905:
[----:B------:R-:W-:Y:S05]  /*50450*/  BSYNC.RECONVERGENT B1 ;  /* 0x0000000000017941 */ /* 0x000fea0003800200 */
.L_x_38904:
        /* <DEDUP_REMOVED lines=23> */
.L_x_38911:
        /* <DEDUP_REMOVED lines=13> */
.L_x_38913:
[----:B------:R-:W-:Y:S05]  /*506a0*/  BSYNC.RECONVERGENT B2 ;  /* 0x0000000000027941 */ /* 0x000fea0003800200 */
.L_x_38912:
        /* <DEDUP_REMOVED lines=61> */
.L_x_38910:
[----:B------:R-:W-:Y:S05]  /*50a80*/  BSYNC.RECONVERGENT B1 ;  /* 0x0000000000017941 */ /* 0x000fea0003800200 */
.L_x_38909:
        /* <DEDUP_REMOVED lines=20> */
.L_x_38916:
        /* <DEDUP_REMOVED lines=13> */
.L_x_38918:
[----:B------:R-:W-:Y:S05]  /*50ca0*/  BSYNC.RECONVERGENT B2 ;  /* 0x0000000000027941 */ /* 0x000fea0003800200 */
.L_x_38917:
        /* <DEDUP_REMOVED lines=61> */
.L_x_38915:
[----:B------:R-:W-:Y:S05]  /*51080*/  BSYNC.RECONVERGENT B1 ;  /* 0x0000000000017941 */ /* 0x000fea0003800200 */
.L_x_38914:
        /* <DEDUP_REMOVED lines=23> */
.L_x_38921:
        /* <DEDUP_REMOVED lines=13> */
.L_x_38923:
[----:B------:R-:W-:Y:S05]  /*512d0*/  BSYNC.RECONVERGENT B2 ;  /* 0x0000000000027941 */ /* 0x000fea0003800200 */
.L_x_38922:
        /* <DEDUP_REMOVED lines=61> */
.L_x_38920:
[----:B------:R-:W-:Y:S05]  /*516b0*/  BSYNC.RECONVERGENT B1 ;  /* 0x0000000000017941 */ /* 0x000fea0003800200 */
.L_x_38919:
        /* <DEDUP_REMOVED lines=20> */
.L_x_38926:
        /* <DEDUP_REMOVED lines=13> */
.L_x_38928:
[----:B------:R-:W-:Y:S05]  /*518d0*/  BSYNC.RECONVERGENT B2 ;  /* 0x0000000000027941 */ /* 0x000fea0003800200 */
.L_x_38927:
        /* <DEDUP_REMOVED lines=61> */
.L_x_38925:
[----:B------:R-:W-:Y:S05]  /*51cb0*/  BSYNC.RECONVERGENT B1 ;  /* 0x0000000000017941 */ /* 0x000fea0003800200 */
.L_x_38924:
        /* <DEDUP_REMOVED lines=23> */
.L_x_38931:
        /* <DEDUP_REMOVED lines=13> */
.L_x_38933:
[----:B------:R-:W-:Y:S05]  /*51f00*/  BSYNC.RECONVERGENT B2 ;  /* 0x0000000000027941 */ /* 0x000fea0003800200 */
.L_x_38932:
        /* <DEDUP_REMOVED lines=61> */
.L_x_38930:
[----:B------:R-:W-:Y:S05]  /*522e0*/  BSYNC.RECONVERGENT B1 ;  /* 0x0000000000017941 */ /* 0x000fea0003800200 */
.L_x_38929:
        /* <DEDUP_REMOVED lines=20> */
.L_x_38936:
        /* <DEDUP_REMOVED lines=13> */
.L_x_38938:
[----:B------:R-:W-:Y:S05]  /*52500*/  BSYNC.RECONVERGENT B2 ;  /* 0x0000000000027941 */ /* 0x000fea0003800200 */
.L_x_38937:
        /* <DEDUP_REMOVED lines=61> */
.L_x_38935:
[----:B------:R-:W-:Y:S05]  /*528e0*/  BSYNC.RECONVERGENT B1 ;  /* 0x0000000000017941 */ /* 0x000fea0003800200 */
.L_x_38934:
        /* <DEDUP_REMOVED lines=23> */
.L_x_38941:
        /* <DEDUP_REMOVED lines=13> */
.L_x_38943:
[----:B------:R-:W-:Y:S05]  /*52b30*/  BSYNC.RECONVERGENT B2 ;  /* 0x0000000000027941 */ /* 0x000fea0003800200 */
.L_x_38942:
        /* <DEDUP_REMOVED lines=61> */
.L_x_38940:
[----:B------:R-:W-:Y:S05]  /*52f10*/  BSYNC.RECONVERGENT B1 ;  /* 0x0000000000017941 */ /* 0x000fea0003800200 */
.L_x_38939:
        /* <DEDUP_REMOVED lines=18> */
.L_x_38946:
        /* <DEDUP_REMOVED lines=13> */
.L_x_38948:
[----:B------:R-:W-:Y:S05]  /*53110*/  BSYNC.RECONVERGENT B2 ;  /* 0x0000000000027941 */ /* 0x000fea0003800200 */
.L_x_38947:
        /* <DEDUP_REMOVED lines=61> */
.L_x_38945:
[----:B------:R-:W-:Y:S05]  /*534f0*/  BSYNC.RECONVERGENT B1 ;  /* 0x0000000000017941 */ /* 0x000fea0003800200 */
.L_x_38944:
        /* <DEDUP_REMOVED lines=23> */
.L_x_38951:
        /* <DEDUP_REMOVED lines=13> */
.L_x_38953:
[----:B------:R-:W-:Y:S05]  /*53740*/  BSYNC.RECONVERGENT B2 ;  /* 0x0000000000027941 */ /* 0x000fea0003800200 */
.L_x_38952:
        /* <DEDUP_REMOVED lines=61> */
.L_x_38950:
[----:B------:R-:W-:Y:S05]  /*53b20*/  BSYNC.RECONVERGENT B1 ;  /* 0x0000000000017941 */ /* 0x000fea0003800200 */
.L_x_38949:
        /* <DEDUP_REMOVED lines=18> */
.L_x_38956:
        /* <DEDUP_REMOVED lines=13> */
.L_x_38958:
[----:B------:R-:W-:Y:S05]  /*53d20*/  BSYNC.RECONVERGENT B2 ;  /* 0x0000000000027941 */ /* 0x000fea0003800200 */
.L_x_38957:
        /* <DEDUP_REMOVED lines=61> */
.L_x_38955:
[----:B------:R-:W-:Y:S05]  /*54100*/  BSYNC.RECONVERGENT B1 ;  /* 0x0000000000017941 */ /* 0x000fea0003800200 */
.L_x_38954:
        /* <DEDUP_REMOVED lines=23> */
.L_x_38961:
        /* <DEDUP_REMOVED lines=13> */
.L_x_38963:
[----:B------:R-:W-:Y:S05]  /*54350*/  BSYNC.RECONVERGENT B2 ;  /* 0x0000000000027941 */ /* 0x000fea0003800200 */
.L_x_38962:
        /* <DEDUP_REMOVED lines=61> */
.L_x_38960:
[----:B------:R-:W-:Y:S05]  /*54730*/  BSYNC.RECONVERGENT B1 ;  /* 0x0000000000017941 */ /* 0x000fea0003800200 */
.L_x_38959:
        /* <DEDUP_REMOVED lines=18> */
.L_x_38966:
        /* <DEDUP_REMOVED lines=13> */
.L_x_38968:
[----:B------:R-:W-:Y:S05]  /*54930*/  BSYNC.RECONVERGENT B2 ;  /* 0x0000000000027941 */ /* 0x000fea0003800200 */
.L_x_38967:
        /* <DEDUP_REMOVED lines=61> */
.L_x_38965:
[----:B------:R-:W-:Y:S05]  /*54d10*/  BSYNC.RECONVERGENT B1 ;  /* 0x0000000000017941 */ /* 0x000fea0003800200 */
.L_x_38964:
        /* <DEDUP_REMOVED lines=23> */
.L_x_38971:
        /* <DEDUP_REMOVED lines=13> */
.L_x_38973:
[----:B------:R-:W-:Y:S05]  /*54f60*/  BSYNC.RECONVERGENT B2 ;  /* 0x0000000000027941 */ /* 0x000fea0003800200 */
.L_x_38972:
        /* <DEDUP_REMOVED lines=61> */
.L_x_38970:
[----:B------:R-:W-:Y:S05]  /*55340*/  BSYNC.RECONVERGENT B1 ;  /* 0x0000000000017941 */ /* 0x000fea0003800200 */
.L_x_38969:
        /* <DEDUP_REMOVED lines=18> */
.L_x_38976:
        /* <DEDUP_REMOVED lines=16> */
.L_x_38978:
[----:B------:R-:W-:Y:S05]  /*55570*/  BSYNC.RECONVERGENT B2 ;  /* 0x0000000000027941 */ /* 0x000fea0003800200 */
.L_x_38977:
        /* <DEDUP_REMOVED lines=61> */
.L_x_38975:
[----:B------:R-:W-:Y:S05]  /*55950*/  BSYNC.RECONVERGENT B1 ;  /* 0x0000000000017941 */ /* 0x000fea0003800200 */
.L_x_38974:
        /* <DEDUP_REMOVED lines=12> */
.L_x_38898:
        /* <DEDUP_REMOVED lines=16> */
.L_x_38982:
        /* <DEDUP_REMOVED lines=13> */
.L_x_38984:
[----:B------:R-:W-:Y:S05]  /*55bf0*/  BSYNC.RECONVERGENT B2 ;  /* 0x0000000000027941 */ /* 0x000fea0003800200 */
.L_x_38983:
        /* <DEDUP_REMOVED lines=61> */
.L_x_38981:
[----:B------:R-:W-:Y:S05]  /*55fd0*/  BSYNC.RECONVERGENT B1 ;  /* 0x0000000000017941 */ /* 0x000fea0003800200 */
.L_x_38980:
        /* <DEDUP_REMOVED lines=21> */
.L_x_38987:
        /* <DEDUP_REMOVED lines=13> */
.L_x_38989:
[----:B------:R-:W-:Y:S05]  /*56200*/  BSYNC.RECONVERGENT B2 ;  /* 0x0000000000027941 */ /* 0x000fea0003800200 */
.L_x_38988:
        /* <DEDUP_REMOVED lines=61> */
.L_x_38986:
[----:B------:R-:W-:Y:S05]  /*565e0*/  BSYNC.RECONVERGENT B1 ;  /* 0x0000000000017941 */ /* 0x000fea0003800200 */
.L_x_38985:
        /* <DEDUP_REMOVED lines=19> */
.L_x_38992:
        /* <DEDUP_REMOVED lines=13> */
.L_x_38994:
[----:B------:R-:W-:Y:S05]  /*567f0*/  BSYNC.RECONVERGENT B2 ;  /* 0x0000000000027941 */ /* 0x000fea0003800200 */
.L_x_38993:
        /* <DEDUP_REMOVED lines=61> */
.L_x_38991:
[----:B------:R-:W-:Y:S05]  /*56bd0*/  BSYNC.RECONVERGENT B1 ;  /* 0x0000000000017941 */ /* 0x000fea0003800200 */
.L_x_38990:
        /* <DEDUP_REMOVED lines=19> */
.L_x_38997:
        /* <DEDUP_REMOVED lines=13> */
.L_x_38999:
[----:B------:R-:W-:Y:S05]  /*56de0*/  BSYNC.RECONVERGENT B2 ;  /* 0x0000000000027941 */ /* 0x000fea0003800200 */
.L_x_38998:
        /* <DEDUP_REMOVED lines=61> */
.L_x_38996:
[----:B------:R-:W-:Y:S05]  /*571c0*/  BSYNC.RECONVERGENT B1 ;  /* 0x0000000000017941 */ /* 0x000fea0003800200 */
.L_x_38995:
        /* <DEDUP_REMOVED lines=19> */
.L_x_39002:
        /* <DEDUP_REMOVED lines=13> */
.L_x_39004:
[----:B------:R-:W-:Y:S05]  /*573d0*/  BSYNC.RECONVERGENT B2 ;  /* 0x0000000000027941 */ /* 0x000fea0003800200 */
.L_x_39003:
        /* <DEDUP_REMOVED lines=61> */
.L_x_39001:
[----:B------:R-:W-:Y:S05]  /*577b0*/  BSYNC.RECONVERGENT B1 ;  /* 0x0000000000017941 */ /* 0x000fea0003800200 */
.L_x_39000:
        /* <DEDUP_REMOVED lines=17> */
.L_x_39007:
        /* <DEDUP_REMOVED lines=13> */
.L_x_39009:
[----:B------:R-:W-:Y:S05]  /*579a0*/  BSYNC.RECONVERGENT B2 ;  /* 0x0000000000027941 */ /* 0x000fea0003800200 */
.L_x_39008:
        /* <DEDUP_REMOVED lines=61> */
.L_x_39006:
[----:B------:R-:W-:Y:S05]  /*57d80*/  BSYNC.RECONVERGENT B1 ;  /* 0x0000000000017941 */ /* 0x000fea0003800200 */
.L_x_39005:
        /* <DEDUP_REMOVED lines=17> */
.L_x_39012:
        /* <DEDUP_REMOVED lines=13> */
.L_x_39014:
[----:B------:R-:W-:Y:S05]  /*57f70*/  BSYNC.RECONVERGENT B2 ;  /* 0x0000000000027941 */ /* 0x000fea0003800200 */
.L_x_39013:
        /* <DEDUP_REMOVED lines=61> */
.L_x_39011:
[----:B------:R-:W-:Y:S05]  /*58350*/  BSYNC.RECONVERGENT B1 ;  /* 0x0000000000017941 */ /* 0x000fea0003800200 */
.L_x_39010:
        /* <DEDUP_REMOVED lines=17> */
.L_x_39017:
        /* <DEDUP_REMOVED lines=13> */
.L_x_39019:
[----:B------:R-:W-:Y:S05]  /*58540*/  BSYNC.RECONVERGENT B2 ;  /* 0x0000000000027941 */ /* 0x000fea0003800200 */
.L_x_39018:
        /* <DEDUP_REMOVED lines=61> */
.L_x_39016:
[----:B------:R-:W-:Y:S05]  /*58920*/  BSYNC.RECONVERGENT B1 ;  /* 0x0000000000017941 */ /* 0x000fea0003800200 */
.L_x_39015:
        /* <DEDUP_REMOVED lines=39> */
.L_x_38979:
        /* <DEDUP_REMOVED lines=44> */
.L_x_39020:
[----:B------:R-:W-:Y:S01]  /*58e60*/  IMAD.MOV.U32 R9, RZ, RZ, R180 ;  /* 0x000000ffff097224 */ /* 0x000fe200078e00b4 */
[----:B------:R-:W-:-:S07]  /*58e70*/  IADD3 R21, PT, PT, R21, 0x20, RZ ;  /* 0x0000002015157810 */ /* 0x000fce0007ffe0ff */
.L_x_38897:
[----:B------:R-:W-:Y:S05]  /*58e80*/  BSYNC.RECONVERGENT B0 ;  /* 0x0000000000007941 */ /* 0x000fea0003800200 */
.L_x_38896:
        /* <DEDUP_REMOVED lines=36> */
.L_x_39026:
        /* <DEDUP_REMOVED lines=13> */
.L_x_39028:
[----:B------:R-:W-:Y:S05]  /*591a0*/  BSYNC.RECONVERGENT B2 ;  /* 0x0000000000027941 */ /* 0x000fea0003800200 */
.L_x_39027:
        /* <DEDUP_REMOVED lines=61> */
.L_x_39025:
[----:B------:R-:W-:Y:S05]  /*59580*/  BSYNC.RECONVERGENT B1 ;  /* 0x0000000000017941 */ /* 0x000fea0003800200 */
.L_x_39024:
        /* <DEDUP_REMOVED lines=23> */
.L_x_39031:
        /* <DEDUP_REMOVED lines=13> */
.L_x_39033:
[----:B------:R-:W-:Y:S05]  /*597d0*/  BSYNC.RECONVERGENT B2 ;  /* 0x0000000000027941 */ /* 0x000fea0003800200 */
.L_x_39032:
        /* <DEDUP_REMOVED lines=61> */
.L_x_39030:
[----:B------:R-:W-:Y:S05]  /*59bb0*/  BSYNC.RECONVERGENT B1 ;  /* 0x0000000000017941 */ /* 0x000fea0003800200 */
.L_x_39029:
        /* <DEDUP_REMOVED lines=23> */
.L_x_39036:
        /* <DEDUP_REMOVED lines=13> */
.L_x_39038:
[----:B------:R-:W-:Y:S05]  /*59e00*/  BSYNC.RECONVERGENT B2 ;  /* 0x0000000000027941 */ /* 0x000fea0003800200 */
.L_x_39037:
        /* <DEDUP_REMOVED lines=61> */
.L_x_39035:
[----:B------:R-:W-:Y:S05]  /*5a1e0*/  BSYNC.RECONVERGENT B1 ;  /* 0x0000000000017941 */ /* 0x000fea0003800200 */
.L_x_39034:
        /* <DEDUP_REMOVED lines=20> */
.L_x_39041:
        /* <DEDUP_REMOVED lines=13> */
.L_x_39043:
[----:B------:R-:W-:Y:S05]  /*5a400*/  BSYNC.RECONVERGENT B2 ;  /* 0x0000000000027941 */ /* 0x000fea0003800200 */
.L_x_39042:
        /* <DEDUP_REMOVED lines=61> */
.L_x_39040:
[----:B------:R-:W-:Y:S05]  /*5a7e0*/  BSYNC.RECONVERGENT B1 ;  /* 0x0000000000017941 */ /* 0x000fea0003800200 */
.L_x_39039:
        /* <DEDUP_REMOVED lines=23> */
.L_x_39046:
        /* <DEDUP_REMOVED lines=13> */
.L_x_39048:
[----:B------:R-:W-:Y:S05]  /*5aa30*/  BSYNC.RECONVERGENT B2 ;  /* 0x0000000000027941 */ /* 0x000fea0003800200 */
.L_x_39047:
        /* <DEDUP_REMOVED lines=61> */
.L_x_39045:
[----:B------:R-:W-:Y:S05]  /*5ae10*/  BSYNC.RECONVERGENT B1 ;  /* 0x0000000000017941 */ /* 0x000fea0003800200 */
.L_x_39044:
        /* <DEDUP_REMOVED lines=20> */
.L_x_39051:
        /* <DEDUP_REMOVED lines=13> */
.L_x_39053:
[----:B------:R-:W-:Y:S05]  /*5b030*/  BSYNC.RECONVERGENT B2 ;  /* 0x0000000000027941 */ /* 0x000fea0003800200 */
.L_x_39052:
        /* <DEDUP_REMOVED lines=61> */
.L_x_39050:
[----:B------:R-:W-:Y:S05]  /*5b410*/  BSYNC.RECONVERGENT B1 ;  /* 0x0000000000017941 */ /* 0x000fea0003800200 */
.L_x_39049:
        /* <DEDUP_REMOVED lines=23> */
.L_x_39056:
        /* <DEDUP_REMOVED lines=13> */
.L_x_39058:
[----:B------:R-:W-:Y:S05]  /*5b660*/  BSYNC.RECONVERGENT B2 ;  /* 0x0000000000027941 */ /* 0x000fea0003800200 */
.L_x_39057:
        /* <DEDUP_REMOVED lines=61> */
.L_x_39055:
[----:B------:R-:W-:Y:S05]  /*5ba40*/  BSYNC.RECONVERGENT B1 ;  /* 0x0000000000017941 */ /* 0x000fea0003800200 */
.L_x_39054:
        /* <DEDUP_REMOVED lines=20> */
.L_x_39061:
        /* <DEDUP_REMOVED lines=13> */
.L_x_39063:
[----:B------:R-:W-:Y:S05]  /*5bc60*/  BSYNC.RECONVERGENT B2 ;  /* 0x0000000000027941 */ /* 0x000fea0003800200 */
.L_x_39062:
        /* <DEDUP_REMOVED lines=61> */
.L_x_39060:
[----:B------:R-:W-:Y:S05]  /*5c040*/  BSYNC.RECONVERGENT B1 ;  /* 0x0000000000017941 */ /* 0x000fea0003800200 */
.L_x_39059:
        /* <DEDUP_REMOVED lines=23> */
.L_x_39066:
        /* <DEDUP_REMOVED lines=13> */
.L_x_39068:
[----:B------:R-:W-:Y:S05]  /*5c290*/  BSYNC.RECONVERGENT B2 ;  /* 0x0000000000027941 */ /* 0x000fea0003800200 */
.L_x_39067:
        /* <DEDUP_REMOVED lines=61> */
.L_x_39065:
[----:B------:R-:W-:Y:S05]  /*5c670*/  BSYNC.RECONVERGENT B1 ;  /* 0x0000000000017941 */ /* 0x000fea0003800200 */
.L_x_39064:
        /* <DEDUP_REMOVED lines=18> */
.L_x_39071:
        /* <DEDUP_REMOVED lines=13> */
.L_x_39073:
[----:B------:R-:W-:Y:S05]  /*5c870*/  BSYNC.RECONVERGENT B2 ;  /* 0x0000000000027941 */ /* 0x000fea0003800200 */
.L_x_39072:
        /* <DEDUP_REMOVED lines=61> */
.L_x_39070:
[----:B------:R-:W-:Y:S05]  /*5cc50*/  BSYNC.RECONVERGENT B1 ;  /* 0x0000000000017941 */ /* 0x000fea0003800200 */
.L_x_39069:
        /* <DEDUP_REMOVED lines=23> */
.L_x_39076:
        /* <DEDUP_REMOVED lines=13> */
.L_x_39078:
[----:B------:R-:W-:Y:S05]  /*5cea0*/  BSYNC.RECONVERGENT B2 ;  /* 0x0000000000027941 */ /* 0x000fea0003800200 */
.L_x_39077:
        /* <DEDUP_REMOVED lines=61> */
.L_x_39075:
[----:B------:R-:W-:Y:S05]  /*5d280*/  BSYNC.RECONVERGENT B1 ;  /* 0x0000000000017941 */ /* 0x000fea0003800200 */
.L_x_39074:
        /* <DEDUP_REMOVED lines=18> */
.L_x_39081:
        /* <DEDUP_REMOVED lines=13> */
.L_x_39083:
[----:B------:R-:W-:Y:S05]  /*5d480*/  BSYNC.RECONVERGENT B2 ;  /* 0x0000000000027941 */ /* 0x000fea0003800200 */
.L_x_39082:
        /* <DEDUP_REMOVED lines=61> */
.L_x_39080:
[----:B------:R-:W-:Y:S05]  /*5d860*/  BSYNC.RECONVERGENT B1 ;  /* 0x0000000000017941 */ /* 0x000fea0003800200 */
.L_x_39079:
        /* <DEDUP_REMOVED lines=23> */
.L_x_39086:
        /* <DEDUP_REMOVED lines=13> */
.L_x_39088:
[----:B------:R-:W-:Y:S05]  /*5dab0*/  BSYNC.RECONVERGENT B2 ;  /* 0x0000000000027941 */ /* 0x000fea0003800200 */
.L_x_39087:
        /* <DEDUP_REMOVED lines=61> */
.L_x_39085:
[----:B------:R-:W-:Y:S05]  /*5de90*/  BSYNC.RECONVERGENT B1 ;  /* 0x0000000000017941 */ /* 0x000fea0003800200 */
.L_x_39084:
        /* <DEDUP_REMOVED lines=18> */
.L_x_39091:
        /* <DEDUP_REMOVED lines=13> */
.L_x_39093:
[----:B------:R-:W-:Y:S05]  /*5e090*/  BSYNC.RECONVERGENT B2 ;  /* 0x0000000000027941 */ /* 0x000fea0003800200 */
.L_x_39092:
        /* <DEDUP_REMOVED lines=61> */
.L_x_39090:
[----:B------:R-:W-:Y:S05]  /*5e470*/  BSYNC.RECONVERGENT B1 ;  /* 0x0000000000017941 */ /* 0x000fea0003800200 */
.L_x_39089:
        /* <DEDUP_REMOVED lines=23> */
.L_x_39096:
        /* <DEDUP_REMOVED lines=13> */
.L_x_39098:
[----:B------:R-:W-:Y:S05]  /*5e6c0*/  BSYNC.RECONVERGENT B2 ;  /* 0x0000000000027941 */ /* 0x000fea0003800200 */
.L_x_39097:
        /* <DEDUP_REMOVED lines=61> */
.L_x_39095:
[----:B------:R-:W-:Y:S05]  /*5eaa0*/  BSYNC.RECONVERGENT B1 ;  /* 0x0000000000017941 */ /* 0x000fea0003800200 */
.L_x_39094:
        /* <DEDUP_REMOVED lines=18> */
.L_x_39101:
        /* <DEDUP_REMOVED lines=16> */
.L_x_39103:
[----:B------:R-:W-:Y:S05]  /*5ecd0*/  BSYNC.RECONVERGENT B2 ;  /* 0x0000000000027941 */ /* 0x000fea0003800200 */
.L_x_39102:
        /* <DEDUP_REMOVED lines=61> */
.L_x_39100:
[----:B------:R-:W-:Y:S05]  /*5f0b0*/  BSYNC.RECONVERGENT B1 ;  /* 0x0000000000017941 */ /* 0x000fea0003800200 */
.L_x_39099:
        /* <DEDUP_REMOVED lines=12> */
.L_x_39023:
        /* <DEDUP_REMOVED lines=16> */
.L_x_39107:
        /* <DEDUP_REMOVED lines=13> */
.L_x_39109:
[----:B------:R-:W-:Y:S05]  /*5f350*/  BSYNC.RECONVERGENT B2 ;  /* 0x0000000000027941 */ /* 0x000fea0003800200 */
.L_x_39108:
        /* <DEDUP_REMOVED lines=61> */
.L_x_39106:
[----:B------:R-:W-:Y:S05]  /*5f730*/  BSYNC.RECONVERGENT B1 ;  /* 0x0000000000017941 */ /* 0x000fea0003800200 */
.L_x_39105:
        /* <DEDUP_REMOVED lines=21> */
.L_x_39112:
        /* <DEDUP_REMOVED lines=13> */
.L_x_39114:
[----:B------:R-:W-:Y:S05]  /*5f960*/  BSYNC.RECONVERGENT B2 ;  /* 0x0000000000027941 */ /* 0x000fea0003800200 */
.L_x_39113:
        /* <DEDUP_REMOVED lines=61> */
.L_x_39111:
[----:B------:R-:W-:Y:S05]  /*5fd40*/  BSYNC.RECONVERGENT B1 ;  /* 0x0000000000017941 */ /* 0x000fea0003800200 */
.L_x_39110:
        /* <DEDUP_REMOVED lines=19> */
.L_x_39117:
        /* <DEDUP_REMOVED lines=13> */
.L_x_39119:
[----:B------:R-:W-:Y:S05]  /*5ff50*/  BSYNC.RECONVERGENT B2 ;  /* 0x0000000000027941 */ /* 0x000fea0003800200 */
.L_x_39118:
        /* <DEDUP_REMOVED lines=61> */
.L_x_39116:
[----:B------:R-:W-:Y:S05]  /*60330*/  BSYNC.RECONVERGENT B1 ;  /* 0x0000000000017941 */ /* 0x000fea0003800200 */
.L_x_39115:
        /* <DEDUP_REMOVED lines=19> */
.L_x_39122:
        /* <DEDUP_REMOVED lines=13> */
.L_x_39124:
[----:B------:R-:W-:Y:S05]  /*60540*/  BSYNC.RECONVERGENT B2 ;  /* 0x0000000000027941 */ /* 0x000fea0003800200 */
.L_x_39123:
        /* <DEDUP_REMOVED lines=61> */
.L_x_39121:
[----:B------:R-:W-:Y:S05]  /*60920*/  BSYNC.RECONVERGENT B1 ;  /* 0x0000000000017941 */ /* 0x000fea0003800200 */
.L_x_39120:
        /* <DEDUP_REMOVED lines=19> */
.L_x_39127:
        /* <DEDUP_REMOVED lines=13> */
.L_x_39129:
[----:B------:R-:W-:Y:S05]  /*60b30*/  BSYNC.RECONVERGENT B2 ;  /* 0x0000000000027941 */ /* 0x000fea0003800200 */
.L_x_39128:
        /* <DEDUP_REMOVED lines=61> */
.L_x_39126:
[----:B------:R-:W-:Y:S05]  /*60f10*/  BSYNC.RECONVERGENT B1 ;  /* 0x0000000000017941 */ /* 0x000fea0003800200 */
.L_x_39125:
        /* <DEDUP_REMOVED lines=17> */
.L_x_39132:
        /* <DEDUP_REMOVED lines=13> */
.L_x_39134:
[----:B------:R-:W-:Y:S05]  /*61100*/  BSYNC.RECONVERGENT B2 ;  /* 0x0000000000027941 */ /* 0x000fea0003800200 */
.L_x_39133:
        /* <DEDUP_REMOVED lines=61> */
.L_x_39131:
[----:B------:R-:W-:Y:S05]  /*614e0*/  BSYNC.RECONVERGENT B1 ;  /* 0x0000000000017941 */ /* 0x000fea0003800200 */
.L_x_39130:
        /* <DEDUP_REMOVED lines=17> */
.L_x_39137:
        /* <DEDUP_REMOVED lines=13> */
.L_x_39139:
[----:B------:R-:W-:Y:S05]  /*616d0*/  BSYNC.RECONVERGENT B2 ;  /* 0x0000000000027941 */ /* 0x000fea0003800200 */
.L_x_39138:
        /* <DEDUP_REMOVED lines=61> */
.L_x_39136:
[----:B------:R-:W-:Y:S05]  /*61ab0*/  BSYNC.RECONVERGENT B1 ;  /* 0x0000000000017941 */ /* 0x000fea0003800200 */
.L_x_39135:
        /* <DEDUP_REMOVED lines=17> */
.L_x_39142:
        /* <DEDUP_REMOVED lines=13> */
.L_x_39144:
[----:B------:R-:W-:Y:S05]  /*61ca0*/  BSYNC.RECONVERGENT B2 ;  /* 0x0000000000027941 */ /* 0x000fea0003800200 */
.L_x_39143:
        /* <DEDUP_REMOVED lines=61> */
.L_x_39141:
[----:B------:R-:W-:Y:S05]  /*62080*/  BSYNC.RECONVERGENT B1 ;  /* 0x0000000000017941 */ /* 0x000fea0003800200 */
.L_x_39140:
        /* <DEDUP_REMOVED lines=39> */
.L_x_39104:
        /* <DEDUP_REMOVED lines=44> */
.L_x_39145:
[----:B------:R-:W-:Y:S01]  /*625c0*/  MOV R9, R180 ;  /* 0x000000b400097202 */ /* 0x000fe20000000f00 */
[----:B------:R-:W-:-:S07]  /*625d0*/  VIADD R21, R21, 0x20 ;  /* 0x0000002015157836 */ /* 0x000fce0000000000 */
.L_x_39022:
[----:B------:R-:W-:Y:S05]  /*625e0*/  BSYNC.RECONVERGENT B0 ;  /* 0x0000000000007941 */ /* 0x000fea0003800200 */
.L_x_39021:
        /* <DEDUP_REMOVED lines=36> */
.L_x_39151:
        /* <DEDUP_REMOVED lines=13> */
.L_x_39153:
[----:B------:R-:W-:Y:S05]  /*62900*/  BSYNC.RECONVERGENT B2 ;  /* 0x0000000000027941 */ /* 0x000fea0003800200 */
.L_x_39152:
        /* <DEDUP_REMOVED lines=61> */
.L_x_39150:
[----:B------:R-:W-:Y:S05]  /*62ce0*/  BSYNC.RECONVERGENT B1 ;  /* 0x0000000000017941 */ /* 0x000fea0003800200 */
.L_x_39149:
        /* <DEDUP_REMOVED lines=23> */
.L_x_39156:
        /* <DEDUP_REMOVED lines=13> */
.L_x_39158:
[----:B------:R-:W-:Y:S05]  /*62f30*/  BSYNC.RECONVERGENT B2 ;  /* 0x0000000000027941 */ /* 0x000fea0003800200 */
.L_x_39157:
        /* <DEDUP_REMOVED lines=61> */
.L_x_39155:
[----:B------:R-:W-:Y:S05]  /*63310*/  BSYNC.RECONVERGENT B1 ;  /* 0x0000000000017941 */ /* 0x000fea0003800200 */
.L_x_39154:
        /* <DEDUP_REMOVED lines=23> */
.L_x_39161:
        /* <DEDUP_REMOVED lines=13> */
.L_x_39163:
[----:B------:R-:W-:Y:S05]  /*63560*/  BSYNC.RECONVERGENT B2 ;  /* 0x0000000000027941 */ /* 0x000fea0003800200 */
.L_x_39162:
        /* <DEDUP_REMOVED lines=61> */
.L_x_39160:
[----:B------:R-:W-:Y:S05]  /*63940*/  BSYNC.RECONVERGENT B1 ;  /* 0x0000000000017941 */ /* 0x000fea0003800200 */
.L_x_39159:
        /* <DEDUP_REMOVED lines=20> */
.L_x_39166:
        /* <DEDUP_REMOVED lines=13> */
.L_x_39168:
[----:B------:R-:W-:Y:S05]  /*63b60*/  BSYNC.RECONVERGENT B2 ;  /* 0x0000000000027941 */ /* 0x000fea0003800200 */
.L_x_39167:
        /* <DEDUP_REMOVED lines=61> */
.L_x_39165:
[----:B------:R-:W-:Y:S05]  /*63f40*/  BSYNC.RECONVERGENT B1 ;  /* 0x0000000000017941 */ /* 0x000fea0003800200 */
.L_x_39164:
        /* <DEDUP_REMOVED lines=23> */
.L_x_39171:
        /* <DEDUP_REMOVED lines=13> */
.L_x_39173:
[----:B------:R-:W-:Y:S05]  /*64190*/  BSYNC.RECONVERGENT B2 ;  /* 0x0000000000027941 */ /* 0x000fea0003800200 */
.L_x_39172:
        /* <DEDUP_REMOVED lines=61> */
.L_x_39170:
[----:B------:R-:W-:Y:S05]  /*64570*/  BSYNC.RECONVERGENT B1 ;  /* 0x0000000000017941 */ /* 0x000fea0003800200 */
.L_x_39169:
        /* <DEDUP_REMOVED lines=20> */
.L_x_39176:
        /* <DEDUP_REMOVED lines=13> */
.L_x_39178:
[----:B------:R-:W-:Y:S05]  /*64790*/  BSYNC.RECONVERGENT B2 ;  /* 0x0000000000027941 */ /* 0x000fea0003800200 */
.L_x_39177:
        /* <DEDUP_REMOVED lines=61> */
.L_x_39175:
[----:B------:R-:W-:Y:S05]  /*64b70*/  BSYNC.RECONVERGENT B1 ;  /* 0x0000000000017941 */ /* 0x000fea0003800200 */
.L_x_39174:
        /* <DEDUP_REMOVED lines=23> */
.L_x_39181:
        /* <DEDUP_REMOVED lines=13> */
.L_x_39183:
[----:B------:R-:W-:Y:S05]  /*64dc0*/  BSYNC.RECONVERGENT B2 ;  /* 0x0000000000027941 */ /* 0x000fea0003800200 */
.L_x_39182:
        /* <DEDUP_REMOVED lines=61> */
.L_x_39180:
[----:B------:R-:W-:Y:S05]  /*651a0*/  BSYNC.RECONVERGENT B1 ;  /* 0x0000000000017941 */ /* 0x000fea0003800200 */
.L_x_39179:
        /* <DEDUP_REMOVED lines=20> */
.L_x_39186:
        /* <DEDUP_REMOVED lines=13> */
.L_x_39188:
[----:B------:R-:W-:Y:S05]  /*653c0*/  BSYNC.RECONVERGENT B2 ;  /* 0x0000000000027941 */ /* 0x000fea0003800200 */
.L_x_39187:
        /* <DEDUP_REMOVED lines=61> */
.L_x_39185:
[----:B------:R-:W-:Y:S05]  /*657a0*/  BSYNC.RECONVERGENT B1 ;  /* 0x0000000000017941 */ /* 0x000fea0003800200 */
.L_x_39184:
        /* <DEDUP_REMOVED lines=23> */
.L_x_39191:
        /* <DEDUP_REMOVED lines=13> */
.L_x_39193:
[----:B------:R-:W-:Y:S05]  /*659f0*/  BSYNC.RECONVERGENT B2 ;  /* 0x0000000000027941 */ /* 0x000fea0003800200 */
.L_x_39192:
        /* <DEDUP_REMOVED lines=61> */
.L_x_39190:
[----:B------:R-:W-:Y:S05]  /*65dd0*/  BSYNC.RECONVERGENT B1 ;  /* 0x0000000000017941 */ /* 0x000fea0003800200 */
.L_x_39189:
        /* <DEDUP_REMOVED lines=18> */
.L_x_39196:
        /* <DEDUP_REMOVED lines=13> */
.L_x_39198:
[----:B------:R-:W-:Y:S05]  /*65fd0*/  BSYNC.RECONVERGENT B2 ;  /* 0x0000000000027941 */ /* 0x000fea0003800200 */
.L_x_39197:
        /* <DEDUP_REMOVED lines=61> */
.L_x_39195:
[----:B------:R-:W-:Y:S05]  /*663b0*/  BSYNC.RECONVERGENT B1 ;  /* 0x0000000000017941 */ /* 0x000fea0003800200 */
.L_x_39194:
        /* <DEDUP_REMOVED lines=23> */
.L_x_39201:
        /* <DEDUP_REMOVED lines=13> */
.L_x_39203:
[----:B------:R-:W-:Y:S05]  /*66600*/  BSYNC.RECONVERGENT B2 ;  /* 0x0000000000027941 */ /* 0x000fea0003800200 */
.L_x_39202:
        /* <DEDUP_REMOVED lines=61> */
.L_x_39200:
[----:B------:R-:W-:Y:S05]  /*669e0*/  BSYNC.RECONVERGENT B1 ;  /* 0x0000000000017941 */ /* 0x000fea0003800200 */
.L_x_39199:
        /* <DEDUP_REMOVED lines=18> */
.L_x_39206:
        /* <DEDUP_REMOVED lines=13> */
.L_x_39208:
[----:B------:R-:W-:Y:S05]  /*66be0*/  BSYNC.RECONVERGENT B2 ;  /* 0x0000000000027941 */ /* 0x000fea0003800200 */
.L_x_39207:
        /* <DEDUP_REMOVED lines=61> */
.L_x_39205:
[----:B------:R-:W-:Y:S05]  /*66fc0*/  BSYNC.RECONVERGENT B1 ;  /* 0x0000000000017941 */ /* 0x000fea0003800200 */
.L_x_39204:
        /* <DEDUP_REMOVED lines=23> */
.L_x_39211:
        /* <DEDUP_REMOVED lines=13> */
.L_x_39213:
[----:B------:R-:W-:Y:S05]  /*67210*/  BSYNC.RECONVERGENT B2 ;  /* 0x0000000000027941 */ /* 0x000fea0003800200 */
.L_x_39212:
        /* <DEDUP_REMOVED lines=61> */
.L_x_39210:
[----:B------:R-:W-:Y:S05]  /*675f0*/  BSYNC.RECONVERGENT B1 ;  /* 0x0000000000017941 */ /* 0x000fea0003800200 */
.L_x_39209:
        /* <DEDUP_REMOVED lines=18> */
.L_x_39216:
        /* <DEDUP_REMOVED lines=13> */
.L_x_39218:
[----:B------:R-:W-:Y:S05]  /*677f0*/  BSYNC.RECONVERGENT B2 ;  /* 0x0000000000027941 */ /* 0x000fea0003800200 */
.L_x_39217:
        /* <DEDUP_REMOVED lines=61> */
.L_x_39215:
[----:B------:R-:W-:Y:S05]  /*67bd0*/  BSYNC.RECONVERGENT B1 ;  /* 0x0000000000017941 */ /* 0x000fea0003800200 */
.L_x_39214:
        /* <DEDUP_REMOVED lines=23> */
.L_x_39221:
        /* <DEDUP_REMOVED lines=13> */
.L_x_39223:
[----:B------:R-:W-:Y:S05]  /*67e20*/  BSYNC.RECONVERGENT B2 ;  /* 0x0000000000027941 */ /* 0x000fea0003800200 */
.L_x_39222:
        /* <DEDUP_REMOVED lines=61> */
.L_x_39220:
[----:B------:R-:W-:Y:S05]  /*68200*/  BSYNC.RECONVERGENT B1 ;  /* 0x0000000000017941 */ /* 0x000fea0003800200 */
.L_x_39219:
        /* <DEDUP_REMOVED lines=18> */
.L_x_39226:
        /* <DEDUP_REMOVED lines=16> */
.L_x_39228:
[----:B------:R-:W-:Y:S05]  /*68430*/  BSYNC.RECONVERGENT B2 ;  /* 0x0000000000027941 */ /* 0x000fea0003800200 */
.L_x_39227:
        /* <DEDUP_REMOVED lines=61> */
.L_x_39225:
[----:B------:R-:W-:Y:S05]  /*68810*/  BSYNC.RECONVERGENT B1 ;  /* 0x0000000000017941 */ /* 0x000fea0003800200 */
.L_x_39224:
        /* <DEDUP_REMOVED lines=12> */
.L_x_39148:
        /* <DEDUP_REMOVED lines=16> */
.L_x_39232:
        /* <DEDUP_REMOVED lines=13> */
.L_x_39234:
[----:B------:R-:W-:Y:S05]  /*68ab0*/  BSYNC.RECONVERGENT B2 ;  /* 0x0000000000027941 */ /* 0x000fea0003800200 */
.L_x_39233:
        /* <DEDUP_REMOVED lines=61> */
.L_x_39231:
[----:B------:R-:W-:Y:S05]  /*68e90*/  BSYNC.RECONVERGENT B1 ;  /* 0x0000000000017941 */ /* 0x000fea0003800200 */
.L_x_39230:
        /* <DEDUP_REMOVED lines=21> */
.L_x_39237:
        /* <DEDUP_REMOVED lines=13> */
.L_x_39239:
[----:B------:R-:W-:Y:S05]  /*690c0*/  BSYNC.RECONVERGENT B2 ;  /* 0x0000000000027941 */ /* 0x000fea0003800200 */
.L_x_39238:
        /* <DEDUP_REMOVED lines=61> */
.L_x_39236:
[----:B------:R-:W-:Y:S05]  /*694a0*/  BSYNC.RECONVERGENT B1 ;  /* 0x0000000000017941 */ /* 0x000fea0003800200 */
.L_x_39235:
        /* <DEDUP_REMOVED lines=19> */
.L_x_39242:
        /* <DEDUP_REMOVED lines=13> */
.L_x_39244:
[----:B------:R-:W-:Y:S05]  /*696b0*/  BSYNC.RECONVERGENT B2 ;  /* 0x0000000000027941 */ /* 0x000fea0003800200 */
.L_x_39243:
        /* <DEDUP_REMOVED lines=61> */
.L_x_39241:
[----:B------:R-:W-:Y:S05]  /*69a90*/  BSYNC.RECONVERGENT B1 ;  /* 0x0000000000017941 */ /* 0x000fea0003800200 */
.L_x_39240:
        /* <DEDUP_REMOVED lines=19> */
.L_x_39247:
        /* <DEDUP_REMOVED lines=13> */
.L_x_39249:
[----:B------:R-:W-:Y:S05]  /*69ca0*/  BSYNC.RECONVERGENT B2 ;  /* 0x0000000000027941 */ /* 0x000fea0003800200 */
.L_x_39248:
        /* <DEDUP_REMOVED lines=61> */
.L_x_39246:
[----:B------:R-:W-:Y:S05]  /*6a080*/  BSYNC.RECONVERGENT B1 ;  /* 0x0000000000017941 */ /* 0x000fea0003800200 */
.L_x_39245:
        /* <DEDUP_REMOVED lines=19> */
.L_x_39252:
        /* <DEDUP_REMOVED lines=13> */
.L_x_39254:
[----:B------:R-:W-:Y:S05]  /*6a290*/  BSYNC.RECONVERGENT B2 ;  /* 0x0000000000027941 */ /* 0x000fea0003800200 */
.L_x_39253:
        /* <DEDUP_REMOVED lines=61> */
.L_x_39251:
[----:B------:R-:W-:Y:S05]  /*6a670*/  BSYNC.RECONVERGENT B1 ;  /* 0x0000000000017941 */ /* 0x000fea0003800200 */
.L_x_39250:
        /* <DEDUP_REMOVED lines=17> */
.L_x_39257:
        /* <DEDUP_REMOVED lines=13> */
.L_x_39259:
[----:B------:R-:W-:Y:S05]  /*6a860*/  BSYNC.RECONVERGENT B2 ;  /* 0x0000000000027941 */ /* 0x000fea0003800200 */
.L_x_39258:
        /* <DEDUP_REMOVED lines=61> */
.L_x_39256:
[----:B------:R-:W-:Y:S05]  /*6ac40*/  BSYNC.RECONVERGENT B1 ;  /* 0x0000000000017941 */ /* 0x000fea0003800200 */
.L_x_39255:
        /* <DEDUP_REMOVED lines=17> */
.L_x_39262:
        /* <DEDUP_REMOVED lines=13> */
.L_x_39264:
[----:B------:R-:W-:Y:S05]  /*6ae30*/  BSYNC.RECONVERGENT B2 ;  /* 0x0000000000027941 */ /* 0x000fea0003800200 */
.L_x_39263:
        /* <DEDUP_REMOVED lines=61> */
.L_x_39261:
[----:B------:R-:W-:Y:S05]  /*6b210*/  BSYNC.RECONVERGENT B1 ;  /* 0x0000000000017941 */ /* 0x000fea0003800200 */
.L_x_39260:
        /* <DEDUP_REMOVED lines=17> */
.L_x_39267:
        /* <DEDUP_REMOVED lines=13> */
.L_x_39269:
[----:B------:R-:W-:Y:S05]  /*6b400*/  BSYNC.RECONVERGENT B2 ;  /* 0x0000000000027941 */ /* 0x000fea0003800200 */
.L_x_39268:
        /* <DEDUP_REMOVED lines=61> */
.L_x_39266:
[----:B------:R-:W-:Y:S05]  /*6b7e0*/  BSYNC.RECONVERGENT B1 ;  /* 0x0000000000017941 */ /* 0x000fea0003800200 */
.L_x_39265:
        /* <DEDUP_REMOVED lines=39> */
.L_x_39229:
        /* <DEDUP_REMOVED lines=45> */
.L_x_39147:
[----:B------:R-:W-:Y:S05]  /*6bd30*/  BSYNC.RECONVERGENT B0 ;  /* 0x0000000000007941 */ /* 0x000fea0003800200 */
.L_x_39146:
        /* <DEDUP_REMOVED lines=291> */
.L_x_39303:
        /* <DEDUP_REMOVED lines=34> */
[----:B------:R-:W-:Y:S01]  /*6d190*/  F2FP.F16.F32.PACK_AB R181, R182, R181 ;  /* 0x000000b5b6b5723e */ /* 0x000fe200000000ff */
[----:B------:R-:W-:Y:S01]  /*6d1a0*/  FADD.FTZ R182, R104, -R184 ;  /* 0x800000b868b67221 */ /* 0x000fe20000010000 */
[----:B-----5:R-:W-:-:S03]  /*6d1b0*/  FFMA.FTZ R183, R229, R250, R197 ;  /* 0x000000fae5b77223 */ /* 0x020fc600000100c5 */
[----:B------:R-:W-:Y:S01]  /*6d1c0*/  FMUL.FTZ R248, R21, R182 ;  /* 0x000000b615f87220 */ /* 0x000fe20000410000 */
[--C-:B------:R-:W-:Y:S01]  /*6d1d0*/  FADD.FTZ R182, R107, -R184.reuse ;  /* 0x800000b86bb67221 */ /* 0x100fe20000010000 */
[----:B------:R-:W-:Y:S01]  /*6d1e0*/  F2FP.F16.F32.PACK_AB R180, R183, R180 ;  /* 0x000000b4b7b4723e */ /* 0x000fe200000000ff */
        /* <DEDUP_REMOVED lines=11> */
[----:B------:R-:W-:Y:S02]  /*6d2a0*/  F2FP.F16.F32.PACK_AB R183, R186, R183 ;  /* 0x000000b7bab7723e */ /* 0x000fe400000000ff */
[----:B------:R-:W-:Y:S02]  /*6d2b0*/  F2FP.F16.F32.PACK_AB R182, R187, R182 ;  /* 0x000000b6bbb6723e */ /* 0x000fe400000000ff */
        /* <DEDUP_REMOVED lines=13> */
[----:B------:R-:W-:Y:S01]  /*6d390*/  F2FP.F16.F32.PACK_AB R183, R180, R183 ;  /* 0x000000b7b4b7723e */ /* 0x000fe200000000ff */
[----:B----4-:R-:W-:Y:S01]  /*6d3a0*/  FFMA.FTZ R181, R231, R181, R86 ;  /* 0x000000b5e7b57223 */ /* 0x010fe20000010056 */
[----:B-----5:R-:W-:Y:S01]  /*6d3b0*/  FFMA.FTZ R182, R248, R182, R80 ;  /* 0x000000b6f8b67223 */ /* 0x020fe20000010050 */
[----:B------:R-:W-:Y:S01]  /*6d3c0*/  FFMA.FTZ R186, R249, R186, R81 ;  /* 0x000000baf9ba7223 */ /* 0x000fe20000010051 */
[----:B------:R-:W-:-:S04]  /*6d3d0*/  FFMA.FTZ R187, R228, R187, R87 ;  /* 0x000000bbe4bb7223 */ /* 0x000fc80000010057 */
[----:B------:R-:W-:Y:S02]  /*6d3e0*/  F2FP.F16.F32.PACK_AB R182, R186, R182 ;  /* 0x000000b6bab6723e */ /* 0x000fe400000000ff */
[----:B------:R-:W-:Y:S01]  /*6d3f0*/  F2FP.F16.F32.PACK_AB R181, R187, R181 ;  /* 0x000000b5bbb5723e */ /* 0x000fe200000000ff */
[----:B--2---:R-:W-:Y:S01]  /*6d400*/  FFMA.FTZ R229, R229, R250, R85 ;  /* 0x000000fae5e57223 */ /* 0x004fe20000010055 */
[----:B---3--:R-:W-:Y:S02]  /*6d410*/  FFMA.FTZ R180, R230, R251, R84 ;  /* 0x000000fbe6b47223 */ /* 0x008fe40000010054 */
[----:B------:R-:W0:Y:S03]  /*6d420*/  LDC.64 R250, c[0x0][0x430] ;  /* 0x00010c00fffa7b82 */ /* 0x000e260000000a00 */
[----:B------:R-:W-:Y:S01]  /*6d430*/  F2FP.F16.F32.PACK_AB R180, R229, R180 ;  /* 0x000000b4e5b4723e */ /* 0x000fe200000000ff */
[----:B0-----:R-:W-:-:S05]  /*6d440*/  IMAD.WIDE.U32 R186, R12, 0x10, R250 ;  /* 0x000000100cba7825 */ /* 0x001fca00078e00fa */
[----:B------:R2:W-:Y:S01]  /*6d450*/  STG.E.128 desc[UR6][R186.64], R180 ;  /* 0x000000b4ba007986 */ /* 0x0005e2000c101d06 */
[----:B------:R-:W-:-:S07]  /*6d460*/  IADD3 R12, PT, PT, R12, 0x20, RZ ;  /* 0x000000200c0c7810 */ /* 0x000fce0007ffe0ff */
.L_x_39272:
[----:B------:R-:W-:Y:S05]  /*6d470*/  BSYNC.RECONVERGENT B0 ;  /* 0x0000000000007941 */ /* 0x000fea0003800200 */
.L_x_39271:
        /* <DEDUP_REMOVED lines=19> */
[----:B------:R-:W-:Y:S01]  /*6d5b0*/  F2FP.F16.F32.PACK_AB R181, R182, R181 ;  /* 0x000000b5b6b5723e */ /* 0x000fe200000000ff */
[--C-:B------:R-:W-:Y:S01]  /*6d5c0*/  FADD.FTZ R182, R112, -R184.reuse ;  /* 0x800000b870b67221 */ /* 0x100fe20000010000 */
[----:B-----5:R-:W-:Y:S01]  /*6d5d0*/  FFMA.FTZ R183, R229, R183, R205 ;  /* 0x000000b7e5b77223 */ /* 0x020fe200000100cd */
[--C-:B------:R-:W-:Y:S02]  /*6d5e0*/  FADD.FTZ R186, R113, -R184.reuse ;  /* 0x800000b871ba7221 */ /* 0x100fe40000010000 */
        /* <DEDUP_REMOVED lines=42> */
[----:B------:R-:W-:-:S07]  /*6d890*/  VIADD R12, R12, 0x20 ;  /* 0x000000200c0c7836 */ /* 0x000fce0000000000 */
.L_x_39274:
[----:B------:R-:W-:Y:S05]  /*6d8a0*/  BSYNC.RECONVERGENT B0 ;  /* 0x0000000000007941 */ /* 0x000fea0003800200 */
.L_x_39273:
        /* <DEDUP_REMOVED lines=66> */
.L_x_39276:
[----:B------:R-:W-:Y:S05]  /*6dcd0*/  BSYNC.RECONVERGENT B0 ;  /* 0x0000000000007941 */ /* 0x000fea0003800200 */
.L_x_39275:
        /* <DEDUP_REMOVED lines=19> */
[----:B------:R-:W-:Y:S01]  /*6de10*/  F2FP.F16.F32.PACK_AB R181, R182, R181 ;  /* 0x000000b5b6b5723e */ /* 0x000fe200000000ff */
[--C-:B------:R-:W-:Y:S01]  /*6de20*/  FADD.FTZ R182, R128, -R184.reuse ;  /* 0x800000b880b67221 */ /* 0x100fe20000010000 */
[----:B----4-:R-:W-:Y:S01]  /*6de30*/  FFMA.FTZ R183, R229, R183, R221 ;  /* 0x000000b7e5b77223 */ /* 0x010fe200000100dd */
        /* <DEDUP_REMOVED lines=44> */
.L_x_39278:
[----:B------:R-:W-:Y:S05]  /*6e100*/  BSYNC.RECONVERGENT B0 ;  /* 0x0000000000007941 */ /* 0x000fea0003800200 */
.L_x_39277:
        /* <DEDUP_REMOVED lines=66> */
.L_x_39280:
[----:B------:R-:W-:Y:S05]  /*6e530*/  BSYNC.RECONVERGENT B0 ;  /* 0x0000000000007941 */ /* 0x000fea0003800200 */
.L_x_39279:
        /* <DEDUP_REMOVED lines=66> */
.L_x_39282:
[----:B------:R-:W-:Y:S05]  /*6e960*/  BSYNC.RECONVERGENT B0 ;  /* 0x0000000000007941 */ /* 0x000fea0003800200 */
.L_x_39281:
        /* <DEDUP_REMOVED lines=31> */
[----:B------:R-:W-:Y:S01]  /*6eb60*/  F2FP.F16.F32.PACK_AB R181, R182, R181 ;  /* 0x000000b5b6b5723e */ /* 0x000fe200000000ff */
[--C-:B------:R-:W-:Y:S01]  /*6eb70*/  FADD.FTZ R182, R152, -R184.reuse ;  /* 0x800000b898b67221 */ /* 0x100fe20000010000 */
[----:B------:R-:W-:Y:S01]  /*6eb80*/  F2FP.F16.F32.PACK_AB R180, R183, R180 ;  /* 0x000000b4b7b4723e */ /* 0x000fe200000000ff */
        /* <DEDUP_REMOVED lines=14> */
[----:B------:R-:W-:Y:S01]  /*6ec70*/  F2FP.F16.F32.PACK_AB R183, R186, R183 ;  /* 0x000000b7bab7723e */ /* 0x000fe200000000ff */
[----:B------:R0:W5:Y:S01]  /*6ec80*/  LDL.LU R3, [R1+0x328] ;  /* 0x0003280001037983 */ /* 0x0001620000300800 */
[----:B------:R-:W-:-:S03]  /*6ec90*/  F2FP.F16.F32.PACK_AB R182, R187, R182 ;  /* 0x000000b6bbb6723e */ /* 0x000fc600000000ff */
        /* <DEDUP_REMOVED lines=15> */
[----:B------:R-:W-:Y:S01]  /*6ed90*/  F2FP.F16.F32.PACK_AB R183, R180, R183 ;  /* 0x000000b7b4b7723e */ /* 0x000fe200000000ff */
[----:B------:R-:W1:Y:S01]  /*6eda0*/  S2R R252, SR_TID.X ;  /* 0x0000000000fc7919 */ /* 0x000e620000002100 */
[----:B----4-:R-:W-:Y:S01]  /*6edb0*/  FFMA.FTZ R181, R231, R181, R38 ;  /* 0x000000b5e7b57223 */ /* 0x010fe20000010026 */
[----:B------:R-:W-:Y:S01]  /*6edc0*/  FFMA.FTZ R182, R248, R182, R32 ;  /* 0x000000b6f8b67223 */ /* 0x000fe20000010020 */
[----:B------:R-:W-:Y:S01]  /*6edd0*/  FFMA.FTZ R186, R249, R186, R33 ;  /* 0x000000baf9ba7223 */ /* 0x000fe20000010021 */
[----:B------:R-:W-:-:S04]  /*6ede0*/  FFMA.FTZ R187, R228, R187, R39 ;  /* 0x000000bbe4bb7223 */ /* 0x000fc80000010027 */
[----:B------:R-:W-:Y:S02]  /*6edf0*/  F2FP.F16.F32.PACK_AB R182, R186, R182 ;  /* 0x000000b6bab6723e */ /* 0x000fe400000000ff */
[----:B------:R-:W-:Y:S02]  /*6ee00*/  F2FP.F16.F32.PACK_AB R181, R187, R181 ;  /* 0x000000b5bbb5723e */ /* 0x000fe400000000ff */
[----:B-1----:R-:W-:Y:S01]  /*6ee10*/  LOP3.LUT R252, R252, 0x1f, RZ, 0xc0, !PT ;  /* 0x0000001ffcfc7812 */ /* 0x002fe200078ec0ff */
[----:B--2---:R-:W-:Y:S01]  /*6ee20*/  FFMA.FTZ R229, R229, R250, R37 ;  /* 0x000000fae5e57223 */ /* 0x004fe20000010025 */
[----:B---3--:R-:W-:Y:S02]  /*6ee30*/  FFMA.FTZ R180, R230, R251, R36 ;  /* 0x000000fbe6b47223 */ /* 0x008fe40000010024 */
[----:B------:R-:W1:Y:S03]  /*6ee40*/  LDC.64 R250, c[0x0][0x430] ;  /* 0x00010c00fffa7b82 */ /* 0x000e660000000a00 */
[----:B------:R-:W-:Y:S01]  /*6ee50*/  F2FP.F16.F32.PACK_AB R180, R229, R180 ;  /* 0x000000b4e5b4723e */ /* 0x000fe200000000ff */
[----:B-1----:R-:W-:-:S05]  /*6ee60*/  IMAD.WIDE.U32 R186, R12, 0x10, R250 ;  /* 0x000000100cba7825 */ /* 0x002fca00078e00fa */
[----:B------:R0:W-:Y:S01]  /*6ee70*/  STG.E.128 desc[UR6][R186.64], R180 ;  /* 0x000000b4ba007986 */ /* 0x0001e2000c101d06 */
[----:B------:R-:W-:-:S07]  /*6ee80*/  IADD3 R12, PT, PT, R12, 0x20, RZ ;  /* 0x000000200c0c7810 */ /* 0x000fce0007ffe0ff */
.L_x_39284:
[----:B------:R-:W-:Y:S05]  /*6ee90*/  BSYNC.RECONVERGENT B0 ;  /* 0x0000000000007941 */ /* 0x000fea0003800200 */
.L_x_39283:
        /* <DEDUP_REMOVED lines=81> */
[----:B------:R-:W-:-:S07]  /*6f3b0*/  VIADD R12, R12, 0x20 ;  /* 0x000000200c0c7836 */ /* 0x000fce0000000000 */
.L_x_39286:
[----:B------:R-:W-:Y:S05]  /*6f3c0*/  BSYNC.RECONVERGENT B0 ;  /* 0x0000000000007941 */ /* 0x000fea0003800200 */
.L_x_39285:
        /* <DEDUP_REMOVED lines=82> */
.L_x_39288:
[----:B------:R-:W-:Y:S05]  /*6f8f0*/  BSYNC.RECONVERGENT B0 ;  /* 0x0000000000007941 */ /* 0x000fea0003800200 */
.L_x_39287:
        /* <DEDUP_REMOVED lines=46> */
[----:B------:R-:W-:Y:S01]  /*6fbe0*/  F2FP.F16.F32.PACK_AB R181, R182, R181 ;  /* 0x000000b5b6b5723e */ /* 0x000fe200000000ff */
[----:B------:R-:W-:Y:S01]  /*6fbf0*/  FFMA.FTZ R187, R248, R4, R3 ;  /* 0x00000004f8bb7223 */ /* 0x000fe20000010003 */
[----:B------:R-:W-:Y:S01]  /*6fc00*/  FFMA.FTZ R186, R249, R250, R251 ;  /* 0x000000faf9ba7223 */ /* 0x000fe200000100fb */
[----:B------:R-:W-:Y:S01]  /*6fc10*/  FFMA.FTZ R182, R231, R2, R0 ;  /* 0x00000002e7b67223 */ /* 0x000fe20000010000 */
[----:B------:R-:W-:Y:S01]  /*6fc20*/  F2FP.F16.F32.PACK_AB R180, R183, R180 ;  /* 0x000000b4b7b4723e */ /* 0x000fe200000000ff */
[----:B------:R-:W-:Y:S01]  /*6fc30*/  FFMA.FTZ R183, R21, R252, R5 ;  /* 0x000000fc15b77223 */ /* 0x000fe20000010005 */
[----:B------:R0:W5:Y:S01]  /*6fc40*/  LDL.LU R7, [R1+0x338] ;  /* 0x0003380001077983 */ /* 0x0001620000300800 */
[----:B------:R-:W1:Y:S01]  /*6fc50*/  LDC.64 R250, c[0x0][0x430] ;  /* 0x00010c00fffa7b82 */ /* 0x000e620000000a00 */
[----:B------:R-:W-:Y:S02]  /*6fc60*/  F2FP.F16.F32.PACK_AB R182, R187, R182 ;  /* 0x000000b6bbb6723e */ /* 0x000fe400000000ff */
[----:B------:R-:W-:Y:S01]  /*6fc70*/  F2FP.F16.F32.PACK_AB R183, R186, R183 ;  /* 0x000000b7bab7723e */ /* 0x000fe200000000ff */
        /* <DEDUP_REMOVED lines=21> */
[----:B------:R-:W-:Y:S02]  /*6fdd0*/  F2FP.F16.F32.PACK_AB R183, R183, R21 ;  /* 0x00000015b7b7723e */ /* 0x000fe400000000ff */
        /* <DEDUP_REMOVED lines=14> */
[----:B------:R-:W-:Y:S02]  /*6fec0*/  F2FP.F16.F32.PACK_AB R181, R184, R181 ;  /* 0x000000b5b8b5723e */ /* 0x000fe400000000ff */
[----:B------:R-:W-:Y:S02]  /*6fed0*/  F2FP.F16.F32.PACK_AB R182, R180, R182 ;  /* 0x000000b6b4b6723e */ /* 0x000fe400000000ff */
[----:B------:R-:W-:Y:S01]  /*6fee0*/  F2FP.F16.F32.PACK_AB R180, R186, R21 ;  /* 0x00000015bab4723e */ /* 0x000fe200000000ff */
[----:B-1----:R-:W-:-:S05]  /*6fef0*/  IMAD.WIDE.U32 R186, R12, 0x10, R250 ;  /* 0x000000100cba7825 */ /* 0x002fca00078e00fa */
[----:B------:R0:W-:Y:S02]  /*6ff00*/  STG.E.128 desc[UR6][R186.64], R180 ;  /* 0x000000b4ba007986 */ /* 0x0001e4000c101d06 */
.L_x_39290:
[----:B------:R-:W-:Y:S05]  /*6ff10*/  BSYNC.RECONVERGENT B0 ;  /* 0x0000000000007941 */ /* 0x000fea0003800200 */
.L_x_39289:
[----:B01234-:R-:W0:Y:S02]  /*6ff20*/  LDC.64 R180, c[0x0][0x380] ;  /* 0x0000e000ffb47b82 */ /* 0x01fe240000000a00 */
[----:B0-----:R-:W-:-:S05]  /*6ff30*/  IMAD R185, R180, 0x4, R185 ;  /* 0x00000004b4b97824 */ /* 0x001fca00078e02b9 */
[----:B------:R-:W-:-:S13]  /*6ff40*/  ISETP.GE.AND P0, PT, R185, R181, PT ;  /* 0x000000b5b900720c */ /* 0x000fda0003f06270 */
[----:B------:R-:W-:Y:S05]  /*6ff50*/  @!P0 BRA `(.L_x_39291) ;  /* 0xfffff9d000e08947 */ /* 0x000fea000383ffff */
[----:B------:R-:W-:Y:S05]  /*6ff60*/  EXIT ;  /* 0x000000000000794d */ /* 0x000fea0003800000 */
.L_x_39270:
        /* <DEDUP_REMOVED lines=8> */
.L_x_39293:
[----:B------:R-:W-:Y:S05]  /*6fff0*/  BSYNC B0 ;  /* 0x0000000000007941 */ /* 0x000fea0003800000 */
.L_x_39292:
        /* <DEDUP_REMOVED lines=9> */
.L_x_39294:
[----:B------:R-:W-:Y:S01]  /*70090*/  FADD.FTZ R182, R182, R21 ;  /* 0x00000015b6b67221 */ /* 0x000fe20000010000 */
[----:B------:R-:W-:-:S04]  /*700a0*/  IMAD.MOV.U32 R21, RZ, RZ, 0x4 ;  /* 0x00000004ff157424 */ /* 0x000fc800078e00ff */
[----:B------:R-:W-:-:S07]  /*700b0*/  MOV R184, R182 ;  /* 0x000000b600b87202 */ /* 0x000fce0000000f00 */
[----:B------:R-:W-:Y:S05]  /*700c0*/  WARPSYNC.COLLECTIVE R181, `(.L_x_39295) ;  /* 0x00000000b5087348 */ /* 0x000fea0003c00000 */
[----:B------:R0:W1:Y:S02]  /*700d0*/  SHFL.BFLY P6, R21, R184, R21, R180 ;  /* 0x0c000015b8157389 */ /* 0x00006400000c00b4 */
[----:B01----:R-:W-:Y:S05]  /*700e0*/  ENDCOLLECTIVE ;  /* 0x000000000000791b */ /* 0x003fea0003800000 */
.L_x_39295:
[----:B------:R-:W-:Y:S01]  /*700f0*/  FADD.FTZ R182, R182, R21 ;  /* 0x00000015b6b67221 */ /* 0x000fe20000010000 */
[----:B------:R-:W-:-:S04]  /*70100*/  IMAD.MOV.U32 R21, RZ, RZ, 0x8 ;  /* 0x00000008ff157424 */ /* 0x000fc800078e00ff */
[----:B------:R-:W-:-:S07]  /*70110*/  MOV R184, R182 ;  /* 0x000000b600b87202 */ /* 0x000fce0000000f00 */
[----:B------:R-:W-:Y:S05]  /*70120*/  WARPSYNC.COLLECTIVE R181, `(.L_x_39296) ;  /* 0x00000000b5087348 */ /* 0x000fea0003c00000 */
[----:B------:R0:W1:Y:S02]  /*70130*/  SHFL.BFLY P6, R21, R184, R21, R180 ;  /* 0x0c000015b8157389 */ /* 0x00006400000c00b4 */
[----:B01----:R-:W-:Y:S05]  /*70140*/  ENDCOLLECTIVE ;  /* 0x000000000000791b */ /* 0x003fea0003800000 */
.L_x_39296:
[----:B------:R-:W-:Y:S01]  /*70150*/  FADD.FTZ R182, R182, R21 ;  /* 0x00000015b6b67221 */ /* 0x000fe20000010000 */
[----:B------:R-:W-:-:S04]  /*70160*/  IMAD.MOV.U32 R21, RZ, RZ, 0x10 ;  /* 0x00000010ff157424 */ /* 0x000fc800078e00ff */
[----:B------:R-:W-:-:S07]  /*70170*/  MOV R184, R182 ;  /* 0x000000b600b87202 */ /* 0x000fce0000000f00 */
[----:B------:R-:W-:Y:S05]  /*70180*/  WARPSYNC.COLLECTIVE R181, `(.L_x_39297) ;  /* 0x00000000b5087348 */ /* 0x000fea0003c00000 */
[----:B------:R0:W1:Y:S02]  /*70190*/  SHFL.BFLY P6, R21, R184, R21, R180 ;  /* 0x0c000015b8157389 */ /* 0x00006400000c00b4 */
[----:B01----:R-:W-:Y:S05]  /*701a0*/  ENDCOLLECTIVE ;  /* 0x000000000000791b */ /* 0x003fea0003800000 */
.L_x_39297:
        /* <DEDUP_REMOVED lines=173> */
.L_x_39298:
[----:B------:R-:W-:Y:S01]  /*70c80*/  FADD.FTZ R182, R182, R21 ;  /* 0x00000015b6b67221 */ /* 0x000fe20000010000 */
[----:B------:R-:W-:-:S03]  /*70c90*/  MOV R21, 0x2 ;  /* 0x0000000200157802 */ /* 0x000fc60000000f00 */
[----:B------:R-:W-:-:S07]  /*70ca0*/  IMAD.MOV.U32 R184, RZ, RZ, R182 ;  /* 0x000000ffffb87224 */ /* 0x000fce00078e00b6 */
[----:B------:R-:W-:Y:S05]  /*70cb0*/  WARPSYNC.COLLECTIVE R181, `(.L_x_39299) ;  /* 0x00000000b5087348 */ /* 0x000fea0003c00000 */
[----:B------:R0:W1:Y:S02]  /*70cc0*/  SHFL.BFLY P6, R21, R184, R21, R180 ;  /* 0x0c000015b8157389 */ /* 0x00006400000c00b4 */
[----:B01----:R-:W-:Y:S05]  /*70cd0*/  ENDCOLLECTIVE ;  /* 0x000000000000791b */ /* 0x003fea0003800000 */
.L_x_39299:
[----:B------:R-:W-:Y:S01]  /*70ce0*/  FADD.FTZ R182, R182, R21 ;  /* 0x00000015b6b67221 */ /* 0x000fe20000010000 */
[----:B------:R-:W-:-:S03]  /*70cf0*/  HFMA2 R21, -RZ, RZ, 0, 2.384185791015625e-07 ;  /* 0x00000004ff157431 */ /* 0x000fc600000001ff */
[----:B------:R-:W-:-:S07]  /*70d00*/  IMAD.MOV.U32 R184, RZ, RZ, R182 ;  /* 0x000000ffffb87224 */ /* 0x000fce00078e00b6 */
[----:B------:R-:W-:Y:S05]  /*70d10*/  WARPSYNC.COLLECTIVE R181, `(.L_x_39300) ;  /* 0x00000000b5087348 */ /* 0x000fea0003c00000 */
[----:B------:R0:W1:Y:S02]  /*70d20*/  SHFL.BFLY P6, R21, R184, R21, R180 ;  /* 0x0c000015b8157389 */ /* 0x00006400000c00b4 */
[----:B01----:R-:W-:Y:S05]  /*70d30*/  ENDCOLLECTIVE ;  /* 0x000000000000791b */ /* 0x003fea0003800000 */
.L_x_39300:
[----:B------:R-:W-:Y:S01]  /*70d40*/  FADD.FTZ R182, R182, R21 ;  /* 0x00000015b6b67221 */ /* 0x000fe20000010000 */
[----:B------:R-:W-:-:S03]  /*70d50*/  MOV R21, 0x8 ;  /* 0x0000000800157802 */ /* 0x000fc60000000f00 */
[----:B------:R-:W-:-:S07]  /*70d60*/  IMAD.MOV.U32 R184, RZ, RZ, R182 ;  /* 0x000000ffffb87224 */ /* 0x000fce00078e00b6 */
[----:B------:R-:W-:Y:S05]  /*70d70*/  WARPSYNC.COLLECTIVE R181, `(.L_x_39301) ;  /* 0x00000000b5087348 */ /* 0x000fea0003c00000 */
[----:B------:R0:W1:Y:S02]  /*70d80*/  SHFL.BFLY P6, R21, R184, R21, R180 ;  /* 0x0c000015b8157389 */ /* 0x00006400000c00b4 */
[----:B01----:R-:W-:Y:S05]  /*70d90*/  ENDCOLLECTIVE ;  /* 0x000000000000791b */ /* 0x003fea0003800000 */
.L_x_39301:
[----:B------:R-:W-:Y:S01]  /*70da0*/  FADD.FTZ R182, R182, R21 ;  /* 0x00000015b6b67221 */ /* 0x000fe20000010000 */
[----:B------:R-:W-:-:S03]  /*70db0*/  HFMA2 R21, -RZ, RZ, 0, 9.5367431640625e-07 ;  /* 0x00000010ff157431 */ /* 0x000fc600000001ff */
[----:B------:R-:W-:-:S07]  /*70dc0*/  IMAD.MOV.U32 R184, RZ, RZ, R182 ;  /* 0x000000ffffb87224 */ /* 0x000fce00078e00b6 */
[----:B------:R-:W-:Y:S05]  /*70dd0*/  WARPSYNC.COLLECTIVE R181, `(.L_x_39302) ;  /* 0x00000000b5087348 */ /* 0x000fea0003c00000 */
[----:B------:R0:W1:Y:S02]  /*70de0*/  SHFL.BFLY P6, R21, R184, R21, R180 ;  /* 0x0c000015b8157389 */ /* 0x00006400000c00b4 */
[----:B01----:R-:W-:Y:S05]  /*70df0*/  ENDCOLLECTIVE ;  /* 0x000000000000791b */ /* 0x003fea0003800000 */
.L_x_39302:
[----:B------:R-:W-:Y:S05]  /*70e00*/  BRA `(.L_x_39303) ;  /* 0xffffffc000587947 */ /* 0x000fea000383ffff */
.L_x_39304:
        /* <DEDUP_REMOVED lines=15> */
.L_x_54488:


//--------------------- .text._ZN10layer_norm31ln_parallel_residual_fwd_kernelINS_13Kernel_traitsIf6__halffS2_fjLj2560ELj1ELj4ELj1ELj16ENS_18Kernel_traits_baseILj2560EfS2_fS2_fjLj128EEEEELb1ELb0ELb1EEEvNS_9FwdParamsE --------------------------
	.section	.text._ZN10layer_norm31ln_parallel_residual_fwd_kernelINS_13Kernel_traitsIf6__halffS2_fjLj2560ELj1ELj4ELj1ELj16ENS_18Kernel_traits_baseILj2560EfS2_fS2_fjLj128EEEEELb1ELb0ELb1EEEvNS_9FwdParamsE,"ax",@progbits
	.align	128
        .global         _ZN10layer_norm31ln_parallel_residual_fwd_kernelINS_13Kernel_traitsIf6__halffS2_fjLj2560ELj1ELj4ELj1ELj16ENS_18Kernel_traits_baseILj2560EfS2_fS2_fjLj128EEEEELb1ELb0ELb1EEEvNS_9FwdParamsE
        .type           _ZN10layer_norm31ln_parallel_residual_fwd_kernelINS_13Kernel_traitsIf6__halffS2_fjLj2560ELj1ELj4ELj1ELj16ENS_18Kernel_traits_baseILj2560EfS2_fS2_fjLj128EEEEELb1ELb0ELb1EEEvNS_9FwdParamsE,@function
        .size           _ZN10layer_norm31ln_parallel_residual_fwd_kernelINS_13Kernel_traitsIf6__halffS2_fjLj2560ELj1ELj4ELj1ELj16ENS_18Kernel_traits_baseILj2560EfS2_fS2_fjLj128EEEEELb1ELb0ELb1EEEvNS_9FwdParamsE,(.L_x_54489 - _ZN10layer_norm31ln_parallel_residual_fwd_kernelINS_13Kernel_traitsIf6__halffS2_fjLj2560ELj1ELj4ELj1ELj16ENS_18Kernel_traits_baseILj2560EfS2_fS2_fjLj128EEEEELb1ELb0ELb1EEEvNS_9FwdParamsE)
        .other          _ZN10layer_norm31ln_parallel_residual_fwd_kernelINS_13Kernel_traitsIf6__halffS2_fjLj2560ELj1ELj4ELj1ELj16ENS_18Kernel_traits_baseILj2560EfS2_fS2_fjLj128EEEEELb1ELb0ELb1EEEvNS_9FwdParamsE,@"STO_CUDA_ENTRY STV_DEFAULT"
_ZN10layer_norm31ln_parallel_residual_fwd_kernelINS_13Kernel_traitsIf6__halffS2_fjLj2560ELj1ELj4ELj1ELj16ENS_18Kernel_traits_baseILj2560EfS2_fS2_fjLj128EEEEELb1ELb0ELb1EEEvNS_9FwdParamsE:
.text._ZN10layer_norm31ln_parallel_residual_fwd_kernelINS_13Kernel_traitsIf6__halffS2_fjLj2560ELj1ELj4ELj1ELj16ENS_18Kernel_traits_baseILj2560EfS2_fS2_fjLj128EEEEELb1ELb0ELb1EEEvNS_9FwdParamsE:
        /* <DEDUP_REMOVED lines=261> */
.L_x_39306:
[----:B------:R-:W1:Y:S01]  /*1050*/  LDCU.128 UR12, c[0x0][0x3d0] ;  /* 0x00007a00ff0c77ac */ /* 0x000e620008000c00 */
[----:B------:R-:W-:-:S05]  /*1060*/  IMAD.SHL.U32 R2, R4, 0x20, RZ ;  /* 0x0000002004027824 */ /* 0x000fca00078e00ff */
[----:B------:R-:W-:-:S04]  /*1070*/  LOP3.LUT R2, R2, 0x3e0, RZ, 0xc0, !PT ;  /* 0x000003e002027812 */ /* 0x000fc800078ec0ff */
[C---:B-1----:R-:W-:Y:S02]  /*1080*/  IADD3 R6, P0, PT, R2.reuse, UR12, RZ ;  /* 0x0000000c02067c10 */ /* 0x042fe4000ff1e0ff */
[C---:B------:R-:W-:Y:S02]  /*1090*/  IADD3 R8, P1, PT, R2.reuse, UR14, RZ ;  /* 0x0000000e02087c10 */ /* 0x040fe4000ff3e0ff */
[----:B------:R-:W-:Y:S01]  /*10a0*/  IADD3 R2, P2, PT, R2, UR6, RZ ;  /* 0x0000000602027c10 */ /* 0x000fe2000ff5e0ff */
[----:B------:R-:W-:Y:S01]  /*10b0*/  IMAD.X R7, RZ, RZ, UR13, P0 ;  /* 0x0000000dff077e24 */ /* 0x000fe200080e06ff */
[----:B------:R-:W-:-:S03]  /*10c0*/  IADD3.X R9, PT, PT, RZ, UR15, RZ, P1, !PT ;  /* 0x0000000fff097c10 */ /* 0x000fc60008ffe4ff */
[----:B------:R-:W-:Y:S01]  /*10d0*/  IMAD.X R3, RZ, RZ, UR7, P2 ;  /* 0x00000007ff037e24 */ /* 0x000fe200090e06ff */
        /* <DEDUP_REMOVED lines=121> */
.L_x_39305:
        /* <DEDUP_REMOVED lines=16> */
[----:B------:R-:W4:Y:S01]  /*1970*/  LDG.E.128 R80, desc[UR8][R10.64] ;  /* 0x000000080a507981 */ /* 0x000f22000c1e1d00 */
[----:B------:R-:W-:-:S03]  /*1980*/  IADD3.X R3, PT, PT, RZ, UR7, RZ, P3, !PT ;  /* 0x00000007ff037c10 */ /* 0x000fc60009ffe4ff */
        /* <DEDUP_REMOVED lines=178> */
.L_x_39308:
        /* <DEDUP_REMOVED lines=209> */
.L_x_39307:
        /* <DEDUP_REMOVED lines=9> */
[----:B------:R-:W-:Y:S01]  /*3250*/  UIADD3 UR6, UPT, UPT, UR10, -0x61c88647, URZ ;  /* 0x9e3779b90a067890 */ /* 0x000fe2000fffe0ff */
[----:B------:R-:W-:Y:S01]  /*3260*/  MOV R226, R7 ;  /* 0x0000000700e27202 */ /* 0x000fe20000000f00 */
[----:B------:R-:W1:Y:S01]  /*3270*/  LDCU.64 UR12, c[0x0][0x398] ;  /* 0x00007300ff0c77ac */ /* 0x000e620008000a00 */
[----:B------:R-:W-:Y:S01]  /*3280*/  IMAD.U32 R5, RZ, RZ, UR10 ;  /* 0x0000000aff057e24 */ /* 0x000fe2000f8e00ff */
[----:B------:R-:W-:Y:S01]  /*3290*/  LOP3.LUT R6, R3, UR11, RZ, 0x3c, !PT ;  /* 0x0000000b03067c12 */ /* 0x000fe2000f8e3cff */
[----:B------:R-:W-:Y:S01]  /*32a0*/  IMAD.U32 R7, RZ, RZ, UR5 ;  /* 0x00000005ff077e24 */ /* 0x000fe2000f8e00ff */
[----:B------:R-:W-:Y:S02]  /*32b0*/  UIADD3 UR16, UPT, UPT, UR11, -0x695add53, URZ ;  /* 0x96a522ad0b107890 */ /* 0x000fe4000fffe0ff */
[----:B------:R-:W-:-:S02]  /*32c0*/  UIADD3 UR17, UPT, UPT, UR10, -0x700cb87f, URZ ;  /* 0x8ff347810a117890 */ /* 0x000fc4000fffe0ff */
[----:B------:R-:W-:Y:S01]  /*32d0*/  ULOP3.LUT UR4, UR4, 0x3, URZ, 0xc0, !UPT ;  /* 0x0000000304047892 */ /* 0x000fe2000f8ec0ff */
[----:B------:R-:W2:Y:S05]  /*32e0*/  LDCU UR14, c[0x0][0x388] ;  /* 0x00007100ff0e77ac */ /* 0x000eaa0008000800 */
[----:B------:R-:W-:Y:S01]  /*32f0*/  MOV R214, UR4 ;  /* 0x0000000400d67c02 */ /* 0x000fe20008000f00 */
[----:B------:R-:W3:Y:S01]  /*3300*/  LDCU.U8 UR15, c[0x0][0x410] ;  /* 0x00008200ff0f77ac */ /* 0x000ee20008000000 */
[----:B-1----:R-:W-:Y:S01]  /*3310*/  UISETP.NE.U32.AND UP0, UPT, UR12, URZ, UPT ;  /* 0x000000ff0c00728c */ /* 0x002fe2000bf05070 */
[----:B0-----:R-:W-:Y:S01]  /*3320*/  IMAD R2, R2, UR7, R4 ;  /* 0x0000000702027c24 */ /* 0x001fe2000f8e0204 */
[----:B------:R-:W-:-:S02]  /*3330*/  UIADD3 UR7, UPT, UPT, UR11, -0x24c28bd8, URZ ;  /* 0xdb3d74280b077890 */ /* 0x000fc4000fffe0ff */
[----:B------:R-:W-:Y:S01]  /*3340*/  UISETP.NE.AND.EX UP0, UPT, UR13, URZ, UPT, UP0 ;  /* 0x000000ff0d00728c */ /* 0x000fe2000bf05300 */
[C---:B------:R-:W-:Y:S01]  /*3350*/  IMAD.HI.U32 R3, R2.reuse, -0x326172a9, RZ ;  /* 0xcd9e8d5702037827 */ /* 0x040fe200078e00ff */
[----:B------:R-:W0:Y:S03]  /*3360*/  LDCU UR12, c[0x0][0x404] ;  /* 0x00008080ff0c77ac */ /* 0x000e260008000800 */
[----:B------:R-:W-:Y:S01]  /*3370*/  IMAD R4, R2, -0x326172a9, RZ ;  /* 0xcd9e8d5702047824 */ /* 0x000fe200078e02ff */
[----:B------:R-:W-:Y:S01]  /*3380*/  LOP3.LUT R5, R3, UR5, R5, 0x96, !PT ;  /* 0x0000000503057c12 */ /* 0x000fe2000f8e9605 */
[----:B------:R-:W-:Y:S01]  /*3390*/  IMAD.HI.U32 R3, R6, -0x326172a9, RZ ;  /* 0xcd9e8d5706037827 */ /* 0x000fe200078e00ff */
[----:B------:R-:W-:Y:S01]  /*33a0*/  PLOP3.LUT P0, PT, PT, PT, UP0, 0x80, 0x8 ;  /* 0x000000000008781c */ /* 0x000fe20003f0f008 */
[----:B------:R-:W1:Y:S02]  /*33b0*/  LDCU UR13, c[0x0][0x408] ;  /* 0x00008100ff0d77ac */ /* 0x000e640008000800 */
        /* <DEDUP_REMOVED lines=71> */
.L_x_40540:
        /* <DEDUP_REMOVED lines=37> */
.L_x_39312:
        /* <DEDUP_REMOVED lines=12> */
.L_x_39314:
[----:B0-----:R-:W-:Y:S05]  /*3b40*/  BSYNC.RECONVERGENT B1 ;  /* 0x0000000000017941 */ /* 0x001fea0003800200 */
.L_x_39313:
        /* <DEDUP_REMOVED lines=60> */
[----:B------:R-:W-:-:S07]  /*3f10*/  MOV R6, R24 ;  /* 0x0000001800067202 */ /* 0x000fce0000000f00 */
.L_x_39311:
[----:B0-----:R-:W-:Y:S05]  /*3f20*/  BSYNC.RECONVERGENT B0 ;  /* 0x0000000000007941 */ /* 0x001fea0003800200 */
.L_x_39310:
[----:B------:R-:W-:Y:S01]  /*3f30*/  I2FP.F32.U32 R23, R23 ;  /* 0x0000001700177245 */ /* 0x000fe20000201000 */
[----:B------:R-:W-:Y:S01]  /*3f40*/  BSSY.RECONVERGENT B0, `(.L_x_39315) ;  /* 0x000005e000007945 */ /* 0x000fe20003800200 */
[----:B------:R-:W-:Y:S01]  /*3f50*/  MOV R217, UR12 ;  /* 0x0000000c00d97c02 */ /* 0x000fe20008000f00 */
[----:B------:R-:W-:Y:S01]  /*3f60*/  IMAD.MOV.U32 R24, RZ, RZ, 0x2 ;  /* 0x00000002ff187424 */ /* 0x000fe200078e00ff */
[----:B------:R-:W-:Y:S01]  /*3f70*/  ISETP.NE.AND P0, PT, R25, 0x1, PT ;  /* 0x000000011900780c */ /* 0x000fe20003f05270 */
[----:B------:R-:W-:Y:S01]  /*3f80*/  FFMA.FTZ R23, R23, R216, 1.1641532182693481445e-10 ;  /* 0x2f00000017177423 */ /* 0x000fe200000100d8 */
[----:B------:R-:W-:Y:S01]  /*3f90*/  LOP3.LUT R8, R8, 0xfffffff7, RZ, 0xc0, !PT ;  /* 0xfffffff708087812 */ /* 0x000fe200078ec0ff */
[----:B------:R-:W-:-:S03]  /*3fa0*/  IMAD.MOV.U32 R27, RZ, RZ, R6 ;  /* 0x000000ffff1b7224 */ /* 0x000fc600078e0006 */
        /* <DEDUP_REMOVED lines=12> */
.L_x_39317:
        /* <DEDUP_REMOVED lines=12> */
.L_x_39319:
[----:B------:R-:W-:Y:S05]  /*4130*/  BSYNC.RECONVERGENT B1 ;  /* 0x0000000000017941 */ /* 0x000fea0003800200 */
.L_x_39318:
        /* <DEDUP_REMOVED lines=62> */
.L_x_39316:
[----:B------:R-:W-:Y:S05]  /*4520*/  BSYNC.RECONVERGENT B0 ;  /* 0x0000000000007941 */ /* 0x000fea0003800200 */
.L_x_39315:
        /* <DEDUP_REMOVED lines=19> */
.L_x_39322:
        /* <DEDUP_REMOVED lines=12> */
.L_x_39324:
[----:B------:R-:W-:Y:S05]  /*4720*/  BSYNC.RECONVERGENT B1 ;  /* 0x0000000000017941 */ /* 0x000fea0003800200 */
.L_x_39323:
        /* <DEDUP_REMOVED lines=62> */
.L_x_39321:
[----:B------:R-:W-:Y:S05]  /*4b10*/  BSYNC.RECONVERGENT B0 ;  /* 0x0000000000007941 */ /* 0x000fea0003800200 */
.L_x_39320:
[----:B------:R-:W-:Y:S01]  /*4b20*/  ISETP.NE.AND P2, PT, R28, 0x1, PT ;  /* 0x000000011c00780c */ /* 0x000fe20003f45270 */
[----:B------:R-:W-:Y:S01]  /*4b30*/  BSSY.RECONVERGENT B0, `(.L_x_39325) ;  /* 0x000005b000007945 */ /* 0x000fe20003800200 */
[----:B------:R-:W-:Y:S01]  /*4b40*/  I2FP.F32.U32 R24, R27 ;  /* 0x0000001b00187245 */ /* 0x000fe20000201000 */
[----:B------:R-:W-:Y:S01]  /*4b50*/  IMAD.MOV.U32 R26, RZ, RZ, 0x2 ;  /* 0x00000002ff1a7424 */ /* 0x000fe200078e00ff */
[----:B------:R-:W-:-:S03]  /*4b60*/  MOV R25, R6 ;  /* 0x0000000600197202 */ /* 0x000fc60000000f00 */
        /* <DEDUP_REMOVED lines=12> */
.L_x_39327:
        /* <DEDUP_REMOVED lines=12> */
.L_x_39329:
[----:B------:R-:W-:Y:S05]  /*4cf0*/  BSYNC.RECONVERGENT B1 ;  /* 0x0000000000017941 */ /* 0x000fea0003800200 */
.L_x_39328:
        /* <DEDUP_REMOVED lines=62> */
.L_x_39326:
[----:B------:R-:W-:Y:S05]  /*50e0*/  BSYNC.RECONVERGENT B0 ;  /* 0x0000000000007941 */ /* 0x000fea0003800200 */
.L_x_39325:
        /* <DEDUP_REMOVED lines=17> */
.L_x_39332:
        /* <DEDUP_REMOVED lines=12> */
.L_x_39334:
[----:B------:R-:W-:Y:S05]  /*52c0*/  BSYNC.RECONVERGENT B1 ;  /* 0x0000000000017941 */ /* 0x000fea0003800200 */
.L_x_39333:
        /* <DEDUP_REMOVED lines=62> */
.L_x_39331:
[----:B------:R-:W-:Y:S05]  /*56b0*/  BSYNC.RECONVERGENT B0 ;  /* 0x0000000000007941 */ /* 0x000fea0003800200 */
.L_x_39330:
        /* <DEDUP_REMOVED lines=19> */
.L_x_39337:
        /* <DEDUP_REMOVED lines=12> */
.L_x_39339:
[----:B------:R-:W-:Y:S05]  /*58b0*/  BSYNC.RECONVERGENT B1 ;  /* 0x0000000000017941 */ /* 0x000fea0003800200 */
.L_x_39338:
        /* <DEDUP_REMOVED lines=62> */
.L_x_39336:
[----:B------:R-:W-:Y:S05]  /*5ca0*/  BSYNC.RECONVERGENT B0 ;  /* 0x0000000000007941 */ /* 0x000fea0003800200 */
.L_x_39335:
        /* <DEDUP_REMOVED lines=17> */
.L_x_39342:
        /* <DEDUP_REMOVED lines=12> */
.L_x_39344:
[----:B------:R-:W-:Y:S05]  /*5e80*/  BSYNC.RECONVERGENT B1 ;  /* 0x0000000000017941 */ /* 0x000fea0003800200 */
.L_x_39343:
        /* <DEDUP_REMOVED lines=62> */
.L_x_39341:
[----:B------:R-:W-:Y:S05]  /*6270*/  BSYNC.RECONVERGENT B0 ;  /* 0x0000000000007941 */ /* 0x000fea0003800200 */
.L_x_39340:
[----:B------:R-:W-:Y:S01]  /*6280*/  ISETP.NE.AND P5, PT, R28, 0x1, PT ;  /* 0x000000011c00780c */ /* 0x000fe20003fa5270 */
[----:B------:R-:W-:Y:S01]  /*6290*/  BSSY.RECONVERGENT B0, `(.L_x_39345) ;  /* 0x000005b000007945 */ /* 0x000fe20003800200 */
[----:B------:R-:W-:Y:S01]  /*62a0*/  I2FP.F32.U32 R26, R29 ;  /* 0x0000001d001a7245 */ /* 0x000fe20000201000 */
[----:B------:R-:W-:Y:S02]  /*62b0*/  IMAD.MOV.U32 R27, RZ, RZ, 0x2 ;  /* 0x00000002ff1b7424 */ /* 0x000fe400078e00ff */
        /* <DEDUP_REMOVED lines=13> */
.L_x_39347:
        /* <DEDUP_REMOVED lines=12> */
.L_x_39349:
[----:B------:R-:W-:Y:S05]  /*6450*/  BSYNC.RECONVERGENT B1 ;  /* 0x0000000000017941 */ /* 0x000fea0003800200 */
.L_x_39348:
        /* <DEDUP_REMOVED lines=62> */
.L_x_39346:
[----:B------:R-:W-:Y:S05]  /*6840*/  BSYNC.RECONVERGENT B0 ;  /* 0x0000000000007941 */ /* 0x000fea0003800200 */
.L_x_39345:
[----:B------:R-:W-:Y:S01]  /*6850*/  LOP3.LUT R8, R8, 0xffffffbf, RZ, 0xc0, !PT ;  /* 0xffffffbf08087812 */ /* 0x000fe200078ec0ff */
[----:B------:R-:W-:Y:S01]  /*6860*/  HADD2.F32 R19, -RZ, R19.H1_H1 ;  /* 0x30000013ff137230 */ /* 0x000fe20000004100 */
        /* <DEDUP_REMOVED lines=38> */
.L_x_39309:
        /* <DEDUP_REMOVED lines=16> */
.L_x_39353:
        /* <DEDUP_REMOVED lines=12> */
.L_x_39355:
[----:B0-----:R-:W-:Y:S05]  /*6c90*/  BSYNC.RECONVERGENT B1 ;  /* 0x0000000000017941 */ /* 0x001fea0003800200 */
.L_x_39354:
        /* <DEDUP_REMOVED lines=62> */
.L_x_39352:
[----:B0-----:R-:W-:Y:S05]  /*7080*/  BSYNC.RECONVERGENT B0 ;  /* 0x0000000000007941 */ /* 0x001fea0003800200 */
.L_x_39351:
[----:B------:R-:W-:Y:S01]  /*7090*/  I2FP.F32.U32 R9, R9 ;  /* 0x0000000900097245 */ /* 0x000fe20000201000 */
[----:B------:R-:W-:Y:S01]  /*70a0*/  IMAD.U32 R219, RZ, RZ, UR13 ;  /* 0x0000000dffdb7e24 */ /* 0x000fe2000f8e00ff */
[----:B------:R-:W-:Y:S01]  /*70b0*/  MOV R217, UR12 ;  /* 0x0000000c00d97c02 */ /* 0x000fe20008000f00 */
[----:B------:R-:W-:Y:S01]  /*70c0*/  BSSY.RECONVERGENT B0, `(.L_x_39356) ;  /* 0x000005e000007945 */ /* 0x000fe20003800200 */
[----:B------:R-:W-:Y:S01]  /*70d0*/  ISETP.NE.AND P0, PT, R11, 0x1, PT ;  /* 0x000000010b00780c */ /* 0x000fe20003f05270 */
[----:B------:R-:W-:Y:S01]  /*70e0*/  FFMA.FTZ R9, R9, R216, 1.1641532182693481445e-10 ;  /* 0x2f00000009097423 */ /* 0x000fe200000100d8 */
[----:B------:R-:W-:Y:S01]  /*70f0*/  LOP3.LUT R8, R8, 0xfffffff7, RZ, 0xc0, !PT ;  /* 0xfffffff708087812 */ /* 0x000fe200078ec0ff */
[----:B------:R-:W-:Y:S01]  /*7100*/  IMAD.MOV.U32 R10, RZ, RZ, 0x2 ;  /* 0x00000002ff0a7424 */ /* 0x000fe200078e00ff */
[----:B------:R-:W-:Y:S02]  /*7110*/  MOV R13, R6 ;  /* 0x00000006000d7202 */ /* 0x000fe40000000f00 */
        /* <DEDUP_REMOVED lines=13> */
.L_x_39358:
        /* <DEDUP_REMOVED lines=12> */
.L_x_39360:
[----:B------:R-:W-:Y:S05]  /*72b0*/  BSYNC.RECONVERGENT B1 ;  /* 0x0000000000017941 */ /* 0x000fea0003800200 */
.L_x_39359:
        /* <DEDUP_REMOVED lines=62> */
.L_x_39357:
[----:B------:R-:W-:Y:S05]  /*76a0*/  BSYNC.RECONVERGENT B0 ;  /* 0x0000000000007941 */ /* 0x000fea0003800200 */
.L_x_39356:
[----:B------:R-:W-:Y:S01]  /*76b0*/  I2FP.F32.U32 R11, R13 ;  /* 0x0000000d000b7245 */ /* 0x000fe20000201000 */
[----:B------:R-:W-:Y:S01]  /*76c0*/  BSSY.RECONVERGENT B0, `(.L_x_39361) ;  /* 0x0000061000007945 */ /* 0x000fe20003800200 */
[----:B------:R-:W-:Y:S01]  /*76d0*/  ISETP.NE.AND P2, PT, R10, 0x1, PT ;  /* 0x000000010a00780c */ /* 0x000fe20003f45270 */
[----:B------:R-:W-:Y:S01]  /*76e0*/  IMAD.MOV.U32 R14, RZ, RZ, 0x2 ;  /* 0x00000002ff0e7424 */ /* 0x000fe200078e00ff */
[----:B------:R-:W-:Y:S01]  /*76f0*/  FSEL R9, R9, RZ, P3 ;  /* 0x000000ff09097208 */ /* 0x000fe20001800000 */
[----:B------:R-:W-:Y:S01]  /*7700*/  FFMA.FTZ R11, R11, R216, 1.1641532182693481445e-10 ;  /* 0x2f0000000b0b7423 */ /* 0x000fe200000100d8 */
[----:B------:R-:W-:-:S04]  /*7710*/  IMAD.MOV.U32 R13, RZ, RZ, R6 ;  /* 0x000000ffff0d7224 */ /* 0x000fc800078e0006 */
[----:B------:R-:W-:Y:S01]  /*7720*/  FSETP.GTU.FTZ.AND P0, PT, R11, R217, PT ;  /* 0x000000d90b00720b */ /* 0x000fe20003f1c000 */
[----:B------:R-:W-:-:S05]  /*7730*/  HADD2.F32 R11, -RZ, R96.H0_H0 ;  /* 0x20000060ff0b7230 */ /* 0x000fca0000004100 */
        /* <DEDUP_REMOVED lines=14> */
.L_x_39363:
        /* <DEDUP_REMOVED lines=12> */
.L_x_39365:
[----:B------:R-:W-:Y:S05]  /*78e0*/  BSYNC.RECONVERGENT B1 ;  /* 0x0000000000017941 */ /* 0x000fea0003800200 */
.L_x_39364:
        /* <DEDUP_REMOVED lines=62> */
.L_x_39362:
[----:B------:R-:W-:Y:S05]  /*7cd0*/  BSYNC.RECONVERGENT B0 ;  /* 0x0000000000007941 */ /* 0x000fea0003800200 */
.L_x_39361:
        /* <DEDUP_REMOVED lines=20> */
.L_x_39368:
        /* <DEDUP_REMOVED lines=12> */
.L_x_39370:
[----:B------:R-:W-:Y:S05]  /*7ee0*/  BSYNC.RECONVERGENT B1 ;  /* 0x0000000000017941 */ /* 0x000fea0003800200 */
.L_x_39369:
        /* <DEDUP_REMOVED lines=62> */
.L_x_39367:
[----:B------:R-:W-:Y:S05]  /*82d0*/  BSYNC.RECONVERGENT B0 ;  /* 0x0000000000007941 */ /* 0x000fea0003800200 */
.L_x_39366:
[----:B------:R-:W-:Y:S01]  /*82e0*/  I2FP.F32.U32 R11, R11 ;  /* 0x0000000b000b7245 */ /* 0x000fe20000201000 */
[----:B------:R-:W-:Y:S01]  /*82f0*/  BSSY.RECONVERGENT B0, `(.L_x_39371) ;  /* 0x0000061000007945 */ /* 0x000fe20003800200 */
[----:B------:R-:W-:Y:S01]  /*8300*/  ISETP.NE.AND P2, PT, R12, 0x1, PT ;  /* 0x000000010c00780c */ /* 0x000fe20003f45270 */
[----:B------:R-:W-:Y:S01]  /*8310*/  IMAD.MOV.U32 R13, RZ, RZ, 0x2 ;  /* 0x00000002ff0d7424 */ /* 0x000fe200078e00ff */
[----:B------:R-:W-:Y:S01]  /*8320*/  FSEL R10, R10, RZ, P3 ;  /* 0x000000ff0a0a7208 */ /* 0x000fe20001800000 */
[----:B------:R-:W-:-:S05]  /*8330*/  FFMA.FTZ R11, R11, R216, 1.1641532182693481445e-10 ;  /* 0x2f0000000b0b7423 */ /* 0x000fca00000100d8 */
[----:B------:R-:W-:Y:S01]  /*8340*/  FSETP.GTU.FTZ.AND P0, PT, R11, R217, PT ;  /* 0x000000d90b00720b */ /* 0x000fe20003f1c000 */
[----:B------:R-:W-:-:S05]  /*8350*/  HADD2.F32 R11, -RZ, R96.H1_H1 ;  /* 0x30000060ff0b7230 */ /* 0x000fca0000004100 */
        /* <DEDUP_REMOVED lines=15> */
.L_x_39373:
        /* <DEDUP_REMOVED lines=12> */
.L_x_39375:
[----:B------:R-:W-:Y:S05]  /*8510*/  BSYNC.RECONVERGENT B1 ;  /* 0x0000000000017941 */ /* 0x000fea0003800200 */
.L_x_39374:
        /* <DEDUP_REMOVED lines=62> */
.L_x_39372:
[----:B------:R-:W-:Y:S05]  /*8900*/  BSYNC.RECONVERGENT B0 ;  /* 0x0000000000007941 */ /* 0x000fea0003800200 */
.L_x_39371:
        /* <DEDUP_REMOVED lines=18> */
.L_x_39378:
        /* <DEDUP_REMOVED lines=12> */
.L_x_39380:
[----:B------:R-:W-:Y:S05]  /*8af0*/  BSYNC.RECONVERGENT B1 ;  /* 0x0000000000017941 */ /* 0x000fea0003800200 */
.L_x_39379:
        /* <DEDUP_REMOVED lines=62> */
.L_x_39377:
[----:B------:R-:W-:Y:S05]  /*8ee0*/  BSYNC.RECONVERGENT B0 ;  /* 0x0000000000007941 */ /* 0x000fea0003800200 */
.L_x_39376:
        /* <DEDUP_REMOVED lines=23> */
.L_x_39383:
        /* <DEDUP_REMOVED lines=12> */
.L_x_39385:
[----:B------:R-:W-:Y:S05]  /*9120*/  BSYNC.RECONVERGENT B1 ;  /* 0x0000000000017941 */ /* 0x000fea0003800200 */
.L_x_39384:
        /* <DEDUP_REMOVED lines=62> */
.L_x_39382:
[----:B------:R-:W-:Y:S05]  /*9510*/  BSYNC.RECONVERGENT B0 ;  /* 0x0000000000007941 */ /* 0x000fea0003800200 */
.L_x_39381:
        /* <DEDUP_REMOVED lines=18> */
.L_x_39388:
        /* <DEDUP_REMOVED lines=12> */
.L_x_39390:
[----:B------:R-:W-:Y:S05]  /*9700*/  BSYNC.RECONVERGENT B1 ;  /* 0x0000000000017941 */ /* 0x000fea0003800200 */
.L_x_39389:
        /* <DEDUP_REMOVED lines=62> */
.L_x_39387:
[----:B------:R-:W-:Y:S05]  /*9af0*/  BSYNC.RECONVERGENT B0 ;  /* 0x0000000000007941 */ /* 0x000fea0003800200 */
.L_x_39386:
        /* <DEDUP_REMOVED lines=23> */
.L_x_39393:
        /* <DEDUP_REMOVED lines=12> */
.L_x_39395:
[----:B------:R-:W-:Y:S05]  /*9d30*/  BSYNC.RECONVERGENT B1 ;  /* 0x0000000000017941 */ /* 0x000fea0003800200 */
.L_x_39394:
        /* <DEDUP_REMOVED lines=62> */
.L_x_39392:
[----:B------:R-:W-:Y:S05]  /*a120*/  BSYNC.RECONVERGENT B0 ;  /* 0x0000000000007941 */ /* 0x000fea0003800200 */
.L_x_39391:
        /* <DEDUP_REMOVED lines=20> */
.L_x_39398:
        /* <DEDUP_REMOVED lines=12> */
.L_x_39400:
[----:B------:R-:W-:Y:S05]  /*a330*/  BSYNC.RECONVERGENT B1 ;  /* 0x0000000000017941 */ /* 0x000fea0003800200 */
.L_x_39399:
        /* <DEDUP_REMOVED lines=62> */
.L_x_39397:
[----:B------:R-:W-:Y:S05]  /*a720*/  BSYNC.RECONVERGENT B0 ;  /* 0x0000000000007941 */ /* 0x000fea0003800200 */
.L_x_39396:
[----:B------:R-:W-:Y:S01]  /*a730*/  I2FP.F32.U32 R15, R17 ;  /* 0x00000011000f7245 */ /* 0x000fe20000201000 */
[----:B------:R-:W-:Y:S01]  /*a740*/  BSSY.RECONVERGENT B0, `(.L_x_39401) ;  /* 0x0000061000007945 */ /* 0x000fe20003800200 */
[----:B------:R-:W-:Y:S01]  /*a750*/  FSEL R13, R13, RZ, P5 ;  /* 0x000000ff0d0d7208 */ /* 0x000fe20002800000 */
        /* <DEDUP_REMOVED lines=20> */
.L_x_39403:
        /* <DEDUP_REMOVED lines=12> */
.L_x_39405:
[----:B------:R-:W-:Y:S05]  /*a960*/  BSYNC.RECONVERGENT B1 ;  /* 0x0000000000017941 */ /* 0x000fea0003800200 */
.L_x_39404:
        /* <DEDUP_REMOVED lines=62> */
.L_x_39402:
[----:B------:R-:W-:Y:S05]  /*ad50*/  BSYNC.RECONVERGENT B0 ;  /* 0x0000000000007941 */ /* 0x000fea0003800200 */
.L_x_39401:
        /* <DEDUP_REMOVED lines=18> */
.L_x_39408:
        /* <DEDUP_REMOVED lines=12> */
.L_x_39410:
[----:B------:R-:W-:Y:S05]  /*af40*/  BSYNC.RECONVERGENT B1 ;  /* 0x0000000000017941 */ /* 0x000fea0003800200 */
.L_x_39409:
        /* <DEDUP_REMOVED lines=62> */
.L_x_39407:
[----:B------:R-:W-:Y:S05]  /*b330*/  BSYNC.RECONVERGENT B0 ;  /* 0x0000000000007941 */ /* 0x000fea0003800200 */
.L_x_39406:
        /* <DEDUP_REMOVED lines=23> */
.L_x_39413:
        /* <DEDUP_REMOVED lines=12> */
.L_x_39415:
[----:B------:R-:W-:Y:S05]  /*b570*/  BSYNC.RECONVERGENT B1 ;  /* 0x0000000000017941 */ /* 0x000fea0003800200 */
.L_x_39414:
        /* <DEDUP_REMOVED lines=62> */
.L_x_39412:
[----:B------:R-:W-:Y:S05]  /*b960*/  BSYNC.RECONVERGENT B0 ;  /* 0x0000000000007941 */ /* 0x000fea0003800200 */
.L_x_39411:
        /* <DEDUP_REMOVED lines=18> */
.L_x_39418:
        /* <DEDUP_REMOVED lines=12> */
.L_x_39420:
[----:B------:R-:W-:Y:S05]  /*bb50*/  BSYNC.RECONVERGENT B1 ;  /* 0x0000000000017941 */ /* 0x000fea0003800200 */
.L_x_39419:
        /* <DEDUP_REMOVED lines=62> */
.L_x_39417:
[----:B------:R-:W-:Y:S05]  /*bf40*/  BSYNC.RECONVERGENT B0 ;  /* 0x0000000000007941 */ /* 0x000fea0003800200 */
.L_x_39416:
[----:B------:R-:W-:Y:S01]  /*bf50*/  I2FP.F32.U32 R17, R18 ;  /* 0x0000001200117245 */ /* 0x000fe20000201000 */
[----:B------:R-:W-:Y:S01]  /*bf60*/  BSSY.RECONVERGENT B0, `(.L_x_39421) ;  /* 0x0000061000007945 */ /* 0x000fe20003800200 */
[----:B------:R-:W-:Y:S01]  /*bf70*/  FSEL R15, R15, RZ, P4 ;  /* 0x000000ff0f0f7208 */ /* 0x000fe20002000000 */
        /* <DEDUP_REMOVED lines=20> */
.L_x_39423:
        /* <DEDUP_REMOVED lines=12> */
.L_x_39425:
[----:B------:R-:W-:Y:S05]  /*c180*/  BSYNC.RECONVERGENT B1 ;  /* 0x0000000000017941 */ /* 0x000fea0003800200 */
.L_x_39424:
        /* <DEDUP_REMOVED lines=62> */
.L_x_39422:
[----:B------:R-:W-:Y:S05]  /*c570*/  BSYNC.RECONVERGENT B0 ;  /* 0x0000000000007941 */ /* 0x000fea0003800200 */
.L_x_39421:
        /* <DEDUP_REMOVED lines=18> */
.L_x_39428:
        /* <DEDUP_REMOVED lines=15> */
.L_x_39430:
[----:B------:R-:W-:Y:S05]  /*c790*/  BSYNC.RECONVERGENT B1 ;  /* 0x0000000000017941 */ /* 0x000fea0003800200 */
.L_x_39429:
        /* <DEDUP_REMOVED lines=62> */
.L_x_39427:
[----:B------:R-:W-:Y:S05]  /*cb80*/  BSYNC.RECONVERGENT B0 ;  /* 0x0000000000007941 */ /* 0x000fea0003800200 */
.L_x_39426:
        /* <DEDUP_REMOVED lines=11> */
.L_x_39350:
        /* <DEDUP_REMOVED lines=45> */
.L_x_39431:
        /* <DEDUP_REMOVED lines=27> */
.L_x_39435:
        /* <DEDUP_REMOVED lines=12> */
.L_x_39437:
[----:B------:R-:W-:Y:S05]  /*d180*/  BSYNC.RECONVERGENT B1 ;  /* 0x0000000000017941 */ /* 0x000fea0003800200 */
.L_x_39436:
        /* <DEDUP_REMOVED lines=62> */
.L_x_39434:
[----:B------:R-:W-:Y:S05]  /*d570*/  BSYNC.RECONVERGENT B0 ;  /* 0x0000000000007941 */ /* 0x000fea0003800200 */
.L_x_39433:
        /* <DEDUP_REMOVED lines=20> */
.L_x_39440:
        /* <DEDUP_REMOVED lines=12> */
.L_x_39442:
[----:B------:R-:W-:Y:S05]  /*d780*/  BSYNC.RECONVERGENT B1 ;  /* 0x0000000000017941 */ /* 0x000fea0003800200 */
.L_x_39441:
        /* <DEDUP_REMOVED lines=62> */
.L_x_39439:
[----:B------:R-:W-:Y:S05]  /*db70*/  BSYNC.RECONVERGENT B0 ;  /* 0x0000000000007941 */ /* 0x000fea0003800200 */
.L_x_39438:
[----:B------:R-:W-:Y:S01]  /*db80*/  I2FP.F32.U32 R11, R13 ;  /* 0x0000000d000b7245 */ /* 0x000fe20000201000 */
[----:B------:R-:W-:Y:S01]  /*db90*/  BSSY.RECONVERGENT B0, `(.L_x_39443) ;  /* 0x0000061000007945 */ /* 0x000fe20003800200 */
[----:B------:R-:W-:Y:S01]  /*dba0*/  ISETP.NE.AND P3, PT, R10, 0x1, PT ;  /* 0x000000010a00780c */ /* 0x000fe20003f65270 */
[----:B------:R-:W-:Y:S01]  /*dbb0*/  IMAD.MOV.U32 R14, RZ, RZ, 0x2 ;  /* 0x00000002ff0e7424 */ /* 0x000fe200078e00ff */
[----:B------:R-:W-:Y:S01]  /*dbc0*/  FSEL R9, R9, RZ, P4 ;  /* 0x000000ff09097208 */ /* 0x000fe20002000000 */
[----:B------:R-:W-:Y:S01]  /*dbd0*/  FFMA.FTZ R11, R11, R216, 1.1641532182693481445e-10 ;  /* 0x2f0000000b0b7423 */ /* 0x000fe200000100d8 */
[----:B------:R-:W-:-:S04]  /*dbe0*/  MOV R13, R6 ;  /* 0x00000006000d7202 */ /* 0x000fc80000000f00 */
        /* <DEDUP_REMOVED lines=16> */
.L_x_39445:
        /* <DEDUP_REMOVED lines=12> */
.L_x_39447:
[----:B------:R-:W-:Y:S05]  /*ddb0*/  BSYNC.RECONVERGENT B1 ;  /* 0x0000000000017941 */ /* 0x000fea0003800200 */
.L_x_39446:
        /* <DEDUP_REMOVED lines=62> */
.L_x_39444:
[----:B------:R-:W-:Y:S05]  /*e1a0*/  BSYNC.RECONVERGENT B0 ;  /* 0x0000000000007941 */ /* 0x000fea0003800200 */
.L_x_39443:
        /* <DEDUP_REMOVED lines=20> */
.L_x_39450:
        /* <DEDUP_REMOVED lines=12> */
.L_x_39452:
[----:B------:R-:W-:Y:S05]  /*e3b0*/  BSYNC.RECONVERGENT B1 ;  /* 0x0000000000017941 */ /* 0x000fea0003800200 */
.L_x_39451:
        /* <DEDUP_REMOVED lines=62> */
.L_x_39449:
[----:B------:R-:W-:Y:S05]  /*e7a0*/  BSYNC.RECONVERGENT B0 ;  /* 0x0000000000007941 */ /* 0x000fea0003800200 */
.L_x_39448:
        /* <DEDUP_REMOVED lines=23> */
.L_x_39455:
        /* <DEDUP_REMOVED lines=12> */
.L_x_39457:
[----:B------:R-:W-:Y:S05]  /*e9e0*/  BSYNC.RECONVERGENT B1 ;  /* 0x0000000000017941 */ /* 0x000fea0003800200 */
.L_x_39456:
        /* <DEDUP_REMOVED lines=62> */
.L_x_39454:
[----:B------:R-:W-:Y:S05]  /*edd0*/  BSYNC.RECONVERGENT B0 ;  /* 0x0000000000007941 */ /* 0x000fea0003800200 */
.L_x_39453:
        /* <DEDUP_REMOVED lines=20> */
.L_x_39460:
        /* <DEDUP_REMOVED lines=12> */
.L_x_39462:
[----:B------:R-:W-:Y:S05]  /*efe0*/  BSYNC.RECONVERGENT B1 ;  /* 0x0000000000017941 */ /* 0x000fea0003800200 */
.L_x_39461:
        /* <DEDUP_REMOVED lines=62> */
.L_x_39459:
[----:B------:R-:W-:Y:S05]  /*f3d0*/  BSYNC.RECONVERGENT B0 ;  /* 0x0000000000007941 */ /* 0x000fea0003800200 */
.L_x_39458:
        /* <DEDUP_REMOVED lines=23> */
.L_x_39465:
        /* <DEDUP_REMOVED lines=12> */
.L_x_39467:
[----:B------:R-:W-:Y:S05]  /*f610*/  BSYNC.RECONVERGENT B1 ;  /* 0x0000000000017941 */ /* 0x000fea0003800200 */
.L_x_39466:
        /* <DEDUP_REMOVED lines=62> */
.L_x_39464:
[----:B------:R-:W-:Y:S05]  /*fa00*/  BSYNC.RECONVERGENT B0 ;  /* 0x0000000000007941 */ /* 0x000fea0003800200 */
.L_x_39463:
        /* <DEDUP_REMOVED lines=20> */
.L_x_39470:
        /* <DEDUP_REMOVED lines=12> */
.L_x_39472:
[----:B------:R-:W-:Y:S05]  /*fc10*/  BSYNC.RECONVERGENT B1 ;  /* 0x0000000000017941 */ /* 0x000fea0003800200 */
.L_x_39471:
        /* <DEDUP_REMOVED lines=62> */
.L_x_39469:
[----:B------:R-:W-:Y:S05]  /*10000*/  BSYNC.RECONVERGENT B0 ;  /* 0x0000000000007941 */ /* 0x000fea0003800200 */
.L_x_39468:
        /* <DEDUP_REMOVED lines=23> */
.L_x_39475:
        /* <DEDUP_REMOVED lines=12> */
.L_x_39477:
[----:B------:R-:W-:Y:S05]  /*10240*/  BSYNC.RECONVERGENT B1 ;  /* 0x0000000000017941 */ /* 0x000fea0003800200 */
.L_x_39476:
        /* <DEDUP_REMOVED lines=62> */
.L_x_39474:
[----:B------:R-:W-:Y:S05]  /*10630*/  BSYNC.RECONVERGENT B0 ;  /* 0x0000000000007941 */ /* 0x000fea0003800200 */
.L_x_39473:
        /* <DEDUP_REMOVED lines=18> */
.L_x_39480:
        /* <DEDUP_REMOVED lines=12> */
.L_x_39482:
[----:B------:R-:W-:Y:S05]  /*10820*/  BSYNC.RECONVERGENT B1 ;  /* 0x0000000000017941 */ /* 0x000fea0003800200 */
.L_x_39481:
        /* <DEDUP_REMOVED lines=62> */
.L_x_39479:
[----:B------:R-:W-:Y:S05]  /*10c10*/  BSYNC.RECONVERGENT B0 ;  /* 0x0000000000007941 */ /* 0x000fea0003800200 */
.L_x_39478:
        /* <DEDUP_REMOVED lines=23> */
.L_x_39485:
        /* <DEDUP_REMOVED lines=12> */
.L_x_39487:
[----:B------:R-:W-:Y:S05]  /*10e50*/  BSYNC.RECONVERGENT B1 ;  /* 0x0000000000017941 */ /* 0x000fea0003800200 */
.L_x_39486:
        /* <DEDUP_REMOVED lines=62> */
.L_x_39484:
[----:B------:R-:W-:Y:S05]  /*11240*/  BSYNC.RECONVERGENT B0 ;  /* 0x0000000000007941 */ /* 0x000fea0003800200 */
.L_x_39483:
        /* <DEDUP_REMOVED lines=18> */
.L_x_39490:
        /* <DEDUP_REMOVED lines=12> */
.L_x_39492:
[----:B------:R-:W-:Y:S05]  /*11430*/  BSYNC.RECONVERGENT B1 ;  /* 0x0000000000017941 */ /* 0x000fea0003800200 */
.L_x_39491:
        /* <DEDUP_REMOVED lines=62> */
.L_x_39489:
[----:B------:R-:W-:Y:S05]  /*11820*/  BSYNC.RECONVERGENT B0 ;  /* 0x0000000000007941 */ /* 0x000fea0003800200 */
.L_x_39488:
        /* <DEDUP_REMOVED lines=23> */
.L_x_39495:
        /* <DEDUP_REMOVED lines=12> */
.L_x_39497:
[----:B------:R-:W-:Y:S05]  /*11a60*/  BSYNC.RECONVERGENT B1 ;  /* 0x0000000000017941 */ /* 0x000fea0003800200 */
.L_x_39496:
        /* <DEDUP_REMOVED lines=62> */
.L_x_39494:
[----:B------:R-:W-:Y:S05]  /*11e50*/  BSYNC.RECONVERGENT B0 ;  /* 0x0000000000007941 */ /* 0x000fea0003800200 */
.L_x_39493:
        /* <DEDUP_REMOVED lines=18> */
.L_x_39500:
        /* <DEDUP_REMOVED lines=12> */
.L_x_39502:
[----:B------:R-:W-:Y:S05]  /*12040*/  BSYNC.RECONVERGENT B1 ;  /* 0x0000000000017941 */ /* 0x000fea0003800200 */
.L_x_39501:
        /* <DEDUP_REMOVED lines=62> */
.L_x_39499:
[----:B------:R-:W-:Y:S05]  /*12430*/  BSYNC.RECONVERGENT B0 ;  /* 0x0000000000007941 */ /* 0x000fea0003800200 */
.L_x_39498:
        /* <DEDUP_REMOVED lines=23> */
.L_x_39505:
        /* <DEDUP_REMOVED lines=12> */
.L_x_39507:
[----:B------:R-:W-:Y:S05]  /*12670*/  BSYNC.RECONVERGENT B1 ;  /* 0x0000000000017941 */ /* 0x000fea0003800200 */
.L_x_39506:
        /* <DEDUP_REMOVED lines=62> */
.L_x_39504:
[----:B------:R-:W-:Y:S05]  /*12a60*/  BSYNC.RECONVERGENT B0 ;  /* 0x0000000000007941 */ /* 0x000fea0003800200 */
.L_x_39503:
        /* <DEDUP_REMOVED lines=18> */
.L_x_39510:
        /* <DEDUP_REMOVED lines=15> */
.L_x_39512:
[----:B------:R-:W-:Y:S05]  /*12c80*/  BSYNC.RECONVERGENT B1 ;  /* 0x0000000000017941 */ /* 0x000fea0003800200 */
.L_x_39511:
        /* <DEDUP_REMOVED lines=62> */
.L_x_39509:
[----:B------:R-:W-:Y:S05]  /*13070*/  BSYNC.RECONVERGENT B0 ;  /* 0x0000000000007941 */ /* 0x000fea0003800200 */
.L_x_39508:
        /* <DEDUP_REMOVED lines=12> */
.L_x_39432:
        /* <DEDUP_REMOVED lines=16> */
.L_x_39516:
        /* <DEDUP_REMOVED lines=12> */
.L_x_39518:
[----:B------:R-:W-:Y:S05]  /*13300*/  BSYNC.RECONVERGENT B1 ;  /* 0x0000000000017941 */ /* 0x000fea0003800200 */
.L_x_39517:
        /* <DEDUP_REMOVED lines=61> */
.L_x_39515:
[----:B------:R-:W-:Y:S05]  /*136e0*/  BSYNC.RECONVERGENT B0 ;  /* 0x0000000000007941 */ /* 0x000fea0003800200 */
.L_x_39514:
        /* <DEDUP_REMOVED lines=19> */
.L_x_39521:
        /* <DEDUP_REMOVED lines=12> */
.L_x_39523:
[----:B------:R-:W-:Y:S05]  /*138e0*/  BSYNC.RECONVERGENT B1 ;  /* 0x0000000000017941 */ /* 0x000fea0003800200 */
.L_x_39522:
        /* <DEDUP_REMOVED lines=62> */
.L_x_39520:
[----:B------:R-:W-:Y:S05]  /*13cd0*/  BSYNC.RECONVERGENT B0 ;  /* 0x0000000000007941 */ /* 0x000fea0003800200 */
.L_x_39519:
        /* <DEDUP_REMOVED lines=19> */
.L_x_39526:
        /* <DEDUP_REMOVED lines=12> */
.L_x_39528:
[----:B------:R-:W-:Y:S05]  /*13ed0*/  BSYNC.RECONVERGENT B1 ;  /* 0x0000000000017941 */ /* 0x000fea0003800200 */
.L_x_39527:
        /* <DEDUP_REMOVED lines=62> */
.L_x_39525:
[----:B------:R-:W-:Y:S05]  /*142c0*/  BSYNC.RECONVERGENT B0 ;  /* 0x0000000000007941 */ /* 0x000fea0003800200 */
.L_x_39524:
        /* <DEDUP_REMOVED lines=19> */
.L_x_39531:
        /* <DEDUP_REMOVED lines=12> */
.L_x_39533:
[----:B------:R-:W-:Y:S05]  /*144c0*/  BSYNC.RECONVERGENT B1 ;  /* 0x0000000000017941 */ /* 0x000fea0003800200 */
.L_x_39532:
        /* <DEDUP_REMOVED lines=62> */
.L_x_39530:
[----:B------:R-:W-:Y:S05]  /*148b0*/  BSYNC.RECONVERGENT B0 ;  /* 0x0000000000007941 */ /* 0x000fea0003800200 */
.L_x_39529:
[----:B------:R-:W-:Y:S01]  /*148c0*/  I2FP.F32.U32 R22, R22 ;  /* 0x0000001600167245 */ /* 0x000fe20000201000 */
[----:B------:R-:W-:Y:S01]  /*148d0*/  BSSY.RECONVERGENT B0, `(.L_x_39534) ;  /* 0x000005d000007945 */ /* 0x000fe20003800200 */
[----:B------:R-:W-:Y:S01]  /*148e0*/  ISETP.NE.AND P2, PT, R24, 0x1, PT ;  /* 0x000000011800780c */ /* 0x000fe20003f45270 */
[----:B------:R-:W-:Y:S01]  /*148f0*/  HADD2.F32 R17, -RZ, R17.H1_H1 ;  /* 0x30000011ff117230 */ /* 0x000fe20000004100 */
        /* <DEDUP_REMOVED lines=15> */
.L_x_39536:
        /* <DEDUP_REMOVED lines=12> */
.L_x_39538:
[----:B------:R-:W-:Y:S05]  /*14ab0*/  BSYNC.RECONVERGENT B1 ;  /* 0x0000000000017941 */ /* 0x000fea0003800200 */
.L_x_39537:
        /* <DEDUP_REMOVED lines=62> */
.L_x_39535:
[----:B------:R-:W-:Y:S05]  /*14ea0*/  BSYNC.RECONVERGENT B0 ;  /* 0x0000000000007941 */ /* 0x000fea0003800200 */
.L_x_39534:
        /* <DEDUP_REMOVED lines=17> */
.L_x_39541:
        /* <DEDUP_REMOVED lines=12> */
.L_x_39543:
[----:B------:R-:W-:Y:S05]  /*15080*/  BSYNC.RECONVERGENT B1 ;  /* 0x0000000000017941 */ /* 0x000fea0003800200 */
.L_x_39542:
        /* <DEDUP_REMOVED lines=62> */
.L_x_39540:
[----:B------:R-:W-:Y:S05]  /*15470*/  BSYNC.RECONVERGENT B0 ;  /* 0x0000000000007941 */ /* 0x000fea0003800200 */
.L_x_39539:
        /* <DEDUP_REMOVED lines=17> */
.L_x_39546:
        /* <DEDUP_REMOVED lines=12> */
.L_x_39548:
[----:B------:R-:W-:Y:S05]  /*15650*/  BSYNC.RECONVERGENT B1 ;  /* 0x0000000000017941 */ /* 0x000fea0003800200 */
.L_x_39547:
        /* <DEDUP_REMOVED lines=62> */
.L_x_39545:
[----:B------:R-:W-:Y:S05]  /*15a40*/  BSYNC.RECONVERGENT B0 ;  /* 0x0000000000007941 */ /* 0x000fea0003800200 */
.L_x_39544:
[----:B------:R-:W-:Y:S01]  /*15a50*/  ISETP.NE.AND P5, PT, R26, 0x1, PT ;  /* 0x000000011a00780c */ /* 0x000fe20003fa5270 */
[----:B------:R-:W-:Y:S01]  /*15a60*/  BSSY.RECONVERGENT B0, `(.L_x_39549) ;  /* 0x000005b000007945 */ /* 0x000fe20003800200 */
[----:B------:R-:W-:Y:S01]  /*15a70*/  I2FP.F32.U32 R18, R18 ;  /* 0x0000001200127245 */ /* 0x000fe20000201000 */
[----:B------:R-:W-:-:S04]  /*15a80*/  IMAD.MOV.U32 R29, RZ, RZ, R6 ;  /* 0x000000ffff1d7224 */ /* 0x000fc800078e0006 */
[----:B------:R-:W-:Y:S01]  /*15a90*/  FFMA.FTZ R22, R18, R216, 1.1641532182693481445e-10 ;  /* 0x2f00000012167423 */ /* 0x000fe200000100d8 */
[----:B------:R-:W-:-:S04]  /*15aa0*/  HADD2.F32 R18, -RZ, R19.H0_H0 ;  /* 0x20000013ff127230 */ /* 0x000fc80000004100 */
        /* <DEDUP_REMOVED lines=11> */
.L_x_39551:
        /* <DEDUP_REMOVED lines=12> */
.L_x_39553:
[----:B------:R-:W-:Y:S05]  /*15c20*/  BSYNC.RECONVERGENT B1 ;  /* 0x0000000000017941 */ /* 0x000fea0003800200 */
.L_x_39552:
        /* <DEDUP_REMOVED lines=62> */
.L_x_39550:
[----:B------:R-:W-:Y:S05]  /*16010*/  BSYNC.RECONVERGENT B0 ;  /* 0x0000000000007941 */ /* 0x000fea0003800200 */
.L_x_39549:
[----:B------:R-:W-:Y:S01]  /*16020*/  LOP3.LUT R8, R8, 0xffffff7f, RZ, 0xc0, !PT ;  /* 0xffffff7f08087812 */ /* 0x000fe200078ec0ff */
[----:B------:R-:W-:Y:S01]  /*16030*/  FMUL.FTZ R21, R21, R219 ;  /* 0x000000db15157220 */ /* 0x000fe20000410000 */
[----:B------:R-:W-:Y:S01]  /*16040*/  I2FP.F32.U32 R26, R29 ;  /* 0x0000001d001a7245 */ /* 0x000fe20000201000 */
[-C--:B------:R-:W-:Y:S01]  /*16050*/  FMUL.FTZ R27, R18, R219.reuse ;  /* 0x000000db121b7220 */ /* 0x080fe20000410000 */
[----:B------:R-:W-:Y:S01]  /*16060*/  @P2 LOP3.LUT R8, R8, 0x80, RZ, 0xfc, !PT ;  /* 0x0000008008082812 */ /* 0x000fe200078efcff */
[-C--:B------:R-:W-:Y:S01]  /*16070*/  FMUL.FTZ R25, R25, R219.reuse ;  /* 0x000000db19197220 */ /* 0x080fe20000410000 */
[-C--:B------:R-:W-:Y:S01]  /*16080*/  FMUL.FTZ R18, R24, R219.reuse ;  /* 0x000000db18127220 */ /* 0x080fe20000410000 */
        /* <DEDUP_REMOVED lines=35> */
.L_x_39513:
        /* <DEDUP_REMOVED lines=42> */
.L_x_39554:
        /* <DEDUP_REMOVED lines=27> */
.L_x_39558:
        /* <DEDUP_REMOVED lines=12> */
.L_x_39560:
[----:B------:R-:W-:Y:S05]  /*167d0*/  BSYNC.RECONVERGENT B1 ;  /* 0x0000000000017941 */ /* 0x000fea0003800200 */
.L_x_39559:
        /* <DEDUP_REMOVED lines=62> */
.L_x_39557:
[----:B------:R-:W-:Y:S05]  /*16bc0*/  BSYNC.RECONVERGENT B0 ;  /* 0x0000000000007941 */ /* 0x000fea0003800200 */
.L_x_39556:
        /* <DEDUP_REMOVED lines=20> */
.L_x_39563:
        /* <DEDUP_REMOVED lines=12> */
.L_x_39565:
[----:B------:R-:W-:Y:S05]  /*16dd0*/  BSYNC.RECONVERGENT B1 ;  /* 0x0000000000017941 */ /* 0x000fea0003800200 */
.L_x_39564:
        /* <DEDUP_REMOVED lines=62> */
.L_x_39562:
[----:B------:R-:W-:Y:S05]  /*171c0*/  BSYNC.RECONVERGENT B0 ;  /* 0x0000000000007941 */ /* 0x000fea0003800200 */
.L_x_39561:
        /* <DEDUP_REMOVED lines=23> */
.L_x_39568:
        /* <DEDUP_REMOVED lines=12> */
.L_x_39570:
[----:B------:R-:W-:Y:S05]  /*17400*/  BSYNC.RECONVERGENT B1 ;  /* 0x0000000000017941 */ /* 0x000fea0003800200 */
.L_x_39569:
        /* <DEDUP_REMOVED lines=62> */
.L_x_39567:
[----:B------:R-:W-:Y:S05]  /*177f0*/  BSYNC.RECONVERGENT B0 ;  /* 0x0000000000007941 */ /* 0x000fea0003800200 */
.L_x_39566:
        /* <DEDUP_REMOVED lines=20> */
.L_x_39573:
        /* <DEDUP_REMOVED lines=12> */
.L_x_39575:
[----:B------:R-:W-:Y:S05]  /*17a00*/  BSYNC.RECONVERGENT B1 ;  /* 0x0000000000017941 */ /* 0x000fea0003800200 */
.L_x_39574:
        /* <DEDUP_REMOVED lines=62> */
.L_x_39572:
[----:B------:R-:W-:Y:S05]  /*17df0*/  BSYNC.RECONVERGENT B0 ;  /* 0x0000000000007941 */ /* 0x000fea0003800200 */
.L_x_39571:
        /* <DEDUP_REMOVED lines=23> */
.L_x_39578:
        /* <DEDUP_REMOVED lines=12> */
.L_x_39580:
[----:B------:R-:W-:Y:S05]  /*18030*/  BSYNC.RECONVERGENT B1 ;  /* 0x0000000000017941 */ /* 0x000fea0003800200 */
.L_x_39579:
        /* <DEDUP_REMOVED lines=62> */
.L_x_39577:
[----:B------:R-:W-:Y:S05]  /*18420*/  BSYNC.RECONVERGENT B0 ;  /* 0x0000000000007941 */ /* 0x000fea0003800200 */
.L_x_39576:
        /* <DEDUP_REMOVED lines=20> */
.L_x_39583:
        /* <DEDUP_REMOVED lines=12> */
.L_x_39585:
[----:B------:R-:W-:Y:S05]  /*18630*/  BSYNC.RECONVERGENT B1 ;  /* 0x0000000000017941 */ /* 0x000fea0003800200 */
.L_x_39584:
        /* <DEDUP_REMOVED lines=62> */
.L_x_39582:
[----:B------:R-:W-:Y:S05]  /*18a20*/  BSYNC.RECONVERGENT B0 ;  /* 0x0000000000007941 */ /* 0x000fea0003800200 */
.L_x_39581:
        /* <DEDUP_REMOVED lines=23> */
.L_x_39588:
        /* <DEDUP_REMOVED lines=12> */
.L_x_39590:
[----:B------:R-:W-:Y:S05]  /*18c60*/  BSYNC.RECONVERGENT B1 ;  /* 0x0000000000017941 */ /* 0x000fea0003800200 */
.L_x_39589:
        /* <DEDUP_REMOVED lines=62> */
.L_x_39587:
[----:B------:R-:W-:Y:S05]  /*19050*/  BSYNC.RECONVERGENT B0 ;  /* 0x0000000000007941 */ /* 0x000fea0003800200 */
.L_x_39586:
        /* <DEDUP_REMOVED lines=20> */
.L_x_39593:
        /* <DEDUP_REMOVED lines=12> */
.L_x_39595:
[----:B------:R-:W-:Y:S05]  /*19260*/  BSYNC.RECONVERGENT B1 ;  /* 0x0000000000017941 */ /* 0x000fea0003800200 */
.L_x_39594:
        /* <DEDUP_REMOVED lines=62> */
.L_x_39592:
[----:B------:R-:W-:Y:S05]  /*19650*/  BSYNC.RECONVERGENT B0 ;  /* 0x0000000000007941 */ /* 0x000fea0003800200 */
.L_x_39591:
        /* <DEDUP_REMOVED lines=23> */
.L_x_39598:
        /* <DEDUP_REMOVED lines=12> */
.L_x_39600:
[----:B------:R-:W-:Y:S05]  /*19890*/  BSYNC.RECONVERGENT B1 ;  /* 0x0000000000017941 */ /* 0x000fea0003800200 */
.L_x_39599:
        /* <DEDUP_REMOVED lines=62> */
.L_x_39597:
[----:B------:R-:W-:Y:S05]  /*19c80*/  BSYNC.RECONVERGENT B0 ;  /* 0x0000000000007941 */ /* 0x000fea0003800200 */
.L_x_39596:
        /* <DEDUP_REMOVED lines=18> */
.L_x_39603:
        /* <DEDUP_REMOVED lines=12> */
.L_x_39605:
[----:B------:R-:W-:Y:S05]  /*19e70*/  BSYNC.RECONVERGENT B1 ;  /* 0x0000000000017941 */ /* 0x000fea0003800200 */
.L_x_39604:
        /* <DEDUP_REMOVED lines=62> */
.L_x_39602:
[----:B------:R-:W-:Y:S05]  /*1a260*/  BSYNC.RECONVERGENT B0 ;  /* 0x0000000000007941 */ /* 0x000fea0003800200 */
.L_x_39601:
        /* <DEDUP_REMOVED lines=24> */
.L_x_39608:
        /* <DEDUP_REMOVED lines=12> */
.L_x_39610:
[----:B------:R-:W-:Y:S05]  /*1a4b0*/  BSYNC.RECONVERGENT B1 ;  /* 0x0000000000017941 */ /* 0x000fea0003800200 */
.L_x_39609:
        /* <DEDUP_REMOVED lines=62> */
.L_x_39607:
[----:B------:R-:W-:Y:S05]  /*1a8a0*/  BSYNC.RECONVERGENT B0 ;  /* 0x0000000000007941 */ /* 0x000fea0003800200 */
.L_x_39606:
[----:B------:R-:W-:Y:S01]  /*1a8b0*/  ISETP.NE.AND P4, PT, R20, 0x1, PT ;  /* 0x000000011400780c */ /* 0x000fe20003f85270 */
[----:B------:R-:W-:Y:S01]  /*1a8c0*/  HADD2.F32 R15, -RZ, R18.H1_H1 ;  /* 0x30000012ff0f7230 */ /* 0x000fe20000004100 */
[----:B------:R-:W-:Y:S01]  /*1a8d0*/  I2FP.F32.U32 R14, R17 ;  /* 0x00000011000e7245 */ /* 0x000fe20000201000 */
[----:B------:R-:W-:Y:S04]  /*1a8e0*/  BSSY.RECONVERGENT B0, `(.L_x_39611) ;  /* 0x000005a000007945 */ /* 0x000fe80003800200 */
[----:B------:R-:W-:Y:S01]  /*1a8f0*/  FFMA.FTZ R16, R14, R216, 1.1641532182693481445e-10 ;  /* 0x2f0000000e107423 */ /* 0x000fe200000100d8 */
[----:B------:R-:W-:Y:S01]  /*1a900*/  FMUL.FTZ R14, R15, R219 ;  /* 0x000000db0f0e7220 */ /* 0x000fe20000410000 */
        /* <DEDUP_REMOVED lines=12> */
.L_x_39613:
        /* <DEDUP_REMOVED lines=12> */
.L_x_39615:
[----:B------:R-:W-:Y:S05]  /*1aa90*/  BSYNC.RECONVERGENT B1 ;  /* 0x0000000000017941 */ /* 0x000fea0003800200 */
.L_x_39614:
        /* <DEDUP_REMOVED lines=62> */
.L_x_39612:
[----:B------:R-:W-:Y:S05]  /*1ae80*/  BSYNC.RECONVERGENT B0 ;  /* 0x0000000000007941 */ /* 0x000fea0003800200 */
.L_x_39611:
        /* <DEDUP_REMOVED lines=24> */
.L_x_39618:
        /* <DEDUP_REMOVED lines=12> */
.L_x_39620:
[----:B------:R-:W-:Y:S05]  /*1b0d0*/  BSYNC.RECONVERGENT B1 ;  /* 0x0000000000017941 */ /* 0x000fea0003800200 */
.L_x_39619:
        /* <DEDUP_REMOVED lines=62> */
.L_x_39617:
[----:B------:R-:W-:Y:S05]  /*1b4c0*/  BSYNC.RECONVERGENT B0 ;  /* 0x0000000000007941 */ /* 0x000fea0003800200 */
.L_x_39616:
[----:B------:R-:W-:Y:S01]  /*1b4d0*/  ISETP.NE.AND P5, PT, R17, 0x1, PT ;  /* 0x000000011100780c */ /* 0x000fe20003fa5270 */
[----:B------:R-:W-:Y:S01]  /*1b4e0*/  BSSY.RECONVERGENT B0, `(.L_x_39621) ;  /* 0x000005c000007945 */ /* 0x000fe20003800200 */
[----:B------:R-:W-:Y:S01]  /*1b4f0*/  I2FP.F32.U32 R15, R15 ;  /* 0x0000000f000f7245 */ /* 0x000fe20000201000 */
[----:B------:R-:W-:-:S04]  /*1b500*/  IMAD.MOV.U32 R18, RZ, RZ, R6 ;  /* 0x000000ffff127224 */ /* 0x000fc800078e0006 */
[----:B------:R-:W-:Y:S01]  /*1b510*/  FFMA.FTZ R16, R15, R216, 1.1641532182693481445e-10 ;  /* 0x2f0000000f107423 */ /* 0x000fe200000100d8 */
[----:B------:R-:W-:-:S04]  /*1b520*/  HADD2.F32 R15, -RZ, R19.H0_H0 ;  /* 0x20000013ff0f7230 */ /* 0x000fc80000004100 */
        /* <DEDUP_REMOVED lines=12> */
.L_x_39623:
        /* <DEDUP_REMOVED lines=12> */
.L_x_39625:
[----:B------:R-:W-:Y:S05]  /*1b6b0*/  BSYNC.RECONVERGENT B1 ;  /* 0x0000000000017941 */ /* 0x000fea0003800200 */
.L_x_39624:
        /* <DEDUP_REMOVED lines=62> */
.L_x_39622:
[----:B------:R-:W-:Y:S05]  /*1baa0*/  BSYNC.RECONVERGENT B0 ;  /* 0x0000000000007941 */ /* 0x000fea0003800200 */
.L_x_39621:
        /* <DEDUP_REMOVED lines=24> */
.L_x_39628:
        /* <DEDUP_REMOVED lines=12> */
.L_x_39630:
[----:B------:R-:W-:Y:S05]  /*1bcf0*/  BSYNC.RECONVERGENT B1 ;  /* 0x0000000000017941 */ /* 0x000fea0003800200 */
.L_x_39629:
        /* <DEDUP_REMOVED lines=62> */
.L_x_39627:
[----:B------:R-:W-:Y:S05]  /*1c0e0*/  BSYNC.RECONVERGENT B0 ;  /* 0x0000000000007941 */ /* 0x000fea0003800200 */
.L_x_39626:
[----:B------:R-:W-:Y:S01]  /*1c0f0*/  ISETP.NE.AND P6, PT, R20, 0x1, PT ;  /* 0x000000011400780c */ /* 0x000fe20003fc5270 */
[----:B------:R-:W-:Y:S01]  /*1c100*/  HADD2.F32 R19, -RZ, R19.H1_H1 ;  /* 0x30000013ff137230 */ /* 0x000fe20000004100 */
        /* <DEDUP_REMOVED lines=16> */
.L_x_39633:
        /* <DEDUP_REMOVED lines=15> */
.L_x_39635:
[----:B------:R-:W-:Y:S05]  /*1c300*/  BSYNC.RECONVERGENT B1 ;  /* 0x0000000000017941 */ /* 0x000fea0003800200 */
.L_x_39634:
        /* <DEDUP_REMOVED lines=62> */
.L_x_39632:
[----:B------:R-:W-:Y:S05]  /*1c6f0*/  BSYNC.RECONVERGENT B0 ;  /* 0x0000000000007941 */ /* 0x000fea0003800200 */
.L_x_39631:
        /* <DEDUP_REMOVED lines=12> */
.L_x_39555:
        /* <DEDUP_REMOVED lines=16> */
.L_x_39639:
        /* <DEDUP_REMOVED lines=12> */
.L_x_39641:
[----:B------:R-:W-:Y:S05]  /*1c980*/  BSYNC.RECONVERGENT B1 ;  /* 0x0000000000017941 */ /* 0x000fea0003800200 */
.L_x_39640:
        /* <DEDUP_REMOVED lines=62> */
.L_x_39638:
[----:B------:R-:W-:Y:S05]  /*1cd70*/  BSYNC.RECONVERGENT B0 ;  /* 0x0000000000007941 */ /* 0x000fea0003800200 */
.L_x_39637:
        /* <DEDUP_REMOVED lines=19> */
.L_x_39644:
        /* <DEDUP_REMOVED lines=12> */
.L_x_39646:
[----:B------:R-:W-:Y:S05]  /*1cf70*/  BSYNC.RECONVERGENT B1 ;  /* 0x0000000000017941 */ /* 0x000fea0003800200 */
.L_x_39645:
        /* <DEDUP_REMOVED lines=62> */
.L_x_39643:
[----:B------:R-:W-:Y:S05]  /*1d360*/  BSYNC.RECONVERGENT B0 ;  /* 0x0000000000007941 */ /* 0x000fea0003800200 */
.L_x_39642:
        /* <DEDUP_REMOVED lines=19> */
.L_x_39649:
        /* <DEDUP_REMOVED lines=12> */
.L_x_39651:
[----:B------:R-:W-:Y:S05]  /*1d560*/  BSYNC.RECONVERGENT B1 ;  /* 0x0000000000017941 */ /* 0x000fea0003800200 */
.L_x_39650:
        /* <DEDUP_REMOVED lines=62> */
.L_x_39648:
[----:B------:R-:W-:Y:S05]  /*1d950*/  BSYNC.RECONVERGENT B0 ;  /* 0x0000000000007941 */ /* 0x000fea0003800200 */
.L_x_39647:
        /* <DEDUP_REMOVED lines=19> */
.L_x_39654:
        /* <DEDUP_REMOVED lines=12> */
.L_x_39656:
[----:B------:R-:W-:Y:S05]  /*1db50*/  BSYNC.RECONVERGENT B1 ;  /* 0x0000000000017941 */ /* 0x000fea0003800200 */
.L_x_39655:
        /* <DEDUP_REMOVED lines=62> */
.L_x_39653:
[----:B------:R-:W-:Y:S05]  /*1df40*/  BSYNC.RECONVERGENT B0 ;  /* 0x0000000000007941 */ /* 0x000fea0003800200 */
.L_x_39652:
        /* <DEDUP_REMOVED lines=19> */
.L_x_39659:
        /* <DEDUP_REMOVED lines=12> */
.L_x_39661:
[----:B------:R-:W-:Y:S05]  /*1e140*/  BSYNC.RECONVERGENT B1 ;  /* 0x0000000000017941 */ /* 0x000fea0003800200 */
.L_x_39660:
        /* <DEDUP_REMOVED lines=62> */
.L_x_39658:
[----:B------:R-:W-:Y:S05]  /*1e530*/  BSYNC.RECONVERGENT B0 ;  /* 0x0000000000007941 */ /* 0x000fea0003800200 */
.L_x_39657:
        /* <DEDUP_REMOVED lines=17> */
.L_x_39664:
        /* <DEDUP_REMOVED lines=12> */
.L_x_39666:
[----:B------:R-:W-:Y:S05]  /*1e710*/  BSYNC.RECONVERGENT B1 ;  /* 0x0000000000017941 */ /* 0x000fea0003800200 */
.L_x_39665:
        /* <DEDUP_REMOVED lines=62> */
.L_x_39663:
[----:B------:R-:W-:Y:S05]  /*1eb00*/  BSYNC.RECONVERGENT B0 ;  /* 0x0000000000007941 */ /* 0x000fea0003800200 */
.L_x_39662:
        /* <DEDUP_REMOVED lines=17> */
.L_x_39669:
        /* <DEDUP_REMOVED lines=12> */
.L_x_39671:
[----:B------:R-:W-:Y:S05]  /*1ece0*/  BSYNC.RECONVERGENT B1 ;  /* 0x0000000000017941 */ /* 0x000fea0003800200 */
.L_x_39670:
        /* <DEDUP_REMOVED lines=62> */
.L_x_39668:
[----:B------:R-:W-:Y:S05]  /*1f0d0*/  BSYNC.RECONVERGENT B0 ;  /* 0x0000000000007941 */ /* 0x000fea0003800200 */
.L_x_39667:
        /* <DEDUP_REMOVED lines=17> */
.L_x_39674:
        /* <DEDUP_REMOVED lines=12> */
.L_x_39676:
[----:B------:R-:W-:Y:S05]  /*1f2b0*/  BSYNC.RECONVERGENT B1 ;  /* 0x0000000000017941 */ /* 0x000fea0003800200 */
.L_x_39675:
        /* <DEDUP_REMOVED lines=62> */
.L_x_39673:
[----:B------:R-:W-:Y:S05]  /*1f6a0*/  BSYNC.RECONVERGENT B0 ;  /* 0x0000000000007941 */ /* 0x000fea0003800200 */
.L_x_39672:
[----:B------:R-:W-:Y:S01]  /*1f6b0*/  LOP3.LUT R8, R8, 0xffffff7f, RZ, 0xc0, !PT ;  /* 0xffffff7f08087812 */ /* 0x000fe200078ec0ff */
[----:B------:R-:W-:Y:S01]  /*1f6c0*/  FMUL.FTZ R20, R20, R219 ;  /* 0x000000db14147220 */ /* 0x000fe20000410000 */
[----:B------:R-:W-:Y:S01]  /*1f6d0*/  I2FP.F32.U32 R26, R29 ;  /* 0x0000001d001a7245 */ /* 0x000fe20000201000 */
[-C--:B------:R-:W-:Y:S01]  /*1f6e0*/  FMUL.FTZ R27, R18, R219.reuse ;  /* 0x000000db121b7220 */ /* 0x080fe20000410000 */
[----:B------:R-:W-:Y:S01]  /*1f6f0*/  @P2 LOP3.LUT R8, R8, 0x80, RZ, 0xfc, !PT ;  /* 0x0000008008082812 */ /* 0x000fe200078efcff */
[-C--:B------:R-:W-:Y:S01]  /*1f700*/  FMUL.FTZ R24, R24, R219.reuse ;  /* 0x000000db18187220 */ /* 0x080fe20000410000 */
[----:B------:R-:W-:Y:S01]  /*1f710*/  FMUL.FTZ R18, R23, R219 ;  /* 0x000000db17127220 */ /* 0x000fe20000410000 */
[----:B------:R-:W-:Y:S01]  /*1f720*/  FFMA.FTZ R26, R26, R216, 1.1641532182693481445e-10 ;  /* 0x2f0000001a1a7423 */ /* 0x000fe200000100d8 */
[C---:B------:R-:W-:Y:S02]  /*1f730*/  LOP3.LUT P2, RZ, R8.reuse, 0x10, RZ, 0xc0, !PT ;  /* 0x0000001008ff7812 */ /* 0x040fe4000784c0ff */
[----:B------:R-:W-:-:S02]  /*1f740*/  LOP3.LUT R8, R8, 0xffffffbf, RZ, 0xc0, !PT ;  /* 0xffffffbf08087812 */ /* 0x000fc400078ec0ff */
[----:B------:R-:W-:Y:S01]  /*1f750*/  FSETP.GTU.FTZ.AND P5, PT, R26, R217, PT ;  /* 0x000000d91a00720b */ /* 0x000fe20003fbc000 */
[----:B------:R-:W-:Y:S01]  /*1f760*/  HADD2.F32 R26, -RZ, R19.H1_H1 ;  /* 0x30000013ff1a7230 */ /* 0x000fe20000004100 */
[----:B------:R-:W-:Y:S01]  /*1f770*/  @P1 LOP3.LUT R8, R8, 0x40, RZ, 0xfc, !PT ;  /* 0x0000004008081812 */ /* 0x000fe200078efcff */
[-C--:B------:R-:W-:Y:S01]  /*1f780*/  FMUL.FTZ R19, R17, R219.reuse ;  /* 0x000000db11137220 */ /* 0x080fe20000410000 */
[-C--:B------:R-:W-:Y:S01]  /*1f790*/  FMUL.FTZ R17, R22, R219.reuse ;  /* 0x000000db16117220 */ /* 0x080fe20000410000 */
[-C--:B------:R-:W-:Y:S01]  /*1f7a0*/  FMUL.FTZ R22, R16, R219.reuse ;  /* 0x000000db10167220 */ /* 0x080fe20000410000 */
[----:B------:R-:W-:Y:S01]  /*1f7b0*/  LOP3.LUT P1, RZ, R8, 0x8, RZ, 0xc0, !PT ;  /* 0x0000000808ff7812 */ /* 0x000fe2000782c0ff */
[----:B------:R-:W-:Y:S01]  /*1f7c0*/  FMUL.FTZ R16, R26, R219 ;  /* 0x000000db1a107220 */ /* 0x000fe20000410000 */
        /* <DEDUP_REMOVED lines=24> */
.L_x_39636:
        /* <DEDUP_REMOVED lines=42> */
.L_x_39677:
        /* <DEDUP_REMOVED lines=27> */
.L_x_39681:
        /* <DEDUP_REMOVED lines=12> */
.L_x_39683:
[----:B------:R-:W-:Y:S05]  /*1fe60*/  BSYNC.RECONVERGENT B1 ;  /* 0x0000000000017941 */ /* 0x000fea0003800200 */
.L_x_39682:
        /* <DEDUP_REMOVED lines=62> */
.L_x_39680:
[----:B------:R-:W-:Y:S05]  /*20250*/  BSYNC.RECONVERGENT B0 ;  /* 0x0000000000007941 */ /* 0x000fea0003800200 */
.L_x_39679:
        /* <DEDUP_REMOVED lines=20> */
.L_x_39686:
        /* <DEDUP_REMOVED lines=12> */
.L_x_39688:
[----:B------:R-:W-:Y:S05]  /*20460*/  BSYNC.RECONVERGENT B1 ;  /* 0x0000000000017941 */ /* 0x000fea0003800200 */
.L_x_39687:
        /* <DEDUP_REMOVED lines=62> */
.L_x_39685:
[----:B------:R-:W-:Y:S05]  /*20850*/  BSYNC.RECONVERGENT B0 ;  /* 0x0000000000007941 */ /* 0x000fea0003800200 */
.L_x_39684:
        /* <DEDUP_REMOVED lines=23> */
.L_x_39691:
        /* <DEDUP_REMOVED lines=12> */
.L_x_39693:
[----:B------:R-:W-:Y:S05]  /*20a90*/  BSYNC.RECONVERGENT B1 ;  /* 0x0000000000017941 */ /* 0x000fea0003800200 */
.L_x_39692:
        /* <DEDUP_REMOVED lines=62> */
.L_x_39690:
[----:B------:R-:W-:Y:S05]  /*20e80*/  BSYNC.RECONVERGENT B0 ;  /* 0x0000000000007941 */ /* 0x000fea0003800200 */
.L_x_39689:
        /* <DEDUP_REMOVED lines=20> */
.L_x_39696:
        /* <DEDUP_REMOVED lines=12> */
.L_x_39698:
[----:B------:R-:W-:Y:S05]  /*21090*/  BSYNC.RECONVERGENT B1 ;  /* 0x0000000000017941 */ /* 0x000fea0003800200 */
.L_x_39697:
        /* <DEDUP_REMOVED lines=62> */
.L_x_39695:
[----:B------:R-:W-:Y:S05]  /*21480*/  BSYNC.RECONVERGENT B0 ;  /* 0x0000000000007941 */ /* 0x000fea0003800200 */
.L_x_39694:
        /* <DEDUP_REMOVED lines=23> */
.L_x_39701:
        /* <DEDUP_REMOVED lines=12> */
.L_x_39703:
[----:B------:R-:W-:Y:S05]  /*216c0*/  BSYNC.RECONVERGENT B1 ;  /* 0x0000000000017941 */ /* 0x000fea0003800200 */
.L_x_39702:
        /* <DEDUP_REMOVED lines=62> */
.L_x_39700:
[----:B------:R-:W-:Y:S05]  /*21ab0*/  BSYNC.RECONVERGENT B0 ;  /* 0x0000000000007941 */ /* 0x000fea0003800200 */
.L_x_39699:
        /* <DEDUP_REMOVED lines=20> */
.L_x_39706:
        /* <DEDUP_REMOVED lines=12> */
.L_x_39708:
[----:B------:R-:W-:Y:S05]  /*21cc0*/  BSYNC.RECONVERGENT B1 ;  /* 0x0000000000017941 */ /* 0x000fea0003800200 */
.L_x_39707:
        /* <DEDUP_REMOVED lines=62> */
.L_x_39705:
[----:B------:R-:W-:Y:S05]  /*220b0*/  BSYNC.RECONVERGENT B0 ;  /* 0x0000000000007941 */ /* 0x000fea0003800200 */
.L_x_39704:
        /* <DEDUP_REMOVED lines=23> */
.L_x_39711:
        /* <DEDUP_REMOVED lines=12> */
.L_x_39713:
[----:B------:R-:W-:Y:S05]  /*222f0*/  BSYNC.RECONVERGENT B1 ;  /* 0x0000000000017941 */ /* 0x000fea0003800200 */
.L_x_39712:
        /* <DEDUP_REMOVED lines=62> */
.L_x_39710:
[----:B------:R-:W-:Y:S05]  /*226e0*/  BSYNC.RECONVERGENT B0 ;  /* 0x0000000000007941 */ /* 0x000fea0003800200 */
.L_x_39709:
        /* <DEDUP_REMOVED lines=20> */
.L_x_39716:
        /* <DEDUP_REMOVED lines=12> */
.L_x_39718:
[----:B------:R-:W-:Y:S05]  /*228f0*/  BSYNC.RECONVERGENT B1 ;  /* 0x0000000000017941 */ /* 0x000fea0003800200 */
.L_x_39717:
        /* <DEDUP_REMOVED lines=62> */
.L_x_39715:
[----:B------:R-:W-:Y:S05]  /*22ce0*/  BSYNC.RECONVERGENT B0 ;  /* 0x0000000000007941 */ /* 0x000fea0003800200 */
.L_x_39714:
        /* <DEDUP_REMOVED lines=23> */
.L_x_39721:
        /* <DEDUP_REMOVED lines=12> */
.L_x_39723:
[----:B------:R-:W-:Y:S05]  /*22f20*/  BSYNC.RECONVERGENT B1 ;  /* 0x0000000000017941 */ /* 0x000fea0003800200 */
.L_x_39722:
        /* <DEDUP_REMOVED lines=62> */
.L_x_39720:
[----:B------:R-:W-:Y:S05]  /*23310*/  BSYNC.RECONVERGENT B0 ;  /* 0x0000000000007941 */ /* 0x000fea0003800200 */
.L_x_39719:
        /* <DEDUP_REMOVED lines=18> */
.L_x_39726:
        /* <DEDUP_REMOVED lines=12> */
.L_x_39728:
[----:B------:R-:W-:Y:S05]  /*23500*/  BSYNC.RECONVERGENT B1 ;  /* 0x0000000000017941 */ /* 0x000fea0003800200 */
.L_x_39727:
        /* <DEDUP_REMOVED lines=62> */
.L_x_39725:
[----:B------:R-:W-:Y:S05]  /*238f0*/  BSYNC.RECONVERGENT B0 ;  /* 0x0000000000007941 */ /* 0x000fea0003800200 */
.L_x_39724:
        /* <DEDUP_REMOVED lines=24> */
.L_x_39731:
        /* <DEDUP_REMOVED lines=12> */
.L_x_39733:
[----:B------:R-:W-:Y:S05]  /*23b40*/  BSYNC.RECONVERGENT B1 ;  /* 0x0000000000017941 */ /* 0x000fea0003800200 */
.L_x_39732:
        /* <DEDUP_REMOVED lines=62> */
.L_x_39730:
[----:B------:R-:W-:Y:S05]  /*23f30*/  BSYNC.RECONVERGENT B0 ;  /* 0x0000000000007941 */ /* 0x000fea0003800200 */
.L_x_39729:
[----:B------:R-:W-:Y:S01]  /*23f40*/  ISETP.NE.AND P4, PT, R21, 0x1, PT ;  /* 0x000000011500780c */ /* 0x000fe20003f85270 */
[----:B------:R-:W-:Y:S01]  /*23f50*/  HADD2.F32 R15, -RZ, R18.H1_H1 ;  /* 0x30000012ff0f7230 */ /* 0x000fe20000004100 */
[----:B------:R-:W-:Y:S01]  /*23f60*/  I2FP.F32.U32 R14, R17 ;  /* 0x00000011000e7245 */ /* 0x000fe20000201000 */
[----:B------:R-:W-:Y:S04]  /*23f70*/  BSSY.RECONVERGENT B0, `(.L_x_39734) ;  /* 0x000005a000007945 */ /* 0x000fe80003800200 */
        /* <DEDUP_REMOVED lines=14> */
.L_x_39736:
        /* <DEDUP_REMOVED lines=12> */
.L_x_39738:
[----:B------:R-:W-:Y:S05]  /*24120*/  BSYNC.RECONVERGENT B1 ;  /* 0x0000000000017941 */ /* 0x000fea0003800200 */
.L_x_39737:
        /* <DEDUP_REMOVED lines=62> */
.L_x_39735:
[----:B------:R-:W-:Y:S05]  /*24510*/  BSYNC.RECONVERGENT B0 ;  /* 0x0000000000007941 */ /* 0x000fea0003800200 */
.L_x_39734:
        /* <DEDUP_REMOVED lines=24> */
.L_x_39741:
        /* <DEDUP_REMOVED lines=12> */
.L_x_39743:
[----:B------:R-:W-:Y:S05]  /*24760*/  BSYNC.RECONVERGENT B1 ;  /* 0x0000000000017941 */ /* 0x000fea0003800200 */
.L_x_39742:
        /* <DEDUP_REMOVED lines=62> */
.L_x_39740:
[----:B------:R-:W-:Y:S05]  /*24b50*/  BSYNC.RECONVERGENT B0 ;  /* 0x0000000000007941 */ /* 0x000fea0003800200 */
.L_x_39739:
[----:B------:R-:W-:Y:S01]  /*24b60*/  ISETP.NE.AND P5, PT, R17, 0x1, PT ;  /* 0x000000011100780c */ /* 0x000fe20003fa5270 */
[----:B------:R-:W-:Y:S01]  /*24b70*/  BSSY.RECONVERGENT B0, `(.L_x_39744) ;  /* 0x000005c000007945 */ /* 0x000fe20003800200 */
[----:B------:R-:W-:Y:S01]  /*24b80*/  I2FP.F32.U32 R15, R15 ;  /* 0x0000000f000f7245 */ /* 0x000fe20000201000 */
[----:B------:R-:W-:-:S04]  /*24b90*/  IMAD.MOV.U32 R18, RZ, RZ, R6 ;  /* 0x000000ffff127224 */ /* 0x000fc800078e0006 */
[----:B------:R-:W-:Y:S01]  /*24ba0*/  FFMA.FTZ R16, R15, R216, 1.1641532182693481445e-10 ;  /* 0x2f0000000f107423 */ /* 0x000fe200000100d8 */
[----:B------:R-:W-:-:S04]  /*24bb0*/  HADD2.F32 R15, -RZ, R19.H0_H0 ;  /* 0x20000013ff0f7230 */ /* 0x000fc80000004100 */
        /* <DEDUP_REMOVED lines=12> */
.L_x_39746:
        /* <DEDUP_REMOVED lines=12> */
.L_x_39748:
[----:B------:R-:W-:Y:S05]  /*24d40*/  BSYNC.RECONVERGENT B1 ;  /* 0x0000000000017941 */ /* 0x000fea0003800200 */
.L_x_39747:
        /* <DEDUP_REMOVED lines=62> */
.L_x_39745:
[----:B------:R-:W-:Y:S05]  /*25130*/  BSYNC.RECONVERGENT B0 ;  /* 0x0000000000007941 */ /* 0x000fea0003800200 */
.L_x_39744:
        /* <DEDUP_REMOVED lines=24> */
.L_x_39751:
        /* <DEDUP_REMOVED lines=12> */
.L_x_39753:
[----:B------:R-:W-:Y:S05]  /*25380*/  BSYNC.RECONVERGENT B1 ;  /* 0x0000000000017941 */ /* 0x000fea0003800200 */
.L_x_39752:
        /* <DEDUP_REMOVED lines=62> */
.L_x_39750:
[----:B------:R-:W-:Y:S05]  /*25770*/  BSYNC.RECONVERGENT B0 ;  /* 0x0000000000007941 */ /* 0x000fea0003800200 */
.L_x_39749:
[----:B------:R-:W-:Y:S01]  /*25780*/  ISETP.NE.AND P6, PT, R21, 0x1, PT ;  /* 0x000000011500780c */ /* 0x000fe20003fc5270 */
[----:B------:R-:W-:Y:S01]  /*25790*/  HADD2.F32 R19, -RZ, R19.H1_H1 ;  /* 0x30000013ff137230 */ /* 0x000fe20000004100 */
[----:B------:R-:W-:Y:S01]  /*257a0*/  I2FP.F32.U32 R16, R18 ;  /* 0x0000001200107245 */ /* 0x000fe20000201000 */
[----:B------:R-:W-:Y:S01]  /*257b0*/  BSSY.RECONVERGENT B0, `(.L_x_39754) ;  /* 0x000005d000007945 */ /* 0x000fe20003800200 */
[----:B------:R-:W-:-:S03]  /*257c0*/  IMAD.MOV.U32 R22, RZ, RZ, 0x2 ;  /* 0x00000002ff167424 */ /* 0x000fc600078e00ff */
        /* <DEDUP_REMOVED lines=13> */
.L_x_39756:
        /* <DEDUP_REMOVED lines=15> */
.L_x_39758:
[----:B------:R-:W-:Y:S05]  /*25990*/  BSYNC.RECONVERGENT B1 ;  /* 0x0000000000017941 */ /* 0x000fea0003800200 */
.L_x_39757:
        /* <DEDUP_REMOVED lines=62> */
.L_x_39755:
[----:B------:R-:W-:Y:S05]  /*25d80*/  BSYNC.RECONVERGENT B0 ;  /* 0x0000000000007941 */ /* 0x000fea0003800200 */
.L_x_39754:
        /* <DEDUP_REMOVED lines=12> */
.L_x_39678:
        /* <DEDUP_REMOVED lines=16> */
.L_x_39762:
        /* <DEDUP_REMOVED lines=12> */
.L_x_39764:
[----:B------:R-:W-:Y:S05]  /*26010*/  BSYNC.RECONVERGENT B1 ;  /* 0x0000000000017941 */ /* 0x000fea0003800200 */
.L_x_39763:
        /* <DEDUP_REMOVED lines=62> */
.L_x_39761:
[----:B------:R-:W-:Y:S05]  /*26400*/  BSYNC.RECONVERGENT B0 ;  /* 0x0000000000007941 */ /* 0x000fea0003800200 */
.L_x_39760:
        /* <DEDUP_REMOVED lines=19> */
.L_x_39767:
        /* <DEDUP_REMOVED lines=12> */
.L_x_39769:
[----:B------:R-:W-:Y:S05]  /*26600*/  BSYNC.RECONVERGENT B1 ;  /* 0x0000000000017941 */ /* 0x000fea0003800200 */
.L_x_39768:
        /* <DEDUP_REMOVED lines=62> */
.L_x_39766:
[----:B------:R-:W-:Y:S05]  /*269f0*/  BSYNC.RECONVERGENT B0 ;  /* 0x0000000000007941 */ /* 0x000fea0003800200 */
.L_x_39765:
        /* <DEDUP_REMOVED lines=19> */
.L_x_39772:
        /* <DEDUP_REMOVED lines=12> */
.L_x_39774:
[----:B------:R-:W-:Y:S05]  /*26bf0*/  BSYNC.RECONVERGENT B1 ;  /* 0x0000000000017941 */ /* 0x000fea0003800200 */
.L_x_39773:
        /* <DEDUP_REMOVED lines=62> */
.L_x_39771:
[----:B------:R-:W-:Y:S05]  /*26fe0*/  BSYNC.RECONVERGENT B0 ;  /* 0x0000000000007941 */ /* 0x000fea0003800200 */
.L_x_39770:
        /* <DEDUP_REMOVED lines=19> */
.L_x_39777:
        /* <DEDUP_REMOVED lines=12> */
.L_x_39779:
[----:B------:R-:W-:Y:S05]  /*271e0*/  BSYNC.RECONVERGENT B1 ;  /* 0x0000000000017941 */ /* 0x000fea0003800200 */
.L_x_39778:
        /* <DEDUP_REMOVED lines=62> */
.L_x_39776:
[----:B------:R-:W-:Y:S05]  /*275d0*/  BSYNC.RECONVERGENT B0 ;  /* 0x0000000000007941 */ /* 0x000fea0003800200 */
.L_x_39775:
        /* <DEDUP_REMOVED lines=19> */
.L_x_39782:
        /* <DEDUP_REMOVED lines=12> */
.L_x_39784:
[----:B------:R-:W-:Y:S05]  /*277d0*/  BSYNC.RECONVERGENT B1 ;  /* 0x0000000000017941 */ /* 0x000fea0003800200 */
.L_x_39783:
        /* <DEDUP_REMOVED lines=62> */
.L_x_39781:
[----:B------:R-:W-:Y:S05]  /*27bc0*/  BSYNC.RECONVERGENT B0 ;  /* 0x0000000000007941 */ /* 0x000fea0003800200 */
.L_x_39780:
        /* <DEDUP_REMOVED lines=17> */
.L_x_39787:
        /* <DEDUP_REMOVED lines=12> */
.L_x_39789:
[----:B------:R-:W-:Y:S05]  /*27da0*/  BSYNC.RECONVERGENT B1 ;  /* 0x0000000000017941 */ /* 0x000fea0003800200 */
.L_x_39788:
        /* <DEDUP_REMOVED lines=62> */
.L_x_39786:
[----:B------:R-:W-:Y:S05]  /*28190*/  BSYNC.RECONVERGENT B0 ;  /* 0x0000000000007941 */ /* 0x000fea0003800200 */
.L_x_39785:
        /* <DEDUP_REMOVED lines=17> */
.L_x_39792:
        /* <DEDUP_REMOVED lines=12> */
.L_x_39794:
[----:B------:R-:W-:Y:S05]  /*28370*/  BSYNC.RECONVERGENT B1 ;  /* 0x0000000000017941 */ /* 0x000fea0003800200 */
.L_x_39793:
        /* <DEDUP_REMOVED lines=62> */
.L_x_39791:
[----:B------:R-:W-:Y:S05]  /*28760*/  BSYNC.RECONVERGENT B0 ;  /* 0x0000000000007941 */ /* 0x000fea0003800200 */
.L_x_39790:
[----:B------:R-:W-:Y:S01]  /*28770*/  ISETP.NE.AND P5, PT, R26, 0x1, PT ;  /* 0x000000011a00780c */ /* 0x000fe20003fa5270 */
[----:B------:R-:W-:Y:S01]  /*28780*/  BSSY.RECONVERGENT B0, `(.L_x_39795) ;  /* 0x000005b000007945 */ /* 0x000fe20003800200 */
[----:B------:R-:W-:Y:S02]  /*28790*/  I2FP.F32.U32 R18, R18 ;  /* 0x0000001200127245 */ /* 0x000fe40000201000 */
[----:B------:R-:W-:-:S03]  /*287a0*/  MOV R29, R6 ;  /* 0x00000006001d7202 */ /* 0x000fc60000000f00 */
        /* <DEDUP_REMOVED lines=13> */
.L_x_39797:
        /* <DEDUP_REMOVED lines=12> */
.L_x_39799:
[----:B------:R-:W-:Y:S05]  /*28940*/  BSYNC.RECONVERGENT B1 ;  /* 0x0000000000017941 */ /* 0x000fea0003800200 */
.L_x_39798:
        /* <DEDUP_REMOVED lines=62> */
.L_x_39796:
[----:B------:R-:W-:Y:S05]  /*28d30*/  BSYNC.RECONVERGENT B0 ;  /* 0x0000000000007941 */ /* 0x000fea0003800200 */
.L_x_39795:
        /* <DEDUP_REMOVED lines=42> */
.L_x_39759:
        /* <DEDUP_REMOVED lines=42> */
.L_x_39800:
        /* <DEDUP_REMOVED lines=27> */
.L_x_39804:
        /* <DEDUP_REMOVED lines=12> */
.L_x_39806:
[----:B------:R-:W-:Y:S05]  /*294f0*/  BSYNC.RECONVERGENT B1 ;  /* 0x0000000000017941 */ /* 0x000fea0003800200 */
.L_x_39805:
        /* <DEDUP_REMOVED lines=62> */
.L_x_39803:
[----:B------:R-:W-:Y:S05]  /*298e0*/  BSYNC.RECONVERGENT B0 ;  /* 0x0000000000007941 */ /* 0x000fea0003800200 */
.L_x_39802:
        /* <DEDUP_REMOVED lines=20> */
.L_x_39809:
        /* <DEDUP_REMOVED lines=12> */
.L_x_39811:
[----:B------:R-:W-:Y:S05]  /*29af0*/  BSYNC.RECONVERGENT B1 ;  /* 0x0000000000017941 */ /* 0x000fea0003800200 */
.L_x_39810:
        /* <DEDUP_REMOVED lines=62> */
.L_x_39808:
[----:B------:R-:W-:Y:S05]  /*29ee0*/  BSYNC.RECONVERGENT B0 ;  /* 0x0000000000007941 */ /* 0x000fea0003800200 */
.L_x_39807:
        /* <DEDUP_REMOVED lines=23> */
.L_x_39814:
        /* <DEDUP_REMOVED lines=12> */
.L_x_39816:
[----:B------:R-:W-:Y:S05]  /*2a120*/  BSYNC.RECONVERGENT B1 ;  /* 0x0000000000017941 */ /* 0x000fea0003800200 */
.L_x_39815:
        /* <DEDUP_REMOVED lines=62> */
.L_x_39813:
[----:B------:R-:W-:Y:S05]  /*2a510*/  BSYNC.RECONVERGENT B0 ;  /* 0x0000000000007941 */ /* 0x000fea0003800200 */
.L_x_39812:
        /* <DEDUP_REMOVED lines=20> */
.L_x_39819:
        /* <DEDUP_REMOVED lines=12> */
.L_x_39821:
[----:B------:R-:W-:Y:S05]  /*2a720*/  BSYNC.RECONVERGENT B1 ;  /* 0x0000000000017941 */ /* 0x000fea0003800200 */
.L_x_39820:
        /* <DEDUP_REMOVED lines=62> */
.L_x_39818:
[----:B------:R-:W-:Y:S05]  /*2ab10*/  BSYNC.RECONVERGENT B0 ;  /* 0x0000000000007941 */ /* 0x000fea0003800200 */
.L_x_39817:
        /* <DEDUP_REMOVED lines=23> */
.L_x_39824:
        /* <DEDUP_REMOVED lines=12> */
.L_x_39826:
[----:B------:R-:W-:Y:S05]  /*2ad50*/  BSYNC.RECONVERGENT B1 ;  /* 0x0000000000017941 */ /* 0x000fea0003800200 */
.L_x_39825:
        /* <DEDUP_REMOVED lines=62> */
.L_x_39823:
[----:B------:R-:W-:Y:S05]  /*2b140*/  BSYNC.RECONVERGENT B0 ;  /* 0x0000000000007941 */ /* 0x000fea0003800200 */
.L_x_39822:
        /* <DEDUP_REMOVED lines=20> */
.L_x_39829:
        /* <DEDUP_REMOVED lines=12> */
.L_x_39831:
[----:B------:R-:W-:Y:S05]  /*2b350*/  BSYNC.RECONVERGENT B1 ;  /* 0x0000000000017941 */ /* 0x000fea0003800200 */
.L_x_39830:
        /* <DEDUP_REMOVED lines=62> */
.L_x_39828:
[----:B------:R-:W-:Y:S05]  /*2b740*/  BSYNC.RECONVERGENT B0 ;  /* 0x0000000000007941 */ /* 0x000fea0003800200 */
.L_x_39827:
        /* <DEDUP_REMOVED lines=23> */
.L_x_39834:
        /* <DEDUP_REMOVED lines=12> */
.L_x_39836:
[----:B------:R-:W-:Y:S05]  /*2b980*/  BSYNC.RECONVERGENT B1 ;  /* 0x0000000000017941 */ /* 0x000fea0003800200 */
.L_x_39835:
        /* <DEDUP_REMOVED lines=62> */
.L_x_39833:
[----:B------:R-:W-:Y:S05]  /*2bd70*/  BSYNC.RECONVERGENT B0 ;  /* 0x0000000000007941 */ /* 0x000fea0003800200 */
.L_x_39832:
        /* <DEDUP_REMOVED lines=20> */
.L_x_39839:
        /* <DEDUP_REMOVED lines=12> */
.L_x_39841:
[----:B------:R-:W-:Y:S05]  /*2bf80*/  BSYNC.RECONVERGENT B1 ;  /* 0x0000000000017941 */ /* 0x000fea0003800200 */
.L_x_39840:
        /* <DEDUP_REMOVED lines=62> */
.L_x_39838:
[----:B------:R-:W-:Y:S05]  /*2c370*/  BSYNC.RECONVERGENT B0 ;  /* 0x0000000000007941 */ /* 0x000fea0003800200 */
.L_x_39837:
        /* <DEDUP_REMOVED lines=23> */
.L_x_39844:
        /* <DEDUP_REMOVED lines=12> */
.L_x_39846:
[----:B------:R-:W-:Y:S05]  /*2c5b0*/  BSYNC.RECONVERGENT B1 ;  /* 0x0000000000017941 */ /* 0x000fea0003800200 */
.L_x_39845:
        /* <DEDUP_REMOVED lines=62> */
.L_x_39843:
[----:B------:R-:W-:Y:S05]  /*2c9a0*/  BSYNC.RECONVERGENT B0 ;  /* 0x0000000000007941 */ /* 0x000fea0003800200 */
.L_x_39842:
        /* <DEDUP_REMOVED lines=18> */
.L_x_39849:
        /* <DEDUP_REMOVED lines=12> */
.L_x_39851:
[----:B------:R-:W-:Y:S05]  /*2cb90*/  BSYNC.RECONVERGENT B1 ;  /* 0x0000000000017941 */ /* 0x000fea0003800200 */
.L_x_39850:
        /* <DEDUP_REMOVED lines=62> */
.L_x_39848:
[----:B------:R-:W-:Y:S05]  /*2cf80*/  BSYNC.RECONVERGENT B0 ;  /* 0x0000000000007941 */ /* 0x000fea0003800200 */
.L_x_39847:
        /* <DEDUP_REMOVED lines=24> */
.L_x_39854:
        /* <DEDUP_REMOVED lines=12> */
.L_x_39856:
[----:B------:R-:W-:Y:S05]  /*2d1d0*/  BSYNC.RECONVERGENT B1 ;  /* 0x0000000000017941 */ /* 0x000fea0003800200 */
.L_x_39855:
        /* <DEDUP_REMOVED lines=62> */
.L_x_39853:
[----:B------:R-:W-:Y:S05]  /*2d5c0*/  BSYNC.RECONVERGENT B0 ;  /* 0x0000000000007941 */ /* 0x000fea0003800200 */
.L_x_39852:
        /* <DEDUP_REMOVED lines=18> */
.L_x_39859:
        /* <DEDUP_REMOVED lines=12> */
.L_x_39861:
[----:B------:R-:W-:Y:S05]  /*2d7b0*/  BSYNC.RECONVERGENT B1 ;  /* 0x0000000000017941 */ /* 0x000fea0003800200 */
.L_x_39860:
        /* <DEDUP_REMOVED lines=62> */
.L_x_39858:
[----:B------:R-:W-:Y:S05]  /*2dba0*/  BSYNC.RECONVERGENT B0 ;  /* 0x0000000000007941 */ /* 0x000fea0003800200 */
.L_x_39857:
        /* <DEDUP_REMOVED lines=24> */
.L_x_39864:
        /* <DEDUP_REMOVED lines=12> */
.L_x_39866:
[----:B------:R-:W-:Y:S05]  /*2ddf0*/  BSYNC.RECONVERGENT B1 ;  /* 0x0000000000017941 */ /* 0x000fea0003800200 */
.L_x_39865:
        /* <DEDUP_REMOVED lines=62> */
.L_x_39863:
[----:B------:R-:W-:Y:S05]  /*2e1e0*/  BSYNC.RECONVERGENT B0 ;  /* 0x0000000000007941 */ /* 0x000fea0003800200 */
.L_x_39862:
[----:B------:R-:W-:Y:S01]  /*2e1f0*/  ISETP.NE.AND P5, PT, R17, 0x1, PT ;  /* 0x000000011100780c */ /* 0x000fe20003fa5270 */
[----:B------:R-:W-:Y:S01]  /*2e200*/  BSSY.RECONVERGENT B0, `(.L_x_39867) ;  /* 0x000005c000007945 */ /* 0x000fe20003800200 */
[----:B------:R-:W-:Y:S02]  /*2e210*/  I2FP.F32.U32 R15, R15 ;  /* 0x0000000f000f7245 */ /* 0x000fe40000201000 */
[----:B------:R-:W-:-:S03]  /*2e220*/  MOV R18, R6 ;  /* 0x0000000600127202 */ /* 0x000fc60000000f00 */
        /* <DEDUP_REMOVED lines=14> */
.L_x_39869:
        /* <DEDUP_REMOVED lines=12> */
.L_x_39871:
[----:B------:R-:W-:Y:S05]  /*2e3d0*/  BSYNC.RECONVERGENT B1 ;  /* 0x0000000000017941 */ /* 0x000fea0003800200 */
.L_x_39870:
        /* <DEDUP_REMOVED lines=62> */
.L_x_39868:
[----:B------:R-:W-:Y:S05]  /*2e7c0*/  BSYNC.RECONVERGENT B0 ;  /* 0x0000000000007941 */ /* 0x000fea0003800200 */
.L_x_39867:
        /* <DEDUP_REMOVED lines=24> */
.L_x_39874:
        /* <DEDUP_REMOVED lines=12> */
.L_x_39876:
[----:B------:R-:W-:Y:S05]  /*2ea10*/  BSYNC.RECONVERGENT B1 ;  /* 0x0000000000017941 */ /* 0x000fea0003800200 */
.L_x_39875:
        /* <DEDUP_REMOVED lines=62> */
.L_x_39873:
[----:B------:R-:W-:Y:S05]  /*2ee00*/  BSYNC.RECONVERGENT B0 ;  /* 0x0000000000007941 */ /* 0x000fea0003800200 */
.L_x_39872:
[----:B------:R-:W-:Y:S01]  /*2ee10*/  ISETP.NE.AND P6, PT, R20, 0x1, PT ;  /* 0x000000011400780c */ /* 0x000fe20003fc5270 */
[----:B------:R-:W-:Y:S01]  /*2ee20*/  HADD2.F32 R19, -RZ, R19.H1_H1 ;  /* 0x30000013ff137230 */ /* 0x000fe20000004100 */
        /* <DEDUP_REMOVED lines=16> */
.L_x_39879:
        /* <DEDUP_REMOVED lines=15> */
.L_x_39881:
[----:B------:R-:W-:Y:S05]  /*2f020*/  BSYNC.RECONVERGENT B1 ;  /* 0x0000000000017941 */ /* 0x000fea0003800200 */
.L_x_39880:
        /* <DEDUP_REMOVED lines=62> */
.L_x_39878:
[----:B------:R-:W-:Y:S05]  /*2f410*/  BSYNC.RECONVERGENT B0 ;  /* 0x0000000000007941 */ /* 0x000fea0003800200 */
.L_x_39877:
        /* <DEDUP_REMOVED lines=12> */
.L_x_39801:
        /* <DEDUP_REMOVED lines=16> */
.L_x_39885:
        /* <DEDUP_REMOVED lines=12> */
.L_x_39887:
[----:B------:R-:W-:Y:S05]  /*2f6a0*/  BSYNC.RECONVERGENT B1 ;  /* 0x0000000000017941 */ /* 0x000fea0003800200 */
.L_x_39886:
        /* <DEDUP_REMOVED lines=62> */
.L_x_39884:
[----:B------:R-:W-:Y:S05]  /*2fa90*/  BSYNC.RECONVERGENT B0 ;  /* 0x0000000000007941 */ /* 0x000fea0003800200 */
.L_x_39883:
        /* <DEDUP_REMOVED lines=19> */
.L_x_39890:
        /* <DEDUP_REMOVED lines=12> */
.L_x_39892:
[----:B------:R-:W-:Y:S05]  /*2fc90*/  BSYNC.RECONVERGENT B1 ;  /* 0x0000000000017941 */ /* 0x000fea0003800200 */
.L_x_39891:
        /* <DEDUP_REMOVED lines=62> */
.L_x_39889:
[----:B------:R-:W-:Y:S05]  /*30080*/  BSYNC.RECONVERGENT B0 ;  /* 0x0000000000007941 */ /* 0x000fea0003800200 */
.L_x_39888:
        /* <DEDUP_REMOVED lines=19> */
.L_x_39895:
        /* <DEDUP_REMOVED lines=12> */
.L_x_39897:
[----:B------:R-:W-:Y:S05]  /*30280*/  BSYNC.RECONVERGENT B1 ;  /* 0x0000000000017941 */ /* 0x000fea0003800200 */
.L_x_39896:
        /* <DEDUP_REMOVED lines=62> */
.L_x_39894:
[----:B------:R-:W-:Y:S05]  /*30670*/  BSYNC.RECONVERGENT B0 ;  /* 0x0000000000007941 */ /* 0x000fea0003800200 */
.L_x_39893:
        /* <DEDUP_REMOVED lines=19> */
.L_x_39900:
        /* <DEDUP_REMOVED lines=12> */
.L_x_39902:
[----:B------:R-:W-:Y:S05]  /*30870*/  BSYNC.RECONVERGENT B1 ;  /* 0x0000000000017941 */ /* 0x000fea0003800200 */
.L_x_39901:
        /* <DEDUP_REMOVED lines=62> */
.L_x_39899:
[----:B------:R-:W-:Y:S05]  /*30c60*/  BSYNC.RECONVERGENT B0 ;  /* 0x0000000000007941 */ /* 0x000fea0003800200 */
.L_x_39898:
        /* <DEDUP_REMOVED lines=19> */
.L_x_39905:
        /* <DEDUP_REMOVED lines=12> */
.L_x_39907:
[----:B------:R-:W-:Y:S05]  /*30e60*/  BSYNC.RECONVERGENT B1 ;  /* 0x0000000000017941 */ /* 0x000fea0003800200 */
.L_x_39906:
        /* <DEDUP_REMOVED lines=62> */
.L_x_39904:
[----:B------:R-:W-:Y:S05]  /*31250*/  BSYNC.RECONVERGENT B0 ;  /* 0x0000000000007941 */ /* 0x000fea0003800200 */
.L_x_39903:
        /* <DEDUP_REMOVED lines=17> */
.L_x_39910:
        /* <DEDUP_REMOVED lines=12> */
.L_x_39912:
[----:B------:R-:W-:Y:S05]  /*31430*/  BSYNC.RECONVERGENT B1 ;  /* 0x0000000000017941 */ /* 0x000fea0003800200 */
.L_x_39911:
        /* <DEDUP_REMOVED lines=62> */
.L_x_39909:
[----:B------:R-:W-:Y:S05]  /*31820*/  BSYNC.RECONVERGENT B0 ;  /* 0x0000000000007941 */ /* 0x000fea0003800200 */
.L_x_39908:
        /* <DEDUP_REMOVED lines=17> */
.L_x_39915:
        /* <DEDUP_REMOVED lines=12> */
.L_x_39917:
[----:B------:R-:W-:Y:S05]  /*31a00*/  BSYNC.RECONVERGENT B1 ;  /* 0x0000000000017941 */ /* 0x000fea0003800200 */
.L_x_39916:
        /* <DEDUP_REMOVED lines=62> */
.L_x_39914:
[----:B------:R-:W-:Y:S05]  /*31df0*/  BSYNC.RECONVERGENT B0 ;  /* 0x0000000000007941 */ /* 0x000fea0003800200 */
.L_x_39913:
        /* <DEDUP_REMOVED lines=17> */
.L_x_39920:
        /* <DEDUP_REMOVED lines=12> */
.L_x_39922:
[----:B------:R-:W-:Y:S05]  /*31fd0*/  BSYNC.RECONVERGENT B1 ;  /* 0x0000000000017941 */ /* 0x000fea0003800200 */
.L_x_39921:
        /* <DEDUP_REMOVED lines=62> */
.L_x_39919:
[----:B------:R-:W-:Y:S05]  /*323c0*/  BSYNC.RECONVERGENT B0 ;  /* 0x0000000000007941 */ /* 0x000fea0003800200 */
.L_x_39918:
        /* <DEDUP_REMOVED lines=42> */
.L_x_39882:
        /* <DEDUP_REMOVED lines=42> */
.L_x_39923:
        /* <DEDUP_REMOVED lines=27> */
.L_x_39927:
        /* <DEDUP_REMOVED lines=12> */
.L_x_39929:
[----:B------:R-:W-:Y:S05]  /*32b80*/  BSYNC.RECONVERGENT B1 ;  /* 0x0000000000017941 */ /* 0x000fea0003800200 */
.L_x_39928:
        /* <DEDUP_REMOVED lines=62> */
.L_x_39926:
[----:B------:R-:W-:Y:S05]  /*32f70*/  BSYNC.RECONVERGENT B0 ;  /* 0x0000000000007941 */ /* 0x000fea0003800200 */
.L_x_39925:
        /* <DEDUP_REMOVED lines=20> */
.L_x_39932:
        /* <DEDUP_REMOVED lines=12> */
.L_x_39934:
[----:B------:R-:W-:Y:S05]  /*33180*/  BSYNC.RECONVERGENT B1 ;  /* 0x0000000000017941 */ /* 0x000fea0003800200 */
.L_x_39933:
        /* <DEDUP_REMOVED lines=62> */
.L_x_39931:
[----:B------:R-:W-:Y:S05]  /*33570*/  BSYNC.RECONVERGENT B0 ;  /* 0x0000000000007941 */ /* 0x000fea0003800200 */
.L_x_39930:
        /* <DEDUP_REMOVED lines=23> */
.L_x_39937:
        /* <DEDUP_REMOVED lines=12> */
.L_x_39939:
[----:B------:R-:W-:Y:S05]  /*337b0*/  BSYNC.RECONVERGENT B1 ;  /* 0x0000000000017941 */ /* 0x000fea0003800200 */
.L_x_39938:
        /* <DEDUP_REMOVED lines=62> */
.L_x_39936:
[----:B------:R-:W-:Y:S05]  /*33ba0*/  BSYNC.RECONVERGENT B0 ;  /* 0x0000000000007941 */ /* 0x000fea0003800200 */
.L_x_39935:
        /* <DEDUP_REMOVED lines=20> */
.L_x_39942:
        /* <DEDUP_REMOVED lines=12> */
.L_x_39944:
[----:B------:R-:W-:Y:S05]  /*33db0*/  BSYNC.RECONVERGENT B1 ;  /* 0x0000000000017941 */ /* 0x000fea0003800200 */
.L_x_39943:
        /* <DEDUP_REMOVED lines=62> */
.L_x_39941:
[----:B------:R-:W-:Y:S05]  /*341a0*/  BSYNC.RECONVERGENT B0 ;  /* 0x0000000000007941 */ /* 0x000fea0003800200 */
.L_x_39940:
        /* <DEDUP_REMOVED lines=23> */
.L_x_39947:
        /* <DEDUP_REMOVED lines=12> */
.L_x_39949:
[----:B------:R-:W-:Y:S05]  /*343e0*/  BSYNC.RECONVERGENT B1 ;  /* 0x0000000000017941 */ /* 0x000fea0003800200 */
.L_x_39948:
        /* <DEDUP_REMOVED lines=62> */
.L_x_39946:
[----:B------:R-:W-:Y:S05]  /*347d0*/  BSYNC.RECONVERGENT B0 ;  /* 0x0000000000007941 */ /* 0x000fea0003800200 */
.L_x_39945:
        /* <DEDUP_REMOVED lines=20> */
.L_x_39952:
        /* <DEDUP_REMOVED lines=12> */
.L_x_39954:
[----:B------:R-:W-:Y:S05]  /*349e0*/  BSYNC.RECONVERGENT B1 ;  /* 0x0000000000017941 */ /* 0x000fea0003800200 */
.L_x_39953:
        /* <DEDUP_REMOVED lines=62> */
.L_x_39951:
[----:B------:R-:W-:Y:S05]  /*34dd0*/  BSYNC.RECONVERGENT B0 ;  /* 0x0000000000007941 */ /* 0x000fea0003800200 */
.L_x_39950:
        /* <DEDUP_REMOVED lines=23> */
.L_x_39957:
        /* <DEDUP_REMOVED lines=12> */
.L_x_39959:
[----:B------:R-:W-:Y:S05]  /*35010*/  BSYNC.RECONVERGENT B1 ;  /* 0x0000000000017941 */ /* 0x000fea0003800200 */
.L_x_39958:
        /* <DEDUP_REMOVED lines=62> */
.L_x_39956:
[----:B------:R-:W-:Y:S05]  /*35400*/  BSYNC.RECONVERGENT B0 ;  /* 0x0000000000007941 */ /* 0x000fea0003800200 */
.L_x_39955:
        /* <DEDUP_REMOVED lines=20> */
.L_x_39962:
        /* <DEDUP_REMOVED lines=12> */
.L_x_39964:
[----:B------:R-:W-:Y:S05]  /*35610*/  BSYNC.RECONVERGENT B1 ;  /* 0x0000000000017941 */ /* 0x000fea0003800200 */
.L_x_39963:
        /* <DEDUP_REMOVED lines=62> */
.L_x_39961:
[----:B------:R-:W-:Y:S05]  /*35a00*/  BSYNC.RECONVERGENT B0 ;  /* 0x0000000000007941 */ /* 0x000fea0003800200 */
.L_x_39960:
        /* <DEDUP_REMOVED lines=23> */
.L_x_39967:
        /* <DEDUP_REMOVED lines=12> */
.L_x_39969:
[----:B------:R-:W-:Y:S05]  /*35c40*/  BSYNC.RECONVERGENT B1 ;  /* 0x0000000000017941 */ /* 0x000fea0003800200 */
.L_x_39968:
        /* <DEDUP_REMOVED lines=62> */
.L_x_39966:
[----:B------:R-:W-:Y:S05]  /*36030*/  BSYNC.RECONVERGENT B0 ;  /* 0x0000000000007941 */ /* 0x000fea0003800200 */
.L_x_39965:
        /* <DEDUP_REMOVED lines=18> */
.L_x_39972:
        /* <DEDUP_REMOVED lines=12> */
.L_x_39974:
[----:B------:R-:W-:Y:S05]  /*36220*/  BSYNC.RECONVERGENT B1 ;  /* 0x0000000000017941 */ /* 0x000fea0003800200 */
.L_x_39973:
        /* <DEDUP_REMOVED lines=62> */
.L_x_39971:
[----:B------:R-:W-:Y:S05]  /*36610*/  BSYNC.RECONVERGENT B0 ;  /* 0x0000000000007941 */ /* 0x000fea0003800200 */
.L_x_39970:
        /* <DEDUP_REMOVED lines=24> */
.L_x_39977:
        /* <DEDUP_REMOVED lines=12> */
.L_x_39979:
[----:B------:R-:W-:Y:S05]  /*36860*/  BSYNC.RECONVERGENT B1 ;  /* 0x0000000000017941 */ /* 0x000fea0003800200 */
.L_x_39978:
        /* <DEDUP_REMOVED lines=62> */
.L_x_39976:
[----:B------:R-:W-:Y:S05]  /*36c50*/  BSYNC.RECONVERGENT B0 ;  /* 0x0000000000007941 */ /* 0x000fea0003800200 */
.L_x_39975:
        /* <DEDUP_REMOVED lines=18> */
.L_x_39982:
        /* <DEDUP_REMOVED lines=12> */
.L_x_39984:
[----:B------:R-:W-:Y:S05]  /*36e40*/  BSYNC.RECONVERGENT B1 ;  /* 0x0000000000017941 */ /* 0x000fea0003800200 */
.L_x_39983:
        /* <DEDUP_REMOVED lines=62> */
.L_x_39981:
[----:B------:R-:W-:Y:S05]  /*37230*/  BSYNC.RECONVERGENT B0 ;  /* 0x0000000000007941 */ /* 0x000fea0003800200 */
.L_x_39980:
        /* <DEDUP_REMOVED lines=24> */
.L_x_39987:
        /* <DEDUP_REMOVED lines=12> */
.L_x_39989:
[----:B------:R-:W-:Y:S05]  /*37480*/  BSYNC.RECONVERGENT B1 ;  /* 0x0000000000017941 */ /* 0x000fea0003800200 */
.L_x_39988:
        /* <DEDUP_REMOVED lines=62> */
.L_x_39986:
[----:B------:R-:W-:Y:S05]  /*37870*/  BSYNC.RECONVERGENT B0 ;  /* 0x0000000000007941 */ /* 0x000fea0003800200 */
.L_x_39985:
        /* <DEDUP_REMOVED lines=18> */
.L_x_39992:
        /* <DEDUP_REMOVED lines=12> */
.L_x_39994:
[----:B------:R-:W-:Y:S05]  /*37a60*/  BSYNC.RECONVERGENT B1 ;  /* 0x0000000000017941 */ /* 0x000fea0003800200 */
.L_x_39993:
        /* <DEDUP_REMOVED lines=62> */
.L_x_39991:
[----:B------:R-:W-:Y:S05]  /*37e50*/  BSYNC.RECONVERGENT B0 ;  /* 0x0000000000007941 */ /* 0x000fea0003800200 */
.L_x_39990:
        /* <DEDUP_REMOVED lines=24> */
.L_x_39997:
        /* <DEDUP_REMOVED lines=12> */
.L_x_39999:
[----:B------:R-:W-:Y:S05]  /*380a0*/  BSYNC.RECONVERGENT B1 ;  /* 0x0000000000017941 */ /* 0x000fea0003800200 */
.L_x_39998:
        /* <DEDUP_REMOVED lines=62> */
.L_x_39996:
[----:B------:R-:W-:Y:S05]  /*38490*/  BSYNC.RECONVERGENT B0 ;  /* 0x0000000000007941 */ /* 0x000fea0003800200 */
.L_x_39995:
        /* <DEDUP_REMOVED lines=18> */
.L_x_40002:
        /* <DEDUP_REMOVED lines=15> */
.L_x_40004:
[----:B------:R-:W-:Y:S05]  /*386b0*/  BSYNC.RECONVERGENT B1 ;  /* 0x0000000000017941 */ /* 0x000fea0003800200 */
.L_x_40003:
        /* <DEDUP_REMOVED lines=62> */
.L_x_40001:
[----:B------:R-:W-:Y:S05]  /*38aa0*/  BSYNC.RECONVERGENT B0 ;  /* 0x0000000000007941 */ /* 0x000fea0003800200 */
.L_x_40000:
        /* <DEDUP_REMOVED lines=12> */
.L_x_39924:
        /* <DEDUP_REMOVED lines=16> */
.L_x_40008:
        /* <DEDUP_REMOVED lines=12> */
.L_x_40010:
[----:B------:R-:W-:Y:S05]  /*38d30*/  BSYNC.RECONVERGENT B1 ;  /* 0x0000000000017941 */ /* 0x000fea0003800200 */
.L_x_40009:
        /* <DEDUP_REMOVED lines=62> */
.L_x_40007:
[----:B------:R-:W-:Y:S05]  /*39120*/  BSYNC.RECONVERGENT B0 ;  /* 0x0000000000007941 */ /* 0x000fea0003800200 */
.L_x_40006:
        /* <DEDUP_REMOVED lines=19> */
.L_x_40013:
        /* <DEDUP_REMOVED lines=12> */
.L_x_40015:
[----:B------:R-:W-:Y:S05]  /*39320*/  BSYNC.RECONVERGENT B1 ;  /* 0x0000000000017941 */ /* 0x000fea0003800200 */
.L_x_40014:
        /* <DEDUP_REMOVED lines=62> */
.L_x_40012:
[----:B------:R-:W-:Y:S05]  /*39710*/  BSYNC.RECONVERGENT B0 ;  /* 0x0000000000007941 */ /* 0x000fea0003800200 */
.L_x_40011:
        /* <DEDUP_REMOVED lines=19> */
.L_x_40018:
        /* <DEDUP_REMOVED lines=12> */
.L_x_40020:
[----:B------:R-:W-:Y:S05]  /*39910*/  BSYNC.RECONVERGENT B1 ;  /* 0x0000000000017941 */ /* 0x000fea0003800200 */
.L_x_40019:
        /* <DEDUP_REMOVED lines=62> */
.L_x_40017:
[----:B------:R-:W-:Y:S05]  /*39d00*/  BSYNC.RECONVERGENT B0 ;  /* 0x0000000000007941 */ /* 0x000fea0003800200 */
.L_x_40016:
[----:B------:R-:W-:Y:S01]  /*39d10*/  I2FP.F32.U32 R22, R25 ;  /* 0x0000001900167245 */ /* 0x000fe20000201000 */
[----:B------:R-:W-:Y:S01]  /*39d20*/  BSSY.RECONVERGENT B0, `(.L_x_40021) ;  /* 0x000005d000007945 */ /* 0x000fe20003800200 */
[----:B------:R-:W-:Y:S01]  /*39d30*/  ISETP.NE.AND P2, PT, R26, 0x1, PT ;  /* 0x000000011a00780c */ /* 0x000fe20003f45270 */
[----:B------:R-:W-:Y:S01]  /*39d40*/  HADD2.F32 R23, -RZ, R17.H0_H0 ;  /* 0x20000011ff177230 */ /* 0x000fe20000004100 */
        /* <DEDUP_REMOVED lines=15> */
.L_x_40023:
        /* <DEDUP_REMOVED lines=12> */
.L_x_40025:
[----:B------:R-:W-:Y:S05]  /*39f00*/  BSYNC.RECONVERGENT B1 ;  /* 0x0000000000017941 */ /* 0x000fea0003800200 */
.L_x_40024:
        /* <DEDUP_REMOVED lines=62> */
.L_x_40022:
[----:B------:R-:W-:Y:S05]  /*3a2f0*/  BSYNC.RECONVERGENT B0 ;  /* 0x0000000000007941 */ /* 0x000fea0003800200 */
.L_x_40021:
        /* <DEDUP_REMOVED lines=19> */
.L_x_40028:
        /* <DEDUP_REMOVED lines=12> */
.L_x_40030:
[----:B------:R-:W-:Y:S05]  /*3a4f0*/  BSYNC.RECONVERGENT B1 ;  /* 0x0000000000017941 */ /* 0x000fea0003800200 */
.L_x_40029:
        /* <DEDUP_REMOVED lines=62> */
.L_x_40027:
[----:B------:R-:W-:Y:S05]  /*3a8e0*/  BSYNC.RECONVERGENT B0 ;  /* 0x0000000000007941 */ /* 0x000fea0003800200 */
.L_x_40026:
        /* <DEDUP_REMOVED lines=17> */
.L_x_40033:
        /* <DEDUP_REMOVED lines=12> */
.L_x_40035:
[----:B------:R-:W-:Y:S05]  /*3aac0*/  BSYNC.RECONVERGENT B1 ;  /* 0x0000000000017941 */ /* 0x000fea0003800200 */
.L_x_40034:
        /* <DEDUP_REMOVED lines=62> */
.L_x_40032:
[----:B------:R-:W-:Y:S05]  /*3aeb0*/  BSYNC.RECONVERGENT B0 ;  /* 0x0000000000007941 */ /* 0x000fea0003800200 */
.L_x_40031:
        /* <DEDUP_REMOVED lines=17> */
.L_x_40038:
        /* <DEDUP_REMOVED lines=12> */
.L_x_40040:
[----:B------:R-:W-:Y:S05]  /*3b090*/  BSYNC.RECONVERGENT B1 ;  /* 0x0000000000017941 */ /* 0x000fea0003800200 */
.L_x_40039:
        /* <DEDUP_REMOVED lines=62> */
.L_x_40037:
[----:B------:R-:W-:Y:S05]  /*3b480*/  BSYNC.RECONVERGENT B0 ;  /* 0x0000000000007941 */ /* 0x000fea0003800200 */
.L_x_40036:
        /* <DEDUP_REMOVED lines=17> */
.L_x_40043:
        /* <DEDUP_REMOVED lines=12> */
.L_x_40045:
[----:B------:R-:W-:Y:S05]  /*3b660*/  BSYNC.RECONVERGENT B1 ;  /* 0x0000000000017941 */ /* 0x000fea0003800200 */
.L_x_40044:
        /* <DEDUP_REMOVED lines=62> */
.L_x_40042:
[----:B------:R-:W-:Y:S05]  /*3ba50*/  BSYNC.RECONVERGENT B0 ;  /* 0x0000000000007941 */ /* 0x000fea0003800200 */
.L_x_40041:
        /* <DEDUP_REMOVED lines=42> */
.L_x_40005:
        /* <DEDUP_REMOVED lines=42> */
.L_x_40046:
        /* <DEDUP_REMOVED lines=27> */
.L_x_40050:
        /* <DEDUP_REMOVED lines=12> */
.L_x_40052:
[----:B------:R-:W-:Y:S05]  /*3c210*/  BSYNC.RECONVERGENT B1 ;  /* 0x0000000000017941 */ /* 0x000fea0003800200 */
.L_x_40051:
        /* <DEDUP_REMOVED lines=62> */
.L_x_40049:
[----:B------:R-:W-:Y:S05]  /*3c600*/  BSYNC.RECONVERGENT B0 ;  /* 0x0000000000007941 */ /* 0x000fea0003800200 */
.L_x_40048:
        /* <DEDUP_REMOVED lines=20> */
.L_x_40055:
        /* <DEDUP_REMOVED lines=12> */
.L_x_40057:
[----:B------:R-:W-:Y:S05]  /*3c810*/  BSYNC.RECONVERGENT B1 ;  /* 0x0000000000017941 */ /* 0x000fea0003800200 */
.L_x_40056:
        /* <DEDUP_REMOVED lines=62> */
.L_x_40054:
[----:B------:R-:W-:Y:S05]  /*3cc00*/  BSYNC.RECONVERGENT B0 ;  /* 0x0000000000007941 */ /* 0x000fea0003800200 */
.L_x_40053:
        /* <DEDUP_REMOVED lines=23> */
.L_x_40060:
        /* <DEDUP_REMOVED lines=12> */
.L_x_40062:
[----:B------:R-:W-:Y:S05]  /*3ce40*/  BSYNC.RECONVERGENT B1 ;  /* 0x0000000000017941 */ /* 0x000fea0003800200 */
.L_x_40061:
        /* <DEDUP_REMOVED lines=62> */
.L_x_40059:
[----:B------:R-:W-:Y:S05]  /*3d230*/  BSYNC.RECONVERGENT B0 ;  /* 0x0000000000007941 */ /* 0x000fea0003800200 */
.L_x_40058:
        /* <DEDUP_REMOVED lines=20> */
.L_x_40065:
        /* <DEDUP_REMOVED lines=12> */
.L_x_40067:
[----:B------:R-:W-:Y:S05]  /*3d440*/  BSYNC.RECONVERGENT B1 ;  /* 0x0000000000017941 */ /* 0x000fea0003800200 */
.L_x_40066:
        /* <DEDUP_REMOVED lines=62> */
.L_x_40064:
[----:B------:R-:W-:Y:S05]  /*3d830*/  BSYNC.RECONVERGENT B0 ;  /* 0x0000000000007941 */ /* 0x000fea0003800200 */
.L_x_40063:
        /* <DEDUP_REMOVED lines=23> */
.L_x_40070:
        /* <DEDUP_REMOVED lines=12> */
.L_x_40072:
[----:B------:R-:W-:Y:S05]  /*3da70*/  BSYNC.RECONVERGENT B1 ;  /* 0x0000000000017941 */ /* 0x000fea0003800200 */
.L_x_40071:
        /* <DEDUP_REMOVED lines=62> */
.L_x_40069:
[----:B------:R-:W-:Y:S05]  /*3de60*/  BSYNC.RECONVERGENT B0 ;  /* 0x0000000000007941 */ /* 0x000fea0003800200 */
.L_x_40068:
        /* <DEDUP_REMOVED lines=20> */
.L_x_40075:
        /* <DEDUP_REMOVED lines=12> */
.L_x_40077:
[----:B------:R-:W-:Y:S05]  /*3e070*/  BSYNC.RECONVERGENT B1 ;  /* 0x0000000000017941 */ /* 0x000fea0003800200 */
.L_x_40076:
        /* <DEDUP_REMOVED lines=62> */
.L_x_40074:
[----:B------:R-:W-:Y:S05]  /*3e460*/  BSYNC.RECONVERGENT B0 ;  /* 0x0000000000007941 */ /* 0x000fea0003800200 */
.L_x_40073:
        /* <DEDUP_REMOVED lines=23> */
.L_x_40080:
        /* <DEDUP_REMOVED lines=12> */
.L_x_40082:
[----:B------:R-:W-:Y:S05]  /*3e6a0*/  BSYNC.RECONVERGENT B1 ;  /* 0x0000000000017941 */ /* 0x000fea0003800200 */
.L_x_40081:
        /* <DEDUP_REMOVED lines=62> */
.L_x_40079:
[----:B------:R-:W-:Y:S05]  /*3ea90*/  BSYNC.RECONVERGENT B0 ;  /* 0x0000000000007941 */ /* 0x000fea0003800200 */
.L_x_40078:
        /* <DEDUP_REMOVED lines=20> */
.L_x_40085:
        /* <DEDUP_REMOVED lines=12> */
.L_x_40087:
[----:B------:R-:W-:Y:S05]  /*3eca0*/  BSYNC.RECONVERGENT B1 ;  /* 0x0000000000017941 */ /* 0x000fea0003800200 */
.L_x_40086:
        /* <DEDUP_REMOVED lines=62> */
.L_x_40084:
[----:B------:R-:W-:Y:S05]  /*3f090*/  BSYNC.RECONVERGENT B0 ;  /* 0x0000000000007941 */ /* 0x000fea0003800200 */
.L_x_40083:
        /* <DEDUP_REMOVED lines=23> */
.L_x_40090:
        /* <DEDUP_REMOVED lines=12> */
.L_x_40092:
[----:B------:R-:W-:Y:S05]  /*3f2d0*/  BSYNC.RECONVERGENT B1 ;  /* 0x0000000000017941 */ /* 0x000fea0003800200 */
.L_x_40091:
        /* <DEDUP_REMOVED lines=62> */
.L_x_40089:
[----:B------:R-:W-:Y:S05]  /*3f6c0*/  BSYNC.RECONVERGENT B0 ;  /* 0x0000000000007941 */ /* 0x000fea0003800200 */
.L_x_40088:
        /* <DEDUP_REMOVED lines=18> */
.L_x_40095:
        /* <DEDUP_REMOVED lines=12> */
.L_x_40097:
[----:B------:R-:W-:Y:S05]  /*3f8b0*/  BSYNC.RECONVERGENT B1 ;  /* 0x0000000000017941 */ /* 0x000fea0003800200 */
.L_x_40096:
        /* <DEDUP_REMOVED lines=62> */
.L_x_40094:
[----:B------:R-:W-:Y:S05]  /*3fca0*/  BSYNC.RECONVERGENT B0 ;  /* 0x0000000000007941 */ /* 0x000fea0003800200 */
.L_x_40093:
        /* <DEDUP_REMOVED lines=24> */
.L_x_40100:
        /* <DEDUP_REMOVED lines=12> */
.L_x_40102:
[----:B------:R-:W-:Y:S05]  /*3fef0*/  BSYNC.RECONVERGENT B1 ;  /* 0x0000000000017941 */ /* 0x000fea0003800200 */
.L_x_40101:
        /* <DEDUP_REMOVED lines=62> */
.L_x_40099:
[----:B------:R-:W-:Y:S05]  /*402e0*/  BSYNC.RECONVERGENT B0 ;  /* 0x0000000000007941 */ /* 0x000fea0003800200 */
.L_x_40098:
        /* <DEDUP_REMOVED lines=18> */
.L_x_40105:
        /* <DEDUP_REMOVED lines=12> */
.L_x_40107:
[----:B------:R-:W-:Y:S05]  /*404d0*/  BSYNC.RECONVERGENT B1 ;  /* 0x0000000000017941 */ /* 0x000fea0003800200 */
.L_x_40106:
        /* <DEDUP_REMOVED lines=62> */
.L_x_40104:
[----:B------:R-:W-:Y:S05]  /*408c0*/  BSYNC.RECONVERGENT B0 ;  /* 0x0000000000007941 */ /* 0x000fea0003800200 */
.L_x_40103:
        /* <DEDUP_REMOVED lines=24> */
.L_x_40110:
        /* <DEDUP_REMOVED lines=12> */
.L_x_40112:
[----:B------:R-:W-:Y:S05]  /*40b10*/  BSYNC.RECONVERGENT B1 ;  /* 0x0000000000017941 */ /* 0x000fea0003800200 */
.L_x_40111:
        /* <DEDUP_REMOVED lines=62> */
.L_x_40109:
[----:B------:R-:W-:Y:S05]  /*40f00*/  BSYNC.RECONVERGENT B0 ;  /* 0x0000000000007941 */ /* 0x000fea0003800200 */
.L_x_40108:
        /* <DEDUP_REMOVED lines=18> */
.L_x_40115:
        /* <DEDUP_REMOVED lines=12> */
.L_x_40117:
[----:B------:R-:W-:Y:S05]  /*410f0*/  BSYNC.RECONVERGENT B1 ;  /* 0x0000000000017941 */ /* 0x000fea0003800200 */
.L_x_40116:
        /* <DEDUP_REMOVED lines=62> */
.L_x_40114:
[----:B------:R-:W-:Y:S05]  /*414e0*/  BSYNC.RECONVERGENT B0 ;  /* 0x0000000000007941 */ /* 0x000fea0003800200 */
.L_x_40113:
        /* <DEDUP_REMOVED lines=24> */
.L_x_40120:
        /* <DEDUP_REMOVED lines=12> */
.L_x_40122:
[----:B------:R-:W-:Y:S05]  /*41730*/  BSYNC.RECONVERGENT B1 ;  /* 0x0000000000017941 */ /* 0x000fea0003800200 */
.L_x_40121:
        /* <DEDUP_REMOVED lines=62> */
.L_x_40119:
[----:B------:R-:W-:Y:S05]  /*41b20*/  BSYNC.RECONVERGENT B0 ;  /* 0x0000000000007941 */ /* 0x000fea0003800200 */
.L_x_40118:
        /* <DEDUP_REMOVED lines=18> */
.L_x_40125:
        /* <DEDUP_REMOVED lines=15> */
.L_x_40127:
[----:B------:R-:W-:Y:S05]  /*41d40*/  BSYNC.RECONVERGENT B1 ;  /* 0x0000000000017941 */ /* 0x000fea0003800200 */
.L_x_40126:
        /* <DEDUP_REMOVED lines=62> */
.L_x_40124:
[----:B------:R-:W-:Y:S05]  /*42130*/  BSYNC.RECONVERGENT B0 ;  /* 0x0000000000007941 */ /* 0x000fea0003800200 */
.L_x_40123:
        /* <DEDUP_REMOVED lines=12> */
.L_x_40047:
        /* <DEDUP_REMOVED lines=16> */
.L_x_40131:
        /* <DEDUP_REMOVED lines=12> */
.L_x_40133:
[----:B------:R-:W-:Y:S05]  /*423c0*/  BSYNC.RECONVERGENT B1 ;  /* 0x0000000000017941 */ /* 0x000fea0003800200 */
.L_x_40132:
        /* <DEDUP_REMOVED lines=62> */
.L_x_40130:
[----:B------:R-:W-:Y:S05]  /*427b0*/  BSYNC.RECONVERGENT B0 ;  /* 0x0000000000007941 */ /* 0x000fea0003800200 */
.L_x_40129:
        /* <DEDUP_REMOVED lines=19> */
.L_x_40136:
        /* <DEDUP_REMOVED lines=12> */
.L_x_40138:
[----:B------:R-:W-:Y:S05]  /*429b0*/  BSYNC.RECONVERGENT B1 ;  /* 0x0000000000017941 */ /* 0x000fea0003800200 */
.L_x_40137:
        /* <DEDUP_REMOVED lines=62> */
.L_x_40135:
[----:B------:R-:W-:Y:S05]  /*42da0*/  BSYNC.RECONVERGENT B0 ;  /* 0x0000000000007941 */ /* 0x000fea0003800200 */
.L_x_40134:
        /* <DEDUP_REMOVED lines=19> */
.L_x_40141:
        /* <DEDUP_REMOVED lines=12> */
.L_x_40143:
[----:B------:R-:W-:Y:S05]  /*42fa0*/  BSYNC.RECONVERGENT B1 ;  /* 0x0000000000017941 */ /* 0x000fea0003800200 */
.L_x_40142:
        /* <DEDUP_REMOVED lines=62> */
.L_x_40140:
[----:B------:R-:W-:Y:S05]  /*43390*/  BSYNC.RECONVERGENT B0 ;  /* 0x0000000000007941 */ /* 0x000fea0003800200 */
.L_x_40139:
        /* <DEDUP_REMOVED lines=19> */
.L_x_40146:
        /* <DEDUP_REMOVED lines=12> */
.L_x_40148:
[----:B------:R-:W-:Y:S05]  /*43590*/  BSYNC.RECONVERGENT B1 ;  /* 0x0000000000017941 */ /* 0x000fea0003800200 */
.L_x_40147:
        /* <DEDUP_REMOVED lines=62> */
.L_x_40145:
[----:B------:R-:W-:Y:S05]  /*43980*/  BSYNC.RECONVERGENT B0 ;  /* 0x0000000000007941 */ /* 0x000fea0003800200 */
.L_x_40144:
        /* <DEDUP_REMOVED lines=19> */
.L_x_40151:
        /* <DEDUP_REMOVED lines=12> */
.L_x_40153:
[----:B------:R-:W-:Y:S05]  /*43b80*/  BSYNC.RECONVERGENT B1 ;  /* 0x0000000000017941 */ /* 0x000fea0003800200 */
.L_x_40152:
        /* <DEDUP_REMOVED lines=62> */
.L_x_40150:
[----:B------:R-:W-:Y:S05]  /*43f70*/  BSYNC.RECONVERGENT B0 ;  /* 0x0000000000007941 */ /* 0x000fea0003800200 */
.L_x_40149:
        /* <DEDUP_REMOVED lines=17> */
.L_x_40156:
        /* <DEDUP_REMOVED lines=12> */
.L_x_40158:
[----:B------:R-:W-:Y:S05]  /*44150*/  BSYNC.RECONVERGENT B1 ;  /* 0x0000000000017941 */ /* 0x000fea0003800200 */
.L_x_40157:
        /* <DEDUP_REMOVED lines=62> */
.L_x_40155:
[----:B------:R-:W-:Y:S05]  /*44540*/  BSYNC.RECONVERGENT B0 ;  /* 0x0000000000007941 */ /* 0x000fea0003800200 */
.L_x_40154:
        /* <DEDUP_REMOVED lines=17> */
.L_x_40161:
        /* <DEDUP_REMOVED lines=12> */
.L_x_40163:
[----:B------:R-:W-:Y:S05]  /*44720*/  BSYNC.RECONVERGENT B1 ;  /* 0x0000000000017941 */ /* 0x000fea0003800200 */
.L_x_40162:
        /* <DEDUP_REMOVED lines=62> */
.L_x_40160:
[----:B------:R-:W-:Y:S05]  /*44b10*/  BSYNC.RECONVERGENT B0 ;  /* 0x0000000000007941 */ /* 0x000fea0003800200 */
.L_x_40159:
        /* <DEDUP_REMOVED lines=17> */
.L_x_40166:
        /* <DEDUP_REMOVED lines=12> */
.L_x_40168:
[----:B------:R-:W-:Y:S05]  /*44cf0*/  BSYNC.RECONVERGENT B1 ;  /* 0x0000000000017941 */ /* 0x000fea0003800200 */
.L_x_40167:
        /* <DEDUP_REMOVED lines=62> */
.L_x_40165:
[----:B------:R-:W-:Y:S05]  /*450e0*/  BSYNC.RECONVERGENT B0 ;  /* 0x0000000000007941 */ /* 0x000fea0003800200 */
.L_x_40164:
        /* <DEDUP_REMOVED lines=42> */
.L_x_40128:
        /* <DEDUP_REMOVED lines=42> */
.L_x_40169:
        /* <DEDUP_REMOVED lines=27> */
.L_x_40173:
        /* <DEDUP_REMOVED lines=12> */
.L_x_40175:
[----:B------:R-:W-:Y:S05]  /*458a0*/  BSYNC.RECONVERGENT B1 ;  /* 0x0000000000017941 */ /* 0x000fea0003800200 */
.L_x_40174:
        /* <DEDUP_REMOVED lines=62> */
.L_x_40172:
[----:B------:R-:W-:Y:S05]  /*45c90*/  BSYNC.RECONVERGENT B0 ;  /* 0x0000000000007941 */ /* 0x000fea0003800200 */
.L_x_40171:
        /* <DEDUP_REMOVED lines=20> */
.L_x_40178:
        /* <DEDUP_REMOVED lines=12> */
.L_x_40180:
[----:B------:R-:W-:Y:S05]  /*45ea0*/  BSYNC.RECONVERGENT B1 ;  /* 0x0000000000017941 */ /* 0x000fea0003800200 */
.L_x_40179:
        /* <DEDUP_REMOVED lines=62> */
.L_x_40177:
[----:B------:R-:W-:Y:S05]  /*46290*/  BSYNC.RECONVERGENT B0 ;  /* 0x0000000000007941 */ /* 0x000fea0003800200 */
.L_x_40176:
        /* <DEDUP_REMOVED lines=23> */
.L_x_40183:
        /* <DEDUP_REMOVED lines=12> */
.L_x_40185:
[----:B------:R-:W-:Y:S05]  /*464d0*/  BSYNC.RECONVERGENT B1 ;  /* 0x0000000000017941 */ /* 0x000fea0003800200 */
.L_x_40184:
        /* <DEDUP_REMOVED lines=62> */
.L_x_40182:
[----:B------:R-:W-:Y:S05]  /*468c0*/  BSYNC.RECONVERGENT B0 ;  /* 0x0000000000007941 */ /* 0x000fea0003800200 */
.L_x_40181:
        /* <DEDUP_REMOVED lines=20> */
.L_x_40188:
        /* <DEDUP_REMOVED lines=12> */
.L_x_40190:
[----:B------:R-:W-:Y:S05]  /*46ad0*/  BSYNC.RECONVERGENT B1 ;  /* 0x0000000000017941 */ /* 0x000fea0003800200 */
.L_x_40189:
        /* <DEDUP_REMOVED lines=62> */
.L_x_40187:
[----:B------:R-:W-:Y:S05]  /*46ec0*/  BSYNC.RECONVERGENT B0 ;  /* 0x0000000000007941 */ /* 0x000fea0003800200 */
.L_x_40186:
        /* <DEDUP_REMOVED lines=23> */
.L_x_40193:
        /* <DEDUP_REMOVED lines=12> */
.L_x_40195:
[----:B------:R-:W-:Y:S05]  /*47100*/  BSYNC.RECONVERGENT B1 ;  /* 0x0000000000017941 */ /* 0x000fea0003800200 */
.L_x_40194:
        /* <DEDUP_REMOVED lines=62> */
.L_x_40192:
[----:B------:R-:W-:Y:S05]  /*474f0*/  BSYNC.RECONVERGENT B0 ;  /* 0x0000000000007941 */ /* 0x000fea0003800200 */
.L_x_40191:
        /* <DEDUP_REMOVED lines=20> */
.L_x_40198:
        /* <DEDUP_REMOVED lines=12> */
.L_x_40200:
[----:B------:R-:W-:Y:S05]  /*47700*/  BSYNC.RECONVERGENT B1 ;  /* 0x0000000000017941 */ /* 0x000fea0003800200 */
.L_x_40199:
        /* <DEDUP_REMOVED lines=62> */
.L_x_40197:
[----:B------:R-:W-:Y:S05]  /*47af0*/  BSYNC.RECONVERGENT B0 ;  /* 0x0000000000007941 */ /* 0x000fea0003800200 */
.L_x_40196:
        /* <DEDUP_REMOVED lines=23> */
.L_x_40203:
        /* <DEDUP_REMOVED lines=12> */
.L_x_40205:
[----:B------:R-:W-:Y:S05]  /*47d30*/  BSYNC.RECONVERGENT B1 ;  /* 0x0000000000017941 */ /* 0x000fea0003800200 */
.L_x_40204:
        /* <DEDUP_REMOVED lines=62> */
.L_x_40202:
[----:B------:R-:W-:Y:S05]  /*48120*/  BSYNC.RECONVERGENT B0 ;  /* 0x0000000000007941 */ /* 0x000fea0003800200 */
.L_x_40201:
        /* <DEDUP_REMOVED lines=20> */
.L_x_40208:
        /* <DEDUP_REMOVED lines=12> */
.L_x_40210:
[----:B------:R-:W-:Y:S05]  /*48330*/  BSYNC.RECONVERGENT B1 ;  /* 0x0000000000017941 */ /* 0x000fea0003800200 */
.L_x_40209:
        /* <DEDUP_REMOVED lines=62> */
.L_x_40207:
[----:B------:R-:W-:Y:S05]  /*48720*/  BSYNC.RECONVERGENT B0 ;  /* 0x0000000000007941 */ /* 0x000fea0003800200 */
.L_x_40206:
        /* <DEDUP_REMOVED lines=23> */
.L_x_40213:
        /* <DEDUP_REMOVED lines=12> */
.L_x_40215:
[----:B------:R-:W-:Y:S05]  /*48960*/  BSYNC.RECONVERGENT B1 ;  /* 0x0000000000017941 */ /* 0x000fea0003800200 */
.L_x_40214:
        /* <DEDUP_REMOVED lines=62> */
.L_x_40212:
[----:B------:R-:W-:Y:S05]  /*48d50*/  BSYNC.RECONVERGENT B0 ;  /* 0x0000000000007941 */ /* 0x000fea0003800200 */
.L_x_40211:
        /* <DEDUP_REMOVED lines=18> */
.L_x_40218:
        /* <DEDUP_REMOVED lines=12> */
.L_x_40220:
[----:B------:R-:W-:Y:S05]  /*48f40*/  BSYNC.RECONVERGENT B1 ;  /* 0x0000000000017941 */ /* 0x000fea0003800200 */
.L_x_40219:
        /* <DEDUP_REMOVED lines=62> */
.L_x_40217:
[----:B------:R-:W-:Y:S05]  /*49330*/  BSYNC.RECONVERGENT B0 ;  /* 0x0000000000007941 */ /* 0x000fea0003800200 */
.L_x_40216:
        /* <DEDUP_REMOVED lines=24> */
.L_x_40223:
        /* <DEDUP_REMOVED lines=12> */
.L_x_40225:
[----:B------:R-:W-:Y:S05]  /*49580*/  BSYNC.RECONVERGENT B1 ;  /* 0x0000000000017941 */ /* 0x000fea0003800200 */
.L_x_40224:
        /* <DEDUP_REMOVED lines=62> */
.L_x_40222:
[----:B------:R-:W-:Y:S05]  /*49970*/  BSYNC.RECONVERGENT B0 ;  /* 0x0000000000007941 */ /* 0x000fea0003800200 */
.L_x_40221:
        /* <DEDUP_REMOVED lines=18> */
.L_x_40228:
        /* <DEDUP_REMOVED lines=12> */
.L_x_40230:
[----:B------:R-:W-:Y:S05]  /*49b60*/  BSYNC.RECONVERGENT B1 ;  /* 0x0000000000017941 */ /* 0x000fea0003800200 */
.L_x_40229:
        /* <DEDUP_REMOVED lines=62> */
.L_x_40227:
[----:B------:R-:W-:Y:S05]  /*49f50*/  BSYNC.RECONVERGENT B0 ;  /* 0x0000000000007941 */ /* 0x000fea0003800200 */
.L_x_40226:
        /* <DEDUP_REMOVED lines=24> */
.L_x_40233:
        /* <DEDUP_REMOVED lines=12> */
.L_x_40235:
[----:B------:R-:W-:Y:S05]  /*4a1a0*/  BSYNC.RECONVERGENT B1 ;  /* 0x0000000000017941 */ /* 0x000fea0003800200 */
.L_x_40234:
        /* <DEDUP_REMOVED lines=62> */
.L_x_40232:
[----:B------:R-:W-:Y:S05]  /*4a590*/  BSYNC.RECONVERGENT B0 ;  /* 0x0000000000007941 */ /* 0x000fea0003800200 */
.L_x_40231:
        /* <DEDUP_REMOVED lines=18> */
.L_x_40238:
        /* <DEDUP_REMOVED lines=12> */
.L_x_40240:
[----:B------:R-:W-:Y:S05]  /*4a780*/  BSYNC.RECONVERGENT B1 ;  /* 0x0000000000017941 */ /* 0x000fea0003800200 */
.L_x_40239:
        /* <DEDUP_REMOVED lines=62> */
.L_x_40237:
[----:B------:R-:W-:Y:S05]  /*4ab70*/  BSYNC.RECONVERGENT B0 ;  /* 0x0000000000007941 */ /* 0x000fea0003800200 */
.L_x_40236:
        /* <DEDUP_REMOVED lines=24> */
.L_x_40243:
        /* <DEDUP_REMOVED lines=12> */
.L_x_40245:
[----:B------:R-:W-:Y:S05]  /*4adc0*/  BSYNC.RECONVERGENT B1 ;  /* 0x0000000000017941 */ /* 0x000fea0003800200 */
.L_x_40244:
        /* <DEDUP_REMOVED lines=62> */
.L_x_40242:
[----:B------:R-:W-:Y:S05]  /*4b1b0*/  BSYNC.RECONVERGENT B0 ;  /* 0x0000000000007941 */ /* 0x000fea0003800200 */
.L_x_40241:
        /* <DEDUP_REMOVED lines=18> */
.L_x_40248:
        /* <DEDUP_REMOVED lines=15> */
.L_x_40250:
[----:B------:R-:W-:Y:S05]  /*4b3d0*/  BSYNC.RECONVERGENT B1 ;  /* 0x0000000000017941 */ /* 0x000fea0003800200 */
.L_x_40249:
        /* <DEDUP_REMOVED lines=62> */
.L_x_40247:
[----:B------:R-:W-:Y:S05]  /*4b7c0*/  BSYNC.RECONVERGENT B0 ;  /* 0x0000000000007941 */ /* 0x000fea0003800200 */
.L_x_40246:
        /* <DEDUP_REMOVED lines=12> */
.L_x_40170:
        /* <DEDUP_REMOVED lines=16> */
.L_x_40254:
        /* <DEDUP_REMOVED lines=12> */
.L_x_40256:
[----:B------:R-:W-:Y:S05]  /*4ba50*/  BSYNC.RECONVERGENT B1 ;  /* 0x0000000000017941 */ /* 0x000fea0003800200 */
.L_x_40255:
        /* <DEDUP_REMOVED lines=62> */
.L_x_40253:
[----:B------:R-:W-:Y:S05]  /*4be40*/  BSYNC.RECONVERGENT B0 ;  /* 0x0000000000007941 */ /* 0x000fea0003800200 */
.L_x_40252:
[----:B------:R-:W-:Y:S01]  /*4be50*/  I2FP.F32.U32 R21, R22 ;  /* 0x0000001600157245 */ /* 0x000fe20000201000 */
[----:B------:R-:W-:Y:S01]  /*4be60*/  BSSY.RECONVERGENT B0, `(.L_x_40257) ;  /* 0x000005d000007945 */ /* 0x000fe20003800200 */
[----:B------:R-:W-:Y:S01]  /*4be70*/  ISETP.NE.AND P2, PT, R24, 0x1, PT ;  /* 0x000000011800780c */ /* 0x000fe20003f45270 */
[----:B-----5:R-:W-:Y:S01]  /*4be80*/  HADD2.F32 R22, -RZ, R16.H0_H0 ;  /* 0x20000010ff167230 */ /* 0x020fe20000004100 */
        /* <DEDUP_REMOVED lines=15> */
.L_x_40259:
        /* <DEDUP_REMOVED lines=12> */
.L_x_40261:
[----:B------:R-:W-:Y:S05]  /*4c040*/  BSYNC.RECONVERGENT B1 ;  /* 0x0000000000017941 */ /* 0x000fea0003800200 */
.L_x_40260:
        /* <DEDUP_REMOVED lines=62> */
.L_x_40258:
[----:B------:R-:W-:Y:S05]  /*4c430*/  BSYNC.RECONVERGENT B0 ;  /* 0x0000000000007941 */ /* 0x000fea0003800200 */
.L_x_40257:
        /* <DEDUP_REMOVED lines=19> */
.L_x_40264:
        /* <DEDUP_REMOVED lines=12> */
.L_x_40266:
[----:B------:R-:W-:Y:S05]  /*4c630*/  BSYNC.RECONVERGENT B1 ;  /* 0x0000000000017941 */ /* 0x000fea0003800200 */
.L_x_40265:
        /* <DEDUP_REMOVED lines=62> */
.L_x_40263:
[----:B------:R-:W-:Y:S05]  /*4ca20*/  BSYNC.RECONVERGENT B0 ;  /* 0x0000000000007941 */ /* 0x000fea0003800200 */
.L_x_40262:
        /* <DEDUP_REMOVED lines=19> */
.L_x_40269:
        /* <DEDUP_REMOVED lines=12> */
.L_x_40271:
[----:B------:R-:W-:Y:S05]  /*4cc20*/  BSYNC.RECONVERGENT B1 ;  /* 0x0000000000017941 */ /* 0x000fea0003800200 */
.L_x_40270:
        /* <DEDUP_REMOVED lines=62> */
.L_x_40268:
[----:B------:R-:W-:Y:S05]  /*4d010*/  BSYNC.RECONVERGENT B0 ;  /* 0x0000000000007941 */ /* 0x000fea0003800200 */
.L_x_40267:
        /* <DEDUP_REMOVED lines=19> */
.L_x_40274:
        /* <DEDUP_REMOVED lines=12> */
.L_x_40276:
[----:B------:R-:W-:Y:S05]  /*4d210*/  BSYNC.RECONVERGENT B1 ;  /* 0x0000000000017941 */ /* 0x000fea0003800200 */
.L_x_40275:
        /* <DEDUP_REMOVED lines=62> */
.L_x_40273:
[----:B------:R-:W-:Y:S05]  /*4d600*/  BSYNC.RECONVERGENT B0 ;  /* 0x0000000000007941 */ /* 0x000fea0003800200 */
.L_x_40272:
        /* <DEDUP_REMOVED lines=17> */
.L_x_40279:
        /* <DEDUP_REMOVED lines=12> */
.L_x_40281:
[----:B------:R-:W-:Y:S05]  /*4d7e0*/  BSYNC.RECONVERGENT B1 ;  /* 0x0000000000017941 */ /* 0x000fea0003800200 */
.L_x_40280:
        /* <DEDUP_REMOVED lines=62> */
.L_x_40278:
[----:B------:R-:W-:Y:S05]  /*4dbd0*/  BSYNC.RECONVERGENT B0 ;  /* 0x0000000000007941 */ /* 0x000fea0003800200 */
.L_x_40277:
        /* <DEDUP_REMOVED lines=17> */
.L_x_40284:
        /* <DEDUP_REMOVED lines=12> */
.L_x_40286:
[----:B------:R-:W-:Y:S05]  /*4ddb0*/  BSYNC.RECONVERGENT B1 ;  /* 0x0000000000017941 */ /* 0x000fea0003800200 */
.L_x_40285:
        /* <DEDUP_REMOVED lines=62> */
.L_x_40283:
[----:B------:R-:W-:Y:S05]  /*4e1a0*/  BSYNC.RECONVERGENT B0 ;  /* 0x0000000000007941 */ /* 0x000fea0003800200 */
.L_x_40282:
        /* <DEDUP_REMOVED lines=17> */
.L_x_40289:
        /* <DEDUP_REMOVED lines=12> */
.L_x_40291:
[----:B------:R-:W-:Y:S05]  /*4e380*/  BSYNC.RECONVERGENT B1 ;  /* 0x0000000000017941 */ /* 0x000fea0003800200 */
.L_x_40290:
        /* <DEDUP_REMOVED lines=62> */
.L_x_40288:
[----:B------:R-:W-:Y:S05]  /*4e770*/  BSYNC.RECONVERGENT B0 ;  /* 0x0000000000007941 */ /* 0x000fea0003800200 */
.L_x_40287:
        /* <DEDUP_REMOVED lines=11> */
[----:B------:R-:W-:Y:S01]  /*4e830*/  FMUL.FTZ R17, R17, R219 ;  /* 0x000000db11117220 */ /* 0x000fe20000410000 */
        /* <DEDUP_REMOVED lines=30> */
.L_x_40251:
        /* <DEDUP_REMOVED lines=42> */
.L_x_40292:
        /* <DEDUP_REMOVED lines=27> */
.L_x_40296:
        /* <DEDUP_REMOVED lines=12> */
.L_x_40298:
[----:B------:R-:W-:Y:S05]  /*4ef30*/  BSYNC.RECONVERGENT B1 ;  /* 0x0000000000017941 */ /* 0x000fea0003800200 */
.L_x_40297:
        /* <DEDUP_REMOVED lines=62> */
.L_x_40295:
[----:B------:R-:W-:Y:S05]  /*4f320*/  BSYNC.RECONVERGENT B0 ;  /* 0x0000000000007941 */ /* 0x000fea0003800200 */
.L_x_40294:
        /* <DEDUP_REMOVED lines=20> */
.L_x_40301:
        /* <DEDUP_REMOVED lines=12> */
.L_x_40303:
[----:B------:R-:W-:Y:S05]  /*4f530*/  BSYNC.RECONVERGENT B1 ;  /* 0x0000000000017941 */ /* 0x000fea0003800200 */
.L_x_40302:
        /* <DEDUP_REMOVED lines=62> */
.L_x_40300:
[----:B------:R-:W-:Y:S05]  /*4f920*/  BSYNC.RECONVERGENT B0 ;  /* 0x0000000000007941 */ /* 0x000fea0003800200 */
.L_x_40299:
        /* <DEDUP_REMOVED lines=23> */
.L_x_40306:
        /* <DEDUP_REMOVED lines=12> */
.L_x_40308:
[----:B------:R-:W-:Y:S05]  /*4fb60*/  BSYNC.RECONVERGENT B1 ;  /* 0x0000000000017941 */ /* 0x000fea0003800200 */
.L_x_40307:
        /* <DEDUP_REMOVED lines=62> */
.L_x_40305:
[----:B------:R-:W-:Y:S05]  /*4ff50*/  BSYNC.RECONVERGENT B0 ;  /* 0x0000000000007941 */ /* 0x000fea0003800200 */
.L_x_40304:
        /* <DEDUP_REMOVED lines=20> */
.L_x_40311:
        /* <DEDUP_REMOVED lines=12> */
.L_x_40313:
[----:B------:R-:W-:Y:S05]  /*50160*/  BSYNC.RECONVERGENT B1 ;  /* 0x0000000000017941 */ /* 0x000fea0003800200 */
.L_x_40312:
        /* <DEDUP_REMOVED lines=62> */
.L_x_40310:
[----:B------:R-:W-:Y:S05]  /*50550*/  BSYNC.RECONVERGENT B0 ;  /* 0x0000000000007941 */ /* 0x000fea0003800200 */
.L_x_40309:
        /* <DEDUP_REMOVED lines=23> */
.L_x_40316:
        /* <DEDUP_REMOVED lines=12> */
.L_x_40318:
[----:B------:R-:W-:Y:S05]  /*50790*/  BSYNC.RECONVERGENT B1 ;  /* 0x0000000000017941 */ /* 0x000fea0003800200 */
.L_x_40317:
        /* <DEDUP_REMOVED lines=62> */
.L_x_40315:
[----:B------:R-:W-:Y:S05]  /*50b80*/  BSYNC.RECONVERGENT B0 ;  /* 0x0000000000007941 */ /* 0x000fea0003800200 */
.L_x_40314:
        /* <DEDUP_REMOVED lines=20> */
.L_x_40321:
        /* <DEDUP_REMOVED lines=12> */
.L_x_40323:
[----:B------:R-:W-:Y:S05]  /*50d90*/  BSYNC.RECONVERGENT B1 ;  /* 0x0000000000017941 */ /* 0x000fea0003800200 */
.L_x_40322:
        /* <DEDUP_REMOVED lines=62> */
.L_x_40320:
[----:B------:R-:W-:Y:S05]  /*51180*/  BSYNC.RECONVERGENT B0 ;  /* 0x0000000000007941 */ /* 0x000fea0003800200 */
.L_x_40319:
        /* <DEDUP_REMOVED lines=23> */
.L_x_40326:
        /* <DEDUP_REMOVED lines=12> */
.L_x_40328:
[----:B------:R-:W-:Y:S05]  /*513c0*/  BSYNC.RECONVERGENT B1 ;  /* 0x0000000000017941 */ /* 0x000fea0003800200 */
.L_x_40327:
        /* <DEDUP_REMOVED lines=62> */
.L_x_40325:
[----:B------:R-:W-:Y:S05]  /*517b0*/  BSYNC.RECONVERGENT B0 ;  /* 0x0000000000007941 */ /* 0x000fea0003800200 */
.L_x_40324:
        /* <DEDUP_REMOVED lines=20> */
.L_x_40331:
        /* <DEDUP_REMOVED lines=12> */
.L_x_40333:
[----:B------:R-:W-:Y:S05]  /*519c0*/  BSYNC.RECONVERGENT B1 ;  /* 0x0000000000017941 */ /* 0x000fea0003800200 */
.L_x_40332:
        /* <DEDUP_REMOVED lines=62> */
.L_x_40330:
[----:B------:R-:W-:Y:S05]  /*51db0*/  BSYNC.RECONVERGENT B0 ;  /* 0x0000000000007941 */ /* 0x000fea0003800200 */
.L_x_40329:
        /* <DEDUP_REMOVED lines=23> */
.L_x_40336:
        /* <DEDUP_REMOVED lines=12> */
.L_x_40338:
[----:B------:R-:W-:Y:S05]  /*51ff0*/  BSYNC.RECONVERGENT B1 ;  /* 0x0000000000017941 */ /* 0x000fea0003800200 */
.L_x_40337:
        /* <DEDUP_REMOVED lines=62> */
.L_x_40335:
[----:B------:R-:W-:Y:S05]  /*523e0*/  BSYNC.RECONVERGENT B0 ;  /* 0x0000000000007941 */ /* 0x000fea0003800200 */
.L_x_40334:
        /* <DEDUP_REMOVED lines=18> */
.L_x_40341:
        /* <DEDUP_REMOVED lines=12> */
.L_x_40343:
[----:B------:R-:W-:Y:S05]  /*525d0*/  BSYNC.RECONVERGENT B1 ;  /* 0x0000000000017941 */ /* 0x000fea0003800200 */
.L_x_40342:
        /* <DEDUP_REMOVED lines=62> */
.L_x_40340:
[----:B------:R-:W-:Y:S05]  /*529c0*/  BSYNC.RECONVERGENT B0 ;  /* 0x0000000000007941 */ /* 0x000fea0003800200 */
.L_x_40339:
        /* <DEDUP_REMOVED lines=24> */
.L_x_40346:
        /* <DEDUP_REMOVED lines=12> */
.L_x_40348:
[----:B------:R-:W-:Y:S05]  /*52c10*/  BSYNC.RECONVERGENT B1 ;  /* 0x0000000000017941 */ /* 0x000fea0003800200 */
.L_x_40347:
        /* <DEDUP_REMOVED lines=62> */
.L_x_40345:
[----:B------:R-:W-:Y:S05]  /*53000*/  BSYNC.RECONVERGENT B0 ;  /* 0x0000000000007941 */ /* 0x000fea0003800200 */
.L_x_40344:
[----:B------:R-:W-:Y:S01]  /*53010*/  ISETP.NE.AND P4, PT, R196, 0x1, PT ;  /* 0x00000001c400780c */ /* 0x000fe20003f85270 */
[----:B------:R-:W-:Y:S01]  /*53020*/  HADD2.F32 R15, -RZ, R18.H1_H1 ;  /* 0x30000012ff0f7230 */ /* 0x000fe20000004100 */
[----:B------:R-:W-:Y:S01]  /*53030*/  I2FP.F32.U32 R14, R17 ;  /* 0x00000011000e7245 */ /* 0x000fe20000201000 */
[----:B------:R-:W-:Y:S01]  /*53040*/  BSSY.RECONVERGENT B0, `(.L_x_40349) ;  /* 0x000005a000007945 */ /* 0x000fe20003800200 */
[----:B------:R-:W-:-:S03]  /*53050*/  HFMA2 R18, -RZ, RZ, 0, 1.1920928955078125e-07 ;  /* 0x00000002ff127431 */ /* 0x000fc600000001ff */
        /* <DEDUP_REMOVED lines=13> */
.L_x_40351:
        /* <DEDUP_REMOVED lines=12> */
.L_x_40353:
[----:B------:R-:W-:Y:S05]  /*531f0*/  BSYNC.RECONVERGENT B1 ;  /* 0x0000000000017941 */ /* 0x000fea0003800200 */
.L_x_40352:
        /* <DEDUP_REMOVED lines=62> */
.L_x_40350:
[----:B------:R-:W-:Y:S05]  /*535e0*/  BSYNC.RECONVERGENT B0 ;  /* 0x0000000000007941 */ /* 0x000fea0003800200 */
.L_x_40349:
        /* <DEDUP_REMOVED lines=24> */
.L_x_40356:
        /* <DEDUP_REMOVED lines=12> */
.L_x_40358:
[----:B------:R-:W-:Y:S05]  /*53830*/  BSYNC.RECONVERGENT B1 ;  /* 0x0000000000017941 */ /* 0x000fea0003800200 */
.L_x_40357:
        /* <DEDUP_REMOVED lines=62> */
.L_x_40355:
[----:B------:R-:W-:Y:S05]  /*53c20*/  BSYNC.RECONVERGENT B0 ;  /* 0x0000000000007941 */ /* 0x000fea0003800200 */
.L_x_40354:
        /* <DEDUP_REMOVED lines=18> */
.L_x_40361:
        /* <DEDUP_REMOVED lines=12> */
.L_x_40363:
[----:B------:R-:W-:Y:S05]  /*53e10*/  BSYNC.RECONVERGENT B1 ;  /* 0x0000000000017941 */ /* 0x000fea0003800200 */
.L_x_40362:
        /* <DEDUP_REMOVED lines=62> */
.L_x_40360:
[----:B------:R-:W-:Y:S05]  /*54200*/  BSYNC.RECONVERGENT B0 ;  /* 0x0000000000007941 */ /* 0x000fea0003800200 */
.L_x_40359:
[----:B------:R-:W-:Y:S01]  /*54210*/  I2FP.F32.U32 R18, R18 ;  /* 0x0000001200127245 */ /* 0x000fe20000201000 */
[----:B------:R-:W-:Y:S01]  /*54220*/  HADD2.F32 R196, -RZ, R99.H0_H0 ;  /* 0x20000063ffc47230 */ /* 0x000fe20000004100 */
        /* <DEDUP_REMOVED lines=22> */
.L_x_40366:
        /* <DEDUP_REMOVED lines=12> */
.L_x_40368:
[----:B------:R-:W-:Y:S05]  /*54450*/  BSYNC.RECONVERGENT B1 ;  /* 0x0000000000017941 */ /* 0x000fea0003800200 */
.L_x_40367:
        /* <DEDUP_REMOVED lines=62> */
.L_x_40365:
[----:B------:R-:W-:Y:S05]  /*54840*/  BSYNC.RECONVERGENT B0 ;  /* 0x0000000000007941 */ /* 0x000fea0003800200 */
.L_x_40364:
        /* <DEDUP_REMOVED lines=18> */
.L_x_40371:
        /* <DEDUP_REMOVED lines=15> */
.L_x_40373:
[----:B------:R-:W-:Y:S05]  /*54a60*/  BSYNC.RECONVERGENT B1 ;  /* 0x0000000000017941 */ /* 0x000fea0003800200 */
.L_x_40372:
        /* <DEDUP_REMOVED lines=62> */
.L_x_40370:
[----:B------:R-:W-:Y:S05]  /*54e50*/  BSYNC.RECONVERGENT B0 ;  /* 0x0000000000007941 */ /* 0x000fea0003800200 */
.L_x_40369:
        /* <DEDUP_REMOVED lines=12> */
.L_x_40293:
        /* <DEDUP_REMOVED lines=16> */
.L_x_40377:
        /* <DEDUP_REMOVED lines=12> */
.L_x_40379:
[----:B------:R-:W-:Y:S05]  /*550e0*/  BSYNC.RECONVERGENT B1 ;  /* 0x0000000000017941 */ /* 0x000fea0003800200 */
.L_x_40378:
        /* <DEDUP_REMOVED lines=62> */
.L_x_40376:
[----:B------:R-:W-:Y:S05]  /*554d0*/  BSYNC.RECONVERGENT B0 ;  /* 0x0000000000007941 */ /* 0x000fea0003800200 */
.L_x_40375:
        /* <DEDUP_REMOVED lines=19> */
.L_x_40382:
        /* <DEDUP_REMOVED lines=12> */
.L_x_40384:
[----:B------:R-:W-:Y:S05]  /*556d0*/  BSYNC.RECONVERGENT B1 ;  /* 0x0000000000017941 */ /* 0x000fea0003800200 */
.L_x_40383:
        /* <DEDUP_REMOVED lines=62> */
.L_x_40381:
[----:B------:R-:W-:Y:S05]  /*55ac0*/  BSYNC.RECONVERGENT B0 ;  /* 0x0000000000007941 */ /* 0x000fea0003800200 */
.L_x_40380:
        /* <DEDUP_REMOVED lines=19> */
.L_x_40387:
        /* <DEDUP_REMOVED lines=12> */
.L_x_40389:
[----:B------:R-:W-:Y:S05]  /*55cc0*/  BSYNC.RECONVERGENT B1 ;  /* 0x0000000000017941 */ /* 0x000fea0003800200 */
.L_x_40388:
        /* <DEDUP_REMOVED lines=62> */
.L_x_40386:
[----:B------:R-:W-:Y:S05]  /*560b0*/  BSYNC.RECONVERGENT B0 ;  /* 0x0000000000007941 */ /* 0x000fea0003800200 */
.L_x_40385:
        /* <DEDUP_REMOVED lines=19> */
.L_x_40392:
        /* <DEDUP_REMOVED lines=12> */
.L_x_40394:
[----:B------:R-:W-:Y:S05]  /*562b0*/  BSYNC.RECONVERGENT B1 ;  /* 0x0000000000017941 */ /* 0x000fea0003800200 */
.L_x_40393:
        /* <DEDUP_REMOVED lines=62> */
.L_x_40391:
[----:B------:R-:W-:Y:S05]  /*566a0*/  BSYNC.RECONVERGENT B0 ;  /* 0x0000000000007941 */ /* 0x000fea0003800200 */
.L_x_40390:
        /* <DEDUP_REMOVED lines=19> */
.L_x_40397:
        /* <DEDUP_REMOVED lines=12> */
.L_x_40399:
[----:B------:R-:W-:Y:S05]  /*568a0*/  BSYNC.RECONVERGENT B1 ;  /* 0x0000000000017941 */ /* 0x000fea0003800200 */
.L_x_40398:
        /* <DEDUP_REMOVED lines=62> */
.L_x_40396:
[----:B------:R-:W-:Y:S05]  /*56c90*/  BSYNC.RECONVERGENT B0 ;  /* 0x0000000000007941 */ /* 0x000fea0003800200 */
.L_x_40395:
        /* <DEDUP_REMOVED lines=17> */
.L_x_40402:
        /* <DEDUP_REMOVED lines=12> */
.L_x_40404:
[----:B------:R-:W-:Y:S05]  /*56e70*/  BSYNC.RECONVERGENT B1 ;  /* 0x0000000000017941 */ /* 0x000fea0003800200 */
.L_x_40403:
        /* <DEDUP_REMOVED lines=62> */
.L_x_40401:
[----:B------:R-:W-:Y:S05]  /*57260*/  BSYNC.RECONVERGENT B0 ;  /* 0x0000000000007941 */ /* 0x000fea0003800200 */
.L_x_40400:
[----:B------:R-:W-:Y:S01]  /*57270*/  ISETP.NE.AND P4, PT, R23, 0x1, PT ;  /* 0x000000011700780c */ /* 0x000fe20003f85270 */
[----:B------:R-:W-:Y:S01]  /*57280*/  BSSY.RECONVERGENT B0, `(.L_x_40405) ;  /* 0x000005b000007945 */ /* 0x000fe20003800200 */
[----:B------:R-:W-:Y:S01]  /*57290*/  I2FP.F32.U32 R22, R197 ;  /* 0x000000c500167245 */ /* 0x000fe20000201000 */
[----:B------:R-:W-:Y:S02]  /*572a0*/  HADD2.F32 R18, -RZ, R18.H1_H1 ;  /* 0x30000012ff127230 */ /* 0x000fe40000004100 */
        /* <DEDUP_REMOVED lines=13> */
.L_x_40407:
        /* <DEDUP_REMOVED lines=12> */
.L_x_40409:
[----:B------:R-:W-:Y:S05]  /*57440*/  BSYNC.RECONVERGENT B1 ;  /* 0x0000000000017941 */ /* 0x000fea0003800200 */
.L_x_40408:
        /* <DEDUP_REMOVED lines=62> */
.L_x_40406:
[----:B------:R-:W-:Y:S05]  /*57830*/  BSYNC.RECONVERGENT B0 ;  /* 0x0000000000007941 */ /* 0x000fea0003800200 */
.L_x_40405:
        /* <DEDUP_REMOVED lines=17> */
.L_x_40412:
        /* <DEDUP_REMOVED lines=12> */
.L_x_40414:
[----:B------:R-:W-:Y:S05]  /*57a10*/  BSYNC.RECONVERGENT B1 ;  /* 0x0000000000017941 */ /* 0x000fea0003800200 */
.L_x_40413:
        /* <DEDUP_REMOVED lines=60> */
[----:B------:R-:W-:Y:S02]  /*57de0*/  MOV R6, R196 ;  /* 0x000000c400067202 */ /* 0x000fe40000000f00 */
[----:B------:R-:W-:-:S07]  /*57df0*/  MOV R214, R22 ;  /* 0x0000001600d67202 */ /* 0x000fce0000000f00 */
.L_x_40411:
[----:B------:R-:W-:Y:S05]  /*57e00*/  BSYNC.RECONVERGENT B0 ;  /* 0x0000000000007941 */ /* 0x000fea0003800200 */
.L_x_40410:
[----:B------:R-:W-:Y:S01]  /*57e10*/  LOP3.LUT R8, R8, 0xffffff7f, RZ, 0xc0, !PT ;  /* 0xffffff7f08087812 */ /* 0x000fe200078ec0ff */
[----:B------:R-:W-:Y:S01]  /*57e20*/  FMUL.FTZ R16, R16, R219 ;  /* 0x000000db10107220 */ /* 0x000fe20000410000 */
[----:B------:R-:W-:Y:S01]  /*57e30*/  I2FP.F32.U32 R22, R23 ;  /* 0x0000001700167245 */ /* 0x000fe20000201000 */
[----:B------:R-:W-:Y:S01]  /*57e40*/  HADD2.F32 R196, -RZ, R19.H1_H1 ;  /* 0x30000013ffc47230 */ /* 0x000fe20000004100 */
[----:B------:R-:W-:Y:S01]  /*57e50*/  @P2 LOP3.LUT R8, R8, 0x80, RZ, 0xfc, !PT ;  /* 0x0000008008082812 */ /* 0x000fe200078efcff */
[-C--:B------:R-:W-:Y:S01]  /*57e60*/  FMUL.FTZ R19, R21, R219.reuse ;  /* 0x000000db15137220 */ /* 0x080fe20000410000 */
[-C--:B------:R-:W-:Y:S01]  /*57e70*/  FMUL.FTZ R197, R200, R219.reuse ;  /* 0x000000dbc8c57220 */ /* 0x080fe20000410000 */
        /* <DEDUP_REMOVED lines=35> */
.L_x_40374:
        /* <DEDUP_REMOVED lines=42> */
.L_x_40415:
        /* <DEDUP_REMOVED lines=27> */
.L_x_40419:
        /* <DEDUP_REMOVED lines=12> */
.L_x_40421:
[----:B------:R-:W-:Y:S05]  /*585c0*/  BSYNC.RECONVERGENT B1 ;  /* 0x0000000000017941 */ /* 0x000fea0003800200 */
.L_x_40420:
        /* <DEDUP_REMOVED lines=62> */
.L_x_40418:
[----:B------:R-:W-:Y:S05]  /*589b0*/  BSYNC.RECONVERGENT B0 ;  /* 0x0000000000007941 */ /* 0x000fea0003800200 */
.L_x_40417:
        /* <DEDUP_REMOVED lines=20> */
.L_x_40424:
        /* <DEDUP_REMOVED lines=12> */
.L_x_40426:
[----:B------:R-:W-:Y:S05]  /*58bc0*/  BSYNC.RECONVERGENT B1 ;  /* 0x0000000000017941 */ /* 0x000fea0003800200 */
.L_x_40425:
        /* <DEDUP_REMOVED lines=62> */
.L_x_40423:
[----:B------:R-:W-:Y:S05]  /*58fb0*/  BSYNC.RECONVERGENT B0 ;  /* 0x0000000000007941 */ /* 0x000fea0003800200 */
.L_x_40422:
        /* <DEDUP_REMOVED lines=11> */
[----:B-1----:R-:W-:Y:S01]  /*59070*/  FADD.FTZ R196, R11, R9 ;  /* 0x000000090bc47221 */ /* 0x002fe20000010000 */
        /* <DEDUP_REMOVED lines=11> */
.L_x_40429:
        /* <DEDUP_REMOVED lines=12> */
.L_x_40431:
[----:B------:R-:W-:Y:S05]  /*591f0*/  BSYNC.RECONVERGENT B1 ;  /* 0x0000000000017941 */ /* 0x000fea0003800200 */
.L_x_40430:
        /* <DEDUP_REMOVED lines=62> */
.L_x_40428:
[----:B------:R-:W-:Y:S05]  /*595e0*/  BSYNC.RECONVERGENT B0 ;  /* 0x0000000000007941 */ /* 0x000fea0003800200 */
.L_x_40427:
        /* <DEDUP_REMOVED lines=20> */
.L_x_40434:
        /* <DEDUP_REMOVED lines=12> */
.L_x_40436:
[----:B------:R-:W-:Y:S05]  /*597f0*/  BSYNC.RECONVERGENT B1 ;  /* 0x0000000000017941 */ /* 0x000fea0003800200 */
.L_x_40435:
        /* <DEDUP_REMOVED lines=62> */
.L_x_40433:
[----:B------:R-:W-:Y:S05]  /*59be0*/  BSYNC.RECONVERGENT B0 ;  /* 0x0000000000007941 */ /* 0x000fea0003800200 */
.L_x_40432:
        /* <DEDUP_REMOVED lines=23> */
.L_x_40439:
        /* <DEDUP_REMOVED lines=12> */
.L_x_40441:
[----:B------:R-:W-:Y:S05]  /*59e20*/  BSYNC.RECONVERGENT B1 ;  /* 0x0000000000017941 */ /* 0x000fea0003800200 */
.L_x_40440:
        /* <DEDUP_REMOVED lines=62> */
.L_x_40438:
[----:B------:R-:W-:Y:S05]  /*5a210*/  BSYNC.RECONVERGENT B0 ;  /* 0x0000000000007941 */ /* 0x000fea0003800200 */
.L_x_40437:
        /* <DEDUP_REMOVED lines=20> */
.L_x_40444:
        /* <DEDUP_REMOVED lines=12> */
.L_x_40446:
[----:B------:R-:W-:Y:S05]  /*5a420*/  BSYNC.RECONVERGENT B1 ;  /* 0x0000000000017941 */ /* 0x000fea0003800200 */
.L_x_40445:
        /* <DEDUP_REMOVED lines=62> */
.L_x_40443:
[----:B------:R-:W-:Y:S05]  /*5a810*/  BSYNC.RECONVERGENT B0 ;  /* 0x0000000000007941 */ /* 0x000fea0003800200 */
.L_x_40442:
[----:B------:R-:W-:Y:S01]  /*5a820*/  I2FP.F32.U32 R13, R15 ;  /* 0x0000000f000d7245 */ /* 0x000fe20000201000 */
[----:B------:R-:W-:Y:S01]  /*5a830*/  BSSY.RECONVERGENT B0, `(.L_x_40447) ;  /* 0x0000061000007945 */ /* 0x000fe20003800200 */
[----:B------:R-:W-:Y:S02]  /*5a840*/  ISETP.NE.AND P3, PT, R12, 0x1, PT ;  /* 0x000000010c00780c */ /* 0x000fe40003f65270 */
        /* <DEDUP_REMOVED lines=20> */
.L_x_40449:
        /* <DEDUP_REMOVED lines=12> */
.L_x_40451:
[----:B------:R-:W-:Y:S05]  /*5aa50*/  BSYNC.RECONVERGENT B1 ;  /* 0x0000000000017941 */ /* 0x000fea0003800200 */
.L_x_40450:
        /* <DEDUP_REMOVED lines=57> */
[----:B------:R-:W-:Y:S01]  /*5adf0*/  IMAD.MOV.U32 R13, RZ, RZ, RZ ;  /* 0x000000ffff0d7224 */ /* 0x000fe200078e00ff */
[----:B------:R-:W-:Y:S01]  /*5ae00*/  MOV R6, R14 ;  /* 0x0000000e00067202 */ /* 0x000fe20000000f00 */
[----:B------:R-:W-:Y:S01]  /*5ae10*/  IMAD.MOV.U32 R14, RZ, RZ, R212 ;  /* 0x000000ffff0e7224 */ /* 0x000fe200078e00d4 */
[----:B------:R-:W-:Y:S02]  /*5ae20*/  LOP3.LUT R4, R220, UR4, R15, 0x96, !PT ;  /* 0x00000004dc047c12 */ /* 0x000fe4000f8e960f */
[----:B------:R-:W-:-:S07]  /*5ae30*/  MOV R212, R12 ;  /* 0x0000000c00d47202 */ /* 0x000fce0000000f00 */
.L_x_40448:
[----:B------:R-:W-:Y:S05]  /*5ae40*/  BSYNC.RECONVERGENT B0 ;  /* 0x0000000000007941 */ /* 0x000fea0003800200 */
.L_x_40447:
        /* <DEDUP_REMOVED lines=20> */
.L_x_40454:
        /* <DEDUP_REMOVED lines=12> */
.L_x_40456:
[----:B------:R-:W-:Y:S05]  /*5b050*/  BSYNC.RECONVERGENT B1 ;  /* 0x0000000000017941 */ /* 0x000fea0003800200 */
.L_x_40455:
        /* <DEDUP_REMOVED lines=62> */
.L_x_40453:
[----:B------:R-:W-:Y:S05]  /*5b440*/  BSYNC.RECONVERGENT B0 ;  /* 0x0000000000007941 */ /* 0x000fea0003800200 */
.L_x_40452:
        /* <DEDUP_REMOVED lines=23> */
.L_x_40459:
        /* <DEDUP_REMOVED lines=12> */
.L_x_40461:
[----:B------:R-:W-:Y:S05]  /*5b680*/  BSYNC.RECONVERGENT B1 ;  /* 0x0000000000017941 */ /* 0x000fea0003800200 */
.L_x_40460:
        /* <DEDUP_REMOVED lines=62> */
.L_x_40458:
[----:B------:R-:W-:Y:S05]  /*5ba70*/  BSYNC.RECONVERGENT B0 ;  /* 0x0000000000007941 */ /* 0x000fea0003800200 */
.L_x_40457:
        /* <DEDUP_REMOVED lines=18> */
.L_x_40464:
        /* <DEDUP_REMOVED lines=12> */
.L_x_40466:
[----:B------:R-:W-:Y:S05]  /*5bc60*/  BSYNC.RECONVERGENT B1 ;  /* 0x0000000000017941 */ /* 0x000fea0003800200 */
.L_x_40465:
        /* <DEDUP_REMOVED lines=60> */
[----:B------:R-:W-:Y:S02]  /*5c030*/  HFMA2 R201, -RZ, RZ, 0, 0 ;  /* 0x00000000ffc97431 */ /* 0x000fe400000001ff */
[----:B------:R-:W-:-:S07]  /*5c040*/  IMAD.MOV.U32 R212, RZ, RZ, R14 ;  /* 0x000000ffffd47224 */ /* 0x000fce00078e000e */
.L_x_40463:
[----:B------:R-:W-:Y:S05]  /*5c050*/  BSYNC.RECONVERGENT B0 ;  /* 0x0000000000007941 */ /* 0x000fea0003800200 */
.L_x_40462:
        /* <DEDUP_REMOVED lines=24> */
.L_x_40469:
        /* <DEDUP_REMOVED lines=12> */
.L_x_40471:
[----:B------:R-:W-:Y:S05]  /*5c2a0*/  BSYNC.RECONVERGENT B1 ;  /* 0x0000000000017941 */ /* 0x000fea0003800200 */
.L_x_40470:
        /* <DEDUP_REMOVED lines=59> */
[----:B------:R-:W-:Y:S01]  /*5c660*/  IMAD.MOV.U32 R14, RZ, RZ, RZ ;  /* 0x000000ffff0e7224 */ /* 0x000fe200078e00ff */
[----:B------:R-:W-:Y:S02]  /*5c670*/  LOP3.LUT R4, R222, UR4, R221, 0x96, !PT ;  /* 0x00000004de047c12 */ /* 0x000fe4000f8e96dd */
[----:B------:R-:W-:-:S07]  /*5c680*/  MOV R6, R220 ;  /* 0x000000dc00067202 */ /* 0x000fce0000000f00 */
.L_x_40468:
[----:B------:R-:W-:Y:S05]  /*5c690*/  BSYNC.RECONVERGENT B0 ;  /* 0x0000000000007941 */ /* 0x000fea0003800200 */
.L_x_40467:
        /* <DEDUP_REMOVED lines=18> */
.L_x_40474:
        /* <DEDUP_REMOVED lines=12> */
.L_x_40476:
[----:B------:R-:W-:Y:S05]  /*5c880*/  BSYNC.RECONVERGENT B1 ;  /* 0x0000000000017941 */ /* 0x000fea0003800200 */
.L_x_40475:
        /* <DEDUP_REMOVED lines=62> */
.L_x_40473:
[----:B------:R-:W-:Y:S05]  /*5cc70*/  BSYNC.RECONVERGENT B0 ;  /* 0x0000000000007941 */ /* 0x000fea0003800200 */
.L_x_40472:
        /* <DEDUP_REMOVED lines=23> */
.L_x_40479:
        /* <DEDUP_REMOVED lines=12> */
.L_x_40481:
[----:B------:R-:W-:Y:S05]  /*5ceb0*/  BSYNC.RECONVERGENT B1 ;  /* 0x0000000000017941 */ /* 0x000fea0003800200 */
.L_x_40480:
        /* <DEDUP_REMOVED lines=60> */
[----:B------:R-:W-:Y:S02]  /*5d280*/  LOP3.LUT R4, R224, UR4, R223, 0x96, !PT ;  /* 0x00000004e0047c12 */ /* 0x000fe4000f8e96df */
[----:B------:R-:W-:-:S07]  /*5d290*/  MOV R6, R222 ;  /* 0x000000de00067202 */ /* 0x000fce0000000f00 */
.L_x_40478:
[----:B------:R-:W-:Y:S05]  /*5d2a0*/  BSYNC.RECONVERGENT B0 ;  /* 0x0000000000007941 */ /* 0x000fea0003800200 */
.L_x_40477:
[----:B------:R-:W-:Y:S01]  /*5d2b0*/  ISETP.NE.AND P5, PT, R204, 0x1, PT ;  /* 0x00000001cc00780c */ /* 0x000fe20003fa5270 */
[----:B------:R-:W-:Y:S01]  /*5d2c0*/  BSSY.RECONVERGENT B0, `(.L_x_40482) ;  /* 0x000005c000007945 */ /* 0x000fe20003800200 */
[----:B------:R-:W-:Y:S01]  /*5d2d0*/  I2FP.F32.U32 R202, R15 ;  /* 0x0000000f00ca7245 */ /* 0x000fe20000201000 */
[----:B------:R-:W-:Y:S02]  /*5d2e0*/  HADD2.F32 R15, -RZ, R203.H0_H0 ;  /* 0x200000cbff0f7230 */ /* 0x000fe40000004100 */
[----:B------:R-:W-:Y:S02]  /*5d2f0*/  HFMA2 R214, -RZ, RZ, 0, 1.1920928955078125e-07 ;  /* 0x00000002ffd67431 */ /* 0x000fe400000001ff */
        /* <DEDUP_REMOVED lines=13> */
.L_x_40484:
        /* <DEDUP_REMOVED lines=12> */
.L_x_40486:
[----:B------:R-:W-:Y:S05]  /*5d490*/  BSYNC.RECONVERGENT B1 ;  /* 0x0000000000017941 */ /* 0x000fea0003800200 */
.L_x_40485:
[----:B------:R-:W-:Y:S01]  /*5d4a0*/  IMAD.WIDE.U32 R222, R0, -0x2daee0ad, RZ ;  /* 0xd2511f5300de7825 */ /* 0x000fe200078e00ff */
[----:B------:R-:W-:-:S03]  /*5d4b0*/  UIADD3 UR4, UPT, UPT, UR10, -0x61c88647, URZ ;  /* 0x9e3779b90a047890 */ /* 0x000fc6000fffe0ff */
[----:B------:R-:W-:Y:S01]  /*5d4c0*/  HFMA2 R214, -RZ, RZ, 0, 0 ;  /* 0x00000000ffd67431 */ /* 0x000fe200000001ff */
[----:B------:R-:W-:Y:S01]  /*5d4d0*/  MOV R202, R212 ;  /* 0x000000d400ca7202 */ /* 0x000fe20000000f00 */
        /* <DEDUP_REMOVED lines=58> */
.L_x_40483:
[----:B------:R-:W-:Y:S05]  /*5d880*/  BSYNC.RECONVERGENT B0 ;  /* 0x0000000000007941 */ /* 0x000fea0003800200 */
.L_x_40482:
        /* <DEDUP_REMOVED lines=24> */
.L_x_40489:
        /* <DEDUP_REMOVED lines=12> */
.L_x_40491:
[----:B------:R-:W-:Y:S05]  /*5dad0*/  BSYNC.RECONVERGENT B1 ;  /* 0x0000000000017941 */ /* 0x000fea0003800200 */
.L_x_40490:
        /* <DEDUP_REMOVED lines=62> */
.L_x_40488:
[----:B------:R-:W-:Y:S05]  /*5dec0*/  BSYNC.RECONVERGENT B0 ;  /* 0x0000000000007941 */ /* 0x000fea0003800200 */
.L_x_40487:
        /* <DEDUP_REMOVED lines=18> */
.L_x_40494:
        /* <DEDUP_REMOVED lines=15> */
.L_x_40496:
[----:B------:R-:W-:Y:S05]  /*5e0e0*/  BSYNC.RECONVERGENT B1 ;  /* 0x0000000000017941 */ /* 0x000fea0003800200 */
.L_x_40495:
        /* <DEDUP_REMOVED lines=62> */
.L_x_40493:
[----:B------:R-:W-:Y:S05]  /*5e4d0*/  BSYNC.RECONVERGENT B0 ;  /* 0x0000000000007941 */ /* 0x000fea0003800200 */
.L_x_40492:
        /* <DEDUP_REMOVED lines=11> */
.L_x_40416:
        /* <DEDUP_REMOVED lines=16> */
.L_x_40500:
        /* <DEDUP_REMOVED lines=12> */
.L_x_40502:
[----:B------:R-:W-:Y:S05]  /*5e750*/  BSYNC.RECONVERGENT B1 ;  /* 0x0000000000017941 */ /* 0x000fea0003800200 */
.L_x_40501:
        /* <DEDUP_REMOVED lines=58> */
[----:B------:R-:W-:Y:S02]  /*5eb00*/  HFMA2 R196, -RZ, RZ, 0, 0 ;  /* 0x00000000ffc47431 */ /* 0x000fe400000001ff */
[----:B------:R-:W-:Y:S01]  /*5eb10*/  IMAD.MOV.U32 R6, RZ, RZ, R198 ;  /* 0x000000ffff067224 */ /* 0x000fe200078e00c6 */
[----:B------:R-:W-:Y:S01]  /*5eb20*/  LOP3.LUT R4, R220, UR4, R199, 0x96, !PT ;  /* 0x00000004dc047c12 */ /* 0x000fe2000f8e96c7 */
[----:B------:R-:W-:-:S07]  /*5eb30*/  IMAD.MOV.U32 R197, RZ, RZ, R214 ;  /* 0x000000ffffc57224 */ /* 0x000fce00078e00d6 */
.L_x_40499:
[----:B------:R-:W-:Y:S05]  /*5eb40*/  BSYNC.RECONVERGENT B0 ;  /* 0x0000000000007941 */ /* 0x000fea0003800200 */
.L_x_40498:
[----:B------:R-:W-:Y:S01]  /*5eb50*/  I2FP.F32.U32 R197, R197 ;  /* 0x000000c500c57245 */ /* 0x000fe20000201000 */
[----:B------:R-:W-:Y:S01]  /*5eb60*/  BSSY.RECONVERGENT B0, `(.L_x_40503) ;  /* 0x000005d000007945 */ /* 0x000fe20003800200 */
[----:B------:R-:W-:Y:S01]  /*5eb70*/  ISETP.NE.AND P2, PT, R196, 0x1, PT ;  /* 0x00000001c400780c */ /* 0x000fe20003f45270 */
[----:B-----5:R-:W-:Y:S01]  /*5eb80*/  HADD2.F32 R225, -RZ, R200.H0_H0 ;  /* 0x200000c8ffe17230 */ /* 0x020fe20000004100 */
        /* <DEDUP_REMOVED lines=15> */
.L_x_40505:
        /* <DEDUP_REMOVED lines=12> */
.L_x_40507:
[----:B------:R-:W-:Y:S05]  /*5ed40*/  BSYNC.RECONVERGENT B1 ;  /* 0x0000000000017941 */ /* 0x000fea0003800200 */
.L_x_40506:
        /* <DEDUP_REMOVED lines=62> */
.L_x_40504:
[----:B------:R-:W-:Y:S05]  /*5f130*/  BSYNC.RECONVERGENT B0 ;  /* 0x0000000000007941 */ /* 0x000fea0003800200 */
.L_x_40503:
        /* <DEDUP_REMOVED lines=19> */
.L_x_40510:
        /* <DEDUP_REMOVED lines=12> */
.L_x_40512:
[----:B------:R-:W-:Y:S05]  /*5f330*/  BSYNC.RECONVERGENT B1 ;  /* 0x0000000000017941 */ /* 0x000fea0003800200 */
.L_x_40511:
        /* <DEDUP_REMOVED lines=57> */
[----:B------:R-:W-:Y:S01]  /*5f6d0*/  IMAD.MOV.U32 R6, RZ, RZ, R198 ;  /* 0x000000ffff067224 */ /* 0x000fe200078e00c6 */
[----:B------:R-:W-:Y:S01]  /*5f6e0*/  MOV R198, R212 ;  /* 0x000000d400c67202 */ /* 0x000fe20000000f00 */
[----:B------:R-:W-:Y:S02]  /*5f6f0*/  IMAD.MOV.U32 R212, RZ, RZ, R196 ;  /* 0x000000ffffd47224 */ /* 0x000fe400078e00c4 */
[----:B------:R-:W-:Y:S01]  /*5f700*/  HFMA2 R196, -RZ, RZ, 0, 0 ;  /* 0x00000000ffc47431 */ /* 0x000fe200000001ff */
[----:B------:R-:W-:-:S07]  /*5f710*/  LOP3.LUT R4, R220, UR4, R199, 0x96, !PT ;  /* 0x00000004dc047c12 */ /* 0x000fce000f8e96c7 */
.L_x_40509:
[----:B------:R-:W-:Y:S05]  /*5f720*/  BSYNC.RECONVERGENT B0 ;  /* 0x0000000000007941 */ /* 0x000fea0003800200 */
.L_x_40508:
        /* <DEDUP_REMOVED lines=19> */
.L_x_40515:
        /* <DEDUP_REMOVED lines=12> */
.L_x_40517:
[----:B------:R-:W-:Y:S05]  /*5f920*/  BSYNC.RECONVERGENT B1 ;  /* 0x0000000000017941 */ /* 0x000fea0003800200 */
.L_x_40516:
        /* <DEDUP_REMOVED lines=62> */
.L_x_40514:
[----:B------:R-:W-:Y:S05]  /*5fd10*/  BSYNC.RECONVERGENT B0 ;  /* 0x0000000000007941 */ /* 0x000fea0003800200 */
.L_x_40513:
        /* <DEDUP_REMOVED lines=19> */
.L_x_40520:
        /* <DEDUP_REMOVED lines=12> */
.L_x_40522:
[----:B------:R-:W-:Y:S05]  /*5ff10*/  BSYNC.RECONVERGENT B1 ;  /* 0x0000000000017941 */ /* 0x000fea0003800200 */
.L_x_40521:
        /* <DEDUP_REMOVED lines=62> */
.L_x_40519:
[----:B------:R-:W-:Y:S05]  /*60300*/  BSYNC.RECONVERGENT B0 ;  /* 0x0000000000007941 */ /* 0x000fea0003800200 */
.L_x_40518:
        /* <DEDUP_REMOVED lines=17> */
.L_x_40525:
        /* <DEDUP_REMOVED lines=12> */
.L_x_40527:
[----:B------:R-:W-:Y:S05]  /*604e0*/  BSYNC.RECONVERGENT B1 ;  /* 0x0000000000017941 */ /* 0x000fea0003800200 */
.L_x_40526:
        /* <DEDUP_REMOVED lines=62> */
.L_x_40524:
[----:B------:R-:W-:Y:S05]  /*608d0*/  BSYNC.RECONVERGENT B0 ;  /* 0x0000000000007941 */ /* 0x000fea0003800200 */
.L_x_40523:
        /* <DEDUP_REMOVED lines=17> */
.L_x_40530:
        /* <DEDUP_REMOVED lines=12> */
.L_x_40532:
[----:B------:R-:W-:Y:S05]  /*60ab0*/  BSYNC.RECONVERGENT B1 ;  /* 0x0000000000017941 */ /* 0x000fea0003800200 */
.L_x_40531:
        /* <DEDUP_REMOVED lines=62> */
.L_x_40529:
[----:B------:R-:W-:Y:S05]  /*60ea0*/  BSYNC.RECONVERGENT B0 ;  /* 0x0000000000007941 */ /* 0x000fea0003800200 */
.L_x_40528:
        /* <DEDUP_REMOVED lines=17> */
.L_x_40535:
        /* <DEDUP_REMOVED lines=12> */
.L_x_40537:
[----:B------:R-:W-:Y:S05]  /*61080*/  BSYNC.RECONVERGENT B1 ;  /* 0x0000000000017941 */ /* 0x000fea0003800200 */
.L_x_40536:
        /* <DEDUP_REMOVED lines=62> */
.L_x_40534:
[----:B------:R-:W-:Y:S05]  /*61470*/  BSYNC.RECONVERGENT B0 ;  /* 0x0000000000007941 */ /* 0x000fea0003800200 */
.L_x_40533:
        /* <DEDUP_REMOVED lines=9> */
[----:B------:R-:W-:Y:S01]  /*61510*/  HADD2.F32 R196, -RZ, R203.H1_H1 ;  /* 0x300000cbffc47230 */ /* 0x000fe20000004100 */
        /* <DEDUP_REMOVED lines=8> */
[C---:B------:R-:W-:Y:S02]  /*615a0*/  LOP3.LUT P1, RZ, R8.reuse, 0x40, RZ, 0xc0, !PT ;  /* 0x0000004008ff7812 */ /* 0x040fe4000782c0ff */
[----:B------:R-:W-:Y:S02]  /*615b0*/  FSEL R200, R199, RZ, P2 ;  /* 0x000000ffc7c87208 */ /* 0x000fe40001000000 */
[----:B------:R-:W-:Y:S02]  /*615c0*/  FSEL R199, R203, RZ, P5 ;  /* 0x000000ffcbc77208 */ /* 0x000fe40002800000 */
[C---:B------:R-:W-:Y:S02]  /*615d0*/  LOP3.LUT P0, RZ, R8.reuse, 0x8, RZ, 0xc0, !PT ;  /* 0x0000000808ff7812 */ /* 0x040fe4000780c0ff */
[----:B------:R-:W-:-:S02]  /*615e0*/  LOP3.LUT P6, RZ, R8, 0x4, RZ, 0xc0, !PT ;  /* 0x0000000408ff7812 */ /* 0x000fc400078cc0ff */
        /* <DEDUP_REMOVED lines=15> */
[----:B------:R-:W-:-:S13]  /*616e0*/  PLOP3.LUT P5, PT, P5, PT, PT, 0x8, 0x80 ;  /* 0x000000000080781c */ /* 0x000fda0002fae170 */
.L_x_40497:
        /* <DEDUP_REMOVED lines=44> */
.L_x_40538:
        /* <DEDUP_REMOVED lines=265> */
.L_x_40552:
        /* <DEDUP_REMOVED lines=22> */
[----:B------:R-:W-:Y:S01]  /*62ba0*/  FMUL.FTZ R219, R216, R81 ;  /* 0x00000051d8db7220 */ /* 0x000fe20000410000 */
[----:B------:R-:W2:Y:S04]  /*62bb0*/  LDL R222, [R1+0x1d4] ;  /* 0x0001d40001de7983 */ /* 0x000ea80000100800 */
[----:B------:R0:W-:Y:S04]  /*62bc0*/  @!P1 STG.E desc[UR8][R220.64], R216 ;  /* 0x000000d8dc009986 */ /* 0x0001e8000c101908 */
[----:B------:R-:W4:Y:S01]  /*62bd0*/  LDL R81, [R1+0x1e0] ;  /* 0x0001e00001517983 */ /* 0x000f220000100800 */
[C---:B------:R-:W-:Y:S01]  /*62be0*/  FADD.FTZ R82, -R217.reuse, R82 ;  /* 0x00000052d9527221 */ /* 0x040fe20000010100 */
[----:B------:R-:W-:-:S02]  /*62bf0*/  FADD.FTZ R83, -R217, R83 ;  /* 0x00000053d9537221 */ /* 0x000fc40000010100 */
[----:B------:R-:W3:Y:S01]  /*62c00*/  LDL R223, [R1+0x1ec] ;  /* 0x0001ec0001df7983 */ /* 0x000ee20000100800 */
[----:B0-----:R-:W-:-:S03]  /*62c10*/  FMUL.FTZ R220, R216, R80 ;  /* 0x00000050d8dc7220 */ /* 0x001fc60000410000 */
[----:B------:R-:W2:Y:S04]  /*62c20*/  LDL R221, [R1+0x1e4] ;  /* 0x0001e40001dd7983 */ /* 0x000ea80000100800 */
[----:B------:R-:W4:Y:S04]  /*62c30*/  LDL R80, [R1+0x1d0] ;  /* 0x0001d00001507983 */ /* 0x000f280000100800 */
[----:B------:R-:W3:Y:S01]  /*62c40*/  LDL R0, [R1+0x1c4] ;  /* 0x0001c40001007983 */ /* 0x000ee20000100800 */
[----:B----4-:R-:W-:Y:S01]  /*62c50*/  FFMA.FTZ R80, R220, R80, R81 ;  /* 0x00000050dc507223 */ /* 0x010fe20000010051 */
[----:B--2---:R-:W-:Y:S01]  /*62c60*/  FFMA.FTZ R81, R219, R222, R221 ;  /* 0x000000dedb517223 */ /* 0x004fe200000100dd */
[C---:B------:R-:W-:Y:S01]  /*62c70*/  FMUL.FTZ R222, R216.reuse, R82 ;  /* 0x00000052d8de7220 */ /* 0x040fe20000410000 */
[----:B------:R-:W-:Y:S01]  /*62c80*/  FMUL.FTZ R221, R216, R83 ;  /* 0x00000053d8dd7220 */ /* 0x000fe20000410000 */
[----:B------:R-:W2:Y:S04]  /*62c90*/  LDL R82, [R1+0x1d8] ;  /* 0x0001d80001527983 */ /* 0x000ea80000100800 */
[----:B------:R-:W2:Y:S01]  /*62ca0*/  LDL R83, [R1+0x1e8] ;  /* 0x0001e80001537983 */ /* 0x000ea20000100800 */
[----:B------:R-:W-:Y:S01]  /*62cb0*/  F2FP.F16.F32.PACK_AB R80, R81, R80 ;  /* 0x000000505150723e */ /* 0x000fe200000000ff */
[----:B--2---:R-:W-:Y:S01]  /*62cc0*/  FFMA.FTZ R81, R222, R82, R83 ;  /* 0x00000052de517223 */ /* 0x004fe20000010053 */
[----:B---3--:R-:W-:Y:S01]  /*62cd0*/  FFMA.FTZ R82, R221, R224, R223 ;  /* 0x000000e0dd527223 */ /* 0x008fe200000100df */
[----:B------:R-:W-:-:S04]  /*62ce0*/  FADD.FTZ R83, -R217, R85 ;  /* 0x00000055d9537221 */ /* 0x000fc80000010100 */
[----:B------:R-:W-:Y:S01]  /*62cf0*/  F2FP.F16.F32.PACK_AB R81, R82, R81 ;  /* 0x000000515251723e */ /* 0x000fe200000000ff */
        /* <DEDUP_REMOVED lines=16> */
[----:B------:R-:W-:Y:S02]  /*62e00*/  F2FP.F16.F32.PACK_AB R82, R85, R82 ;  /* 0x000000525552723e */ /* 0x000fe400000000ff */
[----:B------:R-:W4:Y:S01]  /*62e10*/  LDL R225, [R1+0x1a4] ;  /* 0x0001a40001e17983 */ /* 0x000f220000100800 */
[----:B------:R-:W-:Y:S02]  /*62e20*/  F2FP.F16.F32.PACK_AB R83, R84, R83 ;  /* 0x000000535453723e */ /* 0x000fe400000000ff */
        /* <DEDUP_REMOVED lines=15> */
[----:B------:R-:W-:Y:S01]  /*62f20*/  F2FP.F16.F32.PACK_AB R83, R80, R83 ;  /* 0x000000535053723e */ /* 0x000fe200000000ff */
        /* <DEDUP_REMOVED lines=10> */
[----:B------:R-:W-:-:S02]  /*62fd0*/  F2FP.F16.F32.PACK_AB R81, R84, R81 ;  /* 0x000000515451723e */ /* 0x000fc400000000ff */
[----:B------:R-:W-:Y:S01]  /*62fe0*/  F2FP.F16.F32.PACK_AB R80, R85, R80 ;  /* 0x000000505550723e */ /* 0x000fe200000000ff */
[----:B0-----:R-:W-:Y:S01]  /*62ff0*/  IMAD.WIDE.U32 R84, R218, 0x10, R224 ;  /* 0x00000010da547825 */ /* 0x001fe200078e00e0 */
[----:B------:R-:W-:-:S03]  /*63000*/  F2FP.F16.F32.PACK_AB R82, R87, R82 ;  /* 0x000000525752723e */ /* 0x000fc600000000ff */
[C---:B------:R-:W-:Y:S01]  /*63010*/  FADD.FTZ R78, -R217.reuse, R78 ;  /* 0x0000004ed94e7221 */ /* 0x040fe20000010100 */
[C---:B------:R-:W-:Y:S01]  /*63020*/  FADD.FTZ R79, -R217.reuse, R79 ;  /* 0x0000004fd94f7221 */ /* 0x040fe20000010100 */
[C---:B------:R-:W-:Y:S01]  /*63030*/  FADD.FTZ R76, -R217.reuse, R76 ;  /* 0x0000004cd94c7221 */ /* 0x040fe20000010100 */
[C---:B------:R-:W-:Y:S01]  /*63040*/  FADD.FTZ R77, -R217.reuse, R77 ;  /* 0x0000004dd94d7221 */ /* 0x040fe20000010100 */
[----:B------:R0:W-:Y:S01]  /*63050*/  STG.E.128 desc[UR8][R84.64], R80 ;  /* 0x0000005054007986 */ /* 0x0001e2000c101d08 */
[C---:B------:R-:W-:Y:S01]  /*63060*/  FADD.FTZ R72, -R217.reuse, R72 ;  /* 0x00000048d9487221 */ /* 0x040fe20000010100 */
[----:B------:R-:W-:Y:S02]  /*63070*/  FADD.FTZ R73, -R217, R73 ;  /* 0x00000049d9497221 */ /* 0x000fe40000010100 */
[----:B------:R-:W4:Y:S04]  /*63080*/  LDL R221, [R1+0x168] ;  /* 0x0001680001dd7983 */ /* 0x000f280000100800 */
        /* <DEDUP_REMOVED lines=11> */
[----:B------:R-:W-:Y:S01]  /*63140*/  F2FP.F16.F32.PACK_AB R77, R78, R77 ;  /* 0x0000004d4e4d723e */ /* 0x000fe200000000ff */
        /* <DEDUP_REMOVED lines=12> */
[----:B------:R-:W2:Y:S02]  /*63210*/  LDL R222, [R1+0x188] ;  /* 0x0001880001de7983 */ /* 0x000ea40000100800 */
[----:B------:R-:W-:Y:S02]  /*63220*/  F2FP.F16.F32.PACK_AB R76, R79, R76 ;  /* 0x0000004c4f4c723e */ /* 0x000fe400000000ff */
        /* <DEDUP_REMOVED lines=9> */
[----:B---3--:R-:W-:Y:S01]  /*632c0*/  FFMA.FTZ R75, R75, R220, R115 ;  /* 0x000000dc4b4b7223 */ /* 0x008fe20000010073 */
[----:B------:R-:W0:Y:S01]  /*632d0*/  LDC.64 R222, c[0x0][0x428] ;  /* 0x00010a00ffde7b82 */ /* 0x000e220000000a00 */
[----:B------:R-:W-:Y:S01]  /*632e0*/  FFMA.FTZ R74, R74, R87, R112 ;  /* 0x000000574a4a7223 */ /* 0x000fe20000010070 */
[----:B------:R-:W-:Y:S01]  /*632f0*/  F2FP.F16.F32.PACK_AB R78, R79, R78 ;  /* 0x0000004e4f4e723e */ /* 0x000fe200000000ff */
[----:B------:R-:W-:Y:S01]  /*63300*/  FADD.FTZ R68, -R217, R68 ;  /* 0x00000044d9447221 */ /* 0x000fe20000010100 */
[----:B------:R-:W-:Y:S01]  /*63310*/  F2FP.F16.F32.PACK_AB R79, R73, R72 ;  /* 0x00000048494f723e */ /* 0x000fe200000000ff */
[----:B------:R-:W2:Y:S04]  /*63320*/  LDL R252, [R1+0x230] ;  /* 0x0002300001fc7983 */ /* 0x000ea80000100800 */
[----:B------:R-:W2:Y:S04]  /*63330*/  LDL R227, [R1+0x140] ;  /* 0x0001400001e37983 */ /* 0x000ea80000100800 */
[----:B------:R-:W3:Y:S04]  /*63340*/  LDL R220, [R1+0x144] ;  /* 0x0001440001dc7983 */ /* 0x000ee80000100800 */
[----:B------:R-:W4:Y:S01]  /*63350*/  LDL R87, [R1+0x23c] ;  /* 0x00023c0001577983 */ /* 0x000f220000100800 */
[----:B0-----:R-:W-:-:S05]  /*63360*/  IMAD.WIDE.U32 R72, R215, 0x10, R222 ;  /* 0x00000010d7487825 */ /* 0x001fca00078e00de */
[----:B------:R0:W-:Y:S02]  /*63370*/  STG.E.128 desc[UR8][R72.64], R76 ;  /* 0x0000004c48007986 */ /* 0x0001e4000c101d08 */
[----:B0-----:R-:W-:Y:S01]  /*63380*/  FFMA.FTZ R77, R83, R2, R111 ;  /* 0x00000002534d7223 */ /* 0x001fe2000001006f */
[----:B------:R-:W-:Y:S01]  /*63390*/  FFMA.FTZ R78, R81, R0, R109 ;  /* 0x00000000514e7223 */ /* 0x000fe2000001006d */
[----:B------:R-:W2:Y:S04]  /*633a0*/  LDL R2, [R1+0x22c] ;  /* 0x00022c0001027983 */ /* 0x000ea80000100800 */
[----:B------:R-:W2:Y:S01]  /*633b0*/  LDL R0, [R1+0x15c] ;  /* 0x00015c0001007983 */ /* 0x000ea20000100800 */
[----:B------:R-:W-:Y:S01]  /*633c0*/  FFMA.FTZ R72, R85, R221, R114 ;  /* 0x000000dd55487223 */ /* 0x000fe20000010072 */
[----:B------:R-:W-:Y:S01]  /*633d0*/  FFMA.FTZ R73, R82, R218, R110 ;  /* 0x000000da52497223 */ /* 0x000fe2000001006e */
[----:B------:R-:W-:Y:S01]  /*633e0*/  FFMA.FTZ R76, R84, R86, R113 ;  /* 0x00000056544c7223 */ /* 0x000fe20000010071 */
[----:B------:R-:W3:Y:S02]  /*633f0*/  LDL R81, [R1+0x158] ;  /* 0x0001580001517983 */ /* 0x000ee40000100800 */
[----:B------:R-:W-:Y:S01]  /*63400*/  F2FP.F16.F32.PACK_AB R75, R75, R72 ;  /* 0x000000484b4b723e */ /* 0x000fe200000000ff */
[----:B------:R-:W-:Y:S01]  /*63410*/  FFMA.FTZ R72, R80, R219, R108 ;  /* 0x000000db50487223 */ /* 0x000fe2000001006c */
[----:B------:R-:W-:Y:S01]  /*63420*/  F2FP.F16.F32.PACK_AB R74, R76, R74 ;  /* 0x0000004a4c4a723e */ /* 0x000fe200000000ff */
[----:B------:R-:W4:Y:S01]  /*63430*/  LDL R221, [R1+0x234] ;  /* 0x0002340001dd7983 */ /* 0x000f220000100800 */
[----:B------:R-:W-:Y:S01]  /*63440*/  F2FP.F16.F32.PACK_AB R73, R77, R73 ;  /* 0x000000494d49723e */ /* 0x000fe200000000ff */
[----:B------:R-:W-:Y:S01]  /*63450*/  IMAD.WIDE.U32 R76, R215, 0x10, R224 ;  /* 0x00000010d74c7825 */ /* 0x000fe200078e00e0 */
[----:B------:R-:W-:Y:S01]  /*63460*/  F2FP.F16.F32.PACK_AB R72, R78, R72 ;  /* 0x000000484e48723e */ /* 0x000fe200000000ff */
        /* <DEDUP_REMOVED lines=18> */
[----:B------:R-:W-:Y:S01]  /*63590*/  FMUL.FTZ R75, R216, R70 ;  /* 0x00000046d84b7220 */ /* 0x000fe20000410000 */
[C---:B------:R-:W-:Y:S01]  /*635a0*/  FADD.FTZ R69, -R217.reuse, R69 ;  /* 0x00000045d9457221 */ /* 0x040fe20000010100 */
[C---:B------:R-:W-:Y:S01]  /*635b0*/  FADD.FTZ R64, -R217.reuse, R64 ;  /* 0x00000040d9407221 */ /* 0x040fe20000010100 */
[C---:B------:R-:W-:Y:S01]  /*635c0*/  FADD.FTZ R65, -R217.reuse, R65 ;  /* 0x00000041d9417221 */ /* 0x040fe20000010100 */
[----:B------:R-:W-:Y:S01]  /*635d0*/  FADD.FTZ R67, -R217, R67 ;  /* 0x00000043d9437221 */ /* 0x000fe20000010100 */
[----:B------:R-:W4:Y:S01]  /*635e0*/  LDL R80, [R1+0x120] ;  /* 0x0001200001507983 */ /* 0x000f220000100800 */
[----:B--2---:R-:W-:-:S03]  /*635f0*/  FFMA.FTZ R70, R72, R0, R2 ;  /* 0x0000000048467223 */ /* 0x004fc60000010002 */
[----:B------:R-:W2:Y:S04]  /*63600*/  LDL R2, [R1+0x13c] ;  /* 0x00013c0001027983 */ /* 0x000ea80000100800 */
[----:B------:R-:W2:Y:S01]  /*63610*/  LDL R0, [R1+0x134] ;  /* 0x0001340001007983 */ /* 0x000ea20000100800 */
[C---:B------:R-:W-:Y:S01]  /*63620*/  FMUL.FTZ R73, R216.reuse, R69 ;  /* 0x00000045d8497220 */ /* 0x040fe20000410000 */
[----:B---3--:R-:W-:Y:S01]  /*63630*/  FFMA.FTZ R69, R75, R81, R78 ;  /* 0x000000514b457223 */ /* 0x008fe2000001004e */
[----:B------:R-:W-:Y:S01]  /*63640*/  FMUL.FTZ R67, R216, R67 ;  /* 0x00000043d8437220 */ /* 0x000fe20000410000 */
[----:B------:R-:W3:Y:S03]  /*63650*/  LDL R81, [R1+0xe0] ;  /* 0x0000e00001517983 */ /* 0x000ee60000100800 */
[----:B------:R-:W-:Y:S01]  /*63660*/  F2FP.F16.F32.PACK_AB R69, R70, R69 ;  /* 0x000000454645723e */ /* 0x000fe200000000ff */
[----:B------:R-:W-:Y:S01]  /*63670*/  FADD.FTZ R70, -R217, R66 ;  /* 0x00000042d9467221 */ /* 0x000fe20000010100 */
        /* <DEDUP_REMOVED lines=9> */
[----:B------:R-:W-:Y:S01]  /*63710*/  F2FP.F16.F32.PACK_AB R68, R71, R68 ;  /* 0x000000444744723e */ /* 0x000fe200000000ff */
[----:B------:R-:W-:Y:S01]  /*63720*/  FFMA.FTZ R71, R76, R220, R221 ;  /* 0x000000dc4c477223 */ /* 0x000fe200000100dd */
[----:B------:R-:W-:Y:S01]  /*63730*/  FFMA.FTZ R65, R67, R86, R87 ;  /* 0x0000005643417223 */ /* 0x000fe20000010057 */
[----:B------:R-:W4:Y:S03]  /*63740*/  LDL R218, [R1+0x250] ;  /* 0x0002500001da7983 */ /* 0x000f260000100800 */
[----:B------:R-:W-:Y:S01]  /*63750*/  F2FP.F16.F32.PACK_AB R70, R71, R70 ;  /* 0x000000464746723e */ /* 0x000fe200000000ff */
[----:B------:R-:W-:Y:S01]  /*63760*/  FFMA.FTZ R67, R67, R84, R123 ;  /* 0x0000005443437223 */ /* 0x000fe2000001007b */
[----:B------:R-:W-:Y:S01]  /*63770*/  F2FP.F16.F32.PACK_AB R71, R65, R64 ;  /* 0x000000404147723e */ /* 0x000fe200000000ff */
[----:B------:R-:W-:Y:S01]  /*63780*/  IMAD.WIDE.U32 R64, R211, 0x10, R222 ;  /* 0x00000010d3407825 */ /* 0x000fe200078e00de */
[----:B------:R-:W3:Y:S04]  /*63790*/  LDL R84, [R1+0x108] ;  /* 0x0001080001547983 */ /* 0x000ee80000100800 */
[----:B------:R0:W-:Y:S04]  /*637a0*/  STG.E.128 desc[UR8][R64.64], R68 ;  /* 0x0000004440007986 */ /* 0x0001e8000c101d08 */
[----:B------:R-:W3:Y:S04]  /*637b0*/  LDL R87, [R1+0x254] ;  /* 0x0002540001577983 */ /* 0x000ee80000100800 */
[----:B------:R-:W3:Y:S01]  /*637c0*/  LDL R86, [R1+0x104] ;  /* 0x0001040001567983 */ /* 0x000ee20000100800 */
[----:B------:R-:W-:Y:S01]  /*637d0*/  FFMA.FTZ R66, R66, R80, R120 ;  /* 0x0000005042427223 */ /* 0x000fe20000010078 */
[C---:B------:R-:W-:Y:S01]  /*637e0*/  FADD.FTZ R58, -R217.reuse, R58 ;  /* 0x0000003ad93a7221 */ /* 0x040fe20000010100 */
[C---:B------:R-:W-:Y:S01]  /*637f0*/  FADD.FTZ R59, -R217.reuse, R59 ;  /* 0x0000003bd93b7221 */ /* 0x040fe20000010100 */
[C---:B------:R-:W-:Y:S01]  /*63800*/  FADD.FTZ R56, -R217.reuse, R56 ;  /* 0x00000038d9387221 */ /* 0x040fe20000010100 */
[----:B------:R-:W-:Y:S01]  /*63810*/  FADD.FTZ R57, -R217, R57 ;  /* 0x00000039d9397221 */ /* 0x000fe20000010100 */
[----:B------:R-:W3:Y:S01]  /*63820*/  LDL R80, [R1+0xe8] ;  /* 0x0000e80001507983 */ /* 0x000ee20000100800 */
[----:B0-----:R-:W-:Y:S01]  /*63830*/  FFMA.FTZ R64, R77, R85, R122 ;  /* 0x000000554d407223 */ /* 0x001fe2000001007a */
[----:B------:R-:W-:-:S02]  /*63840*/  FFMA.FTZ R65, R75, R82, R118 ;  /* 0x000000524b417223 */ /* 0x000fc40000010076 */
[----:B------:R-:W3:Y:S02]  /*63850*/  LDL R85, [R1+0x258] ;  /* 0x0002580001557983 */ /* 0x000ee40000100800 */
[----:B------:R-:W-:Y:S01]  /*63860*/  F2FP.F16.F32.PACK_AB R67, R67, R64 ;  /* 0x000000404343723e */ /* 0x000fe200000000ff */
[----:B------:R-:W-:Y:S01]  /*63870*/  FFMA.FTZ R64, R74, R83, R116 ;  /* 0x000000534a407223 */ /* 0x000fe20000010074 */
[----:B------:R-:W3:Y:S04]  /*63880*/  LDL R82, [R1+0x10c] ;  /* 0x00010c0001527983 */ /* 0x000ee80000100800 */
[----:B------:R-:W3:Y:S01]  /*63890*/  LDL R83, [R1+0x25c] ;  /* 0x00025c0001537983 */ /* 0x000ee20000100800 */
[----:B------:R-:W-:-:S03]  /*638a0*/  FFMA.FTZ R68, R76, R79, R121 ;  /* 0x0000004f4c447223 */ /* 0x000fc60000010079 */
        /* <DEDUP_REMOVED lines=34> */
[----:B--2---:R-:W-:Y:S01]  /*63ad0*/  FFMA.FTZ R69, R72, R2, R119 ;  /* 0x0000000248457223 */ /* 0x004fe20000010077 */
[----:B------:R-:W-:-:S02]  /*63ae0*/  FFMA.FTZ R70, R73, R0, R117 ;  /* 0x0000000049467223 */ /* 0x000fc40000010075 */
[----:B------:R-:W2:Y:S04]  /*63af0*/  LDL R2, [R1+0x24c] ;  /* 0x00024c0001027983 */ /* 0x000ea80000100800 */
[----:B------:R-:W2:Y:S01]  /*63b00*/  LDL R0, [R1+0x11c] ;  /* 0x00011c0001007983 */ /* 0x000ea20000100800 */
[----:B------:R-:W-:Y:S02]  /*63b10*/  F2FP.F16.F32.PACK_AB R66, R68, R66 ;  /* 0x000000424442723e */ /* 0x000fe400000000ff */
[----:B------:R-:W-:Y:S01]  /*63b20*/  F2FP.F16.F32.PACK_AB R65, R69, R65 ;  /* 0x000000414541723e */ /* 0x000fe200000000ff */
[----:B------:R-:W-:Y:S01]  /*63b30*/  IMAD.WIDE.U32 R68, R211, 0x10, R224 ;  /* 0x00000010d3447825 */ /* 0x000fe200078e00e0 */
[----:B------:R-:W-:-:S03]  /*63b40*/  F2FP.F16.F32.PACK_AB R64, R70, R64 ;  /* 0x000000404640723e */ /* 0x000fc600000000ff */
[----:B------:R-:W-:Y:S01]  /*63b50*/  FMUL.FTZ R57, R216, R57 ;  /* 0x00000039d8397220 */ /* 0x000fe20000410000 */
[----:B------:R-:W2:Y:S04]  /*63b60*/  LDL R72, [R1+0x248] ;  /* 0x0002480001487983 */ /* 0x000ea80000100800 */
[----:B------:R0:W-:Y:S04]  /*63b70*/  STG.E.128 desc[UR8][R68.64], R64 ;  /* 0x0000004044007986 */ /* 0x0001e8000c101d08 */
[----:B------:R-:W2:Y:S04]  /*63b80*/  LDL R71, [R1+0x118] ;  /* 0x0001180001477983 */ /* 0x000ea80000100800 */
[----:B------:R-:W2:Y:S04]  /*63b90*/  LDL R75, [R1+0x244] ;  /* 0x00024400014b7983 */ /* 0x000ea80000100800 */
[----:B------:R-:W2:Y:S01]  /*63ba0*/  LDL R74, [R1+0x114] ;  /* 0x00011400014a7983 */ /* 0x000ea20000100800 */
[----:B------:R-:W-:-:S03]  /*63bb0*/  FADD.FTZ R73, -R217, R28 ;  /* 0x0000001cd9497221 */ /* 0x000fc60000010100 */
[----:B------:R-:W2:Y:S01]  /*63bc0*/  LDL R211, [R1+0xa0] ;  /* 0x0000a00001d37983 */ /* 0x000ea20000100800 */
[C---:B0-----:R-:W-:Y:S01]  /*63bd0*/  FMUL.FTZ R67, R216.reuse, R58 ;  /* 0x0000003ad8437220 */ /* 0x041fe20000410000 */
[C---:B------:R-:W-:Y:S01]  /*63be0*/  FMUL.FTZ R64, R216.reuse, R59 ;  /* 0x0000003bd8407220 */ /* 0x040fe20000410000 */
[----:B------:R-:W-:-:S04]  /*63bf0*/  FMUL.FTZ R65, R216, R56 ;  /* 0x00000038d8417220 */ /* 0x000fc80000410000 */
[----:B----4-:R-:W-:Y:S01]  /*63c00*/  FFMA.FTZ R58, R65, R215, R218 ;  /* 0x000000d7413a7223 */ /* 0x010fe200000100da */
[----:B---3--:R-:W-:Y:S01]  /*63c10*/  FFMA.FTZ R66, R57, R86, R87 ;  /* 0x0000005639427223 */ /* 0x008fe20000010057 */
[C---:B------:R-:W-:Y:S01]  /*63c20*/  FADD.FTZ R69, -R217.reuse, R29 ;  /* 0x0000001dd9457221 */ /* 0x040fe20000010100 */
[----:B------:R-:W-:Y:S01]  /*63c30*/  FADD.FTZ R70, -R217, R35 ;  /* 0x00000023d9467221 */ /* 0x000fe20000010100 */
[----:B------:R-:W3:Y:S02]  /*63c40*/  LDL R218, [R1+0xb0] ;  /* 0x0000b00001da7983 */ /* 0x000ee40000100800 */
[----:B------:R-:W-:Y:S01]  /*63c50*/  F2FP.F16.F32.PACK_AB R58, R66, R58 ;  /* 0x0000003a423a723e */ /* 0x000fe200000000ff */
[----:B------:R-:W-:Y:S01]  /*63c60*/  FFMA.FTZ R59, R67, R84, R85 ;  /* 0x00000054433b7223 */ /* 0x000fe20000010055 */
[----:B------:R-:W-:Y:S01]  /*63c70*/  FFMA.FTZ R66, R57, R78, R129 ;  /* 0x0000004e39427223 */ /* 0x000fe20000010081 */
[----:B------:R-:W-:Y:S01]  /*63c80*/  FFMA.FTZ R56, R64, R82, R83 ;  /* 0x0000005240387223 */ /* 0x000fe20000010053 */
[----:B------:R-:W4:Y:S04]  /*63c90*/  LDL R215, [R1+0xb8] ;  /* 0x0000b80001d77983 */ /* 0x000f280000100800 */
[----:B------:R-:W-:Y:S01]  /*63ca0*/  F2FP.F16.F32.PACK_AB R59, R56, R59 ;  /* 0x0000003b383b723e */ /* 0x000fe200000000ff */
[----:B------:R-:W-:Y:S01]  /*63cb0*/  FADD.FTZ R56, -R217, R60 ;  /* 0x0000003cd9387221 */ /* 0x000fe20000010100 */
[----:B------:R-:W-:Y:S01]  /*63cc0*/  FFMA.FTZ R60, R65, R81, R128 ;  /* 0x00000051413c7223 */ /* 0x000fe20000010080 */
[C---:B------:R-:W-:Y:S01]  /*63cd0*/  FADD.FTZ R65, -R217.reuse, R63 ;  /* 0x0000003fd9417221 */ /* 0x040fe20000010100 */
[----:B------:R-:W-:Y:S01]  /*63ce0*/  FFMA.FTZ R68, R64, R79, R131 ;  /* 0x0000004f40447223 */ /* 0x000fe20000010083 */
[----:B------:R-:W-:-:S02]  /*63cf0*/  FADD.FTZ R64, -R217, R62 ;  /* 0x0000003ed9407221 */ /* 0x000fc40000010100 */
[----:B------:R-:W-:Y:S01]  /*63d00*/  F2FP.F16.F32.PACK_AB R62, R66, R60 ;  /* 0x0000003c423e723e */ /* 0x000fe200000000ff */
[C---:B------:R-:W-:Y:S01]  /*63d10*/  FMUL.FTZ R60, R216.reuse, R56 ;  /* 0x00000038d83c7220 */ /* 0x040fe20000410000 */
[----:B------:R-:W-:-:S03]  /*63d20*/  FMUL.FTZ R65, R216, R65 ;  /* 0x00000041d8417220 */ /* 0x000fc60000410000 */
[----:B------:R-:W-:Y:S02]  /*63d30*/  FFMA.FTZ R56, R60, R76, R77 ;  /* 0x0000004c3c387223 */ /* 0x000fe4000001004d */
[----:B------:R-:W3:Y:S04]  /*63d40*/  LDL R76, [R1+0xf8] ;  /* 0x0000f800014c7983 */ /* 0x000ee80000100800 */
[----:B------:R-:W4:Y:S01]  /*63d50*/  LDL R77, [R1+0xf0] ;  /* 0x0000f000014d7983 */ /* 0x000f220000100800 */
[----:B--2---:R-:W-:-:S03]  /*63d60*/  FFMA.FTZ R66, R65, R0, R2 ;  /* 0x0000000041427223 */ /* 0x004fc60000010002 */
[----:B------:R-:W2:Y:S04]  /*63d70*/  LDL R2, [R1+0xfc] ;  /* 0x0000fc0001027983 */ /* 0x000ea80000100800 */
[----:B------:R-:W2:Y:S01]  /*63d80*/  LDL R0, [R1+0xf4] ;  /* 0x0000f40001007983 */ /* 0x000ea20000100800 */
[----:B------:R-:W-:Y:S01]  /*63d90*/  FFMA.FTZ R67, R67, R80, R130 ;  /* 0x0000005043437223 */ /* 0x000fe20000010082 */
[----:B------:R-:W-:Y:S01]  /*63da0*/  FADD.FTZ R57, -R217, R61 ;  /* 0x0000003dd9397221 */ /* 0x000fe20000010100 */
[----:B------:R-:W-:-:S03]  /*63db0*/  FMUL.FTZ R64, R216, R64 ;  /* 0x00000040d8407220 */ /* 0x000fc60000410000 */
[----:B------:R-:W-:Y:S01]  /*63dc0*/  F2FP.F16.F32.PACK_AB R63, R68, R67 ;  /* 0x00000043443f723e */ /* 0x000fe200000000ff */
[----:B------:R-:W-:Y:S01]  /*63dd0*/  FMUL.FTZ R61, R216, R57 ;  /* 0x00000039d83d7220 */ /* 0x000fe20000410000 */
[C---:B------:R-:W-:Y:S01]  /*63de0*/  FADD.FTZ R68, -R217.reuse, R25 ;  /* 0x00000019d9447221 */ /* 0x040fe20000010100 */
[----:B------:R-:W-:Y:S01]  /*63df0*/  FFMA.FTZ R57, R64, R71, R72 ;  /* 0x0000004740397223 */ /* 0x000fe20000010048 */
[C---:B------:R-:W-:Y:S01]  /*63e00*/  FADD.FTZ R25, -R217.reuse, R20 ;  /* 0x00000014d9197221 */ /* 0x040fe20000010100 */
[C---:B------:R-:W-:Y:S01]  /*63e10*/  FADD.FTZ R71, -R217.reuse, R32 ;  /* 0x00000020d9477221 */ /* 0x040fe20000010100 */
[C---:B------:R-:W-:Y:S01]  /*63e20*/  FADD.FTZ R20, -R217.reuse, R23 ;  /* 0x00000017d9147221 */ /* 0x040fe20000010100 */
[----:B------:R-:W-:Y:S01]  /*63e30*/  FADD.FTZ R72, -R217, R39 ;  /* 0x00000027d9487221 */ /* 0x000fe20000010100 */
[----:B------:R-:W-:Y:S01]  /*63e40*/  FFMA.FTZ R67, R61, R74, R75 ;  /* 0x0000004a3d437223 */ /* 0x000fe2000001004b */
[----:B------:R-:W-:Y:S01]  /*63e50*/  F2FP.F16.F32.PACK_AB R57, R66, R57 ;  /* 0x000000394239723e */ /* 0x000fe200000000ff */
[----:B------:R-:W-:-:S03]  /*63e60*/  FADD.FTZ R39, -R217, R33 ;  /* 0x00000021d9277221 */ /* 0x000fc60000010100 */
        /* <DEDUP_REMOVED lines=12> */
[----:B------:R-:W2:Y:S04]  /*63f30*/  LDL R201, [R1+0x26c] ;  /* 0x00026c0001c97983 */ /* 0x000ea80000100800 */
[----:B------:R-:W2:Y:S04]  /*63f40*/  LDL R202, [R1+0xd8] ;  /* 0x0000d80001ca7983 */ /* 0x000ea80000100800 */
[----:B------:R-:W2:Y:S04]  /*63f50*/  LDL R203, [R1+0x268] ;  /* 0x0002680001cb7983 */ /* 0x000ea80000100800 */
[----:B------:R-:W2:Y:S04]  /*63f60*/  LDL R200, [R1+0x270] ;  /* 0x0002700001c87983 */ /* 0x000ea80000100800 */
[----:B------:R-:W2:Y:S01]  /*63f70*/  LDL R199, [R1+0xa8] ;  /* 0x0000a80001c77983 */ /* 0x000ea20000100800 */
[----:B---3--:R-:W-:Y:S01]  /*63f80*/  FFMA.FTZ R28, R64, R76, R126 ;  /* 0x0000004c401c7223 */ /* 0x008fe2000001007e */
[----:B----4-:R-:W-:Y:S01]  /*63f90*/  FFMA.FTZ R23, R60, R77, R124 ;  /* 0x0000004d3c177223 */ /* 0x010fe2000001007c */
[----:B------:R-:W-:-:S02]  /*63fa0*/  FADD.FTZ R64, -R217, R197 ;  /* 0x000000c5d9407221 */ /* 0x000fc40000010100 */
[----:B------:R-:W3:Y:S01]  /*63fb0*/  LDL R197, [R1+0xa4] ;  /* 0x0000a40001c57983 */ /* 0x000ee20000100800 */
[----:B--2---:R-:W-:Y:S01]  /*63fc0*/  FFMA.FTZ R29, R65, R2, R127 ;  /* 0x00000002411d7223 */ /* 0x004fe2000001007f */
[----:B------:R-:W-:-:S04]  /*63fd0*/  FFMA.FTZ R32, R61, R0, R125 ;  /* 0x000000003d207223 */ /* 0x000fc8000001007d */
[----:B------:R-:W-:Y:S01]  /*63fe0*/  F2FP.F16.F32.PACK_AB R61, R29, R28 ;  /* 0x0000001c1d3d723e */ /* 0x000fe200000000ff */
[----:B------:R-:W-:-:S04]  /*63ff0*/  IMAD.WIDE.U32 R28, R205, 0x10, R222 ;  /* 0x00000010cd1c7825 */ /* 0x000fc800078e00de */
[----:B------:R-:W-:Y:S01]  /*64000*/  FADD.FTZ R65, -R217, R198 ;  /* 0x000000c6d9417221 */ /* 0x000fe20000010100 */
[----:B------:R-:W2:Y:S01]  /*64010*/  LDL R223, [R1+0xc4] ;  /* 0x0000c40001df7983 */ /* 0x000ea20000100800 */
[----:B------:R-:W-:Y:S01]  /*64020*/  F2FP.F16.F32.PACK_AB R60, R32, R23 ;  /* 0x00000017203c723e */ /* 0x000fe200000000ff */
[----:B------:R-:W-:Y:S02]  /*64030*/  IMAD.WIDE.U32 R32, R205, 0x10, R224 ;  /* 0x00000010cd207825 */ /* 0x000fe400078e00e0 */
[----:B------:R0:W-:Y:S04]  /*64040*/  STG.E.128 desc[UR8][R28.64], R56 ;  /* 0x000000381c007986 */ /* 0x0001e8000c101d08 */
[----:B------:R-:W4:Y:S04]  /*64050*/  LDL R205, [R1+0xdc] ;  /* 0x0000dc0001cd7983 */ /* 0x000f280000100800 */
[----:B------:R1:W-:Y:S04]  /*64060*/  STG.E.128 desc[UR8][R32.64], R60 ;  /* 0x0000003c20007986 */ /* 0x0003e8000c101d08 */
[----:B------:R-:W3:Y:S04]  /*64070*/  LDL R217, [R1+0xd4] ;  /* 0x0000d40001d97983 */ /* 0x000ee80000100800 */
[----:B------:R-:W2:Y:S04]  /*64080*/  LDL R222, [R1+0x278] ;  /* 0x0002780001de7983 */ /* 0x000ea80000100800 */
[----:B0-----:R-:W3:Y:S04]  /*64090*/  LDL R28, [R1+0xd0] ;  /* 0x0000d000011c7983 */ /* 0x001ee80000100800 */
[----:B------:R-:W3:Y:S04]  /*640a0*/  LDL R29, [R1+0x264] ;  /* 0x00026400011d7983 */ /* 0x000ee80000100800 */
[----:B-1----:R-:W3:Y:S04]  /*640b0*/  LDL R63, [R1+0x260] ;  /* 0x00026000013f7983 */ /* 0x002ee80000100800 */
        /* <DEDUP_REMOVED lines=65> */
[----:B----4-:R-:W-:-:S03]  /*644d0*/  FFMA.FTZ R30, R55, R205, R201 ;  /* 0x000000cd371e7223 */ /* 0x010fc600000100c9 */
[----:B------:R-:W4:Y:S02]  /*644e0*/  LDL R201, [R1+0x294] ;  /* 0x0002940001c97983 */ /* 0x000f240000100800 */
[----:B------:R-:W-:Y:S01]  /*644f0*/  F2FP.F16.F32.PACK_AB R25, R30, R25 ;  /* 0x000000191e19723e */ /* 0x000fe200000000ff */
[----:B------:R-:W-:Y:S01]  /*64500*/  FFMA.FTZ R30, R58, R211, R136 ;  /* 0x000000d33a1e7223 */ /* 0x000fe20000010088 */
[----:B------:R-:W4:Y:S04]  /*64510*/  LDL R205, [R1+0x9c] ;  /* 0x00009c0001cd7983 */ /* 0x000f280000100800 */
[----:B------:R-:W4:Y:S01]  /*64520*/  LDL R211, [R1+0x28c] ;  /* 0x00028c0001d37983 */ /* 0x000f220000100800 */
[----:B--2---:R-:W-:-:S03]  /*64530*/  FFMA.FTZ R27, R60, R221, R222 ;  /* 0x000000dd3c1b7223 */ /* 0x004fc600000100de */
[----:B------:R-:W2:Y:S04]  /*64540*/  LDL R222, [R1+0x298] ;  /* 0x0002980001de7983 */ /* 0x000ea80000100800 */
[----:B------:R-:W2:Y:S01]  /*64550*/  LDL R221, [R1+0x88] ;  /* 0x0000880001dd7983 */ /* 0x000ea20000100800 */
[----:B---3--:R-:W-:Y:S01]  /*64560*/  FFMA.FTZ R31, R53, R217, R29 ;  /* 0x000000d9351f7223 */ /* 0x008fe2000001001d */
[----:B------:R-:W-:Y:S01]  /*64570*/  FFMA.FTZ R24, R52, R28, R63 ;  /* 0x0000001c34187223 */ /* 0x000fe2000001003f */
[----:B------:R-:W-:Y:S01]  /*64580*/  FFMA.FTZ R29, R59, R223, R227 ;  /* 0x000000df3b1d7223 */ /* 0x000fe200000100e3 */
[----:B------:R-:W-:Y:S01]  /*64590*/  FFMA.FTZ R28, R61, R219, R220 ;  /* 0x000000db3d1c7223 */ /* 0x000fe200000100dc */
[----:B------:R-:W-:Y:S01]  /*645a0*/  FFMA.FTZ R59, R59, R197, R137 ;  /* 0x000000c53b3b7223 */ /* 0x000fe20000010089 */
[----:B------:R-:W-:Y:S01]  /*645b0*/  FFMA.FTZ R58, R61, R198, R139 ;  /* 0x000000c63d3a7223 */ /* 0x000fe2000001008b */
[----:B------:R-:W-:Y:S01]  /*645c0*/  F2FP.F16.F32.PACK_AB R24, R31, R24 ;  /* 0x000000181f18723e */ /* 0x000fe200000000ff */
[----:B------:R-:W-:Y:S01]  /*645d0*/  FFMA.FTZ R31, R60, R199, R138 ;  /* 0x000000c73c1f7223 */ /* 0x000fe2000001008a */
[----:B------:R-:W3:Y:S01]  /*645e0*/  LDL R198, [R1+0x8c] ;  /* 0x00008c0001c67983 */ /* 0x000ee20000100800 */
[----:B------:R-:W-:Y:S01]  /*645f0*/  FFMA.FTZ R52, R52, R218, R132 ;  /* 0x000000da34347223 */ /* 0x000fe20000010084 */
[----:B------:R-:W-:Y:S01]  /*64600*/  FFMA.FTZ R55, R55, R2, R135 ;  /* 0x0000000237377223 */ /* 0x000fe20000010087 */
[----:B------:R-:W0:Y:S01]  /*64610*/  LDC.64 R62, c[0x0][0x428] ;  /* 0x00010a00ff3e7b82 */ /* 0x000e220000000a00 */
[----:B------:R-:W3:Y:S04]  /*64620*/  LDL R199, [R1+0x29c] ;  /* 0x00029c0001c77983 */ /* 0x000ee80000100800 */
[----:B------:R-:W3:Y:S04]  /*64630*/  LDL R220, [R1+0x68] ;  /* 0x0000680001dc7983 */ /* 0x000ee80000100800 */
[----:B------:R-:W3:Y:S04]  /*64640*/  LDL R197, [R1+0x6c] ;  /* 0x00006c0001c57983 */ /* 0x000ee80000100800 */
[----:B------:R-:W3:Y:S04]  /*64650*/  LDL R219, [R1+0x280] ;  /* 0x0002800001db7983 */ /* 0x000ee80000100800 */
[----:B------:R-:W3:Y:S04]  /*64660*/  LDL R218, [R1+0x90] ;  /* 0x0000900001da7983 */ /* 0x000ee80000100800 */
[----:B------:R-:W3:Y:S01]  /*64670*/  LDL R217, [R1+0x284] ;  /* 0x0002840001d97983 */ /* 0x000ee20000100800 */
[----:B------:R-:W-:-:S03]  /*64680*/  FFMA.FTZ R53, R53, R0, R133 ;  /* 0x0000000035357223 */ /* 0x000fc60000010085 */
[----:B------:R-:W3:Y:S04]  /*64690*/  LDL R2, [R1+0x60] ;  /* 0x0000600001027983 */ /* 0x000ee80000100800 */
[----:B------:R-:W3:Y:S01]  /*646a0*/  LDL R0, [R1+0x64] ;  /* 0x0000640001007983 */ /* 0x000ee20000100800 */
[----:B------:R-:W-:Y:S02]  /*646b0*/  F2FP.F16.F32.PACK_AB R26, R29, R26 ;  /* 0x0000001a1d1a723e */ /* 0x000fe400000000ff */
[----:B------:R-:W-:Y:S01]  /*646c0*/  F2FP.F16.F32.PACK_AB R27, R28, R27 ;  /* 0x0000001b1c1b723e */ /* 0x000fe200000000ff */
[----:B0-----:R-:W-:Y:S01]  /*646d0*/  IMAD.WIDE.U32 R28, R207, 0x10, R62 ;  /* 0x00000010cf1c7825 */ /* 0x001fe200078e003e */
[----:B------:R-:W-:Y:S01]  /*646e0*/  F2FP.F16.F32.PACK_AB R31, R58, R31 ;  /* 0x0000001f3a1f723e */ /* 0x000fe200000000ff */
[----:B------:R-:W3:Y:S01]  /*646f0*/  LDL R227, [R1+0x2a8] ;  /* 0x0002a80001e37983 */ /* 0x000ee20000100800 */
[----:B------:R-:W-:-:S03]  /*64700*/  F2FP.F16.F32.PACK_AB R30, R59, R30 ;  /* 0x0000001e3b1e723e */ /* 0x000fc600000000ff */
[----:B------:R0:W-:Y:S01]  /*64710*/  STG.E.128 desc[UR8][R28.64], R24 ;  /* 0x000000181c007986 */ /* 0x0001e2000c101d08 */
[----:B------:R-:W-:-:S03]  /*64720*/  IMAD.WIDE.U32 R72, R206, 0x10, R224 ;  /* 0x00000010ce487825 */ /* 0x000fc600078e00e0 */
[----:B------:R-:W3:Y:S01]  /*64730*/  LDL R223, [R1+0x40] ;  /* 0x0000400001df7983 */ /* 0x000ee20000100800 */
[----:B0-----:R-:W-:Y:S01]  /*64740*/  F2FP.F16.F32.PACK_AB R29, R55, R54 ;  /* 0x00000036371d723e */ /* 0x001fe200000000ff */
[----:B------:R-:W-:Y:S01]  /*64750*/  IMAD.WIDE.U32 R24, R207, 0x10, R224 ;  /* 0x00000010cf187825 */ /* 0x000fe200078e00e0 */
[----:B------:R-:W-:-:S03]  /*64760*/  F2FP.F16.F32.PACK_AB R28, R53, R52 ;  /* 0x00000034351c723e */ /* 0x000fc600000000ff */
[----:B------:R-:W-:Y:S01]  /*64770*/  FFMA.FTZ R26, R79, R202, R203 ;  /* 0x000000ca4f1a7223 */ /* 0x000fe200000100cb */
        /* <DEDUP_REMOVED lines=8> */
[----:B------:R-:W-:-:S04]  /*64800*/  IMAD.WIDE.U32 R52, R210, 0x10, R62 ;  /* 0x00000010d2347825 */ /* 0x000fc800078e003e */
[----:B0-----:R-:W-:Y:S01]  /*64810*/  FFMA.FTZ R25, R42, R215, R216 ;  /* 0x000000d72a197223 */ /* 0x001fe200000100d8 */
[----:B------:R-:W-:Y:S01]  /*64820*/  IMAD.WIDE.U32 R54, R213, 0x10, R62 ;  /* 0x00000010d5367825 */ /* 0x000fe200078e003e */
[----:B------:R-:W3:Y:S03]  /*64830*/  LDL R216, [R1+0x2bc] ;  /* 0x0002bc0001d87983 */ /* 0x000ee60000100800 */
[--C-:B------:R-:W-:Y:S01]  /*64840*/  IMAD.WIDE.U32 R74, R209, 0x10, R224.reuse ;  /* 0x00000010d14a7825 */ /* 0x100fe200078e00e0 */
[----:B------:R-:W3:Y:S03]  /*64850*/  LDL R215, [R1+0x4c] ;  /* 0x00004c0001d77983 */ /* 0x000ee60000100800 */
[--C-:B------:R-:W-:Y:S01]  /*64860*/  IMAD.WIDE.U32 R58, R208, 0x10, R224.reuse ;  /* 0x00000010d03a7825 */ /* 0x100fe200078e00e0 */
[----:B------:R-:W3:Y:S03]  /*64870*/  LDL R209, [R1+0x30] ;  /* 0x0000300001d17983 */ /* 0x000ee60000100800 */
[--C-:B------:R-:W-:Y:S01]  /*64880*/  IMAD.WIDE.U32 R60, R210, 0x10, R224.reuse ;  /* 0x00000010d23c7825 */ /* 0x100fe200078e00e0 */
[----:B------:R-:W3:Y:S03]  /*64890*/  LDL R208, [R1+0x2c0] ;  /* 0x0002c00001d07983 */ /* 0x000ee60000100800 */
[----:B------:R-:W-:Y:S01]  /*648a0*/  IMAD.WIDE.U32 R62, R213, 0x10, R224 ;  /* 0x00000010d53e7825 */ /* 0x000fe200078e00e0 */
[----:B------:R-:W3:Y:S04]  /*648b0*/  LDL R210, [R1+0x3c] ;  /* 0x00003c0001d27983 */ /* 0x000ee80000100800 */
[----:B------:R-:W3:Y:S04]  /*648c0*/  LDL R225, [R1+0x38] ;  /* 0x0000380001e17983 */ /* 0x000ee80000100800 */
[----:B------:R-:W3:Y:S04]  /*648d0*/  LDL R224, [R1+0x2b0] ;  /* 0x0002b00001e07983 */ /* 0x000ee80000100800 */
[----:B------:R-:W3:Y:S01]  /*648e0*/  LDL R213, [R1+0x2c] ;  /* 0x00002c0001d57983 */ /* 0x000ee20000100800 */
[----:B----4-:R-:W-:-:S03]  /*648f0*/  FFMA.FTZ R30, R80, R200, R201 ;  /* 0x000000c8501e7223 */ /* 0x010fc600000100c9 */
[----:B------:R-:W4:Y:S02]  /*64900*/  LDL R201, [R1+0x1c] ;  /* 0x00001c0001c97983 */ /* 0x000f240000100800 */
[----:B------:R-:W-:Y:S02]  /*64910*/  F2FP.F16.F32.PACK_AB R26, R30, R26 ;  /* 0x0000001a1e1a723e */ /* 0x000fe400000000ff */
[----:B------:R-:W4:Y:S01]  /*64920*/  LDL R200, [R1+0x2d0] ;  /* 0x0002d00001c87983 */ /* 0x000f220000100800 */
[----:B--2---:R-:W-:-:S03]  /*64930*/  FFMA.FTZ R27, R81, R221, R222 ;  /* 0x000000dd511b7223 */ /* 0x004fc600000100de */
[----:B------:R-:W2:Y:S04]  /*64940*/  LDL R222, [R1+0x20] ;  /* 0x0000200001de7983 */ /* 0x000ea80000100800 */
[----:B------:R-:W4:Y:S01]  /*64950*/  LDL R221, [R1+0x2b8] ;  /* 0x0002b80001dd7983 */ /* 0x000f220000100800 */
[----:B---3--:R-:W-:-:S03]  /*64960*/  FFMA.FTZ R28, R83, R198, R199 ;  /* 0x000000c6531c7223 */ /* 0x008fc600000100c7 */
[----:B------:R-:W3:Y:S01]  /*64970*/  LDL R199, [R1] ;  /* 0x0000000001c77983 */ /* 0x000ee20000100800 */
[----:B------:R-:W-:Y:S01]  /*64980*/  FFMA.FTZ R31, R81, R220, R146 ;  /* 0x000000dc511f7223 */ /* 0x000fe20000010092 */
[----:B------:R-:W-:Y:S01]  /*64990*/  FFMA.FTZ R29, R83, R197, R147 ;  /* 0x000000c5531d7223 */ /* 0x000fe20000010093 */
[----:B------:R-:W-:Y:S01]  /*649a0*/  F2FP.F16.F32.PACK_AB R27, R28, R27 ;  /* 0x0000001b1c1b723e */ /* 0x000fe200000000ff */
[----:B------:R-:W-:Y:S01]  /*649b0*/  FFMA.FTZ R28, R32, R196, R140 ;  /* 0x000000c4201c7223 */ /* 0x000fe2000001008c */
[----:B------:R-:W-:Y:S01]  /*649c0*/  FFMA.FTZ R81, R43, R205, R211 ;  /* 0x000000cd2b517223 */ /* 0x000fe200000100d3 */
[----:B------:R-:W4:Y:S01]  /*649d0*/  LDL R220, [R1+0x48] ;  /* 0x0000480001dc7983 */ /* 0x000f220000100800 */
[----:B------:R-:W-:Y:S01]  /*649e0*/  F2FP.F16.F32.PACK_AB R31, R29, R31 ;  /* 0x0000001f1d1f723e */ /* 0x000fe200000000ff */
[----:B------:R-:W-:Y:S01]  /*649f0*/  FFMA.FTZ R29, R42, R86, R142 ;  /* 0x000000562a1d7223 */ /* 0x000fe2000001008e */
[----:B------:R-:W-:Y:S01]  /*64a00*/  FFMA.FTZ R24, R32, R218, R219 ;  /* 0x000000da20187223 */ /* 0x000fe200000100db */
[----:B------:R-:W-:Y:S01]  /*64a10*/  FFMA.FTZ R32, R43, R85, R143 ;  /* 0x000000552b207223 */ /* 0x000fe2000001008f */
[----:B------:R-:W2:Y:S01]  /*64a20*/  LDL R42, [R1+0x58] ;  /* 0x00005800012a7983 */ /* 0x000ea20000100800 */
[----:B------:R-:W-:-:S03]  /*64a30*/  FFMA.FTZ R84, R33, R84, R217 ;  /* 0x0000005421547223 */ /* 0x000fc600000100d9 */
[----:B------:R-:W3:Y:S01]  /*64a40*/  LDL R43, [R1+0x5c] ;  /* 0x00005c00012b7983 */ /* 0x000ee20000100800 */
[----:B------:R-:W-:Y:S01]  /*64a50*/  F2FP.F16.F32.PACK_AB R25, R81, R25 ;  /* 0x000000195119723e */ /* 0x000fe200000000ff */
[----:B------:R-:W-:Y:S01]  /*64a60*/  FFMA.FTZ R30, R79, R2, R144 ;  /* 0x000000024f1e7223 */ /* 0x000fe20000010090 */
[----:B------:R-:W-:Y:S01]  /*64a70*/  F2FP.F16.F32.PACK_AB R24, R84, R24 ;  /* 0x000000185418723e */ /* 0x000fe200000000ff */
[----:B------:R-:W4:Y:S01]  /*64a80*/  LDL R2, [R1+0x2a0] ;  /* 0x0002a00001027983 */ /* 0x000f220000100800 */
[----:B------:R-:W-:-:S03]  /*64a90*/  FFMA.FTZ R81, R80, R0, R145 ;  /* 0x0000000050517223 */ /* 0x000fc60000010091 */
        /* <DEDUP_REMOVED lines=17> */
[----:B------:R-:W-:-:S02]  /*64bb0*/  F2FP.F16.F32.PACK_AB R28, R33, R28 ;  /* 0x0000001c211c723e */ /* 0x000fc400000000ff */
[----:B------:R-:W-:Y:S02]  /*64bc0*/  F2FP.F16.F32.PACK_AB R30, R81, R30 ;  /* 0x0000001e511e723e */ /* 0x000fe400000000ff */
[----:B------:R-:W-:Y:S01]  /*64bd0*/  F2FP.F16.F32.PACK_AB R29, R32, R29 ;  /* 0x0000001d201d723e */ /* 0x000fe200000000ff */
[----:B------:R-:W-:Y:S04]  /*64be0*/  STG.E.128 desc[UR8][R64.64], R24 ;  /* 0x0000001840007986 */ /* 0x000fe8000c101d08 */
[----:B------:R-:W-:Y:S01]  /*64bf0*/  STG.E.128 desc[UR8][R72.64], R28 ;  /* 0x0000001c48007986 */ /* 0x000fe2000c101d08 */
[----:B--2---:R-:W-:Y:S01]  /*64c00*/  FFMA.FTZ R42, R34, R42, R227 ;  /* 0x0000002a222a7223 */ /* 0x004fe200000100e3 */
[----:B---3--:R-:W-:-:S05]  /*64c10*/  FFMA.FTZ R43, R35, R43, R252 ;  /* 0x0000002b232b7223 */ /* 0x008fca00000100fc */
[----:B------:R-:W-:Y:S01]  /*64c20*/  F2FP.F16.F32.PACK_AB R33, R43, R42 ;  /* 0x0000002a2b21723e */ /* 0x000fe200000000ff */
[----:B------:R-:W-:Y:S01]  /*64c30*/  FFMA.FTZ R42, R34, R225, R150 ;  /* 0x000000e1222a7223 */ /* 0x000fe20000010096 */
[----:B----4-:R-:W-:Y:S01]  /*64c40*/  FFMA.FTZ R79, R36, R79, R2 ;  /* 0x0000004f244f7223 */ /* 0x010fe20000010002 */
[----:B------:R-:W-:Y:S01]  /*64c50*/  FFMA.FTZ R34, R37, R223, R224 ;  /* 0x000000df25227223 */ /* 0x000fe200000100e0 */
[----:B------:R1:W5:Y:S01]  /*64c60*/  LDL.LU R2, [R1+0x324] ;  /* 0x0003240001027983 */ /* 0x0003620000300800 */
[----:B------:R-:W-:-:S03]  /*64c70*/  FFMA.FTZ R80, R40, R80, R0 ;  /* 0x0000005028507223 */ /* 0x000fc60000010000 */
[----:B------:R1:W5:Y:S01]  /*64c80*/  LDL.LU R0, [R1+0x320] ;  /* 0x0003200001007983 */ /* 0x0003620000300800 */
[----:B------:R-:W-:Y:S01]  /*64c90*/  FFMA.FTZ R84, R40, R84, R149 ;  /* 0x0000005428547223 */ /* 0x000fe20000010095 */
[----:B------:R-:W-:Y:S02]  /*64ca0*/  FFMA.FTZ R40, R51, R207, R208 ;  /* 0x000000cf33287223 */ /* 0x000fe400000100d0 */
[----:B------:R-:W2:Y:S04]  /*64cb0*/  LDL R208, [R1+0x2e0] ;  /* 0x0002e00001d07983 */ /* 0x000ea80000100800 */
[----:B------:R-:W3:Y:S01]  /*64cc0*/  LDL R207, [R1+0x2e4] ;  /* 0x0002e40001cf7983 */ /* 0x000ee20000100800 */
        /* <DEDUP_REMOVED lines=10> */
[----:B------:R-:W4:Y:S01]  /*64d70*/  LDL R206, [R1+0x2f0] ;  /* 0x0002f00001ce7983 */ /* 0x000f220000100800 */
[----:B------:R-:W-:-:S03]  /*64d80*/  F2FP.F16.F32.PACK_AB R38, R38, R37 ;  /* 0x000000252626723e */ /* 0x000fc600000000ff */
[----:B------:R-:W4:Y:S01]  /*64d90*/  LDL R201, [R1+0x2f4] ;  /* 0x0002f40001c97983 */ /* 0x000f220000100800 */
[----:B------:R-:W-:Y:S01]  /*64da0*/  FFMA.FTZ R39, R39, R219, R154 ;  /* 0x000000db27277223 */ /* 0x000fe2000001009a */
[----:B------:R-:W-:Y:S01]  /*64db0*/  FFMA.FTZ R41, R41, R213, R155 ;  /* 0x000000d529297223 */ /* 0x000fe2000001009b */
[----:B------:R-:W-:Y:S01]  /*64dc0*/  F2FP.F16.F32.PACK_AB R35, R79, R43 ;  /* 0x0000002b4f23723e */ /* 0x000fe200000000ff */
[----:B------:R-:W-:Y:S01]  /*64dd0*/  FFMA.FTZ R36, R36, R209, R148 ;  /* 0x000000d124247223 */ /* 0x000fe20000010094 */
[----:B------:R-:W-:Y:S01]  /*64de0*/  F2FP.F16.F32.PACK_AB R37, R80, R42 ;  /* 0x0000002a5025723e */ /* 0x000fe200000000ff */
[----:B------:R-:W-:Y:S01]  /*64df0*/  FFMA.FTZ R42, R71, R199, R200 ;  /* 0x000000c7472a7223 */ /* 0x000fe200000100c8 */
[----:B------:R-:W-:Y:S01]  /*64e00*/  FFMA.FTZ R80, R76, R197, R198 ;  /* 0x000000c54c507223 */ /* 0x000fe200000100c6 */
[----:B------:R-:W4:Y:S01]  /*64e10*/  LDL R199, [R1+0x300] ;  /* 0x0003000001c77983 */ /* 0x000f220000100800 */
[----:B------:R-:W-:-:S03]  /*64e20*/  F2FP.F16.F32.PACK_AB R39, R41, R39 ;  /* 0x000000272927723e */ /* 0x000fc600000000ff */
[----:B------:R-:W4:Y:S01]  /*64e30*/  LDL R198, [R1+0x304] ;  /* 0x0003040001c67983 */ /* 0x000f220000100800 */
[----:B------:R-:W-:-:S03]  /*64e40*/  FFMA.FTZ R43, R77, R87, R196 ;  /* 0x000000574d2b7223 */ /* 0x000fc600000100c4 */
[----:B------:R-:W4:Y:S04]  /*64e50*/  LDL R197, [R1+0x308] ;  /* 0x0003080001c57983 */ /* 0x000f280000100800 */
[----:B------:R-:W4:Y:S01]  /*64e60*/  LDL R196, [R1+0x30c] ;  /* 0x00030c0001c47983 */ /* 0x000f220000100800 */
[----:B------:R-:W-:-:S03]  /*64e70*/  FFMA.FTZ R41, R57, R203, R205 ;  /* 0x000000cb39297223 */ /* 0x000fc600000100cd */
[----:B------:R-:W4:Y:S04]  /*64e80*/  LDL R205, [R1+0x2f8] ;  /* 0x0002f80001cd7983 */ /* 0x000f280000100800 */
[----:B------:R-:W4:Y:S01]  /*64e90*/  LDL R200, [R1+0x2fc] ;  /* 0x0002fc0001c87983 */ /* 0x000f220000100800 */
[----:B------:R-:W-:-:S03]  /*64ea0*/  FFMA.FTZ R79, R78, R85, R86 ;  /* 0x000000554e4f7223 */ /* 0x000fc60000010056 */
[----:B------:R-:W4:Y:S04]  /*64eb0*/  LDL R203, [R1+0x2e8] ;  /* 0x0002e80001cb7983 */ /* 0x000f280000100800 */
[----:B------:R-:W4:Y:S01]  /*64ec0*/  LDL R202, [R1+0x2ec] ;  /* 0x0002ec0001ca7983 */ /* 0x000f220000100800 */
[----:B------:R-:W-:Y:S02]  /*64ed0*/  F2FP.F16.F32.PACK_AB R36, R84, R36 ;  /* 0x000000245424723e */ /* 0x000fe400000000ff */
[----:B------:R-:W-:Y:S01]  /*64ee0*/  F2FP.F16.F32.PACK_AB R40, R83, R40 ;  /* 0x000000285328723e */ /* 0x000fe200000000ff */
[----:B------:R-:W4:Y:S01]  /*64ef0*/  LDL R87, [R1+0x310] ;  /* 0x0003100001577983 */ /* 0x000f220000100800 */
[----:B------:R-:W-:Y:S02]  /*64f00*/  F2FP.F16.F32.PACK_AB R41, R81, R41 ;  /* 0x000000295129723e */ /* 0x000fe400000000ff */
[----:B------:R-:W-:Y:S01]  /*64f10*/  F2FP.F16.F32.PACK_AB R42, R80, R42 ;  /* 0x0000002a502a723e */ /* 0x000fe200000000ff */
[----:B------:R-:W4:Y:S01]  /*64f20*/  LDL R86, [R1+0x314] ;  /* 0x0003140001567983 */ /* 0x000f220000100800 */
[----:B------:R-:W-:-:S03]  /*64f30*/  F2FP.F16.F32.PACK_AB R43, R79, R43 ;  /* 0x0000002b4f2b723e */ /* 0x000fc600000000ff */
        /* <DEDUP_REMOVED lines=13> */
[----:B------:R-:W-:Y:S01]  /*65010*/  FFMA.FTZ R32, R76, R245, R161 ;  /* 0x000000f54c207223 */ /* 0x000fe200000100a1 */
[----:B------:R-:W-:Y:S01]  /*65020*/  F2FP.F16.F32.PACK_AB R34, R36, R34 ;  /* 0x000000222422723e */ /* 0x000fe200000000ff */
[----:B------:R-:W-:Y:S01]  /*65030*/  FFMA.FTZ R25, R57, R250, R158 ;  /* 0x000000fa39197223 */ /* 0x000fe2000001009e */
[----:B------:R-:W-:Y:S01]  /*65040*/  FFMA.FTZ R33, R70, R251, R159 ;  /* 0x000000fb46217223 */ /* 0x000fe2000001009f */
[----:B------:R-:W-:Y:S02]  /*65050*/  F2FP.F16.F32.PACK_AB R27, R31, R27 ;  /* 0x0000001b1f1b723e */ /* 0x000fe400000000ff */
[----:B------:R-:W-:Y:S01]  /*65060*/  F2FP.F16.F32.PACK_AB R26, R32, R26 ;  /* 0x0000001a201a723e */ /* 0x000fe200000000ff */
[----:B------:R-:W-:Y:S01]  /*65070*/  FFMA.FTZ R35, R50, R230, R170 ;  /* 0x000000e632237223 */ /* 0x000fe200000100aa */
[----:B------:R-:W-:Y:S01]  /*65080*/  F2FP.F16.F32.PACK_AB R25, R33, R25 ;  /* 0x000000192119723e */ /* 0x000fe200000000ff */
[----:B------:R-:W-:Y:S01]  /*65090*/  FFMA.FTZ R33, R82, R231, R171 ;  /* 0x000000e752217223 */ /* 0x000fe200000100ab */
[----:B------:R-:W-:-:S04]  /*650a0*/  FFMA.FTZ R42, R47, R235, R167 ;  /* 0x000000eb2f2a7223 */ /* 0x000fc800000100a7 */
[----:B------:R-:W-:Y:S01]  /*650b0*/  F2FP.F16.F32.PACK_AB R35, R33, R35 ;  /* 0x000000232123723e */ /* 0x000fe200000000ff */
[----:B------:R-:W-:Y:S01]  /*650c0*/  FFMA.FTZ R33, R46, R234, R166 ;  /* 0x000000ea2e217223 */ /* 0x000fe200000100a6 */
[----:B------:R-:W0:Y:S04]  /*650d0*/  S2R R227, SR_TID.X ;  /* 0x0000000000e37919 */ /* 0x000e280000002100 */
[----:B------:R-:W-:Y:S01]  /*650e0*/  F2FP.F16.F32.PACK_AB R33, R42, R33 ;  /* 0x000000212a21723e */ /* 0x000fe200000000ff */
[----:B------:R-:W-:Y:S01]  /*650f0*/  FFMA.FTZ R42, R44, R183, R179 ;  /* 0x000000b72c2a7223 */ /* 0x000fe200000100b3 */
[----:B------:R1:W-:Y:S01]  /*65100*/  STG.E.128 desc[UR8][R58.64], R24 ;  /* 0x000000183a007986 */ /* 0x0003e2000c101d08 */
[----:B0-----:R-:W-:Y:S01]  /*65110*/  LOP3.LUT R227, R227, 0x1f, RZ, 0xc0, !PT ;  /* 0x0000001fe3e37812 */ /* 0x001fe200078ec0ff */
[----:B--2---:R-:W-:Y:S01]  /*65120*/  FFMA.FTZ R29, R23, R240, R208 ;  /* 0x000000f0171d7223 */ /* 0x004fe200000100d0 */
[----:B---3--:R-:W-:-:S05]  /*65130*/  FFMA.FTZ R30, R45, R241, R207 ;  /* 0x000000f12d1e7223 */ /* 0x008fca00000100cf */
[----:B------:R-:W-:Y:S01]  /*65140*/  F2FP.F16.F32.PACK_AB R28, R30, R29 ;  /* 0x0000001d1e1c723e */ /* 0x000fe200000000ff */
[----:B----4-:R-:W-:Y:S01]  /*65150*/  FFMA.FTZ R30, R48, R236, R206 ;  /* 0x000000ec301e7223 */ /* 0x010fe200000100ce */
[----:B------:R-:W-:-:S05]  /*65160*/  FFMA.FTZ R37, R49, R237, R201 ;  /* 0x000000ed31257223 */ /* 0x000fca00000100c9 */
[----:B------:R-:W-:Y:S01]  /*65170*/  F2FP.F16.F32.PACK_AB R30, R37, R30 ;  /* 0x0000001e251e723e */ /* 0x000fe200000000ff */
[----:B------:R-:W-:Y:S01]  /*65180*/  FFMA.FTZ R36, R16, R192, R199 ;  /* 0x000000c010247223 */ /* 0x000fe200000100c7 */
[----:B------:R-:W-:Y:S01]  /*65190*/  FFMA.FTZ R41, R17, R193, R198 ;  /* 0x000000c111297223 */ /* 0x000fe200000100c6 */
[----:B------:R-:W-:Y:S01]  /*651a0*/  FFMA.FTZ R37, R18, R194, R197 ;  /* 0x000000c212257223 */ /* 0x000fe200000100c5 */
[----:B------:R-:W-:-:S03]  /*651b0*/  FFMA.FTZ R40, R19, R195, R196 ;  /* 0x000000c313287223 */ /* 0x000fc600000100c4 */
[----:B------:R-:W-:Y:S01]  /*651c0*/  F2FP.F16.F32.PACK_AB R36, R41, R36 ;  /* 0x000000242924723e */ /* 0x000fe200000000ff */
[----:B------:R-:W-:Y:S01]  /*651d0*/  FFMA.FTZ R31, R50, R238, R205 ;  /* 0x000000ee321f7223 */ /* 0x000fe200000100cd */
[----:B------:R-:W-:Y:S02]  /*651e0*/  F2FP.F16.F32.PACK_AB R37, R40, R37 ;  /* 0x000000252825723e */ /* 0x000fe400000000ff */
[----:B------:R-:W0:Y:S01]  /*651f0*/  LDC.64 R40, c[0x0][0x380] ;  /* 0x0000e000ff287b82 */ /* 0x000e220000000a00 */
[----:B------:R-:W-:Y:S01]  /*65200*/  FFMA.FTZ R32, R82, R239, R200 ;  /* 0x000000ef52207223 */ /* 0x000fe200000100c8 */
[----:B------:R-:W-:-:S04]  /*65210*/  FFMA.FTZ R29, R46, R242, R203 ;  /* 0x000000f22e1d7223 */ /* 0x000fc800000100cb */
[----:B------:R-:W-:Y:S01]  /*65220*/  F2FP.F16.F32.PACK_AB R31, R32, R31 ;  /* 0x0000001f201f723e */ /* 0x000fe200000000ff */
[----:B------:R-:W-:Y:S01]  /*65230*/  FFMA.FTZ R38, R47, R243, R202 ;  /* 0x000000f32f267223 */ /* 0x000fe200000100ca */
[----:B------:R-:W-:Y:S01]  /*65240*/  FFMA.FTZ R23, R23, R232, R164 ;  /* 0x000000e817177223 */ /* 0x000fe200000100a4 */
[----:B------:R-:W-:-:S03]  /*65250*/  FFMA.FTZ R32, R45, R233, R165 ;  /* 0x000000e92d207223 */ /* 0x000fc600000100a5 */
[----:B------:R-:W-:Y:S01]  /*65260*/  F2FP.F16.F32.PACK_AB R29, R38, R29 ;  /* 0x0000001d261d723e */ /* 0x000fe200000000ff */
[----:B------:R-:W-:Y:S01]  /*65270*/  FFMA.FTZ R38, R20, R188, R87 ;  /* 0x000000bc14267223 */ /* 0x000fe20000010057 */
[----:B------:R-:W-:Y:S01]  /*65280*/  FFMA.FTZ R39, R21, R189, R86 ;  /* 0x000000bd15277223 */ /* 0x000fe20000010056 */
[----:B------:R-:W-:Y:S01]  /*65290*/  F2FP.F16.F32.PACK_AB R32, R32, R23 ;  /* 0x000000172020723e */ /* 0x000fe200000000ff */
[----:B------:R-:W-:Y:S01]  /*652a0*/  FFMA.FTZ R23, R18, R186, R174 ;  /* 0x000000ba12177223 */ /* 0x000fe200000100ae */
[----:B------:R-:W-:Y:S02]  /*652b0*/  FFMA.FTZ R18, R20, R180, R176 ;  /* 0x000000b414127223 */ /* 0x000fe400000100b0 */
[----:B------:R-:W-:Y:S01]  /*652c0*/  F2FP.F16.F32.PACK_AB R38, R39, R38 ;  /* 0x000000262726723e */ /* 0x000fe200000000ff */
[----:B------:R-:W-:Y:S01]  /*652d0*/  FFMA.FTZ R16, R16, R184, R172 ;  /* 0x000000b810107223 */ /* 0x000fe200000100ac */
[----:B------:R-:W-:Y:S01]  /*652e0*/  FFMA.FTZ R21, R21, R181, R177 ;  /* 0x000000b515157223 */ /* 0x000fe200000100b1 */
[----:B------:R1:W-:Y:S01]  /*652f0*/  STG.E.128 desc[UR8][R52.64], R28 ;  /* 0x0000001c34007986 */ /* 0x0003e2000c101d08 */
[C---:B------:R-:W-:Y:S01]  /*65300*/  FFMA.FTZ R20, R22.reuse, R190, R85 ;  /* 0x000000be16147223 */ /* 0x040fe20000010055 */
[----:B------:R-:W-:-:S02]  /*65310*/  FFMA.FTZ R22, R22, R182, R178 ;  /* 0x000000b616167223 */ /* 0x000fc400000100b2 */
[----:B------:R-:W-:Y:S01]  /*65320*/  F2FP.F16.F32.PACK_AB R18, R21, R18 ;  /* 0x000000121512723e */ /* 0x000fe200000000ff */
[----:B------:R1:W-:Y:S01]  /*65330*/  STG.E.128 desc[UR8][R60.64], R32 ;  /* 0x000000203c007986 */ /* 0x0003e2000c101d08 */
[----:B------:R-:W-:Y:S01]  /*65340*/  FFMA.FTZ R39, R44, R191, R43 ;  /* 0x000000bf2c277223 */ /* 0x000fe2000001002b */
[----:B------:R-:W-:Y:S01]  /*65350*/  FFMA.FTZ R43, R19, R187, R175 ;  /* 0x000000bb132b7223 */ /* 0x000fe200000100af */
[----:B------:R-:W-:Y:S01]  /*65360*/  FFMA.FTZ R44, R17, R185, R173 ;  /* 0x000000b9112c7223 */ /* 0x000fe200000100ad */
[----:B------:R-:W-:Y:S02]  /*65370*/  F2FP.F16.F32.PACK_AB R19, R42, R22 ;  /* 0x000000162a13723e */ /* 0x000fe400000000ff */
[----:B------:R-:W-:Y:S02]  /*65380*/  F2FP.F16.F32.PACK_AB R39, R39, R20 ;  /* 0x000000142727723e */ /* 0x000fe400000000ff */
[----:B------:R-:W-:Y:S02]  /*65390*/  F2FP.F16.F32.PACK_AB R17, R43, R23 ;  /* 0x000000172b11723e */ /* 0x000fe400000000ff */
[----:B------:R-:W-:Y:S01]  /*653a0*/  F2FP.F16.F32.PACK_AB R16, R44, R16 ;  /* 0x000000102c10723e */ /* 0x000fe200000000ff */
[----:B------:R1:W-:Y:S01]  /*653b0*/  STG.E.128 desc[UR8][R54.64], R36 ;  /* 0x0000002436007986 */ /* 0x0003e2000c101d08 */
[----:B0-----:R-:W-:-:S03]  /*653c0*/  IMAD R226, R40, 0x4, R226 ;  /* 0x0000000428e27824 */ /* 0x001fc600078e02e2 */
[----:B------:R1:W-:Y:S02]  /*653d0*/  STG.E.128 desc[UR8][R62.64], R16 ;  /* 0x000000103e007986 */ /* 0x0003e4000c101d08 */
[----:B------:R-:W-:-:S13]  /*653e0*/  ISETP.GE.AND P1, PT, R226, R41, PT ;  /* 0x00000029e200720c */ /* 0x000fda0003f26270 */
[----:B------:R-:W-:Y:S05]  /*653f0*/  @!P1 BRA `(.L_x_40540) ;  /* 0xfffff9e4000c9947 */ /* 0x000fea000383ffff */
[----:B------:R-:W-:Y:S05]  /*65400*/  EXIT ;  /* 0x000000000000794d */ /* 0x000fea0003800000 */
.L_x_40539:
        /* <DEDUP_REMOVED lines=8> */
.L_x_40542:
[----:B------:R-:W-:Y:S05]  /*65490*/  BSYNC B0 ;  /* 0x0000000000007941 */ /* 0x000fea0003800000 */
.L_x_40541:
        /* <DEDUP_REMOVED lines=9> */
.L_x_40543:
[----:B------:R-:W-:Y:S02]  /*65530*/  IMAD.MOV.U32 R220, RZ, RZ, 0x4 ;  /* 0x00000004ffdc7424 */ /* 0x000fe400078e00ff */
[----:B------:R-:W-:Y:S01]  /*65540*/  FADD.FTZ R219, R219, R216 ;  /* 0x000000d8dbdb7221 */ /* 0x000fe20000010000 */
[----:B------:R-:W-:-:S04]  /*65550*/  MOV R216, 0xffffffff ;  /* 0xffffffff00d87802 */ /* 0x000fc80000000f00 */
[----:B------:R-:W-:-:S07]  /*65560*/  MOV R223, R219 ;  /* 0x000000db00df7202 */ /* 0x000fce0000000f00 */
[----:B------:R-:W-:Y:S05]  /*65570*/  WARPSYNC.COLLECTIVE R216, `(.L_x_40544) ;  /* 0x00000000d8087348 */ /* 0x000fea0003c00000 */
[----:B------:R0:W1:Y:S02]  /*65580*/  SHFL.BFLY P2, R216, R223, R220, R217 ;  /* 0x0c0000dcdfd87389 */ /* 0x00006400000400d9 */
[----:B01----:R-:W-:Y:S05]  /*65590*/  ENDCOLLECTIVE ;  /* 0x000000000000791b */ /* 0x003fea0003800000 */
.L_x_40544:
[----:B------:R-:W-:Y:S02]  /*655a0*/  HFMA2 R220, -RZ, RZ, 0, 4.76837158203125e-07 ;  /* 0x00000008ffdc7431 */ /* 0x000fe400000001ff */
[----:B------:R-:W-:Y:S01]  /*655b0*/  FADD.FTZ R219, R219, R216 ;  /* 0x000000d8dbdb7221 */ /* 0x000fe20000010000 */
[----:B------:R-:W-:-:S03]  /*655c0*/  IMAD.MOV.U32 R216, RZ, RZ, -0x1 ;  /* 0xffffffffffd87424 */ /* 0x000fc600078e00ff */
[----:B------:R-:W-:-:S07]  /*655d0*/  IMAD.MOV.U32 R223, RZ, RZ, R219 ;  /* 0x000000ffffdf7224 */ /* 0x000fce00078e00db */
[----:B------:R-:W-:Y:S05]  /*655e0*/  WARPSYNC.COLLECTIVE R216, `(.L_x_40545) ;  /* 0x00000000d8087348 */ /* 0x000fea0003c00000 */
[----:B------:R0:W1:Y:S02]  /*655f0*/  SHFL.BFLY P2, R216, R223, R220, R217 ;  /* 0x0c0000dcdfd87389 */ /* 0x00006400000400d9 */
[----:B01----:R-:W-:Y:S05]  /*65600*/  ENDCOLLECTIVE ;  /* 0x000000000000791b */ /* 0x003fea0003800000 */
.L_x_40545:
[----:B------:R-:W-:Y:S02]  /*65610*/  IMAD.MOV.U32 R220, RZ, RZ, 0x10 ;  /* 0x00000010ffdc7424 */ /* 0x000fe400078e00ff */
[----:B------:R-:W-:Y:S01]  /*65620*/  FADD.FTZ R219, R219, R216 ;  /* 0x000000d8dbdb7221 */ /* 0x000fe20000010000 */
[----:B------:R-:W-:-:S04]  /*65630*/  MOV R216, 0xffffffff ;  /* 0xffffffff00d87802 */ /* 0x000fc80000000f00 */
[----:B------:R-:W-:-:S07]  /*65640*/  MOV R223, R219 ;  /* 0x000000db00df7202 */ /* 0x000fce0000000f00 */
[----:B------:R-:W-:Y:S05]  /*65650*/  WARPSYNC.COLLECTIVE R216, `(.L_x_40546) ;  /* 0x00000000d8087348 */ /* 0x000fea0003c00000 */
[----:B------:R0:W1:Y:S02]  /*65660*/  SHFL.BFLY P2, R216, R223, R220, R217 ;  /* 0x0c0000dcdfd87389 */ /* 0x00006400000400d9 */
[----:B01----:R-:W-:Y:S05]  /*65670*/  ENDCOLLECTIVE ;  /* 0x000000000000791b */ /* 0x003fea0003800000 */
.L_x_40546:
        /* <DEDUP_REMOVED lines=169> */
.L_x_40547:
[----:B------:R-:W-:Y:S02]  /*66110*/  HFMA2 R220, -RZ, RZ, 0, 1.1920928955078125e-07 ;  /* 0x00000002ffdc7431 */ /* 0x000fe400000001ff */
[----:B------:R-:W-:Y:S01]  /*66120*/  FADD.FTZ R221, R221, R216 ;  /* 0x000000d8dddd7221 */ /* 0x000fe20000010000 */
[----:B------:R-:W-:-:S03]  /*66130*/  IMAD.MOV.U32 R216, RZ, RZ, -0x1 ;  /* 0xffffffffffd87424 */ /* 0x000fc600078e00ff */
[----:B------:R-:W-:-:S07]  /*66140*/  IMAD.MOV.U32 R223, RZ, RZ, R221 ;  /* 0x000000ffffdf7224 */ /* 0x000fce00078e00dd */
[----:B------:R-:W-:Y:S05]  /*66150*/  WARPSYNC.COLLECTIVE R216, `(.L_x_40548) ;  /* 0x00000000d8087348 */ /* 0x000fea0003c00000 */
[----:B------:R0:W1:Y:S02]  /*66160*/  SHFL.BFLY P2, R216, R223, R220, R217 ;  /* 0x0c0000dcdfd87389 */ /* 0x00006400000400d9 */
[----:B01----:R-:W-:Y:S05]  /*66170*/  ENDCOLLECTIVE ;  /* 0x000000000000791b */ /* 0x003fea0003800000 */
.L_x_40548:
[----:B------:R-:W-:Y:S02]  /*66180*/  IMAD.MOV.U32 R220, RZ, RZ, 0x4 ;  /* 0x00000004ffdc7424 */ /* 0x000fe400078e00ff */
[----:B------:R-:W-:Y:S01]  /*66190*/  FADD.FTZ R221, R221, R216 ;  /* 0x000000d8dddd7221 */ /* 0x000fe20000010000 */
[----:B------:R-:W-:-:S04]  /*661a0*/  MOV R216, 0xffffffff ;  /* 0xffffffff00d87802 */ /* 0x000fc80000000f00 */
[----:B------:R-:W-:-:S07]  /*661b0*/  MOV R223, R221 ;  /* 0x000000dd00df7202 */ /* 0x000fce0000000f00 */
[----:B------:R-:W-:Y:S05]  /*661c0*/  WARPSYNC.COLLECTIVE R216, `(.L_x_40549) ;  /* 0x00000000d8087348 */ /* 0x000fea0003c00000 */
[----:B------:R0:W1:Y:S02]  /*661d0*/  SHFL.BFLY P2, R216, R223, R220, R217 ;  /* 0x0c0000dcdfd87389 */ /* 0x00006400000400d9 */
[----:B01----:R-:W-:Y:S05]  /*661e0*/  ENDCOLLECTIVE ;  /* 0x000000000000791b */ /* 0x003fea0003800000 */
.L_x_40549:
[----:B------:R-:W-:Y:S02]  /*661f0*/  HFMA2 R220, -RZ, RZ, 0, 4.76837158203125e-07 ;  /* 0x00000008ffdc7431 */ /* 0x000fe400000001ff */
[----:B------:R-:W-:Y:S01]  /*66200*/  FADD.FTZ R221, R221, R216 ;  /* 0x000000d8dddd7221 */ /* 0x000fe20000010000 */
[----:B------:R-:W-:-:S03]  /*66210*/  IMAD.MOV.U32 R216, RZ, RZ, -0x1 ;  /* 0xffffffffffd87424 */ /* 0x000fc600078e00ff */
[----:B------:R-:W-:-:S07]  /*66220*/  IMAD.MOV.U32 R223, RZ, RZ, R221 ;  /* 0x000000ffffdf7224 */ /* 0x000fce00078e00dd */
[----:B------:R-:W-:Y:S05]  /*66230*/  WARPSYNC.COLLECTIVE R216, `(.L_x_40550) ;  /* 0x00000000d8087348 */ /* 0x000fea0003c00000 */
[----:B------:R0:W1:Y:S02]  /*66240*/  SHFL.BFLY P2, R216, R223, R220, R217 ;  /* 0x0c0000dcdfd87389 */ /* 0x00006400000400d9 */
[----:B01----:R-:W-:Y:S05]  /*66250*/  ENDCOLLECTIVE ;  /* 0x000000000000791b */ /* 0x003fea0003800000 */
.L_x_40550:
[----:B------:R-:W-:Y:S02]  /*66260*/  IMAD.MOV.U32 R220, RZ, RZ, 0x10 ;  /* 0x00000010ffdc7424 */ /* 0x000fe400078e00ff */
[----:B------:R-:W-:Y:S01]  /*66270*/  FADD.FTZ R221, R221, R216 ;  /* 0x000000d8dddd7221 */ /* 0x000fe20000010000 */
[----:B------:R-:W-:-:S04]  /*66280*/  MOV R216, 0xffffffff ;  /* 0xffffffff00d87802 */ /* 0x000fc80000000f00 */
[----:B------:R-:W-:-:S07]  /*66290*/  MOV R223, R221 ;  /* 0x000000dd00df7202 */ /* 0x000fce0000000f00 */
[----:B------:R-:W-:Y:S05]  /*662a0*/  WARPSYNC.COLLECTIVE R216, `(.L_x_40551) ;  /* 0x00000000d8087348 */ /* 0x000fea0003c00000 */
[----:B------:R0:W1:Y:S02]  /*662b0*/  SHFL.BFLY P2, R216, R223, R220, R217 ;  /* 0x0c0000dcdfd87389 */ /* 0x00006400000400d9 */
[----:B01----:R-:W-:Y:S05]  /*662c0*/  ENDCOLLECTIVE ;  /* 0x000000000000791b */ /* 0x003fea0003800000 */
.L_x_40551:
[----:B------:R-:W-:Y:S05]  /*662d0*/  BRA `(.L_x_40552) ;  /* 0xffffffc400d87947 */ /* 0x000fea000383ffff */
.L_x_40553:
        /* <DEDUP_REMOVED lines=10> */
.L_x_54489:


//--------------------- .text._ZN10layer_norm31ln_parallel_residual_fwd_kernelINS_13Kernel_traitsIf6__halffS2_fjLj2560ELj1ELj4ELj1ELj16ENS_18Kernel_traits_baseILj2560EfS2_fS2_fjLj128EEEEELb1ELb1ELb0EEEvNS_9FwdParamsE --------------------------
	.section	.text._ZN10layer_norm31ln_parallel_residual_fwd_kernelINS_13Kernel_traitsIf6__halffS2_fjLj2560ELj1ELj4ELj1ELj16ENS_18Kernel_traits_baseILj2560EfS2_fS2_fjLj128EEEEELb1ELb1ELb0EEEvNS_9FwdParamsE,"ax",@progbits
	.align	128
        .global         _ZN10layer_norm31ln_parallel_residual_fwd_kernelINS_13Kernel_traitsIf6__halffS2_fjLj2560ELj1ELj4ELj1ELj16ENS_18Kernel_traits_baseILj2560EfS2_fS2_fjLj128EEEEELb1ELb1ELb0EEEvNS_9FwdParamsE
        .type           _ZN10layer_norm31ln_parallel_residual_fwd_kernelINS_13Kernel_traitsIf6__halffS2_fjLj2560ELj1ELj4ELj1ELj16ENS_18Kernel_traits_baseILj2560EfS2_fS2_fjLj128EEEEELb1ELb1ELb0EEEvNS_9FwdParamsE,@function
        .size           _ZN10layer_norm31ln_parallel_residual_fwd_kernelINS_13Kernel_traitsIf6__halffS2_fjLj2560ELj1ELj4ELj1ELj16ENS_18Kernel_traits_baseILj2560EfS2_fS2_fjLj128EEEEELb1ELb1ELb0EEEvNS_9FwdParamsE,(.L_x_54490 - _ZN10layer_norm31ln_parallel_residual_fwd_kernelINS_13Kernel_traitsIf6__halffS2_fjLj2560ELj1ELj4ELj1ELj16ENS_18Kernel_traits_baseILj2560EfS2_fS2_fjLj128EEEEELb1ELb1ELb0EEEvNS_9FwdParamsE)
        .other          _ZN10layer_norm31ln_parallel_residual_fwd_kernelINS_13Kernel_traitsIf6__halffS2_fjLj2560ELj1ELj4ELj1ELj16ENS_18Kernel_traits_baseILj2560EfS2_fS2_fjLj128EEEEELb1ELb1ELb0EEEvNS_9FwdParamsE,@"STO_CUDA_ENTRY STV_DEFAULT"
_ZN10layer_norm31ln_parallel_residual_fwd_kernelINS_13Kernel_traitsIf6__halffS2_fjLj2560ELj1ELj4ELj1ELj16ENS_18Kernel_traits_baseILj2560EfS2_fS2_fjLj128EEEEELb1ELb1ELb0EEEvNS_9FwdParamsE:
.text._ZN10layer_norm31ln_parallel_residual_fwd_kernelINS_13Kernel_traitsIf6__halffS2_fjLj2560ELj1ELj4ELj1ELj16ENS_18Kernel_traits_baseILj2560EfS2_fS2_fjLj128EEEEELb1ELb1ELb0EEEvNS_9FwdParamsE:
        /* <DEDUP_REMOVED lines=194> */
.L_x_40555:
        /* <DEDUP_REMOVED lines=155> */
.L_x_40556:
[----:B------:R-:W-:Y:S05]  /*15d0*/  BSYNC.RECONVERGENT B0 ;  /* 0x0000000000007941 */ /* 0x000fea0003800200 */
.L_x_40554:
        /* <DEDUP_REMOVED lines=71> */
.L_x_41827:
        /* <DEDUP_REMOVED lines=41> */
.L_x_40562:
        /* <DEDUP_REMOVED lines=13> */
.L_x_40564:
[----:B------:R-:W-:Y:S05]  /*1db0*/  BSYNC.RECONVERGENT B2 ;  /* 0x0000000000027941 */ /* 0x000fea0003800200 */
.L_x_40563:
        /* <DEDUP_REMOVED lines=61> */
.L_x_40561:
[----:B------:R-:W-:Y:S05]  /*2190*/  BSYNC.RECONVERGENT B1 ;  /* 0x0000000000017941 */ /* 0x000fea0003800200 */
.L_x_40560:
        /* <DEDUP_REMOVED lines=8> */
[----:B------:R-:W-:-:S04]  /*2220*/  IMAD.MOV.U32 R109, RZ, RZ, R12 ;  /* 0x000000ffff6d7224 */ /* 0x000fc800078e000c */
[----:B0-----:R-:W-:Y:S01]  /*2230*/  FSETP.LE.FTZ.AND P3, PT, R10, R191, PT ;  /* 0x000000bf0a00720b */ /* 0x001fe20003f73000 */
        /* <DEDUP_REMOVED lines=11> */
.L_x_40567:
        /* <DEDUP_REMOVED lines=13> */
.L_x_40569:
[----:B------:R-:W-:Y:S05]  /*23c0*/  BSYNC.RECONVERGENT B2 ;  /* 0x0000000000027941 */ /* 0x000fea0003800200 */
.L_x_40568:
        /* <DEDUP_REMOVED lines=61> */
.L_x_40566:
[----:B------:R-:W-:Y:S05]  /*27a0*/  BSYNC.RECONVERGENT B1 ;  /* 0x0000000000017941 */ /* 0x000fea0003800200 */
.L_x_40565:
        /* <DEDUP_REMOVED lines=19> */
.L_x_40572:
        /* <DEDUP_REMOVED lines=13> */
.L_x_40574:
[----:B------:R-:W-:Y:S05]  /*29b0*/  BSYNC.RECONVERGENT B2 ;  /* 0x0000000000027941 */ /* 0x000fea0003800200 */
.L_x_40573:
        /* <DEDUP_REMOVED lines=61> */
.L_x_40571:
[----:B------:R-:W-:Y:S05]  /*2d90*/  BSYNC.RECONVERGENT B1 ;  /* 0x0000000000017941 */ /* 0x000fea0003800200 */
.L_x_40570:
        /* <DEDUP_REMOVED lines=19> */
.L_x_40577:
        /* <DEDUP_REMOVED lines=13> */
.L_x_40579:
[----:B------:R-:W-:Y:S05]  /*2fa0*/  BSYNC.RECONVERGENT B2 ;  /* 0x0000000000027941 */ /* 0x000fea0003800200 */
.L_x_40578:
        /* <DEDUP_REMOVED lines=61> */
.L_x_40576:
[----:B------:R-:W-:Y:S05]  /*3380*/  BSYNC.RECONVERGENT B1 ;  /* 0x0000000000017941 */ /* 0x000fea0003800200 */
.L_x_40575:
        /* <DEDUP_REMOVED lines=19> */
.L_x_40582:
        /* <DEDUP_REMOVED lines=13> */
.L_x_40584:
[----:B------:R-:W-:Y:S05]  /*3590*/  BSYNC.RECONVERGENT B2 ;  /* 0x0000000000027941 */ /* 0x000fea0003800200 */
.L_x_40583:
        /* <DEDUP_REMOVED lines=61> */
.L_x_40581:
[----:B------:R-:W-:Y:S05]  /*3970*/  BSYNC.RECONVERGENT B1 ;  /* 0x0000000000017941 */ /* 0x000fea0003800200 */
.L_x_40580:
        /* <DEDUP_REMOVED lines=17> */
.L_x_40587:
        /* <DEDUP_REMOVED lines=13> */
.L_x_40589:
[----:B------:R-:W-:Y:S05]  /*3b60*/  BSYNC.RECONVERGENT B2 ;  /* 0x0000000000027941 */ /* 0x000fea0003800200 */
.L_x_40588:
        /* <DEDUP_REMOVED lines=61> */
.L_x_40586:
[----:B------:R-:W-:Y:S05]  /*3f40*/  BSYNC.RECONVERGENT B1 ;  /* 0x0000000000017941 */ /* 0x000fea0003800200 */
.L_x_40585:
        /* <DEDUP_REMOVED lines=17> */
.L_x_40592:
        /* <DEDUP_REMOVED lines=13> */
.L_x_40594:
[----:B------:R-:W-:Y:S05]  /*4130*/  BSYNC.RECONVERGENT B2 ;  /* 0x0000000000027941 */ /* 0x000fea0003800200 */
.L_x_40593:
        /* <DEDUP_REMOVED lines=61> */
.L_x_40591:
[----:B------:R-:W-:Y:S05]  /*4510*/  BSYNC.RECONVERGENT B1 ;  /* 0x0000000000017941 */ /* 0x000fea0003800200 */
.L_x_40590:
        /* <DEDUP_REMOVED lines=17> */
.L_x_40597:
        /* <DEDUP_REMOVED lines=13> */
.L_x_40599:
[----:B------:R-:W-:Y:S05]  /*4700*/  BSYNC.RECONVERGENT B2 ;  /* 0x0000000000027941 */ /* 0x000fea0003800200 */
.L_x_40598:
        /* <DEDUP_REMOVED lines=61> */
.L_x_40596:
[----:B------:R-:W-:Y:S05]  /*4ae0*/  BSYNC.RECONVERGENT B1 ;  /* 0x0000000000017941 */ /* 0x000fea0003800200 */
.L_x_40595:
        /* <DEDUP_REMOVED lines=11> */
[----:B------:R-:W-:Y:S01]  /*4ba0*/  HADD2.F32 R112, -RZ, R115.H1_H1 ;  /* 0x30000073ff707230 */ /* 0x000fe20000004100 */
        /* <DEDUP_REMOVED lines=31> */
.L_x_40559:
        /* <DEDUP_REMOVED lines=16> */
.L_x_40603:
        /* <DEDUP_REMOVED lines=13> */
.L_x_40605:
[----:B------:R-:W-:Y:S05]  /*4f70*/  BSYNC.RECONVERGENT B2 ;  /* 0x0000000000027941 */ /* 0x000fea0003800200 */
.L_x_40604:
        /* <DEDUP_REMOVED lines=61> */
.L_x_40602:
[----:B------:R-:W-:Y:S05]  /*5350*/  BSYNC.RECONVERGENT B1 ;  /* 0x0000000000017941 */ /* 0x000fea0003800200 */
.L_x_40601:
        /* <DEDUP_REMOVED lines=9> */
[----:B0-----:R-:W-:Y:S01]  /*53f0*/  FSETP.LE.FTZ.AND P4, PT, R2, R0, PT ;  /* 0x000000000200720b */ /* 0x001fe20003f93000 */
[----:B-----5:R-:W-:-:S05]  /*5400*/  HADD2.F32 R2, -RZ, R112.H0_H0 ;  /* 0x20000070ff027230 */ /* 0x020fca0000004100 */
[----:B-1----:R-:W-:Y:S01]  /*5410*/  FMUL.FTZ R8, R188, R2 ;  /* 0x00000002bc087220 */ /* 0x002fe20000410000 */
        /* <DEDUP_REMOVED lines=11> */
.L_x_40608:
        /* <DEDUP_REMOVED lines=13> */
.L_x_40610:
[----:B------:R-:W-:Y:S05]  /*55a0*/  BSYNC.RECONVERGENT B2 ;  /* 0x0000000000027941 */ /* 0x000fea0003800200 */
.L_x_40609:
        /* <DEDUP_REMOVED lines=58> */
[----:B------:R-:W-:Y:S01]  /*5950*/  MOV R21, R2 ;  /* 0x0000000200157202 */ /* 0x000fe20000000f00 */
[----:B------:R-:W-:Y:S01]  /*5960*/  IMAD.MOV.U32 R2, RZ, RZ, RZ ;  /* 0x000000ffff027224 */ /* 0x000fe200078e00ff */
[----:B------:R-:W-:-:S07]  /*5970*/  LOP3.LUT R16, R5, R6, R3, 0x96, !PT ;  /* 0x0000000605107212 */ /* 0x000fce00078e9603 */
.L_x_40607:
[----:B------:R-:W-:Y:S05]  /*5980*/  BSYNC.RECONVERGENT B1 ;  /* 0x0000000000017941 */ /* 0x000fea0003800200 */
.L_x_40606:
[----:B------:R-:W-:Y:S01]  /*5990*/  I2FP.F32.U32 R3, R4 ;  /* 0x0000000400037245 */ /* 0x000fe20000201000 */
[----:B------:R-:W-:Y:S01]  /*59a0*/  BSSY.RECONVERGENT B1, `(.L_x_40611) ;  /* 0x0000062000017945 */ /* 0x000fe20003800200 */
[----:B------:R-:W-:Y:S02]  /*59b0*/  ISETP.NE.AND P3, PT, R2, 0x1, PT ;  /* 0x000000010200780c */ /* 0x000fe40003f65270 */
        /* <DEDUP_REMOVED lines=21> */
.L_x_40613:
        /* <DEDUP_REMOVED lines=13> */
.L_x_40615:
[----:B------:R-:W-:Y:S05]  /*5be0*/  BSYNC.RECONVERGENT B2 ;  /* 0x0000000000027941 */ /* 0x000fea0003800200 */
.L_x_40614:
        /* <DEDUP_REMOVED lines=61> */
.L_x_40612:
[----:B------:R-:W-:Y:S05]  /*5fc0*/  BSYNC.RECONVERGENT B1 ;  /* 0x0000000000017941 */ /* 0x000fea0003800200 */
.L_x_40611:
[----:B------:R-:W-:Y:S01]  /*5fd0*/  I2FP.F32.U32 R2, R3 ;  /* 0x0000000300027245 */ /* 0x000fe20000201000 */
[----:B------:R-:W-:Y:S01]  /*5fe0*/  BSSY.RECONVERGENT B1, `(.L_x_40616) ;  /* 0x000005e000017945 */ /* 0x000fe20003800200 */
[----:B------:R-:W-:Y:S01]  /*5ff0*/  ISETP.NE.AND P2, PT, R4, 0x1, PT ;  /* 0x000000010400780c */ /* 0x000fe20003f45270 */
[----:B------:R-:W-:Y:S01]  /*6000*/  IMAD.MOV.U32 R3, RZ, RZ, R12 ;  /* 0x000000ffff037224 */ /* 0x000fe200078e000c */
[----:B------:R-:W-:Y:S01]  /*6010*/  LOP3.LUT R17, R17, 0xfffffff7, RZ, 0xc0, !PT ;  /* 0xfffffff711117812 */ /* 0x000fe200078ec0ff */
[----:B------:R-:W-:-:S05]  /*6020*/  FFMA.FTZ R2, R2, R10, 1.1641532182693481445e-10 ;  /* 0x2f00000002027423 */ /* 0x000fca000001000a */
[----:B------:R-:W-:Y:S01]  /*6030*/  FSETP.LE.FTZ.AND P4, PT, R2, R0, PT ;  /* 0x000000000200720b */ /* 0x000fe20003f93000 */
[----:B------:R-:W-:-:S05]  /*6040*/  HADD2.F32 R2, -RZ, R112.H1_H1 ;  /* 0x30000070ff027230 */ /* 0x000fca0000004100 */
[----:B------:R-:W-:Y:S01]  /*6050*/  FMUL.FTZ R14, R188, R2 ;  /* 0x00000002bc0e7220 */ /* 0x000fe20000410000 */
[----:B------:R-:W-:-:S06]  /*6060*/  IMAD.MOV.U32 R2, RZ, RZ, 0x2 ;  /* 0x00000002ff027424 */ /* 0x000fcc00078e00ff */
        /* <DEDUP_REMOVED lines=10> */
.L_x_40618:
        /* <DEDUP_REMOVED lines=13> */
.L_x_40620:
[----:B------:R-:W-:Y:S05]  /*61e0*/  BSYNC.RECONVERGENT B2 ;  /* 0x0000000000027941 */ /* 0x000fea0003800200 */
.L_x_40619:
        /* <DEDUP_REMOVED lines=61> */
.L_x_40617:
[----:B------:R-:W-:Y:S05]  /*65c0*/  BSYNC.RECONVERGENT B1 ;  /* 0x0000000000017941 */ /* 0x000fea0003800200 */
.L_x_40616:
[----:B------:R-:W-:Y:S01]  /*65d0*/  I2FP.F32.U32 R3, R3 ;  /* 0x0000000300037245 */ /* 0x000fe20000201000 */
[----:B------:R-:W-:Y:S01]  /*65e0*/  BSSY.RECONVERGENT B1, `(.L_x_40621) ;  /* 0x0000062000017945 */ /* 0x000fe20003800200 */
[----:B------:R-:W-:Y:S02]  /*65f0*/  ISETP.NE.AND P3, PT, R2, 0x1, PT ;  /* 0x000000010200780c */ /* 0x000fe40003f65270 */
        /* <DEDUP_REMOVED lines=21> */
.L_x_40623:
        /* <DEDUP_REMOVED lines=13> */
.L_x_40625:
[----:B------:R-:W-:Y:S05]  /*6820*/  BSYNC.RECONVERGENT B2 ;  /* 0x0000000000027941 */ /* 0x000fea0003800200 */
.L_x_40624:
        /* <DEDUP_REMOVED lines=61> */
.L_x_40622:
[----:B------:R-:W-:Y:S05]  /*6c00*/  BSYNC.RECONVERGENT B1 ;  /* 0x0000000000017941 */ /* 0x000fea0003800200 */
.L_x_40621:
        /* <DEDUP_REMOVED lines=20> */
.L_x_40628:
        /* <DEDUP_REMOVED lines=13> */
.L_x_40630:
[----:B------:R-:W-:Y:S05]  /*6e20*/  BSYNC.RECONVERGENT B2 ;  /* 0x0000000000027941 */ /* 0x000fea0003800200 */
.L_x_40629:
        /* <DEDUP_REMOVED lines=61> */
.L_x_40627:
[----:B------:R-:W-:Y:S05]  /*7200*/  BSYNC.RECONVERGENT B1 ;  /* 0x0000000000017941 */ /* 0x000fea0003800200 */
.L_x_40626:
        /* <DEDUP_REMOVED lines=24> */
.L_x_40633:
        /* <DEDUP_REMOVED lines=13> */
.L_x_40635:
[----:B------:R-:W-:Y:S05]  /*7460*/  BSYNC.RECONVERGENT B2 ;  /* 0x0000000000027941 */ /* 0x000fea0003800200 */
.L_x_40634:
        /* <DEDUP_REMOVED lines=61> */
.L_x_40632:
[----:B------:R-:W-:Y:S05]  /*7840*/  BSYNC.RECONVERGENT B1 ;  /* 0x0000000000017941 */ /* 0x000fea0003800200 */
.L_x_40631:
        /* <DEDUP_REMOVED lines=20> */
.L_x_40638:
        /* <DEDUP_REMOVED lines=13> */
.L_x_40640:
[----:B------:R-:W-:Y:S05]  /*7a60*/  BSYNC.RECONVERGENT B2 ;  /* 0x0000000000027941 */ /* 0x000fea0003800200 */
.L_x_40639:
        /* <DEDUP_REMOVED lines=61> */
.L_x_40637:
[----:B------:R-:W-:Y:S05]  /*7e40*/  BSYNC.RECONVERGENT B1 ;  /* 0x0000000000017941 */ /* 0x000fea0003800200 */
.L_x_40636:
[----:B------:R-:W-:Y:S01]  /*7e50*/  I2FP.F32.U32 R3, R3 ;  /* 0x0000000300037245 */ /* 0x000fe20000201000 */
[----:B------:R-:W-:Y:S01]  /*7e60*/  BSSY.RECONVERGENT B1, `(.L_x_40641) ;  /* 0x0000062000017945 */ /* 0x000fe20003800200 */
[----:B------:R-:W-:-:S03]  /*7e70*/  FSEL R4, R111, RZ, P4 ;  /* 0x000000ff6f047208 */ /* 0x000fc60002000000 */
[----:B------:R-:W-:-:S05]  /*7e80*/  FFMA.FTZ R3, R3, R10, 1.1641532182693481445e-10 ;  /* 0x2f00000003037423 */ /* 0x000fca000001000a */
[----:B------:R-:W-:Y:S01]  /*7e90*/  FSETP.GTU.FTZ.AND P2, PT, R3, R0, PT ;  /* 0x000000000300720b */ /* 0x000fe20003f5c000 */
[----:B------:R-:W-:-:S05]  /*7ea0*/  HADD2.F32 R3, -RZ, R97.H1_H1 ;  /* 0x30000061ff037230 */ /* 0x000fca0000004100 */
        /* <DEDUP_REMOVED lines=18> */
.L_x_40643:
        /* <DEDUP_REMOVED lines=13> */
.L_x_40645:
[----:B------:R-:W-:Y:S05]  /*80a0*/  BSYNC.RECONVERGENT B2 ;  /* 0x0000000000027941 */ /* 0x000fea0003800200 */
.L_x_40644:
        /* <DEDUP_REMOVED lines=61> */
.L_x_40642:
[----:B------:R-:W-:Y:S05]  /*8480*/  BSYNC.RECONVERGENT B1 ;  /* 0x0000000000017941 */ /* 0x000fea0003800200 */
.L_x_40641:
        /* <DEDUP_REMOVED lines=18> */
.L_x_40648:
        /* <DEDUP_REMOVED lines=13> */
.L_x_40650:
[----:B------:R-:W-:Y:S05]  /*8680*/  BSYNC.RECONVERGENT B2 ;  /* 0x0000000000027941 */ /* 0x000fea0003800200 */
.L_x_40649:
        /* <DEDUP_REMOVED lines=61> */
.L_x_40647:
[----:B------:R-:W-:Y:S05]  /*8a60*/  BSYNC.RECONVERGENT B1 ;  /* 0x0000000000017941 */ /* 0x000fea0003800200 */
.L_x_40646:
        /* <DEDUP_REMOVED lines=24> */
.L_x_40653:
        /* <DEDUP_REMOVED lines=13> */
.L_x_40655:
[----:B------:R-:W-:Y:S05]  /*8cc0*/  BSYNC.RECONVERGENT B2 ;  /* 0x0000000000027941 */ /* 0x000fea0003800200 */
.L_x_40654:
        /* <DEDUP_REMOVED lines=61> */
.L_x_40652:
[----:B------:R-:W-:Y:S05]  /*90a0*/  BSYNC.RECONVERGENT B1 ;  /* 0x0000000000017941 */ /* 0x000fea0003800200 */
.L_x_40651:
        /* <DEDUP_REMOVED lines=18> */
.L_x_40658:
        /* <DEDUP_REMOVED lines=13> */
.L_x_40660:
[----:B------:R-:W-:Y:S05]  /*92a0*/  BSYNC.RECONVERGENT B2 ;  /* 0x0000000000027941 */ /* 0x000fea0003800200 */
.L_x_40659:
[----:B------:R-:W-:Y:S01]  /*92b0*/  LOP3.LUT R3, R11, R219, R23, 0x96, !PT ;  /* 0x000000db0b037212 */ /* 0x000fe200078e9617 */
[----:B------:R-:W-:Y:S01]  /*92c0*/  IMAD.WIDE.U32 R190, R20, -0x326172a9, RZ ;  /* 0xcd9e8d5714be7825 */ /* 0x000fe200078e00ff */
[----:B------:R-:W-:-:S03]  /*92d0*/  IADD3 R12, PT, PT, R22, -0x61c88647, RZ ;  /* 0x9e3779b9160c7810 */ /* 0x000fc60007ffe0ff */
        /* <DEDUP_REMOVED lines=8> */
[C---:B------:R-:W-:Y:S01]  /*9360*/  VIADD R12, R22.reuse, 0xdaa66d2b ;  /* 0xdaa66d2b160c7836 */ /* 0x040fe20000000000 */
        /* <DEDUP_REMOVED lines=49> */
.L_x_40657:
[----:B------:R-:W-:Y:S05]  /*9680*/  BSYNC.RECONVERGENT B1 ;  /* 0x0000000000017941 */ /* 0x000fea0003800200 */
.L_x_40656:
        /* <DEDUP_REMOVED lines=23> */
.L_x_40663:
        /* <DEDUP_REMOVED lines=13> */
.L_x_40665:
[----:B------:R-:W-:Y:S05]  /*98d0*/  BSYNC.RECONVERGENT B2 ;  /* 0x0000000000027941 */ /* 0x000fea0003800200 */
.L_x_40664:
        /* <DEDUP_REMOVED lines=61> */
.L_x_40662:
[----:B------:R-:W-:Y:S05]  /*9cb0*/  BSYNC.RECONVERGENT B1 ;  /* 0x0000000000017941 */ /* 0x000fea0003800200 */
.L_x_40661:
        /* <DEDUP_REMOVED lines=18> */
.L_x_40668:
        /* <DEDUP_REMOVED lines=13> */
.L_x_40670:
[----:B------:R-:W-:Y:S05]  /*9eb0*/  BSYNC.RECONVERGENT B2 ;  /* 0x0000000000027941 */ /* 0x000fea0003800200 */
.L_x_40669:
        /* <DEDUP_REMOVED lines=61> */
.L_x_40667:
[----:B------:R-:W-:Y:S05]  /*a290*/  BSYNC.RECONVERGENT B1 ;  /* 0x0000000000017941 */ /* 0x000fea0003800200 */
.L_x_40666:
        /* <DEDUP_REMOVED lines=23> */
.L_x_40673:
        /* <DEDUP_REMOVED lines=13> */
.L_x_40675:
[----:B------:R-:W-:Y:S05]  /*a4e0*/  BSYNC.RECONVERGENT B2 ;  /* 0x0000000000027941 */ /* 0x000fea0003800200 */
.L_x_40674:
        /* <DEDUP_REMOVED lines=61> */
.L_x_40672:
[----:B------:R-:W-:Y:S05]  /*a8c0*/  BSYNC.RECONVERGENT B1 ;  /* 0x0000000000017941 */ /* 0x000fea0003800200 */
.L_x_40671:
        /* <DEDUP_REMOVED lines=18> */
.L_x_40678:
        /* <DEDUP_REMOVED lines=16> */
.L_x_40680:
[----:B------:R-:W-:Y:S05]  /*aaf0*/  BSYNC.RECONVERGENT B2 ;  /* 0x0000000000027941 */ /* 0x000fea0003800200 */
.L_x_40679:
        /* <DEDUP_REMOVED lines=61> */
.L_x_40677:
[----:B------:R-:W-:Y:S05]  /*aed0*/  BSYNC.RECONVERGENT B1 ;  /* 0x0000000000017941 */ /* 0x000fea0003800200 */
.L_x_40676:
[----:B------:R-:W-:-:S05]  /*aee0*/  I2FP.F32.U32 R189, R189 ;  /* 0x000000bd00bd7245 */ /* 0x000fca0000201000 */
[----:B------:R-:W-:-:S05]  /*aef0*/  FFMA.FTZ R10, R189, R10, 1.1641532182693481445e-10 ;  /* 0x2f000000bd0a7423 */ /* 0x000fca000001000a */
[----:B------:R-:W-:Y:S01]  /*af00*/  FSETP.GTU.FTZ.AND P6, PT, R10, R0, PT ;  /* 0x000000000a00720b */ /* 0x000fe20003fdc000 */
[----:B------:R-:W-:Y:S01]  /*af10*/  HADD2.F32 R0, -RZ, R99.H1_H1 ;  /* 0x30000063ff007230 */ /* 0x000fe20000004100 */
[----:B------:R-:W-:-:S04]  /*af20*/  FSEL R10, R115, RZ, P5 ;  /* 0x000000ff730a7208 */ /* 0x000fc80002800000 */
[----:B------:R-:W-:-:S05]  /*af30*/  FMUL.FTZ R0, R0, R188 ;  /* 0x000000bc00007220 */ /* 0x000fca0000410000 */
[----:B------:R-:W-:-:S05]  /*af40*/  FSEL R0, R0, RZ, !P6 ;  /* 0x000000ff00007208 */ /* 0x000fca0007000000 */
[----:B------:R-:W-:Y:S01]  /*af50*/  FADD.FTZ R115, R0, R10 ;  /* 0x0000000a00737221 */ /* 0x000fe20000010000 */
[----:B------:R-:W-:-:S03]  /*af60*/  SEL R0, RZ, 0x1, P6 ;  /* 0x00000001ff007807 */ /* 0x000fc60003000000 */
[----:B------:R-:W-:-:S07]  /*af70*/  @P1 FADD.FTZ R115, R107, R115 ;  /* 0x000000736b731221 */ /* 0x000fce0000010000 */
.L_x_40600:
        /* <DEDUP_REMOVED lines=44> */
.L_x_40681:
[----:B------:R-:W-:Y:S02]  /*b240*/  IMAD.MOV.U32 R10, RZ, RZ, R21 ;  /* 0x000000ffff0a7224 */ /* 0x000fe400078e0015 */
[----:B------:R-:W-:-:S07]  /*b250*/  VIADD R21, R9, 0x20 ;  /* 0x0000002009157836 */ /* 0x000fce0000000000 */
.L_x_40558:
[----:B------:R-:W-:Y:S05]  /*b260*/  BSYNC.RECONVERGENT B0 ;  /* 0x0000000000007941 */ /* 0x000fea0003800200 */
.L_x_40557:
        /* <DEDUP_REMOVED lines=36> */
.L_x_40687:
        /* <DEDUP_REMOVED lines=13> */
.L_x_40689:
[----:B------:R-:W-:Y:S05]  /*b580*/  BSYNC.RECONVERGENT B2 ;  /* 0x0000000000027941 */ /* 0x000fea0003800200 */
.L_x_40688:
        /* <DEDUP_REMOVED lines=61> */
.L_x_40686:
[----:B------:R-:W-:Y:S05]  /*b960*/  BSYNC.RECONVERGENT B1 ;  /* 0x0000000000017941 */ /* 0x000fea0003800200 */
.L_x_40685:
        /* <DEDUP_REMOVED lines=23> */
.L_x_40692:
        /* <DEDUP_REMOVED lines=13> */
.L_x_40694:
[----:B------:R-:W-:Y:S05]  /*bbb0*/  BSYNC.RECONVERGENT B2 ;  /* 0x0000000000027941 */ /* 0x000fea0003800200 */
.L_x_40693:
        /* <DEDUP_REMOVED lines=61> */
.L_x_40691:
[----:B------:R-:W-:Y:S05]  /*bf90*/  BSYNC.RECONVERGENT B1 ;  /* 0x0000000000017941 */ /* 0x000fea0003800200 */
.L_x_40690:
        /* <DEDUP_REMOVED lines=11> */
[----:B------:R-:W-:Y:S02]  /*c050*/  SEL R2, RZ, 0x1, P2 ;  /* 0x00000001ff027807 */ /* 0x000fe40001000000 */
[----:B------:R-:W-:Y:S01]  /*c060*/  MOV R3, R12 ;  /* 0x0000000c00037202 */ /* 0x000fe20000000f00 */
        /* <DEDUP_REMOVED lines=11> */
.L_x_40697:
        /* <DEDUP_REMOVED lines=13> */
.L_x_40699:
[----:B------:R-:W-:Y:S05]  /*c1f0*/  BSYNC.RECONVERGENT B2 ;  /* 0x0000000000027941 */ /* 0x000fea0003800200 */
.L_x_40698:
        /* <DEDUP_REMOVED lines=61> */
.L_x_40696:
[----:B------:R-:W-:Y:S05]  /*c5d0*/  BSYNC.RECONVERGENT B1 ;  /* 0x0000000000017941 */ /* 0x000fea0003800200 */
.L_x_40695:
        /* <DEDUP_REMOVED lines=20> */
.L_x_40702:
        /* <DEDUP_REMOVED lines=13> */
.L_x_40704:
[----:B------:R-:W-:Y:S05]  /*c7f0*/  BSYNC.RECONVERGENT B2 ;  /* 0x0000000000027941 */ /* 0x000fea0003800200 */
.L_x_40703:
        /* <DEDUP_REMOVED lines=61> */
.L_x_40701:
[----:B------:R-:W-:Y:S05]  /*cbd0*/  BSYNC.RECONVERGENT B1 ;  /* 0x0000000000017941 */ /* 0x000fea0003800200 */
.L_x_40700:
        /* <DEDUP_REMOVED lines=24> */
.L_x_40707:
        /* <DEDUP_REMOVED lines=13> */
.L_x_40709:
[----:B------:R-:W-:Y:S05]  /*ce30*/  BSYNC.RECONVERGENT B2 ;  /* 0x0000000000027941 */ /* 0x000fea0003800200 */
.L_x_40708:
        /* <DEDUP_REMOVED lines=61> */
.L_x_40706:
[----:B------:R-:W-:Y:S05]  /*d210*/  BSYNC.RECONVERGENT B1 ;  /* 0x0000000000017941 */ /* 0x000fea0003800200 */
.L_x_40705:
[----:B------:R-:W-:Y:S01]  /*d220*/  I2FP.F32.U32 R2, R3 ;  /* 0x0000000300027245 */ /* 0x000fe20000201000 */
[----:B------:R-:W-:Y:S01]  /*d230*/  BSSY.RECONVERGENT B1, `(.L_x_40710) ;  /* 0x000005e000017945 */ /* 0x000fe20003800200 */
[----:B------:R-:W-:Y:S02]  /*d240*/  ISETP.NE.AND P2, PT, R4, 0x1, PT ;  /* 0x000000010400780c */ /* 0x000fe40003f45270 */
[----:B------:R-:W-:Y:S01]  /*d250*/  LOP3.LUT R17, R17, 0xfffffffb, RZ, 0xc0, !PT ;  /* 0xfffffffb11117812 */ /* 0x000fe200078ec0ff */
[----:B------:R-:W-:Y:S01]  /*d260*/  FFMA.FTZ R2, R2, R10, 1.1641532182693481445e-10 ;  /* 0x2f00000002027423 */ /* 0x000fe2000001000a */
[----:B------:R-:W-:-:S04]  /*d270*/  MOV R3, R12 ;  /* 0x0000000c00037202 */ /* 0x000fc80000000f00 */
[----:B------:R-:W-:Y:S01]  /*d280*/  FSETP.LE.FTZ.AND P4, PT, R2, R0, PT ;  /* 0x000000000200720b */ /* 0x000fe20003f93000 */
[----:B------:R-:W-:-:S05]  /*d290*/  HADD2.F32 R2, -RZ, R121.H0_H0 ;  /* 0x20000079ff027230 */ /* 0x000fca0000004100 */
[----:B------:R-:W-:Y:S01]  /*d2a0*/  FMUL.FTZ R6, R2, R189 ;  /* 0x000000bd02067220 */ /* 0x000fe20000410000 */
        /* <DEDUP_REMOVED lines=11> */
.L_x_40712:
        /* <DEDUP_REMOVED lines=13> */
.L_x_40714:
[----:B------:R-:W-:Y:S05]  /*d430*/  BSYNC.RECONVERGENT B2 ;  /* 0x0000000000027941 */ /* 0x000fea0003800200 */
.L_x_40713:
        /* <DEDUP_REMOVED lines=61> */
.L_x_40711:
[----:B------:R-:W-:Y:S05]  /*d810*/  BSYNC.RECONVERGENT B1 ;  /* 0x0000000000017941 */ /* 0x000fea0003800200 */
.L_x_40710:
        /* <DEDUP_REMOVED lines=24> */
.L_x_40717:
        /* <DEDUP_REMOVED lines=13> */
.L_x_40719:
[----:B------:R-:W-:Y:S05]  /*da70*/  BSYNC.RECONVERGENT B2 ;  /* 0x0000000000027941 */ /* 0x000fea0003800200 */
.L_x_40718:
        /* <DEDUP_REMOVED lines=61> */
.L_x_40716:
[----:B------:R-:W-:Y:S05]  /*de50*/  BSYNC.RECONVERGENT B1 ;  /* 0x0000000000017941 */ /* 0x000fea0003800200 */
.L_x_40715:
        /* <DEDUP_REMOVED lines=20> */
.L_x_40722:
        /* <DEDUP_REMOVED lines=13> */
.L_x_40724:
[----:B------:R-:W-:Y:S05]  /*e070*/  BSYNC.RECONVERGENT B2 ;  /* 0x0000000000027941 */ /* 0x000fea0003800200 */
.L_x_40723:
        /* <DEDUP_REMOVED lines=61> */
.L_x_40721:
[----:B------:R-:W-:Y:S05]  /*e450*/  BSYNC.RECONVERGENT B1 ;  /* 0x0000000000017941 */ /* 0x000fea0003800200 */
.L_x_40720:
        /* <DEDUP_REMOVED lines=24> */
.L_x_40727:
        /* <DEDUP_REMOVED lines=13> */
.L_x_40729:
[----:B------:R-:W-:Y:S05]  /*e6b0*/  BSYNC.RECONVERGENT B2 ;  /* 0x0000000000027941 */ /* 0x000fea0003800200 */
.L_x_40728:
        /* <DEDUP_REMOVED lines=61> */
.L_x_40726:
[----:B------:R-:W-:Y:S05]  /*ea90*/  BSYNC.RECONVERGENT B1 ;  /* 0x0000000000017941 */ /* 0x000fea0003800200 */
.L_x_40725:
[----:B------:R-:W-:Y:S01]  /*eaa0*/  I2FP.F32.U32 R3, R3 ;  /* 0x0000000300037245 */ /* 0x000fe20000201000 */
[----:B------:R-:W-:Y:S01]  /*eab0*/  BSSY.RECONVERGENT B1, `(.L_x_40730) ;  /* 0x000005c000017945 */ /* 0x000fe20003800200 */
[----:B------:R-:W-:Y:S01]  /*eac0*/  ISETP.NE.AND P3, PT, R2, 0x1, PT ;  /* 0x000000010200780c */ /* 0x000fe20003f65270 */
[----:B------:R-:W-:Y:S02]  /*ead0*/  IMAD.MOV.U32 R14, RZ, RZ, 0x2 ;  /* 0x00000002ff0e7424 */ /* 0x000fe400078e00ff */
[----:B------:R-:W-:-:S05]  /*eae0*/  FFMA.FTZ R3, R3, R10, 1.1641532182693481445e-10 ;  /* 0x2f00000003037423 */ /* 0x000fca000001000a */
[----:B------:R-:W-:Y:S01]  /*eaf0*/  FSETP.LE.FTZ.AND P2, PT, R3, R0, PT ;  /* 0x000000000300720b */ /* 0x000fe20003f53000 */
[----:B------:R-:W-:-:S05]  /*eb00*/  HADD2.F32 R3, -RZ, R122.H0_H0 ;  /* 0x2000007aff037230 */ /* 0x000fca0000004100 */
        /* <DEDUP_REMOVED lines=11> */
.L_x_40732:
        /* <DEDUP_REMOVED lines=13> */
.L_x_40734:
[----:B------:R-:W-:Y:S05]  /*ec90*/  BSYNC.RECONVERGENT B2 ;  /* 0x0000000000027941 */ /* 0x000fea0003800200 */
.L_x_40733:
        /* <DEDUP_REMOVED lines=61> */
.L_x_40731:
[----:B------:R-:W-:Y:S05]  /*f070*/  BSYNC.RECONVERGENT B1 ;  /* 0x0000000000017941 */ /* 0x000fea0003800200 */
.L_x_40730:
[----:B------:R-:W-:Y:S01]  /*f080*/  I2FP.F32.U32 R2, R3 ;  /* 0x0000000300027245 */ /* 0x000fe20000201000 */
[----:B------:R-:W-:Y:S01]  /*f090*/  BSSY.RECONVERGENT B1, `(.L_x_40735) ;  /* 0x0000062000017945 */ /* 0x000fe20003800200 */
[----:B------:R-:W-:-:S03]  /*f0a0*/  FSEL R3, R4, RZ, P2 ;  /* 0x000000ff04037208 */ /* 0x000fc60001000000 */
        /* <DEDUP_REMOVED lines=21> */
.L_x_40737:
        /* <DEDUP_REMOVED lines=13> */
.L_x_40739:
[----:B------:R-:W-:Y:S05]  /*f2d0*/  BSYNC.RECONVERGENT B2 ;  /* 0x0000000000027941 */ /* 0x000fea0003800200 */
.L_x_40738:
        /* <DEDUP_REMOVED lines=61> */
.L_x_40736:
[----:B------:R-:W-:Y:S05]  /*f6b0*/  BSYNC.RECONVERGENT B1 ;  /* 0x0000000000017941 */ /* 0x000fea0003800200 */
.L_x_40735:
[----:B------:R-:W-:Y:S01]  /*f6c0*/  I2FP.F32.U32 R3, R3 ;  /* 0x0000000300037245 */ /* 0x000fe20000201000 */
[----:B------:R-:W-:Y:S01]  /*f6d0*/  BSSY.RECONVERGENT B1, `(.L_x_40740) ;  /* 0x000005c000017945 */ /* 0x000fe20003800200 */
[----:B------:R-:W-:Y:S01]  /*f6e0*/  ISETP.NE.AND P4, PT, R2, 0x1, PT ;  /* 0x000000010200780c */ /* 0x000fe20003f85270 */
[----:B------:R-:W-:Y:S02]  /*f6f0*/  IMAD.MOV.U32 R14, RZ, RZ, 0x2 ;  /* 0x00000002ff0e7424 */ /* 0x000fe400078e00ff */
[----:B------:R-:W-:-:S05]  /*f700*/  FFMA.FTZ R3, R3, R10, 1.1641532182693481445e-10 ;  /* 0x2f00000003037423 */ /* 0x000fca000001000a */
[----:B------:R-:W-:Y:S01]  /*f710*/  FSETP.LE.FTZ.AND P3, PT, R3, R0, PT ;  /* 0x000000000300720b */ /* 0x000fe20003f73000 */
[----:B------:R-:W-:-:S05]  /*f720*/  HADD2.F32 R3, -RZ, R122.H1_H1 ;  /* 0x3000007aff037230 */ /* 0x000fca0000004100 */
        /* <DEDUP_REMOVED lines=11> */
.L_x_40742:
        /* <DEDUP_REMOVED lines=13> */
.L_x_40744:
[----:B------:R-:W-:Y:S05]  /*f8b0*/  BSYNC.RECONVERGENT B2 ;  /* 0x0000000000027941 */ /* 0x000fea0003800200 */
.L_x_40743:
        /* <DEDUP_REMOVED lines=61> */
.L_x_40741:
[----:B------:R-:W-:Y:S05]  /*fc90*/  BSYNC.RECONVERGENT B1 ;  /* 0x0000000000017941 */ /* 0x000fea0003800200 */
.L_x_40740:
        /* <DEDUP_REMOVED lines=23> */
.L_x_40747:
        /* <DEDUP_REMOVED lines=13> */
.L_x_40749:
[----:B------:R-:W-:Y:S05]  /*fee0*/  BSYNC.RECONVERGENT B2 ;  /* 0x0000000000027941 */ /* 0x000fea0003800200 */
.L_x_40748:
        /* <DEDUP_REMOVED lines=61> */
.L_x_40746:
[----:B------:R-:W-:Y:S05]  /*102c0*/  BSYNC.RECONVERGENT B1 ;  /* 0x0000000000017941 */ /* 0x000fea0003800200 */
.L_x_40745:
        /* <DEDUP_REMOVED lines=18> */
.L_x_40752:
        /* <DEDUP_REMOVED lines=13> */
.L_x_40754:
[----:B------:R-:W-:Y:S05]  /*104c0*/  BSYNC.RECONVERGENT B2 ;  /* 0x0000000000027941 */ /* 0x000fea0003800200 */
.L_x_40753:
        /* <DEDUP_REMOVED lines=61> */
.L_x_40751:
[----:B------:R-:W-:Y:S05]  /*108a0*/  BSYNC.RECONVERGENT B1 ;  /* 0x0000000000017941 */ /* 0x000fea0003800200 */
.L_x_40750:
        /* <DEDUP_REMOVED lines=23> */
.L_x_40757:
        /* <DEDUP_REMOVED lines=13> */
.L_x_40759:
[----:B------:R-:W-:Y:S05]  /*10af0*/  BSYNC.RECONVERGENT B2 ;  /* 0x0000000000027941 */ /* 0x000fea0003800200 */
.L_x_40758:
        /* <DEDUP_REMOVED lines=61> */
.L_x_40756:
[----:B------:R-:W-:Y:S05]  /*10ed0*/  BSYNC.RECONVERGENT B1 ;  /* 0x0000000000017941 */ /* 0x000fea0003800200 */
.L_x_40755:
        /* <DEDUP_REMOVED lines=18> */
.L_x_40762:
        /* <DEDUP_REMOVED lines=16> */
.L_x_40764:
[----:B------:R-:W-:Y:S05]  /*11100*/  BSYNC.RECONVERGENT B2 ;  /* 0x0000000000027941 */ /* 0x000fea0003800200 */
.L_x_40763:
        /* <DEDUP_REMOVED lines=61> */
.L_x_40761:
[----:B------:R-:W-:Y:S05]  /*114e0*/  BSYNC.RECONVERGENT B1 ;  /* 0x0000000000017941 */ /* 0x000fea0003800200 */
.L_x_40760:
        /* <DEDUP_REMOVED lines=9> */
[----:B------:R-:W-:Y:S01]  /*11580*/  @P1 FADD.FTZ R123, R107, R123 ;  /* 0x0000007b6b7b1221 */ /* 0x000fe20000010000 */
[----:B------:R-:W-:Y:S06]  /*11590*/  BRA `(.L_x_40765) ;  /* 0x00000030006c7947 */ /* 0x000fec0003800000 */
.L_x_40684:
        /* <DEDUP_REMOVED lines=16> */
.L_x_40768:
        /* <DEDUP_REMOVED lines=13> */
.L_x_40770:
[----:B------:R-:W-:Y:S05]  /*11770*/  BSYNC.RECONVERGENT B2 ;  /* 0x0000000000027941 */ /* 0x000fea0003800200 */
.L_x_40769:
        /* <DEDUP_REMOVED lines=61> */
.L_x_40767:
[----:B------:R-:W-:Y:S05]  /*11b50*/  BSYNC.RECONVERGENT B1 ;  /* 0x0000000000017941 */ /* 0x000fea0003800200 */
.L_x_40766:
        /* <DEDUP_REMOVED lines=9> */
[----:B0-----:R-:W-:Y:S01]  /*11bf0*/  FSETP.LE.FTZ.AND P3, PT, R10, R189, PT ;  /* 0x000000bd0a00720b */ /* 0x001fe20003f73000 */
        /* <DEDUP_REMOVED lines=11> */
.L_x_40773:
        /* <DEDUP_REMOVED lines=13> */
.L_x_40775:
[----:B------:R-:W-:Y:S05]  /*11d80*/  BSYNC.RECONVERGENT B2 ;  /* 0x0000000000027941 */ /* 0x000fea0003800200 */
.L_x_40774:
        /* <DEDUP_REMOVED lines=61> */
.L_x_40772:
[----:B------:R-:W-:Y:S05]  /*12160*/  BSYNC.RECONVERGENT B1 ;  /* 0x0000000000017941 */ /* 0x000fea0003800200 */
.L_x_40771:
        /* <DEDUP_REMOVED lines=19> */
.L_x_40778:
        /* <DEDUP_REMOVED lines=13> */
.L_x_40780:
[----:B------:R-:W-:Y:S05]  /*12370*/  BSYNC.RECONVERGENT B2 ;  /* 0x0000000000027941 */ /* 0x000fea0003800200 */
.L_x_40779:
        /* <DEDUP_REMOVED lines=61> */
.L_x_40777:
[----:B------:R-:W-:Y:S05]  /*12750*/  BSYNC.RECONVERGENT B1 ;  /* 0x0000000000017941 */ /* 0x000fea0003800200 */
.L_x_40776:
        /* <DEDUP_REMOVED lines=19> */
.L_x_40783:
        /* <DEDUP_REMOVED lines=13> */
.L_x_40785:
[----:B------:R-:W-:Y:S05]  /*12960*/  BSYNC.RECONVERGENT B2 ;  /* 0x0000000000027941 */ /* 0x000fea0003800200 */
.L_x_40784:
        /* <DEDUP_REMOVED lines=61> */
.L_x_40782:
[----:B------:R-:W-:Y:S05]  /*12d40*/  BSYNC.RECONVERGENT B1 ;  /* 0x0000000000017941 */ /* 0x000fea0003800200 */
.L_x_40781:
        /* <DEDUP_REMOVED lines=19> */
.L_x_40788:
        /* <DEDUP_REMOVED lines=13> */
.L_x_40790:
[----:B------:R-:W-:Y:S05]  /*12f50*/  BSYNC.RECONVERGENT B2 ;  /* 0x0000000000027941 */ /* 0x000fea0003800200 */
.L_x_40789:
        /* <DEDUP_REMOVED lines=61> */
.L_x_40787:
[----:B------:R-:W-:Y:S05]  /*13330*/  BSYNC.RECONVERGENT B1 ;  /* 0x0000000000017941 */ /* 0x000fea0003800200 */
.L_x_40786:
        /* <DEDUP_REMOVED lines=17> */
.L_x_40793:
        /* <DEDUP_REMOVED lines=13> */
.L_x_40795:
[----:B------:R-:W-:Y:S05]  /*13520*/  BSYNC.RECONVERGENT B2 ;  /* 0x0000000000027941 */ /* 0x000fea0003800200 */
.L_x_40794:
        /* <DEDUP_REMOVED lines=61> */
.L_x_40792:
[----:B------:R-:W-:Y:S05]  /*13900*/  BSYNC.RECONVERGENT B1 ;  /* 0x0000000000017941 */ /* 0x000fea0003800200 */
.L_x_40791:
        /* <DEDUP_REMOVED lines=17> */
.L_x_40798:
        /* <DEDUP_REMOVED lines=13> */
.L_x_40800:
[----:B------:R-:W-:Y:S05]  /*13af0*/  BSYNC.RECONVERGENT B2 ;  /* 0x0000000000027941 */ /* 0x000fea0003800200 */
.L_x_40799:
        /* <DEDUP_REMOVED lines=61> */
.L_x_40797:
[----:B------:R-:W-:Y:S05]  /*13ed0*/  BSYNC.RECONVERGENT B1 ;  /* 0x0000000000017941 */ /* 0x000fea0003800200 */
.L_x_40796:
        /* <DEDUP_REMOVED lines=17> */
.L_x_40803:
        /* <DEDUP_REMOVED lines=13> */
.L_x_40805:
[----:B------:R-:W-:Y:S05]  /*140c0*/  BSYNC.RECONVERGENT B2 ;  /* 0x0000000000027941 */ /* 0x000fea0003800200 */
.L_x_40804:
        /* <DEDUP_REMOVED lines=61> */
.L_x_40802:
[----:B------:R-:W-:Y:S05]  /*144a0*/  BSYNC.RECONVERGENT B1 ;  /* 0x0000000000017941 */ /* 0x000fea0003800200 */
.L_x_40801:
[----:B------:R-:W-:Y:S01]  /*144b0*/  LOP3.LUT R17, R17, 0xfffdffff, RZ, 0xc0, !PT ;  /* 0xfffdffff11117812 */ /* 0x000fe200078ec0ff */
[----:B------:R-:W-:Y:S01]  /*144c0*/  FMUL.FTZ R190, R116, UR10 ;  /* 0x0000000a74be7c20 */ /* 0x000fe20008410000 */
[----:B------:R-:W-:Y:S01]  /*144d0*/  I2FP.F32.U32 R121, R121 ;  /* 0x0000007900797245 */ /* 0x000fe20000201000 */
[----:B------:R-:W-:Y:S01]  /*144e0*/  FMUL.FTZ R120, R120, UR10 ;  /* 0x0000000a78787c20 */ /* 0x000fe20008410000 */
[----:B------:R-:W-:Y:S01]  /*144f0*/  @P2 LOP3.LUT R17, R17, 0x20000, RZ, 0xfc, !PT ;  /* 0x0002000011112812 */ /* 0x000fe200078efcff */
[----:B------:R-:W-:Y:S02]  /*14500*/  FMUL.FTZ R119, R119, UR10 ;  /* 0x0000000a77777c20 */ /* 0x000fe40008410000 */
        /* <DEDUP_REMOVED lines=11> */
[----:B------:R-:W-:Y:S01]  /*145c0*/  LOP3.LUT R17, R17, 0xffff7fff, RZ, 0xc0, !PT ;  /* 0xffff7fff11117812 */ /* 0x000fe200078ec0ff */
[----:B------:R-:W-:Y:S01]  /*145d0*/  FMUL.FTZ R10, R121, UR10 ;  /* 0x0000000a790a7c20 */ /* 0x000fe20008410000 */
        /* <DEDUP_REMOVED lines=23> */
.L_x_40765:
        /* <DEDUP_REMOVED lines=44> */
.L_x_40806:
[----:B------:R-:W-:Y:S01]  /*14a10*/  MOV R10, R188 ;  /* 0x000000bc000a7202 */ /* 0x000fe20000000f00 */
[----:B------:R-:W-:-:S07]  /*14a20*/  VIADD R21, R21, 0x20 ;  /* 0x0000002015157836 */ /* 0x000fce0000000000 */
.L_x_40683:
[----:B------:R-:W-:Y:S05]  /*14a30*/  BSYNC.RECONVERGENT B0 ;  /* 0x0000000000007941 */ /* 0x000fea0003800200 */
.L_x_40682:
        /* <DEDUP_REMOVED lines=36> */
.L_x_40812:
        /* <DEDUP_REMOVED lines=13> */
.L_x_40814:
[----:B------:R-:W-:Y:S05]  /*14d50*/  BSYNC.RECONVERGENT B2 ;  /* 0x0000000000027941 */ /* 0x000fea0003800200 */
.L_x_40813:
        /* <DEDUP_REMOVED lines=61> */
.L_x_40811:
[----:B------:R-:W-:Y:S05]  /*15130*/  BSYNC.RECONVERGENT B1 ;  /* 0x0000000000017941 */ /* 0x000fea0003800200 */
.L_x_40810:
        /* <DEDUP_REMOVED lines=23> */
.L_x_40817:
        /* <DEDUP_REMOVED lines=13> */
.L_x_40819:
[----:B------:R-:W-:Y:S05]  /*15380*/  BSYNC.RECONVERGENT B2 ;  /* 0x0000000000027941 */ /* 0x000fea0003800200 */
.L_x_40818:
        /* <DEDUP_REMOVED lines=61> */
.L_x_40816:
[----:B------:R-:W-:Y:S05]  /*15760*/  BSYNC.RECONVERGENT B1 ;  /* 0x0000000000017941 */ /* 0x000fea0003800200 */
.L_x_40815:
        /* <DEDUP_REMOVED lines=24> */
.L_x_40822:
        /* <DEDUP_REMOVED lines=13> */
.L_x_40824:
[----:B------:R-:W-:Y:S05]  /*159c0*/  BSYNC.RECONVERGENT B2 ;  /* 0x0000000000027941 */ /* 0x000fea0003800200 */
.L_x_40823:
        /* <DEDUP_REMOVED lines=61> */
.L_x_40821:
[----:B------:R-:W-:Y:S05]  /*15da0*/  BSYNC.RECONVERGENT B1 ;  /* 0x0000000000017941 */ /* 0x000fea0003800200 */
.L_x_40820:
        /* <DEDUP_REMOVED lines=20> */
.L_x_40827:
        /* <DEDUP_REMOVED lines=13> */
.L_x_40829:
[----:B------:R-:W-:Y:S05]  /*15fc0*/  BSYNC.RECONVERGENT B2 ;  /* 0x0000000000027941 */ /* 0x000fea0003800200 */
.L_x_40828:
        /* <DEDUP_REMOVED lines=61> */
.L_x_40826:
[----:B------:R-:W-:Y:S05]  /*163a0*/  BSYNC.RECONVERGENT B1 ;  /* 0x0000000000017941 */ /* 0x000fea0003800200 */
.L_x_40825:
        /* <DEDUP_REMOVED lines=24> */
.L_x_40832:
        /* <DEDUP_REMOVED lines=13> */
.L_x_40834:
[----:B------:R-:W-:Y:S05]  /*16600*/  BSYNC.RECONVERGENT B2 ;  /* 0x0000000000027941 */ /* 0x000fea0003800200 */
.L_x_40833:
        /* <DEDUP_REMOVED lines=61> */
.L_x_40831:
[----:B------:R-:W-:Y:S05]  /*169e0*/  BSYNC.RECONVERGENT B1 ;  /* 0x0000000000017941 */ /* 0x000fea0003800200 */
.L_x_40830:
[----:B------:R-:W-:Y:S01]  /*169f0*/  I2FP.F32.U32 R2, R3 ;  /* 0x0000000300027245 */ /* 0x000fe20000201000 */
[----:B------:R-:W-:Y:S01]  /*16a00*/  BSSY.RECONVERGENT B1, `(.L_x_40835) ;  /* 0x000005e000017945 */ /* 0x000fe20003800200 */
[----:B------:R-:W-:Y:S01]  /*16a10*/  ISETP.NE.AND P2, PT, R4, 0x1, PT ;  /* 0x000000010400780c */ /* 0x000fe20003f45270 */
[----:B------:R-:W-:Y:S01]  /*16a20*/  IMAD.MOV.U32 R3, RZ, RZ, R12 ;  /* 0x000000ffff037224 */ /* 0x000fe200078e000c */
[----:B------:R-:W-:Y:S01]  /*16a30*/  LOP3.LUT R17, R17, 0xfffffffb, RZ, 0xc0, !PT ;  /* 0xfffffffb11117812 */ /* 0x000fe200078ec0ff */
[----:B------:R-:W-:-:S05]  /*16a40*/  FFMA.FTZ R2, R2, R10, 1.1641532182693481445e-10 ;  /* 0x2f00000002027423 */ /* 0x000fca000001000a */
        /* <DEDUP_REMOVED lines=14> */
.L_x_40837:
        /* <DEDUP_REMOVED lines=13> */
.L_x_40839:
[----:B------:R-:W-:Y:S05]  /*16c00*/  BSYNC.RECONVERGENT B2 ;  /* 0x0000000000027941 */ /* 0x000fea0003800200 */
.L_x_40838:
        /* <DEDUP_REMOVED lines=61> */
.L_x_40836:
[----:B------:R-:W-:Y:S05]  /*16fe0*/  BSYNC.RECONVERGENT B1 ;  /* 0x0000000000017941 */ /* 0x000fea0003800200 */
.L_x_40835:
        /* <DEDUP_REMOVED lines=24> */
.L_x_40842:
        /* <DEDUP_REMOVED lines=13> */
.L_x_40844:
[----:B------:R-:W-:Y:S05]  /*17240*/  BSYNC.RECONVERGENT B2 ;  /* 0x0000000000027941 */ /* 0x000fea0003800200 */
.L_x_40843:
        /* <DEDUP_REMOVED lines=61> */
.L_x_40841:
[----:B------:R-:W-:Y:S05]  /*17620*/  BSYNC.RECONVERGENT B1 ;  /* 0x0000000000017941 */ /* 0x000fea0003800200 */
.L_x_40840:
        /* <DEDUP_REMOVED lines=20> */
.L_x_40847:
        /* <DEDUP_REMOVED lines=13> */
.L_x_40849:
[----:B------:R-:W-:Y:S05]  /*17840*/  BSYNC.RECONVERGENT B2 ;  /* 0x0000000000027941 */ /* 0x000fea0003800200 */
.L_x_40848:
        /* <DEDUP_REMOVED lines=61> */
.L_x_40846:
[----:B------:R-:W-:Y:S05]  /*17c20*/  BSYNC.RECONVERGENT B1 ;  /* 0x0000000000017941 */ /* 0x000fea0003800200 */
.L_x_40845:
        /* <DEDUP_REMOVED lines=24> */
.L_x_40852:
        /* <DEDUP_REMOVED lines=13> */
.L_x_40854:
[----:B------:R-:W-:Y:S05]  /*17e80*/  BSYNC.RECONVERGENT B2 ;  /* 0x0000000000027941 */ /* 0x000fea0003800200 */
.L_x_40853:
        /* <DEDUP_REMOVED lines=61> */
.L_x_40851:
[----:B------:R-:W-:Y:S05]  /*18260*/  BSYNC.RECONVERGENT B1 ;  /* 0x0000000000017941 */ /* 0x000fea0003800200 */
.L_x_40850:
[----:B------:R-:W-:Y:S01]  /*18270*/  I2FP.F32.U32 R3, R3 ;  /* 0x0000000300037245 */ /* 0x000fe20000201000 */
[----:B------:R-:W-:Y:S01]  /*18280*/  BSSY.RECONVERGENT B1, `(.L_x_40855) ;  /* 0x000005c000017945 */ /* 0x000fe20003800200 */
[----:B------:R-:W-:Y:S01]  /*18290*/  ISETP.NE.AND P3, PT, R2, 0x1, PT ;  /* 0x000000010200780c */ /* 0x000fe20003f65270 */
[----:B------:R-:W-:Y:S02]  /*182a0*/  HFMA2 R14, -RZ, RZ, 0, 1.1920928955078125e-07 ;  /* 0x00000002ff0e7431 */ /* 0x000fe400000001ff */
        /* <DEDUP_REMOVED lines=14> */
.L_x_40857:
        /* <DEDUP_REMOVED lines=13> */
.L_x_40859:
[----:B------:R-:W-:Y:S05]  /*18460*/  BSYNC.RECONVERGENT B2 ;  /* 0x0000000000027941 */ /* 0x000fea0003800200 */
.L_x_40858:
        /* <DEDUP_REMOVED lines=61> */
.L_x_40856:
[----:B------:R-:W-:Y:S05]  /*18840*/  BSYNC.RECONVERGENT B1 ;  /* 0x0000000000017941 */ /* 0x000fea0003800200 */
.L_x_40855:
        /* <DEDUP_REMOVED lines=24> */
.L_x_40862:
        /* <DEDUP_REMOVED lines=13> */
.L_x_40864:
[----:B------:R-:W-:Y:S05]  /*18aa0*/  BSYNC.RECONVERGENT B2 ;  /* 0x0000000000027941 */ /* 0x000fea0003800200 */
.L_x_40863:
        /* <DEDUP_REMOVED lines=61> */
.L_x_40861:
[----:B------:R-:W-:Y:S05]  /*18e80*/  BSYNC.RECONVERGENT B1 ;  /* 0x0000000000017941 */ /* 0x000fea0003800200 */
.L_x_40860:
        /* <DEDUP_REMOVED lines=18> */
.L_x_40867:
        /* <DEDUP_REMOVED lines=13> */
.L_x_40869:
[----:B------:R-:W-:Y:S05]  /*19080*/  BSYNC.RECONVERGENT B2 ;  /* 0x0000000000027941 */ /* 0x000fea0003800200 */
.L_x_40868:
        /* <DEDUP_REMOVED lines=61> */
.L_x_40866:
[----:B------:R-:W-:Y:S05]  /*19460*/  BSYNC.RECONVERGENT B1 ;  /* 0x0000000000017941 */ /* 0x000fea0003800200 */
.L_x_40865:
        /* <DEDUP_REMOVED lines=23> */
.L_x_40872:
        /* <DEDUP_REMOVED lines=13> */
.L_x_40874:
[----:B------:R-:W-:Y:S05]  /*196b0*/  BSYNC.RECONVERGENT B2 ;  /* 0x0000000000027941 */ /* 0x000fea0003800200 */
.L_x_40873:
        /* <DEDUP_REMOVED lines=61> */
.L_x_40871:
[----:B------:R-:W-:Y:S05]  /*19a90*/  BSYNC.RECONVERGENT B1 ;  /* 0x0000000000017941 */ /* 0x000fea0003800200 */
.L_x_40870:
        /* <DEDUP_REMOVED lines=18> */
.L_x_40877:
        /* <DEDUP_REMOVED lines=13> */
.L_x_40879:
[----:B------:R-:W-:Y:S05]  /*19c90*/  BSYNC.RECONVERGENT B2 ;  /* 0x0000000000027941 */ /* 0x000fea0003800200 */
.L_x_40878:
        /* <DEDUP_REMOVED lines=61> */
.L_x_40876:
[----:B------:R-:W-:Y:S05]  /*1a070*/  BSYNC.RECONVERGENT B1 ;  /* 0x0000000000017941 */ /* 0x000fea0003800200 */
.L_x_40875:
        /* <DEDUP_REMOVED lines=23> */
.L_x_40882:
        /* <DEDUP_REMOVED lines=13> */
.L_x_40884:
[----:B------:R-:W-:Y:S05]  /*1a2c0*/  BSYNC.RECONVERGENT B2 ;  /* 0x0000000000027941 */ /* 0x000fea0003800200 */
.L_x_40883:
        /* <DEDUP_REMOVED lines=61> */
.L_x_40881:
[----:B------:R-:W-:Y:S05]  /*1a6a0*/  BSYNC.RECONVERGENT B1 ;  /* 0x0000000000017941 */ /* 0x000fea0003800200 */
.L_x_40880:
        /* <DEDUP_REMOVED lines=18> */
.L_x_40887:
        /* <DEDUP_REMOVED lines=16> */
.L_x_40889:
[----:B------:R-:W-:Y:S05]  /*1a8d0*/  BSYNC.RECONVERGENT B2 ;  /* 0x0000000000027941 */ /* 0x000fea0003800200 */
.L_x_40888:
        /* <DEDUP_REMOVED lines=61> */
.L_x_40886:
[----:B------:R-:W-:Y:S05]  /*1acb0*/  BSYNC.RECONVERGENT B1 ;  /* 0x0000000000017941 */ /* 0x000fea0003800200 */
.L_x_40885:
        /* <DEDUP_REMOVED lines=11> */
.L_x_40809:
        /* <DEDUP_REMOVED lines=16> */
.L_x_40893:
        /* <DEDUP_REMOVED lines=13> */
.L_x_40895:
[----:B------:R-:W-:Y:S05]  /*1af40*/  BSYNC.RECONVERGENT B2 ;  /* 0x0000000000027941 */ /* 0x000fea0003800200 */
.L_x_40894:
        /* <DEDUP_REMOVED lines=61> */
.L_x_40892:
[----:B------:R-:W-:Y:S05]  /*1b320*/  BSYNC.RECONVERGENT B1 ;  /* 0x0000000000017941 */ /* 0x000fea0003800200 */
.L_x_40891:
        /* <DEDUP_REMOVED lines=8> */
[----:B------:R-:W-:-:S03]  /*1b3b0*/  MOV R125, R12 ;  /* 0x0000000c007d7202 */ /* 0x000fc60000000f00 */
        /* <DEDUP_REMOVED lines=12> */
.L_x_40898:
        /* <DEDUP_REMOVED lines=13> */
.L_x_40900:
[----:B------:R-:W-:Y:S05]  /*1b550*/  BSYNC.RECONVERGENT B2 ;  /* 0x0000000000027941 */ /* 0x000fea0003800200 */
.L_x_40899:
        /* <DEDUP_REMOVED lines=61> */
.L_x_40897:
[----:B------:R-:W-:Y:S05]  /*1b930*/  BSYNC.RECONVERGENT B1 ;  /* 0x0000000000017941 */ /* 0x000fea0003800200 */
.L_x_40896:
        /* <DEDUP_REMOVED lines=19> */
.L_x_40903:
        /* <DEDUP_REMOVED lines=13> */
.L_x_40905:
[----:B------:R-:W-:Y:S05]  /*1bb40*/  BSYNC.RECONVERGENT B2 ;  /* 0x0000000000027941 */ /* 0x000fea0003800200 */
.L_x_40904:
        /* <DEDUP_REMOVED lines=59> */
[----:B------:R-:W-:Y:S01]  /*1bf00*/  LOP3.LUT R16, R12, R190, R127, 0x96, !PT ;  /* 0x000000be0c107212 */ /* 0x000fe200078e967f */
[----:B------:R-:W-:-:S07]  /*1bf10*/  IMAD.MOV.U32 R12, RZ, RZ, R14 ;  /* 0x000000ffff0c7224 */ /* 0x000fce00078e000e */
.L_x_40902:
[----:B------:R-:W-:Y:S05]  /*1bf20*/  BSYNC.RECONVERGENT B1 ;  /* 0x0000000000017941 */ /* 0x000fea0003800200 */
.L_x_40901:
        /* <DEDUP_REMOVED lines=19> */
.L_x_40908:
        /* <DEDUP_REMOVED lines=13> */
.L_x_40910:
[----:B------:R-:W-:Y:S05]  /*1c130*/  BSYNC.RECONVERGENT B2 ;  /* 0x0000000000027941 */ /* 0x000fea0003800200 */
.L_x_40909:
        /* <DEDUP_REMOVED lines=61> */
.L_x_40907:
[----:B------:R-:W-:Y:S05]  /*1c510*/  BSYNC.RECONVERGENT B1 ;  /* 0x0000000000017941 */ /* 0x000fea0003800200 */
.L_x_40906:
        /* <DEDUP_REMOVED lines=19> */
.L_x_40913:
        /* <DEDUP_REMOVED lines=13> */
.L_x_40915:
[----:B------:R-:W-:Y:S05]  /*1c720*/  BSYNC.RECONVERGENT B2 ;  /* 0x0000000000027941 */ /* 0x000fea0003800200 */
.L_x_40914:
        /* <DEDUP_REMOVED lines=61> */
.L_x_40912:
[----:B------:R-:W-:Y:S05]  /*1cb00*/  BSYNC.RECONVERGENT B1 ;  /* 0x0000000000017941 */ /* 0x000fea0003800200 */
.L_x_40911:
        /* <DEDUP_REMOVED lines=17> */
.L_x_40918:
        /* <DEDUP_REMOVED lines=13> */
.L_x_40920:
[----:B------:R-:W-:Y:S05]  /*1ccf0*/  BSYNC.RECONVERGENT B2 ;  /* 0x0000000000027941 */ /* 0x000fea0003800200 */
.L_x_40919:
        /* <DEDUP_REMOVED lines=61> */
.L_x_40917:
[----:B------:R-:W-:Y:S05]  /*1d0d0*/  BSYNC.RECONVERGENT B1 ;  /* 0x0000000000017941 */ /* 0x000fea0003800200 */
.L_x_40916:
        /* <DEDUP_REMOVED lines=17> */
.L_x_40923:
        /* <DEDUP_REMOVED lines=13> */
.L_x_40925:
[----:B------:R-:W-:Y:S05]  /*1d2c0*/  BSYNC.RECONVERGENT B2 ;  /* 0x0000000000027941 */ /* 0x000fea0003800200 */
.L_x_40924:
        /* <DEDUP_REMOVED lines=61> */
.L_x_40922:
[----:B------:R-:W-:Y:S05]  /*1d6a0*/  BSYNC.RECONVERGENT B1 ;  /* 0x0000000000017941 */ /* 0x000fea0003800200 */
.L_x_40921:
        /* <DEDUP_REMOVED lines=17> */
.L_x_40928:
        /* <DEDUP_REMOVED lines=13> */
.L_x_40930:
[----:B------:R-:W-:Y:S05]  /*1d890*/  BSYNC.RECONVERGENT B2 ;  /* 0x0000000000027941 */ /* 0x000fea0003800200 */
.L_x_40929:
        /* <DEDUP_REMOVED lines=61> */
.L_x_40927:
[----:B------:R-:W-:Y:S05]  /*1dc70*/  BSYNC.RECONVERGENT B1 ;  /* 0x0000000000017941 */ /* 0x000fea0003800200 */
.L_x_40926:
        /* <DEDUP_REMOVED lines=42> */
.L_x_40890:
        /* <DEDUP_REMOVED lines=44> */
.L_x_40931:
[----:B------:R-:W-:Y:S01]  /*1e1e0*/  IMAD.MOV.U32 R10, RZ, RZ, R188 ;  /* 0x000000ffff0a7224 */ /* 0x000fe200078e00bc */
[----:B------:R-:W-:-:S07]  /*1e1f0*/  IADD3 R21, PT, PT, R21, 0x20, RZ ;  /* 0x0000002015157810 */ /* 0x000fce0007ffe0ff */
.L_x_40808:
[----:B------:R-:W-:Y:S05]  /*1e200*/  BSYNC.RECONVERGENT B0 ;  /* 0x0000000000007941 */ /* 0x000fea0003800200 */
.L_x_40807:
        /* <DEDUP_REMOVED lines=36> */
.L_x_40937:
        /* <DEDUP_REMOVED lines=13> */
.L_x_40939:
[----:B------:R-:W-:Y:S05]  /*1e520*/  BSYNC.RECONVERGENT B2 ;  /* 0x0000000000027941 */ /* 0x000fea0003800200 */
.L_x_40938:
        /* <DEDUP_REMOVED lines=58> */
[----:B------:R-:W-:-:S03]  /*1e8d0*/  IMAD.MOV.U32 R2, RZ, RZ, R10 ;  /* 0x000000ffff027224 */ /* 0x000fc600078e000a */
[----:B------:R-:W-:Y:S01]  /*1e8e0*/  LOP3.LUT R16, R0, R6, R3, 0x96, !PT ;  /* 0x0000000600107212 */ /* 0x000fe200078e9603 */
[----:B------:R-:W-:-:S07]  /*1e8f0*/  IMAD.MOV.U32 R3, RZ, RZ, RZ ;  /* 0x000000ffff037224 */ /* 0x000fce00078e00ff */
.L_x_40936:
[----:B------:R-:W-:Y:S05]  /*1e900*/  BSYNC.RECONVERGENT B1 ;  /* 0x0000000000017941 */ /* 0x000fea0003800200 */
.L_x_40935:
        /* <DEDUP_REMOVED lines=23> */
.L_x_40942:
        /* <DEDUP_REMOVED lines=13> */
.L_x_40944:
[----:B------:R-:W-:Y:S05]  /*1eb50*/  BSYNC.RECONVERGENT B2 ;  /* 0x0000000000027941 */ /* 0x000fea0003800200 */
.L_x_40943:
        /* <DEDUP_REMOVED lines=61> */
.L_x_40941:
[----:B------:R-:W-:Y:S05]  /*1ef30*/  BSYNC.RECONVERGENT B1 ;  /* 0x0000000000017941 */ /* 0x000fea0003800200 */
.L_x_40940:
        /* <DEDUP_REMOVED lines=24> */
.L_x_40947:
        /* <DEDUP_REMOVED lines=13> */
.L_x_40949:
[----:B------:R-:W-:Y:S05]  /*1f190*/  BSYNC.RECONVERGENT B2 ;  /* 0x0000000000027941 */ /* 0x000fea0003800200 */
.L_x_40948:
        /* <DEDUP_REMOVED lines=61> */
.L_x_40946:
[----:B------:R-:W-:Y:S05]  /*1f570*/  BSYNC.RECONVERGENT B1 ;  /* 0x0000000000017941 */ /* 0x000fea0003800200 */
.L_x_40945:
        /* <DEDUP_REMOVED lines=20> */
.L_x_40952:
        /* <DEDUP_REMOVED lines=13> */
.L_x_40954:
[----:B------:R-:W-:Y:S05]  /*1f790*/  BSYNC.RECONVERGENT B2 ;  /* 0x0000000000027941 */ /* 0x000fea0003800200 */
.L_x_40953:
        /* <DEDUP_REMOVED lines=61> */
.L_x_40951:
[----:B------:R-:W-:Y:S05]  /*1fb70*/  BSYNC.RECONVERGENT B1 ;  /* 0x0000000000017941 */ /* 0x000fea0003800200 */
.L_x_40950:
        /* <DEDUP_REMOVED lines=24> */
.L_x_40957:
        /* <DEDUP_REMOVED lines=13> */
.L_x_40959:
[----:B------:R-:W-:Y:S05]  /*1fdd0*/  BSYNC.RECONVERGENT B2 ;  /* 0x0000000000027941 */ /* 0x000fea0003800200 */
.L_x_40958:
        /* <DEDUP_REMOVED lines=61> */
.L_x_40956:
[----:B------:R-:W-:Y:S05]  /*201b0*/  BSYNC.RECONVERGENT B1 ;  /* 0x0000000000017941 */ /* 0x000fea0003800200 */
.L_x_40955:
        /* <DEDUP_REMOVED lines=20> */
.L_x_40962:
        /* <DEDUP_REMOVED lines=13> */
.L_x_40964:
[----:B------:R-:W-:Y:S05]  /*203d0*/  BSYNC.RECONVERGENT B2 ;  /* 0x0000000000027941 */ /* 0x000fea0003800200 */
.L_x_40963:
        /* <DEDUP_REMOVED lines=61> */
.L_x_40961:
[----:B------:R-:W-:Y:S05]  /*207b0*/  BSYNC.RECONVERGENT B1 ;  /* 0x0000000000017941 */ /* 0x000fea0003800200 */
.L_x_40960:
        /* <DEDUP_REMOVED lines=24> */
.L_x_40967:
        /* <DEDUP_REMOVED lines=13> */
.L_x_40969:
[----:B------:R-:W-:Y:S05]  /*20a10*/  BSYNC.RECONVERGENT B2 ;  /* 0x0000000000027941 */ /* 0x000fea0003800200 */
.L_x_40968:
        /* <DEDUP_REMOVED lines=61> */
.L_x_40966:
[----:B------:R-:W-:Y:S05]  /*20df0*/  BSYNC.RECONVERGENT B1 ;  /* 0x0000000000017941 */ /* 0x000fea0003800200 */
.L_x_40965:
        /* <DEDUP_REMOVED lines=20> */
.L_x_40972:
        /* <DEDUP_REMOVED lines=13> */
.L_x_40974:
[----:B------:R-:W-:Y:S05]  /*21010*/  BSYNC.RECONVERGENT B2 ;  /* 0x0000000000027941 */ /* 0x000fea0003800200 */
.L_x_40973:
        /* <DEDUP_REMOVED lines=61> */
.L_x_40971:
[----:B------:R-:W-:Y:S05]  /*213f0*/  BSYNC.RECONVERGENT B1 ;  /* 0x0000000000017941 */ /* 0x000fea0003800200 */
.L_x_40970:
        /* <DEDUP_REMOVED lines=24> */
.L_x_40977:
        /* <DEDUP_REMOVED lines=13> */
.L_x_40979:
[----:B------:R-:W-:Y:S05]  /*21650*/  BSYNC.RECONVERGENT B2 ;  /* 0x0000000000027941 */ /* 0x000fea0003800200 */
.L_x_40978:
        /* <DEDUP_REMOVED lines=61> */
.L_x_40976:
[----:B------:R-:W-:Y:S05]  /*21a30*/  BSYNC.RECONVERGENT B1 ;  /* 0x0000000000017941 */ /* 0x000fea0003800200 */
.L_x_40975:
        /* <DEDUP_REMOVED lines=18> */
.L_x_40982:
        /* <DEDUP_REMOVED lines=13> */
.L_x_40984:
[----:B------:R-:W-:Y:S05]  /*21c30*/  BSYNC.RECONVERGENT B2 ;  /* 0x0000000000027941 */ /* 0x000fea0003800200 */
.L_x_40983:
        /* <DEDUP_REMOVED lines=61> */
.L_x_40981:
[----:B------:R-:W-:Y:S05]  /*22010*/  BSYNC.RECONVERGENT B1 ;  /* 0x0000000000017941 */ /* 0x000fea0003800200 */
.L_x_40980:
        /* <DEDUP_REMOVED lines=24> */
.L_x_40987:
        /* <DEDUP_REMOVED lines=13> */
.L_x_40989:
[----:B------:R-:W-:Y:S05]  /*22270*/  BSYNC.RECONVERGENT B2 ;  /* 0x0000000000027941 */ /* 0x000fea0003800200 */
.L_x_40988:
        /* <DEDUP_REMOVED lines=61> */
.L_x_40986:
[----:B------:R-:W-:Y:S05]  /*22650*/  BSYNC.RECONVERGENT B1 ;  /* 0x0000000000017941 */ /* 0x000fea0003800200 */
.L_x_40985:
[----:B------:R-:W-:Y:S01]  /*22660*/  I2FP.F32.U32 R3, R3 ;  /* 0x0000000300037245 */ /* 0x000fe20000201000 */
[----:B------:R-:W-:Y:S01]  /*22670*/  BSSY.RECONVERGENT B1, `(.L_x_40990) ;  /* 0x000005c000017945 */ /* 0x000fe20003800200 */
[----:B------:R-:W-:Y:S01]  /*22680*/  ISETP.NE.AND P4, PT, R2, 0x1, PT ;  /* 0x000000010200780c */ /* 0x000fe20003f85270 */
[----:B------:R-:W-:Y:S02]  /*22690*/  HFMA2 R14, -RZ, RZ, 0, 1.1920928955078125e-07 ;  /* 0x00000002ff0e7431 */ /* 0x000fe400000001ff */
        /* <DEDUP_REMOVED lines=14> */
.L_x_40992:
        /* <DEDUP_REMOVED lines=13> */
.L_x_40994:
[----:B------:R-:W-:Y:S05]  /*22850*/  BSYNC.RECONVERGENT B2 ;  /* 0x0000000000027941 */ /* 0x000fea0003800200 */
.L_x_40993:
        /* <DEDUP_REMOVED lines=61> */
.L_x_40991:
[----:B------:R-:W-:Y:S05]  /*22c30*/  BSYNC.RECONVERGENT B1 ;  /* 0x0000000000017941 */ /* 0x000fea0003800200 */
.L_x_40990:
        /* <DEDUP_REMOVED lines=23> */
.L_x_40997:
        /* <DEDUP_REMOVED lines=13> */
.L_x_40999:
[----:B------:R-:W-:Y:S05]  /*22e80*/  BSYNC.RECONVERGENT B2 ;  /* 0x0000000000027941 */ /* 0x000fea0003800200 */
.L_x_40998:
        /* <DEDUP_REMOVED lines=61> */
.L_x_40996:
[----:B------:R-:W-:Y:S05]  /*23260*/  BSYNC.RECONVERGENT B1 ;  /* 0x0000000000017941 */ /* 0x000fea0003800200 */
.L_x_40995:
        /* <DEDUP_REMOVED lines=18> */
.L_x_41002:
        /* <DEDUP_REMOVED lines=13> */
.L_x_41004:
[----:B------:R-:W-:Y:S05]  /*23460*/  BSYNC.RECONVERGENT B2 ;  /* 0x0000000000027941 */ /* 0x000fea0003800200 */
.L_x_41003:
        /* <DEDUP_REMOVED lines=61> */
.L_x_41001:
[----:B------:R-:W-:Y:S05]  /*23840*/  BSYNC.RECONVERGENT B1 ;  /* 0x0000000000017941 */ /* 0x000fea0003800200 */
.L_x_41000:
        /* <DEDUP_REMOVED lines=23> */
.L_x_41007:
        /* <DEDUP_REMOVED lines=13> */
.L_x_41009:
[----:B------:R-:W-:Y:S05]  /*23a90*/  BSYNC.RECONVERGENT B2 ;  /* 0x0000000000027941 */ /* 0x000fea0003800200 */
.L_x_41008:
        /* <DEDUP_REMOVED lines=61> */
.L_x_41006:
[----:B------:R-:W-:Y:S05]  /*23e70*/  BSYNC.RECONVERGENT B1 ;  /* 0x0000000000017941 */ /* 0x000fea0003800200 */
.L_x_41005:
        /* <DEDUP_REMOVED lines=18> */
.L_x_41012:
        /* <DEDUP_REMOVED lines=16> */
.L_x_41014:
[----:B------:R-:W-:Y:S05]  /*240a0*/  BSYNC.RECONVERGENT B2 ;  /* 0x0000000000027941 */ /* 0x000fea0003800200 */
.L_x_41013:
        /* <DEDUP_REMOVED lines=61> */
.L_x_41011:
[----:B------:R-:W-:Y:S05]  /*24480*/  BSYNC.RECONVERGENT B1 ;  /* 0x0000000000017941 */ /* 0x000fea0003800200 */
.L_x_41010:
        /* <DEDUP_REMOVED lines=11> */
.L_x_40934:
        /* <DEDUP_REMOVED lines=16> */
.L_x_41018:
        /* <DEDUP_REMOVED lines=13> */
.L_x_41020:
[----:B------:R-:W-:Y:S05]  /*24710*/  BSYNC.RECONVERGENT B2 ;  /* 0x0000000000027941 */ /* 0x000fea0003800200 */
.L_x_41019:
        /* <DEDUP_REMOVED lines=61> */
.L_x_41017:
[----:B------:R-:W-:Y:S05]  /*24af0*/  BSYNC.RECONVERGENT B1 ;  /* 0x0000000000017941 */ /* 0x000fea0003800200 */
.L_x_41016:
[----:B------:R-:W0:Y:S01]  /*24b00*/  LDC R189, c[0x0][0x404] ;  /* 0x00010100ffbd7b82 */ /* 0x000e220000000800 */
[----:B------:R-:W-:Y:S01]  /*24b10*/  I2FP.F32.U32 R10, R133 ;  /* 0x00000085000a7245 */ /* 0x000fe20000201000 */
[----:B------:R-:W-:Y:S01]  /*24b20*/  HFMA2 R216, -RZ, RZ, 0.1171875, 0 ;  /* 0x2f800000ffd87431 */ /* 0x000fe200000001ff */
[----:B------:R-:W-:Y:S01]  /*24b30*/  LOP3.LUT R17, R17, 0xffffffef, RZ, 0xc0, !PT ;  /* 0xffffffef11117812 */ /* 0x000fe200078ec0ff */
[----:B------:R-:W-:Y:S01]  /*24b40*/  BSSY.RECONVERGENT B1, `(.L_x_41021) ;  /* 0x000005c000017945 */ /* 0x000fe20003800200 */
[----:B------:R-:W-:Y:S02]  /*24b50*/  IMAD.MOV.U32 R14, RZ, RZ, 0x2 ;  /* 0x00000002ff0e7424 */ /* 0x000fe400078e00ff */
[----:B------:R-:W-:Y:S01]  /*24b60*/  FFMA.FTZ R10, R10, R216, 1.1641532182693481445e-10 ;  /* 0x2f0000000a0a7423 */ /* 0x000fe200000100d8 */
[----:B------:R-:W-:-:S04]  /*24b70*/  IMAD.MOV.U32 R133, RZ, RZ, R12 ;  /* 0x000000ffff857224 */ /* 0x000fc800078e000c */
[----:B0-----:R-:W-:Y:S01]  /*24b80*/  FSETP.LE.FTZ.AND P2, PT, R10, R189, PT ;  /* 0x000000bd0a00720b */ /* 0x001fe20003f53000 */
[----:B-----5:R-:W-:-:S12]  /*24b90*/  HADD2.F32 R10, -RZ, R136.H0_H0 ;  /* 0x20000088ff0a7230 */ /* 0x020fd80000004100 */
        /* <DEDUP_REMOVED lines=11> */
.L_x_41023:
        /* <DEDUP_REMOVED lines=13> */
.L_x_41025:
[----:B------:R-:W-:Y:S05]  /*24d20*/  BSYNC.RECONVERGENT B2 ;  /* 0x0000000000027941 */ /* 0x000fea0003800200 */
.L_x_41024:
        /* <DEDUP_REMOVED lines=61> */
.L_x_41022:
[----:B------:R-:W-:Y:S05]  /*25100*/  BSYNC.RECONVERGENT B1 ;  /* 0x0000000000017941 */ /* 0x000fea0003800200 */
.L_x_41021:
[----:B------:R-:W-:Y:S01]  /*25110*/  I2FP.F32.U32 R132, R133 ;  /* 0x0000008500847245 */ /* 0x000fe20000201000 */
[----:B------:R-:W-:Y:S01]  /*25120*/  BSSY.RECONVERGENT B1, `(.L_x_41026) ;  /* 0x000005d000017945 */ /* 0x000fe20003800200 */
[----:B------:R-:W-:Y:S01]  /*25130*/  LOP3.LUT R17, R17, 0xfffffff7, RZ, 0xc0, !PT ;  /* 0xfffffff711117812 */ /* 0x000fe200078ec0ff */
[----:B------:R-:W-:Y:S02]  /*25140*/  HFMA2 R134, -RZ, RZ, 0, 1.1920928955078125e-07 ;  /* 0x00000002ff867431 */ /* 0x000fe400000001ff */
[----:B------:R-:W-:Y:S02]  /*25150*/  IMAD.MOV.U32 R133, RZ, RZ, R12 ;  /* 0x000000ffff857224 */ /* 0x000fe400078e000c */
[----:B------:R-:W-:-:S05]  /*25160*/  FFMA.FTZ R132, R132, R216, 1.1641532182693481445e-10 ;  /* 0x2f00000084847423 */ /* 0x000fca00000100d8 */
        /* <DEDUP_REMOVED lines=13> */
.L_x_41028:
        /* <DEDUP_REMOVED lines=13> */
.L_x_41030:
[----:B------:R-:W-:Y:S05]  /*25310*/  BSYNC.RECONVERGENT B2 ;  /* 0x0000000000027941 */ /* 0x000fea0003800200 */
.L_x_41029:
        /* <DEDUP_REMOVED lines=61> */
.L_x_41027:
[----:B------:R-:W-:Y:S05]  /*256f0*/  BSYNC.RECONVERGENT B1 ;  /* 0x0000000000017941 */ /* 0x000fea0003800200 */
.L_x_41026:
        /* <DEDUP_REMOVED lines=19> */
.L_x_41033:
        /* <DEDUP_REMOVED lines=13> */
.L_x_41035:
[----:B------:R-:W-:Y:S05]  /*25900*/  BSYNC.RECONVERGENT B2 ;  /* 0x0000000000027941 */ /* 0x000fea0003800200 */
.L_x_41034:
        /* <DEDUP_REMOVED lines=61> */
.L_x_41032:
[----:B------:R-:W-:Y:S05]  /*25ce0*/  BSYNC.RECONVERGENT B1 ;  /* 0x0000000000017941 */ /* 0x000fea0003800200 */
.L_x_41031:
        /* <DEDUP_REMOVED lines=19> */
.L_x_41038:
        /* <DEDUP_REMOVED lines=13> */
.L_x_41040:
[----:B------:R-:W-:Y:S05]  /*25ef0*/  BSYNC.RECONVERGENT B2 ;  /* 0x0000000000027941 */ /* 0x000fea0003800200 */
.L_x_41039:
        /* <DEDUP_REMOVED lines=61> */
.L_x_41037:
[----:B------:R-:W-:Y:S05]  /*262d0*/  BSYNC.RECONVERGENT B1 ;  /* 0x0000000000017941 */ /* 0x000fea0003800200 */
.L_x_41036:
        /* <DEDUP_REMOVED lines=17> */
.L_x_41043:
        /* <DEDUP_REMOVED lines=13> */
.L_x_41045:
[----:B------:R-:W-:Y:S05]  /*264c0*/  BSYNC.RECONVERGENT B2 ;  /* 0x0000000000027941 */ /* 0x000fea0003800200 */
.L_x_41044:
        /* <DEDUP_REMOVED lines=61> */
.L_x_41042:
[----:B------:R-:W-:Y:S05]  /*268a0*/  BSYNC.RECONVERGENT B1 ;  /* 0x0000000000017941 */ /* 0x000fea0003800200 */
.L_x_41041:
        /* <DEDUP_REMOVED lines=17> */
.L_x_41048:
        /* <DEDUP_REMOVED lines=13> */
.L_x_41050:
[----:B------:R-:W-:Y:S05]  /*26a90*/  BSYNC.RECONVERGENT B2 ;  /* 0x0000000000027941 */ /* 0x000fea0003800200 */
.L_x_41049:
        /* <DEDUP_REMOVED lines=61> */
.L_x_41047:
[----:B------:R-:W-:Y:S05]  /*26e70*/  BSYNC.RECONVERGENT B1 ;  /* 0x0000000000017941 */ /* 0x000fea0003800200 */
.L_x_41046:
        /* <DEDUP_REMOVED lines=17> */
.L_x_41053:
        /* <DEDUP_REMOVED lines=13> */
.L_x_41055:
[----:B------:R-:W-:Y:S05]  /*27060*/  BSYNC.RECONVERGENT B2 ;  /* 0x0000000000027941 */ /* 0x000fea0003800200 */
.L_x_41054:
        /* <DEDUP_REMOVED lines=61> */
.L_x_41052:
[----:B------:R-:W-:Y:S05]  /*27440*/  BSYNC.RECONVERGENT B1 ;  /* 0x0000000000017941 */ /* 0x000fea0003800200 */
.L_x_41051:
        /* <DEDUP_REMOVED lines=42> */
.L_x_41015:
        /* <DEDUP_REMOVED lines=44> */
.L_x_41056:
[----:B------:R-:W-:Y:S02]  /*279b0*/  IMAD.MOV.U32 R10, RZ, RZ, R188 ;  /* 0x000000ffff0a7224 */ /* 0x000fe400078e00bc */
[----:B------:R-:W-:-:S07]  /*279c0*/  VIADD R21, R21, 0x20 ;  /* 0x0000002015157836 */ /* 0x000fce0000000000 */
.L_x_40933:
[----:B------:R-:W-:Y:S05]  /*279d0*/  BSYNC.RECONVERGENT B0 ;  /* 0x0000000000007941 */ /* 0x000fea0003800200 */
.L_x_40932:
        /* <DEDUP_REMOVED lines=36> */
.L_x_41062:
        /* <DEDUP_REMOVED lines=13> */
.L_x_41064:
[----:B------:R-:W-:Y:S05]  /*27cf0*/  BSYNC.RECONVERGENT B2 ;  /* 0x0000000000027941 */ /* 0x000fea0003800200 */
.L_x_41063:
        /* <DEDUP_REMOVED lines=61> */
.L_x_41061:
[----:B------:R-:W-:Y:S05]  /*280d0*/  BSYNC.RECONVERGENT B1 ;  /* 0x0000000000017941 */ /* 0x000fea0003800200 */
.L_x_41060:
        /* <DEDUP_REMOVED lines=23> */
.L_x_41067:
        /* <DEDUP_REMOVED lines=13> */
.L_x_41069:
[----:B------:R-:W-:Y:S05]  /*28320*/  BSYNC.RECONVERGENT B2 ;  /* 0x0000000000027941 */ /* 0x000fea0003800200 */
.L_x_41068:
        /* <DEDUP_REMOVED lines=61> */
.L_x_41066:
[----:B------:R-:W-:Y:S05]  /*28700*/  BSYNC.RECONVERGENT B1 ;  /* 0x0000000000017941 */ /* 0x000fea0003800200 */
.L_x_41065:
        /* <DEDUP_REMOVED lines=24> */
.L_x_41072:
        /* <DEDUP_REMOVED lines=13> */
.L_x_41074:
[----:B------:R-:W-:Y:S05]  /*28960*/  BSYNC.RECONVERGENT B2 ;  /* 0x0000000000027941 */ /* 0x000fea0003800200 */
.L_x_41073:
        /* <DEDUP_REMOVED lines=61> */
.L_x_41071:
[----:B------:R-:W-:Y:S05]  /*28d40*/  BSYNC.RECONVERGENT B1 ;  /* 0x0000000000017941 */ /* 0x000fea0003800200 */
.L_x_41070:
        /* <DEDUP_REMOVED lines=20> */
.L_x_41077:
        /* <DEDUP_REMOVED lines=13> */
.L_x_41079:
[----:B------:R-:W-:Y:S05]  /*28f60*/  BSYNC.RECONVERGENT B2 ;  /* 0x0000000000027941 */ /* 0x000fea0003800200 */
.L_x_41078:
        /* <DEDUP_REMOVED lines=61> */
.L_x_41076:
[----:B------:R-:W-:Y:S05]  /*29340*/  BSYNC.RECONVERGENT B1 ;  /* 0x0000000000017941 */ /* 0x000fea0003800200 */
.L_x_41075:
        /* <DEDUP_REMOVED lines=24> */
.L_x_41082:
        /* <DEDUP_REMOVED lines=13> */
.L_x_41084:
[----:B------:R-:W-:Y:S05]  /*295a0*/  BSYNC.RECONVERGENT B2 ;  /* 0x0000000000027941 */ /* 0x000fea0003800200 */
.L_x_41083:
        /* <DEDUP_REMOVED lines=61> */
.L_x_41081:
[----:B------:R-:W-:Y:S05]  /*29980*/  BSYNC.RECONVERGENT B1 ;  /* 0x0000000000017941 */ /* 0x000fea0003800200 */
.L_x_41080:
        /* <DEDUP_REMOVED lines=20> */
.L_x_41087:
        /* <DEDUP_REMOVED lines=13> */
.L_x_41089:
[----:B------:R-:W-:Y:S05]  /*29ba0*/  BSYNC.RECONVERGENT B2 ;  /* 0x0000000000027941 */ /* 0x000fea0003800200 */
.L_x_41088:
        /* <DEDUP_REMOVED lines=61> */
.L_x_41086:
[----:B------:R-:W-:Y:S05]  /*29f80*/  BSYNC.RECONVERGENT B1 ;  /* 0x0000000000017941 */ /* 0x000fea0003800200 */
.L_x_41085:
        /* <DEDUP_REMOVED lines=24> */
.L_x_41092:
        /* <DEDUP_REMOVED lines=13> */
.L_x_41094:
[----:B------:R-:W-:Y:S05]  /*2a1e0*/  BSYNC.RECONVERGENT B2 ;  /* 0x0000000000027941 */ /* 0x000fea0003800200 */
.L_x_41093:
        /* <DEDUP_REMOVED lines=61> */
.L_x_41091:
[----:B------:R-:W-:Y:S05]  /*2a5c0*/  BSYNC.RECONVERGENT B1 ;  /* 0x0000000000017941 */ /* 0x000fea0003800200 */
.L_x_41090:
        /* <DEDUP_REMOVED lines=20> */
.L_x_41097:
        /* <DEDUP_REMOVED lines=13> */
.L_x_41099:
[----:B------:R-:W-:Y:S05]  /*2a7e0*/  BSYNC.RECONVERGENT B2 ;  /* 0x0000000000027941 */ /* 0x000fea0003800200 */
.L_x_41098:
        /* <DEDUP_REMOVED lines=61> */
.L_x_41096:
[----:B------:R-:W-:Y:S05]  /*2abc0*/  BSYNC.RECONVERGENT B1 ;  /* 0x0000000000017941 */ /* 0x000fea0003800200 */
.L_x_41095:
        /* <DEDUP_REMOVED lines=24> */
.L_x_41102:
        /* <DEDUP_REMOVED lines=13> */
.L_x_41104:
[----:B------:R-:W-:Y:S05]  /*2ae20*/  BSYNC.RECONVERGENT B2 ;  /* 0x0000000000027941 */ /* 0x000fea0003800200 */
.L_x_41103:
        /* <DEDUP_REMOVED lines=61> */
.L_x_41101:
[----:B------:R-:W-:Y:S05]  /*2b200*/  BSYNC.RECONVERGENT B1 ;  /* 0x0000000000017941 */ /* 0x000fea0003800200 */
.L_x_41100:
        /* <DEDUP_REMOVED lines=18> */
.L_x_41107:
        /* <DEDUP_REMOVED lines=13> */
.L_x_41109:
[----:B------:R-:W-:Y:S05]  /*2b400*/  BSYNC.RECONVERGENT B2 ;  /* 0x0000000000027941 */ /* 0x000fea0003800200 */
.L_x_41108:
        /* <DEDUP_REMOVED lines=61> */
.L_x_41106:
[----:B------:R-:W-:Y:S05]  /*2b7e0*/  BSYNC.RECONVERGENT B1 ;  /* 0x0000000000017941 */ /* 0x000fea0003800200 */
.L_x_41105:
        /* <DEDUP_REMOVED lines=24> */
.L_x_41112:
        /* <DEDUP_REMOVED lines=13> */
.L_x_41114:
[----:B------:R-:W-:Y:S05]  /*2ba40*/  BSYNC.RECONVERGENT B2 ;  /* 0x0000000000027941 */ /* 0x000fea0003800200 */
.L_x_41113:
        /* <DEDUP_REMOVED lines=61> */
.L_x_41111:
[----:B------:R-:W-:Y:S05]  /*2be20*/  BSYNC.RECONVERGENT B1 ;  /* 0x0000000000017941 */ /* 0x000fea0003800200 */
.L_x_41110:
        /* <DEDUP_REMOVED lines=18> */
.L_x_41117:
        /* <DEDUP_REMOVED lines=13> */
.L_x_41119:
[----:B------:R-:W-:Y:S05]  /*2c020*/  BSYNC.RECONVERGENT B2 ;  /* 0x0000000000027941 */ /* 0x000fea0003800200 */
.L_x_41118:
        /* <DEDUP_REMOVED lines=61> */
.L_x_41116:
[----:B------:R-:W-:Y:S05]  /*2c400*/  BSYNC.RECONVERGENT B1 ;  /* 0x0000000000017941 */ /* 0x000fea0003800200 */
.L_x_41115:
        /* <DEDUP_REMOVED lines=23> */
.L_x_41122:
        /* <DEDUP_REMOVED lines=13> */
.L_x_41124:
[----:B------:R-:W-:Y:S05]  /*2c650*/  BSYNC.RECONVERGENT B2 ;  /* 0x0000000000027941 */ /* 0x000fea0003800200 */
.L_x_41123:
        /* <DEDUP_REMOVED lines=61> */
.L_x_41121:
[----:B------:R-:W-:Y:S05]  /*2ca30*/  BSYNC.RECONVERGENT B1 ;  /* 0x0000000000017941 */ /* 0x000fea0003800200 */
.L_x_41120:
        /* <DEDUP_REMOVED lines=18> */
.L_x_41127:
        /* <DEDUP_REMOVED lines=13> */
.L_x_41129:
[----:B------:R-:W-:Y:S05]  /*2cc30*/  BSYNC.RECONVERGENT B2 ;  /* 0x0000000000027941 */ /* 0x000fea0003800200 */
.L_x_41128:
        /* <DEDUP_REMOVED lines=61> */
.L_x_41126:
[----:B------:R-:W-:Y:S05]  /*2d010*/  BSYNC.RECONVERGENT B1 ;  /* 0x0000000000017941 */ /* 0x000fea0003800200 */
.L_x_41125:
        /* <DEDUP_REMOVED lines=23> */
.L_x_41132:
        /* <DEDUP_REMOVED lines=13> */
.L_x_41134:
[----:B------:R-:W-:Y:S05]  /*2d260*/  BSYNC.RECONVERGENT B2 ;  /* 0x0000000000027941 */ /* 0x000fea0003800200 */
.L_x_41133:
        /* <DEDUP_REMOVED lines=61> */
.L_x_41131:
[----:B------:R-:W-:Y:S05]  /*2d640*/  BSYNC.RECONVERGENT B1 ;  /* 0x0000000000017941 */ /* 0x000fea0003800200 */
.L_x_41130:
        /* <DEDUP_REMOVED lines=18> */
.L_x_41137:
        /* <DEDUP_REMOVED lines=16> */
.L_x_41139:
[----:B------:R-:W-:Y:S05]  /*2d870*/  BSYNC.RECONVERGENT B2 ;  /* 0x0000000000027941 */ /* 0x000fea0003800200 */
.L_x_41138:
        /* <DEDUP_REMOVED lines=61> */
.L_x_41136:
[----:B------:R-:W-:Y:S05]  /*2dc50*/  BSYNC.RECONVERGENT B1 ;  /* 0x0000000000017941 */ /* 0x000fea0003800200 */
.L_x_41135:
[----:B------:R-:W-:-:S05]  /*2dc60*/  I2FP.F32.U32 R190, R191 ;  /* 0x000000bf00be7245 */ /* 0x000fca0000201000 */
[----:B------:R-:W-:-:S05]  /*2dc70*/  FFMA.FTZ R190, R190, R189, 1.1641532182693481445e-10 ;  /* 0x2f000000bebe7423 */ /* 0x000fca00000100bd */
[----:B------:R-:W-:Y:S01]  /*2dc80*/  FSETP.GTU.FTZ.AND P6, PT, R190, R0, PT ;  /* 0x00000000be00720b */ /* 0x000fe20003fdc000 */
[----:B------:R-:W-:-:S05]  /*2dc90*/  HADD2.F32 R0, -RZ, R99.H1_H1 ;  /* 0x30000063ff007230 */ /* 0x000fca0000004100 */
[----:B------:R-:W-:Y:S01]  /*2dca0*/  FMUL.FTZ R0, R0, R10 ;  /* 0x0000000a00007220 */ /* 0x000fe20000410000 */
[----:B------:R-:W-:-:S04]  /*2dcb0*/  FSEL R10, R147, RZ, P5 ;  /* 0x000000ff930a7208 */ /* 0x000fc80002800000 */
[----:B------:R-:W-:-:S05]  /*2dcc0*/  FSEL R0, R0, RZ, !P6 ;  /* 0x000000ff00007208 */ /* 0x000fca0007000000 */
[----:B------:R-:W-:Y:S01]  /*2dcd0*/  FADD.FTZ R147, R0, R10 ;  /* 0x0000000a00937221 */ /* 0x000fe20000010000 */
[----:B------:R-:W-:-:S03]  /*2dce0*/  SEL R0, RZ, 0x1, P6 ;  /* 0x00000001ff007807 */ /* 0x000fc60003000000 */
[----:B------:R-:W-:Y:S01]  /*2dcf0*/  @P1 FADD.FTZ R147, R107, R147 ;  /* 0x000000936b931221 */ /* 0x000fe20000010000 */
[----:B------:R-:W-:Y:S06]  /*2dd00*/  BRA `(.L_x_41140) ;  /* 0x00000030006c7947 */ /* 0x000fec0003800000 */
.L_x_41059:
        /* <DEDUP_REMOVED lines=16> */
.L_x_41143:
        /* <DEDUP_REMOVED lines=13> */
.L_x_41145:
[----:B------:R-:W-:Y:S05]  /*2dee0*/  BSYNC.RECONVERGENT B2 ;  /* 0x0000000000027941 */ /* 0x000fea0003800200 */
.L_x_41144:
        /* <DEDUP_REMOVED lines=61> */
.L_x_41142:
[----:B------:R-:W-:Y:S05]  /*2e2c0*/  BSYNC.RECONVERGENT B1 ;  /* 0x0000000000017941 */ /* 0x000fea0003800200 */
.L_x_41141:
[----:B------:R-:W0:Y:S01]  /*2e2d0*/  LDC R189, c[0x0][0x404] ;  /* 0x00010100ffbd7b82 */ /* 0x000e220000000800 */
[----:B------:R-:W-:Y:S01]  /*2e2e0*/  I2FP.F32.U32 R10, R141 ;  /* 0x0000008d000a7245 */ /* 0x000fe20000201000 */
[----:B------:R-:W-:Y:S01]  /*2e2f0*/  IMAD.MOV.U32 R216, RZ, RZ, 0x2f800000 ;  /* 0x2f800000ffd87424 */ /* 0x000fe200078e00ff */
[----:B------:R-:W-:Y:S01]  /*2e300*/  LOP3.LUT R17, R17, 0xffffffef, RZ, 0xc0, !PT ;  /* 0xffffffef11117812 */ /* 0x000fe200078ec0ff */
[----:B------:R-:W-:Y:S01]  /*2e310*/  BSSY.RECONVERGENT B1, `(.L_x_41146) ;  /* 0x000005c000017945 */ /* 0x000fe20003800200 */
[----:B------:R-:W-:Y:S02]  /*2e320*/  HFMA2 R14, -RZ, RZ, 0, 1.1920928955078125e-07 ;  /* 0x00000002ff0e7431 */ /* 0x000fe400000001ff */
        /* <DEDUP_REMOVED lines=15> */
.L_x_41148:
        /* <DEDUP_REMOVED lines=13> */
.L_x_41150:
[----:B------:R-:W-:Y:S05]  /*2e4f0*/  BSYNC.RECONVERGENT B2 ;  /* 0x0000000000027941 */ /* 0x000fea0003800200 */
.L_x_41149:
        /* <DEDUP_REMOVED lines=61> */
.L_x_41147:
[----:B------:R-:W-:Y:S05]  /*2e8d0*/  BSYNC.RECONVERGENT B1 ;  /* 0x0000000000017941 */ /* 0x000fea0003800200 */
.L_x_41146:
[----:B------:R-:W-:Y:S01]  /*2e8e0*/  I2FP.F32.U32 R140, R141 ;  /* 0x0000008d008c7245 */ /* 0x000fe20000201000 */
[----:B------:R-:W-:Y:S01]  /*2e8f0*/  BSSY.RECONVERGENT B1, `(.L_x_41151) ;  /* 0x000005d000017945 */ /* 0x000fe20003800200 */
[----:B------:R-:W-:Y:S01]  /*2e900*/  LOP3.LUT R17, R17, 0xfffffff7, RZ, 0xc0, !PT ;  /* 0xfffffff711117812 */ /* 0x000fe200078ec0ff */
[----:B------:R-:W-:Y:S01]  /*2e910*/  IMAD.MOV.U32 R142, RZ, RZ, 0x2 ;  /* 0x00000002ff8e7424 */ /* 0x000fe200078e00ff */
[----:B------:R-:W-:Y:S01]  /*2e920*/  MOV R141, R12 ;  /* 0x0000000c008d7202 */ /* 0x000fe20000000f00 */
        /* <DEDUP_REMOVED lines=14> */
.L_x_41153:
        /* <DEDUP_REMOVED lines=13> */
.L_x_41155:
[----:B------:R-:W-:Y:S05]  /*2eae0*/  BSYNC.RECONVERGENT B2 ;  /* 0x0000000000027941 */ /* 0x000fea0003800200 */
.L_x_41154:
        /* <DEDUP_REMOVED lines=59> */
[----:B------:R-:W-:Y:S02]  /*2eea0*/  LOP3.LUT R16, R12, R190, R143, 0x96, !PT ;  /* 0x000000be0c107212 */ /* 0x000fe400078e968f */
[----:B------:R-:W-:-:S07]  /*2eeb0*/  MOV R12, R14 ;  /* 0x0000000e000c7202 */ /* 0x000fce0000000f00 */
.L_x_41152:
[----:B------:R-:W-:Y:S05]  /*2eec0*/  BSYNC.RECONVERGENT B1 ;  /* 0x0000000000017941 */ /* 0x000fea0003800200 */
.L_x_41151:
        /* <DEDUP_REMOVED lines=19> */
.L_x_41158:
        /* <DEDUP_REMOVED lines=13> */
.L_x_41160:
[----:B------:R-:W-:Y:S05]  /*2f0d0*/  BSYNC.RECONVERGENT B2 ;  /* 0x0000000000027941 */ /* 0x000fea0003800200 */
.L_x_41159:
        /* <DEDUP_REMOVED lines=61> */
.L_x_41157:
[----:B------:R-:W-:Y:S05]  /*2f4b0*/  BSYNC.RECONVERGENT B1 ;  /* 0x0000000000017941 */ /* 0x000fea0003800200 */
.L_x_41156:
        /* <DEDUP_REMOVED lines=19> */
.L_x_41163:
        /* <DEDUP_REMOVED lines=13> */
.L_x_41165:
[----:B------:R-:W-:Y:S05]  /*2f6c0*/  BSYNC.RECONVERGENT B2 ;  /* 0x0000000000027941 */ /* 0x000fea0003800200 */
.L_x_41164:
        /* <DEDUP_REMOVED lines=61> */
.L_x_41162:
[----:B------:R-:W-:Y:S05]  /*2faa0*/  BSYNC.RECONVERGENT B1 ;  /* 0x0000000000017941 */ /* 0x000fea0003800200 */
.L_x_41161:
        /* <DEDUP_REMOVED lines=17> */
.L_x_41168:
        /* <DEDUP_REMOVED lines=13> */
.L_x_41170:
[----:B------:R-:W-:Y:S05]  /*2fc90*/  BSYNC.RECONVERGENT B2 ;  /* 0x0000000000027941 */ /* 0x000fea0003800200 */
.L_x_41169:
        /* <DEDUP_REMOVED lines=61> */
.L_x_41167:
[----:B------:R-:W-:Y:S05]  /*30070*/  BSYNC.RECONVERGENT B1 ;  /* 0x0000000000017941 */ /* 0x000fea0003800200 */
.L_x_41166:
        /* <DEDUP_REMOVED lines=17> */
.L_x_41173:
        /* <DEDUP_REMOVED lines=13> */
.L_x_41175:
[----:B------:R-:W-:Y:S05]  /*30260*/  BSYNC.RECONVERGENT B2 ;  /* 0x0000000000027941 */ /* 0x000fea0003800200 */
.L_x_41174:
        /* <DEDUP_REMOVED lines=61> */
.L_x_41172:
[----:B------:R-:W-:Y:S05]  /*30640*/  BSYNC.RECONVERGENT B1 ;  /* 0x0000000000017941 */ /* 0x000fea0003800200 */
.L_x_41171:
        /* <DEDUP_REMOVED lines=17> */
.L_x_41178:
        /* <DEDUP_REMOVED lines=13> */
.L_x_41180:
[----:B------:R-:W-:Y:S05]  /*30830*/  BSYNC.RECONVERGENT B2 ;  /* 0x0000000000027941 */ /* 0x000fea0003800200 */
.L_x_41179:
        /* <DEDUP_REMOVED lines=61> */
.L_x_41177:
[----:B------:R-:W-:Y:S05]  /*30c10*/  BSYNC.RECONVERGENT B1 ;  /* 0x0000000000017941 */ /* 0x000fea0003800200 */
.L_x_41176:
        /* <DEDUP_REMOVED lines=42> */
.L_x_41140:
        /* <DEDUP_REMOVED lines=44> */
.L_x_41181:
[----:B------:R-:W-:Y:S01]  /*31180*/  MOV R10, R188 ;  /* 0x000000bc000a7202 */ /* 0x000fe20000000f00 */
[----:B------:R-:W-:-:S07]  /*31190*/  VIADD R21, R21, 0x20 ;  /* 0x0000002015157836 */ /* 0x000fce0000000000 */
.L_x_41058:
[----:B------:R-:W-:Y:S05]  /*311a0*/  BSYNC.RECONVERGENT B0 ;  /* 0x0000000000007941 */ /* 0x000fea0003800200 */
.L_x_41057:
        /* <DEDUP_REMOVED lines=36> */
.L_x_41187:
        /* <DEDUP_REMOVED lines=13> */
.L_x_41189:
[----:B------:R-:W-:Y:S05]  /*314c0*/  BSYNC.RECONVERGENT B2 ;  /* 0x0000000000027941 */ /* 0x000fea0003800200 */
.L_x_41188:
        /* <DEDUP_REMOVED lines=61> */
.L_x_41186:
[----:B------:R-:W-:Y:S05]  /*318a0*/  BSYNC.RECONVERGENT B1 ;  /* 0x0000000000017941 */ /* 0x000fea0003800200 */
.L_x_41185:
        /* <DEDUP_REMOVED lines=23> */
.L_x_41192:
        /* <DEDUP_REMOVED lines=13> */
.L_x_41194:
[----:B------:R-:W-:Y:S05]  /*31af0*/  BSYNC.RECONVERGENT B2 ;  /* 0x0000000000027941 */ /* 0x000fea0003800200 */
.L_x_41193:
        /* <DEDUP_REMOVED lines=61> */
.L_x_41191:
[----:B------:R-:W-:Y:S05]  /*31ed0*/  BSYNC.RECONVERGENT B1 ;  /* 0x0000000000017941 */ /* 0x000fea0003800200 */
.L_x_41190:
        /* <DEDUP_REMOVED lines=24> */
.L_x_41197:
        /* <DEDUP_REMOVED lines=13> */
.L_x_41199:
[----:B------:R-:W-:Y:S05]  /*32130*/  BSYNC.RECONVERGENT B2 ;  /* 0x0000000000027941 */ /* 0x000fea0003800200 */
.L_x_41198:
        /* <DEDUP_REMOVED lines=61> */
.L_x_41196:
[----:B------:R-:W-:Y:S05]  /*32510*/  BSYNC.RECONVERGENT B1 ;  /* 0x0000000000017941 */ /* 0x000fea0003800200 */
.L_x_41195:
        /* <DEDUP_REMOVED lines=20> */
.L_x_41202:
        /* <DEDUP_REMOVED lines=13> */
.L_x_41204:
[----:B------:R-:W-:Y:S05]  /*32730*/  BSYNC.RECONVERGENT B2 ;  /* 0x0000000000027941 */ /* 0x000fea0003800200 */
.L_x_41203:
        /* <DEDUP_REMOVED lines=61> */
.L_x_41201:
[----:B------:R-:W-:Y:S05]  /*32b10*/  BSYNC.RECONVERGENT B1 ;  /* 0x0000000000017941 */ /* 0x000fea0003800200 */
.L_x_41200:
        /* <DEDUP_REMOVED lines=24> */
.L_x_41207:
        /* <DEDUP_REMOVED lines=13> */
.L_x_41209:
[----:B------:R-:W-:Y:S05]  /*32d70*/  BSYNC.RECONVERGENT B2 ;  /* 0x0000000000027941 */ /* 0x000fea0003800200 */
.L_x_41208:
        /* <DEDUP_REMOVED lines=61> */
.L_x_41206:
[----:B------:R-:W-:Y:S05]  /*33150*/  BSYNC.RECONVERGENT B1 ;  /* 0x0000000000017941 */ /* 0x000fea0003800200 */
.L_x_41205:
        /* <DEDUP_REMOVED lines=20> */
.L_x_41212:
        /* <DEDUP_REMOVED lines=13> */
.L_x_41214:
[----:B------:R-:W-:Y:S05]  /*33370*/  BSYNC.RECONVERGENT B2 ;  /* 0x0000000000027941 */ /* 0x000fea0003800200 */
.L_x_41213:
        /* <DEDUP_REMOVED lines=61> */
.L_x_41211:
[----:B------:R-:W-:Y:S05]  /*33750*/  BSYNC.RECONVERGENT B1 ;  /* 0x0000000000017941 */ /* 0x000fea0003800200 */
.L_x_41210:
        /* <DEDUP_REMOVED lines=24> */
.L_x_41217:
        /* <DEDUP_REMOVED lines=13> */
.L_x_41219:
[----:B------:R-:W-:Y:S05]  /*339b0*/  BSYNC.RECONVERGENT B2 ;  /* 0x0000000000027941 */ /* 0x000fea0003800200 */
.L_x_41218:
        /* <DEDUP_REMOVED lines=61> */
.L_x_41216:
[----:B------:R-:W-:Y:S05]  /*33d90*/  BSYNC.RECONVERGENT B1 ;  /* 0x0000000000017941 */ /* 0x000fea0003800200 */
.L_x_41215:
        /* <DEDUP_REMOVED lines=20> */
.L_x_41222:
        /* <DEDUP_REMOVED lines=13> */
.L_x_41224:
[----:B------:R-:W-:Y:S05]  /*33fb0*/  BSYNC.RECONVERGENT B2 ;  /* 0x0000000000027941 */ /* 0x000fea0003800200 */
.L_x_41223:
        /* <DEDUP_REMOVED lines=61> */
.L_x_41221:
[----:B------:R-:W-:Y:S05]  /*34390*/  BSYNC.RECONVERGENT B1 ;  /* 0x0000000000017941 */ /* 0x000fea0003800200 */
.L_x_41220:
        /* <DEDUP_REMOVED lines=24> */
.L_x_41227:
        /* <DEDUP_REMOVED lines=13> */
.L_x_41229:
[----:B------:R-:W-:Y:S05]  /*345f0*/  BSYNC.RECONVERGENT B2 ;  /* 0x0000000000027941 */ /* 0x000fea0003800200 */
.L_x_41228:
        /* <DEDUP_REMOVED lines=61> */
.L_x_41226:
[----:B------:R-:W-:Y:S05]  /*349d0*/  BSYNC.RECONVERGENT B1 ;  /* 0x0000000000017941 */ /* 0x000fea0003800200 */
.L_x_41225:
        /* <DEDUP_REMOVED lines=18> */
.L_x_41232:
        /* <DEDUP_REMOVED lines=13> */
.L_x_41234:
[----:B------:R-:W-:Y:S05]  /*34bd0*/  BSYNC.RECONVERGENT B2 ;  /* 0x0000000000027941 */ /* 0x000fea0003800200 */
.L_x_41233:
        /* <DEDUP_REMOVED lines=61> */
.L_x_41231:
[----:B------:R-:W-:Y:S05]  /*34fb0*/  BSYNC.RECONVERGENT B1 ;  /* 0x0000000000017941 */ /* 0x000fea0003800200 */
.L_x_41230:
        /* <DEDUP_REMOVED lines=24> */
.L_x_41237:
        /* <DEDUP_REMOVED lines=13> */
.L_x_41239:
[----:B------:R-:W-:Y:S05]  /*35210*/  BSYNC.RECONVERGENT B2 ;  /* 0x0000000000027941 */ /* 0x000fea0003800200 */
.L_x_41238:
        /* <DEDUP_REMOVED lines=61> */
.L_x_41236:
[----:B------:R-:W-:Y:S05]  /*355f0*/  BSYNC.RECONVERGENT B1 ;  /* 0x0000000000017941 */ /* 0x000fea0003800200 */
.L_x_41235:
        /* <DEDUP_REMOVED lines=18> */
.L_x_41242:
        /* <DEDUP_REMOVED lines=13> */
.L_x_41244:
[----:B------:R-:W-:Y:S05]  /*357f0*/  BSYNC.RECONVERGENT B2 ;  /* 0x0000000000027941 */ /* 0x000fea0003800200 */
.L_x_41243:
        /* <DEDUP_REMOVED lines=61> */
.L_x_41241:
[----:B------:R-:W-:Y:S05]  /*35bd0*/  BSYNC.RECONVERGENT B1 ;  /* 0x0000000000017941 */ /* 0x000fea0003800200 */
.L_x_41240:
        /* <DEDUP_REMOVED lines=23> */
.L_x_41247:
        /* <DEDUP_REMOVED lines=13> */
.L_x_41249:
[----:B------:R-:W-:Y:S05]  /*35e20*/  BSYNC.RECONVERGENT B2 ;  /* 0x0000000000027941 */ /* 0x000fea0003800200 */
.L_x_41248:
        /* <DEDUP_REMOVED lines=61> */
.L_x_41246:
[----:B------:R-:W-:Y:S05]  /*36200*/  BSYNC.RECONVERGENT B1 ;  /* 0x0000000000017941 */ /* 0x000fea0003800200 */
.L_x_41245:
        /* <DEDUP_REMOVED lines=18> */
.L_x_41252:
        /* <DEDUP_REMOVED lines=13> */
.L_x_41254:
[----:B------:R-:W-:Y:S05]  /*36400*/  BSYNC.RECONVERGENT B2 ;  /* 0x0000000000027941 */ /* 0x000fea0003800200 */
.L_x_41253:
        /* <DEDUP_REMOVED lines=61> */
.L_x_41251:
[----:B------:R-:W-:Y:S05]  /*367e0*/  BSYNC.RECONVERGENT B1 ;  /* 0x0000000000017941 */ /* 0x000fea0003800200 */
.L_x_41250:
        /* <DEDUP_REMOVED lines=23> */
.L_x_41257:
        /* <DEDUP_REMOVED lines=13> */
.L_x_41259:
[----:B------:R-:W-:Y:S05]  /*36a30*/  BSYNC.RECONVERGENT B2 ;  /* 0x0000000000027941 */ /* 0x000fea0003800200 */
.L_x_41258:
        /* <DEDUP_REMOVED lines=61> */
.L_x_41256:
[----:B------:R-:W-:Y:S05]  /*36e10*/  BSYNC.RECONVERGENT B1 ;  /* 0x0000000000017941 */ /* 0x000fea0003800200 */
.L_x_41255:
        /* <DEDUP_REMOVED lines=18> */
.L_x_41262:
        /* <DEDUP_REMOVED lines=16> */
.L_x_41264:
[----:B------:R-:W-:Y:S05]  /*37040*/  BSYNC.RECONVERGENT B2 ;  /* 0x0000000000027941 */ /* 0x000fea0003800200 */
.L_x_41263:
        /* <DEDUP_REMOVED lines=61> */
.L_x_41261:
[----:B------:R-:W-:Y:S05]  /*37420*/  BSYNC.RECONVERGENT B1 ;  /* 0x0000000000017941 */ /* 0x000fea0003800200 */
.L_x_41260:
        /* <DEDUP_REMOVED lines=11> */
.L_x_41184:
        /* <DEDUP_REMOVED lines=16> */
.L_x_41268:
        /* <DEDUP_REMOVED lines=13> */
.L_x_41270:
[----:B------:R-:W-:Y:S05]  /*376b0*/  BSYNC.RECONVERGENT B2 ;  /* 0x0000000000027941 */ /* 0x000fea0003800200 */
.L_x_41269:
        /* <DEDUP_REMOVED lines=61> */
.L_x_41267:
[----:B------:R-:W-:Y:S05]  /*37a90*/  BSYNC.RECONVERGENT B1 ;  /* 0x0000000000017941 */ /* 0x000fea0003800200 */
.L_x_41266:
[----:B------:R-:W0:Y:S01]  /*37aa0*/  LDC R189, c[0x0][0x404] ;  /* 0x00010100ffbd7b82 */ /* 0x000e220000000800 */
[----:B------:R-:W-:Y:S01]  /*37ab0*/  I2FP.F32.U32 R10, R149 ;  /* 0x00000095000a7245 */ /* 0x000fe20000201000 */
[----:B------:R-:W-:Y:S01]  /*37ac0*/  HFMA2 R216, -RZ, RZ, 0.1171875, 0 ;  /* 0x2f800000ffd87431 */ /* 0x000fe200000001ff */
[----:B------:R-:W-:Y:S01]  /*37ad0*/  LOP3.LUT R17, R17, 0xffffffef, RZ, 0xc0, !PT ;  /* 0xffffffef11117812 */ /* 0x000fe200078ec0ff */
[----:B------:R-:W-:Y:S01]  /*37ae0*/  BSSY.RECONVERGENT B1, `(.L_x_41271) ;  /* 0x000005c000017945 */ /* 0x000fe20003800200 */
[----:B------:R-:W-:Y:S01]  /*37af0*/  IMAD.MOV.U32 R14, RZ, RZ, 0x2 ;  /* 0x00000002ff0e7424 */ /* 0x000fe200078e00ff */
[----:B------:R-:W-:Y:S01]  /*37b00*/  MOV R149, R12 ;  /* 0x0000000c00957202 */ /* 0x000fe20000000f00 */
[----:B------:R-:W-:-:S05]  /*37b10*/  FFMA.FTZ R10, R10, R216, 1.1641532182693481445e-10 ;  /* 0x2f0000000a0a7423 */ /* 0x000fca00000100d8 */
        /* <DEDUP_REMOVED lines=13> */
.L_x_41273:
        /* <DEDUP_REMOVED lines=13> */
.L_x_41275:
[----:B------:R-:W-:Y:S05]  /*37cc0*/  BSYNC.RECONVERGENT B2 ;  /* 0x0000000000027941 */ /* 0x000fea0003800200 */
.L_x_41274:
        /* <DEDUP_REMOVED lines=61> */
.L_x_41272:
[----:B------:R-:W-:Y:S05]  /*380a0*/  BSYNC.RECONVERGENT B1 ;  /* 0x0000000000017941 */ /* 0x000fea0003800200 */
.L_x_41271:
        /* <DEDUP_REMOVED lines=19> */
.L_x_41278:
        /* <DEDUP_REMOVED lines=13> */
.L_x_41280:
[----:B------:R-:W-:Y:S05]  /*382b0*/  BSYNC.RECONVERGENT B2 ;  /* 0x0000000000027941 */ /* 0x000fea0003800200 */
.L_x_41279:
        /* <DEDUP_REMOVED lines=57> */
[----:B------:R-:W-:Y:S02]  /*38650*/  IMAD.MOV.U32 R188, RZ, RZ, R150 ;  /* 0x000000ffffbc7224 */ /* 0x000fe400078e0096 */
[----:B------:R-:W-:Y:S01]  /*38660*/  HFMA2 R150, -RZ, RZ, 0, 0 ;  /* 0x00000000ff967431 */ /* 0x000fe200000001ff */
[----:B------:R-:W-:Y:S01]  /*38670*/  LOP3.LUT R16, R12, R190, R151, 0x96, !PT ;  /* 0x000000be0c107212 */ /* 0x000fe200078e9697 */
[----:B------:R-:W-:-:S07]  /*38680*/  IMAD.MOV.U32 R12, RZ, RZ, R14 ;  /* 0x000000ffff0c7224 */ /* 0x000fce00078e000e */
.L_x_41277:
[----:B------:R-:W-:Y:S05]  /*38690*/  BSYNC.RECONVERGENT B1 ;  /* 0x0000000000017941 */ /* 0x000fea0003800200 */
.L_x_41276:
        /* <DEDUP_REMOVED lines=19> */
.L_x_41283:
        /* <DEDUP_REMOVED lines=13> */
.L_x_41285:
[----:B------:R-:W-:Y:S05]  /*388a0*/  BSYNC.RECONVERGENT B2 ;  /* 0x0000000000027941 */ /* 0x000fea0003800200 */
.L_x_41284:
        /* <DEDUP_REMOVED lines=61> */
.L_x_41282:
[----:B------:R-:W-:Y:S05]  /*38c80*/  BSYNC.RECONVERGENT B1 ;  /* 0x0000000000017941 */ /* 0x000fea0003800200 */
.L_x_41281:
        /* <DEDUP_REMOVED lines=19> */
.L_x_41288:
        /* <DEDUP_REMOVED lines=13> */
.L_x_41290:
[----:B------:R-:W-:Y:S05]  /*38e90*/  BSYNC.RECONVERGENT B2 ;  /* 0x0000000000027941 */ /* 0x000fea0003800200 */
.L_x_41289:
        /* <DEDUP_REMOVED lines=61> */
.L_x_41287:
[----:B------:R-:W-:Y:S05]  /*39270*/  BSYNC.RECONVERGENT B1 ;  /* 0x0000000000017941 */ /* 0x000fea0003800200 */
.L_x_41286:
        /* <DEDUP_REMOVED lines=17> */
.L_x_41293:
        /* <DEDUP_REMOVED lines=13> */
.L_x_41295:
[----:B------:R-:W-:Y:S05]  /*39460*/  BSYNC.RECONVERGENT B2 ;  /* 0x0000000000027941 */ /* 0x000fea0003800200 */
.L_x_41294:
        /* <DEDUP_REMOVED lines=61> */
.L_x_41292:
[----:B------:R-:W-:Y:S05]  /*39840*/  BSYNC.RECONVERGENT B1 ;  /* 0x0000000000017941 */ /* 0x000fea0003800200 */
.L_x_41291:
        /* <DEDUP_REMOVED lines=17> */
.L_x_41298:
        /* <DEDUP_REMOVED lines=13> */
.L_x_41300:
[----:B------:R-:W-:Y:S05]  /*39a30*/  BSYNC.RECONVERGENT B2 ;  /* 0x0000000000027941 */ /* 0x000fea0003800200 */
.L_x_41299:
        /* <DEDUP_REMOVED lines=61> */
.L_x_41297:
[----:B------:R-:W-:Y:S05]  /*39e10*/  BSYNC.RECONVERGENT B1 ;  /* 0x0000000000017941 */ /* 0x000fea0003800200 */
.L_x_41296:
        /* <DEDUP_REMOVED lines=17> */
.L_x_41303:
        /* <DEDUP_REMOVED lines=13> */
.L_x_41305:
[----:B------:R-:W-:Y:S05]  /*3a000*/  BSYNC.RECONVERGENT B2 ;  /* 0x0000000000027941 */ /* 0x000fea0003800200 */
.L_x_41304:
        /* <DEDUP_REMOVED lines=61> */
.L_x_41302:
[----:B------:R-:W-:Y:S05]  /*3a3e0*/  BSYNC.RECONVERGENT B1 ;  /* 0x0000000000017941 */ /* 0x000fea0003800200 */
.L_x_41301:
        /* <DEDUP_REMOVED lines=42> */
.L_x_41265:
        /* <DEDUP_REMOVED lines=44> */
.L_x_41306:
[----:B------:R-:W-:Y:S01]  /*3a950*/  IMAD.MOV.U32 R10, RZ, RZ, R188 ;  /* 0x000000ffff0a7224 */ /* 0x000fe200078e00bc */
[----:B------:R-:W-:-:S07]  /*3a960*/  IADD3 R21, PT, PT, R21, 0x20, RZ ;  /* 0x0000002015157810 */ /* 0x000fce0007ffe0ff */
.L_x_41183:
[----:B------:R-:W-:Y:S05]  /*3a970*/  BSYNC.RECONVERGENT B0 ;  /* 0x0000000000007941 */ /* 0x000fea0003800200 */
.L_x_41182:
        /* <DEDUP_REMOVED lines=36> */
.L_x_41312:
        /* <DEDUP_REMOVED lines=13> */
.L_x_41314:
[----:B------:R-:W-:Y:S05]  /*3ac90*/  BSYNC.RECONVERGENT B2 ;  /* 0x0000000000027941 */ /* 0x000fea0003800200 */
.L_x_41313:
        /* <DEDUP_REMOVED lines=61> */
.L_x_41311:
[----:B------:R-:W-:Y:S05]  /*3b070*/  BSYNC.RECONVERGENT B1 ;  /* 0x0000000000017941 */ /* 0x000fea0003800200 */
.L_x_41310:
        /* <DEDUP_REMOVED lines=23> */
.L_x_41317:
        /* <DEDUP_REMOVED lines=13> */
.L_x_41319:
[----:B------:R-:W-:Y:S05]  /*3b2c0*/  BSYNC.RECONVERGENT B2 ;  /* 0x0000000000027941 */ /* 0x000fea0003800200 */
.L_x_41318:
        /* <DEDUP_REMOVED lines=61> */
.L_x_41316:
[----:B------:R-:W-:Y:S05]  /*3b6a0*/  BSYNC.RECONVERGENT B1 ;  /* 0x0000000000017941 */ /* 0x000fea0003800200 */
.L_x_41315:
        /* <DEDUP_REMOVED lines=24> */
.L_x_41322:
        /* <DEDUP_REMOVED lines=13> */
.L_x_41324:
[----:B------:R-:W-:Y:S05]  /*3b900*/  BSYNC.RECONVERGENT B2 ;  /* 0x0000000000027941 */ /* 0x000fea0003800200 */
.L_x_41323:
        /* <DEDUP_REMOVED lines=61> */
.L_x_41321:
[----:B------:R-:W-:Y:S05]  /*3bce0*/  BSYNC.RECONVERGENT B1 ;  /* 0x0000000000017941 */ /* 0x000fea0003800200 */
.L_x_41320:
        /* <DEDUP_REMOVED lines=20> */
.L_x_41327:
        /* <DEDUP_REMOVED lines=13> */
.L_x_41329:
[----:B------:R-:W-:Y:S05]  /*3bf00*/  BSYNC.RECONVERGENT B2 ;  /* 0x0000000000027941 */ /* 0x000fea0003800200 */
.L_x_41328:
        /* <DEDUP_REMOVED lines=61> */
.L_x_41326:
[----:B------:R-:W-:Y:S05]  /*3c2e0*/  BSYNC.RECONVERGENT B1 ;  /* 0x0000000000017941 */ /* 0x000fea0003800200 */
.L_x_41325:
        /* <DEDUP_REMOVED lines=24> */
.L_x_41332:
        /* <DEDUP_REMOVED lines=13> */
.L_x_41334:
[----:B------:R-:W-:Y:S05]  /*3c540*/  BSYNC.RECONVERGENT B2 ;  /* 0x0000000000027941 */ /* 0x000fea0003800200 */
.L_x_41333:
        /* <DEDUP_REMOVED lines=61> */
.L_x_41331:
[----:B------:R-:W-:Y:S05]  /*3c920*/  BSYNC.RECONVERGENT B1 ;  /* 0x0000000000017941 */ /* 0x000fea0003800200 */
.L_x_41330:
        /* <DEDUP_REMOVED lines=20> */
.L_x_41337:
        /* <DEDUP_REMOVED lines=13> */
.L_x_41339:
[----:B------:R-:W-:Y:S05]  /*3cb40*/  BSYNC.RECONVERGENT B2 ;  /* 0x0000000000027941 */ /* 0x000fea0003800200 */
.L_x_41338:
        /* <DEDUP_REMOVED lines=61> */
.L_x_41336:
[----:B------:R-:W-:Y:S05]  /*3cf20*/  BSYNC.RECONVERGENT B1 ;  /* 0x0000000000017941 */ /* 0x000fea0003800200 */
.L_x_41335:
        /* <DEDUP_REMOVED lines=24> */
.L_x_41342:
        /* <DEDUP_REMOVED lines=13> */
.L_x_41344:
[----:B------:R-:W-:Y:S05]  /*3d180*/  BSYNC.RECONVERGENT B2 ;  /* 0x0000000000027941 */ /* 0x000fea0003800200 */
.L_x_41343:
        /* <DEDUP_REMOVED lines=61> */
.L_x_41341:
[----:B------:R-:W-:Y:S05]  /*3d560*/  BSYNC.RECONVERGENT B1 ;  /* 0x0000000000017941 */ /* 0x000fea0003800200 */
.L_x_41340:
        /* <DEDUP_REMOVED lines=20> */
.L_x_41347:
        /* <DEDUP_REMOVED lines=13> */
.L_x_41349:
[----:B------:R-:W-:Y:S05]  /*3d780*/  BSYNC.RECONVERGENT B2 ;  /* 0x0000000000027941 */ /* 0x000fea0003800200 */
.L_x_41348:
        /* <DEDUP_REMOVED lines=61> */
.L_x_41346:
[----:B------:R-:W-:Y:S05]  /*3db60*/  BSYNC.RECONVERGENT B1 ;  /* 0x0000000000017941 */ /* 0x000fea0003800200 */
.L_x_41345:
        /* <DEDUP_REMOVED lines=24> */
.L_x_41352:
        /* <DEDUP_REMOVED lines=13> */
.L_x_41354:
[----:B------:R-:W-:Y:S05]  /*3ddc0*/  BSYNC.RECONVERGENT B2 ;  /* 0x0000000000027941 */ /* 0x000fea0003800200 */
.L_x_41353:
        /* <DEDUP_REMOVED lines=61> */
.L_x_41351:
[----:B------:R-:W-:Y:S05]  /*3e1a0*/  BSYNC.RECONVERGENT B1 ;  /* 0x0000000000017941 */ /* 0x000fea0003800200 */
.L_x_41350:
        /* <DEDUP_REMOVED lines=18> */
.L_x_41357:
        /* <DEDUP_REMOVED lines=13> */
.L_x_41359:
[----:B------:R-:W-:Y:S05]  /*3e3a0*/  BSYNC.RECONVERGENT B2 ;  /* 0x0000000000027941 */ /* 0x000fea0003800200 */
.L_x_41358:
        /* <DEDUP_REMOVED lines=61> */
.L_x_41356:
[----:B------:R-:W-:Y:S05]  /*3e780*/  BSYNC.RECONVERGENT B1 ;  /* 0x0000000000017941 */ /* 0x000fea0003800200 */
.L_x_41355:
        /* <DEDUP_REMOVED lines=24> */
.L_x_41362:
        /* <DEDUP_REMOVED lines=13> */
.L_x_41364:
[----:B------:R-:W-:Y:S05]  /*3e9e0*/  BSYNC.RECONVERGENT B2 ;  /* 0x0000000000027941 */ /* 0x000fea0003800200 */
.L_x_41363:
        /* <DEDUP_REMOVED lines=61> */
.L_x_41361:
[----:B------:R-:W-:Y:S05]  /*3edc0*/  BSYNC.RECONVERGENT B1 ;  /* 0x0000000000017941 */ /* 0x000fea0003800200 */
.L_x_41360:
        /* <DEDUP_REMOVED lines=18> */
.L_x_41367:
        /* <DEDUP_REMOVED lines=13> */
.L_x_41369:
[----:B------:R-:W-:Y:S05]  /*3efc0*/  BSYNC.RECONVERGENT B2 ;  /* 0x0000000000027941 */ /* 0x000fea0003800200 */
.L_x_41368:
        /* <DEDUP_REMOVED lines=61> */
.L_x_41366:
[----:B------:R-:W-:Y:S05]  /*3f3a0*/  BSYNC.RECONVERGENT B1 ;  /* 0x0000000000017941 */ /* 0x000fea0003800200 */
.L_x_41365:
        /* <DEDUP_REMOVED lines=23> */
.L_x_41372:
        /* <DEDUP_REMOVED lines=13> */
.L_x_41374:
[----:B------:R-:W-:Y:S05]  /*3f5f0*/  BSYNC.RECONVERGENT B2 ;  /* 0x0000000000027941 */ /* 0x000fea0003800200 */
.L_x_41373:
        /* <DEDUP_REMOVED lines=61> */
.L_x_41371:
[----:B------:R-:W-:Y:S05]  /*3f9d0*/  BSYNC.RECONVERGENT B1 ;  /* 0x0000000000017941 */ /* 0x000fea0003800200 */
.L_x_41370:
        /* <DEDUP_REMOVED lines=18> */
.L_x_41377:
        /* <DEDUP_REMOVED lines=13> */
.L_x_41379:
[----:B------:R-:W-:Y:S05]  /*3fbd0*/  BSYNC.RECONVERGENT B2 ;  /* 0x0000000000027941 */ /* 0x000fea0003800200 */
.L_x_41378:
        /* <DEDUP_REMOVED lines=61> */
.L_x_41376:
[----:B------:R-:W-:Y:S05]  /*3ffb0*/  BSYNC.RECONVERGENT B1 ;  /* 0x0000000000017941 */ /* 0x000fea0003800200 */
.L_x_41375:
        /* <DEDUP_REMOVED lines=23> */
.L_x_41382:
        /* <DEDUP_REMOVED lines=13> */
.L_x_41384:
[----:B------:R-:W-:Y:S05]  /*40200*/  BSYNC.RECONVERGENT B2 ;  /* 0x0000000000027941 */ /* 0x000fea0003800200 */
.L_x_41383:
        /* <DEDUP_REMOVED lines=61> */
.L_x_41381:
[----:B------:R-:W-:Y:S05]  /*405e0*/  BSYNC.RECONVERGENT B1 ;  /* 0x0000000000017941 */ /* 0x000fea0003800200 */
.L_x_41380:
        /* <DEDUP_REMOVED lines=18> */
.L_x_41387:
        /* <DEDUP_REMOVED lines=16> */
.L_x_41389:
[----:B------:R-:W-:Y:S05]  /*40810*/  BSYNC.RECONVERGENT B2 ;  /* 0x0000000000027941 */ /* 0x000fea0003800200 */
.L_x_41388:
        /* <DEDUP_REMOVED lines=61> */
.L_x_41386:
[----:B------:R-:W-:Y:S05]  /*40bf0*/  BSYNC.RECONVERGENT B1 ;  /* 0x0000000000017941 */ /* 0x000fea0003800200 */
.L_x_41385:
        /* <DEDUP_REMOVED lines=11> */
.L_x_41309:
        /* <DEDUP_REMOVED lines=16> */
.L_x_41393:
        /* <DEDUP_REMOVED lines=13> */
.L_x_41395:
[----:B------:R-:W-:Y:S05]  /*40e80*/  BSYNC.RECONVERGENT B2 ;  /* 0x0000000000027941 */ /* 0x000fea0003800200 */
.L_x_41394:
        /* <DEDUP_REMOVED lines=61> */
.L_x_41392:
[----:B------:R-:W-:Y:S05]  /*41260*/  BSYNC.RECONVERGENT B1 ;  /* 0x0000000000017941 */ /* 0x000fea0003800200 */
.L_x_41391:
[----:B------:R-:W0:Y:S01]  /*41270*/  LDC R189, c[0x0][0x404] ;  /* 0x00010100ffbd7b82 */ /* 0x000e220000000800 */
[----:B------:R-:W-:Y:S01]  /*41280*/  I2FP.F32.U32 R10, R157 ;  /* 0x0000009d000a7245 */ /* 0x000fe20000201000 */
[----:B------:R-:W-:Y:S01]  /*41290*/  IMAD.MOV.U32 R216, RZ, RZ, 0x2f800000 ;  /* 0x2f800000ffd87424 */ /* 0x000fe200078e00ff */
[----:B------:R-:W-:Y:S01]  /*412a0*/  LOP3.LUT R17, R17, 0xffffffef, RZ, 0xc0, !PT ;  /* 0xffffffef11117812 */ /* 0x000fe200078ec0ff */
[----:B------:R-:W-:Y:S01]  /*412b0*/  BSSY.RECONVERGENT B1, `(.L_x_41396) ;  /* 0x000005c000017945 */ /* 0x000fe20003800200 */
[----:B------:R-:W-:Y:S01]  /*412c0*/  MOV R14, 0x2 ;  /* 0x00000002000e7802 */ /* 0x000fe20000000f00 */
        /* <DEDUP_REMOVED lines=15> */
.L_x_41398:
        /* <DEDUP_REMOVED lines=13> */
.L_x_41400:
[----:B------:R-:W-:Y:S05]  /*41490*/  BSYNC.RECONVERGENT B2 ;  /* 0x0000000000027941 */ /* 0x000fea0003800200 */
.L_x_41399:
        /* <DEDUP_REMOVED lines=61> */
.L_x_41397:
[----:B------:R-:W-:Y:S05]  /*41870*/  BSYNC.RECONVERGENT B1 ;  /* 0x0000000000017941 */ /* 0x000fea0003800200 */
.L_x_41396:
        /* <DEDUP_REMOVED lines=19> */
.L_x_41403:
        /* <DEDUP_REMOVED lines=13> */
.L_x_41405:
[----:B------:R-:W-:Y:S05]  /*41a80*/  BSYNC.RECONVERGENT B2 ;  /* 0x0000000000027941 */ /* 0x000fea0003800200 */
.L_x_41404:
        /* <DEDUP_REMOVED lines=61> */
.L_x_41402:
[----:B------:R-:W-:Y:S05]  /*41e60*/  BSYNC.RECONVERGENT B1 ;  /* 0x0000000000017941 */ /* 0x000fea0003800200 */
.L_x_41401:
        /* <DEDUP_REMOVED lines=19> */
.L_x_41408:
        /* <DEDUP_REMOVED lines=13> */
.L_x_41410:
[----:B------:R-:W-:Y:S05]  /*42070*/  BSYNC.RECONVERGENT B2 ;  /* 0x0000000000027941 */ /* 0x000fea0003800200 */
.L_x_41409:
        /* <DEDUP_REMOVED lines=61> */
.L_x_41407:
[----:B------:R-:W-:Y:S05]  /*42450*/  BSYNC.RECONVERGENT B1 ;  /* 0x0000000000017941 */ /* 0x000fea0003800200 */
.L_x_41406:
        /* <DEDUP_REMOVED lines=19> */
.L_x_41413:
        /* <DEDUP_REMOVED lines=13> */
.L_x_41415:
[----:B------:R-:W-:Y:S05]  /*42660*/  BSYNC.RECONVERGENT B2 ;  /* 0x0000000000027941 */ /* 0x000fea0003800200 */
.L_x_41414:
        /* <DEDUP_REMOVED lines=61> */
.L_x_41412:
[----:B------:R-:W-:Y:S05]  /*42a40*/  BSYNC.RECONVERGENT B1 ;  /* 0x0000000000017941 */ /* 0x000fea0003800200 */
.L_x_41411:
        /* <DEDUP_REMOVED lines=17> */
.L_x_41418:
        /* <DEDUP_REMOVED lines=13> */
.L_x_41420:
[----:B------:R-:W-:Y:S05]  /*42c30*/  BSYNC.RECONVERGENT B2 ;  /* 0x0000000000027941 */ /* 0x000fea0003800200 */
.L_x_41419:
        /* <DEDUP_REMOVED lines=61> */
.L_x_41417:
[----:B------:R-:W-:Y:S05]  /*43010*/  BSYNC.RECONVERGENT B1 ;  /* 0x0000000000017941 */ /* 0x000fea0003800200 */
.L_x_41416:
        /* <DEDUP_REMOVED lines=17> */
.L_x_41423:
        /* <DEDUP_REMOVED lines=13> */
.L_x_41425:
[----:B------:R-:W-:Y:S05]  /*43200*/  BSYNC.RECONVERGENT B2 ;  /* 0x0000000000027941 */ /* 0x000fea0003800200 */
.L_x_41424:
        /* <DEDUP_REMOVED lines=61> */
.L_x_41422:
[----:B------:R-:W-:Y:S05]  /*435e0*/  BSYNC.RECONVERGENT B1 ;  /* 0x0000000000017941 */ /* 0x000fea0003800200 */
.L_x_41421:
        /* <DEDUP_REMOVED lines=17> */
.L_x_41428:
        /* <DEDUP_REMOVED lines=13> */
.L_x_41430:
[----:B------:R-:W-:Y:S05]  /*437d0*/  BSYNC.RECONVERGENT B2 ;  /* 0x0000000000027941 */ /* 0x000fea0003800200 */
.L_x_41429:
        /* <DEDUP_REMOVED lines=61> */
.L_x_41427:
[----:B------:R-:W-:Y:S05]  /*43bb0*/  BSYNC.RECONVERGENT B1 ;  /* 0x0000000000017941 */ /* 0x000fea0003800200 */
.L_x_41426:
        /* <DEDUP_REMOVED lines=42> */
.L_x_41390:
        /* <DEDUP_REMOVED lines=44> */
.L_x_41431:
[----:B------:R-:W-:Y:S01]  /*44120*/  MOV R10, R188 ;  /* 0x000000bc000a7202 */ /* 0x000fe20000000f00 */
[----:B------:R-:W-:-:S07]  /*44130*/  VIADD R21, R21, 0x20 ;  /* 0x0000002015157836 */ /* 0x000fce0000000000 */
.L_x_41308:
[----:B------:R-:W-:Y:S05]  /*44140*/  BSYNC.RECONVERGENT B0 ;  /* 0x0000000000007941 */ /* 0x000fea0003800200 */
.L_x_41307:
        /* <DEDUP_REMOVED lines=36> */
.L_x_41437:
        /* <DEDUP_REMOVED lines=13> */
.L_x_41439:
[----:B------:R-:W-:Y:S05]  /*44460*/  BSYNC.RECONVERGENT B2 ;  /* 0x0000000000027941 */ /* 0x000fea0003800200 */
.L_x_41438:
        /* <DEDUP_REMOVED lines=61> */
.L_x_41436:
[----:B------:R-:W-:Y:S05]  /*44840*/  BSYNC.RECONVERGENT B1 ;  /* 0x0000000000017941 */ /* 0x000fea0003800200 */
.L_x_41435:
        /* <DEDUP_REMOVED lines=23> */
.L_x_41442:
        /* <DEDUP_REMOVED lines=13> */
.L_x_41444:
[----:B------:R-:W-:Y:S05]  /*44a90*/  BSYNC.RECONVERGENT B2 ;  /* 0x0000000000027941 */ /* 0x000fea0003800200 */
.L_x_41443:
        /* <DEDUP_REMOVED lines=61> */
.L_x_41441:
[----:B------:R-:W-:Y:S05]  /*44e70*/  BSYNC.RECONVERGENT B1 ;  /* 0x0000000000017941 */ /* 0x000fea0003800200 */
.L_x_41440:
        /* <DEDUP_REMOVED lines=24> */
.L_x_41447:
        /* <DEDUP_REMOVED lines=13> */
.L_x_41449:
[----:B------:R-:W-:Y:S05]  /*450d0*/  BSYNC.RECONVERGENT B2 ;  /* 0x0000000000027941 */ /* 0x000fea0003800200 */
.L_x_41448:
        /* <DEDUP_REMOVED lines=61> */
.L_x_41446:
[----:B------:R-:W-:Y:S05]  /*454b0*/  BSYNC.RECONVERGENT B1 ;  /* 0x0000000000017941 */ /* 0x000fea0003800200 */
.L_x_41445:
        /* <DEDUP_REMOVED lines=20> */
.L_x_41452:
        /* <DEDUP_REMOVED lines=13> */
.L_x_41454:
[----:B------:R-:W-:Y:S05]  /*456d0*/  BSYNC.RECONVERGENT B2 ;  /* 0x0000000000027941 */ /* 0x000fea0003800200 */
.L_x_41453:
        /* <DEDUP_REMOVED lines=61> */
.L_x_41451:
[----:B------:R-:W-:Y:S05]  /*45ab0*/  BSYNC.RECONVERGENT B1 ;  /* 0x0000000000017941 */ /* 0x000fea0003800200 */
.L_x_41450:
        /* <DEDUP_REMOVED lines=24> */
.L_x_41457:
        /* <DEDUP_REMOVED lines=13> */
.L_x_41459:
[----:B------:R-:W-:Y:S05]  /*45d10*/  BSYNC.RECONVERGENT B2 ;  /* 0x0000000000027941 */ /* 0x000fea0003800200 */
.L_x_41458:
        /* <DEDUP_REMOVED lines=61> */
.L_x_41456:
[----:B------:R-:W-:Y:S05]  /*460f0*/  BSYNC.RECONVERGENT B1 ;  /* 0x0000000000017941 */ /* 0x000fea0003800200 */
.L_x_41455:
        /* <DEDUP_REMOVED lines=20> */
.L_x_41462:
        /* <DEDUP_REMOVED lines=13> */
.L_x_41464:
[----:B------:R-:W-:Y:S05]  /*46310*/  BSYNC.RECONVERGENT B2 ;  /* 0x0000000000027941 */ /* 0x000fea0003800200 */
.L_x_41463:
        /* <DEDUP_REMOVED lines=61> */
.L_x_41461:
[----:B------:R-:W-:Y:S05]  /*466f0*/  BSYNC.RECONVERGENT B1 ;  /* 0x0000000000017941 */ /* 0x000fea0003800200 */
.L_x_41460:
        /* <DEDUP_REMOVED lines=24> */
.L_x_41467:
        /* <DEDUP_REMOVED lines=13> */
.L_x_41469:
[----:B------:R-:W-:Y:S05]  /*46950*/  BSYNC.RECONVERGENT B2 ;  /* 0x0000000000027941 */ /* 0x000fea0003800200 */
.L_x_41468:
        /* <DEDUP_REMOVED lines=61> */
.L_x_41466:
[----:B------:R-:W-:Y:S05]  /*46d30*/  BSYNC.RECONVERGENT B1 ;  /* 0x0000000000017941 */ /* 0x000fea0003800200 */
.L_x_41465:
        /* <DEDUP_REMOVED lines=20> */
.L_x_41472:
        /* <DEDUP_REMOVED lines=13> */
.L_x_41474:
[----:B------:R-:W-:Y:S05]  /*46f50*/  BSYNC.RECONVERGENT B2 ;  /* 0x0000000000027941 */ /* 0x000fea0003800200 */
.L_x_41473:
        /* <DEDUP_REMOVED lines=61> */
.L_x_41471:
[----:B------:R-:W-:Y:S05]  /*47330*/  BSYNC.RECONVERGENT B1 ;  /* 0x0000000000017941 */ /* 0x000fea0003800200 */
.L_x_41470:
        /* <DEDUP_REMOVED lines=24> */
.L_x_41477:
        /* <DEDUP_REMOVED lines=13> */
.L_x_41479:
[----:B------:R-:W-:Y:S05]  /*47590*/  BSYNC.RECONVERGENT B2 ;  /* 0x0000000000027941 */ /* 0x000fea0003800200 */
.L_x_41478:
        /* <DEDUP_REMOVED lines=61> */
.L_x_41476:
[----:B------:R-:W-:Y:S05]  /*47970*/  BSYNC.RECONVERGENT B1 ;  /* 0x0000000000017941 */ /* 0x000fea0003800200 */
.L_x_41475:
        /* <DEDUP_REMOVED lines=18> */
.L_x_41482:
        /* <DEDUP_REMOVED lines=13> */
.L_x_41484:
[----:B------:R-:W-:Y:S05]  /*47b70*/  BSYNC.RECONVERGENT B2 ;  /* 0x0000000000027941 */ /* 0x000fea0003800200 */
.L_x_41483:
        /* <DEDUP_REMOVED lines=61> */
.L_x_41481:
[----:B------:R-:W-:Y:S05]  /*47f50*/  BSYNC.RECONVERGENT B1 ;  /* 0x0000000000017941 */ /* 0x000fea0003800200 */
.L_x_41480:
        /* <DEDUP_REMOVED lines=24> */
.L_x_41487:
        /* <DEDUP_REMOVED lines=13> */
.L_x_41489:
[----:B------:R-:W-:Y:S05]  /*481b0*/  BSYNC.RECONVERGENT B2 ;  /* 0x0000000000027941 */ /* 0x000fea0003800200 */
.L_x_41488:
        /* <DEDUP_REMOVED lines=61> */
.L_x_41486:
[----:B------:R-:W-:Y:S05]  /*48590*/  BSYNC.RECONVERGENT B1 ;  /* 0x0000000000017941 */ /* 0x000fea0003800200 */
.L_x_41485:
        /* <DEDUP_REMOVED lines=18> */
.L_x_41492:
        /* <DEDUP_REMOVED lines=13> */
.L_x_41494:
[----:B------:R-:W-:Y:S05]  /*48790*/  BSYNC.RECONVERGENT B2 ;  /* 0x0000000000027941 */ /* 0x000fea0003800200 */
.L_x_41493:
        /* <DEDUP_REMOVED lines=61> */
.L_x_41491:
[----:B------:R-:W-:Y:S05]  /*48b70*/  BSYNC.RECONVERGENT B1 ;  /* 0x0000000000017941 */ /* 0x000fea0003800200 */
.L_x_41490:
        /* <DEDUP_REMOVED lines=23> */
.L_x_41497:
        /* <DEDUP_REMOVED lines=13> */
.L_x_41499:
[----:B------:R-:W-:Y:S05]  /*48dc0*/  BSYNC.RECONVERGENT B2 ;  /* 0x0000000000027941 */ /* 0x000fea0003800200 */
.L_x_41498:
        /* <DEDUP_REMOVED lines=61> */
.L_x_41496:
[----:B------:R-:W-:Y:S05]  /*491a0*/  BSYNC.RECONVERGENT B1 ;  /* 0x0000000000017941 */ /* 0x000fea0003800200 */
.L_x_41495:
        /* <DEDUP_REMOVED lines=18> */
.L_x_41502:
        /* <DEDUP_REMOVED lines=13> */
.L_x_41504:
[----:B------:R-:W-:Y:S05]  /*493a0*/  BSYNC.RECONVERGENT B2 ;  /* 0x0000000000027941 */ /* 0x000fea0003800200 */
.L_x_41503:
        /* <DEDUP_REMOVED lines=61> */
.L_x_41501:
[----:B------:R-:W-:Y:S05]  /*49780*/  BSYNC.RECONVERGENT B1 ;  /* 0x0000000000017941 */ /* 0x000fea0003800200 */
.L_x_41500:
        /* <DEDUP_REMOVED lines=23> */
.L_x_41507:
        /* <DEDUP_REMOVED lines=13> */
.L_x_41509:
[----:B------:R-:W-:Y:S05]  /*499d0*/  BSYNC.RECONVERGENT B2 ;  /* 0x0000000000027941 */ /* 0x000fea0003800200 */
.L_x_41508:
        /* <DEDUP_REMOVED lines=61> */
.L_x_41506:
[----:B------:R-:W-:Y:S05]  /*49db0*/  BSYNC.RECONVERGENT B1 ;  /* 0x0000000000017941 */ /* 0x000fea0003800200 */
.L_x_41505:
        /* <DEDUP_REMOVED lines=18> */
.L_x_41512:
        /* <DEDUP_REMOVED lines=16> */
.L_x_41514:
[----:B------:R-:W-:Y:S05]  /*49fe0*/  BSYNC.RECONVERGENT B2 ;  /* 0x0000000000027941 */ /* 0x000fea0003800200 */
.L_x_41513:
        /* <DEDUP_REMOVED lines=61> */
.L_x_41511:
[----:B------:R-:W-:Y:S05]  /*4a3c0*/  BSYNC.RECONVERGENT B1 ;  /* 0x0000000000017941 */ /* 0x000fea0003800200 */
.L_x_41510:
        /* <DEDUP_REMOVED lines=11> */
.L_x_41434:
        /* <DEDUP_REMOVED lines=16> */
.L_x_41518:
        /* <DEDUP_REMOVED lines=13> */
.L_x_41520:
[----:B------:R-:W-:Y:S05]  /*4a650*/  BSYNC.RECONVERGENT B2 ;  /* 0x0000000000027941 */ /* 0x000fea0003800200 */
.L_x_41519:
        /* <DEDUP_REMOVED lines=61> */
.L_x_41517:
[----:B------:R-:W-:Y:S05]  /*4aa30*/  BSYNC.RECONVERGENT B1 ;  /* 0x0000000000017941 */ /* 0x000fea0003800200 */
.L_x_41516:
        /* <DEDUP_REMOVED lines=21> */
.L_x_41523:
        /* <DEDUP_REMOVED lines=13> */
.L_x_41525:
[----:B------:R-:W-:Y:S05]  /*4ac60*/  BSYNC.RECONVERGENT B2 ;  /* 0x0000000000027941 */ /* 0x000fea0003800200 */
.L_x_41524:
        /* <DEDUP_REMOVED lines=61> */
.L_x_41522:
[----:B------:R-:W-:Y:S05]  /*4b040*/  BSYNC.RECONVERGENT B1 ;  /* 0x0000000000017941 */ /* 0x000fea0003800200 */
.L_x_41521:
        /* <DEDUP_REMOVED lines=19> */
.L_x_41528:
        /* <DEDUP_REMOVED lines=13> */
.L_x_41530:
[----:B------:R-:W-:Y:S05]  /*4b250*/  BSYNC.RECONVERGENT B2 ;  /* 0x0000000000027941 */ /* 0x000fea0003800200 */
.L_x_41529:
        /* <DEDUP_REMOVED lines=61> */
.L_x_41527:
[----:B------:R-:W-:Y:S05]  /*4b630*/  BSYNC.RECONVERGENT B1 ;  /* 0x0000000000017941 */ /* 0x000fea0003800200 */
.L_x_41526:
        /* <DEDUP_REMOVED lines=19> */
.L_x_41533:
        /* <DEDUP_REMOVED lines=13> */
.L_x_41535:
[----:B------:R-:W-:Y:S05]  /*4b840*/  BSYNC.RECONVERGENT B2 ;  /* 0x0000000000027941 */ /* 0x000fea0003800200 */
.L_x_41534:
        /* <DEDUP_REMOVED lines=61> */
.L_x_41532:
[----:B------:R-:W-:Y:S05]  /*4bc20*/  BSYNC.RECONVERGENT B1 ;  /* 0x0000000000017941 */ /* 0x000fea0003800200 */
.L_x_41531:
        /* <DEDUP_REMOVED lines=19> */
.L_x_41538:
        /* <DEDUP_REMOVED lines=13> */
.L_x_41540:
[----:B------:R-:W-:Y:S05]  /*4be30*/  BSYNC.RECONVERGENT B2 ;  /* 0x0000000000027941 */ /* 0x000fea0003800200 */
.L_x_41539:
        /* <DEDUP_REMOVED lines=61> */
.L_x_41537:
[----:B------:R-:W-:Y:S05]  /*4c210*/  BSYNC.RECONVERGENT B1 ;  /* 0x0000000000017941 */ /* 0x000fea0003800200 */
.L_x_41536:
        /* <DEDUP_REMOVED lines=17> */
.L_x_41543:
        /* <DEDUP_REMOVED lines=13> */
.L_x_41545:
[----:B------:R-:W-:Y:S05]  /*4c400*/  BSYNC.RECONVERGENT B2 ;  /* 0x0000000000027941 */ /* 0x000fea0003800200 */
.L_x_41544:
        /* <DEDUP_REMOVED lines=61> */
.L_x_41542:
[----:B------:R-:W-:Y:S05]  /*4c7e0*/  BSYNC.RECONVERGENT B1 ;  /* 0x0000000000017941 */ /* 0x000fea0003800200 */
.L_x_41541:
        /* <DEDUP_REMOVED lines=17> */
.L_x_41548:
        /* <DEDUP_REMOVED lines=13> */
.L_x_41550:
[----:B------:R-:W-:Y:S05]  /*4c9d0*/  BSYNC.RECONVERGENT B2 ;  /* 0x0000000000027941 */ /* 0x000fea0003800200 */
.L_x_41549:
        /* <DEDUP_REMOVED lines=61> */
.L_x_41547:
[----:B------:R-:W-:Y:S05]  /*4cdb0*/  BSYNC.RECONVERGENT B1 ;  /* 0x0000000000017941 */ /* 0x000fea0003800200 */
.L_x_41546:
        /* <DEDUP_REMOVED lines=17> */
.L_x_41553:
        /* <DEDUP_REMOVED lines=13> */
.L_x_41555:
[----:B------:R-:W-:Y:S05]  /*4cfa0*/  BSYNC.RECONVERGENT B2 ;  /* 0x0000000000027941 */ /* 0x000fea0003800200 */
.L_x_41554:
        /* <DEDUP_REMOVED lines=61> */
.L_x_41552:
[----:B------:R-:W-:Y:S05]  /*4d380*/  BSYNC.RECONVERGENT B1 ;  /* 0x0000000000017941 */ /* 0x000fea0003800200 */
.L_x_41551:
        /* <DEDUP_REMOVED lines=42> */
.L_x_41515:
        /* <DEDUP_REMOVED lines=44> */
.L_x_41556:
[----:B------:R-:W-:Y:S01]  /*4d8f0*/  IMAD.MOV.U32 R10, RZ, RZ, R188 ;  /* 0x000000ffff0a7224 */ /* 0x000fe200078e00bc */
[----:B------:R-:W-:-:S07]  /*4d900*/  IADD3 R21, PT, PT, R21, 0x20, RZ ;  /* 0x0000002015157810 */ /* 0x000fce0007ffe0ff */
.L_x_41433:
[----:B------:R-:W-:Y:S05]  /*4d910*/  BSYNC.RECONVERGENT B0 ;  /* 0x0000000000007941 */ /* 0x000fea0003800200 */
.L_x_41432:
        /* <DEDUP_REMOVED lines=36> */
.L_x_41562:
        /* <DEDUP_REMOVED lines=13> */
.L_x_41564:
[----:B------:R-:W-:Y:S05]  /*4dc30*/  BSYNC.RECONVERGENT B2 ;  /* 0x0000000000027941 */ /* 0x000fea0003800200 */
.L_x_41563:
        /* <DEDUP_REMOVED lines=61> */
.L_x_41561:
[----:B------:R-:W-:Y:S05]  /*4e010*/  BSYNC.RECONVERGENT B1 ;  /* 0x0000000000017941 */ /* 0x000fea0003800200 */
.L_x_41560:
        /* <DEDUP_REMOVED lines=23> */
.L_x_41567:
        /* <DEDUP_REMOVED lines=13> */
.L_x_41569:
[----:B------:R-:W-:Y:S05]  /*4e260*/  BSYNC.RECONVERGENT B2 ;  /* 0x0000000000027941 */ /* 0x000fea0003800200 */
.L_x_41568:
        /* <DEDUP_REMOVED lines=61> */
.L_x_41566:
[----:B------:R-:W-:Y:S05]  /*4e640*/  BSYNC.RECONVERGENT B1 ;  /* 0x0000000000017941 */ /* 0x000fea0003800200 */
.L_x_41565:
        /* <DEDUP_REMOVED lines=24> */
.L_x_41572:
        /* <DEDUP_REMOVED lines=13> */
.L_x_41574:
[----:B------:R-:W-:Y:S05]  /*4e8a0*/  BSYNC.RECONVERGENT B2 ;  /* 0x0000000000027941 */ /* 0x000fea0003800200 */
.L_x_41573:
        /* <DEDUP_REMOVED lines=61> */
.L_x_41571:
[----:B------:R-:W-:Y:S05]  /*4ec80*/  BSYNC.RECONVERGENT B1 ;  /* 0x0000000000017941 */ /* 0x000fea0003800200 */
.L_x_41570:
        /* <DEDUP_REMOVED lines=20> */
.L_x_41577:
        /* <DEDUP_REMOVED lines=13> */
.L_x_41579:
[----:B------:R-:W-:Y:S05]  /*4eea0*/  BSYNC.RECONVERGENT B2 ;  /* 0x0000000000027941 */ /* 0x000fea0003800200 */
.L_x_41578:
        /* <DEDUP_REMOVED lines=61> */
.L_x_41576:
[----:B------:R-:W-:Y:S05]  /*4f280*/  BSYNC.RECONVERGENT B1 ;  /* 0x0000000000017941 */ /* 0x000fea0003800200 */
.L_x_41575:
        /* <DEDUP_REMOVED lines=24> */
.L_x_41582:
        /* <DEDUP_REMOVED lines=13> */
.L_x_41584:
[----:B------:R-:W-:Y:S05]  /*4f4e0*/  BSYNC.RECONVERGENT B2 ;  /* 0x0000000000027941 */ /* 0x000fea0003800200 */
.L_x_41583:
        /* <DEDUP_REMOVED lines=61> */
.L_x_41581:
[----:B------:R-:W-:Y:S05]  /*4f8c0*/  BSYNC.RECONVERGENT B1 ;  /* 0x0000000000017941 */ /* 0x000fea0003800200 */
.L_x_41580:
        /* <DEDUP_REMOVED lines=20> */
.L_x_41587:
        /* <DEDUP_REMOVED lines=13> */
.L_x_41589:
[----:B------:R-:W-:Y:S05]  /*4fae0*/  BSYNC.RECONVERGENT B2 ;  /* 0x0000000000027941 */ /* 0x000fea0003800200 */
.L_x_41588:
        /* <DEDUP_REMOVED lines=61> */
.L_x_41586:
[----:B------:R-:W-:Y:S05]  /*4fec0*/  BSYNC.RECONVERGENT B1 ;  /* 0x0000000000017941 */ /* 0x000fea0003800200 */
.L_x_41585:
        /* <DEDUP_REMOVED lines=24> */
.L_x_41592:
        /* <DEDUP_REMOVED lines=13> */
.L_x_41594:
[----:B------:R-:W-:Y:S05]  /*50120*/  BSYNC.RECONVERGENT B2 ;  /* 0x0000000000027941 */ /* 0x000fea0003800200 */
.L_x_41593:
        /* <DEDUP_REMOVED lines=61> */
.L_x_41591:
[----:B------:R-:W-:Y:S05]  /*50500*/  BSYNC.RECONVERGENT B1 ;  /* 0x0000000000017941 */ /* 0x000fea0003800200 */
.L_x_41590:
        /* <DEDUP_REMOVED lines=20> */
.L_x_41597:
        /* <DEDUP_REMOVED lines=13> */
.L_x_41599:
[----:B------:R-:W-:Y:S05]  /*50720*/  BSYNC.RECONVERGENT B2 ;  /* 0x0000000000027941 */ /* 0x000fea0003800200 */
.L_x_41598:
        /* <DEDUP_REMOVED lines=61> */
.L_x_41596:
[----:B------:R-:W-:Y:S05]  /*50b00*/  BSYNC.RECONVERGENT B1 ;  /* 0x0000000000017941 */ /* 0x000fea0003800200 */
.L_x_41595:
        /* <DEDUP_REMOVED lines=24> */
.L_x_41602:
        /* <DEDUP_REMOVED lines=13> */
.L_x_41604:
[----:B------:R-:W-:Y:S05]  /*50d60*/  BSYNC.RECONVERGENT B2 ;  /* 0x0000000000027941 */ /* 0x000fea0003800200 */
.L_x_41603:
        /* <DEDUP_REMOVED lines=61> */
.L_x_41601:
[----:B------:R-:W-:Y:S05]  /*51140*/  BSYNC.RECONVERGENT B1 ;  /* 0x0000000000017941 */ /* 0x000fea0003800200 */
.L_x_41600:
        /* <DEDUP_REMOVED lines=18> */
.L_x_41607:
        /* <DEDUP_REMOVED lines=13> */
.L_x_41609:
[----:B------:R-:W-:Y:S05]  /*51340*/  BSYNC.RECONVERGENT B2 ;  /* 0x0000000000027941 */ /* 0x000fea0003800200 */
.L_x_41608:
        /* <DEDUP_REMOVED lines=61> */
.L_x_41606:
[----:B------:R-:W-:Y:S05]  /*51720*/  BSYNC.RECONVERGENT B1 ;  /* 0x0000000000017941 */ /* 0x000fea0003800200 */
.L_x_41605:
        /* <DEDUP_REMOVED lines=24> */
.L_x_41612:
        /* <DEDUP_REMOVED lines=13> */
.L_x_41614:
[----:B------:R-:W-:Y:S05]  /*51980*/  BSYNC.RECONVERGENT B2 ;  /* 0x0000000000027941 */ /* 0x000fea0003800200 */
.L_x_41613:
        /* <DEDUP_REMOVED lines=61> */
.L_x_41611:
[----:B------:R-:W-:Y:S05]  /*51d60*/  BSYNC.RECONVERGENT B1 ;  /* 0x0000000000017941 */ /* 0x000fea0003800200 */
.L_x_41610:
        /* <DEDUP_REMOVED lines=18> */
.L_x_41617:
        /* <DEDUP_REMOVED lines=13> */
.L_x_41619:
[----:B------:R-:W-:Y:S05]  /*51f60*/  BSYNC.RECONVERGENT B2 ;  /* 0x0000000000027941 */ /* 0x000fea0003800200 */
.L_x_41618:
        /* <DEDUP_REMOVED lines=61> */
.L_x_41616:
[----:B------:R-:W-:Y:S05]  /*52340*/  BSYNC.RECONVERGENT B1 ;  /* 0x0000000000017941 */ /* 0x000fea0003800200 */
.L_x_41615:
        /* <DEDUP_REMOVED lines=23> */
.L_x_41622:
        /* <DEDUP_REMOVED lines=13> */
.L_x_41624:
[----:B------:R-:W-:Y:S05]  /*52590*/  BSYNC.RECONVERGENT B2 ;  /* 0x0000000000027941 */ /* 0x000fea0003800200 */
.L_x_41623:
        /* <DEDUP_REMOVED lines=61> */
.L_x_41621:
[----:B------:R-:W-:Y:S05]  /*52970*/  BSYNC.RECONVERGENT B1 ;  /* 0x0000000000017941 */ /* 0x000fea0003800200 */
.L_x_41620:
        /* <DEDUP_REMOVED lines=18> */
.L_x_41627:
        /* <DEDUP_REMOVED lines=13> */
.L_x_41629:
[----:B------:R-:W-:Y:S05]  /*52b70*/  BSYNC.RECONVERGENT B2 ;  /* 0x0000000000027941 */ /* 0x000fea0003800200 */
.L_x_41628:
        /* <DEDUP_REMOVED lines=61> */
.L_x_41626:
[----:B------:R-:W-:Y:S05]  /*52f50*/  BSYNC.RECONVERGENT B1 ;  /* 0x0000000000017941 */ /* 0x000fea0003800200 */
.L_x_41625:
        /* <DEDUP_REMOVED lines=23> */
.L_x_41632:
        /* <DEDUP_REMOVED lines=13> */
.L_x_41634:
[----:B------:R-:W-:Y:S05]  /*531a0*/  BSYNC.RECONVERGENT B2 ;  /* 0x0000000000027941 */ /* 0x000fea0003800200 */
.L_x_41633:
        /* <DEDUP_REMOVED lines=61> */
.L_x_41631:
[----:B------:R-:W-:Y:S05]  /*53580*/  BSYNC.RECONVERGENT B1 ;  /* 0x0000000000017941 */ /* 0x000fea0003800200 */
.L_x_41630:
        /* <DEDUP_REMOVED lines=18> */
.L_x_41637:
        /* <DEDUP_REMOVED lines=16> */
.L_x_41639:
[----:B------:R-:W-:Y:S05]  /*537b0*/  BSYNC.RECONVERGENT B2 ;  /* 0x0000000000027941 */ /* 0x000fea0003800200 */
.L_x_41638:
        /* <DEDUP_REMOVED lines=61> */
.L_x_41636:
[----:B------:R-:W-:Y:S05]  /*53b90*/  BSYNC.RECONVERGENT B1 ;  /* 0x0000000000017941 */ /* 0x000fea0003800200 */
.L_x_41635:
        /* <DEDUP_REMOVED lines=11> */
.L_x_41559:
        /* <DEDUP_REMOVED lines=16> */
.L_x_41643:
        /* <DEDUP_REMOVED lines=13> */
.L_x_41645:
[----:B------:R-:W-:Y:S05]  /*53e20*/  BSYNC.RECONVERGENT B2 ;  /* 0x0000000000027941 */ /* 0x000fea0003800200 */
.L_x_41644:
        /* <DEDUP_REMOVED lines=61> */
.L_x_41642:
[----:B------:R-:W-:Y:S05]  /*54200*/  BSYNC.RECONVERGENT B1 ;  /* 0x0000000000017941 */ /* 0x000fea0003800200 */
.L_x_41641:
        /* <DEDUP_REMOVED lines=21> */
.L_x_41648:
        /* <DEDUP_REMOVED lines=13> */
.L_x_41650:
[----:B------:R-:W-:Y:S05]  /*54430*/  BSYNC.RECONVERGENT B2 ;  /* 0x0000000000027941 */ /* 0x000fea0003800200 */
.L_x_41649:
        /* <DEDUP_REMOVED lines=61> */
.L_x_41647:
[----:B------:R-:W-:Y:S05]  /*54810*/  BSYNC.RECONVERGENT B1 ;  /* 0x0000000000017941 */ /* 0x000fea0003800200 */
.L_x_41646:
        /* <DEDUP_REMOVED lines=19> */
.L_x_41653:
        /* <DEDUP_REMOVED lines=13> */
.L_x_41655:
[----:B------:R-:W-:Y:S05]  /*54a20*/  BSYNC.RECONVERGENT B2 ;  /* 0x0000000000027941 */ /* 0x000fea0003800200 */
.L_x_41654:
        /* <DEDUP_REMOVED lines=61> */
.L_x_41652:
[----:B------:R-:W-:Y:S05]  /*54e00*/  BSYNC.RECONVERGENT B1 ;  /* 0x0000000000017941 */ /* 0x000fea0003800200 */
.L_x_41651:
        /* <DEDUP_REMOVED lines=19> */
.L_x_41658:
        /* <DEDUP_REMOVED lines=13> */
.L_x_41660:
[----:B------:R-:W-:Y:S05]  /*55010*/  BSYNC.RECONVERGENT B2 ;  /* 0x0000000000027941 */ /* 0x000fea0003800200 */
.L_x_41659:
        /* <DEDUP_REMOVED lines=61> */
.L_x_41657:
[----:B------:R-:W-:Y:S05]  /*553f0*/  BSYNC.RECONVERGENT B1 ;  /* 0x0000000000017941 */ /* 0x000fea0003800200 */
.L_x_41656:
        /* <DEDUP_REMOVED lines=19> */
.L_x_41663:
        /* <DEDUP_REMOVED lines=13> */
.L_x_41665:
[----:B------:R-:W-:Y:S05]  /*55600*/  BSYNC.RECONVERGENT B2 ;  /* 0x0000000000027941 */ /* 0x000fea0003800200 */
.L_x_41664:
        /* <DEDUP_REMOVED lines=61> */
.L_x_41662:
[----:B------:R-:W-:Y:S05]  /*559e0*/  BSYNC.RECONVERGENT B1 ;  /* 0x0000000000017941 */ /* 0x000fea0003800200 */
.L_x_41661:
        /* <DEDUP_REMOVED lines=17> */
.L_x_41668:
        /* <DEDUP_REMOVED lines=13> */
.L_x_41670:
[----:B------:R-:W-:Y:S05]  /*55bd0*/  BSYNC.RECONVERGENT B2 ;  /* 0x0000000000027941 */ /* 0x000fea0003800200 */
.L_x_41669:
        /* <DEDUP_REMOVED lines=61> */
.L_x_41667:
[----:B------:R-:W-:Y:S05]  /*55fb0*/  BSYNC.RECONVERGENT B1 ;  /* 0x0000000000017941 */ /* 0x000fea0003800200 */
.L_x_41666:
        /* <DEDUP_REMOVED lines=17> */
.L_x_41673:
        /* <DEDUP_REMOVED lines=13> */
.L_x_41675:
[----:B------:R-:W-:Y:S05]  /*561a0*/  BSYNC.RECONVERGENT B2 ;  /* 0x0000000000027941 */ /* 0x000fea0003800200 */
.L_x_41674:
        /* <DEDUP_REMOVED lines=61> */
.L_x_41672:
[----:B------:R-:W-:Y:S05]  /*56580*/  BSYNC.RECONVERGENT B1 ;  /* 0x0000000000017941 */ /* 0x000fea0003800200 */
.L_x_41671:
        /* <DEDUP_REMOVED lines=17> */
.L_x_41678:
        /* <DEDUP_REMOVED lines=13> */
.L_x_41680:
[----:B------:R-:W-:Y:S05]  /*56770*/  BSYNC.RECONVERGENT B2 ;  /* 0x0000000000027941 */ /* 0x000fea0003800200 */
.L_x_41679:
        /* <DEDUP_REMOVED lines=61> */
.L_x_41677:
[----:B------:R-:W-:Y:S05]  /*56b50*/  BSYNC.RECONVERGENT B1 ;  /* 0x0000000000017941 */ /* 0x000fea0003800200 */
.L_x_41676:
        /* <DEDUP_REMOVED lines=42> */
.L_x_41640:
        /* <DEDUP_REMOVED lines=44> */
.L_x_41681:
[----:B------:R-:W-:Y:S01]  /*570c0*/  MOV R10, R188 ;  /* 0x000000bc000a7202 */ /* 0x000fe20000000f00 */
[----:B------:R-:W-:-:S07]  /*570d0*/  VIADD R21, R21, 0x20 ;  /* 0x0000002015157836 */ /* 0x000fce0000000000 */
.L_x_41558:
[----:B------:R-:W-:Y:S05]  /*570e0*/  BSYNC.RECONVERGENT B0 ;  /* 0x0000000000007941 */ /* 0x000fea0003800200 */
.L_x_41557:
        /* <DEDUP_REMOVED lines=36> */
.L_x_41687:
        /* <DEDUP_REMOVED lines=13> */
.L_x_41689:
[----:B------:R-:W-:Y:S05]  /*57400*/  BSYNC.RECONVERGENT B2 ;  /* 0x0000000000027941 */ /* 0x000fea0003800200 */
.L_x_41688:
        /* <DEDUP_REMOVED lines=61> */
.L_x_41686:
[----:B------:R-:W-:Y:S05]  /*577e0*/  BSYNC.RECONVERGENT B1 ;  /* 0x0000000000017941 */ /* 0x000fea0003800200 */
.L_x_41685:
        /* <DEDUP_REMOVED lines=23> */
.L_x_41692:
        /* <DEDUP_REMOVED lines=13> */
.L_x_41694:
[----:B------:R-:W-:Y:S05]  /*57a30*/  BSYNC.RECONVERGENT B2 ;  /* 0x0000000000027941 */ /* 0x000fea0003800200 */
.L_x_41693:
        /* <DEDUP_REMOVED lines=61> */
.L_x_41691:
[----:B------:R-:W-:Y:S05]  /*57e10*/  BSYNC.RECONVERGENT B1 ;  /* 0x0000000000017941 */ /* 0x000fea0003800200 */
.L_x_41690:
        /* <DEDUP_REMOVED lines=24> */
.L_x_41697:
        /* <DEDUP_REMOVED lines=13> */
.L_x_41699:
[----:B------:R-:W-:Y:S05]  /*58070*/  BSYNC.RECONVERGENT B2 ;  /* 0x0000000000027941 */ /* 0x000fea0003800200 */
.L_x_41698:
        /* <DEDUP_REMOVED lines=61> */
.L_x_41696:
[----:B------:R-:W-:Y:S05]  /*58450*/  BSYNC.RECONVERGENT B1 ;  /* 0x0000000000017941 */ /* 0x000fea0003800200 */
.L_x_41695:
        /* <DEDUP_REMOVED lines=20> */
.L_x_41702:
        /* <DEDUP_REMOVED lines=13> */
.L_x_41704:
[----:B------:R-:W-:Y:S05]  /*58670*/  BSYNC.RECONVERGENT B2 ;  /* 0x0000000000027941 */ /* 0x000fea0003800200 */
.L_x_41703:
        /* <DEDUP_REMOVED lines=61> */
.L_x_41701:
[----:B------:R-:W-:Y:S05]  /*58a50*/  BSYNC.RECONVERGENT B1 ;  /* 0x0000000000017941 */ /* 0x000fea0003800200 */
.L_x_41700:
        /* <DEDUP_REMOVED lines=24> */
.L_x_41707:
        /* <DEDUP_REMOVED lines=13> */
.L_x_41709:
[----:B------:R-:W-:Y:S05]  /*58cb0*/  BSYNC.RECONVERGENT B2 ;  /* 0x0000000000027941 */ /* 0x000fea0003800200 */
.L_x_41708:
        /* <DEDUP_REMOVED lines=61> */
.L_x_41706:
[----:B------:R-:W-:Y:S05]  /*59090*/  BSYNC.RECONVERGENT B1 ;  /* 0x0000000000017941 */ /* 0x000fea0003800200 */
.L_x_41705:
        /* <DEDUP_REMOVED lines=20> */
.L_x_41712:
        /* <DEDUP_REMOVED lines=13> */
.L_x_41714:
[----:B------:R-:W-:Y:S05]  /*592b0*/  BSYNC.RECONVERGENT B2 ;  /* 0x0000000000027941 */ /* 0x000fea0003800200 */
.L_x_41713:
        /* <DEDUP_REMOVED lines=61> */
.L_x_41711:
[----:B------:R-:W-:Y:S05]  /*59690*/  BSYNC.RECONVERGENT B1 ;  /* 0x0000000000017941 */ /* 0x000fea0003800200 */
.L_x_41710:
        /* <DEDUP_REMOVED lines=24> */
.L_x_41717:
        /* <DEDUP_REMOVED lines=13> */
.L_x_41719:
[----:B------:R-:W-:Y:S05]  /*598f0*/  BSYNC.RECONVERGENT B2 ;  /* 0x0000000000027941 */ /* 0x000fea0003800200 */
.L_x_41718:
        /* <DEDUP_REMOVED lines=61> */
.L_x_41716:
[----:B------:R-:W-:Y:S05]  /*59cd0*/  BSYNC.RECONVERGENT B1 ;  /* 0x0000000000017941 */ /* 0x000fea0003800200 */
.L_x_41715:
        /* <DEDUP_REMOVED lines=20> */
.L_x_41722:
        /* <DEDUP_REMOVED lines=13> */
.L_x_41724:
[----:B------:R-:W-:Y:S05]  /*59ef0*/  BSYNC.RECONVERGENT B2 ;  /* 0x0000000000027941 */ /* 0x000fea0003800200 */
.L_x_41723:
        /* <DEDUP_REMOVED lines=61> */
.L_x_41721:
[----:B------:R-:W-:Y:S05]  /*5a2d0*/  BSYNC.RECONVERGENT B1 ;  /* 0x0000000000017941 */ /* 0x000fea0003800200 */
.L_x_41720:
        /* <DEDUP_REMOVED lines=24> */
.L_x_41727:
        /* <DEDUP_REMOVED lines=13> */
.L_x_41729:
[----:B------:R-:W-:Y:S05]  /*5a530*/  BSYNC.RECONVERGENT B2 ;  /* 0x0000000000027941 */ /* 0x000fea0003800200 */
.L_x_41728:
        /* <DEDUP_REMOVED lines=61> */
.L_x_41726:
[----:B------:R-:W-:Y:S05]  /*5a910*/  BSYNC.RECONVERGENT B1 ;  /* 0x0000000000017941 */ /* 0x000fea0003800200 */
.L_x_41725:
        /* <DEDUP_REMOVED lines=18> */
.L_x_41732:
        /* <DEDUP_REMOVED lines=13> */
.L_x_41734:
[----:B------:R-:W-:Y:S05]  /*5ab10*/  BSYNC.RECONVERGENT B2 ;  /* 0x0000000000027941 */ /* 0x000fea0003800200 */
.L_x_41733:
        /* <DEDUP_REMOVED lines=61> */
.L_x_41731:
[----:B------:R-:W-:Y:S05]  /*5aef0*/  BSYNC.RECONVERGENT B1 ;  /* 0x0000000000017941 */ /* 0x000fea0003800200 */
.L_x_41730:
        /* <DEDUP_REMOVED lines=24> */
.L_x_41737:
        /* <DEDUP_REMOVED lines=13> */
.L_x_41739:
[----:B------:R-:W-:Y:S05]  /*5b150*/  BSYNC.RECONVERGENT B2 ;  /* 0x0000000000027941 */ /* 0x000fea0003800200 */
.L_x_41738:
        /* <DEDUP_REMOVED lines=61> */
.L_x_41736:
[----:B------:R-:W-:Y:S05]  /*5b530*/  BSYNC.RECONVERGENT B1 ;  /* 0x0000000000017941 */ /* 0x000fea0003800200 */
.L_x_41735:
        /* <DEDUP_REMOVED lines=18> */
.L_x_41742:
        /* <DEDUP_REMOVED lines=13> */
.L_x_41744:
[----:B------:R-:W-:Y:S05]  /*5b730*/  BSYNC.RECONVERGENT B2 ;  /* 0x0000000000027941 */ /* 0x000fea0003800200 */
.L_x_41743:
        /* <DEDUP_REMOVED lines=61> */
.L_x_41741:
[----:B------:R-:W-:Y:S05]  /*5bb10*/  BSYNC.RECONVERGENT B1 ;  /* 0x0000000000017941 */ /* 0x000fea0003800200 */
.L_x_41740:
        /* <DEDUP_REMOVED lines=23> */
.L_x_41747:
        /* <DEDUP_REMOVED lines=13> */
.L_x_41749:
[----:B------:R-:W-:Y:S05]  /*5bd60*/  BSYNC.RECONVERGENT B2 ;  /* 0x0000000000027941 */ /* 0x000fea0003800200 */
.L_x_41748:
        /* <DEDUP_REMOVED lines=61> */
.L_x_41746:
[----:B------:R-:W-:Y:S05]  /*5c140*/  BSYNC.RECONVERGENT B1 ;  /* 0x0000000000017941 */ /* 0x000fea0003800200 */
.L_x_41745:
        /* <DEDUP_REMOVED lines=18> */
.L_x_41752:
        /* <DEDUP_REMOVED lines=13> */
.L_x_41754:
[----:B------:R-:W-:Y:S05]  /*5c340*/  BSYNC.RECONVERGENT B2 ;  /* 0x0000000000027941 */ /* 0x000fea0003800200 */
.L_x_41753:
        /* <DEDUP_REMOVED lines=61> */
.L_x_41751:
[----:B------:R-:W-:Y:S05]  /*5c720*/  BSYNC.RECONVERGENT B1 ;  /* 0x0000000000017941 */ /* 0x000fea0003800200 */
.L_x_41750:
        /* <DEDUP_REMOVED lines=23> */
.L_x_41757:
        /* <DEDUP_REMOVED lines=13> */
.L_x_41759:
[----:B------:R-:W-:Y:S05]  /*5c970*/  BSYNC.RECONVERGENT B2 ;  /* 0x0000000000027941 */ /* 0x000fea0003800200 */
.L_x_41758:
        /* <DEDUP_REMOVED lines=61> */
.L_x_41756:
[----:B------:R-:W-:Y:S05]  /*5cd50*/  BSYNC.RECONVERGENT B1 ;  /* 0x0000000000017941 */ /* 0x000fea0003800200 */
.L_x_41755:
        /* <DEDUP_REMOVED lines=18> */
.L_x_41762:
        /* <DEDUP_REMOVED lines=16> */
.L_x_41764:
[----:B------:R-:W-:Y:S05]  /*5cf80*/  BSYNC.RECONVERGENT B2 ;  /* 0x0000000000027941 */ /* 0x000fea0003800200 */
.L_x_41763:
        /* <DEDUP_REMOVED lines=61> */
.L_x_41761:
[----:B------:R-:W-:Y:S05]  /*5d360*/  BSYNC.RECONVERGENT B1 ;  /* 0x0000000000017941 */ /* 0x000fea0003800200 */
.L_x_41760:
        /* <DEDUP_REMOVED lines=11> */
.L_x_41684:
        /* <DEDUP_REMOVED lines=16> */
.L_x_41768:
        /* <DEDUP_REMOVED lines=13> */
.L_x_41770:
[----:B------:R-:W-:Y:S05]  /*5d5f0*/  BSYNC.RECONVERGENT B2 ;  /* 0x0000000000027941 */ /* 0x000fea0003800200 */
.L_x_41769:
        /* <DEDUP_REMOVED lines=61> */
.L_x_41767:
[----:B------:R-:W-:Y:S05]  /*5d9d0*/  BSYNC.RECONVERGENT B1 ;  /* 0x0000000000017941 */ /* 0x000fea0003800200 */
.L_x_41766:
        /* <DEDUP_REMOVED lines=21> */
.L_x_41773:
        /* <DEDUP_REMOVED lines=13> */
.L_x_41775:
[----:B------:R-:W-:Y:S05]  /*5dc00*/  BSYNC.RECONVERGENT B2 ;  /* 0x0000000000027941 */ /* 0x000fea0003800200 */
.L_x_41774:
        /* <DEDUP_REMOVED lines=61> */
.L_x_41772:
[----:B------:R-:W-:Y:S05]  /*5dfe0*/  BSYNC.RECONVERGENT B1 ;  /* 0x0000000000017941 */ /* 0x000fea0003800200 */
.L_x_41771:
        /* <DEDUP_REMOVED lines=19> */
.L_x_41778:
        /* <DEDUP_REMOVED lines=13> */
.L_x_41780:
[----:B------:R-:W-:Y:S05]  /*5e1f0*/  BSYNC.RECONVERGENT B2 ;  /* 0x0000000000027941 */ /* 0x000fea0003800200 */
.L_x_41779:
        /* <DEDUP_REMOVED lines=61> */
.L_x_41777:
[----:B------:R-:W-:Y:S05]  /*5e5d0*/  BSYNC.RECONVERGENT B1 ;  /* 0x0000000000017941 */ /* 0x000fea0003800200 */
.L_x_41776:
        /* <DEDUP_REMOVED lines=19> */
.L_x_41783:
        /* <DEDUP_REMOVED lines=13> */
.L_x_41785:
[----:B------:R-:W-:Y:S05]  /*5e7e0*/  BSYNC.RECONVERGENT B2 ;  /* 0x0000000000027941 */ /* 0x000fea0003800200 */
.L_x_41784:
        /* <DEDUP_REMOVED lines=61> */
.L_x_41782:
[----:B------:R-:W-:Y:S05]  /*5ebc0*/  BSYNC.RECONVERGENT B1 ;  /* 0x0000000000017941 */ /* 0x000fea0003800200 */
.L_x_41781:
        /* <DEDUP_REMOVED lines=19> */
.L_x_41788:
        /* <DEDUP_REMOVED lines=13> */
.L_x_41790:
[----:B------:R-:W-:Y:S05]  /*5edd0*/  BSYNC.RECONVERGENT B2 ;  /* 0x0000000000027941 */ /* 0x000fea0003800200 */
.L_x_41789:
        /* <DEDUP_REMOVED lines=61> */
.L_x_41787:
[----:B------:R-:W-:Y:S05]  /*5f1b0*/  BSYNC.RECONVERGENT B1 ;  /* 0x0000000000017941 */ /* 0x000fea0003800200 */
.L_x_41786:
        /* <DEDUP_REMOVED lines=17> */
.L_x_41793:
        /* <DEDUP_REMOVED lines=13> */
.L_x_41795:
[----:B------:R-:W-:Y:S05]  /*5f3a0*/  BSYNC.RECONVERGENT B2 ;  /* 0x0000000000027941 */ /* 0x000fea0003800200 */
.L_x_41794:
        /* <DEDUP_REMOVED lines=61> */
.L_x_41792:
[----:B------:R-:W-:Y:S05]  /*5f780*/  BSYNC.RECONVERGENT B1 ;  /* 0x0000000000017941 */ /* 0x000fea0003800200 */
.L_x_41791:
        /* <DEDUP_REMOVED lines=17> */
.L_x_41798:
        /* <DEDUP_REMOVED lines=13> */
.L_x_41800:
[----:B------:R-:W-:Y:S05]  /*5f970*/  BSYNC.RECONVERGENT B2 ;  /* 0x0000000000027941 */ /* 0x000fea0003800200 */
.L_x_41799:
        /* <DEDUP_REMOVED lines=61> */
.L_x_41797:
[----:B------:R-:W-:Y:S05]  /*5fd50*/  BSYNC.RECONVERGENT B1 ;  /* 0x0000000000017941 */ /* 0x000fea0003800200 */
.L_x_41796:
        /* <DEDUP_REMOVED lines=17> */
.L_x_41803:
        /* <DEDUP_REMOVED lines=13> */
.L_x_41805:
[----:B------:R-:W-:Y:S05]  /*5ff40*/  BSYNC.RECONVERGENT B2 ;  /* 0x0000000000027941 */ /* 0x000fea0003800200 */
.L_x_41804:
        /* <DEDUP_REMOVED lines=61> */
.L_x_41802:
[----:B------:R-:W-:Y:S05]  /*60320*/  BSYNC.RECONVERGENT B1 ;  /* 0x0000000000017941 */ /* 0x000fea0003800200 */
.L_x_41801:
        /* <DEDUP_REMOVED lines=42> */
.L_x_41765:
        /* <DEDUP_REMOVED lines=45> */
.L_x_41683:
[----:B------:R-:W-:Y:S05]  /*608a0*/  BSYNC.RECONVERGENT B0 ;  /* 0x0000000000007941 */ /* 0x000fea0003800200 */
.L_x_41682:
        /* <DEDUP_REMOVED lines=291> */
.L_x_41839:
        /* <DEDUP_REMOVED lines=34> */
[----:B------:R-:W-:Y:S01]  /*61d00*/  F2FP.F16.F32.PACK_AB R188, R188, R189 ;  /* 0x000000bdbcbc723e */ /* 0x000fe200000000ff */
[----:B------:R-:W-:Y:S01]  /*61d10*/  FADD.FTZ R189, R110, -R216 ;  /* 0x800000d86ebd7221 */ /* 0x000fe20000010000 */
[----:B------:R-:W-:-:S03]  /*61d20*/  FMUL.FTZ R190, R21, R190 ;  /* 0x000000be15be7220 */ /* 0x000fc60000410000 */
[----:B------:R-:W-:Y:S01]  /*61d30*/  FMUL.FTZ R189, R21, R189 ;  /* 0x000000bd15bd7220 */ /* 0x000fe20000410000 */
[----:B----4-:R-:W-:Y:S01]  /*61d40*/  FFMA.FTZ R190, R190, R219, R43 ;  /* 0x000000dbbebe7223 */ /* 0x010fe2000001002b */
[----:B------:R-:W-:Y:S02]  /*61d50*/  FFMA.FTZ R191, R191, R252, R44 ;  /* 0x000000fcbfbf7223 */ /* 0x000fe4000001002c */
        /* <DEDUP_REMOVED lines=17> */
.L_x_41808:
[----:B------:R-:W-:Y:S05]  /*61e70*/  BSYNC.RECONVERGENT B0 ;  /* 0x0000000000007941 */ /* 0x000fea0003800200 */
.L_x_41807:
        /* <DEDUP_REMOVED lines=22> */
[----:B----4-:R-:W-:Y:S01]  /*61fe0*/  FFMA.FTZ R190, R190, R191, R27 ;  /* 0x000000bfbebe7223 */ /* 0x010fe2000001001b */
[----:B------:R-:W-:Y:S02]  /*61ff0*/  FADD.FTZ R191, R120, -R216 ;  /* 0x800000d878bf7221 */ /* 0x000fe40000010000 */
[----:B------:R-:W-:Y:S02]  /*62000*/  FFMA.FTZ R189, R189, R231, R26 ;  /* 0x000000e7bdbd7223 */ /* 0x000fe4000001001a */
[----:B------:R-:W-:-:S03]  /*62010*/  FMUL.FTZ R191, R21, R191 ;  /* 0x000000bf15bf7220 */ /* 0x000fc60000410000 */
[----:B------:R-:W-:Y:S01]  /*62020*/  F2FP.F16.F32.PACK_AB R189, R190, R189 ;  /* 0x000000bdbebd723e */ /* 0x000fe200000000ff */
[----:B------:R-:W-:Y:S01]  /*62030*/  FADD.FTZ R190, R121, -R216 ;  /* 0x800000d879be7221 */ /* 0x000fe20000010000 */
[----:B------:R-:W-:-:S03]  /*62040*/  FFMA.FTZ R191, R191, R229, R28 ;  /* 0x000000e5bfbf7223 */ /* 0x000fc6000001001c */
[----:B------:R-:W-:-:S04]  /*62050*/  FMUL.FTZ R190, R21, R190 ;  /* 0x000000be15be7220 */ /* 0x000fc80000410000 */
        /* <DEDUP_REMOVED lines=13> */
.L_x_41810:
[----:B------:R-:W-:Y:S05]  /*62130*/  BSYNC.RECONVERGENT B0 ;  /* 0x0000000000007941 */ /* 0x000fea0003800200 */
.L_x_41809:
        /* <DEDUP_REMOVED lines=22> */
[----:B---3--:R-:W-:Y:S01]  /*622a0*/  FFMA.FTZ R190, R190, R191, R35 ;  /* 0x000000bfbebe7223 */ /* 0x008fe20000010023 */
        /* <DEDUP_REMOVED lines=20> */
.L_x_41812:
[----:B------:R-:W-:Y:S05]  /*623f0*/  BSYNC.RECONVERGENT B0 ;  /* 0x0000000000007941 */ /* 0x000fea0003800200 */
.L_x_41811:
        /* <DEDUP_REMOVED lines=24> */
[----:B---3--:R-:W-:Y:S02]  /*62580*/  FFMA.FTZ R189, R189, R231, R50 ;  /* 0x000000e7bdbd7223 */ /* 0x008fe40000010032 */
        /* <DEDUP_REMOVED lines=18> */
.L_x_41814:
[----:B------:R-:W-:Y:S05]  /*626b0*/  BSYNC.RECONVERGENT B0 ;  /* 0x0000000000007941 */ /* 0x000fea0003800200 */
.L_x_41813:
        /* <DEDUP_REMOVED lines=39> */
.L_x_41816:
[----:B------:R-:W-:Y:S05]  /*62930*/  BSYNC.RECONVERGENT B0 ;  /* 0x0000000000007941 */ /* 0x000fea0003800200 */
.L_x_41815:
        /* <DEDUP_REMOVED lines=35> */
.L_x_41818:
[----:B------:R-:W-:Y:S05]  /*62b70*/  BSYNC.RECONVERGENT B0 ;  /* 0x0000000000007941 */ /* 0x000fea0003800200 */
.L_x_41817:
        /* <DEDUP_REMOVED lines=35> */
.L_x_41820:
[----:B------:R-:W-:Y:S05]  /*62db0*/  BSYNC.RECONVERGENT B0 ;  /* 0x0000000000007941 */ /* 0x000fea0003800200 */
.L_x_41819:
        /* <DEDUP_REMOVED lines=35> */
.L_x_41822:
[----:B------:R-:W-:Y:S05]  /*62ff0*/  BSYNC.RECONVERGENT B0 ;  /* 0x0000000000007941 */ /* 0x000fea0003800200 */
.L_x_41821:
        /* <DEDUP_REMOVED lines=35> */
.L_x_41824:
[----:B------:R-:W-:Y:S05]  /*63230*/  BSYNC.RECONVERGENT B0 ;  /* 0x0000000000007941 */ /* 0x000fea0003800200 */
.L_x_41823:
        /* <DEDUP_REMOVED lines=34> */
.L_x_41826:
[----:B------:R-:W-:Y:S05]  /*63460*/  BSYNC.RECONVERGENT B0 ;  /* 0x0000000000007941 */ /* 0x000fea0003800200 */
.L_x_41825:
[----:B01234-:R-:W0:Y:S02]  /*63470*/  LDC.64 R188, c[0x0][0x380] ;  /* 0x0000e000ffbc7b82 */ /* 0x01fe240000000a00 */
[----:B0-----:R-:W-:-:S05]  /*63480*/  IMAD R217, R188, 0x4, R217 ;  /* 0x00000004bcd97824 */ /* 0x001fca00078e02d9 */
[----:B------:R-:W-:-:S13]  /*63490*/  ISETP.GE.AND P0, PT, R217, R189, PT ;  /* 0x000000bdd900720c */ /* 0x000fda0003f06270 */
[----:B------:R-:W-:Y:S05]  /*634a0*/  @!P0 BRA `(.L_x_41827) ;  /* 0xfffff9e400688947 */ /* 0x000fea000383ffff */
[----:B------:R-:W-:Y:S05]  /*634b0*/  EXIT ;  /* 0x000000000000794d */ /* 0x000fea0003800000 */
.L_x_41806:
        /* <DEDUP_REMOVED lines=8> */
.L_x_41829:
[----:B------:R-:W-:Y:S05]  /*63540*/  BSYNC B0 ;  /* 0x0000000000007941 */ /* 0x000fea0003800000 */
.L_x_41828:
        /* <DEDUP_REMOVED lines=9> */
.L_x_41830:
[----:B------:R-:W-:Y:S01]  /*635e0*/  FADD.FTZ R190, R190, R21 ;  /* 0x00000015bebe7221 */ /* 0x000fe20000010000 */
[----:B------:R-:W-:-:S04]  /*635f0*/  IMAD.MOV.U32 R21, RZ, RZ, 0x4 ;  /* 0x00000004ff157424 */ /* 0x000fc800078e00ff */
[----:B------:R-:W-:-:S07]  /*63600*/  MOV R216, R190 ;  /* 0x000000be00d87202 */ /* 0x000fce0000000f00 */
[----:B------:R-:W-:Y:S05]  /*63610*/  WARPSYNC.COLLECTIVE R189, `(.L_x_41831) ;  /* 0x00000000bd087348 */ /* 0x000fea0003c00000 */
[----:B------:R0:W1:Y:S02]  /*63620*/  SHFL.BFLY P6, R21, R216, R21, R188 ;  /* 0x0c000015d8157389 */ /* 0x00006400000c00bc */
[----:B01----:R-:W-:Y:S05]  /*63630*/  ENDCOLLECTIVE ;  /* 0x000000000000791b */ /* 0x003fea0003800000 */
.L_x_41831:
[----:B------:R-:W-:Y:S01]  /*63640*/  FADD.FTZ R190, R190, R21 ;  /* 0x00000015bebe7221 */ /* 0x000fe20000010000 */
[----:B------:R-:W-:-:S04]  /*63650*/  IMAD.MOV.U32 R21, RZ, RZ, 0x8 ;  /* 0x00000008ff157424 */ /* 0x000fc800078e00ff */
[----:B------:R-:W-:-:S07]  /*63660*/  MOV R216, R190 ;  /* 0x000000be00d87202 */ /* 0x000fce0000000f00 */
[----:B------:R-:W-:Y:S05]  /*63670*/  WARPSYNC.COLLECTIVE R189, `(.L_x_41832) ;  /* 0x00000000bd087348 */ /* 0x000fea0003c00000 */
[----:B------:R0:W1:Y:S02]  /*63680*/  SHFL.BFLY P6, R21, R216, R21, R188 ;  /* 0x0c000015d8157389 */ /* 0x00006400000c00bc */
[----:B01----:R-:W-:Y:S05]  /*63690*/  ENDCOLLECTIVE ;  /* 0x000000000000791b */ /* 0x003fea0003800000 */
.L_x_41832:
[----:B------:R-:W-:Y:S01]  /*636a0*/  FADD.FTZ R190, R190, R21 ;  /* 0x00000015bebe7221 */ /* 0x000fe20000010000 */
[----:B------:R-:W-:-:S04]  /*636b0*/  IMAD.MOV.U32 R21, RZ, RZ, 0x10 ;  /* 0x00000010ff157424 */ /* 0x000fc800078e00ff */
[----:B------:R-:W-:-:S07]  /*636c0*/  MOV R216, R190 ;  /* 0x000000be00d87202 */ /* 0x000fce0000000f00 */
[----:B------:R-:W-:Y:S05]  /*636d0*/  WARPSYNC.COLLECTIVE R189, `(.L_x_41833) ;  /* 0x00000000bd087348 */ /* 0x000fea0003c00000 */
[----:B------:R0:W1:Y:S02]  /*636e0*/  SHFL.BFLY P6, R21, R216, R21, R188 ;  /* 0x0c000015d8157389 */ /* 0x00006400000c00bc */
[----:B01----:R-:W-:Y:S05]  /*636f0*/  ENDCOLLECTIVE ;  /* 0x000000000000791b */ /* 0x003fea0003800000 */
.L_x_41833:
        /* <DEDUP_REMOVED lines=173> */
.L_x_41834:
[----:B------:R-:W-:Y:S01]  /*641d0*/  FADD.FTZ R190, R190, R21 ;  /* 0x00000015bebe7221 */ /* 0x000fe20000010000 */
[----:B------:R-:W-:-:S03]  /*641e0*/  MOV R21, 0x2 ;  /* 0x0000000200157802 */ /* 0x000fc60000000f00 */
[----:B------:R-:W-:-:S07]  /*641f0*/  IMAD.MOV.U32 R216, RZ, RZ, R190 ;  /* 0x000000ffffd87224 */ /* 0x000fce00078e00be */
[----:B------:R-:W-:Y:S05]  /*64200*/  WARPSYNC.COLLECTIVE R189, `(.L_x_41835) ;  /* 0x00000000bd087348 */ /* 0x000fea0003c00000 */
[----:B------:R0:W1:Y:S02]  /*64210*/  SHFL.BFLY P6, R21, R216, R21, R188 ;  /* 0x0c000015d8157389 */ /* 0x00006400000c00bc */
[----:B01----:R-:W-:Y:S05]  /*64220*/  ENDCOLLECTIVE ;  /* 0x000000000000791b */ /* 0x003fea0003800000 */
.L_x_41835:
[----:B------:R-:W-:Y:S01]  /*64230*/  FADD.FTZ R190, R190, R21 ;  /* 0x00000015bebe7221 */ /* 0x000fe20000010000 */
[----:B------:R-:W-:-:S03]  /*64240*/  HFMA2 R21, -RZ, RZ, 0, 2.384185791015625e-07 ;  /* 0x00000004ff157431 */ /* 0x000fc600000001ff */
[----:B------:R-:W-:-:S07]  /*64250*/  IMAD.MOV.U32 R216, RZ, RZ, R190 ;  /* 0x000000ffffd87224 */ /* 0x000fce00078e00be */
[----:B------:R-:W-:Y:S05]  /*64260*/  WARPSYNC.COLLECTIVE R189, `(.L_x_41836) ;  /* 0x00000000bd087348 */ /* 0x000fea0003c00000 */
[----:B------:R0:W1:Y:S02]  /*64270*/  SHFL.BFLY P6, R21, R216, R21, R188 ;  /* 0x0c000015d8157389 */ /* 0x00006400000c00bc */
[----:B01----:R-:W-:Y:S05]  /*64280*/  ENDCOLLECTIVE ;  /* 0x000000000000791b */ /* 0x003fea0003800000 */
.L_x_41836:
[----:B------:R-:W-:Y:S01]  /*64290*/  FADD.FTZ R190, R190, R21 ;  /* 0x00000015bebe7221 */ /* 0x000fe20000010000 */
[----:B------:R-:W-:-:S03]  /*642a0*/  MOV R21, 0x8 ;  /* 0x0000000800157802 */ /* 0x000fc60000000f00 */
[----:B------:R-:W-:-:S07]  /*642b0*/  IMAD.MOV.U32 R216, RZ, RZ, R190 ;  /* 0x000000ffffd87224 */ /* 0x000fce00078e00be */
[----:B------:R-:W-:Y:S05]  /*642c0*/  WARPSYNC.COLLECTIVE R189, `(.L_x_41837) ;  /* 0x00000000bd087348 */ /* 0x000fea0003c00000 */
[----:B------:R0:W1:Y:S02]  /*642d0*/  SHFL.BFLY P6, R21, R216, R21, R188 ;  /* 0x0c000015d8157389 */ /* 0x00006400000c00bc */
[----:B01----:R-:W-:Y:S05]  /*642e0*/  ENDCOLLECTIVE ;  /* 0x000000000000791b */ /* 0x003fea0003800000 */
.L_x_41837:
[----:B------:R-:W-:Y:S01]  /*642f0*/  FADD.FTZ R190, R190, R21 ;  /* 0x00000015bebe7221 */ /* 0x000fe20000010000 */
[----:B------:R-:W-:-:S03]  /*64300*/  HFMA2 R21, -RZ, RZ, 0, 9.5367431640625e-07 ;  /* 0x00000010ff157431 */ /* 0x000fc600000001ff */
[----:B------:R-:W-:-:S07]  /*64310*/  IMAD.MOV.U32 R216, RZ, RZ, R190 ;  /* 0x000000ffffd87224 */ /* 0x000fce00078e00be */
[----:B------:R-:W-:Y:S05]  /*64320*/  WARPSYNC.COLLECTIVE R189, `(.L_x_41838) ;  /* 0x00000000bd087348 */ /* 0x000fea0003c00000 */
[----:B------:R0:W1:Y:S02]  /*64330*/  SHFL.BFLY P6, R21, R216, R21, R188 ;  /* 0x0c000015d8157389 */ /* 0x00006400000c00bc */
[----:B01----:R-:W-:Y:S05]  /*64340*/  ENDCOLLECTIVE ;  /* 0x000000000000791b */ /* 0x003fea0003800000 */
.L_x_41838:
[----:B------:R-:W-:Y:S05]  /*64350*/  BRA `(.L_x_41839) ;  /* 0xffffffd400e07947 */ /* 0x000fea000383ffff */
.L_x_41840:
        /* <DEDUP_REMOVED lines=10> */
.L_x_54490:


//--------------------- .text._ZN10layer_norm31ln_parallel_residual_fwd_kernelINS_13Kernel_traitsIf6__halffS2_fjLj2560ELj1ELj4ELj1ELj16ENS_18Kernel_traits_baseILj2560EfS2_fS2_fjLj128EEEEELb1ELb1ELb1EEEvNS_9FwdParamsE --------------------------
	.section	.text._ZN10layer_norm31ln_parallel_residual_fwd_kernelINS_13Kernel_traitsIf6__halffS2_fjLj2560ELj1ELj4ELj1ELj16ENS_18Kernel_traits_baseILj2560EfS2_fS2_fjLj128EEEEELb1ELb1ELb1EEEvNS_9FwdParamsE,"ax",@progbits
	.align	128
        .global         _ZN10layer_norm31ln_parallel_residual_fwd_kernelINS_13Kernel_traitsIf6__halffS2_fjLj2560ELj1ELj4ELj1ELj16ENS_18Kernel_traits_baseILj2560EfS2_fS2_fjLj128EEEEELb1ELb1ELb1EEEvNS_9FwdParamsE
        .type           _ZN10layer_norm31ln_parallel_residual_fwd_kernelINS_13Kernel_traitsIf6__halffS2_fjLj2560ELj1ELj4ELj1ELj16ENS_18Kernel_traits_baseILj2560EfS2_fS2_fjLj128EEEEELb1ELb1ELb1EEEvNS_9FwdParamsE,@function
        .size           _ZN10layer_norm31ln_parallel_residual_fwd_kernelINS_13Kernel_traitsIf6__halffS2_fjLj2560ELj1ELj4ELj1ELj16ENS_18Kernel_traits_baseILj2560EfS2_fS2_fjLj128EEEEELb1ELb1ELb1EEEvNS_9FwdParamsE,(.L_x_54491 - _ZN10layer_norm31ln_parallel_residual_fwd_kernelINS_13Kernel_traitsIf6__halffS2_fjLj2560ELj1ELj4ELj1ELj16ENS_18Kernel_traits_baseILj2560EfS2_fS2_fjLj128EEEEELb1ELb1ELb1EEEvNS_9FwdParamsE)
        .other          _ZN10layer_norm31ln_parallel_residual_fwd_kernelINS_13Kernel_traitsIf6__halffS2_fjLj2560ELj1ELj4ELj1ELj16ENS_18Kernel_traits_baseILj2560EfS2_fS2_fjLj128EEEEELb1ELb1ELb1EEEvNS_9FwdParamsE,@"STO_CUDA_ENTRY STV_DEFAULT"
_ZN10layer_norm31ln_parallel_residual_fwd_kernelINS_13Kernel_traitsIf6__halffS2_fjLj2560ELj1ELj4ELj1ELj16ENS_18Kernel_traits_baseILj2560EfS2_fS2_fjLj128EEEEELb1ELb1ELb1EEEvNS_9FwdParamsE:
.text._ZN10layer_norm31ln_parallel_residual_fwd_kernelINS_13Kernel_traitsIf6__halffS2_fjLj2560ELj1ELj4ELj1ELj16ENS_18Kernel_traits_baseILj2560EfS2_fS2_fjLj128EEEEELb1ELb1ELb1EEEvNS_9FwdParamsE:
        /* <DEDUP_REMOVED lines=9> */
[----:B0-----:R-:W-:Y:S01]  /*0090*/  IMAD.U32 R2, RZ, RZ, UR6 ;  /* 0x00000006ff027e24 */ /* 0x001fe2000f8e00ff */
[----:B------:R-:W-:-:S11]  /*00a0*/  MOV R3, UR7 ;  /* 0x0000000700037c02 */ /* 0x000fd60008000f00 */
[----:B--2---:R-:W-:Y:S01]  /*00b0*/  @P0 IMAD.MOV.U32 R4, RZ, RZ, R210 ;  /* 0x000000ffff040224 */ /* 0x004fe200078e00d2 */
        /* <DEDUP_REMOVED lines=16> */
[----:B------:R-:W-:Y:S02]  /*01c0*/  LOP3.LUT R2, R2, UR4, RZ, 0xfc, !PT ;  /* 0x0000000402027c12 */ /* 0x000fe4000f8efcff */
[----:B------:R-:W-:Y:S01]  /*01d0*/  @P0 IADD3.X R7, PT, PT, RZ, R5, RZ, P1, !PT ;  /* 0x00000005ff070210 */ /* 0x000fe20000ffe4ff */
[----:B------:R-:W-:Y:S02]  /*01e0*/  UIADD3 UR10, UPT, UPT, UR6, -0x61c88647, URZ ;  /* 0x9e3779b9060a7890 */ /* 0x000fe4000fffe0ff */
[----:B------:R-:W-:Y:S01]  /*01f0*/  UIADD3 UR11, UPT, UPT, UR7, -0x4498517b, URZ ;  /* 0xbb67ae85070b7890 */ /* 0x000fe2000fffe0ff */
[--C-:B------:R-:W-:Y:S01]  /*0200*/  SHF.R.U64 R3, R210, 0x2, R7.reuse ;  /* 0x00000002d2037819 */ /* 0x100fe20000001207 */
[----:B------:R-:W-:Y:S01]  /*0210*/  UIADD3 UR12, UPT, UPT, UR6, 0x3c6ef372, URZ ;  /* 0x3c6ef372060c7890 */ /* 0x000fe2000fffe0ff */
[----:B------:R-:W-:Y:S01]  /*0220*/  SHF.R.U32.HI R11, RZ, 0x2, R7 ;  /* 0x00000002ff0b7819 */ /* 0x000fe20000011607 */
[----:B------:R-:W-:-:S02]  /*0230*/  UIADD3 UR13, UPT, UPT, UR7, 0x76cf5d0a, URZ ;  /* 0x76cf5d0a070d7890 */ /* 0x000fc4000fffe0ff */
[----:B------:R-:W-:Y:S02]  /*0240*/  UIADD3 UR14, UPT, UPT, UR6, -0x255992d5, URZ ;  /* 0xdaa66d2b060e7890 */ /* 0x000fe4000fffe0ff */
[----:B------:R-:W-:Y:S02]  /*0250*/  UIADD3 UR15, UPT, UPT, UR7, 0x32370b8f, URZ ;  /* 0x32370b8f070f7890 */ /* 0x000fe4000fffe0ff */
[----:B------:R-:W-:Y:S02]  /*0260*/  UIADD3 UR16, UPT, UPT, UR6, 0x78dde6e4, URZ ;  /* 0x78dde6e406107890 */ /* 0x000fe4000fffe0ff */
[----:B------:R-:W-:Y:S02]  /*0270*/  UIADD3 UR17, UPT, UPT, UR7, -0x126145ec, URZ ;  /* 0xed9eba1407117890 */ /* 0x000fe4000fffe0ff */
[----:B------:R-:W-:Y:S02]  /*0280*/  UIADD3 UR18, UPT, UPT, UR6, 0x1715609d, URZ ;  /* 0x1715609d06127890 */ /* 0x000fe4000fffe0ff */
[----:B------:R-:W-:-:S02]  /*0290*/  UIADD3 UR19, UPT, UPT, UR7, -0x56f99767, URZ ;  /* 0xa906689907137890 */ /* 0x000fc4000fffe0ff */
[----:B------:R-:W-:Y:S02]  /*02a0*/  UIADD3 UR20, UPT, UPT, UR6, -0x4ab325aa, URZ ;  /* 0xb54cda5606147890 */ /* 0x000fe4000fffe0ff */
[----:B------:R-:W-:Y:S02]  /*02b0*/  UIADD3 UR21, UPT, UPT, UR7, 0x646e171e, URZ ;  /* 0x646e171e07157890 */ /* 0x000fe4000fffe0ff */
[----:B------:R-:W-:Y:S02]  /*02c0*/  UIADD3 UR22, UPT, UPT, UR6, 0x5384540f, URZ ;  /* 0x5384540f06167890 */ /* 0x000fe4000fffe0ff */
[----:B------:R-:W-:Y:S02]  /*02d0*/  UIADD3 UR23, UPT, UPT, UR7, 0x1fd5c5a3, URZ ;  /* 0x1fd5c5a307177890 */ /* 0x000fe4000fffe0ff */
[----:B------:R-:W-:Y:S02]  /*02e0*/  UIADD3 UR24, UPT, UPT, UR6, -0xe443238, URZ ;  /* 0xf1bbcdc806187890 */ /* 0x000fe4000fffe0ff */
[----:B------:R-:W-:-:S02]  /*02f0*/  UIADD3 UR25, UPT, UPT, UR7, -0x24c28bd8, URZ ;  /* 0xdb3d742807197890 */ /* 0x000fc4000fffe0ff */
        /* <DEDUP_REMOVED lines=76> */
.L_x_41841:
        /* <DEDUP_REMOVED lines=90> */
.L_x_41842:
        /* <DEDUP_REMOVED lines=68> */
[----:B------:R-:W-:Y:S01]  /*11a0*/  IMAD R8, R8, -0x326172a9, RZ ;  /* 0xcd9e8d5708087824 */ /* 0x000fe200078e02ff */
[----:B------:R-:W-:Y:S01]  /*11b0*/  LOP3.LUT R203, R6, UR27, R203, 0x96, !PT ;  /* 0x0000001b06cb7c12 */ /* 0x000fe2000f8e96cb */
[----:B------:R-:W-:-:S04]  /*11c0*/  IMAD.HI.U32 R201, R10, -0x326172a9, RZ ;  /* 0xcd9e8d570ac97827 */ /* 0x000fc800078e00ff */
[----:B------:R-:W-:Y:S01]  /*11d0*/  IMAD.MOV.U32 R4, RZ, RZ, R11 ;  /* 0x000000ffff047224 */ /* 0x000fe200078e000b */
[----:B------:R-:W-:Y:S01]  /*11e0*/  LOP3.LUT R201, R8, UR26, R201, 0x96, !PT ;  /* 0x0000001a08c97c12 */ /* 0x000fe2000f8e96c9 */
[----:B------:R-:W-:Y:S02]  /*11f0*/  IMAD.MOV.U32 R5, RZ, RZ, RZ ;  /* 0x000000ffff057224 */ /* 0x000fe400078e00ff */
[----:B------:R-:W-:Y:S02]  /*1200*/  IMAD R206, R7, -0x2daee0ad, RZ ;  /* 0xd2511f5307ce7824 */ /* 0x000fe400078e02ff */
[----:B01234-:R-:W-:-:S07]  /*1210*/  IMAD R202, R10, -0x326172a9, RZ ;  /* 0xcd9e8d570aca7824 */ /* 0x01ffce00078e02ff */
.L_x_43074:
[----:B0-----:R-:W0:Y:S01]  /*1220*/  LDC.64 R208, c[0x0][0x390] ;  /* 0x0000e400ffd07b82 */ /* 0x001e220000000a00 */
[----:B------:R-:W-:Y:S01]  /*1230*/  IMAD R6, R2, UR4, RZ ;  /* 0x0000000402067c24 */ /* 0x000fe2000f8e02ff */
[----:B------:R-:W-:-:S04]  /*1240*/  ISETP.NE.U32.AND P1, PT, RZ, UR10, PT ;  /* 0x0000000aff007c0c */ /* 0x000fc8000bf25070 */
[----:B------:R-:W-:Y:S02]  /*1250*/  SHF.R.S32.HI R21, RZ, 0x1f, R6 ;  /* 0x0000001fff157819 */ /* 0x000fe40000011406 */
[----:B------:R-:W1:Y:S01]  /*1260*/  @P0 LDC.64 R16, c[0x0][0x398] ;  /* 0x0000e600ff100b82 */ /* 0x000e620000000a00 */
        /* <DEDUP_REMOVED lines=8> */
[----:B------:R-:W5:Y:S01]  /*12f0*/  @P0 LDG.E.128 R108, desc[UR8][R16.64] ;  /* 0x00000008106c0981 */ /* 0x000f62000c1e1d00 */
[----:B--2---:R-:W-:-:S04]  /*1300*/  ISETP.NE.U32.AND P0, PT, R28, RZ, PT ;  /* 0x000000ff1c00720c */ /* 0x004fc80003f05070 */
[----:B------:R-:W-:Y:S01]  /*1310*/  ISETP.NE.AND.EX P0, PT, R29, RZ, PT, P0 ;  /* 0x000000ff1d00720c */ /* 0x000fe20003f05300 */
[----:B------:R-:W-:Y:S01]  /*1320*/  IMAD.U32 R21, RZ, RZ, UR6 ;  /* 0x00000006ff157e24 */ /* 0x000fe2000f8e00ff */
[----:B------:R-:W-:Y:S01]  /*1330*/  MOV R14, UR7 ;  /* 0x00000007000e7c02 */ /* 0x000fe20008000f00 */
[----:B0-----:R-:W-:Y:S01]  /*1340*/  @P1 IMAD.WIDE.U32 R18, R6, 0x20, R18 ;  /* 0x0000002006121825 */ /* 0x001fe200078e0012 */
[----:B------:R-:W-:Y:S02]  /*1350*/  MOV R22, UR6 ;  /* 0x0000000600167c02 */ /* 0x000fe40008000f00 */
        /* <DEDUP_REMOVED lines=17> */
[----:B0-----:R-:W-:Y:S02]  /*1470*/  HFMA2 R18, -RZ, RZ, 0.1171875, 0 ;  /* 0x2f800000ff127431 */ /* 0x001fe400000001ff */
[----:B------:R-:W-:Y:S01]  /*1480*/  VIADD R19, R14, 0xed9eba14 ;  /* 0xed9eba140e137836 */ /* 0x000fe20000000000 */
[----:B------:R-:W-:Y:S01]  /*1490*/  IADD3 R21, PT, PT, R21, 0x78dde6e4, RZ ;  /* 0x78dde6e415157810 */ /* 0x000fe20007ffe0ff */
[----:B------:R-:W-:Y:S01]  /*14a0*/  VIADD R20, R20, 0xdb3d7428 ;  /* 0xdb3d742814147836 */ /* 0x000fe20000000000 */
[----:B------:R-:W-:Y:S01]  /*14b0*/  IADD3 R180, PT, PT, R180, -0x4ab325aa, RZ ;  /* 0xb54cda56b4b47810 */ /* 0x000fe20007ffe0ff */
        /* <DEDUP_REMOVED lines=13> */
[----:B------:R-:W-:Y:S01]  /*1590*/  VIADD R191, R191, 0x76cf5d0a ;  /* 0x76cf5d0abfbf7836 */ /* 0x000fe20000000000 */
        /* <DEDUP_REMOVED lines=17> */
.L_x_41846:
        /* <DEDUP_REMOVED lines=13> */
.L_x_41848:
[----:B------:R-:W-:Y:S05]  /*1780*/  BSYNC.RECONVERGENT B1 ;  /* 0x0000000000017941 */ /* 0x000fea0003800200 */
.L_x_41847:
        /* <DEDUP_REMOVED lines=42> */
.L_x_41845:
[----:B------:R-:W-:Y:S05]  /*1a30*/  BSYNC.RECONVERGENT B0 ;  /* 0x0000000000007941 */ /* 0x000fea0003800200 */
.L_x_41844:
[----:B------:R-:W-:Y:S01]  /*1a40*/  ISETP.NE.AND P0, PT, R31, 0x1, PT ;  /* 0x000000011f00780c */ /* 0x000fe20003f05270 */
[----:B------:R-:W-:Y:S01]  /*1a50*/  IMAD.U32 R193, RZ, RZ, UR13 ;  /* 0x0000000dffc17e24 */ /* 0x000fe2000f8e00ff */
[----:B------:R-:W-:Y:S01]  /*1a60*/  I2FP.F32.U32 R17, R14 ;  /* 0x0000000e00117245 */ /* 0x000fe20000201000 */
[----:B------:R-:W-:Y:S01]  /*1a70*/  BSSY.RECONVERGENT B0, `(.L_x_41849) ;  /* 0x0000049000007945 */ /* 0x000fe20003800200 */
[----:B------:R-:W-:Y:S02]  /*1a80*/  HFMA2 R33, -RZ, RZ, 0, 1.1920928955078125e-07 ;  /* 0x00000002ff217431 */ /* 0x000fe400000001ff */
[----:B-----5:R-:W-:Y:S02]  /*1a90*/  HADD2.F32 R30, -RZ, R24.H0_H0 ;  /* 0x20000018ff1e7230 */ /* 0x020fe40000004100 */
        /* <DEDUP_REMOVED lines=13> */
.L_x_41851:
        /* <DEDUP_REMOVED lines=13> */
.L_x_41853:
[----:B------:R-:W-:Y:S05]  /*1c40*/  BSYNC.RECONVERGENT B1 ;  /* 0x0000000000017941 */ /* 0x000fea0003800200 */
.L_x_41852:
        /* <DEDUP_REMOVED lines=43> */
.L_x_41850:
[----:B------:R-:W-:Y:S05]  /*1f00*/  BSYNC.RECONVERGENT B0 ;  /* 0x0000000000007941 */ /* 0x000fea0003800200 */
.L_x_41849:
[----:B------:R-:W-:Y:S01]  /*1f10*/  ISETP.NE.AND P0, PT, R33, 0x1, PT ;  /* 0x000000012100780c */ /* 0x000fe20003f05270 */
[----:B------:R-:W-:Y:S01]  /*1f20*/  BSSY.RECONVERGENT B0, `(.L_x_41854) ;  /* 0x000004a000007945 */ /* 0x000fe20003800200 */
[----:B------:R-:W-:Y:S01]  /*1f30*/  I2FP.F32.U32 R17, R17 ;  /* 0x0000001100117245 */ /* 0x000fe20000201000 */
[----:B------:R-:W-:Y:S02]  /*1f40*/  HADD2.F32 R31, -RZ, R24.H1_H1 ;  /* 0x30000018ff1f7230 */ /* 0x000fe40000004100 */
[----:B------:R-:W-:Y:S02]  /*1f50*/  IMAD.MOV.U32 R34, RZ, RZ, 0x2 ;  /* 0x00000002ff227424 */ /* 0x000fe400078e00ff */
        /* <DEDUP_REMOVED lines=13> */
.L_x_41856:
        /* <DEDUP_REMOVED lines=13> */
.L_x_41858:
[----:B------:R-:W-:Y:S05]  /*2100*/  BSYNC.RECONVERGENT B1 ;  /* 0x0000000000017941 */ /* 0x000fea0003800200 */
.L_x_41857:
        /* <DEDUP_REMOVED lines=43> */
.L_x_41855:
[----:B------:R-:W-:Y:S05]  /*23c0*/  BSYNC.RECONVERGENT B0 ;  /* 0x0000000000007941 */ /* 0x000fea0003800200 */
.L_x_41854:
[----:B------:R-:W-:Y:S01]  /*23d0*/  ISETP.NE.AND P0, PT, R34, 0x1, PT ;  /* 0x000000012200780c */ /* 0x000fe20003f05270 */
[----:B------:R-:W-:Y:S01]  /*23e0*/  BSSY.RECONVERGENT B0, `(.L_x_41859) ;  /* 0x000004a000007945 */ /* 0x000fe20003800200 */
[----:B------:R-:W-:Y:S01]  /*23f0*/  I2FP.F32.U32 R17, R17 ;  /* 0x0000001100117245 */ /* 0x000fe20000201000 */
[----:B------:R-:W-:Y:S02]  /*2400*/  IMAD.MOV.U32 R35, RZ, RZ, 0x2 ;  /* 0x00000002ff237424 */ /* 0x000fe400078e00ff */
[----:B------:R-:W-:Y:S02]  /*2410*/  IMAD.MOV.U32 R33, RZ, RZ, R202 ;  /* 0x000000ffff217224 */ /* 0x000fe400078e00ca */
[----:B------:R-:W-:-:S05]  /*2420*/  FFMA.FTZ R32, R17, R18, 1.1641532182693481445e-10 ;  /* 0x2f00000011207423 */ /* 0x000fca0000010012 */
[----:B------:R-:W-:Y:S01]  /*2430*/  FSETP.LE.FTZ.AND P2, PT, R32, R193, PT ;  /* 0x000000c12000720b */ /* 0x000fe20003f53000 */
[----:B------:R-:W-:-:S03]  /*2440*/  HADD2.F32 R32, -RZ, R25.H0_H0 ;  /* 0x20000019ff207230 */ /* 0x000fc60000004100 */
        /* <DEDUP_REMOVED lines=10> */
.L_x_41861:
        /* <DEDUP_REMOVED lines=13> */
.L_x_41863:
[----:B------:R-:W-:Y:S05]  /*25c0*/  BSYNC.RECONVERGENT B1 ;  /* 0x0000000000017941 */ /* 0x000fea0003800200 */
.L_x_41862:
        /* <DEDUP_REMOVED lines=43> */
.L_x_41860:
[----:B------:R-:W-:Y:S05]  /*2880*/  BSYNC.RECONVERGENT B0 ;  /* 0x0000000000007941 */ /* 0x000fea0003800200 */
.L_x_41859:
        /* <DEDUP_REMOVED lines=17> */
.L_x_41866:
        /* <DEDUP_REMOVED lines=13> */
.L_x_41868:
[----:B------:R-:W-:Y:S05]  /*2a70*/  BSYNC.RECONVERGENT B1 ;  /* 0x0000000000017941 */ /* 0x000fea0003800200 */
.L_x_41867:
        /* <DEDUP_REMOVED lines=43> */
.L_x_41865:
[----:B------:R-:W-:Y:S05]  /*2d30*/  BSYNC.RECONVERGENT B0 ;  /* 0x0000000000007941 */ /* 0x000fea0003800200 */
.L_x_41864:
        /* <DEDUP_REMOVED lines=17> */
.L_x_41871:
        /* <DEDUP_REMOVED lines=13> */
.L_x_41873:
[----:B------:R-:W-:Y:S05]  /*2f20*/  BSYNC.RECONVERGENT B1 ;  /* 0x0000000000017941 */ /* 0x000fea0003800200 */
.L_x_41872:
        /* <DEDUP_REMOVED lines=43> */
.L_x_41870:
[----:B------:R-:W-:Y:S05]  /*31e0*/  BSYNC.RECONVERGENT B0 ;  /* 0x0000000000007941 */ /* 0x000fea0003800200 */
.L_x_41869:
        /* <DEDUP_REMOVED lines=17> */
.L_x_41876:
        /* <DEDUP_REMOVED lines=13> */
.L_x_41878:
[----:B------:R-:W-:Y:S05]  /*33d0*/  BSYNC.RECONVERGENT B1 ;  /* 0x0000000000017941 */ /* 0x000fea0003800200 */
.L_x_41877:
        /* <DEDUP_REMOVED lines=43> */
.L_x_41875:
[----:B------:R-:W-:Y:S05]  /*3690*/  BSYNC.RECONVERGENT B0 ;  /* 0x0000000000007941 */ /* 0x000fea0003800200 */
.L_x_41874:
        /* <DEDUP_REMOVED lines=17> */
.L_x_41881:
        /* <DEDUP_REMOVED lines=13> */
.L_x_41883:
[----:B------:R-:W-:Y:S05]  /*3880*/  BSYNC.RECONVERGENT B1 ;  /* 0x0000000000017941 */ /* 0x000fea0003800200 */
.L_x_41882:
        /* <DEDUP_REMOVED lines=43> */
.L_x_41880:
[----:B------:R-:W-:Y:S05]  /*3b40*/  BSYNC.RECONVERGENT B0 ;  /* 0x0000000000007941 */ /* 0x000fea0003800200 */
.L_x_41879:
        /* <DEDUP_REMOVED lines=36> */
.L_x_41843:
        /* <DEDUP_REMOVED lines=16> */
.L_x_41887:
        /* <DEDUP_REMOVED lines=13> */
.L_x_41889:
[----:B------:R-:W-:Y:S05]  /*3f60*/  BSYNC.RECONVERGENT B1 ;  /* 0x0000000000017941 */ /* 0x000fea0003800200 */
.L_x_41888:
        /* <DEDUP_REMOVED lines=41> */
.L_x_41886:
[----:B------:R-:W-:Y:S05]  /*4200*/  BSYNC.RECONVERGENT B0 ;  /* 0x0000000000007941 */ /* 0x000fea0003800200 */
.L_x_41885:
[----:B------:R-:W-:Y:S01]  /*4210*/  ISETP.NE.AND P0, PT, R10, 0x1, PT ;  /* 0x000000010a00780c */ /* 0x000fe20003f05270 */
[----:B------:R-:W-:Y:S01]  /*4220*/  IMAD.U32 R194, RZ, RZ, UR14 ;  /* 0x0000000effc27e24 */ /* 0x000fe2000f8e00ff */
[----:B------:R-:W-:Y:S01]  /*4230*/  I2FP.F32.U32 R7, R7 ;  /* 0x0000000700077245 */ /* 0x000fe20000201000 */
[----:B------:R-:W-:Y:S01]  /*4240*/  BSSY.RECONVERGENT B0, `(.L_x_41890) ;  /* 0x000004a000007945 */ /* 0x000fe20003800200 */
[----:B------:R-:W-:Y:S01]  /*4250*/  MOV R193, UR13 ;  /* 0x0000000d00c17c02 */ /* 0x000fe20008000f00 */
[----:B------:R-:W-:Y:S01]  /*4260*/  IMAD.MOV.U32 R12, RZ, RZ, 0x2 ;  /* 0x00000002ff0c7424 */ /* 0x000fe200078e00ff */
[----:B------:R-:W-:Y:S01]  /*4270*/  MOV R9, R202 ;  /* 0x000000ca00097202 */ /* 0x000fe20000000f00 */
        /* <DEDUP_REMOVED lines=14> */
.L_x_41892:
        /* <DEDUP_REMOVED lines=13> */
.L_x_41894:
[----:B------:R-:W-:Y:S05]  /*4430*/  BSYNC.RECONVERGENT B1 ;  /* 0x0000000000017941 */ /* 0x000fea0003800200 */
.L_x_41893:
        /* <DEDUP_REMOVED lines=42> */
.L_x_41891:
[----:B------:R-:W-:Y:S05]  /*46e0*/  BSYNC.RECONVERGENT B0 ;  /* 0x0000000000007941 */ /* 0x000fea0003800200 */
.L_x_41890:
[----:B------:R-:W-:Y:S01]  /*46f0*/  I2FP.F32.U32 R9, R9 ;  /* 0x0000000900097245 */ /* 0x000fe20000201000 */
[----:B------:R-:W-:Y:S01]  /*4700*/  HADD2.F32 R11, -RZ, R108.H0_H0 ;  /* 0x2000006cff0b7230 */ /* 0x000fe20000004100 */
        /* <DEDUP_REMOVED lines=21> */
.L_x_41897:
        /* <DEDUP_REMOVED lines=13> */
.L_x_41899:
[----:B------:R-:W-:Y:S05]  /*4930*/  BSYNC.RECONVERGENT B1 ;  /* 0x0000000000017941 */ /* 0x000fea0003800200 */
.L_x_41898:
        /* <DEDUP_REMOVED lines=42> */
.L_x_41896:
[----:B------:R-:W-:Y:S05]  /*4be0*/  BSYNC.RECONVERGENT B0 ;  /* 0x0000000000007941 */ /* 0x000fea0003800200 */
.L_x_41895:
[----:B------:R-:W-:Y:S01]  /*4bf0*/  ISETP.NE.AND P0, PT, R10, 0x1, PT ;  /* 0x000000010a00780c */ /* 0x000fe20003f05270 */
[----:B------:R-:W-:Y:S01]  /*4c00*/  HADD2.F32 R11, -RZ, R24.H1_H1 ;  /* 0x30000018ff0b7230 */ /* 0x000fe20000004100 */
[----:B------:R-:W-:Y:S01]  /*4c10*/  I2FP.F32.U32 R9, R9 ;  /* 0x0000000900097245 */ /* 0x000fe20000201000 */
[----:B------:R-:W-:Y:S01]  /*4c20*/  BSSY.RECONVERGENT B0, `(.L_x_41900) ;  /* 0x0000049000007945 */ /* 0x000fe20003800200 */
[----:B------:R-:W-:-:S03]  /*4c30*/  IMAD.MOV.U32 R12, RZ, RZ, 0x2 ;  /* 0x00000002ff0c7424 */ /* 0x000fc600078e00ff */
        /* <DEDUP_REMOVED lines=14> */
.L_x_41902:
        /* <DEDUP_REMOVED lines=13> */
.L_x_41904:
[----:B------:R-:W-:Y:S05]  /*4df0*/  BSYNC.RECONVERGENT B1 ;  /* 0x0000000000017941 */ /* 0x000fea0003800200 */
.L_x_41903:
        /* <DEDUP_REMOVED lines=43> */
.L_x_41901:
[----:B------:R-:W-:Y:S05]  /*50b0*/  BSYNC.RECONVERGENT B0 ;  /* 0x0000000000007941 */ /* 0x000fea0003800200 */
.L_x_41900:
        /* <DEDUP_REMOVED lines=23> */
.L_x_41907:
        /* <DEDUP_REMOVED lines=13> */
.L_x_41909:
[----:B------:R-:W-:Y:S05]  /*5300*/  BSYNC.RECONVERGENT B1 ;  /* 0x0000000000017941 */ /* 0x000fea0003800200 */
.L_x_41908:
        /* <DEDUP_REMOVED lines=43> */
.L_x_41906:
[----:B------:R-:W-:Y:S05]  /*55c0*/  BSYNC.RECONVERGENT B0 ;  /* 0x0000000000007941 */ /* 0x000fea0003800200 */
.L_x_41905:
        /* <DEDUP_REMOVED lines=19> */
.L_x_41912:
        /* <DEDUP_REMOVED lines=13> */
.L_x_41914:
[----:B------:R-:W-:Y:S05]  /*57d0*/  BSYNC.RECONVERGENT B1 ;  /* 0x0000000000017941 */ /* 0x000fea0003800200 */
.L_x_41913:
        /* <DEDUP_REMOVED lines=43> */
.L_x_41911:
[----:B------:R-:W-:Y:S05]  /*5a90*/  BSYNC.RECONVERGENT B0 ;  /* 0x0000000000007941 */ /* 0x000fea0003800200 */
.L_x_41910:
        /* <DEDUP_REMOVED lines=23> */
.L_x_41917:
        /* <DEDUP_REMOVED lines=13> */
.L_x_41919:
[----:B------:R-:W-:Y:S05]  /*5ce0*/  BSYNC.RECONVERGENT B1 ;  /* 0x0000000000017941 */ /* 0x000fea0003800200 */
.L_x_41918:
        /* <DEDUP_REMOVED lines=43> */
.L_x_41916:
[----:B------:R-:W-:Y:S05]  /*5fa0*/  BSYNC.RECONVERGENT B0 ;  /* 0x0000000000007941 */ /* 0x000fea0003800200 */
.L_x_41915:
        /* <DEDUP_REMOVED lines=18> */
.L_x_41922:
        /* <DEDUP_REMOVED lines=13> */
.L_x_41924:
[----:B------:R-:W-:Y:S05]  /*61a0*/  BSYNC.RECONVERGENT B1 ;  /* 0x0000000000017941 */ /* 0x000fea0003800200 */
.L_x_41923:
        /* <DEDUP_REMOVED lines=43> */
.L_x_41921:
[----:B------:R-:W-:Y:S05]  /*6460*/  BSYNC.RECONVERGENT B0 ;  /* 0x0000000000007941 */ /* 0x000fea0003800200 */
.L_x_41920:
        /* <DEDUP_REMOVED lines=23> */
.L_x_41927:
        /* <DEDUP_REMOVED lines=13> */
.L_x_41929:
[----:B------:R-:W-:Y:S05]  /*66b0*/  BSYNC.RECONVERGENT B1 ;  /* 0x0000000000017941 */ /* 0x000fea0003800200 */
.L_x_41928:
        /* <DEDUP_REMOVED lines=43> */
.L_x_41926:
[----:B------:R-:W-:Y:S05]  /*6970*/  BSYNC.RECONVERGENT B0 ;  /* 0x0000000000007941 */ /* 0x000fea0003800200 */
.L_x_41925:
        /* <DEDUP_REMOVED lines=18> */
.L_x_41932:
        /* <DEDUP_REMOVED lines=13> */
.L_x_41934:
[----:B------:R-:W-:Y:S05]  /*6b70*/  BSYNC.RECONVERGENT B1 ;  /* 0x0000000000017941 */ /* 0x000fea0003800200 */
.L_x_41933:
        /* <DEDUP_REMOVED lines=43> */
.L_x_41931:
[----:B------:R-:W-:Y:S05]  /*6e30*/  BSYNC.RECONVERGENT B0 ;  /* 0x0000000000007941 */ /* 0x000fea0003800200 */
.L_x_41930:
        /* <DEDUP_REMOVED lines=23> */
.L_x_41937:
        /* <DEDUP_REMOVED lines=13> */
.L_x_41939:
[----:B------:R-:W-:Y:S05]  /*7080*/  BSYNC.RECONVERGENT B1 ;  /* 0x0000000000017941 */ /* 0x000fea0003800200 */
.L_x_41938:
        /* <DEDUP_REMOVED lines=43> */
.L_x_41936:
[----:B------:R-:W-:Y:S05]  /*7340*/  BSYNC.RECONVERGENT B0 ;  /* 0x0000000000007941 */ /* 0x000fea0003800200 */
.L_x_41935:
        /* <DEDUP_REMOVED lines=18> */
.L_x_41942:
        /* <DEDUP_REMOVED lines=13> */
.L_x_41944:
[----:B------:R-:W-:Y:S05]  /*7540*/  BSYNC.RECONVERGENT B1 ;  /* 0x0000000000017941 */ /* 0x000fea0003800200 */
.L_x_41943:
        /* <DEDUP_REMOVED lines=43> */
.L_x_41941:
[----:B------:R-:W-:Y:S05]  /*7800*/  BSYNC.RECONVERGENT B0 ;  /* 0x0000000000007941 */ /* 0x000fea0003800200 */
.L_x_41940:
        /* <DEDUP_REMOVED lines=23> */
.L_x_41947:
        /* <DEDUP_REMOVED lines=13> */
.L_x_41949:
[----:B------:R-:W-:Y:S05]  /*7a50*/  BSYNC.RECONVERGENT B1 ;  /* 0x0000000000017941 */ /* 0x000fea0003800200 */
.L_x_41948:
        /* <DEDUP_REMOVED lines=43> */
.L_x_41946:
[----:B------:R-:W-:Y:S05]  /*7d10*/  BSYNC.RECONVERGENT B0 ;  /* 0x0000000000007941 */ /* 0x000fea0003800200 */
.L_x_41945:
        /* <DEDUP_REMOVED lines=18> */
.L_x_41952:
        /* <DEDUP_REMOVED lines=13> */
.L_x_41954:
[----:B------:R-:W-:Y:S05]  /*7f10*/  BSYNC.RECONVERGENT B1 ;  /* 0x0000000000017941 */ /* 0x000fea0003800200 */
.L_x_41953:
        /* <DEDUP_REMOVED lines=43> */
.L_x_41951:
[----:B------:R-:W-:Y:S05]  /*81d0*/  BSYNC.RECONVERGENT B0 ;  /* 0x0000000000007941 */ /* 0x000fea0003800200 */
.L_x_41950:
        /* <DEDUP_REMOVED lines=24> */
.L_x_41957:
        /* <DEDUP_REMOVED lines=13> */
.L_x_41959:
[----:B------:R-:W-:Y:S05]  /*8430*/  BSYNC.RECONVERGENT B1 ;  /* 0x0000000000017941 */ /* 0x000fea0003800200 */
.L_x_41958:
        /* <DEDUP_REMOVED lines=43> */
.L_x_41956:
[----:B------:R-:W-:Y:S05]  /*86f0*/  BSYNC.RECONVERGENT B0 ;  /* 0x0000000000007941 */ /* 0x000fea0003800200 */
.L_x_41955:
        /* <DEDUP_REMOVED lines=18> */
.L_x_41962:
        /* <DEDUP_REMOVED lines=15> */
.L_x_41964:
[----:B------:R-:W-:Y:S05]  /*8910*/  BSYNC.RECONVERGENT B1 ;  /* 0x0000000000017941 */ /* 0x000fea0003800200 */
.L_x_41963:
        /* <DEDUP_REMOVED lines=43> */
.L_x_41961:
[----:B------:R-:W-:Y:S05]  /*8bd0*/  BSYNC.RECONVERGENT B0 ;  /* 0x0000000000007941 */ /* 0x000fea0003800200 */
.L_x_41960:
        /* <DEDUP_REMOVED lines=10> */
.L_x_41884:
[----:B------:R-:W0:Y:S01]  /*8c80*/  LDC.64 R176, c[0x0][0x3a8] ;  /* 0x0000ea00ffb07b82 */ /* 0x000e220000000a00 */
[----:B------:R-:W-:Y:S02]  /*8c90*/  ISETP.NE.AND P6, PT, R14, RZ, PT ;  /* 0x000000ff0e00720c */ /* 0x000fe40003fc5270 */
[----:B------:R-:W-:Y:S02]  /*8ca0*/  SEL R14, RZ, 0x100, !P0 ;  /* 0x00000100ff0e7807 */ /* 0x000fe40004000000 */
[----:B------:R-:W-:Y:S02]  /*8cb0*/  ISETP.NE.U32.AND P0, PT, R28, RZ, PT ;  /* 0x000000ff1c00720c */ /* 0x000fe40003f05070 */
[----:B------:R-:W-:Y:S01]  /*8cc0*/  SEL R26, RZ, 0x1000000, !P5 ;  /* 0x01000000ff1a7807 */ /* 0x000fe20006800000 */
[----:B------:R-:W1:Y:S01]  /*8cd0*/  LDC.64 R206, c[0x0][0x3b0] ;  /* 0x0000ec00ffce7b82 */ /* 0x000e620000000a00 */
[----:B------:R-:W-:Y:S02]  /*8ce0*/  ISETP.NE.AND.EX P0, PT, R29, RZ, PT, P0 ;  /* 0x000000ff1d00720c */ /* 0x000fe40003f05300 */
[----:B------:R-:W-:-:S02]  /*8cf0*/  ISETP.NE.AND P5, PT, R24, RZ, PT ;  /* 0x000000ff1800720c */ /* 0x000fc40003fa5270 */
[----:B------:R-:W-:Y:S02]  /*8d00*/  SEL R27, RZ, 0x10000, !P4 ;  /* 0x00010000ff1b7807 */ /* 0x000fe40006000000 */
[----:B------:R-:W-:Y:S02]  /*8d10*/  ISETP.NE.AND P4, PT, R17, RZ, PT ;  /* 0x000000ff1100720c */ /* 0x000fe40003f85270 */
[----:B------:R-:W-:Y:S02]  /*8d20*/  LOP3.LUT R29, R14, R26, R27, 0xfe, !PT ;  /* 0x0000001a0e1d7212 */ /* 0x000fe400078efe1b */
[----:B------:R-:W-:Y:S02]  /*8d30*/  SEL R28, RZ, 0x1000000, !P2 ;  /* 0x01000000ff1c7807 */ /* 0x000fe40005000000 */
[----:B------:R-:W-:Y:S01]  /*8d40*/  SEL R17, RZ, 0x10000, !P4 ;  /* 0x00010000ff117807 */ /* 0x000fe20006000000 */
[----:B------:R-:W2:Y:S01]  /*8d50*/  @P0 LDC.64 R26, c[0x0][0x398] ;  /* 0x0000e600ff1a0b82 */ /* 0x000ea20000000a00 */
[----:B------:R-:W-:Y:S01]  /*8d60*/  SEL R14, RZ, 0x100, !P5 ;  /* 0x00000100ff0e7807 */ /* 0x000fe20006800000 */
[----:B0-----:R-:W-:-:S03]  /*8d70*/  IMAD.WIDE.U32 R24, R6, 0x20, R176 ;  /* 0x0000002006187825 */ /* 0x001fc600078e00b0 */
[----:B------:R-:W-:Y:S02]  /*8d80*/  LOP3.LUT R14, R14, R28, R17, 0xfe, !PT ;  /* 0x0000001c0e0e7212 */ /* 0x000fe400078efe11 */
        /* <DEDUP_REMOVED lines=9> */
[C---:B--2---:R-:W-:Y:S01]  /*8e20*/  @P0 IMAD.WIDE.U32 R26, R14.reuse, 0x10, R26 ;  /* 0x000000100e1a0825 */ /* 0x044fe200078e001a */
[----:B0-----:R-:W0:Y:S03]  /*8e30*/  @P1 LDC.64 R24, c[0x0][0x3a0] ;  /* 0x0000e800ff181b82 */ /* 0x001e260000000a00 */
        /* <DEDUP_REMOVED lines=23> */
.L_x_41965:
        /* <DEDUP_REMOVED lines=21> */
.L_x_41969:
        /* <DEDUP_REMOVED lines=13> */
.L_x_41971:
[----:B------:R-:W-:Y:S05]  /*91d0*/  BSYNC.RECONVERGENT B1 ;  /* 0x0000000000017941 */ /* 0x000fea0003800200 */
.L_x_41970:
        /* <DEDUP_REMOVED lines=43> */
.L_x_41968:
[----:B------:R-:W-:Y:S05]  /*9490*/  BSYNC.RECONVERGENT B0 ;  /* 0x0000000000007941 */ /* 0x000fea0003800200 */
.L_x_41967:
        /* <DEDUP_REMOVED lines=20> */
.L_x_41974:
        /* <DEDUP_REMOVED lines=13> */
.L_x_41976:
[----:B------:R-:W-:Y:S05]  /*96b0*/  BSYNC.RECONVERGENT B1 ;  /* 0x0000000000017941 */ /* 0x000fea0003800200 */
.L_x_41975:
        /* <DEDUP_REMOVED lines=43> */
.L_x_41973:
[----:B------:R-:W-:Y:S05]  /*9970*/  BSYNC.RECONVERGENT B0 ;  /* 0x0000000000007941 */ /* 0x000fea0003800200 */
.L_x_41972:
        /* <DEDUP_REMOVED lines=23> */
.L_x_41979:
        /* <DEDUP_REMOVED lines=13> */
.L_x_41981:
[----:B------:R-:W-:Y:S05]  /*9bc0*/  BSYNC.RECONVERGENT B1 ;  /* 0x0000000000017941 */ /* 0x000fea0003800200 */
.L_x_41980:
        /* <DEDUP_REMOVED lines=43> */
.L_x_41978:
[----:B------:R-:W-:Y:S05]  /*9e80*/  BSYNC.RECONVERGENT B0 ;  /* 0x0000000000007941 */ /* 0x000fea0003800200 */
.L_x_41977:
        /* <DEDUP_REMOVED lines=19> */
.L_x_41984:
        /* <DEDUP_REMOVED lines=13> */
.L_x_41986:
[----:B------:R-:W-:Y:S05]  /*a090*/  BSYNC.RECONVERGENT B1 ;  /* 0x0000000000017941 */ /* 0x000fea0003800200 */
.L_x_41985:
        /* <DEDUP_REMOVED lines=43> */
.L_x_41983:
[----:B------:R-:W-:Y:S05]  /*a350*/  BSYNC.RECONVERGENT B0 ;  /* 0x0000000000007941 */ /* 0x000fea0003800200 */
.L_x_41982:
        /* <DEDUP_REMOVED lines=23> */
.L_x_41989:
        /* <DEDUP_REMOVED lines=13> */
.L_x_41991:
[----:B------:R-:W-:Y:S05]  /*a5a0*/  BSYNC.RECONVERGENT B1 ;  /* 0x0000000000017941 */ /* 0x000fea0003800200 */
.L_x_41990:
        /* <DEDUP_REMOVED lines=43> */
.L_x_41988:
[----:B------:R-:W-:Y:S05]  /*a860*/  BSYNC.RECONVERGENT B0 ;  /* 0x0000000000007941 */ /* 0x000fea0003800200 */
.L_x_41987:
        /* <DEDUP_REMOVED lines=19> */
.L_x_41994:
        /* <DEDUP_REMOVED lines=13> */
.L_x_41996:
[----:B------:R-:W-:Y:S05]  /*aa70*/  BSYNC.RECONVERGENT B1 ;  /* 0x0000000000017941 */ /* 0x000fea0003800200 */
.L_x_41995:
        /* <DEDUP_REMOVED lines=43> */
.L_x_41993:
[----:B------:R-:W-:Y:S05]  /*ad30*/  BSYNC.RECONVERGENT B0 ;  /* 0x0000000000007941 */ /* 0x000fea0003800200 */
.L_x_41992:
        /* <DEDUP_REMOVED lines=23> */
.L_x_41999:
        /* <DEDUP_REMOVED lines=13> */
.L_x_42001:
[----:B------:R-:W-:Y:S05]  /*af80*/  BSYNC.RECONVERGENT B1 ;  /* 0x0000000000017941 */ /* 0x000fea0003800200 */
.L_x_42000:
        /* <DEDUP_REMOVED lines=43> */
.L_x_41998:
[----:B------:R-:W-:Y:S05]  /*b240*/  BSYNC.RECONVERGENT B0 ;  /* 0x0000000000007941 */ /* 0x000fea0003800200 */
.L_x_41997:
        /* <DEDUP_REMOVED lines=8> */
[----:B0-----:R-:W-:-:S03]  /*b2d0*/  FMUL.FTZ R32, R11, R194 ;  /* 0x000000c20b207220 */ /* 0x001fc60000410000 */
        /* <DEDUP_REMOVED lines=10> */
.L_x_42004:
        /* <DEDUP_REMOVED lines=13> */
.L_x_42006:
[----:B------:R-:W-:Y:S05]  /*b450*/  BSYNC.RECONVERGENT B1 ;  /* 0x0000000000017941 */ /* 0x000fea0003800200 */
.L_x_42005:
        /* <DEDUP_REMOVED lines=43> */
.L_x_42003:
[----:B------:R-:W-:Y:S05]  /*b710*/  BSYNC.RECONVERGENT B0 ;  /* 0x0000000000007941 */ /* 0x000fea0003800200 */
.L_x_42002:
        /* <DEDUP_REMOVED lines=23> */
.L_x_42009:
        /* <DEDUP_REMOVED lines=13> */
.L_x_42011:
[----:B------:R-:W-:Y:S05]  /*b960*/  BSYNC.RECONVERGENT B1 ;  /* 0x0000000000017941 */ /* 0x000fea0003800200 */
.L_x_42010:
        /* <DEDUP_REMOVED lines=43> */
.L_x_42008:
[----:B------:R-:W-:Y:S05]  /*bc20*/  BSYNC.RECONVERGENT B0 ;  /* 0x0000000000007941 */ /* 0x000fea0003800200 */
.L_x_42007:
        /* <DEDUP_REMOVED lines=18> */
.L_x_42014:
        /* <DEDUP_REMOVED lines=13> */
.L_x_42016:
[----:B------:R-:W-:Y:S05]  /*be20*/  BSYNC.RECONVERGENT B1 ;  /* 0x0000000000017941 */ /* 0x000fea0003800200 */
.L_x_42015:
        /* <DEDUP_REMOVED lines=43> */
.L_x_42013:
[----:B------:R-:W-:Y:S05]  /*c0e0*/  BSYNC.RECONVERGENT B0 ;  /* 0x0000000000007941 */ /* 0x000fea0003800200 */
.L_x_42012:
        /* <DEDUP_REMOVED lines=24> */
.L_x_42019:
        /* <DEDUP_REMOVED lines=13> */
.L_x_42021:
[----:B------:R-:W-:Y:S05]  /*c340*/  BSYNC.RECONVERGENT B1 ;  /* 0x0000000000017941 */ /* 0x000fea0003800200 */
.L_x_42020:
        /* <DEDUP_REMOVED lines=43> */
.L_x_42018:
[----:B------:R-:W-:Y:S05]  /*c600*/  BSYNC.RECONVERGENT B0 ;  /* 0x0000000000007941 */ /* 0x000fea0003800200 */
.L_x_42017:
        /* <DEDUP_REMOVED lines=18> */
.L_x_42024:
        /* <DEDUP_REMOVED lines=13> */
.L_x_42026:
[----:B------:R-:W-:Y:S05]  /*c800*/  BSYNC.RECONVERGENT B1 ;  /* 0x0000000000017941 */ /* 0x000fea0003800200 */
.L_x_42025:
        /* <DEDUP_REMOVED lines=43> */
.L_x_42023:
[----:B------:R-:W-:Y:S05]  /*cac0*/  BSYNC.RECONVERGENT B0 ;  /* 0x0000000000007941 */ /* 0x000fea0003800200 */
.L_x_42022:
        /* <DEDUP_REMOVED lines=23> */
.L_x_42029:
        /* <DEDUP_REMOVED lines=13> */
.L_x_42031:
[----:B------:R-:W-:Y:S05]  /*cd10*/  BSYNC.RECONVERGENT B1 ;  /* 0x0000000000017941 */ /* 0x000fea0003800200 */
.L_x_42030:
        /* <DEDUP_REMOVED lines=43> */
.L_x_42028:
[----:B------:R-:W-:Y:S05]  /*cfd0*/  BSYNC.RECONVERGENT B0 ;  /* 0x0000000000007941 */ /* 0x000fea0003800200 */
.L_x_42027:
[----:B------:R-:W-:Y:S01]  /*cfe0*/  ISETP.NE.AND P5, PT, R30, 0x1, PT ;  /* 0x000000011e00780c */ /* 0x000fe20003fa5270 */
[----:B------:R-:W-:Y:S01]  /*cff0*/  HADD2.F32 R29, -RZ, R27.H0_H0 ;  /* 0x2000001bff1d7230 */ /* 0x000fe20000004100 */
[----:B------:R-:W-:Y:S01]  /*d000*/  I2FP.F32.U32 R13, R13 ;  /* 0x0000000d000d7245 */ /* 0x000fe20000201000 */
[----:B------:R-:W-:Y:S01]  /*d010*/  BSSY.RECONVERGENT B0, `(.L_x_42032) ;  /* 0x0000048000007945 */ /* 0x000fe20003800200 */
[----:B------:R-:W-:-:S03]  /*d020*/  IMAD.MOV.U32 R28, RZ, RZ, 0x2 ;  /* 0x00000002ff1c7424 */ /* 0x000fc600078e00ff */
        /* <DEDUP_REMOVED lines=13> */
.L_x_42034:
        /* <DEDUP_REMOVED lines=13> */
.L_x_42036:
[----:B------:R-:W-:Y:S05]  /*d1d0*/  BSYNC.RECONVERGENT B1 ;  /* 0x0000000000017941 */ /* 0x000fea0003800200 */
.L_x_42035:
        /* <DEDUP_REMOVED lines=43> */
.L_x_42033:
[----:B------:R-:W-:Y:S05]  /*d490*/  BSYNC.RECONVERGENT B0 ;  /* 0x0000000000007941 */ /* 0x000fea0003800200 */
.L_x_42032:
[----:B------:R-:W-:Y:S01]  /*d4a0*/  I2FP.F32.U32 R29, R29 ;  /* 0x0000001d001d7245 */ /* 0x000fe20000201000 */
[----:B------:R-:W-:Y:S01]  /*d4b0*/  BSSY.RECONVERGENT B0, `(.L_x_42037) ;  /* 0x0000050000007945 */ /* 0x000fe20003800200 */
[----:B------:R-:W-:Y:S01]  /*d4c0*/  FSEL R13, R13, RZ, P4 ;  /* 0x000000ff0d0d7208 */ /* 0x000fe20002000000 */
[----:B------:R-:W-:Y:S02]  /*d4d0*/  HFMA2 R30, -RZ, RZ, 0, 1.1920928955078125e-07 ;  /* 0x00000002ff1e7431 */ /* 0x000fe400000001ff */
[----:B------:R-:W-:Y:S01]  /*d4e0*/  FFMA.FTZ R26, R29, R18, 1.1641532182693481445e-10 ;  /* 0x2f0000001d1a7423 */ /* 0x000fe20000010012 */
[----:B------:R-:W-:-:S04]  /*d4f0*/  HADD2.F32 R29, -RZ, R111.H0_H0 ;  /* 0x2000006fff1d7230 */ /* 0x000fc80000004100 */
[----:B------:R-:W-:Y:S01]  /*d500*/  FSETP.GTU.FTZ.AND P5, PT, R26, R193, PT ;  /* 0x000000c11a00720b */ /* 0x000fe20003fbc000 */
[----:B------:R-:W-:-:S03]  /*d510*/  FMUL.FTZ R29, R29, R194 ;  /* 0x000000c21d1d7220 */ /* 0x000fc60000410000 */
[----:B------:R-:W-:Y:S02]  /*d520*/  SEL R26, RZ, 0x1, P5 ;  /* 0x00000001ff1a7807 */ /* 0x000fe40002800000 */
[----:B------:R-:W-:Y:S02]  /*d530*/  FSEL R86, R29, RZ, !P5 ;  /* 0x000000ff1d567208 */ /* 0x000fe40006800000 */
[----:B------:R-:W-:-:S03]  /*d540*/  ISETP.NE.AND P5, PT, R28, 0x1, PT ;  /* 0x000000011c00780c */ /* 0x000fc60003fa5270 */
[--C-:B------:R-:W-:Y:S01]  /*d550*/  FADD.FTZ R86, R86, R13.reuse ;  /* 0x0000000d56567221 */ /* 0x100fe20000010000 */
        /* <DEDUP_REMOVED lines=12> */
.L_x_42039:
        /* <DEDUP_REMOVED lines=13> */
.L_x_42041:
[----:B------:R-:W-:Y:S05]  /*d6f0*/  BSYNC.RECONVERGENT B1 ;  /* 0x0000000000017941 */ /* 0x000fea0003800200 */
.L_x_42040:
        /* <DEDUP_REMOVED lines=43> */
.L_x_42038:
[----:B------:R-:W-:Y:S05]  /*d9b0*/  BSYNC.RECONVERGENT B0 ;  /* 0x0000000000007941 */ /* 0x000fea0003800200 */
.L_x_42037:
        /* <DEDUP_REMOVED lines=18> */
.L_x_42044:
        /* <DEDUP_REMOVED lines=15> */
.L_x_42046:
[----:B------:R-:W-:Y:S05]  /*dbd0*/  BSYNC.RECONVERGENT B1 ;  /* 0x0000000000017941 */ /* 0x000fea0003800200 */
.L_x_42045:
        /* <DEDUP_REMOVED lines=43> */
.L_x_42043:
[----:B------:R-:W-:Y:S05]  /*de90*/  BSYNC.RECONVERGENT B0 ;  /* 0x0000000000007941 */ /* 0x000fea0003800200 */
.L_x_42042:
        /* <DEDUP_REMOVED lines=11> */
.L_x_41966:
        /* <DEDUP_REMOVED lines=16> */
.L_x_42050:
        /* <DEDUP_REMOVED lines=13> */
.L_x_42052:
[----:B------:R-:W-:Y:S05]  /*e120*/  BSYNC.RECONVERGENT B1 ;  /* 0x0000000000017941 */ /* 0x000fea0003800200 */
.L_x_42051:
        /* <DEDUP_REMOVED lines=43> */
.L_x_42049:
[----:B------:R-:W-:Y:S05]  /*e3e0*/  BSYNC.RECONVERGENT B0 ;  /* 0x0000000000007941 */ /* 0x000fea0003800200 */
.L_x_42048:
        /* <DEDUP_REMOVED lines=19> */
.L_x_42055:
        /* <DEDUP_REMOVED lines=13> */
.L_x_42057:
[----:B------:R-:W-:Y:S05]  /*e5f0*/  BSYNC.RECONVERGENT B1 ;  /* 0x0000000000017941 */ /* 0x000fea0003800200 */
.L_x_42056:
        /* <DEDUP_REMOVED lines=43> */
.L_x_42054:
[----:B------:R-:W-:Y:S05]  /*e8b0*/  BSYNC.RECONVERGENT B0 ;  /* 0x0000000000007941 */ /* 0x000fea0003800200 */
.L_x_42053:
        /* <DEDUP_REMOVED lines=18> */
.L_x_42060:
        /* <DEDUP_REMOVED lines=13> */
.L_x_42062:
[----:B------:R-:W-:Y:S05]  /*eab0*/  BSYNC.RECONVERGENT B1 ;  /* 0x0000000000017941 */ /* 0x000fea0003800200 */
.L_x_42061:
        /* <DEDUP_REMOVED lines=43> */
.L_x_42059:
[----:B------:R-:W-:Y:S05]  /*ed70*/  BSYNC.RECONVERGENT B0 ;  /* 0x0000000000007941 */ /* 0x000fea0003800200 */
.L_x_42058:
        /* <DEDUP_REMOVED lines=18> */
.L_x_42065:
        /* <DEDUP_REMOVED lines=13> */
.L_x_42067:
[----:B------:R-:W-:Y:S05]  /*ef70*/  BSYNC.RECONVERGENT B1 ;  /* 0x0000000000017941 */ /* 0x000fea0003800200 */
.L_x_42066:
        /* <DEDUP_REMOVED lines=43> */
.L_x_42064:
[----:B------:R-:W-:Y:S05]  /*f230*/  BSYNC.RECONVERGENT B0 ;  /* 0x0000000000007941 */ /* 0x000fea0003800200 */
.L_x_42063:
        /* <DEDUP_REMOVED lines=18> */
.L_x_42070:
        /* <DEDUP_REMOVED lines=13> */
.L_x_42072:
[----:B------:R-:W-:Y:S05]  /*f430*/  BSYNC.RECONVERGENT B1 ;  /* 0x0000000000017941 */ /* 0x000fea0003800200 */
.L_x_42071:
        /* <DEDUP_REMOVED lines=43> */
.L_x_42069:
[----:B------:R-:W-:Y:S05]  /*f6f0*/  BSYNC.RECONVERGENT B0 ;  /* 0x0000000000007941 */ /* 0x000fea0003800200 */
.L_x_42068:
        /* <DEDUP_REMOVED lines=17> */
.L_x_42075:
        /* <DEDUP_REMOVED lines=13> */
.L_x_42077:
[----:B------:R-:W-:Y:S05]  /*f8e0*/  BSYNC.RECONVERGENT B1 ;  /* 0x0000000000017941 */ /* 0x000fea0003800200 */
.L_x_42076:
        /* <DEDUP_REMOVED lines=43> */
.L_x_42074:
[----:B------:R-:W-:Y:S05]  /*fba0*/  BSYNC.RECONVERGENT B0 ;  /* 0x0000000000007941 */ /* 0x000fea0003800200 */
.L_x_42073:
        /* <DEDUP_REMOVED lines=17> */
.L_x_42080:
        /* <DEDUP_REMOVED lines=13> */
.L_x_42082:
[----:B------:R-:W-:Y:S05]  /*fd90*/  BSYNC.RECONVERGENT B1 ;  /* 0x0000000000017941 */ /* 0x000fea0003800200 */
.L_x_42081:
        /* <DEDUP_REMOVED lines=43> */
.L_x_42079:
[----:B------:R-:W-:Y:S05]  /*10050*/  BSYNC.RECONVERGENT B0 ;  /* 0x0000000000007941 */ /* 0x000fea0003800200 */
.L_x_42078:
        /* <DEDUP_REMOVED lines=17> */
.L_x_42085:
        /* <DEDUP_REMOVED lines=13> */
.L_x_42087:
[----:B------:R-:W-:Y:S05]  /*10240*/  BSYNC.RECONVERGENT B1 ;  /* 0x0000000000017941 */ /* 0x000fea0003800200 */
.L_x_42086:
        /* <DEDUP_REMOVED lines=43> */
.L_x_42084:
[----:B------:R-:W-:Y:S05]  /*10500*/  BSYNC.RECONVERGENT B0 ;  /* 0x0000000000007941 */ /* 0x000fea0003800200 */
.L_x_42083:
        /* <DEDUP_REMOVED lines=37> */
.L_x_42047:
        /* <DEDUP_REMOVED lines=44> */
.L_x_42088:
        /* <DEDUP_REMOVED lines=25> */
.L_x_42092:
        /* <DEDUP_REMOVED lines=13> */
.L_x_42094:
[----:B------:R-:W-:Y:S05]  /*10c80*/  BSYNC.RECONVERGENT B1 ;  /* 0x0000000000017941 */ /* 0x000fea0003800200 */
.L_x_42093:
        /* <DEDUP_REMOVED lines=43> */
.L_x_42091:
[----:B------:R-:W-:Y:S05]  /*10f40*/  BSYNC.RECONVERGENT B0 ;  /* 0x0000000000007941 */ /* 0x000fea0003800200 */
.L_x_42090:
        /* <DEDUP_REMOVED lines=20> */
.L_x_42097:
        /* <DEDUP_REMOVED lines=13> */
.L_x_42099:
[----:B------:R-:W-:Y:S05]  /*11160*/  BSYNC.RECONVERGENT B1 ;  /* 0x0000000000017941 */ /* 0x000fea0003800200 */
.L_x_42098:
        /* <DEDUP_REMOVED lines=43> */
.L_x_42096:
[----:B------:R-:W-:Y:S05]  /*11420*/  BSYNC.RECONVERGENT B0 ;  /* 0x0000000000007941 */ /* 0x000fea0003800200 */
.L_x_42095:
[----:B------:R-:W-:Y:S01]  /*11430*/  I2FP.F32.U32 R9, R9 ;  /* 0x0000000900097245 */ /* 0x000fe20000201000 */
[----:B------:R-:W-:Y:S01]  /*11440*/  BSSY.RECONVERGENT B0, `(.L_x_42100) ;  /* 0x000004f000007945 */ /* 0x000fe20003800200 */
[----:B------:R-:W-:Y:S01]  /*11450*/  ISETP.NE.AND P3, PT, R11, 0x1, PT ;  /* 0x000000010b00780c */ /* 0x000fe20003f65270 */
[----:B------:R-:W-:Y:S01]  /*11460*/  IMAD.MOV.U32 R10, RZ, RZ, 0x2 ;  /* 0x00000002ff0a7424 */ /* 0x000fe200078e00ff */
[----:B------:R-:W-:Y:S01]  /*11470*/  FSEL R7, R7, RZ, P4 ;  /* 0x000000ff07077208 */ /* 0x000fe20002000000 */
[----:B------:R-:W-:Y:S01]  /*11480*/  FFMA.FTZ R8, R9, R18, 1.1641532182693481445e-10 ;  /* 0x2f00000009087423 */ /* 0x000fe20000010012 */
[----:B------:R-:W-:-:S04]  /*11490*/  HADD2.F32 R9, -RZ, R108.H0_H0 ;  /* 0x2000006cff097230 */ /* 0x000fc80000004100 */
[----:B------:R-:W-:Y:S01]  /*114a0*/  FSETP.GTU.FTZ.AND P2, PT, R8, R193, PT ;  /* 0x000000c10800720b */ /* 0x000fe20003f5c000 */
[----:B------:R-:W-:-:S05]  /*114b0*/  FMUL.FTZ R9, R9, R194 ;  /* 0x000000c209097220 */ /* 0x000fca0000410000 */
        /* <DEDUP_REMOVED lines=14> */
.L_x_42102:
        /* <DEDUP_REMOVED lines=13> */
.L_x_42104:
[----:B------:R-:W-:Y:S05]  /*11670*/  BSYNC.RECONVERGENT B1 ;  /* 0x0000000000017941 */ /* 0x000fea0003800200 */
.L_x_42103:
        /* <DEDUP_REMOVED lines=43> */
.L_x_42101:
[----:B------:R-:W-:Y:S05]  /*11930*/  BSYNC.RECONVERGENT B0 ;  /* 0x0000000000007941 */ /* 0x000fea0003800200 */
.L_x_42100:
        /* <DEDUP_REMOVED lines=20> */
.L_x_42107:
        /* <DEDUP_REMOVED lines=13> */
.L_x_42109:
[----:B------:R-:W-:Y:S05]  /*11b50*/  BSYNC.RECONVERGENT B1 ;  /* 0x0000000000017941 */ /* 0x000fea0003800200 */
.L_x_42108:
        /* <DEDUP_REMOVED lines=43> */
.L_x_42106:
[----:B------:R-:W-:Y:S05]  /*11e10*/  BSYNC.RECONVERGENT B0 ;  /* 0x0000000000007941 */ /* 0x000fea0003800200 */
.L_x_42105:
[----:B------:R-:W-:Y:S01]  /*11e20*/  I2FP.F32.U32 R9, R9 ;  /* 0x0000000900097245 */ /* 0x000fe20000201000 */
[----:B------:R-:W-:Y:S01]  /*11e30*/  BSSY.RECONVERGENT B0, `(.L_x_42110) ;  /* 0x000004f000007945 */ /* 0x000fe20003800200 */
[----:B------:R-:W-:Y:S02]  /*11e40*/  ISETP.NE.AND P3, PT, R11, 0x1, PT ;  /* 0x000000010b00780c */ /* 0x000fe40003f65270 */
[----:B------:R-:W-:Y:S01]  /*11e50*/  FSEL R12, R12, RZ, P4 ;  /* 0x000000ff0c0c7208 */ /* 0x000fe20002000000 */
[----:B------:R-:W-:Y:S01]  /*11e60*/  FFMA.FTZ R8, R9, R18, 1.1641532182693481445e-10 ;  /* 0x2f00000009087423 */ /* 0x000fe20000010012 */
[----:B------:R-:W-:-:S04]  /*11e70*/  HADD2.F32 R9, -RZ, R108.H1_H1 ;  /* 0x3000006cff097230 */ /* 0x000fc80000004100 */
[----:B------:R-:W-:Y:S01]  /*11e80*/  FSETP.GTU.FTZ.AND P2, PT, R8, R193, PT ;  /* 0x000000c10800720b */ /* 0x000fe20003f5c000 */
[----:B------:R-:W-:-:S03]  /*11e90*/  FMUL.FTZ R9, R9, R194 ;  /* 0x000000c209097220 */ /* 0x000fc60000410000 */
[----:B------:R-:W-:Y:S02]  /*11ea0*/  SEL R8, RZ, 0x1, P2 ;  /* 0x00000001ff087807 */ /* 0x000fe40001000000 */
[----:B------:R-:W-:Y:S01]  /*11eb0*/  FSEL R81, R9, RZ, !P2 ;  /* 0x000000ff09517208 */ /* 0x000fe20005000000 */
[----:B------:R-:W-:-:S04]  /*11ec0*/  IMAD.MOV.U32 R9, RZ, RZ, R202 ;  /* 0x000000ffff097224 */ /* 0x000fc800078e00ca */
        /* <DEDUP_REMOVED lines=12> */
.L_x_42112:
        /* <DEDUP_REMOVED lines=13> */
.L_x_42114:
[----:B------:R-:W-:Y:S05]  /*12060*/  BSYNC.RECONVERGENT B1 ;  /* 0x0000000000017941 */ /* 0x000fea0003800200 */
.L_x_42113:
        /* <DEDUP_REMOVED lines=43> */
.L_x_42111:
[----:B------:R-:W-:Y:S05]  /*12320*/  BSYNC.RECONVERGENT B0 ;  /* 0x0000000000007941 */ /* 0x000fea0003800200 */
.L_x_42110:
        /* <DEDUP_REMOVED lines=20> */
.L_x_42117:
        /* <DEDUP_REMOVED lines=13> */
.L_x_42119:
[----:B------:R-:W-:Y:S05]  /*12540*/  BSYNC.RECONVERGENT B1 ;  /* 0x0000000000017941 */ /* 0x000fea0003800200 */
.L_x_42118:
        /* <DEDUP_REMOVED lines=43> */
.L_x_42116:
[----:B------:R-:W-:Y:S05]  /*12800*/  BSYNC.RECONVERGENT B0 ;  /* 0x0000000000007941 */ /* 0x000fea0003800200 */
.L_x_42115:
        /* <DEDUP_REMOVED lines=23> */
.L_x_42122:
        /* <DEDUP_REMOVED lines=13> */
.L_x_42124:
[----:B------:R-:W-:Y:S05]  /*12a50*/  BSYNC.RECONVERGENT B1 ;  /* 0x0000000000017941 */ /* 0x000fea0003800200 */
.L_x_42123:
        /* <DEDUP_REMOVED lines=43> */
.L_x_42121:
[----:B------:R-:W-:Y:S05]  /*12d10*/  BSYNC.RECONVERGENT B0 ;  /* 0x0000000000007941 */ /* 0x000fea0003800200 */
.L_x_42120:
[----:B------:R-:W-:Y:S01]  /*12d20*/  I2FP.F32.U32 R11, R11 ;  /* 0x0000000b000b7245 */ /* 0x000fe20000201000 */
[----:B------:R-:W-:Y:S01]  /*12d30*/  HADD2.F32 R17, -RZ, R25.H1_H1 ;  /* 0x30000019ff117230 */ /* 0x000fe20000004100 */
        /* <DEDUP_REMOVED lines=18> */
.L_x_42127:
        /* <DEDUP_REMOVED lines=13> */
.L_x_42129:
[----:B------:R-:W-:Y:S05]  /*12f30*/  BSYNC.RECONVERGENT B1 ;  /* 0x0000000000017941 */ /* 0x000fea0003800200 */
.L_x_42128:
        /* <DEDUP_REMOVED lines=43> */
.L_x_42126:
[----:B------:R-:W-:Y:S05]  /*131f0*/  BSYNC.RECONVERGENT B0 ;  /* 0x0000000000007941 */ /* 0x000fea0003800200 */
.L_x_42125:
[----:B------:R-:W-:Y:S01]  /*13200*/  I2FP.F32.U32 R11, R11 ;  /* 0x0000000b000b7245 */ /* 0x000fe20000201000 */
[----:B------:R-:W-:Y:S01]  /*13210*/  BSSY.RECONVERGENT B0, `(.L_x_42130) ;  /* 0x000004f000007945 */ /* 0x000fe20003800200 */
[----:B------:R-:W-:-:S03]  /*13220*/  IMAD.MOV.U32 R24, RZ, RZ, 0x2 ;  /* 0x00000002ff187424 */ /* 0x000fc600078e00ff */
[----:B------:R-:W-:Y:S01]  /*13230*/  FFMA.FTZ R10, R11, R18, 1.1641532182693481445e-10 ;  /* 0x2f0000000b0a7423 */ /* 0x000fe20000010012 */
[----:B------:R-:W-:-:S04]  /*13240*/  HADD2.F32 R11, -RZ, R109.H1_H1 ;  /* 0x3000006dff0b7230 */ /* 0x000fc80000004100 */
[----:B------:R-:W-:Y:S01]  /*13250*/  FSETP.GTU.FTZ.AND P2, PT, R10, R193, PT ;  /* 0x000000c10a00720b */ /* 0x000fe20003f5c000 */
[----:B------:R-:W-:Y:S01]  /*13260*/  FMUL.FTZ R11, R11, R194 ;  /* 0x000000c20b0b7220 */ /* 0x000fe20000410000 */
[----:B------:R-:W-:-:S04]  /*13270*/  FSEL R10, R17, RZ, P4 ;  /* 0x000000ff110a7208 */ /* 0x000fc80002000000 */
        /* <DEDUP_REMOVED lines=15> */
.L_x_42132:
        /* <DEDUP_REMOVED lines=13> */
.L_x_42134:
[----:B------:R-:W-:Y:S05]  /*13440*/  BSYNC.RECONVERGENT B1 ;  /* 0x0000000000017941 */ /* 0x000fea0003800200 */
.L_x_42133:
        /* <DEDUP_REMOVED lines=43> */
.L_x_42131:
[----:B------:R-:W-:Y:S05]  /*13700*/  BSYNC.RECONVERGENT B0 ;  /* 0x0000000000007941 */ /* 0x000fea0003800200 */
.L_x_42130:
        /* <DEDUP_REMOVED lines=18> */
.L_x_42137:
        /* <DEDUP_REMOVED lines=13> */
.L_x_42139:
[----:B------:R-:W-:Y:S05]  /*13900*/  BSYNC.RECONVERGENT B1 ;  /* 0x0000000000017941 */ /* 0x000fea0003800200 */
.L_x_42138:
        /* <DEDUP_REMOVED lines=43> */
.L_x_42136:
[----:B------:R-:W-:Y:S05]  /*13bc0*/  BSYNC.RECONVERGENT B0 ;  /* 0x0000000000007941 */ /* 0x000fea0003800200 */
.L_x_42135:
        /* <DEDUP_REMOVED lines=9> */
[----:B------:R-:W-:Y:S01]  /*13c60*/  FSEL R76, R13, RZ, !P3 ;  /* 0x000000ff0d4c7208 */ /* 0x000fe20005800000 */
[----:B------:R-:W-:Y:S01]  /*13c70*/  IMAD.MOV.U32 R13, RZ, RZ, R202 ;  /* 0x000000ffff0d7224 */ /* 0x000fe200078e00ca */
[----:B------:R-:W-:-:S03]  /*13c80*/  ISETP.NE.AND P3, PT, R17, 0x1, PT ;  /* 0x000000011100780c */ /* 0x000fc60003f65270 */
[--C-:B------:R-:W-:Y:S01]  /*13c90*/  FADD.FTZ R76, R76, R11.reuse ;  /* 0x0000000b4c4c7221 */ /* 0x100fe20000010000 */
        /* <DEDUP_REMOVED lines=11> */
.L_x_42142:
        /* <DEDUP_REMOVED lines=13> */
.L_x_42144:
[----:B------:R-:W-:Y:S05]  /*13e20*/  BSYNC.RECONVERGENT B1 ;  /* 0x0000000000017941 */ /* 0x000fea0003800200 */
.L_x_42143:
        /* <DEDUP_REMOVED lines=43> */
.L_x_42141:
[----:B------:R-:W-:Y:S05]  /*140e0*/  BSYNC.RECONVERGENT B0 ;  /* 0x0000000000007941 */ /* 0x000fea0003800200 */
.L_x_42140:
        /* <DEDUP_REMOVED lines=18> */
.L_x_42147:
        /* <DEDUP_REMOVED lines=13> */
.L_x_42149:
[----:B------:R-:W-:Y:S05]  /*142e0*/  BSYNC.RECONVERGENT B1 ;  /* 0x0000000000017941 */ /* 0x000fea0003800200 */
.L_x_42148:
        /* <DEDUP_REMOVED lines=43> */
.L_x_42146:
[----:B------:R-:W-:Y:S05]  /*145a0*/  BSYNC.RECONVERGENT B0 ;  /* 0x0000000000007941 */ /* 0x000fea0003800200 */
.L_x_42145:
[----:B------:R-:W-:Y:S01]  /*145b0*/  I2FP.F32.U32 R13, R13 ;  /* 0x0000000d000d7245 */ /* 0x000fe20000201000 */
[----:B------:R-:W-:Y:S01]  /*145c0*/  BSSY.RECONVERGENT B0, `(.L_x_42150) ;  /* 0x000004f000007945 */ /* 0x000fe20003800200 */
[----:B------:R-:W-:Y:S01]  /*145d0*/  FSEL R24, R17, RZ, P3 ;  /* 0x000000ff11187208 */ /* 0x000fe20001800000 */
[----:B-1----:R-:W-:Y:S02]  /*145e0*/  IMAD.MOV.U32 R26, RZ, RZ, 0x2 ;  /* 0x00000002ff1a7424 */ /* 0x002fe400078e00ff */
        /* <DEDUP_REMOVED lines=19> */
.L_x_42152:
        /* <DEDUP_REMOVED lines=13> */
.L_x_42154:
[----:B------:R-:W-:Y:S05]  /*147f0*/  BSYNC.RECONVERGENT B1 ;  /* 0x0000000000017941 */ /* 0x000fea0003800200 */
.L_x_42153:
        /* <DEDUP_REMOVED lines=43> */
.L_x_42151:
[----:B------:R-:W-:Y:S05]  /*14ab0*/  BSYNC.RECONVERGENT B0 ;  /* 0x0000000000007941 */ /* 0x000fea0003800200 */
.L_x_42150:
[----:B------:R-:W-:Y:S01]  /*14ac0*/  ISETP.NE.AND P5, PT, R26, 0x1, PT ;  /* 0x000000011a00780c */ /* 0x000fe20003fa5270 */
[----:B------:R-:W-:Y:S01]  /*14ad0*/  HADD2.F32 R17, -RZ, R27.H0_H0 ;  /* 0x2000001bff117230 */ /* 0x000fe20000004100 */
        /* <DEDUP_REMOVED lines=16> */
.L_x_42157:
        /* <DEDUP_REMOVED lines=13> */
.L_x_42159:
[----:B------:R-:W-:Y:S05]  /*14cb0*/  BSYNC.RECONVERGENT B1 ;  /* 0x0000000000017941 */ /* 0x000fea0003800200 */
.L_x_42158:
        /* <DEDUP_REMOVED lines=43> */
.L_x_42156:
[----:B------:R-:W-:Y:S05]  /*14f70*/  BSYNC.RECONVERGENT B0 ;  /* 0x0000000000007941 */ /* 0x000fea0003800200 */
.L_x_42155:
[----:B------:R-:W-:Y:S01]  /*14f80*/  I2FP.F32.U32 R17, R17 ;  /* 0x0000001100117245 */ /* 0x000fe20000201000 */
[----:B------:R-:W-:Y:S01]  /*14f90*/  BSSY.RECONVERGENT B0, `(.L_x_42160) ;  /* 0x0000050000007945 */ /* 0x000fe20003800200 */
[----:B------:R-:W-:Y:S01]  /*14fa0*/  FSEL R13, R13, RZ, P4 ;  /* 0x000000ff0d0d7208 */ /* 0x000fe20002000000 */
[----:B------:R-:W-:Y:S02]  /*14fb0*/  IMAD.MOV.U32 R26, RZ, RZ, 0x2 ;  /* 0x00000002ff1a7424 */ /* 0x000fe400078e00ff */
[----:B------:R-:W-:Y:S01]  /*14fc0*/  FFMA.FTZ R24, R17, R18, 1.1641532182693481445e-10 ;  /* 0x2f00000011187423 */ /* 0x000fe20000010012 */
[----:B------:R-:W-:-:S04]  /*14fd0*/  HADD2.F32 R17, -RZ, R111.H0_H0 ;  /* 0x2000006fff117230 */ /* 0x000fc80000004100 */
[----:B------:R-:W-:Y:S01]  /*14fe0*/  FSETP.GTU.FTZ.AND P5, PT, R24, R193, PT ;  /* 0x000000c11800720b */ /* 0x000fe20003fbc000 */
[----:B------:R-:W-:-:S05]  /*14ff0*/  FMUL.FTZ R17, R17, R194 ;  /* 0x000000c211117220 */ /* 0x000fca0000410000 */
        /* <DEDUP_REMOVED lines=16> */
.L_x_42162:
        /* <DEDUP_REMOVED lines=13> */
.L_x_42164:
[----:B------:R-:W-:Y:S05]  /*151d0*/  BSYNC.RECONVERGENT B1 ;  /* 0x0000000000017941 */ /* 0x000fea0003800200 */
.L_x_42163:
        /* <DEDUP_REMOVED lines=43> */
.L_x_42161:
[----:B------:R-:W-:Y:S05]  /*15490*/  BSYNC.RECONVERGENT B0 ;  /* 0x0000000000007941 */ /* 0x000fea0003800200 */
.L_x_42160:
        /* <DEDUP_REMOVED lines=18> */
.L_x_42167:
        /* <DEDUP_REMOVED lines=15> */
.L_x_42169:
[----:B------:R-:W-:Y:S05]  /*156b0*/  BSYNC.RECONVERGENT B1 ;  /* 0x0000000000017941 */ /* 0x000fea0003800200 */
.L_x_42168:
        /* <DEDUP_REMOVED lines=43> */
.L_x_42166:
[----:B------:R-:W-:Y:S05]  /*15970*/  BSYNC.RECONVERGENT B0 ;  /* 0x0000000000007941 */ /* 0x000fea0003800200 */
.L_x_42165:
[----:B------:R-:W-:-:S05]  /*15980*/  I2FP.F32.U32 R25, R25 ;  /* 0x0000001900197245 */ /* 0x000fca0000201000 */
[----:B------:R-:W-:Y:S01]  /*15990*/  FFMA.FTZ R24, R25, R18, 1.1641532182693481445e-10 ;  /* 0x2f00000019187423 */ /* 0x000fe20000010012 */
[----:B------:R-:W-:-:S04]  /*159a0*/  HADD2.F32 R25, -RZ, R111.H1_H1 ;  /* 0x3000006fff197230 */ /* 0x000fc80000004100 */
        /* <DEDUP_REMOVED lines=8> */
.L_x_42089:
        /* <DEDUP_REMOVED lines=16> */
.L_x_42173:
        /* <DEDUP_REMOVED lines=13> */
.L_x_42175:
[----:B------:R-:W-:Y:S05]  /*15c00*/  BSYNC.RECONVERGENT B1 ;  /* 0x0000000000017941 */ /* 0x000fea0003800200 */
.L_x_42174:
        /* <DEDUP_REMOVED lines=43> */
.L_x_42172:
[----:B------:R-:W-:Y:S05]  /*15ec0*/  BSYNC.RECONVERGENT B0 ;  /* 0x0000000000007941 */ /* 0x000fea0003800200 */
.L_x_42171:
        /* <DEDUP_REMOVED lines=19> */
.L_x_42178:
        /* <DEDUP_REMOVED lines=13> */
.L_x_42180:
[----:B------:R-:W-:Y:S05]  /*160d0*/  BSYNC.RECONVERGENT B1 ;  /* 0x0000000000017941 */ /* 0x000fea0003800200 */
.L_x_42179:
        /* <DEDUP_REMOVED lines=43> */
.L_x_42177:
[----:B------:R-:W-:Y:S05]  /*16390*/  BSYNC.RECONVERGENT B0 ;  /* 0x0000000000007941 */ /* 0x000fea0003800200 */
.L_x_42176:
        /* <DEDUP_REMOVED lines=19> */
.L_x_42183:
        /* <DEDUP_REMOVED lines=13> */
.L_x_42185:
[----:B------:R-:W-:Y:S05]  /*165a0*/  BSYNC.RECONVERGENT B1 ;  /* 0x0000000000017941 */ /* 0x000fea0003800200 */
.L_x_42184:
        /* <DEDUP_REMOVED lines=43> */
.L_x_42182:
[----:B------:R-:W-:Y:S05]  /*16860*/  BSYNC.RECONVERGENT B0 ;  /* 0x0000000000007941 */ /* 0x000fea0003800200 */
.L_x_42181:
        /* <DEDUP_REMOVED lines=19> */
.L_x_42188:
        /* <DEDUP_REMOVED lines=13> */
.L_x_42190:
[----:B------:R-:W-:Y:S05]  /*16a70*/  BSYNC.RECONVERGENT B1 ;  /* 0x0000000000017941 */ /* 0x000fea0003800200 */
.L_x_42189:
        /* <DEDUP_REMOVED lines=43> */
.L_x_42187:
[----:B------:R-:W-:Y:S05]  /*16d30*/  BSYNC.RECONVERGENT B0 ;  /* 0x0000000000007941 */ /* 0x000fea0003800200 */
.L_x_42186:
        /* <DEDUP_REMOVED lines=19> */
.L_x_42193:
        /* <DEDUP_REMOVED lines=13> */
.L_x_42195:
[----:B------:R-:W-:Y:S05]  /*16f40*/  BSYNC.RECONVERGENT B1 ;  /* 0x0000000000017941 */ /* 0x000fea0003800200 */
.L_x_42194:
        /* <DEDUP_REMOVED lines=43> */
.L_x_42192:
[----:B------:R-:W-:Y:S05]  /*17200*/  BSYNC.RECONVERGENT B0 ;  /* 0x0000000000007941 */ /* 0x000fea0003800200 */
.L_x_42191:
[----:B------:R-:W-:Y:S01]  /*17210*/  ISETP.NE.AND P3, PT, R33, 0x1, PT ;  /* 0x000000012100780c */ /* 0x000fe20003f65270 */
[----:B------:R-:W-:Y:S01]  /*17220*/  BSSY.RECONVERGENT B0, `(.L_x_42196) ;  /* 0x0000049000007945 */ /* 0x000fe20003800200 */
[----:B------:R-:W-:Y:S01]  /*17230*/  I2FP.F32.U32 R31, R31 ;  /* 0x0000001f001f7245 */ /* 0x000fe20000201000 */
[----:B------:R-:W-:-:S04]  /*17240*/  IMAD.MOV.U32 R34, RZ, RZ, 0x2 ;  /* 0x00000002ff227424 */ /* 0x000fc800078e00ff */
[----:B------:R-:W-:Y:S01]  /*17250*/  FFMA.FTZ R30, R31, R18, 1.1641532182693481445e-10 ;  /* 0x2f0000001f1e7423 */ /* 0x000fe20000010012 */
[----:B------:R-:W-:-:S04]  /*17260*/  IMAD.MOV.U32 R31, RZ, RZ, R202 ;  /* 0x000000ffff1f7224 */ /* 0x000fc800078e00ca */
        /* <DEDUP_REMOVED lines=11> */
.L_x_42198:
        /* <DEDUP_REMOVED lines=13> */
.L_x_42200:
[----:B------:R-:W-:Y:S05]  /*173f0*/  BSYNC.RECONVERGENT B1 ;  /* 0x0000000000017941 */ /* 0x000fea0003800200 */
.L_x_42199:
        /* <DEDUP_REMOVED lines=43> */
.L_x_42197:
[----:B------:R-:W-:Y:S05]  /*176b0*/  BSYNC.RECONVERGENT B0 ;  /* 0x0000000000007941 */ /* 0x000fea0003800200 */
.L_x_42196:
[----:B------:R-:W-:Y:S01]  /*176c0*/  ISETP.NE.AND P4, PT, R34, 0x1, PT ;  /* 0x000000012200780c */ /* 0x000fe20003f85270 */
[----:B------:R-:W-:Y:S01]  /*176d0*/  BSSY.RECONVERGENT B0, `(.L_x_42201) ;  /* 0x0000049000007945 */ /* 0x000fe20003800200 */
[----:B------:R-:W-:Y:S01]  /*176e0*/  I2FP.F32.U32 R31, R31 ;  /* 0x0000001f001f7245 */ /* 0x000fe20000201000 */
[----:B------:R-:W-:Y:S02]  /*176f0*/  HFMA2 R33, -RZ, RZ, 0, 1.1920928955078125e-07 ;  /* 0x00000002ff217431 */ /* 0x000fe400000001ff */
[----:B-1----:R-:W-:Y:S02]  /*17700*/  HADD2.F32 R26, -RZ, R26.H1_H1 ;  /* 0x3000001aff1a7230 */ /* 0x002fe40000004100 */
        /* <DEDUP_REMOVED lines=12> */
.L_x_42203:
        /* <DEDUP_REMOVED lines=13> */
.L_x_42205:
[----:B------:R-:W-:Y:S05]  /*178a0*/  BSYNC.RECONVERGENT B1 ;  /* 0x0000000000017941 */ /* 0x000fea0003800200 */
.L_x_42204:
        /* <DEDUP_REMOVED lines=43> */
.L_x_42202:
[----:B------:R-:W-:Y:S05]  /*17b60*/  BSYNC.RECONVERGENT B0 ;  /* 0x0000000000007941 */ /* 0x000fea0003800200 */
.L_x_42201:
        /* <DEDUP_REMOVED lines=17> */
.L_x_42208:
        /* <DEDUP_REMOVED lines=13> */
.L_x_42210:
[----:B------:R-:W-:Y:S05]  /*17d50*/  BSYNC.RECONVERGENT B1 ;  /* 0x0000000000017941 */ /* 0x000fea0003800200 */
.L_x_42209:
        /* <DEDUP_REMOVED lines=43> */
.L_x_42207:
[----:B------:R-:W-:Y:S05]  /*18010*/  BSYNC.RECONVERGENT B0 ;  /* 0x0000000000007941 */ /* 0x000fea0003800200 */
.L_x_42206:
[-C--:B------:R-:W-:Y:S01]  /*18020*/  FMUL.FTZ R77, R26, R194.reuse ;  /* 0x000000c21a4d7220 */ /* 0x080fe20000410000 */
[----:B------:R-:W-:Y:S01]  /*18030*/  P2R R34, PR, RZ, 0x2 ;  /* 0x00000002ff227803 */ /* 0x000fe20000000000 */
[-C--:B------:R-:W-:Y:S01]  /*18040*/  FMUL.FTZ R17, R17, R194.reuse ;  /* 0x000000c211117220 */ /* 0x080fe20000410000 */
        /* <DEDUP_REMOVED lines=34> */
.L_x_42170:
        /* <DEDUP_REMOVED lines=42> */
.L_x_42211:
        /* <DEDUP_REMOVED lines=27> */
.L_x_42215:
        /* <DEDUP_REMOVED lines=13> */
.L_x_42217:
[----:B------:R-:W-:Y:S05]  /*18790*/  BSYNC.RECONVERGENT B1 ;  /* 0x0000000000017941 */ /* 0x000fea0003800200 */
.L_x_42216:
        /* <DEDUP_REMOVED lines=43> */
.L_x_42214:
[----:B------:R-:W-:Y:S05]  /*18a50*/  BSYNC.RECONVERGENT B0 ;  /* 0x0000000000007941 */ /* 0x000fea0003800200 */
.L_x_42213:
        /* <DEDUP_REMOVED lines=20> */
.L_x_42220:
        /* <DEDUP_REMOVED lines=13> */
.L_x_42222:
[----:B------:R-:W-:Y:S05]  /*18c70*/  BSYNC.RECONVERGENT B1 ;  /* 0x0000000000017941 */ /* 0x000fea0003800200 */
.L_x_42221:
        /* <DEDUP_REMOVED lines=43> */
.L_x_42219:
[----:B------:R-:W-:Y:S05]  /*18f30*/  BSYNC.RECONVERGENT B0 ;  /* 0x0000000000007941 */ /* 0x000fea0003800200 */
.L_x_42218:
        /* <DEDUP_REMOVED lines=23> */
.L_x_42225:
        /* <DEDUP_REMOVED lines=13> */
.L_x_42227:
[----:B------:R-:W-:Y:S05]  /*19180*/  BSYNC.RECONVERGENT B1 ;  /* 0x0000000000017941 */ /* 0x000fea0003800200 */
.L_x_42226:
        /* <DEDUP_REMOVED lines=43> */
.L_x_42224:
[----:B------:R-:W-:Y:S05]  /*19440*/  BSYNC.RECONVERGENT B0 ;  /* 0x0000000000007941 */ /* 0x000fea0003800200 */
.L_x_42223:
        /* <DEDUP_REMOVED lines=20> */
.L_x_42230:
        /* <DEDUP_REMOVED lines=13> */
.L_x_42232:
[----:B------:R-:W-:Y:S05]  /*19660*/  BSYNC.RECONVERGENT B1 ;  /* 0x0000000000017941 */ /* 0x000fea0003800200 */
.L_x_42231:
        /* <DEDUP_REMOVED lines=43> */
.L_x_42229:
[----:B------:R-:W-:Y:S05]  /*19920*/  BSYNC.RECONVERGENT B0 ;  /* 0x0000000000007941 */ /* 0x000fea0003800200 */
.L_x_42228:
[----:B------:R-:W-:Y:S01]  /*19930*/  I2FP.F32.U32 R9, R9 ;  /* 0x0000000900097245 */ /* 0x000fe20000201000 */
[----:B------:R-:W-:Y:S01]  /*19940*/  BSSY.RECONVERGENT B0, `(.L_x_42233) ;  /* 0x000004f000007945 */ /* 0x000fe20003800200 */
[----:B------:R-:W-:Y:S01]  /*19950*/  ISETP.NE.AND P3, PT, R12, 0x1, PT ;  /* 0x000000010c00780c */ /* 0x000fe20003f65270 */
[----:B------:R-:W-:Y:S01]  /*19960*/  IMAD.MOV.U32 R11, RZ, RZ, 0x2 ;  /* 0x00000002ff0b7424 */ /* 0x000fe200078e00ff */
[----:B------:R-:W-:Y:S01]  /*19970*/  FSEL R8, R8, RZ, P4 ;  /* 0x000000ff08087208 */ /* 0x000fe20002000000 */
[----:B------:R-:W-:Y:S01]  /*19980*/  FFMA.FTZ R10, R9, R18, 1.1641532182693481445e-10 ;  /* 0x2f000000090a7423 */ /* 0x000fe20000010012 */
[----:B------:R-:W-:-:S04]  /*19990*/  HADD2.F32 R9, -RZ, R108.H1_H1 ;  /* 0x3000006cff097230 */ /* 0x000fc80000004100 */
        /* <DEDUP_REMOVED lines=16> */
.L_x_42235:
        /* <DEDUP_REMOVED lines=13> */
.L_x_42237:
[----:B------:R-:W-:Y:S05]  /*19b70*/  BSYNC.RECONVERGENT B1 ;  /* 0x0000000000017941 */ /* 0x000fea0003800200 */
.L_x_42236:
        /* <DEDUP_REMOVED lines=43> */
.L_x_42234:
[----:B------:R-:W-:Y:S05]  /*19e30*/  BSYNC.RECONVERGENT B0 ;  /* 0x0000000000007941 */ /* 0x000fea0003800200 */
.L_x_42233:
[----:B------:R-:W-:Y:S01]  /*19e40*/  I2FP.F32.U32 R9, R9 ;  /* 0x0000000900097245 */ /* 0x000fe20000201000 */
[----:B------:R-:W-:Y:S01]  /*19e50*/  BSSY.RECONVERGENT B0, `(.L_x_42238) ;  /* 0x000004c000007945 */ /* 0x000fe20003800200 */
[----:B------:R-:W-:Y:S01]  /*19e60*/  ISETP.NE.AND P2, PT, R11, 0x1, PT ;  /* 0x000000010b00780c */ /* 0x000fe20003f45270 */
[----:B------:R-:W-:Y:S01]  /*19e70*/  IMAD.MOV.U32 R12, RZ, RZ, 0x2 ;  /* 0x00000002ff0c7424 */ /* 0x000fe200078e00ff */
        /* <DEDUP_REMOVED lines=16> */
.L_x_42240:
        /* <DEDUP_REMOVED lines=13> */
.L_x_42242:
[----:B------:R-:W-:Y:S05]  /*1a050*/  BSYNC.RECONVERGENT B1 ;  /* 0x0000000000017941 */ /* 0x000fea0003800200 */
.L_x_42241:
        /* <DEDUP_REMOVED lines=43> */
.L_x_42239:
[----:B------:R-:W-:Y:S05]  /*1a310*/  BSYNC.RECONVERGENT B0 ;  /* 0x0000000000007941 */ /* 0x000fea0003800200 */
.L_x_42238:
[----:B------:R-:W-:Y:S01]  /*1a320*/  I2FP.F32.U32 R11, R13 ;  /* 0x0000000d000b7245 */ /* 0x000fe20000201000 */
[----:B------:R-:W-:Y:S01]  /*1a330*/  BSSY.RECONVERGENT B0, `(.L_x_42243) ;  /* 0x000004f000007945 */ /* 0x000fe20003800200 */
[----:B------:R-:W-:Y:S01]  /*1a340*/  ISETP.NE.AND P3, PT, R12, 0x1, PT ;  /* 0x000000010c00780c */ /* 0x000fe20003f65270 */
[----:B------:R-:W-:Y:S01]  /*1a350*/  IMAD.MOV.U32 R13, RZ, RZ, R202 ;  /* 0x000000ffff0d7224 */ /* 0x000fe200078e00ca */
[----:B------:R-:W-:Y:S01]  /*1a360*/  FSEL R9, R9, RZ, P4 ;  /* 0x000000ff09097208 */ /* 0x000fe20002000000 */
[----:B------:R-:W-:Y:S01]  /*1a370*/  FFMA.FTZ R10, R11, R18, 1.1641532182693481445e-10 ;  /* 0x2f0000000b0a7423 */ /* 0x000fe20000010012 */
[----:B------:R-:W-:-:S04]  /*1a380*/  HADD2.F32 R11, -RZ, R109.H0_H0 ;  /* 0x2000006dff0b7230 */ /* 0x000fc80000004100 */
[----:B------:R-:W-:Y:S01]  /*1a390*/  FSETP.GTU.FTZ.AND P2, PT, R10, R193, PT ;  /* 0x000000c10a00720b */ /* 0x000fe20003f5c000 */
[----:B------:R-:W-:Y:S01]  /*1a3a0*/  FMUL.FTZ R11, R11, R194 ;  /* 0x000000c20b0b7220 */ /* 0x000fe20000410000 */
[----:B------:R-:W-:-:S04]  /*1a3b0*/  HFMA2 R10, -RZ, RZ, 0, 1.1920928955078125e-07 ;  /* 0x00000002ff0a7431 */ /* 0x000fc800000001ff */
        /* <DEDUP_REMOVED lines=13> */
.L_x_42245:
        /* <DEDUP_REMOVED lines=13> */
.L_x_42247:
[----:B------:R-:W-:Y:S05]  /*1a560*/  BSYNC.RECONVERGENT B1 ;  /* 0x0000000000017941 */ /* 0x000fea0003800200 */
.L_x_42246:
        /* <DEDUP_REMOVED lines=43> */
.L_x_42244:
[----:B------:R-:W-:Y:S05]  /*1a820*/  BSYNC.RECONVERGENT B0 ;  /* 0x0000000000007941 */ /* 0x000fea0003800200 */
.L_x_42243:
        /* <DEDUP_REMOVED lines=20> */
.L_x_42250:
        /* <DEDUP_REMOVED lines=13> */
.L_x_42252:
[----:B------:R-:W-:Y:S05]  /*1aa40*/  BSYNC.RECONVERGENT B1 ;  /* 0x0000000000017941 */ /* 0x000fea0003800200 */
.L_x_42251:
        /* <DEDUP_REMOVED lines=43> */
.L_x_42249:
[----:B------:R-:W-:Y:S05]  /*1ad00*/  BSYNC.RECONVERGENT B0 ;  /* 0x0000000000007941 */ /* 0x000fea0003800200 */
.L_x_42248:
        /* <DEDUP_REMOVED lines=23> */
.L_x_42255:
        /* <DEDUP_REMOVED lines=13> */
.L_x_42257:
[----:B------:R-:W-:Y:S05]  /*1af50*/  BSYNC.RECONVERGENT B1 ;  /* 0x0000000000017941 */ /* 0x000fea0003800200 */
.L_x_42256:
        /* <DEDUP_REMOVED lines=43> */
.L_x_42254:
[----:B------:R-:W-:Y:S05]  /*1b210*/  BSYNC.RECONVERGENT B0 ;  /* 0x0000000000007941 */ /* 0x000fea0003800200 */
.L_x_42253:
        /* <DEDUP_REMOVED lines=18> */
.L_x_42260:
        /* <DEDUP_REMOVED lines=13> */
.L_x_42262:
[----:B------:R-:W-:Y:S05]  /*1b410*/  BSYNC.RECONVERGENT B1 ;  /* 0x0000000000017941 */ /* 0x000fea0003800200 */
.L_x_42261:
        /* <DEDUP_REMOVED lines=43> */
.L_x_42259:
[----:B------:R-:W-:Y:S05]  /*1b6d0*/  BSYNC.RECONVERGENT B0 ;  /* 0x0000000000007941 */ /* 0x000fea0003800200 */
.L_x_42258:
[----:B------:R-:W-:Y:S01]  /*1b6e0*/  I2FP.F32.U32 R25, R25 ;  /* 0x0000001900197245 */ /* 0x000fe20000201000 */
[----:B------:R-:W-:Y:S01]  /*1b6f0*/  BSSY.RECONVERGENT B0, `(.L_x_42263) ;  /* 0x000004f000007945 */ /* 0x000fe20003800200 */
[----:B------:R-:W-:-:S03]  /*1b700*/  FSEL R11, R11, RZ, P2 ;  /* 0x000000ff0b0b7208 */ /* 0x000fc60001000000 */
[----:B------:R-:W-:Y:S01]  /*1b710*/  FFMA.FTZ R12, R25, R18, 1.1641532182693481445e-10 ;  /* 0x2f000000190c7423 */ /* 0x000fe20000010012 */
[----:B------:R-:W-:-:S04]  /*1b720*/  HADD2.F32 R25, -RZ, R110.H0_H0 ;  /* 0x2000006eff197230 */ /* 0x000fc80000004100 */
[----:B------:R-:W-:Y:S01]  /*1b730*/  FSETP.GTU.FTZ.AND P3, PT, R12, R193, PT ;  /* 0x000000c10c00720b */ /* 0x000fe20003f7c000 */
[----:B------:R-:W-:Y:S01]  /*1b740*/  FMUL.FTZ R25, R25, R194 ;  /* 0x000000c219197220 */ /* 0x000fe20000410000 */
[----:B------:R-:W-:-:S04]  /*1b750*/  IMAD.MOV.U32 R12, RZ, RZ, 0x2 ;  /* 0x00000002ff0c7424 */ /* 0x000fc800078e00ff */
        /* <DEDUP_REMOVED lines=15> */
.L_x_42265:
        /* <DEDUP_REMOVED lines=13> */
.L_x_42267:
[----:B------:R-:W-:Y:S05]  /*1b920*/  BSYNC.RECONVERGENT B1 ;  /* 0x0000000000017941 */ /* 0x000fea0003800200 */
.L_x_42266:
        /* <DEDUP_REMOVED lines=43> */
.L_x_42264:
[----:B------:R-:W-:Y:S05]  /*1bbe0*/  BSYNC.RECONVERGENT B0 ;  /* 0x0000000000007941 */ /* 0x000fea0003800200 */
.L_x_42263:
[----:B------:R-:W-:Y:S01]  /*1bbf0*/  ISETP.NE.AND P4, PT, R12, 0x1, PT ;  /* 0x000000010c00780c */ /* 0x000fe20003f85270 */
[----:B------:R-:W-:Y:S01]  /*1bc00*/  BSSY.RECONVERGENT B0, `(.L_x_42268) ;  /* 0x000004a000007945 */ /* 0x000fe20003800200 */
[----:B------:R-:W-:Y:S01]  /*1bc10*/  I2FP.F32.U32 R13, R25 ;  /* 0x00000019000d7245 */ /* 0x000fe20000201000 */
[----:B------:R-:W-:-:S04]  /*1bc20*/  IMAD.MOV.U32 R25, RZ, RZ, R202 ;  /* 0x000000ffff197224 */ /* 0x000fc800078e00ca */
[----:B------:R-:W-:Y:S01]  /*1bc30*/  FFMA.FTZ R24, R13, R18, 1.1641532182693481445e-10 ;  /* 0x2f0000000d187423 */ /* 0x000fe20000010012 */
[----:B------:R-:W-:-:S04]  /*1bc40*/  HADD2.F32 R13, -RZ, R26.H1_H1 ;  /* 0x3000001aff0d7230 */ /* 0x000fc80000004100 */
        /* <DEDUP_REMOVED lines=12> */
.L_x_42270:
        /* <DEDUP_REMOVED lines=13> */
.L_x_42272:
[----:B------:R-:W-:Y:S05]  /*1bde0*/  BSYNC.RECONVERGENT B1 ;  /* 0x0000000000017941 */ /* 0x000fea0003800200 */
.L_x_42271:
        /* <DEDUP_REMOVED lines=43> */
.L_x_42269:
[----:B------:R-:W-:Y:S05]  /*1c0a0*/  BSYNC.RECONVERGENT B0 ;  /* 0x0000000000007941 */ /* 0x000fea0003800200 */
.L_x_42268:
[----:B------:R-:W-:Y:S01]  /*1c0b0*/  I2FP.F32.U32 R25, R25 ;  /* 0x0000001900197245 */ /* 0x000fe20000201000 */
[----:B------:R-:W-:Y:S01]  /*1c0c0*/  BSSY.RECONVERGENT B0, `(.L_x_42273) ;  /* 0x000004f000007945 */ /* 0x000fe20003800200 */
[----:B------:R-:W-:Y:S01]  /*1c0d0*/  FSEL R26, R26, RZ, P3 ;  /* 0x000000ff1a1a7208 */ /* 0x000fe20001800000 */
[----:B------:R-:W-:Y:S02]  /*1c0e0*/  HFMA2 R24, -RZ, RZ, 0, 1.1920928955078125e-07 ;  /* 0x00000002ff187431 */ /* 0x000fe400000001ff */
[----:B------:R-:W-:Y:S01]  /*1c0f0*/  FFMA.FTZ R12, R25, R18, 1.1641532182693481445e-10 ;  /* 0x2f000000190c7423 */ /* 0x000fe20000010012 */
[----:B------:R-:W-:-:S04]  /*1c100*/  HADD2.F32 R25, -RZ, R110.H1_H1 ;  /* 0x3000006eff197230 */ /* 0x000fc80000004100 */
        /* <DEDUP_REMOVED lines=17> */
.L_x_42275:
        /* <DEDUP_REMOVED lines=13> */
.L_x_42277:
[----:B------:R-:W-:Y:S05]  /*1c2f0*/  BSYNC.RECONVERGENT B1 ;  /* 0x0000000000017941 */ /* 0x000fea0003800200 */
.L_x_42276:
        /* <DEDUP_REMOVED lines=43> */
.L_x_42274:
[----:B------:R-:W-:Y:S05]  /*1c5b0*/  BSYNC.RECONVERGENT B0 ;  /* 0x0000000000007941 */ /* 0x000fea0003800200 */
.L_x_42273:
        /* <DEDUP_REMOVED lines=18> */
.L_x_42280:
        /* <DEDUP_REMOVED lines=13> */
.L_x_42282:
[----:B------:R-:W-:Y:S05]  /*1c7b0*/  BSYNC.RECONVERGENT B1 ;  /* 0x0000000000017941 */ /* 0x000fea0003800200 */
.L_x_42281:
        /* <DEDUP_REMOVED lines=43> */
.L_x_42279:
[----:B------:R-:W-:Y:S05]  /*1ca70*/  BSYNC.RECONVERGENT B0 ;  /* 0x0000000000007941 */ /* 0x000fea0003800200 */
.L_x_42278:
[----:B------:R-:W-:Y:S01]  /*1ca80*/  I2FP.F32.U32 R24, R26 ;  /* 0x0000001a00187245 */ /* 0x000fe20000201000 */
[----:B------:R-:W-:Y:S01]  /*1ca90*/  BSSY.RECONVERGENT B0, `(.L_x_42283) ;  /* 0x000004f000007945 */ /* 0x000fe20003800200 */
[----:B------:R-:W-:Y:S01]  /*1caa0*/  FSEL R13, R13, RZ, P4 ;  /* 0x000000ff0d0d7208 */ /* 0x000fe20002000000 */
[----:B------:R-:W-:Y:S02]  /*1cab0*/  IMAD.MOV.U32 R29, RZ, RZ, R202 ;  /* 0x000000ffff1d7224 */ /* 0x000fe400078e00ca */
[----:B------:R-:W-:-:S05]  /*1cac0*/  FFMA.FTZ R24, R24, R18, 1.1641532182693481445e-10 ;  /* 0x2f00000018187423 */ /* 0x000fca0000010012 */
[----:B------:R-:W-:Y:S01]  /*1cad0*/  FSETP.GTU.FTZ.AND P5, PT, R24, R193, PT ;  /* 0x000000c11800720b */ /* 0x000fe20003fbc000 */
[----:B------:R-:W-:-:S05]  /*1cae0*/  HADD2.F32 R24, -RZ, R111.H0_H0 ;  /* 0x2000006fff187230 */ /* 0x000fca0000004100 */
        /* <DEDUP_REMOVED lines=16> */
.L_x_42285:
        /* <DEDUP_REMOVED lines=13> */
.L_x_42287:
[----:B------:R-:W-:Y:S05]  /*1ccc0*/  BSYNC.RECONVERGENT B1 ;  /* 0x0000000000017941 */ /* 0x000fea0003800200 */
.L_x_42286:
        /* <DEDUP_REMOVED lines=43> */
.L_x_42284:
[----:B------:R-:W-:Y:S05]  /*1cf80*/  BSYNC.RECONVERGENT B0 ;  /* 0x0000000000007941 */ /* 0x000fea0003800200 */
.L_x_42283:
[----:B------:R-:W-:Y:S01]  /*1cf90*/  ISETP.NE.AND P6, PT, R24, 0x1, PT ;  /* 0x000000011800780c */ /* 0x000fe20003fc5270 */
[----:B------:R-:W-:Y:S01]  /*1cfa0*/  BSSY.RECONVERGENT B0, `(.L_x_42288) ;  /* 0x000004d000007945 */ /* 0x000fe20003800200 */
[----:B------:R-:W-:Y:S01]  /*1cfb0*/  I2FP.F32.U32 R25, R29 ;  /* 0x0000001d00197245 */ /* 0x000fe20000201000 */
[----:B------:R-:W-:Y:S02]  /*1cfc0*/  HADD2.F32 R29, -RZ, R27.H1_H1 ;  /* 0x3000001bff1d7230 */ /* 0x000fe40000004100 */
        /* <DEDUP_REMOVED lines=14> */
.L_x_42290:
        /* <DEDUP_REMOVED lines=16> */
.L_x_42292:
[----:B------:R-:W-:Y:S05]  /*1d1b0*/  BSYNC.RECONVERGENT B1 ;  /* 0x0000000000017941 */ /* 0x000fea0003800200 */
.L_x_42291:
        /* <DEDUP_REMOVED lines=43> */
.L_x_42289:
[----:B------:R-:W-:Y:S05]  /*1d470*/  BSYNC.RECONVERGENT B0 ;  /* 0x0000000000007941 */ /* 0x000fea0003800200 */
.L_x_42288:
        /* <DEDUP_REMOVED lines=11> */
.L_x_42212:
        /* <DEDUP_REMOVED lines=16> */
.L_x_42296:
        /* <DEDUP_REMOVED lines=13> */
.L_x_42298:
[----:B------:R-:W-:Y:S05]  /*1d700*/  BSYNC.RECONVERGENT B1 ;  /* 0x0000000000017941 */ /* 0x000fea0003800200 */
.L_x_42297:
        /* <DEDUP_REMOVED lines=43> */
.L_x_42295:
[----:B------:R-:W-:Y:S05]  /*1d9c0*/  BSYNC.RECONVERGENT B0 ;  /* 0x0000000000007941 */ /* 0x000fea0003800200 */
.L_x_42294:
        /* <DEDUP_REMOVED lines=19> */
.L_x_42301:
        /* <DEDUP_REMOVED lines=13> */
.L_x_42303:
[----:B------:R-:W-:Y:S05]  /*1dbd0*/  BSYNC.RECONVERGENT B1 ;  /* 0x0000000000017941 */ /* 0x000fea0003800200 */
.L_x_42302:
        /* <DEDUP_REMOVED lines=43> */
.L_x_42300:
[----:B------:R-:W-:Y:S05]  /*1de90*/  BSYNC.RECONVERGENT B0 ;  /* 0x0000000000007941 */ /* 0x000fea0003800200 */
.L_x_42299:
        /* <DEDUP_REMOVED lines=19> */
.L_x_42306:
        /* <DEDUP_REMOVED lines=13> */
.L_x_42308:
[----:B------:R-:W-:Y:S05]  /*1e0a0*/  BSYNC.RECONVERGENT B1 ;  /* 0x0000000000017941 */ /* 0x000fea0003800200 */
.L_x_42307:
        /* <DEDUP_REMOVED lines=43> */
.L_x_42305:
[----:B------:R-:W-:Y:S05]  /*1e360*/  BSYNC.RECONVERGENT B0 ;  /* 0x0000000000007941 */ /* 0x000fea0003800200 */
.L_x_42304:
        /* <DEDUP_REMOVED lines=19> */
.L_x_42311:
        /* <DEDUP_REMOVED lines=13> */
.L_x_42313:
[----:B------:R-:W-:Y:S05]  /*1e570*/  BSYNC.RECONVERGENT B1 ;  /* 0x0000000000017941 */ /* 0x000fea0003800200 */
.L_x_42312:
        /* <DEDUP_REMOVED lines=43> */
.L_x_42310:
[----:B------:R-:W-:Y:S05]  /*1e830*/  BSYNC.RECONVERGENT B0 ;  /* 0x0000000000007941 */ /* 0x000fea0003800200 */
.L_x_42309:
        /* <DEDUP_REMOVED lines=19> */
.L_x_42316:
        /* <DEDUP_REMOVED lines=13> */
.L_x_42318:
[----:B------:R-:W-:Y:S05]  /*1ea40*/  BSYNC.RECONVERGENT B1 ;  /* 0x0000000000017941 */ /* 0x000fea0003800200 */
.L_x_42317:
        /* <DEDUP_REMOVED lines=43> */
.L_x_42315:
[----:B------:R-:W-:Y:S05]  /*1ed00*/  BSYNC.RECONVERGENT B0 ;  /* 0x0000000000007941 */ /* 0x000fea0003800200 */
.L_x_42314:
        /* <DEDUP_REMOVED lines=17> */
.L_x_42321:
        /* <DEDUP_REMOVED lines=13> */
.L_x_42323:
[----:B------:R-:W-:Y:S05]  /*1eef0*/  BSYNC.RECONVERGENT B1 ;  /* 0x0000000000017941 */ /* 0x000fea0003800200 */
.L_x_42322:
        /* <DEDUP_REMOVED lines=43> */
.L_x_42320:
[----:B------:R-:W-:Y:S05]  /*1f1b0*/  BSYNC.RECONVERGENT B0 ;  /* 0x0000000000007941 */ /* 0x000fea0003800200 */
.L_x_42319:
        /* <DEDUP_REMOVED lines=17> */
.L_x_42326:
        /* <DEDUP_REMOVED lines=13> */
.L_x_42328:
[----:B------:R-:W-:Y:S05]  /*1f3a0*/  BSYNC.RECONVERGENT B1 ;  /* 0x0000000000017941 */ /* 0x000fea0003800200 */
.L_x_42327:
        /* <DEDUP_REMOVED lines=43> */
.L_x_42325:
[----:B------:R-:W-:Y:S05]  /*1f660*/  BSYNC.RECONVERGENT B0 ;  /* 0x0000000000007941 */ /* 0x000fea0003800200 */
.L_x_42324:
        /* <DEDUP_REMOVED lines=17> */
.L_x_42331:
        /* <DEDUP_REMOVED lines=13> */
.L_x_42333:
[----:B------:R-:W-:Y:S05]  /*1f850*/  BSYNC.RECONVERGENT B1 ;  /* 0x0000000000017941 */ /* 0x000fea0003800200 */
.L_x_42332:
        /* <DEDUP_REMOVED lines=43> */
.L_x_42330:
[----:B------:R-:W-:Y:S05]  /*1fb10*/  BSYNC.RECONVERGENT B0 ;  /* 0x0000000000007941 */ /* 0x000fea0003800200 */
.L_x_42329:
        /* <DEDUP_REMOVED lines=42> */
.L_x_42293:
        /* <DEDUP_REMOVED lines=42> */
.L_x_42334:
        /* <DEDUP_REMOVED lines=27> */
.L_x_42338:
        /* <DEDUP_REMOVED lines=13> */
.L_x_42340:
[----:B------:R-:W-:Y:S05]  /*202e0*/  BSYNC.RECONVERGENT B1 ;  /* 0x0000000000017941 */ /* 0x000fea0003800200 */
.L_x_42339:
        /* <DEDUP_REMOVED lines=43> */
.L_x_42337:
[----:B------:R-:W-:Y:S05]  /*205a0*/  BSYNC.RECONVERGENT B0 ;  /* 0x0000000000007941 */ /* 0x000fea0003800200 */
.L_x_42336:
        /* <DEDUP_REMOVED lines=20> */
.L_x_42343:
        /* <DEDUP_REMOVED lines=13> */
.L_x_42345:
[----:B------:R-:W-:Y:S05]  /*207c0*/  BSYNC.RECONVERGENT B1 ;  /* 0x0000000000017941 */ /* 0x000fea0003800200 */
.L_x_42344:
        /* <DEDUP_REMOVED lines=43> */
.L_x_42342:
[----:B------:R-:W-:Y:S05]  /*20a80*/  BSYNC.RECONVERGENT B0 ;  /* 0x0000000000007941 */ /* 0x000fea0003800200 */
.L_x_42341:
        /* <DEDUP_REMOVED lines=23> */
.L_x_42348:
        /* <DEDUP_REMOVED lines=13> */
.L_x_42350:
[----:B------:R-:W-:Y:S05]  /*20cd0*/  BSYNC.RECONVERGENT B1 ;  /* 0x0000000000017941 */ /* 0x000fea0003800200 */
.L_x_42349:
        /* <DEDUP_REMOVED lines=43> */
.L_x_42347:
[----:B------:R-:W-:Y:S05]  /*20f90*/  BSYNC.RECONVERGENT B0 ;  /* 0x0000000000007941 */ /* 0x000fea0003800200 */
.L_x_42346:
        /* <DEDUP_REMOVED lines=20> */
.L_x_42353:
        /* <DEDUP_REMOVED lines=13> */
.L_x_42355:
[----:B------:R-:W-:Y:S05]  /*211b0*/  BSYNC.RECONVERGENT B1 ;  /* 0x0000000000017941 */ /* 0x000fea0003800200 */
.L_x_42354:
        /* <DEDUP_REMOVED lines=43> */
.L_x_42352:
[----:B------:R-:W-:Y:S05]  /*21470*/  BSYNC.RECONVERGENT B0 ;  /* 0x0000000000007941 */ /* 0x000fea0003800200 */
.L_x_42351:
        /* <DEDUP_REMOVED lines=23> */
.L_x_42358:
        /* <DEDUP_REMOVED lines=13> */
.L_x_42360:
[----:B------:R-:W-:Y:S05]  /*216c0*/  BSYNC.RECONVERGENT B1 ;  /* 0x0000000000017941 */ /* 0x000fea0003800200 */
.L_x_42359:
        /* <DEDUP_REMOVED lines=43> */
.L_x_42357:
[----:B------:R-:W-:Y:S05]  /*21980*/  BSYNC.RECONVERGENT B0 ;  /* 0x0000000000007941 */ /* 0x000fea0003800200 */
.L_x_42356:
        /* <DEDUP_REMOVED lines=20> */
.L_x_42363:
        /* <DEDUP_REMOVED lines=13> */
.L_x_42365:
[----:B------:R-:W-:Y:S05]  /*21ba0*/  BSYNC.RECONVERGENT B1 ;  /* 0x0000000000017941 */ /* 0x000fea0003800200 */
.L_x_42364:
        /* <DEDUP_REMOVED lines=43> */
.L_x_42362:
[----:B------:R-:W-:Y:S05]  /*21e60*/  BSYNC.RECONVERGENT B0 ;  /* 0x0000000000007941 */ /* 0x000fea0003800200 */
.L_x_42361:
        /* <DEDUP_REMOVED lines=23> */
.L_x_42368:
        /* <DEDUP_REMOVED lines=13> */
.L_x_42370:
[----:B------:R-:W-:Y:S05]  /*220b0*/  BSYNC.RECONVERGENT B1 ;  /* 0x0000000000017941 */ /* 0x000fea0003800200 */
.L_x_42369:
        /* <DEDUP_REMOVED lines=43> */
.L_x_42367:
[----:B------:R-:W-:Y:S05]  /*22370*/  BSYNC.RECONVERGENT B0 ;  /* 0x0000000000007941 */ /* 0x000fea0003800200 */
.L_x_42366:
        /* <DEDUP_REMOVED lines=20> */
.L_x_42373:
        /* <DEDUP_REMOVED lines=13> */
.L_x_42375:
[----:B------:R-:W-:Y:S05]  /*22590*/  BSYNC.RECONVERGENT B1 ;  /* 0x0000000000017941 */ /* 0x000fea0003800200 */
.L_x_42374:
        /* <DEDUP_REMOVED lines=43> */
.L_x_42372:
[----:B------:R-:W-:Y:S05]  /*22850*/  BSYNC.RECONVERGENT B0 ;  /* 0x0000000000007941 */ /* 0x000fea0003800200 */
.L_x_42371:
        /* <DEDUP_REMOVED lines=23> */
.L_x_42378:
        /* <DEDUP_REMOVED lines=13> */
.L_x_42380:
[----:B------:R-:W-:Y:S05]  /*22aa0*/  BSYNC.RECONVERGENT B1 ;  /* 0x0000000000017941 */ /* 0x000fea0003800200 */
.L_x_42379:
        /* <DEDUP_REMOVED lines=43> */
.L_x_42377:
[----:B------:R-:W-:Y:S05]  /*22d60*/  BSYNC.RECONVERGENT B0 ;  /* 0x0000000000007941 */ /* 0x000fea0003800200 */
.L_x_42376:
        /* <DEDUP_REMOVED lines=18> */
.L_x_42383:
        /* <DEDUP_REMOVED lines=13> */
.L_x_42385:
[----:B------:R-:W-:Y:S05]  /*22f60*/  BSYNC.RECONVERGENT B1 ;  /* 0x0000000000017941 */ /* 0x000fea0003800200 */
.L_x_42384:
        /* <DEDUP_REMOVED lines=43> */
.L_x_42382:
[----:B------:R-:W-:Y:S05]  /*23220*/  BSYNC.RECONVERGENT B0 ;  /* 0x0000000000007941 */ /* 0x000fea0003800200 */
.L_x_42381:
        /* <DEDUP_REMOVED lines=23> */
.L_x_42388:
        /* <DEDUP_REMOVED lines=13> */
.L_x_42390:
[----:B------:R-:W-:Y:S05]  /*23470*/  BSYNC.RECONVERGENT B1 ;  /* 0x0000000000017941 */ /* 0x000fea0003800200 */
.L_x_42389:
        /* <DEDUP_REMOVED lines=43> */
.L_x_42387:
[----:B------:R-:W-:Y:S05]  /*23730*/  BSYNC.RECONVERGENT B0 ;  /* 0x0000000000007941 */ /* 0x000fea0003800200 */
.L_x_42386:
        /* <DEDUP_REMOVED lines=18> */
.L_x_42393:
        /* <DEDUP_REMOVED lines=13> */
.L_x_42395:
[----:B------:R-:W-:Y:S05]  /*23930*/  BSYNC.RECONVERGENT B1 ;  /* 0x0000000000017941 */ /* 0x000fea0003800200 */
.L_x_42394:
        /* <DEDUP_REMOVED lines=43> */
.L_x_42392:
[----:B------:R-:W-:Y:S05]  /*23bf0*/  BSYNC.RECONVERGENT B0 ;  /* 0x0000000000007941 */ /* 0x000fea0003800200 */
.L_x_42391:
        /* <DEDUP_REMOVED lines=23> */
.L_x_42398:
        /* <DEDUP_REMOVED lines=13> */
.L_x_42400:
[----:B------:R-:W-:Y:S05]  /*23e40*/  BSYNC.RECONVERGENT B1 ;  /* 0x0000000000017941 */ /* 0x000fea0003800200 */
.L_x_42399:
        /* <DEDUP_REMOVED lines=43> */
.L_x_42397:
[----:B------:R-:W-:Y:S05]  /*24100*/  BSYNC.RECONVERGENT B0 ;  /* 0x0000000000007941 */ /* 0x000fea0003800200 */
.L_x_42396:
        /* <DEDUP_REMOVED lines=18> */
.L_x_42403:
        /* <DEDUP_REMOVED lines=13> */
.L_x_42405:
[----:B------:R-:W-:Y:S05]  /*24300*/  BSYNC.RECONVERGENT B1 ;  /* 0x0000000000017941 */ /* 0x000fea0003800200 */
.L_x_42404:
        /* <DEDUP_REMOVED lines=43> */
.L_x_42402:
[----:B------:R-:W-:Y:S05]  /*245c0*/  BSYNC.RECONVERGENT B0 ;  /* 0x0000000000007941 */ /* 0x000fea0003800200 */
.L_x_42401:
        /* <DEDUP_REMOVED lines=23> */
.L_x_42408:
        /* <DEDUP_REMOVED lines=13> */
.L_x_42410:
[----:B------:R-:W-:Y:S05]  /*24810*/  BSYNC.RECONVERGENT B1 ;  /* 0x0000000000017941 */ /* 0x000fea0003800200 */
.L_x_42409:
        /* <DEDUP_REMOVED lines=43> */
.L_x_42407:
[----:B------:R-:W-:Y:S05]  /*24ad0*/  BSYNC.RECONVERGENT B0 ;  /* 0x0000000000007941 */ /* 0x000fea0003800200 */
.L_x_42406:
        /* <DEDUP_REMOVED lines=18> */
.L_x_42413:
        /* <DEDUP_REMOVED lines=16> */
.L_x_42415:
[----:B------:R-:W-:Y:S05]  /*24d00*/  BSYNC.RECONVERGENT B1 ;  /* 0x0000000000017941 */ /* 0x000fea0003800200 */
.L_x_42414:
        /* <DEDUP_REMOVED lines=43> */
.L_x_42412:
[----:B------:R-:W-:Y:S05]  /*24fc0*/  BSYNC.RECONVERGENT B0 ;  /* 0x0000000000007941 */ /* 0x000fea0003800200 */
.L_x_42411:
        /* <DEDUP_REMOVED lines=12> */
.L_x_42335:
        /* <DEDUP_REMOVED lines=16> */
.L_x_42419:
        /* <DEDUP_REMOVED lines=13> */
.L_x_42421:
[----:B------:R-:W-:Y:S05]  /*25260*/  BSYNC.RECONVERGENT B1 ;  /* 0x0000000000017941 */ /* 0x000fea0003800200 */
.L_x_42420:
        /* <DEDUP_REMOVED lines=43> */
.L_x_42418:
[----:B------:R-:W-:Y:S05]  /*25520*/  BSYNC.RECONVERGENT B0 ;  /* 0x0000000000007941 */ /* 0x000fea0003800200 */
.L_x_42417:
        /* <DEDUP_REMOVED lines=19> */
.L_x_42424:
        /* <DEDUP_REMOVED lines=13> */
.L_x_42426:
[----:B------:R-:W-:Y:S05]  /*25730*/  BSYNC.RECONVERGENT B1 ;  /* 0x0000000000017941 */ /* 0x000fea0003800200 */
.L_x_42425:
        /* <DEDUP_REMOVED lines=43> */
.L_x_42423:
[----:B------:R-:W-:Y:S05]  /*259f0*/  BSYNC.RECONVERGENT B0 ;  /* 0x0000000000007941 */ /* 0x000fea0003800200 */
.L_x_42422:
        /* <DEDUP_REMOVED lines=19> */
.L_x_42429:
        /* <DEDUP_REMOVED lines=13> */
.L_x_42431:
[----:B------:R-:W-:Y:S05]  /*25c00*/  BSYNC.RECONVERGENT B1 ;  /* 0x0000000000017941 */ /* 0x000fea0003800200 */
.L_x_42430:
        /* <DEDUP_REMOVED lines=43> */
.L_x_42428:
[----:B------:R-:W-:Y:S05]  /*25ec0*/  BSYNC.RECONVERGENT B0 ;  /* 0x0000000000007941 */ /* 0x000fea0003800200 */
.L_x_42427:
        /* <DEDUP_REMOVED lines=19> */
.L_x_42434:
        /* <DEDUP_REMOVED lines=13> */
.L_x_42436:
[----:B------:R-:W-:Y:S05]  /*260d0*/  BSYNC.RECONVERGENT B1 ;  /* 0x0000000000017941 */ /* 0x000fea0003800200 */
.L_x_42435:
        /* <DEDUP_REMOVED lines=43> */
.L_x_42433:
[----:B------:R-:W-:Y:S05]  /*26390*/  BSYNC.RECONVERGENT B0 ;  /* 0x0000000000007941 */ /* 0x000fea0003800200 */
.L_x_42432:
        /* <DEDUP_REMOVED lines=19> */
.L_x_42439:
        /* <DEDUP_REMOVED lines=13> */
.L_x_42441:
[----:B------:R-:W-:Y:S05]  /*265a0*/  BSYNC.RECONVERGENT B1 ;  /* 0x0000000000017941 */ /* 0x000fea0003800200 */
.L_x_42440:
        /* <DEDUP_REMOVED lines=43> */
.L_x_42438:
[----:B------:R-:W-:Y:S05]  /*26860*/  BSYNC.RECONVERGENT B0 ;  /* 0x0000000000007941 */ /* 0x000fea0003800200 */
.L_x_42437:
        /* <DEDUP_REMOVED lines=17> */
.L_x_42444:
        /* <DEDUP_REMOVED lines=13> */
.L_x_42446:
[----:B------:R-:W-:Y:S05]  /*26a50*/  BSYNC.RECONVERGENT B1 ;  /* 0x0000000000017941 */ /* 0x000fea0003800200 */
.L_x_42445:
        /* <DEDUP_REMOVED lines=43> */
.L_x_42443:
[----:B------:R-:W-:Y:S05]  /*26d10*/  BSYNC.RECONVERGENT B0 ;  /* 0x0000000000007941 */ /* 0x000fea0003800200 */
.L_x_42442:
[----:B------:R-:W-:Y:S01]  /*26d20*/  ISETP.NE.AND P4, PT, R32, 0x1, PT ;  /* 0x000000012000780c */ /* 0x000fe20003f85270 */
[----:B------:R-:W-:Y:S01]  /*26d30*/  BSSY.RECONVERGENT B0, `(.L_x_42447) ;  /* 0x0000049000007945 */ /* 0x000fe20003800200 */
[----:B------:R-:W-:Y:S01]  /*26d40*/  I2FP.F32.U32 R33, R35 ;  /* 0x0000002300217245 */ /* 0x000fe20000201000 */
[----:B------:R-:W-:Y:S02]  /*26d50*/  HADD2.F32 R26, -RZ, R26.H1_H1 ;  /* 0x3000001aff1a7230 */ /* 0x000fe40000004100 */
        /* <DEDUP_REMOVED lines=13> */
.L_x_42449:
        /* <DEDUP_REMOVED lines=13> */
.L_x_42451:
[----:B------:R-:W-:Y:S05]  /*26f00*/  BSYNC.RECONVERGENT B1 ;  /* 0x0000000000017941 */ /* 0x000fea0003800200 */
.L_x_42450:
        /* <DEDUP_REMOVED lines=43> */
.L_x_42448:
[----:B------:R-:W-:Y:S05]  /*271c0*/  BSYNC.RECONVERGENT B0 ;  /* 0x0000000000007941 */ /* 0x000fea0003800200 */
.L_x_42447:
        /* <DEDUP_REMOVED lines=17> */
.L_x_42454:
        /* <DEDUP_REMOVED lines=13> */
.L_x_42456:
[----:B------:R-:W-:Y:S05]  /*273b0*/  BSYNC.RECONVERGENT B1 ;  /* 0x0000000000017941 */ /* 0x000fea0003800200 */
.L_x_42455:
        /* <DEDUP_REMOVED lines=43> */
.L_x_42453:
[----:B------:R-:W-:Y:S05]  /*27670*/  BSYNC.RECONVERGENT B0 ;  /* 0x0000000000007941 */ /* 0x000fea0003800200 */
.L_x_42452:
        /* <DEDUP_REMOVED lines=42> */
.L_x_42416:
        /* <DEDUP_REMOVED lines=42> */
.L_x_42457:
        /* <DEDUP_REMOVED lines=27> */
.L_x_42461:
        /* <DEDUP_REMOVED lines=13> */
.L_x_42463:
[----:B------:R-:W-:Y:S05]  /*27e40*/  BSYNC.RECONVERGENT B1 ;  /* 0x0000000000017941 */ /* 0x000fea0003800200 */
.L_x_42462:
        /* <DEDUP_REMOVED lines=43> */
.L_x_42460:
[----:B------:R-:W-:Y:S05]  /*28100*/  BSYNC.RECONVERGENT B0 ;  /* 0x0000000000007941 */ /* 0x000fea0003800200 */
.L_x_42459:
        /* <DEDUP_REMOVED lines=20> */
.L_x_42466:
        /* <DEDUP_REMOVED lines=13> */
.L_x_42468:
[----:B------:R-:W-:Y:S05]  /*28320*/  BSYNC.RECONVERGENT B1 ;  /* 0x0000000000017941 */ /* 0x000fea0003800200 */
.L_x_42467:
        /* <DEDUP_REMOVED lines=43> */
.L_x_42465:
[----:B------:R-:W-:Y:S05]  /*285e0*/  BSYNC.RECONVERGENT B0 ;  /* 0x0000000000007941 */ /* 0x000fea0003800200 */
.L_x_42464:
        /* <DEDUP_REMOVED lines=23> */
.L_x_42471:
        /* <DEDUP_REMOVED lines=13> */
.L_x_42473:
[----:B------:R-:W-:Y:S05]  /*28830*/  BSYNC.RECONVERGENT B1 ;  /* 0x0000000000017941 */ /* 0x000fea0003800200 */
.L_x_42472:
        /* <DEDUP_REMOVED lines=43> */
.L_x_42470:
[----:B------:R-:W-:Y:S05]  /*28af0*/  BSYNC.RECONVERGENT B0 ;  /* 0x0000000000007941 */ /* 0x000fea0003800200 */
.L_x_42469:
        /* <DEDUP_REMOVED lines=20> */
.L_x_42476:
        /* <DEDUP_REMOVED lines=13> */
.L_x_42478:
[----:B------:R-:W-:Y:S05]  /*28d10*/  BSYNC.RECONVERGENT B1 ;  /* 0x0000000000017941 */ /* 0x000fea0003800200 */
.L_x_42477:
        /* <DEDUP_REMOVED lines=43> */
.L_x_42475:
[----:B------:R-:W-:Y:S05]  /*28fd0*/  BSYNC.RECONVERGENT B0 ;  /* 0x0000000000007941 */ /* 0x000fea0003800200 */
.L_x_42474:
[----:B------:R-:W-:Y:S01]  /*28fe0*/  I2FP.F32.U32 R8, R11 ;  /* 0x0000000b00087245 */ /* 0x000fe20000201000 */
[----:B------:R-:W-:Y:S01]  /*28ff0*/  BSSY.RECONVERGENT B0, `(.L_x_42479) ;  /* 0x000004f000007945 */ /* 0x000fe20003800200 */
[----:B------:R-:W-:Y:S01]  /*29000*/  ISETP.NE.AND P3, PT, R9, 0x1, PT ;  /* 0x000000010900780c */ /* 0x000fe20003f65270 */
[----:B------:R-:W-:Y:S01]  /*29010*/  IMAD.MOV.U32 R13, RZ, RZ, R202 ;  /* 0x000000ffff0d7224 */ /* 0x000fe200078e00ca */
[----:B------:R-:W-:Y:S01]  /*29020*/  FSEL R10, R24, RZ, P4 ;  /* 0x000000ff180a7208 */ /* 0x000fe20002000000 */
[----:B------:R-:W-:-:S05]  /*29030*/  FFMA.FTZ R8, R8, R18, 1.1641532182693481445e-10 ;  /* 0x2f00000008087423 */ /* 0x000fca0000010012 */
[----:B------:R-:W-:Y:S01]  /*29040*/  FSETP.GTU.FTZ.AND P2, PT, R8, R193, PT ;  /* 0x000000c10800720b */ /* 0x000fe20003f5c000 */
[----:B------:R-:W-:-:S05]  /*29050*/  HADD2.F32 R8, -RZ, R108.H1_H1 ;  /* 0x3000006cff087230 */ /* 0x000fca0000004100 */
        /* <DEDUP_REMOVED lines=15> */
.L_x_42481:
        /* <DEDUP_REMOVED lines=13> */
.L_x_42483:
[----:B------:R-:W-:Y:S05]  /*29220*/  BSYNC.RECONVERGENT B1 ;  /* 0x0000000000017941 */ /* 0x000fea0003800200 */
.L_x_42482:
        /* <DEDUP_REMOVED lines=43> */
.L_x_42480:
[----:B------:R-:W-:Y:S05]  /*294e0*/  BSYNC.RECONVERGENT B0 ;  /* 0x0000000000007941 */ /* 0x000fea0003800200 */
.L_x_42479:
        /* <DEDUP_REMOVED lines=20> */
.L_x_42486:
        /* <DEDUP_REMOVED lines=13> */
.L_x_42488:
[----:B------:R-:W-:Y:S05]  /*29700*/  BSYNC.RECONVERGENT B1 ;  /* 0x0000000000017941 */ /* 0x000fea0003800200 */
.L_x_42487:
        /* <DEDUP_REMOVED lines=43> */
.L_x_42485:
[----:B------:R-:W-:Y:S05]  /*299c0*/  BSYNC.RECONVERGENT B0 ;  /* 0x0000000000007941 */ /* 0x000fea0003800200 */
.L_x_42484:
[----:B------:R-:W-:Y:S01]  /*299d0*/  I2FP.F32.U32 R10, R13 ;  /* 0x0000000d000a7245 */ /* 0x000fe20000201000 */
[----:B------:R-:W-:Y:S01]  /*299e0*/  BSSY.RECONVERGENT B0, `(.L_x_42489) ;  /* 0x000004f000007945 */ /* 0x000fe20003800200 */
[----:B------:R-:W-:Y:S01]  /*299f0*/  ISETP.NE.AND P3, PT, R11, 0x1, PT ;  /* 0x000000010b00780c */ /* 0x000fe20003f65270 */
[----:B------:R-:W-:Y:S01]  /*29a00*/  IMAD.MOV.U32 R13, RZ, RZ, R202 ;  /* 0x000000ffff0d7224 */ /* 0x000fe200078e00ca */
        /* <DEDUP_REMOVED lines=19> */
.L_x_42491:
        /* <DEDUP_REMOVED lines=13> */
.L_x_42493:
[----:B------:R-:W-:Y:S05]  /*29c10*/  BSYNC.RECONVERGENT B1 ;  /* 0x0000000000017941 */ /* 0x000fea0003800200 */
.L_x_42492:
        /* <DEDUP_REMOVED lines=43> */
.L_x_42490:
[----:B------:R-:W-:Y:S05]  /*29ed0*/  BSYNC.RECONVERGENT B0 ;  /* 0x0000000000007941 */ /* 0x000fea0003800200 */
.L_x_42489:
        /* <DEDUP_REMOVED lines=20> */
.L_x_42496:
        /* <DEDUP_REMOVED lines=13> */
.L_x_42498:
[----:B------:R-:W-:Y:S05]  /*2a0f0*/  BSYNC.RECONVERGENT B1 ;  /* 0x0000000000017941 */ /* 0x000fea0003800200 */
.L_x_42497:
        /* <DEDUP_REMOVED lines=43> */
.L_x_42495:
[----:B------:R-:W-:Y:S05]  /*2a3b0*/  BSYNC.RECONVERGENT B0 ;  /* 0x0000000000007941 */ /* 0x000fea0003800200 */
.L_x_42494:
[----:B------:R-:W-:Y:S01]  /*2a3c0*/  I2FP.F32.U32 R10, R13 ;  /* 0x0000000d000a7245 */ /* 0x000fe20000201000 */
[----:B------:R-:W-:Y:S01]  /*2a3d0*/  BSSY.RECONVERGENT B0, `(.L_x_42499) ;  /* 0x000004f000007945 */ /* 0x000fe20003800200 */
[----:B------:R-:W-:Y:S02]  /*2a3e0*/  FSEL R12, R29, RZ, P4 ;  /* 0x000000ff1d0c7208 */ /* 0x000fe40002000000 */
[----:B------:R-:W-:Y:S01]  /*2a3f0*/  MOV R25, R202 ;  /* 0x000000ca00197202 */ /* 0x000fe20000000f00 */
        /* <DEDUP_REMOVED lines=19> */
.L_x_42501:
        /* <DEDUP_REMOVED lines=13> */
.L_x_42503:
[----:B------:R-:W-:Y:S05]  /*2a600*/  BSYNC.RECONVERGENT B1 ;  /* 0x0000000000017941 */ /* 0x000fea0003800200 */
.L_x_42502:
        /* <DEDUP_REMOVED lines=43> */
.L_x_42500:
[----:B------:R-:W-:Y:S05]  /*2a8c0*/  BSYNC.RECONVERGENT B0 ;  /* 0x0000000000007941 */ /* 0x000fea0003800200 */
.L_x_42499:
        /* <DEDUP_REMOVED lines=18> */
.L_x_42506:
        /* <DEDUP_REMOVED lines=13> */
.L_x_42508:
[----:B------:R-:W-:Y:S05]  /*2aac0*/  BSYNC.RECONVERGENT B1 ;  /* 0x0000000000017941 */ /* 0x000fea0003800200 */
.L_x_42507:
        /* <DEDUP_REMOVED lines=43> */
.L_x_42505:
[----:B------:R-:W-:Y:S05]  /*2ad80*/  BSYNC.RECONVERGENT B0 ;  /* 0x0000000000007941 */ /* 0x000fea0003800200 */
.L_x_42504:
        /* <DEDUP_REMOVED lines=23> */
.L_x_42511:
        /* <DEDUP_REMOVED lines=13> */
.L_x_42513:
[----:B------:R-:W-:Y:S05]  /*2afd0*/  BSYNC.RECONVERGENT B1 ;  /* 0x0000000000017941 */ /* 0x000fea0003800200 */
.L_x_42512:
        /* <DEDUP_REMOVED lines=43> */
.L_x_42510:
[----:B------:R-:W-:Y:S05]  /*2b290*/  BSYNC.RECONVERGENT B0 ;  /* 0x0000000000007941 */ /* 0x000fea0003800200 */
.L_x_42509:
        /* <DEDUP_REMOVED lines=18> */
.L_x_42516:
        /* <DEDUP_REMOVED lines=13> */
.L_x_42518:
[----:B------:R-:W-:Y:S05]  /*2b490*/  BSYNC.RECONVERGENT B1 ;  /* 0x0000000000017941 */ /* 0x000fea0003800200 */
.L_x_42517:
        /* <DEDUP_REMOVED lines=43> */
.L_x_42515:
[----:B------:R-:W-:Y:S05]  /*2b750*/  BSYNC.RECONVERGENT B0 ;  /* 0x0000000000007941 */ /* 0x000fea0003800200 */
.L_x_42514:
        /* <DEDUP_REMOVED lines=23> */
.L_x_42521:
        /* <DEDUP_REMOVED lines=13> */
.L_x_42523:
[----:B------:R-:W-:Y:S05]  /*2b9a0*/  BSYNC.RECONVERGENT B1 ;  /* 0x0000000000017941 */ /* 0x000fea0003800200 */
.L_x_42522:
        /* <DEDUP_REMOVED lines=43> */
.L_x_42520:
[----:B------:R-:W-:Y:S05]  /*2bc60*/  BSYNC.RECONVERGENT B0 ;  /* 0x0000000000007941 */ /* 0x000fea0003800200 */
.L_x_42519:
        /* <DEDUP_REMOVED lines=18> */
.L_x_42526:
        /* <DEDUP_REMOVED lines=13> */
.L_x_42528:
[----:B------:R-:W-:Y:S05]  /*2be60*/  BSYNC.RECONVERGENT B1 ;  /* 0x0000000000017941 */ /* 0x000fea0003800200 */
.L_x_42527:
        /* <DEDUP_REMOVED lines=43> */
.L_x_42525:
[----:B------:R-:W-:Y:S05]  /*2c120*/  BSYNC.RECONVERGENT B0 ;  /* 0x0000000000007941 */ /* 0x000fea0003800200 */
.L_x_42524:
[----:B------:R-:W-:Y:S01]  /*2c130*/  I2FP.F32.U32 R24, R26 ;  /* 0x0000001a00187245 */ /* 0x000fe20000201000 */
[----:B------:R-:W-:Y:S01]  /*2c140*/  BSSY.RECONVERGENT B0, `(.L_x_42529) ;  /* 0x000004f000007945 */ /* 0x000fe20003800200 */
[----:B------:R-:W-:Y:S02]  /*2c150*/  FSEL R13, R13, RZ, P4 ;  /* 0x000000ff0d0d7208 */ /* 0x000fe40002000000 */
[----:B------:R-:W-:Y:S01]  /*2c160*/  MOV R29, R202 ;  /* 0x000000ca001d7202 */ /* 0x000fe20000000f00 */
        /* <DEDUP_REMOVED lines=19> */
.L_x_42531:
        /* <DEDUP_REMOVED lines=13> */
.L_x_42533:
[----:B------:R-:W-:Y:S05]  /*2c370*/  BSYNC.RECONVERGENT B1 ;  /* 0x0000000000017941 */ /* 0x000fea0003800200 */
.L_x_42532:
        /* <DEDUP_REMOVED lines=43> */
.L_x_42530:
[----:B------:R-:W-:Y:S05]  /*2c630*/  BSYNC.RECONVERGENT B0 ;  /* 0x0000000000007941 */ /* 0x000fea0003800200 */
.L_x_42529:
        /* <DEDUP_REMOVED lines=18> */
.L_x_42536:
        /* <DEDUP_REMOVED lines=16> */
.L_x_42538:
[----:B------:R-:W-:Y:S05]  /*2c860*/  BSYNC.RECONVERGENT B1 ;  /* 0x0000000000017941 */ /* 0x000fea0003800200 */
.L_x_42537:
        /* <DEDUP_REMOVED lines=43> */
.L_x_42535:
[----:B------:R-:W-:Y:S05]  /*2cb20*/  BSYNC.RECONVERGENT B0 ;  /* 0x0000000000007941 */ /* 0x000fea0003800200 */
.L_x_42534:
        /* <DEDUP_REMOVED lines=12> */
.L_x_42458:
        /* <DEDUP_REMOVED lines=16> */
.L_x_42542:
        /* <DEDUP_REMOVED lines=13> */
.L_x_42544:
[----:B------:R-:W-:Y:S05]  /*2cdc0*/  BSYNC.RECONVERGENT B1 ;  /* 0x0000000000017941 */ /* 0x000fea0003800200 */
.L_x_42543:
        /* <DEDUP_REMOVED lines=43> */
.L_x_42541:
[----:B------:R-:W-:Y:S05]  /*2d080*/  BSYNC.RECONVERGENT B0 ;  /* 0x0000000000007941 */ /* 0x000fea0003800200 */
.L_x_42540:
        /* <DEDUP_REMOVED lines=19> */
.L_x_42547:
        /* <DEDUP_REMOVED lines=13> */
.L_x_42549:
[----:B------:R-:W-:Y:S05]  /*2d290*/  BSYNC.RECONVERGENT B1 ;  /* 0x0000000000017941 */ /* 0x000fea0003800200 */
.L_x_42548:
        /* <DEDUP_REMOVED lines=43> */
.L_x_42546:
[----:B------:R-:W-:Y:S05]  /*2d550*/  BSYNC.RECONVERGENT B0 ;  /* 0x0000000000007941 */ /* 0x000fea0003800200 */
.L_x_42545:
        /* <DEDUP_REMOVED lines=19> */
.L_x_42552:
        /* <DEDUP_REMOVED lines=13> */
.L_x_42554:
[----:B------:R-:W-:Y:S05]  /*2d760*/  BSYNC.RECONVERGENT B1 ;  /* 0x0000000000017941 */ /* 0x000fea0003800200 */
.L_x_42553:
        /* <DEDUP_REMOVED lines=43> */
.L_x_42551:
[----:B------:R-:W-:Y:S05]  /*2da20*/  BSYNC.RECONVERGENT B0 ;  /* 0x0000000000007941 */ /* 0x000fea0003800200 */
.L_x_42550:
        /* <DEDUP_REMOVED lines=19> */
.L_x_42557:
        /* <DEDUP_REMOVED lines=13> */
.L_x_42559:
[----:B------:R-:W-:Y:S05]  /*2dc30*/  BSYNC.RECONVERGENT B1 ;  /* 0x0000000000017941 */ /* 0x000fea0003800200 */
.L_x_42558:
        /* <DEDUP_REMOVED lines=43> */
.L_x_42556:
[----:B------:R-:W-:Y:S05]  /*2def0*/  BSYNC.RECONVERGENT B0 ;  /* 0x0000000000007941 */ /* 0x000fea0003800200 */
.L_x_42555:
        /* <DEDUP_REMOVED lines=19> */
.L_x_42562:
        /* <DEDUP_REMOVED lines=13> */
.L_x_42564:
[----:B------:R-:W-:Y:S05]  /*2e100*/  BSYNC.RECONVERGENT B1 ;  /* 0x0000000000017941 */ /* 0x000fea0003800200 */
.L_x_42563:
        /* <DEDUP_REMOVED lines=43> */
.L_x_42561:
[----:B------:R-:W-:Y:S05]  /*2e3c0*/  BSYNC.RECONVERGENT B0 ;  /* 0x0000000000007941 */ /* 0x000fea0003800200 */
.L_x_42560:
        /* <DEDUP_REMOVED lines=17> */
.L_x_42567:
        /* <DEDUP_REMOVED lines=13> */
.L_x_42569:
[----:B------:R-:W-:Y:S05]  /*2e5b0*/  BSYNC.RECONVERGENT B1 ;  /* 0x0000000000017941 */ /* 0x000fea0003800200 */
.L_x_42568:
        /* <DEDUP_REMOVED lines=43> */
.L_x_42566:
[----:B------:R-:W-:Y:S05]  /*2e870*/  BSYNC.RECONVERGENT B0 ;  /* 0x0000000000007941 */ /* 0x000fea0003800200 */
.L_x_42565:
        /* <DEDUP_REMOVED lines=17> */
.L_x_42572:
        /* <DEDUP_REMOVED lines=13> */
.L_x_42574:
[----:B------:R-:W-:Y:S05]  /*2ea60*/  BSYNC.RECONVERGENT B1 ;  /* 0x0000000000017941 */ /* 0x000fea0003800200 */
.L_x_42573:
        /* <DEDUP_REMOVED lines=43> */
.L_x_42571:
[----:B------:R-:W-:Y:S05]  /*2ed20*/  BSYNC.RECONVERGENT B0 ;  /* 0x0000000000007941 */ /* 0x000fea0003800200 */
.L_x_42570:
        /* <DEDUP_REMOVED lines=17> */
.L_x_42577:
        /* <DEDUP_REMOVED lines=13> */
.L_x_42579:
[----:B------:R-:W-:Y:S05]  /*2ef10*/  BSYNC.RECONVERGENT B1 ;  /* 0x0000000000017941 */ /* 0x000fea0003800200 */
.L_x_42578:
        /* <DEDUP_REMOVED lines=43> */
.L_x_42576:
[----:B------:R-:W-:Y:S05]  /*2f1d0*/  BSYNC.RECONVERGENT B0 ;  /* 0x0000000000007941 */ /* 0x000fea0003800200 */
.L_x_42575:
        /* <DEDUP_REMOVED lines=42> */
.L_x_42539:
        /* <DEDUP_REMOVED lines=42> */
.L_x_42580:
        /* <DEDUP_REMOVED lines=27> */
.L_x_42584:
        /* <DEDUP_REMOVED lines=13> */
.L_x_42586:
[----:B------:R-:W-:Y:S05]  /*2f9a0*/  BSYNC.RECONVERGENT B1 ;  /* 0x0000000000017941 */ /* 0x000fea0003800200 */
.L_x_42585:
        /* <DEDUP_REMOVED lines=43> */
.L_x_42583:
[----:B------:R-:W-:Y:S05]  /*2fc60*/  BSYNC.RECONVERGENT B0 ;  /* 0x0000000000007941 */ /* 0x000fea0003800200 */
.L_x_42582:
        /* <DEDUP_REMOVED lines=20> */
.L_x_42589:
        /* <DEDUP_REMOVED lines=13> */
.L_x_42591:
[----:B------:R-:W-:Y:S05]  /*2fe80*/  BSYNC.RECONVERGENT B1 ;  /* 0x0000000000017941 */ /* 0x000fea0003800200 */
.L_x_42590:
        /* <DEDUP_REMOVED lines=43> */
.L_x_42588:
[----:B------:R-:W-:Y:S05]  /*30140*/  BSYNC.RECONVERGENT B0 ;  /* 0x0000000000007941 */ /* 0x000fea0003800200 */
.L_x_42587:
        /* <DEDUP_REMOVED lines=23> */
.L_x_42594:
        /* <DEDUP_REMOVED lines=13> */
.L_x_42596:
[----:B------:R-:W-:Y:S05]  /*30390*/  BSYNC.RECONVERGENT B1 ;  /* 0x0000000000017941 */ /* 0x000fea0003800200 */
.L_x_42595:
        /* <DEDUP_REMOVED lines=43> */
.L_x_42593:
[----:B------:R-:W-:Y:S05]  /*30650*/  BSYNC.RECONVERGENT B0 ;  /* 0x0000000000007941 */ /* 0x000fea0003800200 */
.L_x_42592:
        /* <DEDUP_REMOVED lines=20> */
.L_x_42599:
        /* <DEDUP_REMOVED lines=13> */
.L_x_42601:
[----:B------:R-:W-:Y:S05]  /*30870*/  BSYNC.RECONVERGENT B1 ;  /* 0x0000000000017941 */ /* 0x000fea0003800200 */
.L_x_42600:
        /* <DEDUP_REMOVED lines=43> */
.L_x_42598:
[----:B------:R-:W-:Y:S05]  /*30b30*/  BSYNC.RECONVERGENT B0 ;  /* 0x0000000000007941 */ /* 0x000fea0003800200 */
.L_x_42597:
        /* <DEDUP_REMOVED lines=23> */
.L_x_42604:
        /* <DEDUP_REMOVED lines=13> */
.L_x_42606:
[----:B------:R-:W-:Y:S05]  /*30d80*/  BSYNC.RECONVERGENT B1 ;  /* 0x0000000000017941 */ /* 0x000fea0003800200 */
.L_x_42605:
        /* <DEDUP_REMOVED lines=43> */
.L_x_42603:
[----:B------:R-:W-:Y:S05]  /*31040*/  BSYNC.RECONVERGENT B0 ;  /* 0x0000000000007941 */ /* 0x000fea0003800200 */
.L_x_42602:
        /* <DEDUP_REMOVED lines=20> */
.L_x_42609:
        /* <DEDUP_REMOVED lines=13> */
.L_x_42611:
[----:B------:R-:W-:Y:S05]  /*31260*/  BSYNC.RECONVERGENT B1 ;  /* 0x0000000000017941 */ /* 0x000fea0003800200 */
.L_x_42610:
        /* <DEDUP_REMOVED lines=43> */
.L_x_42608:
[----:B------:R-:W-:Y:S05]  /*31520*/  BSYNC.RECONVERGENT B0 ;  /* 0x0000000000007941 */ /* 0x000fea0003800200 */
.L_x_42607:
        /* <DEDUP_REMOVED lines=23> */
.L_x_42614:
        /* <DEDUP_REMOVED lines=13> */
.L_x_42616:
[----:B------:R-:W-:Y:S05]  /*31770*/  BSYNC.RECONVERGENT B1 ;  /* 0x0000000000017941 */ /* 0x000fea0003800200 */
.L_x_42615:
        /* <DEDUP_REMOVED lines=43> */
.L_x_42613:
[----:B------:R-:W-:Y:S05]  /*31a30*/  BSYNC.RECONVERGENT B0 ;  /* 0x0000000000007941 */ /* 0x000fea0003800200 */
.L_x_42612:
[----:B------:R-:W-:Y:S01]  /*31a40*/  I2FP.F32.U32 R11, R13 ;  /* 0x0000000d000b7245 */ /* 0x000fe20000201000 */
[----:B------:R-:W-:Y:S01]  /*31a50*/  BSSY.RECONVERGENT B0, `(.L_x_42617) ;  /* 0x000004c000007945 */ /* 0x000fe20003800200 */
[----:B------:R-:W-:Y:S02]  /*31a60*/  ISETP.NE.AND P2, PT, R10, 0x1, PT ;  /* 0x000000010a00780c */ /* 0x000fe40003f45270 */
[----:B------:R-:W-:Y:S01]  /*31a70*/  LOP3.LUT R15, R15, 0xfffffffd, RZ, 0xc0, !PT ;  /* 0xfffffffd0f0f7812 */ /* 0x000fe200078ec0ff */
[----:B------:R-:W-:Y:S01]  /*31a80*/  FFMA.FTZ R11, R11, R18, 1.1641532182693481445e-10 ;  /* 0x2f0000000b0b7423 */ /* 0x000fe20000010012 */
[----:B------:R-:W-:-:S04]  /*31a90*/  MOV R13, R202 ;  /* 0x000000ca000d7202 */ /* 0x000fc80000000f00 */
        /* <DEDUP_REMOVED lines=14> */
.L_x_42619:
        /* <DEDUP_REMOVED lines=13> */
.L_x_42621:
[----:B------:R-:W-:Y:S05]  /*31c50*/  BSYNC.RECONVERGENT B1 ;  /* 0x0000000000017941 */ /* 0x000fea0003800200 */
.L_x_42620:
        /* <DEDUP_REMOVED lines=43> */
.L_x_42618:
[----:B------:R-:W-:Y:S05]  /*31f10*/  BSYNC.RECONVERGENT B0 ;  /* 0x0000000000007941 */ /* 0x000fea0003800200 */
.L_x_42617:
[----:B------:R-:W-:Y:S01]  /*31f20*/  I2FP.F32.U32 R10, R13 ;  /* 0x0000000d000a7245 */ /* 0x000fe20000201000 */
[----:B------:R-:W-:Y:S01]  /*31f30*/  BSSY.RECONVERGENT B0, `(.L_x_42622) ;  /* 0x000004f000007945 */ /* 0x000fe20003800200 */
[----:B------:R-:W-:Y:S01]  /*31f40*/  FSEL R12, R28, RZ, P4 ;  /* 0x000000ff1c0c7208 */ /* 0x000fe20002000000 */
[----:B------:R-:W-:Y:S02]  /*31f50*/  IMAD.MOV.U32 R25, RZ, RZ, R202 ;  /* 0x000000ffff197224 */ /* 0x000fe400078e00ca */
        /* <DEDUP_REMOVED lines=19> */
.L_x_42624:
        /* <DEDUP_REMOVED lines=13> */
.L_x_42626:
[----:B------:R-:W-:Y:S05]  /*32160*/  BSYNC.RECONVERGENT B1 ;  /* 0x0000000000017941 */ /* 0x000fea0003800200 */
.L_x_42625:
        /* <DEDUP_REMOVED lines=43> */
.L_x_42623:
[----:B------:R-:W-:Y:S05]  /*32420*/  BSYNC.RECONVERGENT B0 ;  /* 0x0000000000007941 */ /* 0x000fea0003800200 */
.L_x_42622:
        /* <DEDUP_REMOVED lines=18> */
.L_x_42629:
        /* <DEDUP_REMOVED lines=13> */
.L_x_42631:
[----:B------:R-:W-:Y:S05]  /*32620*/  BSYNC.RECONVERGENT B1 ;  /* 0x0000000000017941 */ /* 0x000fea0003800200 */
.L_x_42630:
        /* <DEDUP_REMOVED lines=43> */
.L_x_42628:
[----:B------:R-:W-:Y:S05]  /*328e0*/  BSYNC.RECONVERGENT B0 ;  /* 0x0000000000007941 */ /* 0x000fea0003800200 */
.L_x_42627:
        /* <DEDUP_REMOVED lines=23> */
.L_x_42634:
        /* <DEDUP_REMOVED lines=13> */
.L_x_42636:
[----:B------:R-:W-:Y:S05]  /*32b30*/  BSYNC.RECONVERGENT B1 ;  /* 0x0000000000017941 */ /* 0x000fea0003800200 */
.L_x_42635:
        /* <DEDUP_REMOVED lines=43> */
.L_x_42633:
[----:B------:R-:W-:Y:S05]  /*32df0*/  BSYNC.RECONVERGENT B0 ;  /* 0x0000000000007941 */ /* 0x000fea0003800200 */
.L_x_42632:
        /* <DEDUP_REMOVED lines=18> */
.L_x_42639:
        /* <DEDUP_REMOVED lines=13> */
.L_x_42641:
[----:B------:R-:W-:Y:S05]  /*32ff0*/  BSYNC.RECONVERGENT B1 ;  /* 0x0000000000017941 */ /* 0x000fea0003800200 */
.L_x_42640:
        /* <DEDUP_REMOVED lines=43> */
.L_x_42638:
[----:B------:R-:W-:Y:S05]  /*332b0*/  BSYNC.RECONVERGENT B0 ;  /* 0x0000000000007941 */ /* 0x000fea0003800200 */
.L_x_42637:
        /* <DEDUP_REMOVED lines=23> */
.L_x_42644:
        /* <DEDUP_REMOVED lines=13> */
.L_x_42646:
[----:B------:R-:W-:Y:S05]  /*33500*/  BSYNC.RECONVERGENT B1 ;  /* 0x0000000000017941 */ /* 0x000fea0003800200 */
.L_x_42645:
        /* <DEDUP_REMOVED lines=43> */
.L_x_42643:
[----:B------:R-:W-:Y:S05]  /*337c0*/  BSYNC.RECONVERGENT B0 ;  /* 0x0000000000007941 */ /* 0x000fea0003800200 */
.L_x_42642:
        /* <DEDUP_REMOVED lines=18> */
.L_x_42649:
        /* <DEDUP_REMOVED lines=13> */
.L_x_42651:
[----:B------:R-:W-:Y:S05]  /*339c0*/  BSYNC.RECONVERGENT B1 ;  /* 0x0000000000017941 */ /* 0x000fea0003800200 */
.L_x_42650:
        /* <DEDUP_REMOVED lines=43> */
.L_x_42648:
[----:B------:R-:W-:Y:S05]  /*33c80*/  BSYNC.RECONVERGENT B0 ;  /* 0x0000000000007941 */ /* 0x000fea0003800200 */
.L_x_42647:
        /* <DEDUP_REMOVED lines=23> */
.L_x_42654:
        /* <DEDUP_REMOVED lines=13> */
.L_x_42656:
[----:B------:R-:W-:Y:S05]  /*33ed0*/  BSYNC.RECONVERGENT B1 ;  /* 0x0000000000017941 */ /* 0x000fea0003800200 */
.L_x_42655:
        /* <DEDUP_REMOVED lines=43> */
.L_x_42653:
[----:B------:R-:W-:Y:S05]  /*34190*/  BSYNC.RECONVERGENT B0 ;  /* 0x0000000000007941 */ /* 0x000fea0003800200 */
.L_x_42652:
        /* <DEDUP_REMOVED lines=18> */
.L_x_42659:
        /* <DEDUP_REMOVED lines=16> */
.L_x_42661:
[----:B------:R-:W-:Y:S05]  /*343c0*/  BSYNC.RECONVERGENT B1 ;  /* 0x0000000000017941 */ /* 0x000fea0003800200 */
.L_x_42660:
        /* <DEDUP_REMOVED lines=43> */
.L_x_42658:
[----:B------:R-:W-:Y:S05]  /*34680*/  BSYNC.RECONVERGENT B0 ;  /* 0x0000000000007941 */ /* 0x000fea0003800200 */
.L_x_42657:
        /* <DEDUP_REMOVED lines=12> */
.L_x_42581:
        /* <DEDUP_REMOVED lines=16> */
.L_x_42665:
        /* <DEDUP_REMOVED lines=13> */
.L_x_42667:
[----:B------:R-:W-:Y:S05]  /*34920*/  BSYNC.RECONVERGENT B1 ;  /* 0x0000000000017941 */ /* 0x000fea0003800200 */
.L_x_42666:
        /* <DEDUP_REMOVED lines=43> */
.L_x_42664:
[----:B------:R-:W-:Y:S05]  /*34be0*/  BSYNC.RECONVERGENT B0 ;  /* 0x0000000000007941 */ /* 0x000fea0003800200 */
.L_x_42663:
        /* <DEDUP_REMOVED lines=19> */
.L_x_42670:
        /* <DEDUP_REMOVED lines=13> */
.L_x_42672:
[----:B------:R-:W-:Y:S05]  /*34df0*/  BSYNC.RECONVERGENT B1 ;  /* 0x0000000000017941 */ /* 0x000fea0003800200 */
.L_x_42671:
        /* <DEDUP_REMOVED lines=43> */
.L_x_42669:
[----:B------:R-:W-:Y:S05]  /*350b0*/  BSYNC.RECONVERGENT B0 ;  /* 0x0000000000007941 */ /* 0x000fea0003800200 */
.L_x_42668:
        /* <DEDUP_REMOVED lines=19> */
.L_x_42675:
        /* <DEDUP_REMOVED lines=13> */
.L_x_42677:
[----:B------:R-:W-:Y:S05]  /*352c0*/  BSYNC.RECONVERGENT B1 ;  /* 0x0000000000017941 */ /* 0x000fea0003800200 */
.L_x_42676:
        /* <DEDUP_REMOVED lines=43> */
.L_x_42674:
[----:B------:R-:W-:Y:S05]  /*35580*/  BSYNC.RECONVERGENT B0 ;  /* 0x0000000000007941 */ /* 0x000fea0003800200 */
.L_x_42673:
        /* <DEDUP_REMOVED lines=19> */
.L_x_42680:
        /* <DEDUP_REMOVED lines=13> */
.L_x_42682:
[----:B------:R-:W-:Y:S05]  /*35790*/  BSYNC.RECONVERGENT B1 ;  /* 0x0000000000017941 */ /* 0x000fea0003800200 */
.L_x_42681:
        /* <DEDUP_REMOVED lines=43> */
.L_x_42679:
[----:B------:R-:W-:Y:S05]  /*35a50*/  BSYNC.RECONVERGENT B0 ;  /* 0x0000000000007941 */ /* 0x000fea0003800200 */
.L_x_42678:
        /* <DEDUP_REMOVED lines=19> */
.L_x_42685:
        /* <DEDUP_REMOVED lines=13> */
.L_x_42687:
[----:B------:R-:W-:Y:S05]  /*35c60*/  BSYNC.RECONVERGENT B1 ;  /* 0x0000000000017941 */ /* 0x000fea0003800200 */
.L_x_42686:
        /* <DEDUP_REMOVED lines=43> */
.L_x_42684:
[----:B------:R-:W-:Y:S05]  /*35f20*/  BSYNC.RECONVERGENT B0 ;  /* 0x0000000000007941 */ /* 0x000fea0003800200 */
.L_x_42683:
        /* <DEDUP_REMOVED lines=17> */
.L_x_42690:
        /* <DEDUP_REMOVED lines=13> */
.L_x_42692:
[----:B------:R-:W-:Y:S05]  /*36110*/  BSYNC.RECONVERGENT B1 ;  /* 0x0000000000017941 */ /* 0x000fea0003800200 */
.L_x_42691:
        /* <DEDUP_REMOVED lines=43> */
.L_x_42689:
[----:B------:R-:W-:Y:S05]  /*363d0*/  BSYNC.RECONVERGENT B0 ;  /* 0x0000000000007941 */ /* 0x000fea0003800200 */
.L_x_42688:
        /* <DEDUP_REMOVED lines=17> */
.L_x_42695:
        /* <DEDUP_REMOVED lines=13> */
.L_x_42697:
[----:B------:R-:W-:Y:S05]  /*365c0*/  BSYNC.RECONVERGENT B1 ;  /* 0x0000000000017941 */ /* 0x000fea0003800200 */
.L_x_42696:
        /* <DEDUP_REMOVED lines=43> */
.L_x_42694:
[----:B------:R-:W-:Y:S05]  /*36880*/  BSYNC.RECONVERGENT B0 ;  /* 0x0000000000007941 */ /* 0x000fea0003800200 */
.L_x_42693:
        /* <DEDUP_REMOVED lines=17> */
.L_x_42700:
        /* <DEDUP_REMOVED lines=13> */
.L_x_42702:
[----:B------:R-:W-:Y:S05]  /*36a70*/  BSYNC.RECONVERGENT B1 ;  /* 0x0000000000017941 */ /* 0x000fea0003800200 */
.L_x_42701:
        /* <DEDUP_REMOVED lines=43> */
.L_x_42699:
[----:B------:R-:W-:Y:S05]  /*36d30*/  BSYNC.RECONVERGENT B0 ;  /* 0x0000000000007941 */ /* 0x000fea0003800200 */
.L_x_42698:
        /* <DEDUP_REMOVED lines=42> */
.L_x_42662:
        /* <DEDUP_REMOVED lines=42> */
.L_x_42703:
        /* <DEDUP_REMOVED lines=27> */
.L_x_42707:
        /* <DEDUP_REMOVED lines=13> */
.L_x_42709:
[----:B------:R-:W-:Y:S05]  /*37500*/  BSYNC.RECONVERGENT B1 ;  /* 0x0000000000017941 */ /* 0x000fea0003800200 */
.L_x_42708:
        /* <DEDUP_REMOVED lines=43> */
.L_x_42706:
[----:B------:R-:W-:Y:S05]  /*377c0*/  BSYNC.RECONVERGENT B0 ;  /* 0x0000000000007941 */ /* 0x000fea0003800200 */
.L_x_42705:
        /* <DEDUP_REMOVED lines=20> */
.L_x_42712:
        /* <DEDUP_REMOVED lines=13> */
.L_x_42714:
[----:B------:R-:W-:Y:S05]  /*379e0*/  BSYNC.RECONVERGENT B1 ;  /* 0x0000000000017941 */ /* 0x000fea0003800200 */
.L_x_42713:
        /* <DEDUP_REMOVED lines=43> */
.L_x_42711:
[----:B------:R-:W-:Y:S05]  /*37ca0*/  BSYNC.RECONVERGENT B0 ;  /* 0x0000000000007941 */ /* 0x000fea0003800200 */
.L_x_42710:
        /* <DEDUP_REMOVED lines=23> */
.L_x_42717:
        /* <DEDUP_REMOVED lines=13> */
.L_x_42719:
[----:B------:R-:W-:Y:S05]  /*37ef0*/  BSYNC.RECONVERGENT B1 ;  /* 0x0000000000017941 */ /* 0x000fea0003800200 */
.L_x_42718:
        /* <DEDUP_REMOVED lines=43> */
.L_x_42716:
[----:B------:R-:W-:Y:S05]  /*381b0*/  BSYNC.RECONVERGENT B0 ;  /* 0x0000000000007941 */ /* 0x000fea0003800200 */
.L_x_42715:
        /* <DEDUP_REMOVED lines=20> */
.L_x_42722:
        /* <DEDUP_REMOVED lines=13> */
.L_x_42724:
[----:B------:R-:W-:Y:S05]  /*383d0*/  BSYNC.RECONVERGENT B1 ;  /* 0x0000000000017941 */ /* 0x000fea0003800200 */
.L_x_42723:
        /* <DEDUP_REMOVED lines=43> */
.L_x_42721:
[----:B------:R-:W-:Y:S05]  /*38690*/  BSYNC.RECONVERGENT B0 ;  /* 0x0000000000007941 */ /* 0x000fea0003800200 */
.L_x_42720:
        /* <DEDUP_REMOVED lines=23> */
.L_x_42727:
        /* <DEDUP_REMOVED lines=13> */
.L_x_42729:
[----:B------:R-:W-:Y:S05]  /*388e0*/  BSYNC.RECONVERGENT B1 ;  /* 0x0000000000017941 */ /* 0x000fea0003800200 */
.L_x_42728:
        /* <DEDUP_REMOVED lines=43> */
.L_x_42726:
[----:B------:R-:W-:Y:S05]  /*38ba0*/  BSYNC.RECONVERGENT B0 ;  /* 0x0000000000007941 */ /* 0x000fea0003800200 */
.L_x_42725:
        /* <DEDUP_REMOVED lines=20> */
.L_x_42732:
        /* <DEDUP_REMOVED lines=13> */
.L_x_42734:
[----:B------:R-:W-:Y:S05]  /*38dc0*/  BSYNC.RECONVERGENT B1 ;  /* 0x0000000000017941 */ /* 0x000fea0003800200 */
.L_x_42733:
        /* <DEDUP_REMOVED lines=43> */
.L_x_42731:
[----:B------:R-:W-:Y:S05]  /*39080*/  BSYNC.RECONVERGENT B0 ;  /* 0x0000000000007941 */ /* 0x000fea0003800200 */
.L_x_42730:
        /* <DEDUP_REMOVED lines=23> */
.L_x_42737:
        /* <DEDUP_REMOVED lines=13> */
.L_x_42739:
[----:B------:R-:W-:Y:S05]  /*392d0*/  BSYNC.RECONVERGENT B1 ;  /* 0x0000000000017941 */ /* 0x000fea0003800200 */
.L_x_42738:
        /* <DEDUP_REMOVED lines=43> */
.L_x_42736:
[----:B------:R-:W-:Y:S05]  /*39590*/  BSYNC.RECONVERGENT B0 ;  /* 0x0000000000007941 */ /* 0x000fea0003800200 */
.L_x_42735:
        /* <DEDUP_REMOVED lines=20> */
.L_x_42742:
        /* <DEDUP_REMOVED lines=13> */
.L_x_42744:
[----:B------:R-:W-:Y:S05]  /*397b0*/  BSYNC.RECONVERGENT B1 ;  /* 0x0000000000017941 */ /* 0x000fea0003800200 */
.L_x_42743:
        /* <DEDUP_REMOVED lines=43> */
.L_x_42741:
[----:B------:R-:W-:Y:S05]  /*39a70*/  BSYNC.RECONVERGENT B0 ;  /* 0x0000000000007941 */ /* 0x000fea0003800200 */
.L_x_42740:
        /* <DEDUP_REMOVED lines=23> */
.L_x_42747:
        /* <DEDUP_REMOVED lines=13> */
.L_x_42749:
[----:B------:R-:W-:Y:S05]  /*39cc0*/  BSYNC.RECONVERGENT B1 ;  /* 0x0000000000017941 */ /* 0x000fea0003800200 */
.L_x_42748:
        /* <DEDUP_REMOVED lines=43> */
.L_x_42746:
[----:B------:R-:W-:Y:S05]  /*39f80*/  BSYNC.RECONVERGENT B0 ;  /* 0x0000000000007941 */ /* 0x000fea0003800200 */
.L_x_42745:
        /* <DEDUP_REMOVED lines=18> */
.L_x_42752:
        /* <DEDUP_REMOVED lines=13> */
.L_x_42754:
[----:B------:R-:W-:Y:S05]  /*3a180*/  BSYNC.RECONVERGENT B1 ;  /* 0x0000000000017941 */ /* 0x000fea0003800200 */
.L_x_42753:
        /* <DEDUP_REMOVED lines=43> */
.L_x_42751:
[----:B------:R-:W-:Y:S05]  /*3a440*/  BSYNC.RECONVERGENT B0 ;  /* 0x0000000000007941 */ /* 0x000fea0003800200 */
.L_x_42750:
        /* <DEDUP_REMOVED lines=23> */
.L_x_42757:
        /* <DEDUP_REMOVED lines=13> */
.L_x_42759:
[----:B------:R-:W-:Y:S05]  /*3a690*/  BSYNC.RECONVERGENT B1 ;  /* 0x0000000000017941 */ /* 0x000fea0003800200 */
.L_x_42758:
        /* <DEDUP_REMOVED lines=43> */
.L_x_42756:
[----:B------:R-:W-:Y:S05]  /*3a950*/  BSYNC.RECONVERGENT B0 ;  /* 0x0000000000007941 */ /* 0x000fea0003800200 */
.L_x_42755:
        /* <DEDUP_REMOVED lines=18> */
.L_x_42762:
        /* <DEDUP_REMOVED lines=13> */
.L_x_42764:
[----:B------:R-:W-:Y:S05]  /*3ab50*/  BSYNC.RECONVERGENT B1 ;  /* 0x0000000000017941 */ /* 0x000fea0003800200 */
.L_x_42763:
        /* <DEDUP_REMOVED lines=43> */
.L_x_42761:
[----:B------:R-:W-:Y:S05]  /*3ae10*/  BSYNC.RECONVERGENT B0 ;  /* 0x0000000000007941 */ /* 0x000fea0003800200 */
.L_x_42760:
        /* <DEDUP_REMOVED lines=23> */
.L_x_42767:
        /* <DEDUP_REMOVED lines=13> */
.L_x_42769:
[----:B------:R-:W-:Y:S05]  /*3b060*/  BSYNC.RECONVERGENT B1 ;  /* 0x0000000000017941 */ /* 0x000fea0003800200 */
.L_x_42768:
        /* <DEDUP_REMOVED lines=43> */
.L_x_42766:
[----:B------:R-:W-:Y:S05]  /*3b320*/  BSYNC.RECONVERGENT B0 ;  /* 0x0000000000007941 */ /* 0x000fea0003800200 */
.L_x_42765:
        /* <DEDUP_REMOVED lines=18> */
.L_x_42772:
        /* <DEDUP_REMOVED lines=13> */
.L_x_42774:
[----:B------:R-:W-:Y:S05]  /*3b520*/  BSYNC.RECONVERGENT B1 ;  /* 0x0000000000017941 */ /* 0x000fea0003800200 */
.L_x_42773:
        /* <DEDUP_REMOVED lines=43> */
.L_x_42771:
[----:B------:R-:W-:Y:S05]  /*3b7e0*/  BSYNC.RECONVERGENT B0 ;  /* 0x0000000000007941 */ /* 0x000fea0003800200 */
.L_x_42770:
        /* <DEDUP_REMOVED lines=23> */
.L_x_42777:
        /* <DEDUP_REMOVED lines=13> */
.L_x_42779:
[----:B------:R-:W-:Y:S05]  /*3ba30*/  BSYNC.RECONVERGENT B1 ;  /* 0x0000000000017941 */ /* 0x000fea0003800200 */
.L_x_42778:
        /* <DEDUP_REMOVED lines=43> */
.L_x_42776:
[----:B------:R-:W-:Y:S05]  /*3bcf0*/  BSYNC.RECONVERGENT B0 ;  /* 0x0000000000007941 */ /* 0x000fea0003800200 */
.L_x_42775:
        /* <DEDUP_REMOVED lines=18> */
.L_x_42782:
        /* <DEDUP_REMOVED lines=16> */
.L_x_42784:
[----:B------:R-:W-:Y:S05]  /*3bf20*/  BSYNC.RECONVERGENT B1 ;  /* 0x0000000000017941 */ /* 0x000fea0003800200 */
.L_x_42783:
        /* <DEDUP_REMOVED lines=43> */
.L_x_42781:
[----:B------:R-:W-:Y:S05]  /*3c1e0*/  BSYNC.RECONVERGENT B0 ;  /* 0x0000000000007941 */ /* 0x000fea0003800200 */
.L_x_42780:
        /* <DEDUP_REMOVED lines=12> */
.L_x_42704:
        /* <DEDUP_REMOVED lines=16> */
.L_x_42788:
        /* <DEDUP_REMOVED lines=13> */
.L_x_42790:
[----:B------:R-:W-:Y:S05]  /*3c480*/  BSYNC.RECONVERGENT B1 ;  /* 0x0000000000017941 */ /* 0x000fea0003800200 */
.L_x_42789:
        /* <DEDUP_REMOVED lines=43> */
.L_x_42787:
[----:B------:R-:W-:Y:S05]  /*3c740*/  BSYNC.RECONVERGENT B0 ;  /* 0x0000000000007941 */ /* 0x000fea0003800200 */
.L_x_42786:
        /* <DEDUP_REMOVED lines=19> */
.L_x_42793:
        /* <DEDUP_REMOVED lines=13> */
.L_x_42795:
[----:B------:R-:W-:Y:S05]  /*3c950*/  BSYNC.RECONVERGENT B1 ;  /* 0x0000000000017941 */ /* 0x000fea0003800200 */
.L_x_42794:
        /* <DEDUP_REMOVED lines=43> */
.L_x_42792:
[----:B------:R-:W-:Y:S05]  /*3cc10*/  BSYNC.RECONVERGENT B0 ;  /* 0x0000000000007941 */ /* 0x000fea0003800200 */
.L_x_42791:
        /* <DEDUP_REMOVED lines=19> */
.L_x_42798:
        /* <DEDUP_REMOVED lines=13> */
.L_x_42800:
[----:B------:R-:W-:Y:S05]  /*3ce20*/  BSYNC.RECONVERGENT B1 ;  /* 0x0000000000017941 */ /* 0x000fea0003800200 */
.L_x_42799:
        /* <DEDUP_REMOVED lines=43> */
.L_x_42797:
[----:B------:R-:W-:Y:S05]  /*3d0e0*/  BSYNC.RECONVERGENT B0 ;  /* 0x0000000000007941 */ /* 0x000fea0003800200 */
.L_x_42796:
        /* <DEDUP_REMOVED lines=19> */
.L_x_42803:
        /* <DEDUP_REMOVED lines=13> */
.L_x_42805:
[----:B------:R-:W-:Y:S05]  /*3d2f0*/  BSYNC.RECONVERGENT B1 ;  /* 0x0000000000017941 */ /* 0x000fea0003800200 */
.L_x_42804:
        /* <DEDUP_REMOVED lines=43> */
.L_x_42802:
[----:B------:R-:W-:Y:S05]  /*3d5b0*/  BSYNC.RECONVERGENT B0 ;  /* 0x0000000000007941 */ /* 0x000fea0003800200 */
.L_x_42801:
        /* <DEDUP_REMOVED lines=19> */
.L_x_42808:
        /* <DEDUP_REMOVED lines=13> */
.L_x_42810:
[----:B------:R-:W-:Y:S05]  /*3d7c0*/  BSYNC.RECONVERGENT B1 ;  /* 0x0000000000017941 */ /* 0x000fea0003800200 */
.L_x_42809:
        /* <DEDUP_REMOVED lines=43> */
.L_x_42807:
[----:B------:R-:W-:Y:S05]  /*3da80*/  BSYNC.RECONVERGENT B0 ;  /* 0x0000000000007941 */ /* 0x000fea0003800200 */
.L_x_42806:
        /* <DEDUP_REMOVED lines=17> */
.L_x_42813:
        /* <DEDUP_REMOVED lines=13> */
.L_x_42815:
[----:B------:R-:W-:Y:S05]  /*3dc70*/  BSYNC.RECONVERGENT B1 ;  /* 0x0000000000017941 */ /* 0x000fea0003800200 */
.L_x_42814:
        /* <DEDUP_REMOVED lines=43> */
.L_x_42812:
[----:B------:R-:W-:Y:S05]  /*3df30*/  BSYNC.RECONVERGENT B0 ;  /* 0x0000000000007941 */ /* 0x000fea0003800200 */
.L_x_42811:
        /* <DEDUP_REMOVED lines=17> */
.L_x_42818:
        /* <DEDUP_REMOVED lines=13> */
.L_x_42820:
[----:B------:R-:W-:Y:S05]  /*3e120*/  BSYNC.RECONVERGENT B1 ;  /* 0x0000000000017941 */ /* 0x000fea0003800200 */
.L_x_42819:
        /* <DEDUP_REMOVED lines=43> */
.L_x_42817:
[----:B------:R-:W-:Y:S05]  /*3e3e0*/  BSYNC.RECONVERGENT B0 ;  /* 0x0000000000007941 */ /* 0x000fea0003800200 */
.L_x_42816:
        /* <DEDUP_REMOVED lines=17> */
.L_x_42823:
        /* <DEDUP_REMOVED lines=13> */
.L_x_42825:
[----:B------:R-:W-:Y:S05]  /*3e5d0*/  BSYNC.RECONVERGENT B1 ;  /* 0x0000000000017941 */ /* 0x000fea0003800200 */
.L_x_42824:
        /* <DEDUP_REMOVED lines=43> */
.L_x_42822:
[----:B------:R-:W-:Y:S05]  /*3e890*/  BSYNC.RECONVERGENT B0 ;  /* 0x0000000000007941 */ /* 0x000fea0003800200 */
.L_x_42821:
        /* <DEDUP_REMOVED lines=42> */
.L_x_42785:
        /* <DEDUP_REMOVED lines=42> */
.L_x_42826:
        /* <DEDUP_REMOVED lines=27> */
.L_x_42830:
        /* <DEDUP_REMOVED lines=13> */
.L_x_42832:
[----:B------:R-:W-:Y:S05]  /*3f060*/  BSYNC.RECONVERGENT B1 ;  /* 0x0000000000017941 */ /* 0x000fea0003800200 */
.L_x_42831:
        /* <DEDUP_REMOVED lines=43> */
.L_x_42829:
[----:B------:R-:W-:Y:S05]  /*3f320*/  BSYNC.RECONVERGENT B0 ;  /* 0x0000000000007941 */ /* 0x000fea0003800200 */
.L_x_42828:
        /* <DEDUP_REMOVED lines=20> */
.L_x_42835:
        /* <DEDUP_REMOVED lines=13> */
.L_x_42837:
[----:B------:R-:W-:Y:S05]  /*3f540*/  BSYNC.RECONVERGENT B1 ;  /* 0x0000000000017941 */ /* 0x000fea0003800200 */
.L_x_42836:
        /* <DEDUP_REMOVED lines=43> */
.L_x_42834:
[----:B------:R-:W-:Y:S05]  /*3f800*/  BSYNC.RECONVERGENT B0 ;  /* 0x0000000000007941 */ /* 0x000fea0003800200 */
.L_x_42833:
        /* <DEDUP_REMOVED lines=23> */
.L_x_42840:
        /* <DEDUP_REMOVED lines=13> */
.L_x_42842:
[----:B------:R-:W-:Y:S05]  /*3fa50*/  BSYNC.RECONVERGENT B1 ;  /* 0x0000000000017941 */ /* 0x000fea0003800200 */
.L_x_42841:
        /* <DEDUP_REMOVED lines=43> */
.L_x_42839:
[----:B------:R-:W-:Y:S05]  /*3fd10*/  BSYNC.RECONVERGENT B0 ;  /* 0x0000000000007941 */ /* 0x000fea0003800200 */
.L_x_42838:
        /* <DEDUP_REMOVED lines=20> */
.L_x_42845:
        /* <DEDUP_REMOVED lines=13> */
.L_x_42847:
[----:B------:R-:W-:Y:S05]  /*3ff30*/  BSYNC.RECONVERGENT B1 ;  /* 0x0000000000017941 */ /* 0x000fea0003800200 */
.L_x_42846:
        /* <DEDUP_REMOVED lines=43> */
.L_x_42844:
[----:B------:R-:W-:Y:S05]  /*401f0*/  BSYNC.RECONVERGENT B0 ;  /* 0x0000000000007941 */ /* 0x000fea0003800200 */
.L_x_42843:
        /* <DEDUP_REMOVED lines=23> */
.L_x_42850:
        /* <DEDUP_REMOVED lines=13> */
.L_x_42852:
[----:B------:R-:W-:Y:S05]  /*40440*/  BSYNC.RECONVERGENT B1 ;  /* 0x0000000000017941 */ /* 0x000fea0003800200 */
.L_x_42851:
        /* <DEDUP_REMOVED lines=43> */
.L_x_42849:
[----:B------:R-:W-:Y:S05]  /*40700*/  BSYNC.RECONVERGENT B0 ;  /* 0x0000000000007941 */ /* 0x000fea0003800200 */
.L_x_42848:
        /* <DEDUP_REMOVED lines=20> */
.L_x_42855:
        /* <DEDUP_REMOVED lines=13> */
.L_x_42857:
[----:B------:R-:W-:Y:S05]  /*40920*/  BSYNC.RECONVERGENT B1 ;  /* 0x0000000000017941 */ /* 0x000fea0003800200 */
.L_x_42856:
        /* <DEDUP_REMOVED lines=43> */
.L_x_42854:
[----:B------:R-:W-:Y:S05]  /*40be0*/  BSYNC.RECONVERGENT B0 ;  /* 0x0000000000007941 */ /* 0x000fea0003800200 */
.L_x_42853:
        /* <DEDUP_REMOVED lines=23> */
.L_x_42860:
        /* <DEDUP_REMOVED lines=13> */
.L_x_42862:
[----:B------:R-:W-:Y:S05]  /*40e30*/  BSYNC.RECONVERGENT B1 ;  /* 0x0000000000017941 */ /* 0x000fea0003800200 */
.L_x_42861:
        /* <DEDUP_REMOVED lines=43> */
.L_x_42859:
[----:B------:R-:W-:Y:S05]  /*410f0*/  BSYNC.RECONVERGENT B0 ;  /* 0x0000000000007941 */ /* 0x000fea0003800200 */
.L_x_42858:
        /* <DEDUP_REMOVED lines=20> */
.L_x_42865:
        /* <DEDUP_REMOVED lines=13> */
.L_x_42867:
[----:B------:R-:W-:Y:S05]  /*41310*/  BSYNC.RECONVERGENT B1 ;  /* 0x0000000000017941 */ /* 0x000fea0003800200 */
.L_x_42866:
        /* <DEDUP_REMOVED lines=43> */
.L_x_42864:
[----:B------:R-:W-:Y:S05]  /*415d0*/  BSYNC.RECONVERGENT B0 ;  /* 0x0000000000007941 */ /* 0x000fea0003800200 */
.L_x_42863:
        /* <DEDUP_REMOVED lines=23> */
.L_x_42870:
        /* <DEDUP_REMOVED lines=13> */
.L_x_42872:
[----:B------:R-:W-:Y:S05]  /*41820*/  BSYNC.RECONVERGENT B1 ;  /* 0x0000000000017941 */ /* 0x000fea0003800200 */
.L_x_42871:
        /* <DEDUP_REMOVED lines=43> */
.L_x_42869:
[----:B------:R-:W-:Y:S05]  /*41ae0*/  BSYNC.RECONVERGENT B0 ;  /* 0x0000000000007941 */ /* 0x000fea0003800200 */
.L_x_42868:
        /* <DEDUP_REMOVED lines=18> */
.L_x_42875:
        /* <DEDUP_REMOVED lines=13> */
.L_x_42877:
[----:B------:R-:W-:Y:S05]  /*41ce0*/  BSYNC.RECONVERGENT B1 ;  /* 0x0000000000017941 */ /* 0x000fea0003800200 */
.L_x_42876:
        /* <DEDUP_REMOVED lines=43> */
.L_x_42874:
[----:B------:R-:W-:Y:S05]  /*41fa0*/  BSYNC.RECONVERGENT B0 ;  /* 0x0000000000007941 */ /* 0x000fea0003800200 */
.L_x_42873:
        /* <DEDUP_REMOVED lines=23> */
.L_x_42880:
        /* <DEDUP_REMOVED lines=13> */
.L_x_42882:
[----:B------:R-:W-:Y:S05]  /*421f0*/  BSYNC.RECONVERGENT B1 ;  /* 0x0000000000017941 */ /* 0x000fea0003800200 */
.L_x_42881:
        /* <DEDUP_REMOVED lines=43> */
.L_x_42879:
[----:B------:R-:W-:Y:S05]  /*424b0*/  BSYNC.RECONVERGENT B0 ;  /* 0x0000000000007941 */ /* 0x000fea0003800200 */
.L_x_42878:
        /* <DEDUP_REMOVED lines=18> */
.L_x_42885:
        /* <DEDUP_REMOVED lines=13> */
.L_x_42887:
[----:B------:R-:W-:Y:S05]  /*426b0*/  BSYNC.RECONVERGENT B1 ;  /* 0x0000000000017941 */ /* 0x000fea0003800200 */
.L_x_42886:
        /* <DEDUP_REMOVED lines=38> */
[----:B------:R-:W-:Y:S01]  /*42920*/  HFMA2 R30, -RZ, RZ, 0, 0 ;  /* 0x00000000ff1e7431 */ /* 0x000fe200000001ff */
[----:B------:R-:W-:Y:S01]  /*42930*/  MOV R204, R12 ;  /* 0x0000000c00cc7202 */ /* 0x000fe20000000f00 */
[----:B------:R-:W-:-:S04]  /*42940*/  IMAD.WIDE.U32 R12, R29, -0x326172a9, RZ ;  /* 0xcd9e8d571d0c7825 */ /* 0x000fc800078e00ff */
[----:B------:R-:W-:Y:S01]  /*42950*/  IMAD.MOV.U32 R202, RZ, RZ, R12 ;  /* 0x000000ffffca7224 */ /* 0x000fe200078e000c */
[----:B------:R-:W-:-:S07]  /*42960*/  LOP3.LUT R201, R187, R24, R13, 0x96, !PT ;  /* 0x00000018bbc97212 */ /* 0x000fce00078e960d */
.L_x_42884:
[----:B------:R-:W-:Y:S05]  /*42970*/  BSYNC.RECONVERGENT B0 ;  /* 0x0000000000007941 */ /* 0x000fea0003800200 */
.L_x_42883:
        /* <DEDUP_REMOVED lines=23> */
.L_x_42890:
        /* <DEDUP_REMOVED lines=13> */
.L_x_42892:
[----:B------:R-:W-:Y:S05]  /*42bc0*/  BSYNC.RECONVERGENT B1 ;  /* 0x0000000000017941 */ /* 0x000fea0003800200 */
.L_x_42891:
        /* <DEDUP_REMOVED lines=39> */
[----:B------:R-:W-:-:S03]  /*42e40*/  IMAD.WIDE.U32 R24, R26, -0x326172a9, RZ ;  /* 0xcd9e8d571a187825 */ /* 0x000fc600078e00ff */
[----:B------:R-:W-:Y:S01]  /*42e50*/  MOV R202, R24 ;  /* 0x0000001800ca7202 */ /* 0x000fe20000000f00 */
[----:B------:R-:W-:Y:S01]  /*42e60*/  IMAD.MOV.U32 R24, RZ, RZ, RZ ;  /* 0x000000ffff187224 */ /* 0x000fe200078e00ff */
[----:B------:R-:W-:-:S07]  /*42e70*/  LOP3.LUT R201, R187, R30, R25, 0x96, !PT ;  /* 0x0000001ebbc97212 */ /* 0x000fce00078e9619 */
.L_x_42889:
[----:B------:R-:W-:Y:S05]  /*42e80*/  BSYNC.RECONVERGENT B0 ;  /* 0x0000000000007941 */ /* 0x000fea0003800200 */
.L_x_42888:
        /* <DEDUP_REMOVED lines=18> */
.L_x_42895:
        /* <DEDUP_REMOVED lines=13> */
.L_x_42897:
[----:B------:R-:W-:Y:S05]  /*43080*/  BSYNC.RECONVERGENT B1 ;  /* 0x0000000000017941 */ /* 0x000fea0003800200 */
.L_x_42896:
        /* <DEDUP_REMOVED lines=43> */
.L_x_42894:
[----:B------:R-:W-:Y:S05]  /*43340*/  BSYNC.RECONVERGENT B0 ;  /* 0x0000000000007941 */ /* 0x000fea0003800200 */
.L_x_42893:
        /* <DEDUP_REMOVED lines=23> */
.L_x_42900:
        /* <DEDUP_REMOVED lines=13> */
.L_x_42902:
[----:B------:R-:W-:Y:S05]  /*43590*/  BSYNC.RECONVERGENT B1 ;  /* 0x0000000000017941 */ /* 0x000fea0003800200 */
.L_x_42901:
        /* <DEDUP_REMOVED lines=43> */
.L_x_42899:
[----:B------:R-:W-:Y:S05]  /*43850*/  BSYNC.RECONVERGENT B0 ;  /* 0x0000000000007941 */ /* 0x000fea0003800200 */
.L_x_42898:
        /* <DEDUP_REMOVED lines=18> */
.L_x_42905:
        /* <DEDUP_REMOVED lines=16> */
.L_x_42907:
[----:B------:R-:W-:Y:S05]  /*43a80*/  BSYNC.RECONVERGENT B1 ;  /* 0x0000000000017941 */ /* 0x000fea0003800200 */
.L_x_42906:
        /* <DEDUP_REMOVED lines=43> */
.L_x_42904:
[----:B------:R-:W-:Y:S05]  /*43d40*/  BSYNC.RECONVERGENT B0 ;  /* 0x0000000000007941 */ /* 0x000fea0003800200 */
.L_x_42903:
        /* <DEDUP_REMOVED lines=12> */
.L_x_42827:
        /* <DEDUP_REMOVED lines=16> */
.L_x_42911:
        /* <DEDUP_REMOVED lines=13> */
.L_x_42913:
[----:B------:R-:W-:Y:S05]  /*43fe0*/  BSYNC.RECONVERGENT B1 ;  /* 0x0000000000017941 */ /* 0x000fea0003800200 */
.L_x_42912:
        /* <DEDUP_REMOVED lines=41> */
[----:B------:R-:W-:Y:S01]  /*44280*/  HFMA2 R31, -RZ, RZ, 0, 0 ;  /* 0x00000000ff1f7431 */ /* 0x000fe200000001ff */
[----:B------:R-:W-:-:S07]  /*44290*/  MOV R202, R30 ;  /* 0x0000001e00ca7202 */ /* 0x000fce0000000f00 */
.L_x_42910:
[----:B------:R-:W-:Y:S05]  /*442a0*/  BSYNC.RECONVERGENT B0 ;  /* 0x0000000000007941 */ /* 0x000fea0003800200 */
.L_x_42909:
        /* <DEDUP_REMOVED lines=19> */
.L_x_42916:
        /* <DEDUP_REMOVED lines=13> */
.L_x_42918:
[----:B------:R-:W-:Y:S05]  /*444b0*/  BSYNC.RECONVERGENT B1 ;  /* 0x0000000000017941 */ /* 0x000fea0003800200 */
.L_x_42917:
        /* <DEDUP_REMOVED lines=43> */
.L_x_42915:
[----:B------:R-:W-:Y:S05]  /*44770*/  BSYNC.RECONVERGENT B0 ;  /* 0x0000000000007941 */ /* 0x000fea0003800200 */
.L_x_42914:
        /* <DEDUP_REMOVED lines=19> */
.L_x_42921:
        /* <DEDUP_REMOVED lines=13> */
.L_x_42923:
[----:B------:R-:W-:Y:S05]  /*44980*/  BSYNC.RECONVERGENT B1 ;  /* 0x0000000000017941 */ /* 0x000fea0003800200 */
.L_x_42922:
        /* <DEDUP_REMOVED lines=43> */
.L_x_42920:
[----:B------:R-:W-:Y:S05]  /*44c40*/  BSYNC.RECONVERGENT B0 ;  /* 0x0000000000007941 */ /* 0x000fea0003800200 */
.L_x_42919:
        /* <DEDUP_REMOVED lines=19> */
.L_x_42926:
        /* <DEDUP_REMOVED lines=13> */
.L_x_42928:
[----:B------:R-:W-:Y:S05]  /*44e50*/  BSYNC.RECONVERGENT B1 ;  /* 0x0000000000017941 */ /* 0x000fea0003800200 */
.L_x_42927:
        /* <DEDUP_REMOVED lines=43> */
.L_x_42925:
[----:B------:R-:W-:Y:S05]  /*45110*/  BSYNC.RECONVERGENT B0 ;  /* 0x0000000000007941 */ /* 0x000fea0003800200 */
.L_x_42924:
        /* <DEDUP_REMOVED lines=19> */
.L_x_42931:
        /* <DEDUP_REMOVED lines=13> */
.L_x_42933:
[----:B------:R-:W-:Y:S05]  /*45320*/  BSYNC.RECONVERGENT B1 ;  /* 0x0000000000017941 */ /* 0x000fea0003800200 */
.L_x_42932:
        /* <DEDUP_REMOVED lines=43> */
.L_x_42930:
[----:B------:R-:W-:Y:S05]  /*455e0*/  BSYNC.RECONVERGENT B0 ;  /* 0x0000000000007941 */ /* 0x000fea0003800200 */
.L_x_42929:
        /* <DEDUP_REMOVED lines=17> */
.L_x_42936:
        /* <DEDUP_REMOVED lines=13> */
.L_x_42938:
[----:B------:R-:W-:Y:S05]  /*457d0*/  BSYNC.RECONVERGENT B1 ;  /* 0x0000000000017941 */ /* 0x000fea0003800200 */
.L_x_42937:
        /* <DEDUP_REMOVED lines=40> */
[----:B------:R-:W-:Y:S01]  /*45a60*/  IMAD.MOV.U32 R31, RZ, RZ, RZ ;  /* 0x000000ffff1f7224 */ /* 0x000fe200078e00ff */
[----:B------:R-:W-:Y:S02]  /*45a70*/  LOP3.LUT R201, R187, R34, R33, 0x96, !PT ;  /* 0x00000022bbc97212 */ /* 0x000fe400078e9621 */
[----:B------:R-:W-:-:S07]  /*45a80*/  MOV R202, R32 ;  /* 0x0000002000ca7202 */ /* 0x000fce0000000f00 */
.L_x_42935:
[----:B------:R-:W-:Y:S05]  /*45a90*/  BSYNC.RECONVERGENT B0 ;  /* 0x0000000000007941 */ /* 0x000fea0003800200 */
.L_x_42934:
        /* <DEDUP_REMOVED lines=17> */
.L_x_42941:
        /* <DEDUP_REMOVED lines=13> */
.L_x_42943:
[----:B------:R-:W-:Y:S05]  /*45c80*/  BSYNC.RECONVERGENT B1 ;  /* 0x0000000000017941 */ /* 0x000fea0003800200 */
.L_x_42942:
        /* <DEDUP_REMOVED lines=43> */
.L_x_42940:
[----:B------:R-:W-:Y:S05]  /*45f40*/  BSYNC.RECONVERGENT B0 ;  /* 0x0000000000007941 */ /* 0x000fea0003800200 */
.L_x_42939:
        /* <DEDUP_REMOVED lines=17> */
.L_x_42946:
        /* <DEDUP_REMOVED lines=13> */
.L_x_42948:
[----:B------:R-:W-:Y:S05]  /*46130*/  BSYNC.RECONVERGENT B1 ;  /* 0x0000000000017941 */ /* 0x000fea0003800200 */
.L_x_42947:
        /* <DEDUP_REMOVED lines=41> */
[----:B------:R-:W-:Y:S02]  /*463d0*/  LOP3.LUT R201, R187, R34, R33, 0x96, !PT ;  /* 0x00000022bbc97212 */ /* 0x000fe400078e9621 */
[----:B------:R-:W-:-:S07]  /*463e0*/  MOV R202, R32 ;  /* 0x0000002000ca7202 */ /* 0x000fce0000000f00 */
.L_x_42945:
[----:B------:R-:W-:Y:S05]  /*463f0*/  BSYNC.RECONVERGENT B0 ;  /* 0x0000000000007941 */ /* 0x000fea0003800200 */
.L_x_42944:
        /* <DEDUP_REMOVED lines=42> */
.L_x_42908:
[----:B------:R-:W0:Y:S01]  /*466a0*/  LDC.64 R24, c[0x0][0x3a8] ;  /* 0x0000ea00ff187b82 */ /* 0x000e220000000a00 */
[----:B------:R-:W-:Y:S02]  /*466b0*/  SEL R26, RZ, 0x1000000, !P5 ;  /* 0x01000000ff1a7807 */ /* 0x000fe40006800000 */
[----:B------:R-:W-:Y:S02]  /*466c0*/  SEL R27, RZ, 0x10000, !P4 ;  /* 0x00010000ff1b7807 */ /* 0x000fe40006000000 */
[----:B------:R-:W-:Y:S02]  /*466d0*/  SEL R176, RZ, 0x100, !P3 ;  /* 0x00000100ffb07807 */ /* 0x000fe40005800000 */
[C---:B------:R-:W-:Y:S02]  /*466e0*/  LOP3.LUT P5, RZ, R15.reuse, 0x8, RZ, 0xc0, !PT ;  /* 0x000000080fff7812 */ /* 0x040fe400078ac0ff */
[C---:B------:R-:W-:Y:S02]  /*466f0*/  LOP3.LUT P4, RZ, R15.reuse, 0x4, RZ, 0xc0, !PT ;  /* 0x000000040fff7812 */ /* 0x040fe4000788c0ff */
[----:B------:R-:W-:-:S02]  /*46700*/  LOP3.LUT P3, RZ, R15, 0x2, RZ, 0xc0, !PT ;  /* 0x000000020fff7812 */ /* 0x000fc4000786c0ff */
[----:B------:R-:W-:Y:S02]  /*46710*/  LOP3.LUT R26, R176, R26, R27, 0xfe, !PT ;  /* 0x0000001ab01a7212 */ /* 0x000fe400078efe1b */
[----:B------:R-:W-:Y:S02]  /*46720*/  SEL R27, RZ, 0x100, !P5 ;  /* 0x00000100ff1b7807 */ /* 0x000fe40006800000 */
[----:B------:R-:W-:Y:S01]  /*46730*/  LOP3.LUT P6, RZ, R15, 0x10, RZ, 0xc0, !PT ;  /* 0x000000100fff7812 */ /* 0x000fe200078cc0ff */
[----:B0-----:R-:W-:-:S05]  /*46740*/  IMAD.WIDE.U32 R24, R199, 0x20, R24 ;  /* 0x00000020c7187825 */ /* 0x001fca00078e0018 */
[----:B------:R-:W-:Y:S04]  /*46750*/  STG.E.128 desc[UR8][R24.64], R32 ;  /* 0x0000002018007986 */ /* 0x000fe8000c101d08 */
[----:B------:R0:W-:Y:S02]  /*46760*/  STG.E.128 desc[UR8][R24.64+0x10], R28 ;  /* 0x0000101c18007986 */ /* 0x0001e4000c101d08 */
        /* <DEDUP_REMOVED lines=30> */
.L_x_42949:
        /* <DEDUP_REMOVED lines=27> */
.L_x_42953:
        /* <DEDUP_REMOVED lines=13> */
.L_x_42955:
[----:B------:R-:W-:Y:S05]  /*46bd0*/  BSYNC.RECONVERGENT B1 ;  /* 0x0000000000017941 */ /* 0x000fea0003800200 */
.L_x_42954:
        /* <DEDUP_REMOVED lines=38> */
[----:B------:R-:W-:Y:S01]  /*46e40*/  IMAD.WIDE.U32 R8, R7, -0x326172a9, RZ ;  /* 0xcd9e8d5707087825 */ /* 0x000fe200078e00ff */
[----:B------:R-:W-:-:S03]  /*46e50*/  MOV R7, R204 ;  /* 0x000000cc00077202 */ /* 0x000fc60000000f00 */
[----:B------:R-:W-:Y:S01]  /*46e60*/  IMAD.MOV.U32 R202, RZ, RZ, R8 ;  /* 0x000000ffffca7224 */ /* 0x000fe200078e0008 */
[----:B------:R-:W-:Y:S01]  /*46e70*/  LOP3.LUT R201, R187, R10, R9, 0x96, !PT ;  /* 0x0000000abbc97212 */ /* 0x000fe200078e9609 */
[----:B------:R-:W-:-:S07]  /*46e80*/  IMAD.MOV.U32 R8, RZ, RZ, RZ ;  /* 0x000000ffff087224 */ /* 0x000fce00078e00ff */
.L_x_42952:
[----:B------:R-:W-:Y:S05]  /*46e90*/  BSYNC.RECONVERGENT B0 ;  /* 0x0000000000007941 */ /* 0x000fea0003800200 */
.L_x_42951:
        /* <DEDUP_REMOVED lines=20> */
.L_x_42958:
        /* <DEDUP_REMOVED lines=13> */
.L_x_42960:
[----:B------:R-:W-:Y:S05]  /*470b0*/  BSYNC.RECONVERGENT B1 ;  /* 0x0000000000017941 */ /* 0x000fea0003800200 */
.L_x_42959:
        /* <DEDUP_REMOVED lines=43> */
.L_x_42957:
[----:B------:R-:W-:Y:S05]  /*47370*/  BSYNC.RECONVERGENT B0 ;  /* 0x0000000000007941 */ /* 0x000fea0003800200 */
.L_x_42956:
        /* <DEDUP_REMOVED lines=23> */
.L_x_42963:
        /* <DEDUP_REMOVED lines=13> */
.L_x_42965:
[----:B------:R-:W-:Y:S05]  /*475c0*/  BSYNC.RECONVERGENT B1 ;  /* 0x0000000000017941 */ /* 0x000fea0003800200 */
.L_x_42964:
        /* <DEDUP_REMOVED lines=43> */
.L_x_42962:
[----:B------:R-:W-:Y:S05]  /*47880*/  BSYNC.RECONVERGENT B0 ;  /* 0x0000000000007941 */ /* 0x000fea0003800200 */
.L_x_42961:
        /* <DEDUP_REMOVED lines=20> */
.L_x_42968:
        /* <DEDUP_REMOVED lines=13> */
.L_x_42970:
[----:B------:R-:W-:Y:S05]  /*47aa0*/  BSYNC.RECONVERGENT B1 ;  /* 0x0000000000017941 */ /* 0x000fea0003800200 */
.L_x_42969:
        /* <DEDUP_REMOVED lines=43> */
.L_x_42967:
[----:B------:R-:W-:Y:S05]  /*47d60*/  BSYNC.RECONVERGENT B0 ;  /* 0x0000000000007941 */ /* 0x000fea0003800200 */
.L_x_42966:
[----:B------:R-:W-:Y:S01]  /*47d70*/  I2FP.F32.U32 R8, R11 ;  /* 0x0000000b00087245 */ /* 0x000fe20000201000 */
[----:B------:R-:W-:Y:S01]  /*47d80*/  BSSY.RECONVERGENT B0, `(.L_x_42971) ;  /* 0x000004f000007945 */ /* 0x000fe20003800200 */
[----:B------:R-:W-:Y:S02]  /*47d90*/  ISETP.NE.AND P3, PT, R9, 0x1, PT ;  /* 0x000000010900780c */ /* 0x000fe40003f65270 */
[----:B------:R-:W-:Y:S01]  /*47da0*/  FSEL R10, R25, RZ, P4 ;  /* 0x000000ff190a7208 */ /* 0x000fe20002000000 */
[----:B------:R-:W-:Y:S01]  /*47db0*/  FFMA.FTZ R8, R8, R18, 1.1641532182693481445e-10 ;  /* 0x2f00000008087423 */ /* 0x000fe20000010012 */
[----:B------:R-:W-:-:S04]  /*47dc0*/  MOV R13, R202 ;  /* 0x000000ca000d7202 */ /* 0x000fc80000000f00 */
        /* <DEDUP_REMOVED lines=17> */
.L_x_42973:
        /* <DEDUP_REMOVED lines=13> */
.L_x_42975:
[----:B------:R-:W-:Y:S05]  /*47fb0*/  BSYNC.RECONVERGENT B1 ;  /* 0x0000000000017941 */ /* 0x000fea0003800200 */
.L_x_42974:
        /* <DEDUP_REMOVED lines=43> */
.L_x_42972:
[----:B------:R-:W-:Y:S05]  /*48270*/  BSYNC.RECONVERGENT B0 ;  /* 0x0000000000007941 */ /* 0x000fea0003800200 */
.L_x_42971:
        /* <DEDUP_REMOVED lines=20> */
.L_x_42978:
        /* <DEDUP_REMOVED lines=13> */
.L_x_42980:
[----:B------:R-:W-:Y:S05]  /*48490*/  BSYNC.RECONVERGENT B1 ;  /* 0x0000000000017941 */ /* 0x000fea0003800200 */
.L_x_42979:
        /* <DEDUP_REMOVED lines=43> */
.L_x_42977:
[----:B------:R-:W-:Y:S05]  /*48750*/  BSYNC.RECONVERGENT B0 ;  /* 0x0000000000007941 */ /* 0x000fea0003800200 */
.L_x_42976:
        /* <DEDUP_REMOVED lines=23> */
.L_x_42983:
        /* <DEDUP_REMOVED lines=13> */
.L_x_42985:
[----:B------:R-:W-:Y:S05]  /*489a0*/  BSYNC.RECONVERGENT B1 ;  /* 0x0000000000017941 */ /* 0x000fea0003800200 */
.L_x_42984:
        /* <DEDUP_REMOVED lines=43> */
.L_x_42982:
[----:B------:R-:W-:Y:S05]  /*48c60*/  BSYNC.RECONVERGENT B0 ;  /* 0x0000000000007941 */ /* 0x000fea0003800200 */
.L_x_42981:
        /* <DEDUP_REMOVED lines=20> */
.L_x_42988:
        /* <DEDUP_REMOVED lines=13> */
.L_x_42990:
[----:B------:R-:W-:Y:S05]  /*48e80*/  BSYNC.RECONVERGENT B1 ;  /* 0x0000000000017941 */ /* 0x000fea0003800200 */
.L_x_42989:
        /* <DEDUP_REMOVED lines=43> */
.L_x_42987:
[----:B------:R-:W-:Y:S05]  /*49140*/  BSYNC.RECONVERGENT B0 ;  /* 0x0000000000007941 */ /* 0x000fea0003800200 */
.L_x_42986:
        /* <DEDUP_REMOVED lines=23> */
.L_x_42993:
        /* <DEDUP_REMOVED lines=13> */
.L_x_42995:
[----:B------:R-:W-:Y:S05]  /*49390*/  BSYNC.RECONVERGENT B1 ;  /* 0x0000000000017941 */ /* 0x000fea0003800200 */
.L_x_42994:
        /* <DEDUP_REMOVED lines=43> */
.L_x_42992:
[----:B------:R-:W-:Y:S05]  /*49650*/  BSYNC.RECONVERGENT B0 ;  /* 0x0000000000007941 */ /* 0x000fea0003800200 */
.L_x_42991:
        /* <DEDUP_REMOVED lines=18> */
.L_x_42998:
        /* <DEDUP_REMOVED lines=13> */
.L_x_43000:
[----:B------:R-:W-:Y:S05]  /*49850*/  BSYNC.RECONVERGENT B1 ;  /* 0x0000000000017941 */ /* 0x000fea0003800200 */
.L_x_42999:
        /* <DEDUP_REMOVED lines=43> */
.L_x_42997:
[----:B------:R-:W-:Y:S05]  /*49b10*/  BSYNC.RECONVERGENT B0 ;  /* 0x0000000000007941 */ /* 0x000fea0003800200 */
.L_x_42996:
        /* <DEDUP_REMOVED lines=23> */
.L_x_43003:
        /* <DEDUP_REMOVED lines=13> */
.L_x_43005:
[----:B------:R-:W-:Y:S05]  /*49d60*/  BSYNC.RECONVERGENT B1 ;  /* 0x0000000000017941 */ /* 0x000fea0003800200 */
.L_x_43004:
        /* <DEDUP_REMOVED lines=43> */
.L_x_43002:
[----:B------:R-:W-:Y:S05]  /*4a020*/  BSYNC.RECONVERGENT B0 ;  /* 0x0000000000007941 */ /* 0x000fea0003800200 */
.L_x_43001:
[----:B------:R-:W-:Y:S01]  /*4a030*/  I2FP.F32.U32 R13, R177 ;  /* 0x000000b1000d7245 */ /* 0x000fe20000201000 */
[----:B------:R-:W-:Y:S01]  /*4a040*/  BSSY.RECONVERGENT B0, `(.L_x_43006) ;  /* 0x000004a000007945 */ /* 0x000fe20003800200 */
[----:B------:R-:W-:-:S03]  /*4a050*/  ISETP.NE.AND P4, PT, R12, 0x1, PT ;  /* 0x000000010c00780c */ /* 0x000fc60003f85270 */
[----:B------:R-:W-:-:S05]  /*4a060*/  FFMA.FTZ R13, R13, R18, 1.1641532182693481445e-10 ;  /* 0x2f0000000d0d7423 */ /* 0x000fca0000010012 */
[----:B------:R-:W-:Y:S01]  /*4a070*/  FSETP.LE.FTZ.AND P3, PT, R13, R193, PT ;  /* 0x000000c10d00720b */ /* 0x000fe20003f73000 */
[----:B------:R-:W-:Y:S02]  /*4a080*/  HADD2.F32 R13, -RZ, R178.H1_H1 ;  /* 0x300000b2ff0d7230 */ /* 0x000fe40000004100 */
[----:B------:R-:W-:-:S03]  /*4a090*/  IMAD.MOV.U32 R178, RZ, RZ, R202 ;  /* 0x000000ffffb27224 */ /* 0x000fc600078e00ca */
        /* <DEDUP_REMOVED lines=11> */
.L_x_43008:
        /* <DEDUP_REMOVED lines=13> */
.L_x_43010:
[----:B------:R-:W-:Y:S05]  /*4a220*/  BSYNC.RECONVERGENT B1 ;  /* 0x0000000000017941 */ /* 0x000fea0003800200 */
.L_x_43009:
        /* <DEDUP_REMOVED lines=43> */
.L_x_43007:
[----:B------:R-:W-:Y:S05]  /*4a4e0*/  BSYNC.RECONVERGENT B0 ;  /* 0x0000000000007941 */ /* 0x000fea0003800200 */
.L_x_43006:
[----:B------:R-:W-:Y:S01]  /*4a4f0*/  I2FP.F32.U32 R12, R178 ;  /* 0x000000b2000c7245 */ /* 0x000fe20000201000 */
[----:B------:R-:W-:Y:S01]  /*4a500*/  BSSY.RECONVERGENT B0, `(.L_x_43011) ;  /* 0x000004f000007945 */ /* 0x000fe20003800200 */
[----:B------:R-:W-:Y:S01]  /*4a510*/  FSEL R177, R177, RZ, P3 ;  /* 0x000000ffb1b17208 */ /* 0x000fe20001800000 */
[----:B------:R-:W-:Y:S01]  /*4a520*/  IMAD.MOV.U32 R200, RZ, RZ, 0x2 ;  /* 0x00000002ffc87424 */ /* 0x000fe200078e00ff */
[----:B------:R-:W-:Y:S01]  /*4a530*/  MOV R178, R202 ;  /* 0x000000ca00b27202 */ /* 0x000fe20000000f00 */
        /* <DEDUP_REMOVED lines=18> */
.L_x_43013:
        /* <DEDUP_REMOVED lines=13> */
.L_x_43015:
[----:B------:R-:W-:Y:S05]  /*4a730*/  BSYNC.RECONVERGENT B1 ;  /* 0x0000000000017941 */ /* 0x000fea0003800200 */
.L_x_43014:
        /* <DEDUP_REMOVED lines=40> */
[----:B------:R-:W-:Y:S02]  /*4a9c0*/  LOP3.LUT R201, R187, R202, R201, 0x96, !PT ;  /* 0x000000cabbc97212 */ /* 0x000fe400078e96c9 */
[----:B------:R-:W-:Y:S01]  /*4a9d0*/  MOV R202, R200 ;  /* 0x000000c800ca7202 */ /* 0x000fe20000000f00 */
[----:B------:R-:W-:-:S07]  /*4a9e0*/  IMAD.MOV.U32 R200, RZ, RZ, RZ ;  /* 0x000000ffffc87224 */ /* 0x000fce00078e00ff */
.L_x_43012:
[----:B------:R-:W-:Y:S05]  /*4a9f0*/  BSYNC.RECONVERGENT B0 ;  /* 0x0000000000007941 */ /* 0x000fea0003800200 */
.L_x_43011:
        /* <DEDUP_REMOVED lines=18> */
.L_x_43018:
        /* <DEDUP_REMOVED lines=13> */
.L_x_43020:
[----:B------:R-:W-:Y:S05]  /*4abf0*/  BSYNC.RECONVERGENT B1 ;  /* 0x0000000000017941 */ /* 0x000fea0003800200 */
.L_x_43019:
        /* <DEDUP_REMOVED lines=38> */
[----:B------:R-:W-:Y:S01]  /*4ae60*/  HFMA2 R204, -RZ, RZ, 0, 0 ;  /* 0x00000000ffcc7431 */ /* 0x000fe200000001ff */
[----:B------:R-:W-:Y:S01]  /*4ae70*/  MOV R206, R200 ;  /* 0x000000c800ce7202 */ /* 0x000fe20000000f00 */
[----:B------:R-:W-:-:S05]  /*4ae80*/  IMAD.WIDE.U32 R200, R205, -0x326172a9, RZ ;  /* 0xcd9e8d57cdc87825 */ /* 0x000fca00078e00ff */
[----:B------:R-:W-:Y:S01]  /*4ae90*/  LOP3.LUT R201, R187, R202, R201, 0x96, !PT ;  /* 0x000000cabbc97212 */ /* 0x000fe200078e96c9 */
[----:B------:R-:W-:-:S07]  /*4aea0*/  IMAD.MOV.U32 R202, RZ, RZ, R200 ;  /* 0x000000ffffca7224 */ /* 0x000fce00078e00c8 */
.L_x_43017:
[----:B------:R-:W-:Y:S05]  /*4aeb0*/  BSYNC.RECONVERGENT B0 ;  /* 0x0000000000007941 */ /* 0x000fea0003800200 */
.L_x_43016:
        /* <DEDUP_REMOVED lines=23> */
.L_x_43023:
        /* <DEDUP_REMOVED lines=13> */
.L_x_43025:
[----:B------:R-:W-:Y:S05]  /*4b100*/  BSYNC.RECONVERGENT B1 ;  /* 0x0000000000017941 */ /* 0x000fea0003800200 */
.L_x_43024:
        /* <DEDUP_REMOVED lines=43> */
.L_x_43022:
[----:B------:R-:W-:Y:S05]  /*4b3c0*/  BSYNC.RECONVERGENT B0 ;  /* 0x0000000000007941 */ /* 0x000fea0003800200 */
.L_x_43021:
        /* <DEDUP_REMOVED lines=18> */
.L_x_43028:
        /* <DEDUP_REMOVED lines=16> */
.L_x_43030:
[----:B------:R-:W-:Y:S05]  /*4b5f0*/  BSYNC.RECONVERGENT B1 ;  /* 0x0000000000017941 */ /* 0x000fea0003800200 */
.L_x_43029:
        /* <DEDUP_REMOVED lines=20> */
[----:B------:R-:W-:Y:S02]  /*4b740*/  LOP3.LUT R21, R21, R204, R189, 0x96, !PT ;  /* 0x000000cc15157212 */ /* 0x000fe400078e96bd */
[----:B------:R-:W-:Y:S02]  /*4b750*/  MOV R204, R206 ;  /* 0x000000ce00cc7202 */ /* 0x000fe40000000f00 */
        /* <DEDUP_REMOVED lines=21> */
.L_x_43027:
[----:B------:R-:W-:Y:S05]  /*4b8b0*/  BSYNC.RECONVERGENT B0 ;  /* 0x0000000000007941 */ /* 0x000fea0003800200 */
.L_x_43026:
[----:B------:R-:W-:-:S05]  /*4b8c0*/  I2FP.F32.U32 R19, R204 ;  /* 0x000000cc00137245 */ /* 0x000fca0000201000 */
[----:B------:R-:W-:Y:S01]  /*4b8d0*/  FFMA.FTZ R19, R19, R18, 1.1641532182693481445e-10 ;  /* 0x2f00000013137423 */ /* 0x000fe20000010012 */
[----:B------:R-:W-:-:S04]  /*4b8e0*/  HADD2.F32 R18, -RZ, R111.H1_H1 ;  /* 0x3000006fff127230 */ /* 0x000fc80000004100 */
        /* <DEDUP_REMOVED lines=8> */
[----:B------:R-:W-:Y:S06]  /*4b970*/  BRA `(.L_x_43031) ;  /* 0x0000002800247947 */ /* 0x000fec0003800000 */
.L_x_42950:
        /* <DEDUP_REMOVED lines=16> */
.L_x_43034:
        /* <DEDUP_REMOVED lines=13> */
.L_x_43036:
[----:B------:R-:W-:Y:S05]  /*4bb50*/  BSYNC.RECONVERGENT B1 ;  /* 0x0000000000017941 */ /* 0x000fea0003800200 */
.L_x_43035:
        /* <DEDUP_REMOVED lines=40> */
[----:B------:R-:W-:Y:S01]  /*4bde0*/  HFMA2 R25, -RZ, RZ, 0, 0 ;  /* 0x00000000ff197431 */ /* 0x000fe200000001ff */
[----:B------:R-:W-:Y:S01]  /*4bdf0*/  MOV R202, R24 ;  /* 0x0000001800ca7202 */ /* 0x000fe20000000f00 */
[----:B------:R-:W-:-:S07]  /*4be00*/  IMAD.MOV.U32 R24, RZ, RZ, R204 ;  /* 0x000000ffff187224 */ /* 0x000fce00078e00cc */
.L_x_43033:
[----:B------:R-:W-:Y:S05]  /*4be10*/  BSYNC.RECONVERGENT B0 ;  /* 0x0000000000007941 */ /* 0x000fea0003800200 */
.L_x_43032:
        /* <DEDUP_REMOVED lines=19> */
.L_x_43039:
        /* <DEDUP_REMOVED lines=13> */
.L_x_43041:
[----:B------:R-:W-:Y:S05]  /*4c020*/  BSYNC.RECONVERGENT B1 ;  /* 0x0000000000017941 */ /* 0x000fea0003800200 */
.L_x_43040:
        /* <DEDUP_REMOVED lines=43> */
.L_x_43038:
[----:B------:R-:W-:Y:S05]  /*4c2e0*/  BSYNC.RECONVERGENT B0 ;  /* 0x0000000000007941 */ /* 0x000fea0003800200 */
.L_x_43037:
        /* <DEDUP_REMOVED lines=19> */
.L_x_43044:
        /* <DEDUP_REMOVED lines=13> */
.L_x_43046:
[----:B------:R-:W-:Y:S05]  /*4c4f0*/  BSYNC.RECONVERGENT B1 ;  /* 0x0000000000017941 */ /* 0x000fea0003800200 */
.L_x_43045:
        /* <DEDUP_REMOVED lines=43> */
.L_x_43043:
[----:B------:R-:W-:Y:S05]  /*4c7b0*/  BSYNC.RECONVERGENT B0 ;  /* 0x0000000000007941 */ /* 0x000fea0003800200 */
.L_x_43042:
[----:B------:R-:W-:Y:S01]  /*4c7c0*/  I2FP.F32.U32 R24, R27 ;  /* 0x0000001b00187245 */ /* 0x000fe20000201000 */
[----:B------:R-:W-:Y:S01]  /*4c7d0*/  BSSY.RECONVERGENT B0, `(.L_x_43047) ;  /* 0x000004b000007945 */ /* 0x000fe20003800200 */
[----:B------:R-:W-:Y:S01]  /*4c7e0*/  ISETP.NE.AND P2, PT, R25, 0x1, PT ;  /* 0x000000011900780c */ /* 0x000fe20003f45270 */
[----:B------:R-:W-:Y:S01]  /*4c7f0*/  HADD2.F32 R204, -RZ, R177.H0_H0 ;  /* 0x200000b1ffcc7230 */ /* 0x000fe20000004100 */
        /* <DEDUP_REMOVED lines=15> */
.L_x_43049:
        /* <DEDUP_REMOVED lines=13> */
.L_x_43051:
[----:B------:R-:W-:Y:S05]  /*4c9c0*/  BSYNC.RECONVERGENT B1 ;  /* 0x0000000000017941 */ /* 0x000fea0003800200 */
.L_x_43050:
        /* <DEDUP_REMOVED lines=43> */
.L_x_43048:
[----:B------:R-:W-:Y:S05]  /*4cc80*/  BSYNC.RECONVERGENT B0 ;  /* 0x0000000000007941 */ /* 0x000fea0003800200 */
.L_x_43047:
[----:B------:R-:W-:Y:S01]  /*4cc90*/  I2FP.F32.U32 R25, R27 ;  /* 0x0000001b00197245 */ /* 0x000fe20000201000 */
[----:B------:R-:W-:Y:S01]  /*4cca0*/  BSSY.RECONVERGENT B0, `(.L_x_43052) ;  /* 0x000004b000007945 */ /* 0x000fe20003800200 */
[----:B------:R-:W-:Y:S01]  /*4ccb0*/  ISETP.NE.AND P2, PT, R24, 0x1, PT ;  /* 0x000000011800780c */ /* 0x000fe20003f45270 */
[----:B------:R-:W-:Y:S01]  /*4ccc0*/  HFMA2 R176, -RZ, RZ, 0, 1.1920928955078125e-07 ;  /* 0x00000002ffb07431 */ /* 0x000fe200000001ff */
        /* <DEDUP_REMOVED lines=15> */
.L_x_43054:
        /* <DEDUP_REMOVED lines=13> */
.L_x_43056:
[----:B------:R-:W-:Y:S05]  /*4ce90*/  BSYNC.RECONVERGENT B1 ;  /* 0x0000000000017941 */ /* 0x000fea0003800200 */
.L_x_43055:
        /* <DEDUP_REMOVED lines=43> */
.L_x_43053:
[----:B------:R-:W-:Y:S05]  /*4d150*/  BSYNC.RECONVERGENT B0 ;  /* 0x0000000000007941 */ /* 0x000fea0003800200 */
.L_x_43052:
        /* <DEDUP_REMOVED lines=17> */
.L_x_43059:
        /* <DEDUP_REMOVED lines=13> */
.L_x_43061:
[----:B------:R-:W-:Y:S05]  /*4d340*/  BSYNC.RECONVERGENT B1 ;  /* 0x0000000000017941 */ /* 0x000fea0003800200 */
.L_x_43060:
        /* <DEDUP_REMOVED lines=41> */
[----:B------:R-:W-:Y:S01]  /*4d5e0*/  IMAD.MOV.U32 R26, RZ, RZ, RZ ;  /* 0x000000ffff1a7224 */ /* 0x000fe200078e00ff */
[----:B------:R-:W-:-:S07]  /*4d5f0*/  MOV R202, R176 ;  /* 0x000000b000ca7202 */ /* 0x000fce0000000f00 */
.L_x_43058:
[----:B------:R-:W-:Y:S05]  /*4d600*/  BSYNC.RECONVERGENT B0 ;  /* 0x0000000000007941 */ /* 0x000fea0003800200 */
.L_x_43057:
        /* <DEDUP_REMOVED lines=17> */
.L_x_43064:
        /* <DEDUP_REMOVED lines=13> */
.L_x_43066:
[----:B------:R-:W-:Y:S05]  /*4d7f0*/  BSYNC.RECONVERGENT B1 ;  /* 0x0000000000017941 */ /* 0x000fea0003800200 */
.L_x_43065:
        /* <DEDUP_REMOVED lines=40> */
[----:B------:R-:W-:Y:S02]  /*4da80*/  IMAD.MOV.U32 R202, RZ, RZ, R176 ;  /* 0x000000ffffca7224 */ /* 0x000fe400078e00b0 */
[----:B------:R-:W-:Y:S01]  /*4da90*/  HFMA2 R176, -RZ, RZ, 0, 0 ;  /* 0x00000000ffb07431 */ /* 0x000fe200000001ff */
[----:B------:R-:W-:-:S07]  /*4daa0*/  LOP3.LUT R201, R187, R26, R177, 0x96, !PT ;  /* 0x0000001abbc97212 */ /* 0x000fce00078e96b1 */
.L_x_43063:
[----:B------:R-:W-:Y:S05]  /*4dab0*/  BSYNC.RECONVERGENT B0 ;  /* 0x0000000000007941 */ /* 0x000fea0003800200 */
.L_x_43062:
        /* <DEDUP_REMOVED lines=17> */
.L_x_43069:
        /* <DEDUP_REMOVED lines=13> */
.L_x_43071:
[----:B------:R-:W-:Y:S05]  /*4dca0*/  BSYNC.RECONVERGENT B1 ;  /* 0x0000000000017941 */ /* 0x000fea0003800200 */
.L_x_43070:
        /* <DEDUP_REMOVED lines=38> */
[----:B------:R-:W-:Y:S01]  /*4df10*/  IMAD.WIDE.U32 R22, R23, -0x2daee0ad, RZ ;  /* 0xd2511f5317167825 */ /* 0x000fe200078e00ff */
[----:B------:R-:W-:-:S04]  /*4df20*/  MOV R202, R20 ;  /* 0x0000001400ca7202 */ /* 0x000fc80000000f00 */
[----:B------:R-:W-:Y:S01]  /*4df30*/  LOP3.LUT R203, R183, R26, R23, 0x96, !PT ;  /* 0x0000001ab7cb7212 */ /* 0x000fe200078e9617 */
[----:B------:R-:W-:Y:S01]  /*4df40*/  IMAD.MOV.U32 R26, RZ, RZ, R206 ;  /* 0x000000ffff1a7224 */ /* 0x000fe200078e00ce */
[----:B------:R-:W-:-:S07]  /*4df50*/  MOV R206, R22 ;  /* 0x0000001600ce7202 */ /* 0x000fce0000000f00 */
.L_x_43068:
[----:B------:R-:W-:Y:S05]  /*4df60*/  BSYNC.RECONVERGENT B0 ;  /* 0x0000000000007941 */ /* 0x000fea0003800200 */
.L_x_43067:
[----:B------:R-:W-:Y:S01]  /*4df70*/  LOP3.LUT R15, R15, 0xffffff7f, RZ, 0xc0, !PT ;  /* 0xffffff7f0f0f7812 */ /* 0x000fe200078ec0ff */
[----:B------:R-:W-:Y:S01]  /*4df80*/  HADD2.F32 R20, -RZ, R179.H1_H1 ;  /* 0x300000b3ff147230 */ /* 0x000fe20000004100 */
        /* <DEDUP_REMOVED lines=40> */
.L_x_43031:
[----:B------:R-:W0:Y:S01]  /*4e210*/  LDC.64 R18, c[0x0][0x3a8] ;  /* 0x0000ea00ff127b82 */ /* 0x000e220000000a00 */
[----:B------:R-:W-:Y:S02]  /*4e220*/  SEL R20, RZ, 0x100, !P3 ;  /* 0x00000100ff147807 */ /* 0x000fe40005800000 */
[C---:B------:R-:W-:Y:S02]  /*4e230*/  LOP3.LUT P6, RZ, R15.reuse, 0x8, RZ, 0xc0, !PT ;  /* 0x000000080fff7812 */ /* 0x040fe400078cc0ff */
[----:B------:R-:W-:Y:S02]  /*4e240*/  LOP3.LUT P1, RZ, R15, 0x10, RZ, 0xc0, !PT ;  /* 0x000000100fff7812 */ /* 0x000fe4000782c0ff */
[----:B------:R-:W-:Y:S01]  /*4e250*/  SEL R21, RZ, 0x100, !P6 ;  /* 0x00000100ff157807 */ /* 0x000fe20007000000 */
[----:B------:R-:W1:Y:S01]  /*4e260*/  LDC.64 R22, c[0x0][0x3b0] ;  /* 0x0000ec00ff167b82 */ /* 0x000e620000000a00 */
        /* <DEDUP_REMOVED lines=8> */
[----:B------:R-:W-:Y:S02]  /*4e2f0*/  LOP3.LUT P4, RZ, R15, 0x2, RZ, 0xc0, !PT ;  /* 0x000000020fff7812 */ /* 0x000fe4000788c0ff */
        /* <DEDUP_REMOVED lines=29> */
.L_x_43072:
        /* <DEDUP_REMOVED lines=265> */
.L_x_43086:
        /* <DEDUP_REMOVED lines=14> */
[----:B------:R-:W5:Y:S03]  /*4f640*/  LDL R184, [R1+0xa8] ;  /* 0x0000a80001b87983 */ /* 0x000f660000100800 */
[----:B------:R1:W1:Y:S01]  /*4f650*/  MUFU.RSQ R180, R18 ;  /* 0x0000001200b47308 */ /* 0x0002620000001400 */
[----:B------:R-:W-:Y:S01]  /*4f660*/  FSEL R181, R183, RZ, !P2 ;  /* 0x000000ffb7b57208 */ /* 0x000fe20005000000 */
[----:B------:R-:W5:Y:S04]  /*4f670*/  LDL R182, [R1+0xac] ;  /* 0x0000ac0001b67983 */ /* 0x000f680000100800 */
[C---:B------:R-:W-:Y:S01]  /*4f680*/  FADD.FTZ R19, -R181.reuse, R99 ;  /* 0x00000063b5137221 */ /* 0x040fe20000010100 */
[C---:B------:R-:W-:Y:S01]  /*4f690*/  FADD.FTZ R22, -R181.reuse, R96 ;  /* 0x00000060b5167221 */ /* 0x040fe20000010100 */
[C---:B0-----:R-:W-:Y:S01]  /*4f6a0*/  FADD.FTZ R21, -R181.reuse, R95 ;  /* 0x0000005fb5157221 */ /* 0x041fe20000010100 */
[----:B-1----:R-:W-:Y:S01]  /*4f6b0*/  FADD.FTZ R18, -R181, R98 ;  /* 0x00000062b5127221 */ /* 0x002fe20000010100 */
[----:B------:R-:W5:Y:S04]  /*4f6c0*/  LDL R96, [R1+0xa4] ;  /* 0x0000a40001607983 */ /* 0x000f680000100800 */
[----:B------:R-:W5:Y:S01]  /*4f6d0*/  LDL R98, [R1+0xb8] ;  /* 0x0000b80001627983 */ /* 0x000f620000100800 */
[C---:B------:R-:W-:Y:S01]  /*4f6e0*/  FMUL.FTZ R18, R180.reuse, R18 ;  /* 0x00000012b4127220 */ /* 0x040fe20000410000 */
[----:B------:R-:W-:-:S02]  /*4f6f0*/  FMUL.FTZ R19, R180, R19 ;  /* 0x00000013b4137220 */ /* 0x000fc40000410000 */
[----:B------:R-:W5:Y:S04]  /*4f700*/  LDL R99, [R1+0xb0] ;  /* 0x0000b00001637983 */ /* 0x000f680000100800 */
[----:B------:R-:W5:Y:S01]  /*4f710*/  LDL R95, [R1+0xbc] ;  /* 0x0000bc00015f7983 */ /* 0x000f620000100800 */
[----:B------:R-:W-:-:S03]  /*4f720*/  FMUL.FTZ R21, R180, R21 ;  /* 0x00000015b4157220 */ /* 0x000fc60000410000 */
[----:B------:R-:W5:Y:S04]  /*4f730*/  LDL R205, [R1+0x80] ;  /* 0x0000800001cd7983 */ /* 0x000f680000100800 */
[----:B------:R-:W5:Y:S04]  /*4f740*/  LDL R204, [R1+0x88] ;  /* 0x0000880001cc7983 */ /* 0x000f680000100800 */
[----:B------:R-:W5:Y:S04]  /*4f750*/  LDL R194, [R1+0x8c] ;  /* 0x00008c0001c27983 */ /* 0x000f680000100800 */
[----:B------:R-:W5:Y:S04]  /*4f760*/  LDL R193, [R1+0x84] ;  /* 0x0000840001c17983 */ /* 0x000f680000100800 */
[----:B------:R-:W5:Y:S04]  /*4f770*/  LDL R192, [R1+0x90] ;  /* 0x0000900001c07983 */ /* 0x000f680000100800 */
[----:B------:R-:W5:Y:S01]  /*4f780*/  LDL R191, [R1+0x94] ;  /* 0x0000940001bf7983 */ /* 0x000f620000100800 */
[----:B--2---:R-:W-:Y:S01]  /*4f790*/  FFMA.FTZ R18, R18, R23, R170 ;  /* 0x0000001712127223 */ /* 0x004fe200000100aa */
[----:B---3--:R-:W-:-:S05]  /*4f7a0*/  FFMA.FTZ R19, R19, R20, R171 ;  /* 0x0000001413137223 */ /* 0x008fca00000100ab */
[----:B------:R-:W-:Y:S01]  /*4f7b0*/  F2FP.F16.F32.PACK_AB R23, R19, R18 ;  /* 0x000000121317723e */ /* 0x000fe200000000ff */
[C---:B------:R-:W-:Y:S01]  /*4f7c0*/  FADD.FTZ R18, -R181.reuse, R92 ;  /* 0x0000005cb5127221 */ /* 0x040fe20000010100 */
[C---:B------:R-:W-:Y:S02]  /*4f7d0*/  FADD.FTZ R92, -R181.reuse, R97 ;  /* 0x00000061b55c7221 */ /* 0x040fe40000010100 */
[----:B------:R-:W2:Y:S01]  /*4f7e0*/  LDL R97, [R1+0xa0] ;  /* 0x0000a00001617983 */ /* 0x000ea20000100800 */
[----:B------:R-:W-:-:S03]  /*4f7f0*/  FADD.FTZ R20, -R181, R94 ;  /* 0x0000005eb5147221 */ /* 0x000fc60000010100 */
[----:B------:R-:W3:Y:S01]  /*4f800*/  LDL R94, [R1+0xb4] ;  /* 0x0000b400015e7983 */ /* 0x000ee20000100800 */
[----:B------:R-:W-:Y:S01]  /*4f810*/  FADD.FTZ R19, -R181, R93 ;  /* 0x0000005db5137221 */ /* 0x000fe20000010100 */
[C---:B------:R-:W-:Y:S01]  /*4f820*/  FMUL.FTZ R20, R180.reuse, R20 ;  /* 0x00000014b4147220 */ /* 0x040fe20000410000 */
[C---:B------:R-:W-:Y:S02]  /*4f830*/  FMUL.FTZ R18, R180.reuse, R18 ;  /* 0x00000012b4127220 */ /* 0x040fe40000410000 */
[----:B------:R-:W-:Y:S01]  /*4f840*/  FMUL.FTZ R19, R180, R19 ;  /* 0x00000013b4137220 */ /* 0x000fe20000410000 */
[----:B----4-:R-:W-:Y:S01]  /*4f850*/  FFMA.FTZ R20, R20, R189, R174 ;  /* 0x000000bd14147223 */ /* 0x010fe200000100ae */
[----:B-----5:R-:W-:Y:S01]  /*4f860*/  FFMA.FTZ R21, R21, R186, R175 ;  /* 0x000000ba15157223 */ /* 0x020fe200000100af */
[----:B------:R-:W-:Y:S01]  /*4f870*/  FFMA.FTZ R18, R18, R190, R172 ;  /* 0x000000be12127223 */ /* 0x000fe200000100ac */
[----:B------:R-:W-:Y:S01]  /*4f880*/  FFMA.FTZ R19, R19, R185, R173 ;  /* 0x000000b913137223 */ /* 0x000fe200000100ad */
[C---:B------:R-:W-:Y:S01]  /*4f890*/  FMUL.FTZ R22, R180.reuse, R22 ;  /* 0x00000016b4167220 */ /* 0x040fe20000410000 */
[----:B------:R-:W-:Y:S01]  /*4f8a0*/  FMUL.FTZ R92, R180, R92 ;  /* 0x0000005cb45c7220 */ /* 0x000fe20000410000 */
[----:B------:R-:W-:Y:S01]  /*4f8b0*/  F2FP.F16.F32.PACK_AB R21, R21, R20 ;  /* 0x000000141515723e */ /* 0x000fe200000000ff */
[----:B------:R-:W-:Y:S01]  /*4f8c0*/  FADD.FTZ R84, -R181, R84 ;  /* 0x00000054b5547221 */ /* 0x000fe20000010100 */
[----:B------:R-:W-:Y:S01]  /*4f8d0*/  F2FP.F16.F32.PACK_AB R20, R19, R18 ;  /* 0x000000121314723e */ /* 0x000fe200000000ff */
[C---:B------:R-:W-:Y:S01]  /*4f8e0*/  FADD.FTZ R85, -R181.reuse, R85 ;  /* 0x00000055b5557221 */ /* 0x040fe20000010100 */
[----:B------:R-:W0:Y:S01]  /*4f8f0*/  @!P1 LDC.64 R18, c[0x0][0x3c0] ;  /* 0x0000f000ff129b82 */ /* 0x000e220000000a00 */
[----:B------:R-:W4:Y:S04]  /*4f900*/  LDL R190, [R1+0x98] ;  /* 0x0000980001be7983 */ /* 0x000f280000100800 */
[----:B------:R-:W5:Y:S01]  /*4f910*/  LDL R189, [R1+0x9c] ;  /* 0x00009c0001bd7983 */ /* 0x000f620000100800 */
[C---:B------:R-:W-:Y:S01]  /*4f920*/  FADD.FTZ R78, -R181.reuse, R78 ;  /* 0x0000004eb54e7221 */ /* 0x040fe20000010100 */
[C---:B------:R-:W-:Y:S01]  /*4f930*/  FADD.FTZ R79, -R181.reuse, R79 ;  /* 0x0000004fb54f7221 */ /* 0x040fe20000010100 */
[C---:B------:R-:W-:Y:S01]  /*4f940*/  FADD.FTZ R24, -R181.reuse, R24 ;  /* 0x00000018b5187221 */ /* 0x040fe20000010100 */
[----:B------:R-:W4:Y:S01]  /*4f950*/  LDL R186, [R1+0x68] ;  /* 0x0000680001ba7983 */ /* 0x000f220000100800 */
[C---:B------:R-:W-:Y:S01]  /*4f960*/  FADD.FTZ R26, -R181.reuse, R26 ;  /* 0x0000001ab51a7221 */ /* 0x040fe20000010100 */
[----:B------:R-:W-:-:S02]  /*4f970*/  FADD.FTZ R27, -R181, R27 ;  /* 0x0000001bb51b7221 */ /* 0x000fc40000010100 */
[----:B------:R-:W4:Y:S01]  /*4f980*/  LDL R185, [R1+0x6c] ;  /* 0x00006c0001b97983 */ /* 0x000f220000100800 */
[----:B0-----:R-:W-:-:S05]  /*4f990*/  @!P1 IMAD.WIDE R18, R2, 0x4, R18 ;  /* 0x0000000402129825 */ /* 0x001fca00078e0212 */
[----:B------:R0:W-:Y:S02]  /*4f9a0*/  @!P1 STG.E desc[UR8][R18.64], R183 ;  /* 0x000000b712009986 */ /* 0x0001e4000c101908 */
[----:B0-----:R-:W0:Y:S01]  /*4f9b0*/  @!P1 LDC.64 R18, c[0x0][0x3c8] ;  /* 0x0000f200ff129b82 */ /* 0x001e220000000a00 */
[----:B------:R-:W-:Y:S01]  /*4f9c0*/  FFMA.FTZ R22, R22, R188, R168 ;  /* 0x000000bc16167223 */ /* 0x000fe200000100a8 */
[----:B------:R-:W-:Y:S01]  /*4f9d0*/  FFMA.FTZ R92, R92, R187, R169 ;  /* 0x000000bb5c5c7223 */ /* 0x000fe200000100a9 */
[C---:B------:R-:W-:Y:S01]  /*4f9e0*/  FMUL.FTZ R84, R180.reuse, R84 ;  /* 0x00000054b4547220 */ /* 0x040fe20000410000 */
[----:B------:R-:W-:Y:S01]  /*4f9f0*/  FMUL.FTZ R85, R180, R85 ;  /* 0x00000055b4557220 */ /* 0x000fe20000410000 */
[----:B------:R-:W4:Y:S04]  /*4fa00*/  LDL R188, [R1+0x78] ;  /* 0x0000780001bc7983 */ /* 0x000f280000100800 */
[----:B------:R-:W4:Y:S01]  /*4fa10*/  LDL R183, [R1+0x7c] ;  /* 0x00007c0001b77983 */ /* 0x000f220000100800 */
[----:B0-----:R-:W-:-:S03]  /*4fa20*/  @!P1 IMAD.WIDE R18, R2, 0x4, R18 ;  /* 0x0000000402129825 */ /* 0x001fc600078e0212 */
[----:B------:R-:W4:Y:S04]  /*4fa30*/  LDL R187, [R1+0x60] ;  /* 0x0000600001bb7983 */ /* 0x000f280000100800 */
[----:B------:R0:W-:Y:S02]  /*4fa40*/  @!P1 STG.E desc[UR8][R18.64], R180 ;  /* 0x000000b412009986 */ /* 0x0001e4000c101908 */
[----:B0-----:R-:W0:Y:S01]  /*4fa50*/  LDC.64 R18, c[0x0][0x428] ;  /* 0x00010a00ff127b82 */ /* 0x001e220000000a00 */
[----:B------:R-:W-:Y:S01]  /*4fa60*/  F2FP.F16.F32.PACK_AB R22, R92, R22 ;  /* 0x000000165c16723e */ /* 0x000fe200000000ff */
[----:B0-----:R-:W-:-:S04]  /*4fa70*/  IMAD.WIDE.U32 R92, R6, 0x10, R18 ;  /* 0x00000010065c7825 */ /* 0x001fc800078e0012 */
[----:B------:R-:W-:Y:S01]  /*4fa80*/  FADD.FTZ R6, -R181, R86 ;  /* 0x00000056b5067221 */ /* 0x000fe20000010100 */
[----:B------:R0:W-:Y:S03]  /*4fa90*/  STG.E.128 desc[UR8][R92.64], R20 ;  /* 0x000000145c007986 */ /* 0x0001e6000c101d08 */
[----:B------:R-:W-:-:S04]  /*4faa0*/  FMUL.FTZ R6, R180, R6 ;  /* 0x00000006b4067220 */ /* 0x000fc80000410000 */
[----:B------:R-:W-:Y:S01]  /*4fab0*/  FFMA.FTZ R6, R6, R184, R162 ;  /* 0x000000b806067223 */ /* 0x000fe200000100a2 */
[----:B------:R-:W-:Y:S01]  /*4fac0*/  FFMA.FTZ R85, R85, R96, R161 ;  /* 0x0000006055557223 */ /* 0x000fe200000100a1 */
[----:B------:R-:W4:Y:S04]  /*4fad0*/  LDL R184, [R1+0x64] ;  /* 0x0000640001b87983 */ /* 0x000f280000100800 */
[----:B------:R-:W4:Y:S01]  /*4fae0*/  LDL R96, [R1+0x40] ;  /* 0x0000400001607983 */ /* 0x000f220000100800 */
[C---:B0-----:R-:W-:Y:S01]  /*4faf0*/  FADD.FTZ R20, -R181.reuse, R87 ;  /* 0x00000057b5147221 */ /* 0x041fe20000010100 */
[C---:B------:R-:W-:Y:S01]  /*4fb00*/  FADD.FTZ R21, -R181.reuse, R90 ;  /* 0x0000005ab5157221 */ /* 0x040fe20000010100 */
[----:B------:R-:W-:Y:S01]  /*4fb10*/  FADD.FTZ R22, -R181, R91 ;  /* 0x0000005bb5167221 */ /* 0x000fe20000010100 */
[----:B------:R-:W4:Y:S01]  /*4fb20*/  LDL R93, [R1+0x44] ;  /* 0x00004400015d7983 */ /* 0x000f220000100800 */
[C---:B------:R-:W-:Y:S01]  /*4fb30*/  FMUL.FTZ R20, R180.reuse, R20 ;  /* 0x00000014b4147220 */ /* 0x040fe20000410000 */
[----:B------:R-:W-:-:S02]  /*4fb40*/  FMUL.FTZ R21, R180, R21 ;  /* 0x00000015b4157220 */ /* 0x000fc40000410000 */
[----:B------:R-:W4:Y:S01]  /*4fb50*/  LDL R92, [R1+0x5c] ;  /* 0x00005c00015c7983 */ /* 0x000f220000100800 */
[----:B------:R-:W-:Y:S01]  /*4fb60*/  FFMA.FTZ R20, R20, R182, R163 ;  /* 0x000000b614147223 */ /* 0x000fe200000100a3 */
[----:B------:R-:W-:Y:S02]  /*4fb70*/  FFMA.FTZ R21, R21, R98, R166 ;  /* 0x0000006215157223 */ /* 0x000fe400000100a6 */
[----:B------:R-:W4:Y:S02]  /*4fb80*/  LDL R98, [R1+0x50] ;  /* 0x0000500001627983 */ /* 0x000f240000100800 */
[----:B------:R-:W-:Y:S01]  /*4fb90*/  F2FP.F16.F32.PACK_AB R23, R20, R6 ;  /* 0x000000061417723e */ /* 0x000fe200000000ff */
[C---:B------:R-:W-:Y:S01]  /*4fba0*/  FADD.FTZ R20, -R181.reuse, R89 ;  /* 0x00000059b5147221 */ /* 0x040fe20000010100 */
[C---:B------:R-:W-:Y:S01]  /*4fbb0*/  FMUL.FTZ R22, R180.reuse, R22 ;  /* 0x00000016b4167220 */ /* 0x040fe20000410000 */
[----:B------:R-:W4:Y:S02]  /*4fbc0*/  LDL R91, [R1+0x54] ;  /* 0x00005400015b7983 */ /* 0x000f240000100800 */
[C---:B------:R-:W-:Y:S01]  /*4fbd0*/  FMUL.FTZ R20, R180.reuse, R20 ;  /* 0x00000014b4147220 */ /* 0x040fe20000410000 */
[----:B------:R-:W-:Y:S01]  /*4fbe0*/  FADD.FTZ R6, -R181, R88 ;  /* 0x00000058b5067221 */ /* 0x000fe20000010100 */
[----:B------:R-:W4:Y:S03]  /*4fbf0*/  LDL R182, [R1+0x70] ;  /* 0x0000700001b67983 */ /* 0x000f260000100800 */
[----:B------:R-:W-:Y:S01]  /*4fc00*/  FMUL.FTZ R6, R180, R6 ;  /* 0x00000006b4067220 */ /* 0x000fe20000410000 */
[----:B------:R-:W-:-:S02]  /*4fc10*/  FFMA.FTZ R86, R22, R95, R167 ;  /* 0x0000005f16567223 */ /* 0x000fc400000100a7 */
[----:B------:R-:W4:Y:S01]  /*4fc20*/  LDL R95, [R1+0x48] ;  /* 0x00004800015f7983 */ /* 0x000f220000100800 */
[----:B------:R-:W-:-:S03]  /*4fc30*/  FFMA.FTZ R6, R6, R99, R164 ;  /* 0x0000006306067223 */ /* 0x000fc600000100a4 */
[----:B------:R-:W4:Y:S01]  /*4fc40*/  LDL R99, [R1+0x74] ;  /* 0x0000740001637983 */ /* 0x000f220000100800 */
[----:B--2---:R-:W-:-:S03]  /*4fc50*/  FFMA.FTZ R84, R84, R97, R160 ;  /* 0x0000006154547223 */ /* 0x004fc600000100a0 */
[----:B------:R-:W2:Y:S01]  /*4fc60*/  LDL R97, [R1+0x58] ;  /* 0x0000580001617983 */ /* 0x000ea20000100800 */
[----:B---3--:R-:W-:-:S03]  /*4fc70*/  FFMA.FTZ R20, R20, R94, R165 ;  /* 0x0000005e14147223 */ /* 0x008fc600000100a5 */
[----:B------:R-:W3:Y:S01]  /*4fc80*/  LDL R94, [R1+0x4c] ;  /* 0x00004c00015e7983 */ /* 0x000ee20000100800 */
[----:B------:R-:W-:Y:S01]  /*4fc90*/  F2FP.F16.F32.PACK_AB R22, R85, R84 ;  /* 0x000000545516723e */ /* 0x000fe200000000ff */
[----:B------:R-:W-:Y:S01]  /*4fca0*/  IMAD.WIDE.U32 R84, R14, 0x10, R18 ;  /* 0x000000100e547825 */ /* 0x000fe200078e0012 */
[----:B------:R-:W-:Y:S02]  /*4fcb0*/  F2FP.F16.F32.PACK_AB R21, R86, R21 ;  /* 0x000000155615723e */ /* 0x000fe400000000ff */
[----:B------:R-:W-:Y:S01]  /*4fcc0*/  F2FP.F16.F32.PACK_AB R20, R20, R6 ;  /* 0x000000061414723e */ /* 0x000fe200000000ff */
[C---:B------:R-:W-:Y:S01]  /*4fcd0*/  FADD.FTZ R6, -R181.reuse, R80 ;  /* 0x00000050b5067221 */ /* 0x040fe20000010100 */
[----:B------:R-:W-:-:S03]  /*4fce0*/  FADD.FTZ R14, -R181, R81 ;  /* 0x00000051b50e7221 */ /* 0x000fc60000010100 */
[----:B------:R0:W-:Y:S01]  /*4fcf0*/  STG.E.128 desc[UR8][R84.64], R20 ;  /* 0x0000001454007986 */ /* 0x0001e2000c101d08 */
[C---:B------:R-:W-:Y:S01]  /*4fd00*/  FMUL.FTZ R78, R180.reuse, R78 ;  /* 0x0000004eb44e7220 */ /* 0x040fe20000410000 */
[C---:B------:R-:W-:Y:S01]  /*4fd10*/  FMUL.FTZ R79, R180.reuse, R79 ;  /* 0x0000004fb44f7220 */ /* 0x040fe20000410000 */
[C---:B------:R-:W-:Y:S01]  /*4fd20*/  FMUL.FTZ R6, R180.reuse, R6 ;  /* 0x00000006b4067220 */ /* 0x040fe20000410000 */
[C---:B------:R-:W-:Y:S01]  /*4fd30*/  FMUL.FTZ R14, R180.reuse, R14 ;  /* 0x0000000eb40e7220 */ /* 0x040fe20000410000 */
[C---:B------:R-:W-:Y:S01]  /*4fd40*/  FADD.FTZ R64, -R181.reuse, R64 ;  /* 0x00000040b5407221 */ /* 0x040fe20000010100 */
[C---:B------:R-:W-:Y:S01]  /*4fd50*/  FADD.FTZ R66, -R181.reuse, R66 ;  /* 0x00000042b5427221 */ /* 0x040fe20000010100 */
[C---:B------:R-:W-:Y:S01]  /*4fd60*/  FMUL.FTZ R88, R180.reuse, R26 ;  /* 0x0000001ab4587220 */ /* 0x040fe20000410000 */
[----:B------:R-:W-:Y:S01]  /*4fd70*/  FMUL.FTZ R89, R180, R27 ;  /* 0x0000001bb4597220 */ /* 0x000fe20000410000 */
[----:B------:R-:W-:Y:S01]  /*4fd80*/  FFMA.FTZ R27, R78, R204, R154 ;  /* 0x000000cc4e1b7223 */ /* 0x000fe2000001009a */
[C---:B0-----:R-:W-:Y:S01]  /*4fd90*/  FADD.FTZ R22, -R181.reuse, R76 ;  /* 0x0000004cb5167221 */ /* 0x041fe20000010100 */
[C---:B------:R-:W-:Y:S01]  /*4fda0*/  FADD.FTZ R23, -R181.reuse, R77 ;  /* 0x0000004db5177221 */ /* 0x040fe20000010100 */
[----:B------:R-:W-:-:S02]  /*4fdb0*/  FADD.FTZ R20, -R181, R82 ;  /* 0x00000052b5147221 */ /* 0x000fc40000010100 */
[C---:B------:R-:W-:Y:S01]  /*4fdc0*/  FMUL.FTZ R22, R180.reuse, R22 ;  /* 0x00000016b4167220 */ /* 0x040fe20000410000 */
[C---:B------:R-:W-:Y:S01]  /*4fdd0*/  FMUL.FTZ R82, R180.reuse, R23 ;  /* 0x00000017b4527220 */ /* 0x040fe20000410000 */
[----:B------:R-:W-:Y:S01]  /*4fde0*/  FADD.FTZ R21, -R181, R83 ;  /* 0x00000053b5157221 */ /* 0x000fe20000010100 */
[----:B------:R-:W-:Y:S01]  /*4fdf0*/  FMUL.FTZ R83, R180, R24 ;  /* 0x00000018b4537220 */ /* 0x000fe20000410000 */
[----:B------:R-:W-:Y:S01]  /*4fe00*/  FFMA.FTZ R22, R22, R205, R152 ;  /* 0x000000cd16167223 */ /* 0x000fe20000010098 */
[----:B------:R-:W-:Y:S01]  /*4fe10*/  FFMA.FTZ R24, R79, R194, R155 ;  /* 0x000000c24f187223 */ /* 0x000fe2000001009b */
[----:B------:R-:W-:Y:S01]  /*4fe20*/  FFMA.FTZ R26, R82, R193, R153 ;  /* 0x000000c1521a7223 */ /* 0x000fe20000010099 */
[C---:B------:R-:W-:Y:S01]  /*4fe30*/  FADD.FTZ R25, -R181.reuse, R25 ;  /* 0x00000019b5197221 */ /* 0x040fe20000010100 */
[----:B------:R-:W-:Y:S01]  /*4fe40*/  FFMA.FTZ R6, R6, R192, R156 ;  /* 0x000000c006067223 */ /* 0x000fe2000001009c */
[----:B------:R-:W-:Y:S01]  /*4fe50*/  FFMA.FTZ R14, R14, R191, R157 ;  /* 0x000000bf0e0e7223 */ /* 0x000fe2000001009d */
[C---:B------:R-:W-:Y:S01]  /*4fe60*/  FMUL.FTZ R20, R180.reuse, R20 ;  /* 0x00000014b4147220 */ /* 0x040fe20000410000 */
[C---:B------:R-:W-:Y:S01]  /*4fe70*/  FMUL.FTZ R21, R180.reuse, R21 ;  /* 0x00000015b4157220 */ /* 0x040fe20000410000 */
[C---:B------:R-:W-:Y:S01]  /*4fe80*/  FMUL.FTZ R64, R180.reuse, R64 ;  /* 0x00000040b4407220 */ /* 0x040fe20000410000 */
[C---:B------:R-:W-:Y:S01]  /*4fe90*/  FMUL.FTZ R66, R180.reuse, R66 ;  /* 0x00000042b4427220 */ /* 0x040fe20000410000 */
[C---:B------:R-:W-:Y:S01]  /*4fea0*/  FADD.FTZ R60, -R181.reuse, R60 ;  /* 0x0000003cb53c7221 */ /* 0x040fe20000010100 */
[----:B------:R-:W-:Y:S01]  /*4feb0*/  FADD.FTZ R63, -R181, R63 ;  /* 0x0000003fb53f7221 */ /* 0x000fe20000010100 */
[----:B------:R-:W-:Y:S01]  /*4fec0*/  FMUL.FTZ R86, R180, R25 ;  /* 0x00000019b4567220 */ /* 0x000fe20000410000 */
[----:B------:R-:W-:Y:S01]  /*4fed0*/  F2FP.F16.F32.PACK_AB R27, R24, R27 ;  /* 0x0000001b181b723e */ /* 0x000fe200000000ff */
[----:B-----5:R-:W-:Y:S01]  /*4fee0*/  FFMA.FTZ R25, R21, R189, R159 ;  /* 0x000000bd15197223 */ /* 0x020fe2000001009f */
[----:B------:R-:W-:Y:S01]  /*4fef0*/  F2FP.F16.F32.PACK_AB R26, R26, R22 ;  /* 0x000000161a1a723e */ /* 0x000fe200000000ff */
[----:B----4-:R-:W-:Y:S01]  /*4ff00*/  FFMA.FTZ R22, R20, R190, R158 ;  /* 0x000000be14167223 */ /* 0x010fe2000001009e */
[----:B------:R-:W-:Y:S01]  /*4ff10*/  F2FP.F16.F32.PACK_AB R24, R14, R6 ;  /* 0x000000060e18723e */ /* 0x000fe200000000ff */
        /* <DEDUP_REMOVED lines=8> */
[----:B------:R-:W-:Y:S01]  /*4ffa0*/  FADD.FTZ R30, -R181, R30 ;  /* 0x0000001eb51e7221 */ /* 0x000fe20000010100 */
[C---:B------:R-:W-:Y:S01]  /*4ffb0*/  FMUL.FTZ R74, R180.reuse, R74 ;  /* 0x0000004ab44a7220 */ /* 0x040fe20000410000 */
[C---:B------:R-:W-:Y:S01]  /*4ffc0*/  FMUL.FTZ R75, R180.reuse, R75 ;  /* 0x0000004bb44b7220 */ /* 0x040fe20000410000 */
[C---:B------:R-:W-:Y:S01]  /*4ffd0*/  FMUL.FTZ R68, R180.reuse, R68 ;  /* 0x00000044b4447220 */ /* 0x040fe20000410000 */
[C---:B------:R-:W-:Y:S01]  /*4ffe0*/  FMUL.FTZ R69, R180.reuse, R69 ;  /* 0x00000045b4457220 */ /* 0x040fe20000410000 */
[----:B------:R-:W-:Y:S01]  /*4fff0*/  F2FP.F16.F32.PACK_AB R25, R25, R22 ;  /* 0x000000161919723e */ /* 0x000fe200000000ff */
[C---:B------:R-:W-:Y:S01]  /*50000*/  FADD.FTZ R73, -R181.reuse, R73 ;  /* 0x00000049b5497221 */ /* 0x040fe20000010100 */
[C---:B------:R-:W-:Y:S01]  /*50010*/  FADD.FTZ R62, -R181.reuse, R62 ;  /* 0x0000003eb53e7221 */ /* 0x040fe20000010100 */
[C---:B------:R-:W-:Y:S01]  /*50020*/  FMUL.FTZ R23, R180.reuse, R72 ;  /* 0x00000048b4177220 */ /* 0x040fe20000410000 */
[C---:B------:R-:W-:Y:S01]  /*50030*/  FADD.FTZ R65, -R181.reuse, R65 ;  /* 0x00000041b5417221 */ /* 0x040fe20000010100 */
[C---:B------:R-:W-:Y:S01]  /*50040*/  FADD.FTZ R67, -R181.reuse, R67 ;  /* 0x00000043b5437221 */ /* 0x040fe20000010100 */
[----:B------:R-:W-:Y:S01]  /*50050*/  FADD.FTZ R61, -R181, R61 ;  /* 0x0000003db53d7221 */ /* 0x000fe20000010100 */
[C---:B------:R-:W-:Y:S01]  /*50060*/  FMUL.FTZ R72, R180.reuse, R29 ;  /* 0x0000001db4487220 */ /* 0x040fe20000410000 */
[----:B------:R-:W-:Y:S01]  /*50070*/  FMUL.FTZ R85, R180, R30 ;  /* 0x0000001eb4557220 */ /* 0x000fe20000410000 */
[----:B------:R-:W4:Y:S01]  /*50080*/  LDL R82, [R1+0x1c] ;  /* 0x00001c0001527983 */ /* 0x000f220000100800 */
[----:B------:R-:W-:Y:S01]  /*50090*/  FFMA.FTZ R20, R74, R188, R150 ;  /* 0x000000bc4a147223 */ /* 0x000fe20000010096 */
[----:B------:R-:W-:Y:S01]  /*500a0*/  FFMA.FTZ R29, R75, R183, R151 ;  /* 0x000000b74b1d7223 */ /* 0x000fe20000010097 */
[----:B------:R-:W-:Y:S01]  /*500b0*/  FFMA.FTZ R21, R68, R187, R144 ;  /* 0x000000bb44157223 */ /* 0x000fe20000010090 */
[----:B------:R-:W-:Y:S01]  /*500c0*/  FADD.FTZ R80, -R181, R178 ;  /* 0x000000b2b5507221 */ /* 0x000fe20000010100 */
[C---:B------:R-:W-:Y:S01]  /*500d0*/  FMUL.FTZ R73, R180.reuse, R73 ;  /* 0x00000049b4497220 */ /* 0x040fe20000410000 */
[C---:B------:R-:W-:Y:S01]  /*500e0*/  FMUL.FTZ R62, R180.reuse, R62 ;  /* 0x0000003eb43e7220 */ /* 0x040fe20000410000 */
[C---:B------:R-:W-:Y:S01]  /*500f0*/  FMUL.FTZ R65, R180.reuse, R65 ;  /* 0x00000041b4417220 */ /* 0x040fe20000410000 */
[C---:B------:R-:W-:Y:S01]  /*50100*/  FMUL.FTZ R67, R180.reuse, R67 ;  /* 0x00000043b4437220 */ /* 0x040fe20000410000 */
[C---:B------:R-:W-:Y:S01]  /*50110*/  FMUL.FTZ R61, R180.reuse, R61 ;  /* 0x0000003db43d7220 */ /* 0x040fe20000410000 */
[----:B------:R-:W-:Y:S01]  /*50120*/  F2FP.F16.F32.PACK_AB R29, R29, R20 ;  /* 0x000000141d1d723e */ /* 0x000fe200000000ff */
[C---:B------:R-:W-:Y:S01]  /*50130*/  FADD.FTZ R76, -R181.reuse, R176 ;  /* 0x000000b0b54c7221 */ /* 0x040fe20000010100 */
[----:B------:R-:W-:Y:S01]  /*50140*/  FADD.FTZ R77, -R181, R177 ;  /* 0x000000b1b54d7221 */ /* 0x000fe20000010100 */
[----:B------:R-:W-:Y:S01]  /*50150*/  FMUL.FTZ R79, R180, R80 ;  /* 0x00000050b44f7220 */ /* 0x000fe20000410000 */
[----:B------:R-:W5:Y:S04]  /*50160*/  LDL R178, [R1+0x30] ;  /* 0x0000300001b27983 */ /* 0x000f680000100800 */
[----:B------:R-:W4:Y:S04]  /*50170*/  LDL R177, [R1+0x34] ;  /* 0x0000340001b17983 */ /* 0x000f280000100800 */
[----:B------:R-:W4:Y:S04]  /*50180*/  LDL R176, [R1+0x38] ;  /* 0x0000380001b07983 */ /* 0x000f280000100800 */
[----:B------:R-:W4:Y:S01]  /*50190*/  LDL R80, [R1] ;  /* 0x0000000001507983 */ /* 0x000f220000100800 */
[----:B------:R-:W-:Y:S01]  /*501a0*/  FFMA.FTZ R30, R69, R184, R145 ;  /* 0x000000b8451e7223 */ /* 0x000fe20000010091 */
[----:B------:R-:W-:-:S04]  /*501b0*/  FFMA.FTZ R22, R60, R96, R136 ;  /* 0x000000603c167223 */ /* 0x000fc80000010088 */
[----:B------:R-:W-:Y:S01]  /*501c0*/  F2FP.F16.F32.PACK_AB R30, R30, R21 ;  /* 0x000000151e1e723e */ /* 0x000fe200000000ff */
[----:B------:R-:W4:Y:S01]  /*501d0*/  LDL R96, [R1+0x24] ;  /* 0x0000240001607983 */ /* 0x000f220000100800 */
[----:B------:R-:W-:-:S03]  /*501e0*/  FFMA.FTZ R6, R64, R98, R140 ;  /* 0x0000006240067223 */ /* 0x000fc6000001008c */
[----:B------:R-:W4:Y:S01]  /*501f0*/  LDL R98, [R1+0x28] ;  /* 0x0000280001627983 */ /* 0x000f220000100800 */
[----:B------:R-:W-:Y:S01]  /*50200*/  FFMA.FTZ R61, R61, R93, R137 ;  /* 0x0000005d3d3d7223 */ /* 0x000fe20000010089 */
[----:B------:R-:W-:Y:S02]  /*50210*/  FFMA.FTZ R65, R65, R91, R141 ;  /* 0x0000005b41417223 */ /* 0x000fe4000001008d */
[----:B------:R-:W4:Y:S04]  /*50220*/  LDL R93, [R1+0xc] ;  /* 0x00000c00015d7983 */ /* 0x000f280000100800 */
[----:B------:R-:W4:Y:S01]  /*50230*/  LDL R91, [R1+0x14] ;  /* 0x00001400015b7983 */ /* 0x000f220000100800 */
[----:B------:R-:W-:Y:S01]  /*50240*/  FFMA.FTZ R21, R62, R95, R138 ;  /* 0x0000005f3e157223 */ /* 0x000fe2000001008a */
[----:B------:R-:W-:-:S02]  /*50250*/  FFMA.FTZ R62, R67, R92, R143 ;  /* 0x0000005c433e7223 */ /* 0x000fc4000001008f */
[----:B------:R-:W4:Y:S01]  /*50260*/  LDL R95, [R1+0x3c] ;  /* 0x00003c00015f7983 */ /* 0x000f220000100800 */
[----:B------:R-:W-:-:S03]  /*50270*/  FFMA.FTZ R20, R73, R99, R149 ;  /* 0x0000006349147223 */ /* 0x000fc60000010095 */
[----:B------:R-:W4:Y:S04]  /*50280*/  LDL R99, [R1+0x20] ;  /* 0x0000200001637983 */ /* 0x000f280000100800 */
[----:B------:R-:W4:Y:S04]  /*50290*/  LDL R92, [R1+0x10] ;  /* 0x00001000015c7983 */ /* 0x000f280000100800 */
[----:B------:R-:W4:Y:S01]  /*502a0*/  LDL R73, [R1+0x4] ;  /* 0x0000040001497983 */ /* 0x000f220000100800 */
[----:B--2---:R-:W-:-:S03]  /*502b0*/  FFMA.FTZ R14, R66, R97, R142 ;  /* 0x00000061420e7223 */ /* 0x004fc6000001008e */
[----:B------:R-:W2:Y:S01]  /*502c0*/  LDL R97, [R1+0x2c] ;  /* 0x00002c0001617983 */ /* 0x000ea20000100800 */
[----:B---3--:R-:W-:-:S03]  /*502d0*/  FFMA.FTZ R60, R84, R94, R139 ;  /* 0x0000005e543c7223 */ /* 0x008fc6000001008b */
[----:B------:R-:W3:Y:S04]  /*502e0*/  LDL R84, [R1+0x18] ;  /* 0x0000180001547983 */ /* 0x000ee80000100800 */
[----:B------:R-:W3:Y:S01]  /*502f0*/  LDL R94, [R1+0x8] ;  /* 0x00000800015e7983 */ /* 0x000ee20000100800 */
[C---:B------:R-:W-:Y:S01]  /*50300*/  FADD.FTZ R70, -R181.reuse, R70 ;  /* 0x00000046b5467221 */ /* 0x040fe20000010100 */
[C---:B------:R-:W-:Y:S01]  /*50310*/  FADD.FTZ R71, -R181.reuse, R71 ;  /* 0x00000047b5477221 */ /* 0x040fe20000010100 */
[C---:B------:R-:W-:Y:S01]  /*50320*/  FADD.FTZ R28, -R181.reuse, R28 ;  /* 0x0000001cb51c7221 */ /* 0x040fe20000010100 */
[C---:B------:R-:W-:Y:S01]  /*50330*/  FADD.FTZ R31, -R181.reuse, R31 ;  /* 0x0000001fb51f7221 */ /* 0x040fe20000010100 */
[C---:B------:R-:W-:Y:S01]  /*50340*/  FMUL.FTZ R70, R180.reuse, R70 ;  /* 0x00000046b4467220 */ /* 0x040fe20000410000 */
[C---:B------:R-:W-:Y:S01]  /*50350*/  FMUL.FTZ R71, R180.reuse, R71 ;  /* 0x00000047b4477220 */ /* 0x040fe20000410000 */
[C---:B------:R-:W-:Y:S01]  /*50360*/  FADD.FTZ R36, -R181.reuse, R36 ;  /* 0x00000024b5247221 */ /* 0x040fe20000010100 */
[----:B------:R-:W-:Y:S01]  /*50370*/  FADD.FTZ R37, -R181, R37 ;  /* 0x00000025b5257221 */ /* 0x000fe20000010100 */
[C---:B------:R-:W-:Y:S01]  /*50380*/  FMUL.FTZ R63, R180.reuse, R28 ;  /* 0x0000001cb43f7220 */ /* 0x040fe20000410000 */
[----:B------:R-:W-:Y:S01]  /*50390*/  FMUL.FTZ R87, R180, R31 ;  /* 0x0000001fb4577220 */ /* 0x000fe20000410000 */
[----:B------:R-:W-:Y:S01]  /*503a0*/  FFMA.FTZ R31, R70, R186, R146 ;  /* 0x000000ba461f7223 */ /* 0x000fe20000010092 */
[----:B------:R-:W-:Y:S01]  /*503b0*/  FFMA.FTZ R28, R71, R185, R147 ;  /* 0x000000b9471c7223 */ /* 0x000fe20000010093 */
[----:B------:R-:W-:-:S04]  /*503c0*/  IMAD.WIDE.U32 R68, R16, 0x10, R18 ;  /* 0x0000001010447825 */ /* 0x000fc800078e0012 */
[----:B------:R-:W-:Y:S01]  /*503d0*/  FFMA.FTZ R23, R23, R182, R148 ;  /* 0x000000b617177223 */ /* 0x000fe20000010094 */
[C---:B------:R-:W-:Y:S01]  /*503e0*/  FMUL.FTZ R36, R180.reuse, R36 ;  /* 0x00000024b4247220 */ /* 0x040fe20000410000 */
[----:B------:R-:W-:Y:S01]  /*503f0*/  FMUL.FTZ R37, R180, R37 ;  /* 0x00000025b4257220 */ /* 0x000fe20000410000 */
[----:B------:R-:W-:Y:S01]  /*50400*/  F2FP.F16.F32.PACK_AB R31, R28, R31 ;  /* 0x0000001f1c1f723e */ /* 0x000fe200000000ff */
[----:B------:R0:W-:Y:S01]  /*50410*/  STG.E.128 desc[UR8][R68.64], R24 ;  /* 0x0000001844007986 */ /* 0x0001e2000c101d08 */
[C---:B------:R-:W-:Y:S01]  /*50420*/  FADD.FTZ R54, -R181.reuse, R54 ;  /* 0x00000036b5367221 */ /* 0x040fe20000010100 */
[----:B------:R-:W-:Y:S01]  /*50430*/  FADD.FTZ R55, -R181, R55 ;  /* 0x00000037b5377221 */ /* 0x000fe20000010100 */
[----:B------:R-:W-:Y:S01]  /*50440*/  F2FP.F16.F32.PACK_AB R28, R20, R23 ;  /* 0x00000017141c723e */ /* 0x000fe200000000ff */
[----:B------:R-:W-:-:S04]  /*50450*/  IMAD.WIDE.U32 R16, R17, 0x10, R18 ;  /* 0x0000001011107825 */ /* 0x000fc800078e0012 */
[----:B------:R-:W-:Y:S01]  /*50460*/  FFMA.FTZ R37, R37, R245, R113 ;  /* 0x000000f525257223 */ /* 0x000fe20000010071 */
[C---:B------:R-:W-:Y:S01]  /*50470*/  FMUL.FTZ R54, R180.reuse, R54 ;  /* 0x00000036b4367220 */ /* 0x040fe20000410000 */
[C---:B------:R-:W-:Y:S01]  /*50480*/  FMUL.FTZ R55, R180.reuse, R55 ;  /* 0x00000037b4377220 */ /* 0x040fe20000410000 */
[C---:B------:R-:W-:Y:S01]  /*50490*/  FADD.FTZ R50, -R181.reuse, R50 ;  /* 0x00000032b5327221 */ /* 0x040fe20000010100 */
[----:B------:R1:W-:Y:S01]  /*504a0*/  STG.E.128 desc[UR8][R16.64], R28 ;  /* 0x0000001c10007986 */ /* 0x0003e2000c101d08 */
[----:B------:R-:W-:Y:S01]  /*504b0*/  FADD.FTZ R51, -R181, R51 ;  /* 0x00000033b5337221 */ /* 0x000fe20000010100 */
[C---:B------:R-:W-:Y:S01]  /*504c0*/  FMUL.FTZ R90, R180.reuse, R76 ;  /* 0x0000004cb45a7220 */ /* 0x040fe20000410000 */
[----:B------:R-:W-:Y:S01]  /*504d0*/  FMUL.FTZ R78, R180, R77 ;  /* 0x0000004db44e7220 */ /* 0x000fe20000410000 */
[----:B0-----:R-:W-:Y:S01]  /*504e0*/  FFMA.FTZ R26, R36, R244, R112 ;  /* 0x000000f4241a7223 */ /* 0x001fe20000010070 */
[----:B------:R-:W-:Y:S01]  /*504f0*/  F2FP.F16.F32.PACK_AB R23, R60, R21 ;  /* 0x000000153c17723e */ /* 0x000fe200000000ff */
[----:B------:R-:W-:Y:S01]  /*50500*/  IMAD.WIDE.U32 R74, R195, 0x10, R18 ;  /* 0x00000010c34a7825 */ /* 0x000fe200078e0012 */
[----:B------:R-:W-:-:S02]  /*50510*/  F2FP.F16.F32.PACK_AB R22, R61, R22 ;  /* 0x000000163d16723e */ /* 0x000fc400000000ff */
[----:B------:R-:W-:Y:S01]  /*50520*/  F2FP.F16.F32.PACK_AB R26, R37, R26 ;  /* 0x0000001a251a723e */ /* 0x000fe200000000ff */
[----:B------:R-:W-:Y:S01]  /*50530*/  FFMA.FTZ R37, R72, R237, R217 ;  /* 0x000000ed48257223 */ /* 0x000fe200000100d9 */
[----:B------:R-:W-:Y:S01]  /*50540*/  F2FP.F16.F32.PACK_AB R20, R65, R6 ;  /* 0x000000064114723e */ /* 0x000fe200000000ff */
[----:B------:R-:W-:-:S04]  /*50550*/  IMAD.WIDE.U32 R60, R196, 0x10, R18 ;  /* 0x00000010c43c7825 */ /* 0x000fc800078e0012 */
[----:B-1----:R-:W-:Y:S01]  /*50560*/  FFMA.FTZ R30, R63, R236, R216 ;  /* 0x000000ec3f1e7223 */ /* 0x002fe200000100d8 */
[----:B------:R-:W-:Y:S01]  /*50570*/  F2FP.F16.F32.PACK_AB R21, R62, R14 ;  /* 0x0000000e3e15723e */ /* 0x000fe200000000ff */
[----:B------:R-:W-:-:S04]  /*50580*/  IMAD.WIDE.U32 R64, R197, 0x10, R18 ;  /* 0x00000010c5407825 */ /* 0x000fc800078e0012 */
[----:B------:R-:W-:Y:S01]  /*50590*/  FMUL.FTZ R50, R180, R50 ;  /* 0x00000032b4327220 */ /* 0x000fe20000410000 */
[----:B------:R-:W-:-:S04]  /*505a0*/  IMAD.WIDE.U32 R66, R198, 0x10, R18 ;  /* 0x00000010c6427825 */ /* 0x000fc800078e0012 */
[----:B------:R-:W-:Y:S01]  /*505b0*/  FMUL.FTZ R51, R180, R51 ;  /* 0x00000033b4337220 */ /* 0x000fe20000410000 */
[----:B------:R-:W-:-:S04]  /*505c0*/  IMAD.WIDE.U32 R70, R199, 0x10, R18 ;  /* 0x00000010c7467825 */ /* 0x000fc800078e0012 */
[----:B------:R-:W-:-:S04]  /*505d0*/  IMAD.WIDE.U32 R76, R207, 0x10, R18 ;  /* 0x00000010cf4c7825 */ /* 0x000fc800078e0012 */
[C---:B------:R-:W-:Y:S01]  /*505e0*/  FADD.FTZ R38, -R181.reuse, R38 ;  /* 0x00000026b5267221 */ /* 0x040fe20000010100 */
[----:B------:R-:W-:Y:S01]  /*505f0*/  FADD.FTZ R39, -R181, R39 ;  /* 0x00000027b5277221 */ /* 0x000fe20000010100 */
[----:B------:R-:W-:Y:S01]  /*50600*/  F2FP.F16.F32.PACK_AB R30, R37, R30 ;  /* 0x0000001e251e723e */ /* 0x000fe200000000ff */
[C---:B------:R-:W-:Y:S01]  /*50610*/  FADD.FTZ R40, -R181.reuse, R40 ;  /* 0x00000028b5287221 */ /* 0x040fe20000010100 */
[C---:B------:R-:W-:Y:S01]  /*50620*/  FADD.FTZ R41, -R181.reuse, R41 ;  /* 0x00000029b5297221 */ /* 0x040fe20000010100 */
[C---:B------:R-:W-:Y:S01]  /*50630*/  FADD.FTZ R42, -R181.reuse, R42 ;  /* 0x0000002ab52a7221 */ /* 0x040fe20000010100 */
[C---:B------:R-:W-:Y:S01]  /*50640*/  FADD.FTZ R43, -R181.reuse, R43 ;  /* 0x0000002bb52b7221 */ /* 0x040fe20000010100 */
[----:B------:R-:W0:Y:S01]  /*50650*/  LDC.64 R36, c[0x0][0x380] ;  /* 0x0000e000ff247b82 */ /* 0x000e220000000a00 */
        /* <DEDUP_REMOVED lines=47> */
[----:B------:R-:W-:Y:S01]  /*50950*/  FMUL.FTZ R81, R180, R81 ;  /* 0x00000051b4517220 */ /* 0x000fe20000410000 */
[----:B-----5:R-:W-:Y:S01]  /*50960*/  FFMA.FTZ R56, R56, R178, R132 ;  /* 0x000000b238387223 */ /* 0x020fe20000010084 */
[----:B----4-:R-:W-:Y:S01]  /*50970*/  FFMA.FTZ R57, R57, R177, R133 ;  /* 0x000000b139397223 */ /* 0x010fe20000010085 */
[----:B------:R-:W-:Y:S01]  /*50980*/  FFMA.FTZ R58, R58, R176, R134 ;  /* 0x000000b03a3a7223 */ /* 0x000fe20000010086 */
[----:B-1----:R-:W-:Y:S01]  /*50990*/  FFMA.FTZ R22, R44, R80, R120 ;  /* 0x000000502c167223 */ /* 0x002fe20000010078 */
        /* <DEDUP_REMOVED lines=21> */
[----:B------:R-:W-:-:S02]  /*50af0*/  FFMA.FTZ R45, R45, R73, R121 ;  /* 0x000000492d2d7223 */ /* 0x000fc40000010079 */
        /* <DEDUP_REMOVED lines=10> */
[----:B0-----:R-:W-:-:S05]  /*50ba0*/  IMAD R2, R36, 0x4, R2 ;  /* 0x0000000424027824 */ /* 0x001fca00078e0202 */
[----:B------:R-:W-:Y:S01]  /*50bb0*/  ISETP.GE.AND P1, PT, R2, R37, PT ;  /* 0x000000250200720c */ /* 0x000fe20003f26270 */
[----:B--2---:R-:W-:Y:S01]  /*50bc0*/  FFMA.FTZ R6, R55, R97, R131 ;  /* 0x0000006137067223 */ /* 0x004fe20000010083 */
[----:B---3--:R-:W-:-:S04]  /*50bd0*/  FFMA.FTZ R21, R50, R84, R126 ;  /* 0x0000005432157223 */ /* 0x008fc8000001007e */
[----:B------:R-:W-:Y:S01]  /*50be0*/  F2FP.F16.F32.PACK_AB R19, R6, R19 ;  /* 0x000000130613723e */ /* 0x000fe200000000ff */
[----:B------:R-:W-:-:S05]  /*50bf0*/  FFMA.FTZ R6, R51, R82, R127 ;  /* 0x0000005233067223 */ /* 0x000fca000001007f */
[----:B------:R-:W-:Y:S01]  /*50c00*/  F2FP.F16.F32.PACK_AB R21, R6, R21 ;  /* 0x000000150615723e */ /* 0x000fe200000000ff */
[----:B------:R-:W-:Y:S01]  /*50c10*/  FFMA.FTZ R6, R43, R251, R119 ;  /* 0x000000fb2b067223 */ /* 0x000fe20000010077 */
[----:B------:R-:W-:-:S04]  /*50c20*/  FFMA.FTZ R46, R46, R94, R122 ;  /* 0x0000005e2e2e7223 */ /* 0x000fc8000001007a */
[----:B------:R-:W-:Y:S01]  /*50c30*/  F2FP.F16.F32.PACK_AB R25, R6, R25 ;  /* 0x000000190619723e */ /* 0x000fe200000000ff */
[----:B------:R-:W-:Y:S01]  /*50c40*/  FFMA.FTZ R6, R81, R231, R227 ;  /* 0x000000e751067223 */ /* 0x000fe200000100e3 */
[----:B------:R-:W-:Y:S01]  /*50c50*/  F2FP.F16.F32.PACK_AB R23, R47, R46 ;  /* 0x0000002e2f17723e */ /* 0x000fe200000000ff */
[----:B------:R0:W-:Y:S03]  /*50c60*/  STG.E.128 desc[UR8][R60.64], R16 ;  /* 0x000000103c007986 */ /* 0x0001e6000c101d08 */
[----:B------:R-:W-:Y:S01]  /*50c70*/  F2FP.F16.F32.PACK_AB R35, R6, R35 ;  /* 0x000000230623723e */ /* 0x000fe200000000ff */
[----:B------:R0:W-:Y:S04]  /*50c80*/  STG.E.128 desc[UR8][R64.64], R20 ;  /* 0x0000001440007986 */ /* 0x0001e8000c101d08 */
[----:B------:R0:W-:Y:S04]  /*50c90*/  STG.E.128 desc[UR8][R66.64], R24 ;  /* 0x0000001842007986 */ /* 0x0001e8000c101d08 */
[----:B------:R0:W-:Y:S04]  /*50ca0*/  STG.E.128 desc[UR8][R70.64], R28 ;  /* 0x0000001c46007986 */ /* 0x0001e8000c101d08 */
[----:B------:R0:W-:Y:S01]  /*50cb0*/  STG.E.128 desc[UR8][R76.64], R32 ;  /* 0x000000204c007986 */ /* 0x0001e2000c101d08 */
[----:B------:R-:W-:Y:S05]  /*50cc0*/  @!P1 BRA `(.L_x_43074) ;  /* 0xfffffb0400549947 */ /* 0x000fea000383ffff */
[----:B------:R-:W-:Y:S05]  /*50cd0*/  EXIT ;  /* 0x000000000000794d */ /* 0x000fea0003800000 */
.L_x_43073:
        /* <DEDUP_REMOVED lines=8> */
.L_x_43076:
[----:B------:R-:W-:Y:S05]  /*50d60*/  BSYNC B0 ;  /* 0x0000000000007941 */ /* 0x000fea0003800000 */
.L_x_43075:
        /* <DEDUP_REMOVED lines=9> */
.L_x_43077:
[----:B------:R-:W-:Y:S02]  /*50e00*/  IMAD.MOV.U32 R20, RZ, RZ, 0x4 ;  /* 0x00000004ff147424 */ /* 0x000fe400078e00ff */
[----:B------:R-:W-:Y:S01]  /*50e10*/  FADD.FTZ R21, R21, R18 ;  /* 0x0000001215157221 */ /* 0x000fe20000010000 */
[----:B------:R-:W-:-:S04]  /*50e20*/  MOV R18, 0xffffffff ;  /* 0xffffffff00127802 */ /* 0x000fc80000000f00 */
[----:B------:R-:W-:-:S07]  /*50e30*/  MOV R23, R21 ;  /* 0x0000001500177202 */ /* 0x000fce0000000f00 */
[----:B------:R-:W-:Y:S05]  /*50e40*/  WARPSYNC.COLLECTIVE R18, `(.L_x_43078) ;  /* 0x0000000012087348 */ /* 0x000fea0003c00000 */
[----:B------:R0:W1:Y:S02]  /*50e50*/  SHFL.BFLY P2, R18, R23, R20, R19 ;  /* 0x0c00001417127389 */ /* 0x0000640000040013 */
[----:B01----:R-:W-:Y:S05]  /*50e60*/  ENDCOLLECTIVE ;  /* 0x000000000000791b */ /* 0x003fea0003800000 */
.L_x_43078:
[----:B------:R-:W-:Y:S02]  /*50e70*/  HFMA2 R20, -RZ, RZ, 0, 4.76837158203125e-07 ;  /* 0x00000008ff147431 */ /* 0x000fe400000001ff */
[----:B------:R-:W-:Y:S01]  /*50e80*/  FADD.FTZ R21, R21, R18 ;  /* 0x0000001215157221 */ /* 0x000fe20000010000 */
[----:B------:R-:W-:-:S03]  /*50e90*/  IMAD.MOV.U32 R18, RZ, RZ, -0x1 ;  /* 0xffffffffff127424 */ /* 0x000fc600078e00ff */
[----:B------:R-:W-:-:S07]  /*50ea0*/  IMAD.MOV.U32 R23, RZ, RZ, R21 ;  /* 0x000000ffff177224 */ /* 0x000fce00078e0015 */
[----:B------:R-:W-:Y:S05]  /*50eb0*/  WARPSYNC.COLLECTIVE R18, `(.L_x_43079) ;  /* 0x0000000012087348 */ /* 0x000fea0003c00000 */
[----:B------:R0:W1:Y:S02]  /*50ec0*/  SHFL.BFLY P2, R18, R23, R20, R19 ;  /* 0x0c00001417127389 */ /* 0x0000640000040013 */
[----:B01----:R-:W-:Y:S05]  /*50ed0*/  ENDCOLLECTIVE ;  /* 0x000000000000791b */ /* 0x003fea0003800000 */
.L_x_43079:
[----:B------:R-:W-:Y:S02]  /*50ee0*/  IMAD.MOV.U32 R20, RZ, RZ, 0x10 ;  /* 0x00000010ff147424 */ /* 0x000fe400078e00ff */
[----:B------:R-:W-:Y:S01]  /*50ef0*/  FADD.FTZ R21, R21, R18 ;  /* 0x0000001215157221 */ /* 0x000fe20000010000 */
[----:B------:R-:W-:-:S04]  /*50f00*/  MOV R18, 0xffffffff ;  /* 0xffffffff00127802 */ /* 0x000fc80000000f00 */
[----:B------:R-:W-:-:S07]  /*50f10*/  MOV R23, R21 ;  /* 0x0000001500177202 */ /* 0x000fce0000000f00 */
[----:B------:R-:W-:Y:S05]  /*50f20*/  WARPSYNC.COLLECTIVE R18, `(.L_x_43080) ;  /* 0x0000000012087348 */ /* 0x000fea0003c00000 */
[----:B------:R0:W1:Y:S02]  /*50f30*/  SHFL.BFLY P2, R18, R23, R20, R19 ;  /* 0x0c00001417127389 */ /* 0x0000640000040013 */
[----:B01----:R-:W-:Y:S05]  /*50f40*/  ENDCOLLECTIVE ;  /* 0x000000000000791b */ /* 0x003fea0003800000 */
.L_x_43080:
        /* <DEDUP_REMOVED lines=169> */
.L_x_43081:
[----:B------:R-:W-:Y:S02]  /*519e0*/  HFMA2 R20, -RZ, RZ, 0, 1.1920928955078125e-07 ;  /* 0x00000002ff147431 */ /* 0x000fe400000001ff */
[----:B------:R-:W-:Y:S01]  /*519f0*/  FADD.FTZ R21, R21, R18 ;  /* 0x0000001215157221 */ /* 0x000fe20000010000 */
[----:B------:R-:W-:-:S03]  /*51a00*/  IMAD.MOV.U32 R18, RZ, RZ, -0x1 ;  /* 0xffffffffff127424 */ /* 0x000fc600078e00ff */
[----:B------:R-:W-:-:S07]  /*51a10*/  IMAD.MOV.U32 R23, RZ, RZ, R21 ;  /* 0x000000ffff177224 */ /* 0x000fce00078e0015 */
[----:B------:R-:W-:Y:S05]  /*51a20*/  WARPSYNC.COLLECTIVE R18, `(.L_x_43082) ;  /* 0x0000000012087348 */ /* 0x000fea0003c00000 */
[----:B------:R0:W1:Y:S02]  /*51a30*/  SHFL.BFLY P2, R18, R23, R20, R19 ;  /* 0x0c00001417127389 */ /* 0x0000640000040013 */
[----:B01----:R-:W-:Y:S05]  /*51a40*/  ENDCOLLECTIVE ;  /* 0x000000000000791b */ /* 0x003fea0003800000 */
.L_x_43082:
[----:B------:R-:W-:Y:S02]  /*51a50*/  IMAD.MOV.U32 R20, RZ, RZ, 0x4 ;  /* 0x00000004ff147424 */ /* 0x000fe400078e00ff */
[----:B------:R-:W-:Y:S01]  /*51a60*/  FADD.FTZ R21, R21, R18 ;  /* 0x0000001215157221 */ /* 0x000fe20000010000 */
[----:B------:R-:W-:-:S04]  /*51a70*/  MOV R18, 0xffffffff ;  /* 0xffffffff00127802 */ /* 0x000fc80000000f00 */
[----:B------:R-:W-:-:S07]  /*51a80*/  MOV R23, R21 ;  /* 0x0000001500177202 */ /* 0x000fce0000000f00 */
[----:B------:R-:W-:Y:S05]  /*51a90*/  WARPSYNC.COLLECTIVE R18, `(.L_x_43083) ;  /* 0x0000000012087348 */ /* 0x000fea0003c00000 */
[----:B------:R0:W1:Y:S02]  /*51aa0*/  SHFL.BFLY P2, R18, R23, R20, R19 ;  /* 0x0c00001417127389 */ /* 0x0000640000040013 */
[----:B01----:R-:W-:Y:S05]  /*51ab0*/  ENDCOLLECTIVE ;  /* 0x000000000000791b */ /* 0x003fea0003800000 */
.L_x_43083:
[----:B------:R-:W-:Y:S02]  /*51ac0*/  HFMA2 R20, -RZ, RZ, 0, 4.76837158203125e-07 ;  /* 0x00000008ff147431 */ /* 0x000fe400000001ff */
[----:B------:R-:W-:Y:S01]  /*51ad0*/  FADD.FTZ R21, R21, R18 ;  /* 0x0000001215157221 */ /* 0x000fe20000010000 */
[----:B------:R-:W-:-:S03]  /*51ae0*/  IMAD.MOV.U32 R18, RZ, RZ, -0x1 ;  /* 0xffffffffff127424 */ /* 0x000fc600078e00ff */
[----:B------:R-:W-:-:S07]  /*51af0*/  IMAD.MOV.U32 R23, RZ, RZ, R21 ;  /* 0x000000ffff177224 */ /* 0x000fce00078e0015 */
[----:B------:R-:W-:Y:S05]  /*51b00*/  WARPSYNC.COLLECTIVE R18, `(.L_x_43084) ;  /* 0x0000000012087348 */ /* 0x000fea0003c00000 */
[----:B------:R0:W1:Y:S02]  /*51b10*/  SHFL.BFLY P2, R18, R23, R20, R19 ;  /* 0x0c00001417127389 */ /* 0x0000640000040013 */
[----:B01----:R-:W-:Y:S05]  /*51b20*/  ENDCOLLECTIVE ;  /* 0x000000000000791b */ /* 0x003fea0003800000 */
.L_x_43084:
[----:B------:R-:W-:Y:S02]  /*51b30*/  IMAD.MOV.U32 R20, RZ, RZ, 0x10 ;  /* 0x00000010ff147424 */ /* 0x000fe400078e00ff */
[----:B------:R-:W-:Y:S01]  /*51b40*/  FADD.FTZ R21, R21, R18 ;  /* 0x0000001215157221 */ /* 0x000fe20000010000 */
[----:B------:R-:W-:-:S04]  /*51b50*/  MOV R18, 0xffffffff ;  /* 0xffffffff00127802 */ /* 0x000fc80000000f00 */
[----:B------:R-:W-:-:S07]  /*51b60*/  MOV R23, R21 ;  /* 0x0000001500177202 */ /* 0x000fce0000000f00 */
[----:B------:R-:W-:Y:S05]  /*51b70*/  WARPSYNC.COLLECTIVE R18, `(.L_x_43085) ;  /* 0x0000000012087348 */ /* 0x000fea0003c00000 */
[----:B------:R0:W1:Y:S02]  /*51b80*/  SHFL.BFLY P2, R18, R23, R20, R19 ;  /* 0x0c00001417127389 */ /* 0x0000640000040013 */
[----:B01----:R-:W-:Y:S05]  /*51b90*/  ENDCOLLECTIVE ;  /* 0x000000000000791b */ /* 0x003fea0003800000 */
.L_x_43085:
[----:B------:R-:W-:Y:S05]  /*51ba0*/  BRA `(.L_x_43086) ;  /* 0xffffffd8006c7947 */ /* 0x000fea000383ffff */
.L_x_43087:
        /* <DEDUP_REMOVED lines=13> */
.L_x_54491:


//--------------------- .text._ZN10layer_norm31ln_parallel_residual_fwd_kernelINS_13Kernel_traitsI6__halfffffjLj2560ELj1ELj4ELj1ELj16ENS_18Kernel_traits_baseILj2560ES2_ffffjLj128EEEEELb0ELb0ELb0EEEvNS_9FwdParamsE --------------------------
	.section	.text._ZN10layer_norm31ln_parallel_residual_fwd_kernelINS_13Kernel_traitsI6__halfffffjLj2560ELj1ELj4ELj1ELj16ENS_18Kernel_traits_baseILj2560ES2_ffffjLj128EEEEELb0ELb0ELb0EEEvNS_9FwdParamsE,"ax",@progbits
	.align	128
        .global         _ZN10layer_norm31ln_parallel_residual_fwd_kernelINS_13Kernel_traitsI6__halfffffjLj2560ELj1ELj4ELj1ELj16ENS_18Kernel_traits_baseILj2560ES2_ffffjLj128EEEEELb0ELb0ELb0EEEvNS_9FwdParamsE
        .type           _ZN10layer_norm31ln_parallel_residual_fwd_kernelINS_13Kernel_traitsI6__halfffffjLj2560ELj1ELj4ELj1ELj16ENS_18Kernel_traits_baseILj2560ES2_ffffjLj128EEEEELb0ELb0ELb0EEEvNS_9FwdParamsE,@function
        .size           _ZN10layer_norm31ln_parallel_residual_fwd_kernelINS_13Kernel_traitsI6__halfffffjLj2560ELj1ELj4ELj1ELj16ENS_18Kernel_traits_baseILj2560ES2_ffffjLj128EEEEELb0ELb0ELb0EEEvNS_9FwdParamsE,(.L_x_54492 - _ZN10layer_norm31ln_parallel_residual_fwd_kernelINS_13Kernel_traitsI6__halfffffjLj2560ELj1ELj4ELj1ELj16ENS_18Kernel_traits_baseILj2560ES2_ffffjLj128EEEEELb0ELb0ELb0EEEvNS_9FwdParamsE)
        .other          _ZN10layer_norm31ln_parallel_residual_fwd_kernelINS_13Kernel_traitsI6__halfffffjLj2560ELj1ELj4ELj1ELj16ENS_18Kernel_traits_baseILj2560ES2_ffffjLj128EEEEELb0ELb0ELb0EEEvNS_9FwdParamsE,@"STO_CUDA_ENTRY STV_DEFAULT"
_ZN10layer_norm31ln_parallel_residual_fwd_kernelINS_13Kernel_traitsI6__halfffffjLj2560ELj1ELj4ELj1ELj16ENS_18Kernel_traits_baseILj2560ES2_ffffjLj128EEEEELb0ELb0ELb0EEEvNS_9FwdParamsE:
.text._ZN10layer_norm31ln_parallel_residual_fwd_kernelINS_13Kernel_traitsI6__halfffffjLj2560ELj1ELj4ELj1ELj16ENS_18Kernel_traits_baseILj2560ES2_ffffjLj128EEEEELb0ELb0ELb0EEEvNS_9FwdParamsE:
        /* <DEDUP_REMOVED lines=19> */
[----:B0-----:R-:W-:Y:S06]  /*0130*/  BRA.U UP0, `(.L_x_43089) ;  /* 0x0000001d00dc7547 */ /* 0x001fec000b800000 */
[----:B------:R-:W0:Y:S02]  /*0140*/  LDCU.64 UR4, c[0x0][0x440] ;  /* 0x00008800ff0477ac */ /* 0x000e240008000a00 */
[----:B0-----:R-:W-:-:S04]  /*0150*/  UISETP.NE.U32.AND UP0, UPT, UR4, URZ, UPT ;  /* 0x000000ff0400728c */ /* 0x001fc8000bf05070 */
[----:B------:R-:W-:-:S09]  /*0160*/  UISETP.NE.AND.EX UP0, UPT, UR5, URZ, UPT, UP0 ;  /* 0x000000ff0500728c */ /* 0x000fd2000bf05300 */
[----:B------:R-:W-:Y:S05]  /*0170*/  BRA.U UP0, `(.L_x_43090) ;  /* 0x0000001100087547 */ /* 0x000fea000b800000 */
[----:B------:R-:W0:Y:S01]  /*0180*/  LDC.64 R58, c[0x0][0x3d0] ;  /* 0x0000f400ff3a7b82 */ /* 0x000e220000000a00 */
[C---:B------:R-:W-:Y:S02]  /*0190*/  ISETP.GE.U32.AND P5, PT, R36.reuse, 0x20, PT ;  /* 0x000000202400780c */ /* 0x040fe40003fa6070 */
[C---:B------:R-:W-:Y:S02]  /*01a0*/  ISETP.GE.U32.AND P6, PT, R36.reuse, 0x40, PT ;  /* 0x000000402400780c */ /* 0x040fe40003fc6070 */
[C---:B------:R-:W-:Y:S02]  /*01b0*/  ISETP.GE.U32.AND P4, PT, R36.reuse, 0x60, PT ;  /* 0x000000602400780c */ /* 0x040fe40003f86070 */
[C---:B------:R-:W-:Y:S01]  /*01c0*/  ISETP.GE.U32.AND P0, PT, R36.reuse, 0x80, PT ;  /* 0x000000802400780c */ /* 0x040fe20003f06070 */
[----:B------:R-:W1:Y:S01]  /*01d0*/  LDC.64 R56, c[0x0][0x3d8] ;  /* 0x0000f600ff387b82 */ /* 0x000e620000000a00 */
[C---:B------:R-:W-:Y:S02]  /*01e0*/  ISETP.GE.U32.AND P3, PT, R36.reuse, 0xa0, PT ;  /* 0x000000a02400780c */ /* 0x040fe40003f66070 */
[----:B------:R-:W-:-:S05]  /*01f0*/  ISETP.GE.U32.AND P2, PT, R36, 0xc0, PT ;  /* 0x000000c02400780c */ /* 0x000fca0003f46070 */
[----:B------:R-:W2:Y:S08]  /*0200*/  LDC.64 R84, c[0x0][0x3d0] ;  /* 0x0000f400ff547b82 */ /* 0x000eb00000000a00 */
[----:B------:R-:W3:Y:S01]  /*0210*/  LDC.64 R86, c[0x0][0x3d8] ;  /* 0x0000f600ff567b82 */ /* 0x000ee20000000a00 */
[----:B0-----:R-:W-:-:S05]  /*0220*/  @P5 IMAD.WIDE.U32 R58, R0, 0x8, R58 ;  /* 0x00000008003a5825 */ /* 0x001fca00078e003a */
[----:B------:R0:W5:Y:S02]  /*0230*/  @P5 LDG.E.64 R82, desc[UR6][R58.64] ;  /* 0x000000063a525981 */ /* 0x000164000c1e1b00 */
[----:B------:R-:W4:Y:S01]  /*0240*/  LDC.64 R88, c[0x0][0x3d0] ;  /* 0x0000f400ff587b82 */ /* 0x000f220000000a00 */
[C---:B-1----:R-:W-:Y:S01]  /*0250*/  @P5 IMAD.WIDE.U32 R56, R0.reuse, 0x8, R56 ;  /* 0x0000000800385825 */ /* 0x042fe200078e0038 */
[----:B------:R-:W-:-:S06]  /*0260*/  @P5 LOP3.LUT R0, R0, 0x20, RZ, 0xfc, !PT ;  /* 0x0000002000005812 */ /* 0x000fcc00078efcff */
[----:B------:R-:W1:Y:S01]  /*0270*/  LDC.64 R90, c[0x0][0x3d8] ;  /* 0x0000f600ff5a7b82 */ /* 0x000e620000000a00 */
[----:B--2---:R-:W-:-:S07]  /*0280*/  @P6 IMAD.WIDE.U32 R84, R0, 0x8, R84 ;  /* 0x0000000800546825 */ /* 0x004fce00078e0054 */
[----:B------:R-:W2:Y:S01]  /*0290*/  LDC.64 R92, c[0x0][0x3d0] ;  /* 0x0000f400ff5c7b82 */ /* 0x000ea20000000a00 */
[C---:B---3--:R-:W-:Y:S01]  /*02a0*/  @P6 IMAD.WIDE.U32 R86, R0.reuse, 0x8, R86 ;  /* 0x0000000800566825 */ /* 0x048fe200078e0056 */
[----:B------:R-:W-:Y:S01]  /*02b0*/  @P6 IADD3 R0, PT, PT, R0, 0x20, RZ ;  /* 0x0000002000006810 */ /* 0x000fe20007ffe0ff */
[----:B------:R3:W5:Y:S05]  /*02c0*/  @P6 LDG.E.64 R78, desc[UR6][R84.64] ;  /* 0x00000006544e6981 */ /* 0x00076a000c1e1b00 */
[----:B------:R-:W0:Y:S01]  /*02d0*/  LDC.64 R94, c[0x0][0x3d8] ;  /* 0x0000f600ff5e7b82 */ /* 0x000e220000000a00 */
[----:B----4-:R-:W-:-:S07]  /*02e0*/  @P4 IMAD.WIDE.U32 R88, R0, 0x8, R88 ;  /* 0x0000000800584825 */ /* 0x010fce00078e0058 */
[----:B------:R-:W4:Y:S01]  /*02f0*/  LDC.64 R96, c[0x0][0x3d0] ;  /* 0x0000f400ff607b82 */ /* 0x000f220000000a00 */
[C---:B-1----:R-:W-:Y:S01]  /*0300*/  @P4 IMAD.WIDE.U32 R90, R0.reuse, 0x8, R90 ;  /* 0x00000008005a4825 */ /* 0x042fe200078e005a */
[----:B------:R-:W-:Y:S01]  /*0310*/  @P4 IADD3 R0, PT, PT, R0, 0x20, RZ ;  /* 0x0000002000004810 */ /* 0x000fe20007ffe0ff */
[----:B------:R1:W5:Y:S05]  /*0320*/  @P6 LDG.E.64 R76, desc[UR6][R86.64] ;  /* 0x00000006564c6981 */ /* 0x00036a000c1e1b00 */
[----:B------:R-:W3:Y:S01]  /*0330*/  LDC.64 R98, c[0x0][0x3d8] ;  /* 0x0000f600ff627b82 */ /* 0x000ee20000000a00 */
[----:B--2---:R-:W-:-:S07]  /*0340*/  @P0 IMAD.WIDE.U32 R92, R0, 0x8, R92 ;  /* 0x00000008005c0825 */ /* 0x004fce00078e005c */
[----:B------:R-:W2:Y:S01]  /*0350*/  LDC.64 R100, c[0x0][0x3d0] ;  /* 0x0000f400ff647b82 */ /* 0x000ea20000000a00 */
[C---:B0-----:R-:W-:Y:S01]  /*0360*/  @P0 IMAD.WIDE.U32 R94, R0.reuse, 0x8, R94 ;  /* 0x00000008005e0825 */ /* 0x041fe200078e005e */
[----:B------:R-:W-:Y:S01]  /*0370*/  @P0 IADD3 R0, PT, PT, R0, 0x20, RZ ;  /* 0x0000002000000810 */ /* 0x000fe20007ffe0ff */
[----:B------:R0:W5:Y:S05]  /*0380*/  @P4 LDG.E.64 R74, desc[UR6][R88.64] ;  /* 0x00000006584a4981 */ /* 0x00016a000c1e1b00 */
[----:B------:R-:W0:Y:S08]  /*0390*/  LDC.64 R102, c[0x0][0x3d8] ;  /* 0x0000f600ff667b82 */ /* 0x000e300000000a00 */
[----:B------:R-:W0:Y:S08]  /*03a0*/  LDC.64 R104, c[0x0][0x3d0] ;  /* 0x0000f400ff687b82 */ /* 0x000e300000000a00 */
[----:B------:R-:W0:Y:S01]  /*03b0*/  LDC.64 R146, c[0x0][0x3d8] ;  /* 0x0000f600ff927b82 */ /* 0x000e220000000a00 */
[----:B------:R-:W-:Y:S01]  /*03c0*/  ISETP.GE.U32.AND P1, PT, R36, 0xe0, PT ;  /* 0x000000e02400780c */ /* 0x000fe20003f26070 */
[C---:B----4-:R-:W-:Y:S01]  /*03d0*/  @P3 IMAD.WIDE.U32 R96, R0.reuse, 0x8, R96 ;  /* 0x0000000800603825 */ /* 0x050fe200078e0060 */
[----:B------:R-:W-:Y:S01]  /*03e0*/  @P6 CS2R R110, SRZ ;  /* 0x00000000006e6805 */ /* 0x000fe2000001ff00 */
[----:B------:R4:W5:Y:S04]  /*03f0*/  @P4 LDG.E.64 R72, desc[UR6][R90.64] ;  /* 0x000000065a484981 */ /* 0x000968000c1e1b00 */
[----:B------:R-:W4:Y:S01]  /*0400*/  LDC.64 R58, c[0x0][0x3d0] ;  /* 0x0000f400ff3a7b82 */ /* 0x000f220000000a00 */
[----:B---3--:R-:W-:Y:S01]  /*0410*/  @P3 IMAD.WIDE.U32 R98, R0, 0x8, R98 ;  /* 0x0000000800623825 */ /* 0x008fe200078e0062 */
[----:B------:R-:W-:-:S02]  /*0420*/  @P4 CS2R R112, SRZ ;  /* 0x0000000000704805 */ /* 0x000fc4000001ff00 */
[----:B------:R-:W-:Y:S02]  /*0430*/  @P0 CS2R R114, SRZ ;  /* 0x0000000000720805 */ /* 0x000fe4000001ff00 */
[----:B------:R-:W-:Y:S02]  /*0440*/  @P3 CS2R R116, SRZ ;  /* 0x0000000000743805 */ /* 0x000fe4000001ff00 */
[----:B------:R-:W-:Y:S01]  /*0450*/  @P2 CS2R R118, SRZ ;  /* 0x0000000000762805 */ /* 0x000fe2000001ff00 */
[----:B------:R-:W5:Y:S01]  /*0460*/  @P5 LDG.E.64 R80, desc[UR6][R56.64] ;  /* 0x0000000638505981 */ /* 0x000f62000c1e1b00 */
[----:B------:R-:W3:Y:S01]  /*0470*/  LDC.64 R84, c[0x0][0x3d8] ;  /* 0x0000f600ff547b82 */ /* 0x000ee20000000a00 */
[----:B------:R-:W-:Y:S02]  /*0480*/  @P3 IADD3 R0, PT, PT, R0, 0x20, RZ ;  /* 0x0000002000003810 */ /* 0x000fe40007ffe0ff */
[----:B------:R4:W5:Y:S01]  /*0490*/  @P0 LDG.E.64 R70, desc[UR6][R92.64] ;  /* 0x000000065c460981 */ /* 0x000962000c1e1b00 */
[----:B------:R-:W-:-:S03]  /*04a0*/  ISETP.GE.U32.AND P6, PT, R36, 0x100, PT ;  /* 0x000001002400780c */ /* 0x000fc60003fc6070 */
[----:B------:R4:W5:Y:S01]  /*04b0*/  @P0 LDG.E.64 R68, desc[UR6][R94.64] ;  /* 0x000000065e440981 */ /* 0x000962000c1e1b00 */
[----:B-1----:R-:W1:Y:S01]  /*04c0*/  LDC.64 R86, c[0x0][0x3d0] ;  /* 0x0000f400ff567b82 */ /* 0x002e620000000a00 */
[C---:B--2---:R-:W-:Y:S02]  /*04d0*/  @P2 IMAD.WIDE.U32 R100, R0.reuse, 0x8, R100 ;  /* 0x0000000800642825 */ /* 0x044fe400078e0064 */
[----:B------:R2:W5:Y:S05]  /*04e0*/  @P3 LDG.E.64 R66, desc[UR6][R96.64] ;  /* 0x0000000660423981 */ /* 0x00056a000c1e1b00 */
[----:B0-----:R-:W0:Y:S01]  /*04f0*/  LDC.64 R88, c[0x0][0x3d8] ;  /* 0x0000f600ff587b82 */ /* 0x001e220000000a00 */
[C---:B------:R-:W-:Y:S01]  /*0500*/  @P2 IMAD.WIDE.U32 R102, R0.reuse, 0x8, R102 ;  /* 0x0000000800662825 */ /* 0x040fe200078e0066 */
[----:B------:R-:W-:Y:S01]  /*0510*/  @P2 IADD3 R0, PT, PT, R0, 0x20, RZ ;  /* 0x0000002000002810 */ /* 0x000fe20007ffe0ff */
[----:B------:R3:W5:Y:S05]  /*0520*/  @P3 LDG.E.64 R64, desc[UR6][R98.64] ;  /* 0x0000000662403981 */ /* 0x00076a000c1e1b00 */
[----:B----4-:R-:W4:Y:S01]  /*0530*/  LDC.64 R90, c[0x0][0x3d0] ;  /* 0x0000f400ff5a7b82 */ /* 0x010f220000000a00 */
[----:B------:R-:W-:Y:S01]  /*0540*/  ISETP.GE.U32.AND P4, PT, R36, 0x120, PT ;  /* 0x000001202400780c */ /* 0x000fe20003f86070 */
[C---:B------:R-:W-:Y:S01]  /*0550*/  @P1 IMAD.WIDE.U32 R104, R0.reuse, 0x8, R104 ;  /* 0x0000000800681825 */ /* 0x040fe200078e0068 */
[----:B------:R1:W5:Y:S05]  /*0560*/  @P2 LDG.E.64 R38, desc[UR6][R100.64] ;  /* 0x0000000664262981 */ /* 0x00036a000c1e1b00 */
[----:B------:R-:W4:Y:S01]  /*0570*/  LDC.64 R92, c[0x0][0x3d8] ;  /* 0x0000f600ff5c7b82 */ /* 0x000f220000000a00 */
[C---:B------:R-:W-:Y:S01]  /*0580*/  @P1 IMAD.WIDE.U32 R146, R0.reuse, 0x8, R146 ;  /* 0x0000000800921825 */ /* 0x040fe200078e0092 */
[----:B------:R-:W-:Y:S01]  /*0590*/  @P1 IADD3 R0, PT, PT, R0, 0x20, RZ ;  /* 0x0000002000001810 */ /* 0x000fe20007ffe0ff */
[----:B------:R0:W5:Y:S05]  /*05a0*/  @P2 LDG.E.64 R34, desc[UR6][R102.64] ;  /* 0x0000000666222981 */ /* 0x00016a000c1e1b00 */
[----:B------:R-:W4:Y:S01]  /*05b0*/  LDC.64 R94, c[0x0][0x3d0] ;  /* 0x0000f400ff5e7b82 */ /* 0x000f220000000a00 */
[----:B------:R-:W-:Y:S01]  /*05c0*/  ISETP.GE.U32.AND P0, PT, R36, 0x140, PT ;  /* 0x000001402400780c */ /* 0x000fe20003f06070 */
[C---:B------:R-:W-:Y:S01]  /*05d0*/  @P6 IMAD.WIDE.U32 R58, R0.reuse, 0x8, R58 ;  /* 0x00000008003a6825 */ /* 0x040fe200078e003a */
[----:B------:R4:W5:Y:S05]  /*05e0*/  @P1 LDG.E.64 R32, desc[UR6][R104.64] ;  /* 0x0000000668201981 */ /* 0x00096a000c1e1b00 */
[----:B--2---:R-:W2:Y:S01]  /*05f0*/  LDC.64 R96, c[0x0][0x3d8] ;  /* 0x0000f600ff607b82 */ /* 0x004ea20000000a00 */
[C---:B---3--:R-:W-:Y:S01]  /*0600*/  @P6 IMAD.WIDE.U32 R84, R0.reuse, 0x8, R84 ;  /* 0x0000000800546825 */ /* 0x048fe200078e0054 */
[----:B------:R-:W-:Y:S01]  /*0610*/  @P6 IADD3 R0, PT, PT, R0, 0x20, RZ ;  /* 0x0000002000006810 */ /* 0x000fe20007ffe0ff */
[----:B------:R3:W5:Y:S05]  /*0620*/  @P6 LDG.E.64 R28, desc[UR6][R58.64] ;  /* 0x000000063a1c6981 */ /* 0x00076a000c1e1b00 */
[----:B------:R-:W2:Y:S01]  /*0630*/  LDC.64 R98, c[0x0][0x3d0] ;  /* 0x0000f400ff627b82 */ /* 0x000ea20000000a00 */
[----:B------:R-:W-:Y:S01]  /*0640*/  ISETP.GE.U32.AND P3, PT, R36, 0x160, PT ;  /* 0x000001602400780c */ /* 0x000fe20003f66070 */
[----:B-1----:R-:W-:-:S06]  /*0650*/  @P4 IMAD.WIDE.U32 R86, R0, 0x8, R86 ;  /* 0x0000000800564825 */ /* 0x002fcc00078e0056 */
[----:B------:R-:W1:Y:S01]  /*0660*/  LDC.64 R100, c[0x0][0x3d8] ;  /* 0x0000f600ff647b82 */ /* 0x000e620000000a00 */
[C---:B0-----:R-:W-:Y:S01]  /*0670*/  @P4 IMAD.WIDE.U32 R88, R0.reuse, 0x8, R88 ;  /* 0x0000000800584825 */ /* 0x041fe200078e0058 */
[----:B------:R-:W-:Y:S01]  /*0680*/  @P4 IADD3 R0, PT, PT, R0, 0x20, RZ ;  /* 0x0000002000004810 */ /* 0x000fe20007ffe0ff */
[----:B------:R0:W5:Y:S01]  /*0690*/  @P6 LDG.E.64 R26, desc[UR6][R84.64] ;  /* 0x00000006541a6981 */ /* 0x000162000c1e1b00 */
[----:B------:R-:W-:-:S03]  /*06a0*/  @P1 CS2R R120, SRZ ;  /* 0x0000000000781805 */ /* 0x000fc6000001ff00 */
[----:B------:R-:W5:Y:S01]  /*06b0*/  @P1 LDG.E.64 R30, desc[UR6][R146.64] ;  /* 0x00000006921e1981 */ /* 0x000f62000c1e1b00 */
[----:B------:R-:W1:Y:S01]  /*06c0*/  LDC.64 R102, c[0x0][0x3d0] ;  /* 0x0000f400ff667b82 */ /* 0x000e620000000a00 */
[----:B------:R-:W-:Y:S01]  /*06d0*/  ISETP.GE.U32.AND P2, PT, R36, 0x180, PT ;  /* 0x000001802400780c */ /* 0x000fe20003f46070 */
[C---:B----4-:R-:W-:Y:S01]  /*06e0*/  @P0 IMAD.WIDE.U32 R90, R0.reuse, 0x8, R90 ;  /* 0x00000008005a0825 */ /* 0x050fe200078e005a */
[----:B------:R4:W5:Y:S05]  /*06f0*/  @P4 LDG.E.64 R24, desc[UR6][R86.64] ;  /* 0x0000000656184981 */ /* 0x00096a000c1e1b00 */
[----:B------:R-:W1:Y:S01]  /*0700*/  LDC.64 R104, c[0x0][0x3d8] ;  /* 0x0000f600ff687b82 */ /* 0x000e620000000a00 */
[C---:B------:R-:W-:Y:S01]  /*0710*/  @P0 IMAD.WIDE.U32 R92, R0.reuse, 0x8, R92 ;  /* 0x00000008005c0825 */ /* 0x040fe200078e005c */
[----:B------:R-:W-:Y:S01]  /*0720*/  @P0 IADD3 R0, PT, PT, R0, 0x20, RZ ;  /* 0x0000002000000810 */ /* 0x000fe20007ffe0ff */
[----:B------:R4:W5:Y:S05]  /*0730*/  @P4 LDG.E.64 R22, desc[UR6][R88.64] ;  /* 0x0000000658164981 */ /* 0x00096a000c1e1b00 */
[----:B---3--:R-:W3:Y:S01]  /*0740*/  LDC.64 R58, c[0x0][0x3d0] ;  /* 0x0000f400ff3a7b82 */ /* 0x008ee20000000a00 */
[----:B------:R-:W-:Y:S01]  /*0750*/  ISETP.GE.U32.AND P1, PT, R36, 0x1a0, PT ;  /* 0x000001a02400780c */ /* 0x000fe20003f26070 */
[C---:B------:R-:W-:Y:S01]  /*0760*/  @P3 IMAD.WIDE.U32 R94, R0.reuse, 0x8, R94 ;  /* 0x00000008005e3825 */ /* 0x040fe200078e005e */
[----:B------:R-:W-:Y:S01]  /*0770*/  @P6 CS2R R122, SRZ ;  /* 0x00000000007a6805 */ /* 0x000fe2000001ff00 */
[----:B------:R1:W5:Y:S04]  /*0780*/  @P0 LDG.E.64 R20, desc[UR6][R90.64] ;  /* 0x000000065a140981 */ /* 0x000368000c1e1b00 */
[----:B0-----:R-:W0:Y:S01]  /*0790*/  LDC.64 R84, c[0x0][0x3d8] ;  /* 0x0000f600ff547b82 */ /* 0x001e220000000a00 */
[C---:B--2---:R-:W-:Y:S01]  /*07a0*/  @P3 IMAD.WIDE.U32 R96, R0.reuse, 0x8, R96 ;  /* 0x0000000800603825 */ /* 0x044fe200078e0060 */
[----:B------:R-:W-:Y:S01]  /*07b0*/  @P3 IADD3 R0, PT, PT, R0, 0x20, RZ ;  /* 0x0000002000003810 */ /* 0x000fe20007ffe0ff */
[----:B------:R2:W5:Y:S05]  /*07c0*/  @P0 LDG.E.64 R18, desc[UR6][R92.64] ;  /* 0x000000065c120981 */ /* 0x00056a000c1e1b00 */
[----:B----4-:R-:W4:Y:S01]  /*07d0*/  LDC.64 R86, c[0x0][0x3d0] ;  /* 0x0000f400ff567b82 */ /* 0x010f220000000a00 */
[----:B------:R-:W-:Y:S01]  /*07e0*/  ISETP.GE.U32.AND P6, PT, R36, 0x1c0, PT ;  /* 0x000001c02400780c */ /* 0x000fe20003fc6070 */
[C---:B------:R-:W-:Y:S01]  /*07f0*/  @P2 IMAD.WIDE.U32 R98, R0.reuse, 0x8, R98 ;  /* 0x0000000800622825 */ /* 0x040fe200078e0062 */
[----:B------:R-:W-:Y:S01]  /*0800*/  @P4 CS2R R124, SRZ ;  /* 0x00000000007c4805 */ /* 0x000fe2000001ff00 */
[----:B------:R2:W5:Y:S04]  /*0810*/  @P3 LDG.E.64 R16, desc[UR6][R94.64] ;  /* 0x000000065e103981 */ /* 0x000568000c1e1b00 */
[----:B------:R-:W4:Y:S01]  /*0820*/  LDC.64 R88, c[0x0][0x3d8] ;  /* 0x0000f600ff587b82 */ /* 0x000f220000000a00 */
[C---:B-1----:R-:W-:Y:S01]  /*0830*/  @P2 IMAD.WIDE.U32 R100, R0.reuse, 0x8, R100 ;  /* 0x0000000800642825 */ /* 0x042fe200078e0064 */
[----:B------:R-:W-:Y:S01]  /*0840*/  @P2 IADD3 R0, PT, PT, R0, 0x20, RZ ;  /* 0x0000002000002810 */ /* 0x000fe20007ffe0ff */
[----:B------:R1:W5:Y:S05]  /*0850*/  @P3 LDG.E.64 R14, desc[UR6][R96.64] ;  /* 0x00000006600e3981 */ /* 0x00036a000c1e1b00 */
[----:B------:R-:W4:Y:S01]  /*0860*/  LDC.64 R90, c[0x0][0x3d0] ;  /* 0x0000f400ff5a7b82 */ /* 0x000f220000000a00 */
[----:B------:R-:W-:Y:S01]  /*0870*/  ISETP.GE.U32.AND P4, PT, R36, 0x1e0, PT ;  /* 0x000001e02400780c */ /* 0x000fe20003f86070 */
[C---:B------:R-:W-:Y:S01]  /*0880*/  @P1 IMAD.WIDE.U32 R102, R0.reuse, 0x8, R102 ;  /* 0x0000000800661825 */ /* 0x040fe200078e0066 */
[----:B------:R-:W-:Y:S01]  /*0890*/  @P0 CS2R R126, SRZ ;  /* 0x00000000007e0805 */ /* 0x000fe2000001ff00 */
[----:B------:R0:W5:Y:S04]  /*08a0*/  @P2 LDG.E.64 R12, desc[UR6][R98.64] ;  /* 0x00000006620c2981 */ /* 0x000168000c1e1b00 */
[----:B--2---:R-:W2:Y:S01]  /*08b0*/  LDC.64 R92, c[0x0][0x3d8] ;  /* 0x0000f600ff5c7b82 */ /* 0x004ea20000000a00 */
[C---:B------:R-:W-:Y:S01]  /*08c0*/  @P1 IMAD.WIDE.U32 R104, R0.reuse, 0x8, R104 ;  /* 0x0000000800681825 */ /* 0x040fe200078e0068 */
[----:B------:R-:W-:Y:S01]  /*08d0*/  @P1 IADD3 R0, PT, PT, R0, 0x20, RZ ;  /* 0x0000002000001810 */ /* 0x000fe20007ffe0ff */
[----:B------:R4:W5:Y:S05]  /*08e0*/  @P2 LDG.E.64 R10, desc[UR6][R100.64] ;  /* 0x00000006640a2981 */ /* 0x00096a000c1e1b00 */
[----:B------:R-:W2:Y:S01]  /*08f0*/  LDC.64 R94, c[0x0][0x3d0] ;  /* 0x0000f400ff5e7b82 */ /* 0x000ea20000000a00 */
[----:B------:R-:W-:Y:S01]  /*0900*/  ISETP.GE.U32.AND P0, PT, R36, 0x200, PT ;  /* 0x000002002400780c */ /* 0x000fe20003f06070 */
[C---:B---3--:R-:W-:Y:S01]  /*0910*/  @P6 IMAD.WIDE.U32 R58, R0.reuse, 0x8, R58 ;  /* 0x00000008003a6825 */ /* 0x048fe200078e003a */
[----:B------:R-:W-:Y:S01]  /*0920*/  @P3 CS2R R128, SRZ ;  /* 0x0000000000803805 */ /* 0x000fe2000001ff00 */
[----:B------:R3:W5:Y:S04]  /*0930*/  @P1 LDG.E.64 R8, desc[UR6][R102.64] ;  /* 0x0000000666081981 */ /* 0x000768000c1e1b00 */
[----:B-1----:R-:W1:Y:S01]  /*0940*/  LDC.64 R96, c[0x0][0x3d8] ;  /* 0x0000f600ff607b82 */ /* 0x002e620000000a00 */
[C---:B0-----:R-:W-:Y:S01]  /*0950*/  @P6 IMAD.WIDE.U32 R84, R0.reuse, 0x8, R84 ;  /* 0x0000000800546825 */ /* 0x041fe200078e0054 */
[----:B------:R-:W-:-:S02]  /*0960*/  @P6 IADD3 R0, PT, PT, R0, 0x20, RZ ;  /* 0x0000002000006810 */ /* 0x000fc40007ffe0ff */
[----:B------:R-:W-:Y:S01]  /*0970*/  @P2 CS2R R130, SRZ ;  /* 0x0000000000822805 */ /* 0x000fe2000001ff00 */
[----:B------:R-:W5:Y:S03]  /*0980*/  @P1 LDG.E.64 R6, desc[UR6][R104.64] ;  /* 0x0000000668061981 */ /* 0x000f66000c1e1b00 */
[----:B------:R-:W0:Y:S01]  /*0990*/  LDC.64 R98, c[0x0][0x3d0] ;  /* 0x0000f400ff627b82 */ /* 0x000e220000000a00 */
[----:B------:R-:W-:Y:S01]  /*09a0*/  ISETP.GE.U32.AND P3, PT, R36, 0x220, PT ;  /* 0x000002202400780c */ /* 0x000fe20003f66070 */
[C---:B----4-:R-:W-:Y:S01]  /*09b0*/  @P4 IMAD.WIDE.U32 R86, R0.reuse, 0x8, R86 ;  /* 0x0000000800564825 */ /* 0x050fe200078e0056 */
[----:B------:R-:W-:Y:S01]  /*09c0*/  @P1 CS2R R132, SRZ ;  /* 0x0000000000841805 */ /* 0x000fe2000001ff00 */
[----:B------:R-:W5:Y:S04]  /*09d0*/  @P6 LDG.E.64 R4, desc[UR6][R58.64] ;  /* 0x000000063a046981 */ /* 0x000f68000c1e1b00 */
[----:B------:R-:W4:Y:S01]  /*09e0*/  LDC.64 R100, c[0x0][0x3d8] ;  /* 0x0000f600ff647b82 */ /* 0x000f220000000a00 */
[C---:B------:R-:W-:Y:S01]  /*09f0*/  @P4 IMAD.WIDE.U32 R88, R0.reuse, 0x8, R88 ;  /* 0x0000000800584825 */ /* 0x040fe200078e0058 */
[----:B------:R-:W-:Y:S01]  /*0a00*/  @P4 IADD3 R0, PT, PT, R0, 0x20, RZ ;  /* 0x0000002000004810 */ /* 0x000fe20007ffe0ff */
[----:B------:R-:W5:Y:S05]  /*0a10*/  @P4 LDG.E.64 R62, desc[UR6][R86.64] ;  /* 0x00000006563e4981 */ /* 0x000f6a000c1e1b00 */
[----:B---3--:R-:W3:Y:S01]  /*0a20*/  LDC.64 R102, c[0x0][0x3d0] ;  /* 0x0000f400ff667b82 */ /* 0x008ee20000000a00 */
[----:B------:R-:W-:Y:S01]  /*0a30*/  ISETP.GE.U32.AND P2, PT, R36, 0x240, PT ;  /* 0x000002402400780c */ /* 0x000fe20003f46070 */
[----:B------:R-:W-:Y:S01]  /*0a40*/  @P0 IMAD.WIDE.U32 R90, R0, 0x8, R90 ;  /* 0x00000008005a0825 */ /* 0x000fe200078e005a */
[----:B------:R-:W-:Y:S01]  /*0a50*/  ISETP.GE.U32.AND P1, PT, R36, 0x260, PT ;  /* 0x000002602400780c */ /* 0x000fe20003f26070 */
[----:B------:R-:W5:Y:S02]  /*0a60*/  @P4 LDG.E.64 R60, desc[UR6][R88.64] ;  /* 0x00000006583c4981 */ /* 0x000f64000c1e1b00 */
[C---:B--2---:R-:W-:Y:S01]  /*0a70*/  @P0 IMAD.WIDE.U32 R92, R0.reuse, 0x8, R92 ;  /* 0x00000008005c0825 */ /* 0x044fe200078e005c */
[----:B------:R-:W-:Y:S01]  /*0a80*/  @P0 IADD3 R0, PT, PT, R0, 0x20, RZ ;  /* 0x0000002000000810 */ /* 0x000fe20007ffe0ff */
[----:B------:R-:W5:Y:S01]  /*0a90*/  @P0 LDG.E.64 R40, desc[UR6][R90.64] ;  /* 0x000000065a280981 */ /* 0x000f62000c1e1b00 */
[----:B------:R-:W2:Y:S03]  /*0aa0*/  LDC.64 R146, c[0x0][0x3d8] ;  /* 0x0000f600ff927b82 */ /* 0x000ea60000000a00 */
[C---:B------:R-:W-:Y:S01]  /*0ab0*/  @P3 IMAD.WIDE.U32 R94, R0.reuse, 0x8, R94 ;  /* 0x00000008005e3825 */ /* 0x040fe200078e005e */
[----:B------:R-:W5:Y:S03]  /*0ac0*/  @P0 LDG.E.64 R42, desc[UR6][R92.64] ;  /* 0x000000065c2a0981 */ /* 0x000f66000c1e1b00 */
[C---:B-1----:R-:W-:Y:S01]  /*0ad0*/  @P3 IMAD.WIDE.U32 R96, R0.reuse, 0x8, R96 ;  /* 0x0000000800603825 */ /* 0x042fe200078e0060 */
[----:B------:R-:W-:Y:S01]  /*0ae0*/  @P3 IADD3 R0, PT, PT, R0, 0x20, RZ ;  /* 0x0000002000003810 */ /* 0x000fe20007ffe0ff */
[----:B------:R-:W5:Y:S04]  /*0af0*/  @P3 LDG.E.64 R44, desc[UR6][R94.64] ;  /* 0x000000065e2c3981 */ /* 0x000f68000c1e1b00 */
[C---:B0-----:R-:W-:Y:S01]  /*0b00*/  @P2 IMAD.WIDE.U32 R98, R0.reuse, 0x8, R98 ;  /* 0x0000000800622825 */ /* 0x041fe200078e0062 */
[----:B------:R-:W5:Y:S03]  /*0b10*/  @P3 LDG.E.64 R46, desc[UR6][R96.64] ;  /* 0x00000006602e3981 */ /* 0x000f66000c1e1b00 */
[C---:B----4-:R-:W-:Y:S01]  /*0b20*/  @P2 IMAD.WIDE.U32 R100, R0.reuse, 0x8, R100 ;  /* 0x0000000800642825 */ /* 0x050fe200078e0064 */
[----:B------:R-:W-:Y:S01]  /*0b30*/  @P2 IADD3 R0, PT, PT, R0, 0x20, RZ ;  /* 0x0000002000002810 */ /* 0x000fe20007ffe0ff */
[----:B------:R-:W5:Y:S04]  /*0b40*/  @P2 LDG.E.64 R48, desc[UR6][R98.64] ;  /* 0x0000000662302981 */ /* 0x000f68000c1e1b00 */
[----:B---3--:R-:W-:Y:S01]  /*0b50*/  @P1 IMAD.WIDE.U32 R102, R0, 0x8, R102 ;  /* 0x0000000800661825 */ /* 0x008fe200078e0066 */
[----:B------:R-:W5:Y:S04]  /*0b60*/  @P2 LDG.E.64 R50, desc[UR6][R100.64] ;  /* 0x0000000664322981 */ /* 0x000f68000c1e1b00 */
[----:B------:R-:W5:Y:S01]  /*0b70*/  @P1 LDG.E.64 R52, desc[UR6][R102.64] ;  /* 0x0000000666341981 */ /* 0x000f62000c1e1b00 */
[----:B------:R-:W-:-:S03]  /*0b80*/  @P6 CS2R R134, SRZ ;  /* 0x0000000000866805 */ /* 0x000fc6000001ff00 */
[----:B------:R-:W5:Y:S01]  /*0b90*/  @P6 LDG.E.64 R2, desc[UR6][R84.64] ;  /* 0x0000000654026981 */ /* 0x000f62000c1e1b00 */
[----:B------:R-:W-:Y:S01]  /*0ba0*/  ISETP.GE.U32.AND P6, PT, R36, 0x280, PT ;  /* 0x000002802400780c */ /* 0x000fe20003fc6070 */
[----:B--2---:R-:W-:Y:S01]  /*0bb0*/  @P1 IMAD.WIDE.U32 R146, R0, 0x8, R146 ;  /* 0x0000000800921825 */ /* 0x004fe200078e0092 */
[----:B------:R-:W-:Y:S02]  /*0bc0*/  @P5 CS2R R108, SRZ ;  /* 0x00000000006c5805 */ /* 0x000fe4000001ff00 */
[----:B------:R-:W-:Y:S02]  /*0bd0*/  @P4 CS2R R136, SRZ ;  /* 0x0000000000884805 */ /* 0x000fe4000001ff00 */
[----:B------:R-:W-:Y:S02]  /*0be0*/  @P0 CS2R R138, SRZ ;  /* 0x00000000008a0805 */ /* 0x000fe4000001ff00 */
[----:B------:R-:W-:Y:S02]  /*0bf0*/  @P3 CS2R R140, SRZ ;  /* 0x00000000008c3805 */ /* 0x000fe4000001ff00 */
[----:B------:R-:W-:-:S02]  /*0c00*/  @P1 CS2R R144, SRZ ;  /* 0x0000000000901805 */ /* 0x000fc4000001ff00 */
[----:B------:R-:W-:Y:S01]  /*0c10*/  @P2 CS2R R142, SRZ ;  /* 0x00000000008e2805 */ /* 0x000fe2000001ff00 */
[----:B------:R0:W5:Y:S01]  /*0c20*/  @P1 LDG.E.64 R54, desc[UR6][R146.64] ;  /* 0x0000000692361981 */ /* 0x000162000c1e1b00 */
[----:B------:R-:W-:Y:S02]  /*0c30*/  MOV R154, R136 ;  /* 0x00000088009a7202 */ /* 0x000fe40000000f00 */
[----:B------:R-:W-:Y:S02]  /*0c40*/  MOV R150, R140 ;  /* 0x0000008c00967202 */ /* 0x000fe40000000f00 */
[----:B------:R-:W-:Y:S02]  /*0c50*/  MOV R148, R142 ;  /* 0x0000008e00947202 */ /* 0x000fe40000000f00 */
[----:B------:R-:W-:Y:S02]  /*0c60*/  MOV R149, R143 ;  /* 0x0000008f00957202 */ /* 0x000fe40000000f00 */
[----:B------:R-:W-:-:S02]  /*0c70*/  MOV R151, R141 ;  /* 0x0000008d00977202 */ /* 0x000fc40000000f00 */
[----:B0-----:R-:W-:Y:S02]  /*0c80*/  MOV R146, R144 ;  /* 0x0000009000927202 */ /* 0x001fe40000000f00 */
        /* <DEDUP_REMOVED lines=32> */
[----:B------:R-:W-:Y:S01]  /*0e90*/  @P1 IADD3 R0, PT, PT, R0, 0x20, RZ ;  /* 0x0000002000001810 */ /* 0x000fe20007ffe0ff */
[----:B------:R-:W-:Y:S06]  /*0ea0*/  @!P6 BRA `(.L_x_43091) ;  /* 0x0000003000b0e947 */ /* 0x000fec0003800000 */
[----:B------:R-:W0:Y:S08]  /*0eb0*/  LDC.64 R56, c[0x0][0x3d8] ;  /* 0x0000f600ff387b82 */ /* 0x000e300000000a00 */
[----:B------:R-:W1:Y:S01]  /*0ec0*/  LDC.64 R58, c[0x0][0x3d0] ;  /* 0x0000f400ff3a7b82 */ /* 0x000e620000000a00 */
[----:B0-----:R-:W-:-:S06]  /*0ed0*/  IMAD.WIDE.U32 R56, R0, 0x8, R56 ;  /* 0x0000000800387825 */ /* 0x001fcc00078e0038 */
[----:B------:R-:W5:Y:S01]  /*0ee0*/  LDG.E.64 R56, desc[UR6][R56.64] ;  /* 0x0000000638387981 */ /* 0x000f62000c1e1b00 */
[----:B-1----:R-:W-:-:S06]  /*0ef0*/  IMAD.WIDE.U32 R58, R0, 0x8, R58 ;  /* 0x00000008003a7825 */ /* 0x002fcc00078e003a */
[----:B------:R-:W5:Y:S01]  /*0f00*/  LDG.E.64 R58, desc[UR6][R58.64] ;  /* 0x000000063a3a7981 */ /* 0x000f62000c1e1b00 */
[----:B------:R-:W-:Y:S02]  /*0f10*/  CS2R R186, SRZ ;  /* 0x0000000000ba7805 */ /* 0x000fe4000001ff00 */
[----:B------:R-:W-:Y:S02]  /*0f20*/  CS2R R188, SRZ ;  /* 0x0000000000bc7805 */ /* 0x000fe4000001ff00 */
        /* <DEDUP_REMOVED lines=38> */
[----:B------:R-:W-:Y:S06]  /*1190*/  BRA `(.L_x_43091) ;  /* 0x0000002c00f47947 */ /* 0x000fec0003800000 */
.L_x_43090:
[C---:B------:R-:W-:Y:S01]  /*11a0*/  ISETP.GE.U32.AND P5, PT, R36.reuse, 0x20, PT ;  /* 0x000000202400780c */ /* 0x040fe20003fa6070 */
[----:B------:R-:W0:Y:S01]  /*11b0*/  LDC.64 R56, c[0x0][0x3d0] ;  /* 0x0000f400ff387b82 */ /* 0x000e220000000a00 */
[C---:B------:R-:W-:Y:S02]  /*11c0*/  ISETP.GE.U32.AND P6, PT, R36.reuse, 0x40, PT ;  /* 0x000000402400780c */ /* 0x040fe40003fc6070 */
[C---:B------:R-:W-:Y:S02]  /*11d0*/  ISETP.GE.U32.AND P4, PT, R36.reuse, 0x60, PT ;  /* 0x000000602400780c */ /* 0x040fe40003f86070 */
[C---:B------:R-:W-:Y:S02]  /*11e0*/  ISETP.GE.U32.AND P0, PT, R36.reuse, 0x80, PT ;  /* 0x000000802400780c */ /* 0x040fe40003f06070 */
[C---:B------:R-:W-:Y:S01]  /*11f0*/  ISETP.GE.U32.AND P3, PT, R36.reuse, 0xa0, PT ;  /* 0x000000a02400780c */ /* 0x040fe20003f66070 */
[----:B------:R-:W1:Y:S01]  /*1200*/  LDC.64 R58, c[0x0][0x3d8] ;  /* 0x0000f600ff3a7b82 */ /* 0x000e620000000a00 */
[----:B------:R-:W-:-:S07]  /*1210*/  ISETP.GE.U32.AND P2, PT, R36, 0xc0, PT ;  /* 0x000000c02400780c */ /* 0x000fce0003f46070 */
[----:B------:R-:W2:Y:S08]  /*1220*/  @P5 LDC.64 R84, c[0x0][0x440] ;  /* 0x00011000ff545b82 */ /* 0x000eb00000000a00 */
[----:B------:R-:W3:Y:S01]  /*1230*/  LDC.64 R86, c[0x0][0x3d0] ;  /* 0x0000f400ff567b82 */ /* 0x000ee20000000a00 */
[----:B0-----:R-:W-:-:S07]  /*1240*/  @P5 IMAD.WIDE.U32 R56, R0, 0x8, R56 ;  /* 0x0000000800385825 */ /* 0x001fce00078e0038 */
[----:B------:R-:W0:Y:S01]  /*1250*/  LDC.64 R88, c[0x0][0x3d8] ;  /* 0x0000f600ff587b82 */ /* 0x000e220000000a00 */
[----:B-1----:R-:W-:-:S07]  /*1260*/  @P5 IMAD.WIDE.U32 R58, R0, 0x8, R58 ;  /* 0x00000008003a5825 */ /* 0x002fce00078e003a */
[----:B------:R-:W1:Y:S01]  /*1270*/  @P6 LDC.64 R90, c[0x0][0x440] ;  /* 0x00011000ff5a6b82 */ /* 0x000e620000000a00 */
[C---:B--2---:R-:W-:Y:S01]  /*1280*/  @P5 IMAD.WIDE.U32 R84, R0.reuse, 0x8, R84 ;  /* 0x0000000800545825 */ /* 0x044fe200078e0054 */
[----:B------:R-:W-:-:S06]  /*1290*/  @P5 LOP3.LUT R0, R0, 0x20, RZ, 0xfc, !PT ;  /* 0x0000002000005812 */ /* 0x000fcc00078efcff */
[----:B------:R-:W2:Y:S01]  /*12a0*/  LDC.64 R92, c[0x0][0x3d0] ;  /* 0x0000f400ff5c7b82 */ /* 0x000ea20000000a00 */
[----:B---3--:R-:W-:-:S07]  /*12b0*/  @P6 IMAD.WIDE.U32 R86, R0, 0x8, R86 ;  /* 0x0000000800566825 */ /* 0x008fce00078e0056 */
[----:B------:R-:W3:Y:S01]  /*12c0*/  LDC.64 R94, c[0x0][0x3d8] ;  /* 0x0000f600ff5e7b82 */ /* 0x000ee20000000a00 */
[----:B0-----:R-:W-:-:S07]  /*12d0*/  @P6 IMAD.WIDE.U32 R88, R0, 0x8, R88 ;  /* 0x0000000800586825 */ /* 0x001fce00078e0058 */
[----:B------:R-:W0:Y:S01]  /*12e0*/  LDC.64 R98, c[0x0][0x3d0] ;  /* 0x0000f400ff627b82 */ /* 0x000e220000000a00 */
[----:B-1----:R-:W-:-:S07]  /*12f0*/  @P6 IMAD.WIDE.U32 R90, R0, 0x8, R90 ;  /* 0x00000008005a6825 */ /* 0x002fce00078e005a */
[----:B------:R-:W1:Y:S01]  /*1300*/  LDC.64 R100, c[0x0][0x3d8] ;  /* 0x0000f600ff647b82 */ /* 0x000e620000000a00 */
[----:B------:R-:W-:Y:S01]  /*1310*/  ISETP.GE.U32.AND P1, PT, R36, 0xe0, PT ;  /* 0x000000e02400780c */ /* 0x000fe20003f26070 */
[----:B------:R4:W5:Y:S01]  /*1320*/  @P6 LDG.E.64 R78, desc[UR6][R86.64] ;  /* 0x00000006564e6981 */ /* 0x000962000c1e1b00 */
[----:B------:R-:W-:-:S05]  /*1330*/  @P6 IADD3 R0, PT, PT, R0, 0x20, RZ ;  /* 0x0000002000006810 */ /* 0x000fca0007ffe0ff */
[----:B------:R-:W4:Y:S01]  /*1340*/  LDC.64 R104, c[0x0][0x3d0] ;  /* 0x0000f400ff687b82 */ /* 0x000f220000000a00 */
[----:B------:R4:W5:Y:S07]  /*1350*/  @P6 LDG.E.64 R76, desc[UR6][R88.64] ;  /* 0x00000006584c6981 */ /* 0x00096e000c1e1b00 */
[----:B------:R-:W4:Y:S01]  /*1360*/  LDC.64 R162, c[0x0][0x3d8] ;  /* 0x0000f600ffa27b82 */ /* 0x000f220000000a00 */
[----:B------:R-:W5:Y:S01]  /*1370*/  @P6 LD.E.64 R182, desc[UR6][R90.64] ;  /* 0x000000065ab66980 */ /* 0x000f62000c101b00 */
[----:B------:R-:W-:Y:S01]  /*1380*/  @P6 CS2R R110, SRZ ;  /* 0x00000000006e6805 */ /* 0x000fe2000001ff00 */
[----:B--2---:R-:W-:-:S05]  /*1390*/  @P4 IMAD.WIDE.U32 R92, R0, 0x8, R92 ;  /* 0x00000008005c4825 */ /* 0x004fca00078e005c */
[----:B------:R-:W2:Y:S01]  /*13a0*/  @P4 LDC.64 R96, c[0x0][0x440] ;  /* 0x00011000ff604b82 */ /* 0x000ea20000000a00 */
[----:B---3--:R-:W-:-:S07]  /*13b0*/  @P4 IMAD.WIDE.U32 R94, R0, 0x8, R94 ;  /* 0x00000008005e4825 */ /* 0x008fce00078e005e */
[----:B------:R-:W3:Y:S08]  /*13c0*/  @P0 LDC.64 R102, c[0x0][0x440] ;  /* 0x00011000ff660b82 */ /* 0x000ef00000000a00 */
[----:B------:R-:W4:Y:S01]  /*13d0*/  @P3 LDC.64 R186, c[0x0][0x440] ;  /* 0x00011000ffba3b82 */ /* 0x000f220000000a00 */
[----:B------:R-:W-:Y:S01]  /*13e0*/  ISETP.GE.U32.AND P6, PT, R36, 0x100, PT ;  /* 0x000001002400780c */ /* 0x000fe20003fc6070 */
[----:B------:R4:W5:Y:S06]  /*13f0*/  @P4 LDG.E.64 R74, desc[UR6][R92.64] ;  /* 0x000000065c4a4981 */ /* 0x00096c000c1e1b00 */
[----:B------:R-:W4:Y:S01]  /*1400*/  LDC.64 R188, c[0x0][0x3d0] ;  /* 0x0000f400ffbc7b82 */ /* 0x000f220000000a00 */
[C---:B--2---:R-:W-:Y:S01]  /*1410*/  @P4 IMAD.WIDE.U32 R96, R0.reuse, 0x8, R96 ;  /* 0x0000000800604825 */ /* 0x044fe200078e0060 */
[----:B------:R-:W-:Y:S01]  /*1420*/  @P4 IADD3 R0, PT, PT, R0, 0x20, RZ ;  /* 0x0000002000004810 */ /* 0x000fe20007ffe0ff */
[----:B------:R2:W5:Y:S05]  /*1430*/  @P4 LDG.E.64 R72, desc[UR6][R94.64] ;  /* 0x000000065e484981 */ /* 0x00056a000c1e1b00 */
[----:B------:R-:W2:Y:S01]  /*1440*/  LDC.64 R190, c[0x0][0x3d8] ;  /* 0x0000f600ffbe7b82 */ /* 0x000ea20000000a00 */
[----:B------:R2:W5:Y:S01]  /*1450*/  @P4 LD.E.64 R180, desc[UR6][R96.64] ;  /* 0x0000000660b44980 */ /* 0x000562000c101b00 */
[----:B------:R-:W-:Y:S01]  /*1460*/  @P4 CS2R R112, SRZ ;  /* 0x0000000000704805 */ /* 0x000fe2000001ff00 */
[----:B0-----:R-:W-:-:S05]  /*1470*/  @P0 IMAD.WIDE.U32 R98, R0, 0x8, R98 ;  /* 0x0000000800620825 */ /* 0x001fca00078e0062 */
[----:B------:R-:W0:Y:S01]  /*1480*/  @P2 LDC.64 R192, c[0x0][0x440] ;  /* 0x00011000ffc02b82 */ /* 0x000e220000000a00 */
[----:B-1----:R-:W-:Y:S01]  /*1490*/  @P0 IMAD.WIDE.U32 R100, R0, 0x8, R100 ;  /* 0x0000000800640825 */ /* 0x002fe200078e0064 */
[----:B------:R-:W-:Y:S01]  /*14a0*/  ISETP.GE.U32.AND P4, PT, R36, 0x120, PT ;  /* 0x000001202400780c */ /* 0x000fe20003f86070 */
[----:B------:R1:W5:Y:S02]  /*14b0*/  @P0 LDG.E.64 R70, desc[UR6][R98.64] ;  /* 0x0000000662460981 */ /* 0x000364000c1e1b00 */
[C---:B---3--:R-:W-:Y:S01]  /*14c0*/  @P0 IMAD.WIDE.U32 R102, R0.reuse, 0x8, R102 ;  /* 0x0000000800660825 */ /* 0x048fe200078e0066 */
[----:B------:R-:W-:Y:S01]  /*14d0*/  @P0 IADD3 R0, PT, PT, R0, 0x20, RZ ;  /* 0x0000002000000810 */ /* 0x000fe20007ffe0ff */
[----:B------:R3:W5:Y:S01]  /*14e0*/  @P0 LDG.E.64 R68, desc[UR6][R100.64] ;  /* 0x0000000664440981 */ /* 0x000762000c1e1b00 */
[----:B----4-:R-:W4:Y:S01]  /*14f0*/  LDC.64 R86, c[0x0][0x3d0] ;  /* 0x0000f400ff567b82 */ /* 0x010f220000000a00 */
[----:B------:R-:W-:Y:S02]  /*1500*/  @P0 CS2R R114, SRZ ;  /* 0x0000000000720805 */ /* 0x000fe4000001ff00 */
[----:B------:R3:W5:Y:S01]  /*1510*/  @P0 LD.E.64 R178, desc[UR6][R102.64] ;  /* 0x0000000666b20980 */ /* 0x000762000c101b00 */
[----:B------:R-:W-:-:S02]  /*1520*/  @P3 CS2R R116, SRZ ;  /* 0x0000000000743805 */ /* 0x000fc4000001ff00 */
[----:B------:R-:W-:Y:S01]  /*1530*/  @P2 CS2R R118, SRZ ;  /* 0x0000000000762805 */ /* 0x000fe2000001ff00 */
[----:B------:R-:W5:Y:S01]  /*1540*/  @P5 LDG.E.64 R82, desc[UR6][R56.64] ;  /* 0x0000000638525981 */ /* 0x000f62000c1e1b00 */
[----:B------:R-:W4:Y:S01]  /*1550*/  LDC.64 R88, c[0x0][0x3d8] ;  /* 0x0000f600ff587b82 */ /* 0x000f220000000a00 */
[----:B------:R-:W-:Y:S01]  /*1560*/  @P3 IMAD.WIDE.U32 R104, R0, 0x8, R104 ;  /* 0x0000000800683825 */ /* 0x000fe200078e0068 */
[----:B------:R-:W-:Y:S01]  /*1570*/  ISETP.GE.U32.AND P0, PT, R36, 0x140, PT ;  /* 0x000001402400780c */ /* 0x000fe20003f06070 */
[----:B------:R-:W5:Y:S04]  /*1580*/  @P5 LDG.E.64 R80, desc[UR6][R58.64] ;  /* 0x000000063a505981 */ /* 0x000f68000c1e1b00 */
[----:B------:R-:W5:Y:S01]  /*1590*/  @P5 LD.E.64 R184, desc[UR6][R84.64] ;  /* 0x0000000654b85980 */ /* 0x000f62000c101b00 */
[----:B------:R-:W4:Y:S01]  /*15a0*/  @P1 LDC.64 R92, c[0x0][0x440] ;  /* 0x00011000ff5c1b82 */ /* 0x000f220000000a00 */
[----:B------:R-:W-:-:S02]  /*15b0*/  @P3 IMAD.WIDE.U32 R162, R0, 0x8, R162 ;  /* 0x0000000800a23825 */ /* 0x000fc400078e00a2 */
[----:B------:R4:W5:Y:S02]  /*15c0*/  @P3 LDG.E.64 R66, desc[UR6][R104.64] ;  /* 0x0000000668423981 */ /* 0x000964000c1e1b00 */
[C---:B------:R-:W-:Y:S01]  /*15d0*/  @P3 IMAD.WIDE.U32 R186, R0.reuse, 0x8, R186 ;  /* 0x0000000800ba3825 */ /* 0x040fe200078e00ba */
[----:B------:R-:W-:Y:S01]  /*15e0*/  @P3 IADD3 R0, PT, PT, R0, 0x20, RZ ;  /* 0x0000002000003810 */ /* 0x000fe20007ffe0ff */
[----:B------:R4:W5:Y:S01]  /*15f0*/  @P3 LDG.E.64 R64, desc[UR6][R162.64] ;  /* 0x00000006a2403981 */ /* 0x000962000c1e1b00 */
[----:B------:R-:W4:Y:S03]  /*1600*/  LDC.64 R90, c[0x0][0x3d0] ;  /* 0x0000f400ff5a7b82 */ /* 0x000f260000000a00 */
[----:B------:R4:W5:Y:S05]  /*1610*/  @P3 LD.E.64 R176, desc[UR6][R186.64] ;  /* 0x00000006bab03980 */ /* 0x00096a000c101b00 */
[----:B--2---:R-:W2:Y:S01]  /*1620*/  LDC.64 R94, c[0x0][0x3d8] ;  /* 0x0000f600ff5e7b82 */ /* 0x004ea20000000a00 */
[----:B------:R-:W-:Y:S01]  /*1630*/  @P2 IMAD.WIDE.U32 R188, R0, 0x8, R188 ;  /* 0x0000000800bc2825 */ /* 0x000fe200078e00bc */
[----:B------:R-:W-:-:S06]  /*1640*/  ISETP.GE.U32.AND P3, PT, R36, 0x160, PT ;  /* 0x000001602400780c */ /* 0x000fcc0003f66070 */
[----:B------:R-:W2:Y:S01]  /*1650*/  @P6 LDC.64 R96, c[0x0][0x440] ;  /* 0x00011000ff606b82 */ /* 0x000ea20000000a00 */
[C---:B------:R-:W-:Y:S01]  /*1660*/  @P2 IMAD.WIDE.U32 R190, R0.reuse, 0x8, R190 ;  /* 0x0000000800be2825 */ /* 0x040fe200078e00be */
[----:B------:R4:W5:Y:S03]  /*1670*/  @P2 LDG.E.64 R38, desc[UR6][R188.64] ;  /* 0x00000006bc262981 */ /* 0x000966000c1e1b00 */
[C---:B0-----:R-:W-:Y:S01]  /*1680*/  @P2 IMAD.WIDE.U32 R192, R0.reuse, 0x8, R192 ;  /* 0x0000000800c02825 */ /* 0x041fe200078e00c0 */
[----:B------:R0:W5:Y:S02]  /*1690*/  @P2 LDG.E.64 R34, desc[UR6][R190.64] ;  /* 0x00000006be222981 */ /* 0x000164000c1e1b00 */
[----:B-1----:R-:W1:Y:S01]  /*16a0*/  LDC.64 R98, c[0x0][0x3d0] ;  /* 0x0000f400ff627b82 */ /* 0x002e620000000a00 */
[----:B------:R-:W-:Y:S01]  /*16b0*/  @P2 IADD3 R0, PT, PT, R0, 0x20, RZ ;  /* 0x0000002000002810 */ /* 0x000fe20007ffe0ff */
[----:B------:R2:W5:Y:S01]  /*16c0*/  @P2 LD.E.64 R174, desc[UR6][R192.64] ;  /* 0x00000006c0ae2980 */ /* 0x000562000c101b00 */
[----:B------:R-:W-:-:S05]  /*16d0*/  ISETP.GE.U32.AND P2, PT, R36, 0x180, PT ;  /* 0x000001802400780c */ /* 0x000fca0003f46070 */
[----:B---3--:R-:W3:Y:S08]  /*16e0*/  LDC.64 R100, c[0x0][0x3d8] ;  /* 0x0000f600ff647b82 */ /* 0x008ef00000000a00 */
[----:B------:R-:W3:Y:S01]  /*16f0*/  @P4 LDC.64 R102, c[0x0][0x440] ;  /* 0x00011000ff664b82 */ /* 0x000ee20000000a00 */
[----:B----4-:R-:W-:-:S07]  /*1700*/  @P1 IMAD.WIDE.U32 R86, R0, 0x8, R86 ;  /* 0x0000000800561825 */ /* 0x010fce00078e0056 */
[----:B------:R-:W4:Y:S01]  /*1710*/  LDC.64 R104, c[0x0][0x3d0] ;  /* 0x0000f400ff687b82 */ /* 0x000f220000000a00 */
[C---:B------:R-:W-:Y:S01]  /*1720*/  @P1 IMAD.WIDE.U32 R88, R0.reuse, 0x8, R88 ;  /* 0x0000000800581825 */ /* 0x040fe200078e0058 */
[----:B------:R1:W5:Y:S06]  /*1730*/  @P1 LDG.E.64 R32, desc[UR6][R86.64] ;  /* 0x0000000656201981 */ /* 0x00036c000c1e1b00 */
[----:B------:R-:W4:Y:S01]  /*1740*/  LDC.64 R162, c[0x0][0x3d8] ;  /* 0x0000f600ffa27b82 */ /* 0x000f220000000a00 */
[----:B------:R-:W-:-:S07]  /*1750*/  @P1 IMAD.WIDE.U32 R92, R0, 0x8, R92 ;  /* 0x00000008005c1825 */ /* 0x000fce00078e005c */
[----:B------:R-:W4:Y:S01]  /*1760*/  @P0 LDC.64 R186, c[0x0][0x440] ;  /* 0x00011000ffba0b82 */ /* 0x000f220000000a00 */
[----:B------:R-:W-:Y:S01]  /*1770*/  @P1 IADD3 R0, PT, PT, R0, 0x20, RZ ;  /* 0x0000002000001810 */ /* 0x000fe20007ffe0ff */
[----:B------:R3:W5:Y:S06]  /*1780*/  @P1 LDG.E.64 R30, desc[UR6][R88.64] ;  /* 0x00000006581e1981 */ /* 0x00076c000c1e1b00 */
[----:B------:R-:W4:Y:S01]  /*1790*/  LDC.64 R188, c[0x0][0x3d0] ;  /* 0x0000f400ffbc7b82 */ /* 0x000f220000000a00 */
[C---:B------:R-:W-:Y:S01]  /*17a0*/  @P6 IMAD.WIDE.U32 R90, R0.reuse, 0x8, R90 ;  /* 0x00000008005a6825 */ /* 0x040fe200078e005a */
[----:B------:R-:W5:Y:S06]  /*17b0*/  @P1 LD.E.64 R172, desc[UR6][R92.64] ;  /* 0x000000065cac1980 */ /* 0x000f6c000c101b00 */
[----:B0-----:R-:W0:Y:S01]  /*17c0*/  LDC.64 R190, c[0x0][0x3d8] ;  /* 0x0000f600ffbe7b82 */ /* 0x001e220000000a00 */
[----:B--2---:R-:W-:Y:S01]  /*17d0*/  @P6 IMAD.WIDE.U32 R94, R0, 0x8, R94 ;  /* 0x00000008005e6825 */ /* 0x004fe200078e005e */
[----:B------:R-:W-:-:S06]  /*17e0*/  @P1 CS2R R120, SRZ ;  /* 0x0000000000781805 */ /* 0x000fcc000001ff00 */
[----:B------:R-:W2:Y:S01]  /*17f0*/  @P3 LDC.64 R192, c[0x0][0x440] ;  /* 0x00011000ffc03b82 */ /* 0x000ea20000000a00 */
[C---:B------:R-:W-:Y:S01]  /*1800*/  @P6 IMAD.WIDE.U32 R96, R0.reuse, 0x8, R96 ;  /* 0x0000000800606825 */ /* 0x040fe200078e0060 */
[----:B------:R-:W-:Y:S01]  /*1810*/  @P6 IADD3 R0, PT, PT, R0, 0x20, RZ ;  /* 0x0000002000006810 */ /* 0x000fe20007ffe0ff */
[----:B------:R3:W5:Y:S01]  /*1820*/  @P6 LDG.E.64 R28, desc[UR6][R90.64] ;  /* 0x000000065a1c6981 */ /* 0x000762000c1e1b00 */
[----:B------:R-:W-:-:S04]  /*1830*/  ISETP.GE.U32.AND P1, PT, R36, 0x1a0, PT ;  /* 0x000001a02400780c */ /* 0x000fc80003f26070 */
[----:B------:R-:W2:Y:S01]  /*1840*/  LDC.64 R194, c[0x0][0x3d0] ;  /* 0x0000f400ffc27b82 */ /* 0x000ea20000000a00 */
[C---:B-1----:R-:W-:Y:S01]  /*1850*/  @P4 IMAD.WIDE.U32 R98, R0.reuse, 0x8, R98 ;  /* 0x0000000800624825 */ /* 0x042fe200078e0062 */
[----:B------:R1:W5:Y:S06]  /*1860*/  @P6 LDG.E.64 R26, desc[UR6][R94.64] ;  /* 0x000000065e1a6981 */ /* 0x00036c000c1e1b00 */
[----:B------:R-:W1:Y:S01]  /*1870*/  LDC.64 R86, c[0x0][0x3d8] ;  /* 0x0000f600ff567b82 */ /* 0x000e620000000a00 */
[C---:B---3--:R-:W-:Y:S01]  /*1880*/  @P4 IMAD.WIDE.U32 R100, R0.reuse, 0x8, R100 ;  /* 0x0000000800644825 */ /* 0x048fe200078e0064 */
[----:B------:R3:W5:Y:S06]  /*1890*/  @P6 LD.E.64 R170, desc[UR6][R96.64] ;  /* 0x0000000660aa6980 */ /* 0x00076c000c101b00 */
[----:B------:R-:W3:Y:S01]  /*18a0*/  @P2 LDC.64 R88, c[0x0][0x440] ;  /* 0x00011000ff582b82 */ /* 0x000ee20000000a00 */
[C---:B------:R-:W-:Y:S01]  /*18b0*/  @P4 IMAD.WIDE.U32 R102, R0.reuse, 0x8, R102 ;  /* 0x0000000800664825 */ /* 0x040fe200078e0066 */
[----:B------:R-:W-:-:S02]  /*18c0*/  @P4 IADD3 R0, PT, PT, R0, 0x20, RZ ;  /* 0x0000002000004810 */ /* 0x000fc40007ffe0ff */
[----:B------:R-:W-:Y:S01]  /*18d0*/  @P6 CS2R R122, SRZ ;  /* 0x00000000007a6805 */ /* 0x000fe2000001ff00 */
[----:B------:R3:W5:Y:S03]  /*18e0*/  @P4 LDG.E.64 R24, desc[UR6][R98.64] ;  /* 0x0000000662184981 */ /* 0x000766000c1e1b00 */
[----:B------:R-:W3:Y:S01]  /*18f0*/  LDC.64 R90, c[0x0][0x3d8] ;  /* 0x0000f600ff5a7b82 */ /* 0x000ee20000000a00 */
[C---:B----4-:R-:W-:Y:S01]  /*1900*/  @P0 IMAD.WIDE.U32 R104, R0.reuse, 0x8, R104 ;  /* 0x0000000800680825 */ /* 0x050fe200078e0068 */
[----:B------:R-:W5:Y:S03]  /*1910*/  @P4 LDG.E.64 R22, desc[UR6][R100.64] ;  /* 0x0000000664164981 */ /* 0x000f66000c1e1b00 */
[C---:B------:R-:W-:Y:S01]  /*1920*/  @P0 IMAD.WIDE.U32 R162, R0.reuse, 0x8, R162 ;  /* 0x0000000800a20825 */ /* 0x040fe200078e00a2 */
[----:B------:R-:W5:Y:S02]  /*1930*/  @P4 LD.E.64 R168, desc[UR6][R102.64] ;  /* 0x0000000666a84980 */ /* 0x000f64000c101b00 */
[----:B------:R-:W4:Y:S01]  /*1940*/  LDC.64 R196, c[0x0][0x3d0] ;  /* 0x0000f400ffc47b82 */ /* 0x000f220000000a00 */
[C---:B------:R-:W-:Y:S01]  /*1950*/  @P0 IMAD.WIDE.U32 R186, R0.reuse, 0x8, R186 ;  /* 0x0000000800ba0825 */ /* 0x040fe200078e00ba */
[----:B------:R-:W-:-:S02]  /*1960*/  @P0 IADD3 R0, PT, PT, R0, 0x20, RZ ;  /* 0x0000002000000810 */ /* 0x000fc40007ffe0ff */
[----:B------:R-:W-:Y:S02]  /*1970*/  @P4 CS2R R124, SRZ ;  /* 0x00000000007c4805 */ /* 0x000fe4000001ff00 */
[----:B------:R-:W-:Y:S01]  /*1980*/  ISETP.GE.U32.AND P6, PT, R36, 0x1c0, PT ;  /* 0x000001c02400780c */ /* 0x000fe20003fc6070 */
[----:B------:R-:W5:Y:S01]  /*1990*/  @P0 LDG.E.64 R20, desc[UR6][R104.64] ;  /* 0x0000000668140981 */ /* 0x000f62000c1e1b00 */
[C---:B------:R-:W-:Y:S01]  /*19a0*/  @P3 IMAD.WIDE.U32 R188, R0.reuse, 0x8, R188 ;  /* 0x0000000800bc3825 */ /* 0x040fe200078e00bc */
[----:B------:R-:W4:Y:S02]  /*19b0*/  @P1 LDC.64 R92, c[0x0][0x440] ;  /* 0x00011000ff5c1b82 */ /* 0x000f240000000a00 */
[----:B------:R-:W5:Y:S01]  /*19c0*/  @P0 LDG.E.64 R18, desc[UR6][R162.64] ;  /* 0x00000006a2120981 */ /* 0x000f62000c1e1b00 */
[C---:B0-----:R-:W-:Y:S01]  /*19d0*/  @P3 IMAD.WIDE.U32 R190, R0.reuse, 0x8, R190 ;  /* 0x0000000800be3825 */ /* 0x041fe200078e00be */
[----:B------:R-:W-:Y:S02]  /*19e0*/  @P0 CS2R R126, SRZ ;  /* 0x00000000007e0805 */ /* 0x000fe4000001ff00 */
[----:B------:R-:W5:Y:S01]  /*19f0*/  @P0 LD.E.64 R166, desc[UR6][R186.64] ;  /* 0x00000006baa60980 */ /* 0x000f62000c101b00 */
[C---:B--2---:R-:W-:Y:S01]  /*1a00*/  @P3 IMAD.WIDE.U32 R192, R0.reuse, 0x8, R192 ;  /* 0x0000000800c03825 */ /* 0x044fe200078e00c0 */
[----:B------:R-:W-:Y:S01]  /*1a10*/  @P3 IADD3 R0, PT, PT, R0, 0x20, RZ ;  /* 0x0000002000003810 */ /* 0x000fe20007ffe0ff */
[----:B-1----:R-:W0:Y:S01]  /*1a20*/  LDC.64 R94, c[0x0][0x3d0] ;  /* 0x0000f400ff5e7b82 */ /* 0x002e220000000a00 */
[----:B------:R-:W-:Y:S01]  /*1a30*/  ISETP.GE.U32.AND P4, PT, R36, 0x1e0, PT ;  /* 0x000001e02400780c */ /* 0x000fe20003f86070 */
[----:B------:R-:W5:Y:S02]  /*1a40*/  @P3 LDG.E.64 R16, desc[UR6][R188.64] ;  /* 0x00000006bc103981 */ /* 0x000f64000c1e1b00 */
[----:B------:R-:W-:Y:S01]  /*1a50*/  @P2 IMAD.WIDE.U32 R194, R0, 0x8, R194 ;  /* 0x0000000800c22825 */ /* 0x000fe200078e00c2 */
[----:B------:R-:W-:Y:S01]  /*1a60*/  ISETP.GE.U32.AND P0, PT, R36, 0x200, PT ;  /* 0x000002002400780c */ /* 0x000fe20003f06070 */
[----:B------:R-:W5:Y:S02]  /*1a70*/  @P3 LDG.E.64 R14, desc[UR6][R190.64] ;  /* 0x00000006be0e3981 */ /* 0x000f64000c1e1b00 */
[C---:B------:R-:W-:Y:S01]  /*1a80*/  @P2 IMAD.WIDE.U32 R86, R0.reuse, 0x8, R86 ;  /* 0x0000000800562825 */ /* 0x040fe200078e0056 */
[----:B---3--:R-:W1:Y:S01]  /*1a90*/  @P6 LDC.64 R96, c[0x0][0x440] ;  /* 0x00011000ff606b82 */ /* 0x008e620000000a00 */
[----:B------:R-:W5:Y:S02]  /*1aa0*/  @P3 LD.E.64 R164, desc[UR6][R192.64] ;  /* 0x00000006c0a43980 */ /* 0x000f64000c101b00 */
[C---:B------:R-:W-:Y:S01]  /*1ab0*/  @P2 IMAD.WIDE.U32 R88, R0.reuse, 0x8, R88 ;  /* 0x0000000800582825 */ /* 0x040fe200078e0058 */
[----:B------:R-:W-:Y:S01]  /*1ac0*/  @P2 IADD3 R0, PT, PT, R0, 0x20, RZ ;  /* 0x0000002000002810 */ /* 0x000fe20007ffe0ff */
[----:B------:R2:W5:Y:S01]  /*1ad0*/  @P2 LDG.E.64 R10, desc[UR6][R86.64] ;  /* 0x00000006560a2981 */ /* 0x000562000c1e1b00 */
[----:B------:R-:W-:-:S02]  /*1ae0*/  @P3 CS2R R128, SRZ ;  /* 0x0000000000803805 */ /* 0x000fc4000001ff00 */
[----:B------:R-:W3:Y:S01]  /*1af0*/  @P4 LDC.64 R98, c[0x0][0x440] ;  /* 0x00011000ff624b82 */ /* 0x000ee20000000a00 */
[----:B------:R-:W-:Y:S01]  /*1b00*/  @P1 IMAD.WIDE.U32 R90, R0, 0x8, R90 ;  /* 0x00000008005a1825 */ /* 0x000fe200078e005a */
[----:B------:R4:W5:Y:S01]  /*1b10*/  @P2 LD.E.64 R160, desc[UR6][R88.64] ;  /* 0x0000000658a02980 */ /* 0x000962000c101b00 */
[----:B------:R-:W-:-:S03]  /*1b20*/  ISETP.GE.U32.AND P3, PT, R36, 0x220, PT ;  /* 0x000002202400780c */ /* 0x000fc60003f66070 */
[----:B------:R0:W5:Y:S02]  /*1b30*/  @P1 LDG.E.64 R6, desc[UR6][R90.64] ;  /* 0x000000065a061981 */ /* 0x000164000c1e1b00 */
[----:B--2---:R-:W2:Y:S01]  /*1b40*/  LDC.64 R86, c[0x0][0x3d8] ;  /* 0x0000f600ff567b82 */ /* 0x004ea20000000a00 */
[----:B------:R-:W-:Y:S01]  /*1b50*/  @P2 CS2R R130, SRZ ;  /* 0x0000000000822805 */ /* 0x000fe2000001ff00 */
[----:B------:R-:W5:Y:S01]  /*1b60*/  @P2 LDG.E.64 R12, desc[UR6][R194.64] ;  /* 0x00000006c20c2981 */ /* 0x000f62000c1e1b00 */
[----:B----4-:R-:W-:-:S05]  /*1b70*/  @P1 IMAD.WIDE.U32 R196, R0, 0x8, R196 ;  /* 0x0000000800c41825 */ /* 0x010fca00078e00c4 */
[----:B------:R-:W4:Y:S01]  /*1b80*/  LDC.64 R88, c[0x0][0x3d0] ;  /* 0x0000f400ff587b82 */ /* 0x000f220000000a00 */
[----:B------:R-:W-:Y:S01]  /*1b90*/  @P1 IMAD.WIDE.U32 R92, R0, 0x8, R92 ;  /* 0x00000008005c1825 */ /* 0x000fe200078e005c */
[----:B------:R-:W-:Y:S01]  /*1ba0*/  ISETP.GE.U32.AND P2, PT, R36, 0x240, PT ;  /* 0x000002402400780c */ /* 0x000fe20003f46070 */
[----:B------:R-:W5:Y:S05]  /*1bb0*/  @P1 LDG.E.64 R8, desc[UR6][R196.64] ;  /* 0x00000006c4081981 */ /* 0x000f6a000c1e1b00 */
[----:B0-----:R-:W0:Y:S01]  /*1bc0*/  LDC.64 R90, c[0x0][0x3d8] ;  /* 0x0000f600ff5a7b82 */ /* 0x001e220000000a00 */
[----:B------:R3:W5:Y:S01]  /*1bd0*/  @P1 LD.E.64 R158, desc[UR6][R92.64] ;  /* 0x000000065c9e1980 */ /* 0x000762000c101b00 */
[----:B------:R-:W-:-:S02]  /*1be0*/  @P1 IADD3 R0, PT, PT, R0, 0x20, RZ ;  /* 0x0000002000001810 */ /* 0x000fc40007ffe0ff */
[----:B------:R-:W-:-:S04]  /*1bf0*/  @P1 CS2R R132, SRZ ;  /* 0x0000000000841805 */ /* 0x000fc8000001ff00 */
[----:B------:R-:W0:Y:S01]  /*1c00*/  LDC.64 R100, c[0x0][0x3d0] ;  /* 0x0000f400ff647b82 */ /* 0x000e220000000a00 */
[----:B------:R-:W-:-:S07]  /*1c10*/  ISETP.GE.U32.AND P1, PT, R36, 0x260, PT ;  /* 0x000002602400780c */ /* 0x000fce0003f26070 */
[----:B------:R-:W0:Y:S08]  /*1c20*/  LDC.64 R102, c[0x0][0x3d8] ;  /* 0x0000f600ff667b82 */ /* 0x000e300000000a00 */
[----:B------:R-:W0:Y:S01]  /*1c30*/  @P0 LDC.64 R104, c[0x0][0x440] ;  /* 0x00011000ff680b82 */ /* 0x000e220000000a00 */
[----:B------:R-:W-:-:S07]  /*1c40*/  @P6 IMAD.WIDE.U32 R94, R0, 0x8, R94 ;  /* 0x00000008005e6825 */ /* 0x000fce00078e005e */
[----:B------:R-:W0:Y:S01]  /*1c50*/  LDC.64 R162, c[0x0][0x3d0] ;  /* 0x0000f400ffa27b82 */ /* 0x000e220000000a00 */
[C---:B--2---:R-:W-:Y:S01]  /*1c60*/  @P6 IMAD.WIDE.U32 R86, R0.reuse, 0x8, R86 ;  /* 0x0000000800566825 */ /* 0x044fe200078e0056 */
[----:B------:R2:W5:Y:S06]  /*1c70*/  @P6 LDG.E.64 R4, desc[UR6][R94.64] ;  /* 0x000000065e046981 */ /* 0x00056c000c1e1b00 */
[----:B------:R-:W2:Y:S01]  /*1c80*/  LDC.64 R186, c[0x0][0x3d8] ;  /* 0x0000f600ffba7b82 */ /* 0x000ea20000000a00 */
[----:B-1----:R-:W-:-:S07]  /*1c90*/  @P6 IMAD.WIDE.U32 R96, R0, 0x8, R96 ;  /* 0x0000000800606825 */ /* 0x002fce00078e0060 */
[----:B------:R-:W1:Y:S01]  /*1ca0*/  @P3 LDC.64 R188, c[0x0][0x440] ;  /* 0x00011000ffbc3b82 */ /* 0x000e620000000a00 */
[----:B------:R-:W-:Y:S01]  /*1cb0*/  @P6 IADD3 R0, PT, PT, R0, 0x20, RZ ;  /* 0x0000002000006810 */ /* 0x000fe20007ffe0ff */
[----:B------:R0:W5:Y:S06]  /*1cc0*/  @P6 LDG.E.64 R2, desc[UR6][R86.64] ;  /* 0x0000000656026981 */ /* 0x00016c000c1e1b00 */
[----:B---3--:R-:W3:Y:S01]  /*1cd0*/  LDC.64 R92, c[0x0][0x3d0] ;  /* 0x0000f400ff5c7b82 */ /* 0x008ee20000000a00 */
[C---:B----4-:R-:W-:Y:S01]  /*1ce0*/  @P4 IMAD.WIDE.U32 R88, R0.reuse, 0x8, R88 ;  /* 0x0000000800584825 */ /* 0x050fe200078e0058 */
[----:B------:R4:W5:Y:S06]  /*1cf0*/  @P6 LD.E.64 R156, desc[UR6][R96.64] ;  /* 0x00000006609c6980 */ /* 0x00096c000c101b00 */
[----:B------:R-:W4:Y:S01]  /*1d00*/  LDC.64 R190, c[0x0][0x3d8] ;  /* 0x0000f600ffbe7b82 */ /* 0x000f220000000a00 */
[C---:B0-----:R-:W-:Y:S01]  /*1d10*/  @P4 IMAD.WIDE.U32 R90, R0.reuse, 0x8, R90 ;  /* 0x00000008005a4825 */ /* 0x041fe200078e005a */
[----:B------:R0:W5:Y:S06]  /*1d20*/  @P4 LDG.E.64 R62, desc[UR6][R88.64] ;  /* 0x00000006583e4981 */ /* 0x00016c000c1e1b00 */
[----:B------:R-:W0:Y:S01]  /*1d30*/  @P2 LDC.64 R192, c[0x0][0x440] ;  /* 0x00011000ffc02b82 */ /* 0x000e220000000a00 */
[C---:B------:R-:W-:Y:S01]  /*1d40*/  @P4 IMAD.WIDE.U32 R98, R0.reuse, 0x8, R98 ;  /* 0x0000000800624825 */ /* 0x040fe200078e0062 */
[----:B------:R-:W-:Y:S01]  /*1d50*/  @P4 IADD3 R0, PT, PT, R0, 0x20, RZ ;  /* 0x0000002000004810 */ /* 0x000fe20007ffe0ff */
[----:B------:R0:W5:Y:S05]  /*1d60*/  @P4 LDG.E.64 R60, desc[UR6][R90.64] ;  /* 0x000000065a3c4981 */ /* 0x00016a000c1e1b00 */
[----:B------:R-:W0:Y:S01]  /*1d70*/  LDC.64 R194, c[0x0][0x3d0] ;  /* 0x0000f400ffc27b82 */ /* 0x000e220000000a00 */
[C---:B------:R-:W-:Y:S01]  /*1d80*/  @P0 IMAD.WIDE.U32 R100, R0.reuse, 0x8, R100 ;  /* 0x0000000800640825 */ /* 0x040fe200078e0064 */
[----:B------:R0:W5:Y:S06]  /*1d90*/  @P4 LD.E.64 R154, desc[UR6][R98.64] ;  /* 0x00000006629a4980 */ /* 0x00016c000c101b00 */
[----:B------:R-:W0:Y:S01]  /*1da0*/  LDC.64 R196, c[0x0][0x3d8] ;  /* 0x0000f600ffc47b82 */ /* 0x000e220000000a00 */
[C---:B------:R-:W-:Y:S01]  /*1db0*/  @P0 IMAD.WIDE.U32 R102, R0.reuse, 0x8, R102 ;  /* 0x0000000800660825 */ /* 0x040fe200078e0066 */
[----:B------:R0:W5:Y:S06]  /*1dc0*/  @P0 LDG.E.64 R40, desc[UR6][R100.64] ;  /* 0x0000000664280981 */ /* 0x00016c000c1e1b00 */
[----:B------:R-:W0:Y:S01]  /*1dd0*/  @P1 LDC.64 R198, c[0x0][0x440] ;  /* 0x00011000ffc61b82 */ /* 0x000e220000000a00 */
[C---:B------:R-:W-:Y:S01]  /*1de0*/  @P0 IMAD.WIDE.U32 R104, R0.reuse, 0x8, R104 ;  /* 0x0000000800680825 */ /* 0x040fe200078e0068 */
[----:B------:R-:W-:Y:S01]  /*1df0*/  @P0 IADD3 R0, PT, PT, R0, 0x20, RZ ;  /* 0x0000002000000810 */ /* 0x000fe20007ffe0ff */
[----:B------:R0:W5:Y:S04]  /*1e00*/  @P0 LDG.E.64 R42, desc[UR6][R102.64] ;  /* 0x00000006662a0981 */ /* 0x000168000c1e1b00 */
[C---:B------:R-:W-:Y:S01]  /*1e10*/  @P3 IMAD.WIDE.U32 R162, R0.reuse, 0x8, R162 ;  /* 0x0000000800a23825 */ /* 0x040fe200078e00a2 */
[----:B------:R0:W5:Y:S03]  /*1e20*/  @P0 LD.E.64 R152, desc[UR6][R104.64] ;  /* 0x0000000668980980 */ /* 0x000166000c101b00 */
[C---:B--2---:R-:W-:Y:S01]  /*1e30*/  @P3 IMAD.WIDE.U32 R186, R0.reuse, 0x8, R186 ;  /* 0x0000000800ba3825 */ /* 0x044fe200078e00ba */
[----:B------:R2:W5:Y:S03]  /*1e40*/  @P3 LDG.E.64 R44, desc[UR6][R162.64] ;  /* 0x00000006a22c3981 */ /* 0x000566000c1e1b00 */
[C---:B-1----:R-:W-:Y:S01]  /*1e50*/  @P3 IMAD.WIDE.U32 R188, R0.reuse, 0x8, R188 ;  /* 0x0000000800bc3825 */ /* 0x042fe200078e00bc */
[----:B------:R-:W-:Y:S01]  /*1e60*/  @P3 IADD3 R0, PT, PT, R0, 0x20, RZ ;  /* 0x0000002000003810 */ /* 0x000fe20007ffe0ff */
[----:B------:R2:W5:Y:S04]  /*1e70*/  @P3 LDG.E.64 R46, desc[UR6][R186.64] ;  /* 0x00000006ba2e3981 */ /* 0x000568000c1e1b00 */
[C---:B---3--:R-:W-:Y:S01]  /*1e80*/  @P2 IMAD.WIDE.U32 R92, R0.reuse, 0x8, R92 ;  /* 0x00000008005c2825 */ /* 0x048fe200078e005c */
[----:B------:R2:W5:Y:S03]  /*1e90*/  @P3 LD.E.64 R150, desc[UR6][R188.64] ;  /* 0x00000006bc963980 */ /* 0x000566000c101b00 */
[C---:B----4-:R-:W-:Y:S01]  /*1ea0*/  @P2 IMAD.WIDE.U32 R190, R0.reuse, 0x8, R190 ;  /* 0x0000000800be2825 */ /* 0x050fe200078e00be */
[----:B------:R2:W5:Y:S03]  /*1eb0*/  @P2 LDG.E.64 R48, desc[UR6][R92.64] ;  /* 0x000000065c302981 */ /* 0x000566000c1e1b00 */
[C---:B0-----:R-:W-:Y:S01]  /*1ec0*/  @P2 IMAD.WIDE.U32 R192, R0.reuse, 0x8, R192 ;  /* 0x0000000800c02825 */ /* 0x041fe200078e00c0 */
[----:B------:R-:W-:Y:S01]  /*1ed0*/  @P2 IADD3 R0, PT, PT, R0, 0x20, RZ ;  /* 0x0000002000002810 */ /* 0x000fe20007ffe0ff */
[----:B------:R2:W5:Y:S04]  /*1ee0*/  @P2 LDG.E.64 R50, desc[UR6][R190.64] ;  /* 0x00000006be322981 */ /* 0x000568000c1e1b00 */
[C---:B------:R-:W-:Y:S01]  /*1ef0*/  @P1 IMAD.WIDE.U32 R194, R0.reuse, 0x8, R194 ;  /* 0x0000000800c21825 */ /* 0x040fe200078e00c2 */
[----:B------:R2:W5:Y:S03]  /*1f00*/  @P2 LD.E.64 R148, desc[UR6][R192.64] ;  /* 0x00000006c0942980 */ /* 0x000566000c101b00 */
[C---:B------:R-:W-:Y:S01]  /*1f10*/  @P1 IMAD.WIDE.U32 R196, R0.reuse, 0x8, R196 ;  /* 0x0000000800c41825 */ /* 0x040fe200078e00c4 */
[----:B------:R2:W5:Y:S03]  /*1f20*/  @P1 LDG.E.64 R52, desc[UR6][R194.64] ;  /* 0x00000006c2341981 */ /* 0x000566000c1e1b00 */
[----:B------:R-:W-:Y:S01]  /*1f30*/  @P1 IMAD.WIDE.U32 R198, R0, 0x8, R198 ;  /* 0x0000000800c61825 */ /* 0x000fe200078e00c6 */
[----:B------:R2:W5:Y:S04]  /*1f40*/  @P1 LDG.E.64 R54, desc[UR6][R196.64] ;  /* 0x00000006c4361981 */ /* 0x000568000c1e1b00 */
[----:B------:R2:W5:Y:S01]  /*1f50*/  @P1 LD.E.64 R146, desc[UR6][R198.64] ;  /* 0x00000006c6921980 */ /* 0x000562000c101b00 */
[----:B------:R-:W-:-:S02]  /*1f60*/  @P6 CS2R R134, SRZ ;  /* 0x0000000000866805 */ /* 0x000fc4000001ff00 */
[----:B------:R-:W-:Y:S02]  /*1f70*/  ISETP.GE.U32.AND P6, PT, R36, 0x280, PT ;  /* 0x000002802400780c */ /* 0x000fe40003fc6070 */
[----:B------:R-:W-:Y:S02]  /*1f80*/  @P5 CS2R R108, SRZ ;  /* 0x00000000006c5805 */ /* 0x000fe4000001ff00 */
[----:B------:R-:W-:Y:S02]  /*1f90*/  @P4 CS2R R136, SRZ ;  /* 0x0000000000884805 */ /* 0x000fe4000001ff00 */
[----:B------:R-:W-:Y:S02]  /*1fa0*/  @P0 CS2R R138, SRZ ;  /* 0x00000000008a0805 */ /* 0x000fe4000001ff00 */
[----:B------:R-:W-:Y:S02]  /*1fb0*/  @P3 CS2R R140, SRZ ;  /* 0x00000000008c3805 */ /* 0x000fe4000001ff00 */
[----:B------:R-:W-:-:S02]  /*1fc0*/  @P2 CS2R R142, SRZ ;  /* 0x00000000008e2805 */ /* 0x000fc4000001ff00 */
[----:B------:R-:W-:Y:S02]  /*1fd0*/  @P1 CS2R R144, SRZ ;  /* 0x0000000000901805 */ /* 0x000fe4000001ff00 */
[----:B------:R-:W-:Y:S01]  /*1fe0*/  @P1 IADD3 R0, PT, PT, R0, 0x20, RZ ;  /* 0x0000002000001810 */ /* 0x000fe20007ffe0ff */
[----:B--2---:R-:W-:Y:S06]  /*1ff0*/  @!P6 BRA `(.L_x_43091) ;  /* 0x00000020005ce947 */ /* 0x004fec0003800000 */
[----:B------:R-:W0:Y:S08]  /*2000*/  LDC.64 R58, c[0x0][0x3d0] ;  /* 0x0000f400ff3a7b82 */ /* 0x000e300000000a00 */
[----:B------:R-:W1:Y:S08]  /*2010*/  LDC.64 R56, c[0x0][0x3d8] ;  /* 0x0000f600ff387b82 */ /* 0x000e700000000a00 */
[----:B------:R-:W2:Y:S01]  /*2020*/  LDC.64 R188, c[0x0][0x440] ;  /* 0x00011000ffbc7b82 */ /* 0x000ea20000000a00 */
[----:B0-----:R-:W-:-:S06]  /*2030*/  IMAD.WIDE.U32 R58, R0, 0x8, R58 ;  /* 0x00000008003a7825 */ /* 0x001fcc00078e003a */
[----:B------:R-:W5:Y:S01]  /*2040*/  LDG.E.64 R58, desc[UR6][R58.64] ;  /* 0x000000063a3a7981 */ /* 0x000f62000c1e1b00 */
[----:B-1----:R-:W-:-:S06]  /*2050*/  IMAD.WIDE.U32 R56, R0, 0x8, R56 ;  /* 0x0000000800387825 */ /* 0x002fcc00078e0038 */
[----:B------:R-:W5:Y:S01]  /*2060*/  LDG.E.64 R56, desc[UR6][R56.64] ;  /* 0x0000000638387981 */ /* 0x000f62000c1e1b00 */
[----:B--2---:R-:W-:-:S06]  /*2070*/  IMAD.WIDE.U32 R188, R0, 0x8, R188 ;  /* 0x0000000800bc7825 */ /* 0x004fcc00078e00bc */
[----:B------:R-:W5:Y:S01]  /*2080*/  LD.E.64 R188, desc[UR6][R188.64] ;  /* 0x00000006bcbc7980 */ /* 0x000f62000c101b00 */
[----:B------:R-:W-:Y:S01]  /*2090*/  CS2R R186, SRZ ;  /* 0x0000000000ba7805 */ /* 0x000fe2000001ff00 */
[----:B------:R-:W-:Y:S06]  /*20a0*/  BRA `(.L_x_43091) ;  /* 0x0000002000307947 */ /* 0x000fec0003800000 */
.L_x_43089:
[----:B------:R-:W0:Y:S02]  /*20b0*/  LDCU.64 UR4, c[0x0][0x440] ;  /* 0x00008800ff0477ac */ /* 0x000e240008000a00 */
[----:B0-----:R-:W-:-:S04]  /*20c0*/  UISETP.NE.U32.AND UP0, UPT, UR4, URZ, UPT ;  /* 0x000000ff0400728c */ /* 0x001fc8000bf05070 */
[----:B------:R-:W-:-:S09]  /*20d0*/  UISETP.NE.AND.EX UP0, UPT, UR5, URZ, UPT, UP0 ;  /* 0x000000ff0500728c */ /* 0x000fd2000bf05300 */
[----:B------:R-:W-:Y:S05]  /*20e0*/  BRA.U !UP0, `(.L_x_43092) ;  /* 0x0000001108647547 */ /* 0x000fea000b800000 */
        /* <DEDUP_REMOVED lines=9> */
[----:B------:R-:W3:Y:S01]  /*2180*/  @P5 LDC.64 R86, c[0x0][0x440] ;  /* 0x00011000ff565b82 */ /* 0x000ee20000000a00 */
[----:B0-----:R-:W-:-:S07]  /*2190*/  @P5 IMAD.WIDE.U32 R56, R0, 0x8, R56 ;  /* 0x0000000800385825 */ /* 0x001fce00078e0038 */
[----:B------:R-:W0:Y:S01]  /*21a0*/  LDC.64 R88, c[0x0][0x3d0] ;  /* 0x0000f400ff587b82 */ /* 0x000e220000000a00 */
[----:B-1----:R-:W-:-:S07]  /*21b0*/  @P5 IMAD.WIDE.U32 R58, R0, 0x8, R58 ;  /* 0x00000008003a5825 */ /* 0x002fce00078e003a */
[----:B------:R-:W1:Y:S01]  /*21c0*/  LDC.64 R92, c[0x0][0x3d8] ;  /* 0x0000f600ff5c7b82 */ /* 0x000e620000000a00 */
[----:B--2---:R-:W-:-:S07]  /*21d0*/  @P5 IMAD.WIDE.U32 R84, R0, 0x8, R84 ;  /* 0x0000000800545825 */ /* 0x004fce00078e0054 */
[----:B------:R-:W2:Y:S01]  /*21e0*/  LDC.64 R96, c[0x0][0x3d0] ;  /* 0x0000f400ff607b82 */ /* 0x000ea20000000a00 */
[C---:B---3--:R-:W-:Y:S01]  /*21f0*/  @P5 IMAD.WIDE.U32 R86, R0.reuse, 0x8, R86 ;  /* 0x0000000800565825 */ /* 0x048fe200078e0056 */
[----:B------:R-:W-:Y:S01]  /*2200*/  @P5 LOP3.LUT R0, R0, 0x20, RZ, 0xfc, !PT ;  /* 0x0000002000005812 */ /* 0x000fe200078efcff */
[----:B------:R-:W5:Y:S05]  /*2210*/  @P5 LDG.E.64 R82, desc[UR6][R56.64] ;  /* 0x0000000638525981 */ /* 0x000f6a000c1e1b00 */
[----:B------:R-:W3:Y:S01]  /*2220*/  LDC.64 R100, c[0x0][0x3d8] ;  /* 0x0000f600ff647b82 */ /* 0x000ee20000000a00 */
[----:B0-----:R-:W-:-:S07]  /*2230*/  @P0 IMAD.WIDE.U32 R88, R0, 0x8, R88 ;  /* 0x0000000800580825 */ /* 0x001fce00078e0058 */
[----:B------:R-:W0:Y:S01]  /*2240*/  LDC.64 R104, c[0x0][0x3d0] ;  /* 0x0000f400ff687b82 */ /* 0x000e220000000a00 */
[----:B-1----:R-:W-:-:S07]  /*2250*/  @P0 IMAD.WIDE.U32 R92, R0, 0x8, R92 ;  /* 0x00000008005c0825 */ /* 0x002fce00078e005c */
[----:B------:R-:W1:Y:S01]  /*2260*/  LDC.64 R186, c[0x0][0x3d8] ;  /* 0x0000f600ffba7b82 */ /* 0x000e620000000a00 */
[----:B------:R-:W-:Y:S01]  /*2270*/  ISETP.GE.U32.AND P6, PT, R36, 0xe0, PT ;  /* 0x000000e02400780c */ /* 0x000fe20003fc6070 */
[----:B------:R4:W5:Y:S04]  /*2280*/  @P0 LDG.E.64 R78, desc[UR6][R88.64] ;  /* 0x00000006584e0981 */ /* 0x000968000c1e1b00 */
[----:B------:R4:W5:Y:S02]  /*2290*/  @P0 LDG.E.64 R76, desc[UR6][R92.64] ;  /* 0x000000065c4c0981 */ /* 0x000964000c1e1b00 */
[----:B------:R-:W2:Y:S02]  /*22a0*/  @P0 LDC.64 R90, c[0x0][0x438] ;  /* 0x00010e00ff5a0b82 */ /* 0x000ea40000000a00 */
[----:B------:R-:W5:Y:S04]  /*22b0*/  @P5 LDG.E.64 R80, desc[UR6][R58.64] ;  /* 0x000000063a505981 */ /* 0x000f68000c1e1b00 */
[----:B------:R-:W5:Y:S02]  /*22c0*/  @P5 LD.E.64 R108, desc[UR6][R84.64] ;  /* 0x00000006546c5980 */ /* 0x000f64000c101b00 */
[----:B------:R-:W3:Y:S02]  /*22d0*/  @P0 LDC.64 R94, c[0x0][0x440] ;  /* 0x00011000ff5e0b82 */ /* 0x000ee40000000a00 */
[----:B------:R-:W5:Y:S06]  /*22e0*/  @P5 LD.E.64 R184, desc[UR6][R86.64] ;  /* 0x0000000656b85980 */ /* 0x000f6c000c101b00 */
[----:B------:R-:W4:Y:S08]  /*22f0*/  @P1 LDC.64 R98, c[0x0][0x438] ;  /* 0x00010e00ff621b82 */ /* 0x000f300000000a00 */
[----:B------:R-:W0:Y:S01]  /*2300*/  @P1 LDC.64 R102, c[0x0][0x440] ;  /* 0x00011000ff661b82 */ /* 0x000e220000000a00 */
[----:B--2---:R-:W-:-:S05]  /*2310*/  @P0 IMAD.WIDE.U32 R90, R0, 0x8, R90 ;  /* 0x00000008005a0825 */ /* 0x004fca00078e005a */
[----:B------:R-:W5:Y:S02]  /*2320*/  @P0 LD.E.64 R110, desc[UR6][R90.64] ;  /* 0x000000065a6e0980 */ /* 0x000f64000c101b00 */
[----:B------:R-:W2:Y:S01]  /*2330*/  @P3 LDC.64 R162, c[0x0][0x438] ;  /* 0x00010e00ffa23b82 */ /* 0x000ea20000000a00 */
[C---:B---3--:R-:W-:Y:S01]  /*2340*/  @P0 IMAD.WIDE.U32 R94, R0.reuse, 0x8, R94 ;  /* 0x00000008005e0825 */ /* 0x048fe200078e005e */
[----:B------:R-:W-:-:S04]  /*2350*/  @P0 IADD3 R0, PT, PT, R0, 0x20, RZ ;  /* 0x0000002000000810 */ /* 0x000fc80007ffe0ff */
[----:B------:R-:W5:Y:S01]  /*2360*/  @P0 LD.E.64 R182, desc[UR6][R94.64] ;  /* 0x000000065eb60980 */ /* 0x000f62000c101b00 */
[C---:B------:R-:W-:Y:S01]  /*2370*/  @P1 IMAD.WIDE.U32 R96, R0.reuse, 0x8, R96 ;  /* 0x0000000800601825 */ /* 0x040fe200078e0060 */
[----:B------:R-:W3:Y:S03]  /*2380*/  @P3 LDC.64 R188, c[0x0][0x440] ;  /* 0x00011000ffbc3b82 */ /* 0x000ee60000000a00 */
[----:B----4-:R-:W-:-:S04]  /*2390*/  @P1 IMAD.WIDE.U32 R98, R0, 0x8, R98 ;  /* 0x0000000800621825 */ /* 0x010fc800078e0062 */
[C---:B------:R-:W-:Y:S01]  /*23a0*/  @P1 IMAD.WIDE.U32 R100, R0.reuse, 0x8, R100 ;  /* 0x0000000800641825 */ /* 0x040fe200078e0064 */
[----:B------:R-:W4:Y:S03]  /*23b0*/  LDC.64 R190, c[0x0][0x3d0] ;  /* 0x0000f400ffbe7b82 */ /* 0x000f260000000a00 */
[C---:B0-----:R-:W-:Y:S01]  /*23c0*/  @P1 IMAD.WIDE.U32 R102, R0.reuse, 0x8, R102 ;  /* 0x0000000800661825 */ /* 0x041fe200078e0066 */
[----:B------:R-:W-:Y:S01]  /*23d0*/  @P1 IADD3 R0, PT, PT, R0, 0x20, RZ ;  /* 0x0000002000001810 */ /* 0x000fe20007ffe0ff */
[----:B------:R0:W5:Y:S03]  /*23e0*/  @P1 LDG.E.64 R74, desc[UR6][R96.64] ;  /* 0x00000006604a1981 */ /* 0x000166000c1e1b00 */
[----:B------:R-:W0:Y:S01]  /*23f0*/  @P2 LDC.64 R192, c[0x0][0x438] ;  /* 0x00010e00ffc02b82 */ /* 0x000e220000000a00 */
[----:B------:R-:W-:-:S07]  /*2400*/  @P3 IMAD.WIDE.U32 R104, R0, 0x8, R104 ;  /* 0x0000000800683825 */ /* 0x000fce00078e0068 */
[----:B------:R-:W0:Y:S01]  /*2410*/  LDC.64 R194, c[0x0][0x3d8] ;  /* 0x0000f600ffc27b82 */ /* 0x000e220000000a00 */
[----:B-1----:R-:W-:-:S07]  /*2420*/  @P3 IMAD.WIDE.U32 R186, R0, 0x8, R186 ;  /* 0x0000000800ba3825 */ /* 0x002fce00078e00ba */
[----:B------:R-:W1:Y:S01]  /*2430*/  @P2 LDC.64 R196, c[0x0][0x440] ;  /* 0x00011000ffc42b82 */ /* 0x000e620000000a00 */
[----:B------:R-:W-:Y:S01]  /*2440*/  ISETP.GE.U32.AND P0, PT, R36, 0x100, PT ;  /* 0x000001002400780c */ /* 0x000fe20003f06070 */
[----:B------:R0:W5:Y:S01]  /*2450*/  @P1 LDG.E.64 R72, desc[UR6][R100.64] ;  /* 0x0000000664481981 */ /* 0x000162000c1e1b00 */
[----:B--2---:R-:W-:-:S03]  /*2460*/  @P3 IMAD.WIDE.U32 R162, R0, 0x8, R162 ;  /* 0x0000000800a23825 */ /* 0x004fc600078e00a2 */
[----:B------:R2:W5:Y:S01]  /*2470*/  @P3 LDG.E.64 R70, desc[UR6][R104.64] ;  /* 0x0000000668463981 */ /* 0x000562000c1e1b00 */
[C---:B---3--:R-:W-:Y:S01]  /*2480*/  @P3 IMAD.WIDE.U32 R188, R0.reuse, 0x8, R188 ;  /* 0x0000000800bc3825 */ /* 0x048fe200078e00bc */
[----:B------:R-:W3:Y:S01]  /*2490*/  LDC.64 R198, c[0x0][0x3d0] ;  /* 0x0000f400ffc67b82 */ /* 0x000ee20000000a00 */
[----:B------:R-:W-:Y:S01]  /*24a0*/  @P3 IADD3 R0, PT, PT, R0, 0x20, RZ ;  /* 0x0000002000003810 */ /* 0x000fe20007ffe0ff */
[----:B------:R1:W5:Y:S04]  /*24b0*/  @P3 LDG.E.64 R68, desc[UR6][R186.64] ;  /* 0x00000006ba443981 */ /* 0x000368000c1e1b00 */
[----:B------:R-:W5:Y:S02]  /*24c0*/  @P1 LD.E.64 R112, desc[UR6][R98.64] ;  /* 0x0000000662701980 */ /* 0x000f64000c101b00 */
[----:B------:R-:W3:Y:S08]  /*24d0*/  LDC.64 R200, c[0x0][0x3d8] ;  /* 0x0000f600ffc87b82 */ /* 0x000ef00000000a00 */
[----:B------:R-:W3:Y:S01]  /*24e0*/  @P4 LDC.64 R88, c[0x0][0x438] ;  /* 0x00010e00ff584b82 */ /* 0x000ee20000000a00 */
[----:B------:R1:W5:Y:S04]  /*24f0*/  @P1 LD.E.64 R180, desc[UR6][R102.64] ;  /* 0x0000000666b41980 */ /* 0x000368000c101b00 */
[----:B------:R3:W5:Y:S03]  /*2500*/  @P3 LD.E.64 R114, desc[UR6][R162.64] ;  /* 0x00000006a2723980 */ /* 0x000766000c101b00 */
[----:B------:R-:W3:Y:S01]  /*2510*/  @P4 LDC.64 R92, c[0x0][0x440] ;  /* 0x00011000ff5c4b82 */ /* 0x000ee20000000a00 */
[C---:B----4-:R-:W-:Y:S01]  /*2520*/  @P2 IMAD.WIDE.U32 R190, R0.reuse, 0x8, R190 ;  /* 0x0000000800be2825 */ /* 0x050fe200078e00be */
[----:B------:R-:W5:Y:S06]  /*2530*/  @P3 LD.E.64 R178, desc[UR6][R188.64] ;  /* 0x00000006bcb23980 */ /* 0x000f6c000c101b00 */
[----:B0-----:R-:W0:Y:S01]  /*2540*/  LDC.64 R96, c[0x0][0x3d0] ;  /* 0x0000f400ff607b82 */ /* 0x001e220000000a00 */
[----:B------:R-:W-:-:S07]  /*2550*/  @P2 IMAD.WIDE.U32 R192, R0, 0x8, R192 ;  /* 0x0000000800c02825 */ /* 0x000fce00078e00c0 */
[----:B------:R-:W4:Y:S01]  /*2560*/  @P6 LDC.64 R100, c[0x0][0x438] ;  /* 0x00010e00ff646b82 */ /* 0x000f220000000a00 */
[----:B------:R-:W-:-:S07]  /*2570*/  @P2 IMAD.WIDE.U32 R194, R0, 0x8, R194 ;  /* 0x0000000800c22825 */ /* 0x000fce00078e00c2 */
[----:B--2---:R-:W2:Y:S01]  /*2580*/  LDC.64 R104, c[0x0][0x3d8] ;  /* 0x0000f600ff687b82 */ /* 0x004ea20000000a00 */
[----:B-1----:R-:W-:-:S07]  /*2590*/  @P2 IMAD.WIDE.U32 R196, R0, 0x8, R196 ;  /* 0x0000000800c42825 */ /* 0x002fce00078e00c4 */
[----:B------:R-:W1:Y:S01]  /*25a0*/  @P6 LDC.64 R186, c[0x0][0x440] ;  /* 0x00011000ffba6b82 */ /* 0x000e620000000a00 */
[----:B------:R-:W-:Y:S01]  /*25b0*/  ISETP.GE.U32.AND P1, PT, R36, 0x120, PT ;  /* 0x000001202400780c */ /* 0x000fe20003f26070 */
[----:B------:R0:W5:Y:S06]  /*25c0*/  @P2 LDG.E.64 R66, desc[UR6][R190.64] ;  /* 0x00000006be422981 */ /* 0x00016c000c1e1b00 */
[----:B------:R-:W1:Y:S01]  /*25d0*/  LDC.64 R90, c[0x0][0x3d0] ;  /* 0x0000f400ff5a7b82 */ /* 0x000e620000000a00 */
[----:B------:R-:W-:Y:S01]  /*25e0*/  @P2 IADD3 R0, PT, PT, R0, 0x20, RZ ;  /* 0x0000002000002810 */ /* 0x000fe20007ffe0ff */
[----:B------:R-:W5:Y:S04]  /*25f0*/  @P2 LDG.E.64 R64, desc[UR6][R194.64] ;  /* 0x00000006c2402981 */ /* 0x000f68000c1e1b00 */
[----:B------:R4:W5:Y:S02]  /*2600*/  @P2 LD.E.64 R116, desc[UR6][R192.64] ;  /* 0x00000006c0742980 */ /* 0x000964000c101b00 */
[----:B------:R-:W1:Y:S02]  /*2610*/  @P0 LDC.64 R94, c[0x0][0x438] ;  /* 0x00010e00ff5e0b82 */ /* 0x000e640000000a00 */
[----:B------:R-:W5:Y:S06]  /*2620*/  @P2 LD.E.64 R176, desc[UR6][R196.64] ;  /* 0x00000006c4b02980 */ /* 0x000f6c000c101b00 */
[----:B------:R-:W1:Y:S01]  /*2630*/  @P0 LDC.64 R102, c[0x0][0x440] ;  /* 0x00011000ff660b82 */ /* 0x000e620000000a00 */
[----:B------:R-:W-:-:S07]  /*2640*/  ISETP.GE.U32.AND P2, PT, R36, 0x140, PT ;  /* 0x000001402400780c */ /* 0x000fce0003f46070 */
[----:B------:R-:W1:Y:S01]  /*2650*/  LDC.64 R98, c[0x0][0x3d8] ;  /* 0x0000f600ff627b82 */ /* 0x000e620000000a00 */
[----:B---3--:R-:W-:Y:S01]  /*2660*/  @P4 IMAD.WIDE.U32 R198, R0, 0x8, R198 ;  /* 0x0000000800c64825 */ /* 0x008fe200078e00c6 */
[----:B------:R-:W-:-:S03]  /*2670*/  ISETP.GE.U32.AND P3, PT, R36, 0x160, PT ;  /* 0x000001602400780c */ /* 0x000fc60003f66070 */
[C---:B------:R-:W-:Y:S01]  /*2680*/  @P4 IMAD.WIDE.U32 R200, R0.reuse, 0x8, R200 ;  /* 0x0000000800c84825 */ /* 0x040fe200078e00c8 */
[----:B------:R-:W5:Y:S02]  /*2690*/  @P4 LDG.E.64 R38, desc[UR6][R198.64] ;  /* 0x00000006c6264981 */ /* 0x000f64000c1e1b00 */
[----:B------:R-:W3:Y:S01]  /*26a0*/  LDC.64 R162, c[0x0][0x3d0] ;  /* 0x0000f400ffa27b82 */ /* 0x000ee20000000a00 */
[C---:B------:R-:W-:Y:S01]  /*26b0*/  @P4 IMAD.WIDE.U32 R88, R0.reuse, 0x8, R88 ;  /* 0x0000000800584825 */ /* 0x040fe200078e0058 */
[----:B------:R-:W5:Y:S03]  /*26c0*/  @P4 LDG.E.64 R34, desc[UR6][R200.64] ;  /* 0x00000006c8224981 */ /* 0x000f66000c1e1b00 */
[C---:B------:R-:W-:Y:S01]  /*26d0*/  @P4 IMAD.WIDE.U32 R92, R0.reuse, 0x8, R92 ;  /* 0x00000008005c4825 */ /* 0x040fe200078e005c */
[----:B------:R-:W-:Y:S01]  /*26e0*/  @P4 IADD3 R0, PT, PT, R0, 0x20, RZ ;  /* 0x0000002000004810 */ /* 0x000fe20007ffe0ff */
[----:B------:R-:W5:Y:S01]  /*26f0*/  @P4 LD.E.64 R118, desc[UR6][R88.64] ;  /* 0x0000000658764980 */ /* 0x000f62000c101b00 */
[----:B0-----:R-:W0:Y:S03]  /*2700*/  LDC.64 R190, c[0x0][0x3d8] ;  /* 0x0000f600ffbe7b82 */ /* 0x001e260000000a00 */
[----:B------:R1:W5:Y:S01]  /*2710*/  @P4 LD.E.64 R174, desc[UR6][R92.64] ;  /* 0x000000065cae4980 */ /* 0x000362000c101b00 */
[----:B------:R-:W-:-:S04]  /*2720*/  @P6 IMAD.WIDE.U32 R96, R0, 0x8, R96 ;  /* 0x0000000800606825 */ /* 0x000fc800078e0060 */
[----:B------:R-:W0:Y:S01]  /*2730*/  @P1 LDC.64 R188, c[0x0][0x438] ;  /* 0x00010e00ffbc1b82 */ /* 0x000e220000000a00 */
[----:B----4-:R-:W-:Y:S01]  /*2740*/  @P6 IMAD.WIDE.U32 R100, R0, 0x8, R100 ;  /* 0x0000000800646825 */ /* 0x010fe200078e0064 */
[----:B------:R-:W-:Y:S01]  /*2750*/  ISETP.GE.U32.AND P4, PT, R36, 0x180, PT ;  /* 0x000001802400780c */ /* 0x000fe20003f86070 */
[----:B------:R4:W5:Y:S05]  /*2760*/  @P6 LDG.E.64 R32, desc[UR6][R96.64] ;  /* 0x0000000660206981 */ /* 0x00096a000c1e1b00 */
[----:B------:R-:W0:Y:S01]  /*2770*/  @P1 LDC.64 R192, c[0x0][0x440] ;  /* 0x00011000ffc01b82 */ /* 0x000e220000000a00 */
[C---:B--2---:R-:W-:Y:S01]  /*2780*/  @P6 IMAD.WIDE.U32 R104, R0.reuse, 0x8, R104 ;  /* 0x0000000800686825 */ /* 0x044fe200078e0068 */
[----:B------:R-:W5:Y:S03]  /*2790*/  @P6 LD.E.64 R120, desc[UR6][R100.64] ;  /* 0x0000000664786980 */ /* 0x000f66000c101b00 */
[C---:B-1----:R-:W-:Y:S01]  /*27a0*/  @P6 IMAD.WIDE.U32 R186, R0.reuse, 0x8, R186 ;  /* 0x0000000800ba6825 */ /* 0x042fe200078e00ba */
[----:B------:R-:W-:Y:S01]  /*27b0*/  @P6 IADD3 R0, PT, PT, R0, 0x20, RZ ;  /* 0x0000002000006810 */ /* 0x000fe20007ffe0ff */
[----:B------:R1:W5:Y:S01]  /*27c0*/  @P6 LDG.E.64 R30, desc[UR6][R104.64] ;  /* 0x00000006681e6981 */ /* 0x000362000c1e1b00 */
[----:B------:R-:W2:Y:S03]  /*27d0*/  LDC.64 R194, c[0x0][0x3d0] ;  /* 0x0000f400ffc27b82 */ /* 0x000ea60000000a00 */
[C---:B------:R-:W-:Y:S01]  /*27e0*/  @P0 IMAD.WIDE.U32 R92, R0.reuse, 0x8, R90 ;  /* 0x00000008005c0825 */ /* 0x040fe200078e005a */
[----:B------:R-:W5:Y:S04]  /*27f0*/  @P6 LD.E.64 R172, desc[UR6][R186.64] ;  /* 0x00000006baac6980 */ /* 0x000f68000c101b00 */
[----:B------:R-:W2:Y:S01]  /*2800*/  LDC.64 R198, c[0x0][0x3d8] ;  /* 0x0000f600ffc67b82 */ /* 0x000ea20000000a00 */
[C---:B------:R-:W-:Y:S01]  /*2810*/  @P0 IMAD.WIDE.U32 R88, R0.reuse, 0x8, R94 ;  /* 0x0000000800580825 */ /* 0x040fe200078e005e */
[----:B------:R1:W5:Y:S06]  /*2820*/  @P0 LDG.E.64 R28, desc[UR6][R92.64] ;  /* 0x000000065c1c0981 */ /* 0x00036c000c1e1b00 */
[----:B------:R-:W2:Y:S01]  /*2830*/  @P2 LDC.64 R196, c[0x0][0x438] ;  /* 0x00010e00ffc42b82 */ /* 0x000ea20000000a00 */
[----:B------:R-:W-:-:S07]  /*2840*/  @P0 IMAD.WIDE.U32 R90, R0, 0x8, R102 ;  /* 0x00000008005a0825 */ /* 0x000fce00078e0066 */
[----:B------:R-:W2:Y:S01]  /*2850*/  @P2 LDC.64 R200, c[0x0][0x440] ;  /* 0x00011000ffc82b82 */ /* 0x000ea20000000a00 */
[----:B------:R-:W-:-:S07]  /*2860*/  @P0 IMAD.WIDE.U32 R98, R0, 0x8, R98 ;  /* 0x0000000800620825 */ /* 0x000fce00078e0062 */
[----:B------:R-:W2:Y:S01]  /*2870*/  LDC.64 R202, c[0x0][0x3d8] ;  /* 0x0000f600ffca7b82 */ /* 0x000ea20000000a00 */
[----:B------:R1:W5:Y:S07]  /*2880*/  @P0 LDG.E.64 R26, desc[UR6][R98.64] ;  /* 0x00000006621a0981 */ /* 0x00036e000c1e1b00 */
[----:B------:R-:W2:Y:S01]  /*2890*/  @P3 LDC.64 R204, c[0x0][0x440] ;  /* 0x00011000ffcc3b82 */ /* 0x000ea20000000a00 */
[----:B------:R-:W-:Y:S01]  /*28a0*/  @P0 IADD3 R0, PT, PT, R0, 0x20, RZ ;  /* 0x0000002000000810 */ /* 0x000fe20007ffe0ff */
[----:B------:R-:W5:Y:S06]  /*28b0*/  @P0 LD.E.64 R122, desc[UR6][R88.64] ;  /* 0x00000006587a0980 */ /* 0x000f6c000c101b00 */
[----:B------:R-:W2:Y:S08]  /*28c0*/  LDC.64 R206, c[0x0][0x3d0] ;  /* 0x0000f400ffce7b82 */ /* 0x000eb00000000a00 */
[----:B------:R-:W2:Y:S08]  /*28d0*/  LDC.64 R94, c[0x0][0x3d0] ;  /* 0x0000f400ff5e7b82 */ /* 0x000eb00000000a00 */
[----:B------:R-:W2:Y:S01]  /*28e0*/  @P3 LDC.64 R102, c[0x0][0x438] ;  /* 0x00010e00ff663b82 */ /* 0x000ea20000000a00 */
[----:B---3--:R-:W-:-:S07]  /*28f0*/  @P1 IMAD.WIDE.U32 R162, R0, 0x8, R162 ;  /* 0x0000000800a21825 */ /* 0x008fce00078e00a2 */
[----:B----4-:R-:W3:Y:S01]  /*2900*/  @P4 LDC.64 R96, c[0x0][0x438] ;  /* 0x00010e00ff604b82 */ /* 0x010ee20000000a00 */
[----:B0-----:R-:W-:-:S07]  /*2910*/  @P1 IMAD.WIDE.U32 R188, R0, 0x8, R188 ;  /* 0x0000000800bc1825 */ /* 0x001fce00078e00bc */
[----:B-1----:R-:W0:Y:S01]  /*2920*/  LDC.64 R104, c[0x0][0x3d0] ;  /* 0x0000f400ff687b82 */ /* 0x002e220000000a00 */
[----:B------:R-:W-:Y:S01]  /*2930*/  @P1 IMAD.WIDE.U32 R190, R0, 0x8, R190 ;  /* 0x0000000800be1825 */ /* 0x000fe200078e00be */
[----:B------:R-:W-:Y:S01]  /*2940*/  ISETP.GE.U32.AND P6, PT, R36, 0x1a0, PT ;  /* 0x000001a02400780c */ /* 0x000fe20003fc6070 */
[----:B------:R-:W5:Y:S05]  /*2950*/  @P0 LD.E.64 R170, desc[UR6][R90.64] ;  /* 0x000000065aaa0980 */ /* 0x000f6a000c101b00 */
[----:B------:R-:W1:Y:S01]  /*2960*/  LDC.64 R92, c[0x0][0x3d8] ;  /* 0x0000f600ff5c7b82 */ /* 0x000e620000000a00 */
[----:B------:R-:W-:-:S07]  /*2970*/  @P1 IMAD.WIDE.U32 R192, R0, 0x8, R192 ;  /* 0x0000000800c01825 */ /* 0x000fce00078e00c0 */
[----:B------:R-:W4:Y:S01]  /*2980*/  @P4 LDC.64 R98, c[0x0][0x440] ;  /* 0x00011000ff624b82 */ /* 0x000f220000000a00 */
[----:B------:R-:W-:Y:S01]  /*2990*/  @P1 IADD3 R0, PT, PT, R0, 0x20, RZ ;  /* 0x0000002000001810 */ /* 0x000fe20007ffe0ff */
[----:B------:R3:W5:Y:S04]  /*29a0*/  @P1 LDG.E.64 R24, desc[UR6][R162.64] ;  /* 0x00000006a2181981 */ /* 0x000768000c1e1b00 */
[----:B--2---:R-:W-:Y:S01]  /*29b0*/  @P2 IMAD.WIDE.U32 R194, R0, 0x8, R194 ;  /* 0x0000000800c22825 */ /* 0x004fe200078e00c2 */
[----:B------:R-:W-:Y:S01]  /*29c0*/  ISETP.GE.U32.AND P0, PT, R36, 0x1c0, PT ;  /* 0x000001c02400780c */ /* 0x000fe20003f06070 */
[----:B------:R-:W2:Y:S01]  /*29d0*/  LDC.64 R208, c[0x0][0x3d8] ;  /* 0x0000f600ffd07b82 */ /* 0x000ea20000000a00 */
[----:B------:R-:W5:Y:S01]  /*29e0*/  @P1 LDG.E.64 R22, desc[UR6][R190.64] ;  /* 0x00000006be161981 */ /* 0x000f62000c1e1b00 */
[----:B------:R-:W-:-:S03]  /*29f0*/  @P2 IMAD.WIDE.U32 R196, R0, 0x8, R196 ;  /* 0x0000000800c42825 */ /* 0x000fc600078e00c4 */
[----:B------:R-:W5:Y:S01]  /*2a00*/  @P1 LD.E.64 R124, desc[UR6][R188.64] ;  /* 0x00000006bc7c1980 */ /* 0x000f62000c101b00 */
[C---:B------:R-:W-:Y:S02]  /*2a10*/  @P2 IMAD.WIDE.U32 R198, R0.reuse, 0x8, R198 ;  /* 0x0000000800c62825 */ /* 0x040fe400078e00c6 */
[----:B------:R-:W2:Y:S01]  /*2a20*/  @P6 LDC.64 R100, c[0x0][0x438] ;  /* 0x00010e00ff646b82 */ /* 0x000ea20000000a00 */
[----:B------:R-:W5:Y:S01]  /*2a30*/  @P1 LD.E.64 R168, desc[UR6][R192.64] ;  /* 0x00000006c0a81980 */ /* 0x000f62000c101b00 */
[C---:B------:R-:W-:Y:S01]  /*2a40*/  @P2 IMAD.WIDE.U32 R200, R0.reuse, 0x8, R200 ;  /* 0x0000000800c82825 */ /* 0x040fe200078e00c8 */
[----:B------:R-:W-:-:S05]  /*2a50*/  @P2 IADD3 R0, PT, PT, R0, 0x20, RZ ;  /* 0x0000002000002810 */ /* 0x000fca0007ffe0ff */
[----:B---3--:R-:W3:Y:S01]  /*2a60*/  @P6 LDC.64 R162, c[0x0][0x440] ;  /* 0x00011000ffa26b82 */ /* 0x008ee20000000a00 */
[----:B------:R-:W-:Y:S01]  /*2a70*/  @P3 IMAD.WIDE.U32 R94, R0, 0x8, R94 ;  /* 0x00000008005e3825 */ /* 0x000fe200078e005e */
[----:B------:R-:W-:Y:S01]  /*2a80*/  ISETP.GE.U32.AND P1, PT, R36, 0x1e0, PT ;  /* 0x000001e02400780c */ /* 0x000fe20003f26070 */
[----:B------:R-:W5:Y:S02]  /*2a90*/  @P2 LDG.E.64 R20, desc[UR6][R194.64] ;  /* 0x00000006c2142981 */ /* 0x000f64000c1e1b00 */
[C---:B------:R-:W-:Y:S02]  /*2aa0*/  @P3 IMAD.WIDE.U32 R102, R0.reuse, 0x8, R102 ;  /* 0x0000000800663825 */ /* 0x040fe400078e0066 */
[----:B------:R0:W5:Y:S01]  /*2ab0*/  @P3 LDG.E.64 R16, desc[UR6][R94.64] ;  /* 0x000000065e103981 */ /* 0x000162000c1e1b00 */
[----:B------:R-:W3:Y:S01]  /*2ac0*/  LDC.64 R88, c[0x0][0x3d0] ;  /* 0x0000f400ff587b82 */ /* 0x000ee20000000a00 */
[C---:B------:R-:W-:Y:S02]  /*2ad0*/  @P3 IMAD.WIDE.U32 R202, R0.reuse, 0x8, R202 ;  /* 0x0000000800ca3825 */ /* 0x040fe400078e00ca */
[----:B------:R4:W5:Y:S02]  /*2ae0*/  @P3 LD.E.64 R128, desc[UR6][R102.64] ;  /* 0x0000000666803980 */ /* 0x000964000c101b00 */
[C---:B------:R-:W-:Y:S01]  /*2af0*/  @P3 IMAD.WIDE.U32 R204, R0.reuse, 0x8, R204 ;  /* 0x0000000800cc3825 */ /* 0x040fe200078e00cc */
[----:B------:R-:W-:Y:S01]  /*2b00*/  @P3 IADD3 R0, PT, PT, R0, 0x20, RZ ;  /* 0x0000002000003810 */ /* 0x000fe20007ffe0ff */
[----:B------:R-:W5:Y:S01]  /*2b10*/  @P3 LDG.E.64 R14, desc[UR6][R202.64] ;  /* 0x00000006ca0e3981 */ /* 0x000f62000c1e1b00 */
[----:B------:R-:W3:Y:S03]  /*2b20*/  @P0 LDC.64 R90, c[0x0][0x438] ;  /* 0x00010e00ff5a0b82 */ /* 0x000ee60000000a00 */
[C---:B------:R-:W-:Y:S01]  /*2b30*/  @P4 IMAD.WIDE.U32 R206, R0.reuse, 0x8, R206 ;  /* 0x0000000800ce4825 */ /* 0x040fe200078e00ce */
[----:B------:R-:W5:Y:S03]  /*2b40*/  @P3 LD.E.64 R164, desc[UR6][R204.64] ;  /* 0x00000006cca43980 */ /* 0x000f66000c101b00 */
[C---:B------:R-:W-:Y:S01]  /*2b50*/  @P4 IMAD.WIDE.U32 R96, R0.reuse, 0x8, R96 ;  /* 0x0000000800604825 */ /* 0x040fe200078e0060 */
[----:B------:R-:W5:Y:S01]  /*2b60*/  @P4 LDG.E.64 R12, desc[UR6][R206.64] ;  /* 0x00000006ce0c4981 */ /* 0x000f62000c1e1b00 */
[----:B0-----:R-:W0:Y:S02]  /*2b70*/  LDC.64 R94, c[0x0][0x3d8] ;  /* 0x0000f600ff5e7b82 */ /* 0x001e240000000a00 */
[C---:B-1----:R-:W-:Y:S01]  /*2b80*/  @P4 IMAD.WIDE.U32 R92, R0.reuse, 0x8, R92 ;  /* 0x00000008005c4825 */ /* 0x042fe200078e005c */
[----:B------:R1:W5:Y:S03]  /*2b90*/  @P4 LD.E.64 R130, desc[UR6][R96.64] ;  /* 0x0000000660824980 */ /* 0x000366000c101b00 */
[C---:B----4-:R-:W-:Y:S01]  /*2ba0*/  @P4 IMAD.WIDE.U32 R98, R0.reuse, 0x8, R98 ;  /* 0x0000000800624825 */ /* 0x050fe200078e0062 */
[----:B------:R-:W-:Y:S01]  /*2bb0*/  @P4 IADD3 R0, PT, PT, R0, 0x20, RZ ;  /* 0x0000002000004810 */ /* 0x000fe20007ffe0ff */
[----:B------:R-:W5:Y:S01]  /*2bc0*/  @P4 LDG.E.64 R10, desc[UR6][R92.64] ;  /* 0x000000065c0a4981 */ /* 0x000f62000c1e1b00 */
[----:B------:R-:W-:Y:S01]  /*2bd0*/  ISETP.GE.U32.AND P3, PT, R36, 0x220, PT ;  /* 0x000002202400780c */ /* 0x000fe20003f66070 */
[----:B------:R-:W4:Y:S02]  /*2be0*/  LDC.64 R102, c[0x0][0x3d0] ;  /* 0x0000f400ff667b82 */ /* 0x000f240000000a00 */
[----:B------:R-:W-:Y:S01]  /*2bf0*/  @P6 IMAD.WIDE.U32 R104, R0, 0x8, R104 ;  /* 0x0000000800686825 */ /* 0x000fe200078e0068 */
[----:B------:R-:W5:Y:S04]  /*2c00*/  @P4 LD.E.64 R160, desc[UR6][R98.64] ;  /* 0x0000000662a04980 */ /* 0x000f68000c101b00 */
[----:B------:R2:W5:Y:S01]  /*2c10*/  @P6 LDG.E.64 R8, desc[UR6][R104.64] ;  /* 0x0000000668086981 */ /* 0x000562000c1e1b00 */
[----:B------:R-:W-:Y:S01]  /*2c20*/  ISETP.GE.U32.AND P4, PT, R36, 0x200, PT ;  /* 0x000002002400780c */ /* 0x000fe20003f86070 */
[----:B-1----:R-:W1:Y:S02]  /*2c30*/  @P1 LDC.64 R96, c[0x0][0x438] ;  /* 0x00010e00ff601b82 */ /* 0x002e640000000a00 */
[----:B------:R-:W5:Y:S04]  /*2c40*/  @P2 LDG.E.64 R18, desc[UR6][R198.64] ;  /* 0x00000006c6122981 */ /* 0x000f68000c1e1b00 */
[----:B------:R0:W5:Y:S02]  /*2c50*/  @P2 LD.E.64 R126, desc[UR6][R196.64] ;  /* 0x00000006c47e2980 */ /* 0x000164000c101b00 */
[----:B--2---:R-:W2:Y:S01]  /*2c60*/  @P0 LDC.64 R104, c[0x0][0x440] ;  /* 0x00011000ff680b82 */ /* 0x004ea20000000a00 */
[----:B------:R-:W-:Y:S01]  /*2c70*/  @P6 IMAD.WIDE.U32 R208, R0, 0x8, R208 ;  /* 0x0000000800d06825 */ /* 0x000fe200078e00d0 */
[----:B------:R-:W5:Y:S01]  /*2c80*/  @P2 LD.E.64 R166, desc[UR6][R200.64] ;  /* 0x00000006c8a62980 */ /* 0x000f62000c101b00 */
[----:B------:R-:W-:-:S02]  /*2c90*/  ISETP.GE.U32.AND P2, PT, R36, 0x240, PT ;  /* 0x000002402400780c */ /* 0x000fc40003f46070 */
[C---:B------:R-:W-:Y:S01]  /*2ca0*/  @P6 IMAD.WIDE.U32 R100, R0.reuse, 0x8, R100 ;  /* 0x0000000800646825 */ /* 0x040fe200078e0064 */
[----:B------:R-:W5:Y:S02]  /*2cb0*/  @P6 LDG.E.64 R6, desc[UR6][R208.64] ;  /* 0x00000006d0066981 */ /* 0x000f64000c1e1b00 */
[----:B------:R-:W1:Y:S01]  /*2cc0*/  LDC.64 R186, c[0x0][0x3d8] ;  /* 0x0000f600ffba7b82 */ /* 0x000e620000000a00 */
[C---:B---3--:R-:W-:Y:S01]  /*2cd0*/  @P6 IMAD.WIDE.U32 R162, R0.reuse, 0x8, R162 ;  /* 0x0000000800a26825 */ /* 0x048fe200078e00a2 */
[----:B------:R-:W-:Y:S01]  /*2ce0*/  @P6 IADD3 R0, PT, PT, R0, 0x20, RZ ;  /* 0x0000002000006810 */ /* 0x000fe20007ffe0ff */
[----:B------:R3:W5:Y:S05]  /*2cf0*/  @P6 LD.E.64 R132, desc[UR6][R100.64] ;  /* 0x0000000664846980 */ /* 0x00076a000c101b00 */
[----:B------:R-:W1:Y:S01]  /*2d00*/  @P1 LDC.64 R188, c[0x0][0x440] ;  /* 0x00011000ffbc1b82 */ /* 0x000e620000000a00 */
[----:B------:R-:W-:Y:S01]  /*2d10*/  @P0 IMAD.WIDE.U32 R92, R0, 0x8, R88 ;  /* 0x00000008005c0825 */ /* 0x000fe200078e0058 */
[----:B------:R4:W5:Y:S01]  /*2d20*/  @P6 LD.E.64 R158, desc[UR6][R162.64] ;  /* 0x00000006a29e6980 */ /* 0x000962000c101b00 */
[----:B------:R-:W-:-:S05]  /*2d30*/  ISETP.GE.U32.AND P6, PT, R36, 0x260, PT ;  /* 0x000002602400780c */ /* 0x000fca0003fc6070 */
[----:B------:R-:W1:Y:S01]  /*2d40*/  LDC.64 R98, c[0x0][0x3d0] ;  /* 0x0000f400ff627b82 */ /* 0x000e620000000a00 */
[C---:B------:R-:W-:Y:S01]  /*2d50*/  @P0 IMAD.WIDE.U32 R88, R0.reuse, 0x8, R90 ;  /* 0x0000000800580825 */ /* 0x040fe200078e005a */
[----:B------:R0:W5:Y:S06]  /*2d60*/  @P0 LDG.E.64 R4, desc[UR6][R92.64] ;  /* 0x000000065c040981 */ /* 0x00016c000c1e1b00 */
[----:B------:R-:W1:Y:S01]  /*2d70*/  @P4 LDC.64 R190, c[0x0][0x438] ;  /* 0x00010e00ffbe4b82 */ /* 0x000e620000000a00 */
[C---:B--2---:R-:W-:Y:S01]  /*2d80*/  @P0 IMAD.WIDE.U32 R90, R0.reuse, 0x8, R104 ;  /* 0x00000008005a0825 */ /* 0x044fe200078e0068 */
[----:B------:R2:W5:Y:S06]  /*2d90*/  @P0 LD.E.64 R134, desc[UR6][R88.64] ;  /* 0x0000000658860980 */ /* 0x00056c000c101b00 */
[----:B------:R-:W2:Y:S08]  /*2da0*/  LDC.64 R192, c[0x0][0x3d8] ;  /* 0x0000f600ffc07b82 */ /* 0x000eb00000000a00 */
[----:B------:R-:W2:Y:S01]  /*2db0*/  @P4 LDC.64 R194, c[0x0][0x440] ;  /* 0x00011000ffc24b82 */ /* 0x000ea20000000a00 */
[----:B0-----:R-:W-:-:S07]  /*2dc0*/  @P0 IMAD.WIDE.U32 R94, R0, 0x8, R94 ;  /* 0x00000008005e0825 */ /* 0x001fce00078e005e */
[----:B------:R-:W0:Y:S01]  /*2dd0*/  LDC.64 R196, c[0x0][0x3d0] ;  /* 0x0000f400ffc47b82 */ /* 0x000e220000000a00 */
[----:B------:R-:W-:Y:S01]  /*2de0*/  @P0 IADD3 R0, PT, PT, R0, 0x20, RZ ;  /* 0x0000002000000810 */ /* 0x000fe20007ffe0ff */
[----:B------:R0:W5:Y:S06]  /*2df0*/  @P0 LDG.E.64 R2, desc[UR6][R94.64] ;  /* 0x000000065e020981 */ /* 0x00016c000c1e1b00 */
[----:B------:R-:W0:Y:S08]  /*2e00*/  @P3 LDC.64 R198, c[0x0][0x438] ;  /* 0x00010e00ffc63b82 */ /* 0x000e300000000a00 */
[----:B---3--:R-:W3:Y:S08]  /*2e10*/  LDC.64 R100, c[0x0][0x3d8] ;  /* 0x0000f600ff647b82 */ /* 0x008ef00000000a00 */
[----:B------:R-:W3:Y:S01]  /*2e20*/  @P3 LDC.64 R104, c[0x0][0x440] ;  /* 0x00011000ff683b82 */ /* 0x000ee20000000a00 */
[C---:B----4-:R-:W-:Y:S01]  /*2e30*/  @P1 IMAD.WIDE.U32 R102, R0.reuse, 0x8, R102 ;  /* 0x0000000800661825 */ /* 0x050fe200078e0066 */
[----:B------:R4:W5:Y:S06]  /*2e40*/  @P0 LD.E.64 R156, desc[UR6][R90.64] ;  /* 0x000000065a9c0980 */ /* 0x00096c000c101b00 */
[----:B------:R-:W4:Y:S01]  /*2e50*/  LDC.64 R162, c[0x0][0x3d0] ;  /* 0x0000f400ffa27b82 */ /* 0x000f220000000a00 */
[C---:B-1----:R-:W-:Y:S01]  /*2e60*/  @P1 IMAD.WIDE.U32 R96, R0.reuse, 0x8, R96 ;  /* 0x0000000800601825 */ /* 0x042fe200078e0060 */
[----:B------:R1:W5:Y:S06]  /*2e70*/  @P1 LDG.E.64 R62, desc[UR6][R102.64] ;  /* 0x00000006663e1981 */ /* 0x00036c000c1e1b00 */
[----:B------:R-:W1:Y:S01]  /*2e80*/  @P2 LDC.64 R200, c[0x0][0x438] ;  /* 0x00010e00ffc82b82 */ /* 0x000e620000000a00 */
[C---:B------:R-:W-:Y:S01]  /*2e90*/  @P1 IMAD.WIDE.U32 R186, R0.reuse, 0x8, R186 ;  /* 0x0000000800ba1825 */ /* 0x040fe200078e00ba */
[----:B------:R0:W5:Y:S06]  /*2ea0*/  @P1 LD.E.64 R136, desc[UR6][R96.64] ;  /* 0x0000000660881980 */ /* 0x00016c000c101b00 */
[----:B------:R-:W1:Y:S01]  /*2eb0*/  LDC.64 R202, c[0x0][0x3d8] ;  /* 0x0000f600ffca7b82 */ /* 0x000e620000000a00 */
[----:B------:R-:W-:-:S07]  /*2ec0*/  @P1 IMAD.WIDE.U32 R188, R0, 0x8, R188 ;  /* 0x0000000800bc1825 */ /* 0x000fce00078e00bc */
[----:B------:R-:W1:Y:S01]  /*2ed0*/  @P2 LDC.64 R204, c[0x0][0x440] ;  /* 0x00011000ffcc2b82 */ /* 0x000e620000000a00 */
[----:B------:R-:W-:Y:S01]  /*2ee0*/  @P1 IADD3 R0, PT, PT, R0, 0x20, RZ ;  /* 0x0000002000001810 */ /* 0x000fe20007ffe0ff */
[----:B------:R0:W5:Y:S06]  /*2ef0*/  @P1 LDG.E.64 R60, desc[UR6][R186.64] ;  /* 0x00000006ba3c1981 */ /* 0x00016c000c1e1b00 */
[----:B------:R-:W1:Y:S01]  /*2f00*/  LDC.64 R206, c[0x0][0x3d0] ;  /* 0x0000f400ffce7b82 */ /* 0x000e620000000a00 */
[C---:B------:R-:W-:Y:S01]  /*2f10*/  @P4 IMAD.WIDE.U32 R98, R0.reuse, 0x8, R98 ;  /* 0x0000000800624825 */ /* 0x040fe200078e0062 */
[----:B------:R0:W5:Y:S06]  /*2f20*/  @P1 LD.E.64 R154, desc[UR6][R188.64] ;  /* 0x00000006bc9a1980 */ /* 0x00016c000c101b00 */
[----:B------:R-:W1:Y:S01]  /*2f30*/  LDC.64 R210, c[0x0][0x3d8] ;  /* 0x0000f600ffd27b82 */ /* 0x000e620000000a00 */
[C---:B------:R-:W-:Y:S01]  /*2f40*/  @P4 IMAD.WIDE.U32 R190, R0.reuse, 0x8, R190 ;  /* 0x0000000800be4825 */ /* 0x040fe200078e00be */
[----:B------:R0:W5:Y:S06]  /*2f50*/  @P4 LDG.E.64 R40, desc[UR6][R98.64] ;  /* 0x0000000662284981 */ /* 0x00016c000c1e1b00 */
[----:B------:R-:W1:Y:S01]  /*2f60*/  @P6 LDC.64 R208, c[0x0][0x438] ;  /* 0x00010e00ffd06b82 */ /* 0x000e620000000a00 */
[C---:B--2---:R-:W-:Y:S01]  /*2f70*/  @P4 IMAD.WIDE.U32 R192, R0.reuse, 0x8, R192 ;  /* 0x0000000800c04825 */ /* 0x044fe200078e00c0 */
[----:B------:R2:W5:Y:S06]  /*2f80*/  @P4 LD.E.64 R138, desc[UR6][R190.64] ;  /* 0x00000006be8a4980 */ /* 0x00056c000c101b00 */
[----:B------:R-:W2:Y:S01]  /*2f90*/  @P6 LDC.64 R56, c[0x0][0x440] ;  /* 0x00011000ff386b82 */ /* 0x000ea20000000a00 */
[C---:B------:R-:W-:Y:S01]  /*2fa0*/  @P4 IMAD.WIDE.U32 R194, R0.reuse, 0x8, R194 ;  /* 0x0000000800c24825 */ /* 0x040fe200078e00c2 */
[----:B------:R-:W-:Y:S01]  /*2fb0*/  @P4 IADD3 R0, PT, PT, R0, 0x20, RZ ;  /* 0x0000002000004810 */ /* 0x000fe20007ffe0ff */
[----:B------:R1:W5:Y:S04]  /*2fc0*/  @P4 LDG.E.64 R42, desc[UR6][R192.64] ;  /* 0x00000006c02a4981 */ /* 0x000368000c1e1b00 */
[C---:B0-----:R-:W-:Y:S01]  /*2fd0*/  @P3 IMAD.WIDE.U32 R196, R0.reuse, 0x8, R196 ;  /* 0x0000000800c43825 */ /* 0x041fe200078e00c4 */
[----:B------:R0:W5:Y:S03]  /*2fe0*/  @P4 LD.E.64 R152, desc[UR6][R194.64] ;  /* 0x00000006c2984980 */ /* 0x000166000c101b00 */
[C---:B------:R-:W-:Y:S01]  /*2ff0*/  @P3 IMAD.WIDE.U32 R198, R0.reuse, 0x8, R198 ;  /* 0x0000000800c63825 */ /* 0x040fe200078e00c6 */
[----:B------:R0:W5:Y:S03]  /*3000*/  @P3 LDG.E.64 R44, desc[UR6][R196.64] ;  /* 0x00000006c42c3981 */ /* 0x000166000c1e1b00 */
[C---:B---3--:R-:W-:Y:S01]  /*3010*/  @P3 IMAD.WIDE.U32 R100, R0.reuse, 0x8, R100 ;  /* 0x0000000800643825 */ /* 0x048fe200078e0064 */
[----:B------:R0:W5:Y:S03]  /*3020*/  @P3 LD.E.64 R140, desc[UR6][R198.64] ;  /* 0x00000006c68c3980 */ /* 0x000166000c101b00 */
[C---:B------:R-:W-:Y:S01]  /*3030*/  @P3 IMAD.WIDE.U32 R104, R0.reuse, 0x8, R104 ;  /* 0x0000000800683825 */ /* 0x040fe200078e0068 */
[----:B------:R-:W-:Y:S01]  /*3040*/  @P3 IADD3 R0, PT, PT, R0, 0x20, RZ ;  /* 0x0000002000003810 */ /* 0x000fe20007ffe0ff */
[----:B------:R0:W5:Y:S04]  /*3050*/  @P3 LDG.E.64 R46, desc[UR6][R100.64] ;  /* 0x00000006642e3981 */ /* 0x000168000c1e1b00 */
[C---:B----4-:R-:W-:Y:S01]  /*3060*/  @P2 IMAD.WIDE.U32 R162, R0.reuse, 0x8, R162 ;  /* 0x0000000800a22825 */ /* 0x050fe200078e00a2 */
[----:B------:R0:W5:Y:S03]  /*3070*/  @P3 LD.E.64 R150, desc[UR6][R104.64] ;  /* 0x0000000668963980 */ /* 0x000166000c101b00 */
[C---:B-1----:R-:W-:Y:S01]  /*3080*/  @P2 IMAD.WIDE.U32 R200, R0.reuse, 0x8, R200 ;  /* 0x0000000800c82825 */ /* 0x042fe200078e00c8 */
[----:B------:R0:W5:Y:S03]  /*3090*/  @P2 LDG.E.64 R48, desc[UR6][R162.64] ;  /* 0x00000006a2302981 */ /* 0x000166000c1e1b00 */
[C---:B------:R-:W-:Y:S01]  /*30a0*/  @P2 IMAD.WIDE.U32 R202, R0.reuse, 0x8, R202 ;  /* 0x0000000800ca2825 */ /* 0x040fe200078e00ca */
[----:B------:R0:W5:Y:S03]  /*30b0*/  @P2 LD.E.64 R142, desc[UR6][R200.64] ;  /* 0x00000006c88e2980 */ /* 0x000166000c101b00 */
[C---:B------:R-:W-:Y:S01]  /*30c0*/  @P2 IMAD.WIDE.U32 R204, R0.reuse, 0x8, R204 ;  /* 0x0000000800cc2825 */ /* 0x040fe200078e00cc */
[----:B------:R-:W-:Y:S01]  /*30d0*/  @P2 IADD3 R0, PT, PT, R0, 0x20, RZ ;  /* 0x0000002000002810 */ /* 0x000fe20007ffe0ff */
[----:B------:R0:W5:Y:S04]  /*30e0*/  @P2 LDG.E.64 R50, desc[UR6][R202.64] ;  /* 0x00000006ca322981 */ /* 0x000168000c1e1b00 */
[C---:B------:R-:W-:Y:S01]  /*30f0*/  @P6 IMAD.WIDE.U32 R206, R0.reuse, 0x8, R206 ;  /* 0x0000000800ce6825 */ /* 0x040fe200078e00ce */
[----:B------:R0:W5:Y:S03]  /*3100*/  @P2 LD.E.64 R148, desc[UR6][R204.64] ;  /* 0x00000006cc942980 */ /* 0x000166000c101b00 */
[C---:B------:R-:W-:Y:S01]  /*3110*/  @P6 IMAD.WIDE.U32 R210, R0.reuse, 0x8, R210 ;  /* 0x0000000800d26825 */ /* 0x040fe200078e00d2 */
[----:B------:R0:W5:Y:S03]  /*3120*/  @P6 LDG.E.64 R52, desc[UR6][R206.64] ;  /* 0x00000006ce346981 */ /* 0x000166000c1e1b00 */
[C---:B------:R-:W-:Y:S01]  /*3130*/  @P6 IMAD.WIDE.U32 R208, R0.reuse, 0x8, R208 ;  /* 0x0000000800d06825 */ /* 0x040fe200078e00d0 */
[----:B------:R0:W5:Y:S03]  /*3140*/  @P6 LDG.E.64 R54, desc[UR6][R210.64] ;  /* 0x00000006d2366981 */ /* 0x000166000c1e1b00 */
[----:B--2---:R-:W-:Y:S01]  /*3150*/  @P6 IMAD.WIDE.U32 R56, R0, 0x8, R56 ;  /* 0x0000000800386825 */ /* 0x004fe200078e0038 */
[----:B------:R0:W5:Y:S04]  /*3160*/  @P6 LD.E.64 R144, desc[UR6][R208.64] ;  /* 0x00000006d0906980 */ /* 0x000168000c101b00 */
[----:B------:R0:W5:Y:S01]  /*3170*/  @P6 LD.E.64 R146, desc[UR6][R56.64] ;  /* 0x0000000638926980 */ /* 0x000162000c101b00 */
        /* <DEDUP_REMOVED lines=8> */
[----:B------:R-:W5:Y:S01]  /*3200*/  LDG.E.64 R58, desc[UR6][R58.64] ;  /* 0x000000063a3a7981 */ /* 0x000f62000c1e1b00 */
[----:B-1----:R-:W-:-:S06]  /*3210*/  IMAD.WIDE.U32 R56, R0, 0x8, R56 ;  /* 0x0000000800387825 */ /* 0x002fcc00078e0038 */
[----:B------:R-:W5:Y:S01]  /*3220*/  LDG.E.64 R56, desc[UR6][R56.64] ;  /* 0x0000000638387981 */ /* 0x000f62000c1e1b00 */
[----:B--2---:R-:W-:-:S06]  /*3230*/  IMAD.WIDE.U32 R188, R0, 0x8, R188 ;  /* 0x0000000800bc7825 */ /* 0x004fcc00078e00bc */
[----:B------:R-:W5:Y:S01]  /*3240*/  LD.E.64 R188, desc[UR6][R188.64] ;  /* 0x00000006bcbc7980 */ /* 0x000f62000c101b00 */
[----:B---3--:R-:W-:-:S06]  /*3250*/  IMAD.WIDE.U32 R186, R0, 0x8, R186 ;  /* 0x0000000800ba7825 */ /* 0x008fcc00078e00ba */
[----:B------:R-:W5:Y:S01]  /*3260*/  LD.E.64 R186, desc[UR6][R186.64] ;  /* 0x00000006baba7980 */ /* 0x000f62000c101b00 */
[----:B------:R-:W-:Y:S05]  /*3270*/  BRA `(.L_x_43091) ;  /* 0x0000000c00bc7947 */ /* 0x000fea0003800000 */
.L_x_43092:
[C---:B------:R-:W-:Y:S01]  /*3280*/  ISETP.GE.U32.AND P5, PT, R36.reuse, 0x20, PT ;  /* 0x000000202400780c */ /* 0x040fe20003fa6070 */
[----:B------:R-:W0:Y:S01]  /*3290*/  LDC.64 R86, c[0x0][0x3d0] ;  /* 0x0000f400ff567b82 */ /* 0x000e220000000a00 */
[C---:B------:R-:W-:Y:S02]  /*32a0*/  ISETP.GE.U32.AND P6, PT, R36.reuse, 0x40, PT ;  /* 0x000000402400780c */ /* 0x040fe40003fc6070 */
[C---:B------:R-:W-:Y:S02]  /*32b0*/  ISETP.GE.U32.AND P4, PT, R36.reuse, 0x60, PT ;  /* 0x000000602400780c */ /* 0x040fe40003f86070 */
[C---:B------:R-:W-:Y:S02]  /*32c0*/  ISETP.GE.U32.AND P0, PT, R36.reuse, 0x80, PT ;  /* 0x000000802400780c */ /* 0x040fe40003f06070 */
[C---:B------:R-:W-:Y:S01]  /*32d0*/  ISETP.GE.U32.AND P3, PT, R36.reuse, 0xa0, PT ;  /* 0x000000a02400780c */ /* 0x040fe20003f66070 */
[----:B------:R-:W1:Y:S01]  /*32e0*/  LDC.64 R88, c[0x0][0x3d8] ;  /* 0x0000f600ff587b82 */ /* 0x000e620000000a00 */
[----:B------:R-:W-:-:S02]  /*32f0*/  ISETP.GE.U32.AND P2, PT, R36, 0xc0, PT ;  /* 0x000000c02400780c */ /* 0x000fc40003f46070 */
[----:B------:R-:W-:-:S05]  /*3300*/  ISETP.GE.U32.AND P1, PT, R36, 0xe0, PT ;  /* 0x000000e02400780c */ /* 0x000fca0003f26070 */
[----:B------:R-:W2:Y:S08]  /*3310*/  @P5 LDC.64 R84, c[0x0][0x438] ;  /* 0x00010e00ff545b82 */ /* 0x000eb00000000a00 */
[----:B------:R-:W3:Y:S01]  /*3320*/  LDC.64 R90, c[0x0][0x3d0] ;  /* 0x0000f400ff5a7b82 */ /* 0x000ee20000000a00 */
[----:B0-----:R-:W-:-:S07]  /*3330*/  @P5 IMAD.WIDE.U32 R86, R0, 0x8, R86 ;  /* 0x0000000800565825 */ /* 0x001fce00078e0056 */
[----:B------:R-:W0:Y:S01]  /*3340*/  @P6 LDC.64 R92, c[0x0][0x438] ;  /* 0x00010e00ff5c6b82 */ /* 0x000e220000000a00 */
[----:B-1----:R-:W-:-:S07]  /*3350*/  @P5 IMAD.WIDE.U32 R88, R0, 0x8, R88 ;  /* 0x0000000800585825 */ /* 0x002fce00078e0058 */
[----:B------:R-:W1:Y:S01]  /*3360*/  LDC.64 R94, c[0x0][0x3d8] ;  /* 0x0000f600ff5e7b82 */ /* 0x000e620000000a00 */
[C---:B--2---:R-:W-:Y:S01]  /*3370*/  @P5 IMAD.WIDE.U32 R84, R0.reuse, 0x8, R84 ;  /* 0x0000000800545825 */ /* 0x044fe200078e0054 */
[----:B------:R-:W-:-:S06]  /*3380*/  @P5 LOP3.LUT R0, R0, 0x20, RZ, 0xfc, !PT ;  /* 0x0000002000005812 */ /* 0x000fcc00078efcff */
[----:B------:R-:W2:Y:S01]  /*3390*/  LDC.64 R96, c[0x0][0x3d0] ;  /* 0x0000f400ff607b82 */ /* 0x000ea20000000a00 */
[----:B---3--:R-:W-:-:S07]  /*33a0*/  @P6 IMAD.WIDE.U32 R90, R0, 0x8, R90 ;  /* 0x00000008005a6825 */ /* 0x008fce00078e005a */
[----:B------:R-:W3:Y:S01]  /*33b0*/  @P4 LDC.64 R98, c[0x0][0x438] ;  /* 0x00010e00ff624b82 */ /* 0x000ee20000000a00 */
[C---:B0-----:R-:W-:Y:S01]  /*33c0*/  @P6 IMAD.WIDE.U32 R92, R0.reuse, 0x8, R92 ;  /* 0x00000008005c6825 */ /* 0x041fe200078e005c */
[----:B------:R0:W5:Y:S06]  /*33d0*/  @P6 LDG.E.64 R78, desc[UR6][R90.64] ;  /* 0x000000065a4e6981 */ /* 0x00016c000c1e1b00 */
[----:B------:R-:W4:Y:S01]  /*33e0*/  LDC.64 R100, c[0x0][0x3d8] ;  /* 0x0000f600ff647b82 */ /* 0x000f220000000a00 */
[C---:B-1----:R-:W-:Y:S01]  /*33f0*/  @P6 IMAD.WIDE.U32 R94, R0.reuse, 0x8, R94 ;  /* 0x00000008005e6825 */ /* 0x042fe200078e005e */
[----:B------:R-:W-:Y:S01]  /*3400*/  @P6 IADD3 R0, PT, PT, R0, 0x20, RZ ;  /* 0x0000002000006810 */ /* 0x000fe20007ffe0ff */
[----:B------:R1:W5:Y:S05]  /*3410*/  @P6 LD.E.64 R110, desc[UR6][R92.64] ;  /* 0x000000065c6e6980 */ /* 0x00036a000c101b00 */
[----:B------:R-:W0:Y:S01]  /*3420*/  LDC.64 R102, c[0x0][0x3d0] ;  /* 0x0000f400ff667b82 */ /* 0x000e220000000a00 */
[C---:B--2---:R-:W-:Y:S01]  /*3430*/  @P4 IMAD.WIDE.U32 R96, R0.reuse, 0x8, R96 ;  /* 0x0000000800604825 */ /* 0x044fe200078e0060 */
[----:B------:R-:W5:Y:S06]  /*3440*/  @P6 LDG.E.64 R76, desc[UR6][R94.64] ;  /* 0x000000065e4c6981 */ /* 0x000f6c000c1e1b00 */
[----:B------:R-:W2:Y:S01]  /*3450*/  LDC.64 R162, c[0x0][0x3d8] ;  /* 0x0000f600ffa27b82 */ /* 0x000ea20000000a00 */
[----:B---3--:R-:W-:-:S07]  /*3460*/  @P4 IMAD.WIDE.U32 R98, R0, 0x8, R98 ;  /* 0x0000000800624825 */ /* 0x008fce00078e0062 */
[----:B------:R-:W3:Y:S01]  /*3470*/  LDC.64 R190, c[0x0][0x3d0] ;  /* 0x0000f400ffbe7b82 */ /* 0x000ee20000000a00 */
[C---:B----4-:R-:W-:Y:S01]  /*3480*/  @P4 IMAD.WIDE.U32 R100, R0.reuse, 0x8, R100 ;  /* 0x0000000800644825 */ /* 0x050fe200078e0064 */
[----:B------:R-:W-:-:S06]  /*3490*/  @P4 IADD3 R0, PT, PT, R0, 0x20, RZ ;  /* 0x0000002000004810 */ /* 0x000fcc0007ffe0ff */
[----:B------:R-:W4:Y:S08]  /*34a0*/  LDC.64 R194, c[0x0][0x3d8] ;  /* 0x0000f600ffc27b82 */ /* 0x000f300000000a00 */
[----:B------:R-:W4:Y:S08]  /*34b0*/  LDC.64 R196, c[0x0][0x3d0] ;  /* 0x0000f400ffc47b82 */ /* 0x000f300000000a00 */
[----:B------:R-:W4:Y:S01]  /*34c0*/  LDC.64 R200, c[0x0][0x3d8] ;  /* 0x0000f600ffc87b82 */ /* 0x000f220000000a00 */
[----:B------:R-:W-:-:S07]  /*34d0*/  @P6 CS2R R182, SRZ ;  /* 0x0000000000b66805 */ /* 0x000fce000001ff00 */
[----:B------:R-:W1:Y:S08]  /*34e0*/  @P0 LDC.64 R104, c[0x0][0x438] ;  /* 0x00010e00ff680b82 */ /* 0x000e700000000a00 */
[----:B------:R-:W4:Y:S08]  /*34f0*/  @P3 LDC.64 R192, c[0x0][0x438] ;  /* 0x00010e00ffc03b82 */ /* 0x000f300000000a00 */
[----:B------:R-:W4:Y:S01]  /*3500*/  @P2 LDC.64 R198, c[0x0][0x438] ;  /* 0x00010e00ffc62b82 */ /* 0x000f220000000a00 */
[----:B------:R-:W-:Y:S01]  /*3510*/  ISETP.GE.U32.AND P6, PT, R36, 0x100, PT ;  /* 0x000001002400780c */ /* 0x000fe20003fc6070 */
[C---:B0-----:R-:W-:Y:S01]  /*3520*/  @P0 IMAD.WIDE.U32 R102, R0.reuse, 0x8, R102 ;  /* 0x0000000800660825 */ /* 0x041fe200078e0066 */
[----:B------:R0:W5:Y:S03]  /*3530*/  @P4 LDG.E.64 R74, desc[UR6][R96.64] ;  /* 0x00000006604a4981 */ /* 0x000166000c1e1b00 */
[C---:B--2---:R-:W-:Y:S01]  /*3540*/  @P0 IMAD.WIDE.U32 R162, R0.reuse, 0x8, R162 ;  /* 0x0000000800a20825 */ /* 0x044fe200078e00a2 */
[----:B------:R-:W5:Y:S01]  /*3550*/  @P4 LDG.E.64 R72, desc[UR6][R100.64] ;  /* 0x0000000664484981 */ /* 0x000f62000c1e1b00 */
[----:B------:R-:W2:Y:S02]  /*3560*/  @P1 LDC.64 R90, c[0x0][0x438] ;  /* 0x00010e00ff5a1b82 */ /* 0x000ea40000000a00 */
[C---:B-1----:R-:W-:Y:S01]  /*3570*/  @P0 IMAD.WIDE.U32 R104, R0.reuse, 0x8, R104 ;  /* 0x0000000800680825 */ /* 0x042fe200078e0068 */
[----:B------:R-:W-:Y:S01]  /*3580*/  @P0 IADD3 R0, PT, PT, R0, 0x20, RZ ;  /* 0x0000002000000810 */ /* 0x000fe20007ffe0ff */
[----:B------:R1:W5:Y:S04]  /*3590*/  @P4 LD.E.64 R112, desc[UR6][R98.64] ;  /* 0x0000000662704980 */ /* 0x000368000c101b00 */
[----:B------:R-:W1:Y:S01]  /*35a0*/  LDC.64 R202, c[0x0][0x3d0] ;  /* 0x0000f400ffca7b82 */ /* 0x000e620000000a00 */
[----:B------:R-:W-:-:S02]  /*35b0*/  @P4 CS2R R180, SRZ ;  /* 0x0000000000b44805 */ /* 0x000fc4000001ff00 */
[----:B------:R-:W-:-:S05]  /*35c0*/  ISETP.GE.U32.AND P4, PT, R36, 0x120, PT ;  /* 0x000001202400780c */ /* 0x000fca0003f86070 */
[----:B------:R-:W1:Y:S01]  /*35d0*/  LDC.64 R204, c[0x0][0x3d8] ;  /* 0x0000f600ffcc7b82 */ /* 0x000e620000000a00 */
[C---:B---3--:R-:W-:Y:S01]  /*35e0*/  @P3 IMAD.WIDE.U32 R190, R0.reuse, 0x8, R190 ;  /* 0x0000000800be3825 */ /* 0x048fe200078e00be */
[----:B------:R3:W5:Y:S03]  /*35f0*/  @P0 LDG.E.64 R70, desc[UR6][R102.64] ;  /* 0x0000000666460981 */ /* 0x000766000c1e1b00 */
[C---:B----4-:R-:W-:Y:S01]  /*3600*/  @P3 IMAD.WIDE.U32 R192, R0.reuse, 0x8, R192 ;  /* 0x0000000800c03825 */ /* 0x050fe200078e00c0 */
[----:B------:R-:W5:Y:S01]  /*3610*/  @P0 LDG.E.64 R68, desc[UR6][R162.64] ;  /* 0x00000006a2440981 */ /* 0x000f62000c1e1b00 */
[----:B------:R-:W-:Y:S01]  /*3620*/  @P0 CS2R R178, SRZ ;  /* 0x0000000000b20805 */ /* 0x000fe2000001ff00 */
[----:B------:R-:W4:Y:S01]  /*3630*/  LDC.64 R92, c[0x0][0x3d0] ;  /* 0x0000f400ff5c7b82 */ /* 0x000f220000000a00 */
[C---:B------:R-:W-:Y:S01]  /*3640*/  @P3 IMAD.WIDE.U32 R194, R0.reuse, 0x8, R194 ;  /* 0x0000000800c23825 */ /* 0x040fe200078e00c2 */
[----:B------:R-:W-:Y:S01]  /*3650*/  @P3 IADD3 R0, PT, PT, R0, 0x20, RZ ;  /* 0x0000002000003810 */ /* 0x000fe20007ffe0ff */
[----:B------:R3:W5:Y:S01]  /*3660*/  @P0 LD.E.64 R114, desc[UR6][R104.64] ;  /* 0x0000000668720980 */ /* 0x000762000c101b00 */
[----:B------:R-:W-:-:S03]  /*3670*/  ISETP.GE.U32.AND P0, PT, R36, 0x140, PT ;  /* 0x000001402400780c */ /* 0x000fc60003f06070 */
[C---:B------:R-:W-:Y:S01]  /*3680*/  @P2 IMAD.WIDE.U32 R196, R0.reuse, 0x8, R196 ;  /* 0x0000000800c42825 */ /* 0x040fe200078e00c4 */
[----:B0-----:R-:W0:Y:S01]  /*3690*/  LDC.64 R96, c[0x0][0x3d8] ;  /* 0x0000f600ff607b82 */ /* 0x001e220000000a00 */
[----:B------:R-:W5:Y:S02]  /*36a0*/  @P3 LDG.E.64 R66, desc[UR6][R190.64] ;  /* 0x00000006be423981 */ /* 0x000f64000c1e1b00 */
[C---:B------:R-:W-:Y:S01]  /*36b0*/  @P2 IMAD.WIDE.U32 R200, R0.reuse, 0x8, R200 ;  /* 0x0000000800c82825 */ /* 0x040fe200078e00c8 */
[----:B------:R-:W-:Y:S01]  /*36c0*/  @P3 CS2R R176, SRZ ;  /* 0x0000000000b03805 */ /* 0x000fe2000001ff00 */
[----:B------:R-:W5:Y:S02]  /*36d0*/  @P3 LDG.E.64 R64, desc[UR6][R194.64] ;  /* 0x00000006c2403981 */ /* 0x000f64000c1e1b00 */
[C---:B------:R-:W-:Y:S01]  /*36e0*/  @P2 IMAD.WIDE.U32 R198, R0.reuse, 0x8, R198 ;  /* 0x0000000800c62825 */ /* 0x040fe200078e00c6 */
[----:B------:R-:W0:Y:S01]  /*36f0*/  @P6 LDC.64 R94, c[0x0][0x438] ;  /* 0x00010e00ff5e6b82 */ /* 0x000e220000000a00 */
[----:B------:R-:W-:Y:S01]  /*3700*/  @P2 IADD3 R0, PT, PT, R0, 0x20, RZ ;  /* 0x0000002000002810 */ /* 0x000fe20007ffe0ff */
[----:B------:R-:W5:Y:S01]  /*3710*/  @P3 LD.E.64 R116, desc[UR6][R192.64] ;  /* 0x00000006c0743980 */ /* 0x000f62000c101b00 */
[----:B------:R-:W-:-:S03]  /*3720*/  ISETP.GE.U32.AND P3, PT, R36, 0x160, PT ;  /* 0x000001602400780c */ /* 0x000fc60003f66070 */
[C---:B--2---:R-:W-:Y:S01]  /*3730*/  @P1 IMAD.WIDE.U32 R90, R0.reuse, 0x8, R90 ;  /* 0x00000008005a1825 */ /* 0x044fe200078e005a */
[----:B------:R-:W5:Y:S01]  /*3740*/  @P2 LDG.E.64 R38, desc[UR6][R196.64] ;  /* 0x00000006c4262981 */ /* 0x000f62000c1e1b00 */
[----:B-1----:R-:W1:Y:S01]  /*3750*/  LDC.64 R98, c[0x0][0x3d0] ;  /* 0x0000f400ff627b82 */ /* 0x002e620000000a00 */
[----:B------:R-:W-:Y:S01]  /*3760*/  @P2 CS2R R174, SRZ ;  /* 0x0000000000ae2805 */ /* 0x000fe2000001ff00 */
[----:B------:R-:W-:Y:S01]  /*3770*/  @P1 IMAD.WIDE.U32 R202, R0, 0x8, R202 ;  /* 0x0000000800ca1825 */ /* 0x000fe200078e00ca */
[----:B------:R-:W5:Y:S01]  /*3780*/  @P2 LDG.E.64 R34, desc[UR6][R200.64] ;  /* 0x00000006c8222981 */ /* 0x000f62000c1e1b00 */
[----:B------:R-:W-:-:S03]  /*3790*/  @P1 CS2R R172, SRZ ;  /* 0x0000000000ac1805 */ /* 0x000fc6000001ff00 */
[----:B------:R-:W5:Y:S01]  /*37a0*/  @P5 LDG.E.64 R82, desc[UR6][R86.64] ;  /* 0x0000000656525981 */ /* 0x000f62000c1e1b00 */
[----:B---3--:R-:W2:Y:S01]  /*37b0*/  LDC.64 R102, c[0x0][0x3d8] ;  /* 0x0000f600ff667b82 */ /* 0x008ea20000000a00 */
[----:B------:R-:W-:Y:S02]  /*37c0*/  @P1 IMAD.WIDE.U32 R204, R0, 0x8, R204 ;  /* 0x0000000800cc1825 */ /* 0x000fe400078e00cc */
[----:B------:R-:W5:Y:S04]  /*37d0*/  @P2 LD.E.64 R118, desc[UR6][R198.64] ;  /* 0x00000006c6762980 */ /* 0x000f68000c101b00 */
[----:B------:R-:W5:Y:S01]  /*37e0*/  @P5 LDG.E.64 R80, desc[UR6][R88.64] ;  /* 0x0000000658505981 */ /* 0x000f62000c1e1b00 */
[----:B------:R-:W3:Y:S01]  /*37f0*/  @P4 LDC.64 R100, c[0x0][0x438] ;  /* 0x00010e00ff644b82 */ /* 0x000ee20000000a00 */
[----:B------:R-:W-:-:S02]  /*3800*/  ISETP.GE.U32.AND P2, PT, R36, 0x180, PT ;  /* 0x000001802400780c */ /* 0x000fc40003f46070 */
[----:B------:R4:W5:Y:S01]  /*3810*/  @P1 LD.E.64 R120, desc[UR6][R90.64] ;  /* 0x000000065a781980 */ /* 0x000962000c101b00 */
[----:B------:R-:W-:-:S03]  /*3820*/  @P1 IADD3 R0, PT, PT, R0, 0x20, RZ ;  /* 0x0000002000001810 */ /* 0x000fc60007ffe0ff */
[----:B------:R2:W5:Y:S01]  /*3830*/  @P1 LDG.E.64 R32, desc[UR6][R202.64] ;  /* 0x00000006ca201981 */ /* 0x000562000c1e1b00 */
[----:B------:R-:W2:Y:S03]  /*3840*/  LDC.64 R104, c[0x0][0x3d0] ;  /* 0x0000f400ff687b82 */ /* 0x000ea60000000a00 */
[----:B------:R2:W5:Y:S04]  /*3850*/  @P1 LDG.E.64 R30, desc[UR6][R204.64] ;  /* 0x00000006cc1e1981 */ /* 0x000568000c1e1b00 */
[----:B------:R-:W5:Y:S01]  /*3860*/  @P5 LD.E.64 R108, desc[UR6][R84.64] ;  /* 0x00000006546c5980 */ /* 0x000f62000c101b00 */
[----:B------:R-:W2:Y:S01]  /*3870*/  LDC.64 R162, c[0x0][0x3d8] ;  /* 0x0000f600ffa27b82 */ /* 0x000ea20000000a00 */
[----:B------:R-:W-:-:S07]  /*3880*/  ISETP.GE.U32.AND P1, PT, R36, 0x1a0, PT ;  /* 0x000001a02400780c */ /* 0x000fce0003f26070 */
[----:B----4-:R-:W4:Y:S01]  /*3890*/  @P0 LDC.64 R90, c[0x0][0x438] ;  /* 0x00010e00ff5a0b82 */ /* 0x010f220000000a00 */
[----:B------:R-:W-:-:S07]  /*38a0*/  @P6 IMAD.WIDE.U32 R92, R0, 0x8, R92 ;  /* 0x00000008005c6825 */ /* 0x000fce00078e005c */
[----:B------:R-:W4:Y:S01]  /*38b0*/  LDC.64 R190, c[0x0][0x3d0] ;  /* 0x0000f400ffbe7b82 */ /* 0x000f220000000a00 */
[C---:B0-----:R-:W-:Y:S01]  /*38c0*/  @P6 IMAD.WIDE.U32 R96, R0.reuse, 0x8, R96 ;  /* 0x0000000800606825 */ /* 0x041fe200078e0060 */
[----:B------:R0:W5:Y:S06]  /*38d0*/  @P6 LDG.E.64 R28, desc[UR6][R92.64] ;  /* 0x000000065c1c6981 */ /* 0x00016c000c1e1b00 */
[----:B------:R-:W0:Y:S01]  /*38e0*/  LDC.64 R194, c[0x0][0x3d8] ;  /* 0x0000f600ffc27b82 */ /* 0x000e220000000a00 */
[----:B------:R-:W-:-:S07]  /*38f0*/  @P6 IMAD.WIDE.U32 R94, R0, 0x8, R94 ;  /* 0x00000008005e6825 */ /* 0x000fce00078e005e */
[----:B------:R-:W0:Y:S01]  /*3900*/  @P3 LDC.64 R192, c[0x0][0x438] ;  /* 0x00010e00ffc03b82 */ /* 0x000e220000000a00 */
[----:B------:R-:W-:Y:S01]  /*3910*/  @P6 IADD3 R0, PT, PT, R0, 0x20, RZ ;  /* 0x0000002000006810 */ /* 0x000fe20007ffe0ff */
[----:B------:R0:W5:Y:S06]  /*3920*/  @P6 LDG.E.64 R26, desc[UR6][R96.64] ;  /* 0x00000006601a6981 */ /* 0x00016c000c1e1b00 */
[----:B------:R-:W0:Y:S01]  /*3930*/  LDC.64 R196, c[0x0][0x3d0] ;  /* 0x0000f400ffc47b82 */ /* 0x000e220000000a00 */
[C---:B-1----:R-:W-:Y:S01]  /*3940*/  @P4 IMAD.WIDE.U32 R98, R0.reuse, 0x8, R98 ;  /* 0x0000000800624825 */ /* 0x042fe200078e0062 */
[----:B------:R-:W5:Y:S06]  /*3950*/  @P6 LD.E.64 R122, desc[UR6][R94.64] ;  /* 0x000000065e7a6980 */ /* 0x000f6c000c101b00 */
[----:B------:R-:W1:Y:S01]  /*3960*/  LDC.64 R200, c[0x0][0x3d8] ;  /* 0x0000f600ffc87b82 */ /* 0x000e620000000a00 */
[----:B---3--:R-:W-:Y:S01]  /*3970*/  @P4 IMAD.WIDE.U32 R100, R0, 0x8, R100 ;  /* 0x0000000800644825 */ /* 0x008fe200078e0064 */
[----:B------:R-:W-:-:S06]  /*3980*/  @P6 CS2R R170, SRZ ;  /* 0x0000000000aa6805 */ /* 0x000fcc000001ff00 */
[----:B------:R-:W3:Y:S01]  /*3990*/  @P2 LDC.64 R198, c[0x0][0x438] ;  /* 0x00010e00ffc62b82 */ /* 0x000ee20000000a00 */
[C---:B--2---:R-:W-:Y:S01]  /*39a0*/  @P4 IMAD.WIDE.U32 R102, R0.reuse, 0x8, R102 ;  /* 0x0000000800664825 */ /* 0x044fe200078e0066 */
[----:B------:R-:W-:Y:S01]  /*39b0*/  @P4 IADD3 R0, PT, PT, R0, 0x20, RZ ;  /* 0x0000002000004810 */ /* 0x000fe20007ffe0ff */
[----:B------:R2:W5:Y:S05]  /*39c0*/  @P4 LDG.E.64 R24, desc[UR6][R98.64] ;  /* 0x0000000662184981 */ /* 0x00056a000c1e1b00 */
[----:B------:R-:W1:Y:S01]  /*39d0*/  LDC.64 R202, c[0x0][0x3d0] ;  /* 0x0000f400ffca7b82 */ /* 0x000e620000000a00 */
[----:B------:R-:W-:-:S07]  /*39e0*/  @P0 IMAD.WIDE.U32 R104, R0, 0x8, R104 ;  /* 0x0000000800680825 */ /* 0x000fce00078e0068 */
[----:B------:R-:W1:Y:S01]  /*39f0*/  LDC.64 R204, c[0x0][0x3d8] ;  /* 0x0000f600ffcc7b82 */ /* 0x000e620000000a00 */
[----:B----4-:R-:W-:-:S07]  /*3a00*/  @P0 IMAD.WIDE.U32 R90, R0, 0x8, R90 ;  /* 0x00000008005a0825 */ /* 0x010fce00078e005a */
[----:B0-----:R-:W0:Y:S01]  /*3a10*/  @P1 LDC.64 R92, c[0x0][0x438] ;  /* 0x00010e00ff5c1b82 */ /* 0x001e220000000a00 */
[C---:B------:R-:W-:Y:S01]  /*3a20*/  @P0 IMAD.WIDE.U32 R162, R0.reuse, 0x8, R162 ;  /* 0x0000000800a20825 */ /* 0x040fe200078e00a2 */
[----:B------:R-:W-:Y:S01]  /*3a30*/  @P0 IADD3 R0, PT, PT, R0, 0x20, RZ ;  /* 0x0000002000000810 */ /* 0x000fe20007ffe0ff */
[----:B------:R-:W5:Y:S05]  /*3a40*/  @P4 LDG.E.64 R22, desc[UR6][R102.64] ;  /* 0x0000000666164981 */ /* 0x000f6a000c1e1b00 */
[----:B------:R-:W4:Y:S01]  /*3a50*/  LDC.64 R96, c[0x0][0x3d0] ;  /* 0x0000f400ff607b82 */ /* 0x000f220000000a00 */
[----:B------:R-:W-:Y:S01]  /*3a60*/  ISETP.GE.U32.AND P6, PT, R36, 0x1c0, PT ;  /* 0x000001c02400780c */ /* 0x000fe20003fc6070 */
[C---:B------:R-:W-:Y:S01]  /*3a70*/  @P3 IMAD.WIDE.U32 R190, R0.reuse, 0x8, R190 ;  /* 0x0000000800be3825 */ /* 0x040fe200078e00be */
[----:B------:R1:W5:Y:S03]  /*3a80*/  @P4 LD.E.64 R124, desc[UR6][R100.64] ;  /* 0x00000006647c4980 */ /* 0x000366000c101b00 */
[C---:B------:R-:W-:Y:S01]  /*3a90*/  @P3 IMAD.WIDE.U32 R192, R0.reuse, 0x8, R192 ;  /* 0x0000000800c03825 */ /* 0x040fe200078e00c0 */
[----:B------:R-:W-:Y:S01]  /*3aa0*/  @P4 CS2R R168, SRZ ;  /* 0x0000000000a84805 */ /* 0x000fe2000001ff00 */
[----:B--2---:R-:W2:Y:S01]  /*3ab0*/  LDC.64 R98, c[0x0][0x3d8] ;  /* 0x0000f600ff627b82 */ /* 0x004ea20000000a00 */
[----:B------:R-:W5:Y:S01]  /*3ac0*/  @P0 LDG.E.64 R20, desc[UR6][R104.64] ;  /* 0x0000000668140981 */ /* 0x000f62000c1e1b00 */
[C---:B------:R-:W-:Y:S01]  /*3ad0*/  @P3 IMAD.WIDE.U32 R194, R0.reuse, 0x8, R194 ;  /* 0x0000000800c23825 */ /* 0x040fe200078e00c2 */
[----:B------:R-:W-:-:S02]  /*3ae0*/  @P3 IADD3 R0, PT, PT, R0, 0x20, RZ ;  /* 0x0000002000003810 */ /* 0x000fc40007ffe0ff */
[----:B------:R-:W-:Y:S01]  /*3af0*/  ISETP.GE.U32.AND P4, PT, R36, 0x1e0, PT ;  /* 0x000001e02400780c */ /* 0x000fe20003f86070 */
[----:B------:R-:W5:Y:S02]  /*3b00*/  @P0 LDG.E.64 R18, desc[UR6][R162.64] ;  /* 0x00000006a2120981 */ /* 0x000f64000c1e1b00 */
[C---:B------:R-:W-:Y:S01]  /*3b10*/  @P2 IMAD.WIDE.U32 R196, R0.reuse, 0x8, R196 ;  /* 0x0000000800c42825 */ /* 0x040fe200078e00c4 */
[----:B------:R-:W2:Y:S01]  /*3b20*/  @P6 LDC.64 R94, c[0x0][0x438] ;  /* 0x00010e00ff5e6b82 */ /* 0x000ea20000000a00 */
[----:B------:R4:W5:Y:S02]  /*3b30*/  @P0 LD.E.64 R126, desc[UR6][R90.64] ;  /* 0x000000065a7e0980 */ /* 0x000964000c101b00 */
[C---:B---3--:R-:W-:Y:S01]  /*3b40*/  @P2 IMAD.WIDE.U32 R198, R0.reuse, 0x8, R198 ;  /* 0x0000000800c62825 */ /* 0x048fe200078e00c6 */
[----:B------:R-:W-:Y:S01]  /*3b50*/  @P0 CS2R R166, SRZ ;  /* 0x0000000000a60805 */ /* 0x000fe2000001ff00 */
[----:B------:R-:W5:Y:S02]  /*3b60*/  @P3 LDG.E.64 R16, desc[UR6][R190.64] ;  /* 0x00000006be103981 */ /* 0x000f64000c1e1b00 */
[C---:B-1----:R-:W-:Y:S01]  /*3b70*/  @P2 IMAD.WIDE.U32 R200, R0.reuse, 0x8, R200 ;  /* 0x0000000800c82825 */ /* 0x042fe200078e00c8 */
[----:B------:R-:W-:Y:S01]  /*3b80*/  @P2 IADD3 R0, PT, PT, R0, 0x20, RZ ;  /* 0x0000002000002810 */ /* 0x000fe20007ffe0ff */
[----:B------:R-:W5:Y:S01]  /*3b90*/  @P3 LDG.E.64 R14, desc[UR6][R194.64] ;  /* 0x00000006c20e3981 */ /* 0x000f62000c1e1b00 */
[----:B------:R-:W-:Y:S01]  /*3ba0*/  @P3 CS2R R164, SRZ ;  /* 0x0000000000a43805 */ /* 0x000fe2000001ff00 */
[----:B------:R-:W1:Y:S02]  /*3bb0*/  LDC.64 R100, c[0x0][0x3d0] ;  /* 0x0000f400ff647b82 */ /* 0x000e640000000a00 */
[----:B------:R-:W-:Y:S01]  /*3bc0*/  @P1 IMAD.WIDE.U32 R202, R0, 0x8, R202 ;  /* 0x0000000800ca1825 */ /* 0x000fe200078e00ca */
[----:B------:R-:W-:Y:S01]  /*3bd0*/  ISETP.GE.U32.AND P0, PT, R36, 0x200, PT ;  /* 0x000002002400780c */ /* 0x000fe20003f06070 */
[----:B------:R-:W5:Y:S02]  /*3be0*/  @P3 LD.E.64 R128, desc[UR6][R192.64] ;  /* 0x00000006c0803980 */ /* 0x000f64000c101b00 */
[----:B0-----:R-:W-:-:S02]  /*3bf0*/  @P1 IMAD.WIDE.U32 R92, R0, 0x8, R92 ;  /* 0x00000008005c1825 */ /* 0x001fc400078e005c */
[----:B------:R-:W0:Y:S01]  /*3c00*/  LDC.64 R102, c[0x0][0x3d8] ;  /* 0x0000f600ff667b82 */ /* 0x000e220000000a00 */
[----:B------:R-:W5:Y:S01]  /*3c10*/  @P2 LDG.E.64 R12, desc[UR6][R196.64] ;  /* 0x00000006c40c2981 */ /* 0x000f62000c1e1b00 */
[C---:B------:R-:W-:Y:S01]  /*3c20*/  @P1 IMAD.WIDE.U32 R204, R0.reuse, 0x8, R204 ;  /* 0x0000000800cc1825 */ /* 0x040fe200078e00cc */
[----:B------:R-:W-:Y:S02]  /*3c30*/  @P1 IADD3 R0, PT, PT, R0, 0x20, RZ ;  /* 0x0000002000001810 */ /* 0x000fe40007ffe0ff */
[----:B------:R-:W-:Y:S01]  /*3c40*/  ISETP.GE.U32.AND P3, PT, R36, 0x220, PT ;  /* 0x000002202400780c */ /* 0x000fe20003f66070 */
[----:B------:R-:W5:Y:S02]  /*3c50*/  @P2 LDG.E.64 R10, desc[UR6][R200.64] ;  /* 0x00000006c80a2981 */ /* 0x000f64000c1e1b00 */
[C---:B----4-:R-:W-:Y:S01]  /*3c60*/  @P6 IMAD.WIDE.U32 R96, R0.reuse, 0x8, R96 ;  /* 0x0000000800606825 */ /* 0x050fe200078e0060 */
[----:B------:R-:W-:Y:S01]  /*3c70*/  @P2 CS2R R160, SRZ ;  /* 0x0000000000a02805 */ /* 0x000fe2000001ff00 */
[----:B------:R-:W5:Y:S01]  /*3c80*/  @P2 LD.E.64 R130, desc[UR6][R198.64] ;  /* 0x00000006c6822980 */ /* 0x000f62000c101b00 */
[----:B------:R-:W3:Y:S01]  /*3c90*/  LDC.64 R90, c[0x0][0x3d0] ;  /* 0x0000f400ff5a7b82 */ /* 0x000ee20000000a00 */
[----:B--2---:R-:W-:-:S02]  /*3ca0*/  @P6 IMAD.WIDE.U32 R98, R0, 0x8, R98 ;  /* 0x0000000800626825 */ /* 0x004fc400078e0062 */
[----:B------:R2:W5:Y:S01]  /*3cb0*/  @P6 LDG.E.64 R4, desc[UR6][R96.64] ;  /* 0x0000000660046981 */ /* 0x000562000c1e1b00 */
[----:B------:R-:W-:-:S03]  /*3cc0*/  ISETP.GE.U32.AND P2, PT, R36, 0x240, PT ;  /* 0x000002402400780c */ /* 0x000fc60003f46070 */
[----:B------:R4:W5:Y:S01]  /*3cd0*/  @P6 LDG.E.64 R2, desc[UR6][R98.64] ;  /* 0x0000000662026981 */ /* 0x000962000c1e1b00 */
[----:B------:R-:W3:Y:S01]  /*3ce0*/  LDC.64 R104, c[0x0][0x3d8] ;  /* 0x0000f600ff687b82 */ /* 0x000ee20000000a00 */
[----:B------:R-:W-:Y:S02]  /*3cf0*/  @P1 CS2R R158, SRZ ;  /* 0x00000000009e1805 */ /* 0x000fe4000001ff00 */
[----:B------:R-:W5:Y:S04]  /*3d00*/  @P1 LDG.E.64 R8, desc[UR6][R202.64] ;  /* 0x00000006ca081981 */ /* 0x000f68000c1e1b00 */
[----:B------:R-:W5:Y:S01]  /*3d10*/  @P1 LDG.E.64 R6, desc[UR6][R204.64] ;  /* 0x00000006cc061981 */ /* 0x000f62000c1e1b00 */
[----:B--2---:R-:W2:Y:S01]  /*3d20*/  @P4 LDC.64 R96, c[0x0][0x438] ;  /* 0x00010e00ff604b82 */ /* 0x004ea20000000a00 */
[----:B------:R-:W-:-:S02]  /*3d30*/  @P6 IMAD.WIDE.U32 R94, R0, 0x8, R94 ;  /* 0x00000008005e6825 */ /* 0x000fc400078e005e */
[----:B------:R3:W5:Y:S05]  /*3d40*/  @P1 LD.E.64 R132, desc[UR6][R92.64] ;  /* 0x000000065c841980 */ /* 0x00076a000c101b00 */
[----:B----4-:R-:W4:Y:S01]  /*3d50*/  @P0 LDC.64 R98, c[0x0][0x438] ;  /* 0x00010e00ff620b82 */ /* 0x010f220000000a00 */
[----:B------:R-:W-:Y:S01]  /*3d60*/  ISETP.GE.U32.AND P1, PT, R36, 0x260, PT ;  /* 0x000002602400780c */ /* 0x000fe20003f26070 */
[----:B------:R3:W5:Y:S01]  /*3d70*/  @P6 LD.E.64 R134, desc[UR6][R94.64] ;  /* 0x000000065e866980 */ /* 0x000762000c101b00 */
[----:B------:R-:W-:Y:S02]  /*3d80*/  @P6 IADD3 R0, PT, PT, R0, 0x20, RZ ;  /* 0x0000002000006810 */ /* 0x000fe40007ffe0ff */
[----:B------:R-:W-:-:S03]  /*3d90*/  @P6 CS2R R156, SRZ ;  /* 0x00000000009c6805 */ /* 0x000fc6000001ff00 */
[----:B------:R-:W4:Y:S01]  /*3da0*/  LDC.64 R162, c[0x0][0x3d0] ;  /* 0x0000f400ffa27b82 */ /* 0x000f220000000a00 */
[----:B------:R-:W-:-:S07]  /*3db0*/  ISETP.GE.U32.AND P6, PT, R36, 0x280, PT ;  /* 0x000002802400780c */ /* 0x000fce0003fc6070 */
[----:B------:R-:W4:Y:S08]  /*3dc0*/  LDC.64 R192, c[0x0][0x3d8] ;  /* 0x0000f600ffc07b82 */ /* 0x000f300000000a00 */
[----:B------:R-:W4:Y:S01]  /*3dd0*/  @P3 LDC.64 R190, c[0x0][0x438] ;  /* 0x00010e00ffbe3b82 */ /* 0x000f220000000a00 */
[----:B-1----:R-:W-:-:S07]  /*3de0*/  @P4 IMAD.WIDE.U32 R100, R0, 0x8, R100 ;  /* 0x0000000800644825 */ /* 0x002fce00078e0064 */
[----:B------:R-:W1:Y:S01]  /*3df0*/  LDC.64 R194, c[0x0][0x3d0] ;  /* 0x0000f400ffc27b82 */ /* 0x000e620000000a00 */
[C---:B--2---:R-:W-:Y:S01]  /*3e00*/  @P4 IMAD.WIDE.U32 R96, R0.reuse, 0x8, R96 ;  /* 0x0000000800604825 */ /* 0x044fe200078e0060 */
[----:B------:R2:W5:Y:S06]  /*3e10*/  @P4 LDG.E.64 R62, desc[UR6][R100.64] ;  /* 0x00000006643e4981 */ /* 0x00056c000c1e1b00 */
[----:B------:R-:W2:Y:S01]  /*3e20*/  LDC.64 R198, c[0x0][0x3d8] ;  /* 0x0000f600ffc67b82 */ /* 0x000ea20000000a00 */
[C---:B0-----:R-:W-:Y:S01]  /*3e30*/  @P4 IMAD.WIDE.U32 R102, R0.reuse, 0x8, R102 ;  /* 0x0000000800664825 */ /* 0x041fe200078e0066 */
[----:B------:R-:W-:Y:S01]  /*3e40*/  @P4 IADD3 R0, PT, PT, R0, 0x20, RZ ;  /* 0x0000002000004810 */ /* 0x000fe20007ffe0ff */
[----:B------:R0:W5:Y:S05]  /*3e50*/  @P4 LD.E.64 R136, desc[UR6][R96.64] ;  /* 0x0000000660884980 */ /* 0x00016a000c101b00 */
[----:B------:R-:W0:Y:S01]  /*3e60*/  @P2 LDC.64 R196, c[0x0][0x438] ;  /* 0x00010e00ffc42b82 */ /* 0x000e220000000a00 */
[C---:B---3--:R-:W-:Y:S01]  /*3e70*/  @P0 IMAD.WIDE.U32 R92, R0.reuse, 0x8, R90 ;  /* 0x00000008005c0825 */ /* 0x048fe200078e005a */
[----:B------:R3:W5:Y:S06]  /*3e80*/  @P4 LDG.E.64 R60, desc[UR6][R102.64] ;  /* 0x00000006663c4981 */ /* 0x00076c000c1e1b00 */
[----:B------:R-:W3:Y:S01]  /*3e90*/  LDC.64 R94, c[0x0][0x3d0] ;  /* 0x0000f400ff5e7b82 */ /* 0x000ee20000000a00 */
[C---:B----4-:R-:W-:Y:S01]  /*3ea0*/  @P0 IMAD.WIDE.U32 R98, R0.reuse, 0x8, R98 ;  /* 0x0000000800620825 */ /* 0x050fe200078e0062 */
        /* <DEDUP_REMOVED lines=8> */
[----:B------:R0:W5:Y:S06]  /*3f30*/  @P0 LD.E.64 R138, desc[UR6][R98.64] ;  /* 0x00000006628a0980 */ /* 0x00016c000c101b00 */
[----:B------:R-:W4:Y:S01]  /*3f40*/  LDC.64 R204, c[0x0][0x3d0] ;  /* 0x0000f400ffcc7b82 */ /* 0x000f220000000a00 */
[C---:B------:R-:W-:Y:S01]  /*3f50*/  @P3 IMAD.WIDE.U32 R190, R0.reuse, 0x8, R190 ;  /* 0x0000000800be3825 */ /* 0x040fe200078e00be */
[----:B------:R0:W5:Y:S06]  /*3f60*/  @P3 LDG.E.64 R44, desc[UR6][R162.64] ;  /* 0x00000006a22c3981 */ /* 0x00016c000c1e1b00 */
[----:B------:R-:W4:Y:S01]  /*3f70*/  @P6 LDC.64 R206, c[0x0][0x438] ;  /* 0x00010e00ffce6b82 */ /* 0x000f220000000a00 */
[C---:B------:R-:W-:Y:S01]  /*3f80*/  @P3 IMAD.WIDE.U32 R192, R0.reuse, 0x8, R192 ;  /* 0x0000000800c03825 */ /* 0x040fe200078e00c0 */
[----:B------:R-:W-:Y:S01]  /*3f90*/  @P3 IADD3 R0, PT, PT, R0, 0x20, RZ ;  /* 0x0000002000003810 */ /* 0x000fe20007ffe0ff */
[----:B------:R2:W5:Y:S04]  /*3fa0*/  @P3 LD.E.64 R140, desc[UR6][R190.64] ;  /* 0x00000006be8c3980 */ /* 0x000568000c101b00 */
[C---:B-1----:R-:W-:Y:S01]  /*3fb0*/  @P2 IMAD.WIDE.U32 R194, R0.reuse, 0x8, R194 ;  /* 0x0000000800c22825 */ /* 0x042fe200078e00c2 */
[----:B------:R1:W5:Y:S03]  /*3fc0*/  @P3 LDG.E.64 R46, desc[UR6][R192.64] ;  /* 0x00000006c02e3981 */ /* 0x000366000c1e1b00 */
[C---:B0-----:R-:W-:Y:S01]  /*3fd0*/  @P2 IMAD.WIDE.U32 R196, R0.reuse, 0x8, R196 ;  /* 0x0000000800c42825 */ /* 0x041fe200078e00c4 */
[----:B------:R1:W5:Y:S03]  /*3fe0*/  @P2 LDG.E.64 R48, desc[UR6][R194.64] ;  /* 0x00000006c2302981 */ /* 0x000366000c1e1b00 */
[C---:B--2---:R-:W-:Y:S01]  /*3ff0*/  @P2 IMAD.WIDE.U32 R198, R0.reuse, 0x8, R198 ;  /* 0x0000000800c62825 */ /* 0x044fe200078e00c6 */
[----:B------:R-:W-:Y:S01]  /*4000*/  @P2 IADD3 R0, PT, PT, R0, 0x20, RZ ;  /* 0x0000002000002810 */ /* 0x000fe20007ffe0ff */
[----:B------:R1:W5:Y:S04]  /*4010*/  @P2 LD.E.64 R142, desc[UR6][R196.64] ;  /* 0x00000006c48e2980 */ /* 0x000368000c101b00 */
[C---:B---3--:R-:W-:Y:S01]  /*4020*/  @P1 IMAD.WIDE.U32 R94, R0.reuse, 0x8, R94 ;  /* 0x00000008005e1825 */ /* 0x048fe200078e005e */
[----:B------:R1:W5:Y:S03]  /*4030*/  @P2 LDG.E.64 R50, desc[UR6][R198.64] ;  /* 0x00000006c6322981 */ /* 0x000366000c1e1b00 */
[C---:B----4-:R-:W-:Y:S01]  /*4040*/  @P1 IMAD.WIDE.U32 R200, R0.reuse, 0x8, R200 ;  /* 0x0000000800c81825 */ /* 0x050fe200078e00c8 */
[----:B------:R1:W5:Y:S03]  /*4050*/  @P1 LDG.E.64 R52, desc[UR6][R94.64] ;  /* 0x000000065e341981 */ /* 0x000366000c1e1b00 */
[C---:B------:R-:W-:Y:S01]  /*4060*/  @P1 IMAD.WIDE.U32 R202, R0.reuse, 0x8, R202 ;  /* 0x0000000800ca1825 */ /* 0x040fe200078e00ca */
[----:B------:R-:W-:Y:S01]  /*4070*/  @P1 IADD3 R0, PT, PT, R0, 0x20, RZ ;  /* 0x0000002000001810 */ /* 0x000fe20007ffe0ff */
[----:B------:R1:W5:Y:S04]  /*4080*/  @P1 LD.E.64 R144, desc[UR6][R200.64] ;  /* 0x00000006c8901980 */ /* 0x000368000c101b00 */
[C---:B------:R-:W-:Y:S01]  /*4090*/  @P6 IMAD.WIDE.U32 R90, R0.reuse, 0x8, R90 ;  /* 0x00000008005a6825 */ /* 0x040fe200078e005a */
[----:B------:R1:W5:Y:S03]  /*40a0*/  @P1 LDG.E.64 R54, desc[UR6][R202.64] ;  /* 0x00000006ca361981 */ /* 0x000366000c1e1b00 */
[C---:B------:R-:W-:Y:S01]  /*40b0*/  @P6 IMAD.WIDE.U32 R86, R0.reuse, 0x8, R204 ;  /* 0x0000000800566825 */ /* 0x040fe200078e00cc */
[----:B------:R1:W5:Y:S03]  /*40c0*/  @P6 LDG.E.64 R56, desc[UR6][R90.64] ;  /* 0x000000065a386981 */ /* 0x000366000c1e1b00 */
[----:B------:R-:W-:Y:S01]  /*40d0*/  @P6 IMAD.WIDE.U32 R88, R0, 0x8, R206 ;  /* 0x0000000800586825 */ /* 0x000fe200078e00ce */
[----:B------:R1:W5:Y:S04]  /*40e0*/  @P6 LDG.E.64 R58, desc[UR6][R86.64] ;  /* 0x00000006563a6981 */ /* 0x000368000c1e1b00 */
[----:B------:R1:W5:Y:S01]  /*40f0*/  @P6 LD.E.64 R186, desc[UR6][R88.64] ;  /* 0x0000000658ba6980 */ /* 0x000362000c101b00 */
[----:B------:R-:W-:-:S02]  /*4100*/  @P5 CS2R R184, SRZ ;  /* 0x0000000000b85805 */ /* 0x000fc4000001ff00 */
[----:B------:R-:W-:Y:S02]  /*4110*/  @P4 CS2R R154, SRZ ;  /* 0x00000000009a4805 */ /* 0x000fe4000001ff00 */
[----:B------:R-:W-:Y:S02]  /*4120*/  @P0 CS2R R152, SRZ ;  /* 0x0000000000980805 */ /* 0x000fe4000001ff00 */
[----:B------:R-:W-:Y:S02]  /*4130*/  @P3 CS2R R150, SRZ ;  /* 0x0000000000963805 */ /* 0x000fe4000001ff00 */
[----:B------:R-:W-:Y:S02]  /*4140*/  @P2 CS2R R148, SRZ ;  /* 0x0000000000942805 */ /* 0x000fe4000001ff00 */
[----:B------:R-:W-:Y:S02]  /*4150*/  @P1 CS2R R146, SRZ ;  /* 0x0000000000921805 */ /* 0x000fe4000001ff00 */
[----:B-1----:R-:W-:-:S07]  /*4160*/  @P6 CS2R R188, SRZ ;  /* 0x0000000000bc6805 */ /* 0x002fce000001ff00 */
.L_x_43091:
[----:B------:R-:W-:Y:S05]  /*4170*/  BSYNC.RECONVERGENT B0 ;  /* 0x0000000000007941 */ /* 0x000fea0003800200 */
.L_x_43088:
[----:B------:R-:W0:Y:S02]  /*4180*/  LDCU UR4, c[0x0][0x384] ;  /* 0x00007080ff0477ac */ /* 0x000e240008000800 */
[----:B0-----:R-:W-:-:S13]  /*4190*/  ISETP.GE.AND P0, PT, R107, UR4, PT ;  /* 0x000000046b007c0c */ /* 0x001fda000bf06270 */
[----:B------:R-:W-:Y:S05]  /*41a0*/  @P0 EXIT ;  /* 0x000000000000094d */ /* 0x000fea0003800000 */
[----:B-----5:R-:W-:Y:S01]  /*41b0*/  MOV R102, R82 ;  /* 0x0000005200667202 */ /* 0x020fe20000000f00 */
[----:B------:R-:W0:Y:S01]  /*41c0*/  LDCU.64 UR4, c[0x0][0x3a0] ;  /* 0x00007400ff0477ac */ /* 0x000e220008000a00 */
[----:B------:R-:W-:Y:S02]  /*41d0*/  MOV R101, R83 ;  /* 0x0000005300657202 */ /* 0x000fe40000000f00 */
[--C-:B------:R-:W-:Y:S01]  /*41e0*/  SHF.R.U64 R100, R82, 0x10, R83.reuse ;  /* 0x0000001052647819 */ /* 0x100fe20000001253 */
[----:B------:R-:W-:Y:S01]  /*41f0*/  STL.S16 [R1+0xe2], R102 ;  /* 0x0000e26601007387 */ /* 0x000fe20000100600 */
[----:B------:R-:W-:Y:S01]  /*4200*/  SHF.R.U32.HI R99, RZ, 0x10, R83 ;  /* 0x00000010ff637819 */ /* 0x000fe20000011653 */
[----:B------:R-:W1:Y:S01]  /*4210*/  LDCU UR10, c[0x0][0x388] ;  /* 0x00007100ff0a77ac */ /* 0x000e620008000800 */
[----:B------:R-:W-:Y:S01]  /*4220*/  MOV R98, R80 ;  /* 0x0000005000627202 */ /* 0x000fe20000000f00 */
[----:B------:R-:W-:Y:S01]  /*4230*/  STL.S16 [R1+0xe0], R101 ;  /* 0x0000e06501007387 */ /* 0x000fe20000100600 */
[----:B------:R-:W-:Y:S01]  /*4240*/  MOV R97, R81 ;  /* 0x0000005100617202 */ /* 0x000fe20000000f00 */
[----:B------:R-:W2:Y:S01]  /*4250*/  LDCU.U8 UR8, c[0x0][0x410] ;  /* 0x00008200ff0877ac */ /* 0x000ea20008000000 */
[--C-:B------:R-:W-:Y:S01]  /*4260*/  SHF.R.U64 R96, R80, 0x10, R81.reuse ;  /* 0x0000001050607819 */ /* 0x100fe20000001251 */
[----:B------:R-:W-:Y:S01]  /*4270*/  STL.S16 [R1+0x42], R100 ;  /* 0x0000426401007387 */ /* 0x000fe20000100600 */
[----:B------:R-:W-:Y:S01]  /*4280*/  SHF.R.U32.HI R95, RZ, 0x10, R81 ;  /* 0x00000010ff5f7819 */ /* 0x000fe20000011651 */
[----:B------:R-:W3:Y:S01]  /*4290*/  LDCU UR9, c[0x0][0x448] ;  /* 0x00008900ff0977ac */ /* 0x000ee20008000800 */
[----:B------:R-:W-:Y:S01]  /*42a0*/  MOV R94, R78 ;  /* 0x0000004e005e7202 */ /* 0x000fe20000000f00 */
[----:B------:R-:W-:Y:S01]  /*42b0*/  STL.S16 [R1+0x3a], R99 ;  /* 0x00003a6301007387 */ /* 0x000fe20000100600 */
[----:B------:R-:W-:Y:S01]  /*42c0*/  MOV R93, R79 ;  /* 0x0000004f005d7202 */ /* 0x000fe20000000f00 */
[----:B------:R-:W4:Y:S01]  /*42d0*/  LDCU.64 UR12, c[0x0][0x398] ;  /* 0x00007300ff0c77ac */ /* 0x000f220008000a00 */
[--C-:B------:R-:W-:Y:S01]  /*42e0*/  SHF.R.U64 R92, R78, 0x10, R79.reuse ;  /* 0x000000104e5c7819 */ /* 0x100fe2000000124f */
[----:B------:R-:W-:Y:S01]  /*42f0*/  STL.S16 [R1+0xde], R98 ;  /* 0x0000de6201007387 */ /* 0x000fe20000100600 */
[----:B------:R-:W-:Y:S01]  /*4300*/  SHF.R.U32.HI R91, RZ, 0x10, R79 ;  /* 0x00000010ff5b7819 */ /* 0x000fe2000001164f */
[----:B------:R-:W0:Y:S01]  /*4310*/  LDCU.64 UR14, c[0x0][0x3a0] ;  /* 0x00007400ff0e77ac */ /* 0x000e220008000a00 */
[----:B------:R-:W-:Y:S01]  /*4320*/  MOV R90, R76 ;  /* 0x0000004c005a7202 */ /* 0x000fe20000000f00 */
[----:B------:R-:W-:Y:S01]  /*4330*/  STL.S16 [R1+0xdc], R97 ;  /* 0x0000dc6101007387 */ /* 0x000fe20000100600 */
[----:B------:R-:W-:-:S02]  /*4340*/  MOV R89, R77 ;  /* 0x0000004d00597202 */ /* 0x000fc40000000f00 */
[--C-:B------:R-:W-:Y:S01]  /*4350*/  SHF.R.U64 R88, R76, 0x10, R77.reuse ;  /* 0x000000104c587819 */ /* 0x100fe2000000124d */
[----:B------:R-:W-:Y:S01]  /*4360*/  STL.S16 [R1+0x3e], R96 ;  /* 0x00003e6001007387 */ /* 0x000fe20000100600 */
[----:B------:R-:W-:Y:S02]  /*4370*/  SHF.R.U32.HI R87, RZ, 0x10, R77 ;  /* 0x00000010ff577819 */ /* 0x000fe4000001164d */
[----:B------:R-:W-:Y:S01]  /*4380*/  MOV R86, R74 ;  /* 0x0000004a00567202 */ /* 0x000fe20000000f00 */
[----:B------:R-:W-:Y:S01]  /*4390*/  STL.S16 [R1+0x36], R95 ;  /* 0x0000365f01007387 */ /* 0x000fe20000100600 */
[----:B------:R-:W-:Y:S02]  /*43a0*/  MOV R85, R75 ;  /* 0x0000004b00557202 */ /* 0x000fe40000000f00 */
[--C-:B------:R-:W-:Y:S01]  /*43b0*/  SHF.R.U64 R84, R74, 0x10, R75.reuse ;  /* 0x000000104a547819 */ /* 0x100fe2000000124b */
[----:B------:R-:W-:Y:S01]  /*43c0*/  STL.S16 [R1+0xda], R94 ;  /* 0x0000da5e01007387 */ /* 0x000fe20000100600 */
[----:B------:R-:W-:-:S02]  /*43d0*/  SHF.R.U32.HI R83, RZ, 0x10, R75 ;  /* 0x00000010ff537819 */ /* 0x000fc4000001164b */
[----:B------:R-:W-:Y:S01]  /*43e0*/  MOV R82, R72 ;  /* 0x0000004800527202 */ /* 0x000fe20000000f00 */
[----:B------:R-:W-:Y:S01]  /*43f0*/  STL.S16 [R1+0xd8], R93 ;  /* 0x0000d85d01007387 */ /* 0x000fe20000100600 */
[----:B------:R-:W-:Y:S02]  /*4400*/  MOV R81, R73 ;  /* 0x0000004900517202 */ /* 0x000fe40000000f00 */
[--C-:B------:R-:W-:Y:S01]  /*4410*/  SHF.R.U64 R80, R72, 0x10, R73.reuse ;  /* 0x0000001048507819 */ /* 0x100fe20000001249 */
[----:B------:R-:W-:Y:S01]  /*4420*/  STL.S16 [R1+0x32], R92 ;  /* 0x0000325c01007387 */ /* 0x000fe20000100600 */
[----:B------:R-:W-:Y:S02]  /*4430*/  SHF.R.U32.HI R79, RZ, 0x10, R73 ;  /* 0x00000010ff4f7819 */ /* 0x000fe40000011649 */
        /* <DEDUP_REMOVED lines=190> */
[----:B------:R1:W-:Y:S01]  /*5020*/  STL.S16 [R1+0x70], R3 ;  /* 0x0000700301007387 */ /* 0x0003e20000100600 */
[----:B------:R-:W-:-:S02]  /*5030*/  MOV R55, R59 ;  /* 0x0000003b00377202 */ /* 0x000fc40000000f00 */
[--C-:B------:R-:W-:Y:S01]  /*5040*/  SHF.R.U64 R193, R58, 0x10, R59.reuse ;  /* 0x000000103ac17819 */ /* 0x100fe2000000123b */
[----:B------:R2:W-:Y:S01]  /*5050*/  STL.S16 [R1+0x6e], R2 ;  /* 0x00006e0201007387 */ /* 0x0005e20000100600 */
[----:B------:R-:W-:Y:S02]  /*5060*/  SHF.R.U32.HI R191, RZ, 0x10, R59 ;  /* 0x00000010ffbf7819 */ /* 0x000fe4000001163b */
[----:B------:R-:W-:Y:S01]  /*5070*/  MOV R58, R56 ;  /* 0x00000038003a7202 */ /* 0x000fe20000000f00 */
[----:B------:R3:W-:Y:S01]  /*5080*/  STL.S16 [R1+0x6c], R0 ;  /* 0x00006c0001007387 */ /* 0x0007e20000100600 */
[----:B------:R-:W-:Y:S02]  /*5090*/  MOV R59, R57 ;  /* 0x00000039003b7202 */ /* 0x000fe40000000f00 */
[----:B-1----:R-:W-:Y:S01]  /*50a0*/  SHF.R.U32.HI R3, RZ, 0x10, R109 ;  /* 0x00000010ff037819 */ /* 0x002fe2000001166d */
[----:B------:R-:W-:Y:S01]  /*50b0*/  STL.S16 [R1+0x6a], R60 ;  /* 0x00006a3c01007387 */ /* 0x000fe20000100600 */
[----:B------:R-:W-:-:S02]  /*50c0*/  SHF.R.U32.HI R4, RZ, 0x10, R185 ;  /* 0x00000010ff047819 */ /* 0x000fc400000116b9 */
[----:B--2---:R-:W-:Y:S01]  /*50d0*/  SHF.R.U64 R2, R184, 0x10, R185 ;  /* 0x00000010b8027819 */ /* 0x004fe200000012b9 */
[----:B------:R-:W-:Y:S01]  /*50e0*/  STL.S16 [R1+0x68], R61 ;  /* 0x0000683d01007387 */ /* 0x000fe20000100600 */
[----:B------:R-:W-:Y:S02]  /*50f0*/  PRMT R251, R251, 0x5410, R251 ;  /* 0x00005410fbfb7816 */ /* 0x000fe400000000fb */
[----:B---3--:R-:W-:Y:S01]  /*5100*/  SHF.R.U64 R0, R108, 0x10, R109 ;  /* 0x000000106c007819 */ /* 0x008fe2000000126d */
[----:B------:R-:W-:Y:S01]  /*5110*/  STL.S16 [R1+0x66], R40 ;  /* 0x0000662801007387 */ /* 0x000fe20000100600 */
[----:B------:R-:W-:Y:S02]  /*5120*/  PRMT R252, R252, 0x5410, R252 ;  /* 0x00005410fcfc7816 */ /* 0x000fe400000000fc */
[----:B------:R-:W-:Y:S01]  /*5130*/  PRMT R247, R247, 0x5410, R247 ;  /* 0x00005410f7f77816 */ /* 0x000fe200000000f7 */
[----:B------:R-:W-:Y:S01]  /*5140*/  STL.S16 [R1+0x64], R41 ;  /* 0x0000642901007387 */ /* 0x000fe20000100600 */
[----:B------:R-:W-:-:S02]  /*5150*/  PRMT R248, R248, 0x5410, R248 ;  /* 0x00005410f8f87816 */ /* 0x000fc400000000f8 */
[----:B------:R-:W-:Y:S01]  /*5160*/  PRMT R250, R250, 0x5410, R250 ;  /* 0x00005410fafa7816 */ /* 0x000fe200000000fa */
[----:B------:R-:W-:Y:S01]  /*5170*/  STL.S16 [R1+0x62], R42 ;  /* 0x0000622a01007387 */ /* 0x000fe20000100600 */
[----:B------:R-:W-:Y:S02]  /*5180*/  PRMT R243, R243, 0x5410, R243 ;  /* 0x00005410f3f37816 */ /* 0x000fe400000000f3 */
[----:B------:R-:W-:Y:S01]  /*5190*/  PRMT R244, R244, 0x5410, R244 ;  /* 0x00005410f4f47816 */ /* 0x000fe200000000f4 */
        /* <DEDUP_REMOVED lines=43> */
[----:B------:R-:W-:Y:S02]  /*5450*/  SHF.R.U32.HI R211, RZ, 0x10, R63 ;  /* 0x00000010ffd37819 */ /* 0x000fe4000001163f */
        /* <DEDUP_REMOVED lines=9> */
[----:B-1----:R-:W-:Y:S01]  /*54f0*/  SHF.R.U32.HI R0, RZ, 0x10, R183 ;  /* 0x00000010ff007819 */ /* 0x002fe200000116b7 */
[----:B------:R1:W-:Y:S01]  /*5500*/  STL.S16 [R1+0x34], R4 ;  /* 0x0000340401007387 */ /* 0x0003e20000100600 */
[----:B------:R-:W-:Y:S02]  /*5510*/  SHF.R.U64 R213, R62, 0x10, R63 ;  /* 0x000000103ed57819 */ /* 0x000fe4000000123f */
[----:B--2---:R-:W-:Y:S02]  /*5520*/  SHF.R.U32.HI R2, RZ, 0x10, R111 ;  /* 0x00000010ff027819 */ /* 0x004fe4000001166f */
[----:B------:R-:W-:-:S02]  /*5530*/  PRMT R207, R207, 0x5410, R207 ;  /* 0x00005410cfcf7816 */ /* 0x000fc400000000cf */
[----:B---3--:R-:W-:Y:S02]  /*5540*/  SHF.R.U64 R3, R110, 0x10, R111 ;  /* 0x000000106e037819 */ /* 0x008fe4000000126f */
[----:B------:R-:W-:Y:S02]  /*5550*/  PRMT R208, R208, 0x5410, R208 ;  /* 0x00005410d0d07816 */ /* 0x000fe400000000d0 */
[----:B-1----:R-:W-:Y:S01]  /*5560*/  SHF.R.U64 R4, R182, 0x10, R183 ;  /* 0x00000010b6047819 */ /* 0x002fe200000012b7 */
        /* <DEDUP_REMOVED lines=8> */
[----:B-1----:R-:W-:Y:S01]  /*55f0*/  SHF.R.U64 R3, R112, 0x10, R113 ;  /* 0x0000001070037819 */ /* 0x002fe20000001271 */
[----:B------:R1:W-:Y:S01]  /*5600*/  STL.S16 [R1+0x24], R0 ;  /* 0x0000240001007387 */ /* 0x0003e20000100600 */
[----:B------:R-:W-:Y:S02]  /*5610*/  PRMT R204, R204, 0x5410, R204 ;  /* 0x00005410cccc7816 */ /* 0x000fe400000000cc */
[----:B--2---:R-:W-:Y:S01]  /*5620*/  SHF.R.U32.HI R4, RZ, 0x10, R181 ;  /* 0x00000010ff047819 */ /* 0x004fe200000116b5 */
[----:B------:R2:W-:Y:S01]  /*5630*/  STL.S16 [R1+0x20], R3 ;  /* 0x0000200301007387 */ /* 0x0005e20000100600 */
[----:B------:R-:W-:-:S02]  /*5640*/  PRMT R201, R201, 0x5410, R201 ;  /* 0x00005410c9c97816 */ /* 0x000fc400000000c9 */
[----:B---3--:R-:W-:Y:S02]  /*5650*/  SHF.R.U64 R2, R180, 0x10, R181 ;  /* 0x00000010b4027819 */ /* 0x008fe400000012b5 */
[----:B------:R-:W-:Y:S02]  /*5660*/  PRMT R200, R200, 0x5410, R200 ;  /* 0x00005410c8c87816 */ /* 0x000fe400000000c8 */
[----:B-1----:R-:W-:Y:S01]  /*5670*/  SHF.R.U32.HI R0, RZ, 0x10, R113 ;  /* 0x00000010ff007819 */ /* 0x002fe20000011671 */
[----:B------:R1:W-:Y:S01]  /*5680*/  STL.S16 [R1+0x1c], R2 ;  /* 0x00001c0201007387 */ /* 0x0003e20000100600 */
[----:B------:R-:W-:Y:S02]  /*5690*/  PRMT R203, R203, 0x5410, R203 ;  /* 0x00005410cbcb7816 */ /* 0x000fe400000000cb */
[----:B--2---:R-:W-:Y:S01]  /*56a0*/  SHF.R.U32.HI R3, RZ, 0x10, R115 ;  /* 0x00000010ff037819 */ /* 0x004fe20000011673 */
[----:B------:R2:W-:Y:S01]  /*56b0*/  STL.S16 [R1+0x18], R0 ;  /* 0x0000180001007387 */ /* 0x0005e20000100600 */
[----:B------:R-:W-:-:S02]  /*56c0*/  PRMT R198, R198, 0x5410, R198 ;  /* 0x00005410c6c67816 */ /* 0x000fc400000000c6 */
[----:B------:R-:W-:Y:S01]  /*56d0*/  PRMT R197, R197, 0x5410, R197 ;  /* 0x00005410c5c57816 */ /* 0x000fe200000000c5 */
[----:B------:R3:W-:Y:S01]  /*56e0*/  STL.S16 [R1+0x14], R4 ;  /* 0x0000140401007387 */ /* 0x0007e20000100600 */
[----:B------:R-:W-:Y:S02]  /*56f0*/  SHF.R.U32.HI R5, RZ, 0x10, R141 ;  /* 0x00000010ff057819 */ /* 0x000fe4000001168d */
[----:B-1----:R-:W-:Y:S02]  /*5700*/  SHF.R.U64 R2, R178, 0x10, R179 ;  /* 0x00000010b2027819 */ /* 0x002fe400000012b3 */
[----:B------:R-:W-:Y:S02]  /*5710*/  PRMT R203, R5, 0x7610, R203 ;  /* 0x0000761005cb7816 */ /* 0x000fe400000000cb */
[----:B--2---:R-:W-:Y:S02]  /*5720*/  SHF.R.U64 R0, R114, 0x10, R115 ;  /* 0x0000001072007819 */ /* 0x004fe40000001273 */
[----:B------:R-:W-:-:S02]  /*5730*/  PRMT R199, R199, 0x5410, R199 ;  /* 0x00005410c7c77816 */ /* 0x000fc400000000c7 */
[----:B---3--:R-:W-:Y:S01]  /*5740*/  SHF.R.U32.HI R4, RZ, 0x10, R179 ;  /* 0x00000010ff047819 */ /* 0x008fe200000116b3 */
[----:B------:R1:W-:Y:S01]  /*5750*/  STL.S16 [R1+0x10], R0 ;  /* 0x0000100001007387 */ /* 0x0003e20000100600 */
[----:B------:R-:W-:Y:S02]  /*5760*/  PRMT R195, R195, 0x5410, R195 ;  /* 0x00005410c3c37816 */ /* 0x000fe400000000c3 */
[----:B------:R-:W-:Y:S01]  /*5770*/  PRMT R194, R194, 0x5410, R194 ;  /* 0x00005410c2c27816 */ /* 0x000fe200000000c2 */
[----:B------:R2:W-:Y:S01]  /*5780*/  STL.S16 [R1+0xc], R2 ;  /* 0x00000c0201007387 */ /* 0x0005e20000100600 */
[----:B------:R-:W-:Y:S02]  /*5790*/  SHF.R.U32.HI R5, RZ, 0x10, R143 ;  /* 0x00000010ff057819 */ /* 0x000fe4000001168f */
[--C-:B------:R-:W-:Y:S01]  /*57a0*/  SHF.R.U64 R192, R56, 0x10, R57.reuse ;  /* 0x0000001038c07819 */ /* 0x100fe20000001239 */
[----:B------:R3:W-:Y:S01]  /*57b0*/  STL.S16 [R1+0x8], R3 ;  /* 0x0000080301007387 */ /* 0x0007e20000100600 */
[----:B------:R-:W-:-:S02]  /*57c0*/  SHF.R.U32.HI R190, RZ, 0x10, R57 ;  /* 0x00000010ffbe7819 */ /* 0x000fc40000011639 */
[----:B-1----:R-:W-:Y:S01]  /*57d0*/  SHF.R.U64 R0, R116, 0x10, R117 ;  /* 0x0000001074007819 */ /* 0x002fe20000001275 */
[----:B------:R1:W-:Y:S01]  /*57e0*/  STL.S16 [R1+0x4], R4 ;  /* 0x0000040401007387 */ /* 0x0003e20000100600 */
[----:B------:R-:W-:Y:S02]  /*57f0*/  PRMT R199, R5, 0x7610, R199 ;  /* 0x0000761005c77816 */ /* 0x000fe400000000c7 */
[----:B--2---:R-:W-:Y:S01]  /*5800*/  SHF.R.U64 R2, R176, 0x10, R177 ;  /* 0x00000010b0027819 */ /* 0x004fe200000012b1 */
[----:B------:R2:W-:Y:S01]  /*5810*/  STL.S16 [R1], R0 ;  /* 0x0000000001007387 */ /* 0x0005e20000100600 */
[----:B------:R-:W-:Y:S02]  /*5820*/  PRMT R202, R202, 0x5410, R202 ;  /* 0x00005410caca7816 */ /* 0x000fe400000000ca */
[----:B---3--:R-:W-:Y:S02]  /*5830*/  SHF.R.U32.HI R3, RZ, 0x10, R117 ;  /* 0x00000010ff037819 */ /* 0x008fe40000011675 */
[----:B------:R-:W-:-:S02]  /*5840*/  PRMT R252, R2, 0x7610, R252 ;  /* 0x0000761002fc7816 */ /* 0x000fc400000000fc */
[----:B------:R-:W-:Y:S02]  /*5850*/  PRMT R251, R3, 0x7610, R251 ;  /* 0x0000761003fb7816 */ /* 0x000fe400000000fb */
[----:B------:R-:W-:Y:S02]  /*5860*/  SHF.R.U64 R2, R174, 0x10, R175 ;  /* 0x00000010ae027819 */ /* 0x000fe400000012af */
[----:B------:R-:W-:Y:S02]  /*5870*/  SHF.R.U32.HI R3, RZ, 0x10, R119 ;  /* 0x00000010ff037819 */ /* 0x000fe40000011677 */
[----:B------:R-:W-:Y:S02]  /*5880*/  PRMT R248, R2, 0x7610, R248 ;  /* 0x0000761002f87816 */ /* 0x000fe400000000f8 */
[----:B------:R-:W-:Y:S02]  /*5890*/  PRMT R247, R3, 0x7610, R247 ;  /* 0x0000761003f77816 */ /* 0x000fe400000000f7 */
[----:B-1----:R-:W-:-:S02]  /*58a0*/  SHF.R.U32.HI R4, RZ, 0x10, R177 ;  /* 0x00000010ff047819 */ /* 0x002fc400000116b1 */
[----:B------:R-:W-:Y:S02]  /*58b0*/  SHF.R.U64 R2, R172, 0x10, R173 ;  /* 0x00000010ac027819 */ /* 0x000fe400000012ad */
[----:B------:R-:W-:Y:S02]  /*58c0*/  SHF.R.U32.HI R3, RZ, 0x10, R121 ;  /* 0x00000010ff037819 */ /* 0x000fe40000011679 */
[----:B------:R-:W-:Y:S02]  /*58d0*/  PRMT R250, R4, 0x7610, R250 ;  /* 0x0000761004fa7816 */ /* 0x000fe400000000fa */
[----:B------:R-:W-:Y:S02]  /*58e0*/  PRMT R244, R2, 0x7610, R244 ;  /* 0x0000761002f47816 */ /* 0x000fe400000000f4 */
[----:B------:R-:W-:Y:S02]  /*58f0*/  PRMT R243, R3, 0x7610, R243 ;  /* 0x0000761003f37816 */ /* 0x000fe400000000f3 */
[----:B--2---:R-:W-:-:S02]  /*5900*/  SHF.R.U64 R0, R118, 0x10, R119 ;  /* 0x0000001076007819 */ /* 0x004fc40000001277 */
[----:B------:R-:W-:Y:S02]  /*5910*/  SHF.R.U32.HI R4, RZ, 0x10, R175 ;  /* 0x00000010ff047819 */ /* 0x000fe400000116af */
[----:B------:R-:W-:Y:S02]  /*5920*/  SHF.R.U64 R2, R170, 0x10, R171 ;  /* 0x00000010aa027819 */ /* 0x000fe400000012ab */
[----:B------:R-:W-:Y:S02]  /*5930*/  SHF.R.U32.HI R3, RZ, 0x10, R123 ;  /* 0x00000010ff037819 */ /* 0x000fe4000001167b */
[----:B------:R-:W-:Y:S02]  /*5940*/  PRMT R249, R0, 0x7610, R249 ;  /* 0x0000761000f97816 */ /* 0x000fe400000000f9 */
[----:B------:R-:W-:Y:S02]  /*5950*/  PRMT R246, R4, 0x7610, R246 ;  /* 0x0000761004f67816 */ /* 0x000fe400000000f6 */
[----:B------:R-:W-:-:S02]  /*5960*/  PRMT R240, R2, 0x7610, R240 ;  /* 0x0000761002f07816 */ /* 0x000fc400000000f0 */
[----:B------:R-:W-:Y:S02]  /*5970*/  PRMT R239, R3, 0x7610, R239 ;  /* 0x0000761003ef7816 */ /* 0x000fe400000000ef */
[----:B------:R-:W-:Y:S02]  /*5980*/  SHF.R.U64 R0, R120, 0x10, R121 ;  /* 0x0000001078007819 */ /* 0x000fe40000001279 */
[----:B------:R-:W-:Y:S02]  /*5990*/  SHF.R.U32.HI R4, RZ, 0x10, R173 ;  /* 0x00000010ff047819 */ /* 0x000fe400000116ad */
[----:B------:R-:W-:Y:S02]  /*59a0*/  SHF.R.U64 R2, R168, 0x10, R169 ;  /* 0x00000010a8027819 */ /* 0x000fe400000012a9 */
[----:B------:R-:W-:Y:S02]  /*59b0*/  SHF.R.U32.HI R3, RZ, 0x10, R125 ;  /* 0x00000010ff037819 */ /* 0x000fe4000001167d */
[----:B------:R-:W-:-:S02]  /*59c0*/  PRMT R245, R0, 0x7610, R245 ;  /* 0x0000761000f57816 */ /* 0x000fc400000000f5 */
[----:B------:R-:W-:Y:S02]  /*59d0*/  PRMT R242, R4, 0x7610, R242 ;  /* 0x0000761004f27816 */ /* 0x000fe400000000f2 */
[----:B------:R-:W-:Y:S02]  /*59e0*/  PRMT R236, R2, 0x7610, R236 ;  /* 0x0000761002ec7816 */ /* 0x000fe400000000ec */
[----:B------:R-:W-:Y:S02]  /*59f0*/  PRMT R235, R3, 0x7610, R235 ;  /* 0x0000761003eb7816 */ /* 0x000fe400000000eb */
[----:B------:R-:W-:Y:S02]  /*5a00*/  SHF.R.U64 R0, R122, 0x10, R123 ;  /* 0x000000107a007819 */ /* 0x000fe4000000127b */
[----:B------:R-:W-:Y:S02]  /*5a10*/  SHF.R.U32.HI R4, RZ, 0x10, R171 ;  /* 0x00000010ff047819 */ /* 0x000fe400000116ab */
[----:B------:R-:W-:-:S02]  /*5a20*/  SHF.R.U64 R2, R166, 0x10, R167 ;  /* 0x00000010a6027819 */ /* 0x000fc400000012a7 */
[----:B------:R-:W-:Y:S02]  /*5a30*/  SHF.R.U32.HI R3, RZ, 0x10, R127 ;  /* 0x00000010ff037819 */ /* 0x000fe4000001167f */
[----:B------:R-:W-:Y:S02]  /*5a40*/  PRMT R241, R0, 0x7610, R241 ;  /* 0x0000761000f17816 */ /* 0x000fe400000000f1 */
[----:B------:R-:W-:Y:S02]  /*5a50*/  PRMT R238, R4, 0x7610, R238 ;  /* 0x0000761004ee7816 */ /* 0x000fe400000000ee */
[----:B------:R-:W-:Y:S02]  /*5a60*/  PRMT R232, R2, 0x7610, R232 ;  /* 0x0000761002e87816 */ /* 0x000fe400000000e8 */
[----:B------:R-:W-:Y:S02]  /*5a70*/  PRMT R231, R3, 0x7610, R231 ;  /* 0x0000761003e77816 */ /* 0x000fe400000000e7 */
[----:B------:R-:W-:-:S02]  /*5a80*/  SHF.R.U64 R0, R124, 0x10, R125 ;  /* 0x000000107c007819 */ /* 0x000fc4000000127d */
        /* <DEDUP_REMOVED lines=45> */
[----:B------:R-:W-:Y:S02]  /*5d60*/  SHF.R.U64 R0, R136, 0x10, R137 ;  /* 0x0000001088007819 */ /* 0x000fe40000001289 */
[----:B------:R-:W-:Y:S02]  /*5d70*/  SHF.R.U32.HI R4, RZ, 0x10, R155 ;  /* 0x00000010ff047819 */ /* 0x000fe4000001169b */
[----:B------:R-:W-:-:S02]  /*5d80*/  PRMT R208, R2, 0x7610, R208 ;  /* 0x0000761002d07816 */ /* 0x000fc400000000d0 */
[----:B------:R-:W-:Y:S02]  /*5d90*/  PRMT R207, R3, 0x7610, R207 ;  /* 0x0000761003cf7816 */ /* 0x000fe400000000cf */
[----:B------:R-:W0:Y:S01]  /*5da0*/  LDC.64 R2, c[0x0][0x398] ;  /* 0x0000e600ff027b82 */ /* 0x000e220000000a00 */
[----:B------:R-:W-:Y:S02]  /*5db0*/  PRMT R213, R0, 0x7610, R213 ;  /* 0x0000761000d57816 */ /* 0x000fe400000000d5 */
[----:B------:R-:W-:Y:S02]  /*5dc0*/  PRMT R210, R4, 0x7610, R210 ;  /* 0x0000761004d27816 */ /* 0x000fe400000000d2 */
[----:B------:R-:W-:Y:S02]  /*5dd0*/  SHF.R.U64 R0, R138, 0x10, R139 ;  /* 0x000000108a007819 */ /* 0x000fe4000000128b */
[----:B------:R-:W-:Y:S02]  /*5de0*/  SHF.R.U32.HI R4, RZ, 0x10, R153 ;  /* 0x00000010ff047819 */ /* 0x000fe40000011699 */
[----:B------:R-:W-:-:S02]  /*5df0*/  PRMT R209, R0, 0x7610, R209 ;  /* 0x0000761000d17816 */ /* 0x000fc400000000d1 */
[----:B------:R-:W-:Y:S02]  /*5e00*/  PRMT R206, R4, 0x7610, R206 ;  /* 0x0000761004ce7816 */ /* 0x000fe400000000ce */
[----:B------:R-:W-:Y:S02]  /*5e10*/  SHF.R.U64 R0, R140, 0x10, R141 ;  /* 0x000000108c007819 */ /* 0x000fe4000000128d */
[----:B------:R-:W-:Y:S02]  /*5e20*/  SHF.R.U64 R4, R150, 0x10, R151 ;  /* 0x0000001096047819 */ /* 0x000fe40000001297 */
[----:B------:R-:W-:Y:S02]  /*5e30*/  PRMT R205, R0, 0x7610, R205 ;  /* 0x0000761000cd7816 */ /* 0x000fe400000000cd */
[----:B------:R-:W-:Y:S02]  /*5e40*/  PRMT R204, R4, 0x7610, R204 ;  /* 0x0000761004cc7816 */ /* 0x000fe400000000cc */
[----:B------:R-:W-:-:S02]  /*5e50*/  SHF.R.U64 R0, R142, 0x10, R143 ;  /* 0x000000108e007819 */ /* 0x000fc4000000128f */
[----:B------:R-:W-:Y:S02]  /*5e60*/  SHF.R.U64 R4, R148, 0x10, R149 ;  /* 0x0000001094047819 */ /* 0x000fe40000001295 */
[----:B------:R-:W-:Y:S02]  /*5e70*/  PRMT R201, R0, 0x7610, R201 ;  /* 0x0000761000c97816 */ /* 0x000fe400000000c9 */
[----:B------:R-:W-:Y:S02]  /*5e80*/  PRMT R200, R4, 0x7610, R200 ;  /* 0x0000761004c87816 */ /* 0x000fe400000000c8 */
[----:B------:R-:W-:Y:S02]  /*5e90*/  SHF.R.U32.HI R0, RZ, 0x10, R149 ;  /* 0x00000010ff007819 */ /* 0x000fe40000011695 */
[----:B------:R-:W-:Y:S02]  /*5ea0*/  SHF.R.U64 R4, R144, 0x10, R145 ;  /* 0x0000001090047819 */ /* 0x000fe40000001291 */
[----:B------:R-:W-:-:S02]  /*5eb0*/  PRMT R198, R0, 0x7610, R198 ;  /* 0x0000761000c67816 */ /* 0x000fc400000000c6 */
[----:B------:R-:W-:Y:S02]  /*5ec0*/  PRMT R197, R4, 0x7610, R197 ;  /* 0x0000761004c57816 */ /* 0x000fe400000000c5 */
[----:B------:R-:W-:Y:S02]  /*5ed0*/  SHF.R.U32.HI R0, RZ, 0x10, R145 ;  /* 0x00000010ff007819 */ /* 0x000fe40000011691 */
[----:B------:R-:W-:Y:S02]  /*5ee0*/  SHF.R.U32.HI R4, RZ, 0x10, R147 ;  /* 0x00000010ff047819 */ /* 0x000fe40000011693 */
[----:B0-----:R-:W-:Y:S02]  /*5ef0*/  LOP3.LUT P4, RZ, R2, UR4, RZ, 0xfc, !PT ;  /* 0x0000000402ff7c12 */ /* 0x001fe4000f88fcff */
[----:B------:R-:W-:Y:S02]  /*5f00*/  PRMT R195, R0, 0x7610, R195 ;  /* 0x0000761000c37816 */ /* 0x000fe400000000c3 */
[----:B------:R-:W-:-:S02]  /*5f10*/  PRMT R194, R4, 0x7610, R194 ;  /* 0x0000761004c27816 */ /* 0x000fc400000000c2 */
[----:B------:R-:W-:Y:S02]  /*5f20*/  LOP3.LUT P4, RZ, R3, UR5, RZ, 0xfc, P4 ;  /* 0x0000000503ff7c12 */ /* 0x000fe4000a08fcff */
[----:B------:R-:W-:Y:S02]  /*5f30*/  PRMT R196, R196, 0x5410, R196 ;  /* 0x00005410c4c47816 */ /* 0x000fe400000000c4 */
[----:B------:R-:W-:Y:S02]  /*5f40*/  PRMT R193, R193, 0x5410, R193 ;  /* 0x00005410c1c17816 */ /* 0x000fe400000000c1 */
[----:B------:R-:W-:Y:S02]  /*5f50*/  PRMT R191, R191, 0x5410, R191 ;  /* 0x00005410bfbf7816 */ /* 0x000fe400000000bf */
[----:B------:R-:W-:Y:S02]  /*5f60*/  PRMT R192, R192, 0x5410, R192 ;  /* 0x00005410c0c07816 */ /* 0x000fe400000000c0 */
[----:B------:R-:W-:-:S02]  /*5f70*/  PRMT R190, R190, 0x5410, R190 ;  /* 0x00005410bebe7816 */ /* 0x000fc400000000be */
[----:B------:R-:W-:Y:S02]  /*5f80*/  SHF.R.U32.HI R6, RZ, 0x10, R151 ;  /* 0x00000010ff067819 */ /* 0x000fe40000011697 */
[----:B------:R-:W-:Y:S02]  /*5f90*/  SHF.R.U64 R5, R146, 0x10, R147 ;  /* 0x0000001092057819 */ /* 0x000fe40000001293 */
[----:B------:R-:W-:Y:S02]  /*5fa0*/  SHF.R.U64 R0, R186, 0x10, R187 ;  /* 0x00000010ba007819 */ /* 0x000fe400000012bb */
[----:B------:R-:W-:Y:S02]  /*5fb0*/  SHF.R.U64 R2, R188, 0x10, R189 ;  /* 0x00000010bc027819 */ /* 0x000fe400000012bd */
[----:B------:R-:W-:Y:S02]  /*5fc0*/  SHF.R.U32.HI R3, RZ, 0x10, R187 ;  /* 0x00000010ff037819 */ /* 0x000fe400000116bb */
[----:B------:R-:W-:-:S02]  /*5fd0*/  SHF.R.U32.HI R4, RZ, 0x10, R189 ;  /* 0x00000010ff047819 */ /* 0x000fc400000116bd */
[----:B------:R-:W-:Y:S02]  /*5fe0*/  PRMT R202, R6, 0x7610, R202 ;  /* 0x0000761006ca7816 */ /* 0x000fe400000000ca */
[----:B------:R-:W-:Y:S02]  /*5ff0*/  PRMT R196, R5, 0x7610, R196 ;  /* 0x0000761005c47816 */ /* 0x000fe400000000c4 */
[----:B------:R-:W-:Y:S02]  /*6000*/  PRMT R193, R0, 0x7610, R193 ;  /* 0x0000761000c17816 */ /* 0x000fe400000000c1 */
[----:B------:R-:W-:Y:S02]  /*6010*/  PRMT R192, R2, 0x7610, R192 ;  /* 0x0000761002c07816 */ /* 0x000fe400000000c0 */
[----:B------:R-:W-:Y:S02]  /*6020*/  PRMT R191, R3, 0x7610, R191 ;  /* 0x0000761003bf7816 */ /* 0x000fe400000000bf */
[----:B----4-:R-:W-:-:S07]  /*6030*/  PRMT R190, R4, 0x7610, R190 ;  /* 0x0000761004be7816 */ /* 0x010fce00000000be */
.L_x_43215:
        /* <DEDUP_REMOVED lines=23> */
[----:B------:R-:W-:Y:S05]  /*61b0*/  @!P1 BRA `(.L_x_43096) ;  /* 0x0000000000349947 */ /* 0x000fea0003800000 */
[----:B-----5:R-:W-:Y:S01]  /*61c0*/  FADD.FTZ R72, R72, R60 ;  /* 0x0000003c48487221 */ /* 0x020fe20000010000 */
[----:B------:R-:W-:Y:S01]  /*61d0*/  FADD.FTZ R73, R73, R61 ;  /* 0x0000003d49497221 */ /* 0x000fe20000010000 */
[----:B------:R-:W-:Y:S01]  /*61e0*/  FADD.FTZ R74, R74, R62 ;  /* 0x0000003e4a4a7221 */ /* 0x000fe20000010000 */
[----:B------:R-:W-:Y:S01]  /*61f0*/  FADD.FTZ R75, R75, R63 ;  /* 0x0000003f4b4b7221 */ /* 0x000fe20000010000 */
[----:B------:R-:W-:Y:S01]  /*6200*/  FADD.FTZ R104, R64, R72 ;  /* 0x0000004840687221 */ /* 0x000fe20000010000 */
[----:B------:R-:W-:Y:S01]  /*6210*/  FADD.FTZ R106, R65, R73 ;  /* 0x00000049416a7221 */ /* 0x000fe20000010000 */
[----:B------:R-:W-:Y:S01]  /*6220*/  FADD.FTZ R105, R66, R74 ;  /* 0x0000004a42697221 */ /* 0x000fe20000010000 */
[----:B------:R-:W-:Y:S02]  /*6230*/  FADD.FTZ R103, R67, R75 ;  /* 0x0000004b43677221 */ /* 0x000fe40000010000 */
[----:B------:R-:W-:Y:S02]  /*6240*/  MOV R68, R104 ;  /* 0x0000006800447202 */ /* 0x000fe40000000f00 */
[----:B------:R-:W-:-:S02]  /*6250*/  MOV R69, R106 ;  /* 0x0000006a00457202 */ /* 0x000fc40000000f00 */
[----:B------:R-:W-:Y:S02]  /*6260*/  MOV R70, R105 ;  /* 0x0000006900467202 */ /* 0x000fe40000000f00 */
[----:B------:R-:W-:Y:S01]  /*6270*/  MOV R71, R103 ;  /* 0x0000006700477202 */ /* 0x000fe20000000f00 */
[----:B------:R-:W-:Y:S06]  /*6280*/  BRA `(.L_x_43097) ;  /* 0x0000000000547947 */ /* 0x000fec0003800000 */
.L_x_43096:
[----:B-----5:R-:W-:Y:S01]  /*6290*/  FADD.FTZ R104, R72, R60 ;  /* 0x0000003c48687221 */ /* 0x020fe20000010000 */
[----:B------:R-:W-:Y:S01]  /*62a0*/  FADD.FTZ R106, R73, R61 ;  /* 0x0000003d496a7221 */ /* 0x000fe20000010000 */
[----:B------:R-:W-:Y:S01]  /*62b0*/  FADD.FTZ R105, R74, R62 ;  /* 0x0000003e4a697221 */ /* 0x000fe20000010000 */
[----:B------:R-:W-:Y:S02]  /*62c0*/  FADD.FTZ R103, R75, R63 ;  /* 0x0000003f4b677221 */ /* 0x000fe40000010000 */
[----:B------:R-:W-:Y:S02]  /*62d0*/  MOV R68, R104 ;  /* 0x0000006800447202 */ /* 0x000fe40000000f00 */
[----:B------:R-:W-:Y:S02]  /*62e0*/  MOV R69, R106 ;  /* 0x0000006a00457202 */ /* 0x000fe40000000f00 */
[----:B------:R-:W-:Y:S02]  /*62f0*/  MOV R70, R105 ;  /* 0x0000006900467202 */ /* 0x000fe40000000f00 */
[----:B------:R-:W-:Y:S01]  /*6300*/  MOV R71, R103 ;  /* 0x0000006700477202 */ /* 0x000fe20000000f00 */
[----:B------:R-:W-:Y:S06]  /*6310*/  BRA `(.L_x_43097) ;  /* 0x0000000000307947 */ /* 0x000fec0003800000 */
.L_x_43095:
[----:B-----5:R-:W-:Y:S01]  /*6320*/  @P1 FADD.FTZ R68, R72, R64 ;  /* 0x0000004048441221 */ /* 0x020fe20000010000 */
[----:B------:R-:W-:Y:S01]  /*6330*/  @P1 FADD.FTZ R69, R73, R65 ;  /* 0x0000004149451221 */ /* 0x000fe20000010000 */
[----:B------:R-:W-:Y:S01]  /*6340*/  @P1 FADD.FTZ R70, R74, R66 ;  /* 0x000000424a461221 */ /* 0x000fe20000010000 */
[----:B------:R-:W-:Y:S02]  /*6350*/  @P1 FADD.FTZ R71, R75, R67 ;  /* 0x000000434b471221 */ /* 0x000fe40000010000 */
[----:B------:R-:W-:Y:S02]  /*6360*/  @P1 MOV R104, R68 ;  /* 0x0000004400681202 */ /* 0x000fe40000000f00 */
[----:B------:R-:W-:Y:S02]  /*6370*/  @P1 MOV R106, R69 ;  /* 0x00000045006a1202 */ /* 0x000fe40000000f00 */
[----:B------:R-:W-:Y:S02]  /*6380*/  @P1 MOV R105, R70 ;  /* 0x0000004600691202 */ /* 0x000fe40000000f00 */
[----:B------:R-:W-:-:S02]  /*6390*/  @P1 MOV R103, R71 ;  /* 0x0000004700671202 */ /* 0x000fc40000000f00 */
[----:B------:R-:W-:Y:S02]  /*63a0*/  @!P1 MOV R104, R72 ;  /* 0x0000004800689202 */ /* 0x000fe40000000f00 */
[----:B------:R-:W-:Y:S02]  /*63b0*/  @!P1 MOV R106, R73 ;  /* 0x00000049006a9202 */ /* 0x000fe40000000f00 */
[----:B------:R-:W-:Y:S02]  /*63c0*/  @!P1 MOV R105, R74 ;  /* 0x0000004a00699202 */ /* 0x000fe40000000f00 */
[----:B------:R-:W-:-:S07]  /*63d0*/  @!P1 MOV R103, R75 ;  /* 0x0000004b00679202 */ /* 0x000fce0000000f00 */
.L_x_43097:
[----:B------:R-:W0:Y:S01]  /*63e0*/  @P4 LDC.64 R72, c[0x0][0x3a8] ;  /* 0x0000ea00ff484b82 */ /* 0x000e220000000a00 */
[C---:B------:R-:W-:Y:S01]  /*63f0*/  IADD3 R76, PT, PT, R35.reuse, 0x20, RZ ;  /* 0x00000020234c7810 */ /* 0x040fe20007ffe0ff */
[----:B0-----:R-:W-:-:S05]  /*6400*/  @P4 IMAD.WIDE.U32 R72, R35, 0x10, R72 ;  /* 0x0000001023484825 */ /* 0x001fca00078e0048 */
[----:B------:R0:W-:Y:S02]  /*6410*/  @P4 STG.E.128 desc[UR6][R72.64], R68 ;  /* 0x0000004448004986 */ /* 0x0001e4000c101d06 */
.L_x_43094:
[----:B------:R-:W-:Y:S05]  /*6420*/  BSYNC.RECONVERGENT B0 ;  /* 0x0000000000007941 */ /* 0x000fea0003800200 */
.L_x_43093:
        /* <DEDUP_REMOVED lines=21> */
[----:B------:R-:W-:-:S04]  /*6580*/  ISETP.NE.U32.AND P0, PT, RZ, UR14, PT ;  /* 0x0000000eff007c0c */ /* 0x000fc8000bf05070 */
[----:B------:R-:W-:-:S13]  /*6590*/  ISETP.NE.AND.EX P0, PT, RZ, UR15, PT, P0 ;  /* 0x0000000fff007c0c */ /* 0x000fda000bf05300 */
[----:B-----5:R-:W-:Y:S01]  /*65a0*/  @!P0 MOV R34, R72 ;  /* 0x0000004800228202 */ /* 0x020fe20000000f00 */
[----:B------:R-:W-:Y:S01]  /*65b0*/  @P0 FADD.FTZ R34, R64, R72 ;  /* 0x0000004840220221 */ /* 0x000fe20000010000 */
[----:B------:R-:W-:Y:S01]  /*65c0*/  @!P0 MOV R33, R73 ;  /* 0x0000004900218202 */ /* 0x000fe20000000f00 */
[----:B------:R-:W-:Y:S01]  /*65d0*/  @P0 FADD.FTZ R33, R65, R73 ;  /* 0x0000004941210221 */ /* 0x000fe20000010000 */
[----:B------:R-:W-:Y:S01]  /*65e0*/  @!P0 MOV R32, R74 ;  /* 0x0000004a00208202 */ /* 0x000fe20000000f00 */
[----:B------:R-:W-:Y:S01]  /*65f0*/  @P0 FADD.FTZ R32, R66, R74 ;  /* 0x0000004a42200221 */ /* 0x000fe20000010000 */
[----:B------:R-:W-:Y:S01]  /*6600*/  @!P0 MOV R31, R75 ;  /* 0x0000004b001f8202 */ /* 0x000fe20000000f00 */
[----:B------:R-:W-:Y:S01]  /*6610*/  @P0 FADD.FTZ R31, R67, R75 ;  /* 0x0000004b431f0221 */ /* 0x000fe20000010000 */
[----:B------:R-:W-:Y:S02]  /*6620*/  @P0 MOV R68, R34 ;  /* 0x0000002200440202 */ /* 0x000fe40000000f00 */
[----:B------:R-:W-:-:S02]  /*6630*/  @P0 MOV R69, R33 ;  /* 0x0000002100450202 */ /* 0x000fc40000000f00 */
[----:B------:R-:W-:Y:S02]  /*6640*/  @P0 MOV R70, R32 ;  /* 0x0000002000460202 */ /* 0x000fe40000000f00 */
[----:B------:R-:W-:Y:S01]  /*6650*/  @P0 MOV R71, R31 ;  /* 0x0000001f00470202 */ /* 0x000fe20000000f00 */
[----:B------:R-:W-:Y:S06]  /*6660*/  BRA `(.L_x_43101) ;  /* 0x00000000005c7947 */ /* 0x000fec0003800000 */
.L_x_43100:
[----:B------:R-:W-:-:S04]  /*6670*/  ISETP.NE.U32.AND P0, PT, RZ, UR14, PT ;  /* 0x0000000eff007c0c */ /* 0x000fc8000bf05070 */
[----:B------:R-:W-:-:S13]  /*6680*/  ISETP.NE.AND.EX P0, PT, RZ, UR15, PT, P0 ;  /* 0x0000000fff007c0c */ /* 0x000fda000bf05300 */
[----:B-----5:R-:W-:Y:S01]  /*6690*/  @!P0 FADD.FTZ R34, R60, R72 ;  /* 0x000000483c228221 */ /* 0x020fe20000010000 */
[----:B------:R-:W-:Y:S01]  /*66a0*/  @!P0 FADD.FTZ R33, R61, R73 ;  /* 0x000000493d218221 */ /* 0x000fe20000010000 */
[----:B------:R-:W-:Y:S01]  /*66b0*/  @!P0 FADD.FTZ R32, R62, R74 ;  /* 0x0000004a3e208221 */ /* 0x000fe20000010000 */
[----:B------:R-:W-:Y:S02]  /*66c0*/  @!P0 FADD.FTZ R31, R63, R75 ;  /* 0x0000004b3f1f8221 */ /* 0x000fe40000010000 */
[----:B------:R-:W-:Y:S02]  /*66d0*/  @!P0 MOV R68, R34 ;  /* 0x0000002200448202 */ /* 0x000fe40000000f00 */
[----:B------:R-:W-:Y:S02]  /*66e0*/  @!P0 MOV R69, R33 ;  /* 0x0000002100458202 */ /* 0x000fe40000000f00 */
[----:B------:R-:W-:Y:S02]  /*66f0*/  @!P0 MOV R70, R32 ;  /* 0x0000002000468202 */ /* 0x000fe40000000f00 */
[----:B------:R-:W-:Y:S01]  /*6700*/  @!P0 MOV R71, R31 ;  /* 0x0000001f00478202 */ /* 0x000fe20000000f00 */
[----:B------:R-:W-:Y:S06]  /*6710*/  @!P0 BRA `(.L_x_43101) ;  /* 0x0000000000308947 */ /* 0x000fec0003800000 */
[----:B------:R-:W-:Y:S01]  /*6720*/  FADD.FTZ R34, R60, R72 ;  /* 0x000000483c227221 */ /* 0x000fe20000010000 */
        /* <DEDUP_REMOVED lines=10> */
[----:B------:R-:W-:-:S07]  /*67d0*/  MOV R71, R31 ;  /* 0x0000001f00477202 */ /* 0x000fce0000000f00 */
.L_x_43101:
[----:B------:R-:W0:Y:S02]  /*67e0*/  @P4 LDC.64 R72, c[0x0][0x3a8] ;  /* 0x0000ea00ff484b82 */ /* 0x000e240000000a00 */
[C---:B0-----:R-:W-:Y:S01]  /*67f0*/  @P4 IMAD.WIDE.U32 R72, R76.reuse, 0x10, R72 ;  /* 0x000000104c484825 */ /* 0x041fe200078e0048 */
[----:B------:R-:W-:-:S04]  /*6800*/  IADD3 R76, PT, PT, R76, 0x20, RZ ;  /* 0x000000204c4c7810 */ /* 0x000fc80007ffe0ff */
[----:B------:R1:W-:Y:S03]  /*6810*/  @P4 STG.E.128 desc[UR6][R72.64], R68 ;  /* 0x0000004448004986 */ /* 0x0003e6000c101d06 */
.L_x_43099:
[----:B------:R-:W-:Y:S05]  /*6820*/  BSYNC.RECONVERGENT B0 ;  /* 0x0000000000007941 */ /* 0x000fea0003800200 */
.L_x_43098:
        /* <DEDUP_REMOVED lines=36> */
.L_x_43104:
        /* <DEDUP_REMOVED lines=23> */
.L_x_43105:
[----:B------:R-:W0:Y:S02]  /*6be0*/  @P4 LDC.64 R72, c[0x0][0x3a8] ;  /* 0x0000ea00ff484b82 */ /* 0x000e240000000a00 */
[C---:B0-----:R-:W-:Y:S01]  /*6bf0*/  @P4 IMAD.WIDE.U32 R72, R76.reuse, 0x10, R72 ;  /* 0x000000104c484825 */ /* 0x041fe200078e0048 */
[----:B------:R-:W-:-:S04]  /*6c00*/  IADD3 R76, PT, PT, R76, 0x20, RZ ;  /* 0x000000204c4c7810 */ /* 0x000fc80007ffe0ff */
[----:B------:R2:W-:Y:S03]  /*6c10*/  @P4 STG.E.128 desc[UR6][R72.64], R68 ;  /* 0x0000004448004986 */ /* 0x0005e6000c101d06 */
.L_x_43103:
[----:B------:R-:W-:Y:S05]  /*6c20*/  BSYNC.RECONVERGENT B0 ;  /* 0x0000000000007941 */ /* 0x000fea0003800200 */
.L_x_43102:
        /* <DEDUP_REMOVED lines=36> */
.L_x_43108:
        /* <DEDUP_REMOVED lines=23> */
.L_x_43109:
[----:B------:R-:W0:Y:S02]  /*6fe0*/  @P4 LDC.64 R72, c[0x0][0x3a8] ;  /* 0x0000ea00ff484b82 */ /* 0x000e240000000a00 */
[C---:B0-----:R-:W-:Y:S01]  /*6ff0*/  @P4 IMAD.WIDE.U32 R72, R76.reuse, 0x10, R72 ;  /* 0x000000104c484825 */ /* 0x041fe200078e0048 */
[----:B------:R-:W-:-:S04]  /*7000*/  IADD3 R76, PT, PT, R76, 0x20, RZ ;  /* 0x000000204c4c7810 */ /* 0x000fc80007ffe0ff */
[----:B------:R3:W-:Y:S03]  /*7010*/  @P4 STG.E.128 desc[UR6][R72.64], R68 ;  /* 0x0000004448004986 */ /* 0x0007e6000c101d06 */
.L_x_43107:
[----:B------:R-:W-:Y:S05]  /*7020*/  BSYNC.RECONVERGENT B0 ;  /* 0x0000000000007941 */ /* 0x000fea0003800200 */
.L_x_43106:
        /* <DEDUP_REMOVED lines=36> */
.L_x_43112:
        /* <DEDUP_REMOVED lines=23> */
.L_x_43113:
[----:B------:R-:W0:Y:S02]  /*73e0*/  @P4 LDC.64 R72, c[0x0][0x3a8] ;  /* 0x0000ea00ff484b82 */ /* 0x000e240000000a00 */
[C---:B0-----:R-:W-:Y:S01]  /*73f0*/  @P4 IMAD.WIDE.U32 R72, R76.reuse, 0x10, R72 ;  /* 0x000000104c484825 */ /* 0x041fe200078e0048 */
[----:B------:R-:W-:-:S04]  /*7400*/  IADD3 R76, PT, PT, R76, 0x20, RZ ;  /* 0x000000204c4c7810 */ /* 0x000fc80007ffe0ff */
[----:B------:R4:W-:Y:S03]  /*7410*/  @P4 STG.E.128 desc[UR6][R72.64], R68 ;  /* 0x0000004448004986 */ /* 0x0009e6000c101d06 */
.L_x_43111:
[----:B------:R-:W-:Y:S05]  /*7420*/  BSYNC.RECONVERGENT B0 ;  /* 0x0000000000007941 */ /* 0x000fea0003800200 */
.L_x_43110:
        /* <DEDUP_REMOVED lines=36> */
.L_x_43116:
        /* <DEDUP_REMOVED lines=23> */
.L_x_43117:
[----:B------:R-:W0:Y:S02]  /*77e0*/  @P4 LDC.64 R72, c[0x0][0x3a8] ;  /* 0x0000ea00ff484b82 */ /* 0x000e240000000a00 */
[C---:B0-----:R-:W-:Y:S01]  /*77f0*/  @P4 IMAD.WIDE.U32 R72, R76.reuse, 0x10, R72 ;  /* 0x000000104c484825 */ /* 0x041fe200078e0048 */
[----:B------:R-:W-:-:S04]  /*7800*/  IADD3 R76, PT, PT, R76, 0x20, RZ ;  /* 0x000000204c4c7810 */ /* 0x000fc80007ffe0ff */
[----:B------:R0:W-:Y:S03]  /*7810*/  @P4 STG.E.128 desc[UR6][R72.64], R68 ;  /* 0x0000004448004986 */ /* 0x0001e6000c101d06 */
.L_x_43115:
[----:B------:R-:W-:Y:S05]  /*7820*/  BSYNC.RECONVERGENT B0 ;  /* 0x0000000000007941 */ /* 0x000fea0003800200 */
.L_x_43114:
        /* <DEDUP_REMOVED lines=36> */
.L_x_43120:
        /* <DEDUP_REMOVED lines=23> */
.L_x_43121:
[----:B------:R-:W0:Y:S02]  /*7be0*/  @P4 LDC.64 R72, c[0x0][0x3a8] ;  /* 0x0000ea00ff484b82 */ /* 0x000e240000000a00 */
[C---:B0-----:R-:W-:Y:S01]  /*7bf0*/  @P4 IMAD.WIDE.U32 R72, R76.reuse, 0x10, R72 ;  /* 0x000000104c484825 */ /* 0x041fe200078e0048 */
[----:B------:R-:W-:-:S04]  /*7c00*/  IADD3 R76, PT, PT, R76, 0x20, RZ ;  /* 0x000000204c4c7810 */ /* 0x000fc80007ffe0ff */
[----:B------:R0:W-:Y:S03]  /*7c10*/  @P4 STG.E.128 desc[UR6][R72.64], R68 ;  /* 0x0000004448004986 */ /* 0x0001e6000c101d06 */
.L_x_43119:
[----:B------:R-:W-:Y:S05]  /*7c20*/  BSYNC.RECONVERGENT B0 ;  /* 0x0000000000007941 */ /* 0x000fea0003800200 */
.L_x_43118:
        /* <DEDUP_REMOVED lines=36> */
.L_x_43124:
        /* <DEDUP_REMOVED lines=23> */
.L_x_43125:
[----:B------:R-:W0:Y:S02]  /*7fe0*/  @P4 LDC.64 R72, c[0x0][0x3a8] ;  /* 0x0000ea00ff484b82 */ /* 0x000e240000000a00 */
[C---:B0-----:R-:W-:Y:S01]  /*7ff0*/  @P4 IMAD.WIDE.U32 R72, R76.reuse, 0x10, R72 ;  /* 0x000000104c484825 */ /* 0x041fe200078e0048 */
[----:B------:R-:W-:-:S04]  /*8000*/  IADD3 R76, PT, PT, R76, 0x20, RZ ;  /* 0x000000204c4c7810 */ /* 0x000fc80007ffe0ff */
[----:B------:R0:W-:Y:S03]  /*8010*/  @P4 STG.E.128 desc[UR6][R72.64], R68 ;  /* 0x0000004448004986 */ /* 0x0001e6000c101d06 */
.L_x_43123:
[----:B------:R-:W-:Y:S05]  /*8020*/  BSYNC.RECONVERGENT B0 ;  /* 0x0000000000007941 */ /* 0x000fea0003800200 */
.L_x_43122:
        /* <DEDUP_REMOVED lines=36> */
.L_x_43128:
        /* <DEDUP_REMOVED lines=23> */
.L_x_43129:
[----:B------:R-:W0:Y:S02]  /*83e0*/  @P4 LDC.64 R72, c[0x0][0x3a8] ;  /* 0x0000ea00ff484b82 */ /* 0x000e240000000a00 */
[C---:B0-----:R-:W-:Y:S01]  /*83f0*/  @P4 IMAD.WIDE.U32 R72, R76.reuse, 0x10, R72 ;  /* 0x000000104c484825 */ /* 0x041fe200078e0048 */
[----:B------:R-:W-:-:S04]  /*8400*/  IADD3 R76, PT, PT, R76, 0x20, RZ ;  /* 0x000000204c4c7810 */ /* 0x000fc80007ffe0ff */
[----:B------:R0:W-:Y:S03]  /*8410*/  @P4 STG.E.128 desc[UR6][R72.64], R68 ;  /* 0x0000004448004986 */ /* 0x0001e6000c101d06 */
.L_x_43127:
[----:B------:R-:W-:Y:S05]  /*8420*/  BSYNC.RECONVERGENT B0 ;  /* 0x0000000000007941 */ /* 0x000fea0003800200 */
.L_x_43126:
        /* <DEDUP_REMOVED lines=36> */
.L_x_43132:
        /* <DEDUP_REMOVED lines=23> */
.L_x_43133:
[----:B------:R-:W0:Y:S02]  /*87e0*/  @P4 LDC.64 R72, c[0x0][0x3a8] ;  /* 0x0000ea00ff484b82 */ /* 0x000e240000000a00 */
[C---:B0-----:R-:W-:Y:S01]  /*87f0*/  @P4 IMAD.WIDE.U32 R72, R76.reuse, 0x10, R72 ;  /* 0x000000104c484825 */ /* 0x041fe200078e0048 */
[----:B------:R-:W-:-:S04]  /*8800*/  IADD3 R76, PT, PT, R76, 0x20, RZ ;  /* 0x000000204c4c7810 */ /* 0x000fc80007ffe0ff */
[----:B------:R0:W-:Y:S03]  /*8810*/  @P4 STG.E.128 desc[UR6][R72.64], R68 ;  /* 0x0000004448004986 */ /* 0x0001e6000c101d06 */
.L_x_43131:
[----:B------:R-:W-:Y:S05]  /*8820*/  BSYNC.RECONVERGENT B0 ;  /* 0x0000000000007941 */ /* 0x000fea0003800200 */
.L_x_43130:
        /* <DEDUP_REMOVED lines=36> */
.L_x_43136:
        /* <DEDUP_REMOVED lines=23> */
.L_x_43137:
[----:B------:R-:W0:Y:S02]  /*8be0*/  @P4 LDC.64 R72, c[0x0][0x3a8] ;  /* 0x0000ea00ff484b82 */ /* 0x000e240000000a00 */
[C---:B0-----:R-:W-:Y:S01]  /*8bf0*/  @P4 IMAD.WIDE.U32 R72, R76.reuse, 0x10, R72 ;  /* 0x000000104c484825 */ /* 0x041fe200078e0048 */
[----:B------:R-:W-:-:S04]  /*8c00*/  IADD3 R76, PT, PT, R76, 0x20, RZ ;  /* 0x000000204c4c7810 */ /* 0x000fc80007ffe0ff */
[----:B------:R0:W-:Y:S03]  /*8c10*/  @P4 STG.E.128 desc[UR6][R72.64], R68 ;  /* 0x0000004448004986 */ /* 0x0001e6000c101d06 */
.L_x_43135:
[----:B------:R-:W-:Y:S05]  /*8c20*/  BSYNC.RECONVERGENT B0 ;  /* 0x0000000000007941 */ /* 0x000fea0003800200 */
.L_x_43134:
        /* <DEDUP_REMOVED lines=36> */
.L_x_43140:
        /* <DEDUP_REMOVED lines=23> */
.L_x_43141:
[----:B------:R-:W0:Y:S02]  /*8fe0*/  @P4 LDC.64 R72, c[0x0][0x3a8] ;  /* 0x0000ea00ff484b82 */ /* 0x000e240000000a00 */
[C---:B0-----:R-:W-:Y:S01]  /*8ff0*/  @P4 IMAD.WIDE.U32 R72, R76.reuse, 0x10, R72 ;  /* 0x000000104c484825 */ /* 0x041fe200078e0048 */
[----:B------:R-:W-:-:S04]  /*9000*/  IADD3 R76, PT, PT, R76, 0x20, RZ ;  /* 0x000000204c4c7810 */ /* 0x000fc80007ffe0ff */
[----:B------:R0:W-:Y:S03]  /*9010*/  @P4 STG.E.128 desc[UR6][R72.64], R68 ;  /* 0x0000004448004986 */ /* 0x0001e6000c101d06 */
.L_x_43139:
[----:B------:R-:W-:Y:S05]  /*9020*/  BSYNC.RECONVERGENT B0 ;  /* 0x0000000000007941 */ /* 0x000fea0003800200 */
.L_x_43138:
        /* <DEDUP_REMOVED lines=36> */
.L_x_43144:
        /* <DEDUP_REMOVED lines=23> */
.L_x_43145:
[----:B------:R-:W0:Y:S02]  /*93e0*/  @P4 LDC.64 R72, c[0x0][0x3a8] ;  /* 0x0000ea00ff484b82 */ /* 0x000e240000000a00 */
[C---:B0-----:R-:W-:Y:S01]  /*93f0*/  @P4 IMAD.WIDE.U32 R72, R76.reuse, 0x10, R72 ;  /* 0x000000104c484825 */ /* 0x041fe200078e0048 */
[----:B------:R-:W-:-:S04]  /*9400*/  IADD3 R76, PT, PT, R76, 0x20, RZ ;  /* 0x000000204c4c7810 */ /* 0x000fc80007ffe0ff */
[----:B------:R0:W-:Y:S03]  /*9410*/  @P4 STG.E.128 desc[UR6][R72.64], R68 ;  /* 0x0000004448004986 */ /* 0x0001e6000c101d06 */
.L_x_43143:
[----:B------:R-:W-:Y:S05]  /*9420*/  BSYNC.RECONVERGENT B0 ;  /* 0x0000000000007941 */ /* 0x000fea0003800200 */
.L_x_43142:
        /* <DEDUP_REMOVED lines=36> */
.L_x_43148:
        /* <DEDUP_REMOVED lines=23> */
.L_x_43149:
[----:B------:R-:W0:Y:S02]  /*97e0*/  @P4 LDC.64 R72, c[0x0][0x3a8] ;  /* 0x0000ea00ff484b82 */ /* 0x000e240000000a00 */
[C---:B0-----:R-:W-:Y:S01]  /*97f0*/  @P4 IMAD.WIDE.U32 R72, R76.reuse, 0x10, R72 ;  /* 0x000000104c484825 */ /* 0x041fe200078e0048 */
[----:B------:R-:W-:-:S04]  /*9800*/  IADD3 R76, PT, PT, R76, 0x20, RZ ;  /* 0x000000204c4c7810 */ /* 0x000fc80007ffe0ff */
[----:B------:R0:W-:Y:S03]  /*9810*/  @P4 STG.E.128 desc[UR6][R72.64], R68 ;  /* 0x0000004448004986 */ /* 0x0001e6000c101d06 */
.L_x_43147:
[----:B------:R-:W-:Y:S05]  /*9820*/  BSYNC.RECONVERGENT B0 ;  /* 0x0000000000007941 */ /* 0x000fea0003800200 */
.L_x_43146:
        /* <DEDUP_REMOVED lines=36> */
.L_x_43152:
        /* <DEDUP_REMOVED lines=23> */
.L_x_43153:
[----:B------:R-:W0:Y:S02]  /*9be0*/  @P4 LDC.64 R72, c[0x0][0x3a8] ;  /* 0x0000ea00ff484b82 */ /* 0x000e240000000a00 */
[C---:B0-----:R-:W-:Y:S01]  /*9bf0*/  @P4 IMAD.WIDE.U32 R72, R76.reuse, 0x10, R72 ;  /* 0x000000104c484825 */ /* 0x041fe200078e0048 */
[----:B------:R-:W-:-:S04]  /*9c00*/  IADD3 R76, PT, PT, R76, 0x20, RZ ;  /* 0x000000204c4c7810 */ /* 0x000fc80007ffe0ff */
[----:B------:R0:W-:Y:S03]  /*9c10*/  @P4 STG.E.128 desc[UR6][R72.64], R68 ;  /* 0x0000004448004986 */ /* 0x0001e6000c101d06 */
.L_x_43151:
[----:B------:R-:W-:Y:S05]  /*9c20*/  BSYNC.RECONVERGENT B0 ;  /* 0x0000000000007941 */ /* 0x000fea0003800200 */
.L_x_43150:
        /* <DEDUP_REMOVED lines=16> */
[----:B0-----:R-:W-:-:S06]  /*9d30*/  IMAD.WIDE.U32 R72, R76, 0x10, R72 ;  /* 0x000000104c487825 */ /* 0x001fcc00078e0048 */
[----:B------:R-:W5:Y:S01]  /*9d40*/  LDG.E.128 R72, desc[UR6][R72.64] ;  /* 0x0000000648487981 */ /* 0x000f62000c1e1d00 */
[----:B------:R-:W-:-:S04]  /*9d50*/  UISETP.NE.U32.AND UP0, UPT, UR12, URZ, UPT ;  /* 0x000000ff0c00728c */ /* 0x000fc8000bf05070 */
[----:B------:R-:W-:-:S09]  /*9d60*/  UISETP.NE.AND.EX UP0, UPT, UR13, URZ, UPT, UP0 ;  /* 0x000000ff0d00728c */ /* 0x000fd2000bf05300 */
[----:B------:R-:W-:Y:S05]  /*9d70*/  BRA.U UP0, `(.L_x_43156) ;  /* 0x00000001003c7547 */ /* 0x000fea000b800000 */
        /* <DEDUP_REMOVED lines=15> */
.L_x_43156:
        /* <DEDUP_REMOVED lines=23> */
.L_x_43157:
[----:B------:R-:W0:Y:S02]  /*9fe0*/  @P4 LDC.64 R72, c[0x0][0x3a8] ;  /* 0x0000ea00ff484b82 */ /* 0x000e240000000a00 */
[C---:B0-----:R-:W-:Y:S01]  /*9ff0*/  @P4 IMAD.WIDE.U32 R72, R76.reuse, 0x10, R72 ;  /* 0x000000104c484825 */ /* 0x041fe200078e0048 */
[----:B------:R-:W-:-:S04]  /*a000*/  IADD3 R76, PT, PT, R76, 0x20, RZ ;  /* 0x000000204c4c7810 */ /* 0x000fc80007ffe0ff */
[----:B------:R0:W-:Y:S03]  /*a010*/  @P4 STG.E.128 desc[UR6][R72.64], R68 ;  /* 0x0000004448004986 */ /* 0x0001e6000c101d06 */
.L_x_43155:
[----:B------:R-:W-:Y:S05]  /*a020*/  BSYNC.RECONVERGENT B0 ;  /* 0x0000000000007941 */ /* 0x000fea0003800200 */
.L_x_43154:
        /* <DEDUP_REMOVED lines=36> */
.L_x_43160:
        /* <DEDUP_REMOVED lines=23> */
.L_x_43161:
[----:B------:R-:W0:Y:S02]  /*a3e0*/  @P4 LDC.64 R72, c[0x0][0x3a8] ;  /* 0x0000ea00ff484b82 */ /* 0x000e240000000a00 */
[C---:B0-----:R-:W-:Y:S01]  /*a3f0*/  @P4 IMAD.WIDE.U32 R72, R76.reuse, 0x10, R72 ;  /* 0x000000104c484825 */ /* 0x041fe200078e0048 */
[----:B------:R-:W-:-:S04]  /*a400*/  IADD3 R76, PT, PT, R76, 0x20, RZ ;  /* 0x000000204c4c7810 */ /* 0x000fc80007ffe0ff */
[----:B------:R0:W-:Y:S03]  /*a410*/  @P4 STG.E.128 desc[UR6][R72.64], R68 ;  /* 0x0000004448004986 */ /* 0x0001e6000c101d06 */
.L_x_43159:
[----:B------:R-:W-:Y:S05]  /*a420*/  BSYNC.RECONVERGENT B0 ;  /* 0x0000000000007941 */ /* 0x000fea0003800200 */
.L_x_43158:
        /* <DEDUP_REMOVED lines=36> */
.L_x_43164:
        /* <DEDUP_REMOVED lines=23> */
.L_x_43165:
[----:B------:R-:W0:Y:S02]  /*a7e0*/  @P4 LDC.64 R72, c[0x0][0x3a8] ;  /* 0x0000ea00ff484b82 */ /* 0x000e240000000a00 */
[C---:B0-----:R-:W-:Y:S01]  /*a7f0*/  @P4 IMAD.WIDE.U32 R72, R76.reuse, 0x10, R72 ;  /* 0x000000104c484825 */ /* 0x041fe200078e0048 */
[----:B------:R-:W-:-:S04]  /*a800*/  IADD3 R76, PT, PT, R76, 0x20, RZ ;  /* 0x000000204c4c7810 */ /* 0x000fc80007ffe0ff */
[----:B------:R0:W-:Y:S03]  /*a810*/  @P4 STG.E.128 desc[UR6][R72.64], R68 ;  /* 0x0000004448004986 */ /* 0x0001e6000c101d06 */
.L_x_43163:
[----:B------:R-:W-:Y:S05]  /*a820*/  BSYNC.RECONVERGENT B0 ;  /* 0x0000000000007941 */ /* 0x000fea0003800200 */
.L_x_43162:
        /* <DEDUP_REMOVED lines=36> */
.L_x_43168:
        /* <DEDUP_REMOVED lines=23> */
.L_x_43169:
[----:B------:R-:W0:Y:S02]  /*abe0*/  @P4 LDC.64 R72, c[0x0][0x3a8] ;  /* 0x0000ea00ff484b82 */ /* 0x000e240000000a00 */
[C---:B0-----:R-:W-:Y:S01]  /*abf0*/  @P4 IMAD.WIDE.U32 R72, R76.reuse, 0x10, R72 ;  /* 0x000000104c484825 */ /* 0x041fe200078e0048 */
[----:B------:R-:W-:-:S04]  /*ac00*/  IADD3 R76, PT, PT, R76, 0x20, RZ ;  /* 0x000000204c4c7810 */ /* 0x000fc80007ffe0ff */
[----:B------:R0:W-:Y:S03]  /*ac10*/  @P4 STG.E.128 desc[UR6][R72.64], R68 ;  /* 0x0000004448004986 */ /* 0x0001e6000c101d06 */
.L_x_43167:
[----:B------:R-:W-:Y:S05]  /*ac20*/  BSYNC.RECONVERGENT B0 ;  /* 0x0000000000007941 */ /* 0x000fea0003800200 */
.L_x_43166:
        /* <DEDUP_REMOVED lines=36> */
.L_x_43172:
        /* <DEDUP_REMOVED lines=23> */
.L_x_43173:
[----:B------:R-:W0:Y:S02]  /*afe0*/  @P4 LDC.64 R72, c[0x0][0x3a8] ;  /* 0x0000ea00ff484b82 */ /* 0x000e240000000a00 */
[----:B0-----:R-:W-:-:S05]  /*aff0*/  @P4 IMAD.WIDE.U32 R72, R76, 0x10, R72 ;  /* 0x000000104c484825 */ /* 0x001fca00078e0048 */
[----:B------:R0:W-:Y:S02]  /*b000*/  @P4 STG.E.128 desc[UR6][R72.64], R68 ;  /* 0x0000004448004986 */ /* 0x0001e4000c101d06 */
.L_x_43171:
[----:B------:R-:W-:Y:S05]  /*b010*/  BSYNC.RECONVERGENT B0 ;  /* 0x0000000000007941 */ /* 0x000fea0003800200 */
.L_x_43170:
        /* <DEDUP_REMOVED lines=12> */
[----:B------:R-:W-:-:S04]  /*b0e0*/  LOP3.LUT R30, R30, 0xfffffffe, RZ, 0xc0, !PT ;  /* 0xfffffffe1e1e7812 */ /* 0x000fc800078ec0ff */
[----:B------:R-:W-:-:S05]  /*b0f0*/  FSEL R75, R72, RZ, P5 ;  /* 0x000000ff484b7208 */ /* 0x000fca0002800000 */
[----:B------:R-:W-:Y:S02]  /*b100*/  FADD.FTZ R72, R34, R75 ;  /* 0x0000004b22487221 */ /* 0x000fe40000010000 */
[----:B------:R-:W-:Y:S02]  /*b110*/  @P6 LOP3.LUT R30, R30, 0x1, RZ, 0xfc, !PT ;  /* 0x000000011e1e6812 */ /* 0x000fe400078efcff */
[----:B------:R-:W-:Y:S02]  /*b120*/  FADD.FTZ R72, R33, R72 ;  /* 0x0000004821487221 */ /* 0x000fe40000010000 */
[----:B------:R-:W-:Y:S02]  /*b130*/  LOP3.LUT R30, R30, 0xfffffffd, RZ, 0xc0, !PT ;  /* 0xfffffffd1e1e7812 */ /* 0x000fe400078ec0ff */
[----:B------:R-:W-:-:S04]  /*b140*/  FADD.FTZ R72, R32, R72 ;  /* 0x0000004820487221 */ /* 0x000fc80000010000 */
[----:B------:R-:W-:-:S04]  /*b150*/  @P3 FADD.FTZ R75, R31, R72 ;  /* 0x000000481f4b3221 */ /* 0x000fc80000010000 */
[----:B------:R-:W-:-:S04]  /*b160*/  FADD.FTZ R72, R29, R75 ;  /* 0x0000004b1d487221 */ /* 0x000fc80000010000 */
[----:B------:R-:W-:-:S04]  /*b170*/  FADD.FTZ R72, R28, R72 ;  /* 0x000000481c487221 */ /* 0x000fc80000010000 */
        /* <DEDUP_REMOVED lines=19> */
[----:B------:R-:W-:Y:S01]  /*b2b0*/  @P6 FADD.FTZ R75, R10, R72 ;  /* 0x000000480a4b6221 */ /* 0x000fe20000010000 */
[----:B------:R-:W-:Y:S02]  /*b2c0*/  ISETP.GT.U32.AND P6, PT, R36, 0xff, PT ;  /* 0x000000ff2400780c */ /* 0x000fe40003fc4070 */
[----:B------:R-:W-:Y:S01]  /*b2d0*/  LOP3.LUT R30, R30, 0xfffffffb, RZ, 0xc0, !PT ;  /* 0xfffffffb1e1e7812 */ /* 0x000fe200078ec0ff */
        /* <DEDUP_REMOVED lines=89> */
[----:B0-----:R-:W-:Y:S02]  /*b870*/  LOP3.LUT P6, RZ, R79, 0x1f, RZ, 0xc0, !PT ;  /* 0x0000001f4fff7812 */ /* 0x001fe400078cc0ff */
[----:B------:R-:W-:-:S11]  /*b880*/  LOP3.LUT R30, R30, 0xfff7ffff, RZ, 0xc0, !PT ;  /* 0xfff7ffff1e1e7812 */ /* 0x000fd600078ec0ff */
        /* <DEDUP_REMOVED lines=199> */
.L_x_43227:
        /* <DEDUP_REMOVED lines=17> */
[----:B------:R-:W1:Y:S01]  /*c610*/  LDL.S16 R79, [R1+0xe2] ;  /* 0x0000e200014f7983 */ /* 0x000e620000100600 */
[----:B0-----:R-:W-:Y:S01]  /*c620*/  FADD.FTZ R76, R104, -R102 ;  /* 0x80000066684c7221 */ /* 0x001fe20000010000 */
[----:B------:R-:W-:Y:S02]  /*c630*/  HADD2.F32 R75, -RZ, R108.H0_H0 ;  /* 0x2000006cff4b7230 */ /* 0x000fe40000004100 */
[----:B------:R-:W2:Y:S01]  /*c640*/  LDL.S16 R77, [R1+0xde] ;  /* 0x0000de00014d7983 */ /* 0x000ea20000100600 */
[----:B------:R-:W-:-:S03]  /*c650*/  FMUL.FTZ R76, R101, R76 ;  /* 0x0000004c654c7220 */ /* 0x000fc60000410000 */
[----:B------:R-:W3:Y:S04]  /*c660*/  LDL.S16 R78, [R1+0x42] ;  /* 0x00004200014e7983 */ /* 0x000ee80000100600 */
[----:B------:R-:W4:Y:S04]  /*c670*/  LDL.S16 R162, [R1+0x40] ;  /* 0x0000400001a27983 */ /* 0x000f280000100600 */
[----:B------:R-:W5:Y:S01]  /*c680*/  LDL.S16 R163, [R1+0x3c] ;  /* 0x00003c0001a37983 */ /* 0x000f620000100600 */
[----:B-1----:R-:W-:Y:S02]  /*c690*/  HADD2.F32 R72, -RZ, R79.H0_H0 ;  /* 0x2000004fff487230 */ /* 0x002fe40000004100 */
[----:B------:R-:W-:Y:S01]  /*c6a0*/  HADD2.F32 R74, -RZ, R184.H0_H0 ;  /* 0x200000b8ff4a7230 */ /* 0x000fe20000004100 */
[----:B------:R-:W5:Y:S01]  /*c6b0*/  LDL.S16 R79, [R1+0xdc] ;  /* 0x0000dc00014f7983 */ /* 0x000f620000100600 */
[----:B--2---:R-:W-:-:S02]  /*c6c0*/  HADD2.F32 R73, -RZ, R77.H0_H0 ;  /* 0x2000004dff497230 */ /* 0x004fc40000004100 */
[----:B------:R-:W-:Y:S02]  /*c6d0*/  FFMA.FTZ R72, R76, R72, R75 ;  /* 0x000000484c487223 */ /* 0x000fe4000001004b */
[----:B------:R-:W2:Y:S01]  /*c6e0*/  LDL.S16 R75, [R1+0x3e] ;  /* 0x00003e00014b7983 */ /* 0x000ea20000100600 */
[----:B------:R-:W-:Y:S01]  /*c6f0*/  FADD.FTZ R77, R106, -R102 ;  /* 0x800000666a4d7221 */ /* 0x000fe20000010000 */
[----:B------:R-:W-:Y:S01]  /*c700*/  FFMA.FTZ R76, R76, R73, R74 ;  /* 0x000000494c4c7223 */ /* 0x000fe2000001004a */
[----:B---3--:R-:W-:Y:S02]  /*c710*/  HADD2.F32 R73, -RZ, R78.H0_H0 ;  /* 0x2000004eff497230 */ /* 0x008fe40000004100 */
[----:B----4-:R-:W-:Y:S02]  /*c720*/  HADD2.F32 R78, -RZ, R162.H0_H0 ;  /* 0x200000a2ff4e7230 */ /* 0x010fe40000004100 */
[----:B------:R-:W-:Y:S01]  /*c730*/  FMUL.FTZ R77, R101, R77 ;  /* 0x0000004d654d7220 */ /* 0x000fe20000410000 */
[----:B------:R-:W3:Y:S03]  /*c740*/  LDL.S16 R162, [R1+0x38] ;  /* 0x0000380001a27983 */ /* 0x000ee60000100600 */
[----:B------:R-:W-:Y:S01]  /*c750*/  FFMA.FTZ R73, R77, R73, R78 ;  /* 0x000000494d497223 */ /* 0x000fe2000001004e */
[----:B--2---:R-:W-:-:S02]  /*c760*/  HADD2.F32 R74, -RZ, R75.H0_H0 ;  /* 0x2000004bff4a7230 */ /* 0x004fc40000004100 */
[----:B-----5:R-:W-:Y:S02]  /*c770*/  HADD2.F32 R75, -RZ, R163.H0_H0 ;  /* 0x200000a3ff4b7230 */ /* 0x020fe40000004100 */
[----:B------:R-:W-:Y:S01]  /*c780*/  FADD.FTZ R78, R105, -R102 ;  /* 0x80000066694e7221 */ /* 0x000fe20000010000 */
[----:B------:R-:W2:Y:S02]  /*c790*/  LDL.S16 R163, [R1+0x34] ;  /* 0x0000340001a37983 */ /* 0x000ea40000100600 */
[----:B------:R-:W-:Y:S02]  /*c7a0*/  FFMA.FTZ R77, R77, R74, R75 ;  /* 0x0000004a4d4d7223 */ /* 0x000fe4000001004b */
[----:B------:R-:W4:Y:S01]  /*c7b0*/  LDL.S16 R75, [R1+0xe0] ;  /* 0x0000e000014b7983 */ /* 0x000f220000100600 */
[----:B------:R-:W-:Y:S01]  /*c7c0*/  FMUL.FTZ R78, R101, R78 ;  /* 0x0000004e654e7220 */ /* 0x000fe20000410000 */
[----:B----4-:R-:W-:Y:S02]  /*c7d0*/  HADD2.F32 R74, -RZ, R75.H0_H0 ;  /* 0x2000004bff4a7230 */ /* 0x010fe40000004100 */
[----:B------:R-:W-:-:S05]  /*c7e0*/  HADD2.F32 R75, -RZ, R109.H0_H0 ;  /* 0x2000006dff4b7230 */ /* 0x000fca0000004100 */
[----:B------:R-:W-:Y:S01]  /*c7f0*/  FFMA.FTZ R74, R78, R74, R75 ;  /* 0x0000004a4e4a7223 */ /* 0x000fe2000001004b */
[----:B------:R-:W-:Y:S02]  /*c800*/  HADD2.F32 R75, -RZ, R79.H0_H0 ;  /* 0x2000004fff4b7230 */ /* 0x000fe40000004100 */
[----:B------:R-:W-:-:S05]  /*c810*/  HADD2.F32 R79, -RZ, R185.H0_H0 ;  /* 0x200000b9ff4f7230 */ /* 0x000fca0000004100 */
[----:B------:R-:W-:Y:S02]  /*c820*/  FFMA.FTZ R78, R78, R75, R79 ;  /* 0x0000004b4e4e7223 */ /* 0x000fe4000001004f */
[----:B------:R-:W4:Y:S01]  /*c830*/  LDL.S16 R75, [R1+0x3a] ;  /* 0x00003a00014b7983 */ /* 0x000f220000100600 */
[----:B------:R-:W-:Y:S01]  /*c840*/  FADD.FTZ R79, R103, -R102 ;  /* 0x80000066674f7221 */ /* 0x000fe20000010000 */
[----:B---3--:R-:W-:-:S03]  /*c850*/  HADD2.F32 R162, -RZ, R162.H0_H0 ;  /* 0x200000a2ffa27230 */ /* 0x008fc60000004100 */
[----:B------:R-:W-:Y:S01]  /*c860*/  FMUL.FTZ R79, R101, R79 ;  /* 0x0000004f654f7220 */ /* 0x000fe20000410000 */
[----:B----4-:R-:W-:-:S05]  /*c870*/  HADD2.F32 R75, -RZ, R75.H0_H0 ;  /* 0x2000004bff4b7230 */ /* 0x010fca0000004100 */
[----:B------:R-:W-:Y:S02]  /*c880*/  FFMA.FTZ R75, R79, R75, R162 ;  /* 0x0000004b4f4b7223 */ /* 0x000fe400000100a2 */
[----:B------:R-:W3:Y:S01]  /*c890*/  LDL.S16 R162, [R1+0x36] ;  /* 0x0000360001a27983 */ /* 0x000ee20000100600 */
[----:B--2---:R-:W-:Y:S02]  /*c8a0*/  HADD2.F32 R163, -RZ, R163.H0_H0 ;  /* 0x200000a3ffa37230 */ /* 0x004fe40000004100 */
[----:B---3--:R-:W-:-:S05]  /*c8b0*/  HADD2.F32 R162, -RZ, R162.H0_H0 ;  /* 0x200000a2ffa27230 */ /* 0x008fca0000004100 */
[----:B------:R-:W-:Y:S02]  /*c8c0*/  FFMA.FTZ R79, R79, R162, R163 ;  /* 0x000000a24f4f7223 */ /* 0x000fe400000100a3 */
[----:B------:R-:W0:Y:S02]  /*c8d0*/  LDC.64 R162, c[0x0][0x428] ;  /* 0x00010a00ffa27b82 */ /* 0x000e240000000a00 */
[----:B0-----:R-:W-:-:S05]  /*c8e0*/  IMAD.WIDE.U32 R162, R35, 0x10, R162 ;  /* 0x0000001023a27825 */ /* 0x001fca00078e00a2 */
[----:B------:R0:W-:Y:S02]  /*c8f0*/  STG.E.128 desc[UR6][R162.64], R72 ;  /* 0x00000048a2007986 */ /* 0x0001e4000c101d06 */
[----:B0-----:R-:W0:Y:S02]  /*c900*/  LDC.64 R72, c[0x0][0x430] ;  /* 0x00010c00ff487b82 */ /* 0x001e240000000a00 */
[----:B0-----:R-:W-:-:S05]  /*c910*/  IMAD.WIDE.U32 R72, R35, 0x10, R72 ;  /* 0x0000001023487825 */ /* 0x001fca00078e0048 */
[----:B------:R2:W-:Y:S01]  /*c920*/  STG.E.128 desc[UR6][R72.64], R76 ;  /* 0x0000004c48007986 */ /* 0x0005e2000c101d06 */
[----:B------:R-:W-:-:S07]  /*c930*/  IADD3 R35, PT, PT, R35, 0x20, RZ ;  /* 0x0000002023237810 */ /* 0x000fce0007ffe0ff */
.L_x_43176:
[----:B------:R-:W-:Y:S05]  /*c940*/  BSYNC.RECONVERGENT B0 ;  /* 0x0000000000007941 */ /* 0x000fea0003800200 */
.L_x_43175:
[----:B------:R-:W-:Y:S01]  /*c950*/  ISETP.GE.U32.AND P0, PT, R36, 0x40, PT ;  /* 0x000000402400780c */ /* 0x000fe20003f06070 */
[----:B------:R-:W-:-:S12]  /*c960*/  BSSY.RECONVERGENT B0, `(.L_x_43177) ;  /* 0x0000035000007945 */ /* 0x000fd80003800200 */
[----:B------:R-:W-:Y:S05]  /*c970*/  @!P0 BRA `(.L_x_43178) ;  /* 0x0000000000cc8947 */ /* 0x000fea0003800000 */
[----:B-12---:R-:W2:Y:S01]  /*c980*/  LDL.S16 R72, [R1+0xda] ;  /* 0x0000da0001487983 */ /* 0x006ea20000100600 */
[----:B0-----:R-:W-:Y:S01]  /*c990*/  FADD.FTZ R76, R34, -R102 ;  /* 0x80000066224c7221 */ /* 0x001fe20000010000 */
[----:B------:R-:W-:Y:S02]  /*c9a0*/  HADD2.F32 R75, -RZ, R110.H0_H0 ;  /* 0x2000006eff4b7230 */ /* 0x000fe40000004100 */
[----:B------:R-:W3:Y:S01]  /*c9b0*/  LDL.S16 R73, [R1+0xd6] ;  /* 0x0000d60001497983 */ /* 0x000ee20000100600 */
[----:B------:R-:W-:-:S03]  /*c9c0*/  FMUL.FTZ R76, R101, R76 ;  /* 0x0000004c654c7220 */ /* 0x000fc60000410000 */
[----:B------:R-:W4:Y:S04]  /*c9d0*/  LDL.S16 R162, [R1+0x32] ;  /* 0x0000320001a27983 */ /* 0x000f280000100600 */
[----:B------:R-:W5:Y:S04]  /*c9e0*/  LDL.S16 R78, [R1+0x30] ;  /* 0x00003000014e7983 */ /* 0x000f680000100600 */
[----:B------:R-:W5:Y:S04]  /*c9f0*/  LDL.S16 R163, [R1+0x2c] ;  /* 0x00002c0001a37983 */ /* 0x000f680000100600 */
[----:B------:R-:W5:Y:S01]  /*ca00*/  LDL.S16 R79, [R1+0xd4] ;  /* 0x0000d400014f7983 */ /* 0x000f620000100600 */
[----:B--2---:R-:W-:-:S02]  /*ca10*/  HADD2.F32 R72, -RZ, R72.H0_H0 ;  /* 0x20000048ff487230 */ /* 0x004fc40000004100 */
[----:B------:R-:W-:Y:S02]  /*ca20*/  HADD2.F32 R74, -RZ, R182.H0_H0 ;  /* 0x200000b6ff4a7230 */ /* 0x000fe40000004100 */
[----:B---3--:R-:W-:Y:S02]  /*ca30*/  HADD2.F32 R73, -RZ, R73.H0_H0 ;  /* 0x20000049ff497230 */ /* 0x008fe40000004100 */
[C---:B------:R-:W-:Y:S02]  /*ca40*/  FFMA.FTZ R72, R76.reuse, R72, R75 ;  /* 0x000000484c487223 */ /* 0x040fe4000001004b */
[----:B------:R-:W2:Y:S01]  /*ca50*/  LDL.S16 R75, [R1+0x2e] ;  /* 0x00002e00014b7983 */ /* 0x000ea20000100600 */
[----:B------:R-:W-:Y:S01]  /*ca60*/  FADD.FTZ R77, R33, -R102 ;  /* 0x80000066214d7221 */ /* 0x000fe20000010000 */
[----:B------:R-:W-:Y:S01]  /*ca70*/  FFMA.FTZ R76, R76, R73, R74 ;  /* 0x000000494c4c7223 */ /* 0x000fe2000001004a */
[----:B----4-:R-:W-:Y:S02]  /*ca80*/  HADD2.F32 R73, -RZ, R162.H0_H0 ;  /* 0x200000a2ff497230 */ /* 0x010fe40000004100 */
[----:B-----5:R-:W-:-:S02]  /*ca90*/  HADD2.F32 R78, -RZ, R78.H0_H0 ;  /* 0x2000004eff4e7230 */ /* 0x020fc40000004100 */
[----:B------:R-:W-:Y:S01]  /*caa0*/  FMUL.FTZ R77, R101, R77 ;  /* 0x0000004d654d7220 */ /* 0x000fe20000410000 */
[----:B------:R-:W3:Y:S03]  /*cab0*/  LDL.S16 R162, [R1+0x28] ;  /* 0x0000280001a27983 */ /* 0x000ee60000100600 */
[C---:B------:R-:W-:Y:S01]  /*cac0*/  FFMA.FTZ R73, R77.reuse, R73, R78 ;  /* 0x000000494d497223 */ /* 0x040fe2000001004e */
[----:B--2---:R-:W-:Y:S02]  /*cad0*/  HADD2.F32 R74, -RZ, R75.H0_H0 ;  /* 0x2000004bff4a7230 */ /* 0x004fe40000004100 */
[----:B------:R-:W-:Y:S02]  /*cae0*/  HADD2.F32 R75, -RZ, R163.H0_H0 ;  /* 0x200000a3ff4b7230 */ /* 0x000fe40000004100 */
[----:B------:R-:W-:Y:S01]  /*caf0*/  FADD.FTZ R78, R32, -R102 ;  /* 0x80000066204e7221 */ /* 0x000fe20000010000 */
[----:B------:R-:W2:Y:S02]  /*cb00*/  LDL.S16 R163, [R1+0x24] ;  /* 0x0000240001a37983 */ /* 0x000ea40000100600 */
[----:B------:R-:W-:-:S02]  /*cb10*/  FFMA.FTZ R77, R77, R74, R75 ;  /* 0x0000004a4d4d7223 */ /* 0x000fc4000001004b */
        /* <DEDUP_REMOVED lines=25> */
.L_x_43178:
[----:B------:R-:W-:Y:S05]  /*ccb0*/  BSYNC.RECONVERGENT B0 ;  /* 0x0000000000007941 */ /* 0x000fea0003800200 */
.L_x_43177:
[----:B------:R-:W-:Y:S01]  /*ccc0*/  ISETP.GE.U32.AND P0, PT, R36, 0x60, PT ;  /* 0x000000602400780c */ /* 0x000fe20003f06070 */
[----:B------:R-:W-:-:S12]  /*ccd0*/  BSSY.RECONVERGENT B0, `(.L_x_43179) ;  /* 0x0000035000007945 */ /* 0x000fd80003800200 */
[----:B------:R-:W-:Y:S05]  /*cce0*/  @!P0 BRA `(.L_x_43180) ;  /* 0x0000000000cc8947 */ /* 0x000fea0003800000 */
[----:B-123--:R-:W2:Y:S01]  /*ccf0*/  LDL.S16 R72, [R1+0xd2] ;  /* 0x0000d20001487983 */ /* 0x00eea20000100600 */
        /* <DEDUP_REMOVED lines=11> */
[----:B------:R-:W-:Y:S02]  /*cdb0*/  FFMA.FTZ R72, R76, R72, R75 ;  /* 0x000000484c487223 */ /* 0x000fe4000001004b */
[----:B------:R-:W2:Y:S01]  /*cdc0*/  LDL.S16 R75, [R1+0x1e] ;  /* 0x00001e00014b7983 */ /* 0x000ea20000100600 */
[----:B------:R-:W-:Y:S01]  /*cdd0*/  FADD.FTZ R77, R28, -R102 ;  /* 0x800000661c4d7221 */ /* 0x000fe20000010000 */
[----:B------:R-:W-:Y:S01]  /*cde0*/  FFMA.FTZ R76, R76, R73, R74 ;  /* 0x000000494c4c7223 */ /* 0x000fe2000001004a */
[----:B----4-:R-:W-:Y:S02]  /*cdf0*/  HADD2.F32 R73, -RZ, R162.H0_H0 ;  /* 0x200000a2ff497230 */ /* 0x010fe40000004100 */
[----:B-----5:R-:W-:-:S02]  /*ce00*/  HADD2.F32 R78, -RZ, R78.H0_H0 ;  /* 0x2000004eff4e7230 */ /* 0x020fc40000004100 */
[----:B------:R-:W-:Y:S01]  /*ce10*/  FMUL.FTZ R77, R101, R77 ;  /* 0x0000004d654d7220 */ /* 0x000fe20000410000 */
[----:B------:R-:W3:Y:S03]  /*ce20*/  LDL.S16 R162, [R1+0x18] ;  /* 0x0000180001a27983 */ /* 0x000ee60000100600 */
[----:B------:R-:W-:Y:S01]  /*ce30*/  FFMA.FTZ R73, R77, R73, R78 ;  /* 0x000000494d497223 */ /* 0x000fe2000001004e */
        /* <DEDUP_REMOVED lines=30> */
.L_x_43180:
[----:B------:R-:W-:Y:S05]  /*d020*/  BSYNC.RECONVERGENT B0 ;  /* 0x0000000000007941 */ /* 0x000fea0003800200 */
.L_x_43179:
[----:B------:R-:W-:Y:S01]  /*d030*/  ISETP.GE.U32.AND P0, PT, R36, 0x80, PT ;  /* 0x000000802400780c */ /* 0x000fe20003f06070 */
[----:B------:R-:W-:-:S12]  /*d040*/  BSSY.RECONVERGENT B0, `(.L_x_43181) ;  /* 0x0000035000007945 */ /* 0x000fd80003800200 */
[----:B------:R-:W-:Y:S05]  /*d050*/  @!P0 BRA `(.L_x_43182) ;  /* 0x0000000000cc8947 */ /* 0x000fea0003800000 */
[----:B-1234-:R-:W2:Y:S01]  /*d060*/  LDL.S16 R72, [R1+0xca] ;  /* 0x0000ca0001487983 */ /* 0x01eea20000100600 */
        /* <DEDUP_REMOVED lines=50> */
.L_x_43182:
[----:B------:R-:W-:Y:S05]  /*d390*/  BSYNC.RECONVERGENT B0 ;  /* 0x0000000000007941 */ /* 0x000fea0003800200 */
.L_x_43181:
[----:B------:R-:W-:Y:S01]  /*d3a0*/  ISETP.GE.U32.AND P0, PT, R36, 0xa0, PT ;  /* 0x000000a02400780c */ /* 0x000fe20003f06070 */
[----:B------:R-:W-:-:S12]  /*d3b0*/  BSSY.RECONVERGENT B0, `(.L_x_43183) ;  /* 0x000002f000007945 */ /* 0x000fd80003800200 */
[----:B------:R-:W-:Y:S05]  /*d3c0*/  @!P0 BRA `(.L_x_43184) ;  /* 0x0000000000b48947 */ /* 0x000fea0003800000 */
[----:B01234-:R-:W2:Y:S04]  /*d3d0*/  LDL.S16 R72, [R1+0xc2] ;  /* 0x0000c20001487983 */ /* 0x01fea80000100600 */
[----:B------:R-:W3:Y:S04]  /*d3e0*/  LDL.S16 R73, [R1+0xbe] ;  /* 0x0000be0001497983 */ /* 0x000ee80000100600 */
[----:B------:R-:W4:Y:S04]  /*d3f0*/  LDL.S16 R163, [R1+0x2] ;  /* 0x0000020001a37983 */ /* 0x000f280000100600 */
[----:B------:R-:W5:Y:S01]  /*d400*/  LDL.S16 R78, [R1] ;  /* 0x00000000014e7983 */ /* 0x000f620000100600 */
[----:B------:R-:W-:-:S03]  /*d410*/  FADD.FTZ R76, R21, -R102 ;  /* 0x80000066154c7221 */ /* 0x000fc60000010000 */
[----:B------:R-:W5:Y:S01]  /*d420*/  LDL.S16 R162, [R1+0xc0] ;  /* 0x0000c00001a27983 */ /* 0x000f620000100600 */
[----:B------:R-:W-:Y:S02]  /*d430*/  HADD2.F32 R75, -RZ, R116.H0_H0 ;  /* 0x20000074ff4b7230 */ /* 0x000fe40000004100 */
[----:B------:R-:W-:Y:S01]  /*d440*/  FMUL.FTZ R76, R101, R76 ;  /* 0x0000004c654c7220 */ /* 0x000fe20000410000 */
[----:B------:R-:W5:Y:S01]  /*d450*/  LDL.S16 R79, [R1+0xbc] ;  /* 0x0000bc00014f7983 */ /* 0x000f620000100600 */
[----:B------:R-:W-:Y:S02]  /*d460*/  HADD2.F32 R74, -RZ, R176.H0_H0 ;  /* 0x200000b0ff4a7230 */ /* 0x000fe40000004100 */
[----:B------:R-:W-:-:S04]  /*d470*/  FADD.FTZ R77, R20, -R102 ;  /* 0x80000066144d7221 */ /* 0x000fc80000010000 */
[----:B------:R-:W-:Y:S01]  /*d480*/  FMUL.FTZ R77, R101, R77 ;  /* 0x0000004d654d7220 */ /* 0x000fe20000410000 */
[----:B--2---:R-:W-:Y:S02]  /*d490*/  HADD2.F32 R72, -RZ, R72.H0_H0 ;  /* 0x20000048ff487230 */ /* 0x004fe40000004100 */
[----:B---3--:R-:W-:-:S03]  /*d4a0*/  HADD2.F32 R73, -RZ, R73.H0_H0 ;  /* 0x20000049ff497230 */ /* 0x008fc60000004100 */
[C---:B------:R-:W-:Y:S02]  /*d4b0*/  FFMA.FTZ R72, R76.reuse, R72, R75 ;  /* 0x000000484c487223 */ /* 0x040fe4000001004b */
[----:B------:R-:W-:Y:S01]  /*d4c0*/  FFMA.FTZ R76, R76, R73, R74 ;  /* 0x000000494c4c7223 */ /* 0x000fe2000001004a */
[----:B----4-:R-:W-:Y:S02]  /*d4d0*/  HADD2.F32 R73, -RZ, R163.H0_H0 ;  /* 0x200000a3ff497230 */ /* 0x010fe40000004100 */
[----:B-----5:R-:W-:Y:S02]  /*d4e0*/  HADD2.F32 R78, -RZ, R78.H0_H0 ;  /* 0x2000004eff4e7230 */ /* 0x020fe40000004100 */
[--C-:B------:R-:W-:Y:S02]  /*d4f0*/  HADD2.F32 R74, -RZ, R252.reuse.H1_H1 ;  /* 0x300000fcff4a7230 */ /* 0x100fe40000004100 */
[----:B------:R-:W-:Y:S02]  /*d500*/  HADD2.F32 R75, -RZ, R252.H0_H0 ;  /* 0x200000fcff4b7230 */ /* 0x000fe40000004100 */
[----:B------:R-:W-:Y:S01]  /*d510*/  FFMA.FTZ R73, R77, R73, R78 ;  /* 0x000000494d497223 */ /* 0x000fe2000001004e */
[----:B------:R-:W-:-:S02]  /*d520*/  FADD.FTZ R78, R19, -R102 ;  /* 0x80000066134e7221 */ /* 0x000fc40000010000 */
[----:B------:R-:W-:Y:S01]  /*d530*/  FFMA.FTZ R77, R77, R74, R75 ;  /* 0x0000004a4d4d7223 */ /* 0x000fe2000001004b */
[----:B------:R-:W-:Y:S02]  /*d540*/  HADD2.F32 R74, -RZ, R162.H0_H0 ;  /* 0x200000a2ff4a7230 */ /* 0x000fe40000004100 */
[----:B------:R-:W-:Y:S01]  /*d550*/  FMUL.FTZ R78, R101, R78 ;  /* 0x0000004e654e7220 */ /* 0x000fe20000410000 */
[----:B------:R-:W-:-:S05]  /*d560*/  HADD2.F32 R75, -RZ, R117.H0_H0 ;  /* 0x20000075ff4b7230 */ /* 0x000fca0000004100 */
[----:B------:R-:W-:Y:S01]  /*d570*/  FFMA.FTZ R74, R78, R74, R75 ;  /* 0x0000004a4e4a7223 */ /* 0x000fe2000001004b */
[----:B------:R-:W-:Y:S02]  /*d580*/  HADD2.F32 R75, -RZ, R79.H0_H0 ;  /* 0x2000004fff4b7230 */ /* 0x000fe40000004100 */
[----:B------:R-:W-:-:S05]  /*d590*/  HADD2.F32 R79, -RZ, R177.H0_H0 ;  /* 0x200000b1ff4f7230 */ /* 0x000fca0000004100 */
[----:B------:R-:W-:Y:S01]  /*d5a0*/  FFMA.FTZ R78, R78, R75, R79 ;  /* 0x0000004b4e4e7223 */ /* 0x000fe2000001004f */
[----:B------:R-:W-:Y:S01]  /*d5b0*/  FADD.FTZ R79, R18, -R102 ;  /* 0x80000066124f7221 */ /* 0x000fe20000010000 */
[--C-:B------:R-:W-:Y:S02]  /*d5c0*/  HADD2.F32 R75, -RZ, R251.reuse.H1_H1 ;  /* 0x300000fbff4b7230 */ /* 0x100fe40000004100 */
[----:B------:R-:W-:Y:S02]  /*d5d0*/  HADD2.F32 R162, -RZ, R251.H0_H0 ;  /* 0x200000fbffa27230 */ /* 0x000fe40000004100 */
[----:B------:R-:W-:Y:S01]  /*d5e0*/  FMUL.FTZ R79, R101, R79 ;  /* 0x0000004f654f7220 */ /* 0x000fe20000410000 */
[----:B------:R-:W-:-:S03]  /*d5f0*/  HADD2.F32 R163, -RZ, R250.H0_H0 ;  /* 0x200000faffa37230 */ /* 0x000fc60000004100 */
[----:B------:R-:W-:Y:S01]  /*d600*/  FFMA.FTZ R75, R79, R75, R162 ;  /* 0x0000004b4f4b7223 */ /* 0x000fe200000100a2 */
[----:B------:R-:W-:-:S05]  /*d610*/  HADD2.F32 R162, -RZ, R250.H1_H1 ;  /* 0x300000faffa27230 */ /* 0x000fca0000004100 */
        /* <DEDUP_REMOVED lines=8> */
.L_x_43184:
[----:B------:R-:W-:Y:S05]  /*d6a0*/  BSYNC.RECONVERGENT B0 ;  /* 0x0000000000007941 */ /* 0x000fea0003800200 */
.L_x_43183:
[----:B------:R-:W-:Y:S01]  /*d6b0*/  ISETP.GE.U32.AND P0, PT, R36, 0xc0, PT ;  /* 0x000000c02400780c */ /* 0x000fe20003f06070 */
[----:B------:R-:W-:-:S12]  /*d6c0*/  BSSY.RECONVERGENT B0, `(.L_x_43185) ;  /* 0x000002d000007945 */ /* 0x000fd80003800200 */
[----:B------:R-:W-:Y:S05]  /*d6d0*/  @!P0 BRA `(.L_x_43186) ;  /* 0x0000000000ac8947 */ /* 0x000fea0003800000 */
[----:B01234-:R-:W2:Y:S04]  /*d6e0*/  LDL.S16 R72, [R1+0xba] ;  /* 0x0000ba0001487983 */ /* 0x01fea80000100600 */
[----:B------:R-:W3:Y:S01]  /*d6f0*/  LDL.S16 R73, [R1+0xb6] ;  /* 0x0000b60001497983 */ /* 0x000ee20000100600 */
[----:B------:R-:W-:-:S03]  /*d700*/  FADD.FTZ R76, R17, -R102 ;  /* 0x80000066114c7221 */ /* 0x000fc60000010000 */
[----:B------:R-:W4:Y:S04]  /*d710*/  LDL.S16 R162, [R1+0xb8] ;  /* 0x0000b80001a27983 */ /* 0x000f280000100600 */
[----:B------:R-:W5:Y:S01]  /*d720*/  LDL.S16 R79, [R1+0xb4] ;  /* 0x0000b400014f7983 */ /* 0x000f620000100600 */
[----:B------:R-:W-:Y:S02]  /*d730*/  HADD2.F32 R75, -RZ, R118.H0_H0 ;  /* 0x20000076ff4b7230 */ /* 0x000fe40000004100 */
[----:B------:R-:W-:Y:S01]  /*d740*/  FMUL.FTZ R76, R101, R76 ;  /* 0x0000004c654c7220 */ /* 0x000fe20000410000 */
[----:B------:R-:W-:Y:S02]  /*d750*/  HADD2.F32 R74, -RZ, R174.H0_H0 ;  /* 0x200000aeff4a7230 */ /* 0x000fe40000004100 */
[----:B------:R-:W-:Y:S01]  /*d760*/  FADD.FTZ R77, R16, -R102 ;  /* 0x80000066104d7221 */ /* 0x000fe20000010000 */
[----:B------:R-:W-:-:S03]  /*d770*/  HADD2.F32 R78, -RZ, R249.H0_H0 ;  /* 0x200000f9ff4e7230 */ /* 0x000fc60000004100 */
[----:B------:R-:W-:Y:S01]  /*d780*/  FMUL.FTZ R77, R101, R77 ;  /* 0x0000004d654d7220 */ /* 0x000fe20000410000 */
[----:B------:R-:W-:Y:S02]  /*d790*/  HADD2.F32 R163, -RZ, R246.H0_H0 ;  /* 0x200000f6ffa37230 */ /* 0x000fe40000004100 */
[----:B--2---:R-:W-:Y:S02]  /*d7a0*/  HADD2.F32 R72, -RZ, R72.H0_H0 ;  /* 0x20000048ff487230 */ /* 0x004fe40000004100 */
[----:B---3--:R-:W-:-:S03]  /*d7b0*/  HADD2.F32 R73, -RZ, R73.H0_H0 ;  /* 0x20000049ff497230 */ /* 0x008fc60000004100 */
[C---:B------:R-:W-:Y:S02]  /*d7c0*/  FFMA.FTZ R72, R76.reuse, R72, R75 ;  /* 0x000000484c487223 */ /* 0x040fe4000001004b */
[----:B------:R-:W-:Y:S01]  /*d7d0*/  FFMA.FTZ R76, R76, R73, R74 ;  /* 0x000000494c4c7223 */ /* 0x000fe2000001004a */
[----:B------:R-:W-:Y:S02]  /*d7e0*/  HADD2.F32 R73, -RZ, R249.H1_H1 ;  /* 0x300000f9ff497230 */ /* 0x000fe40000004100 */
[--C-:B------:R-:W-:Y:S02]  /*d7f0*/  HADD2.F32 R74, -RZ, R248.reuse.H1_H1 ;  /* 0x300000f8ff4a7230 */ /* 0x100fe40000004100 */
[----:B------:R-:W-:Y:S02]  /*d800*/  HADD2.F32 R75, -RZ, R248.H0_H0 ;  /* 0x200000f8ff4b7230 */ /* 0x000fe40000004100 */
[----:B------:R-:W-:Y:S01]  /*d810*/  FFMA.FTZ R73, R77, R73, R78 ;  /* 0x000000494d497223 */ /* 0x000fe2000001004e */
[----:B------:R-:W-:-:S02]  /*d820*/  FADD.FTZ R78, R15, -R102 ;  /* 0x800000660f4e7221 */ /* 0x000fc40000010000 */
[----:B------:R-:W-:Y:S01]  /*d830*/  FFMA.FTZ R77, R77, R74, R75 ;  /* 0x0000004a4d4d7223 */ /* 0x000fe2000001004b */
[----:B----4-:R-:W-:Y:S02]  /*d840*/  HADD2.F32 R74, -RZ, R162.H0_H0 ;  /* 0x200000a2ff4a7230 */ /* 0x010fe40000004100 */
[----:B------:R-:W-:Y:S01]  /*d850*/  FMUL.FTZ R78, R101, R78 ;  /* 0x0000004e654e7220 */ /* 0x000fe20000410000 */
[----:B------:R-:W-:-:S05]  /*d860*/  HADD2.F32 R75, -RZ, R119.H0_H0 ;  /* 0x20000077ff4b7230 */ /* 0x000fca0000004100 */
[----:B------:R-:W-:Y:S01]  /*d870*/  FFMA.FTZ R74, R78, R74, R75 ;  /* 0x0000004a4e4a7223 */ /* 0x000fe2000001004b */
[----:B-----5:R-:W-:Y:S02]  /*d880*/  HADD2.F32 R75, -RZ, R79.H0_H0 ;  /* 0x2000004fff4b7230 */ /* 0x020fe40000004100 */
[----:B------:R-:W-:-:S05]  /*d890*/  HADD2.F32 R79, -RZ, R175.H0_H0 ;  /* 0x200000afff4f7230 */ /* 0x000fca0000004100 */
[----:B------:R-:W-:Y:S01]  /*d8a0*/  FFMA.FTZ R78, R78, R75, R79 ;  /* 0x0000004b4e4e7223 */ /* 0x000fe2000001004f */
[----:B------:R-:W-:Y:S01]  /*d8b0*/  FADD.FTZ R79, R14, -R102 ;  /* 0x800000660e4f7221 */ /* 0x000fe20000010000 */
[--C-:B------:R-:W-:Y:S02]  /*d8c0*/  HADD2.F32 R75, -RZ, R247.reuse.H1_H1 ;  /* 0x300000f7ff4b7230 */ /* 0x100fe40000004100 */
[----:B------:R-:W-:Y:S02]  /*d8d0*/  HADD2.F32 R162, -RZ, R247.H0_H0 ;  /* 0x200000f7ffa27230 */ /* 0x000fe40000004100 */
[----:B------:R-:W-:-:S04]  /*d8e0*/  FMUL.FTZ R79, R101, R79 ;  /* 0x0000004f654f7220 */ /* 0x000fc80000410000 */
        /* <DEDUP_REMOVED lines=10> */
.L_x_43186:
[----:B------:R-:W-:Y:S05]  /*d990*/  BSYNC.RECONVERGENT B0 ;  /* 0x0000000000007941 */ /* 0x000fea0003800200 */
.L_x_43185:
        /* <DEDUP_REMOVED lines=46> */
.L_x_43188:
[----:B------:R-:W-:Y:S05]  /*dc80*/  BSYNC.RECONVERGENT B0 ;  /* 0x0000000000007941 */ /* 0x000fea0003800200 */
.L_x_43187:
        /* <DEDUP_REMOVED lines=46> */
.L_x_43190:
[----:B------:R-:W-:Y:S05]  /*df70*/  BSYNC.RECONVERGENT B0 ;  /* 0x0000000000007941 */ /* 0x000fea0003800200 */
.L_x_43189:
        /* <DEDUP_REMOVED lines=46> */
.L_x_43192:
[----:B------:R-:W-:Y:S05]  /*e260*/  BSYNC.RECONVERGENT B0 ;  /* 0x0000000000007941 */ /* 0x000fea0003800200 */
.L_x_43191:
        /* <DEDUP_REMOVED lines=46> */
.L_x_43194:
[----:B------:R-:W-:Y:S05]  /*e550*/  BSYNC.RECONVERGENT B0 ;  /* 0x0000000000007941 */ /* 0x000fea0003800200 */
.L_x_43193:
        /* <DEDUP_REMOVED lines=46> */
.L_x_43196:
[----:B------:R-:W-:Y:S05]  /*e840*/  BSYNC.RECONVERGENT B0 ;  /* 0x0000000000007941 */ /* 0x000fea0003800200 */
.L_x_43195:
        /* <DEDUP_REMOVED lines=46> */
.L_x_43198:
[----:B------:R-:W-:Y:S05]  /*eb30*/  BSYNC.RECONVERGENT B0 ;  /* 0x0000000000007941 */ /* 0x000fea0003800200 */
.L_x_43197:
        /* <DEDUP_REMOVED lines=46> */
.L_x_43200:
[----:B------:R-:W-:Y:S05]  /*ee20*/  BSYNC.RECONVERGENT B0 ;  /* 0x0000000000007941 */ /* 0x000fea0003800200 */
.L_x_43199:
        /* <DEDUP_REMOVED lines=46> */
.L_x_43202:
[----:B------:R-:W-:Y:S05]  /*f110*/  BSYNC.RECONVERGENT B0 ;  /* 0x0000000000007941 */ /* 0x000fea0003800200 */
.L_x_43201:
        /* <DEDUP_REMOVED lines=46> */
.L_x_43204:
[----:B------:R-:W-:Y:S05]  /*f400*/  BSYNC.RECONVERGENT B0 ;  /* 0x0000000000007941 */ /* 0x000fea0003800200 */
.L_x_43203:
        /* <DEDUP_REMOVED lines=46> */
.L_x_43206:
[----:B------:R-:W-:Y:S05]  /*f6f0*/  BSYNC.RECONVERGENT B0 ;  /* 0x0000000000007941 */ /* 0x000fea0003800200 */
.L_x_43205:
        /* <DEDUP_REMOVED lines=46> */
.L_x_43208:
[----:B------:R-:W-:Y:S05]  /*f9e0*/  BSYNC.RECONVERGENT B0 ;  /* 0x0000000000007941 */ /* 0x000fea0003800200 */
.L_x_43207:
        /* <DEDUP_REMOVED lines=46> */
.L_x_43210:
[----:B------:R-:W-:Y:S05]  /*fcd0*/  BSYNC.RECONVERGENT B0 ;  /* 0x0000000000007941 */ /* 0x000fea0003800200 */
.L_x_43209:
        /* <DEDUP_REMOVED lines=46> */
.L_x_43212:
[----:B------:R-:W-:Y:S05]  /*ffc0*/  BSYNC.RECONVERGENT B0 ;  /* 0x0000000000007941 */ /* 0x000fea0003800200 */
.L_x_43211:
[----:B------:R-:W-:Y:S01]  /*ffd0*/  ISETP.GE.U32.AND P0, PT, R36, 0x280, PT ;  /* 0x000002802400780c */ /* 0x000fe20003f06070 */
[----:B------:R-:W-:-:S12]  /*ffe0*/  BSSY.RECONVERGENT B0, `(.L_x_43213) ;  /* 0x000002c000007945 */ /* 0x000fd80003800200 */
[----:B------:R-:W-:Y:S05]  /*fff0*/  @!P0 BRA `(.L_x_43214) ;  /* 0x0000000000a88947 */ /* 0x000fea0003800000 */
[----:B0-234-:R-:W2:Y:S04]  /*10000*/  LDL.S16 R78, [R1+0x4a] ;  /* 0x00004a00014e7983 */ /* 0x01dea80000100600 */
[----:B------:R-:W3:Y:S01]  /*10010*/  LDL.S16 R77, [R1+0x46] ;  /* 0x00004600014d7983 */ /* 0x000ee20000100600 */
[--C-:B------:R-:W-:Y:S01]  /*10020*/  FADD.FTZ R79, R99, -R102.reuse ;  /* 0x80000066634f7221 */ /* 0x100fe20000010000 */
[--C-:B------:R-:W-:Y:S02]  /*10030*/  HADD2.F32 R75, -RZ, R191.reuse.H1_H1 ;  /* 0x300000bfff4b7230 */ /* 0x100fe40000004100 */
[----:B------:R-:W-:Y:S01]  /*10040*/  FADD.FTZ R76, R97, -R102 ;  /* 0x80000066614c7221 */ /* 0x000fe20000010000 */
[----:B------:R-:W4:Y:S01]  /*10050*/  LDL.S16 R163, [R1+0x48] ;  /* 0x0000480001a37983 */ /* 0x000f220000100600 */
[----:B------:R-:W-:-:S02]  /*10060*/  HADD2.F32 R74, -RZ, R191.H0_H0 ;  /* 0x200000bfff4a7230 */ /* 0x000fc40000004100 */
[----:B------:R-:W-:Y:S01]  /*10070*/  FMUL.FTZ R79, R101, R79 ;  /* 0x0000004f654f7220 */ /* 0x000fe20000410000 */
[--C-:B-1----:R-:W-:Y:S01]  /*10080*/  HADD2.F32 R72, -RZ, R190.reuse.H1_H1 ;  /* 0x300000beff487230 */ /* 0x102fe20000004100 */
[----:B------:R-:W5:Y:S01]  /*10090*/  LDL.S16 R162, [R1+0x44] ;  /* 0x0000440001a27983 */ /* 0x000f620000100600 */
[----:B------:R-:W-:Y:S02]  /*100a0*/  HADD2.F32 R73, -RZ, R190.H0_H0 ;  /* 0x200000beff497230 */ /* 0x000fe40000004100 */
[----:B------:R-:W-:Y:S01]  /*100b0*/  FFMA.FTZ R75, R79, R75, R74 ;  /* 0x0000004b4f4b7223 */ /* 0x000fe2000001004a */
[----:B------:R-:W-:Y:S02]  /*100c0*/  FMUL.FTZ R76, R101, R76 ;  /* 0x0000004c654c7220 */ /* 0x000fe40000410000 */
[----:B------:R-:W-:Y:S01]  /*100d0*/  FFMA.FTZ R79, R79, R72, R73 ;  /* 0x000000484f4f7223 */ /* 0x000fe20000010049 */
[----:B------:R-:W-:Y:S02]  /*100e0*/  HADD2.F32 R73, -RZ, R186.H0_H0 ;  /* 0x200000baff497230 */ /* 0x000fe40000004100 */
[----:B------:R-:W-:-:S02]  /*100f0*/  HADD2.F32 R74, -RZ, R188.H0_H0 ;  /* 0x200000bcff4a7230 */ /* 0x000fc40000004100 */
[----:B--2---:R-:W-:-:S05]  /*10100*/  HADD2.F32 R72, -RZ, R78.H0_H0 ;  /* 0x2000004eff487230 */ /* 0x004fca0000004100 */
[----:B------:R-:W-:Y:S01]  /*10110*/  FFMA.FTZ R72, R76, R72, R73 ;  /* 0x000000484c487223 */ /* 0x000fe20000010049 */
[----:B---3--:R-:W-:Y:S02]  /*10120*/  HADD2.F32 R73, -RZ, R77.H0_H0 ;  /* 0x2000004dff497230 */ /* 0x008fe40000004100 */
[----:B------:R-:W-:-:S03]  /*10130*/  FADD.FTZ R77, R98, -R102 ;  /* 0x80000066624d7221 */ /* 0x000fc60000010000 */
[----:B------:R-:W-:Y:S01]  /*10140*/  FFMA.FTZ R76, R76, R73, R74 ;  /* 0x000000494c4c7223 */ /* 0x000fe2000001004a */
[--C-:B------:R-:W-:Y:S02]  /*10150*/  HADD2.F32 R73, -RZ, R193.reuse.H1_H1 ;  /* 0x300000c1ff497230 */ /* 0x100fe40000004100 */
[----:B------:R-:W-:Y:S01]  /*10160*/  FMUL.FTZ R77, R101, R77 ;  /* 0x0000004d654d7220 */ /* 0x000fe20000410000 */
[----:B------:R-:W-:Y:S02]  /*10170*/  HADD2.F32 R74, -RZ, R193.H0_H0 ;  /* 0x200000c1ff4a7230 */ /* 0x000fe40000004100 */
[----:B------:R-:W-:-:S03]  /*10180*/  HADD2.F32 R78, -RZ, R192.H0_H0 ;  /* 0x200000c0ff4e7230 */ /* 0x000fc60000004100 */
[----:B------:R-:W-:Y:S01]  /*10190*/  FFMA.FTZ R73, R77, R73, R74 ;  /* 0x000000494d497223 */ /* 0x000fe2000001004a */
[----:B------:R-:W-:-:S05]  /*101a0*/  HADD2.F32 R74, -RZ, R192.H1_H1 ;  /* 0x300000c0ff4a7230 */ /* 0x000fca0000004100 */
[----:B------:R-:W-:Y:S01]  /*101b0*/  FFMA.FTZ R77, R77, R74, R78 ;  /* 0x0000004a4d4d7223 */ /* 0x000fe2000001004e */
[----:B------:R-:W-:Y:S01]  /*101c0*/  FADD.FTZ R78, R100, -R102 ;  /* 0x80000066644e7221 */ /* 0x000fe20000010000 */
[----:B----4-:R-:W-:-:S03]  /*101d0*/  HADD2.F32 R74, -RZ, R163.H0_H0 ;  /* 0x200000a3ff4a7230 */ /* 0x010fc60000004100 */
[----:B------:R-:W-:Y:S01]  /*101e0*/  FMUL.FTZ R78, R101, R78 ;  /* 0x0000004e654e7220 */ /* 0x000fe20000410000 */
[----:B------:R-:W-:-:S05]  /*101f0*/  HADD2.F32 R101, -RZ, R187.H0_H0 ;  /* 0x200000bbff657230 */ /* 0x000fca0000004100 */
[----:B------:R-:W-:Y:S01]  /*10200*/  FFMA.FTZ R74, R78, R74, R101 ;  /* 0x0000004a4e4a7223 */ /* 0x000fe20000010065 */
[----:B-----5:R-:W-:Y:S02]  /*10210*/  HADD2.F32 R101, -RZ, R162.H0_H0 ;  /* 0x200000a2ff657230 */ /* 0x020fe40000004100 */
[----:B------:R-:W0:Y:S02]  /*10220*/  LDC.64 R162, c[0x0][0x428] ;  /* 0x00010a00ffa27b82 */ /* 0x000e240000000a00 */
[----:B0-----:R-:W-:-:S05]  /*10230*/  IMAD.WIDE.U32 R162, R35, 0x10, R162 ;  /* 0x0000001023a27825 */ /* 0x001fca00078e00a2 */
[----:B------:R0:W-:Y:S02]  /*10240*/  STG.E.128 desc[UR6][R162.64], R72 ;  /* 0x00000048a2007986 */ /* 0x0001e4000c101d06 */
[----:B0-----:R-:W0:Y:S01]  /*10250*/  LDC.64 R72, c[0x0][0x430] ;  /* 0x00010c00ff487b82 */ /* 0x001e220000000a00 */
[----:B------:R-:W-:-:S05]  /*10260*/  HADD2.F32 R102, -RZ, R189.H0_H0 ;  /* 0x200000bdff667230 */ /* 0x000fca0000004100 */
[----:B------:R-:W-:Y:S01]  /*10270*/  FFMA.FTZ R78, R78, R101, R102 ;  /* 0x000000654e4e7223 */ /* 0x000fe20000010066 */
[----:B0-----:R-:W-:-:S05]  /*10280*/  IMAD.WIDE.U32 R72, R35, 0x10, R72 ;  /* 0x0000001023487825 */ /* 0x001fca00078e0048 */
[----:B------:R0:W-:Y:S02]  /*10290*/  STG.E.128 desc[UR6][R72.64], R76 ;  /* 0x0000004c48007986 */ /* 0x0001e4000c101d06 */
.L_x_43214:
[----:B------:R-:W-:Y:S05]  /*102a0*/  BSYNC.RECONVERGENT B0 ;  /* 0x0000000000007941 */ /* 0x000fea0003800200 */
.L_x_43213:
[----:B01234-:R-:W0:Y:S02]  /*102b0*/  LDC.64 R72, c[0x0][0x380] ;  /* 0x0000e000ff487b82 */ /* 0x01fe240000000a00 */
[----:B0-----:R-:W-:-:S04]  /*102c0*/  LEA R107, R72, R107, 0x2 ;  /* 0x0000006b486b7211 */ /* 0x001fc800078e10ff */
[----:B------:R-:W-:-:S13]  /*102d0*/  ISETP.GE.AND P0, PT, R107, R73, PT ;  /* 0x000000496b00720c */ /* 0x000fda0003f06270 */
[----:B------:R-:W-:Y:S05]  /*102e0*/  @!P0 BRA `(.L_x_43215) ;  /* 0xffffff5c00548947 */ /* 0x000fea000383ffff */
[----:B------:R-:W-:Y:S05]  /*102f0*/  EXIT ;  /* 0x000000000000794d */ /* 0x000fea0003800000 */
.L_x_43174:
        /* <DEDUP_REMOVED lines=8> */
.L_x_43217:
[----:B------:R-:W-:Y:S05]  /*10380*/  BSYNC B0 ;  /* 0x0000000000007941 */ /* 0x000fea0003800000 */
.L_x_43216:
        /* <DEDUP_REMOVED lines=9> */
.L_x_43218:
[----:B------:R-:W-:Y:S02]  /*10420*/  HFMA2 R74, -RZ, RZ, 0, 2.384185791015625e-07 ;  /* 0x00000004ff4a7431 */ /* 0x000fe400000001ff */
[----:B------:R-:W-:Y:S01]  /*10430*/  FADD.FTZ R75, R75, R72 ;  /* 0x000000484b4b7221 */ /* 0x000fe20000010000 */
[----:B------:R-:W-:-:S04]  /*10440*/  MOV R72, 0xffffffff ;  /* 0xffffffff00487802 */ /* 0x000fc80000000f00 */
[----:B------:R-:W-:-:S07]  /*10450*/  MOV R77, R75 ;  /* 0x0000004b004d7202 */ /* 0x000fce0000000f00 */
[----:B------:R-:W-:Y:S05]  /*10460*/  WARPSYNC.COLLECTIVE R72, `(.L_x_43219) ;  /* 0x0000000048087348 */ /* 0x000fea0003c00000 */
[----:B------:R0:W1:Y:S02]  /*10470*/  SHFL.BFLY P6, R72, R77, R74, R73 ;  /* 0x0c00004a4d487389 */ /* 0x00006400000c0049 */
[----:B01----:R-:W-:Y:S05]  /*10480*/  ENDCOLLECTIVE ;  /* 0x000000000000791b */ /* 0x003fea0003800000 */
.L_x_43219:
[----:B------:R-:W-:Y:S02]  /*10490*/  HFMA2 R74, -RZ, RZ, 0, 4.76837158203125e-07 ;  /* 0x00000008ff4a7431 */ /* 0x000fe400000001ff */
[----:B------:R-:W-:Y:S01]  /*104a0*/  FADD.FTZ R75, R75, R72 ;  /* 0x000000484b4b7221 */ /* 0x000fe20000010000 */
[----:B------:R-:W-:-:S04]  /*104b0*/  MOV R72, 0xffffffff ;  /* 0xffffffff00487802 */ /* 0x000fc80000000f00 */
[----:B------:R-:W-:-:S07]  /*104c0*/  MOV R77, R75 ;  /* 0x0000004b004d7202 */ /* 0x000fce0000000f00 */
[----:B------:R-:W-:Y:S05]  /*104d0*/  WARPSYNC.COLLECTIVE R72, `(.L_x_43220) ;  /* 0x0000000048087348 */ /* 0x000fea0003c00000 */
[----:B------:R0:W1:Y:S02]  /*104e0*/  SHFL.BFLY P6, R72, R77, R74, R73 ;  /* 0x0c00004a4d487389 */ /* 0x00006400000c0049 */
[----:B01----:R-:W-:Y:S05]  /*104f0*/  ENDCOLLECTIVE ;  /* 0x000000000000791b */ /* 0x003fea0003800000 */
.L_x_43220:
[----:B------:R-:W-:Y:S02]  /*10500*/  HFMA2 R74, -RZ, RZ, 0, 9.5367431640625e-07 ;  /* 0x00000010ff4a7431 */ /* 0x000fe400000001ff */
[----:B------:R-:W-:Y:S01]  /*10510*/  FADD.FTZ R75, R75, R72 ;  /* 0x000000484b4b7221 */ /* 0x000fe20000010000 */
[----:B------:R-:W-:-:S04]  /*10520*/  MOV R72, 0xffffffff ;  /* 0xffffffff00487802 */ /* 0x000fc80000000f00 */
[----:B------:R-:W-:-:S07]  /*10530*/  MOV R77, R75 ;  /* 0x0000004b004d7202 */ /* 0x000fce0000000f00 */
[----:B------:R-:W-:Y:S05]  /*10540*/  WARPSYNC.COLLECTIVE R72, `(.L_x_43221) ;  /* 0x0000000048087348 */ /* 0x000fea0003c00000 */
[----:B------:R0:W1:Y:S02]  /*10550*/  SHFL.BFLY P6, R72, R77, R74, R73 ;  /* 0x0c00004a4d487389 */ /* 0x00006400000c0049 */
[----:B01----:R-:W-:Y:S05]  /*10560*/  ENDCOLLECTIVE ;  /* 0x000000000000791b */ /* 0x003fea0003800000 */
.L_x_43221:
        /* <DEDUP_REMOVED lines=185> */
.L_x_43222:
[----:B------:R-:W-:Y:S02]  /*11100*/  HFMA2 R74, -RZ, RZ, 0, 1.1920928955078125e-07 ;  /* 0x00000002ff4a7431 */ /* 0x000fe400000001ff */
[----:B------:R-:W-:Y:S01]  /*11110*/  FADD.FTZ R76, R76, R72 ;  /* 0x000000484c4c7221 */ /* 0x000fe20000010000 */
[----:B------:R-:W-:-:S04]  /*11120*/  MOV R72, 0xffffffff ;  /* 0xffffffff00487802 */ /* 0x000fc80000000f00 */
[----:B------:R-:W-:-:S07]  /*11130*/  MOV R77, R76 ;  /* 0x0000004c004d7202 */ /* 0x000fce0000000f00 */
[----:B------:R-:W-:Y:S05]  /*11140*/  WARPSYNC.COLLECTIVE R72, `(.L_x_43223) ;  /* 0x0000000048087348 */ /* 0x000fea0003c00000 */
[----:B------:R0:W1:Y:S02]  /*11150*/  SHFL.BFLY P6, R72, R77, R74, R73 ;  /* 0x0c00004a4d487389 */ /* 0x00006400000c0049 */
[----:B01----:R-:W-:Y:S05]  /*11160*/  ENDCOLLECTIVE ;  /* 0x000000000000791b */ /* 0x003fea0003800000 */
.L_x_43223:
[----:B------:R-:W-:Y:S02]  /*11170*/  HFMA2 R74, -RZ, RZ, 0, 2.384185791015625e-07 ;  /* 0x00000004ff4a7431 */ /* 0x000fe400000001ff */
[----:B------:R-:W-:Y:S01]  /*11180*/  FADD.FTZ R76, R76, R72 ;  /* 0x000000484c4c7221 */ /* 0x000fe20000010000 */
[----:B------:R-:W-:-:S04]  /*11190*/  MOV R72, 0xffffffff ;  /* 0xffffffff00487802 */ /* 0x000fc80000000f00 */
[----:B------:R-:W-:-:S07]  /*111a0*/  MOV R77, R76 ;  /* 0x0000004c004d7202 */ /* 0x000fce0000000f00 */
[----:B------:R-:W-:Y:S05]  /*111b0*/  WARPSYNC.COLLECTIVE R72, `(.L_x_43224) ;  /* 0x0000000048087348 */ /* 0x000fea0003c00000 */
[----:B------:R0:W1:Y:S02]  /*111c0*/  SHFL.BFLY P6, R72, R77, R74, R73 ;  /* 0x0c00004a4d487389 */ /* 0x00006400000c0049 */
[----:B01----:R-:W-:Y:S05]  /*111d0*/  ENDCOLLECTIVE ;  /* 0x000000000000791b */ /* 0x003fea0003800000 */
.L_x_43224:
[----:B------:R-:W-:Y:S02]  /*111e0*/  HFMA2 R74, -RZ, RZ, 0, 4.76837158203125e-07 ;  /* 0x00000008ff4a7431 */ /* 0x000fe400000001ff */
[----:B------:R-:W-:Y:S01]  /*111f0*/  FADD.FTZ R76, R76, R72 ;  /* 0x000000484c4c7221 */ /* 0x000fe20000010000 */
[----:B------:R-:W-:-:S04]  /*11200*/  MOV R72, 0xffffffff ;  /* 0xffffffff00487802 */ /* 0x000fc80000000f00 */
[----:B------:R-:W-:-:S07]  /*11210*/  MOV R77, R76 ;  /* 0x0000004c004d7202 */ /* 0x000fce0000000f00 */
[----:B------:R-:W-:Y:S05]  /*11220*/  WARPSYNC.COLLECTIVE R72, `(.L_x_43225) ;  /* 0x0000000048087348 */ /* 0x000fea0003c00000 */
[----:B------:R0:W1:Y:S02]  /*11230*/  SHFL.BFLY P6, R72, R77, R74, R73 ;  /* 0x0c00004a4d487389 */ /* 0x00006400000c0049 */
[----:B01----:R-:W-:Y:S05]  /*11240*/  ENDCOLLECTIVE ;  /* 0x000000000000791b */ /* 0x003fea0003800000 */
.L_x_43225:
[----:B------:R-:W-:Y:S02]  /*11250*/  HFMA2 R74, -RZ, RZ, 0, 9.5367431640625e-07 ;  /* 0x00000010ff4a7431 */ /* 0x000fe400000001ff */
[----:B------:R-:W-:Y:S01]  /*11260*/  FADD.FTZ R76, R76, R72 ;  /* 0x000000484c4c7221 */ /* 0x000fe20000010000 */
[----:B------:R-:W-:-:S04]  /*11270*/  MOV R72, 0xffffffff ;  /* 0xffffffff00487802 */ /* 0x000fc80000000f00 */
[----:B------:R-:W-:-:S07]  /*11280*/  MOV R77, R76 ;  /* 0x0000004c004d7202 */ /* 0x000fce0000000f00 */
[----:B------:R-:W-:Y:S05]  /*11290*/  WARPSYNC.COLLECTIVE R72, `(.L_x_43226) ;  /* 0x0000000048087348 */ /* 0x000fea0003c00000 */
[----:B------:R0:W1:Y:S02]  /*112a0*/  SHFL.BFLY P6, R72, R77, R74, R73 ;  /* 0x0c00004a4d487389 */ /* 0x00006400000c0049 */
[----:B01----:R-:W-:Y:S05]  /*112b0*/  ENDCOLLECTIVE ;  /* 0x000000000000791b */ /* 0x003fea0003800000 */
.L_x_43226:
[----:B------:R-:W-:Y:S05]  /*112c0*/  BRA `(.L_x_43227) ;  /* 0xffffffb0008c7947 */ /* 0x000fea000383ffff */
.L_x_43228:
        /* <DEDUP_REMOVED lines=11> */
.L_x_54492:


//--------------------- .text._ZN10layer_norm31ln_parallel_residual_fwd_kernelINS_13Kernel_traitsI6__halfffffjLj2560ELj1ELj4ELj1ELj16ENS_18Kernel_traits_baseILj2560ES2_ffffjLj128EEEEELb0ELb0ELb1EEEvNS_9FwdParamsE --------------------------
	.section	.text._ZN10layer_norm31ln_parallel_residual_fwd_kernelINS_13Kernel_traitsI6__halfffffjLj2560ELj1ELj4ELj1ELj16ENS_18Kernel_traits_baseILj2560ES2_ffffjLj128EEEEELb0ELb0ELb1EEEvNS_9FwdParamsE,"ax",@progbits
	.align	128
        .global         _ZN10layer_norm31ln_parallel_residual_fwd_kernelINS_13Kernel_traitsI6__halfffffjLj2560ELj1ELj4ELj1ELj16ENS_18Kernel_traits_baseILj2560ES2_ffffjLj128EEEEELb0ELb0ELb1EEEvNS_9FwdParamsE
        .type           _ZN10layer_norm31ln_parallel_residual_fwd_kernelINS_13Kernel_traitsI6__halfffffjLj2560ELj1ELj4ELj1ELj16ENS_18Kernel_traits_baseILj2560ES2_ffffjLj128EEEEELb0ELb0ELb1EEEvNS_9FwdParamsE,@function
        .size           _ZN10layer_norm31ln_parallel_residual_fwd_kernelINS_13Kernel_traitsI6__halfffffjLj2560ELj1ELj4ELj1ELj16ENS_18Kernel_traits_baseILj2560ES2_ffffjLj128EEEEELb0ELb0ELb1EEEvNS_9FwdParamsE,(.L_x_54493 - _ZN10layer_norm31ln_parallel_residual_fwd_kernelINS_13Kernel_traitsI6__halfffffjLj2560ELj1ELj4ELj1ELj16ENS_18Kernel_traits_baseILj2560ES2_ffffjLj128EEEEELb0ELb0ELb1EEEvNS_9FwdParamsE)
        .other          _ZN10layer_norm31ln_parallel_residual_fwd_kernelINS_13Kernel_traitsI6__halfffffjLj2560ELj1ELj4ELj1ELj16ENS_18Kernel_traits_baseILj2560ES2_ffffjLj128EEEEELb0ELb0ELb1EEEvNS_9FwdParamsE,@"STO_CUDA_ENTRY STV_DEFAULT"
_ZN10layer_norm31ln_parallel_residual_fwd_kernelINS_13Kernel_traitsI6__halfffffjLj2560ELj1ELj4ELj1ELj16ENS_18Kernel_traits_baseILj2560ES2_ffffjLj128EEEEELb0ELb0ELb1EEEvNS_9FwdParamsE:
.text._ZN10layer_norm31ln_parallel_residual_fwd_kernelINS_13Kernel_traitsI6__halfffffjLj2560ELj1ELj4ELj1ELj16ENS_18Kernel_traits_baseILj2560ES2_ffffjLj128EEEEELb0ELb0ELb1EEEvNS_9FwdParamsE:
        /* <DEDUP_REMOVED lines=16> */
[----:B----4-:R-:W-:Y:S10]  /*0100*/  BRA.U UP0, `(.L_x_43229) ;  /* 0x0000000900c07547 */ /* 0x010ff4000b800000 */
[----:B------:R-:W0:Y:S02]  /*0110*/  LDCU.64 UR4, c[0x0][0x440] ;  /* 0x00008800ff0477ac */ /* 0x000e240008000a00 */
[----:B0-----:R-:W-:-:S04]  /*0120*/  UISETP.NE.U32.AND UP0, UPT, UR4, URZ, UPT ;  /* 0x000000ff0400728c */ /* 0x001fc8000bf05070 */
[----:B------:R-:W-:-:S09]  /*0130*/  UISETP.NE.AND.EX UP0, UPT, UR5, URZ, UPT, UP0 ;  /* 0x000000ff0500728c */ /* 0x000fd2000bf05300 */
[----:B------:R-:W-:Y:S05]  /*0140*/  BRA.U UP0, `(.L_x_43230) ;  /* 0x0000000500547547 */ /* 0x000fea000b800000 */
[----:B------:R-:W0:Y:S08]  /*0150*/  LDC.64 R2, c[0x0][0x3d0] ;  /* 0x0000f400ff027b82 */ /* 0x000e300000000a00 */
[----:B------:R-:W1:Y:S01]  /*0160*/  LDC.64 R42, c[0x0][0x3d8] ;  /* 0x0000f600ff2a7b82 */ /* 0x000e620000000a00 */
[----:B0-----:R-:W-:-:S05]  /*0170*/  IMAD.WIDE.U32 R2, R202, 0x8, R2 ;  /* 0x00000008ca027825 */ /* 0x001fca00078e0002 */
[----:B------:R0:W5:Y:S01]  /*0180*/  LDG.E.64 R72, desc[UR6][R2.64] ;  /* 0x0000000602487981 */ /* 0x000162000c1e1b00 */
[----:B-1----:R-:W-:-:S03]  /*0190*/  IMAD.WIDE.U32 R42, R202, 0x8, R42 ;  /* 0x00000008ca2a7825 */ /* 0x002fc600078e002a */
[----:B------:R0:W5:Y:S04]  /*01a0*/  LDG.E.64 R76, desc[UR6][R2.64+0x100] ;  /* 0x00010006024c7981 */ /* 0x000168000c1e1b00 */
        /* <DEDUP_REMOVED lines=37> */
[----:B------:R0:W5:Y:S01]  /*0400*/  LDG.E.64 R130, desc[UR6][R42.64+0x1300] ;  /* 0x001300062a827981 */ /* 0x000162000c1e1b00 */
        /* <DEDUP_REMOVED lines=40> */
[----:B0-----:R-:W-:Y:S06]  /*0690*/  BRA `(.L_x_43231) ;  /* 0x0000001000287947 */ /* 0x001fec0003800000 */
.L_x_43230:
[----:B------:R-:W0:Y:S08]  /*06a0*/  LDC.64 R2, c[0x0][0x3d0] ;  /* 0x0000f400ff027b82 */ /* 0x000e300000000a00 */
[----:B------:R-:W1:Y:S08]  /*06b0*/  LDC.64 R4, c[0x0][0x3d8] ;  /* 0x0000f600ff047b82 */ /* 0x000e700000000a00 */
[----:B------:R-:W2:Y:S01]  /*06c0*/  LDC.64 R42, c[0x0][0x440] ;  /* 0x00011000ff2a7b82 */ /* 0x000ea20000000a00 */
[----:B0-----:R-:W-:-:S05]  /*06d0*/  IMAD.WIDE.U32 R2, R202, 0x8, R2 ;  /* 0x00000008ca027825 */ /* 0x001fca00078e0002 */
[----:B------:R0:W5:Y:S01]  /*06e0*/  LDG.E.64 R72, desc[UR6][R2.64] ;  /* 0x0000000602487981 */ /* 0x000162000c1e1b00 */
[----:B-1----:R-:W-:-:S03]  /*06f0*/  IMAD.WIDE.U32 R44, R202, 0x8, R4 ;  /* 0x00000008ca2c7825 */ /* 0x002fc600078e0004 */
[----:B------:R0:W5:Y:S04]  /*0700*/  LDG.E.64 R76, desc[UR6][R2.64+0x100] ;  /* 0x00010006024c7981 */ /* 0x000168000c1e1b00 */
[----:B------:R0:W5:Y:S01]  /*0710*/  LDG.E.64 R138, desc[UR6][R2.64+0x200] ;  /* 0x00020006028a7981 */ /* 0x000162000c1e1b00 */
[----:B--2---:R-:W-:-:S03]  /*0720*/  IMAD.WIDE.U32 R42, R202, 0x8, R42 ;  /* 0x00000008ca2a7825 */ /* 0x004fc600078e002a */
        /* <DEDUP_REMOVED lines=77> */
[----:B0-----:R-:W-:Y:S06]  /*0c00*/  BRA `(.L_x_43231) ;  /* 0x0000000800cc7947 */ /* 0x001fec0003800000 */
.L_x_43229:
        /* <DEDUP_REMOVED lines=9> */
[----:B------:R0:W5:Y:S01]  /*0ca0*/  LDG.E.64 R72, desc[UR6][R2.64] ;  /* 0x0000000602487981 */ /* 0x000162000c1e1b00 */
[----:B-1----:R-:W-:-:S03]  /*0cb0*/  IMAD.WIDE.U32 R44, R202, 0x8, R4 ;  /* 0x00000008ca2c7825 */ /* 0x002fc600078e0004 */
[----:B------:R0:W5:Y:S04]  /*0cc0*/  LDG.E.64 R76, desc[UR6][R2.64+0x100] ;  /* 0x00010006024c7981 */ /* 0x000168000c1e1b00 */
[----:B------:R0:W5:Y:S01]  /*0cd0*/  LDG.E.64 R138, desc[UR6][R2.64+0x200] ;  /* 0x00020006028a7981 */ /* 0x000162000c1e1b00 */
[----:B--2---:R-:W-:-:S03]  /*0ce0*/  IMAD.WIDE.U32 R42, R202, 0x8, R42 ;  /* 0x00000008ca2a7825 */ /* 0x004fc600078e002a */
[----:B------:R0:W5:Y:S04]  /*0cf0*/  LDG.E.64 R142, desc[UR6][R2.64+0x300] ;  /* 0x00030006028e7981 */ /* 0x000168000c1e1b00 */
[----:B------:R0:W5:Y:S01]  /*0d00*/  LDG.E.64 R40, desc[UR6][R2.64+0x400] ;  /* 0x0004000602287981 */ /* 0x000162000c1e1b00 */
[----:B---3--:R-:W-:-:S03]  /*0d10*/  IMAD.WIDE.U32 R146, R202, 0x8, R6 ;  /* 0x00000008ca927825 */ /* 0x008fc600078e0006 */
        /* <DEDUP_REMOVED lines=75> */
[----:B------:R-:W-:Y:S05]  /*11d0*/  BRA `(.L_x_43231) ;  /* 0x0000000400587947 */ /* 0x000fea0003800000 */
.L_x_43232:
[----:B------:R-:W0:Y:S08]  /*11e0*/  LDC.64 R4, c[0x0][0x438] ;  /* 0x00010e00ff047b82 */ /* 0x000e300000000a00 */
[----:B------:R-:W1:Y:S08]  /*11f0*/  LDC.64 R2, c[0x0][0x3d0] ;  /* 0x0000f400ff027b82 */ /* 0x000e700000000a00 */
[----:B------:R-:W2:Y:S01]  /*1200*/  LDC.64 R6, c[0x0][0x3d8] ;  /* 0x0000f600ff067b82 */ /* 0x000ea20000000a00 */
[----:B0-----:R-:W-:-:S05]  /*1210*/  IMAD.WIDE.U32 R42, R202, 0x8, R4 ;  /* 0x00000008ca2a7825 */ /* 0x001fca00078e0004 */
[----:B------:R-:W5:Y:S01]  /*1220*/  LDG.E.64 R64, desc[UR6][R42.64] ;  /* 0x000000062a407981 */ /* 0x000f62000c1e1b00 */
[----:B-1----:R-:W-:-:S03]  /*1230*/  IMAD.WIDE.U32 R2, R202, 0x8, R2 ;  /* 0x00000008ca027825 */ /* 0x002fc600078e0002 */
[----:B------:R-:W5:Y:S04]  /*1240*/  LDG.E.64 R66, desc[UR6][R42.64+0x100] ;  /* 0x000100062a427981 */ /* 0x000f68000c1e1b00 */
[----:B------:R-:W5:Y:S01]  /*1250*/  LDG.E.64 R68, desc[UR6][R42.64+0x200] ;  /* 0x000200062a447981 */ /* 0x000f62000c1e1b00 */
[----:B--2---:R-:W-:-:S03]  /*1260*/  IMAD.WIDE.U32 R44, R202, 0x8, R6 ;  /* 0x00000008ca2c7825 */ /* 0x004fc600078e0006 */
[----:B------:R-:W5:Y:S04]  /*1270*/  LDG.E.64 R70, desc[UR6][R42.64+0x300] ;  /* 0x000300062a467981 */ /* 0x000f68000c1e1b00 */
        /* <DEDUP_REMOVED lines=15> */
[----:B------:R-:W5:Y:S01]  /*1370*/  LDG.E.64 R126, desc[UR6][R42.64+0x1300] ;  /* 0x001300062a7e7981 */ /* 0x000f62000c1e1b00 */
[----:B------:R-:W-:-:S02]  /*1380*/  CS2R R62, SRZ ;  /* 0x00000000003e7805 */ /* 0x000fc4000001ff00 */
[----:B------:R-:W-:Y:S01]  /*1390*/  CS2R R60, SRZ ;  /* 0x00000000003c7805 */ /* 0x000fe2000001ff00 */
[----:B------:R-:W5:Y:S01]  /*13a0*/  LDG.E.64 R72, desc[UR6][R2.64] ;  /* 0x0000000602487981 */ /* 0x000f62000c1e1b00 */
[----:B------:R-:W-:Y:S02]  /*13b0*/  CS2R R58, SRZ ;  /* 0x00000000003a7805 */ /* 0x000fe4000001ff00 */
[----:B------:R-:W-:Y:S01]  /*13c0*/  CS2R R56, SRZ ;  /* 0x0000000000387805 */ /* 0x000fe2000001ff00 */
[----:B------:R-:W5:Y:S01]  /*13d0*/  LDG.E.64 R76, desc[UR6][R2.64+0x100] ;  /* 0x00010006024c7981 */ /* 0x000f62000c1e1b00 */
[----:B------:R-:W-:Y:S02]  /*13e0*/  CS2R R54, SRZ ;  /* 0x0000000000367805 */ /* 0x000fe4000001ff00 */
[----:B------:R-:W-:Y:S01]  /*13f0*/  CS2R R52, SRZ ;  /* 0x0000000000347805 */ /* 0x000fe2000001ff00 */
        /* <DEDUP_REMOVED lines=19> */
[----:B------:R-:W-:-:S03]  /*1530*/  CS2R R200, SRZ ;  /* 0x0000000000c87805 */ /* 0x000fc6000001ff00 */
        /* <DEDUP_REMOVED lines=30> */
[----:B------:R0:W5:Y:S02]  /*1720*/  LDG.E.64 R130, desc[UR6][R44.64+0x1300] ;  /* 0x001300062c827981 */ /* 0x000164000c1e1b00 */
[----:B0-----:R-:W-:-:S07]  /*1730*/  CS2R R44, SRZ ;  /* 0x00000000002c7805 */ /* 0x001fce000001ff00 */
.L_x_43231:
[----:B------:R-:W1:Y:S02]  /*1740*/  LDCU UR4, c[0x0][0x384] ;  /* 0x00007080ff0477ac */ /* 0x000e640008000800 */
[----:B-1----:R-:W-:-:S13]  /*1750*/  ISETP.GE.AND P1, PT, R187, UR4, PT ;  /* 0x00000004bb007c0c */ /* 0x002fda000bf26270 */
[----:B------:R-:W-:Y:S05]  /*1760*/  @P1 EXIT ;  /* 0x000000000000194d */ /* 0x000fea0003800000 */
[----:B-----5:R-:W-:Y:S01]  /*1770*/  MOV R186, R72 ;  /* 0x0000004800ba7202 */ /* 0x020fe20000000f00 */
[----:B------:R-:W1:Y:S01]  /*1780*/  LDCU UR4, c[0x0][0x388] ;  /* 0x00007100ff0477ac */ /* 0x000e620008000800 */
[----:B------:R-:W-:Y:S02]  /*1790*/  MOV R183, R73 ;  /* 0x0000004900b77202 */ /* 0x000fe40000000f00 */
[--C-:B------:R-:W-:Y:S01]  /*17a0*/  SHF.R.U64 R182, R72, 0x10, R73.reuse ;  /* 0x0000001048b67819 */ /* 0x100fe20000001249 */
[----:B------:R-:W-:Y:S01]  /*17b0*/  STL.S16 [R1+0x12a], R186 ;  /* 0x00012aba01007387 */ /* 0x000fe20000100600 */
[----:B------:R-:W-:Y:S01]  /*17c0*/  SHF.R.U32.HI R181, RZ, 0x10, R73 ;  /* 0x00000010ffb57819 */ /* 0x000fe20000011649 */
[----:B------:R-:W2:Y:S01]  /*17d0*/  LDCU.U8 UR5, c[0x0][0x410] ;  /* 0x00008200ff0577ac */ /* 0x000ea20008000000 */
[----:B------:R-:W-:Y:S01]  /*17e0*/  MOV R180, R74 ;  /* 0x0000004a00b47202 */ /* 0x000fe20000000f00 */
[----:B------:R-:W-:Y:S01]  /*17f0*/  STL.S16 [R1+0x128], R183 ;  /* 0x000128b701007387 */ /* 0x000fe20000100600 */
[----:B------:R-:W-:Y:S01]  /*1800*/  MOV R175, R75 ;  /* 0x0000004b00af7202 */ /* 0x000fe20000000f00 */
[----:B------:R-:W3:Y:S01]  /*1810*/  LDCU UR8, c[0x0][0x448] ;  /* 0x00008900ff0877ac */ /* 0x000ee20008000800 */
[--C-:B------:R-:W-:Y:S01]  /*1820*/  SHF.R.U64 R174, R74, 0x10, R75.reuse ;  /* 0x000000104aae7819 */ /* 0x100fe2000000124b */
[----:B------:R-:W-:Y:S01]  /*1830*/  STL.S16 [R1+0x8a], R182 ;  /* 0x00008ab601007387 */ /* 0x000fe20000100600 */
[----:B------:R-:W-:Y:S01]  /*1840*/  SHF.R.U32.HI R173, RZ, 0x10, R75 ;  /* 0x00000010ffad7819 */ /* 0x000fe2000001164b */
[----:B------:R-:W4:Y:S01]  /*1850*/  LDCU.64 UR10, c[0x0][0x3a0] ;  /* 0x00007400ff0a77ac */ /* 0x000f220008000a00 */
[----:B------:R-:W-:Y:S01]  /*1860*/  MOV R172, R76 ;  /* 0x0000004c00ac7202 */ /* 0x000fe20000000f00 */
[----:B------:R-:W-:Y:S01]  /*1870*/  STL.S16 [R1+0x82], R181 ;  /* 0x000082b501007387 */ /* 0x000fe20000100600 */
[----:B------:R-:W-:Y:S01]  /*1880*/  MOV R171, R77 ;  /* 0x0000004d00ab7202 */ /* 0x000fe20000000f00 */
[----:B------:R-:W0:Y:S01]  /*1890*/  LDCU.64 UR12, c[0x0][0x398] ;  /* 0x00007300ff0c77ac */ /* 0x000e220008000a00 */
        /* <DEDUP_REMOVED lines=35> */
[----:B0-----:R-:W-:Y:S02]  /*1ad0*/  MOV R147, R41 ;  /* 0x0000002900937202 */ /* 0x001fe40000000f00 */
        /* <DEDUP_REMOVED lines=120> */
[----:B------:R-:W-:Y:S01]  /*2260*/  SHF.R.U64 R231, R136, 0x10, R137 ;  /* 0x0000001088e77819 */ /* 0x000fe20000001289 */
[----:B------:R-:W-:Y:S01]  /*2270*/  STL.S16 [R1+0xf2], R38 ;  /* 0x0000f22601007387 */ /* 0x000fe20000100600 */
[----:B------:R-:W-:Y:S02]  /*2280*/  MOV R0, R128 ;  /* 0x0000008000007202 */ /* 0x000fe40000000f00 */
[----:B------:R-:W-:Y:S01]  /*2290*/  MOV R136, R129 ;  /* 0x0000008100887202 */ /* 0x000fe20000000f00 */
[----:B------:R-:W-:Y:S01]  /*22a0*/  STL.S16 [R1+0xf0], R37 ;  /* 0x0000f02501007387 */ /* 0x000fe20000100600 */
[--C-:B------:R-:W-:Y:S02]  /*22b0*/  SHF.R.U64 R230, R128, 0x10, R129.reuse ;  /* 0x0000001080e67819 */ /* 0x100fe40000001281 */
[----:B------:R-:W-:Y:S01]  /*22c0*/  SHF.R.U32.HI R228, RZ, 0x10, R129 ;  /* 0x00000010ffe47819 */ /* 0x000fe20000011681 */
[----:B------:R-:W-:Y:S01]  /*22d0*/  STL.S16 [R1+0x1a], R36 ;  /* 0x00001a2401007387 */ /* 0x000fe20000100600 */
[----:B------:R-:W-:-:S02]  /*22e0*/  MOV R128, R78 ;  /* 0x0000004e00807202 */ /* 0x000fc40000000f00 */
[----:B------:R-:W-:Y:S01]  /*22f0*/  MOV R129, R79 ;  /* 0x0000004f00817202 */ /* 0x000fe20000000f00 */
[----:B------:R-:W-:Y:S01]  /*2300*/  STL.S16 [R1+0x12], R35 ;  /* 0x0000122301007387 */ /* 0x000fe20000100600 */
[--C-:B------:R-:W-:Y:S02]  /*2310*/  SHF.R.U64 R227, R78, 0x10, R79.reuse ;  /* 0x000000104ee37819 */ /* 0x100fe4000000124f */
[----:B------:R-:W-:Y:S01]  /*2320*/  SHF.R.U32.HI R225, RZ, 0x10, R79 ;  /* 0x00000010ffe17819 */ /* 0x000fe2000001164f */
[----:B------:R-:W-:Y:S01]  /*2330*/  STL.S16 [R1+0xee], R34 ;  /* 0x0000ee2201007387 */ /* 0x000fe20000100600 */
[----:B------:R-:W-:Y:S02]  /*2340*/  MOV R78, R86 ;  /* 0x00000056004e7202 */ /* 0x000fe40000000f00 */
[----:B------:R-:W-:Y:S01]  /*2350*/  MOV R79, R87 ;  /* 0x00000057004f7202 */ /* 0x000fe20000000f00 */
[----:B------:R-:W-:Y:S01]  /*2360*/  STL.S16 [R1+0xec], R33 ;  /* 0x0000ec2101007387 */ /* 0x000fe20000100600 */
[----:B------:R-:W-:-:S02]  /*2370*/  SHF.R.U64 R226, R86, 0x10, R87 ;  /* 0x0000001056e27819 */ /* 0x000fc40000001257 */
[----:B------:R-:W-:Y:S01]  /*2380*/  SHF.R.U32.HI R224, RZ, 0x10, R87 ;  /* 0x00000010ffe07819 */ /* 0x000fe20000011657 */
        /* <DEDUP_REMOVED lines=38> */
[--C-:B------:R-:W-:Y:S01]  /*25f0*/  SHF.R.U64 R203, R82, 0x10, R83.reuse ;  /* 0x0000001052cb7819 */ /* 0x100fe20000001253 */
[----:B------:R-:W-:Y:S01]  /*2600*/  STL.S16 [R1+0xda], R19 ;  /* 0x0000da1301007387 */ /* 0x000fe20000100600 */
[----:B------:R-:W-:Y:S02]  /*2610*/  MOV R91, R83 ;  /* 0x00000053005b7202 */ /* 0x000fe40000000f00 */
[----:B------:R-:W-:Y:S01]  /*2620*/  SHF.R.U32.HI R82, RZ, 0x10, R83 ;  /* 0x00000010ff527819 */ /* 0x000fe20000011653 */
[----:B------:R-:W-:Y:S01]  /*2630*/  STL.S16 [R1+0xd8], R18 ;  /* 0x0000d81201007387 */ /* 0x000fe20000100600 */
[----:B------:R-:W-:-:S02]  /*2640*/  SHF.R.U32.HI R229, RZ, 0x10, R137 ;  /* 0x00000010ffe57819 */ /* 0x000fc40000011689 */
[----:B------:R-:W-:Y:S01]  /*2650*/  MOV R83, R130 ;  /* 0x0000008200537202 */ /* 0x000fe20000000f00 */
[----:B------:R-:W-:Y:S01]  /*2660*/  STL.S16 [R1+0xd6], R17 ;  /* 0x0000d61101007387 */ /* 0x000fe20000100600 */
[----:B------:R-:W-:Y:S02]  /*2670*/  MOV R137, R131 ;  /* 0x0000008300897202 */ /* 0x000fe40000000f00 */
        /* <DEDUP_REMOVED lines=45> */
[----:B0-----:R-:W-:Y:S01]  /*2950*/  SHF.R.U32.HI R4, RZ, 0x10, R67 ;  /* 0x00000010ff047819 */ /* 0x001fe20000011643 */
[----:B------:R0:W-:Y:S01]  /*2960*/  STL.S16 [R1+0xb6], R0 ;  /* 0x0000b60001007387 */ /* 0x0001e20000100600 */
[----:B------:R-:W-:Y:S02]  /*2970*/  PRMT R220, R220, 0x5410, R220 ;  /* 0x00005410dcdc7816 */ /* 0x000fe400000000dc */
[----:B-1----:R-:W-:Y:S01]  /*2980*/  SHF.R.U32.HI R3, RZ, 0x10, R65 ;  /* 0x00000010ff037819 */ /* 0x002fe20000011641 */
[----:B------:R-:W-:Y:S01]  /*2990*/  STL.S16 [R1+0xb4], R136 ;  /* 0x0000b48801007387 */ /* 0x000fe20000100600 */
[----:B------:R-:W-:-:S02]  /*29a0*/  PRMT R215, R215, 0x5410, R215 ;  /* 0x00005410d7d77816 */ /* 0x000fc400000000d7 */
[----:B--2---:R-:W-:Y:S01]  /*29b0*/  SHF.R.U64 R2, R200, 0x10, R201 ;  /* 0x00000010c8027819 */ /* 0x004fe200000012c9 */
[----:B------:R-:W-:Y:S01]  /*29c0*/  STL.S16 [R1+0xb2], R128 ;  /* 0x0000b28001007387 */ /* 0x000fe20000100600 */
[----:B------:R-:W-:Y:S02]  /*29d0*/  PRMT R229, R229, 0x5410, R229 ;  /* 0x00005410e5e57816 */ /* 0x000fe400000000e5 */
[----:B0-----:R-:W-:Y:S01]  /*29e0*/  SHF.R.U64 R0, R64, 0x10, R65 ;  /* 0x0000001040007819 */ /* 0x001fe20000001241 */
        /* <DEDUP_REMOVED lines=10> */
[----:B------:R-:W-:Y:S02]  /*2a90*/  ISETP.NE.U32.AND P1, PT, R88, RZ, PT ;  /* 0x000000ff5800720c */ /* 0x000fe40003f25070 */
[----:B------:R-:W-:Y:S01]  /*2aa0*/  SHF.R.U32.HI R210, RZ, 0x10, R127 ;  /* 0x00000010ffd27819 */ /* 0x000fe2000001167f */
[----:B------:R-:W-:Y:S01]  /*2ab0*/  STL.S16 [R1+0xa8], R87 ;  /* 0x0000a85701007387 */ /* 0x000fe20000100600 */
[----:B------:R-:W-:-:S02]  /*2ac0*/  SHF.R.U64 R208, R130, 0x10, R131 ;  /* 0x0000001082d07819 */ /* 0x000fc40000001283 */
[----:B------:R-:W-:Y:S01]  /*2ad0*/  SHF.R.U32.HI R88, RZ, 0x10, R131 ;  /* 0x00000010ff587819 */ /* 0x000fe20000011683 */
[----:B------:R-:W-:Y:S01]  /*2ae0*/  STL.S16 [R1+0xa6], R92 ;  /* 0x0000a65c01007387 */ /* 0x000fe20000100600 */
[----:B------:R-:W-:Y:S02]  /*2af0*/  PRMT R221, R221, 0x5410, R221 ;  /* 0x00005410dddd7816 */ /* 0x000fe400000000dd */
[----:B------:R-:W-:Y:S01]  /*2b00*/  PRMT R211, R211, 0x5410, R211 ;  /* 0x00005410d3d37816 */ /* 0x000fe200000000d3 */
[----:B------:R-:W-:Y:S01]  /*2b10*/  STL.S16 [R1+0xa4], R93 ;  /* 0x0000a45d01007387 */ /* 0x000fe20000100600 */
[----:B------:R-:W-:Y:S02]  /*2b20*/  SHF.R.U64 R209, R126, 0x10, R127 ;  /* 0x000000107ed17819 */ /* 0x000fe4000000127f */
[----:B------:R-:W-:Y:S01]  /*2b30*/  ISETP.NE.AND.EX P1, PT, R89, RZ, PT, P1 ;  /* 0x000000ff5900720c */ /* 0x000fe20003f25310 */
[----:B------:R-:W-:Y:S01]  /*2b40*/  STL.S16 [R1+0xa2], R132 ;  /* 0x0000a28401007387 */ /* 0x000fe20000100600 */
[----:B------:R-:W-:-:S02]  /*2b50*/  PRMT R203, R203, 0x5410, R82 ;  /* 0x00005410cbcb7816 */ /* 0x000fc40000000052 */
[----:B------:R-:W-:Y:S01]  /*2b60*/  PRMT R208, R208, 0x5410, R88 ;  /* 0x00005410d0d07816 */ /* 0x000fe20000000058 */
        /* <DEDUP_REMOVED lines=13> */
[----:B------:R2:W-:Y:S01]  /*2c40*/  STL.S16 [R1+0x80], R3 ;  /* 0x0000800301007387 */ /* 0x0005e20000100600 */
[----:B0-----:R-:W-:-:S02]  /*2c50*/  SHF.R.U32.HI R0, RZ, 0x10, R201 ;  /* 0x00000010ff007819 */ /* 0x001fc400000116c9 */
[----:B-1----:R-:W-:-:S03]  /*2c60*/  SHF.R.U64 R2, R66, 0x10, R67 ;  /* 0x0000001042027819 */ /* 0x002fc60000001243 */
[----:B------:R0:W-:Y:S01]  /*2c70*/  STL.S16 [R1+0x7c], R0 ;  /* 0x00007c0001007387 */ /* 0x0001e20000100600 */
[----:B--2---:R-:W-:-:S03]  /*2c80*/  SHF.R.U64 R3, R198, 0x10, R199 ;  /* 0x00000010c6037819 */ /* 0x004fc600000012c7 */
[----:B------:R1:W-:Y:S04]  /*2c90*/  STL.S16 [R1+0x78], R2 ;  /* 0x0000780201007387 */ /* 0x0003e80000100600 */
[----:B------:R2:W-:Y:S01]  /*2ca0*/  STL.S16 [R1+0x74], R3 ;  /* 0x0000740301007387 */ /* 0x0005e20000100600 */
[----:B0-----:R-:W-:-:S03]  /*2cb0*/  SHF.R.U32.HI R0, RZ, 0x10, R199 ;  /* 0x00000010ff007819 */ /* 0x001fc600000116c7 */
[----:B------:R0:W-:Y:S01]  /*2cc0*/  STL.S16 [R1+0x70], R4 ;  /* 0x0000700401007387 */ /* 0x0001e20000100600 */
[----:B-1----:R-:W-:-:S03]  /*2cd0*/  SHF.R.U64 R2, R196, 0x10, R197 ;  /* 0x00000010c4027819 */ /* 0x002fc600000012c5 */
[----:B------:R1:W-:Y:S01]  /*2ce0*/  STL.S16 [R1+0x6c], R0 ;  /* 0x00006c0001007387 */ /* 0x0003e20000100600 */
[----:B--2---:R-:W-:Y:S02]  /*2cf0*/  SHF.R.U64 R3, R68, 0x10, R69 ;  /* 0x0000001044037819 */ /* 0x004fe40000001245 */
[----:B0-----:R-:W-:-:S03]  /*2d00*/  SHF.R.U32.HI R4, RZ, 0x10, R97 ;  /* 0x00000010ff047819 */ /* 0x001fc60000011661 */
[----:B------:R0:W-:Y:S01]  /*2d10*/  STL.S16 [R1+0x68], R3 ;  /* 0x0000680301007387 */ /* 0x0001e20000100600 */
[----:B-1----:R-:W-:-:S03]  /*2d20*/  SHF.R.U32.HI R0, RZ, 0x10, R69 ;  /* 0x00000010ff007819 */ /* 0x002fc60000011645 */
[----:B------:R1:W-:Y:S04]  /*2d30*/  STL.S16 [R1+0x64], R2 ;  /* 0x0000640201007387 */ /* 0x0003e80000100600 */
[----:B------:R2:W-:Y:S01]  /*2d40*/  STL.S16 [R1+0x60], R0 ;  /* 0x0000600001007387 */ /* 0x0005e20000100600 */
[----:B0-----:R-:W-:Y:S02]  /*2d50*/  SHF.R.U64 R3, R194, 0x10, R195 ;  /* 0x00000010c2037819 */ /* 0x001fe400000012c3 */
[----:B-1----:R-:W-:Y:S02]  /*2d60*/  SHF.R.U32.HI R2, RZ, 0x10, R197 ;  /* 0x00000010ff027819 */ /* 0x002fe400000116c5 */
[----:B--2---:R-:W-:-:S03]  /*2d70*/  SHF.R.U64 R0, R70, 0x10, R71 ;  /* 0x0000001046007819 */ /* 0x004fc60000001247 */
[----:B------:R0:W-:Y:S04]  /*2d80*/  STL.S16 [R1+0x5c], R2 ;  /* 0x00005c0201007387 */ /* 0x0001e80000100600 */
[----:B------:R1:W-:Y:S04]  /*2d90*/  STL.S16 [R1+0x58], R0 ;  /* 0x0000580001007387 */ /* 0x0003e80000100600 */
[----:B------:R2:W-:Y:S01]  /*2da0*/  STL.S16 [R1+0x54], R3 ;  /* 0x0000540301007387 */ /* 0x0005e20000100600 */
[----:B0-----:R-:W-:Y:S02]  /*2db0*/  SHF.R.U32.HI R2, RZ, 0x10, R71 ;  /* 0x00000010ff027819 */ /* 0x001fe40000011647 */
[----:B-1----:R-:W-:-:S03]  /*2dc0*/  SHF.R.U32.HI R0, RZ, 0x10, R195 ;  /* 0x00000010ff007819 */ /* 0x002fc600000116c3 */
[----:B------:R0:W-:Y:S01]  /*2dd0*/  STL.S16 [R1+0x50], R2 ;  /* 0x0000500201007387 */ /* 0x0001e20000100600 */
[----:B--2---:R-:W-:-:S03]  /*2de0*/  SHF.R.U64 R3, R192, 0x10, R193 ;  /* 0x00000010c0037819 */ /* 0x004fc600000012c1 */
[----:B------:R1:W-:Y:S01]  /*2df0*/  STL.S16 [R1+0x4c], R0 ;  /* 0x00004c0001007387 */ /* 0x0003e20000100600 */
[----:B0-----:R-:W-:Y:S02]  /*2e00*/  SHF.R.U64 R2, R96, 0x10, R97 ;  /* 0x0000001060027819 */ /* 0x001fe40000001261 */
[----:B-1----:R-:W-:-:S03]  /*2e10*/  SHF.R.U32.HI R0, RZ, 0x10, R193 ;  /* 0x00000010ff007819 */ /* 0x002fc600000116c1 */
[----:B------:R0:W-:Y:S04]  /*2e20*/  STL.S16 [R1+0x48], R2 ;  /* 0x0000480201007387 */ /* 0x0001e80000100600 */
[----:B------:R1:W-:Y:S04]  /*2e30*/  STL.S16 [R1+0x44], R3 ;  /* 0x0000440301007387 */ /* 0x0003e80000100600 */
[----:B------:R2:W-:Y:S01]  /*2e40*/  STL.S16 [R1+0x40], R4 ;  /* 0x0000400401007387 */ /* 0x0005e20000100600 */
[----:B0-----:R-:W-:-:S03]  /*2e50*/  SHF.R.U64 R2, R98, 0x10, R99 ;  /* 0x0000001062027819 */ /* 0x001fc60000001263 */
[----:B------:R0:W-:Y:S01]  /*2e60*/  STL.S16 [R1+0x3c], R0 ;  /* 0x00003c0001007387 */ /* 0x0001e20000100600 */
[----:B-1----:R-:W-:-:S03]  /*2e70*/  SHF.R.U64 R3, R190, 0x10, R191 ;  /* 0x00000010be037819 */ /* 0x002fc600000012bf */
[----:B------:R1:W-:Y:S01]  /*2e80*/  STL.S16 [R1+0x38], R2 ;  /* 0x0000380201007387 */ /* 0x0003e20000100600 */
[----:B--2---:R-:W-:-:S03]  /*2e90*/  SHF.R.U32.HI R4, RZ, 0x10, R99 ;  /* 0x00000010ff047819 */ /* 0x004fc60000011663 */
[----:B------:R2:W-:Y:S01]  /*2ea0*/  STL.S16 [R1+0x34], R3 ;  /* 0x0000340301007387 */ /* 0x0005e20000100600 */
[----:B0-----:R-:W-:-:S03]  /*2eb0*/  SHF.R.U32.HI R0, RZ, 0x10, R191 ;  /* 0x00000010ff007819 */ /* 0x001fc600000116bf */
[----:B------:R0:W-:Y:S01]  /*2ec0*/  STL.S16 [R1+0x30], R4 ;  /* 0x0000300401007387 */ /* 0x0001e20000100600 */
[----:B-1----:R-:W-:-:S03]  /*2ed0*/  SHF.R.U64 R2, R100, 0x10, R101 ;  /* 0x0000001064027819 */ /* 0x002fc60000001265 */
[----:B------:R1:W-:Y:S01]  /*2ee0*/  STL.S16 [R1+0x2c], R0 ;  /* 0x00002c0001007387 */ /* 0x0003e20000100600 */
[----:B--2---:R-:W-:-:S03]  /*2ef0*/  SHF.R.U64 R3, R188, 0x10, R189 ;  /* 0x00000010bc037819 */ /* 0x004fc600000012bd */
[----:B------:R2:W-:Y:S01]  /*2f00*/  STL.S16 [R1+0x28], R2 ;  /* 0x0000280201007387 */ /* 0x0005e20000100600 */
[----:B0-----:R-:W-:-:S03]  /*2f10*/  SHF.R.U32.HI R4, RZ, 0x10, R101 ;  /* 0x00000010ff047819 */ /* 0x001fc60000011665 */
[----:B------:R0:W-:Y:S01]  /*2f20*/  STL.S16 [R1+0x24], R3 ;  /* 0x0000240301007387 */ /* 0x0001e20000100600 */
[----:B-1----:R-:W-:-:S03]  /*2f30*/  SHF.R.U32.HI R0, RZ, 0x10, R189 ;  /* 0x00000010ff007819 */ /* 0x002fc600000116bd */
[----:B------:R1:W-:Y:S01]  /*2f40*/  STL.S16 [R1+0x20], R4 ;  /* 0x0000200401007387 */ /* 0x0003e20000100600 */
[----:B--2---:R-:W-:-:S03]  /*2f50*/  SHF.R.U64 R2, R102, 0x10, R103 ;  /* 0x0000001066027819 */ /* 0x004fc60000001267 */
[----:B------:R2:W-:Y:S01]  /*2f60*/  STL.S16 [R1+0x1c], R0 ;  /* 0x00001c0001007387 */ /* 0x0005e20000100600 */
[----:B0-----:R-:W-:-:S03]  /*2f70*/  SHF.R.U64 R3, R184, 0x10, R185 ;  /* 0x00000010b8037819 */ /* 0x001fc600000012b9 */
[----:B------:R0:W-:Y:S01]  /*2f80*/  STL.S16 [R1+0x18], R2 ;  /* 0x0000180201007387 */ /* 0x0001e20000100600 */
[----:B-1----:R-:W-:-:S03]  /*2f90*/  SHF.R.U32.HI R4, RZ, 0x10, R103 ;  /* 0x00000010ff047819 */ /* 0x002fc60000011667 */
[----:B------:R1:W-:Y:S01]  /*2fa0*/  STL.S16 [R1+0x14], R3 ;  /* 0x0000140301007387 */ /* 0x0003e20000100600 */
[----:B--2---:R-:W-:-:S03]  /*2fb0*/  SHF.R.U32.HI R0, RZ, 0x10, R185 ;  /* 0x00000010ff007819 */ /* 0x004fc600000116b9 */
        /* <DEDUP_REMOVED lines=8> */
[----:B------:R0:W-:Y:S01]  /*3040*/  STL.S16 [R1], R4 ;  /* 0x0000000401007387 */ /* 0x0001e20000100600 */
[----:B-1----:R-:W-:Y:S02]  /*3050*/  SHF.R.U64 R2, R106, 0x10, R107 ;  /* 0x000000106a027819 */ /* 0x002fe4000000126b */
[----:B------:R-:W-:Y:S02]  /*3060*/  PRMT R252, R0, 0x7610, R252 ;  /* 0x0000761000fc7816 */ /* 0x000fe400000000fc */
[----:B------:R-:W-:Y:S02]  /*3070*/  PRMT R251, R2, 0x7610, R251 ;  /* 0x0000761002fb7816 */ /* 0x000fe400000000fb */
[----:B------:R-:W-:Y:S02]  /*3080*/  SHF.R.U64 R2, R108, 0x10, R109 ;  /* 0x000000106c027819 */ /* 0x000fe4000000126d */
[--C-:B--2---:R-:W-:Y:S02]  /*3090*/  SHF.R.U64 R3, R176, 0x10, R177.reuse ;  /* 0x00000010b0037819 */ /* 0x104fe400000012b1 */
[----:B------:R-:W-:-:S02]  /*30a0*/  SHF.R.U32.HI R0, RZ, 0x10, R177 ;  /* 0x00000010ff007819 */ /* 0x000fc400000116b1 */
[----:B------:R-:W-:Y:S02]  /*30b0*/  PRMT R247, R2, 0x7610, R247 ;  /* 0x0000761002f77816 */ /* 0x000fe400000000f7 */
[----:B------:R-:W-:Y:S02]  /*30c0*/  PRMT R250, R3, 0x7610, R250 ;  /* 0x0000761003fa7816 */ /* 0x000fe400000000fa */
[----:B------:R-:W-:Y:S02]  /*30d0*/  PRMT R248, R0, 0x7610, R248 ;  /* 0x0000761000f87816 */ /* 0x000fe400000000f8 */
[----:B------:R-:W-:Y:S02]  /*30e0*/  SHF.R.U64 R2, R110, 0x10, R111 ;  /* 0x000000106e027819 */ /* 0x000fe4000000126f */
[--C-:B------:R-:W-:Y:S02]  /*30f0*/  SHF.R.U64 R3, R44, 0x10, R45.reuse ;  /* 0x000000102c037819 */ /* 0x100fe4000000122d */
        /* <DEDUP_REMOVED lines=11> */
[----:B0-----:R-:W-:Y:S02]  /*31b0*/  SHF.R.U32.HI R4, RZ, 0x10, R107 ;  /* 0x00000010ff047819 */ /* 0x001fe4000001166b */
        /* <DEDUP_REMOVED lines=8> */
[--C-:B------:R-:W-:Y:S02]  /*3240*/  SHF.R.U64 R3, R50, 0x10, R51.reuse ;  /* 0x0000001032037819 */ /* 0x100fe40000001233 */
[----:B------:R-:W-:Y:S02]  /*3250*/  SHF.R.U32.HI R0, RZ, 0x10, R51 ;  /* 0x00000010ff007819 */ /* 0x000fe40000011633 */
[----:B------:R-:W-:Y:S02]  /*3260*/  PRMT R231, R2, 0x7610, R231 ;  /* 0x0000761002e77816 */ /* 0x000fe400000000e7 */
[----:B------:R-:W-:Y:S02]  /*3270*/  PRMT R245, R4, 0x7610, R245 ;  /* 0x0000761004f57816 */ /* 0x000fe400000000f5 */
[----:B------:R-:W-:-:S02]  /*3280*/  PRMT R234, R3, 0x7610, R234 ;  /* 0x0000761003ea7816 */ /* 0x000fc400000000ea */
[----:B------:R-:W-:Y:S02]  /*3290*/  PRMT R232, R0, 0x7610, R232 ;  /* 0x0000761000e87816 */ /* 0x000fe400000000e8 */
[----:B------:R-:W-:Y:S02]  /*32a0*/  SHF.R.U64 R2, R118, 0x10, R119 ;  /* 0x0000001076027819 */ /* 0x000fe40000001277 */
[----:B------:R-:W-:Y:S02]  /*32b0*/  SHF.R.U32.HI R4, RZ, 0x10, R111 ;  /* 0x00000010ff047819 */ /* 0x000fe4000001166f */
[--C-:B------:R-:W-:Y:S02]  /*32c0*/  SHF.R.U64 R3, R52, 0x10, R53.reuse ;  /* 0x0000001034037819 */ /* 0x100fe40000001235 */
        /* <DEDUP_REMOVED lines=21> */
[----:B------:R-:W-:Y:S02]  /*3420*/  SHF.R.U32.HI R2, RZ, 0x10, R59 ;  /* 0x00000010ff027819 */ /* 0x000fe4000001163b */
[----:B------:R-:W-:Y:S02]  /*3430*/  SHF.R.U32.HI R4, RZ, 0x10, R117 ;  /* 0x00000010ff047819 */ /* 0x000fe40000011675 */
[----:B------:R-:W-:Y:S02]  /*3440*/  SHF.R.U64 R3, R58, 0x10, R59 ;  /* 0x000000103a037819 */ /* 0x000fe4000000123b */
[----:B------:R-:W-:Y:S02]  /*3450*/  SHF.R.U32.HI R0, RZ, 0x10, R123 ;  /* 0x00000010ff007819 */ /* 0x000fe4000001167b */
[----:B------:R-:W-:-:S02]  /*3460*/  PRMT R215, R2, 0x7610, R215 ;  /* 0x0000761002d77816 */ /* 0x000fc400000000d7 */
[----:B------:R-:W-:Y:S02]  /*3470*/  PRMT R229, R4, 0x7610, R229 ;  /* 0x0000761004e57816 */ /* 0x000fe400000000e5 */
[----:B------:R-:W-:Y:S02]  /*3480*/  PRMT R217, R3, 0x7610, R217 ;  /* 0x0000761003d97816 */ /* 0x000fe400000000d9 */
[----:B------:R-:W-:Y:S02]  /*3490*/  PRMT R216, R0, 0x7610, R216 ;  /* 0x0000761000d87816 */ /* 0x000fe400000000d8 */
[----:B------:R-:W-:Y:S02]  /*34a0*/  SHF.R.U32.HI R2, RZ, 0x10, R125 ;  /* 0x00000010ff027819 */ /* 0x000fe4000001167d */
[----:B------:R-:W-:Y:S02]  /*34b0*/  SHF.R.U32.HI R4, RZ, 0x10, R119 ;  /* 0x00000010ff047819 */ /* 0x000fe40000011677 */
[----:B------:R-:W-:-:S02]  /*34c0*/  SHF.R.U64 R3, R124, 0x10, R125 ;  /* 0x000000107c037819 */ /* 0x000fc4000000127d */
[----:B------:R-:W-:Y:S02]  /*34d0*/  SHF.R.U64 R0, R60, 0x10, R61 ;  /* 0x000000103c007819 */ /* 0x000fe4000000123d */
[----:B------:R-:W-:Y:S02]  /*34e0*/  PRMT R212, R2, 0x7610, R212 ;  /* 0x0000761002d47816 */ /* 0x000fe400000000d4 */
[----:B------:R-:W-:Y:S02]  /*34f0*/  PRMT R225, R4, 0x7610, R225 ;  /* 0x0000761004e17816 */ /* 0x000fe400000000e1 */
[----:B------:R-:W-:Y:S02]  /*3500*/  PRMT R214, R3, 0x7610, R214 ;  /* 0x0000761003d67816 */ /* 0x000fe400000000d6 */
[----:B------:R-:W-:Y:S02]  /*3510*/  PRMT R213, R0, 0x7610, R213 ;  /* 0x0000761000d57816 */ /* 0x000fe400000000d5 */
[----:B------:R-:W-:-:S02]  /*3520*/  SHF.R.U32.HI R2, RZ, 0x10, R63 ;  /* 0x00000010ff027819 */ /* 0x000fc4000001163f */
[----:B------:R-:W-:Y:S02]  /*3530*/  SHF.R.U32.HI R4, RZ, 0x10, R121 ;  /* 0x00000010ff047819 */ /* 0x000fe40000011679 */
[----:B------:R-:W-:Y:S02]  /*3540*/  SHF.R.U32.HI R3, RZ, 0x10, R61 ;  /* 0x00000010ff037819 */ /* 0x000fe4000001163d */
[----:B------:R-:W-:Y:S02]  /*3550*/  SHF.R.U64 R0, R62, 0x10, R63 ;  /* 0x000000103e007819 */ /* 0x000fe4000000123f */
[----:B------:R-:W-:Y:S02]  /*3560*/  PRMT R210, R210, 0x5410, R2 ;  /* 0x00005410d2d27816 */ /* 0x000fe40000000002 */
[----:B------:R-:W-:Y:S02]  /*3570*/  PRMT R221, R4, 0x7610, R221 ;  /* 0x0000761004dd7816 */ /* 0x000fe400000000dd */
[----:B------:R-:W-:-:S02]  /*3580*/  PRMT R211, R3, 0x7610, R211 ;  /* 0x0000761003d37816 */ /* 0x000fc400000000d3 */
[----:B------:R-:W-:Y:S02]  /*3590*/  PRMT R209, R209, 0x5410, R0 ;  /* 0x00005410d1d17816 */ /* 0x000fe40000000000 */
[----:B---34-:R-:W-:-:S07]  /*35a0*/  MOV R2, R187 ;  /* 0x000000bb00027202 */ /* 0x018fce0000000f00 */
.L_x_43275:
[----:B------:R-:W-:Y:S01]  /*35b0*/  ISETP.NE.U32.AND P2, PT, RZ, UR10, PT ;  /* 0x0000000aff007c0c */ /* 0x000fe2000bf45070 */
        /* <DEDUP_REMOVED lines=9> */
[----:B------:R0:W5:Y:S01]  /*3650*/  @P1 LDG.E.128 R72, desc[UR6][R4.64] ;  /* 0x0000000604481981 */ /* 0x000162000c1e1d00 */
[----:B-1----:R-:W-:-:S04]  /*3660*/  IMAD.WIDE.U32 R8, R157, 0x10, R166 ;  /* 0x000000109d087825 */ /* 0x002fc800078e00a6 */
[----:B--2---:R-:W-:-:S05]  /*3670*/  @P2 IMAD.WIDE.U32 R6, R157, 0x10, R6 ;  /* 0x000000109d062825 */ /* 0x004fca00078e0006 */
[----:B------:R0:W5:Y:S04]  /*3680*/  @P2 LDG.E.128 R76, desc[UR6][R6.64] ;  /* 0x00000006064c2981 */ /* 0x000168000c1e1d00 */
[----:B------:R0:W5:Y:S01]  /*3690*/  LDG.E.128 R4, desc[UR6][R8.64] ;  /* 0x0000000608047981 */ /* 0x000162000c1e1d00 */
[----:B------:R-:W-:-:S04]  /*36a0*/  UISETP.NE.U32.AND UP0, UPT, UR12, URZ, UPT ;  /* 0x000000ff0c00728c */ /* 0x000fc8000bf05070 */
[----:B------:R-:W-:-:S06]  /*36b0*/  UISETP.NE.AND.EX UP0, UPT, UR13, URZ, UPT, UP0 ;  /* 0x000000ff0d00728c */ /* 0x000fcc000bf05300 */
[----:B------:R-:W-:-:S13]  /*36c0*/  PLOP3.LUT P1, PT, PT, PT, UP0, 0x80, 0x8 ;  /* 0x000000000008781c */ /* 0x000fda0003f2f008 */
[----:B0-----:R-:W-:Y:S05]  /*36d0*/  @!P1 BRA `(.L_x_43233) ;  /* 0x00000000005c9947 */ /* 0x001fea0003800000 */
        /* <DEDUP_REMOVED lines=14> */
.L_x_43234:
        /* <DEDUP_REMOVED lines=9> */
.L_x_43233:
        /* <DEDUP_REMOVED lines=12> */
.L_x_43235:
        /* <DEDUP_REMOVED lines=12> */
[----:B------:R-:W-:-:S04]  /*39d0*/  UISETP.NE.U32.AND UP0, UPT, UR12, URZ, UPT ;  /* 0x000000ff0c00728c */ /* 0x000fc8000bf05070 */
[----:B------:R-:W-:-:S09]  /*39e0*/  UISETP.NE.AND.EX UP0, UPT, UR13, URZ, UPT, UP0 ;  /* 0x000000ff0d00728c */ /* 0x000fd2000bf05300 */
[----:B-1----:R-:W-:Y:S05]  /*39f0*/  BRA.U UP0, `(.L_x_43236) ;  /* 0x0000000100407547 */ /* 0x002fea000b800000 */
[----:B------:R-:W-:-:S04]  /*3a00*/  UISETP.NE.U32.AND UP1, UPT, UR10, URZ, UPT ;  /* 0x000000ff0a00728c */ /* 0x000fc8000bf25070 */
[----:B------:R-:W-:-:S06]  /*3a10*/  UISETP.NE.AND.EX UP1, UPT, UR11, URZ, UPT, UP1 ;  /* 0x000000ff0b00728c */ /* 0x000fcc000bf25310 */
[----:B------:R-:W-:-:S13]  /*3a20*/  PLOP3.LUT P3, PT, PT, PT, UP1, 0x80, 0x8 ;  /* 0x000000000008781c */ /* 0x000fda0003f6f018 */
        /* <DEDUP_REMOVED lines=13> */
.L_x_43236:
        /* <DEDUP_REMOVED lines=23> */
.L_x_43237:
        /* <DEDUP_REMOVED lines=10> */
[----:B0-----:R-:W-:-:S06]  /*3d10*/  IMAD.WIDE.U32 R6, R144, 0x10, R166 ;  /* 0x0000001090067825 */ /* 0x001fcc00078e00a6 */
[----:B------:R-:W5:Y:S01]  /*3d20*/  LDG.E.128 R4, desc[UR6][R6.64] ;  /* 0x0000000606047981 */ /* 0x000f62000c1e1d00 */
[----:B------:R-:W-:Y:S05]  /*3d30*/  BRA.U UP0, `(.L_x_43238) ;  /* 0x0000000100347547 */ /* 0x000fea000b800000 */
        /* <DEDUP_REMOVED lines=13> */
.L_x_43238:
        /* <DEDUP_REMOVED lines=9> */
[----:B-1----:R-:W-:Y:S01]  /*3ea0*/  FADD.FTZ R4, R72, R4 ;  /* 0x0000000448047221 */ /* 0x002fe20000010000 */
        /* <DEDUP_REMOVED lines=11> */
.L_x_43239:
[----:B-1----:R-:W0:Y:S01]  /*3f60*/  @P0 LDC.64 R8, c[0x0][0x3a8] ;  /* 0x0000ea00ff080b82 */ /* 0x002e220000000a00 */
        /* <DEDUP_REMOVED lines=25> */
.L_x_43240:
        /* <DEDUP_REMOVED lines=21> */
.L_x_43241:
        /* <DEDUP_REMOVED lines=26> */
.L_x_43242:
        /* <DEDUP_REMOVED lines=21> */
.L_x_43243:
        /* <DEDUP_REMOVED lines=26> */
.L_x_43244:
        /* <DEDUP_REMOVED lines=21> */
.L_x_43245:
[----:B------:R-:W0:Y:S01]  /*4830*/  @P0 LDC.64 R4, c[0x0][0x3a8] ;  /* 0x0000ea00ff040b82 */ /* 0x000e220000000a00 */
[----:B------:R-:W-:-:S07]  /*4840*/  IADD3 R0, PT, PT, R157, 0xc0, RZ ;  /* 0x000000c09d007810 */ /* 0x000fce0007ffe0ff */
[----:B------:R-:W1:Y:S01]  /*4850*/  @P1 LDC.64 R6, c[0x0][0x398] ;  /* 0x0000e600ff061b82 */ /* 0x000e620000000a00 */
[----:B0-----:R-:W-:-:S05]  /*4860*/  @P0 IMAD.WIDE.U32 R4, R3, 0x10, R4 ;  /* 0x0000001003040825 */ /* 0x001fca00078e0004 */
[----:B------:R0:W-:Y:S01]  /*4870*/  @P0 STG.E.128 desc[UR6][R4.64], R80 ;  /* 0x0000005004000986 */ /* 0x0001e2000c101d06 */
[----:B------:R-:W-:-:S04]  /*4880*/  IMAD.WIDE.U32 R8, R0, 0x10, R166 ;  /* 0x0000001000087825 */ /* 0x000fc800078e00a6 */
[C---:B-1----:R-:W-:Y:S02]  /*4890*/  @P1 IMAD.WIDE.U32 R6, R0.reuse, 0x10, R6 ;  /* 0x0000001000061825 */ /* 0x042fe400078e0006 */
[----:B------:R-:W5:Y:S04]  /*48a0*/  LDG.E.128 R8, desc[UR6][R8.64] ;  /* 0x0000000608087981 */ /* 0x000f68000c1e1d00 */
[----:B------:R1:W5:Y:S01]  /*48b0*/  @P1 LDG.E.128 R72, desc[UR6][R6.64] ;  /* 0x0000000606481981 */ /* 0x000362000c1e1d00 */
[----:B0-----:R-:W0:Y:S02]  /*48c0*/  @P2 LDC.64 R4, c[0x0][0x3a0] ;  /* 0x0000e800ff042b82 */ /* 0x001e240000000a00 */
[----:B0-----:R-:W-:-:S05]  /*48d0*/  @P2 IMAD.WIDE.U32 R4, R0, 0x10, R4 ;  /* 0x0000001000042825 */ /* 0x001fca00078e0004 */
[----:B------:R1:W5:Y:S01]  /*48e0*/  @P2 LDG.E.128 R76, desc[UR6][R4.64] ;  /* 0x00000006044c2981 */ /* 0x000362000c1e1d00 */
[----:B------:R-:W-:Y:S05]  /*48f0*/  BRA.U UP0, `(.L_x_43246) ;  /* 0x0000000100347547 */ /* 0x000fea000b800000 */
[----:B-----5:R-:W-:Y:S01]  /*4900*/  @!P3 MOV R12, R8 ;  /* 0x00000008000cb202 */ /* 0x020fe20000000f00 */
[----:B------:R-:W-:Y:S01]  /*4910*/  @P3 FADD.FTZ R12, R76, R8 ;  /* 0x000000084c0c3221 */ /* 0x000fe20000010000 */
[----:B-1----:R-:W-:Y:S01]  /*4920*/  @!P3 MOV R6, R9 ;  /* 0x000000090006b202 */ /* 0x002fe20000000f00 */
        /* <DEDUP_REMOVED lines=10> */
.L_x_43246:
[----:B-----5:R-:W-:Y:S01]  /*49d0*/  @!P3 FADD.FTZ R12, R72, R8 ;  /* 0x00000008480cb221 */ /* 0x020fe20000010000 */
[----:B-1----:R-:W-:Y:S01]  /*49e0*/  @!P3 FADD.FTZ R6, R73, R9 ;  /* 0x000000094906b221 */ /* 0x002fe20000010000 */
        /* <DEDUP_REMOVED lines=19> */
.L_x_43247:
        /* <DEDUP_REMOVED lines=26> */
.L_x_43248:
        /* <DEDUP_REMOVED lines=21> */
.L_x_43249:
        /* <DEDUP_REMOVED lines=13> */
[----:B-1---5:R-:W-:Y:S01]  /*4ee0*/  @!P3 MOV R14, R20 ;  /* 0x00000014000eb202 */ /* 0x022fe20000000f00 */
        /* <DEDUP_REMOVED lines=12> */
.L_x_43250:
[----:B-1---5:R-:W-:Y:S01]  /*4fb0*/  @!P3 FADD.FTZ R14, R72, R20 ;  /* 0x00000014480eb221 */ /* 0x022fe20000010000 */
        /* <DEDUP_REMOVED lines=20> */
.L_x_43251:
[----:B------:R-:W0:Y:S08]  /*5100*/  @P0 LDC.64 R20, c[0x0][0x3a8] ;  /* 0x0000ea00ff140b82 */ /* 0x000e300000000a00 */
[----:B------:R-:W1:Y:S08]  /*5110*/  @P1 LDC.64 R28, c[0x0][0x398] ;  /* 0x0000e600ff1c1b82 */ /* 0x000e700000000a00 */
[----:B------:R-:W2:Y:S01]  /*5120*/  @P2 LDC.64 R22, c[0x0][0x3a0] ;  /* 0x0000e800ff162b82 */ /* 0x000ea20000000a00 */
[----:B0-----:R-:W-:-:S05]  /*5130*/  @P0 IMAD.WIDE.U32 R20, R13, 0x10, R20 ;  /* 0x000000100d140825 */ /* 0x001fca00078e0014 */
[----:B------:R0:W-:Y:S02]  /*5140*/  @P0 STG.E.128 desc[UR6][R20.64], R80 ;  /* 0x0000005014000986 */ /* 0x0001e4000c101d06 */
[----:B0-----:R-:W-:-:S05]  /*5150*/  IADD3 R21, PT, PT, R157, 0x120, RZ ;  /* 0x000001209d157810 */ /* 0x001fca0007ffe0ff */
[----:B-1----:R-:W-:-:S05]  /*5160*/  @P1 IMAD.WIDE.U32 R28, R21, 0x10, R28 ;  /* 0x00000010151c1825 */ /* 0x002fca00078e001c */
[----:B------:R0:W5:Y:S01]  /*5170*/  @P1 LDG.E.128 R72, desc[UR6][R28.64] ;  /* 0x000000061c481981 */ /* 0x000162000c1e1d00 */
[----:B--2---:R-:W-:-:S05]  /*5180*/  @P2 IMAD.WIDE.U32 R22, R21, 0x10, R22 ;  /* 0x0000001015162825 */ /* 0x004fca00078e0016 */
[----:B------:R1:W5:Y:S01]  /*5190*/  @P2 LDG.E.128 R76, desc[UR6][R22.64] ;  /* 0x00000006164c2981 */ /* 0x000362000c1e1d00 */
[----:B0-----:R-:W-:-:S06]  /*51a0*/  IMAD.WIDE.U32 R28, R21, 0x10, R166 ;  /* 0x00000010151c7825 */ /* 0x001fcc00078e00a6 */
[----:B------:R-:W5:Y:S01]  /*51b0*/  LDG.E.128 R28, desc[UR6][R28.64] ;  /* 0x000000061c1c7981 */ /* 0x000f62000c1e1d00 */
[----:B-1----:R-:W-:Y:S05]  /*51c0*/  BRA.U UP0, `(.L_x_43252) ;  /* 0x0000000100347547 */ /* 0x002fea000b800000 */
        /* <DEDUP_REMOVED lines=13> */
.L_x_43252:
        /* <DEDUP_REMOVED lines=21> */
.L_x_43253:
[----:B------:R-:W0:Y:S08]  /*53f0*/  @P0 LDC.64 R28, c[0x0][0x3a8] ;  /* 0x0000ea00ff1c0b82 */ /* 0x000e300000000a00 */
[----:B------:R-:W1:Y:S08]  /*5400*/  @P1 LDC.64 R32, c[0x0][0x398] ;  /* 0x0000e600ff201b82 */ /* 0x000e700000000a00 */
[----:B------:R-:W2:Y:S01]  /*5410*/  @P2 LDC.64 R30, c[0x0][0x3a0] ;  /* 0x0000e800ff1e2b82 */ /* 0x000ea20000000a00 */
[----:B0-----:R-:W-:-:S05]  /*5420*/  @P0 IMAD.WIDE.U32 R28, R21, 0x10, R28 ;  /* 0x00000010151c0825 */ /* 0x001fca00078e001c */
[----:B------:R0:W-:Y:S02]  /*5430*/  @P0 STG.E.128 desc[UR6][R28.64], R80 ;  /* 0x000000501c000986 */ /* 0x0001e4000c101d06 */
[----:B0-----:R-:W-:-:S05]  /*5440*/  IADD3 R28, PT, PT, R157, 0x140, RZ ;  /* 0x000001409d1c7810 */ /* 0x001fca0007ffe0ff */
[----:B------:R-:W-:-:S04]  /*5450*/  IMAD.WIDE.U32 R36, R28, 0x10, R166 ;  /* 0x000000101c247825 */ /* 0x000fc800078e00a6 */
[C---:B-1----:R-:W-:Y:S02]  /*5460*/  @P1 IMAD.WIDE.U32 R32, R28.reuse, 0x10, R32 ;  /* 0x000000101c201825 */ /* 0x042fe400078e0020 */
[----:B------:R-:W5:Y:S02]  /*5470*/  LDG.E.128 R36, desc[UR6][R36.64] ;  /* 0x0000000624247981 */ /* 0x000f64000c1e1d00 */
[----:B--2---:R-:W-:Y:S02]  /*5480*/  @P2 IMAD.WIDE.U32 R30, R28, 0x10, R30 ;  /* 0x000000101c1e2825 */ /* 0x004fe400078e001e */
[----:B------:R0:W5:Y:S04]  /*5490*/  @P1 LDG.E.128 R72, desc[UR6][R32.64] ;  /* 0x0000000620481981 */ /* 0x000168000c1e1d00 */
[----:B------:R0:W5:Y:S01]  /*54a0*/  @P2 LDG.E.128 R76, desc[UR6][R30.64] ;  /* 0x000000061e4c2981 */ /* 0x000162000c1e1d00 */
[----:B------:R-:W-:Y:S05]  /*54b0*/  BRA.U UP0, `(.L_x_43254) ;  /* 0x0000000100347547 */ /* 0x000fea000b800000 */
[----:B0----5:R-:W-:Y:S01]  /*54c0*/  @!P3 MOV R32, R36 ;  /* 0x000000240020b202 */ /* 0x021fe20000000f00 */
        /* <DEDUP_REMOVED lines=12> */
.L_x_43254:
[----:B0----5:R-:W-:Y:S01]  /*5590*/  @!P3 FADD.FTZ R32, R72, R36 ;  /* 0x000000244820b221 */ /* 0x021fe20000010000 */
        /* <DEDUP_REMOVED lines=20> */
.L_x_43255:
        /* <DEDUP_REMOVED lines=26> */
.L_x_43256:
        /* <DEDUP_REMOVED lines=21> */
.L_x_43257:
        /* <DEDUP_REMOVED lines=13> */
[----:B-----5:R-:W-:Y:S01]  /*5aa0*/  @!P3 MOV R39, R84 ;  /* 0x000000540027b202 */ /* 0x020fe20000000f00 */
[----:B------:R-:W-:Y:S01]  /*5ab0*/  @P3 FADD.FTZ R39, R76, R84 ;  /* 0x000000544c273221 */ /* 0x000fe20000010000 */
[----:B0-----:R-:W-:Y:S01]  /*5ac0*/  @!P3 MOV R40, R85 ;  /* 0x000000550028b202 */ /* 0x001fe20000000f00 */
        /* <DEDUP_REMOVED lines=10> */
.L_x_43258:
[----:B-----5:R-:W-:Y:S01]  /*5b70*/  @!P3 FADD.FTZ R39, R72, R84 ;  /* 0x000000544827b221 */ /* 0x020fe20000010000 */
[----:B0-----:R-:W-:Y:S01]  /*5b80*/  @!P3 FADD.FTZ R40, R73, R85 ;  /* 0x000000554928b221 */ /* 0x001fe20000010000 */
        /* <DEDUP_REMOVED lines=19> */
.L_x_43259:
        /* <DEDUP_REMOVED lines=26> */
.L_x_43260:
        /* <DEDUP_REMOVED lines=21> */
.L_x_43261:
        /* <DEDUP_REMOVED lines=26> */
.L_x_43262:
        /* <DEDUP_REMOVED lines=21> */
.L_x_43263:
        /* <DEDUP_REMOVED lines=26> */
.L_x_43264:
        /* <DEDUP_REMOVED lines=21> */
.L_x_43265:
        /* <DEDUP_REMOVED lines=26> */
.L_x_43266:
        /* <DEDUP_REMOVED lines=21> */
.L_x_43267:
        /* <DEDUP_REMOVED lines=26> */
.L_x_43268:
        /* <DEDUP_REMOVED lines=21> */
.L_x_43269:
        /* <DEDUP_REMOVED lines=26> */
.L_x_43270:
        /* <DEDUP_REMOVED lines=21> */
.L_x_43271:
        /* <DEDUP_REMOVED lines=26> */
.L_x_43272:
        /* <DEDUP_REMOVED lines=21> */
.L_x_43273:
        /* <DEDUP_REMOVED lines=268> */
.L_x_43287:
[----:B------:R-:W2:Y:S04]  /*8210*/  LDL.S16 R167, [R1+0x12a] ;  /* 0x00012a0001a77983 */ /* 0x000ea80000100600 */
[----:B------:R-:W3:Y:S04]  /*8220*/  LDL.S16 R86, [R1+0x126] ;  /* 0x0001260001567983 */ /* 0x000ee80000100600 */
[----:B------:R-:W4:Y:S04]  /*8230*/  LDL.S16 R218, [R1+0x8a] ;  /* 0x00008a0001da7983 */ /* 0x000f280000100600 */
[----:B------:R-:W5:Y:S04]  /*8240*/  LDL.S16 R207, [R1+0x88] ;  /* 0x0000880001cf7983 */ /* 0x000f680000100600 */
[----:B------:R-:W5:Y:S04]  /*8250*/  LDL.S16 R206, [R1+0x86] ;  /* 0x0000860001ce7983 */ /* 0x000f680000100600 */
[----:B------:R-:W5:Y:S01]  /*8260*/  LDL.S16 R204, [R1+0x84] ;  /* 0x0000840001cc7983 */ /* 0x000f620000100600 */
[----:B------:R-:W-:Y:S01]  /*8270*/  FMUL.FTZ R85, R205, R205 ;  /* 0x000000cdcd557220 */ /* 0x000fe20000410000 */
[----:B------:R-:W-:Y:S01]  /*8280*/  ISETP.NE.AND P3, PT, RZ, UR5, PT ;  /* 0x00000005ff007c0c */ /* 0x000fe2000bf65270 */
[----:B-1----:R-:W-:Y:S01]  /*8290*/  FADD.FTZ R84, R87, R84 ;  /* 0x0000005457547221 */ /* 0x002fe20000010000 */
[----:B0-----:R-:W-:-:S02]  /*82a0*/  HADD2.F32 R87, -RZ, R64.H0_H0 ;  /* 0x20000040ff577230 */ /* 0x001fc40000004100 */
[----:B------:R-:W-:Y:S01]  /*82b0*/  FSEL R85, R85, RZ, P3 ;  /* 0x000000ff55557208 */ /* 0x000fe20001800000 */
[----:B------:R-:W-:Y:S01]  /*82c0*/  FFMA.FTZ R84, R84, R166, UR8 ;  /* 0x0000000854547e23 */ /* 0x000fe200080100a6 */
[----:B------:R-:W-:-:S03]  /*82d0*/  FSEL R187, R205, RZ, !P3 ;  /* 0x000000ffcdbb7208 */ /* 0x000fc60005800000 */
[----:B------:R-:W-:-:S04]  /*82e0*/  FADD.FTZ R84, R84, R85 ;  /* 0x0000005554547221 */ /* 0x000fc80000010000 */
[----:B------:R0:W1:Y:S02]  /*82f0*/  MUFU.RSQ R186, R84 ;  /* 0x0000005400ba7308 */ /* 0x0000640000001400 */
[----:B0-----:R-:W-:-:S04]  /*8300*/  FADD.FTZ R84, -R187, R88 ;  /* 0x00000058bb547221 */ /* 0x001fc80000010100 */
[----:B-1----:R-:W-:Y:S01]  /*8310*/  FMUL.FTZ R84, R186, R84 ;  /* 0x00000054ba547220 */ /* 0x002fe20000410000 */
[----:B--2---:R-:W-:Y:S02]  /*8320*/  HADD2.F32 R88, -RZ, R167.H0_H0 ;  /* 0x200000a7ff587230 */ /* 0x004fe40000004100 */
[----:B------:R-:W2:Y:S01]  /*8330*/  LDL.S16 R167, [R1+0x128] ;  /* 0x0001280001a77983 */ /* 0x000ea20000100600 */
[----:B---3--:R-:W-:Y:S02]  /*8340*/  HADD2.F32 R85, -RZ, R86.H0_H0 ;  /* 0x20000056ff557230 */ /* 0x008fe40000004100 */
[----:B------:R-:W-:Y:S02]  /*8350*/  HADD2.F32 R86, -RZ, R200.H0_H0 ;  /* 0x200000c8ff567230 */ /* 0x000fe40000004100 */
[----:B------:R-:W-:-:S03]  /*8360*/  FFMA.FTZ R88, R84, R88, R87 ;  /* 0x0000005854587223 */ /* 0x000fc60000010057 */
[----:B------:R-:W-:Y:S01]  /*8370*/  FFMA.FTZ R84, R84, R85, R86 ;  /* 0x0000005554547223 */ /* 0x000fe20000010056 */
[----:B------:R-:W-:Y:S01]  /*8380*/  FADD.FTZ R85, -R187, R89 ;  /* 0x00000059bb557221 */ /* 0x000fe20000010100 */
[----:B----4-:R-:W-:Y:S02]  /*8390*/  HADD2.F32 R89, -RZ, R218.H0_H0 ;  /* 0x200000daff597230 */ /* 0x010fe40000004100 */
[----:B-----5:R-:W-:Y:S02]  /*83a0*/  HADD2.F32 R166, -RZ, R207.H0_H0 ;  /* 0x200000cfffa67230 */ /* 0x020fe40000004100 */
[----:B------:R-:W-:Y:S01]  /*83b0*/  FMUL.FTZ R85, R186, R85 ;  /* 0x00000055ba557220 */ /* 0x000fe20000410000 */
[----:B------:R-:W3:Y:S03]  /*83c0*/  LDL.S16 R218, [R1+0x82] ;  /* 0x0000820001da7983 */ /* 0x000ee60000100600 */
[----:B------:R-:W-:Y:S01]  /*83d0*/  FFMA.FTZ R89, R85, R89, R166 ;  /* 0x0000005955597223 */ /* 0x000fe200000100a6 */
[----:B------:R-:W4:Y:S04]  /*83e0*/  LDL.S16 R207, [R1+0x80] ;  /* 0x0000800001cf7983 */ /* 0x000f280000100600 */
[----:B------:R-:W5:Y:S01]  /*83f0*/  LDL.S16 R166, [R1+0x124] ;  /* 0x0001240001a67983 */ /* 0x000f620000100600 */
[----:B------:R-:W-:-:S02]  /*8400*/  HADD2.F32 R86, -RZ, R206.H0_H0 ;  /* 0x200000ceff567230 */ /* 0x000fc40000004100 */
[----:B------:R-:W-:Y:S01]  /*8410*/  HADD2.F32 R87, -RZ, R204.H0_H0 ;  /* 0x200000ccff577230 */ /* 0x000fe20000004100 */
[----:B------:R-:W4:Y:S04]  /*8420*/  LDL.S16 R206, [R1+0x7e] ;  /* 0x00007e0001ce7983 */ /* 0x000f280000100600 */
[----:B------:R-:W4:Y:S01]  /*8430*/  LDL.S16 R204, [R1+0x7c] ;  /* 0x00007c0001cc7983 */ /* 0x000f220000100600 */
[----:B------:R-:W-:Y:S01]  /*8440*/  FFMA.FTZ R85, R85, R86, R87 ;  /* 0x0000005655557223 */ /* 0x000fe20000010057 */
[----:B------:R-:W-:-:S04]  /*8450*/  FADD.FTZ R86, -R187, R90 ;  /* 0x0000005abb567221 */ /* 0x000fc80000010100 */
[----:B------:R-:W-:Y:S01]  /*8460*/  FMUL.FTZ R86, R186, R86 ;  /* 0x00000056ba567220 */ /* 0x000fe20000410000 */
[----:B--2---:R-:W-:Y:S02]  /*8470*/  HADD2.F32 R90, -RZ, R167.H0_H0 ;  /* 0x200000a7ff5a7230 */ /* 0x004fe40000004100 */
[----:B------:R-:W-:-:S05]  /*8480*/  HADD2.F32 R167, -RZ, R65.H0_H0 ;  /* 0x20000041ffa77230 */ /* 0x000fca0000004100 */
[----:B------:R-:W-:Y:S01]  /*8490*/  FFMA.FTZ R90, R86, R90, R167 ;  /* 0x0000005a565a7223 */ /* 0x000fe200000100a7 */
[----:B-----5:R-:W-:Y:S02]  /*84a0*/  HADD2.F32 R87, -RZ, R166.H0_H0 ;  /* 0x200000a6ff577230 */ /* 0x020fe40000004100 */
[----:B------:R-:W-:-:S05]  /*84b0*/  HADD2.F32 R166, -RZ, R201.H0_H0 ;  /* 0x200000c9ffa67230 */ /* 0x000fca0000004100 */
[----:B------:R-:W-:Y:S01]  /*84c0*/  FFMA.FTZ R86, R86, R87, R166 ;  /* 0x0000005756567223 */ /* 0x000fe200000100a6 */
[----:B------:R-:W-:Y:S01]  /*84d0*/  FADD.FTZ R87, -R187, R91 ;  /* 0x0000005bbb577221 */ /* 0x000fe20000010100 */
[----:B---3--:R-:W-:Y:S02]  /*84e0*/  HADD2.F32 R91, -RZ, R218.H0_H0 ;  /* 0x200000daff5b7230 */ /* 0x008fe40000004100 */
[----:B----4-:R-:W-:Y:S02]  /*84f0*/  HADD2.F32 R166, -RZ, R207.H0_H0 ;  /* 0x200000cfffa67230 */ /* 0x010fe40000004100 */
[----:B------:R-:W-:Y:S01]  /*8500*/  FMUL.FTZ R87, R186, R87 ;  /* 0x00000057ba577220 */ /* 0x000fe20000410000 */
[----:B------:R-:W-:Y:S01]  /*8510*/  HADD2.F32 R167, -RZ, R204.H0_H0 ;  /* 0x200000ccffa77230 */ /* 0x000fe20000004100 */
[----:B------:R-:W2:Y:S02]  /*8520*/  LDL.S16 R218, [R1+0x76] ;  /* 0x0000760001da7983 */ /* 0x000ea40000100600 */
[C---:B------:R-:W-:Y:S01]  /*8530*/  FFMA.FTZ R91, R87.reuse, R91, R166 ;  /* 0x0000005b575b7223 */ /* 0x040fe200000100a6 */
[----:B------:R-:W-:Y:S01]  /*8540*/  HADD2.F32 R166, -RZ, R206.H0_H0 ;  /* 0x200000ceffa67230 */ /* 0x000fe20000004100 */
[----:B------:R-:W3:Y:S01]  /*8550*/  LDL.S16 R204, [R1+0x74] ;  /* 0x0000740001cc7983 */ /* 0x000ee20000100600 */
[----:B------:R-:W0:Y:S03]  /*8560*/  LDC.64 R206, c[0x0][0x428] ;  /* 0x00010a00ffce7b82 */ /* 0x000e260000000a00 */
[----:B------:R-:W-:-:S05]  /*8570*/  FFMA.FTZ R87, R87, R166, R167 ;  /* 0x000000a657577223 */ /* 0x000fca00000100a7 */
[----:B------:R-:W1:Y:S02]  /*8580*/  @!P2 LDC.64 R166, c[0x0][0x3c0] ;  /* 0x0000f000ffa6ab82 */ /* 0x000e640000000a00 */
[----:B-1----:R-:W-:-:S05]  /*8590*/  @!P2 IMAD.WIDE R166, R2, 0x4, R166 ;  /* 0x0000000402a6a825 */ /* 0x002fca00078e02a6 */
[----:B------:R1:W-:Y:S02]  /*85a0*/  @!P2 STG.E desc[UR6][R166.64], R205 ;  /* 0x000000cda600a986 */ /* 0x0003e4000c101906 */
[----:B-1----:R-:W1:Y:S02]  /*85b0*/  @!P2 LDC.64 R166, c[0x0][0x3c8] ;  /* 0x0000f200ffa6ab82 */ /* 0x002e640000000a00 */
[----:B------:R-:W4:Y:S01]  /*85c0*/  LDL.S16 R205, [R1+0x78] ;  /* 0x0000780001cd7983 */ /* 0x000f220000100600 */
[----:B-1----:R-:W-:-:S05]  /*85d0*/  @!P2 IMAD.WIDE R166, R2, 0x4, R166 ;  /* 0x0000000402a6a825 */ /* 0x002fca00078e02a6 */
[----:B------:R0:W-:Y:S02]  /*85e0*/  @!P2 STG.E desc[UR6][R166.64], R186 ;  /* 0x000000baa600a986 */ /* 0x0001e4000c101906 */
[----:B0-----:R-:W-:-:S05]  /*85f0*/  IMAD.WIDE.U32 R166, R157, 0x10, R206 ;  /* 0x000000109da67825 */ /* 0x001fca00078e00ce */
[----:B------:R0:W-:Y:S04]  /*8600*/  STG.E.128 desc[UR6][R166.64], R88 ;  /* 0x00000058a6007986 */ /* 0x0001e8000c101d06 */
[----:B0-----:R-:W5:Y:S04]  /*8610*/  LDL.S16 R91, [R1+0x122] ;  /* 0x00012200015b7983 */ /* 0x001f680000100600 */
[----:B------:R-:W2:Y:S04]  /*8620*/  LDL.S16 R166, [R1+0x11e] ;  /* 0x00011e0001a67983 */ /* 0x000ea80000100600 */
[----:B------:R-:W3:Y:S01]  /*8630*/  LDL.S16 R167, [R1+0x7a] ;  /* 0x00007a0001a77983 */ /* 0x000ee20000100600 */
[----:B------:R-:W-:Y:S01]  /*8640*/  FADD.FTZ R92, -R187, R92 ;  /* 0x0000005cbb5c7221 */ /* 0x000fe20000010100 */
[----:B------:R-:W-:-:S03]  /*8650*/  HADD2.F32 R90, -RZ, R198.H0_H0 ;  /* 0x200000c6ff5a7230 */ /* 0x000fc60000004100 */
[----:B------:R-:W-:Y:S01]  /*8660*/  FMUL.FTZ R92, R186, R92 ;  /* 0x0000005cba5c7220 */ /* 0x000fe20000410000 */
[----:B------:R-:W-:-:S04]  /*8670*/  FADD.FTZ R93, -R187, R93 ;  /* 0x0000005dbb5d7221 */ /* 0x000fc80000010100 */
[----:B------:R-:W-:Y:S01]  /*8680*/  FMUL.FTZ R93, R186, R93 ;  /* 0x0000005dba5d7220 */ /* 0x000fe20000410000 */
[----:B-----5:R-:W-:Y:S02]  /*8690*/  HADD2.F32 R88, -RZ, R91.H0_H0 ;  /* 0x2000005bff587230 */ /* 0x020fe40000004100 */
[----:B------:R-:W-:Y:S02]  /*86a0*/  HADD2.F32 R91, -RZ, R66.H0_H0 ;  /* 0x20000042ff5b7230 */ /* 0x000fe40000004100 */
[----:B--2---:R-:W-:-:S03]  /*86b0*/  HADD2.F32 R89, -RZ, R166.H0_H0 ;  /* 0x200000a6ff597230 */ /* 0x004fc60000004100 */
[C---:B------:R-:W-:Y:S01]  /*86c0*/  FFMA.FTZ R88, R92.reuse, R88, R91 ;  /* 0x000000585c587223 */ /* 0x040fe2000001005b */
[----:B----4-:R-:W-:Y:S02]  /*86d0*/  HADD2.F32 R166, -RZ, R205.H0_H0 ;  /* 0x200000cdffa67230 */ /* 0x010fe40000004100 */
[----:B------:R-:W-:Y:S01]  /*86e0*/  FFMA.FTZ R92, R92, R89, R90 ;  /* 0x000000595c5c7223 */ /* 0x000fe2000001005a */
[----:B---3--:R-:W-:Y:S01]  /*86f0*/  HADD2.F32 R89, -RZ, R167.H0_H0 ;  /* 0x200000a7ff597230 */ /* 0x008fe20000004100 */
[----:B------:R-:W2:Y:S01]  /*8700*/  LDL.S16 R205, [R1+0x70] ;  /* 0x0000700001cd7983 */ /* 0x000ea20000100600 */
[----:B------:R-:W-:Y:S02]  /*8710*/  HADD2.F32 R90, -RZ, R218.H0_H0 ;  /* 0x200000daff5a7230 */ /* 0x000fe40000004100 */
[----:B------:R-:W-:Y:S02]  /*8720*/  HADD2.F32 R91, -RZ, R204.H0_H0 ;  /* 0x200000ccff5b7230 */ /* 0x000fe40000004100 */
[C---:B------:R-:W-:Y:S01]  /*8730*/  FFMA.FTZ R89, R93.reuse, R89, R166 ;  /* 0x000000595d597223 */ /* 0x040fe200000100a6 */
[----:B------:R-:W3:Y:S02]  /*8740*/  LDL.S16 R218, [R1+0x72] ;  /* 0x0000720001da7983 */ /* 0x000ee40000100600 */
[----:B------:R-:W-:-:S02]  /*8750*/  FFMA.FTZ R93, R93, R90, R91 ;  /* 0x0000005a5d5d7223 */ /* 0x000fc4000001005b */
[----:B------:R-:W4:Y:S04]  /*8760*/  LDL.S16 R166, [R1+0x11c] ;  /* 0x00011c0001a67983 */ /* 0x000f280000100600 */
[----:B------:R-:W5:Y:S04]  /*8770*/  LDL.S16 R91, [R1+0x120] ;  /* 0x00012000015b7983 */ /* 0x000f680000100600 */
[----:B------:R-:W2:Y:S04]  /*8780*/  LDL.S16 R204, [R1+0x6e] ;  /* 0x00006e0001cc7983 */ /* 0x000ea80000100600 */
[----:B------:R-:W2:Y:S01]  /*8790*/  LDL.S16 R167, [R1+0x6c] ;  /* 0x00006c0001a77983 */ /* 0x000ea20000100600 */
[----:B------:R-:W-:-:S04]  /*87a0*/  FADD.FTZ R94, -R187, R94 ;  /* 0x0000005ebb5e7221 */ /* 0x000fc80000010100 */
[----:B------:R-:W-:Y:S01]  /*87b0*/  FMUL.FTZ R94, R186, R94 ;  /* 0x0000005eba5e7220 */ /* 0x000fe20000410000 */
[----:B------:R-:W-:-:S04]  /*87c0*/  FADD.FTZ R95, -R187, R95 ;  /* 0x0000005fbb5f7221 */ /* 0x000fc80000010100 */
[----:B------:R-:W-:Y:S01]  /*87d0*/  FMUL.FTZ R95, R186, R95 ;  /* 0x0000005fba5f7220 */ /* 0x000fe20000410000 */
[----:B-----5:R-:W-:Y:S02]  /*87e0*/  HADD2.F32 R90, -RZ, R91.H0_H0 ;  /* 0x2000005bff5a7230 */ /* 0x020fe40000004100 */
[----:B------:R-:W-:-:S05]  /*87f0*/  HADD2.F32 R91, -RZ, R67.H0_H0 ;  /* 0x20000043ff5b7230 */ /* 0x000fca0000004100 */
[----:B------:R-:W-:Y:S01]  /*8800*/  FFMA.FTZ R90, R94, R90, R91 ;  /* 0x0000005a5e5a7223 */ /* 0x000fe2000001005b */
[----:B----4-:R-:W-:Y:S02]  /*8810*/  HADD2.F32 R91, -RZ, R166.H0_H0 ;  /* 0x200000a6ff5b7230 */ /* 0x010fe40000004100 */
[----:B------:R-:W-:-:S05]  /*8820*/  HADD2.F32 R166, -RZ, R199.H0_H0 ;  /* 0x200000c7ffa67230 */ /* 0x000fca0000004100 */
[----:B------:R-:W-:Y:S01]  /*8830*/  FFMA.FTZ R94, R94, R91, R166 ;  /* 0x0000005b5e5e7223 */ /* 0x000fe200000100a6 */
[----:B---3--:R-:W-:Y:S02]  /*8840*/  HADD2.F32 R91, -RZ, R218.H0_H0 ;  /* 0x200000daff5b7230 */ /* 0x008fe40000004100 */
[----:B--2---:R-:W-:Y:S01]  /*8850*/  HADD2.F32 R166, -RZ, R205.H0_H0 ;  /* 0x200000cdffa67230 */ /* 0x004fe20000004100 */
[----:B------:R-:W2:Y:S04]  /*8860*/  LDL.S16 R218, [R1+0x60] ;  /* 0x0000600001da7983 */ /* 0x000ea80000100600 */
[----:B------:R-:W-:Y:S01]  /*8870*/  FFMA.FTZ R91, R95, R91, R166 ;  /* 0x0000005b5f5b7223 */ /* 0x000fe200000100a6 */
[----:B------:R-:W-:Y:S02]  /*8880*/  HADD2.F32 R166, -RZ, R204.H0_H0 ;  /* 0x200000ccffa67230 */ /* 0x000fe40000004100 */
[----:B------:R-:W0:Y:S01]  /*8890*/  LDC.64 R204, c[0x0][0x430] ;  /* 0x00010c00ffcc7b82 */ /* 0x000e220000000a00 */
[----:B------:R-:W-:-:S05]  /*88a0*/  HADD2.F32 R167, -RZ, R167.H0_H0 ;  /* 0x200000a7ffa77230 */ /* 0x000fca0000004100 */
[----:B------:R-:W-:Y:S01]  /*88b0*/  FFMA.FTZ R95, R95, R166, R167 ;  /* 0x000000a65f5f7223 */ /* 0x000fe200000100a7 */
[----:B0-----:R-:W-:Y:S02]  /*88c0*/  IMAD.WIDE.U32 R166, R157, 0x10, R204 ;  /* 0x000000109da67825 */ /* 0x001fe400078e00cc */
[----:B------:R-:W3:Y:S04]  /*88d0*/  LDL.S16 R157, [R1+0x62] ;  /* 0x00006200019d7983 */ /* 0x000ee80000100600 */
[----:B------:R0:W-:Y:S04]  /*88e0*/  STG.E.128 desc[UR6][R166.64], R84 ;  /* 0x00000054a6007986 */ /* 0x0001e8000c101d06 */
[----:B0-----:R-:W4:Y:S04]  /*88f0*/  LDL.S16 R86, [R1+0x11a] ;  /* 0x00011a0001567983 */ /* 0x001f280000100600 */
[----:B------:R-:W5:Y:S04]  /*8900*/  LDL.S16 R87, [R1+0x6a] ;  /* 0x00006a0001577983 */ /* 0x000f680000100600 */
[----:B------:R-:W3:Y:S01]  /*8910*/  LDL.S16 R166, [R1+0x68] ;  /* 0x0000680001a67983 */ /* 0x000ee20000100600 */
[----:B------:R-:W-:-:S03]  /*8920*/  IMAD.WIDE.U32 R84, R154, 0x10, R206 ;  /* 0x000000109a547825 */ /* 0x000fc600078e00ce */
[----:B------:R-:W3:Y:S04]  /*8930*/  LDL.S16 R167, [R1+0x118] ;  /* 0x0001180001a77983 */ /* 0x000ee80000100600 */
[----:B------:R0:W-:Y:S02]  /*8940*/  STG.E.128 desc[UR6][R84.64], R88 ;  /* 0x0000005854007986 */ /* 0x0001e4000c101d06 */
[----:B0-----:R-:W-:-:S04]  /*8950*/  IMAD.WIDE.U32 R84, R154, 0x10, R204 ;  /* 0x000000109a547825 */ /* 0x001fc800078e00cc */
[C---:B------:R-:W-:Y:S01]  /*8960*/  FADD.FTZ R90, -R187.reuse, R156 ;  /* 0x0000009cbb5a7221 */ /* 0x040fe20000010100 */
[----:B------:R-:W-:Y:S01]  /*8970*/  FADD.FTZ R91, -R187, R155 ;  /* 0x0000009bbb5b7221 */ /* 0x000fe20000010100 */
[----:B------:R-:W3:Y:S04]  /*8980*/  LDL.S16 R156, [R1+0x116] ;  /* 0x00011600019c7983 */ /* 0x000ee80000100600 */
[----:B------:R0:W-:Y:S04]  /*8990*/  STG.E.128 desc[UR6][R84.64], R92 ;  /* 0x0000005c54007986 */ /* 0x0001e8000c101d06 */
[----:B------:R-:W3:Y:S04]  /*89a0*/  LDL.S16 R155, [R1+0x66] ;  /* 0x00006600019b7983 */ /* 0x000ee80000100600 */
[----:B------:R-:W3:Y:S04]  /*89b0*/  LDL.S16 R154, [R1+0x114] ;  /* 0x00011400019a7983 */ /* 0x000ee80000100600 */
[----:B0-----:R-:W3:Y:S01]  /*89c0*/  LDL.S16 R94, [R1+0x64] ;  /* 0x00006400015e7983 */ /* 0x001ee20000100600 */
[----:B------:R-:W-:-:S02]  /*89d0*/  HADD2.F32 R85, -RZ, R68.H0_H0 ;  /* 0x20000044ff557230 */ /* 0x000fc40000004100 */
[C---:B------:R-:W-:Y:S01]  /*89e0*/  FMUL.FTZ R91, R186.reuse, R91 ;  /* 0x0000005bba5b7220 */ /* 0x040fe20000410000 */
[C---:B------:R-:W-:Y:S01]  /*89f0*/  FMUL.FTZ R90, R186.reuse, R90 ;  /* 0x0000005aba5a7220 */ /* 0x040fe20000410000 */
[C---:B------:R-:W-:Y:S01]  /*8a00*/  FADD.FTZ R93, -R187.reuse, R152 ;  /* 0x00000098bb5d7221 */ /* 0x040fe20000010100 */
[----:B------:R-:W-:Y:S01]  /*8a10*/  FADD.FTZ R92, -R187, R153 ;  /* 0x00000099bb5c7221 */ /* 0x000fe20000010100 */
[----:B------:R-:W-:Y:S01]  /*8a20*/  HADD2.F32 R89, -RZ, R69.H0_H0 ;  /* 0x20000045ff597230 */ /* 0x000fe20000004100 */
[----:B------:R-:W3:Y:S01]  /*8a30*/  LDL.S16 R152, [R1+0x5e] ;  /* 0x00005e0001987983 */ /* 0x000ee20000100600 */
[C---:B------:R-:W-:Y:S01]  /*8a40*/  FMUL.FTZ R93, R186.reuse, R93 ;  /* 0x0000005dba5d7220 */ /* 0x040fe20000410000 */
[----:B------:R-:W-:Y:S02]  /*8a50*/  FMUL.FTZ R92, R186, R92 ;  /* 0x0000005cba5c7220 */ /* 0x000fe40000410000 */
[----:B------:R-:W3:Y:S04]  /*8a60*/  LDL.S16 R95, [R1+0x5c] ;  /* 0x00005c00015f7983 */ /* 0x000ee80000100600 */
[----:B------:R-:W3:Y:S01]  /*8a70*/  LDL.S16 R153, [R1+0x10e] ;  /* 0x00010e0001997983 */ /* 0x000ee20000100600 */
[----:B--2---:R-:W-:-:S02]  /*8a80*/  HADD2.F32 R88, -RZ, R218.H0_H0 ;  /* 0x200000daff587230 */ /* 0x004fc40000004100 */
[----:B----4-:R-:W-:-:S05]  /*8a90*/  HADD2.F32 R84, -RZ, R86.H0_H0 ;  /* 0x20000056ff547230 */ /* 0x010fca0000004100 */
[----:B------:R-:W-:Y:S01]  /*8aa0*/  FFMA.FTZ R84, R91, R84, R85 ;  /* 0x000000545b547223 */ /* 0x000fe20000010055 */
[----:B-----5:R-:W-:Y:S02]  /*8ab0*/  HADD2.F32 R85, -RZ, R87.H0_H0 ;  /* 0x20000057ff557230 */ /* 0x020fe40000004100 */
[----:B---3--:R-:W-:Y:S02]  /*8ac0*/  HADD2.F32 R86, -RZ, R166.H0_H0 ;  /* 0x200000a6ff567230 */ /* 0x008fe40000004100 */
[----:B------:R-:W-:Y:S01]  /*8ad0*/  HADD2.F32 R87, -RZ, R157.H0_H0 ;  /* 0x2000009dff577230 */ /* 0x000fe20000004100 */
[----:B------:R-:W2:Y:S02]  /*8ae0*/  LDL.S16 R166, [R1+0x5a] ;  /* 0x00005a0001a67983 */ /* 0x000ea40000100600 */
[----:B------:R-:W-:Y:S01]  /*8af0*/  FFMA.FTZ R85, R90, R85, R86 ;  /* 0x000000555a557223 */ /* 0x000fe20000010056 */
[----:B------:R-:W-:Y:S02]  /*8b00*/  HADD2.F32 R86, -RZ, R167.H0_H0 ;  /* 0x200000a7ff567230 */ /* 0x000fe40000004100 */
[----:B------:R-:W-:Y:S01]  /*8b10*/  FFMA.FTZ R87, R92, R87, R88 ;  /* 0x000000575c577223 */ /* 0x000fe20000010058 */
[----:B------:R-:W3:Y:S02]  /*8b20*/  LDL.S16 R157, [R1+0x58] ;  /* 0x00005800019d7983 */ /* 0x000ee40000100600 */
[----:B------:R-:W-:Y:S01]  /*8b30*/  FFMA.FTZ R86, R93, R86, R89 ;  /* 0x000000565d567223 */ /* 0x000fe20000010059 */
[----:B------:R-:W-:-:S05]  /*8b40*/  IMAD.WIDE.U32 R88, R144, 0x10, R206 ;  /* 0x0000001090587825 */ /* 0x000fca00078e00ce */
[----:B------:R0:W-:Y:S02]  /*8b50*/  STG.E.128 desc[UR6][R88.64], R84 ;  /* 0x0000005458007986 */ /* 0x0001e4000c101d06 */
[----:B0-----:R-:W-:Y:S02]  /*8b60*/  HADD2.F32 R86, -RZ, R94.H0_H0 ;  /* 0x2000005eff567230 */ /* 0x001fe40000004100 */
[----:B------:R-:W4:Y:S01]  /*8b70*/  LDL.S16 R94, [R1+0x112] ;  /* 0x00011200015e7983 */ /* 0x000f220000100600 */
[----:B------:R-:W-:Y:S02]  /*8b80*/  HADD2.F32 R84, -RZ, R156.H0_H0 ;  /* 0x2000009cff547230 */ /* 0x000fe40000004100 */
[----:B------:R-:W-:Y:S01]  /*8b90*/  HADD2.F32 R85, -RZ, R196.H0_H0 ;  /* 0x200000c4ff557230 */ /* 0x000fe20000004100 */
[----:B------:R-:W5:Y:S04]  /*8ba0*/  LDL.S16 R156, [R1+0x110] ;  /* 0x00011000019c7983 */ /* 0x000f680000100600 */
[----:B------:R-:W-:Y:S01]  /*8bb0*/  FFMA.FTZ R84, R91, R84, R85 ;  /* 0x000000545b547223 */ /* 0x000fe20000010055 */
[----:B------:R-:W-:-:S02]  /*8bc0*/  HADD2.F32 R85, -RZ, R155.H0_H0 ;  /* 0x2000009bff557230 */ /* 0x000fc40000004100 */
[----:B------:R-:W5:Y:S03]  /*8bd0*/  LDL.S16 R155, [R1+0x52] ;  /* 0x00005200019b7983 */ /* 0x000f660000100600 */
[----:B------:R-:W-:Y:S01]  /*8be0*/  FFMA.FTZ R85, R90, R85, R86 ;  /* 0x000000555a557223 */ /* 0x000fe20000010056 */
[----:B------:R-:W-:Y:S02]  /*8bf0*/  HADD2.F32 R86, -RZ, R154.H0_H0 ;  /* 0x2000009aff567230 */ /* 0x000fe40000004100 */
[----:B------:R-:W5:Y:S01]  /*8c00*/  LDL.S16 R154, [R1+0x50] ;  /* 0x00005000019a7983 */ /* 0x000f620000100600 */
[----:B------:R-:W-:Y:S02]  /*8c10*/  HADD2.F32 R87, -RZ, R197.H0_H0 ;  /* 0x200000c5ff577230 */ /* 0x000fe40000004100 */
[----:B------:R-:W-:Y:S02]  /*8c20*/  HADD2.F32 R88, -RZ, R95.H0_H0 ;  /* 0x2000005fff587230 */ /* 0x000fe40000004100 */
[----:B------:R-:W5:Y:S01]  /*8c30*/  LDL.S16 R95, [R1+0x54] ;  /* 0x00005400015f7983 */ /* 0x000f620000100600 */
[----:B------:R-:W-:Y:S01]  /*8c40*/  FFMA.FTZ R86, R93, R86, R87 ;  /* 0x000000565d567223 */ /* 0x000fe20000010057 */
[----:B------:R-:W-:-:S02]  /*8c50*/  HADD2.F32 R87, -RZ, R152.H0_H0 ;  /* 0x20000098ff577230 */ /* 0x000fc40000004100 */
[----:B------:R-:W5:Y:S03]  /*8c60*/  LDL.S16 R152, [R1+0x56] ;  /* 0x0000560001987983 */ /* 0x000f660000100600 */
[----:B------:R-:W-:Y:S01]  /*8c70*/  FFMA.FTZ R87, R92, R87, R88 ;  /* 0x000000575c577223 */ /* 0x000fe20000010058 */
[----:B------:R-:W-:-:S04]  /*8c80*/  IMAD.WIDE.U32 R88, R144, 0x10, R204 ;  /* 0x0000001090587825 */ /* 0x000fc800078e00cc */
[C---:B------:R-:W-:Y:S01]  /*8c90*/  FADD.FTZ R91, -R187.reuse, R145 ;  /* 0x00000091bb5b7221 */ /* 0x040fe20000010100 */
[C---:B------:R-:W-:Y:S01]  /*8ca0*/  FADD.FTZ R90, -R187.reuse, R146 ;  /* 0x00000092bb5a7221 */ /* 0x040fe20000010100 */
[----:B------:R-:W5:Y:S04]  /*8cb0*/  LDL.S16 R145, [R1+0x4c] ;  /* 0x00004c0001917983 */ /* 0x000f680000100600 */
[----:B------:R4:W-:Y:S04]  /*8cc0*/  STG.E.128 desc[UR6][R88.64], R84 ;  /* 0x0000005458007986 */ /* 0x0009e8000c101d06 */
[----:B------:R-:W5:Y:S01]  /*8cd0*/  LDL.S16 R146, [R1+0x4e] ;  /* 0x00004e0001927983 */ /* 0x000f620000100600 */
[C---:B------:R-:W-:Y:S01]  /*8ce0*/  FADD.FTZ R93, -R187.reuse, R142 ;  /* 0x0000008ebb5d7221 */ /* 0x040fe20000010100 */
[C---:B------:R-:W-:Y:S01]  /*8cf0*/  FMUL.FTZ R91, R186.reuse, R91 ;  /* 0x0000005bba5b7220 */ /* 0x040fe20000410000 */
[----:B------:R-:W-:Y:S01]  /*8d00*/  FMUL.FTZ R90, R186, R90 ;  /* 0x0000005aba5a7220 */ /* 0x000fe20000410000 */
[----:B------:R-:W-:Y:S01]  /*8d10*/  FADD.FTZ R92, -R187, R143 ;  /* 0x0000008fbb5c7221 */ /* 0x000fe20000010100 */
[----:B------:R-:W5:Y:S01]  /*8d20*/  LDL.S16 R144, [R1+0x10a] ;  /* 0x00010a0001907983 */ /* 0x000f620000100600 */
[----:B----4-:R-:W-:-:S02]  /*8d30*/  HADD2.F32 R84, -RZ, R94.H0_H0 ;  /* 0x2000005eff547230 */ /* 0x010fc40000004100 */
[----:B------:R-:W-:Y:S01]  /*8d40*/  HADD2.F32 R85, -RZ, R70.H0_H0 ;  /* 0x20000046ff557230 */ /* 0x000fe20000004100 */
[----:B------:R-:W4:Y:S01]  /*8d50*/  LDL.S16 R94, [R1+0x10c] ;  /* 0x00010c00015e7983 */ /* 0x000f220000100600 */
[----:B---3--:R-:W-:-:S03]  /*8d60*/  HADD2.F32 R86, -RZ, R157.H0_H0 ;  /* 0x2000009dff567230 */ /* 0x008fc60000004100 */
[----:B------:R-:W-:Y:S01]  /*8d70*/  FFMA.FTZ R84, R91, R84, R85 ;  /* 0x000000545b547223 */ /* 0x000fe20000010055 */
[----:B--2---:R-:W-:Y:S02]  /*8d80*/  HADD2.F32 R85, -RZ, R166.H0_H0 ;  /* 0x200000a6ff557230 */ /* 0x004fe40000004100 */
[C---:B------:R-:W-:Y:S01]  /*8d90*/  FMUL.FTZ R93, R186.reuse, R93 ;  /* 0x0000005dba5d7220 */ /* 0x040fe20000410000 */
[----:B------:R-:W-:Y:S02]  /*8da0*/  HADD2.F32 R89, -RZ, R71.H0_H0 ;  /* 0x20000047ff597230 */ /* 0x000fe40000004100 */
[----:B------:R-:W-:Y:S01]  /*8db0*/  FMUL.FTZ R92, R186, R92 ;  /* 0x0000005cba5c7220 */ /* 0x000fe20000410000 */
[----:B-----5:R-:W-:Y:S02]  /*8dc0*/  HADD2.F32 R87, -RZ, R155.H0_H0 ;  /* 0x2000009bff577230 */ /* 0x020fe40000004100 */
[----:B------:R-:W-:Y:S01]  /*8dd0*/  FFMA.FTZ R85, R90, R85, R86 ;  /* 0x000000555a557223 */ /* 0x000fe20000010056 */
[----:B------:R-:W-:Y:S01]  /*8de0*/  HADD2.F32 R86, -RZ, R156.H0_H0 ;  /* 0x2000009cff567230 */ /* 0x000fe20000004100 */
[----:B------:R-:W2:Y:S01]  /*8df0*/  LDL.S16 R143, [R1+0x4a] ;  /* 0x00004a00018f7983 */ /* 0x000ea20000100600 */
[----:B------:R-:W-:-:S03]  /*8e00*/  HADD2.F32 R88, -RZ, R154.H0_H0 ;  /* 0x2000009aff587230 */ /* 0x000fc60000004100 */
[----:B------:R-:W-:Y:S01]  /*8e10*/  FFMA.FTZ R86, R93, R86, R89 ;  /* 0x000000565d567223 */ /* 0x000fe20000010059 */
[----:B------:R-:W3:Y:S01]  /*8e20*/  LDL.S16 R142, [R1+0x48] ;  /* 0x00004800018e7983 */ /* 0x000ee20000100600 */
[----:B------:R-:W-:Y:S01]  /*8e30*/  FFMA.FTZ R87, R92, R87, R88 ;  /* 0x000000575c577223 */ /* 0x000fe20000010058 */
[----:B------:R-:W-:-:S05]  /*8e40*/  IMAD.WIDE.U32 R88, R134, 0x10, R206 ;  /* 0x0000001086587825 */ /* 0x000fca00078e00ce */
[----:B------:R0:W-:Y:S02]  /*8e50*/  STG.E.128 desc[UR6][R88.64], R84 ;  /* 0x0000005458007986 */ /* 0x0001e4000c101d06 */
[----:B0-----:R-:W-:Y:S02]  /*8e60*/  HADD2.F32 R84, -RZ, R153.H0_H0 ;  /* 0x20000099ff547230 */ /* 0x001fe40000004100 */
[----:B------:R-:W-:Y:S01]  /*8e70*/  HADD2.F32 R85, -RZ, R194.H0_H0 ;  /* 0x200000c2ff557230 */ /* 0x000fe20000004100 */
[----:B------:R-:W5:Y:S01]  /*8e80*/  LDL.S16 R153, [R1+0x42] ;  /* 0x0000420001997983 */ /* 0x000f620000100600 */
[----:B------:R-:W-:-:S03]  /*8e90*/  HADD2.F32 R86, -RZ, R95.H0_H0 ;  /* 0x2000005fff567230 */ /* 0x000fc60000004100 */
[----:B------:R-:W-:Y:S01]  /*8ea0*/  FFMA.FTZ R84, R91, R84, R85 ;  /* 0x000000545b547223 */ /* 0x000fe20000010055 */
[----:B------:R-:W-:Y:S01]  /*8eb0*/  HADD2.F32 R85, -RZ, R152.H0_H0 ;  /* 0x20000098ff557230 */ /* 0x000fe20000004100 */
[----:B------:R-:W5:Y:S04]  /*8ec0*/  LDL.S16 R95, [R1+0x108] ;  /* 0x00010800015f7983 */ /* 0x000f680000100600 */
[----:B------:R-:W-:Y:S01]  /*8ed0*/  FFMA.FTZ R85, R90, R85, R86 ;  /* 0x000000555a557223 */ /* 0x000fe20000010056 */
[----:B------:R-:W-:Y:S01]  /*8ee0*/  HADD2.F32 R87, -RZ, R195.H0_H0 ;  /* 0x200000c3ff577230 */ /* 0x000fe20000004100 */
[----:B------:R-:W5:Y:S01]  /*8ef0*/  LDL.S16 R152, [R1+0x106] ;  /* 0x0001060001987983 */ /* 0x000f620000100600 */
[----:B------:R-:W-:-:S03]  /*8f00*/  HADD2.F32 R88, -RZ, R145.H0_H0 ;  /* 0x20000091ff587230 */ /* 0x000fc60000004100 */
[----:B------:R-:W5:Y:S01]  /*8f10*/  LDL.S16 R145, [R1+0x44] ;  /* 0x0000440001917983 */ /* 0x000f620000100600 */
[----:B----4-:R-:W-:-:S03]  /*8f20*/  HADD2.F32 R86, -RZ, R94.H0_H0 ;  /* 0x2000005eff567230 */ /* 0x010fc60000004100 */
[----:B------:R-:W4:Y:S02]  /*8f30*/  LDL.S16 R94, [R1+0x40] ;  /* 0x00004000015e7983 */ /* 0x000f240000100600 */
[----:B------:R-:W-:Y:S01]  /*8f40*/  FFMA.FTZ R86, R93, R86, R87 ;  /* 0x000000565d567223 */ /* 0x000fe20000010057 */
[----:B------:R-:W-:Y:S02]  /*8f50*/  HADD2.F32 R87, -RZ, R146.H0_H0 ;  /* 0x20000092ff577230 */ /* 0x000fe40000004100 */
[----:B------:R-:W4:Y:S03]  /*8f60*/  LDL.S16 R146, [R1+0x46] ;  /* 0x0000460001927983 */ /* 0x000f260000100600 */
[----:B------:R-:W-:Y:S01]  /*8f70*/  FFMA.FTZ R87, R92, R87, R88 ;  /* 0x000000575c577223 */ /* 0x000fe20000010058 */
[----:B------:R-:W-:Y:S02]  /*8f80*/  IMAD.WIDE.U32 R88, R134, 0x10, R204 ;  /* 0x0000001086587825 */ /* 0x000fe400078e00cc */
[----:B------:R-:W4:Y:S02]  /*8f90*/  LDL.S16 R134, [R1+0x104] ;  /* 0x0001040001867983 */ /* 0x000f240000100600 */
[----:B------:R-:W-:-:S02]  /*8fa0*/  FADD.FTZ R90, -R187, R135 ;  /* 0x00000087bb5a7221 */ /* 0x000fc40000010100 */
[----:B------:R0:W-:Y:S02]  /*8fb0*/  STG.E.128 desc[UR6][R88.64], R84 ;  /* 0x0000005458007986 */ /* 0x0001e4000c101d06 */
[C---:B------:R-:W-:Y:S01]  /*8fc0*/  FMUL.FTZ R90, R186.reuse, R90 ;  /* 0x0000005aba5a7220 */ /* 0x040fe20000410000 */
[C---:B------:R-:W-:Y:S01]  /*8fd0*/  FADD.FTZ R91, -R187.reuse, R136 ;  /* 0x00000088bb5b7221 */ /* 0x040fe20000010100 */
[C---:B------:R-:W-:Y:S01]  /*8fe0*/  FADD.FTZ R93, -R187.reuse, R133 ;  /* 0x00000085bb5d7221 */ /* 0x040fe20000010100 */
[----:B------:R-:W-:Y:S01]  /*8ff0*/  FADD.FTZ R92, -R187, R132 ;  /* 0x00000084bb5c7221 */ /* 0x000fe20000010100 */
[----:B------:R-:W4:Y:S01]  /*9000*/  LDL.S16 R136, [R1+0x100] ;  /* 0x0001000001887983 */ /* 0x000f220000100600 */
[----:B------:R-:W-:-:S03]  /*9010*/  FMUL.FTZ R91, R186, R91 ;  /* 0x0000005bba5b7220 */ /* 0x000fc60000410000 */
[----:B------:R-:W4:Y:S01]  /*9020*/  LDL.S16 R135, [R1+0x32] ;  /* 0x0000320001877983 */ /* 0x000f220000100600 */
[----:B0-----:R-:W-:Y:S02]  /*9030*/  HADD2.F32 R84, -RZ, R144.H0_H0 ;  /* 0x20000090ff547230 */ /* 0x001fe40000004100 */
[----:B------:R-:W-:Y:S01]  /*9040*/  HADD2.F32 R85, -RZ, R96.H0_H0 ;  /* 0x20000060ff557230 */ /* 0x000fe20000004100 */
[----:B------:R-:W4:Y:S01]  /*9050*/  LDL.S16 R144, [R1+0x3e] ;  /* 0x00003e0001907983 */ /* 0x000f220000100600 */
[----:B---3--:R-:W-:-:S03]  /*9060*/  HADD2.F32 R86, -RZ, R142.H0_H0 ;  /* 0x2000008eff567230 */ /* 0x008fc60000004100 */
[----:B------:R-:W-:Y:S01]  /*9070*/  FFMA.FTZ R84, R90, R84, R85 ;  /* 0x000000545a547223 */ /* 0x000fe20000010055 */
[----:B--2---:R-:W-:Y:S02]  /*9080*/  HADD2.F32 R85, -RZ, R143.H0_H0 ;  /* 0x2000008fff557230 */ /* 0x004fe40000004100 */
[C---:B------:R-:W-:Y:S01]  /*9090*/  FMUL.FTZ R93, R186.reuse, R93 ;  /* 0x0000005dba5d7220 */ /* 0x040fe20000410000 */
[----:B------:R-:W2:Y:S01]  /*90a0*/  LDL.S16 R143, [R1+0x3c] ;  /* 0x00003c00018f7983 */ /* 0x000ea20000100600 */
[----:B------:R-:W-:Y:S02]  /*90b0*/  HADD2.F32 R89, -RZ, R97.H0_H0 ;  /* 0x20000061ff597230 */ /* 0x000fe40000004100 */
[----:B------:R-:W-:Y:S01]  /*90c0*/  FFMA.FTZ R85, R91, R85, R86 ;  /* 0x000000555b557223 */ /* 0x000fe20000010056 */
[----:B-----5:R-:W-:Y:S02]  /*90d0*/  HADD2.F32 R87, -RZ, R153.H0_H0 ;  /* 0x20000099ff577230 */ /* 0x020fe40000004100 */
[----:B------:R-:W-:Y:S01]  /*90e0*/  FMUL.FTZ R92, R186, R92 ;  /* 0x0000005cba5c7220 */ /* 0x000fe20000410000 */
[----:B------:R-:W-:Y:S01]  /*90f0*/  HADD2.F32 R86, -RZ, R95.H0_H0 ;  /* 0x2000005fff567230 */ /* 0x000fe20000004100 */
[----:B------:R-:W3:Y:S04]  /*9100*/  LDL.S16 R142, [R1+0x102] ;  /* 0x00010200018e7983 */ /* 0x000ee80000100600 */
[----:B------:R-:W-:Y:S01]  /*9110*/  FFMA.FTZ R86, R93, R86, R89 ;  /* 0x000000565d567223 */ /* 0x000fe20000010059 */
[----:B------:R-:W5:Y:S04]  /*9120*/  LDL.S16 R95, [R1+0x3a] ;  /* 0x00003a00015f7983 */ /* 0x000f680000100600 */
[----:B------:R-:W5:Y:S04]  /*9130*/  LDL.S16 R133, [R1+0xfe] ;  /* 0x0000fe0001857983 */ /* 0x000f680000100600 */
[----:B------:R-:W5:Y:S01]  /*9140*/  LDL.S16 R132, [R1+0x36] ;  /* 0x0000360001847983 */ /* 0x000f620000100600 */
[----:B----4-:R-:W-:-:S03]  /*9150*/  HADD2.F32 R88, -RZ, R94.H0_H0 ;  /* 0x2000005eff587230 */ /* 0x010fc60000004100 */
[----:B------:R-:W4:Y:S02]  /*9160*/  LDL.S16 R94, [R1+0x38] ;  /* 0x00003800015e7983 */ /* 0x000f240000100600 */
[----:B------:R-:W-:Y:S01]  /*9170*/  FFMA.FTZ R87, R92, R87, R88 ;  /* 0x000000575c577223 */ /* 0x000fe20000010058 */
[----:B------:R-:W-:-:S05]  /*9180*/  IMAD.WIDE.U32 R88, R25, 0x10, R206 ;  /* 0x0000001019587825 */ /* 0x000fca00078e00ce */
[----:B------:R0:W-:Y:S02]  /*9190*/  STG.E.128 desc[UR6][R88.64], R84 ;  /* 0x0000005458007986 */ /* 0x0001e4000c101d06 */
[----:B0-----:R-:W-:Y:S02]  /*91a0*/  HADD2.F32 R85, -RZ, R146.H0_H0 ;  /* 0x20000092ff557230 */ /* 0x001fe40000004100 */
[----:B------:R-:W-:-:S05]  /*91b0*/  HADD2.F32 R86, -RZ, R145.H0_H0 ;  /* 0x20000091ff567230 */ /* 0x000fca0000004100 */
[----:B------:R-:W-:Y:S01]  /*91c0*/  FFMA.FTZ R85, R91, R85, R86 ;  /* 0x000000555b557223 */ /* 0x000fe20000010056 */
[----:B------:R-:W-:Y:S02]  /*91d0*/  HADD2.F32 R86, -RZ, R134.H0_H0 ;  /* 0x20000086ff567230 */ /* 0x000fe40000004100 */
[----:B------:R-:W4:Y:S01]  /*91e0*/  LDL.S16 R134, [R1+0x30] ;  /* 0x0000300001867983 */ /* 0x000f220000100600 */
[----:B------:R-:W-:Y:S02]  /*91f0*/  HADD2.F32 R84, -RZ, R152.H0_H0 ;  /* 0x20000098ff547230 */ /* 0x000fe40000004100 */
[----:B------:R-:W-:Y:S02]  /*9200*/  HADD2.F32 R87, -RZ, R192.H0_H0 ;  /* 0x200000c0ff577230 */ /* 0x000fe40000004100 */
[----:B------:R-:W-:Y:S02]  /*9210*/  HADD2.F32 R89, -RZ, R193.H0_H0 ;  /* 0x200000c1ff597230 */ /* 0x000fe40000004100 */
[----:B--2---:R-:W-:-:S02]  /*9220*/  HADD2.F32 R88, -RZ, R143.H0_H0 ;  /* 0x2000008fff587230 */ /* 0x004fc40000004100 */
[----:B------:R-:W-:Y:S01]  /*9230*/  FFMA.FTZ R84, R90, R84, R87 ;  /* 0x000000545a547223 */ /* 0x000fe20000010057 */
[----:B------:R-:W-:Y:S02]  /*9240*/  HADD2.F32 R87, -RZ, R144.H0_H0 ;  /* 0x20000090ff577230 */ /* 0x000fe40000004100 */
[----:B------:R-:W-:Y:S01]  /*9250*/  FFMA.FTZ R86, R93, R86, R89 ;  /* 0x000000565d567223 */ /* 0x000fe20000010059 */
[----:B------:R-:W-:Y:S01]  /*9260*/  FADD.FTZ R91, -R187, R18 ;  /* 0x00000012bb5b7221 */ /* 0x000fe20000010100 */
[----:B------:R-:W2:Y:S01]  /*9270*/  LDL.S16 R93, [R1+0x2c] ;  /* 0x00002c00015d7983 */ /* 0x000ea20000100600 */
[----:B------:R-:W-:Y:S01]  /*9280*/  FFMA.FTZ R87, R92, R87, R88 ;  /* 0x000000575c577223 */ /* 0x000fe20000010058 */
[----:B------:R-:W-:Y:S02]  /*9290*/  IMAD.WIDE.U32 R88, R25, 0x10, R204 ;  /* 0x0000001019587825 */ /* 0x000fe400078e00cc */
[----:B------:R-:W2:Y:S04]  /*92a0*/  LDL.S16 R92, [R1+0xfa] ;  /* 0x0000fa00015c7983 */ /* 0x000ea80000100600 */
[----:B------:R5:W-:Y:S01]  /*92b0*/  STG.E.128 desc[UR6][R88.64], R84 ;  /* 0x0000005458007986 */ /* 0x000be2000c101d06 */
[----:B---3--:R-:W-:-:S03]  /*92c0*/  HADD2.F32 R25, -RZ, R142.H0_H0 ;  /* 0x2000008eff197230 */ /* 0x008fc60000004100 */
[----:B------:R-:W3:Y:S04]  /*92d0*/  LDL.S16 R143, [R1+0x2a] ;  /* 0x00002a00018f7983 */ /* 0x000ee80000100600 */
[----:B------:R-:W3:Y:S01]  /*92e0*/  LDL.S16 R142, [R1+0x28] ;  /* 0x00002800018e7983 */ /* 0x000ee20000100600 */
[----:B-----5:R-:W-:-:S03]  /*92f0*/  HADD2.F32 R85, -RZ, R95.H0_H0 ;  /* 0x2000005fff557230 */ /* 0x020fc60000004100 */
[----:B------:R-:W5:Y:S01]  /*9300*/  LDL.S16 R95, [R1+0x34] ;  /* 0x00003400015f7983 */ /* 0x000f620000100600 */
[C---:B------:R-:W-:Y:S01]  /*9310*/  FADD.FTZ R88, -R187.reuse, R26 ;  /* 0x0000001abb587221 */ /* 0x040fe20000010100 */
[----:B------:R-:W-:Y:S02]  /*9320*/  FADD.FTZ R89, -R187, R27 ;  /* 0x0000001bbb597221 */ /* 0x000fe40000010100 */
[----:B------:R-:W3:Y:S01]  /*9330*/  LDL.S16 R27, [R1+0xfc] ;  /* 0x0000fc00011b7983 */ /* 0x000ee20000100600 */
[----:B------:R-:W-:Y:S02]  /*9340*/  HADD2.F32 R86, -RZ, R136.H0_H0 ;  /* 0x20000088ff567230 */ /* 0x000fe40000004100 */
[----:B------:R-:W-:Y:S01]  /*9350*/  HADD2.F32 R87, -RZ, R135.H0_H0 ;  /* 0x20000087ff577230 */ /* 0x000fe20000004100 */
[----:B------:R-:W3:Y:S04]  /*9360*/  LDL.S16 R136, [R1+0xf8] ;  /* 0x0000f80001887983 */ /* 0x000ee80000100600 */
[----:B------:R-:W3:Y:S01]  /*9370*/  LDL.S16 R135, [R1+0x22] ;  /* 0x0000220001877983 */ /* 0x000ee20000100600 */
[----:B----4-:R-:W-:-:S03]  /*9380*/  HADD2.F32 R26, -RZ, R94.H0_H0 ;  /* 0x2000005eff1a7230 */ /* 0x010fc60000004100 */
[----:B------:R-:W4:Y:S01]  /*9390*/  LDL.S16 R94, [R1+0x2e] ;  /* 0x00002e00015e7983 */ /* 0x000f220000100600 */
[----:B------:R-:W-:-:S03]  /*93a0*/  HADD2.F32 R18, -RZ, R134.H0_H0 ;  /* 0x20000086ff127230 */ /* 0x000fc60000004100 */
[----:B------:R-:W4:Y:S01]  /*93b0*/  LDL.S16 R134, [R1+0x20] ;  /* 0x0000200001867983 */ /* 0x000f220000100600 */
[----:B------:R-:W-:Y:S01]  /*93c0*/  FADD.FTZ R90, -R187, R19 ;  /* 0x00000013bb5a7221 */ /* 0x000fe20000010100 */
[----:B------:R-:W-:Y:S02]  /*93d0*/  HADD2.F32 R84, -RZ, R98.H0_H0 ;  /* 0x20000062ff547230 */ /* 0x000fe40000004100 */
[C---:B------:R-:W-:Y:S01]  /*93e0*/  FMUL.FTZ R88, R186.reuse, R88 ;  /* 0x00000058ba587220 */ /* 0x040fe20000410000 */
[C---:B------:R-:W-:Y:S01]  /*93f0*/  FMUL.FTZ R89, R186.reuse, R89 ;  /* 0x00000059ba597220 */ /* 0x040fe20000410000 */
[----:B------:R-:W-:Y:S02]  /*9400*/  HADD2.F32 R19, -RZ, R99.H0_H0 ;  /* 0x20000063ff137230 */ /* 0x000fe40000004100 */
[C---:B------:R-:W-:Y:S01]  /*9410*/  FMUL.FTZ R90, R186.reuse, R90 ;  /* 0x0000005aba5a7220 */ /* 0x040fe20000410000 */
[----:B------:R-:W-:Y:S01]  /*9420*/  FMUL.FTZ R91, R186, R91 ;  /* 0x0000005bba5b7220 */ /* 0x000fe20000410000 */
[----:B------:R-:W-:Y:S01]  /*9430*/  FFMA.FTZ R84, R88, R25, R84 ;  /* 0x0000001958547223 */ /* 0x000fe20000010054 */
[----:B------:R-:W-:Y:S01]  /*9440*/  FFMA.FTZ R85, R89, R85, R26 ;  /* 0x0000005559557223 */ /* 0x000fe2000001001a */
[----:B------:R-:W-:-:S02]  /*9450*/  HADD2.F32 R25, -RZ, R133.H0_H0 ;  /* 0x20000085ff197230 */ /* 0x000fc40000004100 */
[----:B------:R-:W-:Y:S01]  /*9460*/  FFMA.FTZ R86, R90, R86, R19 ;  /* 0x000000565a567223 */ /* 0x000fe20000010013 */
[----:B------:R-:W-:Y:S02]  /*9470*/  HADD2.F32 R26, -RZ, R190.H0_H0 ;  /* 0x200000beff1a7230 */ /* 0x000fe40000004100 */
[----:B------:R-:W-:Y:S01]  /*9480*/  FFMA.FTZ R87, R91, R87, R18 ;  /* 0x000000575b577223 */ /* 0x000fe20000010012 */
[----:B------:R-:W-:Y:S01]  /*9490*/  IMAD.WIDE.U32 R18, R3, 0x10, R206 ;  /* 0x0000001003127825 */ /* 0x000fe200078e00ce */
[----:B------:R-:W4:Y:S03]  /*94a0*/  LDL.S16 R133, [R1+0xf6] ;  /* 0x0000f60001857983 */ /* 0x000f260000100600 */
[----:B------:R-:W-:Y:S01]  /*94b0*/  FFMA.FTZ R88, R88, R25, R26 ;  /* 0x0000001958587223 */ /* 0x000fe2000001001a */
[----:B------:R-:W-:Y:S01]  /*94c0*/  FADD.FTZ R25, -R187, R12 ;  /* 0x0000000cbb197221 */ /* 0x000fe20000010100 */
[----:B------:R2:W-:Y:S01]  /*94d0*/  STG.E.128 desc[UR6][R18.64], R84 ;  /* 0x0000005412007986 */ /* 0x0005e2000c101d06 */
[----:B------:R-:W-:-:S02]  /*94e0*/  HADD2.F32 R26, -RZ, R132.H0_H0 ;  /* 0x20000084ff1a7230 */ /* 0x000fc40000004100 */
[----:B------:R-:W-:Y:S02]  /*94f0*/  HADD2.F32 R12, -RZ, R100.H0_H0 ;  /* 0x20000064ff0c7230 */ /* 0x000fe40000004100 */
[----:B------:R-:W-:Y:S01]  /*9500*/  FMUL.FTZ R25, R186, R25 ;  /* 0x00000019ba197220 */ /* 0x000fe20000410000 */
[----:B------:R-:W4:Y:S01]  /*9510*/  LDL.S16 R132, [R1+0x26] ;  /* 0x0000260001847983 */ /* 0x000f220000100600 */
[----:B--2---:R-:W-:Y:S02]  /*9520*/  HADD2.F32 R84, -RZ, R92.H0_H0 ;  /* 0x2000005cff547230 */ /* 0x004fe40000004100 */
[----:B-----5:R-:W-:Y:S01]  /*9530*/  HADD2.F32 R86, -RZ, R95.H0_H0 ;  /* 0x2000005fff567230 */ /* 0x020fe20000004100 */
[----:B------:R-:W2:Y:S01]  /*9540*/  LDL.S16 R92, [R1+0x1c] ;  /* 0x00001c00015c7983 */ /* 0x000ea20000100600 */
[----:B------:R-:W-:Y:S02]  /*9550*/  HADD2.F32 R85, -RZ, R93.H0_H0 ;  /* 0x2000005dff557230 */ /* 0x000fe40000004100 */
[----:B---3--:R-:W-:-:S02]  /*9560*/  HADD2.F32 R19, -RZ, R27.H0_H0 ;  /* 0x2000001bff137230 */ /* 0x008fc40000004100 */
[----:B------:R-:W-:Y:S01]  /*9570*/  FFMA.FTZ R89, R89, R26, R86 ;  /* 0x0000001a59597223 */ /* 0x000fe20000010056 */
[----:B------:R-:W-:Y:S02]  /*9580*/  HADD2.F32 R27, -RZ, R191.H0_H0 ;  /* 0x200000bfff1b7230 */ /* 0x000fe40000004100 */
[----:B------:R-:W-:Y:S01]  /*9590*/  FFMA.FTZ R84, R25, R84, R12 ;  /* 0x0000005419547223 */ /* 0x000fe2000001000c */
[C---:B------:R-:W-:Y:S01]  /*95a0*/  FADD.FTZ R26, -R187.reuse, R6 ;  /* 0x00000006bb1a7221 */ /* 0x040fe20000010100 */
[C---:B------:R-:W-:Y:S01]  /*95b0*/  FADD.FTZ R6, -R187.reuse, R5 ;  /* 0x00000005bb067221 */ /* 0x040fe20000010100 */
[----:B------:R-:W-:Y:S01]  /*95c0*/  FADD.FTZ R12, -R187, R4 ;  /* 0x00000004bb0c7221 */ /* 0x000fe20000010100 */
[----:B------:R-:W-:Y:S01]  /*95d0*/  FFMA.FTZ R90, R90, R19, R27 ;  /* 0x000000135a5a7223 */ /* 0x000fe2000001001b */
[----:B------:R-:W-:Y:S02]  /*95e0*/  HADD2.F32 R86, -RZ, R101.H0_H0 ;  /* 0x20000065ff567230 */ /* 0x000fe40000004100 */
[----:B------:R-:W-:Y:S01]  /*95f0*/  FMUL.FTZ R6, R186, R6 ;  /* 0x00000006ba067220 */ /* 0x000fe20000410000 */
[----:B------:R-:W-:-:S02]  /*9600*/  HADD2.F32 R87, -RZ, R135.H0_H0 ;  /* 0x20000087ff577230 */ /* 0x000fc40000004100 */
[C---:B------:R-:W-:Y:S01]  /*9610*/  FMUL.FTZ R12, R186.reuse, R12 ;  /* 0x0000000cba0c7220 */ /* 0x040fe20000410000 */
[----:B------:R-:W-:Y:S02]  /*9620*/  HADD2.F32 R27, -RZ, R142.H0_H0 ;  /* 0x2000008eff1b7230 */ /* 0x000fe40000004100 */
[----:B------:R-:W-:Y:S01]  /*9630*/  FMUL.FTZ R26, R186, R26 ;  /* 0x0000001aba1a7220 */ /* 0x000fe20000410000 */
[----:B------:R-:W-:Y:S01]  /*9640*/  IMAD.WIDE.U32 R4, R3, 0x10, R204 ;  /* 0x0000001003047825 */ /* 0x000fe200078e00cc */
[----:B------:R-:W3:Y:S04]  /*9650*/  LDL.S16 R95, [R1+0x24] ;  /* 0x00002400015f7983 */ /* 0x000ee80000100600 */
[----:B------:R-:W5:Y:S01]  /*9660*/  LDL.S16 R93, [R1+0x1e] ;  /* 0x00001e00015d7983 */ /* 0x000f620000100600 */
[C---:B------:R-:W-:Y:S01]  /*9670*/  FADD.FTZ R144, -R187.reuse, R140 ;  /* 0x0000008cbb907221 */ /* 0x040fe20000010100 */
[----:B------:R-:W-:-:S02]  /*9680*/  FADD.FTZ R142, -R187, R9 ;  /* 0x00000009bb8e7221 */ /* 0x000fc40000010100 */
[----:B------:R-:W5:Y:S01]  /*9690*/  LDL.S16 R140, [R1+0x18] ;  /* 0x00001800018c7983 */ /* 0x000f620000100600 */
[----:B------:R-:W-:-:S03]  /*96a0*/  FADD.FTZ R154, -R187, R40 ;  /* 0x00000028bb9a7221 */ /* 0x000fc60000010100 */
[----:B------:R-:W5:Y:S04]  /*96b0*/  LDL.S16 R9, [R1+0xee] ;  /* 0x0000ee0001097983 */ /* 0x000f680000100600 */
[----:B------:R-:W5:Y:S01]  /*96c0*/  LDL.S16 R40, [R1+0x1a] ;  /* 0x00001a0001287983 */ /* 0x000f620000100600 */
[----:B----4-:R-:W-:-:S03]  /*96d0*/  HADD2.F32 R18, -RZ, R94.H0_H0 ;  /* 0x2000005eff127230 */ /* 0x010fc60000004100 */
[----:B------:R-:W4:Y:S02]  /*96e0*/  LDL.S16 R94, [R1+0xf4] ;  /* 0x0000f400015e7983 */ /* 0x000f240000100600 */
[----:B------:R-:W-:Y:S01]  /*96f0*/  FFMA.FTZ R91, R91, R18, R85 ;  /* 0x000000125b5b7223 */ /* 0x000fe20000010055 */
[----:B------:R-:W-:Y:S02]  /*9700*/  HADD2.F32 R18, -RZ, R136.H0_H0 ;  /* 0x20000088ff127230 */ /* 0x000fe40000004100 */
[----:B------:R-:W-:-:S03]  /*9710*/  HADD2.F32 R85, -RZ, R143.H0_H0 ;  /* 0x2000008fff557230 */ /* 0x000fc60000004100 */
[----:B------:R-:W-:Y:S02]  /*9720*/  FFMA.FTZ R86, R6, R18, R86 ;  /* 0x0000001206567223 */ /* 0x000fe40000010056 */
[----:B------:R-:W-:Y:S01]  /*9730*/  FFMA.FTZ R85, R26, R85, R27 ;  /* 0x000000551a557223 */ /* 0x000fe2000001001b */
[----:B------:R-:W-:Y:S01]  /*9740*/  STG.E.128 desc[UR6][R4.64], R88 ;  /* 0x0000005804007986 */ /* 0x000fe2000c101d06 */
[----:B------:R-:W-:-:S05]  /*9750*/  HADD2.F32 R19, -RZ, R134.H0_H0 ;  /* 0x20000086ff137230 */ /* 0x000fca0000004100 */
[----:B------:R-:W-:Y:S01]  /*9760*/  FFMA.FTZ R87, R12, R87, R19 ;  /* 0x000000570c577223 */ /* 0x000fe20000010013 */
[----:B------:R-:W-:-:S05]  /*9770*/  IMAD.WIDE.U32 R18, R0, 0x10, R206 ;  /* 0x0000001000127825 */ /* 0x000fca00078e00ce */
[----:B------:R0:W-:Y:S02]  /*9780*/  STG.E.128 desc[UR6][R18.64], R84 ;  /* 0x0000005412007986 */ /* 0x0001e4000c101d06 */
[C---:B0-----:R-:W-:Y:S02]  /*9790*/  FADD.FTZ R18, -R187.reuse, R8 ;  /* 0x00000008bb127221 */ /* 0x041fe40000010100 */
[----:B------:R-:W4:Y:S01]  /*97a0*/  LDL.S16 R8, [R1+0xf2] ;  /* 0x0000f20001087983 */ /* 0x000f220000100600 */
[C---:B------:R-:W-:Y:S01]  /*97b0*/  FADD.FTZ R91, -R187.reuse, R32 ;  /* 0x00000020bb5b7221 */ /* 0x040fe20000010100 */
        /* <DEDUP_REMOVED lines=15> */
[----:B------:R-:W4:Y:S01]  /*98b0*/  LDL.S16 R161, [R1+0xf0] ;  /* 0x0000f00001a17983 */ /* 0x000f220000100600 */
[----:B------:R-:W-:-:S02]  /*98c0*/  HADD2.F32 R167, -RZ, R132.H0_H0 ;  /* 0x20000084ffa77230 */ /* 0x000fc40000004100 */
[C---:B------:R-:W-:Y:S01]  /*98d0*/  FADD.FTZ R19, -R187.reuse, R10 ;  /* 0x0000000abb137221 */ /* 0x040fe20000010100 */
[----:B--2---:R-:W-:Y:S01]  /*98e0*/  HADD2.F32 R156, -RZ, R92.H0_H0 ;  /* 0x2000005cff9c7230 */ /* 0x004fe20000004100 */
[----:B------:R-:W2:Y:S01]  /*98f0*/  LDL.S16 R149, [R1+0xc] ;  /* 0x00000c0001957983 */ /* 0x000ea20000100600 */
[C---:B------:R-:W-:Y:S01]  /*9900*/  FADD.FTZ R155, -R187.reuse, R39 ;  /* 0x00000027bb9b7221 */ /* 0x040fe20000010100 */
[----:B------:R-:W-:Y:S02]  /*9910*/  FADD.FTZ R152, -R187, R42 ;  /* 0x0000002abb987221 */ /* 0x000fe40000010100 */
[----:B------:R-:W2:Y:S01]  /*9920*/  LDL.S16 R150, [R1+0xe] ;  /* 0x00000e0001967983 */ /* 0x000ea20000100600 */
[----:B---3--:R-:W-:-:S03]  /*9930*/  HADD2.F32 R218, -RZ, R95.H0_H0 ;  /* 0x2000005fffda7230 */ /* 0x008fc60000004100 */
[----:B------:R-:W3:Y:S01]  /*9940*/  LDL.S16 R151, [R1+0x10] ;  /* 0x0000100001977983 */ /* 0x000ee20000100600 */
[----:B-----5:R-:W-:-:S03]  /*9950*/  HADD2.F32 R143, -RZ, R93.H0_H0 ;  /* 0x2000005dff8f7230 */ /* 0x020fc60000004100 */
[----:B------:R-:W5:Y:S01]  /*9960*/  LDL.S16 R159, [R1+0x12] ;  /* 0x00001200019f7983 */ /* 0x000f620000100600 */
[C---:B------:R-:W-:Y:S01]  /*9970*/  FADD.FTZ R42, -R187.reuse, R162 ;  /* 0x000000a2bb2a7221 */ /* 0x040fe20000010100 */
[----:B------:R-:W-:Y:S02]  /*9980*/  FADD.FTZ R39, -R187, R164 ;  /* 0x000000a4bb277221 */ /* 0x000fe40000010100 */
[----:B------:R-:W2:Y:S01]  /*9990*/  LDL.S16 R160, [R1+0xec] ;  /* 0x0000ec0001a07983 */ /* 0x000ea20000100600 */
[----:B------:R-:W-:Y:S01]  /*99a0*/  FFMA.FTZ R4, R25, R5, R4 ;  /* 0x0000000519047223 */ /* 0x000fe20000010004 */
[C---:B------:R-:W-:Y:S01]  /*99b0*/  FADD.FTZ R136, -R187.reuse, R7 ;  /* 0x00000007bb887221 */ /* 0x040fe20000010100 */
[C---:B------:R-:W-:Y:S01]  /*99c0*/  FADD.FTZ R145, -R187.reuse, R139 ;  /* 0x0000008bbb917221 */ /* 0x040fe20000010100 */
[----:B------:R-:W3:Y:S01]  /*99d0*/  LDL.S16 R162, [R1+0x14] ;  /* 0x0000140001a27983 */ /* 0x000ee20000100600 */
[----:B------:R-:W-:Y:S01]  /*99e0*/  FMUL.FTZ R25, R186, R19 ;  /* 0x00000013ba197220 */ /* 0x000fe20000410000 */
[----:B------:R-:W-:-:S02]  /*99f0*/  FADD.FTZ R27, -R187, R17 ;  /* 0x00000011bb1b7221 */ /* 0x000fc40000010100 */
[----:B------:R-:W3:Y:S01]  /*9a00*/  LDL.S16 R164, [R1+0x16] ;  /* 0x0000160001a47983 */ /* 0x000ee20000100600 */
[C---:B------:R-:W-:Y:S01]  /*9a10*/  FADD.FTZ R139, -R187.reuse, R141 ;  /* 0x0000008dbb8b7221 */ /* 0x040fe20000010100 */
[----:B------:R-:W-:Y:S01]  /*9a20*/  FFMA.FTZ R5, R26, R167, R218 ;  /* 0x000000a71a057223 */ /* 0x000fe200000100da */
[----:B------:R-:W-:Y:S01]  /*9a30*/  FFMA.FTZ R7, R12, R143, R156 ;  /* 0x0000008f0c077223 */ /* 0x000fe2000001009c */
[----:B------:R-:W-:Y:S01]  /*9a40*/  HADD2.F32 R19, -RZ, R140.H0_H0 ;  /* 0x2000008cff137230 */ /* 0x000fe20000004100 */
[----:B------:R-:W3:Y:S01]  /*9a50*/  LDL.S16 R26, [R1+0xe8] ;  /* 0x0000e800011a7983 */ /* 0x000ee20000100600 */
[----:B------:R-:W-:Y:S02]  /*9a60*/  HADD2.F32 R12, -RZ, R9.H0_H0 ;  /* 0x20000009ff0c7230 */ /* 0x000fe40000004100 */
[C---:B------:R-:W-:Y:S01]  /*9a70*/  FADD.FTZ R153, -R187.reuse, R41 ;  /* 0x00000029bb997221 */ /* 0x040fe20000010100 */
[C---:B------:R-:W-:Y:S01]  /*9a80*/  FADD.FTZ R146, -R187.reuse, R138 ;  /* 0x0000008abb927221 */ /* 0x040fe20000010100 */
[----:B------:R-:W3:Y:S01]  /*9a90*/  LDL.S16 R141, [R1+0x2] ;  /* 0x00000200018d7983 */ /* 0x000ee20000100600 */
[----:B------:R-:W-:-:S03]  /*9aa0*/  FADD.FTZ R138, -R187, R148 ;  /* 0x00000094bb8a7221 */ /* 0x000fc60000010100 */
[----:B------:R-:W3:Y:S04]  /*9ab0*/  LDL.S16 R140, [R1] ;  /* 0x00000000018c7983 */ /* 0x000ee80000100600 */
[----:B------:R-:W3:Y:S04]  /*9ac0*/  LDL.S16 R41, [R1+0xea] ;  /* 0x0000ea0001297983 */ /* 0x000ee80000100600 */
[----:B------:R-:W3:Y:S01]  /*9ad0*/  LDL.S16 R148, [R1+0xa] ;  /* 0x00000a0001947983 */ /* 0x000ee20000100600 */
[----:B------:R-:W-:Y:S02]  /*9ae0*/  HADD2.F32 R166, -RZ, R189.H0_H0 ;  /* 0x200000bdffa67230 */ /* 0x000fe40000004100 */
[----:B------:R-:W-:Y:S01]  /*9af0*/  FADD.FTZ R10, -R187, R14 ;  /* 0x0000000ebb0a7221 */ /* 0x000fe20000010100 */
[----:B----4-:R-:W-:-:S02]  /*9b00*/  HADD2.F32 R17, -RZ, R8.H0_H0 ;  /* 0x20000008ff117230 */ /* 0x010fc40000004100 */
[----:B------:R-:W-:Y:S02]  /*9b10*/  HADD2.F32 R157, -RZ, R94.H0_H0 ;  /* 0x2000005eff9d7230 */ /* 0x000fe40000004100 */
[----:B------:R-:W-:Y:S01]  /*9b20*/  FADD.FTZ R3, -R187, R23 ;  /* 0x00000017bb037221 */ /* 0x000fe20000010100 */
[----:B------:R-:W-:-:S04]  /*9b30*/  IMAD.WIDE.U32 R8, R0, 0x10, R204 ;  /* 0x0000001000087825 */ /* 0x000fc800078e00cc */
[C---:B------:R-:W-:Y:S01]  /*9b40*/  FMUL.FTZ R142, R186.reuse, R142 ;  /* 0x0000008eba8e7220 */ /* 0x040fe20000410000 */
[C---:B------:R-:W-:Y:S01]  /*9b50*/  FMUL.FTZ R18, R186.reuse, R18 ;  /* 0x00000012ba127220 */ /* 0x040fe20000410000 */
[----:B------:R-:W-:Y:S01]  /*9b60*/  FMUL.FTZ R136, R186, R136 ;  /* 0x00000088ba887220 */ /* 0x000fe20000410000 */
[----:B------:R-:W-:Y:S01]  /*9b70*/  HADD2.F32 R0, -RZ, R40.H0_H0 ;  /* 0x20000028ff007230 */ /* 0x000fe20000004100 */
[----:B------:R-:W4:Y:S04]  /*9b80*/  LDL.S16 R143, [R1+0xe6] ;  /* 0x0000e600018f7983 */ /* 0x000f280000100600 */
[----:B------:R-:W4:Y:S01]  /*9b90*/  LDL.S16 R40, [R1+0x8] ;  /* 0x0000080001287983 */ /* 0x000f220000100600 */
[C---:B------:R-:W-:Y:S01]  /*9ba0*/  FADD.FTZ R14, -R187.reuse, R15 ;  /* 0x0000000fbb0e7221 */ /* 0x040fe20000010100 */
[C---:B------:R-:W-:Y:S01]  /*9bb0*/  FADD.FTZ R23, -R187.reuse, R24 ;  /* 0x00000018bb177221 */ /* 0x040fe20000010100 */
[----:B------:R-:W-:Y:S01]  /*9bc0*/  FFMA.FTZ R6, R6, R157, R166 ;  /* 0x0000009d06067223 */ /* 0x000fe200000100a6 */
[----:B------:R-:W-:Y:S01]  /*9bd0*/  FADD.FTZ R15, -R187, R16 ;  /* 0x00000010bb0f7221 */ /* 0x000fe20000010100 */
[----:B------:R-:W-:-:S02]  /*9be0*/  HADD2.F32 R24, -RZ, R102.H0_H0 ;  /* 0x20000066ff187230 */ /* 0x000fc40000004100 */
[----:B------:R-:W-:Y:S01]  /*9bf0*/  FADD.FTZ R87, -R187, R30 ;  /* 0x0000001ebb577221 */ /* 0x000fe20000010100 */
[----:B------:R-:W-:Y:S01]  /*9c00*/  HADD2.F32 R16, -RZ, R184.H0_H0 ;  /* 0x200000b8ff107230 */ /* 0x000fe20000004100 */
[----:B------:R0:W-:Y:S04]  /*9c10*/  STG.E.128 desc[UR6][R8.64], R4 ;  /* 0x0000000408007986 */ /* 0x0001e8000c101d06 */
[----:B------:R-:W-:Y:S01]  /*9c20*/  FFMA.FTZ R16, R25, R12, R16 ;  /* 0x0000000c19107223 */ /* 0x000fe20000010010 */
[----:B------:R-:W-:Y:S02]  /*9c30*/  HADD2.F32 R12, -RZ, R185.H0_H0 ;  /* 0x200000b9ff0c7230 */ /* 0x000fe40000004100 */
[C---:B------:R-:W-:Y:S01]  /*9c40*/  FADD.FTZ R30, -R187.reuse, R37 ;  /* 0x00000025bb1e7221 */ /* 0x040fe20000010100 */
[----:B------:R-:W-:Y:S01]  /*9c50*/  FADD.FTZ R37, -R187, R165 ;  /* 0x000000a5bb257221 */ /* 0x000fe20000010100 */
[----:B------:R-:W4:Y:S04]  /*9c60*/  LDL.S16 R157, [R1+0xdc] ;  /* 0x0000dc00019d7983 */ /* 0x000f280000100600 */
[----:B------:R-:W4:Y:S01]  /*9c70*/  LDL.S16 R165, [R1+0x6] ;  /* 0x0000060001a57983 */ /* 0x000f220000100600 */
[----:B0-----:R-:W-:Y:S01]  /*9c80*/  FFMA.FTZ R4, R25, R17, R24 ;  /* 0x0000001119047223 */ /* 0x001fe20000010018 */
[----:B------:R-:W-:Y:S01]  /*9c90*/  FFMA.FTZ R5, R142, R0, R19 ;  /* 0x000000008e057223 */ /* 0x000fe20000010013 */
[----:B------:R-:W-:-:S02]  /*9ca0*/  HADD2.F32 R6, -RZ, R161.H0_H0 ;  /* 0x200000a1ff067230 */ /* 0x000fc40000004100 */
[----:B------:R-:W-:Y:S01]  /*9cb0*/  HADD2.F32 R24, -RZ, R103.H0_H0 ;  /* 0x20000067ff187230 */ /* 0x000fe20000004100 */
[----:B------:R-:W4:Y:S01]  /*9cc0*/  LDL.S16 R161, [R1+0xe2] ;  /* 0x0000e20001a17983 */ /* 0x000f220000100600 */
[----:B--2---:R-:W-:Y:S02]  /*9cd0*/  HADD2.F32 R9, -RZ, R160.H0_H0 ;  /* 0x200000a0ff097230 */ /* 0x004fe40000004100 */
[----:B-----5:R-:W-:Y:S02]  /*9ce0*/  HADD2.F32 R0, -RZ, R159.H0_H0 ;  /* 0x2000009fff007230 */ /* 0x020fe40000004100 */
[----:B---3--:R-:W-:Y:S02]  /*9cf0*/  HADD2.F32 R7, -RZ, R151.H0_H0 ;  /* 0x20000097ff077230 */ /* 0x008fe40000004100 */
[----:B------:R-:W-:Y:S02]  /*9d00*/  HADD2.F32 R19, -RZ, R150.H0_H0 ;  /* 0x20000096ff137230 */ /* 0x000fe40000004100 */
[----:B------:R-:W-:-:S02]  /*9d10*/  HADD2.F32 R8, -RZ, R149.H0_H0 ;  /* 0x20000095ff087230 */ /* 0x000fc40000004100 */
[C---:B------:R-:W-:Y:S01]  /*9d20*/  FFMA.FTZ R6, R18.reuse, R6, R24 ;  /* 0x0000000612067223 */ /* 0x040fe20000010018 */
[----:B------:R-:W-:Y:S02]  /*9d30*/  HADD2.F32 R17, -RZ, R164.H0_H0 ;  /* 0x200000a4ff117230 */ /* 0x000fe40000004100 */
[----:B------:R-:W-:Y:S02]  /*9d40*/  HADD2.F32 R25, -RZ, R162.H0_H0 ;  /* 0x200000a2ff197230 */ /* 0x000fe40000004100 */
[----:B------:R-:W-:Y:S01]  /*9d50*/  FFMA.FTZ R18, R18, R9, R12 ;  /* 0x0000000912127223 */ /* 0x000fe2000001000c */
[C---:B------:R-:W-:Y:S01]  /*9d60*/  FFMA.FTZ R7, R136.reuse, R0, R7 ;  /* 0x0000000088077223 */ /* 0x040fe20000010007 */
[----:B------:R-:W-:Y:S01]  /*9d70*/  FFMA.FTZ R19, R136, R19, R8 ;  /* 0x0000001388137223 */ /* 0x000fe20000010008 */
[----:B------:R-:W-:Y:S01]  /*9d80*/  HADD2.F32 R26, -RZ, R26.H0_H0 ;  /* 0x2000001aff1a7230 */ /* 0x000fe20000004100 */
[----:B------:R-:W2:Y:S01]  /*9d90*/  LDL.S16 R162, [R1+0xe4] ;  /* 0x0000e40001a27983 */ /* 0x000ea20000100600 */
[----:B------:R-:W-:-:S02]  /*9da0*/  HADD2.F32 R9, -RZ, R105.H0_H0 ;  /* 0x20000069ff097230 */ /* 0x000fc40000004100 */
[----:B------:R-:W-:Y:S02]  /*9db0*/  HADD2.F32 R0, -RZ, R141.H0_H0 ;  /* 0x2000008dff007230 */ /* 0x000fe40000004100 */
[C---:B------:R-:W-:Y:S01]  /*9dc0*/  FMUL.FTZ R141, R186.reuse, R27 ;  /* 0x0000001bba8d7220 */ /* 0x040fe20000410000 */
[----:B------:R-:W-:Y:S02]  /*9dd0*/  HADD2.F32 R8, -RZ, R140.H0_H0 ;  /* 0x2000008cff087230 */ /* 0x000fe40000004100 */
[----:B------:R-:W-:Y:S01]  /*9de0*/  FMUL.FTZ R140, R186, R15 ;  /* 0x0000000fba8c7220 */ /* 0x000fe20000410000 */
[----:B------:R-:W-:Y:S01]  /*9df0*/  FFMA.FTZ R17, R142, R17, R25 ;  /* 0x000000118e117223 */ /* 0x000fe20000010019 */
[----:B------:R-:W-:Y:S01]  /*9e00*/  HADD2.F32 R24, -RZ, R41.H0_H0 ;  /* 0x20000029ff187230 */ /* 0x000fe20000004100 */
[----:B------:R-:W3:Y:S01]  /*9e10*/  LDL.S16 R160, [R1+0xde] ;  /* 0x0000de0001a07983 */ /* 0x000ee20000100600 */
[----:B------:R-:W-:Y:S02]  /*9e20*/  HADD2.F32 R41, -RZ, R104.H0_H0 ;  /* 0x20000068ff297230 */ /* 0x000fe40000004100 */
[C---:B------:R-:W-:Y:S01]  /*9e30*/  FMUL.FTZ R12, R186.reuse, R10 ;  /* 0x0000000aba0c7220 */ /* 0x040fe20000410000 */
[----:B------:R-:W-:Y:S01]  /*9e40*/  HADD2.F32 R25, -RZ, R148.H0_H0 ;  /* 0x20000094ff197230 */ /* 0x000fe20000004100 */
[----:B------:R-:W5:Y:S01]  /*9e50*/  LDL.S16 R164, [R1+0x4] ;  /* 0x0000040001a47983 */ /* 0x000f620000100600 */
[----:B------:R-:W-:Y:S01]  /*9e60*/  FMUL.FTZ R136, R186, R14 ;  /* 0x0000000eba887220 */ /* 0x000fe20000410000 */
[----:B------:R-:W-:Y:S01]  /*9e70*/  FFMA.FTZ R26, R140, R26, R9 ;  /* 0x0000001a8c1a7223 */ /* 0x000fe20000010009 */
[----:B------:R-:W-:Y:S01]  /*9e80*/  FFMA.FTZ R27, R141, R0, R8 ;  /* 0x000000008d1b7223 */ /* 0x000fe20000010008 */
[----:B------:R-:W-:-:S04]  /*9e90*/  IMAD.WIDE.U32 R8, R11, 0x10, R206 ;  /* 0x000000100b087825 */ /* 0x000fc800078e00ce */
[----:B------:R-:W-:Y:S01]  /*9ea0*/  FFMA.FTZ R24, R12, R24, R41 ;  /* 0x000000180c187223 */ /* 0x000fe20000010029 */
[----:B------:R-:W5:Y:S01]  /*9eb0*/  LDL.S16 R159, [R1+0xe0] ;  /* 0x0000e000019f7983 */ /* 0x000f620000100600 */
[----:B------:R-:W-:-:S04]  /*9ec0*/  IMAD.WIDE.U32 R10, R11, 0x10, R204 ;  /* 0x000000100b0a7825 */ /* 0x000fc800078e00cc */
[----:B------:R-:W-:Y:S01]  /*9ed0*/  IMAD.WIDE.U32 R14, R13, 0x10, R206 ;  /* 0x000000100d0e7825 */ /* 0x000fe200078e00ce */
[----:B------:R-:W-:Y:S04]  /*9ee0*/  STG.E.128 desc[UR6][R8.64], R4 ;  /* 0x0000000408007986 */ /* 0x000fe8000c101d06 */
[----:B------:R-:W-:Y:S01]  /*9ef0*/  STG.E.128 desc[UR6][R10.64], R16 ;  /* 0x000000100a007986 */ /* 0x000fe2000c101d06 */
[----:B----4-:R-:W-:-:S05]  /*9f00*/  HADD2.F32 R40, -RZ, R40.H0_H0 ;  /* 0x20000028ff287230 */ /* 0x010fca0000004100 */
[----:B------:R-:W-:-:S05]  /*9f10*/  FFMA.FTZ R25, R136, R25, R40 ;  /* 0x0000001988197223 */ /* 0x000fca0000010028 */
[----:B------:R0:W-:Y:S04]  /*9f20*/  STG.E.128 desc[UR6][R14.64], R24 ;  /* 0x000000180e007986 */ /* 0x0001e8000c101d06 */
[----:B0-----:R-:W4:Y:S04]  /*9f30*/  LDL.S16 R25, [R1+0xda] ;  /* 0x0000da0001197983 */ /* 0x001f280000100600 */
[----:B------:R-:W4:Y:S01]  /*9f40*/  LDL.S16 R26, [R1+0xd8] ;  /* 0x0000d800011a7983 */ /* 0x000f220000100600 */
[----:B------:R-:W-:Y:S02]  /*9f50*/  HADD2.F32 R143, -RZ, R143.H0_H0 ;  /* 0x2000008fff8f7230 */ /* 0x000fe40000004100 */
[----:B------:R-:W-:-:S02]  /*9f60*/  HADD2.F32 R156, -RZ, R178.H0_H0 ;  /* 0x200000b2ff9c7230 */ /* 0x000fc40000004100 */
[----:B------:R-:W-:Y:S01]  /*9f70*/  FMUL.FTZ R142, R186, R3 ;  /* 0x00000003ba8e7220 */ /* 0x000fe20000410000 */
[--C-:B------:R-:W-:Y:S02]  /*9f80*/  HADD2.F32 R7, -RZ, R252.reuse.H1_H1 ;  /* 0x300000fcff077230 */ /* 0x100fe40000004100 */
[----:B------:R-:W-:Y:S02]  /*9f90*/  HADD2.F32 R11, -RZ, R252.H0_H0 ;  /* 0x200000fcff0b7230 */ /* 0x000fe40000004100 */
[----:B------:R-:W-:Y:S01]  /*9fa0*/  FFMA.FTZ R4, R12, R143, R156 ;  /* 0x0000008f0c047223 */ /* 0x000fe2000001009c */
[----:B------:R-:W-:Y:S02]  /*9fb0*/  HADD2.F32 R12, -RZ, R179.H0_H0 ;  /* 0x200000b3ff0c7230 */ /* 0x000fe40000004100 */
[----:B------:R-:W-:Y:S02]  /*9fc0*/  HADD2.F32 R9, -RZ, R176.H0_H0 ;  /* 0x200000b0ff097230 */ /* 0x000fe40000004100 */
[----:B------:R-:W-:-:S02]  /*9fd0*/  HADD2.F32 R5, -RZ, R165.H0_H0 ;  /* 0x200000a5ff057230 */ /* 0x000fc40000004100 */
[----:B------:R-:W-:Y:S02]  /*9fe0*/  HADD2.F32 R8, -RZ, R161.H0_H0 ;  /* 0x200000a1ff087230 */ /* 0x000fe40000004100 */
[----:B--2---:R-:W-:Y:S02]  /*9ff0*/  HADD2.F32 R6, -RZ, R162.H0_H0 ;  /* 0x200000a2ff067230 */ /* 0x004fe40000004100 */
[----:B------:R-:W-:Y:S02]  /*a000*/  HADD2.F32 R10, -RZ, R106.H0_H0 ;  /* 0x2000006aff0a7230 */ /* 0x000fe40000004100 */
[C---:B------:R-:W-:Y:S01]  /*a010*/  FADD.FTZ R20, -R187.reuse, R20 ;  /* 0x00000014bb147221 */ /* 0x040fe20000010100 */
[----:B------:R-:W-:Y:S01]  /*a020*/  FADD.FTZ R22, -R187, R22 ;  /* 0x00000016bb167221 */ /* 0x000fe20000010100 */
[----:B---3--:R-:W-:Y:S02]  /*a030*/  HADD2.F32 R16, -RZ, R160.H0_H0 ;  /* 0x200000a0ff107230 */ /* 0x008fe40000004100 */
[----:B-----5:R-:W-:-:S02]  /*a040*/  HADD2.F32 R14, -RZ, R164.H0_H0 ;  /* 0x200000a4ff0e7230 */ /* 0x020fc40000004100 */
[----:B------:R-:W-:Y:S01]  /*a050*/  FFMA.FTZ R6, R140, R6, R12 ;  /* 0x000000068c067223 */ /* 0x000fe2000001000c */
[----:B------:R-:W-:Y:S01]  /*a060*/  FFMA.FTZ R7, R141, R7, R11 ;  /* 0x000000078d077223 */ /* 0x000fe2000001000b */
[C---:B------:R-:W-:Y:S01]  /*a070*/  FFMA.FTZ R16, R142.reuse, R16, R9 ;  /* 0x000000108e107223 */ /* 0x040fe20000010009 */
[----:B------:R-:W-:Y:S01]  /*a080*/  FFMA.FTZ R8, R142, R8, R10 ;  /* 0x000000088e087223 */ /* 0x000fe2000001000a */
[----:B------:R-:W-:Y:S01]  /*a090*/  FFMA.FTZ R5, R136, R5, R14 ;  /* 0x0000000588057223 */ /* 0x000fe2000001000e */
[--C-:B------:R-:W-:Y:S02]  /*a0a0*/  HADD2.F32 R9, -RZ, R251.reuse.H1_H1 ;  /* 0x300000fbff097230 */ /* 0x100fe40000004100 */
[C---:B------:R-:W-:Y:S01]  /*a0b0*/  FMUL.FTZ R20, R186.reuse, R20 ;  /* 0x00000014ba147220 */ /* 0x040fe20000410000 */
[----:B------:R-:W-:Y:S02]  /*a0c0*/  HADD2.F32 R24, -RZ, R251.H0_H0 ;  /* 0x200000fbff187230 */ /* 0x000fe40000004100 */
[----:B------:R-:W-:Y:S01]  /*a0d0*/  FMUL.FTZ R23, R186, R23 ;  /* 0x00000017ba177220 */ /* 0x000fe20000410000 */
[----:B------:R-:W-:-:S02]  /*a0e0*/  HADD2.F32 R11, -RZ, R249.H1_H1 ;  /* 0x300000f9ff0b7230 */ /* 0x000fc40000004100 */
[C---:B------:R-:W-:Y:S01]  /*a0f0*/  FADD.FTZ R134, -R187.reuse, R181 ;  /* 0x000000b5bb867221 */ /* 0x040fe20000010100 */
[----:B------:R-:W-:Y:S02]  /*a100*/  HADD2.F32 R12, -RZ, R249.H0_H0 ;  /* 0x200000f9ff0c7230 */ /* 0x000fe40000004100 */
[----:B------:R-:W-:Y:S01]  /*a110*/  FMUL.FTZ R22, R186, R22 ;  /* 0x00000016ba167220 */ /* 0x000fe20000410000 */
[----:B------:R-:W-:Y:S02]  /*a120*/  HADD2.F32 R10, -RZ, R159.H0_H0 ;  /* 0x2000009fff0a7230 */ /* 0x000fe40000004100 */
[----:B------:R-:W-:Y:S02]  /*a130*/  HADD2.F32 R18, -RZ, R157.H0_H0 ;  /* 0x2000009dff127230 */ /* 0x000fe40000004100 */
[C---:B------:R-:W-:Y:S01]  /*a140*/  FADD.FTZ R86, -R187.reuse, R29 ;  /* 0x0000001dbb567221 */ /* 0x040fe20000010100 */
[----:B------:R-:W-:Y:S02]  /*a150*/  HADD2.F32 R15, -RZ, R107.H0_H0 ;  /* 0x2000006bff0f7230 */ /* 0x000fe40000004100 */
[----:B------:R-:W-:Y:S01]  /*a160*/  FADD.FTZ R132, -R187, R174 ;  /* 0x000000aebb847221 */ /* 0x000fe20000010100 */
[----:B------:R-:W-:-:S02]  /*a170*/  HADD2.F32 R14, -RZ, R177.H0_H0 ;  /* 0x200000b1ff0e7230 */ /* 0x000fc40000004100 */
[--C-:B------:R-:W-:Y:S02]  /*a180*/  HADD2.F32 R17, -RZ, R250.reuse.H1_H1 ;  /* 0x300000faff117230 */ /* 0x100fe40000004100 */
[----:B------:R-:W-:Y:S02]  /*a190*/  HADD2.F32 R19, -RZ, R250.H0_H0 ;  /* 0x200000faff137230 */ /* 0x000fe40000004100 */
[C---:B------:R-:W-:Y:S01]  /*a1a0*/  FADD.FTZ R29, -R187.reuse, R36 ;  /* 0x00000024bb1d7221 */ /* 0x040fe20000010100 */
[----:B------:R-:W-:Y:S01]  /*a1b0*/  FADD.FTZ R133, -R187, R180 ;  /* 0x000000b4bb857221 */ /* 0x000fe20000010100 */
[----:B------:R-:W-:Y:S01]  /*a1c0*/  FFMA.FTZ R9, R20, R9, R24 ;  /* 0x0000000914097223 */ /* 0x000fe20000010018 */
[----:B------:R-:W-:Y:S01]  /*a1d0*/  FFMA.FTZ R11, R23, R11, R12 ;  /* 0x0000000b170b7223 */ /* 0x000fe2000001000c */
[C---:B------:R-:W-:Y:S01]  /*a1e0*/  FFMA.FTZ R10, R22.reuse, R10, R15 ;  /* 0x0000000a160a7223 */ /* 0x040fe2000001000f */
[----:B------:R-:W-:Y:S01]  /*a1f0*/  FFMA.FTZ R18, R22, R18, R14 ;  /* 0x0000001216127223 */ /* 0x000fe2000001000e */
[----:B------:R-:W-:-:S02]  /*a200*/  HADD2.F32 R27, -RZ, R245.H1_H1 ;  /* 0x300000f5ff1b7230 */ /* 0x000fc40000004100 */
[C---:B------:R-:W-:Y:S01]  /*a210*/  FMUL.FTZ R86, R186.reuse, R86 ;  /* 0x00000056ba567220 */ /* 0x040fe20000410000 */
[----:B------:R-:W-:Y:S02]  /*a220*/  HADD2.F32 R12, -RZ, R245.H0_H0 ;  /* 0x200000f5ff0c7230 */ /* 0x000fe40000004100 */
[C---:B------:R-:W-:Y:S01]  /*a230*/  FMUL.FTZ R40, R186.reuse, R30 ;  /* 0x0000001eba287220 */ /* 0x040fe20000410000 */
[----:B------:R-:W-:Y:S01]  /*a240*/  FMUL.FTZ R3, R186, R134 ;  /* 0x00000086ba037220 */ /* 0x000fe20000410000 */
[----:B------:R-:W-:Y:S01]  /*a250*/  FFMA.FTZ R17, R20, R17, R19 ;  /* 0x0000001114117223 */ /* 0x000fe20000010013 */
[----:B------:R-:W-:Y:S02]  /*a260*/  HADD2.F32 R15, -RZ, R247.H0_H0 ;  /* 0x200000f7ff0f7230 */ /* 0x000fe40000004100 */
[----:B------:R-:W-:Y:S01]  /*a270*/  FADD.FTZ R94, -R187, R172 ;  /* 0x000000acbb5e7221 */ /* 0x000fe20000010100 */
[----:B------:R-:W-:Y:S02]  /*a280*/  HADD2.F32 R14, -RZ, R109.H0_H0 ;  /* 0x2000006dff0e7230 */ /* 0x000fe40000004100 */
[C---:B------:R-:W-:Y:S01]  /*a290*/  FMUL.FTZ R90, R186.reuse, R90 ;  /* 0x0000005aba5a7220 */ /* 0x040fe20000410000 */
[C---:B------:R-:W-:Y:S01]  /*a2a0*/  FMUL.FTZ R87, R186.reuse, R87 ;  /* 0x00000057ba577220 */ /* 0x040fe20000410000 */
[----:B------:R-:W-:Y:S01]  /*a2b0*/  FMUL.FTZ R30, R186, R132 ;  /* 0x00000084ba1e7220 */ /* 0x000fe20000410000 */
[----:B------:R-:W2:Y:S01]  /*a2c0*/  LDL.S16 R134, [R1+0xd4] ;  /* 0x0000d40001867983 */ /* 0x000ea20000100600 */
[----:B------:R-:W-:-:S02]  /*a2d0*/  HADD2.F32 R20, -RZ, R108.H0_H0 ;  /* 0x2000006cff147230 */ /* 0x000fc40000004100 */
[C---:B------:R-:W-:Y:S01]  /*a2e0*/  FMUL.FTZ R91, R186.reuse, R91 ;  /* 0x0000005bba5b7220 */ /* 0x040fe20000410000 */
[C---:B------:R-:W-:Y:S01]  /*a2f0*/  FMUL.FTZ R41, R186.reuse, R29 ;  /* 0x0000001dba297220 */ /* 0x040fe20000410000 */
[--C-:B------:R-:W-:Y:S01]  /*a300*/  HADD2.F32 R19, -RZ, R248.reuse.H1_H1 ;  /* 0x300000f8ff137230 */ /* 0x100fe20000004100 */
[----:B------:R-:W3:Y:S01]  /*a310*/  LDL.S16 R132, [R1+0xce] ;  /* 0x0000ce0001847983 */ /* 0x000ee20000100600 */
[----:B------:R-:W-:Y:S02]  /*a320*/  HADD2.F32 R22, -RZ, R248.H0_H0 ;  /* 0x200000f8ff167230 */ /* 0x000fe40000004100 */
[----:B------:R-:W-:Y:S01]  /*a330*/  FMUL.FTZ R29, R186, R133 ;  /* 0x00000085ba1d7220 */ /* 0x000fe20000410000 */
[----:B------:R-:W-:Y:S01]  /*a340*/  FADD.FTZ R95, -R187, R173 ;  /* 0x000000adbb5f7221 */ /* 0x000fe20000010100 */
[----:B------:R-:W5:Y:S01]  /*a350*/  LDL.S16 R133, [R1+0xd2] ;  /* 0x0000d20001857983 */ /* 0x000f620000100600 */
[----:B------:R-:W-:Y:S01]  /*a360*/  FFMA.FTZ R27, R86, R27, R12 ;  /* 0x0000001b561b7223 */ /* 0x000fe2000001000c */
[----:B------:R-:W-:Y:S01]  /*a370*/  FMUL.FTZ R150, R186, R32 ;  /* 0x00000020ba967220 */ /* 0x000fe20000410000 */
[----:B------:R-:W-:-:S04]  /*a380*/  IMAD.WIDE.U32 R12, R13, 0x10, R204 ;  /* 0x000000100d0c7825 */ /* 0x000fc800078e00cc */
[C---:B------:R-:W-:Y:S01]  /*a390*/  FMUL.FTZ R32, R186.reuse, R94 ;  /* 0x0000005eba207220 */ /* 0x040fe20000410000 */
[----:B------:R-:W-:Y:S01]  /*a3a0*/  FFMA.FTZ R19, R23, R19, R22 ;  /* 0x0000001317137223 */ /* 0x000fe20000010016 */
[----:B------:R-:W5:Y:S01]  /*a3b0*/  LDL.S16 R94, [R1+0xcc] ;  /* 0x0000cc00015e7983 */ /* 0x000f620000100600 */
[----:B------:R-:W-:Y:S01]  /*a3c0*/  FADD.FTZ R92, -R187, R169 ;  /* 0x000000a9bb5c7221 */ /* 0x000fe20000010100 */
[C---:B------:R-:W-:Y:S01]  /*a3d0*/  FMUL.FTZ R151, R186.reuse, R31 ;  /* 0x0000001fba977220 */ /* 0x040fe20000410000 */
[C---:B------:R-:W-:Y:S01]  /*a3e0*/  FMUL.FTZ R31, R186.reuse, R95 ;  /* 0x0000005fba1f7220 */ /* 0x040fe20000410000 */
[----:B------:R-:W-:Y:S01]  /*a3f0*/  STG.E.128 desc[UR6][R12.64], R4 ;  /* 0x000000040c007986 */ /* 0x000fe2000c101d06 */
[----:B------:R-:W-:-:S03]  /*a400*/  FMUL.FTZ R148, R186, R35 ;  /* 0x00000023ba947220 */ /* 0x000fc60000410000 */
[----:B------:R-:W5:Y:S01]  /*a410*/  LDL.S16 R95, [R1+0xd0] ;  /* 0x0000d000015f7983 */ /* 0x000f620000100600 */
[----:B------:R-:W-:-:S03]  /*a420*/  FMUL.FTZ R35, R186, R92 ;  /* 0x0000005cba237220 */ /* 0x000fc60000410000 */
[----:B------:R-:W5:Y:S01]  /*a430*/  LDL.S16 R92, [R1+0xd6] ;  /* 0x0000d600015c7983 */ /* 0x000f620000100600 */
[C---:B------:R-:W-:Y:S01]  /*a440*/  FMUL.FTZ R85, R186.reuse, R85 ;  /* 0x00000055ba557220 */ /* 0x040fe20000410000 */
[C---:B------:R-:W-:Y:S01]  /*a450*/  FMUL.FTZ R84, R186.reuse, R84 ;  /* 0x00000054ba547220 */ /* 0x040fe20000410000 */
[----:B------:R-:W-:Y:S01]  /*a460*/  FADD.FTZ R93, -R187, R171 ;  /* 0x000000abbb5d7221 */ /* 0x000fe20000010100 */
[C---:B------:R-:W-:Y:S01]  /*a470*/  FMUL.FTZ R149, R186.reuse, R34 ;  /* 0x00000022ba957220 */ /* 0x040fe20000410000 */
[C---:B------:R-:W-:Y:S01]  /*a480*/  FMUL.FTZ R153, R186.reuse, R153 ;  /* 0x00000099ba997220 */ /* 0x040fe20000410000 */
[----:B------:R-:W-:Y:S01]  /*a490*/  FMUL.FTZ R152, R186, R152 ;  /* 0x00000098ba987220 */ /* 0x000fe20000410000 */
[----:B------:R-:W5:Y:S01]  /*a4a0*/  LDL.S16 R164, [R1+0xc6] ;  /* 0x0000c60001a47983 */ /* 0x000f620000100600 */
[----:B----4-:R-:W-:-:S03]  /*a4b0*/  HADD2.F32 R26, -RZ, R26.H0_H0 ;  /* 0x2000001aff1a7230 */ /* 0x010fc60000004100 */
[----:B------:R-:W4:Y:S01]  /*a4c0*/  LDL.S16 R161, [R1+0xc2] ;  /* 0x0000c20001a17983 */ /* 0x000f220000100600 */
[----:B------:R-:W-:Y:S02]  /*a4d0*/  HADD2.F32 R24, -RZ, R25.H0_H0 ;  /* 0x20000019ff187230 */ /* 0x000fe40000004100 */
[----:B------:R-:W-:Y:S02]  /*a4e0*/  HADD2.F32 R25, -RZ, R247.H1_H1 ;  /* 0x300000f7ff197230 */ /* 0x000fe40000004100 */
[----:B------:R-:W-:Y:S01]  /*a4f0*/  FFMA.FTZ R26, R87, R26, R14 ;  /* 0x0000001a571a7223 */ /* 0x000fe2000001000e */
[C---:B------:R-:W-:Y:S01]  /*a500*/  FMUL.FTZ R155, R186.reuse, R155 ;  /* 0x0000009bba9b7220 */ /* 0x040fe20000410000 */
[----:B------:R-:W-:Y:S01]  /*a510*/  FFMA.FTZ R24, R91, R24, R20 ;  /* 0x000000185b187223 */ /* 0x000fe20000010014 */
[----:B------:R-:W-:Y:S01]  /*a520*/  FMUL.FTZ R154, R186, R154 ;  /* 0x0000009aba9a7220 */ /* 0x000fe20000410000 */
[----:B------:R-:W-:Y:S01]  /*a530*/  FFMA.FTZ R25, R90, R25, R15 ;  /* 0x000000195a197223 */ /* 0x000fe2000001000f */
[C---:B------:R-:W-:Y:S01]  /*a540*/  IMAD.WIDE.U32 R14, R21.reuse, 0x10, R206 ;  /* 0x00000010150e7825 */ /* 0x040fe200078e00ce */
[----:B------:R-:W4:Y:S03]  /*a550*/  LDL.S16 R162, [R1+0xc4] ;  /* 0x0000c40001a27983 */ /* 0x000f260000100600 */
[--C-:B------:R-:W-:Y:S01]  /*a560*/  IMAD.WIDE.U32 R20, R21, 0x10, R204.reuse ;  /* 0x0000001015147825 */ /* 0x100fe200078e00cc */
[----:B------:R-:W-:Y:S04]  /*a570*/  STG.E.128 desc[UR6][R14.64], R8 ;  /* 0x000000080e007986 */ /* 0x000fe8000c101d06 */
[----:B------:R0:W-:Y:S01]  /*a580*/  STG.E.128 desc[UR6][R20.64], R16 ;  /* 0x0000001014007986 */ /* 0x0001e2000c101d06 */
[----:B------:R-:W-:-:S03]  /*a590*/  IMAD.WIDE.U32 R140, R28, 0x10, R204 ;  /* 0x000000101c8c7825 */ /* 0x000fc600078e00cc */
[----:B------:R-:W4:Y:S01]  /*a5a0*/  LDL.S16 R160, [R1+0xbe] ;  /* 0x0000be0001a07983 */ /* 0x000f220000100600 */
[----:B------:R-:W-:-:S03]  /*a5b0*/  IMAD.WIDE.U32 R142, R33, 0x10, R204 ;  /* 0x00000010218e7825 */ /* 0x000fc600078e00cc */
[----:B------:R-:W4:Y:S04]  /*a5c0*/  LDL.S16 R157, [R1+0xc0] ;  /* 0x0000c000019d7983 */ /* 0x000f280000100600 */
[----:B------:R-:W4:Y:S04]  /*a5d0*/  LDL.S16 R156, [R1+0xbc] ;  /* 0x0000bc00019c7983 */ /* 0x000f280000100600 */
[----:B0-----:R-:W4:Y:S04]  /*a5e0*/  LDL.S16 R21, [R1+0xca] ;  /* 0x0000ca0001157983 */ /* 0x001f280000100600 */
[----:B------:R-:W4:Y:S01]  /*a5f0*/  LDL.S16 R20, [R1+0xc8] ;  /* 0x0000c80001147983 */ /* 0x000f220000100600 */
[----:B------:R-:W-:-:S02]  /*a600*/  HADD2.F32 R5, -RZ, R246.H1_H1 ;  /* 0x300000f6ff057230 */ /* 0x000fc40000004100 */
[----:B------:R-:W-:Y:S02]  /*a610*/  HADD2.F32 R14, -RZ, R246.H0_H0 ;  /* 0x200000f6ff0e7230 */ /* 0x000fe40000004100 */
[----:B------:R-:W-:Y:S02]  /*a620*/  HADD2.F32 R13, -RZ, R45.H0_H0 ;  /* 0x2000002dff0d7230 */ /* 0x000fe40000004100 */
[----:B------:R-:W-:Y:S02]  /*a630*/  HADD2.F32 R9, -RZ, R46.H0_H0 ;  /* 0x2000002eff097230 */ /* 0x000fe40000004100 */
[--C-:B------:R-:W-:Y:S02]  /*a640*/  HADD2.F32 R7, -RZ, R244.reuse.H1_H1 ;  /* 0x300000f4ff077230 */ /* 0x100fe40000004100 */
[----:B------:R-:W-:Y:S02]  /*a650*/  HADD2.F32 R11, -RZ, R244.H0_H0 ;  /* 0x200000f4ff0b7230 */ /* 0x000fe40000004100 */
[----:B------:R-:W-:-:S02]  /*a660*/  HADD2.F32 R10, -RZ, R110.H0_H0 ;  /* 0x2000006eff0a7230 */ /* 0x000fc40000004100 */
[----:B------:R-:W-:Y:S01]  /*a670*/  FFMA.FTZ R5, R90, R5, R14 ;  /* 0x000000055a057223 */ /* 0x000fe2000001000e */
[----:B------:R-:W-:Y:S02]  /*a680*/  HADD2.F32 R18, -RZ, R242.H0_H0 ;  /* 0x200000f2ff127230 */ /* 0x000fe40000004100 */
[----:B------:R-:W-:Y:S02]  /*a690*/  HADD2.F32 R16, -RZ, R47.H0_H0 ;  /* 0x2000002fff107230 */ /* 0x000fe40000004100 */
[----:B------:R-:W-:Y:S01]  /*a6a0*/  FFMA.FTZ R7, R86, R7, R11 ;  /* 0x0000000756077223 */ /* 0x000fe2000001000b */
[----:B------:R-:W-:Y:S02]  /*a6b0*/  HADD2.F32 R19, -RZ, R243.H0_H0 ;  /* 0x200000f3ff137230 */ /* 0x000fe40000004100 */
[----:B------:R-:W-:-:S04]  /*a6c0*/  IMAD.WIDE.U32 R22, R28, 0x10, R206 ;  /* 0x000000101c167825 */ /* 0x000fc800078e00ce */
[----:B--2---:R-:W-:Y:S02]  /*a6d0*/  HADD2.F32 R6, -RZ, R134.H0_H0 ;  /* 0x20000086ff067230 */ /* 0x004fe40000004100 */
[----:B---3--:R-:W-:-:S03]  /*a6e0*/  HADD2.F32 R12, -RZ, R132.H0_H0 ;  /* 0x20000084ff0c7230 */ /* 0x008fc60000004100 */
[----:B------:R-:W-:Y:S01]  /*a6f0*/  FFMA.FTZ R6, R87, R6, R13 ;  /* 0x0000000657067223 */ /* 0x000fe2000001000d */
[----:B-----5:R-:W-:Y:S02]  /*a700*/  HADD2.F32 R8, -RZ, R133.H0_H0 ;  /* 0x20000085ff087230 */ /* 0x020fe40000004100 */
[C---:B------:R-:W-:Y:S01]  /*a710*/  FFMA.FTZ R12, R85.reuse, R12, R9 ;  /* 0x0000000c550c7223 */ /* 0x040fe20000010009 */
[----:B------:R-:W-:Y:S02]  /*a720*/  HADD2.F32 R13, -RZ, R242.H1_H1 ;  /* 0x300000f2ff0d7230 */ /* 0x000fe40000004100 */
[----:B------:R-:W-:Y:S01]  /*a730*/  FMUL.FTZ R34, R186, R93 ;  /* 0x0000005dba227220 */ /* 0x000fe20000410000 */
[----:B------:R-:W-:Y:S02]  /*a740*/  HADD2.F32 R9, -RZ, R243.H1_H1 ;  /* 0x300000f3ff097230 */ /* 0x000fe40000004100 */
[----:B------:R-:W-:Y:S02]  /*a750*/  HADD2.F32 R14, -RZ, R94.H0_H0 ;  /* 0x2000005eff0e7230 */ /* 0x000fe40000004100 */
[----:B------:R-:W-:Y:S01]  /*a760*/  FFMA.FTZ R8, R85, R8, R10 ;  /* 0x0000000855087223 */ /* 0x000fe2000001000a */
[----:B------:R-:W-:-:S02]  /*a770*/  HADD2.F32 R17, -RZ, R111.H0_H0 ;  /* 0x2000006fff117230 */ /* 0x000fc40000004100 */
[--C-:B------:R-:W-:Y:S02]  /*a780*/  HADD2.F32 R11, -RZ, R241.reuse.H1_H1 ;  /* 0x300000f1ff0b7230 */ /* 0x100fe40000004100 */
[----:B------:R-:W-:Y:S01]  /*a790*/  HADD2.F32 R15, -RZ, R241.H0_H0 ;  /* 0x200000f1ff0f7230 */ /* 0x000fe20000004100 */
[----:B------:R-:W2:Y:S01]  /*a7a0*/  LDL.S16 R28, [R1+0xb4] ;  /* 0x0000b400011c7983 */ /* 0x000ea20000100600 */
[----:B------:R-:W-:Y:S02]  /*a7b0*/  HADD2.F32 R10, -RZ, R95.H0_H0 ;  /* 0x2000005fff0a7230 */ /* 0x000fe40000004100 */
[C---:B------:R-:W-:Y:S01]  /*a7c0*/  FFMA.FTZ R13, R84.reuse, R13, R18 ;  /* 0x0000000d540d7223 */ /* 0x040fe20000010012 */
[----:B------:R-:W-:Y:S01]  /*a7d0*/  FFMA.FTZ R14, R41, R14, R16 ;  /* 0x0000000e290e7223 */ /* 0x000fe20000010010 */
[----:B------:R-:W-:Y:S01]  /*a7e0*/  FFMA.FTZ R9, R84, R9, R19 ;  /* 0x0000000954097223 */ /* 0x000fe20000010013 */
[----:B------:R-:W-:Y:S01]  /*a7f0*/  HADD2.F32 R92, -RZ, R92.H0_H0 ;  /* 0x2000005cff5c7230 */ /* 0x000fe20000004100 */
[----:B------:R0:W-:Y:S01]  /*a800*/  STG.E.128 desc[UR6][R22.64], R24 ;  /* 0x0000001816007986 */ /* 0x0001e2000c101d06 */
[----:B------:R-:W-:-:S02]  /*a810*/  HADD2.F32 R93, -RZ, R44.H0_H0 ;  /* 0x2000002cff5d7230 */ /* 0x000fc40000004100 */
[----:B------:R-:W-:Y:S01]  /*a820*/  FFMA.FTZ R10, R41, R10, R17 ;  /* 0x0000000a290a7223 */ /* 0x000fe20000010011 */
[----:B------:R-:W-:Y:S02]  /*a830*/  HADD2.F32 R19, -RZ, R237.H1_H1 ;  /* 0x300000edff137230 */ /* 0x000fe40000004100 */
[----:B------:R-:W-:Y:S01]  /*a840*/  FFMA.FTZ R11, R40, R11, R15 ;  /* 0x0000000b280b7223 */ /* 0x000fe2000001000f */
[--C-:B------:R-:W-:Y:S02]  /*a850*/  HADD2.F32 R15, -RZ, R240.reuse.H1_H1 ;  /* 0x300000f0ff0f7230 */ /* 0x100fe40000004100 */
[----:B------:R-:W-:Y:S02]  /*a860*/  HADD2.F32 R17, -RZ, R239.H1_H1 ;  /* 0x300000efff117230 */ /* 0x000fe40000004100 */
[----:B------:R-:W-:Y:S01]  /*a870*/  FFMA.FTZ R4, R91, R92, R93 ;  /* 0x0000005c5b047223 */ /* 0x000fe2000001005d */
[----:B0-----:R-:W-:Y:S02]  /*a880*/  HADD2.F32 R24, -RZ, R240.H0_H0 ;  /* 0x200000f0ff187230 */ /* 0x001fe40000004100 */
[----:B------:R-:W-:-:S02]  /*a890*/  HADD2.F32 R23, -RZ, R112.H0_H0 ;  /* 0x20000070ff177230 */ /* 0x000fc40000004100 */
[----:B------:R-:W-:Y:S02]  /*a8a0*/  HADD2.F32 R22, -RZ, R239.H0_H0 ;  /* 0x200000efff167230 */ /* 0x000fe40000004100 */
[----:B------:R-:W-:Y:S01]  /*a8b0*/  FFMA.FTZ R15, R40, R15, R24 ;  /* 0x0000000f280f7223 */ /* 0x000fe20000010018 */
[----:B------:R0:W-:Y:S02]  /*a8c0*/  STG.E.128 desc[UR6][R140.64], R4 ;  /* 0x000000048c007986 */ /* 0x0001e4000c101d06 */
[----:B------:R-:W-:Y:S01]  /*a8d0*/  FFMA.FTZ R17, R154, R17, R22 ;  /* 0x000000119a117223 */ /* 0x000fe20000010016 */
[----:B----4-:R-:W-:Y:S02]  /*a8e0*/  HADD2.F32 R16, -RZ, R21.H0_H0 ;  /* 0x20000015ff107230 */ /* 0x010fe40000004100 */
[----:B------:R-:W-:Y:S01]  /*a8f0*/  FADD.FTZ R135, -R187, R182 ;  /* 0x000000b6bb877221 */ /* 0x000fe20000010100 */
[----:B------:R-:W-:Y:S02]  /*a900*/  HADD2.F32 R21, -RZ, R113.H0_H0 ;  /* 0x20000071ff157230 */ /* 0x000fe40000004100 */
[----:B------:R-:W-:Y:S01]  /*a910*/  FMUL.FTZ R145, R186, R145 ;  /* 0x00000091ba917220 */ /* 0x000fe20000410000 */
[----:B------:R-:W-:-:S02]  /*a920*/  HADD2.F32 R18, -RZ, R20.H0_H0 ;  /* 0x20000014ff127230 */ /* 0x000fc40000004100 */
[----:B------:R-:W-:Y:S01]  /*a930*/  FMUL.FTZ R146, R186, R146 ;  /* 0x00000092ba927220 */ /* 0x000fe20000410000 */
[----:B------:R-:W-:Y:S02]  /*a940*/  HADD2.F32 R20, -RZ, R237.H0_H0 ;  /* 0x200000edff147230 */ /* 0x000fe40000004100 */
[----:B------:R-:W-:Y:S01]  /*a950*/  FFMA.FTZ R16, R155, R16, R23 ;  /* 0x000000109b107223 */ /* 0x000fe20000010017 */
[----:B0-----:R-:W-:Y:S02]  /*a960*/  HADD2.F32 R4, -RZ, R164.H0_H0 ;  /* 0x200000a4ff047230 */ /* 0x001fe40000004100 */
[----:B------:R-:W-:Y:S01]  /*a970*/  FFMA.FTZ R18, R153, R18, R21 ;  /* 0x0000001299127223 */ /* 0x000fe20000010015 */
[----:B------:R-:W-:Y:S02]  /*a980*/  HADD2.F32 R5, -RZ, R238.H1_H1 ;  /* 0x300000eeff057230 */ /* 0x000fe40000004100 */
[----:B------:R-:W-:Y:S01]  /*a990*/  FFMA.FTZ R19, R152, R19, R20 ;  /* 0x0000001398137223 */ /* 0x000fe20000010014 */
[----:B------:R-:W-:-:S04]  /*a9a0*/  IMAD.WIDE.U32 R20, R33, 0x10, R206 ;  /* 0x0000001021147825 */ /* 0x000fc800078e00ce */
[----:B------:R-:W-:Y:S01]  /*a9b0*/  FMUL.FTZ R144, R186, R144 ;  /* 0x00000090ba907220 */ /* 0x000fe20000410000 */
[----:B------:R-:W3:Y:S01]  /*a9c0*/  LDL.S16 R33, [R1+0xb8] ;  /* 0x0000b80001217983 */ /* 0x000ee20000100600 */
[----:B------:R-:W-:-:S03]  /*a9d0*/  IMAD.WIDE.U32 R22, R38, 0x10, R206 ;  /* 0x0000001026167825 */ /* 0x000fc600078e00ce */
[----:B------:R0:W-:Y:S04]  /*a9e0*/  STG.E.128 desc[UR6][R20.64], R8 ;  /* 0x0000000814007986 */ /* 0x0001e8000c101d06 */
[----:B------:R1:W-:Y:S04]  /*a9f0*/  STG.E.128 desc[UR6][R142.64], R12 ;  /* 0x0000000c8e007986 */ /* 0x0003e8000c101d06 */
[----:B------:R4:W-:Y:S01]  /*aa00*/  STG.E.128 desc[UR6][R22.64], R16 ;  /* 0x0000001016007986 */ /* 0x0009e2000c101d06 */
[----:B------:R-:W-:Y:S02]  /*aa10*/  HADD2.F32 R7, -RZ, R236.H1_H1 ;  /* 0x300000ecff077230 */ /* 0x000fe40000004100 */
[----:B------:R-:W-:-:S02]  /*aa20*/  HADD2.F32 R6, -RZ, R162.H0_H0 ;  /* 0x200000a2ff067230 */ /* 0x000fc40000004100 */
[C---:B------:R-:W-:Y:S01]  /*aa30*/  FMUL.FTZ R139, R186.reuse, R139 ;  /* 0x0000008bba8b7220 */ /* 0x040fe20000410000 */
[----:B------:R-:W-:Y:S01]  /*aa40*/  IMAD.WIDE.U32 R92, R43, 0x10, R206 ;  /* 0x000000102b5c7825 */ /* 0x000fe200078e00ce */
[----:B------:R-:W5:Y:S04]  /*aa50*/  LDL.S16 R141, [R1+0xa6] ;  /* 0x0000a600018d7983 */ /* 0x000f680000100600 */
[----:B0-----:R-:W5:Y:S01]  /*aa60*/  LDL.S16 R20, [R1+0xba] ;  /* 0x0000ba0001147983 */ /* 0x001f620000100600 */
[----:B------:R-:W-:Y:S02]  /*aa70*/  HADD2.F32 R8, -RZ, R161.H0_H0 ;  /* 0x200000a1ff087230 */ /* 0x000fe40000004100 */
[----:B------:R-:W-:Y:S02]  /*aa80*/  HADD2.F32 R9, -RZ, R114.H0_H0 ;  /* 0x20000072ff097230 */ /* 0x000fe40000004100 */
[----:B------:R-:W-:Y:S01]  /*aa90*/  FMUL.FTZ R0, R186, R135 ;  /* 0x00000087ba007220 */ /* 0x000fe20000410000 */
[----:B-1----:R-:W-:Y:S01]  /*aaa0*/  HADD2.F32 R13, -RZ, R48.H0_H0 ;  /* 0x20000030ff0d7230 */ /* 0x002fe20000004100 */
[----:B------:R-:W5:Y:S04]  /*aab0*/  LDL.S16 R143, [R1+0xac] ;  /* 0x0000ac00018f7983 */ /* 0x000f680000100600 */
[----:B----4-:R-:W4:Y:S01]  /*aac0*/  LDL.S16 R19, [R1+0xb6] ;  /* 0x0000b60001137983 */ /* 0x010f220000100600 */
[----:B------:R-:W-:-:S02]  /*aad0*/  HADD2.F32 R12, -RZ, R238.H0_H0 ;  /* 0x200000eeff0c7230 */ /* 0x000fc40000004100 */
[----:B------:R-:W-:Y:S02]  /*aae0*/  HADD2.F32 R10, -RZ, R236.H0_H0 ;  /* 0x200000ecff0a7230 */ /* 0x000fe40000004100 */
[----:B------:R-:W-:Y:S02]  /*aaf0*/  HADD2.F32 R11, -RZ, R49.H0_H0 ;  /* 0x20000031ff0b7230 */ /* 0x000fe40000004100 */
[----:B------:R-:W-:Y:S01]  /*ab00*/  FFMA.FTZ R4, R155, R4, R13 ;  /* 0x000000049b047223 */ /* 0x000fe2000001000d */
[----:B------:R-:W-:Y:S01]  /*ab10*/  FFMA.FTZ R5, R154, R5, R12 ;  /* 0x000000059a057223 */ /* 0x000fe2000001000c */
[----:B------:R-:W-:Y:S01]  /*ab20*/  FFMA.FTZ R8, R151, R8, R9 ;  /* 0x0000000897087223 */ /* 0x000fe20000010009 */
[--C-:B------:R-:W-:Y:S02]  /*ab30*/  HADD2.F32 R13, -RZ, R234.reuse.H1_H1 ;  /* 0x300000eaff0d7230 */ /* 0x100fe40000004100 */
[----:B------:R-:W-:Y:S01]  /*ab40*/  FFMA.FTZ R7, R152, R7, R10 ;  /* 0x0000000798077223 */ /* 0x000fe2000001000a */
[----:B------:R-:W-:-:S02]  /*ab50*/  HADD2.F32 R16, -RZ, R234.H0_H0 ;  /* 0x200000eaff107230 */ /* 0x000fc40000004100 */
[----:B------:R-:W-:Y:S01]  /*ab60*/  FFMA.FTZ R6, R153, R6, R11 ;  /* 0x0000000699067223 */ /* 0x000fe2000001000b */
[----:B------:R-:W-:Y:S01]  /*ab70*/  HADD2.F32 R12, -RZ, R160.H0_H0 ;  /* 0x200000a0ff0c7230 */ /* 0x000fe20000004100 */
[----:B------:R-:W4:Y:S01]  /*ab80*/  LDL.S16 R142, [R1+0xaa] ;  /* 0x0000aa00018e7983 */ /* 0x000f220000100600 */
[----:B------:R-:W-:Y:S02]  /*ab90*/  HADD2.F32 R18, -RZ, R50.H0_H0 ;  /* 0x20000032ff127230 */ /* 0x000fe40000004100 */
[--C-:B------:R-:W-:Y:S02]  /*aba0*/  HADD2.F32 R9, -RZ, R235.reuse.H1_H1 ;  /* 0x300000ebff097230 */ /* 0x100fe40000004100 */
[----:B------:R-:W-:Y:S02]  /*abb0*/  HADD2.F32 R17, -RZ, R235.H0_H0 ;  /* 0x200000ebff117230 */ /* 0x000fe40000004100 */
[----:B------:R-:W-:Y:S02]  /*abc0*/  HADD2.F32 R10, -RZ, R157.H0_H0 ;  /* 0x2000009dff0a7230 */ /* 0x000fe40000004100 */
[----:B------:R-:W-:-:S02]  /*abd0*/  HADD2.F32 R15, -RZ, R115.H0_H0 ;  /* 0x20000073ff0f7230 */ /* 0x000fc40000004100 */
[----:B------:R-:W-:Y:S02]  /*abe0*/  HADD2.F32 R14, -RZ, R156.H0_H0 ;  /* 0x2000009cff0e7230 */ /* 0x000fe40000004100 */
[----:B------:R-:W-:Y:S02]  /*abf0*/  HADD2.F32 R11, -RZ, R51.H0_H0 ;  /* 0x20000033ff0b7230 */ /* 0x000fe40000004100 */
[C---:B------:R-:W-:Y:S01]  /*ac00*/  FFMA.FTZ R13, R150.reuse, R13, R16 ;  /* 0x0000000d960d7223 */ /* 0x040fe20000010010 */
[----:B------:R-:W-:Y:S01]  /*ac10*/  FFMA.FTZ R12, R151, R12, R18 ;  /* 0x0000000c970c7223 */ /* 0x000fe20000010012 */
[----:B------:R-:W-:Y:S01]  /*ac20*/  FFMA.FTZ R9, R150, R9, R17 ;  /* 0x0000000996097223 */ /* 0x000fe20000010011 */
[C---:B------:R-:W-:Y:S01]  /*ac30*/  FFMA.FTZ R10, R149.reuse, R10, R15 ;  /* 0x0000000a950a7223 */ /* 0x040fe2000001000f */
[--C-:B------:R-:W-:Y:S02]  /*ac40*/  HADD2.F32 R17, -RZ, R231.reuse.H1_H1 ;  /* 0x300000e7ff117230 */ /* 0x100fe40000004100 */
[----:B------:R-:W-:Y:S01]  /*ac50*/  FFMA.FTZ R14, R149, R14, R11 ;  /* 0x0000000e950e7223 */ /* 0x000fe2000001000b */
[----:B------:R-:W-:Y:S01]  /*ac60*/  HADD2.F32 R18, -RZ, R231.H0_H0 ;  /* 0x200000e7ff127230 */ /* 0x000fe20000004100 */
[----:B------:R-:W4:Y:S01]  /*ac70*/  LDL.S16 R149, [R1+0xb2] ;  /* 0x0000b20001957983 */ /* 0x000f220000100600 */
[----:B------:R-:W-:-:S02]  /*ac80*/  HADD2.F32 R15, -RZ, R232.H1_H1 ;  /* 0x300000e8ff0f7230 */ /* 0x000fc40000004100 */
[----:B------:R-:W-:Y:S02]  /*ac90*/  HADD2.F32 R22, -RZ, R232.H0_H0 ;  /* 0x200000e8ff167230 */ /* 0x000fe40000004100 */
[--C-:B------:R-:W-:Y:S02]  /*aca0*/  HADD2.F32 R11, -RZ, R233.reuse.H1_H1 ;  /* 0x300000e9ff0b7230 */ /* 0x100fe40000004100 */
[----:B------:R-:W-:Y:S02]  /*acb0*/  HADD2.F32 R23, -RZ, R233.H0_H0 ;  /* 0x200000e9ff177230 */ /* 0x000fe40000004100 */
[----:B------:R-:W-:Y:S02]  /*acc0*/  HADD2.F32 R21, -RZ, R116.H0_H0 ;  /* 0x20000074ff157230 */ /* 0x000fe40000004100 */
[----:B------:R-:W-:Y:S01]  /*acd0*/  FFMA.FTZ R17, R145, R17, R18 ;  /* 0x0000001191117223 */ /* 0x000fe20000010012 */
[----:B------:R-:W-:-:S04]  /*ace0*/  IMAD.WIDE.U32 R40, R147, 0x10, R206 ;  /* 0x0000001093287825 */ /* 0x000fc800078e00ce */
[C---:B------:R-:W-:Y:S01]  /*acf0*/  FFMA.FTZ R15, R148.reuse, R15, R22 ;  /* 0x0000000f940f7223 */ /* 0x040fe20000010016 */
[----:B------:R-:W-:Y:S01]  /*ad00*/  FFMA.FTZ R11, R148, R11, R23 ;  /* 0x0000000b940b7223 */ /* 0x000fe20000010017 */
[----:B------:R-:W-:-:S04]  /*ad10*/  IMAD.WIDE.U32 R134, R43, 0x10, R204 ;  /* 0x000000102b867825 */ /* 0x000fc800078e00cc */
[--C-:B------:R-:W-:Y:S02]  /*ad20*/  IMAD.WIDE.U32 R90, R147, 0x10, R204.reuse ;  /* 0x00000010935a7825 */ /* 0x100fe400078e00cc */
[----:B------:R-:W4:Y:S02]  /*ad30*/  LDL.S16 R147, [R1+0xae] ;  /* 0x0000ae0001937983 */ /* 0x000f240000100600 */
[----:B------:R-:W-:-:S04]  /*ad40*/  IMAD.WIDE.U32 R132, R38, 0x10, R204 ;  /* 0x0000001026847825 */ /* 0x000fc800078e00cc */
[----:B------:R-:W-:Y:S02]  /*ad50*/  HADD2.F32 R43, -RZ, R117.H0_H0 ;  /* 0x20000075ff2b7230 */ /* 0x000fe40000004100 */
[----:B--2---:R-:W-:Y:S02]  /*ad60*/  HADD2.F32 R22, -RZ, R28.H0_H0 ;  /* 0x2000001cff167230 */ /* 0x004fe40000004100 */
[----:B------:R-:W-:Y:S02]  /*ad70*/  HADD2.F32 R140, -RZ, R230.H0_H0 ;  /* 0x200000e6ff8c7230 */ /* 0x000fe40000004100 */
[----:B------:R-:W-:Y:S02]  /*ad80*/  HADD2.F32 R38, -RZ, R53.H0_H0 ;  /* 0x20000035ff267230 */ /* 0x000fe40000004100 */
[--C-:B------:R-:W-:Y:S02]  /*ad90*/  HADD2.F32 R23, -RZ, R228.reuse.H1_H1 ;  /* 0x300000e4ff177230 */ /* 0x100fe40000004100 */
[----:B------:R-:W-:-:S02]  /*ada0*/  HADD2.F32 R28, -RZ, R228.H0_H0 ;  /* 0x200000e4ff1c7230 */ /* 0x000fc40000004100 */
[----:B------:R-:W-:Y:S01]  /*adb0*/  FFMA.FTZ R22, R144, R22, R38 ;  /* 0x0000001690167223 */ /* 0x000fe20000010026 */
[----:B------:R-:W-:Y:S01]  /*adc0*/  IMAD.WIDE.U32 R94, R137, 0x10, R206 ;  /* 0x00000010895e7825 */ /* 0x000fe200078e00ce */
[----:B------:R-:W-:Y:S03]  /*add0*/  STG.E.128 desc[UR6][R132.64], R4 ;  /* 0x0000000484007986 */ /* 0x000fe6000c101d06 */
[----:B------:R-:W-:Y:S01]  /*ade0*/  FFMA.FTZ R23, R139, R23, R28 ;  /* 0x000000178b177223 */ /* 0x000fe2000001001c */
[----:B------:R-:W-:Y:S01]  /*adf0*/  IMAD.WIDE.U32 R136, R137, 0x10, R204 ;  /* 0x0000001089887825 */ /* 0x000fe200078e00cc */
[----:B------:R0:W-:Y:S04]  /*ae00*/  STG.E.128 desc[UR6][R92.64], R8 ;  /* 0x000000085c007986 */ /* 0x0001e8000c101d06 */
[----:B------:R-:W-:Y:S04]  /*ae10*/  STG.E.128 desc[UR6][R134.64], R12 ;  /* 0x0000000c86007986 */ /* 0x000fe8000c101d06 */
[----:B------:R-:W2:Y:S01]  /*ae20*/  LDL.S16 R28, [R1+0xa0] ;  /* 0x0000a000011c7983 */ /* 0x000ea20000100600 */
[----:B---3--:R-:W-:-:S02]  /*ae30*/  HADD2.F32 R18, -RZ, R33.H0_H0 ;  /* 0x20000021ff127230 */ /* 0x008fc40000004100 */
[C---:B------:R-:W-:Y:S01]  /*ae40*/  FMUL.FTZ R138, R186.reuse, R138 ;  /* 0x0000008aba8a7220 */ /* 0x040fe20000410000 */
[----:B------:R-:W-:Y:S02]  /*ae50*/  HADD2.F32 R33, -RZ, R229.H0_H0 ;  /* 0x200000e5ff217230 */ /* 0x000fe40000004100 */
[C---:B------:R-:W-:Y:S01]  /*ae60*/  FMUL.FTZ R131, R186.reuse, R131 ;  /* 0x00000083ba837220 */ /* 0x040fe20000410000 */
[----:B-----5:R-:W-:Y:S02]  /*ae70*/  HADD2.F32 R16, -RZ, R20.H0_H0 ;  /* 0x20000014ff107230 */ /* 0x020fe40000004100 */
[C---:B------:R-:W-:Y:S01]  /*ae80*/  FMUL.FTZ R130, R186.reuse, R130 ;  /* 0x00000082ba827220 */ /* 0x040fe20000410000 */
[--C-:B0-----:R-:W-:Y:S02]  /*ae90*/  HADD2.F32 R9, -RZ, R226.reuse.H1_H1 ;  /* 0x300000e2ff097230 */ /* 0x101fe40000004100 */
[----:B------:R-:W-:Y:S01]  /*aea0*/  FMUL.FTZ R128, R186, R128 ;  /* 0x00000080ba807220 */ /* 0x000fe20000410000 */
[----:B------:R-:W-:-:S02]  /*aeb0*/  HADD2.F32 R10, -RZ, R226.H0_H0 ;  /* 0x200000e2ff0a7230 */ /* 0x000fc40000004100 */
[C---:B------:R-:W-:Y:S01]  /*aec0*/  FMUL.FTZ R129, R186.reuse, R129 ;  /* 0x00000081ba817220 */ /* 0x040fe20000410000 */
[--C-:B------:R-:W-:Y:S02]  /*aed0*/  HADD2.F32 R5, -RZ, R227.reuse.H1_H1 ;  /* 0x300000e3ff057230 */ /* 0x100fe40000004100 */
[C---:B------:R-:W-:Y:S01]  /*aee0*/  FMUL.FTZ R89, R186.reuse, R89 ;  /* 0x00000059ba597220 */ /* 0x040fe20000410000 */
[----:B------:R-:W-:Y:S02]  /*aef0*/  HADD2.F32 R11, -RZ, R227.H0_H0 ;  /* 0x200000e3ff0b7230 */ /* 0x000fe40000004100 */
[C---:B------:R-:W-:Y:S01]  /*af00*/  FMUL.FTZ R88, R186.reuse, R88 ;  /* 0x00000058ba587220 */ /* 0x040fe20000410000 */
[----:B----4-:R-:W-:Y:S02]  /*af10*/  HADD2.F32 R20, -RZ, R19.H0_H0 ;  /* 0x20000013ff147230 */ /* 0x010fe40000004100 */
[----:B------:R-:W-:Y:S01]  /*af20*/  FMUL.FTZ R42, R186, R42 ;  /* 0x0000002aba2a7220 */ /* 0x000fe20000410000 */
[----:B------:R-:W-:-:S02]  /*af30*/  HADD2.F32 R19, -RZ, R52.H0_H0 ;  /* 0x20000034ff137230 */ /* 0x000fc40000004100 */
[C---:B------:R-:W-:Y:S01]  /*af40*/  FFMA.FTZ R16, R146.reuse, R16, R21 ;  /* 0x0000001092107223 */ /* 0x040fe20000010015 */
[----:B------:R-:W-:Y:S02]  /*af50*/  HADD2.F32 R21, -RZ, R230.H1_H1 ;  /* 0x300000e6ff157230 */ /* 0x000fe40000004100 */
[----:B------:R-:W-:Y:S01]  /*af60*/  FADD.FTZ R36, -R187, R168 ;  /* 0x000000a8bb247221 */ /* 0x000fe20000010100 */
[----:B------:R-:W-:Y:S02]  /*af70*/  HADD2.F32 R7, -RZ, R119.H0_H0 ;  /* 0x20000077ff077230 */ /* 0x000fe40000004100 */
[----:B------:R-:W-:Y:S01]  /*af80*/  FFMA.FTZ R20, R146, R20, R19 ;  /* 0x0000001492147223 */ /* 0x000fe20000010013 */
[----:B------:R-:W-:Y:S01]  /*af90*/  HADD2.F32 R19, -RZ, R229.H1_H1 ;  /* 0x300000e5ff137230 */ /* 0x000fe20000004100 */
[----:B------:R-:W3:Y:S01]  /*afa0*/  LDL.S16 R146, [R1+0xb0] ;  /* 0x0000b00001927983 */ /* 0x000ee20000100600 */
[----:B------:R-:W-:Y:S01]  /*afb0*/  FFMA.FTZ R18, R144, R18, R43 ;  /* 0x0000001290127223 */ /* 0x000fe2000001002b */
[----:B------:R-:W-:-:S02]  /*afc0*/  FFMA.FTZ R21, R145, R21, R140 ;  /* 0x0000001591157223 */ /* 0x000fc4000001008c */
[----:B------:R-:W-:Y:S01]  /*afd0*/  FFMA.FTZ R19, R139, R19, R33 ;  /* 0x000000138b137223 */ /* 0x000fe20000010021 */
[----:B------:R-:W-:Y:S01]  /*afe0*/  HADD2.F32 R38, -RZ, R219.H0_H0 ;  /* 0x200000dbff267230 */ /* 0x000fe20000004100 */
[----:B------:R-:W4:Y:S04]  /*aff0*/  LDL.S16 R33, [R1+0xa2] ;  /* 0x0000a20001217983 */ /* 0x000f280000100600 */
[----:B------:R0:W-:Y:S04]  /*b000*/  STG.E.128 desc[UR6][R94.64], R16 ;  /* 0x000000105e007986 */ /* 0x0001e8000c101d06 */
[----:B------:R1:W-:Y:S01]  /*b010*/  STG.E.128 desc[UR6][R136.64], R20 ;  /* 0x0000001488007986 */ /* 0x0003e2000c101d06 */
[C---:B------:R-:W-:Y:S01]  /*b020*/  FMUL.FTZ R39, R186.reuse, R39 ;  /* 0x00000027ba277220 */ /* 0x040fe20000410000 */
[----:B------:R-:W-:Y:S01]  /*b030*/  FMUL.FTZ R37, R186, R37 ;  /* 0x00000025ba257220 */ /* 0x000fe20000410000 */
[--C-:B------:R-:W-:Y:S01]  /*b040*/  IMAD.WIDE.U32 R84, R158, 0x10, R206.reuse ;  /* 0x000000109e547825 */ /* 0x100fe200078e00ce */
[----:B------:R-:W5:Y:S03]  /*b050*/  LDL.S16 R93, [R1+0x96] ;  /* 0x00009600015d7983 */ /* 0x000f660000100600 */
[----:B------:R-:W-:Y:S01]  /*b060*/  IMAD.WIDE.U32 R86, R163, 0x10, R206 ;  /* 0x00000010a3567825 */ /* 0x000fe200078e00ce */
[----:B------:R-:W5:Y:S04]  /*b070*/  LDL.S16 R92, [R1+0x98] ;  /* 0x00009800015c7983 */ /* 0x000f680000100600 */
[----:B0-----:R-:W4:Y:S04]  /*b080*/  LDL.S16 R19, [R1+0xa4] ;  /* 0x0000a40001137983 */ /* 0x001f280000100600 */
[----:B-1----:R-:W5:Y:S01]  /*b090*/  LDL.S16 R20, [R1+0xa8] ;  /* 0x0000a80001147983 */ /* 0x002f620000100600 */
[----:B------:R-:W-:-:S02]  /*b0a0*/  HADD2.F32 R12, -RZ, R54.H0_H0 ;  /* 0x20000036ff0c7230 */ /* 0x000fc40000004100 */
[----:B------:R-:W-:Y:S02]  /*b0b0*/  HADD2.F32 R4, -RZ, R149.H0_H0 ;  /* 0x20000095ff047230 */ /* 0x000fe40000004100 */
[----:B------:R-:W-:Y:S02]  /*b0c0*/  HADD2.F32 R13, -RZ, R118.H0_H0 ;  /* 0x20000076ff0d7230 */ /* 0x000fe40000004100 */
[C---:B------:R-:W-:Y:S01]  /*b0d0*/  FFMA.FTZ R9, R131.reuse, R9, R10 ;  /* 0x0000000983097223 */ /* 0x040fe2000001000a */
[----:B------:R-:W-:Y:S01]  /*b0e0*/  FFMA.FTZ R5, R131, R5, R11 ;  /* 0x0000000583057223 */ /* 0x000fe2000001000b */
[----:B------:R-:W-:Y:S01]  /*b0f0*/  HADD2.F32 R10, -RZ, R143.H0_H0 ;  /* 0x2000008fff0a7230 */ /* 0x000fe20000004100 */
[----:B------:R-:W5:Y:S01]  /*b100*/  LDL.S16 R94, [R1+0x9a] ;  /* 0x00009a00015e7983 */ /* 0x000f620000100600 */
[----:B------:R-:W-:Y:S02]  /*b110*/  HADD2.F32 R8, -RZ, R147.H0_H0 ;  /* 0x20000093ff087230 */ /* 0x000fe40000004100 */
[----:B------:R-:W-:Y:S01]  /*b120*/  FFMA.FTZ R4, R138, R4, R13 ;  /* 0x000000048a047223 */ /* 0x000fe2000001000d */
[----:B------:R-:W-:-:S02]  /*b130*/  HADD2.F32 R18, -RZ, R55.H0_H0 ;  /* 0x20000037ff127230 */ /* 0x000fc40000004100 */
[----:B------:R-:W-:Y:S02]  /*b140*/  HADD2.F32 R14, -RZ, R120.H0_H0 ;  /* 0x20000078ff0e7230 */ /* 0x000fe40000004100 */
[----:B------:R-:W-:Y:S01]  /*b150*/  FFMA.FTZ R8, R138, R8, R12 ;  /* 0x000000088a087223 */ /* 0x000fe2000001000c */
[----:B------:R-:W-:Y:S02]  /*b160*/  HADD2.F32 R12, -RZ, R142.H0_H0 ;  /* 0x2000008eff0c7230 */ /* 0x000fe40000004100 */
[--C-:B------:R-:W-:Y:S02]  /*b170*/  HADD2.F32 R15, -RZ, R224.reuse.H0_H0 ;  /* 0x200000e0ff0f7230 */ /* 0x100fe40000004100 */
[----:B------:R-:W-:Y:S01]  /*b180*/  FMUL.FTZ R36, R186, R36 ;  /* 0x00000024ba247220 */ /* 0x000fe20000410000 */
[----:B------:R-:W-:Y:S01]  /*b190*/  HADD2.F32 R17, -RZ, R225.H0_H0 ;  /* 0x200000e1ff117230 */ /* 0x000fe20000004100 */
[----:B------:R-:W5:Y:S01]  /*b1a0*/  LDL.S16 R95, [R1+0x9c] ;  /* 0x00009c00015f7983 */ /* 0x000f620000100600 */
[----:B------:R-:W-:-:S02]  /*b1b0*/  HADD2.F32 R11, -RZ, R224.H1_H1 ;  /* 0x300000e0ff0b7230 */ /* 0x000fc40000004100 */
[----:B------:R-:W-:Y:S02]  /*b1c0*/  HADD2.F32 R16, -RZ, R141.H0_H0 ;  /* 0x2000008dff107230 */ /* 0x000fe40000004100 */
[----:B------:R-:W-:Y:S02]  /*b1d0*/  HADD2.F32 R13, -RZ, R56.H0_H0 ;  /* 0x20000038ff0d7230 */ /* 0x000fe40000004100 */
[----:B------:R-:W-:Y:S01]  /*b1e0*/  FFMA.FTZ R10, R130, R10, R18 ;  /* 0x0000000a820a7223 */ /* 0x000fe20000010012 */
[C---:B------:R-:W-:Y:S01]  /*b1f0*/  FFMA.FTZ R12, R128.reuse, R12, R14 ;  /* 0x0000000c800c7223 */ /* 0x040fe2000001000e */
[----:B------:R-:W-:Y:S01]  /*b200*/  FFMA.FTZ R11, R129, R11, R15 ;  /* 0x0000000b810b7223 */ /* 0x000fe2000001000f */
[----:B------:R-:W-:Y:S02]  /*b210*/  HADD2.F32 R22, -RZ, R222.H0_H0 ;  /* 0x200000deff167230 */ /* 0x000fe40000004100 */
[----:B------:R-:W-:Y:S01]  /*b220*/  FFMA.FTZ R16, R128, R16, R13 ;  /* 0x0000001080107223 */ /* 0x000fe2000001000d */
[----:B------:R-:W-:Y:S01]  /*b230*/  HADD2.F32 R21, -RZ, R121.H0_H0 ;  /* 0x20000079ff157230 */ /* 0x000fe20000004100 */
[----:B------:R-:W5:Y:S01]  /*b240*/  LDL.S16 R128, [R1+0x9e] ;  /* 0x00009e0001807983 */ /* 0x000f620000100600 */
[----:B------:R-:W-:-:S02]  /*b250*/  HADD2.F32 R15, -RZ, R221.H1_H1 ;  /* 0x300000ddff0f7230 */ /* 0x000fc40000004100 */
[--C-:B------:R-:W-:Y:S02]  /*b260*/  HADD2.F32 R13, -RZ, R223.reuse.H1_H1 ;  /* 0x300000dfff0d7230 */ /* 0x100fe40000004100 */
[----:B------:R-:W-:Y:S02]  /*b270*/  HADD2.F32 R23, -RZ, R223.H0_H0 ;  /* 0x200000dfff177230 */ /* 0x000fe40000004100 */
[----:B------:R-:W-:-:S03]  /*b280*/  HADD2.F32 R43, -RZ, R122.H0_H0 ;  /* 0x2000007aff2b7230 */ /* 0x000fc60000004100 */
[----:B------:R-:W-:Y:S01]  /*b290*/  FFMA.FTZ R13, R89, R13, R23 ;  /* 0x0000000d590d7223 */ /* 0x000fe20000010017 */
[----:B------:R-:W-:Y:S02]  /*b2a0*/  HADD2.F32 R23, -RZ, R216.H1_H1 ;  /* 0x300000d8ff177230 */ /* 0x000fe40000004100 */
[----:B------:R-:W-:-:S04]  /*b2b0*/  IMAD.WIDE.U32 R158, R158, 0x10, R204 ;  /* 0x000000109e9e7825 */ /* 0x000fc800078e00cc */
[----:B---3--:R-:W-:-:S05]  /*b2c0*/  HADD2.F32 R6, -RZ, R146.H0_H0 ;  /* 0x20000092ff067230 */ /* 0x008fca0000004100 */
[----:B------:R-:W-:Y:S01]  /*b2d0*/  FFMA.FTZ R6, R130, R6, R7 ;  /* 0x0000000682067223 */ /* 0x000fe20000010007 */
[----:B------:R-:W-:-:S05]  /*b2e0*/  HADD2.F32 R7, -RZ, R225.H1_H1 ;  /* 0x300000e1ff077230 */ /* 0x000fca0000004100 */
[----:B------:R-:W-:Y:S01]  /*b2f0*/  FFMA.FTZ R7, R129, R7, R17 ;  /* 0x0000000781077223 */ /* 0x000fe20000010011 */
[----:B------:R-:W-:-:S05]  /*b300*/  HADD2.F32 R17, -RZ, R222.H1_H1 ;  /* 0x300000deff117230 */ /* 0x000fca0000004100 */
[----:B------:R-:W-:Y:S01]  /*b310*/  FFMA.FTZ R17, R89, R17, R22 ;  /* 0x0000001159117223 */ /* 0x000fe20000010016 */
[----:B--2---:R-:W-:Y:S02]  /*b320*/  HADD2.F32 R22, -RZ, R28.H0_H0 ;  /* 0x2000001cff167230 */ /* 0x004fe40000004100 */
[----:B----4-:R-:W-:Y:S02]  /*b330*/  HADD2.F32 R18, -RZ, R19.H0_H0 ;  /* 0x20000013ff127230 */ /* 0x010fe40000004100 */
[----:B-----5:R-:W-:Y:S01]  /*b340*/  HADD2.F32 R14, -RZ, R20.H0_H0 ;  /* 0x20000014ff0e7230 */ /* 0x020fe20000004100 */
[----:B------:R-:W-:Y:S01]  /*b350*/  STG.E.128 desc[UR6][R40.64], R4 ;  /* 0x0000000428007986 */ /* 0x000fe2000c101d06 */
[----:B------:R-:W-:Y:S02]  /*b360*/  HADD2.F32 R20, -RZ, R57.H0_H0 ;  /* 0x20000039ff147230 */ /* 0x000fe40000004100 */
[----:B------:R-:W-:Y:S02]  /*b370*/  HADD2.F32 R19, -RZ, R221.H0_H0 ;  /* 0x200000ddff137230 */ /* 0x000fe40000004100 */
[C---:B------:R-:W-:Y:S01]  /*b380*/  FFMA.FTZ R14, R88.reuse, R14, R21 ;  /* 0x0000000e580e7223 */ /* 0x040fe20000010015 */
[----:B------:R-:W2:Y:S01]  /*b390*/  LDL.S16 R89, [R1+0x94] ;  /* 0x0000940001597983 */ /* 0x000ea20000100600 */
[----:B------:R-:W-:Y:S01]  /*b3a0*/  FFMA.FTZ R18, R88, R18, R20 ;  /* 0x0000001258127223 */ /* 0x000fe20000010014 */
[----:B------:R-:W-:-:S02]  /*b3b0*/  HADD2.F32 R88, -RZ, R220.H0_H0 ;  /* 0x200000dcff587230 */ /* 0x000fc40000004100 */
[C---:B------:R-:W-:Y:S01]  /*b3c0*/  FFMA.FTZ R15, R42.reuse, R15, R19 ;  /* 0x0000000f2a0f7223 */ /* 0x040fe20000010013 */
[----:B------:R-:W-:Y:S02]  /*b3d0*/  HADD2.F32 R19, -RZ, R220.H1_H1 ;  /* 0x300000dcff137230 */ /* 0x000fe40000004100 */
[----:B------:R-:W-:Y:S02]  /*b3e0*/  HADD2.F32 R20, -RZ, R33.H0_H0 ;  /* 0x20000021ff147230 */ /* 0x000fe40000004100 */
[----:B------:R-:W-:Y:S02]  /*b3f0*/  HADD2.F32 R21, -RZ, R219.H1_H1 ;  /* 0x300000dbff157230 */ /* 0x000fe40000004100 */
[----:B------:R-:W-:Y:S02]  /*b400*/  HADD2.F32 R33, -RZ, R123.H0_H0 ;  /* 0x2000007bff217230 */ /* 0x000fe40000004100 */
[----:B------:R-:W-:Y:S02]  /*b410*/  HADD2.F32 R28, -RZ, R216.H0_H0 ;  /* 0x200000d8ff1c7230 */ /* 0x000fe40000004100 */
[----:B------:R-:W-:Y:S01]  /*b420*/  FFMA.FTZ R19, R42, R19, R88 ;  /* 0x000000132a137223 */ /* 0x000fe20000010058 */
[----:B------:R-:W-:Y:S01]  /*b430*/  FFMA.FTZ R20, R39, R20, R43 ;  /* 0x0000001427147223 */ /* 0x000fe2000001002b */
[----:B------:R-:W-:Y:S01]  /*b440*/  FFMA.FTZ R21, R37, R21, R38 ;  /* 0x0000001525157223 */ /* 0x000fe20000010026 */
[----:B------:R-:W-:Y:S01]  /*b450*/  FFMA.FTZ R22, R36, R22, R33 ;  /* 0x0000001624167223 */ /* 0x000fe20000010021 */
[----:B------:R-:W-:Y:S01]  /*b460*/  FFMA.FTZ R23, R35, R23, R28 ;  /* 0x0000001723177223 */ /* 0x000fe2000001001c */
[----:B------:R-:W-:Y:S04]  /*b470*/  STG.E.128 desc[UR6][R90.64], R8 ;  /* 0x000000085a007986 */ /* 0x000fe8000c101d06 */
[----:B------:R-:W-:Y:S04]  /*b480*/  STG.E.128 desc[UR6][R84.64], R12 ;  /* 0x0000000c54007986 */ /* 0x000fe8000c101d06 */
[----:B------:R0:W-:Y:S04]  /*b490*/  STG.E.128 desc[UR6][R158.64], R16 ;  /* 0x000000109e007986 */ /* 0x0001e8000c101d06 */
[----:B------:R1:W-:Y:S04]  /*b4a0*/  STG.E.128 desc[UR6][R86.64], R20 ;  /* 0x0000001456007986 */ /* 0x0003e8000c101d06 */
[----:B------:R-:W3:Y:S04]  /*b4b0*/  LDL.S16 R28, [R1+0x90] ;  /* 0x00009000011c7983 */ /* 0x000ee80000100600 */
[----:B0-----:R-:W4:Y:S04]  /*b4c0*/  LDL.S16 R19, [R1+0x8e] ;  /* 0x00008e0001137983 */ /* 0x001f280000100600 */
[----:B-1----:R-:W5:Y:S01]  /*b4d0*/  LDL.S16 R20, [R1+0x92] ;  /* 0x0000920001147983 */ /* 0x002f620000100600 */
[----:B------:R-:W-:-:S02]  /*b4e0*/  HADD2.F32 R7, -RZ, R215.H1_H1 ;  /* 0x300000d7ff077230 */ /* 0x000fc40000004100 */
[----:B------:R-:W-:-:S05]  /*b4f0*/  HADD2.F32 R10, -RZ, R215.H0_H0 ;  /* 0x200000d7ff0a7230 */ /* 0x000fca0000004100 */
[----:B------:R-:W-:Y:S02]  /*b500*/  FFMA.FTZ R7, R35, R7, R10 ;  /* 0x0000000723077223 */ /* 0x000fe4000001000a */
[----:B------:R-:W4:Y:S01]  /*b510*/  LDL.S16 R35, [R1+0x8c] ;  /* 0x00008c0001237983 */ /* 0x000f220000100600 */
[----:B------:R-:W-:Y:S02]  /*b520*/  HADD2.F32 R4, -RZ, R128.H0_H0 ;  /* 0x20000080ff047230 */ /* 0x000fe40000004100 */
[----:B------:R-:W-:Y:S02]  /*b530*/  HADD2.F32 R13, -RZ, R58.H0_H0 ;  /* 0x2000003aff0d7230 */ /* 0x000fe40000004100 */
[--C-:B------:R-:W-:Y:S02]  /*b540*/  HADD2.F32 R5, -RZ, R217.reuse.H1_H1 ;  /* 0x300000d9ff057230 */ /* 0x100fe40000004100 */
[----:B------:R-:W-:Y:S02]  /*b550*/  HADD2.F32 R12, -RZ, R217.H0_H0 ;  /* 0x200000d9ff0c7230 */ /* 0x000fe40000004100 */
[----:B------:R-:W-:-:S02]  /*b560*/  HADD2.F32 R8, -RZ, R94.H0_H0 ;  /* 0x2000005eff087230 */ /* 0x000fc40000004100 */
[----:B------:R-:W-:Y:S02]  /*b570*/  HADD2.F32 R9, -RZ, R124.H0_H0 ;  /* 0x2000007cff097230 */ /* 0x000fe40000004100 */
[----:B------:R-:W-:Y:S01]  /*b580*/  FFMA.FTZ R4, R39, R4, R13 ;  /* 0x0000000427047223 */ /* 0x000fe2000001000d */
[----:B------:R-:W-:Y:S01]  /*b590*/  FFMA.FTZ R5, R37, R5, R12 ;  /* 0x0000000525057223 */ /* 0x000fe2000001000c */
[--C-:B------:R-:W-:Y:S02]  /*b5a0*/  HADD2.F32 R13, -RZ, R213.reuse.H1_H1 ;  /* 0x300000d5ff0d7230 */ /* 0x100fe40000004100 */
[----:B------:R-:W-:Y:S01]  /*b5b0*/  FFMA.FTZ R8, R34, R8, R9 ;  /* 0x0000000822087223 */ /* 0x000fe20000010009 */
[----:B------:R-:W-:Y:S02]  /*b5c0*/  HADD2.F32 R16, -RZ, R213.H0_H0 ;  /* 0x200000d5ff107230 */ /* 0x000fe40000004100 */
[----:B------:R-:W-:Y:S02]  /*b5d0*/  HADD2.F32 R12, -RZ, R93.H0_H0 ;  /* 0x2000005dff0c7230 */ /* 0x000fe40000004100 */
[----:B------:R-:W-:-:S02]  /*b5e0*/  HADD2.F32 R18, -RZ, R60.H0_H0 ;  /* 0x2000003cff127230 */ /* 0x000fc40000004100 */
[--C-:B------:R-:W-:Y:S02]  /*b5f0*/  HADD2.F32 R9, -RZ, R214.reuse.H1_H1 ;  /* 0x300000d6ff097230 */ /* 0x100fe40000004100 */
[----:B------:R-:W-:Y:S02]  /*b600*/  HADD2.F32 R17, -RZ, R214.H0_H0 ;  /* 0x200000d6ff117230 */ /* 0x000fe40000004100 */
[----:B------:R-:W-:Y:S01]  /*b610*/  FFMA.FTZ R13, R32, R13, R16 ;  /* 0x0000000d200d7223 */ /* 0x000fe20000010010 */
[----:B------:R-:W-:Y:S01]  /*b620*/  FFMA.FTZ R12, R34, R12, R18 ;  /* 0x0000000c220c7223 */ /* 0x000fe20000010012 */
[----:B------:R-:W-:Y:S02]  /*b630*/  HADD2.F32 R18, -RZ, R209.H0_H0 ;  /* 0x200000d1ff127230 */ /* 0x000fe40000004100 */
[----:B------:R-:W-:Y:S01]  /*b640*/  FFMA.FTZ R9, R32, R9, R17 ;  /* 0x0000000920097223 */ /* 0x000fe20000010011 */
[----:B------:R-:W-:Y:S02]  /*b650*/  HADD2.F32 R17, -RZ, R203.H0_H0 ;  /* 0x200000cbff117230 */ /* 0x000fe40000004100 */
[----:B------:R-:W-:-:S02]  /*b660*/  HADD2.F32 R21, -RZ, R126.H0_H0 ;  /* 0x2000007eff157230 */ /* 0x000fc40000004100 */
[----:B------:R-:W-:Y:S02]  /*b670*/  HADD2.F32 R6, -RZ, R95.H0_H0 ;  /* 0x2000005fff067230 */ /* 0x000fe40000004100 */
[----:B------:R-:W-:Y:S02]  /*b680*/  HADD2.F32 R11, -RZ, R59.H0_H0 ;  /* 0x2000003bff0b7230 */ /* 0x000fe40000004100 */
[----:B------:R-:W-:Y:S01]  /*b690*/  FFMA.FTZ R17, R3, R17, R18 ;  /* 0x0000001103117223 */ /* 0x000fe20000010012 */
[----:B------:R-:W-:Y:S02]  /*b6a0*/  HADD2.F32 R10, -RZ, R92.H0_H0 ;  /* 0x2000005cff0a7230 */ /* 0x000fe40000004100 */
[----:B------:R-:W-:Y:S02]  /*b6b0*/  HADD2.F32 R15, -RZ, R125.H0_H0 ;  /* 0x2000007dff0f7230 */ /* 0x000fe40000004100 */
[----:B------:R-:W-:Y:S01]  /*b6c0*/  FFMA.FTZ R6, R36, R6, R11 ;  /* 0x0000000624067223 */ /* 0x000fe2000001000b */
[----:B------:R-:W-:-:S02]  /*b6d0*/  HADD2.F32 R11, -RZ, R61.H0_H0 ;  /* 0x2000003dff0b7230 */ /* 0x000fc40000004100 */
[----:B------:R-:W-:Y:S02]  /*b6e0*/  HADD2.F32 R23, -RZ, R212.H0_H0 ;  /* 0x200000d4ff177230 */ /* 0x000fe40000004100 */
[----:B------:R-:W-:Y:S01]  /*b6f0*/  FFMA.FTZ R10, R31, R10, R15 ;  /* 0x0000000a1f0a7223 */ /* 0x000fe2000001000f */
[--C-:B------:R-:W-:Y:S02]  /*b700*/  HADD2.F32 R15, -RZ, R211.reuse.H1_H1 ;  /* 0x300000d3ff0f7230 */ /* 0x100fe40000004100 */
[----:B------:R-:W-:Y:S02]  /*b710*/  HADD2.F32 R22, -RZ, R211.H0_H0 ;  /* 0x200000d3ff167230 */ /* 0x000fe40000004100 */
[----:B------:R-:W-:Y:S01]  /*b720*/  FADD.FTZ R187, -R187, R183 ;  /* 0x000000b7bbbb7221 */ /* 0x000fe20000010100 */
[----:B------:R-:W-:Y:S02]  /*b730*/  HADD2.F32 R33, -RZ, R127.H0_H0 ;  /* 0x2000007fff217230 */ /* 0x000fe40000004100 */
[----:B------:R-:W-:-:S02]  /*b740*/  HADD2.F32 R34, -RZ, R209.H1_H1 ;  /* 0x300000d1ff227230 */ /* 0x000fc40000004100 */
[----:B------:R-:W-:Y:S01]  /*b750*/  FFMA.FTZ R15, R30, R15, R22 ;  /* 0x0000000f1e0f7223 */ /* 0x000fe20000010016 */
[----:B------:R-:W-:Y:S01]  /*b760*/  FMUL.FTZ R186, R186, R187 ;  /* 0x000000bbbaba7220 */ /* 0x000fe20000410000 */
[----:B------:R-:W-:Y:S02]  /*b770*/  HADD2.F32 R32, -RZ, R63.H0_H0 ;  /* 0x2000003fff207230 */ /* 0x000fe40000004100 */
[----:B------:R-:W-:-:S04]  /*b780*/  IMAD.WIDE.U32 R26, R163, 0x10, R204 ;  /* 0x00000010a31a7825 */ /* 0x000fc800078e00cc */
[C---:B------:R-:W-:Y:S01]  /*b790*/  IMAD.WIDE.U32 R24, R170.reuse, 0x10, R206 ;  /* 0x00000010aa187825 */ /* 0x040fe200078e00ce */
[----:B------:R0:W-:Y:S03]  /*b7a0*/  STG.E.128 desc[UR6][R26.64], R4 ;  /* 0x000000041a007986 */ /* 0x0001e6000c101d06 */
[----:B------:R-:W-:-:S04]  /*b7b0*/  IMAD.WIDE.U32 R170, R170, 0x10, R204 ;  /* 0x00000010aaaa7825 */ /* 0x000fc800078e00cc */
[----:B------:R-:W-:-:S04]  /*b7c0*/  IMAD.WIDE.U32 R206, R175, 0x10, R206 ;  /* 0x00000010afce7825 */ /* 0x000fc800078e00ce */
[----:B------:R-:W-:-:S04]  /*b7d0*/  IMAD.WIDE.U32 R204, R175, 0x10, R204 ;  /* 0x00000010afcc7825 */ /* 0x000fc800078e00cc */
[----:B--2---:R-:W-:-:S05]  /*b7e0*/  HADD2.F32 R14, -RZ, R89.H0_H0 ;  /* 0x20000059ff0e7230 */ /* 0x004fca0000004100 */
[----:B------:R-:W-:Y:S01]  /*b7f0*/  FFMA.FTZ R14, R31, R14, R11 ;  /* 0x0000000e1f0e7223 */ /* 0x000fe2000001000b */
[----:B------:R-:W-:Y:S02]  /*b800*/  HADD2.F32 R11, -RZ, R212.H1_H1 ;  /* 0x300000d4ff0b7230 */ /* 0x000fe40000004100 */
[----:B------:R-:W-:-:S03]  /*b810*/  HADD2.F32 R31, -RZ, R210.H0_H0 ;  /* 0x200000d2ff1f7230 */ /* 0x000fc60000004100 */
[----:B------:R-:W-:Y:S01]  /*b820*/  FFMA.FTZ R11, R30, R11, R23 ;  /* 0x0000000b1e0b7223 */ /* 0x000fe20000010017 */
[----:B------:R-:W-:Y:S02]  /*b830*/  HADD2.F32 R23, -RZ, R208.H1_H1 ;  /* 0x300000d0ff177230 */ /* 0x000fe40000004100 */
[----:B------:R-:W-:Y:S02]  /*b840*/  HADD2.F32 R30, -RZ, R210.H1_H1 ;  /* 0x300000d2ff1e7230 */ /* 0x000fe40000004100 */
[----:B---3--:R-:W-:Y:S02]  /*b850*/  HADD2.F32 R18, -RZ, R28.H0_H0 ;  /* 0x2000001cff127230 */ /* 0x008fe40000004100 */
[----:B-----5:R-:W-:Y:S02]  /*b860*/  HADD2.F32 R16, -RZ, R20.H0_H0 ;  /* 0x20000014ff107230 */ /* 0x020fe40000004100 */
[----:B----4-:R-:W-:Y:S02]  /*b870*/  HADD2.F32 R20, -RZ, R19.H0_H0 ;  /* 0x20000013ff147230 */ /* 0x010fe40000004100 */
[----:B------:R-:W-:-:S02]  /*b880*/  HADD2.F32 R19, -RZ, R62.H0_H0 ;  /* 0x2000003eff137230 */ /* 0x000fc40000004100 */
[----:B------:R-:W-:-:S03]  /*b890*/  FFMA.FTZ R16, R29, R16, R21 ;  /* 0x000000101d107223 */ /* 0x000fc60000010015 */
[----:B------:R-:W-:Y:S02]  /*b8a0*/  FFMA.FTZ R20, R29, R20, R19 ;  /* 0x000000141d147223 */ /* 0x000fe40000010013 */
[----:B------:R-:W1:Y:S01]  /*b8b0*/  LDC.64 R28, c[0x0][0x380] ;  /* 0x0000e000ff1c7b82 */ /* 0x000e620000000a00 */
[----:B------:R-:W-:Y:S02]  /*b8c0*/  HADD2.F32 R19, -RZ, R203.H1_H1 ;  /* 0x300000cbff137230 */ /* 0x000fe40000004100 */
[----:B------:R-:W-:Y:S02]  /*b8d0*/  HADD2.F32 R21, -RZ, R208.H0_H0 ;  /* 0x200000d0ff157230 */ /* 0x000fe40000004100 */
[----:B------:R-:W-:Y:S02]  /*b8e0*/  HADD2.F32 R22, -RZ, R35.H0_H0 ;  /* 0x20000023ff167230 */ /* 0x000fe40000004100 */
[----:B------:R-:W-:Y:S01]  /*b8f0*/  FFMA.FTZ R18, R0, R18, R33 ;  /* 0x0000001200127223 */ /* 0x000fe20000010021 */
[C---:B------:R-:W-:Y:S01]  /*b900*/  FFMA.FTZ R19, R186.reuse, R19, R31 ;  /* 0x00000013ba137223 */ /* 0x040fe2000001001f */
[----:B------:R-:W-:Y:S01]  /*b910*/  FFMA.FTZ R21, R3, R21, R34 ;  /* 0x0000001503157223 */ /* 0x000fe20000010022 */
[----:B------:R-:W-:Y:S01]  /*b920*/  FFMA.FTZ R23, R186, R23, R30 ;  /* 0x00000017ba177223 */ /* 0x000fe2000001001e */
[----:B------:R-:W-:Y:S01]  /*b930*/  FFMA.FTZ R22, R0, R22, R32 ;  /* 0x0000001600167223 */ /* 0x000fe20000010020 */
[----:B------:R0:W-:Y:S04]  /*b940*/  STG.E.128 desc[UR6][R24.64], R8 ;  /* 0x0000000818007986 */ /* 0x0001e8000c101d06 */
[----:B------:R0:W-:Y:S04]  /*b950*/  STG.E.128 desc[UR6][R170.64], R12 ;  /* 0x0000000caa007986 */ /* 0x0001e8000c101d06 */
[----:B------:R0:W-:Y:S04]  /*b960*/  STG.E.128 desc[UR6][R206.64], R16 ;  /* 0x00000010ce007986 */ /* 0x0001e8000c101d06 */
[----:B------:R0:W-:Y:S01]  /*b970*/  STG.E.128 desc[UR6][R204.64], R20 ;  /* 0x00000014cc007986 */ /* 0x0001e2000c101d06 */
[----:B-1----:R-:W-:-:S04]  /*b980*/  LEA R2, R28, R2, 0x2 ;  /* 0x000000021c027211 */ /* 0x002fc800078e10ff */
[----:B------:R-:W-:-:S13]  /*b990*/  ISETP.GE.AND P2, PT, R2, R29, PT ;  /* 0x0000001d0200720c */ /* 0x000fda0003f46270 */
[----:B0-----:R-:W-:Y:S05]  /*b9a0*/  @!P2 BRA `(.L_x_43275) ;  /* 0xffffff7c0000a947 */ /* 0x001fea000383ffff */
[----:B------:R-:W-:Y:S05]  /*b9b0*/  EXIT ;  /* 0x000000000000794d */ /* 0x000fea0003800000 */
.L_x_43274:
        /* <DEDUP_REMOVED lines=8> */
.L_x_43277:
[----:B------:R-:W-:Y:S05]  /*ba40*/  BSYNC B0 ;  /* 0x0000000000007941 */ /* 0x000fea0003800000 */
.L_x_43276:
        /* <DEDUP_REMOVED lines=9> */
.L_x_43278:
[----:B------:R-:W-:Y:S02]  /*bae0*/  HFMA2 R86, -RZ, RZ, 0, 2.384185791015625e-07 ;  /* 0x00000004ff567431 */ /* 0x000fe400000001ff */
[----:B------:R-:W-:Y:S01]  /*baf0*/  FADD.FTZ R87, R87, R84 ;  /* 0x0000005457577221 */ /* 0x000fe20000010000 */
[----:B------:R-:W-:-:S04]  /*bb00*/  MOV R84, 0xffffffff ;  /* 0xffffffff00547802 */ /* 0x000fc80000000f00 */
[----:B------:R-:W-:-:S07]  /*bb10*/  MOV R167, R87 ;  /* 0x0000005700a77202 */ /* 0x000fce0000000f00 */
[----:B------:R-:W-:Y:S05]  /*bb20*/  WARPSYNC.COLLECTIVE R84, `(.L_x_43279) ;  /* 0x0000000054087348 */ /* 0x000fea0003c00000 */
[----:B------:R0:W1:Y:S02]  /*bb30*/  SHFL.BFLY P3, R84, R167, R86, R85 ;  /* 0x0c000056a7547389 */ /* 0x0000640000060055 */
[----:B01----:R-:W-:Y:S05]  /*bb40*/  ENDCOLLECTIVE ;  /* 0x000000000000791b */ /* 0x003fea0003800000 */
.L_x_43279:
[----:B------:R-:W-:Y:S02]  /*bb50*/  HFMA2 R86, -RZ, RZ, 0, 4.76837158203125e-07 ;  /* 0x00000008ff567431 */ /* 0x000fe400000001ff */
[----:B------:R-:W-:Y:S01]  /*bb60*/  FADD.FTZ R87, R87, R84 ;  /* 0x0000005457577221 */ /* 0x000fe20000010000 */
[----:B------:R-:W-:-:S04]  /*bb70*/  MOV R84, 0xffffffff ;  /* 0xffffffff00547802 */ /* 0x000fc80000000f00 */
[----:B------:R-:W-:-:S07]  /*bb80*/  MOV R167, R87 ;  /* 0x0000005700a77202 */ /* 0x000fce0000000f00 */
[----:B------:R-:W-:Y:S05]  /*bb90*/  WARPSYNC.COLLECTIVE R84, `(.L_x_43280) ;  /* 0x0000000054087348 */ /* 0x000fea0003c00000 */
[----:B------:R0:W1:Y:S02]  /*bba0*/  SHFL.BFLY P3, R84, R167, R86, R85 ;  /* 0x0c000056a7547389 */ /* 0x0000640000060055 */
[----:B01----:R-:W-:Y:S05]  /*bbb0*/  ENDCOLLECTIVE ;  /* 0x000000000000791b */ /* 0x003fea0003800000 */
.L_x_43280:
[----:B------:R-:W-:Y:S02]  /*bbc0*/  HFMA2 R86, -RZ, RZ, 0, 9.5367431640625e-07 ;  /* 0x00000010ff567431 */ /* 0x000fe400000001ff */
[----:B------:R-:W-:Y:S01]  /*bbd0*/  FADD.FTZ R87, R87, R84 ;  /* 0x0000005457577221 */ /* 0x000fe20000010000 */
[----:B------:R-:W-:-:S04]  /*bbe0*/  MOV R84, 0xffffffff ;  /* 0xffffffff00547802 */ /* 0x000fc80000000f00 */
[----:B------:R-:W-:-:S07]  /*bbf0*/  MOV R167, R87 ;  /* 0x0000005700a77202 */ /* 0x000fce0000000f00 */
[----:B------:R-:W-:Y:S05]  /*bc00*/  WARPSYNC.COLLECTIVE R84, `(.L_x_43281) ;  /* 0x0000000054087348 */ /* 0x000fea0003c00000 */
[----:B------:R0:W1:Y:S02]  /*bc10*/  SHFL.BFLY P3, R84, R167, R86, R85 ;  /* 0x0c000056a7547389 */ /* 0x0000640000060055 */
[----:B01----:R-:W-:Y:S05]  /*bc20*/  ENDCOLLECTIVE ;  /* 0x000000000000791b */ /* 0x003fea0003800000 */
.L_x_43281:
        /* <DEDUP_REMOVED lines=164> */
[----:B------:R-:W-:-:S04]  /*c670*/  MOV R84, 0xffffffff ;  /* 0xffffffff00547802 */ /* 0x000fc80000000f00 */
[----:B------:R-:W-:-:S07]  /*c680*/  MOV R167, R87 ;  /* 0x0000005700a77202 */ /* 0x000fce0000000f00 */
[----:B------:R-:W-:Y:S05]  /*c690*/  WARPSYNC.COLLECTIVE R84, `(.L_x_43282) ;  /* 0x0000000054087348 */ /* 0x000fea0003c00000 */
[----:B------:R0:W1:Y:S02]  /*c6a0*/  SHFL.BFLY P3, R84, R167, R86, R85 ;  /* 0x0c000056a7547389 */ /* 0x0000640000060055 */
[----:B01----:R-:W-:Y:S05]  /*c6b0*/  ENDCOLLECTIVE ;  /* 0x000000000000791b */ /* 0x003fea0003800000 */
.L_x_43282:
[----:B------:R-:W-:Y:S02]  /*c6c0*/  HFMA2 R86, -RZ, RZ, 0, 1.1920928955078125e-07 ;  /* 0x00000002ff567431 */ /* 0x000fe400000001ff */
[----:B------:R-:W-:Y:S01]  /*c6d0*/  FADD.FTZ R87, R87, R84 ;  /* 0x0000005457577221 */ /* 0x000fe20000010000 */
[----:B------:R-:W-:-:S04]  /*c6e0*/  MOV R84, 0xffffffff ;  /* 0xffffffff00547802 */ /* 0x000fc80000000f00 */
[----:B------:R-:W-:-:S07]  /*c6f0*/  MOV R167, R87 ;  /* 0x0000005700a77202 */ /* 0x000fce0000000f00 */
[----:B------:R-:W-:Y:S05]  /*c700*/  WARPSYNC.COLLECTIVE R84, `(.L_x_43283) ;  /* 0x0000000054087348 */ /* 0x000fea0003c00000 */
[----:B------:R0:W1:Y:S02]  /*c710*/  SHFL.BFLY P3, R84, R167, R86, R85 ;  /* 0x0c000056a7547389 */ /* 0x0000640000060055 */
[----:B01----:R-:W-:Y:S05]  /*c720*/  ENDCOLLECTIVE ;  /* 0x000000000000791b */ /* 0x003fea0003800000 */
.L_x_43283:
[----:B------:R-:W-:Y:S02]  /*c730*/  HFMA2 R86, -RZ, RZ, 0, 2.384185791015625e-07 ;  /* 0x00000004ff567431 */ /* 0x000fe400000001ff */
[----:B------:R-:W-:Y:S01]  /*c740*/  FADD.FTZ R87, R87, R84 ;  /* 0x0000005457577221 */ /* 0x000fe20000010000 */
[----:B------:R-:W-:-:S04]  /*c750*/  MOV R84, 0xffffffff ;  /* 0xffffffff00547802 */ /* 0x000fc80000000f00 */
[----:B------:R-:W-:-:S07]  /*c760*/  MOV R167, R87 ;  /* 0x0000005700a77202 */ /* 0x000fce0000000f00 */
[----:B------:R-:W-:Y:S05]  /*c770*/  WARPSYNC.COLLECTIVE R84, `(.L_x_43284) ;  /* 0x0000000054087348 */ /* 0x000fea0003c00000 */
[----:B------:R0:W1:Y:S02]  /*c780*/  SHFL.BFLY P3, R84, R167, R86, R85 ;  /* 0x0c000056a7547389 */ /* 0x0000640000060055 */
[----:B01----:R-:W-:Y:S05]  /*c790*/  ENDCOLLECTIVE ;  /* 0x000000000000791b */ /* 0x003fea0003800000 */
.L_x_43284:
[----:B------:R-:W-:Y:S02]  /*c7a0*/  HFMA2 R86, -RZ, RZ, 0, 4.76837158203125e-07 ;  /* 0x00000008ff567431 */ /* 0x000fe400000001ff */
[----:B------:R-:W-:Y:S01]  /*c7b0*/  FADD.FTZ R87, R87, R84 ;  /* 0x0000005457577221 */ /* 0x000fe20000010000 */
[----:B------:R-:W-:-:S04]  /*c7c0*/  MOV R84, 0xffffffff ;  /* 0xffffffff00547802 */ /* 0x000fc80000000f00 */
[----:B------:R-:W-:-:S07]  /*c7d0*/  MOV R167, R87 ;  /* 0x0000005700a77202 */ /* 0x000fce0000000f00 */
[----:B------:R-:W-:Y:S05]  /*c7e0*/  WARPSYNC.COLLECTIVE R84, `(.L_x_43285) ;  /* 0x0000000054087348 */ /* 0x000fea0003c00000 */
[----:B------:R0:W1:Y:S02]  /*c7f0*/  SHFL.BFLY P3, R84, R167, R86, R85 ;  /* 0x0c000056a7547389 */ /* 0x0000640000060055 */
[----:B01----:R-:W-:Y:S05]  /*c800*/  ENDCOLLECTIVE ;  /* 0x000000000000791b */ /* 0x003fea0003800000 */
.L_x_43285:
[----:B------:R-:W-:Y:S02]  /*c810*/  HFMA2 R86, -RZ, RZ, 0, 9.5367431640625e-07 ;  /* 0x00000010ff567431 */ /* 0x000fe400000001ff */
[----:B------:R-:W-:Y:S01]  /*c820*/  FADD.FTZ R87, R87, R84 ;  /* 0x0000005457577221 */ /* 0x000fe20000010000 */
[----:B------:R-:W-:-:S04]  /*c830*/  MOV R84, 0xffffffff ;  /* 0xffffffff00547802 */ /* 0x000fc80000000f00 */
[----:B------:R-:W-:-:S07]  /*c840*/  MOV R167, R87 ;  /* 0x0000005700a77202 */ /* 0x000fce0000000f00 */
[----:B------:R-:W-:Y:S05]  /*c850*/  WARPSYNC.COLLECTIVE R84, `(.L_x_43286) ;  /* 0x0000000054087348 */ /* 0x000fea0003c00000 */
[----:B------:R0:W1:Y:S02]  /*c860*/  SHFL.BFLY P3, R84, R167, R86, R85 ;  /* 0x0c000056a7547389 */ /* 0x0000640000060055 */
[----:B01----:R-:W-:Y:S05]  /*c870*/  ENDCOLLECTIVE ;  /* 0x000000000000791b */ /* 0x003fea0003800000 */
.L_x_43286:
[----:B------:R-:W-:Y:S05]  /*c880*/  BRA `(.L_x_43287) ;  /* 0xffffffb800607947 */ /* 0x000fea000383ffff */
.L_x_43288:
        /* <DEDUP_REMOVED lines=15> */
.L_x_54493:


//--------------------- .text._ZN10layer_norm31ln_parallel_residual_fwd_kernelINS_13Kernel_traitsI6__halfffffjLj2560ELj1ELj4ELj1ELj16ENS_18Kernel_traits_baseILj2560ES2_ffffjLj128EEEEELb0ELb1ELb0EEEvNS_9FwdParamsE --------------------------
	.section	.text._ZN10layer_norm31ln_parallel_residual_fwd_kernelINS_13Kernel_traitsI6__halfffffjLj2560ELj1ELj4ELj1ELj16ENS_18Kernel_traits_baseILj2560ES2_ffffjLj128EEEEELb0ELb1ELb0EEEvNS_9FwdParamsE,"ax",@progbits
	.align	128
        .global         _ZN10layer_norm31ln_parallel_residual_fwd_kernelINS_13Kernel_traitsI6__halfffffjLj2560ELj1ELj4ELj1ELj16ENS_18Kernel_traits_baseILj2560ES2_ffffjLj128EEEEELb0ELb1ELb0EEEvNS_9FwdParamsE
        .type           _ZN10layer_norm31ln_parallel_residual_fwd_kernelINS_13Kernel_traitsI6__halfffffjLj2560ELj1ELj4ELj1ELj16ENS_18Kernel_traits_baseILj2560ES2_ffffjLj128EEEEELb0ELb1ELb0EEEvNS_9FwdParamsE,@function
        .size           _ZN10layer_norm31ln_parallel_residual_fwd_kernelINS_13Kernel_traitsI6__halfffffjLj2560ELj1ELj4ELj1ELj16ENS_18Kernel_traits_baseILj2560ES2_ffffjLj128EEEEELb0ELb1ELb0EEEvNS_9FwdParamsE,(.L_x_54494 - _ZN10layer_norm31ln_parallel_residual_fwd_kernelINS_13Kernel_traitsI6__halfffffjLj2560ELj1ELj4ELj1ELj16ENS_18Kernel_traits_baseILj2560ES2_ffffjLj128EEEEELb0ELb1ELb0EEEvNS_9FwdParamsE)
        .other          _ZN10layer_norm31ln_parallel_residual_fwd_kernelINS_13Kernel_traitsI6__halfffffjLj2560ELj1ELj4ELj1ELj16ENS_18Kernel_traits_baseILj2560ES2_ffffjLj128EEEEELb0ELb1ELb0EEEvNS_9FwdParamsE,@"STO_CUDA_ENTRY STV_DEFAULT"
_ZN10layer_norm31ln_parallel_residual_fwd_kernelINS_13Kernel_traitsI6__halfffffjLj2560ELj1ELj4ELj1ELj16ENS_18Kernel_traits_baseILj2560ES2_ffffjLj128EEEEELb0ELb1ELb0EEEvNS_9FwdParamsE:
.text._ZN10layer_norm31ln_parallel_residual_fwd_kernelINS_13Kernel_traitsI6__halfffffjLj2560ELj1ELj4ELj1ELj16ENS_18Kernel_traits_baseILj2560ES2_ffffjLj128EEEEELb0ELb1ELb0EEEvNS_9FwdParamsE:
        /* <DEDUP_REMOVED lines=29> */
[----:B------:R-:W-:Y:S01]  /*01d0*/  ISETP.GE.U32.AND P6, PT, R144, 0xe0, PT ;  /* 0x000000e09000780c */ /* 0x000fe20003fc6070 */
[----:B0-----:R-:W-:-:S05]  /*01e0*/  @P5 IMAD.WIDE.U32 R2, R0, 0x8, R2 ;  /* 0x0000000800025825 */ /* 0x001fca00078e0002 */
[----:B------:R-:W5:Y:S01]  /*01f0*/  @P5 LDG.E.64 R28, desc[UR6][R2.64] ;  /* 0x00000006021c5981 */ /* 0x000f62000c1e1b00 */
[----:B------:R-:W0:Y:S01]  /*0200*/  @P1 LDC.64 R86, c[0x0][0x3d0] ;  /* 0x0000f400ff561b82 */ /* 0x000e220000000a00 */
[C---:B-1----:R-:W-:Y:S01]  /*0210*/  @P5 IMAD.WIDE.U32 R80, R0.reuse, 0x8, R80 ;  /* 0x0000000800505825 */ /* 0x042fe200078e0050 */
[----:B------:R-:W-:-:S04]  /*0220*/  @P5 LOP3.LUT R0, R0, 0x20, RZ, 0xfc, !PT ;  /* 0x0000002000005812 */ /* 0x000fc800078efcff */
[----:B------:R-:W5:Y:S02]  /*0230*/  @P5 LD.E.64 R64, desc[UR6][R80.64] ;  /* 0x0000000650405980 */ /* 0x000f64000c101b00 */
[----:B------:R-:W1:Y:S01]  /*0240*/  @P1 LDC.64 R88, c[0x0][0x438] ;  /* 0x00010e00ff581b82 */ /* 0x000e620000000a00 */
[----:B--2---:R-:W-:-:S05]  /*0250*/  @P0 IMAD.WIDE.U32 R82, R0, 0x8, R82 ;  /* 0x0000000800520825 */ /* 0x004fca00078e0052 */
[----:B------:R2:W5:Y:S02]  /*0260*/  @P0 LDG.E.64 R4, desc[UR6][R82.64] ;  /* 0x0000000652040981 */ /* 0x000564000c1e1b00 */
[----:B------:R-:W4:Y:S01]  /*0270*/  @P2 LDC.64 R90, c[0x0][0x3d0] ;  /* 0x0000f400ff5a2b82 */ /* 0x000f220000000a00 */
[C---:B---3--:R-:W-:Y:S01]  /*0280*/  @P0 IMAD.WIDE.U32 R84, R0.reuse, 0x8, R84 ;  /* 0x0000000800540825 */ /* 0x048fe200078e0054 */
[----:B------:R-:W-:-:S04]  /*0290*/  @P0 IADD3 R0, PT, PT, R0, 0x20, RZ ;  /* 0x0000002000000810 */ /* 0x000fc80007ffe0ff */
[----:B------:R3:W5:Y:S02]  /*02a0*/  @P0 LD.E.64 R40, desc[UR6][R84.64] ;  /* 0x0000000654280980 */ /* 0x000764000c101b00 */
[----:B------:R-:W3:Y:S08]  /*02b0*/  @P2 LDC.64 R92, c[0x0][0x438] ;  /* 0x00010e00ff5c2b82 */ /* 0x000ef00000000a00 */
[----:B------:R-:W3:Y:S08]  /*02c0*/  @P3 LDC.64 R94, c[0x0][0x3d0] ;  /* 0x0000f400ff5e3b82 */ /* 0x000ef00000000a00 */
[----:B------:R-:W3:Y:S01]  /*02d0*/  @P3 LDC.64 R96, c[0x0][0x438] ;  /* 0x00010e00ff603b82 */ /* 0x000ee20000000a00 */
[----:B0-----:R-:W-:Y:S01]  /*02e0*/  @P1 IMAD.WIDE.U32 R86, R0, 0x8, R86 ;  /* 0x0000000800561825 */ /* 0x001fe200078e0056 */
[----:B------:R-:W-:-:S06]  /*02f0*/  ISETP.GE.U32.AND P0, PT, R144, 0x100, PT ;  /* 0x000001009000780c */ /* 0x000fcc0003f06070 */
[----:B------:R-:W0:Y:S01]  /*0300*/  @P4 LDC.64 R98, c[0x0][0x3d0] ;  /* 0x0000f400ff624b82 */ /* 0x000e220000000a00 */
[----:B-1----:R-:W-:-:S07]  /*0310*/  @P1 IMAD.WIDE.U32 R88, R0, 0x8, R88 ;  /* 0x0000000800581825 */ /* 0x002fce00078e0058 */
[----:B------:R-:W1:Y:S01]  /*0320*/  @P4 LDC.64 R100, c[0x0][0x438] ;  /* 0x00010e00ff644b82 */ /* 0x000e620000000a00 */
[----:B------:R-:W-:Y:S01]  /*0330*/  @P1 IADD3 R0, PT, PT, R0, 0x20, RZ ;  /* 0x0000002000001810 */ /* 0x000fe20007ffe0ff */
[----:B------:R3:W5:Y:S04]  /*0340*/  @P1 LDG.E.64 R6, desc[UR6][R86.64] ;  /* 0x0000000656061981 */ /* 0x000768000c1e1b00 */
[----:B------:R3:W5:Y:S02]  /*0350*/  @P1 LD.E.64 R42, desc[UR6][R88.64] ;  /* 0x00000006582a1980 */ /* 0x000764000c101b00 */
[----:B--2---:R-:W2:Y:S01]  /*0360*/  @P6 LDC.64 R82, c[0x0][0x3d0] ;  /* 0x0000f400ff526b82 */ /* 0x004ea20000000a00 */
[----:B----4-:R-:W-:Y:S01]  /*0370*/  @P2 IMAD.WIDE.U32 R90, R0, 0x8, R90 ;  /* 0x00000008005a2825 */ /* 0x010fe200078e005a */
[----:B------:R-:W-:-:S06]  /*0380*/  ISETP.GE.U32.AND P1, PT, R144, 0x120, PT ;  /* 0x000001209000780c */ /* 0x000fcc0003f26070 */
[----:B---3--:R-:W3:Y:S01]  /*0390*/  @P6 LDC.64 R84, c[0x0][0x438] ;  /* 0x00010e00ff546b82 */ /* 0x008ee20000000a00 */
[C---:B------:R-:W-:Y:S01]  /*03a0*/  @P2 IMAD.WIDE.U32 R92, R0.reuse, 0x8, R92 ;  /* 0x00000008005c2825 */ /* 0x040fe200078e005c */
[----:B------:R-:W-:Y:S01]  /*03b0*/  @P2 IADD3 R0, PT, PT, R0, 0x20, RZ ;  /* 0x0000002000002810 */ /* 0x000fe20007ffe0ff */
[----:B------:R4:W5:Y:S04]  /*03c0*/  @P2 LDG.E.64 R8, desc[UR6][R90.64] ;  /* 0x000000065a082981 */ /* 0x000968000c1e1b00 */
[----:B------:R-:W5:Y:S01]  /*03d0*/  @P2 LD.E.64 R44, desc[UR6][R92.64] ;  /* 0x000000065c2c2980 */ /* 0x000f62000c101b00 */
[----:B------:R-:W-:Y:S01]  /*03e0*/  @P3 IMAD.WIDE.U32 R94, R0, 0x8, R94 ;  /* 0x00000008005e3825 */ /* 0x000fe200078e005e */
[----:B------:R-:W-:Y:S01]  /*03f0*/  ISETP.GE.U32.AND P2, PT, R144, 0x140, PT ;  /* 0x000001409000780c */ /* 0x000fe20003f46070 */
[----:B------:R-:W3:Y:S02]  /*0400*/  @P0 LDC.64 R86, c[0x0][0x3d0] ;  /* 0x0000f400ff560b82 */ /* 0x000ee40000000a00 */
[C---:B------:R-:W-:Y:S01]  /*0410*/  @P3 IMAD.WIDE.U32 R96, R0.reuse, 0x8, R96 ;  /* 0x0000000800603825 */ /* 0x040fe200078e0060 */
[----:B------:R-:W-:Y:S01]  /*0420*/  @P3 IADD3 R0, PT, PT, R0, 0x20, RZ ;  /* 0x0000002000003810 */ /* 0x000fe20007ffe0ff */
[----:B------:R4:W5:Y:S04]  /*0430*/  @P3 LDG.E.64 R10, desc[UR6][R94.64] ;  /* 0x000000065e0a3981 */ /* 0x000968000c1e1b00 */
[----:B------:R-:W3:Y:S01]  /*0440*/  @P0 LDC.64 R88, c[0x0][0x438] ;  /* 0x00010e00ff580b82 */ /* 0x000ee20000000a00 */
[----:B------:R3:W5:Y:S01]  /*0450*/  @P3 LD.E.64 R46, desc[UR6][R96.64] ;  /* 0x00000006602e3980 */ /* 0x000762000c101b00 */
[----:B------:R-:W-:Y:S01]  /*0460*/  ISETP.GE.U32.AND P3, PT, R144, 0x160, PT ;  /* 0x000001609000780c */ /* 0x000fe20003f66070 */
[----:B0-----:R-:W-:-:S04]  /*0470*/  @P4 IMAD.WIDE.U32 R98, R0, 0x8, R98 ;  /* 0x0000000800624825 */ /* 0x001fc800078e0062 */
[C---:B-1----:R-:W-:Y:S01]  /*0480*/  @P4 IMAD.WIDE.U32 R100, R0.reuse, 0x8, R100 ;  /* 0x0000000800644825 */ /* 0x042fe200078e0064 */
[----:B----4-:R-:W0:Y:S01]  /*0490*/  @P1 LDC.64 R90, c[0x0][0x3d0] ;  /* 0x0000f400ff5a1b82 */ /* 0x010e220000000a00 */
[----:B------:R-:W-:Y:S01]  /*04a0*/  @P4 IADD3 R0, PT, PT, R0, 0x20, RZ ;  /* 0x0000002000004810 */ /* 0x000fe20007ffe0ff */
[----:B------:R1:W5:Y:S04]  /*04b0*/  @P4 LDG.E.64 R12, desc[UR6][R98.64] ;  /* 0x00000006620c4981 */ /* 0x000368000c1e1b00 */
[----:B------:R4:W5:Y:S02]  /*04c0*/  @P4 LD.E.64 R48, desc[UR6][R100.64] ;  /* 0x0000000664304980 */ /* 0x000964000c101b00 */
[----:B------:R-:W4:Y:S01]  /*04d0*/  @P1 LDC.64 R94, c[0x0][0x438] ;  /* 0x00010e00ff5e1b82 */ /* 0x000f220000000a00 */
[----:B------:R-:W-:Y:S01]  /*04e0*/  ISETP.GE.U32.AND P4, PT, R144, 0x180, PT ;  /* 0x000001809000780c */ /* 0x000fe20003f86070 */
[----:B--2---:R-:W-:-:S04]  /*04f0*/  @P6 IMAD.WIDE.U32 R82, R0, 0x8, R82 ;  /* 0x0000000800526825 */ /* 0x004fc800078e0052 */
[C---:B---3--:R-:W-:Y:S02]  /*0500*/  @P6 IMAD.WIDE.U32 R84, R0.reuse, 0x8, R84 ;  /* 0x0000000800546825 */ /* 0x048fe400078e0054 */
[----:B------:R-:W2:Y:S01]  /*0510*/  @P2 LDC.64 R92, c[0x0][0x3d0] ;  /* 0x0000f400ff5c2b82 */ /* 0x000ea20000000a00 */
[----:B------:R-:W-:Y:S01]  /*0520*/  @P6 IADD3 R0, PT, PT, R0, 0x20, RZ ;  /* 0x0000002000006810 */ /* 0x000fe20007ffe0ff */
[----:B------:R3:W5:Y:S04]  /*0530*/  @P6 LDG.E.64 R14, desc[UR6][R82.64] ;  /* 0x00000006520e6981 */ /* 0x000768000c1e1b00 */
[----:B------:R2:W5:Y:S02]  /*0540*/  @P6 LD.E.64 R50, desc[UR6][R84.64] ;  /* 0x0000000654326980 */ /* 0x000564000c101b00 */
[----:B------:R-:W2:Y:S01]  /*0550*/  @P2 LDC.64 R96, c[0x0][0x438] ;  /* 0x00010e00ff602b82 */ /* 0x000ea20000000a00 */
[----:B------:R-:W-:Y:S01]  /*0560*/  ISETP.GE.U32.AND P6, PT, R144, 0x1a0, PT ;  /* 0x000001a09000780c */ /* 0x000fe20003fc6070 */
[----:B------:R-:W-:-:S06]  /*0570*/  @P0 IMAD.WIDE.U32 R86, R0, 0x8, R86 ;  /* 0x0000000800560825 */ /* 0x000fcc00078e0056 */
[----:B------:R-:W2:Y:S01]  /*0580*/  @P3 LDC.64 R102, c[0x0][0x3d0] ;  /* 0x0000f400ff663b82 */ /* 0x000ea20000000a00 */
[----:B------:R-:W-:-:S07]  /*0590*/  @P0 IMAD.WIDE.U32 R88, R0, 0x8, R88 ;  /* 0x0000000800580825 */ /* 0x000fce00078e0058 */
[----:B------:R-:W2:Y:S01]  /*05a0*/  @P3 LDC.64 R104, c[0x0][0x438] ;  /* 0x00010e00ff683b82 */ /* 0x000ea20000000a00 */
[----:B------:R-:W-:Y:S01]  /*05b0*/  @P0 IADD3 R0, PT, PT, R0, 0x20, RZ ;  /* 0x0000002000000810 */ /* 0x000fe20007ffe0ff */
[----:B------:R2:W5:Y:S04]  /*05c0*/  @P0 LDG.E.64 R16, desc[UR6][R86.64] ;  /* 0x0000000656100981 */ /* 0x000568000c1e1b00 */
[----:B------:R2:W5:Y:S02]  /*05d0*/  @P0 LD.E.64 R52, desc[UR6][R88.64] ;  /* 0x0000000658340980 */ /* 0x000564000c101b00 */
[----:B-1----:R-:W1:Y:S01]  /*05e0*/  @P4 LDC.64 R98, c[0x0][0x3d0] ;  /* 0x0000f400ff624b82 */ /* 0x002e620000000a00 */
[----:B0-----:R-:W-:Y:S01]  /*05f0*/  @P1 IMAD.WIDE.U32 R90, R0, 0x8, R90 ;  /* 0x00000008005a1825 */ /* 0x001fe200078e005a */
[----:B------:R-:W-:-:S06]  /*0600*/  ISETP.GE.U32.AND P0, PT, R144, 0x1c0, PT ;  /* 0x000001c09000780c */ /* 0x000fcc0003f06070 */
[----:B----4-:R-:W0:Y:S01]  /*0610*/  @P4 LDC.64 R100, c[0x0][0x438] ;  /* 0x00010e00ff644b82 */ /* 0x010e220000000a00 */
[C---:B------:R-:W-:Y:S01]  /*0620*/  @P1 IMAD.WIDE.U32 R94, R0.reuse, 0x8, R94 ;  /* 0x00000008005e1825 */ /* 0x040fe200078e005e */
[----:B------:R-:W-:Y:S01]  /*0630*/  @P1 IADD3 R0, PT, PT, R0, 0x20, RZ ;  /* 0x0000002000001810 */ /* 0x000fe20007ffe0ff */
[----:B------:R4:W5:Y:S04]  /*0640*/  @P1 LDG.E.64 R18, desc[UR6][R90.64] ;  /* 0x000000065a121981 */ /* 0x000968000c1e1b00 */
[----:B------:R-:W5:Y:S01]  /*0650*/  @P1 LD.E.64 R54, desc[UR6][R94.64] ;  /* 0x000000065e361980 */ /* 0x000f62000c101b00 */
[----:B---3--:R-:W3:Y:S01]  /*0660*/  @P6 LDC.64 R82, c[0x0][0x3d0] ;  /* 0x0000f400ff526b82 */ /* 0x008ee20000000a00 */
[----:B--2---:R-:W-:Y:S01]  /*0670*/  @P2 IMAD.WIDE.U32 R92, R0, 0x8, R92 ;  /* 0x00000008005c2825 */ /* 0x004fe200078e005c */
[----:B------:R-:W-:-:S06]  /*0680*/  ISETP.GE.U32.AND P1, PT, R144, 0x1e0, PT ;  /* 0x000001e09000780c */ /* 0x000fcc0003f26070 */
[----:B------:R-:W2:Y:S01]  /*0690*/  @P6 LDC.64 R84, c[0x0][0x438] ;  /* 0x00010e00ff546b82 */ /* 0x000ea20000000a00 */
[C---:B------:R-:W-:Y:S01]  /*06a0*/  @P2 IMAD.WIDE.U32 R96, R0.reuse, 0x8, R96 ;  /* 0x0000000800602825 */ /* 0x040fe200078e0060 */
[----:B------:R-:W-:Y:S01]  /*06b0*/  @P2 IADD3 R0, PT, PT, R0, 0x20, RZ ;  /* 0x0000002000002810 */ /* 0x000fe20007ffe0ff */
[----:B------:R4:W5:Y:S04]  /*06c0*/  @P2 LDG.E.64 R20, desc[UR6][R92.64] ;  /* 0x000000065c142981 */ /* 0x000968000c1e1b00 */
[----:B------:R2:W5:Y:S01]  /*06d0*/  @P2 LD.E.64 R56, desc[UR6][R96.64] ;  /* 0x0000000660382980 */ /* 0x000562000c101b00 */
[----:B------:R-:W-:Y:S01]  /*06e0*/  @P3 IMAD.WIDE.U32 R102, R0, 0x8, R102 ;  /* 0x0000000800663825 */ /* 0x000fe200078e0066 */
[----:B------:R-:W-:Y:S01]  /*06f0*/  ISETP.GE.U32.AND P2, PT, R144, 0x200, PT ;  /* 0x000002009000780c */ /* 0x000fe20003f46070 */
[----:B------:R-:W2:Y:S02]  /*0700*/  @P0 LDC.64 R86, c[0x0][0x3d0] ;  /* 0x0000f400ff560b82 */ /* 0x000ea40000000a00 */
[C---:B------:R-:W-:Y:S01]  /*0710*/  @P3 IMAD.WIDE.U32 R104, R0.reuse, 0x8, R104 ;  /* 0x0000000800683825 */ /* 0x040fe200078e0068 */
[----:B------:R-:W-:Y:S01]  /*0720*/  @P3 IADD3 R0, PT, PT, R0, 0x20, RZ ;  /* 0x0000002000003810 */ /* 0x000fe20007ffe0ff */
[----:B------:R-:W5:Y:S04]  /*0730*/  @P3 LDG.E.64 R22, desc[UR6][R102.64] ;  /* 0x0000000666163981 */ /* 0x000f68000c1e1b00 */
[----:B------:R-:W2:Y:S01]  /*0740*/  @P0 LDC.64 R88, c[0x0][0x438] ;  /* 0x00010e00ff580b82 */ /* 0x000ea20000000a00 */
[----:B------:R-:W5:Y:S01]  /*0750*/  @P3 LD.E.64 R58, desc[UR6][R104.64] ;  /* 0x00000006683a3980 */ /* 0x000f62000c101b00 */
[----:B-1----:R-:W-:Y:S01]  /*0760*/  @P4 IMAD.WIDE.U32 R98, R0, 0x8, R98 ;  /* 0x0000000800624825 */ /* 0x002fe200078e0062 */
[----:B------:R-:W-:-:S03]  /*0770*/  ISETP.GE.U32.AND P3, PT, R144, 0x220, PT ;  /* 0x000002209000780c */ /* 0x000fc60003f66070 */
[C---:B0-----:R-:W-:Y:S01]  /*0780*/  @P4 IMAD.WIDE.U32 R100, R0.reuse, 0x8, R100 ;  /* 0x0000000800644825 */ /* 0x041fe200078e0064 */
[----:B------:R-:W-:Y:S01]  /*0790*/  @P4 IADD3 R0, PT, PT, R0, 0x20, RZ ;  /* 0x0000002000004810 */ /* 0x000fe20007ffe0ff */
[----:B----4-:R-:W0:Y:S01]  /*07a0*/  @P1 LDC.64 R90, c[0x0][0x3d0] ;  /* 0x0000f400ff5a1b82 */ /* 0x010e220000000a00 */
[----:B------:R1:W5:Y:S07]  /*07b0*/  @P4 LDG.E.64 R24, desc[UR6][R98.64] ;  /* 0x0000000662184981 */ /* 0x00036e000c1e1b00 */
[----:B------:R-:W4:Y:S01]  /*07c0*/  @P1 LDC.64 R92, c[0x0][0x438] ;  /* 0x00010e00ff5c1b82 */ /* 0x000f220000000a00 */
[----:B------:R1:W5:Y:S01]  /*07d0*/  @P4 LD.E.64 R60, desc[UR6][R100.64] ;  /* 0x00000006643c4980 */ /* 0x000362000c101b00 */
[----:B------:R-:W-:Y:S01]  /*07e0*/  ISETP.GE.U32.AND P4, PT, R144, 0x240, PT ;  /* 0x000002409000780c */ /* 0x000fe20003f86070 */
[----:B---3--:R-:W-:-:S04]  /*07f0*/  @P6 IMAD.WIDE.U32 R82, R0, 0x8, R82 ;  /* 0x0000000800526825 */ /* 0x008fc800078e0052 */
[C---:B--2---:R-:W-:Y:S01]  /*0800*/  @P6 IMAD.WIDE.U32 R84, R0.reuse, 0x8, R84 ;  /* 0x0000000800546825 */ /* 0x044fe200078e0054 */
[----:B------:R-:W2:Y:S01]  /*0810*/  @P2 LDC.64 R94, c[0x0][0x3d0] ;  /* 0x0000f400ff5e2b82 */ /* 0x000ea20000000a00 */
[----:B------:R3:W5:Y:S01]  /*0820*/  @P6 LDG.E.64 R26, desc[UR6][R82.64] ;  /* 0x00000006521a6981 */ /* 0x000762000c1e1b00 */
[----:B------:R-:W-:-:S03]  /*0830*/  @P6 IADD3 R0, PT, PT, R0, 0x20, RZ ;  /* 0x0000002000006810 */ /* 0x000fc60007ffe0ff */
[----:B------:R2:W5:Y:S03]  /*0840*/  @P6 LD.E.64 R62, desc[UR6][R84.64] ;  /* 0x00000006543e6980 */ /* 0x000566000c101b00 */
[----:B------:R-:W2:Y:S01]  /*0850*/  @P2 LDC.64 R96, c[0x0][0x438] ;  /* 0x00010e00ff602b82 */ /* 0x000ea20000000a00 */
[----:B------:R-:W-:Y:S01]  /*0860*/  ISETP.GE.U32.AND P6, PT, R144, 0x260, PT ;  /* 0x000002609000780c */ /* 0x000fe20003fc6070 */
[----:B------:R-:W-:-:S06]  /*0870*/  @P0 IMAD.WIDE.U32 R86, R0, 0x8, R86 ;  /* 0x0000000800560825 */ /* 0x000fcc00078e0056 */
[----:B-1----:R-:W1:Y:S01]  /*0880*/  @P3 LDC.64 R98, c[0x0][0x3d0] ;  /* 0x0000f400ff623b82 */ /* 0x002e620000000a00 */
[----:B------:R-:W-:-:S07]  /*0890*/  @P0 IMAD.WIDE.U32 R88, R0, 0x8, R88 ;  /* 0x0000000800580825 */ /* 0x000fce00078e0058 */
[----:B------:R-:W1:Y:S01]  /*08a0*/  @P3 LDC.64 R100, c[0x0][0x438] ;  /* 0x00010e00ff643b82 */ /* 0x000e620000000a00 */
[----:B------:R-:W-:Y:S01]  /*08b0*/  @P0 IADD3 R0, PT, PT, R0, 0x20, RZ ;  /* 0x0000002000000810 */ /* 0x000fe20007ffe0ff */
[----:B------:R1:W5:Y:S06]  /*08c0*/  @P0 LDG.E.64 R30, desc[UR6][R86.64] ;  /* 0x00000006561e0981 */ /* 0x00036c000c1e1b00 */
[----:B------:R-:W1:Y:S01]  /*08d0*/  @P4 LDC.64 R102, c[0x0][0x3d0] ;  /* 0x0000f400ff664b82 */ /* 0x000e620000000a00 */
[C---:B0-----:R-:W-:Y:S01]  /*08e0*/  @P1 IMAD.WIDE.U32 R90, R0.reuse, 0x8, R90 ;  /* 0x00000008005a1825 */ /* 0x041fe200078e005a */
[----:B------:R0:W5:Y:S06]  /*08f0*/  @P0 LD.E.64 R66, desc[UR6][R88.64] ;  /* 0x0000000658420980 */ /* 0x00016c000c101b00 */
[----:B------:R-:W0:Y:S01]  /*0900*/  @P4 LDC.64 R104, c[0x0][0x438] ;  /* 0x00010e00ff684b82 */ /* 0x000e220000000a00 */
[C---:B----4-:R-:W-:Y:S01]  /*0910*/  @P1 IMAD.WIDE.U32 R92, R0.reuse, 0x8, R92 ;  /* 0x00000008005c1825 */ /* 0x050fe200078e005c */
[----:B------:R-:W-:Y:S01]  /*0920*/  @P1 IADD3 R0, PT, PT, R0, 0x20, RZ ;  /* 0x0000002000001810 */ /* 0x000fe20007ffe0ff */
[----:B------:R4:W5:Y:S05]  /*0930*/  @P1 LDG.E.64 R32, desc[UR6][R90.64] ;  /* 0x000000065a201981 */ /* 0x00096a000c1e1b00 */
[----:B---3--:R-:W3:Y:S01]  /*0940*/  @P6 LDC.64 R82, c[0x0][0x3d0] ;  /* 0x0000f400ff526b82 */ /* 0x008ee20000000a00 */
[C---:B--2---:R-:W-:Y:S01]  /*0950*/  @P2 IMAD.WIDE.U32 R94, R0.reuse, 0x8, R94 ;  /* 0x00000008005e2825 */ /* 0x044fe200078e005e */
[----:B------:R4:W5:Y:S06]  /*0960*/  @P1 LD.E.64 R68, desc[UR6][R92.64] ;  /* 0x000000065c441980 */ /* 0x00096c000c101b00 */
[----:B------:R-:W2:Y:S01]  /*0970*/  @P6 LDC.64 R84, c[0x0][0x438] ;  /* 0x00010e00ff546b82 */ /* 0x000ea20000000a00 */
[C---:B------:R-:W-:Y:S01]  /*0980*/  @P2 IMAD.WIDE.U32 R96, R0.reuse, 0x8, R96 ;  /* 0x0000000800602825 */ /* 0x040fe200078e0060 */
[----:B------:R-:W-:Y:S01]  /*0990*/  @P2 IADD3 R0, PT, PT, R0, 0x20, RZ ;  /* 0x0000002000002810 */ /* 0x000fe20007ffe0ff */
[----:B------:R4:W5:Y:S04]  /*09a0*/  @P2 LDG.E.64 R34, desc[UR6][R94.64] ;  /* 0x000000065e222981 */ /* 0x000968000c1e1b00 */
[C---:B-1----:R-:W-:Y:S01]  /*09b0*/  @P3 IMAD.WIDE.U32 R98, R0.reuse, 0x8, R98 ;  /* 0x0000000800623825 */ /* 0x042fe200078e0062 */
[----:B------:R4:W5:Y:S03]  /*09c0*/  @P2 LD.E.64 R70, desc[UR6][R96.64] ;  /* 0x0000000660462980 */ /* 0x000966000c101b00 */
[C---:B------:R-:W-:Y:S01]  /*09d0*/  @P3 IMAD.WIDE.U32 R100, R0.reuse, 0x8, R100 ;  /* 0x0000000800643825 */ /* 0x040fe200078e0064 */
[----:B------:R-:W-:Y:S01]  /*09e0*/  @P3 IADD3 R0, PT, PT, R0, 0x20, RZ ;  /* 0x0000002000003810 */ /* 0x000fe20007ffe0ff */
[----:B------:R4:W5:Y:S04]  /*09f0*/  @P3 LDG.E.64 R36, desc[UR6][R98.64] ;  /* 0x0000000662243981 */ /* 0x000968000c1e1b00 */
[C---:B------:R-:W-:Y:S01]  /*0a00*/  @P4 IMAD.WIDE.U32 R102, R0.reuse, 0x8, R102 ;  /* 0x0000000800664825 */ /* 0x040fe200078e0066 */
[----:B------:R4:W5:Y:S03]  /*0a10*/  @P3 LD.E.64 R72, desc[UR6][R100.64] ;  /* 0x0000000664483980 */ /* 0x000966000c101b00 */
[C---:B0-----:R-:W-:Y:S01]  /*0a20*/  @P4 IMAD.WIDE.U32 R104, R0.reuse, 0x8, R104 ;  /* 0x0000000800684825 */ /* 0x041fe200078e0068 */
[----:B------:R-:W-:Y:S01]  /*0a30*/  @P4 IADD3 R0, PT, PT, R0, 0x20, RZ ;  /* 0x0000002000004810 */ /* 0x000fe20007ffe0ff */
[----:B------:R4:W5:Y:S04]  /*0a40*/  @P4 LDG.E.64 R38, desc[UR6][R102.64] ;  /* 0x0000000666264981 */ /* 0x000968000c1e1b00 */
[C---:B---3--:R-:W-:Y:S01]  /*0a50*/  @P6 IMAD.WIDE.U32 R82, R0.reuse, 0x8, R82 ;  /* 0x0000000800526825 */ /* 0x048fe200078e0052 */
[----:B------:R4:W5:Y:S03]  /*0a60*/  @P4 LD.E.64 R74, desc[UR6][R104.64] ;  /* 0x00000006684a4980 */ /* 0x000966000c101b00 */
[----:B--2---:R-:W-:Y:S01]  /*0a70*/  @P6 IMAD.WIDE.U32 R84, R0, 0x8, R84 ;  /* 0x0000000800546825 */ /* 0x004fe200078e0054 */
[----:B------:R4:W5:Y:S04]  /*0a80*/  @P6 LDG.E.64 R78, desc[UR6][R82.64] ;  /* 0x00000006524e6981 */ /* 0x000968000c1e1b00 */
[----:B------:R4:W5:Y:S01]  /*0a90*/  @P6 LD.E.64 R76, desc[UR6][R84.64] ;  /* 0x00000006544c6980 */ /* 0x000962000c101b00 */
[----:B------:R-:W-:-:S02]  /*0aa0*/  ISETP.GE.U32.AND P0, PT, R144, 0x280, PT ;  /* 0x000002809000780c */ /* 0x000fc40003f06070 */
[----:B------:R-:W-:-:S11]  /*0ab0*/  @P6 IADD3 R0, PT, PT, R0, 0x20, RZ ;  /* 0x0000002000006810 */ /* 0x000fd60007ffe0ff */
[----:B----4-:R-:W-:Y:S05]  /*0ac0*/  @!P0 BRA `(.L_x_43291) ;  /* 0x0000000400f88947 */ /* 0x010fea0003800000 */
[----:B------:R-:W0:Y:S08]  /*0ad0*/  LDC.64 R80, c[0x0][0x3d0] ;  /* 0x0000f400ff507b82 */ /* 0x000e300000000a00 */
[----:B------:R-:W1:Y:S01]  /*0ae0*/  LDC.64 R2, c[0x0][0x438] ;  /* 0x00010e00ff027b82 */ /* 0x000e620000000a00 */
[----:B0-----:R-:W-:-:S06]  /*0af0*/  IMAD.WIDE.U32 R80, R0, 0x8, R80 ;  /* 0x0000000800507825 */ /* 0x001fcc00078e0050 */
[----:B------:R-:W5:Y:S01]  /*0b00*/  LDG.E.64 R80, desc[UR6][R80.64] ;  /* 0x0000000650507981 */ /* 0x000f62000c1e1b00 */
[----:B-1----:R-:W-:-:S06]  /*0b10*/  IMAD.WIDE.U32 R2, R0, 0x8, R2 ;  /* 0x0000000800027825 */ /* 0x002fcc00078e0002 */
[----:B------:R-:W5:Y:S01]  /*0b20*/  LD.E.64 R2, desc[UR6][R2.64] ;  /* 0x0000000602027980 */ /* 0x000f62000c101b00 */
[----:B------:R-:W-:Y:S05]  /*0b30*/  BRA `(.L_x_43291) ;  /* 0x0000000400dc7947 */ /* 0x000fea0003800000 */
.L_x_43290:
        /* <DEDUP_REMOVED lines=8> */
[----:B------:R-:W2:Y:S01]  /*0bc0*/  @P4 LDC.64 R88, c[0x0][0x3d0] ;  /* 0x0000f400ff584b82 */ /* 0x000ea20000000a00 */
[----:B------:R-:W-:Y:S01]  /*0bd0*/  ISETP.GE.U32.AND P1, PT, R144, 0xe0, PT ;  /* 0x000000e09000780c */ /* 0x000fe20003f26070 */
[C---:B0-----:R-:W-:Y:S01]  /*0be0*/  @P5 IMAD.WIDE.U32 R84, R0.reuse, 0x8, R82 ;  /* 0x0000000800545825 */ /* 0x041fe200078e0052 */
[----:B------:R-:W-:-:S05]  /*0bf0*/  @P5 LOP3.LUT R0, R0, 0x20, RZ, 0xfc, !PT ;  /* 0x0000002000005812 */ /* 0x000fca00078efcff */
[----:B------:R-:W0:Y:S01]  /*0c00*/  @P0 LDC.64 R82, c[0x0][0x3d0] ;  /* 0x0000f400ff520b82 */ /* 0x000e220000000a00 */
[----:B------:R-:W-:-:S07]  /*0c10*/  @P6 CS2R R40, SRZ ;  /* 0x0000000000286805 */ /* 0x000fce000001ff00 */
[----:B------:R-:W3:Y:S01]  /*0c20*/  @P3 LDC.64 R90, c[0x0][0x3d0] ;  /* 0x0000f400ff5a3b82 */ /* 0x000ee20000000a00 */
[C---:B-1----:R-:W-:Y:S01]  /*0c30*/  @P6 IMAD.WIDE.U32 R86, R0.reuse, 0x8, R86 ;  /* 0x0000000800566825 */ /* 0x042fe200078e0056 */
[----:B------:R-:W-:-:S06]  /*0c40*/  @P6 IADD3 R0, PT, PT, R0, 0x20, RZ ;  /* 0x0000002000006810 */ /* 0x000fcc0007ffe0ff */
[----:B------:R-:W1:Y:S01]  /*0c50*/  @P2 LDC.64 R92, c[0x0][0x3d0] ;  /* 0x0000f400ff5c2b82 */ /* 0x000e620000000a00 */
[----:B------:R4:W5:Y:S01]  /*0c60*/  @P6 LDG.E.64 R4, desc[UR6][R86.64] ;  /* 0x0000000656046981 */ /* 0x000962000c1e1b00 */
[----:B------:R-:W-:Y:S01]  /*0c70*/  ISETP.GE.U32.AND P6, PT, R144, 0x100, PT ;  /* 0x000001009000780c */ /* 0x000fe20003fc6070 */
[C---:B--2---:R-:W-:Y:S01]  /*0c80*/  @P4 IMAD.WIDE.U32 R88, R0.reuse, 0x8, R88 ;  /* 0x0000000800584825 */ /* 0x044fe200078e0058 */
[----:B------:R-:W-:Y:S02]  /*0c90*/  @P4 IADD3 R0, PT, PT, R0, 0x20, RZ ;  /* 0x0000002000004810 */ /* 0x000fe40007ffe0ff */
[----:B------:R-:W-:Y:S02]  /*0ca0*/  @P4 CS2R R42, SRZ ;  /* 0x00000000002a4805 */ /* 0x000fe4000001ff00 */
[----:B------:R-:W-:Y:S02]  /*0cb0*/  @P0 CS2R R44, SRZ ;  /* 0x00000000002c0805 */ /* 0x000fe4000001ff00 */
[----:B------:R-:W-:Y:S01]  /*0cc0*/  @P3 CS2R R46, SRZ ;  /* 0x00000000002e3805 */ /* 0x000fe2000001ff00 */
[----:B------:R-:W2:Y:S01]  /*0cd0*/  @P1 LDC.64 R94, c[0x0][0x3d0] ;  /* 0x0000f400ff5e1b82 */ /* 0x000ea20000000a00 */
[----:B------:R-:W5:Y:S01]  /*0ce0*/  @P4 LDG.E.64 R6, desc[UR6][R88.64] ;  /* 0x0000000658064981 */ /* 0x000f62000c1e1b00 */
[----:B0-----:R-:W-:Y:S01]  /*0cf0*/  @P0 IMAD.WIDE.U32 R82, R0, 0x8, R82 ;  /* 0x0000000800520825 */ /* 0x001fe200078e0052 */
[----:B------:R-:W-:-:S02]  /*0d00*/  ISETP.GE.U32.AND P4, PT, R144, 0x120, PT ;  /* 0x000001209000780c */ /* 0x000fc40003f86070 */
[----:B------:R-:W-:Y:S02]  /*0d10*/  @P0 IADD3 R0, PT, PT, R0, 0x20, RZ ;  /* 0x0000002000000810 */ /* 0x000fe40007ffe0ff */
[----:B------:R-:W-:Y:S01]  /*0d20*/  @P2 CS2R R48, SRZ ;  /* 0x0000000000302805 */ /* 0x000fe2000001ff00 */
[----:B------:R0:W5:Y:S01]  /*0d30*/  @P0 LDG.E.64 R8, desc[UR6][R82.64] ;  /* 0x0000000652080981 */ /* 0x000162000c1e1b00 */
[----:B----4-:R-:W4:Y:S01]  /*0d40*/  @P6 LDC.64 R86, c[0x0][0x3d0] ;  /* 0x0000f400ff566b82 */ /* 0x010f220000000a00 */
[----:B------:R-:W-:Y:S01]  /*0d50*/  ISETP.GE.U32.AND P0, PT, R144, 0x140, PT ;  /* 0x000001409000780c */ /* 0x000fe20003f06070 */
[C---:B---3--:R-:W-:Y:S01]  /*0d60*/  @P3 IMAD.WIDE.U32 R90, R0.reuse, 0x8, R90 ;  /* 0x00000008005a3825 */ /* 0x048fe200078e005a */
[----:B------:R-:W-:Y:S02]  /*0d70*/  @P3 IADD3 R0, PT, PT, R0, 0x20, RZ ;  /* 0x0000002000003810 */ /* 0x000fe40007ffe0ff */
[----:B------:R-:W-:Y:S01]  /*0d80*/  @P1 CS2R R50, SRZ ;  /* 0x0000000000321805 */ /* 0x000fe2000001ff00 */
[----:B------:R-:W5:Y:S02]  /*0d90*/  @P5 LDG.E.64 R28, desc[UR6][R84.64] ;  /* 0x00000006541c5981 */ /* 0x000f64000c1e1b00 */
[----:B-1----:R-:W-:-:S02]  /*0da0*/  @P2 IMAD.WIDE.U32 R92, R0, 0x8, R92 ;  /* 0x00000008005c2825 */ /* 0x002fc400078e005c */
[----:B------:R1:W5:Y:S01]  /*0db0*/  @P3 LDG.E.64 R10, desc[UR6][R90.64] ;  /* 0x000000065a0a3981 */ /* 0x000362000c1e1b00 */
[----:B------:R-:W-:Y:S01]  /*0dc0*/  ISETP.GE.U32.AND P3, PT, R144, 0x160, PT ;  /* 0x000001609000780c */ /* 0x000fe20003f66070 */
[----:B0-----:R-:W0:Y:S01]  /*0dd0*/  @P4 LDC.64 R82, c[0x0][0x3d0] ;  /* 0x0000f400ff524b82 */ /* 0x001e220000000a00 */
[----:B------:R-:W-:Y:S01]  /*0de0*/  @P2 IADD3 R0, PT, PT, R0, 0x20, RZ ;  /* 0x0000002000002810 */ /* 0x000fe20007ffe0ff */
[----:B------:R3:W5:Y:S01]  /*0df0*/  @P2 LDG.E.64 R12, desc[UR6][R92.64] ;  /* 0x000000065c0c2981 */ /* 0x000762000c1e1b00 */
[----:B------:R-:W-:-:S03]  /*0e00*/  ISETP.GE.U32.AND P2, PT, R144, 0x180, PT ;  /* 0x000001809000780c */ /* 0x000fc60003f46070 */
[C---:B--2---:R-:W-:Y:S01]  /*0e10*/  @P1 IMAD.WIDE.U32 R94, R0.reuse, 0x8, R94 ;  /* 0x00000008005e1825 */ /* 0x044fe200078e005e */
[----:B------:R-:W-:Y:S01]  /*0e20*/  @P1 IADD3 R0, PT, PT, R0, 0x20, RZ ;  /* 0x0000002000001810 */ /* 0x000fe20007ffe0ff */
[----:B------:R-:W2:Y:S03]  /*0e30*/  @P0 LDC.64 R88, c[0x0][0x3d0] ;  /* 0x0000f400ff580b82 */ /* 0x000ea60000000a00 */
[----:B------:R-:W5:Y:S01]  /*0e40*/  @P1 LDG.E.64 R14, desc[UR6][R94.64] ;  /* 0x000000065e0e1981 */ /* 0x000f62000c1e1b00 */
[----:B------:R-:W-:Y:S01]  /*0e50*/  ISETP.GE.U32.AND P1, PT, R144, 0x1a0, PT ;  /* 0x000001a09000780c */ /* 0x000fe20003f26070 */
[----:B----4-:R-:W-:-:S03]  /*0e60*/  @P6 IMAD.WIDE.U32 R86, R0, 0x8, R86 ;  /* 0x0000000800566825 */ /* 0x010fc600078e0056 */
[----:B-1----:R-:W1:Y:S01]  /*0e70*/  @P3 LDC.64 R90, c[0x0][0x3d0] ;  /* 0x0000f400ff5a3b82 */ /* 0x002e620000000a00 */
[----:B------:R-:W-:Y:S01]  /*0e80*/  @P6 CS2R R52, SRZ ;  /* 0x0000000000346805 */ /* 0x000fe2000001ff00 */
[----:B------:R4:W5:Y:S01]  /*0e90*/  @P6 LDG.E.64 R16, desc[UR6][R86.64] ;  /* 0x0000000656106981 */ /* 0x000962000c1e1b00 */
[----:B------:R-:W-:Y:S02]  /*0ea0*/  @P6 IADD3 R0, PT, PT, R0, 0x20, RZ ;  /* 0x0000002000006810 */ /* 0x000fe40007ffe0ff */
[----:B------:R-:W-:-:S03]  /*0eb0*/  ISETP.GE.U32.AND P6, PT, R144, 0x1c0, PT ;  /* 0x000001c09000780c */ /* 0x000fc60003fc6070 */
[----:B---3--:R-:W3:Y:S01]  /*0ec0*/  @P2 LDC.64 R92, c[0x0][0x3d0] ;  /* 0x0000f400ff5c2b82 */ /* 0x008ee20000000a00 */
[C---:B0-----:R-:W-:Y:S01]  /*0ed0*/  @P4 IMAD.WIDE.U32 R82, R0.reuse, 0x8, R82 ;  /* 0x0000000800524825 */ /* 0x041fe200078e0052 */
[----:B------:R-:W-:Y:S02]  /*0ee0*/  @P4 IADD3 R0, PT, PT, R0, 0x20, RZ ;  /* 0x0000002000004810 */ /* 0x000fe40007ffe0ff */
[----:B------:R-:W-:Y:S02]  /*0ef0*/  @P4 CS2R R54, SRZ ;  /* 0x0000000000364805 */ /* 0x000fe4000001ff00 */
[----:B------:R0:W5:Y:S02]  /*0f00*/  @P4 LDG.E.64 R18, desc[UR6][R82.64] ;  /* 0x0000000652124981 */ /* 0x000164000c1e1b00 */
[----:B----4-:R-:W4:Y:S01]  /*0f10*/  @P1 LDC.64 R86, c[0x0][0x3d0] ;  /* 0x0000f400ff561b82 */ /* 0x010f220000000a00 */
[----:B--2---:R-:W-:Y:S01]  /*0f20*/  @P0 IMAD.WIDE.U32 R88, R0, 0x8, R88 ;  /* 0x0000000800580825 */ /* 0x004fe200078e0058 */
[----:B------:R-:W-:-:S02]  /*0f30*/  ISETP.GE.U32.AND P4, PT, R144, 0x1e0, PT ;  /* 0x000001e09000780c */ /* 0x000fc40003f86070 */
[----:B------:R-:W-:Y:S02]  /*0f40*/  @P0 IADD3 R0, PT, PT, R0, 0x20, RZ ;  /* 0x0000002000000810 */ /* 0x000fe40007ffe0ff */
[----:B------:R-:W-:Y:S01]  /*0f50*/  @P0 CS2R R56, SRZ ;  /* 0x0000000000380805 */ /* 0x000fe2000001ff00 */
[----:B------:R2:W5:Y:S01]  /*0f60*/  @P0 LDG.E.64 R20, desc[UR6][R88.64] ;  /* 0x0000000658140981 */ /* 0x000562000c1e1b00 */
[----:B------:R-:W2:Y:S01]  /*0f70*/  @P6 LDC.64 R94, c[0x0][0x3d0] ;  /* 0x0000f400ff5e6b82 */ /* 0x000ea20000000a00 */
[----:B-1----:R-:W-:Y:S01]  /*0f80*/  @P3 IMAD.WIDE.U32 R90, R0, 0x8, R90 ;  /* 0x00000008005a3825 */ /* 0x002fe200078e005a */
[----:B------:R-:W-:Y:S02]  /*0f90*/  ISETP.GE.U32.AND P0, PT, R144, 0x200, PT ;  /* 0x000002009000780c */ /* 0x000fe40003f06070 */
[----:B------:R-:W-:Y:S02]  /*0fa0*/  @P3 IADD3 R0, PT, PT, R0, 0x20, RZ ;  /* 0x0000002000003810 */ /* 0x000fe40007ffe0ff */
[----:B------:R-:W-:Y:S01]  /*0fb0*/  @P3 CS2R R58, SRZ ;  /* 0x00000000003a3805 */ /* 0x000fe2000001ff00 */
[----:B------:R1:W5:Y:S01]  /*0fc0*/  @P3 LDG.E.64 R22, desc[UR6][R90.64] ;  /* 0x000000065a163981 */ /* 0x000362000c1e1b00 */
[----:B------:R-:W-:Y:S01]  /*0fd0*/  ISETP.GE.U32.AND P3, PT, R144, 0x220, PT ;  /* 0x000002209000780c */ /* 0x000fe20003f66070 */
[----:B0-----:R-:W0:Y:S01]  /*0fe0*/  @P4 LDC.64 R82, c[0x0][0x3d0] ;  /* 0x0000f400ff524b82 */ /* 0x001e220000000a00 */
[C---:B---3--:R-:W-:Y:S01]  /*0ff0*/  @P2 IMAD.WIDE.U32 R92, R0.reuse, 0x8, R92 ;  /* 0x00000008005c2825 */ /* 0x048fe200078e005c */
[----:B------:R-:W-:-:S02]  /*1000*/  @P2 IADD3 R0, PT, PT, R0, 0x20, RZ ;  /* 0x0000002000002810 */ /* 0x000fc40007ffe0ff */
[----:B------:R-:W-:Y:S02]  /*1010*/  @P2 CS2R R60, SRZ ;  /* 0x00000000003c2805 */ /* 0x000fe4000001ff00 */
[----:B------:R3:W5:Y:S01]  /*1020*/  @P2 LDG.E.64 R24, desc[UR6][R92.64] ;  /* 0x000000065c182981 */ /* 0x000762000c1e1b00 */
[----:B------:R-:W-:Y:S01]  /*1030*/  ISETP.GE.U32.AND P2, PT, R144, 0x240, PT ;  /* 0x000002409000780c */ /* 0x000fe20003f46070 */
[C---:B----4-:R-:W-:Y:S01]  /*1040*/  @P1 IMAD.WIDE.U32 R86, R0.reuse, 0x8, R86 ;  /* 0x0000000800561825 */ /* 0x050fe200078e0056 */
[----:B------:R-:W-:Y:S01]  /*1050*/  @P1 IADD3 R0, PT, PT, R0, 0x20, RZ ;  /* 0x0000002000001810 */ /* 0x000fe20007ffe0ff */
[----:B--2---:R-:W2:Y:S01]  /*1060*/  @P0 LDC.64 R88, c[0x0][0x3d0] ;  /* 0x0000f400ff580b82 */ /* 0x004ea20000000a00 */
[----:B------:R-:W-:Y:S02]  /*1070*/  @P1 CS2R R62, SRZ ;  /* 0x00000000003e1805 */ /* 0x000fe4000001ff00 */
[----:B------:R0:W5:Y:S01]  /*1080*/  @P1 LDG.E.64 R26, desc[UR6][R86.64] ;  /* 0x00000006561a1981 */ /* 0x000162000c1e1b00 */
[----:B------:R-:W-:Y:S01]  /*1090*/  ISETP.GE.U32.AND P1, PT, R144, 0x260, PT ;  /* 0x000002609000780c */ /* 0x000fe20003f26070 */
[----:B------:R-:W-:-:S03]  /*10a0*/  @P6 IMAD.WIDE.U32 R94, R0, 0x8, R94 ;  /* 0x00000008005e6825 */ /* 0x000fc600078e005e */
[----:B-1----:R-:W1:Y:S01]  /*10b0*/  @P3 LDC.64 R90, c[0x0][0x3d0] ;  /* 0x0000f400ff5a3b82 */ /* 0x002e620000000a00 */
[----:B------:R-:W-:Y:S02]  /*10c0*/  @P6 CS2R R66, SRZ ;  /* 0x0000000000426805 */ /* 0x000fe4000001ff00 */
[----:B------:R-:W-:Y:S01]  /*10d0*/  @P6 IADD3 R0, PT, PT, R0, 0x20, RZ ;  /* 0x0000002000006810 */ /* 0x000fe20007ffe0ff */
[----:B------:R4:W5:Y:S01]  /*10e0*/  @P6 LDG.E.64 R30, desc[UR6][R94.64] ;  /* 0x000000065e1e6981 */ /* 0x000962000c1e1b00 */
[----:B------:R-:W-:-:S03]  /*10f0*/  ISETP.GE.U32.AND P6, PT, R144, 0x280, PT ;  /* 0x000002809000780c */ /* 0x000fc60003fc6070 */
[----:B---3--:R-:W3:Y:S01]  /*1100*/  @P2 LDC.64 R92, c[0x0][0x3d0] ;  /* 0x0000f400ff5c2b82 */ /* 0x008ee20000000a00 */
[C---:B0-----:R-:W-:Y:S01]  /*1110*/  @P4 IMAD.WIDE.U32 R86, R0.reuse, 0x8, R82 ;  /* 0x0000000800564825 */ /* 0x041fe200078e0052 */
[----:B------:R-:W-:-:S04]  /*1120*/  @P4 IADD3 R0, PT, PT, R0, 0x20, RZ ;  /* 0x0000002000004810 */ /* 0x000fc80007ffe0ff */
[----:B------:R4:W5:Y:S02]  /*1130*/  @P4 LDG.E.64 R32, desc[UR6][R86.64] ;  /* 0x0000000656204981 */ /* 0x000964000c1e1b00 */
[----:B------:R-:W0:Y:S01]  /*1140*/  @P1 LDC.64 R96, c[0x0][0x3d0] ;  /* 0x0000f400ff601b82 */ /* 0x000e220000000a00 */
[C---:B--2---:R-:W-:Y:S01]  /*1150*/  @P0 IMAD.WIDE.U32 R88, R0.reuse, 0x8, R88 ;  /* 0x0000000800580825 */ /* 0x044fe200078e0058 */
[----:B------:R-:W-:-:S04]  /*1160*/  @P0 IADD3 R0, PT, PT, R0, 0x20, RZ ;  /* 0x0000002000000810 */ /* 0x000fc80007ffe0ff */
[----:B------:R4:W5:Y:S02]  /*1170*/  @P0 LDG.E.64 R34, desc[UR6][R88.64] ;  /* 0x0000000658220981 */ /* 0x000964000c1e1b00 */
[----:B------:R-:W2:Y:S01]  /*1180*/  @P6 LDC.64 R82, c[0x0][0x3d0] ;  /* 0x0000f400ff526b82 */ /* 0x000ea20000000a00 */
[C---:B-1----:R-:W-:Y:S01]  /*1190*/  @P3 IMAD.WIDE.U32 R90, R0.reuse, 0x8, R90 ;  /* 0x00000008005a3825 */ /* 0x042fe200078e005a */
[----:B------:R-:W-:-:S04]  /*11a0*/  @P3 IADD3 R0, PT, PT, R0, 0x20, RZ ;  /* 0x0000002000003810 */ /* 0x000fc80007ffe0ff */
[----:B------:R4:W5:Y:S01]  /*11b0*/  @P3 LDG.E.64 R36, desc[UR6][R90.64] ;  /* 0x000000065a243981 */ /* 0x000962000c1e1b00 */
[C---:B---3--:R-:W-:Y:S01]  /*11c0*/  @P2 IMAD.WIDE.U32 R92, R0.reuse, 0x8, R92 ;  /* 0x00000008005c2825 */ /* 0x048fe200078e005c */
[----:B------:R-:W-:-:S04]  /*11d0*/  @P2 IADD3 R0, PT, PT, R0, 0x20, RZ ;  /* 0x0000002000002810 */ /* 0x000fc80007ffe0ff */
[----:B------:R4:W5:Y:S01]  /*11e0*/  @P2 LDG.E.64 R38, desc[UR6][R92.64] ;  /* 0x000000065c262981 */ /* 0x000962000c1e1b00 */
[C---:B0-----:R-:W-:Y:S01]  /*11f0*/  @P1 IMAD.WIDE.U32 R96, R0.reuse, 0x8, R96 ;  /* 0x0000000800601825 */ /* 0x041fe200078e0060 */
[----:B------:R-:W-:-:S04]  /*1200*/  @P1 IADD3 R0, PT, PT, R0, 0x20, RZ ;  /* 0x0000002000001810 */ /* 0x000fc80007ffe0ff */
[----:B------:R4:W5:Y:S01]  /*1210*/  @P1 LDG.E.64 R78, desc[UR6][R96.64] ;  /* 0x00000006604e1981 */ /* 0x000962000c1e1b00 */
[----:B--2---:R-:W-:-:S05]  /*1220*/  @P6 IMAD.WIDE.U32 R82, R0, 0x8, R82 ;  /* 0x0000000800526825 */ /* 0x004fca00078e0052 */
[----:B------:R4:W5:Y:S01]  /*1230*/  @P6 LDG.E.64 R80, desc[UR6][R82.64] ;  /* 0x0000000652506981 */ /* 0x000962000c1e1b00 */
[----:B------:R-:W-:Y:S02]  /*1240*/  @P5 CS2R R64, SRZ ;  /* 0x0000000000405805 */ /* 0x000fe4000001ff00 */
[----:B------:R-:W-:Y:S02]  /*1250*/  @P4 CS2R R68, SRZ ;  /* 0x0000000000444805 */ /* 0x000fe4000001ff00 */
[----:B------:R-:W-:Y:S02]  /*1260*/  @P0 CS2R R70, SRZ ;  /* 0x0000000000460805 */ /* 0x000fe4000001ff00 */
[----:B------:R-:W-:Y:S02]  /*1270*/  @P3 CS2R R72, SRZ ;  /* 0x0000000000483805 */ /* 0x000fe4000001ff00 */
[----:B------:R-:W-:Y:S02]  /*1280*/  @P2 CS2R R74, SRZ ;  /* 0x00000000004a2805 */ /* 0x000fe4000001ff00 */
[----:B------:R-:W-:-:S02]  /*1290*/  @P1 CS2R R76, SRZ ;  /* 0x00000000004c1805 */ /* 0x000fc4000001ff00 */
[----:B----4-:R-:W-:-:S07]  /*12a0*/  @P6 CS2R R2, SRZ ;  /* 0x0000000000026805 */ /* 0x010fce000001ff00 */
.L_x_43291:
[----:B------:R-:W-:Y:S05]  /*12b0*/  BSYNC.RECONVERGENT B0 ;  /* 0x0000000000007941 */ /* 0x000fea0003800200 */
.L_x_43289:
[----:B------:R-:W0:Y:S02]  /*12c0*/  LDCU UR4, c[0x0][0x384] ;  /* 0x00007080ff0477ac */ /* 0x000e240008000800 */
[----:B0-----:R-:W-:-:S13]  /*12d0*/  ISETP.GE.AND P0, PT, R143, UR4, PT ;  /* 0x000000048f007c0c */ /* 0x001fda000bf06270 */
[----:B------:R-:W-:Y:S05]  /*12e0*/  @P0 EXIT ;  /* 0x000000000000094d */ /* 0x000fea0003800000 */
[----:B-----5:R-:W-:Y:S01]  /*12f0*/  MOV R214, R4 ;  /* 0x0000000400d67202 */ /* 0x020fe20000000f00 */
[----:B------:R-:W0:Y:S01]  /*1300*/  LDCU.64 UR4, c[0x0][0x3a0] ;  /* 0x00007400ff0477ac */ /* 0x000e220008000a00 */
[----:B------:R-:W-:Y:S01]  /*1310*/  SHF.R.U64 R213, R4, 0x10, R5 ;  /* 0x0000001004d57819 */ /* 0x000fe20000001205 */
[----:B------:R-:W-:Y:S01]  /*1320*/  HADD2.F32 R96, -RZ, R3.H0_H0 ;  /* 0x20000003ff607230 */ /* 0x000fe20000004100 */
[----:B------:R-:W-:Y:S01]  /*1330*/  MOV R212, R6 ;  /* 0x0000000600d47202 */ /* 0x000fe20000000f00 */
[----:B------:R-:W1:Y:S01]  /*1340*/  LDCU UR10, c[0x0][0x388] ;  /* 0x00007100ff0a77ac */ /* 0x000e620008000800 */
[----:B------:R-:W-:Y:S02]  /*1350*/  MOV R4, R7 ;  /* 0x0000000700047202 */ /* 0x000fe40000000f00 */
[----:B------:R-:W-:Y:S01]  /*1360*/  MOV R216, R28 ;  /* 0x0000001c00d87202 */ /* 0x000fe20000000f00 */
[----:B------:R-:W2:Y:S01]  /*1370*/  LDCU.U8 UR8, c[0x0][0x410] ;  /* 0x00008200ff0877ac */ /* 0x000ea20008000000 */
[----:B------:R-:W-:-:S02]  /*1380*/  PRMT R212, R4, 0x5410, R212 ;  /* 0x0000541004d47816 */ /* 0x000fc400000000d4 */
[----:B------:R-:W-:Y:S01]  /*1390*/  MOV R0, R29 ;  /* 0x0000001d00007202 */ /* 0x000fe20000000f00 */
[----:B------:R-:W3:Y:S01]  /*13a0*/  LDCU UR9, c[0x0][0x448] ;  /* 0x00008900ff0977ac */ /* 0x000ee20008000800 */
[--C-:B------:R-:W-:Y:S02]  /*13b0*/  SHF.R.U64 R166, R42, 0x10, R43.reuse ;  /* 0x000000102aa67819 */ /* 0x100fe4000000122b */
[----:B------:R-:W-:Y:S01]  /*13c0*/  SHF.R.U32.HI R4, RZ, 0x10, R43 ;  /* 0x00000010ff047819 */ /* 0x000fe2000001162b */
[----:B------:R-:W4:Y:S01]  /*13d0*/  LDCU.64 UR12, c[0x0][0x398] ;  /* 0x00007300ff0c77ac */ /* 0x000f220008000a00 */
[----:B------:R-:W-:Y:S02]  /*13e0*/  PRMT R216, R0, 0x5410, R216 ;  /* 0x0000541000d87816 */ /* 0x000fe400000000d8 */
[----:B------:R-:W-:Y:S01]  /*13f0*/  PRMT R166, R4, 0x5410, R166 ;  /* 0x0000541004a67816 */ /* 0x000fe200000000a6 */
[----:B------:R-:W0:Y:S01]  /*1400*/  LDCU.64 UR14, c[0x0][0x3a0] ;  /* 0x00007400ff0e77ac */ /* 0x000e220008000a00 */
[----:B------:R-:W-:-:S02]  /*1410*/  SHF.R.U64 R168, R64, 0x10, R65 ;  /* 0x0000001040a87819 */ /* 0x000fc40000001241 */
[----:B------:R-:W-:Y:S02]  /*1420*/  SHF.R.U32.HI R0, RZ, 0x10, R65 ;  /* 0x00000010ff007819 */ /* 0x000fe40000011641 */
[--C-:B------:R-:W-:Y:S02]  /*1430*/  SHF.R.U64 R162, R46, 0x10, R47.reuse ;  /* 0x000000102ea27819 */ /* 0x100fe4000000122f */
[----:B------:R-:W-:Y:S02]  /*1440*/  SHF.R.U32.HI R4, RZ, 0x10, R47 ;  /* 0x00000010ff047819 */ /* 0x000fe4000001162f */
        /* <DEDUP_REMOVED lines=18> */
[----:B------:R-:W-:Y:S02]  /*1570*/  SHF.R.U64 R215, R28, 0x10, R29 ;  /* 0x000000101cd77819 */ /* 0x000fe4000000121d */
[----:B------:R-:W-:Y:S02]  /*1580*/  MOV R28, R5 ;  /* 0x00000005001c7202 */ /* 0x000fe40000000f00 */
[----:B------:R-:W-:-:S02]  /*1590*/  SHF.R.U32.HI R82, RZ, 0x10, R5 ;  /* 0x00000010ff527819 */ /* 0x000fc40000011605 */
[----:B------:R-:W-:Y:S02]  /*15a0*/  PRMT R161, R0, 0x5410, R161 ;  /* 0x0000541000a17816 */ /* 0x000fe400000000a1 */
[----:B------:R-:W-:Y:S02]  /*15b0*/  PRMT R156, R4, 0x5410, R156 ;  /* 0x00005410049c7816 */ /* 0x000fe4000000009c */
[----:B------:R-:W-:Y:S02]  /*15c0*/  MOV R5, R9 ;  /* 0x0000000900057202 */ /* 0x000fe40000000f00 */
[--C-:B------:R-:W-:Y:S02]  /*15d0*/  SHF.R.U64 R159, R52, 0x10, R53.reuse ;  /* 0x00000010349f7819 */ /* 0x100fe40000001235 */
[----:B------:R-:W-:Y:S02]  /*15e0*/  SHF.R.U32.HI R0, RZ, 0x10, R53 ;  /* 0x00000010ff007819 */ /* 0x000fe40000011635 */
[----:B------:R-:W-:-:S02]  /*15f0*/  SHF.R.U32.HI R4, RZ, 0x10, R63 ;  /* 0x00000010ff047819 */ /* 0x000fc4000001163f */
[----:B------:R-:W-:Y:S02]  /*1600*/  MOV R210, R8 ;  /* 0x0000000800d27202 */ /* 0x000fe40000000f00 */
[----:B------:R-:W-:Y:S02]  /*1610*/  SHF.R.U64 R154, R62, 0x10, R63 ;  /* 0x000000103e9a7819 */ /* 0x000fe4000000123f */
[----:B------:R-:W-:Y:S02]  /*1620*/  PRMT R159, R0, 0x5410, R159 ;  /* 0x00005410009f7816 */ /* 0x000fe4000000009f */
[----:B------:R-:W-:Y:S02]  /*1630*/  PRMT R210, R5, 0x5410, R210 ;  /* 0x0000541005d27816 */ /* 0x000fe400000000d2 */
[--C-:B------:R-:W-:Y:S02]  /*1640*/  SHF.R.U64 R157, R56, 0x10, R57.reuse ;  /* 0x00000010389d7819 */ /* 0x100fe40000001239 */
[----:B------:R-:W-:-:S02]  /*1650*/  SHF.R.U32.HI R0, RZ, 0x10, R57 ;  /* 0x00000010ff007819 */ /* 0x000fc40000011639 */
[----:B------:R-:W-:Y:S02]  /*1660*/  PRMT R154, R4, 0x5410, R154 ;  /* 0x00005410049a7816 */ /* 0x000fe4000000009a */
[----:B------:R-:W0:Y:S01]  /*1670*/  LDC.64 R4, c[0x0][0x398] ;  /* 0x0000e600ff047b82 */ /* 0x000e220000000a00 */
[----:B------:R-:W-:Y:S02]  /*1680*/  PRMT R157, R0, 0x5410, R157 ;  /* 0x00005410009d7816 */ /* 0x000fe4000000009d */
[--C-:B------:R-:W-:Y:S02]  /*1690*/  SHF.R.U64 R155, R60, 0x10, R61.reuse ;  /* 0x000000103c9b7819 */ /* 0x100fe4000000123d */
[----:B------:R-:W-:Y:S02]  /*16a0*/  SHF.R.U32.HI R0, RZ, 0x10, R61 ;  /* 0x00000010ff007819 */ /* 0x000fe4000001163d */
[----:B------:R-:W-:Y:S02]  /*16b0*/  SHF.R.U64 R153, R66, 0x10, R67 ;  /* 0x0000001042997819 */ /* 0x000fe40000001243 */
[----:B------:R-:W-:-:S02]  /*16c0*/  PRMT R155, R0, 0x5410, R155 ;  /* 0x00005410009b7816 */ /* 0x000fc4000000009b */
[----:B------:R-:W-:Y:S02]  /*16d0*/  SHF.R.U32.HI R0, RZ, 0x10, R67 ;  /* 0x00000010ff007819 */ /* 0x000fe40000011643 */
[----:B------:R-:W-:Y:S02]  /*16e0*/  SHF.R.U64 R152, R68, 0x10, R69 ;  /* 0x0000001044987819 */ /* 0x000fe40000001245 */
[----:B------:R-:W-:Y:S02]  /*16f0*/  SHF.R.U64 R211, R6, 0x10, R7 ;  /* 0x0000001006d37819 */ /* 0x000fe40000001207 */
[----:B------:R-:W-:Y:S02]  /*1700*/  PRMT R153, R0, 0x5410, R153 ;  /* 0x0000541000997816 */ /* 0x000fe40000000099 */
[----:B------:R-:W-:Y:S02]  /*1710*/  MOV R206, R10 ;  /* 0x0000000a00ce7202 */ /* 0x000fe40000000f00 */
[----:B------:R-:W-:-:S02]  /*1720*/  MOV R6, R11 ;  /* 0x0000000b00067202 */ /* 0x000fc40000000f00 */
[----:B------:R-:W-:Y:S02]  /*1730*/  PRMT R152, R152, 0x5410, R152 ;  /* 0x0000541098987816 */ /* 0x000fe40000000098 */
[----:B------:R-:W-:Y:S02]  /*1740*/  SHF.R.U32.HI R0, RZ, 0x10, R69 ;  /* 0x00000010ff007819 */ /* 0x000fe40000011645 */
[----:B------:R-:W-:Y:S02]  /*1750*/  SHF.R.U64 R150, R72, 0x10, R73 ;  /* 0x0000001048967819 */ /* 0x000fe40000001249 */
[----:B------:R-:W-:Y:S02]  /*1760*/  SHF.R.U32.HI R83, RZ, 0x10, R7 ;  /* 0x00000010ff537819 */ /* 0x000fe40000011607 */
[----:B------:R-:W-:Y:S02]  /*1770*/  MOV R196, R12 ;  /* 0x0000000c00c47202 */ /* 0x000fe40000000f00 */
[----:B------:R-:W-:-:S02]  /*1780*/  SHF.R.U64 R195, R12, 0x10, R13 ;  /* 0x000000100cc37819 */ /* 0x000fc4000000120d */
[----:B------:R-:W-:Y:S02]  /*1790*/  MOV R186, R22 ;  /* 0x0000001600ba7202 */ /* 0x000fe40000000f00 */
[----:B------:R-:W-:Y:S02]  /*17a0*/  SHF.R.U64 R185, R22, 0x10, R23 ;  /* 0x0000001016b97819 */ /* 0x000fe40000001217 */
[----:B------:R-:W-:Y:S02]  /*17b0*/  PRMT R206, R6, 0x5410, R206 ;  /* 0x0000541006ce7816 */ /* 0x000fe400000000ce */
[----:B------:R-:W-:Y:S02]  /*17c0*/  PRMT R152, R0, 0x7610, R152 ;  /* 0x0000761000987816 */ /* 0x000fe40000000098 */
[----:B------:R-:W-:Y:S02]  /*17d0*/  SHF.R.U64 R208, R8, 0x10, R9 ;  /* 0x0000001008d07819 */ /* 0x000fe40000001209 */
[----:B------:R-:W-:-:S02]  /*17e0*/  MOV R7, R13 ;  /* 0x0000000d00077202 */ /* 0x000fc40000000f00 */
[----:B------:R-:W-:Y:S02]  /*17f0*/  SHF.R.U32.HI R86, RZ, 0x10, R13 ;  /* 0x00000010ff567819 */ /* 0x000fe4000001160d */
[----:B------:R-:W-:Y:S02]  /*1800*/  MOV R12, R23 ;  /* 0x00000017000c7202 */ /* 0x000fe40000000f00 */
[----:B------:R-:W-:Y:S02]  /*1810*/  SHF.R.U32.HI R22, RZ, 0x10, R23 ;  /* 0x00000010ff167819 */ /* 0x000fe40000011617 */
[--C-:B------:R-:W-:Y:S02]  /*1820*/  SHF.R.U64 R151, R70, 0x10, R71.reuse ;  /* 0x0000001046977819 */ /* 0x100fe40000001247 */
[----:B------:R-:W-:Y:S02]  /*1830*/  SHF.R.U32.HI R6, RZ, 0x10, R71 ;  /* 0x00000010ff067819 */ /* 0x000fe40000011647 */
[----:B------:R-:W-:-:S02]  /*1840*/  PRMT R150, R150, 0x5410, R150 ;  /* 0x0000541096967816 */ /* 0x000fc40000000096 */
[----:B------:R-:W-:Y:S02]  /*1850*/  SHF.R.U32.HI R0, RZ, 0x10, R73 ;  /* 0x00000010ff007819 */ /* 0x000fe40000011649 */
[----:B------:R-:W-:Y:S02]  /*1860*/  SHF.R.U32.HI R84, RZ, 0x10, R9 ;  /* 0x00000010ff547819 */ /* 0x000fe40000011609 */
[----:B------:R-:W-:Y:S02]  /*1870*/  SHF.R.U64 R197, R10, 0x10, R11 ;  /* 0x000000100ac57819 */ /* 0x000fe4000000120b */
[----:B------:R-:W-:Y:S02]  /*1880*/  MOV R194, R14 ;  /* 0x0000000e00c27202 */ /* 0x000fe40000000f00 */
[----:B------:R-:W-:Y:S02]  /*1890*/  MOV R8, R15 ;  /* 0x0000000f00087202 */ /* 0x000fe40000000f00 */
[----:B------:R-:W-:-:S02]  /*18a0*/  SHF.R.U64 R193, R14, 0x10, R15 ;  /* 0x000000100ec17819 */ /* 0x000fc4000000120f */
[----:B------:R-:W-:Y:S02]  /*18b0*/  SHF.R.U32.HI R87, RZ, 0x10, R15 ;  /* 0x00000010ff577819 */ /* 0x000fe4000001160f */
[----:B------:R-:W-:Y:S02]  /*18c0*/  MOV R184, R24 ;  /* 0x0000001800b87202 */ /* 0x000fe40000000f00 */
[----:B------:R-:W-:Y:S02]  /*18d0*/  MOV R13, R25 ;  /* 0x00000019000d7202 */ /* 0x000fe40000000f00 */
[--C-:B------:R-:W-:Y:S02]  /*18e0*/  SHF.R.U64 R183, R24, 0x10, R25.reuse ;  /* 0x0000001018b77819 */ /* 0x100fe40000001219 */
[----:B------:R-:W-:Y:S02]  /*18f0*/  SHF.R.U32.HI R23, RZ, 0x10, R25 ;  /* 0x00000010ff177819 */ /* 0x000fe40000011619 */
[----:B------:R-:W-:-:S02]  /*1900*/  MOV R9, R17 ;  /* 0x0000001100097202 */ /* 0x000fc40000000f00 */
[--C-:B------:R-:W-:Y:S02]  /*1910*/  SHF.R.U64 R191, R16, 0x10, R17.reuse ;  /* 0x0000001010bf7819 */ /* 0x100fe40000001211 */
[----:B------:R-:W-:Y:S02]  /*1920*/  SHF.R.U32.HI R88, RZ, 0x10, R17 ;  /* 0x00000010ff587819 */ /* 0x000fe40000011611 */
[----:B------:R-:W-:Y:S02]  /*1930*/  MOV R190, R18 ;  /* 0x0000001200be7202 */ /* 0x000fe40000000f00 */
[----:B------:R-:W-:Y:S02]  /*1940*/  MOV R10, R19 ;  /* 0x00000013000a7202 */ /* 0x000fe40000000f00 */
[--C-:B------:R-:W-:Y:S02]  /*1950*/  SHF.R.U64 R189, R18, 0x10, R19.reuse ;  /* 0x0000001012bd7819 */ /* 0x100fe40000001213 */
[----:B------:R-:W-:-:S02]  /*1960*/  SHF.R.U32.HI R89, RZ, 0x10, R19 ;  /* 0x00000010ff597819 */ /* 0x000fc40000011613 */
[----:B------:R-:W-:Y:S02]  /*1970*/  MOV R14, R27 ;  /* 0x0000001b000e7202 */ /* 0x000fe40000000f00 */
[--C-:B------:R-:W-:Y:S02]  /*1980*/  SHF.R.U64 R181, R26, 0x10, R27.reuse ;  /* 0x000000101ab57819 */ /* 0x100fe4000000121b */
[----:B------:R-:W-:Y:S02]  /*1990*/  SHF.R.U32.HI R24, RZ, 0x10, R27 ;  /* 0x00000010ff187819 */ /* 0x000fe4000001161b */
[----:B------:R-:W-:Y:S02]  /*19a0*/  MOV R180, R30 ;  /* 0x0000001e00b47202 */ /* 0x000fe40000000f00 */
[----:B------:R-:W-:Y:S02]  /*19b0*/  MOV R15, R31 ;  /* 0x0000001f000f7202 */ /* 0x000fe40000000f00 */
[----:B------:R-:W-:-:S02]  /*19c0*/  SHF.R.U64 R179, R30, 0x10, R31 ;  /* 0x000000101eb37819 */ /* 0x000fc4000000121f */
[----:B------:R-:W-:Y:S02]  /*19d0*/  SHF.R.U32.HI R25, RZ, 0x10, R31 ;  /* 0x00000010ff197819 */ /* 0x000fe4000001161f */
[----:B------:R-:W-:Y:S02]  /*19e0*/  SHF.R.U32.HI R85, RZ, 0x10, R11 ;  /* 0x00000010ff557819 */ /* 0x000fe4000001160b */
[----:B------:R-:W-:Y:S02]  /*19f0*/  MOV R17, R35 ;  /* 0x0000002300117202 */ /* 0x000fe40000000f00 */
[--C-:B------:R-:W-:Y:S02]  /*1a00*/  SHF.R.U64 R175, R34, 0x10, R35.reuse ;  /* 0x0000001022af7819 */ /* 0x100fe40000001223 */
[----:B------:R-:W-:Y:S02]  /*1a10*/  SHF.R.U32.HI R27, RZ, 0x10, R35 ;  /* 0x00000010ff1b7819 */ /* 0x000fe40000011623 */
[----:B------:R-:W-:-:S02]  /*1a20*/  MOV R174, R36 ;  /* 0x0000002400ae7202 */ /* 0x000fc40000000f00 */
[----:B------:R-:W-:Y:S02]  /*1a30*/  MOV R18, R37 ;  /* 0x0000002500127202 */ /* 0x000fe40000000f00 */
[--C-:B------:R-:W-:Y:S02]  /*1a40*/  SHF.R.U64 R173, R36, 0x10, R37.reuse ;  /* 0x0000001024ad7819 */ /* 0x100fe40000001225 */
[----:B------:R-:W-:Y:S02]  /*1a50*/  SHF.R.U32.HI R30, RZ, 0x10, R37 ;  /* 0x00000010ff1e7819 */ /* 0x000fe40000011625 */
[----:B------:R-:W-:Y:S02]  /*1a60*/  MOV R172, R38 ;  /* 0x0000002600ac7202 */ /* 0x000fe40000000f00 */
[----:B------:R-:W-:Y:S02]  /*1a70*/  MOV R19, R39 ;  /* 0x0000002700137202 */ /* 0x000fe40000000f00 */
[----:B------:R-:W-:-:S02]  /*1a80*/  SHF.R.U64 R171, R38, 0x10, R39 ;  /* 0x0000001026ab7819 */ /* 0x000fc40000001227 */
[----:B------:R-:W-:Y:S02]  /*1a90*/  SHF.R.U32.HI R31, RZ, 0x10, R39 ;  /* 0x00000010ff1f7819 */ /* 0x000fe40000011627 */
[----:B------:R-:W-:Y:S02]  /*1aa0*/  MOV R170, R78 ;  /* 0x0000004e00aa7202 */ /* 0x000fe40000000f00 */
[----:B------:R-:W-:Y:S02]  /*1ab0*/  SHF.R.U64 R169, R78, 0x10, R79 ;  /* 0x000000104ea97819 */ /* 0x000fe4000000124f */
[----:B------:R-:W-:Y:S02]  /*1ac0*/  MOV R192, R16 ;  /* 0x0000001000c07202 */ /* 0x000fe40000000f00 */
[----:B------:R-:W-:Y:S02]  /*1ad0*/  MOV R188, R20 ;  /* 0x0000001400bc7202 */ /* 0x000fe40000000f00 */
[----:B------:R-:W-:-:S02]  /*1ae0*/  MOV R11, R21 ;  /* 0x00000015000b7202 */ /* 0x000fc40000000f00 */
[----:B------:R-:W-:Y:S02]  /*1af0*/  SHF.R.U64 R187, R20, 0x10, R21 ;  /* 0x0000001014bb7819 */ /* 0x000fe40000001215 */
[----:B------:R-:W-:Y:S02]  /*1b00*/  MOV R182, R26 ;  /* 0x0000001a00b67202 */ /* 0x000fe40000000f00 */
[----:B------:R-:W-:Y:S02]  /*1b10*/  MOV R178, R32 ;  /* 0x0000002000b27202 */ /* 0x000fe40000000f00 */
[----:B------:R-:W-:Y:S02]  /*1b20*/  SHF.R.U64 R177, R32, 0x10, R33 ;  /* 0x0000001020b17819 */ /* 0x000fe40000001221 */
[----:B------:R-:W-:Y:S02]  /*1b30*/  MOV R78, R80 ;  /* 0x00000050004e7202 */ /* 0x000fe40000000f00 */
[----:B------:R-:W-:-:S02]  /*1b40*/  MOV R39, R81 ;  /* 0x0000005100277202 */ /* 0x000fc40000000f00 */
[--C-:B------:R-:W-:Y:S01]  /*1b50*/  SHF.R.U64 R37, R80, 0x10, R81.reuse ;  /* 0x0000001050257819 */ /* 0x100fe20000001251 */
[----:B------:R-:W-:Y:S01]  /*1b60*/  HADD2.F32 R78, -RZ, R78.H0_H0 ;  /* 0x2000004eff4e7230 */ /* 0x000fe20000004100 */
[----:B------:R-:W-:Y:S01]  /*1b70*/  SHF.R.U32.HI R38, RZ, 0x10, R81 ;  /* 0x00000010ff267819 */ /* 0x000fe20000011651 */
[----:B------:R-:W-:Y:S01]  /*1b80*/  HADD2.F32 R39, -RZ, R39.H0_H0 ;  /* 0x20000027ff277230 */ /* 0x000fe20000004100 */
[----:B------:R-:W-:Y:S01]  /*1b90*/  PRMT R151, R6, 0x5410, R151 ;  /* 0x0000541006977816 */ /* 0x000fe20000000097 */
[----:B------:R-:W-:Y:S01]  /*1ba0*/  HADD2.F32 R37, -RZ, R37.H0_H0 ;  /* 0x20000025ff257230 */ /* 0x000fe20000004100 */
[----:B------:R-:W-:Y:S01]  /*1bb0*/  PRMT R150, R0, 0x7610, R150 ;  /* 0x0000761000967816 */ /* 0x000fe20000000096 */
[----:B------:R-:W-:Y:S01]  /*1bc0*/  HADD2.F32 R38, -RZ, R38.H0_H0 ;  /* 0x20000026ff267230 */ /* 0x000fe20000004100 */
[--C-:B------:R-:W-:Y:S02]  /*1bd0*/  SHF.R.U64 R36, R2, 0x10, R3.reuse ;  /* 0x0000001002247819 */ /* 0x100fe40000001203 */
[----:B------:R-:W-:-:S02]  /*1be0*/  SHF.R.U32.HI R35, RZ, 0x10, R3 ;  /* 0x00000010ff237819 */ /* 0x000fc40000011603 */
[----:B------:R-:W-:Y:S01]  /*1bf0*/  SHF.R.U32.HI R29, RZ, 0x10, R29 ;  /* 0x00000010ff1d7819 */ /* 0x000fe2000001161d */
[----:B------:R-:W-:Y:S01]  /*1c00*/  HADD2.F32 R36, -RZ, R36.H0_H0 ;  /* 0x20000024ff247230 */ /* 0x000fe20000004100 */
[----:B------:R-:W-:Y:S01]  /*1c10*/  SHF.R.U32.HI R21, RZ, 0x10, R21 ;  /* 0x00000010ff157819 */ /* 0x000fe20000011615 */
[----:B------:R-:W-:Y:S01]  /*1c20*/  HADD2.F32 R35, -RZ, R35.H0_H0 ;  /* 0x20000023ff237230 */ /* 0x000fe20000004100 */
[----:B------:R-:W-:Y:S02]  /*1c30*/  MOV R16, R33 ;  /* 0x0000002100107202 */ /* 0x000fe40000000f00 */
[----:B------:R-:W-:Y:S02]  /*1c40*/  SHF.R.U32.HI R26, RZ, 0x10, R33 ;  /* 0x00000010ff1a7819 */ /* 0x000fe40000011621 */
[----:B------:R-:W-:Y:S02]  /*1c50*/  MOV R176, R34 ;  /* 0x0000002200b07202 */ /* 0x000fe40000000f00 */
[----:B------:R-:W-:-:S02]  /*1c60*/  MOV R20, R79 ;  /* 0x0000004f00147202 */ /* 0x000fc40000000f00 */
[----:B------:R-:W-:Y:S01]  /*1c70*/  SHF.R.U32.HI R32, RZ, 0x10, R79 ;  /* 0x00000010ff207819 */ /* 0x000fe2000001164f */
[----:B------:R-:W-:Y:S01]  /*1c80*/  HADD2.F32 R79, -RZ, R2.H0_H0 ;  /* 0x20000002ff4f7230 */ /* 0x000fe20000004100 */
[--C-:B------:R-:W-:Y:S02]  /*1c90*/  SHF.R.U64 R149, R74, 0x10, R75.reuse ;  /* 0x000000104a957819 */ /* 0x100fe4000000124b */
[----:B------:R-:W-:Y:S02]  /*1ca0*/  SHF.R.U32.HI R6, RZ, 0x10, R75 ;  /* 0x00000010ff067819 */ /* 0x000fe4000001164b */
[--C-:B------:R-:W-:Y:S02]  /*1cb0*/  SHF.R.U64 R217, R76, 0x10, R77.reuse ;  /* 0x000000104cd97819 */ /* 0x100fe4000000124d */
[----:B------:R-:W-:Y:S02]  /*1cc0*/  SHF.R.U32.HI R0, RZ, 0x10, R77 ;  /* 0x00000010ff007819 */ /* 0x000fe4000001164d */
[----:B0-----:R-:W-:-:S02]  /*1cd0*/  LOP3.LUT P4, RZ, R4, UR4, RZ, 0xfc, !PT ;  /* 0x0000000404ff7c12 */ /* 0x001fc4000f88fcff */
        /* <DEDUP_REMOVED lines=36> */
[----:B-1234-:R-:W-:-:S13]  /*1f20*/  LOP3.LUT P4, RZ, R5, UR5, RZ, 0xfc, P4 ;  /* 0x0000000505ff7c12 */ /* 0x01efda000a08fcff */
.L_x_43414:
        /* <DEDUP_REMOVED lines=22> */
[----:B0----5:R-:W-:Y:S01]  /*2090*/  FADD.FTZ R33, R92, R88 ;  /* 0x000000585c217221 */ /* 0x021fe20000010000 */
        /* <DEDUP_REMOVED lines=12> */
.L_x_43295:
[----:B-----5:R-:W-:Y:S01]  /*2160*/  FADD.FTZ R34, R92, R88 ;  /* 0x000000585c227221 */ /* 0x020fe20000010000 */
[----:B0-----:R-:W-:Y:S01]  /*2170*/  FADD.FTZ R33, R93, R89 ;  /* 0x000000595d217221 */ /* 0x001fe20000010000 */
[----:B------:R-:W-:Y:S01]  /*2180*/  FADD.FTZ R32, R94, R90 ;  /* 0x0000005a5e207221 */ /* 0x000fe20000010000 */
[----:B------:R-:W-:Y:S02]  /*2190*/  FADD.FTZ R31, R95, R91 ;  /* 0x0000005b5f1f7221 */ /* 0x000fe40000010000 */
[----:B------:R-:W-:Y:S02]  /*21a0*/  MOV R80, R34 ;  /* 0x0000002200507202 */ /* 0x000fe40000000f00 */
[----:B------:R-:W-:Y:S02]  /*21b0*/  MOV R81, R33 ;  /* 0x0000002100517202 */ /* 0x000fe40000000f00 */
[----:B------:R-:W-:Y:S02]  /*21c0*/  MOV R82, R32 ;  /* 0x0000002000527202 */ /* 0x000fe40000000f00 */
[----:B------:R-:W-:Y:S01]  /*21d0*/  MOV R83, R31 ;  /* 0x0000001f00537202 */ /* 0x000fe20000000f00 */
[----:B------:R-:W-:Y:S06]  /*21e0*/  BRA `(.L_x_43296) ;  /* 0x0000000000307947 */ /* 0x000fec0003800000 */
.L_x_43294:
[----:B-----5:R-:W-:Y:S01]  /*21f0*/  @P1 FADD.FTZ R80, R92, R84 ;  /* 0x000000545c501221 */ /* 0x020fe20000010000 */
[----:B------:R-:W-:Y:S01]  /*2200*/  @P1 FADD.FTZ R81, R93, R85 ;  /* 0x000000555d511221 */ /* 0x000fe20000010000 */
[----:B------:R-:W-:Y:S01]  /*2210*/  @P1 FADD.FTZ R82, R94, R86 ;  /* 0x000000565e521221 */ /* 0x000fe20000010000 */
[----:B------:R-:W-:Y:S02]  /*2220*/  @P1 FADD.FTZ R83, R95, R87 ;  /* 0x000000575f531221 */ /* 0x000fe40000010000 */
[----:B------:R-:W-:Y:S02]  /*2230*/  @P1 MOV R34, R80 ;  /* 0x0000005000221202 */ /* 0x000fe40000000f00 */
[----:B0-----:R-:W-:Y:S02]  /*2240*/  @P1 MOV R33, R81 ;  /* 0x0000005100211202 */ /* 0x001fe40000000f00 */
[----:B------:R-:W-:Y:S02]  /*2250*/  @P1 MOV R32, R82 ;  /* 0x0000005200201202 */ /* 0x000fe40000000f00 */
[----:B------:R-:W-:-:S02]  /*2260*/  @P1 MOV R31, R83 ;  /* 0x00000053001f1202 */ /* 0x000fc40000000f00 */
[----:B------:R-:W-:Y:S02]  /*2270*/  @!P1 MOV R34, R92 ;  /* 0x0000005c00229202 */ /* 0x000fe40000000f00 */
[----:B------:R-:W-:Y:S02]  /*2280*/  @!P1 MOV R33, R93 ;  /* 0x0000005d00219202 */ /* 0x000fe40000000f00 */
[----:B------:R-:W-:Y:S02]  /*2290*/  @!P1 MOV R32, R94 ;  /* 0x0000005e00209202 */ /* 0x000fe40000000f00 */
[----:B------:R-:W-:-:S07]  /*22a0*/  @!P1 MOV R31, R95 ;  /* 0x0000005f001f9202 */ /* 0x000fce0000000f00 */
.L_x_43296:
[----:B------:R-:W0:Y:S01]  /*22b0*/  @P4 LDC.64 R92, c[0x0][0x3a8] ;  /* 0x0000ea00ff5c4b82 */ /* 0x000e220000000a00 */
[C---:B------:R-:W-:Y:S01]  /*22c0*/  IADD3 R164, PT, PT, R148.reuse, 0x20, RZ ;  /* 0x0000002094a47810 */ /* 0x040fe20007ffe0ff */
[----:B0-----:R-:W-:-:S05]  /*22d0*/  @P4 IMAD.WIDE.U32 R92, R148, 0x10, R92 ;  /* 0x00000010945c4825 */ /* 0x001fca00078e005c */
[----:B------:R0:W-:Y:S02]  /*22e0*/  @P4 STG.E.128 desc[UR6][R92.64], R80 ;  /* 0x000000505c004986 */ /* 0x0001e4000c101d06 */
.L_x_43293:
[----:B------:R-:W-:Y:S05]  /*22f0*/  BSYNC.RECONVERGENT B0 ;  /* 0x0000000000007941 */ /* 0x000fea0003800200 */
.L_x_43292:
        /* <DEDUP_REMOVED lines=36> */
.L_x_43299:
        /* <DEDUP_REMOVED lines=23> */
.L_x_43300:
[----:B------:R-:W0:Y:S02]  /*26b0*/  @P4 LDC.64 R92, c[0x0][0x3a8] ;  /* 0x0000ea00ff5c4b82 */ /* 0x000e240000000a00 */
[C---:B0-----:R-:W-:Y:S01]  /*26c0*/  @P4 IMAD.WIDE.U32 R92, R164.reuse, 0x10, R92 ;  /* 0x00000010a45c4825 */ /* 0x041fe200078e005c */
[----:B------:R-:W-:-:S04]  /*26d0*/  IADD3 R164, PT, PT, R164, 0x20, RZ ;  /* 0x00000020a4a47810 */ /* 0x000fc80007ffe0ff */
[----:B------:R1:W-:Y:S03]  /*26e0*/  @P4 STG.E.128 desc[UR6][R92.64], R80 ;  /* 0x000000505c004986 */ /* 0x0003e6000c101d06 */
.L_x_43298:
[----:B------:R-:W-:Y:S05]  /*26f0*/  BSYNC.RECONVERGENT B0 ;  /* 0x0000000000007941 */ /* 0x000fea0003800200 */
.L_x_43297:
        /* <DEDUP_REMOVED lines=36> */
.L_x_43303:
        /* <DEDUP_REMOVED lines=23> */
.L_x_43304:
[----:B------:R-:W0:Y:S02]  /*2ab0*/  @P4 LDC.64 R92, c[0x0][0x3a8] ;  /* 0x0000ea00ff5c4b82 */ /* 0x000e240000000a00 */
[C---:B0-----:R-:W-:Y:S01]  /*2ac0*/  @P4 IMAD.WIDE.U32 R92, R164.reuse, 0x10, R92 ;  /* 0x00000010a45c4825 */ /* 0x041fe200078e005c */
[----:B------:R-:W-:-:S04]  /*2ad0*/  IADD3 R164, PT, PT, R164, 0x20, RZ ;  /* 0x00000020a4a47810 */ /* 0x000fc80007ffe0ff */
[----:B------:R2:W-:Y:S03]  /*2ae0*/  @P4 STG.E.128 desc[UR6][R92.64], R80 ;  /* 0x000000505c004986 */ /* 0x0005e6000c101d06 */
.L_x_43302:
[----:B------:R-:W-:Y:S05]  /*2af0*/  BSYNC.RECONVERGENT B0 ;  /* 0x0000000000007941 */ /* 0x000fea0003800200 */
.L_x_43301:
        /* <DEDUP_REMOVED lines=36> */
.L_x_43307:
        /* <DEDUP_REMOVED lines=23> */
.L_x_43308:
[----:B------:R-:W0:Y:S02]  /*2eb0*/  @P4 LDC.64 R92, c[0x0][0x3a8] ;  /* 0x0000ea00ff5c4b82 */ /* 0x000e240000000a00 */
[C---:B0-----:R-:W-:Y:S01]  /*2ec0*/  @P4 IMAD.WIDE.U32 R92, R164.reuse, 0x10, R92 ;  /* 0x00000010a45c4825 */ /* 0x041fe200078e005c */
[----:B------:R-:W-:-:S04]  /*2ed0*/  IADD3 R164, PT, PT, R164, 0x20, RZ ;  /* 0x00000020a4a47810 */ /* 0x000fc80007ffe0ff */
[----:B------:R3:W-:Y:S03]  /*2ee0*/  @P4 STG.E.128 desc[UR6][R92.64], R80 ;  /* 0x000000505c004986 */ /* 0x0007e6000c101d06 */
.L_x_43306:
[----:B------:R-:W-:Y:S05]  /*2ef0*/  BSYNC.RECONVERGENT B0 ;  /* 0x0000000000007941 */ /* 0x000fea0003800200 */
.L_x_43305:
        /* <DEDUP_REMOVED lines=36> */
.L_x_43311:
        /* <DEDUP_REMOVED lines=23> */
.L_x_43312:
[----:B------:R-:W0:Y:S02]  /*32b0*/  @P4 LDC.64 R92, c[0x0][0x3a8] ;  /* 0x0000ea00ff5c4b82 */ /* 0x000e240000000a00 */
[C---:B0-----:R-:W-:Y:S01]  /*32c0*/  @P4 IMAD.WIDE.U32 R92, R164.reuse, 0x10, R92 ;  /* 0x00000010a45c4825 */ /* 0x041fe200078e005c */
[----:B------:R-:W-:-:S04]  /*32d0*/  IADD3 R164, PT, PT, R164, 0x20, RZ ;  /* 0x00000020a4a47810 */ /* 0x000fc80007ffe0ff */
[----:B------:R4:W-:Y:S03]  /*32e0*/  @P4 STG.E.128 desc[UR6][R92.64], R80 ;  /* 0x000000505c004986 */ /* 0x0009e6000c101d06 */
.L_x_43310:
[----:B------:R-:W-:Y:S05]  /*32f0*/  BSYNC.RECONVERGENT B0 ;  /* 0x0000000000007941 */ /* 0x000fea0003800200 */
.L_x_43309:
        /* <DEDUP_REMOVED lines=11> */
[----:B------:R-:W-:Y:S01]  /*33b0*/  ISETP.NE.U32.AND P0, PT, RZ, UR14, PT ;  /* 0x0000000eff007c0c */ /* 0x000fe2000bf05070 */
[----:B0-----:R-:W-:-:S03]  /*33c0*/  IMAD.WIDE.U32 R92, R164, 0x10, R92 ;  /* 0x00000010a45c7825 */ /* 0x001fc600078e005c */
[----:B------:R-:W-:-:S03]  /*33d0*/  ISETP.NE.AND.EX P0, PT, RZ, UR15, PT, P0 ;  /* 0x0000000fff007c0c */ /* 0x000fc6000bf05300 */
[----:B------:R-:W5:Y:S10]  /*33e0*/  LDG.E.128 R92, desc[UR6][R92.64] ;  /* 0x000000065c5c7981 */ /* 0x000f74000c1e1d00 */
[----:B------:R-:W0:Y:S02]  /*33f0*/  @P0 LDC.64 R12, c[0x0][0x3a0] ;  /* 0x0000e800ff0c0b82 */ /* 0x000e240000000a00 */
[----:B0-----:R-:W-:-:S05]  /*3400*/  @P0 IMAD.WIDE.U32 R12, R164, 0x10, R12 ;  /* 0x00000010a40c0825 */ /* 0x001fca00078e000c */
[----:B------:R1:W5:Y:S01]  /*3410*/  @P0 LDG.E.128 R84, desc[UR6][R12.64] ;  /* 0x000000060c540981 */ /* 0x000362000c1e1d00 */
[----:B------:R-:W-:-:S04]  /*3420*/  UISETP.NE.U32.AND UP0, UPT, UR12, URZ, UPT ;  /* 0x000000ff0c00728c */ /* 0x000fc8000bf05070 */
[----:B------:R-:W-:-:S09]  /*3430*/  UISETP.NE.AND.EX UP0, UPT, UR13, URZ, UPT, UP0 ;  /* 0x000000ff0d00728c */ /* 0x000fd2000bf05300 */
[----:B-1----:R-:W-:Y:S05]  /*3440*/  BRA.U UP0, `(.L_x_43315) ;  /* 0x00000001003c7547 */ /* 0x002fea000b800000 */
        /* <DEDUP_REMOVED lines=15> */
.L_x_43315:
        /* <DEDUP_REMOVED lines=23> */
.L_x_43316:
[----:B------:R-:W0:Y:S02]  /*36b0*/  @P4 LDC.64 R92, c[0x0][0x3a8] ;  /* 0x0000ea00ff5c4b82 */ /* 0x000e240000000a00 */
[C---:B0-----:R-:W-:Y:S01]  /*36c0*/  @P4 IMAD.WIDE.U32 R92, R164.reuse, 0x10, R92 ;  /* 0x00000010a45c4825 */ /* 0x041fe200078e005c */
[----:B------:R-:W-:-:S04]  /*36d0*/  IADD3 R164, PT, PT, R164, 0x20, RZ ;  /* 0x00000020a4a47810 */ /* 0x000fc80007ffe0ff */
[----:B------:R0:W-:Y:S03]  /*36e0*/  @P4 STG.E.128 desc[UR6][R92.64], R80 ;  /* 0x000000505c004986 */ /* 0x0001e6000c101d06 */
.L_x_43314:
[----:B------:R-:W-:Y:S05]  /*36f0*/  BSYNC.RECONVERGENT B0 ;  /* 0x0000000000007941 */ /* 0x000fea0003800200 */
.L_x_43313:
        /* <DEDUP_REMOVED lines=36> */
.L_x_43319:
        /* <DEDUP_REMOVED lines=23> */
.L_x_43320:
[----:B------:R-:W0:Y:S02]  /*3ab0*/  @P4 LDC.64 R92, c[0x0][0x3a8] ;  /* 0x0000ea00ff5c4b82 */ /* 0x000e240000000a00 */
[C---:B0-----:R-:W-:Y:S01]  /*3ac0*/  @P4 IMAD.WIDE.U32 R92, R164.reuse, 0x10, R92 ;  /* 0x00000010a45c4825 */ /* 0x041fe200078e005c */
[----:B------:R-:W-:-:S04]  /*3ad0*/  IADD3 R164, PT, PT, R164, 0x20, RZ ;  /* 0x00000020a4a47810 */ /* 0x000fc80007ffe0ff */
[----:B------:R0:W-:Y:S03]  /*3ae0*/  @P4 STG.E.128 desc[UR6][R92.64], R80 ;  /* 0x000000505c004986 */ /* 0x0001e6000c101d06 */
.L_x_43318:
[----:B------:R-:W-:Y:S05]  /*3af0*/  BSYNC.RECONVERGENT B0 ;  /* 0x0000000000007941 */ /* 0x000fea0003800200 */
.L_x_43317:
        /* <DEDUP_REMOVED lines=36> */
.L_x_43323:
        /* <DEDUP_REMOVED lines=23> */
.L_x_43324:
[----:B------:R-:W0:Y:S02]  /*3eb0*/  @P4 LDC.64 R92, c[0x0][0x3a8] ;  /* 0x0000ea00ff5c4b82 */ /* 0x000e240000000a00 */
[C---:B0-----:R-:W-:Y:S01]  /*3ec0*/  @P4 IMAD.WIDE.U32 R92, R164.reuse, 0x10, R92 ;  /* 0x00000010a45c4825 */ /* 0x041fe200078e005c */
[----:B------:R-:W-:-:S04]  /*3ed0*/  IADD3 R164, PT, PT, R164, 0x20, RZ ;  /* 0x00000020a4a47810 */ /* 0x000fc80007ffe0ff */
[----:B------:R0:W-:Y:S03]  /*3ee0*/  @P4 STG.E.128 desc[UR6][R92.64], R80 ;  /* 0x000000505c004986 */ /* 0x0001e6000c101d06 */
.L_x_43322:
[----:B------:R-:W-:Y:S05]  /*3ef0*/  BSYNC.RECONVERGENT B0 ;  /* 0x0000000000007941 */ /* 0x000fea0003800200 */
.L_x_43321:
        /* <DEDUP_REMOVED lines=36> */
.L_x_43327:
        /* <DEDUP_REMOVED lines=23> */
.L_x_43328:
[----:B------:R-:W0:Y:S02]  /*42b0*/  @P4 LDC.64 R92, c[0x0][0x3a8] ;  /* 0x0000ea00ff5c4b82 */ /* 0x000e240000000a00 */
[C---:B0-----:R-:W-:Y:S01]  /*42c0*/  @P4 IMAD.WIDE.U32 R92, R164.reuse, 0x10, R92 ;  /* 0x00000010a45c4825 */ /* 0x041fe200078e005c */
[----:B------:R-:W-:-:S04]  /*42d0*/  IADD3 R164, PT, PT, R164, 0x20, RZ ;  /* 0x00000020a4a47810 */ /* 0x000fc80007ffe0ff */
[----:B------:R0:W-:Y:S03]  /*42e0*/  @P4 STG.E.128 desc[UR6][R92.64], R80 ;  /* 0x000000505c004986 */ /* 0x0001e6000c101d06 */
.L_x_43326:
[----:B------:R-:W-:Y:S05]  /*42f0*/  BSYNC.RECONVERGENT B0 ;  /* 0x0000000000007941 */ /* 0x000fea0003800200 */
.L_x_43325:
        /* <DEDUP_REMOVED lines=36> */
.L_x_43331:
        /* <DEDUP_REMOVED lines=23> */
.L_x_43332:
[----:B------:R-:W0:Y:S02]  /*46b0*/  @P4 LDC.64 R92, c[0x0][0x3a8] ;  /* 0x0000ea00ff5c4b82 */ /* 0x000e240000000a00 */
[C---:B0-----:R-:W-:Y:S01]  /*46c0*/  @P4 IMAD.WIDE.U32 R92, R164.reuse, 0x10, R92 ;  /* 0x00000010a45c4825 */ /* 0x041fe200078e005c */
[----:B------:R-:W-:-:S04]  /*46d0*/  IADD3 R164, PT, PT, R164, 0x20, RZ ;  /* 0x00000020a4a47810 */ /* 0x000fc80007ffe0ff */
[----:B------:R0:W-:Y:S03]  /*46e0*/  @P4 STG.E.128 desc[UR6][R92.64], R80 ;  /* 0x000000505c004986 */ /* 0x0001e6000c101d06 */
.L_x_43330:
[----:B------:R-:W-:Y:S05]  /*46f0*/  BSYNC.RECONVERGENT B0 ;  /* 0x0000000000007941 */ /* 0x000fea0003800200 */
.L_x_43329:
        /* <DEDUP_REMOVED lines=36> */
.L_x_43335:
        /* <DEDUP_REMOVED lines=23> */
.L_x_43336:
[----:B------:R-:W0:Y:S02]  /*4ab0*/  @P4 LDC.64 R92, c[0x0][0x3a8] ;  /* 0x0000ea00ff5c4b82 */ /* 0x000e240000000a00 */
[C---:B0-----:R-:W-:Y:S01]  /*4ac0*/  @P4 IMAD.WIDE.U32 R92, R164.reuse, 0x10, R92 ;  /* 0x00000010a45c4825 */ /* 0x041fe200078e005c */
[----:B------:R-:W-:-:S04]  /*4ad0*/  IADD3 R164, PT, PT, R164, 0x20, RZ ;  /* 0x00000020a4a47810 */ /* 0x000fc80007ffe0ff */
[----:B------:R0:W-:Y:S03]  /*4ae0*/  @P4 STG.E.128 desc[UR6][R92.64], R80 ;  /* 0x000000505c004986 */ /* 0x0001e6000c101d06 */
.L_x_43334:
[----:B------:R-:W-:Y:S05]  /*4af0*/  BSYNC.RECONVERGENT B0 ;  /* 0x0000000000007941 */ /* 0x000fea0003800200 */
.L_x_43333:
        /* <DEDUP_REMOVED lines=36> */
.L_x_43339:
        /* <DEDUP_REMOVED lines=23> */
.L_x_43340:
[----:B------:R-:W0:Y:S02]  /*4eb0*/  @P4 LDC.64 R92, c[0x0][0x3a8] ;  /* 0x0000ea00ff5c4b82 */ /* 0x000e240000000a00 */
[C---:B0-----:R-:W-:Y:S01]  /*4ec0*/  @P4 IMAD.WIDE.U32 R92, R164.reuse, 0x10, R92 ;  /* 0x00000010a45c4825 */ /* 0x041fe200078e005c */
[----:B------:R-:W-:-:S04]  /*4ed0*/  IADD3 R164, PT, PT, R164, 0x20, RZ ;  /* 0x00000020a4a47810 */ /* 0x000fc80007ffe0ff */
[----:B------:R0:W-:Y:S03]  /*4ee0*/  @P4 STG.E.128 desc[UR6][R92.64], R80 ;  /* 0x000000505c004986 */ /* 0x0001e6000c101d06 */
.L_x_43338:
[----:B------:R-:W-:Y:S05]  /*4ef0*/  BSYNC.RECONVERGENT B0 ;  /* 0x0000000000007941 */ /* 0x000fea0003800200 */
.L_x_43337:
        /* <DEDUP_REMOVED lines=36> */
.L_x_43343:
        /* <DEDUP_REMOVED lines=23> */
.L_x_43344:
[----:B------:R-:W0:Y:S02]  /*52b0*/  @P4 LDC.64 R92, c[0x0][0x3a8] ;  /* 0x0000ea00ff5c4b82 */ /* 0x000e240000000a00 */
[C---:B0-----:R-:W-:Y:S01]  /*52c0*/  @P4 IMAD.WIDE.U32 R92, R164.reuse, 0x10, R92 ;  /* 0x00000010a45c4825 */ /* 0x041fe200078e005c */
[----:B------:R-:W-:-:S04]  /*52d0*/  IADD3 R164, PT, PT, R164, 0x20, RZ ;  /* 0x00000020a4a47810 */ /* 0x000fc80007ffe0ff */
[----:B------:R0:W-:Y:S03]  /*52e0*/  @P4 STG.E.128 desc[UR6][R92.64], R80 ;  /* 0x000000505c004986 */ /* 0x0001e6000c101d06 */
.L_x_43342:
[----:B------:R-:W-:Y:S05]  /*52f0*/  BSYNC.RECONVERGENT B0 ;  /* 0x0000000000007941 */ /* 0x000fea0003800200 */
.L_x_43341:
        /* <DEDUP_REMOVED lines=36> */
.L_x_43347:
        /* <DEDUP_REMOVED lines=23> */
.L_x_43348:
[----:B------:R-:W0:Y:S02]  /*56b0*/  @P4 LDC.64 R92, c[0x0][0x3a8] ;  /* 0x0000ea00ff5c4b82 */ /* 0x000e240000000a00 */
[C---:B0-----:R-:W-:Y:S01]  /*56c0*/  @P4 IMAD.WIDE.U32 R92, R164.reuse, 0x10, R92 ;  /* 0x00000010a45c4825 */ /* 0x041fe200078e005c */
[----:B------:R-:W-:-:S04]  /*56d0*/  IADD3 R164, PT, PT, R164, 0x20, RZ ;  /* 0x00000020a4a47810 */ /* 0x000fc80007ffe0ff */
[----:B------:R0:W-:Y:S03]  /*56e0*/  @P4 STG.E.128 desc[UR6][R92.64], R80 ;  /* 0x000000505c004986 */ /* 0x0001e6000c101d06 */
.L_x_43346:
[----:B------:R-:W-:Y:S05]  /*56f0*/  BSYNC.RECONVERGENT B0 ;  /* 0x0000000000007941 */ /* 0x000fea0003800200 */
.L_x_43345:
        /* <DEDUP_REMOVED lines=36> */
.L_x_43351:
        /* <DEDUP_REMOVED lines=23> */
.L_x_43352:
[----:B------:R-:W0:Y:S02]  /*5ab0*/  @P4 LDC.64 R92, c[0x0][0x3a8] ;  /* 0x0000ea00ff5c4b82 */ /* 0x000e240000000a00 */
[C---:B0-----:R-:W-:Y:S01]  /*5ac0*/  @P4 IMAD.WIDE.U32 R92, R164.reuse, 0x10, R92 ;  /* 0x00000010a45c4825 */ /* 0x041fe200078e005c */
[----:B------:R-:W-:-:S04]  /*5ad0*/  IADD3 R164, PT, PT, R164, 0x20, RZ ;  /* 0x00000020a4a47810 */ /* 0x000fc80007ffe0ff */
[----:B------:R0:W-:Y:S03]  /*5ae0*/  @P4 STG.E.128 desc[UR6][R92.64], R80 ;  /* 0x000000505c004986 */ /* 0x0001e6000c101d06 */
.L_x_43350:
[----:B------:R-:W-:Y:S05]  /*5af0*/  BSYNC.RECONVERGENT B0 ;  /* 0x0000000000007941 */ /* 0x000fea0003800200 */
.L_x_43349:
        /* <DEDUP_REMOVED lines=36> */
.L_x_43355:
        /* <DEDUP_REMOVED lines=23> */
.L_x_43356:
[----:B------:R-:W0:Y:S02]  /*5eb0*/  @P4 LDC.64 R92, c[0x0][0x3a8] ;  /* 0x0000ea00ff5c4b82 */ /* 0x000e240000000a00 */
[C---:B0-----:R-:W-:Y:S01]  /*5ec0*/  @P4 IMAD.WIDE.U32 R92, R164.reuse, 0x10, R92 ;  /* 0x00000010a45c4825 */ /* 0x041fe200078e005c */
[----:B------:R-:W-:-:S04]  /*5ed0*/  IADD3 R164, PT, PT, R164, 0x20, RZ ;  /* 0x00000020a4a47810 */ /* 0x000fc80007ffe0ff */
[----:B------:R0:W-:Y:S03]  /*5ee0*/  @P4 STG.E.128 desc[UR6][R92.64], R80 ;  /* 0x000000505c004986 */ /* 0x0001e6000c101d06 */
.L_x_43354:
[----:B------:R-:W-:Y:S05]  /*5ef0*/  BSYNC.RECONVERGENT B0 ;  /* 0x0000000000007941 */ /* 0x000fea0003800200 */
.L_x_43353:
        /* <DEDUP_REMOVED lines=36> */
.L_x_43359:
        /* <DEDUP_REMOVED lines=23> */
.L_x_43360:
[----:B------:R-:W0:Y:S02]  /*62b0*/  @P4 LDC.64 R92, c[0x0][0x3a8] ;  /* 0x0000ea00ff5c4b82 */ /* 0x000e240000000a00 */
[C---:B0-----:R-:W-:Y:S01]  /*62c0*/  @P4 IMAD.WIDE.U32 R92, R164.reuse, 0x10, R92 ;  /* 0x00000010a45c4825 */ /* 0x041fe200078e005c */
[----:B------:R-:W-:-:S04]  /*62d0*/  IADD3 R164, PT, PT, R164, 0x20, RZ ;  /* 0x00000020a4a47810 */ /* 0x000fc80007ffe0ff */
[----:B------:R0:W-:Y:S03]  /*62e0*/  @P4 STG.E.128 desc[UR6][R92.64], R80 ;  /* 0x000000505c004986 */ /* 0x0001e6000c101d06 */
.L_x_43358:
[----:B------:R-:W-:Y:S05]  /*62f0*/  BSYNC.RECONVERGENT B0 ;  /* 0x0000000000007941 */ /* 0x000fea0003800200 */
.L_x_43357:
        /* <DEDUP_REMOVED lines=36> */
.L_x_43363:
        /* <DEDUP_REMOVED lines=23> */
.L_x_43364:
[----:B------:R-:W0:Y:S02]  /*66b0*/  @P4 LDC.64 R92, c[0x0][0x3a8] ;  /* 0x0000ea00ff5c4b82 */ /* 0x000e240000000a00 */
[C---:B0-----:R-:W-:Y:S01]  /*66c0*/  @P4 IMAD.WIDE.U32 R92, R164.reuse, 0x10, R92 ;  /* 0x00000010a45c4825 */ /* 0x041fe200078e005c */
[----:B------:R-:W-:-:S04]  /*66d0*/  IADD3 R164, PT, PT, R164, 0x20, RZ ;  /* 0x00000020a4a47810 */ /* 0x000fc80007ffe0ff */
[----:B------:R0:W-:Y:S03]  /*66e0*/  @P4 STG.E.128 desc[UR6][R92.64], R80 ;  /* 0x000000505c004986 */ /* 0x0001e6000c101d06 */
.L_x_43362:
[----:B------:R-:W-:Y:S05]  /*66f0*/  BSYNC.RECONVERGENT B0 ;  /* 0x0000000000007941 */ /* 0x000fea0003800200 */
.L_x_43361:
        /* <DEDUP_REMOVED lines=36> */
.L_x_43367:
        /* <DEDUP_REMOVED lines=23> */
.L_x_43368:
[----:B------:R-:W0:Y:S02]  /*6ab0*/  @P4 LDC.64 R92, c[0x0][0x3a8] ;  /* 0x0000ea00ff5c4b82 */ /* 0x000e240000000a00 */
[C---:B0-----:R-:W-:Y:S01]  /*6ac0*/  @P4 IMAD.WIDE.U32 R92, R164.reuse, 0x10, R92 ;  /* 0x00000010a45c4825 */ /* 0x041fe200078e005c */
[----:B------:R-:W-:-:S04]  /*6ad0*/  IADD3 R164, PT, PT, R164, 0x20, RZ ;  /* 0x00000020a4a47810 */ /* 0x000fc80007ffe0ff */
[----:B------:R0:W-:Y:S03]  /*6ae0*/  @P4 STG.E.128 desc[UR6][R92.64], R80 ;  /* 0x000000505c004986 */ /* 0x0001e6000c101d06 */
.L_x_43366:
[----:B------:R-:W-:Y:S05]  /*6af0*/  BSYNC.RECONVERGENT B0 ;  /* 0x0000000000007941 */ /* 0x000fea0003800200 */
.L_x_43365:
        /* <DEDUP_REMOVED lines=36> */
.L_x_43371:
        /* <DEDUP_REMOVED lines=23> */
.L_x_43372:
[----:B------:R-:W0:Y:S02]  /*6eb0*/  @P4 LDC.64 R92, c[0x0][0x3a8] ;  /* 0x0000ea00ff5c4b82 */ /* 0x000e240000000a00 */
[----:B0-----:R-:W-:-:S05]  /*6ec0*/  @P4 IMAD.WIDE.U32 R92, R164, 0x10, R92 ;  /* 0x00000010a45c4825 */ /* 0x001fca00078e005c */
[----:B------:R0:W-:Y:S02]  /*6ed0*/  @P4 STG.E.128 desc[UR6][R92.64], R80 ;  /* 0x000000505c004986 */ /* 0x0001e4000c101d06 */
.L_x_43370:
[----:B------:R-:W-:Y:S05]  /*6ee0*/  BSYNC.RECONVERGENT B0 ;  /* 0x0000000000007941 */ /* 0x000fea0003800200 */
.L_x_43369:
        /* <DEDUP_REMOVED lines=156> */
[----:B------:R-:W-:-:S04]  /*78b0*/  FFMA.FTZ R165, R165, R165, R200 ;  /* 0x000000a5a5a57223 */ /* 0x000fc800000100c8 */
[----:B------:R-:W-:-:S04]  /*78c0*/  FFMA.FTZ R164, R164, R164, R165 ;  /* 0x000000a4a4a47223 */ /* 0x000fc800000100a5 */
[----:B------:R-:W-:Y:S01]  /*78d0*/  FFMA.FTZ R164, R95, R95, R164 ;  /* 0x0000005f5fa47223 */ /* 0x000fe200000100a4 */
[----:B------:R-:W-:-:S04]  /*78e0*/  FADD.FTZ R95, R28, -R93 ;  /* 0x8000005d1c5f7221 */ /* 0x000fc80000010000 */
[----:B------:R-:W-:Y:S01]  /*78f0*/  FSEL R203, R164, RZ, P5 ;  /* 0x000000ffa4cb7208 */ /* 0x000fe20002800000 */
[----:B------:R-:W-:-:S04]  /*7900*/  FADD.FTZ R164, R29, -R93 ;  /* 0x8000005d1da47221 */ /* 0x000fc80000010000 */
[----:B------:R-:W-:Y:S01]  /*7910*/  FFMA.FTZ R165, R94, R94, R203 ;  /* 0x0000005e5ea57223 */ /* 0x000fe200000100cb */
[----:B------:R-:W-:-:S03]  /*7920*/  FADD.FTZ R94, R27, -R93 ;  /* 0x8000005d1b5e7221 */ /* 0x000fc60000010000 */
[----:B------:R-:W-:-:S04]  /*7930*/  FFMA.FTZ R164, R164, R164, R165 ;  /* 0x000000a4a4a47223 */ /* 0x000fc800000100a5 */
[----:B------:R-:W-:Y:S01]  /*7940*/  FFMA.FTZ R95, R95, R95, R164 ;  /* 0x0000005f5f5f7223 */ /* 0x000fe200000100a4 */
[----:B------:R-:W-:-:S03]  /*7950*/  FADD.FTZ R164, R25, -R93 ;  /* 0x8000005d19a47221 */ /* 0x000fc60000010000 */
[----:B------:R-:W-:Y:S01]  /*7960*/  @P3 FFMA.FTZ R203, R94, R94, R95 ;  /* 0x0000005e5ecb3223 */ /* 0x000fe2000001005f */
[--C-:B------:R-:W-:Y:S01]  /*7970*/  FADD.FTZ R94, R26, -R93.reuse ;  /* 0x8000005d1a5e7221 */ /* 0x100fe20000010000 */
[----:B------:R-:W-:-:S03]  /*7980*/  FADD.FTZ R95, R24, -R93 ;  /* 0x8000005d185f7221 */ /* 0x000fc60000010000 */
        /* <DEDUP_REMOVED lines=31> */
[----:B------:R-:W-:Y:S01]  /*7b80*/  ISETP.GT.U32.AND P6, PT, R144, 0xdf, PT ;  /* 0x000000df9000780c */ /* 0x000fe20003fc4070 */
[----:B------:R-:W-:Y:S02]  /*7b90*/  FADD.FTZ R95, R8, -R93 ;  /* 0x8000005d085f7221 */ /* 0x000fe40000010000 */
        /* <DEDUP_REMOVED lines=131> */
.L_x_43426:
        /* <DEDUP_REMOVED lines=10> */
[----:B------:R-:W2:Y:S06]  /*8470*/  MUFU.RSQ R164, R92 ;  /* 0x0000005c00a47308 */ /* 0x000eac0000001400 */
[----:B------:R-:W3:Y:S01]  /*8480*/  @!P1 LDC.64 R198, c[0x0][0x3c8] ;  /* 0x0000f200ffc69b82 */ /* 0x000ee20000000a00 */
[----:B-1----:R-:W-:-:S05]  /*8490*/  @!P1 IMAD.WIDE R202, R143, 0x4, R202 ;  /* 0x000000048fca9825 */ /* 0x002fca00078e02ca */
[----:B------:R1:W-:Y:S01]  /*84a0*/  @!P1 STG.E desc[UR6][R202.64], R93 ;  /* 0x0000005dca009986 */ /* 0x0003e2000c101906 */
[----:B---3--:R-:W-:-:S05]  /*84b0*/  @!P1 IMAD.WIDE R198, R143, 0x4, R198 ;  /* 0x000000048fc69825 */ /* 0x008fca00078e02c6 */
[----:B--2---:R1:W-:Y:S01]  /*84c0*/  @!P1 STG.E desc[UR6][R198.64], R164 ;  /* 0x000000a4c6009986 */ /* 0x0043e2000c101906 */
[----:B------:R-:W-:Y:S05]  /*84d0*/  @!P5 BRA `(.L_x_43375) ;  /* 0x000000000060d947 */ /* 0x000fea0003800000 */
[----:B------:R-:W2:Y:S01]  /*84e0*/  LDC.64 R218, c[0x0][0x428] ;  /* 0x00010a00ffda7b82 */ /* 0x000ea20000000a00 */
[--C-:B------:R-:W-:Y:S01]  /*84f0*/  FADD.FTZ R205, R34, -R165.reuse ;  /* 0x800000a522cd7221 */ /* 0x100fe20000010000 */
[--C-:B------:R-:W-:Y:S01]  /*8500*/  FADD.FTZ R209, R33, -R165.reuse ;  /* 0x800000a521d17221 */ /* 0x100fe20000010000 */
[--C-:B------:R-:W-:Y:S01]  /*8510*/  FADD.FTZ R201, R32, -R165.reuse ;  /* 0x800000a520c97221 */ /* 0x100fe20000010000 */
[----:B------:R-:W-:Y:S01]  /*8520*/  FADD.FTZ R207, R31, -R165 ;  /* 0x800000a51fcf7221 */ /* 0x000fe20000010000 */
[----:B-1----:R-:W-:Y:S02]  /*8530*/  HADD2.F32 R203, -RZ, R216.H1_H1 ;  /* 0x300000d8ffcb7230 */ /* 0x002fe40000004100 */
[C---:B------:R-:W-:Y:S01]  /*8540*/  FMUL.FTZ R205, R164.reuse, R205 ;  /* 0x000000cda4cd7220 */ /* 0x040fe20000410000 */
[----:B------:R-:W-:Y:S02]  /*8550*/  HADD2.F32 R92, -RZ, R64.H0_H0 ;  /* 0x20000040ff5c7230 */ /* 0x000fe40000004100 */
[----:B------:R-:W-:Y:S01]  /*8560*/  FMUL.FTZ R204, R164, R209 ;  /* 0x000000d1a4cc7220 */ /* 0x000fe20000410000 */
[----:B------:R-:W-:-:S02]  /*8570*/  HADD2.F32 R202, -RZ, R215.H1_H1 ;  /* 0x300000d7ffca7230 */ /* 0x000fc40000004100 */
[C---:B------:R-:W-:Y:S01]  /*8580*/  FMUL.FTZ R201, R164.reuse, R201 ;  /* 0x000000c9a4c97220 */ /* 0x040fe20000410000 */
[----:B------:R-:W-:Y:S02]  /*8590*/  HADD2.F32 R93, -RZ, R168.H1_H1 ;  /* 0x300000a8ff5d7230 */ /* 0x000fe40000004100 */
[----:B------:R-:W-:Y:S01]  /*85a0*/  FMUL.FTZ R200, R164, R207 ;  /* 0x000000cfa4c87220 */ /* 0x000fe20000410000 */
[----:B------:R-:W-:Y:S02]  /*85b0*/  HADD2.F32 R199, -RZ, R216.H0_H0 ;  /* 0x200000d8ffc77230 */ /* 0x000fe40000004100 */
[----:B------:R-:W-:Y:S01]  /*85c0*/  FFMA.FTZ R92, R205, R203, R92 ;  /* 0x000000cbcd5c7223 */ /* 0x000fe2000001005c */
[----:B0-----:R-:W-:Y:S02]  /*85d0*/  HADD2.F32 R94, -RZ, R65.H0_H0 ;  /* 0x20000041ff5e7230 */ /* 0x001fe40000004100 */
[----:B------:R-:W-:Y:S01]  /*85e0*/  FFMA.FTZ R93, R204, R202, R93 ;  /* 0x000000cacc5d7223 */ /* 0x000fe2000001005d */
[----:B------:R-:W-:-:S02]  /*85f0*/  HADD2.F32 R198, -RZ, R215.H0_H0 ;  /* 0x200000d7ffc67230 */ /* 0x000fc40000004100 */
[----:B------:R-:W-:Y:S02]  /*8600*/  HADD2.F32 R95, -RZ, R168.H0_H0 ;  /* 0x200000a8ff5f7230 */ /* 0x000fe40000004100 */
[----:B------:R-:W-:-:S03]  /*8610*/  FFMA.FTZ R94, R201, R199, R94 ;  /* 0x000000c7c95e7223 */ /* 0x000fc6000001005e */
[----:B------:R-:W-:Y:S01]  /*8620*/  FFMA.FTZ R95, R200, R198, R95 ;  /* 0x000000c6c85f7223 */ /* 0x000fe2000001005f */
[C---:B--2---:R-:W-:Y:S01]  /*8630*/  IMAD.WIDE.U32 R218, R148.reuse, 0x10, R218 ;  /* 0x0000001094da7825 */ /* 0x044fe200078e00da */
[----:B------:R-:W-:-:S04]  /*8640*/  IADD3 R148, PT, PT, R148, 0x20, RZ ;  /* 0x0000002094947810 */ /* 0x000fc80007ffe0ff */
[----:B------:R2:W-:Y:S03]  /*8650*/  STG.E.128 desc[UR6][R218.64], R92 ;  /* 0x0000005cda007986 */ /* 0x0005e6000c101d06 */
.L_x_43375:
[----:B------:R-:W-:Y:S05]  /*8660*/  BSYNC.RECONVERGENT B0 ;  /* 0x0000000000007941 */ /* 0x000fea0003800200 */
.L_x_43374:
[----:B------:R-:W-:Y:S01]  /*8670*/  ISETP.GE.U32.AND P0, PT, R144, 0x40, PT ;  /* 0x000000409000780c */ /* 0x000fe20003f06070 */
[----:B------:R-:W-:-:S12]  /*8680*/  BSSY.RECONVERGENT B0, `(.L_x_43376) ;  /* 0x000001a000007945 */ /* 0x000fd80003800200 */
[----:B------:R-:W-:Y:S05]  /*8690*/  @!P0 BRA `(.L_x_43377) ;  /* 0x0000000000608947 */ /* 0x000fea0003800000 */
[----:B--2---:R-:W2:Y:S01]  /*86a0*/  LDC.64 R218, c[0x0][0x428] ;  /* 0x00010a00ffda7b82 */ /* 0x004ea20000000a00 */
        /* <DEDUP_REMOVED lines=23> */
.L_x_43377:
[----:B------:R-:W-:Y:S05]  /*8820*/  BSYNC.RECONVERGENT B0 ;  /* 0x0000000000007941 */ /* 0x000fea0003800200 */
.L_x_43376:
[----:B------:R-:W-:Y:S01]  /*8830*/  ISETP.GE.U32.AND P0, PT, R144, 0x60, PT ;  /* 0x000000609000780c */ /* 0x000fe20003f06070 */
[----:B------:R-:W-:-:S12]  /*8840*/  BSSY.RECONVERGENT B0, `(.L_x_43378) ;  /* 0x000001a000007945 */ /* 0x000fd80003800200 */
[----:B------:R-:W-:Y:S05]  /*8850*/  @!P0 BRA `(.L_x_43379) ;  /* 0x0000000000608947 */ /* 0x000fea0003800000 */
[----:B--23--:R-:W2:Y:S01]  /*8860*/  LDC.64 R218, c[0x0][0x428] ;  /* 0x00010a00ffda7b82 */ /* 0x00cea20000000a00 */
        /* <DEDUP_REMOVED lines=23> */
.L_x_43379:
[----:B------:R-:W-:Y:S05]  /*89e0*/  BSYNC.RECONVERGENT B0 ;  /* 0x0000000000007941 */ /* 0x000fea0003800200 */
.L_x_43378:
[----:B------:R-:W-:Y:S01]  /*89f0*/  ISETP.GE.U32.AND P0, PT, R144, 0x80, PT ;  /* 0x000000809000780c */ /* 0x000fe20003f06070 */
[----:B------:R-:W-:-:S12]  /*8a00*/  BSSY.RECONVERGENT B0, `(.L_x_43380) ;  /* 0x000001a000007945 */ /* 0x000fd80003800200 */
[----:B------:R-:W-:Y:S05]  /*8a10*/  @!P0 BRA `(.L_x_43381) ;  /* 0x0000000000608947 */ /* 0x000fea0003800000 */
[----:B--234-:R-:W2:Y:S01]  /*8a20*/  LDC.64 R218, c[0x0][0x428] ;  /* 0x00010a00ffda7b82 */ /* 0x01cea20000000a00 */
        /* <DEDUP_REMOVED lines=23> */
.L_x_43381:
[----:B------:R-:W-:Y:S05]  /*8ba0*/  BSYNC.RECONVERGENT B0 ;  /* 0x0000000000007941 */ /* 0x000fea0003800200 */
.L_x_43380:
[----:B------:R-:W-:Y:S01]  /*8bb0*/  ISETP.GE.U32.AND P0, PT, R144, 0xa0, PT ;  /* 0x000000a09000780c */ /* 0x000fe20003f06070 */
[----:B------:R-:W-:-:S12]  /*8bc0*/  BSSY.RECONVERGENT B0, `(.L_x_43382) ;  /* 0x000001a000007945 */ /* 0x000fd80003800200 */
[----:B------:R-:W-:Y:S05]  /*8bd0*/  @!P0 BRA `(.L_x_43383) ;  /* 0x0000000000608947 */ /* 0x000fea0003800000 */
[----:B0-234-:R-:W0:Y:S01]  /*8be0*/  LDC.64 R218, c[0x0][0x428] ;  /* 0x00010a00ffda7b82 */ /* 0x01de220000000a00 */
        /* <DEDUP_REMOVED lines=17> */
[----:B------:R-:W-:Y:S02]  /*8d00*/  HADD2.F32 R95, -RZ, R162.H0_H0 ;  /* 0x200000a2ff5f7230 */ /* 0x000fe40000004100 */
[----:B------:R-:W-:-:S03]  /*8d10*/  FFMA.FTZ R94, R201, R199, R94 ;  /* 0x000000c7c95e7223 */ /* 0x000fc6000001005e */
[----:B------:R-:W-:Y:S01]  /*8d20*/  FFMA.FTZ R95, R200, R198, R95 ;  /* 0x000000c6c85f7223 */ /* 0x000fe2000001005f */
[C---:B0-----:R-:W-:Y:S01]  /*8d30*/  IMAD.WIDE.U32 R218, R148.reuse, 0x10, R218 ;  /* 0x0000001094da7825 */ /* 0x041fe200078e00da */
[----:B------:R-:W-:-:S04]  /*8d40*/  IADD3 R148, PT, PT, R148, 0x20, RZ ;  /* 0x0000002094947810 */ /* 0x000fc80007ffe0ff */
[----:B------:R0:W-:Y:S03]  /*8d50*/  STG.E.128 desc[UR6][R218.64], R92 ;  /* 0x0000005cda007986 */ /* 0x0001e6000c101d06 */
.L_x_43383:
[----:B------:R-:W-:Y:S05]  /*8d60*/  BSYNC.RECONVERGENT B0 ;  /* 0x0000000000007941 */ /* 0x000fea0003800200 */
.L_x_43382:
        /* <DEDUP_REMOVED lines=27> */
.L_x_43385:
[----:B------:R-:W-:Y:S05]  /*8f20*/  BSYNC.RECONVERGENT B0 ;  /* 0x0000000000007941 */ /* 0x000fea0003800200 */
.L_x_43384:
        /* <DEDUP_REMOVED lines=27> */
.L_x_43387:
[----:B------:R-:W-:Y:S05]  /*90e0*/  BSYNC.RECONVERGENT B0 ;  /* 0x0000000000007941 */ /* 0x000fea0003800200 */
.L_x_43386:
        /* <DEDUP_REMOVED lines=27> */
.L_x_43389:
[----:B------:R-:W-:Y:S05]  /*92a0*/  BSYNC.RECONVERGENT B0 ;  /* 0x0000000000007941 */ /* 0x000fea0003800200 */
.L_x_43388:
        /* <DEDUP_REMOVED lines=27> */
.L_x_43391:
[----:B------:R-:W-:Y:S05]  /*9460*/  BSYNC.RECONVERGENT B0 ;  /* 0x0000000000007941 */ /* 0x000fea0003800200 */
.L_x_43390:
        /* <DEDUP_REMOVED lines=27> */
.L_x_43393:
[----:B------:R-:W-:Y:S05]  /*9620*/  BSYNC.RECONVERGENT B0 ;  /* 0x0000000000007941 */ /* 0x000fea0003800200 */
.L_x_43392:
        /* <DEDUP_REMOVED lines=27> */
.L_x_43395:
[----:B------:R-:W-:Y:S05]  /*97e0*/  BSYNC.RECONVERGENT B0 ;  /* 0x0000000000007941 */ /* 0x000fea0003800200 */
.L_x_43394:
        /* <DEDUP_REMOVED lines=27> */
.L_x_43397:
[----:B------:R-:W-:Y:S05]  /*99a0*/  BSYNC.RECONVERGENT B0 ;  /* 0x0000000000007941 */ /* 0x000fea0003800200 */
.L_x_43396:
        /* <DEDUP_REMOVED lines=27> */
.L_x_43399:
[----:B------:R-:W-:Y:S05]  /*9b60*/  BSYNC.RECONVERGENT B0 ;  /* 0x0000000000007941 */ /* 0x000fea0003800200 */
.L_x_43398:
        /* <DEDUP_REMOVED lines=27> */
.L_x_43401:
[----:B------:R-:W-:Y:S05]  /*9d20*/  BSYNC.RECONVERGENT B0 ;  /* 0x0000000000007941 */ /* 0x000fea0003800200 */
.L_x_43400:
[----:B------:R-:W-:Y:S01]  /*9d30*/  ISETP.GE.U32.AND P0, PT, R144, 0x1e0, PT ;  /* 0x000001e09000780c */ /* 0x000fe20003f06070 */
[----:B------:R-:W-:-:S12]  /*9d40*/  BSSY.RECONVERGENT B0, `(.L_x_43402) ;  /* 0x000001a000007945 */ /* 0x000fd80003800200 */
[----:B------:R-:W-:Y:S05]  /*9d50*/  @!P0 BRA `(.L_x_43403) ;  /* 0x0000000000608947 */ /* 0x000fea0003800000 */
[----:B0-234-:R-:W0:Y:S01]  /*9d60*/  LDC.64 R218, c[0x0][0x428] ;  /* 0x00010a00ffda7b82 */ /* 0x01de220000000a00 */
[--C-:B------:R-:W-:Y:S01]  /*9d70*/  FADD.FTZ R205, R119, -R165.reuse ;  /* 0x800000a577cd7221 */ /* 0x100fe20000010000 */
[--C-:B------:R-:W-:Y:S01]  /*9d80*/  FADD.FTZ R209, R120, -R165.reuse ;  /* 0x800000a578d17221 */ /* 0x100fe20000010000 */
[--C-:B------:R-:W-:Y:S01]  /*9d90*/  FADD.FTZ R207, R121, -R165.reuse ;  /* 0x800000a579cf7221 */ /* 0x100fe20000010000 */
[----:B-1----:R-:W-:Y:S01]  /*9da0*/  FADD.FTZ R199, R122, -R165 ;  /* 0x800000a57ac77221 */ /* 0x002fe20000010000 */
[----:B------:R-:W-:Y:S02]  /*9db0*/  HADD2.F32 R203, -RZ, R178.H1_H1 ;  /* 0x300000b2ffcb7230 */ /* 0x000fe40000004100 */
        /* <DEDUP_REMOVED lines=18> */
.L_x_43403:
[----:B------:R-:W-:Y:S05]  /*9ee0*/  BSYNC.RECONVERGENT B0 ;  /* 0x0000000000007941 */ /* 0x000fea0003800200 */
.L_x_43402:
        /* <DEDUP_REMOVED lines=27> */
.L_x_43405:
[----:B------:R-:W-:Y:S05]  /*a0a0*/  BSYNC.RECONVERGENT B0 ;  /* 0x0000000000007941 */ /* 0x000fea0003800200 */
.L_x_43404:
        /* <DEDUP_REMOVED lines=27> */
.L_x_43407:
[----:B------:R-:W-:Y:S05]  /*a260*/  BSYNC.RECONVERGENT B0 ;  /* 0x0000000000007941 */ /* 0x000fea0003800200 */
.L_x_43406:
        /* <DEDUP_REMOVED lines=27> */
.L_x_43409:
[----:B------:R-:W-:Y:S05]  /*a420*/  BSYNC.RECONVERGENT B0 ;  /* 0x0000000000007941 */ /* 0x000fea0003800200 */
.L_x_43408:
        /* <DEDUP_REMOVED lines=14> */
[----:B------:R-:W-:Y:S02]  /*a510*/  HADD2.F32 R93, -RZ, R217.H0_H0 ;  /* 0x200000d9ff5d7230 */ /* 0x000fe40000004100 */
[----:B------:R-:W-:Y:S01]  /*a520*/  FMUL.FTZ R199, R164, R199 ;  /* 0x000000c7a4c77220 */ /* 0x000fe20000410000 */
[----:B------:R-:W-:Y:S02]  /*a530*/  HADD2.F32 R94, -RZ, R170.H0_H0 ;  /* 0x200000aaff5e7230 */ /* 0x000fe40000004100 */
[----:B------:R-:W-:Y:S01]  /*a540*/  FFMA.FTZ R92, R205, R203, R92 ;  /* 0x000000cbcd5c7223 */ /* 0x000fe2000001005c */
[----:B------:R-:W-:Y:S02]  /*a550*/  HADD2.F32 R201, -RZ, R77.H0_H0 ;  /* 0x2000004dffc97230 */ /* 0x000fe40000004100 */
[----:B------:R-:W-:Y:S01]  /*a560*/  FFMA.FTZ R93, R204, R202, R93 ;  /* 0x000000cacc5d7223 */ /* 0x000fe2000001005d */
[----:B------:R-:W-:-:S02]  /*a570*/  HADD2.F32 R95, -RZ, R169.H0_H0 ;  /* 0x200000a9ff5f7230 */ /* 0x000fc40000004100 */
[----:B------:R-:W-:Y:S02]  /*a580*/  HADD2.F32 R198, -RZ, R217.H1_H1 ;  /* 0x300000d9ffc67230 */ /* 0x000fe40000004100 */
[----:B------:R-:W-:-:S03]  /*a590*/  FFMA.FTZ R94, R200, R94, R201 ;  /* 0x0000005ec85e7223 */ /* 0x000fc600000100c9 */
[----:B------:R-:W-:Y:S01]  /*a5a0*/  FFMA.FTZ R95, R199, R95, R198 ;  /* 0x0000005fc75f7223 */ /* 0x000fe200000100c6 */
[C---:B0-----:R-:W-:Y:S01]  /*a5b0*/  IMAD.WIDE.U32 R218, R148.reuse, 0x10, R218 ;  /* 0x0000001094da7825 */ /* 0x041fe200078e00da */
[----:B------:R-:W-:-:S04]  /*a5c0*/  IADD3 R148, PT, PT, R148, 0x20, RZ ;  /* 0x0000002094947810 */ /* 0x000fc80007ffe0ff */
[----:B------:R0:W-:Y:S03]  /*a5d0*/  STG.E.128 desc[UR6][R218.64], R92 ;  /* 0x0000005cda007986 */ /* 0x0001e6000c101d06 */
.L_x_43411:
[----:B------:R-:W-:Y:S05]  /*a5e0*/  BSYNC.RECONVERGENT B0 ;  /* 0x0000000000007941 */ /* 0x000fea0003800200 */
.L_x_43410:
[----:B------:R-:W-:Y:S01]  /*a5f0*/  ISETP.GE.U32.AND P0, PT, R144, 0x280, PT ;  /* 0x000002809000780c */ /* 0x000fe20003f06070 */
[----:B------:R-:W-:-:S12]  /*a600*/  BSSY.RECONVERGENT B0, `(.L_x_43412) ;  /* 0x0000011000007945 */ /* 0x000fd80003800200 */
[----:B------:R-:W-:Y:S05]  /*a610*/  @!P0 BRA `(.L_x_43413) ;  /* 0x00000000003c8947 */ /* 0x000fea0003800000 */
[----:B------:R-:W5:Y:S01]  /*a620*/  LDC.64 R200, c[0x0][0x428] ;  /* 0x00010a00ffc87b82 */ /* 0x000f620000000a00 */
[--C-:B-1----:R-:W-:Y:S01]  /*a630*/  FADD.FTZ R199, R142, -R165.reuse ;  /* 0x800000a58ec77221 */ /* 0x102fe20000010000 */
[--C-:B0-234-:R-:W-:Y:S01]  /*a640*/  FADD.FTZ R95, R139, -R165.reuse ;  /* 0x800000a58b5f7221 */ /* 0x11dfe20000010000 */
[--C-:B------:R-:W-:Y:S01]  /*a650*/  FADD.FTZ R93, R140, -R165.reuse ;  /* 0x800000a58c5d7221 */ /* 0x100fe20000010000 */
[----:B------:R-:W-:Y:S01]  /*a660*/  FADD.FTZ R165, R141, -R165 ;  /* 0x800000a58da57221 */ /* 0x000fe20000010000 */
        /* <DEDUP_REMOVED lines=8> */
[----:B-----5:R-:W-:-:S05]  /*a6f0*/  IMAD.WIDE.U32 R200, R148, 0x10, R200 ;  /* 0x0000001094c87825 */ /* 0x020fca00078e00c8 */
[----:B------:R0:W-:Y:S02]  /*a700*/  STG.E.128 desc[UR6][R200.64], R92 ;  /* 0x0000005cc8007986 */ /* 0x0001e4000c101d06 */
.L_x_43413:
[----:B------:R-:W-:Y:S05]  /*a710*/  BSYNC.RECONVERGENT B0 ;  /* 0x0000000000007941 */ /* 0x000fea0003800200 */
.L_x_43412:
[----:B01234-:R-:W0:Y:S02]  /*a720*/  LDC.64 R92, c[0x0][0x380] ;  /* 0x0000e000ff5c7b82 */ /* 0x01fe240000000a00 */
[----:B0-----:R-:W-:-:S04]  /*a730*/  LEA R143, R92, R143, 0x2 ;  /* 0x0000008f5c8f7211 */ /* 0x001fc800078e10ff */
[----:B------:R-:W-:-:S13]  /*a740*/  ISETP.GE.AND P0, PT, R143, R93, PT ;  /* 0x0000005d8f00720c */ /* 0x000fda0003f06270 */
[----:B------:R-:W-:Y:S05]  /*a750*/  @!P0 BRA `(.L_x_43414) ;  /* 0xffffff7400f48947 */ /* 0x000fea000383ffff */
[----:B------:R-:W-:Y:S05]  /*a760*/  EXIT ;  /* 0x000000000000794d */ /* 0x000fea0003800000 */
.L_x_43373:
[----:B------:R-:W-:Y:S01]  /*a770*/  HFMA2 R164, -RZ, RZ, 0, 5.9604644775390625e-08 ;  /* 0x00000001ffa47431 */ /* 0x000fe200000001ff */
[----:B------:R-:W-:Y:S01]  /*a780*/  BSSY B0, `(.L_x_43415) ;  /* 0x0000006000007945 */ /* 0x000fe20003800000 */
[----:B------:R-:W-:Y:S02]  /*a790*/  MOV R95, 0x1f ;  /* 0x0000001f005f7802 */ /* 0x000fe40000000f00 */
[----:B------:R-:W-:-:S07]  /*a7a0*/  MOV R165, 0xffffffff ;  /* 0xffffffff00a57802 */ /* 0x000fce0000000f00 */
[----:B------:R-:W-:Y:S05]  /*a7b0*/  WARPSYNC.COLLECTIVE R165, `(.L_x_43416) ;  /* 0x00000000a5087348 */ /* 0x000fea0003c00000 */
[----:B------:R0:W1:Y:S02]  /*a7c0*/  SHFL.BFLY P6, R201, R204, R164, R95 ;  /* 0x0c0000a4ccc97389 */ /* 0x00006400000c005f */
[----:B01----:R-:W-:Y:S05]  /*a7d0*/  ENDCOLLECTIVE ;  /* 0x000000000000791b */ /* 0x003fea0003800000 */
.L_x_43416:
[----:B------:R-:W-:Y:S05]  /*a7e0*/  BSYNC B0 ;  /* 0x0000000000007941 */ /* 0x000fea0003800000 */
.L_x_43415:
        /* <DEDUP_REMOVED lines=8> */
.L_x_43417:
[----:B------:R-:W-:Y:S02]  /*a870*/  HFMA2 R164, -RZ, RZ, 0, 2.384185791015625e-07 ;  /* 0x00000004ffa47431 */ /* 0x000fe400000001ff */
[----:B------:R-:W-:-:S05]  /*a880*/  FADD.FTZ R202, R204, R201 ;  /* 0x000000c9ccca7221 */ /* 0x000fca0000010000 */
[----:B------:R-:W-:-:S07]  /*a890*/  MOV R204, R202 ;  /* 0x000000ca00cc7202 */ /* 0x000fce0000000f00 */
[----:B------:R-:W-:Y:S05]  /*a8a0*/  WARPSYNC.COLLECTIVE R165, `(.L_x_43418) ;  /* 0x00000000a5087348 */ /* 0x000fea0003c00000 */
[----:B------:R0:W1:Y:S02]  /*a8b0*/  SHFL.BFLY P6, R201, R204, R164, R95 ;  /* 0x0c0000a4ccc97389 */ /* 0x00006400000c005f */
[----:B01----:R-:W-:Y:S05]  /*a8c0*/  ENDCOLLECTIVE ;  /* 0x000000000000791b */ /* 0x003fea0003800000 */
.L_x_43418:
[----:B------:R-:W-:Y:S02]  /*a8d0*/  HFMA2 R164, -RZ, RZ, 0, 4.76837158203125e-07 ;  /* 0x00000008ffa47431 */ /* 0x000fe400000001ff */
[----:B------:R-:W-:-:S05]  /*a8e0*/  FADD.FTZ R199, R202, R201 ;  /* 0x000000c9cac77221 */ /* 0x000fca0000010000 */
[----:B------:R-:W-:-:S07]  /*a8f0*/  MOV R204, R199 ;  /* 0x000000c700cc7202 */ /* 0x000fce0000000f00 */
[----:B------:R-:W-:Y:S05]  /*a900*/  WARPSYNC.COLLECTIVE R165, `(.L_x_43419) ;  /* 0x00000000a5087348 */ /* 0x000fea0003c00000 */
[----:B------:R0:W1:Y:S02]  /*a910*/  SHFL.BFLY P6, R201, R204, R164, R95 ;  /* 0x0c0000a4ccc97389 */ /* 0x00006400000c005f */
[----:B01----:R-:W-:Y:S05]  /*a920*/  ENDCOLLECTIVE ;  /* 0x000000000000791b */ /* 0x003fea0003800000 */
.L_x_43419:
[----:B------:R-:W-:Y:S02]  /*a930*/  HFMA2 R164, -RZ, RZ, 0, 9.5367431640625e-07 ;  /* 0x00000010ffa47431 */ /* 0x000fe400000001ff */
[----:B------:R-:W-:-:S05]  /*a940*/  FADD.FTZ R94, R199, R201 ;  /* 0x000000c9c75e7221 */ /* 0x000fca0000010000 */
[----:B------:R-:W-:-:S07]  /*a950*/  MOV R204, R94 ;  /* 0x0000005e00cc7202 */ /* 0x000fce0000000f00 */
[----:B------:R-:W-:Y:S05]  /*a960*/  WARPSYNC.COLLECTIVE R165, `(.L_x_43420) ;  /* 0x00000000a5087348 */ /* 0x000fea0003c00000 */
[----:B------:R0:W1:Y:S02]  /*a970*/  SHFL.BFLY P6, R201, R204, R164, R95 ;  /* 0x0c0000a4ccc97389 */ /* 0x00006400000c005f */
[----:B01----:R-:W-:Y:S05]  /*a980*/  ENDCOLLECTIVE ;  /* 0x000000000000791b */ /* 0x003fea0003800000 */
.L_x_43420:
        /* <DEDUP_REMOVED lines=13> */
[----:B------:R-:W-:-:S05]  /*aa60*/  FSEL R203, R199, RZ, P5 ;  /* 0x000000ffc7cb7208 */ /* 0x000fca0002800000 */
[----:B------:R-:W-:Y:S01]  /*aa70*/  FFMA.FTZ R95, R94, R94, R203 ;  /* 0x0000005e5e5f7223 */ /* 0x000fe200000100cb */
[----:B------:R-:W-:-:S04]  /*aa80*/  FADD.FTZ R94, R29, -R93 ;  /* 0x8000005d1d5e7221 */ /* 0x000fc80000010000 */
[----:B------:R-:W-:Y:S01]  /*aa90*/  FFMA.FTZ R94, R94, R94, R95 ;  /* 0x0000005e5e5e7223 */ /* 0x000fe2000001005f */
[----:B------:R-:W-:-:S04]  /*aaa0*/  FADD.FTZ R95, R28, -R93 ;  /* 0x8000005d1c5f7221 */ /* 0x000fc80000010000 */
[----:B------:R-:W-:Y:S01]  /*aab0*/  FFMA.FTZ R95, R95, R95, R94 ;  /* 0x0000005f5f5f7223 */ /* 0x000fe2000001005e */
[----:B------:R-:W-:-:S04]  /*aac0*/  FADD.FTZ R94, R27, -R93 ;  /* 0x8000005d1b5e7221 */ /* 0x000fc80000010000 */
[----:B------:R-:W-:Y:S01]  /*aad0*/  @P3 FFMA.FTZ R203, R94, R94, R95 ;  /* 0x0000005e5ecb3223 */ /* 0x000fe2000001005f */
        /* <DEDUP_REMOVED lines=32> */
[----:B------:R-:W-:Y:S01]  /*ace0*/  FADD.FTZ R94, R10, -R93 ;  /* 0x8000005d0a5e7221 */ /* 0x000fe20000010000 */
[----:B------:R-:W-:-:S03]  /*acf0*/  ISETP.GT.U32.AND P6, PT, R144, 0xdf, PT ;  /* 0x000000df9000780c */ /* 0x000fc60003fc4070 */
        /* <DEDUP_REMOVED lines=124> */
[----:B------:R-:W-:-:S04]  /*b4c0*/  MOV R95, 0x1f ;  /* 0x0000001f005f7802 */ /* 0x000fc80000000f00 */
[----:B------:R-:W-:-:S07]  /*b4d0*/  MOV R204, R203 ;  /* 0x000000cb00cc7202 */ /* 0x000fce0000000f00 */
[----:B------:R-:W-:Y:S05]  /*b4e0*/  WARPSYNC.COLLECTIVE R165, `(.L_x_43421) ;  /* 0x00000000a5087348 */ /* 0x000fea0003c00000 */
[----:B------:R0:W1:Y:S02]  /*b4f0*/  SHFL.BFLY P6, R201, R204, R164, R95 ;  /* 0x0c0000a4ccc97389 */ /* 0x00006400000c005f */
[----:B01----:R-:W-:Y:S05]  /*b500*/  ENDCOLLECTIVE ;  /* 0x000000000000791b */ /* 0x003fea0003800000 */
.L_x_43421:
[----:B------:R-:W-:Y:S02]  /*b510*/  HFMA2 R164, -RZ, RZ, 0, 1.1920928955078125e-07 ;  /* 0x00000002ffa47431 */ /* 0x000fe400000001ff */
[----:B------:R-:W-:-:S05]  /*b520*/  FADD.FTZ R202, R203, R201 ;  /* 0x000000c9cbca7221 */ /* 0x000fca0000010000 */
[----:B------:R-:W-:-:S07]  /*b530*/  MOV R204, R202 ;  /* 0x000000ca00cc7202 */ /* 0x000fce0000000f00 */
[----:B------:R-:W-:Y:S05]  /*b540*/  WARPSYNC.COLLECTIVE R165, `(.L_x_43422) ;  /* 0x00000000a5087348 */ /* 0x000fea0003c00000 */
[----:B------:R0:W1:Y:S02]  /*b550*/  SHFL.BFLY P6, R201, R204, R164, R95 ;  /* 0x0c0000a4ccc97389 */ /* 0x00006400000c005f */
[----:B01----:R-:W-:Y:S05]  /*b560*/  ENDCOLLECTIVE ;  /* 0x000000000000791b */ /* 0x003fea0003800000 */
.L_x_43422:
[----:B------:R-:W-:Y:S02]  /*b570*/  HFMA2 R164, -RZ, RZ, 0, 2.384185791015625e-07 ;  /* 0x00000004ffa47431 */ /* 0x000fe400000001ff */
[----:B------:R-:W-:-:S05]  /*b580*/  FADD.FTZ R200, R202, R201 ;  /* 0x000000c9cac87221 */ /* 0x000fca0000010000 */
[----:B------:R-:W-:-:S07]  /*b590*/  MOV R204, R200 ;  /* 0x000000c800cc7202 */ /* 0x000fce0000000f00 */
[----:B------:R-:W-:Y:S05]  /*b5a0*/  WARPSYNC.COLLECTIVE R165, `(.L_x_43423) ;  /* 0x00000000a5087348 */ /* 0x000fea0003c00000 */
[----:B------:R0:W1:Y:S02]  /*b5b0*/  SHFL.BFLY P6, R201, R204, R164, R95 ;  /* 0x0c0000a4ccc97389 */ /* 0x00006400000c005f */
[----:B01----:R-:W-:Y:S05]  /*b5c0*/  ENDCOLLECTIVE ;  /* 0x000000000000791b */ /* 0x003fea0003800000 */
.L_x_43423:
[----:B------:R-:W-:Y:S02]  /*b5d0*/  HFMA2 R164, -RZ, RZ, 0, 4.76837158203125e-07 ;  /* 0x00000008ffa47431 */ /* 0x000fe400000001ff */
[----:B------:R-:W-:-:S05]  /*b5e0*/  FADD.FTZ R199, R200, R201 ;  /* 0x000000c9c8c77221 */ /* 0x000fca0000010000 */
[----:B------:R-:W-:-:S07]  /*b5f0*/  MOV R204, R199 ;  /* 0x000000c700cc7202 */ /* 0x000fce0000000f00 */
[----:B------:R-:W-:Y:S05]  /*b600*/  WARPSYNC.COLLECTIVE R165, `(.L_x_43424) ;  /* 0x00000000a5087348 */ /* 0x000fea0003c00000 */
[----:B------:R0:W1:Y:S02]  /*b610*/  SHFL.BFLY P6, R201, R204, R164, R95 ;  /* 0x0c0000a4ccc97389 */ /* 0x00006400000c005f */
[----:B01----:R-:W-:Y:S05]  /*b620*/  ENDCOLLECTIVE ;  /* 0x000000000000791b */ /* 0x003fea0003800000 */
.L_x_43424:
[----:B------:R-:W-:Y:S02]  /*b630*/  HFMA2 R164, -RZ, RZ, 0, 9.5367431640625e-07 ;  /* 0x00000010ffa47431 */ /* 0x000fe400000001ff */
[----:B------:R-:W-:-:S05]  /*b640*/  FADD.FTZ R94, R199, R201 ;  /* 0x000000c9c75e7221 */ /* 0x000fca0000010000 */
[----:B------:R-:W-:-:S07]  /*b650*/  MOV R204, R94 ;  /* 0x0000005e00cc7202 */ /* 0x000fce0000000f00 */
[----:B------:R-:W-:Y:S05]  /*b660*/  WARPSYNC.COLLECTIVE R165, `(.L_x_43425) ;  /* 0x00000000a5087348 */ /* 0x000fea0003c00000 */
[----:B------:R0:W1:Y:S02]  /*b670*/  SHFL.BFLY P6, R201, R204, R164, R95 ;  /* 0x0c0000a4ccc97389 */ /* 0x00006400000c005f */
[----:B01----:R-:W-:Y:S05]  /*b680*/  ENDCOLLECTIVE ;  /* 0x000000000000791b */ /* 0x003fea0003800000 */
.L_x_43425:
[----:B------:R-:W-:Y:S05]  /*b690*/  BRA `(.L_x_43426) ;  /* 0xffffffcc004c7947 */ /* 0x000fea000383ffff */
.L_x_43427:
        /* <DEDUP_REMOVED lines=14> */
.L_x_54494:


//--------------------- .text._ZN10layer_norm31ln_parallel_residual_fwd_kernelINS_13Kernel_traitsI6__halfffffjLj2560ELj1ELj4ELj1ELj16ENS_18Kernel_traits_baseILj2560ES2_ffffjLj128EEEEELb0ELb1ELb1EEEvNS_9FwdParamsE --------------------------
	.section	.text._ZN10layer_norm31ln_parallel_residual_fwd_kernelINS_13Kernel_traitsI6__halfffffjLj2560ELj1ELj4ELj1ELj16ENS_18Kernel_traits_baseILj2560ES2_ffffjLj128EEEEELb0ELb1ELb1EEEvNS_9FwdParamsE,"ax",@progbits
	.align	128
        .global         _ZN10layer_norm31ln_parallel_residual_fwd_kernelINS_13Kernel_traitsI6__halfffffjLj2560ELj1ELj4ELj1ELj16ENS_18Kernel_traits_baseILj2560ES2_ffffjLj128EEEEELb0ELb1ELb1EEEvNS_9FwdParamsE
        .type           _ZN10layer_norm31ln_parallel_residual_fwd_kernelINS_13Kernel_traitsI6__halfffffjLj2560ELj1ELj4ELj1ELj16ENS_18Kernel_traits_baseILj2560ES2_ffffjLj128EEEEELb0ELb1ELb1EEEvNS_9FwdParamsE,@function
        .size           _ZN10layer_norm31ln_parallel_residual_fwd_kernelINS_13Kernel_traitsI6__halfffffjLj2560ELj1ELj4ELj1ELj16ENS_18Kernel_traits_baseILj2560ES2_ffffjLj128EEEEELb0ELb1ELb1EEEvNS_9FwdParamsE,(.L_x_54495 - _ZN10layer_norm31ln_parallel_residual_fwd_kernelINS_13Kernel_traitsI6__halfffffjLj2560ELj1ELj4ELj1ELj16ENS_18Kernel_traits_baseILj2560ES2_ffffjLj128EEEEELb0ELb1ELb1EEEvNS_9FwdParamsE)
        .other          _ZN10layer_norm31ln_parallel_residual_fwd_kernelINS_13Kernel_traitsI6__halfffffjLj2560ELj1ELj4ELj1ELj16ENS_18Kernel_traits_baseILj2560ES2_ffffjLj128EEEEELb0ELb1ELb1EEEvNS_9FwdParamsE,@"STO_CUDA_ENTRY STV_DEFAULT"
_ZN10layer_norm31ln_parallel_residual_fwd_kernelINS_13Kernel_traitsI6__halfffffjLj2560ELj1ELj4ELj1ELj16ENS_18Kernel_traits_baseILj2560ES2_ffffjLj128EEEEELb0ELb1ELb1EEEvNS_9FwdParamsE:
.text._ZN10layer_norm31ln_parallel_residual_fwd_kernelINS_13Kernel_traitsI6__halfffffjLj2560ELj1ELj4ELj1ELj16ENS_18Kernel_traits_baseILj2560ES2_ffffjLj128EEEEELb0ELb1ELb1EEEvNS_9FwdParamsE:
        /* <DEDUP_REMOVED lines=61> */
.L_x_43428:
[----:B------:R-:W0:Y:S02]  /*03d0*/  LDC.64 R2, c[0x0][0x3d0] ;  /* 0x0000f400ff027b82 */ /* 0x000e240000000a00 */
[----:B0-----:R-:W-:-:S05]  /*03e0*/  IMAD.WIDE.U32 R28, R90, 0x8, R2 ;  /* 0x000000085a1c7825 */ /* 0x001fca00078e0002 */
        /* <DEDUP_REMOVED lines=40> */
.L_x_43429:
[----:B------:R-:W1:Y:S02]  /*0670*/  LDCU UR4, c[0x0][0x384] ;  /* 0x00007080ff0477ac */ /* 0x000e640008000800 */
[----:B-1----:R-:W-:-:S13]  /*0680*/  ISETP.GE.AND P1, PT, R0, UR4, PT ;  /* 0x0000000400007c0c */ /* 0x002fda000bf26270 */
[----:B------:R-:W-:Y:S05]  /*0690*/  @P1 EXIT ;  /* 0x000000000000194d */ /* 0x000fea0003800000 */
[----:B-----5:R-:W-:Y:S01]  /*06a0*/  MOV R104, R4 ;  /* 0x0000000400687202 */ /* 0x020fe20000000f00 */
[----:B------:R-:W1:Y:S01]  /*06b0*/  LDCU UR4, c[0x0][0x388] ;  /* 0x00007100ff0477ac */ /* 0x000e620008000800 */
[----:B0-----:R-:W-:Y:S02]  /*06c0*/  MOV R28, R5 ;  /* 0x00000005001c7202 */ /* 0x001fe40000000f00 */
[--C-:B------:R-:W-:Y:S01]  /*06d0*/  SHF.R.U64 R103, R4, 0x10, R5.reuse ;  /* 0x0000001004677819 */ /* 0x100fe20000001205 */
[----:B------:R-:W0:Y:S01]  /*06e0*/  LDCU.U8 UR5, c[0x0][0x410] ;  /* 0x00008200ff0577ac */ /* 0x000e220008000000 */
[----:B------:R-:W-:Y:S02]  /*06f0*/  SHF.R.U32.HI R29, RZ, 0x10, R5 ;  /* 0x00000010ff1d7819 */ /* 0x000fe40000011605 */
[----:B------:R-:W-:Y:S01]  /*0700*/  MOV R102, R6 ;  /* 0x0000000600667202 */ /* 0x000fe20000000f00 */
[----:B------:R-:W2:Y:S01]  /*0710*/  LDCU UR8, c[0x0][0x448] ;  /* 0x00008900ff0877ac */ /* 0x000ea20008000800 */
[----:B------:R-:W-:-:S02]  /*0720*/  MOV R4, R7 ;  /* 0x0000000700047202 */ /* 0x000fc40000000f00 */
[----:B------:R-:W-:Y:S01]  /*0730*/  MOV R100, R8 ;  /* 0x0000000800647202 */ /* 0x000fe20000000f00 */
[----:B------:R-:W3:Y:S01]  /*0740*/  LDCU.64 UR10, c[0x0][0x3a0] ;  /* 0x00007400ff0a77ac */ /* 0x000ee20008000a00 */
[----:B------:R-:W-:Y:S02]  /*0750*/  MOV R5, R9 ;  /* 0x0000000900057202 */ /* 0x000fe40000000f00 */
[----:B------:R-:W-:Y:S01]  /*0760*/  PRMT R102, R4, 0x5410, R102 ;  /* 0x0000541004667816 */ /* 0x000fe20000000066 */
[----:B------:R-:W4:Y:S01]  /*0770*/  LDCU.64 UR12, c[0x0][0x398] ;  /* 0x00007300ff0c77ac */ /* 0x000f220008000a00 */
[----:B------:R-:W-:Y:S02]  /*0780*/  PRMT R100, R5, 0x5410, R100 ;  /* 0x0000541005647816 */ /* 0x000fe40000000064 */
[----:B------:R-:W-:Y:S02]  /*0790*/  MOV R4, R88 ;  /* 0x0000005800047202 */ /* 0x000fe40000000f00 */
[----:B------:R-:W-:-:S02]  /*07a0*/  MOV R5, R89 ;  /* 0x0000005900057202 */ /* 0x000fc40000000f00 */
[----:B------:R-:W-:Y:S02]  /*07b0*/  SHF.R.U64 R123, R72, 0x10, R73 ;  /* 0x00000010487b7819 */ /* 0x000fe40000001249 */
[----:B------:R-:W-:Y:S02]  /*07c0*/  PRMT R115, R4, 0x5410, R5 ;  /* 0x0000541004737816 */ /* 0x000fe40000000005 */
[----:B------:R-:W-:Y:S02]  /*07d0*/  MOV R4, R84 ;  /* 0x0000005400047202 */ /* 0x000fe40000000f00 */
[----:B------:R-:W-:Y:S02]  /*07e0*/  MOV R5, R85 ;  /* 0x0000005500057202 */ /* 0x000fe40000000f00 */
[----:B------:R-:W-:Y:S02]  /*07f0*/  SHF.R.U64 R125, R68, 0x10, R69 ;  /* 0x00000010447d7819 */ /* 0x000fe40000001245 */
[----:B------:R-:W-:-:S02]  /*0800*/  PRMT R117, R4, 0x5410, R5 ;  /* 0x0000541004757816 */ /* 0x000fc40000000005 */
[----:B------:R-:W-:Y:S02]  /*0810*/  MOV R4, R80 ;  /* 0x0000005000047202 */ /* 0x000fe40000000f00 */
[----:B------:R-:W-:Y:S02]  /*0820*/  MOV R5, R81 ;  /* 0x0000005100057202 */ /* 0x000fe40000000f00 */
[----:B------:R-:W-:Y:S02]  /*0830*/  SHF.R.U64 R101, R6, 0x10, R7 ;  /* 0x0000001006657819 */ /* 0x000fe40000001207 */
[----:B------:R-:W-:Y:S02]  /*0840*/  PRMT R119, R4, 0x5410, R5 ;  /* 0x0000541004777816 */ /* 0x000fe40000000005 */
[----:B------:R-:W-:Y:S02]  /*0850*/  MOV R4, R76 ;  /* 0x0000004c00047202 */ /* 0x000fe40000000f00 */
[----:B------:R-:W-:-:S02]  /*0860*/  MOV R5, R77 ;  /* 0x0000004d00057202 */ /* 0x000fc40000000f00 */
[----:B------:R-:W-:Y:S02]  /*0870*/  SHF.R.U32.HI R30, RZ, 0x10, R7 ;  /* 0x00000010ff1e7819 */ /* 0x000fe40000011607 */
[----:B------:R-:W-:Y:S02]  /*0880*/  PRMT R121, R4, 0x5410, R5 ;  /* 0x0000541004797816 */ /* 0x000fe40000000005 */
[----:B------:R-:W-:Y:S02]  /*0890*/  SHF.R.U32.HI R4, RZ, 0x10, R73 ;  /* 0x00000010ff047819 */ /* 0x000fe40000011649 */
[----:B------:R-:W-:Y:S02]  /*08a0*/  MOV R98, R10 ;  /* 0x0000000a00627202 */ /* 0x000fe40000000f00 */
[----:B------:R-:W-:Y:S02]  /*08b0*/  PRMT R123, R123, 0x5410, R4 ;  /* 0x000054107b7b7816 */ /* 0x000fe40000000004 */
[----:B------:R-:W-:-:S02]  /*08c0*/  SHF.R.U32.HI R4, RZ, 0x10, R69 ;  /* 0x00000010ff047819 */ /* 0x000fc40000011645 */
[----:B------:R-:W-:Y:S02]  /*08d0*/  MOV R6, R11 ;  /* 0x0000000b00067202 */ /* 0x000fe40000000f00 */
[----:B------:R-:W-:Y:S02]  /*08e0*/  PRMT R125, R125, 0x5410, R4 ;  /* 0x000054107d7d7816 */ /* 0x000fe40000000004 */
[----:B------:R-:W-:Y:S02]  /*08f0*/  MOV R96, R12 ;  /* 0x0000000c00607202 */ /* 0x000fe40000000f00 */
[----:B------:R-:W-:Y:S02]  /*0900*/  MOV R7, R13 ;  /* 0x0000000d00077202 */ /* 0x000fe40000000f00 */
[--C-:B------:R-:W-:Y:S02]  /*0910*/  SHF.R.U64 R124, R70, 0x10, R71.reuse ;  /* 0x00000010467c7819 */ /* 0x100fe40000001247 */
[----:B------:R-:W-:-:S02]  /*0920*/  SHF.R.U32.HI R5, RZ, 0x10, R71 ;  /* 0x00000010ff057819 */ /* 0x000fc40000011647 */
[--C-:B------:R-:W-:Y:S02]  /*0930*/  SHF.R.U64 R127, R64, 0x10, R65.reuse ;  /* 0x00000010407f7819 */ /* 0x100fe40000001241 */
[----:B------:R-:W-:Y:S02]  /*0940*/  SHF.R.U32.HI R4, RZ, 0x10, R65 ;  /* 0x00000010ff047819 */ /* 0x000fe40000011641 */
[----:B------:R-:W-:Y:S02]  /*0950*/  PRMT R98, R6, 0x5410, R98 ;  /* 0x0000541006627816 */ /* 0x000fe40000000062 */
[----:B------:R-:W-:Y:S02]  /*0960*/  PRMT R96, R7, 0x5410, R96 ;  /* 0x0000541007607816 */ /* 0x000fe40000000060 */
[----:B------:R-:W-:Y:S02]  /*0970*/  PRMT R124, R124, 0x5410, R5 ;  /* 0x000054107c7c7816 */ /* 0x000fe40000000005 */
[----:B------:R-:W-:-:S02]  /*0980*/  PRMT R127, R127, 0x5410, R4 ;  /* 0x000054107f7f7816 */ /* 0x000fc40000000004 */
[----:B------:R-:W-:Y:S02]  /*0990*/  MOV R6, R86 ;  /* 0x0000005600067202 */ /* 0x000fe40000000f00 */
[----:B------:R-:W-:Y:S02]  /*09a0*/  MOV R7, R87 ;  /* 0x0000005700077202 */ /* 0x000fe40000000f00 */
[--C-:B------:R-:W-:Y:S02]  /*09b0*/  SHF.R.U64 R126, R66, 0x10, R67.reuse ;  /* 0x00000010427e7819 */ /* 0x100fe40000001243 */
[----:B------:R-:W-:Y:S02]  /*09c0*/  SHF.R.U32.HI R5, RZ, 0x10, R67 ;  /* 0x00000010ff057819 */ /* 0x000fe40000011643 */
[----:B------:R-:W-:Y:S02]  /*09d0*/  SHF.R.U32.HI R217, RZ, 0x10, R47 ;  /* 0x00000010ffd97819 */ /* 0x000fe4000001162f */
[----:B------:R-:W-:-:S02]  /*09e0*/  SHF.R.U64 R4, R44, 0x10, R45 ;  /* 0x000000102c047819 */ /* 0x000fc4000000122d */
[----:B------:R-:W-:Y:S02]  /*09f0*/  PRMT R116, R6, 0x5410, R7 ;  /* 0x0000541006747816 */ /* 0x000fe40000000007 */
[----:B------:R-:W-:Y:S02]  /*0a00*/  PRMT R126, R126, 0x5410, R5 ;  /* 0x000054107e7e7816 */ /* 0x000fe40000000005 */
[----:B------:R-:W-:Y:S02]  /*0a10*/  PRMT R217, R217, 0x5410, R4 ;  /* 0x00005410d9d97816 */ /* 0x000fe40000000004 */
[----:B------:R-:W-:Y:S02]  /*0a20*/  MOV R6, R82 ;  /* 0x0000005200067202 */ /* 0x000fe40000000f00 */
[----:B------:R-:W-:Y:S02]  /*0a30*/  MOV R7, R83 ;  /* 0x0000005300077202 */ /* 0x000fe40000000f00 */
[----:B------:R-:W-:-:S02]  /*0a40*/  SHF.R.U64 R215, R62, 0x10, R63 ;  /* 0x000000103ed77819 */ /* 0x000fc4000000123f */
[----:B------:R-:W-:Y:S02]  /*0a50*/  SHF.R.U32.HI R5, RZ, 0x10, R63 ;  /* 0x00000010ff057819 */ /* 0x000fe4000001163f */
[----:B------:R-:W-:Y:S02]  /*0a60*/  SHF.R.U32.HI R219, RZ, 0x10, R45 ;  /* 0x00000010ffdb7819 */ /* 0x000fe4000001162d */
[----:B------:R-:W-:Y:S02]  /*0a70*/  SHF.R.U64 R4, R42, 0x10, R43 ;  /* 0x000000102a047819 */ /* 0x000fe4000000122b */
[----:B------:R-:W-:Y:S02]  /*0a80*/  PRMT R118, R6, 0x5410, R7 ;  /* 0x0000541006767816 */ /* 0x000fe40000000007 */
[----:B------:R-:W-:Y:S02]  /*0a90*/  PRMT R215, R215, 0x5410, R5 ;  /* 0x00005410d7d77816 */ /* 0x000fe40000000005 */
[----:B------:R-:W-:-:S02]  /*0aa0*/  PRMT R219, R219, 0x5410, R4 ;  /* 0x00005410dbdb7816 */ /* 0x000fc40000000004 */
[----:B------:R-:W-:Y:S02]  /*0ab0*/  MOV R6, R78 ;  /* 0x0000004e00067202 */ /* 0x000fe40000000f00 */
[----:B------:R-:W-:Y:S02]  /*0ac0*/  MOV R7, R79 ;  /* 0x0000004f00077202 */ /* 0x000fe40000000f00 */
[----:B------:R-:W-:Y:S02]  /*0ad0*/  SHF.R.U32.HI R221, RZ, 0x10, R43 ;  /* 0x00000010ffdd7819 */ /* 0x000fe4000001162b */
[--C-:B------:R-:W-:Y:S02]  /*0ae0*/  SHF.R.U64 R5, R40, 0x10, R41.reuse ;  /* 0x0000001028057819 */ /* 0x100fe40000001229 */
[----:B------:R-:W-:Y:S02]  /*0af0*/  SHF.R.U32.HI R222, RZ, 0x10, R41 ;  /* 0x00000010ffde7819 */ /* 0x000fe40000011629 */
[----:B------:R-:W-:-:S02]  /*0b00*/  SHF.R.U64 R4, R38, 0x10, R39 ;  /* 0x0000001026047819 */ /* 0x000fc40000001227 */
[--C-:B------:R-:W-:Y:S02]  /*0b10*/  SHF.R.U64 R99, R8, 0x10, R9.reuse ;  /* 0x0000001008637819 */ /* 0x100fe40000001209 */
[----:B------:R-:W-:Y:S02]  /*0b20*/  SHF.R.U32.HI R31, RZ, 0x10, R9 ;  /* 0x00000010ff1f7819 */ /* 0x000fe40000011609 */
[----:B------:R-:W-:Y:S02]  /*0b30*/  MOV R92, R16 ;  /* 0x00000010005c7202 */ /* 0x000fe40000000f00 */
[----:B------:R-:W-:Y:S02]  /*0b40*/  SHF.R.U64 R91, R16, 0x10, R17 ;  /* 0x00000010105b7819 */ /* 0x000fe40000001211 */
[--C-:B------:R-:W-:Y:S02]  /*0b50*/  SHF.R.U64 R97, R10, 0x10, R11.reuse ;  /* 0x000000100a617819 */ /* 0x100fe4000000120b */
[----:B------:R-:W-:-:S02]  /*0b60*/  SHF.R.U32.HI R32, RZ, 0x10, R11 ;  /* 0x00000010ff207819 */ /* 0x000fc4000001160b */
[----:B------:R-:W-:Y:S02]  /*0b70*/  MOV R9, R17 ;  /* 0x0000001100097202 */ /* 0x000fe40000000f00 */
[----:B------:R-:W-:Y:S02]  /*0b80*/  SHF.R.U32.HI R16, RZ, 0x10, R17 ;  /* 0x00000010ff107819 */ /* 0x000fe40000011611 */
[----:B------:R-:W-:Y:S02]  /*0b90*/  MOV R105, R18 ;  /* 0x0000001200697202 */ /* 0x000fe40000000f00 */
[----:B------:R-:W-:Y:S02]  /*0ba0*/  SHF.R.U64 R106, R18, 0x10, R19 ;  /* 0x00000010126a7819 */ /* 0x000fe40000001213 */
[--C-:B------:R-:W-:Y:S02]  /*0bb0*/  SHF.R.U64 R95, R12, 0x10, R13.reuse ;  /* 0x000000100c5f7819 */ /* 0x100fe4000000120d */
[----:B------:R-:W-:-:S02]  /*0bc0*/  SHF.R.U32.HI R33, RZ, 0x10, R13 ;  /* 0x00000010ff217819 */ /* 0x000fc4000001160d */
[----:B------:R-:W-:Y:S02]  /*0bd0*/  MOV R94, R14 ;  /* 0x0000000e005e7202 */ /* 0x000fe40000000f00 */
[----:B------:R-:W-:Y:S02]  /*0be0*/  MOV R8, R15 ;  /* 0x0000000f00087202 */ /* 0x000fe40000000f00 */
[----:B------:R-:W-:Y:S02]  /*0bf0*/  SHF.R.U64 R93, R14, 0x10, R15 ;  /* 0x000000100e5d7819 */ /* 0x000fe4000000120f */
[----:B------:R-:W-:Y:S02]  /*0c00*/  MOV R10, R19 ;  /* 0x00000013000a7202 */ /* 0x000fe40000000f00 */
[----:B------:R-:W-:Y:S02]  /*0c10*/  SHF.R.U32.HI R17, RZ, 0x10, R19 ;  /* 0x00000010ff117819 */ /* 0x000fe40000011613 */
[----:B------:R-:W-:-:S02]  /*0c20*/  MOV R107, R20 ;  /* 0x00000014006b7202 */ /* 0x000fc40000000f00 */
[----:B------:R-:W-:Y:S02]  /*0c30*/  MOV R11, R21 ;  /* 0x00000015000b7202 */ /* 0x000fe40000000f00 */
[--C-:B------:R-:W-:Y:S02]  /*0c40*/  SHF.R.U64 R108, R20, 0x10, R21.reuse ;  /* 0x00000010146c7819 */ /* 0x100fe40000001215 */
[----:B------:R-:W-:Y:S02]  /*0c50*/  SHF.R.U32.HI R18, RZ, 0x10, R21 ;  /* 0x00000010ff127819 */ /* 0x000fe40000011615 */
[----:B------:R-:W-:Y:S02]  /*0c60*/  PRMT R120, R6, 0x5410, R7 ;  /* 0x0000541006787816 */ /* 0x000fe40000000007 */
[----:B------:R-:W-:Y:S02]  /*0c70*/  PRMT R221, R221, 0x5410, R5 ;  /* 0x00005410dddd7816 */ /* 0x000fe40000000005 */
[----:B------:R-:W-:-:S02]  /*0c80*/  PRMT R222, R222, 0x5410, R4 ;  /* 0x00005410dede7816 */ /* 0x000fc40000000004 */
[----:B------:R-:W-:Y:S02]  /*0c90*/  SHF.R.U32.HI R15, RZ, 0x10, R15 ;  /* 0x00000010ff0f7819 */ /* 0x000fe4000001160f */
[----:B------:R-:W-:Y:S02]  /*0ca0*/  MOV R109, R22 ;  /* 0x00000016006d7202 */ /* 0x000fe40000000f00 */
[----:B------:R-:W-:Y:S02]  /*0cb0*/  MOV R12, R23 ;  /* 0x00000017000c7202 */ /* 0x000fe40000000f00 */
[--C-:B------:R-:W-:Y:S02]  /*0cc0*/  SHF.R.U64 R110, R22, 0x10, R23.reuse ;  /* 0x00000010166e7819 */ /* 0x100fe40000001217 */
[----:B------:R-:W-:Y:S02]  /*0cd0*/  SHF.R.U32.HI R19, RZ, 0x10, R23 ;  /* 0x00000010ff137819 */ /* 0x000fe40000011617 */
[----:B------:R-:W-:-:S02]  /*0ce0*/  MOV R111, R24 ;  /* 0x00000018006f7202 */ /* 0x000fc40000000f00 */
[----:B------:R-:W-:Y:S02]  /*0cf0*/  MOV R13, R25 ;  /* 0x00000019000d7202 */ /* 0x000fe40000000f00 */
[--C-:B------:R-:W-:Y:S02]  /*0d00*/  SHF.R.U64 R112, R24, 0x10, R25.reuse ;  /* 0x0000001018707819 */ /* 0x100fe40000001219 */
[----:B------:R-:W-:Y:S02]  /*0d10*/  SHF.R.U32.HI R20, RZ, 0x10, R25 ;  /* 0x00000010ff147819 */ /* 0x000fe40000011619 */
[----:B------:R-:W-:Y:S02]  /*0d20*/  ISETP.NE.U32.AND P1, PT, R34, RZ, PT ;  /* 0x000000ff2200720c */ /* 0x000fe40003f25070 */
[----:B------:R-:W-:Y:S02]  /*0d30*/  MOV R113, R26 ;  /* 0x0000001a00717202 */ /* 0x000fe40000000f00 */
[----:B------:R-:W-:-:S02]  /*0d40*/  MOV R14, R27 ;  /* 0x0000001b000e7202 */ /* 0x000fc40000000f00 */
[--C-:B------:R-:W-:Y:S02]  /*0d50*/  SHF.R.U64 R114, R26, 0x10, R27.reuse ;  /* 0x000000101a727819 */ /* 0x100fe4000000121b */
[----:B------:R-:W-:Y:S02]  /*0d60*/  SHF.R.U32.HI R21, RZ, 0x10, R27 ;  /* 0x00000010ff157819 */ /* 0x000fe4000001161b */
[----:B------:R-:W-:Y:S02]  /*0d70*/  MOV R6, R74 ;  /* 0x0000004a00067202 */ /* 0x000fe40000000f00 */
[----:B------:R-:W-:Y:S02]  /*0d80*/  MOV R7, R75 ;  /* 0x0000004b00077202 */ /* 0x000fe40000000f00 */
[----:B------:R-:W-:Y:S02]  /*0d90*/  SHF.R.U32.HI R223, RZ, 0x10, R39 ;  /* 0x00000010ffdf7819 */ /* 0x000fe40000011627 */
[----:B------:R-:W-:-:S02]  /*0da0*/  SHF.R.U64 R4, R36, 0x10, R37 ;  /* 0x0000001024047819 */ /* 0x000fc40000001225 */
[----:B------:R-:W-:Y:S02]  /*0db0*/  SHF.R.U32.HI R224, RZ, 0x10, R37 ;  /* 0x00000010ffe07819 */ /* 0x000fe40000011625 */
[----:B------:R-:W-:Y:S02]  /*0dc0*/  SHF.R.U64 R5, R2, 0x10, R3 ;  /* 0x0000001002057819 */ /* 0x000fe40000001203 */
[----:B------:R-:W-:Y:S02]  /*0dd0*/  ISETP.NE.AND.EX P1, PT, R35, RZ, PT, P1 ;  /* 0x000000ff2300720c */ /* 0x000fe40003f25310 */
        /* <DEDUP_REMOVED lines=21> */
[----:B------:R-:W-:Y:S02]  /*0f30*/  SHF.R.U32.HI R225, RZ, 0x10, R3 ;  /* 0x00000010ffe17819 */ /* 0x000fe40000011603 */
[----:B------:R-:W-:Y:S02]  /*0f40*/  PRMT R223, R223, 0x5410, R4 ;  /* 0x00005410dfdf7816 */ /* 0x000fe40000000004 */
[----:B01234-:R-:W-:-:S07]  /*0f50*/  PRMT R224, R224, 0x5410, R5 ;  /* 0x00005410e0e07816 */ /* 0x01ffce0000000005 */
.L_x_43472:
[----:B------:R-:W-:Y:S01]  /*0f60*/  ISETP.NE.U32.AND P2, PT, RZ, UR10, PT ;  /* 0x0000000aff007c0c */ /* 0x000fe2000bf45070 */
[----:B0-----:R-:W0:Y:S01]  /*0f70*/  LDC.64 R32, c[0x0][0x390] ;  /* 0x0000e400ff207b82 */ /* 0x001e220000000a00 */
        /* <DEDUP_REMOVED lines=9> */
[----:B------:R-:W-:Y:S01]  /*1010*/  UISETP.NE.U32.AND UP0, UPT, UR12, URZ, UPT ;  /* 0x000000ff0c00728c */ /* 0x000fe2000bf05070 */
        /* <DEDUP_REMOVED lines=21> */
.L_x_43431:
        /* <DEDUP_REMOVED lines=9> */
.L_x_43430:
        /* <DEDUP_REMOVED lines=12> */
.L_x_43432:
        /* <DEDUP_REMOVED lines=31> */
.L_x_43433:
        /* <DEDUP_REMOVED lines=23> */
.L_x_43434:
        /* <DEDUP_REMOVED lines=26> */
.L_x_43435:
        /* <DEDUP_REMOVED lines=21> */
.L_x_43436:
        /* <DEDUP_REMOVED lines=26> */
.L_x_43437:
        /* <DEDUP_REMOVED lines=21> */
.L_x_43438:
        /* <DEDUP_REMOVED lines=26> */
.L_x_43439:
        /* <DEDUP_REMOVED lines=21> */
.L_x_43440:
        /* <DEDUP_REMOVED lines=26> */
.L_x_43441:
        /* <DEDUP_REMOVED lines=21> */
.L_x_43442:
        /* <DEDUP_REMOVED lines=26> */
.L_x_43443:
        /* <DEDUP_REMOVED lines=21> */
.L_x_43444:
        /* <DEDUP_REMOVED lines=26> */
.L_x_43445:
        /* <DEDUP_REMOVED lines=21> */
.L_x_43446:
        /* <DEDUP_REMOVED lines=26> */
.L_x_43447:
        /* <DEDUP_REMOVED lines=21> */
.L_x_43448:
        /* <DEDUP_REMOVED lines=26> */
.L_x_43449:
        /* <DEDUP_REMOVED lines=21> */
.L_x_43450:
        /* <DEDUP_REMOVED lines=26> */
.L_x_43451:
        /* <DEDUP_REMOVED lines=21> */
.L_x_43452:
        /* <DEDUP_REMOVED lines=26> */
.L_x_43453:
        /* <DEDUP_REMOVED lines=21> */
.L_x_43454:
        /* <DEDUP_REMOVED lines=26> */
.L_x_43455:
        /* <DEDUP_REMOVED lines=21> */
.L_x_43456:
        /* <DEDUP_REMOVED lines=26> */
.L_x_43457:
        /* <DEDUP_REMOVED lines=21> */
.L_x_43458:
        /* <DEDUP_REMOVED lines=26> */
.L_x_43459:
        /* <DEDUP_REMOVED lines=21> */
.L_x_43460:
        /* <DEDUP_REMOVED lines=26> */
.L_x_43461:
        /* <DEDUP_REMOVED lines=21> */
.L_x_43462:
        /* <DEDUP_REMOVED lines=26> */
.L_x_43463:
        /* <DEDUP_REMOVED lines=21> */
.L_x_43464:
        /* <DEDUP_REMOVED lines=26> */
.L_x_43465:
        /* <DEDUP_REMOVED lines=21> */
.L_x_43466:
        /* <DEDUP_REMOVED lines=26> */
.L_x_43467:
        /* <DEDUP_REMOVED lines=21> */
.L_x_43468:
[----:B------:R-:W0:Y:S01]  /*4810*/  @P2 LDC.64 R16, c[0x0][0x3a0] ;  /* 0x0000e800ff102b82 */ /* 0x000e220000000a00 */
[----:B------:R-:W-:-:S07]  /*4820*/  IADD3 R193, PT, PT, R25, 0x260, RZ ;  /* 0x0000026019c17810 */ /* 0x000fce0007ffe0ff */
[----:B------:R-:W1:Y:S08]  /*4830*/  @P0 LDC.64 R210, c[0x0][0x3a8] ;  /* 0x0000ea00ffd20b82 */ /* 0x000e700000000a00 */
[----:B------:R-:W2:Y:S01]  /*4840*/  @P1 LDC.64 R18, c[0x0][0x398] ;  /* 0x0000e600ff121b82 */ /* 0x000ea20000000a00 */
[----:B0-----:R-:W-:-:S04]  /*4850*/  @P2 IMAD.WIDE.U32 R226, R193, 0x10, R16 ;  /* 0x00000010c1e22825 */ /* 0x001fc800078e0010 */
[----:B------:R-:W-:-:S04]  /*4860*/  IMAD.WIDE.U32 R16, R193, 0x10, R32 ;  /* 0x00000010c1107825 */ /* 0x000fc800078e0020 */
[----:B-1----:R-:W-:-:S05]  /*4870*/  @P0 IMAD.WIDE.U32 R210, R185, 0x10, R210 ;  /* 0x00000010b9d20825 */ /* 0x002fca00078e00d2 */
[----:B------:R0:W-:Y:S01]  /*4880*/  @P0 STG.E.128 desc[UR6][R210.64], R12 ;  /* 0x0000000cd2000986 */ /* 0x0001e2000c101d06 */
[----:B--2---:R-:W-:-:S03]  /*4890*/  @P1 IMAD.WIDE.U32 R212, R193, 0x10, R18 ;  /* 0x00000010c1d41825 */ /* 0x004fc600078e0012 */
[----:B------:R0:W5:Y:S04]  /*48a0*/  @P2 LDG.E.128 R8, desc[UR6][R226.64] ;  /* 0x00000006e2082981 */ /* 0x000168000c1e1d00 */
[----:B------:R0:W5:Y:S04]  /*48b0*/  @P1 LDG.E.128 R4, desc[UR6][R212.64] ;  /* 0x00000006d4041981 */ /* 0x000168000c1e1d00 */
[----:B------:R-:W5:Y:S01]  /*48c0*/  LDG.E.128 R16, desc[UR6][R16.64] ;  /* 0x0000000610107981 */ /* 0x000f62000c1e1d00 */
        /* <DEDUP_REMOVED lines=14> */
.L_x_43469:
        /* <DEDUP_REMOVED lines=21> */
.L_x_43470:
        /* <DEDUP_REMOVED lines=73> */
[----:B------:R-:W1:Y:S02]  /*4f90*/  S2R R16, SR_TID.X ;  /* 0x0000000000107919 */ /* 0x000e640000002100 */
        /* <DEDUP_REMOVED lines=11> */
[----:B------:R-:W-:Y:S01]  /*5050*/  FADD.FTZ R227, R17, R212 ;  /* 0x000000d411e37221 */ /* 0x000fe20000010000 */
[----:B0-----:R-:W-:Y:S06]  /*5060*/  BRA.DIV UR9, `(.L_x_43471) ;  /* 0x0000002a09807947 */ /* 0x001fec000b800000 */
        /* <DEDUP_REMOVED lines=15> */
[C---:B------:R-:W-:Y:S01]  /*5160*/  FADD.FTZ R226, -R17.reuse, R212 ;  /* 0x000000d411e27221 */ /* 0x040fe20000010100 */
[----:B------:R-:W-:Y:S01]  /*5170*/  FFMA.FTZ R227, R16, R16, RZ ;  /* 0x0000001010e37223 */ /* 0x000fe200000100ff */
[----:B------:R-:W-:-:S03]  /*5180*/  FADD.FTZ R16, -R17, R20 ;  /* 0x0000001411107221 */ /* 0x000fc60000010100 */
[----:B------:R-:W-:-:S04]  /*5190*/  FFMA.FTZ R18, R18, R18, R227 ;  /* 0x0000001212127223 */ /* 0x000fc800000100e3 */
[----:B------:R-:W-:Y:S01]  /*51a0*/  FFMA.FTZ R19, R19, R19, R18 ;  /* 0x0000001313137223 */ /* 0x000fe20000010012 */
[----:B------:R-:W-:-:S03]  /*51b0*/  FADD.FTZ R18, -R17, R28 ;  /* 0x0000001c11127221 */ /* 0x000fc60000010100 */
[----:B------:R-:W-:Y:S01]  /*51c0*/  FFMA.FTZ R33, R16, R16, R19 ;  /* 0x0000001010217223 */ /* 0x000fe20000010013 */
[C---:B------:R-:W-:Y:S01]  /*51d0*/  FADD.FTZ R19, -R17.reuse, R27 ;  /* 0x0000001b11137221 */ /* 0x040fe20000010100 */
[C---:B------:R-:W-:Y:S02]  /*51e0*/  FADD.FTZ R16, -R17.reuse, R26 ;  /* 0x0000001a11107221 */ /* 0x040fe40000010100 */
        /* <DEDUP_REMOVED lines=145> */
[----:B------:R-:W-:-:S04]  /*5b00*/  FFMA.FTZ R19, R19, R19, R18 ;  /* 0x0000001313137223 */ /* 0x000fc80000010012 */
        /* <DEDUP_REMOVED lines=11> */
.L_x_43484:
[----:B------:R-:W-:Y:S01]  /*5bc0*/  ISETP.NE.AND P3, PT, RZ, UR5, PT ;  /* 0x00000005ff007c0c */ /* 0x000fe2000bf65270 */
[----:B------:R-:W-:Y:S01]  /*5bd0*/  FMUL.FTZ R226, R17, R17 ;  /* 0x0000001111e27220 */ /* 0x000fe20000410000 */
[----:B01----:R-:W-:Y:S01]  /*5be0*/  FADD.FTZ R33, R33, R218 ;  /* 0x000000da21217221 */ /* 0x003fe20000010000 */
[----:B------:R-:W0:Y:S01]  /*5bf0*/  @!P2 LDC.64 R230, c[0x0][0x3c0] ;  /* 0x0000f000ffe6ab82 */ /* 0x000e220000000a00 */
[----:B------:R-:W-:Y:S01]  /*5c00*/  FSEL R19, R17, RZ, !P3 ;  /* 0x000000ff11137208 */ /* 0x000fe20005800000 */
[----:B------:R-:W-:Y:S01]  /*5c10*/  HADD2.F32 R236, -RZ, R104.H1_H1 ;  /* 0x30000068ffec7230 */ /* 0x000fe20000004100 */
[----:B------:R-:W-:Y:S01]  /*5c20*/  FSEL R226, R226, RZ, P3 ;  /* 0x000000ffe2e27208 */ /* 0x000fe20001800000 */
[----:B------:R-:W-:Y:S01]  /*5c30*/  FFMA.FTZ R33, R33, R32, UR8 ;  /* 0x0000000821217e23 */ /* 0x000fe20008010020 */
[----:B------:R-:W-:Y:S02]  /*5c40*/  HADD2.F32 R234, -RZ, R103.H1_H1 ;  /* 0x30000067ffea7230 */ /* 0x000fe40000004100 */
        /* <DEDUP_REMOVED lines=13> */
[----:B------:R-:W-:Y:S01]  /*5d20*/  FADD.FTZ R226, R33, R226 ;  /* 0x000000e221e27221 */ /* 0x000fe20000010000 */
[C---:B------:R-:W-:Y:S01]  /*5d30*/  FADD.FTZ R188, -R19.reuse, R192 ;  /* 0x000000c013bc7221 */ /* 0x040fe20000010100 */
[C---:B------:R-:W-:Y:S01]  /*5d40*/  FADD.FTZ R192, -R19.reuse, R197 ;  /* 0x000000c513c07221 */ /* 0x040fe20000010100 */
[----:B------:R-:W1:Y:S01]  /*5d50*/  @!P2 LDC.64 R228, c[0x0][0x3c8] ;  /* 0x0000f200ffe4ab82 */ /* 0x000e620000000a00 */
[C---:B------:R-:W-:Y:S01]  /*5d60*/  FADD.FTZ R197, -R19.reuse, R201 ;  /* 0x000000c913c57221 */ /* 0x040fe20000010100 */
[C---:B------:R-:W-:Y:S01]  /*5d70*/  FADD.FTZ R201, -R19.reuse, R205 ;  /* 0x000000cd13c97221 */ /* 0x040fe20000010100 */
[C---:B------:R-:W-:Y:S01]  /*5d80*/  FADD.FTZ R16, -R19.reuse, R23 ;  /* 0x0000001713107221 */ /* 0x040fe20000010100 */
[----:B------:R-:W2:Y:S01]  /*5d90*/  MUFU.RSQ R205, R226 ;  /* 0x000000e200cd7308 */ /* 0x000ea20000001400 */
[C---:B------:R-:W-:Y:S01]  /*5da0*/  FADD.FTZ R22, -R19.reuse, R22 ;  /* 0x0000001613167221 */ /* 0x040fe20000010100 */
[C---:B------:R-:W-:Y:S01]  /*5db0*/  FADD.FTZ R21, -R19.reuse, R21 ;  /* 0x0000001513157221 */ /* 0x040fe20000010100 */
[----:B------:R-:W-:Y:S01]  /*5dc0*/  FADD.FTZ R20, -R19, R20 ;  /* 0x0000001413147221 */ /* 0x000fe20000010100 */
[----:B------:R-:W3:Y:S01]  /*5dd0*/  LDC.64 R32, c[0x0][0x428] ;  /* 0x00010a00ff207b82 */ /* 0x000ee20000000a00 */
[----:B0-----:R-:W-:-:S04]  /*5de0*/  @!P2 IMAD.WIDE R230, R0, 0x4, R230 ;  /* 0x0000000400e6a825 */ /* 0x001fc800078e02e6 */
        /* <DEDUP_REMOVED lines=59> */
[----:B------:R-:W-:-:S02]  /*61a0*/  HADD2.F32 R209, -RZ, R72.H0_H0 ;  /* 0x20000048ffd17230 */ /* 0x000fc40000004100 */
[C---:B--2---:R-:W-:Y:S01]  /*61b0*/  FMUL.FTZ R240, R205.reuse, R16 ;  /* 0x00000010cdf07220 */ /* 0x044fe20000410000 */
[----:B------:R-:W-:Y:S02]  /*61c0*/  HADD2.F32 R207, -RZ, R123.H0_H0 ;  /* 0x2000007bffcf7230 */ /* 0x000fe40000004100 */
[C---:B------:R-:W-:Y:S01]  /*61d0*/  FMUL.FTZ R238, R205.reuse, R22 ;  /* 0x00000016cdee7220 */ /* 0x040fe20000410000 */
[----:B------:R-:W-:Y:S02]  /*61e0*/  HADD2.F32 R232, -RZ, R104.H0_H0 ;  /* 0x20000068ffe87230 */ /* 0x000fe40000004100 */
[C---:B------:R-:W-:Y:S01]  /*61f0*/  FMUL.FTZ R22, R205.reuse, R21 ;  /* 0x00000015cd167220 */ /* 0x040fe20000410000 */
[----:B------:R-:W-:Y:S02]  /*6200*/  HADD2.F32 R19, -RZ, R73.H0_H0 ;  /* 0x20000049ff137230 */ /* 0x000fe40000004100 */
[----:B------:R-:W-:Y:S01]  /*6210*/  FMUL.FTZ R16, R205, R20 ;  /* 0x00000014cd107220 */ /* 0x000fe20000410000 */
[----:B------:R-:W-:Y:S01]  /*6220*/  HADD2.F32 R226, -RZ, R103.H0_H0 ;  /* 0x20000067ffe27230 */ /* 0x000fe20000004100 */
[----:B------:R3:W-:Y:S01]  /*6230*/  @!P2 STG.E desc[UR6][R230.64], R17 ;  /* 0x00000011e600a986 */ /* 0x0007e2000c101906 */
[----:B------:R-:W-:-:S02]  /*6240*/  HADD2.F32 R23, -RZ, R123.H1_H1 ;  /* 0x3000007bff177230 */ /* 0x000fc40000004100 */
[----:B------:R-:W-:Y:S01]  /*6250*/  FFMA.FTZ R20, R240, R236, R209 ;  /* 0x000000ecf0147223 */ /* 0x000fe200000100d1 */
[----:B-1----:R-:W-:-:S04]  /*6260*/  @!P2 IMAD.WIDE R228, R0, 0x4, R228 ;  /* 0x0000000400e4a825 */ /* 0x002fc800078e02e4 */
        /* <DEDUP_REMOVED lines=8> */
[----:B---3--:R-:W-:-:S04]  /*62f0*/  IMAD.WIDE.U32 R230, R25, 0x10, R32 ;  /* 0x0000001019e67825 */ /* 0x008fc800078e0020 */
[C---:B------:R-:W-:Y:S01]  /*6300*/  FMUL.FTZ R211, R205.reuse, R31 ;  /* 0x0000001fcdd37220 */ /* 0x040fe20000410000 */
[C---:B------:R-:W-:Y:S01]  /*6310*/  FMUL.FTZ R209, R205.reuse, R30 ;  /* 0x0000001ecdd17220 */ /* 0x040fe20000410000 */
[C---:B------:R-:W-:Y:S01]  /*6320*/  FMUL.FTZ R24, R205.reuse, R34 ;  /* 0x00000022cd187220 */ /* 0x040fe20000410000 */
[----:B------:R-:W-:Y:S01]  /*6330*/  @!P2 STG.E desc[UR6][R228.64], R205 ;  /* 0x000000cde400a986 */ /* 0x000fe2000c101906 */
[C---:B------:R-:W-:Y:S01]  /*6340*/  FMUL.FTZ R25, R205.reuse, R132 ;  /* 0x00000084cd197220 */ /* 0x040fe20000410000 */
[C---:B------:R-:W-:Y:S01]  /*6350*/  FMUL.FTZ R26, R205.reuse, R130 ;  /* 0x00000082cd1a7220 */ /* 0x040fe20000410000 */
[C---:B------:R-:W-:Y:S01]  /*6360*/  FMUL.FTZ R27, R205.reuse, R128 ;  /* 0x00000080cd1b7220 */ /* 0x040fe20000410000 */
[C---:B------:R-:W-:Y:S01]  /*6370*/  FMUL.FTZ R28, R205.reuse, R134 ;  /* 0x00000086cd1c7220 */ /* 0x040fe20000410000 */
[C---:B------:R-:W-:Y:S01]  /*6380*/  FMUL.FTZ R30, R205.reuse, R138 ;  /* 0x0000008acd1e7220 */ /* 0x040fe20000410000 */
[C---:B------:R-:W-:Y:S01]  /*6390*/  FMUL.FTZ R31, R205.reuse, R136 ;  /* 0x00000088cd1f7220 */ /* 0x040fe20000410000 */
[----:B------:R-:W-:Y:S01]  /*63a0*/  FMUL.FTZ R34, R205, R165 ;  /* 0x000000a5cd227220 */ /* 0x000fe20000410000 */
[----:B------:R0:W-:Y:S01]  /*63b0*/  STG.E.128 desc[UR6][R230.64], R20 ;  /* 0x00000014e6007986 */ /* 0x0001e2000c101d06 */
[----:B------:R-:W-:-:S02]  /*63c0*/  HADD2.F32 R17, -RZ, R102.H1_H1 ;  /* 0x30000066ff117230 */ /* 0x000fc40000004100 */
        /* <DEDUP_REMOVED lines=15> */
[----:B------:R-:W-:-:S02]  /*64c0*/  HADD2.F32 R128, -RZ, R99.H1_H1 ;  /* 0x30000063ff807230 */ /* 0x000fc40000004100 */
[C---:B------:R-:W-:Y:S01]  /*64d0*/  FMUL.FTZ R150, R205.reuse, R150 ;  /* 0x00000096cd967220 */ /* 0x040fe20000410000 */
[----:B0-----:R-:W-:Y:S02]  /*64e0*/  HADD2.F32 R22, -RZ, R125.H0_H0 ;  /* 0x2000007dff167230 */ /* 0x001fe40000004100 */
        /* <DEDUP_REMOVED lines=57> */
[----:B------:R-:W-:-:S02]  /*6880*/  HADD2.F32 R140, -RZ, R101.H1_H1 ;  /* 0x30000065ff8c7230 */ /* 0x000fc40000004100 */
[----:B------:R-:W-:Y:S02]  /*6890*/  HADD2.F32 R17, -RZ, R124.H0_H0 ;  /* 0x2000007cff117230 */ /* 0x000fe40000004100 */
[----:B------:R-:W-:Y:S02]  /*68a0*/  HADD2.F32 R138, -RZ, R100.H0_H0 ;  /* 0x20000064ff8a7230 */ /* 0x000fe40000004100 */
[----:B------:R-:W-:Y:S02]  /*68b0*/  HADD2.F32 R22, -RZ, R69.H0_H0 ;  /* 0x20000045ff167230 */ /* 0x000fe40000004100 */
[----:B------:R-:W-:Y:S01]  /*68c0*/  FFMA.FTZ R17, R226, R140, R17 ;  /* 0x0000008ce2117223 */ /* 0x000fe20000010011 */
[----:B------:R-:W-:Y:S02]  /*68d0*/  HADD2.F32 R23, -RZ, R99.H0_H0 ;  /* 0x20000063ff177230 */ /* 0x000fe40000004100 */
[----:B------:R-:W-:Y:S02]  /*68e0*/  HADD2.F32 R136, -RZ, R125.H1_H1 ;  /* 0x3000007dff887230 */ /* 0x000fe40000004100 */
[----:B------:R-:W-:Y:S01]  /*68f0*/  FFMA.FTZ R22, R209, R138, R22 ;  /* 0x0000008ad1167223 */ /* 0x000fe20000010016 */
[----:B------:R-:W-:-:S02]  /*6900*/  HADD2.F32 R134, -RZ, R98.H1_H1 ;  /* 0x30000062ff867230 */ /* 0x000fc40000004100 */
[----:B------:R-:W-:Y:S02]  /*6910*/  HADD2.F32 R205, -RZ, R66.H0_H0 ;  /* 0x20000042ffcd7230 */ /* 0x000fe40000004100 */
[----:B------:R-:W-:Y:S01]  /*6920*/  FFMA.FTZ R23, R207, R23, R136 ;  /* 0x00000017cf177223 */ /* 0x000fe20000010088 */
[----:B------:R-:W-:Y:S02]  /*6930*/  HADD2.F32 R132, -RZ, R97.H1_H1 ;  /* 0x30000061ff847230 */ /* 0x000fe40000004100 */
[----:B------:R-:W-:Y:S02]  /*6940*/  HADD2.F32 R130, -RZ, R126.H0_H0 ;  /* 0x2000007eff827230 */ /* 0x000fe40000004100 */
[----:B------:R-:W-:Y:S01]  /*6950*/  FFMA.FTZ R24, R24, R134, R205 ;  /* 0x0000008618187223 */ /* 0x000fe200000100cd */
[----:B------:R-:W-:Y:S02]  /*6960*/  HADD2.F32 R128, -RZ, R98.H0_H0 ;  /* 0x20000062ff807230 */ /* 0x000fe40000004100 */
[----:B------:R-:W-:-:S02]  /*6970*/  HADD2.F32 R165, -RZ, R67.H0_H0 ;  /* 0x20000043ffa57230 */ /* 0x000fc40000004100 */
[----:B------:R-:W-:Y:S01]  /*6980*/  FFMA.FTZ R25, R25, R132, R130 ;  /* 0x0000008419197223 */ /* 0x000fe20000010082 */
[----:B------:R-:W-:Y:S02]  /*6990*/  HADD2.F32 R207, -RZ, R97.H0_H0 ;  /* 0x20000061ffcf7230 */ /* 0x000fe40000004100 */
[----:B------:R-:W-:Y:S02]  /*69a0*/  HADD2.F32 R140, -RZ, R126.H1_H1 ;  /* 0x3000007eff8c7230 */ /* 0x000fe40000004100 */
[----:B------:R-:W-:Y:S01]  /*69b0*/  FFMA.FTZ R26, R26, R128, R165 ;  /* 0x000000801a1a7223 */ /* 0x000fe200000100a5 */
[----:B------:R-:W-:Y:S02]  /*69c0*/  HADD2.F32 R138, -RZ, R96.H1_H1 ;  /* 0x30000060ff8a7230 */ /* 0x000fe40000004100 */
[----:B------:R-:W-:Y:S02]  /*69d0*/  HADD2.F32 R205, -RZ, R64.H0_H0 ;  /* 0x20000040ffcd7230 */ /* 0x000fe40000004100 */
[----:B------:R-:W-:Y:S01]  /*69e0*/  FFMA.FTZ R27, R27, R207, R140 ;  /* 0x000000cf1b1b7223 */ /* 0x000fe2000001008c */
[----:B------:R-:W-:-:S02]  /*69f0*/  HADD2.F32 R136, -RZ, R95.H1_H1 ;  /* 0x3000005fff887230 */ /* 0x000fc40000004100 */
[----:B------:R-:W-:Y:S02]  /*6a00*/  HADD2.F32 R134, -RZ, R127.H0_H0 ;  /* 0x2000007fff867230 */ /* 0x000fe40000004100 */
[----:B------:R-:W-:Y:S01]  /*6a10*/  FFMA.FTZ R28, R28, R138, R205 ;  /* 0x0000008a1c1c7223 */ /* 0x000fe200000100cd */
[----:B------:R-:W-:Y:S02]  /*6a20*/  HADD2.F32 R132, -RZ, R96.H0_H0 ;  /* 0x20000060ff847230 */ /* 0x000fe40000004100 */
[----:B------:R-:W-:Y:S02]  /*6a30*/  HADD2.F32 R165, -RZ, R65.H0_H0 ;  /* 0x20000041ffa57230 */ /* 0x000fe40000004100 */
[----:B------:R-:W-:Y:S01]  /*6a40*/  FFMA.FTZ R29, R29, R136, R134 ;  /* 0x000000881d1d7223 */ /* 0x000fe20000010086 */
[----:B------:R-:W-:Y:S02]  /*6a50*/  HADD2.F32 R130, -RZ, R95.H0_H0 ;  /* 0x2000005fff827230 */ /* 0x000fe40000004100 */
[----:B------:R-:W-:-:S02]  /*6a60*/  HADD2.F32 R128, -RZ, R127.H1_H1 ;  /* 0x3000007fff807230 */ /* 0x000fc40000004100 */
[----:B------:R-:W-:Y:S01]  /*6a70*/  FFMA.FTZ R30, R30, R132, R165 ;  /* 0x000000841e1e7223 */ /* 0x000fe200000100a5 */
[----:B------:R-:W-:-:S04]  /*6a80*/  IMAD.WIDE.U32 R246, R129, 0x10, R32 ;  /* 0x0000001081f67825 */ /* 0x000fc800078e0020 */
[----:B------:R-:W-:Y:S01]  /*6a90*/  FFMA.FTZ R31, R31, R130, R128 ;  /* 0x000000821f1f7223 */ /* 0x000fe20000010080 */
[----:B------:R-:W-:-:S04]  /*6aa0*/  IMAD.WIDE.U32 R248, R131, 0x10, R32 ;  /* 0x0000001083f87825 */ /* 0x000fc800078e0020 */
[----:B------:R-:W-:-:S04]  /*6ab0*/  IMAD.WIDE.U32 R250, R133, 0x10, R32 ;  /* 0x0000001085fa7825 */ /* 0x000fc800078e0020 */
[----:B------:R-:W-:-:S04]  /*6ac0*/  IMAD.WIDE.U32 R232, R135, 0x10, R32 ;  /* 0x0000001087e87825 */ /* 0x000fc800078e0020 */
[----:B------:R-:W-:-:S04]  /*6ad0*/  IMAD.WIDE.U32 R234, R137, 0x10, R32 ;  /* 0x0000001089ea7825 */ /* 0x000fc800078e0020 */
[----:B------:R-:W-:-:S04]  /*6ae0*/  IMAD.WIDE.U32 R236, R139, 0x10, R32 ;  /* 0x000000108bec7825 */ /* 0x000fc800078e0020 */
[----:B------:R-:W-:-:S04]  /*6af0*/  IMAD.WIDE.U32 R238, R141, 0x10, R32 ;  /* 0x000000108dee7825 */ /* 0x000fc800078e0020 */
[----:B------:R-:W-:-:S04]  /*6b00*/  IMAD.WIDE.U32 R244, R35, 0x10, R32 ;  /* 0x0000001023f47825 */ /* 0x000fc800078e0020 */
[--C-:B------:R-:W-:Y:S01]  /*6b10*/  IMAD.WIDE.U32 R240, R143, 0x10, R32.reuse ;  /* 0x000000108ff07825 */ /* 0x100fe200078e0020 */
[----:B------:R-:W-:Y:S03]  /*6b20*/  STG.E.128 desc[UR6][R244.64], R16 ;  /* 0x00000010f4007986 */ /* 0x000fe6000c101d06 */
[--C-:B------:R-:W-:Y:S01]  /*6b30*/  IMAD.WIDE.U32 R128, R149, 0x10, R32.reuse ;  /* 0x0000001095807825 */ /* 0x100fe200078e0020 */
[----:B------:R0:W-:Y:S03]  /*6b40*/  STG.E.128 desc[UR6][R246.64], R20 ;  /* 0x00000014f6007986 */ /* 0x0001e6000c101d06 */
[--C-:B------:R-:W-:Y:S01]  /*6b50*/  IMAD.WIDE.U32 R140, R153, 0x10, R32.reuse ;  /* 0x00000010998c7825 */ /* 0x100fe200078e0020 */
[----:B------:R1:W-:Y:S03]  /*6b60*/  STG.E.128 desc[UR6][R248.64], R24 ;  /* 0x00000018f8007986 */ /* 0x0003e6000c101d06 */
[--C-:B------:R-:W-:Y:S01]  /*6b70*/  IMAD.WIDE.U32 R226, R159, 0x10, R32.reuse ;  /* 0x000000109fe27825 */ /* 0x100fe200078e0020 */
[----:B------:R2:W-:Y:S03]  /*6b80*/  STG.E.128 desc[UR6][R250.64], R28 ;  /* 0x0000001cfa007986 */ /* 0x0005e6000c101d06 */
[----:B------:R-:W-:-:S04]  /*6b90*/  IMAD.WIDE.U32 R228, R161, 0x10, R32 ;  /* 0x00000010a1e47825 */ /* 0x000fc800078e0020 */
[----:B------:R-:W-:Y:S01]  /*6ba0*/  IMAD.WIDE.U32 R230, R169, 0x10, R32 ;  /* 0x00000010a9e67825 */ /* 0x000fe200078e0020 */
[----:B0-----:R-:W-:-:S03]  /*6bb0*/  SHF.R.U32.HI R23, RZ, 0x10, R89 ;  /* 0x00000010ff177819 */ /* 0x001fc60000011659 */
[----:B------:R-:W-:Y:S01]  /*6bc0*/  IMAD.WIDE.U32 R130, R173, 0x10, R32 ;  /* 0x00000010ad827825 */ /* 0x000fe200078e0020 */
[----:B------:R-:W-:Y:S02]  /*6bd0*/  SHF.R.U64 R22, R60, 0x10, R61 ;  /* 0x000000103c167819 */ /* 0x000fe4000000123d */
[----:B-1----:R-:W-:Y:S01]  /*6be0*/  SHF.R.U64 R25, R86, 0x10, R87 ;  /* 0x0000001056197819 */ /* 0x002fe20000001257 */
[----:B------:R-:W-:Y:S01]  /*6bf0*/  IMAD.WIDE.U32 R132, R179, 0x10, R32 ;  /* 0x00000010b3847825 */ /* 0x000fe200078e0020 */
[----:B------:R-:W-:-:S03]  /*6c00*/  SHF.R.U64 R27, R58, 0x10, R59 ;  /* 0x000000103a1b7819 */ /* 0x000fc6000000123b */
[----:B------:R-:W-:-:S04]  /*6c10*/  IMAD.WIDE.U32 R134, R183, 0x10, R32 ;  /* 0x00000010b7867825 */ /* 0x000fc800078e0020 */
[----:B------:R-:W-:-:S04]  /*6c20*/  IMAD.WIDE.U32 R136, R185, 0x10, R32 ;  /* 0x00000010b9887825 */ /* 0x000fc800078e0020 */
[----:B------:R-:W-:-:S04]  /*6c30*/  IMAD.WIDE.U32 R138, R193, 0x10, R32 ;  /* 0x00000010c18a7825 */ /* 0x000fc800078e0020 */
[----:B------:R-:W-:Y:S02]  /*6c40*/  HADD2.F32 R33, -RZ, R94.H0_H0 ;  /* 0x2000005eff217230 */ /* 0x000fe40000004100 */
[----:B------:R-:W-:Y:S02]  /*6c50*/  HADD2.F32 R242, -RZ, R63.H0_H0 ;  /* 0x2000003ffff27230 */ /* 0x000fe40000004100 */
[----:B------:R-:W-:Y:S02]  /*6c60*/  HADD2.F32 R21, -RZ, R115.H0_H0 ;  /* 0x20000073ff157230 */ /* 0x000fe40000004100 */
[----:B------:R-:W-:Y:S02]  /*6c70*/  HADD2.F32 R20, -RZ, R60.H0_H0 ;  /* 0x2000003cff147230 */ /* 0x000fe40000004100 */
[----:B------:R-:W-:Y:S01]  /*6c80*/  FFMA.FTZ R18, R145, R33, R242 ;  /* 0x0000002191127223 */ /* 0x000fe200000100f2 */
[----:B------:R-:W-:Y:S01]  /*6c90*/  SHF.R.U32.HI R33, RZ, 0x10, R61 ;  /* 0x00000010ff217819 */ /* 0x000fe2000001163d */
[----:B------:R-:W-:-:S02]  /*6ca0*/  HADD2.F32 R23, -RZ, R23.H0_H0 ;  /* 0x20000017ff177230 */ /* 0x000fc40000004100 */
[----:B------:R-:W-:Y:S01]  /*6cb0*/  FFMA.FTZ R20, R147, R21, R20 ;  /* 0x0000001593147223 */ /* 0x000fe20000010014 */
[----:B------:R-:W-:Y:S01]  /*6cc0*/  HADD2.F32 R143, -RZ, R93.H1_H1 ;  /* 0x3000005dff8f7230 */ /* 0x000fe20000004100 */
[----:B------:R-:W-:Y:S01]  /*6cd0*/  SHF.R.U64 R21, R88, 0x10, R89 ;  /* 0x0000001058157819 */ /* 0x000fe20000001259 */
[----:B------:R-:W-:Y:S01]  /*6ce0*/  HADD2.F32 R33, -RZ, R33.H0_H0 ;  /* 0x20000021ff217230 */ /* 0x000fe20000004100 */
[----:B------:R-:W-:Y:S01]  /*6cf0*/  SHF.R.U64 R147, R54, 0x10, R55 ;  /* 0x0000001036937819 */ /* 0x000fe20000001237 */
[----:B------:R-:W-:Y:S02]  /*6d00*/  HADD2.F32 R35, -RZ, R215.H0_H0 ;  /* 0x200000d7ff237230 */ /* 0x000fe40000004100 */
[----:B------:R-:W-:Y:S02]  /*6d10*/  HADD2.F32 R21, -RZ, R21.H0_H0 ;  /* 0x20000015ff157230 */ /* 0x000fe40000004100 */
[----:B------:R-:W-:Y:S01]  /*6d20*/  FFMA.FTZ R23, R148, R23, R33 ;  /* 0x0000001794177223 */ /* 0x000fe20000010021 */
[----:B------:R-:W-:-:S02]  /*6d30*/  HADD2.F32 R22, -RZ, R22.H0_H0 ;  /* 0x20000016ff167230 */ /* 0x000fc40000004100 */
[----:B------:R-:W-:Y:S01]  /*6d40*/  FFMA.FTZ R17, R146, R143, R35 ;  /* 0x0000008f92117223 */ /* 0x000fe20000010023 */
[----:B------:R-:W-:Y:S01]  /*6d50*/  HADD2.F32 R33, -RZ, R117.H0_H0 ;  /* 0x20000075ff217230 */ /* 0x000fe20000004100 */
[----:B------:R-:W-:Y:S01]  /*6d60*/  SHF.R.U64 R146, R80, 0x10, R81 ;  /* 0x0000001050927819 */ /* 0x000fe20000001251 */
[----:B--2---:R-:W-:Y:S02]  /*6d70*/  HADD2.F32 R28, -RZ, R56.H0_H0 ;  /* 0x20000038ff1c7230 */ /* 0x004fe40000004100 */
[----:B------:R-:W-:Y:S01]  /*6d80*/  FFMA.FTZ R21, R151, R21, R22 ;  /* 0x0000001597157223 */ /* 0x000fe20000010016 */
[----:B------:R-:W-:Y:S02]  /*6d90*/  HADD2.F32 R35, -RZ, R115.H1_H1 ;  /* 0x30000073ff237230 */ /* 0x000fe40000004100 */
[----:B------:R-:W-:Y:S02]  /*6da0*/  HADD2.F32 R143, -RZ, R61.H0_H0 ;  /* 0x2000003dff8f7230 */ /* 0x000fe40000004100 */
[----:B------:R-:W-:Y:S01]  /*6db0*/  FFMA.FTZ R28, R157, R33, R28 ;  /* 0x000000219d1c7223 */ /* 0x000fe2000001001c */
[----:B------:R-:W-:Y:S01]  /*6dc0*/  HADD2.F32 R25, -RZ, R25.H0_H0 ;  /* 0x20000019ff197230 */ /* 0x000fe20000004100 */
[----:B------:R-:W-:Y:S01]  /*6dd0*/  SHF.R.U64 R33, R82, 0x10, R83 ;  /* 0x0000001052217819 */ /* 0x000fe20000001253 */
[----:B------:R-:W-:-:S02]  /*6de0*/  HADD2.F32 R27, -RZ, R27.H0_H0 ;  /* 0x2000001bff1b7230 */ /* 0x000fc40000004100 */
[----:B------:R-:W-:Y:S01]  /*6df0*/  FFMA.FTZ R22, R150, R35, R143 ;  /* 0x0000002396167223 */ /* 0x000fe2000001008f */
[----:B------:R-:W-:Y:S01]  /*6e00*/  HADD2.F32 R153, -RZ, R94.H1_H1 ;  /* 0x3000005eff997230 */ /* 0x000fe20000004100 */
[----:B------:R-:W-:Y:S01]  /*6e10*/  SHF.R.U32.HI R35, RZ, 0x10, R87 ;  /* 0x00000010ff237819 */ /* 0x000fe20000011657 */
[----:B------:R-:W-:Y:S02]  /*6e20*/  HADD2.F32 R149, -RZ, R62.H0_H0 ;  /* 0x2000003eff957230 */ /* 0x000fe40000004100 */
[----:B------:R-:W-:Y:S01]  /*6e30*/  FFMA.FTZ R25, R156, R25, R27 ;  /* 0x000000199c197223 */ /* 0x000fe2000001001b */
[----:B------:R-:W-:Y:S01]  /*6e40*/  HADD2.F32 R32, -RZ, R93.H0_H0 ;  /* 0x2000005dff207230 */ /* 0x000fe20000004100 */
[----:B------:R-:W-:Y:S01]  /*6e50*/  SHF.R.U32.HI R27, RZ, 0x10, R59 ;  /* 0x00000010ff1b7819 */ /* 0x000fe2000001163b */
[----:B------:R-:W-:Y:S02]  /*6e60*/  HADD2.F32 R19, -RZ, R215.H1_H1 ;  /* 0x300000d7ff137230 */ /* 0x000fe40000004100 */
[----:B------:R-:W-:Y:S01]  /*6e70*/  FFMA.FTZ R16, R142, R153, R149 ;  /* 0x000000998e107223 */ /* 0x000fe20000010095 */
[----:B------:R-:W-:Y:S01]  /*6e80*/  HADD2.F32 R29, -RZ, R116.H0_H0 ;  /* 0x20000074ff1d7230 */ /* 0x000fe20000004100 */
[----:B------:R-:W-:Y:S01]  /*6e90*/  SHF.R.U32.HI R149, RZ, 0x10, R57 ;  /* 0x00000010ff957819 */ /* 0x000fe20000011639 */
[----:B------:R-:W-:-:S02]  /*6ea0*/  HADD2.F32 R31, -RZ, R58.H0_H0 ;  /* 0x2000003aff1f7230 */ /* 0x000fc40000004100 */
[----:B------:R-:W-:Y:S01]  /*6eb0*/  FFMA.FTZ R19, R144, R32, R19 ;  /* 0x0000002090137223 */ /* 0x000fe20000010013 */
[----:B------:R-:W-:Y:S01]  /*6ec0*/  HADD2.F32 R33, -RZ, R33.H0_H0 ;  /* 0x20000021ff217230 */ /* 0x000fe20000004100 */
[----:B------:R-:W-:Y:S01]  /*6ed0*/  SHF.R.U64 R32, R84, 0x10, R85 ;  /* 0x0000001054207819 */ /* 0x000fe20000001255 */
[----:B------:R-:W-:Y:S02]  /*6ee0*/  HADD2.F32 R147, -RZ, R147.H0_H0 ;  /* 0x20000093ff937230 */ /* 0x000fe40000004100 */
[----:B------:R-:W-:Y:S01]  /*6ef0*/  FFMA.FTZ R24, R152, R29, R31 ;  /* 0x0000001d98187223 */ /* 0x000fe2000001001f */
[----:B------:R-:W-:Y:S01]  /*6f00*/  HADD2.F32 R142, -RZ, R116.H1_H1 ;  /* 0x30000074ff8e7230 */ /* 0x000fe20000004100 */
[----:B------:R-:W-:Y:S01]  /*6f10*/  SHF.R.U64 R29, R56, 0x10, R57 ;  /* 0x00000010381d7819 */ /* 0x000fe20000001239 */
[----:B------:R-:W-:Y:S02]  /*6f20*/  HADD2.F32 R26, -RZ, R59.H0_H0 ;  /* 0x2000003bff1a7230 */ /* 0x000fe40000004100 */
[----:B------:R-:W-:Y:S01]  /*6f30*/  FFMA.FTZ R33, R166, R33, R147 ;  /* 0x00000021a6217223 */ /* 0x000fe20000010093 */
[----:B------:R-:W-:Y:S01]  /*6f40*/  HADD2.F32 R35, -RZ, R35.H0_H0 ;  /* 0x20000023ff237230 */ /* 0x000fe20000004100 */
[----:B------:R0:W-:Y:S01]  /*6f50*/  STG.E.128 desc[UR6][R232.64], R16 ;  /* 0x00000010e8007986 */ /* 0x0001e2000c101d06 */
[----:B------:R-:W-:-:S02]  /*6f60*/  HADD2.F32 R27, -RZ, R27.H0_H0 ;  /* 0x2000001bff1b7230 */ /* 0x000fc40000004100 */
[----:B------:R-:W-:Y:S01]  /*6f70*/  FFMA.FTZ R26, R155, R142, R26 ;  /* 0x0000008e9b1a7223 */ /* 0x000fe2000001001a */
[----:B------:R-:W-:Y:S01]  /*6f80*/  HADD2.F32 R30, -RZ, R117.H1_H1 ;  /* 0x30000075ff1e7230 */ /* 0x000fe20000004100 */
[----:B------:R1:W-:Y:S01]  /*6f90*/  STG.E.128 desc[UR6][R234.64], R20 ;  /* 0x00000014ea007986 */ /* 0x0003e2000c101d06 */
[----:B------:R-:W-:Y:S02]  /*6fa0*/  HADD2.F32 R31, -RZ, R57.H0_H0 ;  /* 0x20000039ff1f7230 */ /* 0x000fe40000004100 */
[----:B------:R-:W-:Y:S01]  /*6fb0*/  FFMA.FTZ R27, R154, R35, R27 ;  /* 0x000000239a1b7223 */ /* 0x000fe2000001001b */
[----:B------:R-:W-:Y:S01]  /*6fc0*/  SHF.R.U64 R147, R52, 0x10, R53 ;  /* 0x0000001034937819 */ /* 0x000fe20000001235 */
[----:B------:R-:W-:Y:S01]  /*6fd0*/  HADD2.F32 R32, -RZ, R32.H0_H0 ;  /* 0x20000020ff207230 */ /* 0x000fe20000004100 */
[----:B------:R-:W-:Y:S01]  /*6fe0*/  SHF.R.U32.HI R35, RZ, 0x10, R83 ;  /* 0x00000010ff237819 */ /* 0x000fe20000011653 */
[----:B------:R-:W-:Y:S01]  /*6ff0*/  FFMA.FTZ R30, R160, R30, R31 ;  /* 0x0000001ea01e7223 */ /* 0x000fe2000001001f */
[----:B------:R-:W-:Y:S01]  /*7000*/  HADD2.F32 R29, -RZ, R29.H0_H0 ;  /* 0x2000001dff1d7230 */ /* 0x000fe20000004100 */
[----:B------:R-:W-:Y:S01]  /*7010*/  SHF.R.U32.HI R31, RZ, 0x10, R85 ;  /* 0x00000010ff1f7819 */ /* 0x000fe20000011655 */
[----:B------:R2:W-:Y:S01]  /*7020*/  STG.E.128 desc[UR6][R236.64], R24 ;  /* 0x00000018ec007986 */ /* 0x0005e2000c101d06 */
[----:B------:R-:W-:Y:S01]  /*7030*/  SHF.R.U32.HI R143, RZ, 0x10, R55 ;  /* 0x00000010ff8f7819 */ /* 0x000fe20000011637 */
[----:B------:R-:W-:-:S02]  /*7040*/  HADD2.F32 R149, -RZ, R149.H0_H0 ;  /* 0x20000095ff957230 */ /* 0x000fc40000004100 */
[----:B------:R-:W-:Y:S01]  /*7050*/  FFMA.FTZ R29, R162, R32, R29 ;  /* 0x00000020a21d7223 */ /* 0x000fe2000001001d */
[----:B------:R-:W-:Y:S01]  /*7060*/  HADD2.F32 R31, -RZ, R31.H0_H0 ;  /* 0x2000001fff1f7230 */ /* 0x000fe20000004100 */
[----:B0-----:R-:W-:Y:S01]  /*7070*/  SHF.R.U32.HI R19, RZ, 0x10, R81 ;  /* 0x00000010ff137819 */ /* 0x001fe20000011651 */
[----:B------:R-:W-:Y:S02]  /*7080*/  HADD2.F32 R18, -RZ, R146.H0_H0 ;  /* 0x20000092ff127230 */ /* 0x000fe40000004100 */
[----:B------:R-:W-:Y:S01]  /*7090*/  HADD2.F32 R144, -RZ, R118.H0_H0 ;  /* 0x20000076ff907230 */ /* 0x000fe20000004100 */
[----:B-1----:R-:W-:Y:S01]  /*70a0*/  SHF.R.U32.HI R21, RZ, 0x10, R53 ;  /* 0x00000010ff157819 */ /* 0x002fe20000011635 */
[----:B------:R-:W-:Y:S02]  /*70b0*/  HADD2.F32 R20, -RZ, R147.H0_H0 ;  /* 0x20000093ff147230 */ /* 0x000fe40000004100 */
[----:B------:R-:W-:Y:S01]  /*70c0*/  FFMA.FTZ R31, R158, R31, R149 ;  /* 0x0000001f9e1f7223 */ /* 0x000fe20000010095 */
[----:B------:R-:W-:-:S02]  /*70d0*/  HADD2.F32 R23, -RZ, R120.H0_H0 ;  /* 0x20000078ff177230 */ /* 0x000fc40000004100 */
[----:B------:R-:W-:Y:S02]  /*70e0*/  HADD2.F32 R19, -RZ, R19.H0_H0 ;  /* 0x20000013ff137230 */ /* 0x000fe40000004100 */
[----:B------:R-:W-:Y:S01]  /*70f0*/  FFMA.FTZ R17, R171, R18, R20 ;  /* 0x00000012ab117223 */ /* 0x000fe20000010014 */
[----:B------:R-:W-:Y:S01]  /*7100*/  HADD2.F32 R21, -RZ, R21.H0_H0 ;  /* 0x20000015ff157230 */ /* 0x000fe20000004100 */
[----:B------:R0:W-:Y:S01]  /*7110*/  STG.E.128 desc[UR6][R238.64], R28 ;  /* 0x0000001cee007986 */ /* 0x0001e2000c101d06 */
[----:B--2---:R-:W-:Y:S01]  /*7120*/  HADD2.F32 R25, -RZ, R50.H0_H0 ;  /* 0x20000032ff197230 */ /* 0x004fe20000004100 */
[----:B------:R-:W-:Y:S01]  /*7130*/  SHF.R.U32.HI R27, RZ, 0x10, R51 ;  /* 0x00000010ff1b7819 */ /* 0x000fe20000011633 */
[----:B------:R-:W-:Y:S02]  /*7140*/  HADD2.F32 R32, -RZ, R54.H0_H0 ;  /* 0x20000036ff207230 */ /* 0x000fe40000004100 */
[----:B------:R-:W-:Y:S01]  /*7150*/  FFMA.FTZ R19, R168, R19, R21 ;  /* 0x00000013a8137223 */ /* 0x000fe20000010015 */
[----:B------:R-:W-:-:S02]  /*7160*/  HADD2.F32 R142, -RZ, R118.H1_H1 ;  /* 0x30000076ff8e7230 */ /* 0x000fc40000004100 */
[----:B------:R-:W-:Y:S01]  /*7170*/  FFMA.FTZ R20, R172, R23, R25 ;  /* 0x00000017ac147223 */ /* 0x000fe20000010019 */
[----:B------:R-:W-:Y:S01]  /*7180*/  HADD2.F32 R145, -RZ, R55.H0_H0 ;  /* 0x20000037ff917230 */ /* 0x000fe20000004100 */
[----:B------:R-:W-:Y:S01]  /*7190*/  SHF.R.U64 R21, R78, 0x10, R79 ;  /* 0x000000104e157819 */ /* 0x000fe2000000124f */
[----:B------:R-:W-:Y:S01]  /*71a0*/  HADD2.F32 R35, -RZ, R35.H0_H0 ;  /* 0x20000023ff237230 */ /* 0x000fe20000004100 */
[----:B------:R-:W-:Y:S01]  /*71b0*/  SHF.R.U64 R23, R50, 0x10, R51 ;  /* 0x0000001032177819 */ /* 0x000fe20000001233 */
[----:B------:R-:W-:Y:S02]  /*71c0*/  HADD2.F32 R143, -RZ, R143.H0_H0 ;  /* 0x2000008fff8f7230 */ /* 0x000fe40000004100 */
[----:B------:R-:W-:Y:S01]  /*71d0*/  FFMA.FTZ R32, R163, R144, R32 ;  /* 0x00000090a3207223 */ /* 0x000fe20000010020 */
[----:B------:R-:W-:Y:S01]  /*71e0*/  FFMA.FTZ R34, R34, R142, R145 ;  /* 0x0000008e22227223 */ /* 0x000fe20000010091 */
[----:B------:R-:W-:Y:S01]  /*71f0*/  SHF.R.U32.HI R25, RZ, 0x10, R79 ;  /* 0x00000010ff197819 */ /* 0x000fe2000001164f */
[----:B------:R-:W-:-:S02]  /*7200*/  HADD2.F32 R21, -RZ, R21.H0_H0 ;  /* 0x20000015ff157230 */ /* 0x000fc40000004100 */
[----:B------:R-:W-:Y:S01]  /*7210*/  FFMA.FTZ R35, R164, R35, R143 ;  /* 0x00000023a4237223 */ /* 0x000fe2000001008f */
[----:B------:R-:W-:Y:S01]  /*7220*/  HADD2.F32 R23, -RZ, R23.H0_H0 ;  /* 0x20000017ff177230 */ /* 0x000fe20000004100 */
[--C-:B0-----:R-:W-:Y:S01]  /*7230*/  SHF.R.U64 R30, R76, 0x10, R77.reuse ;  /* 0x000000104c1e7819 */ /* 0x101fe2000000124d */
[----:B------:R-:W-:Y:S01]  /*7240*/  HADD2.F32 R25, -RZ, R25.H0_H0 ;  /* 0x20000019ff197230 */ /* 0x000fe20000004100 */
[----:B------:R-:W-:Y:S01]  /*7250*/  SHF.R.U32.HI R31, RZ, 0x10, R77 ;  /* 0x00000010ff1f7819 */ /* 0x000fe2000001164d */
[----:B------:R0:W-:Y:S01]  /*7260*/  STG.E.128 desc[UR6][R240.64], R32 ;  /* 0x00000020f0007986 */ /* 0x0001e2000c101d06 */
[----:B------:R-:W-:Y:S02]  /*7270*/  HADD2.F32 R27, -RZ, R27.H0_H0 ;  /* 0x2000001bff1b7230 */ /* 0x000fe40000004100 */
[----:B------:R-:W-:Y:S01]  /*7280*/  FFMA.FTZ R21, R176, R21, R23 ;  /* 0x00000015b0157223 */ /* 0x000fe20000010017 */
[----:B------:R-:W-:Y:S02]  /*7290*/  HADD2.F32 R22, -RZ, R120.H1_H1 ;  /* 0x30000078ff167230 */ /* 0x000fe40000004100 */
[----:B------:R-:W-:-:S02]  /*72a0*/  HADD2.F32 R24, -RZ, R51.H0_H0 ;  /* 0x20000033ff187230 */ /* 0x000fc40000004100 */
[----:B------:R-:W-:Y:S01]  /*72b0*/  FFMA.FTZ R23, R174, R25, R27 ;  /* 0x00000019ae177223 */ /* 0x000fe2000001001b */
[--C-:B------:R-:W-:Y:S02]  /*72c0*/  HADD2.F32 R26, -RZ, R121.reuse.H0_H0 ;  /* 0x20000079ff1a7230 */ /* 0x100fe40000004100 */
[----:B------:R-:W-:Y:S02]  /*72d0*/  HADD2.F32 R28, -RZ, R48.H0_H0 ;  /* 0x20000030ff1c7230 */ /* 0x000fe40000004100 */
[----:B------:R-:W-:Y:S01]  /*72e0*/  FFMA.FTZ R22, R175, R22, R24 ;  /* 0x00000016af167223 */ /* 0x000fe20000010018 */
[----:B------:R-:W-:Y:S02]  /*72f0*/  HADD2.F32 R30, -RZ, R30.H0_H0 ;  /* 0x2000001eff1e7230 */ /* 0x000fe40000004100 */
[----:B------:R-:W-:Y:S02]  /*7300*/  HADD2.F32 R27, -RZ, R121.H1_H1 ;  /* 0x30000079ff1b7230 */ /* 0x000fe40000004100 */
[----:B------:R-:W-:Y:S01]  /*7310*/  FFMA.FTZ R24, R177, R26, R28 ;  /* 0x0000001ab1187223 */ /* 0x000fe2000001001c */
[----:B------:R-:W-:-:S02]  /*7320*/  HADD2.F32 R29, -RZ, R49.H0_H0 ;  /* 0x20000031ff1d7230 */ /* 0x000fc40000004100 */
[----:B------:R-:W-:Y:S01]  /*7330*/  HADD2.F32 R31, -RZ, R31.H0_H0 ;  /* 0x2000001fff1f7230 */ /* 0x000fe20000004100 */
[--C-:B0-----:R-:W-:Y:S01]  /*7340*/  SHF.R.U64 R32, R48, 0x10, R49.reuse ;  /* 0x0000001030207819 */ /* 0x101fe20000001231 */
[----:B------:R-:W-:Y:S01]  /*7350*/  HADD2.F32 R142, -RZ, R119.H0_H0 ;  /* 0x20000077ff8e7230 */ /* 0x000fe20000004100 */
[----:B------:R-:W-:Y:S01]  /*7360*/  SHF.R.U32.HI R33, RZ, 0x10, R49 ;  /* 0x00000010ff217819 */ /* 0x000fe20000011631 */
[----:B------:R-:W-:Y:S02]  /*7370*/  HADD2.F32 R144, -RZ, R52.H0_H0 ;  /* 0x20000034ff907230 */ /* 0x000fe40000004100 */
[----:B------:R-:W-:Y:S01]  /*7380*/  FFMA.FTZ R26, R180, R27, R29 ;  /* 0x0000001bb41a7223 */ /* 0x000fe2000001001d */
[----:B------:R-:W-:Y:S02]  /*7390*/  HADD2.F32 R32, -RZ, R32.H0_H0 ;  /* 0x20000020ff207230 */ /* 0x000fe40000004100 */
[----:B------:R-:W-:Y:S02]  /*73a0*/  HADD2.F32 R33, -RZ, R33.H0_H0 ;  /* 0x20000021ff217230 */ /* 0x000fe40000004100 */
[----:B------:R-:W-:Y:S01]  /*73b0*/  FFMA.FTZ R16, R167, R142, R144 ;  /* 0x0000008ea7107223 */ /* 0x000fe20000010090 */
[----:B------:R-:W-:-:S02]  /*73c0*/  HADD2.F32 R143, -RZ, R119.H1_H1 ;  /* 0x30000077ff8f7230 */ /* 0x000fc40000004100 */
[----:B------:R-:W-:Y:S01]  /*73d0*/  FFMA.FTZ R25, R181, R30, R32 ;  /* 0x0000001eb5197223 */ /* 0x000fe20000010020 */
[----:B------:R-:W-:Y:S01]  /*73e0*/  HADD2.F32 R145, -RZ, R53.H0_H0 ;  /* 0x20000035ff917230 */ /* 0x000fe20000004100 */
[----:B------:R-:W-:Y:S01]  /*73f0*/  SHF.R.U64 R30, R74, 0x10, R75 ;  /* 0x000000104a1e7819 */ /* 0x000fe2000000124b */
[----:B------:R-:W-:Y:S01]  /*7400*/  FFMA.FTZ R27, R178, R31, R33 ;  /* 0x0000001fb21b7223 */ /* 0x000fe20000010021 */
[----:B------:R-:W-:Y:S01]  /*7410*/  SHF.R.U64 R32, R46, 0x10, R47 ;  /* 0x000000102e207819 */ /* 0x000fe2000000122f */
[----:B------:R-:W-:Y:S01]  /*7420*/  HADD2.F32 R35, -RZ, R122.H0_H0 ;  /* 0x2000007aff237230 */ /* 0x000fe20000004100 */
[----:B------:R-:W-:Y:S01]  /*7430*/  SHF.R.U32.HI R31, RZ, 0x10, R75 ;  /* 0x00000010ff1f7819 */ /* 0x000fe2000001164b */
[----:B------:R-:W-:Y:S01]  /*7440*/  FFMA.FTZ R18, R170, R143, R145 ;  /* 0x0000008faa127223 */ /* 0x000fe20000010091 */
[----:B------:R-:W-:Y:S02]  /*7450*/  HADD2.F32 R30, -RZ, R30.H0_H0 ;  /* 0x2000001eff1e7230 */ /* 0x000fe40000004100 */
[----:B------:R-:W-:-:S02]  /*7460*/  HADD2.F32 R32, -RZ, R32.H0_H0 ;  /* 0x20000020ff207230 */ /* 0x000fc40000004100 */
[----:B------:R-:W-:Y:S01]  /*7470*/  HADD2.F32 R143, -RZ, R46.H0_H0 ;  /* 0x2000002eff8f7230 */ /* 0x000fe20000004100 */
[----:B------:R0:W-:Y:S01]  /*7480*/  STG.E.128 desc[UR6][R128.64], R16 ;  /* 0x0000001080007986 */ /* 0x0001e2000c101d06 */
[----:B------:R-:W-:Y:S02]  /*7490*/  HADD2.F32 R145, -RZ, R122.H1_H1 ;  /* 0x3000007aff917230 */ /* 0x000fe40000004100 */
[----:B------:R-:W-:Y:S01]  /*74a0*/  FFMA.FTZ R29, R187, R30, R32 ;  /* 0x0000001ebb1d7223 */ /* 0x000fe20000010020 */
[----:B------:R-:W-:Y:S01]  /*74b0*/  HADD2.F32 R147, -RZ, R47.H0_H0 ;  /* 0x2000002fff937230 */ /* 0x000fe20000004100 */
[----:B------:R1:W-:Y:S01]  /*74c0*/  STG.E.128 desc[UR6][R140.64], R20 ;  /* 0x000000148c007986 */ /* 0x0003e2000c101d06 */
[----:B------:R-:W-:Y:S02]  /*74d0*/  HADD2.F32 R33, -RZ, R217.H0_H0 ;  /* 0x200000d9ff217230 */ /* 0x000fe40000004100 */
[----:B------:R-:W-:Y:S01]  /*74e0*/  FFMA.FTZ R28, R182, R35, R143 ;  /* 0x00000023b61c7223 */ /* 0x000fe2000001008f */
[----:B------:R-:W-:-:S02]  /*74f0*/  HADD2.F32 R31, -RZ, R31.H0_H0 ;  /* 0x2000001fff1f7230 */ /* 0x000fc40000004100 */
[----:B------:R-:W-:Y:S01]  /*7500*/  FFMA.FTZ R30, R186, R145, R147 ;  /* 0x00000091ba1e7223 */ /* 0x000fe20000010093 */
[----:B------:R-:W-:Y:S01]  /*7510*/  HADD2.F32 R35, -RZ, R92.H1_H1 ;  /* 0x3000005cff237230 */ /* 0x000fe20000004100 */
[----:B------:R2:W-:Y:S01]  /*7520*/  STG.E.128 desc[UR6][R226.64], R24 ;  /* 0x00000018e2007986 */ /* 0x0005e2000c101d06 */
[----:B------:R-:W-:Y:S02]  /*7530*/  HADD2.F32 R143, -RZ, R44.H0_H0 ;  /* 0x2000002cff8f7230 */ /* 0x000fe40000004100 */
[----:B------:R-:W-:Y:S01]  /*7540*/  FFMA.FTZ R31, R184, R31, R33 ;  /* 0x0000001fb81f7223 */ /* 0x000fe20000010021 */
[----:B------:R-:W-:Y:S02]  /*7550*/  HADD2.F32 R34, -RZ, R91.H1_H1 ;  /* 0x3000005bff227230 */ /* 0x000fe40000004100 */
[----:B------:R-:W-:Y:S02]  /*7560*/  HADD2.F32 R142, -RZ, R217.H1_H1 ;  /* 0x300000d9ff8e7230 */ /* 0x000fe40000004100 */
[----:B------:R-:W-:Y:S01]  /*7570*/  FFMA.FTZ R32, R188, R35, R143 ;  /* 0x00000023bc207223 */ /* 0x000fe2000001008f */
[----:B------:R-:W-:Y:S01]  /*7580*/  HADD2.F32 R145, -RZ, R92.H0_H0 ;  /* 0x2000005cff917230 */ /* 0x000fe20000004100 */
[----:B------:R3:W-:Y:S01]  /*7590*/  STG.E.128 desc[UR6][R228.64], R28 ;  /* 0x0000001ce4007986 */ /* 0x0007e2000c101d06 */
[----:B0-----:R-:W-:-:S02]  /*75a0*/  HADD2.F32 R19, -RZ, R106.H1_H1 ;  /* 0x3000006aff137230 */ /* 0x001fc40000004100 */
[----:B------:R-:W-:Y:S01]  /*75b0*/  FFMA.FTZ R33, R191, R34, R142 ;  /* 0x00000022bf217223 */ /* 0x000fe2000001008e */
[----:B------:R-:W-:Y:S02]  /*75c0*/  HADD2.F32 R147, -RZ, R45.H0_H0 ;  /* 0x2000002dff937230 */ /* 0x000fe40000004100 */
[----:B-1----:R-:W-:Y:S02]  /*75d0*/  HADD2.F32 R21, -RZ, R221.H0_H0 ;  /* 0x200000ddff157230 */ /* 0x002fe40000004100 */
[----:B------:R-:W-:Y:S02]  /*75e0*/  HADD2.F32 R144, -RZ, R91.H0_H0 ;  /* 0x2000005bff907230 */ /* 0x000fe40000004100 */
[----:B------:R-:W-:Y:S01]  /*75f0*/  FFMA.FTZ R34, R190, R145, R147 ;  /* 0x00000091be227223 */ /* 0x000fe20000010093 */
[----:B------:R-:W-:Y:S02]  /*7600*/  HADD2.F32 R146, -RZ, R219.H0_H0 ;  /* 0x200000dbff927230 */ /* 0x000fe40000004100 */
[----:B------:R-:W-:Y:S01]  /*7610*/  FFMA.FTZ R19, R194, R19, R21 ;  /* 0x00000013c2137223 */ /* 0x000fe20000010015 */
[----:B------:R-:W-:-:S02]  /*7620*/  HADD2.F32 R21, -RZ, R108.H0_H0 ;  /* 0x2000006cff157230 */ /* 0x000fc40000004100 */
[----:B------:R-:W-:Y:S02]  /*7630*/  HADD2.F32 R23, -RZ, R221.H1_H1 ;  /* 0x300000ddff177230 */ /* 0x000fe40000004100 */
[----:B------:R-:W-:Y:S01]  /*7640*/  FFMA.FTZ R35, R189, R144, R146 ;  /* 0x00000090bd237223 */ /* 0x000fe20000010092 */
[----:B--2---:R-:W-:Y:S02]  /*7650*/  HADD2.F32 R25, -RZ, R108.H1_H1 ;  /* 0x3000006cff197230 */ /* 0x004fe40000004100 */
[----:B------:R-:W-:Y:S02]  /*7660*/  HADD2.F32 R27, -RZ, R222.H0_H0 ;  /* 0x200000deff1b7230 */ /* 0x000fe40000004100 */
[----:B------:R-:W-:Y:S01]  /*7670*/  FFMA.FTZ R21, R200, R21, R23 ;  /* 0x00000015c8157223 */ /* 0x000fe20000010017 */
[----:B---3--:R-:W-:Y:S01]  /*7680*/  HADD2.F32 R29, -RZ, R110.H0_H0 ;  /* 0x2000006eff1d7230 */ /* 0x008fe20000004100 */
[----:B------:R0:W-:Y:S01]  /*7690*/  STG.E.128 desc[UR6][R230.64], R32 ;  /* 0x00000020e6007986 */ /* 0x0001e2000c101d06 */
[----:B------:R-:W-:-:S02]  /*76a0*/  HADD2.F32 R31, -RZ, R222.H1_H1 ;  /* 0x300000deff1f7230 */ /* 0x000fc40000004100 */
[----:B------:R-:W-:Y:S01]  /*76b0*/  FFMA.FTZ R23, R198, R25, R27 ;  /* 0x00000019c6177223 */ /* 0x000fe2000001001b */
[----:B------:R-:W-:Y:S02]  /*76c0*/  HADD2.F32 R20, -RZ, R107.H0_H0 ;  /* 0x2000006bff147230 */ /* 0x000fe40000004100 */
[----:B------:R-:W-:Y:S02]  /*76d0*/  HADD2.F32 R22, -RZ, R40.H0_H0 ;  /* 0x20000028ff167230 */ /* 0x000fe40000004100 */
[----:B------:R-:W-:Y:S01]  /*76e0*/  FFMA.FTZ R25, R204, R29, R31 ;  /* 0x0000001dcc197223 */ /* 0x000fe2000001001f */
[----:B------:R-:W-:Y:S02]  /*76f0*/  HADD2.F32 R27, -RZ, R110.H1_H1 ;  /* 0x3000006eff1b7230 */ /* 0x000fe40000004100 */
[--C-:B------:R-:W-:Y:S02]  /*7700*/  HADD2.F32 R29, -RZ, R223.reuse.H0_H0 ;  /* 0x200000dfff1d7230 */ /* 0x100fe40000004100 */
[----:B------:R-:W-:Y:S01]  /*7710*/  FFMA.FTZ R20, R197, R20, R22 ;  /* 0x00000014c5147223 */ /* 0x000fe20000010016 */
[----:B------:R-:W-:-:S02]  /*7720*/  HADD2.F32 R129, -RZ, R223.H1_H1 ;  /* 0x300000dfff817230 */ /* 0x000fc40000004100 */
[----:B------:R-:W-:Y:S02]  /*7730*/  HADD2.F32 R22, -RZ, R107.H1_H1 ;  /* 0x3000006bff167230 */ /* 0x000fe40000004100 */
[----:B------:R-:W-:Y:S01]  /*7740*/  FFMA.FTZ R27, R202, R27, R29 ;  /* 0x0000001bca1b7223 */ /* 0x000fe2000001001d */
[----:B------:R-:W-:Y:S02]  /*7750*/  HADD2.F32 R24, -RZ, R41.H0_H0 ;  /* 0x20000029ff187230 */ /* 0x000fe40000004100 */
[----:B------:R-:W-:Y:S02]  /*7760*/  HADD2.F32 R26, -RZ, R109.H0_H0 ;  /* 0x2000006dff1a7230 */ /* 0x000fe40000004100 */
[----:B0-----:R-:W-:Y:S02]  /*7770*/  HADD2.F32 R35, -RZ, R112.H0_H0 ;  /* 0x20000070ff237230 */ /* 0x001fe40000004100 */
[----:B------:R-:W-:Y:S01]  /*7780*/  FFMA.FTZ R22, R199, R22, R24 ;  /* 0x00000016c7167223 */ /* 0x000fe20000010018 */
[----:B------:R-:W-:-:S02]  /*7790*/  HADD2.F32 R28, -RZ, R38.H0_H0 ;  /* 0x20000026ff1c7230 */ /* 0x000fc40000004100 */
[----:B------:R-:W-:Y:S02]  /*77a0*/  HADD2.F32 R143, -RZ, R105.H0_H0 ;  /* 0x20000069ff8f7230 */ /* 0x000fe40000004100 */
[----:B------:R-:W-:Y:S01]  /*77b0*/  FFMA.FTZ R29, R208, R35, R129 ;  /* 0x00000023d01d7223 */ /* 0x000fe20000010081 */
[----:B------:R-:W-:Y:S01]  /*77c0*/  HADD2.F32 R145, -RZ, R42.H0_H0 ;  /* 0x2000002aff917230 */ /* 0x000fe20000004100 */
[----:B------:R-:W0:Y:S01]  /*77d0*/  LDC.64 R128, c[0x0][0x380] ;  /* 0x0000e000ff807b82 */ /* 0x000e220000000a00 */
[----:B------:R-:W-:Y:S01]  /*77e0*/  FFMA.FTZ R24, R201, R26, R28 ;  /* 0x0000001ac9187223 */ /* 0x000fe2000001001c */
[----:B------:R-:W-:Y:S02]  /*77f0*/  HADD2.F32 R26, -RZ, R109.H1_H1 ;  /* 0x3000006dff1a7230 */ /* 0x000fe40000004100 */
[----:B------:R-:W-:Y:S01]  /*7800*/  FFMA.FTZ R16, R192, R143, R145 ;  /* 0x0000008fc0107223 */ /* 0x000fe20000010091 */
[----:B------:R-:W-:Y:S02]  /*7810*/  HADD2.F32 R28, -RZ, R39.H0_H0 ;  /* 0x20000027ff1c7230 */ /* 0x000fe40000004100 */
[----:B------:R-:W-:-:S02]  /*7820*/  HADD2.F32 R31, -RZ, R111.H0_H0 ;  /* 0x2000006fff1f7230 */ /* 0x000fc40000004100 */
[----:B------:R-:W-:Y:S02]  /*7830*/  HADD2.F32 R33, -RZ, R36.H0_H0 ;  /* 0x20000024ff217230 */ /* 0x000fe40000004100 */
[----:B------:R-:W-:Y:S01]  /*7840*/  FFMA.FTZ R26, R203, R26, R28 ;  /* 0x0000001acb1a7223 */ /* 0x000fe2000001001c */
[----:B------:R-:W-:Y:S02]  /*7850*/  HADD2.F32 R141, -RZ, R111.H1_H1 ;  /* 0x3000006fff8d7230 */ /* 0x000fe40000004100 */
[----:B------:R-:W-:Y:S02]  /*7860*/  HADD2.F32 R143, -RZ, R37.H0_H0 ;  /* 0x20000025ff8f7230 */ /* 0x000fe40000004100 */
[----:B------:R-:W-:Y:S01]  /*7870*/  FFMA.FTZ R28, R214, R31, R33 ;  /* 0x0000001fd61c7223 */ /* 0x000fe20000010021 */
[----:B------:R-:W-:Y:S02]  /*7880*/  HADD2.F32 R147, -RZ, R106.H0_H0 ;  /* 0x2000006aff937230 */ /* 0x000fe40000004100 */
[----:B------:R-:W-:-:S02]  /*7890*/  HADD2.F32 R149, -RZ, R219.H1_H1 ;  /* 0x300000dbff957230 */ /* 0x000fc40000004100 */
[----:B------:R-:W-:Y:S01]  /*78a0*/  FFMA.FTZ R30, R216, R141, R143 ;  /* 0x0000008dd81e7223 */ /* 0x000fe2000001008f */
[----:B------:R-:W-:Y:S02]  /*78b0*/  HADD2.F32 R142, -RZ, R105.H1_H1 ;  /* 0x30000069ff8e7230 */ /* 0x000fe40000004100 */
[----:B------:R-:W-:Y:S02]  /*78c0*/  HADD2.F32 R144, -RZ, R43.H0_H0 ;  /* 0x2000002bff907230 */ /* 0x000fe40000004100 */
[----:B------:R-:W-:Y:S01]  /*78d0*/  FFMA.FTZ R17, R196, R147, R149 ;  /* 0x00000093c4117223 */ /* 0x000fe20000010095 */
[----:B------:R-:W-:Y:S01]  /*78e0*/  HADD2.F32 R31, -RZ, R112.H1_H1 ;  /* 0x30000070ff1f7230 */ /* 0x000fe20000004100 */
[----:B0-----:R-:W-:Y:S01]  /*78f0*/  LEA R0, R128, R0, 0x2 ;  /* 0x0000000080007211 */ /* 0x001fe200078e10ff */
[----:B------:R-:W-:Y:S02]  /*7900*/  HADD2.F32 R33, -RZ, R224.H0_H0 ;  /* 0x200000e0ff217230 */ /* 0x000fe40000004100 */
[----:B------:R-:W-:Y:S01]  /*7910*/  FFMA.FTZ R18, R195, R142, R144 ;  /* 0x0000008ec3127223 */ /* 0x000fe20000010090 */
[----:B------:R-:W-:Y:S01]  /*7920*/  HADD2.F32 R35, -RZ, R113.H0_H0 ;  /* 0x20000071ff237230 */ /* 0x000fe20000004100 */
[----:B------:R-:W-:Y:S01]  /*7930*/  ISETP.GE.AND P2, PT, R0, R129, PT ;  /* 0x000000810000720c */ /* 0x000fe20003f46270 */
[----:B------:R-:W-:-:S02]  /*7940*/  HADD2.F32 R141, -RZ, R2.H0_H0 ;  /* 0x20000002ff8d7230 */ /* 0x000fc40000004100 */
[----:B------:R-:W-:Y:S01]  /*7950*/  FFMA.FTZ R31, R206, R31, R33 ;  /* 0x0000001fce1f7223 */ /* 0x000fe20000010021 */
[----:B------:R-:W-:Y:S01]  /*7960*/  HADD2.F32 R143, -RZ, R114.H0_H0 ;  /* 0x20000072ff8f7230 */ /* 0x000fe20000004100 */
[----:B------:R0:W-:Y:S01]  /*7970*/  STG.E.128 desc[UR6][R130.64], R16 ;  /* 0x0000001082007986 */ /* 0x0001e2000c101d06 */
[----:B------:R-:W-:Y:S02]  /*7980*/  HADD2.F32 R145, -RZ, R224.H1_H1 ;  /* 0x300000e0ff917230 */ /* 0x000fe40000004100 */
[----:B------:R-:W-:Y:S01]  /*7990*/  FFMA.FTZ R32, R218, R35, R141 ;  /* 0x00000023da207223 */ /* 0x000fe2000001008d */
[----:B------:R-:W-:Y:S01]  /*79a0*/  HADD2.F32 R147, -RZ, R113.H1_H1 ;  /* 0x30000071ff937230 */ /* 0x000fe20000004100 */
[----:B------:R0:W-:Y:S01]  /*79b0*/  STG.E.128 desc[UR6][R132.64], R20 ;  /* 0x0000001484007986 */ /* 0x0001e2000c101d06 */
[----:B------:R-:W-:Y:S02]  /*79c0*/  HADD2.F32 R149, -RZ, R3.H0_H0 ;  /* 0x20000003ff957230 */ /* 0x000fe40000004100 */
[----:B------:R-:W-:Y:S01]  /*79d0*/  FFMA.FTZ R33, R220, R143, R145 ;  /* 0x0000008fdc217223 */ /* 0x000fe20000010091 */
[----:B------:R-:W-:Y:S01]  /*79e0*/  HADD2.F32 R151, -RZ, R114.H1_H1 ;  /* 0x30000072ff977230 */ /* 0x000fe20000004100 */
[----:B------:R0:W-:Y:S01]  /*79f0*/  STG.E.128 desc[UR6][R134.64], R24 ;  /* 0x0000001886007986 */ /* 0x0001e2000c101d06 */
[----:B------:R-:W-:-:S02]  /*7a00*/  HADD2.F32 R153, -RZ, R225.H0_H0 ;  /* 0x200000e1ff997230 */ /* 0x000fc40000004100 */
[----:B------:R-:W-:Y:S01]  /*7a10*/  FFMA.FTZ R34, R210, R147, R149 ;  /* 0x00000093d2227223 */ /* 0x000fe20000010095 */
[----:B------:R0:W-:Y:S02]  /*7a20*/  STG.E.128 desc[UR6][R136.64], R28 ;  /* 0x0000001c88007986 */ /* 0x0001e4000c101d06 */
[----:B------:R-:W-:-:S05]  /*7a30*/  FFMA.FTZ R35, R212, R151, R153 ;  /* 0x00000097d4237223 */ /* 0x000fca0000010099 */
[----:B------:R0:W-:Y:S01]  /*7a40*/  STG.E.128 desc[UR6][R138.64], R32 ;  /* 0x000000208a007986 */ /* 0x0001e2000c101d06 */
[----:B------:R-:W-:Y:S05]  /*7a50*/  @!P2 BRA `(.L_x_43472) ;  /* 0xffffff940040a947 */ /* 0x000fea000383ffff */
[----:B------:R-:W-:Y:S05]  /*7a60*/  EXIT ;  /* 0x000000000000794d */ /* 0x000fea0003800000 */
.L_x_43471:
[----:B------:R-:W-:Y:S01]  /*7a70*/  HFMA2 R19, -RZ, RZ, 0, 5.9604644775390625e-08 ;  /* 0x00000001ff137431 */ /* 0x000fe200000001ff */
[----:B------:R-:W-:Y:S01]  /*7a80*/  BSSY B0, `(.L_x_43473) ;  /* 0x0000006000007945 */ /* 0x000fe20003800000 */
[----:B------:R-:W-:Y:S02]  /*7a90*/  MOV R16, 0x1f ;  /* 0x0000001f00107802 */ /* 0x000fe40000000f00 */
[----:B------:R-:W-:-:S07]  /*7aa0*/  MOV R18, 0xffffffff ;  /* 0xffffffff00127802 */ /* 0x000fce0000000f00 */
[----:B------:R-:W-:Y:S05]  /*7ab0*/  WARPSYNC.COLLECTIVE R18, `(.L_x_43474) ;  /* 0x0000000012087348 */ /* 0x000fea0003c00000 */
[----:B------:R0:W1:Y:S02]  /*7ac0*/  SHFL.BFLY P3, R218, R227, R19, R16 ;  /* 0x0c000013e3da7389 */ /* 0x0000640000060010 */
[----:B01----:R-:W-:Y:S05]  /*7ad0*/  ENDCOLLECTIVE ;  /* 0x000000000000791b */ /* 0x003fea0003800000 */
.L_x_43474:
[----:B------:R-:W-:Y:S05]  /*7ae0*/  BSYNC B0 ;  /* 0x0000000000007941 */ /* 0x000fea0003800000 */
.L_x_43473:
        /* <DEDUP_REMOVED lines=8> */
.L_x_43475:
[----:B------:R-:W-:Y:S02]  /*7b70*/  HFMA2 R19, -RZ, RZ, 0, 2.384185791015625e-07 ;  /* 0x00000004ff137431 */ /* 0x000fe400000001ff */
[----:B------:R-:W-:-:S05]  /*7b80*/  FADD.FTZ R216, R227, R218 ;  /* 0x000000dae3d87221 */ /* 0x000fca0000010000 */
[----:B------:R-:W-:-:S07]  /*7b90*/  MOV R227, R216 ;  /* 0x000000d800e37202 */ /* 0x000fce0000000f00 */
[----:B------:R-:W-:Y:S05]  /*7ba0*/  WARPSYNC.COLLECTIVE R18, `(.L_x_43476) ;  /* 0x0000000012087348 */ /* 0x000fea0003c00000 */
[----:B------:R0:W1:Y:S02]  /*7bb0*/  SHFL.BFLY P3, R218, R227, R19, R16 ;  /* 0x0c000013e3da7389 */ /* 0x0000640000060010 */
[----:B01----:R-:W-:Y:S05]  /*7bc0*/  ENDCOLLECTIVE ;  /* 0x000000000000791b */ /* 0x003fea0003800000 */
.L_x_43476:
[----:B------:R-:W-:Y:S02]  /*7bd0*/  HFMA2 R19, -RZ, RZ, 0, 4.76837158203125e-07 ;  /* 0x00000008ff137431 */ /* 0x000fe400000001ff */
[----:B------:R-:W-:-:S05]  /*7be0*/  FADD.FTZ R214, R216, R218 ;  /* 0x000000dad8d67221 */ /* 0x000fca0000010000 */
[----:B------:R-:W-:-:S07]  /*7bf0*/  MOV R227, R214 ;  /* 0x000000d600e37202 */ /* 0x000fce0000000f00 */
[----:B------:R-:W-:Y:S05]  /*7c00*/  WARPSYNC.COLLECTIVE R18, `(.L_x_43477) ;  /* 0x0000000012087348 */ /* 0x000fea0003c00000 */
[----:B------:R0:W1:Y:S02]  /*7c10*/  SHFL.BFLY P3, R218, R227, R19, R16 ;  /* 0x0c000013e3da7389 */ /* 0x0000640000060010 */
[----:B01----:R-:W-:Y:S05]  /*7c20*/  ENDCOLLECTIVE ;  /* 0x000000000000791b */ /* 0x003fea0003800000 */
.L_x_43477:
[----:B------:R-:W-:Y:S02]  /*7c30*/  HFMA2 R19, -RZ, RZ, 0, 9.5367431640625e-07 ;  /* 0x00000010ff137431 */ /* 0x000fe400000001ff */
[----:B------:R-:W-:-:S05]  /*7c40*/  FADD.FTZ R33, R214, R218 ;  /* 0x000000dad6217221 */ /* 0x000fca0000010000 */
[----:B------:R-:W-:-:S07]  /*7c50*/  MOV R227, R33 ;  /* 0x0000002100e37202 */ /* 0x000fce0000000f00 */
[----:B------:R-:W-:Y:S05]  /*7c60*/  WARPSYNC.COLLECTIVE R18, `(.L_x_43478) ;  /* 0x0000000012087348 */ /* 0x000fea0003c00000 */
[----:B------:R0:W1:Y:S02]  /*7c70*/  SHFL.BFLY P3, R218, R227, R19, R16 ;  /* 0x0c000013e3da7389 */ /* 0x0000640000060010 */
[----:B01----:R-:W-:Y:S05]  /*7c80*/  ENDCOLLECTIVE ;  /* 0x000000000000791b */ /* 0x003fea0003800000 */
.L_x_43478:
[----:B------:R-:W-:-:S04]  /*7c90*/  FADD.FTZ R17, R33, R218 ;  /* 0x000000da21117221 */ /* 0x000fc80000010000 */
[----:B------:R-:W-:-:S04]  /*7ca0*/  FMUL.FTZ R17, R17, R32 ;  /* 0x0000002011117220 */ /* 0x000fc80000410000 */
[C---:B------:R-:W-:Y:S01]  /*7cb0*/  FADD.FTZ R33, -R17.reuse, R23 ;  /* 0x0000001711217221 */ /* 0x040fe20000010100 */
[C---:B------:R-:W-:Y:S01]  /*7cc0*/  FADD.FTZ R214, -R17.reuse, R22 ;  /* 0x0000001611d67221 */ /* 0x040fe20000010100 */
[C---:B------:R-:W-:Y:S01]  /*7cd0*/  FADD.FTZ R16, -R17.reuse, R20 ;  /* 0x0000001411107221 */ /* 0x040fe20000010100 */
[----:B------:R-:W-:Y:S01]  /*7ce0*/  FADD.FTZ R19, -R17, R28 ;  /* 0x0000001c11137221 */ /* 0x000fe20000010100 */
[----:B------:R-:W-:Y:S01]  /*7cf0*/  FFMA.FTZ R33, R33, R33, RZ ;  /* 0x0000002121217223 */ /* 0x000fe200000100ff */
[----:B------:R-:W-:-:S03]  /*7d00*/  FADD.FTZ R226, -R17, R212 ;  /* 0x000000d411e27221 */ /* 0x000fc60000010100 */
[----:B------:R-:W-:Y:S01]  /*7d10*/  FFMA.FTZ R214, R214, R214, R33 ;  /* 0x000000d6d6d67223 */ /* 0x000fe20000010021 */
[----:B------:R-:W-:-:S04]  /*7d20*/  FADD.FTZ R33, -R17, R21 ;  /* 0x0000001511217221 */ /* 0x000fc80000010100 */
[----:B------:R-:W-:-:S04]  /*7d30*/  FFMA.FTZ R33, R33, R33, R214 ;  /* 0x0000002121217223 */ /* 0x000fc800000100d6 */
        /* <DEDUP_REMOVED lines=157> */
.L_x_43479:
[----:B------:R-:W-:Y:S02]  /*8710*/  HFMA2 R19, -RZ, RZ, 0, 1.1920928955078125e-07 ;  /* 0x00000002ff137431 */ /* 0x000fe400000001ff */
[----:B------:R-:W-:-:S05]  /*8720*/  FADD.FTZ R220, R226, R218 ;  /* 0x000000dae2dc7221 */ /* 0x000fca0000010000 */
[----:B------:R-:W-:-:S07]  /*8730*/  MOV R227, R220 ;  /* 0x000000dc00e37202 */ /* 0x000fce0000000f00 */
[----:B------:R-:W-:Y:S05]  /*8740*/  WARPSYNC.COLLECTIVE R18, `(.L_x_43480) ;  /* 0x0000000012087348 */ /* 0x000fea0003c00000 */
[----:B------:R0:W1:Y:S02]  /*8750*/  SHFL.BFLY P3, R218, R227, R19, R16 ;  /* 0x0c000013e3da7389 */ /* 0x0000640000060010 */
[----:B01----:R-:W-:Y:S05]  /*8760*/  ENDCOLLECTIVE ;  /* 0x000000000000791b */ /* 0x003fea0003800000 */
.L_x_43480:
[----:B------:R-:W-:Y:S02]  /*8770*/  HFMA2 R19, -RZ, RZ, 0, 2.384185791015625e-07 ;  /* 0x00000004ff137431 */ /* 0x000fe400000001ff */
[----:B------:R-:W-:-:S05]  /*8780*/  FADD.FTZ R216, R220, R218 ;  /* 0x000000dadcd87221 */ /* 0x000fca0000010000 */
[----:B------:R-:W-:-:S07]  /*8790*/  MOV R227, R216 ;  /* 0x000000d800e37202 */ /* 0x000fce0000000f00 */
[----:B------:R-:W-:Y:S05]  /*87a0*/  WARPSYNC.COLLECTIVE R18, `(.L_x_43481) ;  /* 0x0000000012087348 */ /* 0x000fea0003c00000 */
[----:B------:R0:W1:Y:S02]  /*87b0*/  SHFL.BFLY P3, R218, R227, R19, R16 ;  /* 0x0c000013e3da7389 */ /* 0x0000640000060010 */
[----:B01----:R-:W-:Y:S05]  /*87c0*/  ENDCOLLECTIVE ;  /* 0x000000000000791b */ /* 0x003fea0003800000 */
.L_x_43481:
[----:B------:R-:W-:Y:S02]  /*87d0*/  HFMA2 R19, -RZ, RZ, 0, 4.76837158203125e-07 ;  /* 0x00000008ff137431 */ /* 0x000fe400000001ff */
[----:B------:R-:W-:-:S05]  /*87e0*/  FADD.FTZ R214, R216, R218 ;  /* 0x000000dad8d67221 */ /* 0x000fca0000010000 */
[----:B------:R-:W-:-:S07]  /*87f0*/  MOV R227, R214 ;  /* 0x000000d600e37202 */ /* 0x000fce0000000f00 */
[----:B------:R-:W-:Y:S05]  /*8800*/  WARPSYNC.COLLECTIVE R18, `(.L_x_43482) ;  /* 0x0000000012087348 */ /* 0x000fea0003c00000 */
[----:B------:R0:W1:Y:S02]  /*8810*/  SHFL.BFLY P3, R218, R227, R19, R16 ;  /* 0x0c000013e3da7389 */ /* 0x0000640000060010 */
[----:B01----:R-:W-:Y:S05]  /*8820*/  ENDCOLLECTIVE ;  /* 0x000000000000791b */ /* 0x003fea0003800000 */
.L_x_43482:
[----:B------:R-:W-:Y:S02]  /*8830*/  HFMA2 R19, -RZ, RZ, 0, 9.5367431640625e-07 ;  /* 0x00000010ff137431 */ /* 0x000fe400000001ff */
[----:B------:R-:W-:-:S05]  /*8840*/  FADD.FTZ R33, R214, R218 ;  /* 0x000000dad6217221 */ /* 0x000fca0000010000 */
[----:B------:R-:W-:-:S07]  /*8850*/  MOV R227, R33 ;  /* 0x0000002100e37202 */ /* 0x000fce0000000f00 */
[----:B------:R-:W-:Y:S05]  /*8860*/  WARPSYNC.COLLECTIVE R18, `(.L_x_43483) ;  /* 0x0000000012087348 */ /* 0x000fea0003c00000 */
[----:B------:R0:W1:Y:S02]  /*8870*/  SHFL.BFLY P3, R218, R227, R19, R16 ;  /* 0x0c000013e3da7389 */ /* 0x0000640000060010 */
[----:B01----:R-:W-:Y:S05]  /*8880*/  ENDCOLLECTIVE ;  /* 0x000000000000791b */ /* 0x003fea0003800000 */
.L_x_43483:
[----:B------:R-:W-:Y:S05]  /*8890*/  BRA `(.L_x_43484) ;  /* 0xffffffd000c87947 */ /* 0x000fea000383ffff */
.L_x_43485:
        /* <DEDUP_REMOVED lines=14> */
.L_x_54495:


//--------------------- .text._ZN10layer_norm31ln_parallel_residual_fwd_kernelINS_13Kernel_traitsI6__halfffffjLj2560ELj1ELj4ELj1ELj16ENS_18Kernel_traits_baseILj2560ES2_ffffjLj128EEEEELb1ELb0ELb0EEEvNS_9FwdParamsE --------------------------
	.section	.text._ZN10layer_norm31ln_parallel_residual_fwd_kernelINS_13Kernel_traitsI6__halfffffjLj2560ELj1ELj4ELj1ELj16ENS_18Kernel_traits_baseILj2560ES2_ffffjLj128EEEEELb1ELb0ELb0EEEvNS_9FwdParamsE,"ax",@progbits
	.align	128
        .global         _ZN10layer_norm31ln_parallel_residual_fwd_kernelINS_13Kernel_traitsI6__halfffffjLj2560ELj1ELj4ELj1ELj16ENS_18Kernel_traits_baseILj2560ES2_ffffjLj128EEEEELb1ELb0ELb0EEEvNS_9FwdParamsE
        .type           _ZN10layer_norm31ln_parallel_residual_fwd_kernelINS_13Kernel_traitsI6__halfffffjLj2560ELj1ELj4ELj1ELj16ENS_18Kernel_traits_baseILj2560ES2_ffffjLj128EEEEELb1ELb0ELb0EEEvNS_9FwdParamsE,@function
        .size           _ZN10layer_norm31ln_parallel_residual_fwd_kernelINS_13Kernel_traitsI6__halfffffjLj2560ELj1ELj4ELj1ELj16ENS_18Kernel_traits_baseILj2560ES2_ffffjLj128EEEEELb1ELb0ELb0EEEvNS_9FwdParamsE,(.L_x_54496 - _ZN10layer_norm31ln_parallel_residual_fwd_kernelINS_13Kernel_traitsI6__halfffffjLj2560ELj1ELj4ELj1ELj16ENS_18Kernel_traits_baseILj2560ES2_ffffjLj128EEEEELb1ELb0ELb0EEEvNS_9FwdParamsE)
        .other          _ZN10layer_norm31ln_parallel_residual_fwd_kernelINS_13Kernel_traitsI6__halfffffjLj2560ELj1ELj4ELj1ELj16ENS_18Kernel_traits_baseILj2560ES2_ffffjLj128EEEEELb1ELb0ELb0EEEvNS_9FwdParamsE,@"STO_CUDA_ENTRY STV_DEFAULT"
_ZN10layer_norm31ln_parallel_residual_fwd_kernelINS_13Kernel_traitsI6__halfffffjLj2560ELj1ELj4ELj1ELj16ENS_18Kernel_traits_baseILj2560ES2_ffffjLj128EEEEELb1ELb0ELb0EEEvNS_9FwdParamsE:
.text._ZN10layer_norm31ln_parallel_residual_fwd_kernelINS_13Kernel_traitsI6__halfffffjLj2560ELj1ELj4ELj1ELj16ENS_18Kernel_traits_baseILj2560ES2_ffffjLj128EEEEELb1ELb0ELb0EEEvNS_9FwdParamsE:
[----:B------:R-:W0:Y:S01]  /*0000*/  LDC R1, c[0x0][0x37c] ;  /* 0x0000df00ff017b82 */ /* 0x000e220000000800 */
[----:B------:R-:W1:Y:S07]  /*0010*/  LDCU.U8 UR4, c[0x0][0x464] ;  /* 0x00008c80ff0477ac */ /* 0x000e6e0008000000 */
[----:B------:R-:W2:Y:S01]  /*0020*/  LDC R7, c[0x0][0x458] ;  /* 0x00011600ff077b82 */ /* 0x000ea20000000800 */
[----:B0-----:R-:W-:Y:S01]  /*0030*/  VIADD R1, R1, 0xfffffef0 ;  /* 0xfffffef001017836 */ /* 0x001fe20000000000 */
[----:B------:R-:W0:Y:S06]  /*0040*/  LDCU.64 UR6, c[0x0][0x358] ;  /* 0x00006b00ff0677ac */ /* 0x000e2c0008000a00 */
[----:B------:R-:W3:Y:S01]  /*0050*/  LDC R6, c[0x0][0x45c] ;  /* 0x00011700ff067b82 */ /* 0x000ee20000000800 */
[----:B------:R-:W4:Y:S01]  /*0060*/  S2R R249, SR_TID.X ;  /* 0x0000000000f97919 */ /* 0x000f220000002100 */
[----:B------:R-:W0:Y:S06]  /*0070*/  LDCU.64 UR8, c[0x0][0x438] ;  /* 0x00008700ff0877ac */ /* 0x000e2c0008000a00 */
        /* <DEDUP_REMOVED lines=8> */
[----:B------:R-:W-:-:S06]  /*0100*/  IMAD.U32 R23, RZ, RZ, UR5 ;  /* 0x00000005ff177e24 */ /* 0x000fcc000f8e00ff */
[----:B------:R-:W5:Y:S01]  /*0110*/  @P0 LDG.E.64 R22, desc[UR6][R22.64] ;  /* 0x0000000616160981 */ /* 0x000f62000c1e1b00 */
[----:B------:R-:W0:Y:S01]  /*0120*/  S2UR UR5, SR_CTAID.X ;  /* 0x00000000000579c3 */ /* 0x000e220000002500 */
[----:B------:R-:W-:Y:S01]  /*0130*/  UISETP.NE.U32.AND UP0, UPT, UR8, URZ, UPT ;  /* 0x000000ff0800728c */ /* 0x000fe2000bf05070 */
[----:B----4-:R-:W-:Y:S01]  /*0140*/  LOP3.LUT R4, R249, 0x1f, RZ, 0xc0, !PT ;  /* 0x0000001ff9047812 */ /* 0x010fe200078ec0ff */
[----:B------:R-:W-:Y:S01]  /*0150*/  BSSY.RECONVERGENT B0, `(.L_x_43486) ;  /* 0x0000419000007945 */ /* 0x000fe20003800200 */
[----:B------:R-:W-:Y:S01]  /*0160*/  SHF.R.S32.HI R0, RZ, 0x1f, R9 ;  /* 0x0000001fff007819 */ /* 0x000fe20000011409 */
[----:B------:R-:W-:Y:S01]  /*0170*/  UISETP.NE.AND.EX UP0, UPT, UR9, URZ, UPT, UP0 ;  /* 0x000000ff0900728c */ /* 0x000fe2000bf05300 */
[----:B------:R-:W-:Y:S02]  /*0180*/  SHF.R.U32.HI R8, RZ, 0x5, R249 ;  /* 0x00000005ff087819 */ /* 0x000fe400000116f9 */
[----:B------:R-:W-:Y:S01]  /*0190*/  LEA.HI R0, R0, R9, RZ, 0x2 ;  /* 0x0000000900007211 */ /* 0x000fe200078f10ff */
[----:B0-----:R-:W-:-:S06]  /*01a0*/  USHF.L.U32 UR4, UR5, 0x2, URZ ;  /* 0x0000000205047899 */ /* 0x001fcc00080006ff */
[----:B------:R-:W-:Y:S02]  /*01b0*/  LOP3.LUT R8, R8, UR4, RZ, 0xfc, !PT ;  /* 0x0000000408087c12 */ /* 0x000fe4000f8efcff */
[----:B--2---:R-:W-:Y:S02]  /*01c0*/  @P0 IADD3 R7, P1, PT, R2, R5, RZ ;  /* 0x0000000502070210 */ /* 0x004fe40007f3e0ff */
[----:B------:R-:W-:Y:S02]  /*01d0*/  LOP3.LUT R5, R4, 0x1f, RZ, 0x3c, !PT ;  /* 0x0000001f04057812 */ /* 0x000fe400078e3cff */
[----:B------:R-:W-:Y:S02]  /*01e0*/  @P0 IADD3.X R6, PT, PT, RZ, R3, RZ, P1, !PT ;  /* 0x00000003ff060210 */ /* 0x000fe40000ffe4ff */
[----:B------:R-:W-:Y:S02]  /*01f0*/  LEA.HI.SX32 R0, R0, R5, 0x1e ;  /* 0x0000000500007211 */ /* 0x000fe400078ff2ff */
[----:B------:R-:W-:-:S02]  /*0200*/  SHF.R.U64 R2, R7, 0x2, R6 ;  /* 0x0000000207027819 */ /* 0x000fc40000001206 */
[----:B------:R-:W-:Y:S01]  /*0210*/  SHF.R.U32.HI R9, RZ, 0x2, R6 ;  /* 0x00000002ff097819 */ /* 0x000fe20000011606 */
[----:B------:R-:W-:Y:S06]  /*0220*/  BRA.U UP0, `(.L_x_43487) ;  /* 0x0000001d00ec7547 */ /* 0x000fec000b800000 */
        /* <DEDUP_REMOVED lines=11> */
[----:B------:R-:W-:-:S02]  /*02e0*/  ISETP.GE.U32.AND P2, PT, R0, 0xc0, PT ;  /* 0x000000c00000780c */ /* 0x000fc40003f46070 */
[----:B------:R-:W-:-:S03]  /*02f0*/  LOP3.LUT R3, R3, 0xfeffffff, RZ, 0xc0, !PT ;  /* 0xfeffffff03037812 */ /* 0x000fc600078ec0ff */
[----:B------:R-:W2:Y:S08]  /*0300*/  LDC.64 R74, c[0x0][0x3d0] ;  /* 0x0000f400ff4a7b82 */ /* 0x000eb00000000a00 */
[----:B------:R-:W3:Y:S01]  /*0310*/  LDC.64 R78, c[0x0][0x3d8] ;  /* 0x0000f600ff4e7b82 */ /* 0x000ee20000000a00 */
[----:B0-----:R-:W-:-:S07]  /*0320*/  @P6 IMAD.WIDE.U32 R70, R4, 0x8, R70 ;  /* 0x0000000804466825 */ /* 0x001fce00078e0046 */
[----:B------:R-:W0:Y:S01]  /*0330*/  LDC.64 R80, c[0x0][0x3d0] ;  /* 0x0000f400ff507b82 */ /* 0x000e220000000a00 */
[C---:B-1----:R-:W-:Y:S01]  /*0340*/  @P6 IMAD.WIDE.U32 R66, R4.reuse, 0x8, R66 ;  /* 0x0000000804426825 */ /* 0x042fe200078e0042 */
[----:B------:R-:W-:Y:S01]  /*0350*/  @P6 LOP3.LUT R4, R4, 0x20, RZ, 0xfc, !PT ;  /* 0x0000002004046812 */ /* 0x000fe200078efcff */
[----:B------:R1:W5:Y:S05]  /*0360*/  @P6 LDG.E.64 R64, desc[UR6][R70.64] ;  /* 0x0000000646406981 */ /* 0x00036a000c1e1b00 */
[----:B------:R-:W4:Y:S01]  /*0370*/  LDC.64 R82, c[0x0][0x3d8] ;  /* 0x0000f600ff527b82 */ /* 0x000f220000000a00 */
[----:B--2---:R-:W-:-:S07]  /*0380*/  @P5 IMAD.WIDE.U32 R74, R4, 0x8, R74 ;  /* 0x00000008044a5825 */ /* 0x004fce00078e004a */
[----:B------:R-:W2:Y:S01]  /*0390*/  LDC.64 R84, c[0x0][0x3d0] ;  /* 0x0000f400ff547b82 */ /* 0x000ea20000000a00 */
[C---:B---3--:R-:W-:Y:S01]  /*03a0*/  @P5 IMAD.WIDE.U32 R78, R4.reuse, 0x8, R78 ;  /* 0x00000008044e5825 */ /* 0x048fe200078e004e */
[----:B------:R3:W5:Y:S06]  /*03b0*/  @P5 LDG.E.64 R72, desc[UR6][R74.64] ;  /* 0x000000064a485981 */ /* 0x00076c000c1e1b00 */
[----:B------:R-:W1:Y:S01]  /*03c0*/  LDC.64 R86, c[0x0][0x3d8] ;  /* 0x0000f600ff567b82 */ /* 0x000e620000000a00 */
[----:B------:R-:W-:Y:S01]  /*03d0*/  @P5 VIADD R4, R4, 0x20 ;  /* 0x0000002004045836 */ /* 0x000fe20000000000 */
[----:B------:R3:W5:Y:S06]  /*03e0*/  @P5 LDG.E.64 R76, desc[UR6][R78.64] ;  /* 0x000000064e4c5981 */ /* 0x00076c000c1e1b00 */
[----:B------:R-:W3:Y:S01]  /*03f0*/  LDC.64 R88, c[0x0][0x3d0] ;  /* 0x0000f400ff587b82 */ /* 0x000ee20000000a00 */
[----:B0-----:R-:W-:-:S07]  /*0400*/  @P4 IMAD.WIDE.U32 R80, R4, 0x8, R80 ;  /* 0x0000000804504825 */ /* 0x001fce00078e0050 */
[----:B------:R-:W0:Y:S01]  /*0410*/  LDC.64 R90, c[0x0][0x3d8] ;  /* 0x0000f600ff5a7b82 */ /* 0x000e220000000a00 */
[C---:B----4-:R-:W-:Y:S01]  /*0420*/  @P4 IMAD.WIDE.U32 R82, R4.reuse, 0x8, R82 ;  /* 0x0000000804524825 */ /* 0x050fe200078e0052 */
[----:B------:R4:W5:Y:S06]  /*0430*/  @P4 LDG.E.64 R62, desc[UR6][R80.64] ;  /* 0x00000006503e4981 */ /* 0x00096c000c1e1b00 */
[----:B------:R-:W4:Y:S01]  /*0440*/  LDC.64 R92, c[0x0][0x3d0] ;  /* 0x0000f400ff5c7b82 */ /* 0x000f220000000a00 */
[----:B------:R-:W-:-:S07]  /*0450*/  @P4 VIADD R4, R4, 0x20 ;  /* 0x0000002004044836 */ /* 0x000fce0000000000 */
[----:B------:R-:W4:Y:S01]  /*0460*/  LDC.64 R94, c[0x0][0x3d8] ;  /* 0x0000f600ff5e7b82 */ /* 0x000f220000000a00 */
[----:B--2---:R-:W-:-:S07]  /*0470*/  @P0 IMAD.WIDE.U32 R84, R4, 0x8, R84 ;  /* 0x0000000804540825 */ /* 0x004fce00078e0054 */
[----:B------:R-:W2:Y:S01]  /*0480*/  LDC.64 R96, c[0x0][0x3d0] ;  /* 0x0000f400ff607b82 */ /* 0x000ea20000000a00 */
[C---:B-1----:R-:W-:Y:S01]  /*0490*/  @P0 IMAD.WIDE.U32 R86, R4.reuse, 0x8, R86 ;  /* 0x0000000804560825 */ /* 0x042fe200078e0056 */
[----:B------:R-:W-:Y:S01]  /*04a0*/  @P0 IADD3 R4, PT, PT, R4, 0x20, RZ ;  /* 0x0000002004040810 */ /* 0x000fe20007ffe0ff */
[----:B------:R1:W5:Y:S05]  /*04b0*/  @P4 LDG.E.64 R20, desc[UR6][R82.64] ;  /* 0x0000000652144981 */ /* 0x00036a000c1e1b00 */
[----:B------:R-:W2:Y:S01]  /*04c0*/  LDC.64 R108, c[0x0][0x3d8] ;  /* 0x0000f600ff6c7b82 */ /* 0x000ea20000000a00 */
[----:B------:R-:W-:Y:S02]  /*04d0*/  ISETP.GE.U32.AND P1, PT, R0, 0xe0, PT ;  /* 0x000000e00000780c */ /* 0x000fe40003f26070 */
[----:B------:R-:W-:-:S02]  /*04e0*/  @P5 CS2R R24, SRZ ;  /* 0x0000000000185805 */ /* 0x000fc4000001ff00 */
[----:B------:R-:W-:Y:S02]  /*04f0*/  @P4 CS2R R26, SRZ ;  /* 0x00000000001a4805 */ /* 0x000fe4000001ff00 */
[----:B------:R-:W-:Y:S02]  /*0500*/  @P0 CS2R R28, SRZ ;  /* 0x00000000001c0805 */ /* 0x000fe4000001ff00 */
[----:B------:R-:W-:Y:S02]  /*0510*/  @P3 CS2R R30, SRZ ;  /* 0x00000000001e3805 */ /* 0x000fe4000001ff00 */
[----:B------:R-:W-:Y:S01]  /*0520*/  @P2 CS2R R32, SRZ ;  /* 0x0000000000202805 */ /* 0x000fe2000001ff00 */
[----:B------:R-:W5:Y:S01]  /*0530*/  @P6 LDG.E.64 R68, desc[UR6][R66.64] ;  /* 0x0000000642446981 */ /* 0x000f62000c1e1b00 */
[----:B------:R-:W2:Y:S01]  /*0540*/  LDC.64 R70, c[0x0][0x3d0] ;  /* 0x0000f400ff467b82 */ /* 0x000ea20000000a00 */
[----:B------:R-:W-:Y:S02]  /*0550*/  @P6 CS2R R50, SRZ ;  /* 0x0000000000326805 */ /* 0x000fe4000001ff00 */
[----:B------:R-:W-:-:S05]  /*0560*/  @P6 LOP3.LUT R3, R3, 0x1000000, RZ, 0xfc, !PT ;  /* 0x0100000003036812 */ /* 0x000fca00078efcff */
[----:B---3--:R-:W3:Y:S01]  /*0570*/  LDC.64 R74, c[0x0][0x3d8] ;  /* 0x0000f600ff4a7b82 */ /* 0x008ee20000000a00 */
[C---:B------:R-:W-:Y:S01]  /*0580*/  @P3 IMAD.WIDE.U32 R88, R4.reuse, 0x8, R88 ;  /* 0x0000000804583825 */ /* 0x040fe200078e0058 */
[----:B------:R1:W5:Y:S03]  /*0590*/  @P0 LDG.E.64 R16, desc[UR6][R84.64] ;  /* 0x0000000654100981 */ /* 0x000366000c1e1b00 */
[----:B0-----:R-:W-:-:S03]  /*05a0*/  @P3 IMAD.WIDE.U32 R90, R4, 0x8, R90 ;  /* 0x00000008045a3825 */ /* 0x001fc600078e005a */
[----:B------:R-:W0:Y:S01]  /*05b0*/  LDC.64 R78, c[0x0][0x3d0] ;  /* 0x0000f400ff4e7b82 */ /* 0x000e220000000a00 */
[----:B------:R-:W-:Y:S01]  /*05c0*/  @P3 VIADD R4, R4, 0x20 ;  /* 0x0000002004043836 */ /* 0x000fe20000000000 */
[----:B------:R-:W-:Y:S01]  /*05d0*/  ISETP.GE.U32.AND P5, PT, R0, 0x100, PT ;  /* 0x000001000000780c */ /* 0x000fe20003fa6070 */
[----:B------:R2:W5:Y:S05]  /*05e0*/  @P0 LDG.E.64 R12, desc[UR6][R86.64] ;  /* 0x00000006560c0981 */ /* 0x00056a000c1e1b00 */
[----:B----4-:R-:W4:Y:S01]  /*05f0*/  LDC.64 R80, c[0x0][0x3d8] ;  /* 0x0000f600ff507b82 */ /* 0x010f220000000a00 */
[C---:B------:R-:W-:Y:S01]  /*0600*/  @P2 IMAD.WIDE.U32 R92, R4.reuse, 0x8, R92 ;  /* 0x00000008045c2825 */ /* 0x040fe200078e005c */
[----:B------:R2:W5:Y:S03]  /*0610*/  @P3 LDG.E.64 R10, desc[UR6][R88.64] ;  /* 0x00000006580a3981 */ /* 0x000566000c1e1b00 */
[----:B------:R-:W-:-:S03]  /*0620*/  @P2 IMAD.WIDE.U32 R94, R4, 0x8, R94 ;  /* 0x00000008045e2825 */ /* 0x000fc600078e005e */
[----:B-1----:R-:W1:Y:S01]  /*0630*/  LDC.64 R82, c[0x0][0x3d0] ;  /* 0x0000f400ff527b82 */ /* 0x002e620000000a00 */
[----:B------:R-:W-:Y:S01]  /*0640*/  @P2 VIADD R4, R4, 0x20 ;  /* 0x0000002004042836 */ /* 0x000fe20000000000 */
[----:B------:R-:W-:Y:S01]  /*0650*/  ISETP.GE.U32.AND P4, PT, R0, 0x120, PT ;  /* 0x000001200000780c */ /* 0x000fe20003f86070 */
[----:B------:R3:W5:Y:S05]  /*0660*/  @P3 LDG.E.64 R14, desc[UR6][R90.64] ;  /* 0x000000065a0e3981 */ /* 0x00076a000c1e1b00 */
[----:B------:R-:W1:Y:S01]  /*0670*/  LDC.64 R84, c[0x0][0x3d8] ;  /* 0x0000f600ff547b82 */ /* 0x000e620000000a00 */
[C---:B--2---:R-:W-:Y:S01]  /*0680*/  @P1 IMAD.WIDE.U32 R96, R4.reuse, 0x8, R96 ;  /* 0x0000000804601825 */ /* 0x044fe200078e0060 */
[----:B------:R2:W5:Y:S03]  /*0690*/  @P2 LDG.E.64 R18, desc[UR6][R92.64] ;  /* 0x000000065c122981 */ /* 0x000566000c1e1b00 */
[----:B------:R-:W-:-:S03]  /*06a0*/  @P1 IMAD.WIDE.U32 R108, R4, 0x8, R108 ;  /* 0x00000008046c1825 */ /* 0x000fc600078e006c */
[----:B------:R-:W1:Y:S01]  /*06b0*/  LDC.64 R86, c[0x0][0x3d0] ;  /* 0x0000f400ff567b82 */ /* 0x000e620000000a00 */
[----:B------:R-:W-:Y:S01]  /*06c0*/  @P1 IADD3 R4, PT, PT, R4, 0x20, RZ ;  /* 0x0000002004041810 */ /* 0x000fe20007ffe0ff */
[----:B------:R4:W5:Y:S01]  /*06d0*/  @P2 LDG.E.64 R60, desc[UR6][R94.64] ;  /* 0x000000065e3c2981 */ /* 0x000962000c1e1b00 */
[----:B------:R-:W-:-:S03]  /*06e0*/  ISETP.GE.U32.AND P0, PT, R0, 0x140, PT ;  /* 0x000001400000780c */ /* 0x000fc60003f06070 */
[----:B------:R4:W5:Y:S02]  /*06f0*/  @P1 LDG.E.64 R102, desc[UR6][R96.64] ;  /* 0x0000000660661981 */ /* 0x000964000c1e1b00 */
[----:B------:R-:W1:Y:S01]  /*0700*/  LDC.64 R88, c[0x0][0x3d8] ;  /* 0x0000f600ff587b82 */ /* 0x000e620000000a00 */
[----:B------:R-:W-:Y:S01]  /*0710*/  @P5 IMAD.WIDE.U32 R70, R4, 0x8, R70 ;  /* 0x0000000804465825 */ /* 0x000fe200078e0046 */
[----:B------:R-:W-:Y:S01]  /*0720*/  ISETP.GE.U32.AND P3, PT, R0, 0x160, PT ;  /* 0x000001600000780c */ /* 0x000fe20003f66070 */
[----:B------:R-:W5:Y:S02]  /*0730*/  @P1 LDG.E.64 R110, desc[UR6][R108.64] ;  /* 0x000000066c6e1981 */ /* 0x000f64000c1e1b00 */
[----:B---3--:R-:W-:-:S03]  /*0740*/  @P5 IMAD.WIDE.U32 R74, R4, 0x8, R74 ;  /* 0x00000008044a5825 */ /* 0x008fc600078e004a */
[----:B------:R-:W3:Y:S01]  /*0750*/  LDC.64 R90, c[0x0][0x3d0] ;  /* 0x0000f400ff5a7b82 */ /* 0x000ee20000000a00 */
[----:B------:R-:W-:Y:S01]  /*0760*/  @P5 VIADD R4, R4, 0x20 ;  /* 0x0000002004045836 */ /* 0x000fe20000000000 */
[----:B------:R1:W5:Y:S06]  /*0770*/  @P5 LDG.E.64 R118, desc[UR6][R70.64] ;  /* 0x0000000646765981 */ /* 0x00036c000c1e1b00 */
[----:B--2---:R-:W2:Y:S01]  /*0780*/  LDC.64 R92, c[0x0][0x3d8] ;  /* 0x0000f600ff5c7b82 */ /* 0x004ea20000000a00 */
[C---:B0-----:R-:W-:Y:S01]  /*0790*/  @P4 IMAD.WIDE.U32 R78, R4.reuse, 0x8, R78 ;  /* 0x00000008044e4825 */ /* 0x041fe200078e004e */
[----:B------:R0:W5:Y:S03]  /*07a0*/  @P5 LDG.E.64 R124, desc[UR6][R74.64] ;  /* 0x000000064a7c5981 */ /* 0x000166000c1e1b00 */
[----:B----4-:R-:W-:-:S03]  /*07b0*/  @P4 IMAD.WIDE.U32 R80, R4, 0x8, R80 ;  /* 0x0000000804504825 */ /* 0x010fc600078e0050 */
[----:B------:R-:W4:Y:S01]  /*07c0*/  LDC.64 R94, c[0x0][0x3d0] ;  /* 0x0000f400ff5e7b82 */ /* 0x000f220000000a00 */
[----:B------:R-:W-:Y:S01]  /*07d0*/  @P4 VIADD R4, R4, 0x20 ;  /* 0x0000002004044836 */ /* 0x000fe20000000000 */
[----:B------:R-:W-:Y:S02]  /*07e0*/  ISETP.GE.U32.AND P2, PT, R0, 0x180, PT ;  /* 0x000001800000780c */ /* 0x000fe40003f46070 */
[----:B------:R-:W-:Y:S01]  /*07f0*/  @P1 CS2R R34, SRZ ;  /* 0x0000000000221805 */ /* 0x000fe2000001ff00 */
[----:B------:R0:W5:Y:S03]  /*0800*/  @P4 LDG.E.64 R130, desc[UR6][R78.64] ;  /* 0x000000064e824981 */ /* 0x000166000c1e1b00 */
[----:B------:R-:W4:Y:S01]  /*0810*/  LDC.64 R96, c[0x0][0x3d8] ;  /* 0x0000f600ff607b82 */ /* 0x000f220000000a00 */
[C---:B-1----:R-:W-:Y:S01]  /*0820*/  @P0 IMAD.WIDE.U32 R82, R4.reuse, 0x8, R82 ;  /* 0x0000000804520825 */ /* 0x042fe200078e0052 */
[----:B------:R1:W5:Y:S03]  /*0830*/  @P4 LDG.E.64 R138, desc[UR6][R80.64] ;  /* 0x00000006508a4981 */ /* 0x000366000c1e1b00 */
[----:B------:R-:W-:-:S03]  /*0840*/  @P0 IMAD.WIDE.U32 R84, R4, 0x8, R84 ;  /* 0x0000000804540825 */ /* 0x000fc600078e0054 */
[----:B------:R-:W4:Y:S01]  /*0850*/  LDC.64 R70, c[0x0][0x3d0] ;  /* 0x0000f400ff467b82 */ /* 0x000f220000000a00 */
[----:B------:R-:W-:Y:S01]  /*0860*/  @P0 IADD3 R4, PT, PT, R4, 0x20, RZ ;  /* 0x0000002004040810 */ /* 0x000fe20007ffe0ff */
[----:B------:R2:W5:Y:S01]  /*0870*/  @P0 LDG.E.64 R144, desc[UR6][R82.64] ;  /* 0x0000000652900981 */ /* 0x000562000c1e1b00 */
[----:B------:R-:W-:-:S05]  /*0880*/  ISETP.GE.U32.AND P1, PT, R0, 0x1a0, PT ;  /* 0x000001a00000780c */ /* 0x000fca0003f26070 */
[----:B0-----:R-:W0:Y:S01]  /*0890*/  LDC.64 R74, c[0x0][0x3d8] ;  /* 0x0000f600ff4a7b82 */ /* 0x001e220000000a00 */
[C---:B------:R-:W-:Y:S01]  /*08a0*/  @P3 IMAD.WIDE.U32 R86, R4.reuse, 0x8, R86 ;  /* 0x0000000804563825 */ /* 0x040fe200078e0056 */
[----:B------:R2:W5:Y:S01]  /*08b0*/  @P0 LDG.E.64 R150, desc[UR6][R84.64] ;  /* 0x0000000654960981 */ /* 0x000562000c1e1b00 */
[----:B------:R-:W-:Y:S02]  /*08c0*/  @P5 CS2R R36, SRZ ;  /* 0x0000000000245805 */ /* 0x000fe4000001ff00 */
[----:B------:R-:W-:-:S03]  /*08d0*/  @P3 IMAD.WIDE.U32 R88, R4, 0x8, R88 ;  /* 0x0000000804583825 */ /* 0x000fc600078e0058 */
[----:B------:R-:W0:Y:S01]  /*08e0*/  LDC.64 R78, c[0x0][0x3d0] ;  /* 0x0000f400ff4e7b82 */ /* 0x000e220000000a00 */
[----:B------:R-:W-:Y:S01]  /*08f0*/  @P3 VIADD R4, R4, 0x20 ;  /* 0x0000002004043836 */ /* 0x000fe20000000000 */
[----:B------:R-:W-:Y:S01]  /*0900*/  ISETP.GE.U32.AND P5, PT, R0, 0x1c0, PT ;  /* 0x000001c00000780c */ /* 0x000fe20003fa6070 */
[----:B------:R4:W5:Y:S05]  /*0910*/  @P3 LDG.E.64 R104, desc[UR6][R86.64] ;  /* 0x0000000656683981 */ /* 0x00096a000c1e1b00 */
[----:B-1----:R-:W1:Y:S01]  /*0920*/  LDC.64 R80, c[0x0][0x3d8] ;  /* 0x0000f600ff507b82 */ /* 0x002e620000000a00 */
[----:B---3--:R-:W-:Y:S01]  /*0930*/  @P2 IMAD.WIDE.U32 R90, R4, 0x8, R90 ;  /* 0x00000008045a2825 */ /* 0x008fe200078e005a */
[----:B------:R3:W5:Y:S01]  /*0940*/  @P3 LDG.E.64 R114, desc[UR6][R88.64] ;  /* 0x0000000658723981 */ /* 0x000762000c1e1b00 */
[----:B------:R-:W-:-:S02]  /*0950*/  @P4 CS2R R38, SRZ ;  /* 0x0000000000264805 */ /* 0x000fc4000001ff00 */
[----:B--2---:R-:W-:-:S03]  /*0960*/  @P2 IMAD.WIDE.U32 R92, R4, 0x8, R92 ;  /* 0x00000008045c2825 */ /* 0x004fc600078e005c */
[----:B------:R-:W2:Y:S01]  /*0970*/  LDC.64 R82, c[0x0][0x3d0] ;  /* 0x0000f400ff527b82 */ /* 0x000ea20000000a00 */
[----:B------:R-:W-:Y:S01]  /*0980*/  @P2 VIADD R4, R4, 0x20 ;  /* 0x0000002004042836 */ /* 0x000fe20000000000 */
[----:B------:R-:W-:Y:S01]  /*0990*/  ISETP.GE.U32.AND P4, PT, R0, 0x1e0, PT ;  /* 0x000001e00000780c */ /* 0x000fe20003f86070 */
[----:B------:R0:W5:Y:S05]  /*09a0*/  @P2 LDG.E.64 R122, desc[UR6][R90.64] ;  /* 0x000000065a7a2981 */ /* 0x00016a000c1e1b00 */
[----:B------:R-:W2:Y:S01]  /*09b0*/  LDC.64 R84, c[0x0][0x3d8] ;  /* 0x0000f600ff547b82 */ /* 0x000ea20000000a00 */
[----:B----4-:R-:W-:Y:S01]  /*09c0*/  @P1 IMAD.WIDE.U32 R94, R4, 0x8, R94 ;  /* 0x00000008045e1825 */ /* 0x010fe200078e005e */
[----:B------:R4:W5:Y:S01]  /*09d0*/  @P2 LDG.E.64 R132, desc[UR6][R92.64] ;  /* 0x000000065c842981 */ /* 0x000962000c1e1b00 */
[----:B------:R-:W-:-:S02]  /*09e0*/  @P0 CS2R R40, SRZ ;  /* 0x0000000000280805 */ /* 0x000fc4000001ff00 */
[----:B------:R-:W-:-:S03]  /*09f0*/  @P1 IMAD.WIDE.U32 R96, R4, 0x8, R96 ;  /* 0x0000000804601825 */ /* 0x000fc600078e0060 */
[----:B------:R-:W2:Y:S01]  /*0a00*/  LDC.64 R86, c[0x0][0x3d0] ;  /* 0x0000f400ff567b82 */ /* 0x000ea20000000a00 */
[----:B------:R-:W-:Y:S01]  /*0a10*/  @P1 IADD3 R4, PT, PT, R4, 0x20, RZ ;  /* 0x0000002004041810 */ /* 0x000fe20007ffe0ff */
[----:B------:R1:W5:Y:S01]  /*0a20*/  @P1 LDG.E.64 R140, desc[UR6][R94.64] ;  /* 0x000000065e8c1981 */ /* 0x000362000c1e1b00 */
[----:B------:R-:W-:-:S05]  /*0a30*/  ISETP.GE.U32.AND P0, PT, R0, 0x200, PT ;  /* 0x000002000000780c */ /* 0x000fca0003f06070 */
[----:B---3--:R-:W3:Y:S01]  /*0a40*/  LDC.64 R88, c[0x0][0x3d8] ;  /* 0x0000f600ff587b82 */ /* 0x008ee20000000a00 */
[C---:B------:R-:W-:Y:S01]  /*0a50*/  @P5 IMAD.WIDE.U32 R70, R4.reuse, 0x8, R70 ;  /* 0x0000000804465825 */ /* 0x040fe200078e0046 */
[----:B------:R-:W-:Y:S02]  /*0a60*/  @P3 CS2R R42, SRZ ;  /* 0x00000000002a3805 */ /* 0x000fe4000001ff00 */
[----:B------:R-:W-:Y:S01]  /*0a70*/  @P2 CS2R R44, SRZ ;  /* 0x00000000002c2805 */ /* 0x000fe2000001ff00 */
[----:B------:R1:W5:Y:S01]  /*0a80*/  @P1 LDG.E.64 R148, desc[UR6][R96.64] ;  /* 0x0000000660941981 */ /* 0x000362000c1e1b00 */
[C---:B0-----:R-:W-:Y:S02]  /*0a90*/  @P5 IMAD.WIDE.U32 R74, R4.reuse, 0x8, R74 ;  /* 0x00000008044a5825 */ /* 0x041fe400078e004a */
[----:B------:R-:W0:Y:S02]  /*0aa0*/  LDC.64 R90, c[0x0][0x3d0] ;  /* 0x0000f400ff5a7b82 */ /* 0x000e240000000a00 */
[----:B------:R-:W-:Y:S01]  /*0ab0*/  @P5 VIADD R4, R4, 0x20 ;  /* 0x0000002004045836 */ /* 0x000fe20000000000 */
[----:B------:R-:W-:-:S05]  /*0ac0*/  ISETP.GE.U32.AND P3, PT, R0, 0x220, PT ;  /* 0x000002200000780c */ /* 0x000fca0003f66070 */
[----:B------:R-:W0:Y:S08]  /*0ad0*/  LDC.64 R108, c[0x0][0x3d8] ;  /* 0x0000f600ff6c7b82 */ /* 0x000e300000000a00 */
[----:B----4-:R-:W4:Y:S01]  /*0ae0*/  LDC.64 R92, c[0x0][0x3d8] ;  /* 0x0000f600ff5c7b82 */ /* 0x010f220000000a00 */
[----:B------:R-:W-:Y:S01]  /*0af0*/  @P4 IMAD.WIDE.U32 R78, R4, 0x8, R78 ;  /* 0x00000008044e4825 */ /* 0x000fe200078e004e */
[----:B------:R-:W-:-:S02]  /*0b00*/  ISETP.GE.U32.AND P2, PT, R0, 0x240, PT ;  /* 0x000002400000780c */ /* 0x000fc40003f46070 */
[----:B------:R-:W-:Y:S01]  /*0b10*/  @P1 CS2R R46, SRZ ;  /* 0x00000000002e1805 */ /* 0x000fe2000001ff00 */
[----:B------:R0:W5:Y:S01]  /*0b20*/  @P5 LDG.E.64 R106, desc[UR6][R70.64] ;  /* 0x00000006466a5981 */ /* 0x000162000c1e1b00 */
[C---:B-1----:R-:W-:Y:S02]  /*0b30*/  @P4 IMAD.WIDE.U32 R80, R4.reuse, 0x8, R80 ;  /* 0x0000000804504825 */ /* 0x042fe400078e0050 */
[----:B------:R-:W1:Y:S02]  /*0b40*/  LDC.64 R94, c[0x0][0x3d0] ;  /* 0x0000f400ff5e7b82 */ /* 0x000e640000000a00 */
[----:B------:R-:W-:Y:S01]  /*0b50*/  @P4 VIADD R4, R4, 0x20 ;  /* 0x0000002004044836 */ /* 0x000fe20000000000 */
[----:B------:R-:W-:Y:S01]  /*0b60*/  ISETP.GE.U32.AND P1, PT, R0, 0x260, PT ;  /* 0x000002600000780c */ /* 0x000fe20003f26070 */
[----:B------:R0:W5:Y:S02]  /*0b70*/  @P4 LDG.E.64 R128, desc[UR6][R78.64] ;  /* 0x000000064e804981 */ /* 0x000164000c1e1b00 */
[----:B--2---:R-:W-:-:S02]  /*0b80*/  @P0 IMAD.WIDE.U32 R82, R4, 0x8, R82 ;  /* 0x0000000804520825 */ /* 0x004fc400078e0052 */
[----:B------:R2:W5:Y:S02]  /*0b90*/  @P4 LDG.E.64 R142, desc[UR6][R80.64] ;  /* 0x00000006508e4981 */ /* 0x000564000c1e1b00 */
[C---:B------:R-:W-:Y:S01]  /*0ba0*/  @P0 IMAD.WIDE.U32 R84, R4.reuse, 0x8, R84 ;  /* 0x0000000804540825 */ /* 0x040fe200078e0054 */
[----:B------:R-:W-:Y:S01]  /*0bb0*/  @P0 IADD3 R4, PT, PT, R4, 0x20, RZ ;  /* 0x0000002004040810 */ /* 0x000fe20007ffe0ff */
[----:B------:R2:W5:Y:S04]  /*0bc0*/  @P0 LDG.E.64 R98, desc[UR6][R82.64] ;  /* 0x0000000652620981 */ /* 0x000568000c1e1b00 */
[C---:B------:R-:W-:Y:S01]  /*0bd0*/  @P3 IMAD.WIDE.U32 R86, R4.reuse, 0x8, R86 ;  /* 0x0000000804563825 */ /* 0x040fe200078e0056 */
[----:B------:R2:W5:Y:S03]  /*0be0*/  @P0 LDG.E.64 R116, desc[UR6][R84.64] ;  /* 0x0000000654740981 */ /* 0x000566000c1e1b00 */
[C---:B---3--:R-:W-:Y:S01]  /*0bf0*/  @P3 IMAD.WIDE.U32 R88, R4.reuse, 0x8, R88 ;  /* 0x0000000804583825 */ /* 0x048fe200078e0058 */
[----:B------:R2:W5:Y:S03]  /*0c00*/  @P3 LDG.E.64 R134, desc[UR6][R86.64] ;  /* 0x0000000656863981 */ /* 0x000566000c1e1b00 */
[----:B------:R-:W-:Y:S01]  /*0c10*/  @P3 VIADD R4, R4, 0x20 ;  /* 0x0000002004043836 */ /* 0x000fe20000000000 */
[----:B------:R2:W5:Y:S03]  /*0c20*/  @P3 LDG.E.64 R146, desc[UR6][R88.64] ;  /* 0x0000000658923981 */ /* 0x000566000c1e1b00 */
[C---:B0-----:R-:W-:Y:S01]  /*0c30*/  @P2 IMAD.WIDE.U32 R90, R4.reuse, 0x8, R90 ;  /* 0x00000008045a2825 */ /* 0x041fe200078e005a */
[----:B------:R2:W5:Y:S03]  /*0c40*/  @P5 LDG.E.64 R120, desc[UR6][R74.64] ;  /* 0x000000064a785981 */ /* 0x000566000c1e1b00 */
[C---:B----4-:R-:W-:Y:S01]  /*0c50*/  @P2 IMAD.WIDE.U32 R92, R4.reuse, 0x8, R92 ;  /* 0x00000008045c2825 */ /* 0x050fe200078e005c */
[----:B------:R2:W5:Y:S03]  /*0c60*/  @P2 LDG.E.64 R112, desc[UR6][R90.64] ;  /* 0x000000065a702981 */ /* 0x000566000c1e1b00 */
[----:B------:R-:W-:Y:S01]  /*0c70*/  @P2 VIADD R4, R4, 0x20 ;  /* 0x0000002004042836 */ /* 0x000fe20000000000 */
[----:B------:R2:W5:Y:S03]  /*0c80*/  @P2 LDG.E.64 R136, desc[UR6][R92.64] ;  /* 0x000000065c882981 */ /* 0x000566000c1e1b00 */
[----:B-1----:R-:W-:-:S04]  /*0c90*/  @P1 IMAD.WIDE.U32 R94, R4, 0x8, R94 ;  /* 0x00000008045e1825 */ /* 0x002fc800078e005e */
[----:B------:R-:W-:Y:S01]  /*0ca0*/  @P1 IMAD.WIDE.U32 R108, R4, 0x8, R108 ;  /* 0x00000008046c1825 */ /* 0x000fe200078e006c */
[----:B------:R2:W5:Y:S04]  /*0cb0*/  @P1 LDG.E.64 R100, desc[UR6][R94.64] ;  /* 0x000000065e641981 */ /* 0x000568000c1e1b00 */
[----:B------:R2:W5:Y:S01]  /*0cc0*/  @P1 LDG.E.64 R126, desc[UR6][R108.64] ;  /* 0x000000066c7e1981 */ /* 0x000562000c1e1b00 */
[----:B------:R-:W-:Y:S02]  /*0cd0*/  @P5 CS2R R48, SRZ ;  /* 0x0000000000305805 */ /* 0x000fe4000001ff00 */
[----:B------:R-:W-:Y:S02]  /*0ce0*/  ISETP.GE.U32.AND P5, PT, R0, 0x280, PT ;  /* 0x000002800000780c */ /* 0x000fe40003fa6070 */
[----:B------:R-:W-:-:S02]  /*0cf0*/  @P4 CS2R R52, SRZ ;  /* 0x0000000000344805 */ /* 0x000fc4000001ff00 */
[----:B------:R-:W-:Y:S02]  /*0d00*/  @P0 CS2R R54, SRZ ;  /* 0x0000000000360805 */ /* 0x000fe4000001ff00 */
[----:B------:R-:W-:Y:S02]  /*0d10*/  @P3 CS2R R56, SRZ ;  /* 0x0000000000383805 */ /* 0x000fe4000001ff00 */
[----:B------:R-:W-:Y:S02]  /*0d20*/  @P1 CS2R R156, SRZ ;  /* 0x00000000009c1805 */ /* 0x000fe4000001ff00 */
[----:B------:R-:W-:Y:S01]  /*0d30*/  @P2 CS2R R58, SRZ ;  /* 0x00000000003a2805 */ /* 0x000fe2000001ff00 */
        /* <DEDUP_REMOVED lines=32> */
[----:B------:R-:W-:-:S02]  /*0f40*/  IMAD.MOV.U32 R187, RZ, RZ, R31 ;  /* 0x000000ffffbb7224 */ /* 0x000fc400078e001f */
[----:B------:R-:W-:Y:S02]  /*0f50*/  IMAD.MOV.U32 R189, RZ, RZ, R29 ;  /* 0x000000ffffbd7224 */ /* 0x000fe400078e001d */
[----:B------:R-:W-:Y:S02]  /*0f60*/  IMAD.MOV.U32 R190, RZ, RZ, R26 ;  /* 0x000000ffffbe7224 */ /* 0x000fe400078e001a */
[----:B------:R-:W-:Y:S02]  /*0f70*/  IMAD.MOV.U32 R192, RZ, RZ, R24 ;  /* 0x000000ffffc07224 */ /* 0x000fe400078e0018 */
[----:B------:R-:W-:Y:S02]  /*0f80*/  IMAD.MOV.U32 R193, RZ, RZ, R25 ;  /* 0x000000ffffc17224 */ /* 0x000fe400078e0019 */
[----:B------:R-:W-:Y:S02]  /*0f90*/  IMAD.MOV.U32 R195, RZ, RZ, R51 ;  /* 0x000000ffffc37224 */ /* 0x000fe400078e0033 */
[----:B------:R-:W-:Y:S01]  /*0fa0*/  @P1 VIADD R4, R4, 0x20 ;  /* 0x0000002004041836 */ /* 0x000fe20000000000 */
[----:B--2---:R-:W-:Y:S06]  /*0fb0*/  @!P5 BRA `(.L_x_43489) ;  /* 0x0000003000c8d947 */ /* 0x004fec0003800000 */
        /* <DEDUP_REMOVED lines=45> */
[----:B------:R-:W-:Y:S01]  /*1290*/  IMAD.MOV.U32 R195, RZ, RZ, R51 ;  /* 0x000000ffffc37224 */ /* 0x000fe200078e0033 */
[----:B------:R-:W-:Y:S06]  /*12a0*/  BRA `(.L_x_43489) ;  /* 0x00000030000c7947 */ /* 0x000fec0003800000 */
.L_x_43488:
        /* <DEDUP_REMOVED lines=8> */
[----:B------:R-:W-:-:S05]  /*1330*/  LOP3.LUT R3, R3, 0xfeffffff, RZ, 0xc0, !PT ;  /* 0xfeffffff03037812 */ /* 0x000fca00078ec0ff */
        /* <DEDUP_REMOVED lines=8> */
[----:B------:R-:W2:Y:S08]  /*13c0*/  LDC.64 R84, c[0x0][0x3d0] ;  /* 0x0000f400ff547b82 */ /* 0x000eb00000000a00 */
[----:B------:R-:W4:Y:S08]  /*13d0*/  LDC.64 R86, c[0x0][0x3d8] ;  /* 0x0000f600ff567b82 */ /* 0x000f300000000a00 */
[----:B------:R-:W4:Y:S08]  /*13e0*/  LDC.64 R90, c[0x0][0x3d0] ;  /* 0x0000f400ff5a7b82 */ /* 0x000f300000000a00 */
[----:B------:R-:W4:Y:S01]  /*13f0*/  LDC.64 R92, c[0x0][0x3d8] ;  /* 0x0000f600ff5c7b82 */ /* 0x000f220000000a00 */
[----:B------:R-:W-:Y:S01]  /*1400*/  ISETP.GE.U32.AND P1, PT, R0, 0xe0, PT ;  /* 0x000000e00000780c */ /* 0x000fe20003f26070 */
[----:B---3--:R-:W-:-:S06]  /*1410*/  @P5 IMAD.WIDE.U32 R78, R4, 0x8, R78 ;  /* 0x00000008044e5825 */ /* 0x008fcc00078e004e */
[----:B------:R-:W3:Y:S01]  /*1420*/  @P4 LDC.64 R88, c[0x0][0x440] ;  /* 0x00011000ff584b82 */ /* 0x000ee20000000a00 */
[C---:B0-----:R-:W-:Y:S01]  /*1430*/  @P5 IMAD.WIDE.U32 R80, R4.reuse, 0x8, R80 ;  /* 0x0000000804505825 */ /* 0x041fe200078e0050 */
[----:B------:R0:W5:Y:S06]  /*1440*/  @P5 LDG.E.64 R72, desc[UR6][R78.64] ;  /* 0x000000064e485981 */ /* 0x00016c000c1e1b00 */
[----:B------:R-:W0:Y:S01]  /*1450*/  @P0 LDC.64 R94, c[0x0][0x440] ;  /* 0x00011000ff5e0b82 */ /* 0x000e220000000a00 */
[C---:B-1----:R-:W-:Y:S01]  /*1460*/  @P5 IMAD.WIDE.U32 R82, R4.reuse, 0x8, R82 ;  /* 0x0000000804525825 */ /* 0x042fe200078e0052 */
[----:B------:R1:W5:Y:S06]  /*1470*/  @P5 LDG.E.64 R76, desc[UR6][R80.64] ;  /* 0x00000006504c5981 */ /* 0x00036c000c1e1b00 */
[----:B------:R-:W1:Y:S01]  /*1480*/  LDC.64 R96, c[0x0][0x3d0] ;  /* 0x0000f400ff607b82 */ /* 0x000e620000000a00 */
[----:B------:R-:W-:Y:S01]  /*1490*/  @P5 VIADD R4, R4, 0x20 ;  /* 0x0000002004045836 */ /* 0x000fe20000000000 */
[----:B------:R-:W5:Y:S06]  /*14a0*/  @P5 LD.E.64 R192, desc[UR6][R82.64] ;  /* 0x0000000652c05980 */ /* 0x000f6c000c101b00 */
[----:B------:R-:W1:Y:S01]  /*14b0*/  LDC.64 R108, c[0x0][0x3d8] ;  /* 0x0000f600ff6c7b82 */ /* 0x000e620000000a00 */
[----:B--2---:R-:W-:-:S07]  /*14c0*/  @P4 IMAD.WIDE.U32 R84, R4, 0x8, R84 ;  /* 0x0000000804544825 */ /* 0x004fce00078e0054 */
[----:B------:R-:W2:Y:S01]  /*14d0*/  @P3 LDC.64 R152, c[0x0][0x440] ;  /* 0x00011000ff983b82 */ /* 0x000ea20000000a00 */
[----:B----4-:R-:W-:-:S07]  /*14e0*/  @P4 IMAD.WIDE.U32 R86, R4, 0x8, R86 ;  /* 0x0000000804564825 */ /* 0x010fce00078e0056 */
[----:B------:R-:W4:Y:S01]  /*14f0*/  LDC.64 R154, c[0x0][0x3d0] ;  /* 0x0000f400ff9a7b82 */ /* 0x000f220000000a00 */
[----:B---3--:R-:W-:-:S07]  /*1500*/  @P4 IMAD.WIDE.U32 R88, R4, 0x8, R88 ;  /* 0x0000000804584825 */ /* 0x008fce00078e0058 */
[----:B------:R-:W3:Y:S01]  /*1510*/  LDC.64 R196, c[0x0][0x3d8] ;  /* 0x0000f600ffc47b82 */ /* 0x000ee20000000a00 */
[----:B------:R-:W-:Y:S02]  /*1520*/  @P5 CS2R R24, SRZ ;  /* 0x0000000000185805 */ /* 0x000fe4000001ff00 */
[----:B------:R-:W-:Y:S01]  /*1530*/  @P4 IADD3 R4, PT, PT, R4, 0x20, RZ ;  /* 0x0000002004044810 */ /* 0x000fe20007ffe0ff */
[----:B------:R1:W5:Y:S04]  /*1540*/  @P4 LDG.E.64 R62, desc[UR6][R84.64] ;  /* 0x00000006543e4981 */ /* 0x000368000c1e1b00 */
[----:B------:R-:W3:Y:S01]  /*1550*/  @P2 LDC.64 R198, c[0x0][0x440] ;  /* 0x00011000ffc62b82 */ /* 0x000ee20000000a00 */
[----:B------:R-:W-:Y:S01]  /*1560*/  ISETP.GE.U32.AND P5, PT, R0, 0x100, PT ;  /* 0x000001000000780c */ /* 0x000fe20003fa6070 */
[----:B------:R2:W5:Y:S01]  /*1570*/  @P4 LDG.E.64 R20, desc[UR6][R86.64] ;  /* 0x0000000656144981 */ /* 0x000562000c1e1b00 */
[----:B------:R-:W-:Y:S01]  /*1580*/  @P4 CS2R R26, SRZ ;  /* 0x00000000001a4805 */ /* 0x000fe2000001ff00 */
[----:B------:R-:W-:Y:S01]  /*1590*/  @P0 IMAD.WIDE.U32 R90, R4, 0x8, R90 ;  /* 0x00000008045a0825 */ /* 0x000fe200078e005a */
[----:B------:R-:W-:Y:S01]  /*15a0*/  @P0 CS2R R28, SRZ ;  /* 0x00000000001c0805 */ /* 0x000fe2000001ff00 */
[----:B------:R3:W5:Y:S01]  /*15b0*/  @P4 LD.E.64 R190, desc[UR6][R88.64] ;  /* 0x0000000658be4980 */ /* 0x000762000c101b00 */
[----:B------:R-:W-:Y:S01]  /*15c0*/  ISETP.GE.U32.AND P4, PT, R0, 0x120, PT ;  /* 0x000001200000780c */ /* 0x000fe20003f86070 */
[----:B0-----:R-:W0:Y:S01]  /*15d0*/  LDC.64 R78, c[0x0][0x3d0] ;  /* 0x0000f400ff4e7b82 */ /* 0x001e220000000a00 */
[----:B------:R-:W-:Y:S01]  /*15e0*/  @P0 IMAD.WIDE.U32 R92, R4, 0x8, R92 ;  /* 0x00000008045c0825 */ /* 0x000fe200078e005c */
[----:B------:R3:W5:Y:S01]  /*15f0*/  @P0 LDG.E.64 R16, desc[UR6][R90.64] ;  /* 0x000000065a100981 */ /* 0x000762000c1e1b00 */
[----:B------:R-:W-:-:S02]  /*1600*/  @P3 CS2R R30, SRZ ;  /* 0x00000000001e3805 */ /* 0x000fc4000001ff00 */
[----:B------:R-:W-:Y:S01]  /*1610*/  @P2 CS2R R32, SRZ ;  /* 0x0000000000202805 */ /* 0x000fe2000001ff00 */
[C---:B------:R-:W-:Y:S01]  /*1620*/  @P0 IMAD.WIDE.U32 R94, R4.reuse, 0x8, R94 ;  /* 0x00000008045e0825 */ /* 0x040fe200078e005e */
[----:B------:R3:W5:Y:S01]  /*1630*/  @P0 LDG.E.64 R12, desc[UR6][R92.64] ;  /* 0x000000065c0c0981 */ /* 0x000762000c1e1b00 */
[----:B------:R-:W-:Y:S01]  /*1640*/  @P6 LOP3.LUT R3, R3, 0x1000000, RZ, 0xfc, !PT ;  /* 0x0100000003036812 */ /* 0x000fe200078efcff */
[----:B-1----:R-:W1:Y:S01]  /*1650*/  LDC.64 R80, c[0x0][0x3d8] ;  /* 0x0000f600ff507b82 */ /* 0x002e620000000a00 */
[----:B------:R-:W-:Y:S01]  /*1660*/  @P0 VIADD R4, R4, 0x20 ;  /* 0x0000002004040836 */ /* 0x000fe20000000000 */
[----:B------:R0:W5:Y:S04]  /*1670*/  @P0 LD.E.64 R188, desc[UR6][R94.64] ;  /* 0x000000065ebc0980 */ /* 0x000168000c101b00 */
[----:B------:R-:W5:Y:S02]  /*1680*/  @P6 LDG.E.64 R64, desc[UR6][R66.64] ;  /* 0x0000000642406981 */ /* 0x000f64000c1e1b00 */
[----:B------:R-:W1:Y:S01]  /*1690*/  @P1 LDC.64 R84, c[0x0][0x440] ;  /* 0x00011000ff541b82 */ /* 0x000e620000000a00 */
[----:B------:R-:W-:Y:S01]  /*16a0*/  @P3 IMAD.WIDE.U32 R96, R4, 0x8, R96 ;  /* 0x0000000804603825 */ /* 0x000fe200078e0060 */
[----:B------:R-:W-:Y:S01]  /*16b0*/  ISETP.GE.U32.AND P0, PT, R0, 0x140, PT ;  /* 0x000001400000780c */ /* 0x000fe20003f06070 */
[----:B------:R-:W5:Y:S02]  /*16c0*/  @P6 LDG.E.64 R68, desc[UR6][R70.64] ;  /* 0x0000000646446981 */ /* 0x000f64000c1e1b00 */
[----:B------:R-:W-:-:S02]  /*16d0*/  @P3 IMAD.WIDE.U32 R108, R4, 0x8, R108 ;  /* 0x00000008046c3825 */ /* 0x000fc400078e006c */
[----:B------:R0:W5:Y:S01]  /*16e0*/  @P3 LDG.E.64 R10, desc[UR6][R96.64] ;  /* 0x00000006600a3981 */ /* 0x000162000c1e1b00 */
[----:B------:R-:W1:Y:S01]  /*16f0*/  LDC.64 R82, c[0x0][0x3d0] ;  /* 0x0000f400ff527b82 */ /* 0x000e620000000a00 */
[C---:B--2---:R-:W-:Y:S02]  /*1700*/  @P3 IMAD.WIDE.U32 R152, R4.reuse, 0x8, R152 ;  /* 0x0000000804983825 */ /* 0x044fe400078e0098 */
[----:B------:R2:W5:Y:S02]  /*1710*/  @P3 LDG.E.64 R14, desc[UR6][R108.64] ;  /* 0x000000066c0e3981 */ /* 0x000564000c1e1b00 */
[----:B------:R-:W-:Y:S02]  /*1720*/  @P3 VIADD R4, R4, 0x20 ;  /* 0x0000002004043836 */ /* 0x000fe40000000000 */
[----:B------:R2:W5:Y:S01]  /*1730*/  @P3 LD.E.64 R186, desc[UR6][R152.64] ;  /* 0x0000000698ba3980 */ /* 0x000562000c101b00 */
[----:B------:R-:W2:Y:S01]  /*1740*/  LDC.64 R86, c[0x0][0x3d8] ;  /* 0x0000f600ff567b82 */ /* 0x000ea20000000a00 */
[----:B----4-:R-:W-:Y:S01]  /*1750*/  @P2 IMAD.WIDE.U32 R154, R4, 0x8, R154 ;  /* 0x00000008049a2825 */ /* 0x010fe200078e009a */
[----:B------:R-:W-:Y:S01]  /*1760*/  ISETP.GE.U32.AND P3, PT, R0, 0x160, PT ;  /* 0x000001600000780c */ /* 0x000fe20003f66070 */
[----:B------:R-:W5:Y:S02]  /*1770*/  @P6 LD.E.64 R194, desc[UR6][R74.64] ;  /* 0x000000064ac26980 */ /* 0x000f64000c101b00 */
[----:B---3--:R-:W-:-:S02]  /*1780*/  @P2 IMAD.WIDE.U32 R196, R4, 0x8, R196 ;  /* 0x0000000804c42825 */ /* 0x008fc400078e00c4 */
[----:B------:R3:W5:Y:S01]  /*1790*/  @P2 LDG.E.64 R18, desc[UR6][R154.64] ;  /* 0x000000069a122981 */ /* 0x000762000c1e1b00 */
[----:B------:R-:W4:Y:S01]  /*17a0*/  @P5 LDC.64 R88, c[0x0][0x440] ;  /* 0x00011000ff585b82 */ /* 0x000f220000000a00 */
[C---:B------:R-:W-:Y:S01]  /*17b0*/  @P2 IMAD.WIDE.U32 R198, R4.reuse, 0x8, R198 ;  /* 0x0000000804c62825 */ /* 0x040fe200078e00c6 */
[----:B------:R-:W-:Y:S01]  /*17c0*/  @P2 IADD3 R4, PT, PT, R4, 0x20, RZ ;  /* 0x0000002004042810 */ /* 0x000fe20007ffe0ff */
[----:B------:R3:W5:Y:S04]  /*17d0*/  @P2 LDG.E.64 R60, desc[UR6][R196.64] ;  /* 0x00000006c43c2981 */ /* 0x000768000c1e1b00 */
[----:B------:R3:W5:Y:S01]  /*17e0*/  @P2 LD.E.64 R184, desc[UR6][R198.64] ;  /* 0x00000006c6b82980 */ /* 0x000762000c101b00 */
[----:B------:R-:W4:Y:S01]  /*17f0*/  LDC.64 R90, c[0x0][0x3d0] ;  /* 0x0000f400ff5a7b82 */ /* 0x000f220000000a00 */
[----:B------:R-:W-:-:S07]  /*1800*/  ISETP.GE.U32.AND P2, PT, R0, 0x180, PT ;  /* 0x000001800000780c */ /* 0x000fce0003f46070 */
[----:B------:R-:W4:Y:S08]  /*1810*/  LDC.64 R92, c[0x0][0x3d8] ;  /* 0x0000f600ff5c7b82 */ /* 0x000f300000000a00 */
[----:B0-----:R-:W0:Y:S01]  /*1820*/  @P4 LDC.64 R94, c[0x0][0x440] ;  /* 0x00011000ff5e4b82 */ /* 0x001e220000000a00 */
[----:B------:R-:W-:-:S07]  /*1830*/  @P1 IMAD.WIDE.U32 R78, R4, 0x8, R78 ;  /* 0x00000008044e1825 */ /* 0x000fce00078e004e */
[----:B------:R-:W0:Y:S01]  /*1840*/  LDC.64 R96, c[0x0][0x3d0] ;  /* 0x0000f400ff607b82 */ /* 0x000e220000000a00 */
[C---:B-1----:R-:W-:Y:S01]  /*1850*/  @P1 IMAD.WIDE.U32 R80, R4.reuse, 0x8, R80 ;  /* 0x0000000804501825 */ /* 0x042fe200078e0050 */
[----:B------:R1:W5:Y:S06]  /*1860*/  @P1 LDG.E.64 R102, desc[UR6][R78.64] ;  /* 0x000000064e661981 */ /* 0x00036c000c1e1b00 */
[----:B--2---:R-:W2:Y:S01]  /*1870*/  LDC.64 R108, c[0x0][0x3d8] ;  /* 0x0000f600ff6c7b82 */ /* 0x004ea20000000a00 */
[C---:B------:R-:W-:Y:S01]  /*1880*/  @P1 IMAD.WIDE.U32 R84, R4.reuse, 0x8, R84 ;  /* 0x0000000804541825 */ /* 0x040fe200078e0054 */
[----:B------:R1:W5:Y:S06]  /*1890*/  @P1 LDG.E.64 R110, desc[UR6][R80.64] ;  /* 0x00000006506e1981 */ /* 0x00036c000c1e1b00 */
[----:B------:R-:W2:Y:S01]  /*18a0*/  @P0 LDC.64 R152, c[0x0][0x440] ;  /* 0x00011000ff980b82 */ /* 0x000ea20000000a00 */
[----:B------:R-:W-:Y:S01]  /*18b0*/  @P1 VIADD R4, R4, 0x20 ;  /* 0x0000002004041836 */ /* 0x000fe20000000000 */
[----:B------:R-:W5:Y:S06]  /*18c0*/  @P1 LD.E.64 R182, desc[UR6][R84.64] ;  /* 0x0000000654b61980 */ /* 0x000f6c000c101b00 */
[----:B---3--:R-:W3:Y:S01]  /*18d0*/  LDC.64 R154, c[0x0][0x3d0] ;  /* 0x0000f400ff9a7b82 */ /* 0x008ee20000000a00 */
[----:B------:R-:W-:Y:S01]  /*18e0*/  @P5 IMAD.WIDE.U32 R82, R4, 0x8, R82 ;  /* 0x0000000804525825 */ /* 0x000fe200078e0052 */
[----:B------:R-:W-:-:S06]  /*18f0*/  @P1 CS2R R34, SRZ ;  /* 0x0000000000221805 */ /* 0x000fcc000001ff00 */
[----:B------:R-:W3:Y:S01]  /*1900*/  LDC.64 R196, c[0x0][0x3d8] ;  /* 0x0000f600ffc47b82 */ /* 0x000ee20000000a00 */
[----:B------:R-:W-:-:S07]  /*1910*/  ISETP.GE.U32.AND P1, PT, R0, 0x1a0, PT ;  /* 0x000001a00000780c */ /* 0x000fce0003f26070 */
[----:B------:R-:W3:Y:S01]  /*1920*/  @P3 LDC.64 R198, c[0x0][0x440] ;  /* 0x00011000ffc63b82 */ /* 0x000ee20000000a00 */
[C---:B------:R-:W-:Y:S01]  /*1930*/  @P5 IMAD.WIDE.U32 R86, R4.reuse, 0x8, R86 ;  /* 0x0000000804565825 */ /* 0x040fe200078e0056 */
[----:B------:R0:W5:Y:S03]  /*1940*/  @P5 LDG.E.64 R118, desc[UR6][R82.64] ;  /* 0x0000000652765981 */ /* 0x000166000c1e1b00 */
[C---:B----4-:R-:W-:Y:S01]  /*1950*/  @P5 IMAD.WIDE.U32 R88, R4.reuse, 0x8, R88 ;  /* 0x0000000804585825 */ /* 0x050fe200078e0058 */
[----:B------:R4:W5:Y:S02]  /*1960*/  @P5 LDG.E.64 R124, desc[UR6][R86.64] ;  /* 0x00000006567c5981 */ /* 0x000964000c1e1b00 */
[----:B------:R-:W4:Y:S01]  /*1970*/  LDC.64 R200, c[0x0][0x3d0] ;  /* 0x0000f400ffc87b82 */ /* 0x000f220000000a00 */
[----:B------:R-:W-:Y:S01]  /*1980*/  @P5 VIADD R4, R4, 0x20 ;  /* 0x0000002004045836 */ /* 0x000fe20000000000 */
[----:B------:R4:W5:Y:S06]  /*1990*/  @P5 LD.E.64 R180, desc[UR6][R88.64] ;  /* 0x0000000658b45980 */ /* 0x00096c000c101b00 */
[----:B-1----:R-:W1:Y:S08]  /*19a0*/  LDC.64 R78, c[0x0][0x3d8] ;  /* 0x0000f600ff4e7b82 */ /* 0x002e700000000a00 */
[----:B------:R-:W1:Y:S01]  /*19b0*/  @P2 LDC.64 R80, c[0x0][0x440] ;  /* 0x00011000ff502b82 */ /* 0x000e620000000a00 */
[----:B------:R-:W-:-:S04]  /*19c0*/  @P4 IMAD.WIDE.U32 R90, R4, 0x8, R90 ;  /* 0x00000008045a4825 */ /* 0x000fc800078e005a */
[C---:B------:R-:W-:Y:S01]  /*19d0*/  @P4 IMAD.WIDE.U32 R92, R4.reuse, 0x8, R92 ;  /* 0x00000008045c4825 */ /* 0x040fe200078e005c */
[----:B------:R-:W-:Y:S02]  /*19e0*/  @P5 CS2R R36, SRZ ;  /* 0x0000000000245805 */ /* 0x000fe4000001ff00 */
[----:B0-----:R-:W0:Y:S01]  /*19f0*/  LDC.64 R82, c[0x0][0x3d8] ;  /* 0x0000f600ff527b82 */ /* 0x001e220000000a00 */
[C---:B------:R-:W-:Y:S01]  /*1a00*/  @P4 IMAD.WIDE.U32 R94, R4.reuse, 0x8, R94 ;  /* 0x00000008045e4825 */ /* 0x040fe200078e005e */
[----:B------:R-:W-:Y:S01]  /*1a10*/  @P4 IADD3 R4, PT, PT, R4, 0x20, RZ ;  /* 0x0000002004044810 */ /* 0x000fe20007ffe0ff */
[----:B------:R4:W5:Y:S04]  /*1a20*/  @P4 LDG.E.64 R130, desc[UR6][R90.64] ;  /* 0x000000065a824981 */ /* 0x000968000c1e1b00 */
[----:B------:R-:W-:Y:S01]  /*1a30*/  @P0 IMAD.WIDE.U32 R96, R4, 0x8, R96 ;  /* 0x0000000804600825 */ /* 0x000fe200078e0060 */
[----:B------:R-:W0:Y:S01]  /*1a40*/  LDC.64 R202, c[0x0][0x3d0] ;  /* 0x0000f400ffca7b82 */ /* 0x000e220000000a00 */
[----:B------:R-:W-:Y:S01]  /*1a50*/  ISETP.GE.U32.AND P5, PT, R0, 0x1c0, PT ;  /* 0x000001c00000780c */ /* 0x000fe20003fa6070 */
[----:B------:R1:W5:Y:S01]  /*1a60*/  @P4 LDG.E.64 R138, desc[UR6][R92.64] ;  /* 0x000000065c8a4981 */ /* 0x000362000c1e1b00 */
[----:B--2---:R-:W-:Y:S01]  /*1a70*/  @P0 IMAD.WIDE.U32 R108, R4, 0x8, R108 ;  /* 0x00000008046c0825 */ /* 0x004fe200078e006c */
[----:B------:R-:W-:-:S02]  /*1a80*/  @P4 CS2R R38, SRZ ;  /* 0x0000000000264805 */ /* 0x000fc4000001ff00 */
[----:B------:R-:W5:Y:S01]  /*1a90*/  @P4 LD.E.64 R178, desc[UR6][R94.64] ;  /* 0x000000065eb24980 */ /* 0x000f62000c101b00 */
[C---:B------:R-:W-:Y:S01]  /*1aa0*/  @P0 IMAD.WIDE.U32 R152, R4.reuse, 0x8, R152 ;  /* 0x0000000804980825 */ /* 0x040fe200078e0098 */
[----:B------:R-:W2:Y:S01]  /*1ab0*/  @P1 LDC.64 R84, c[0x0][0x440] ;  /* 0x00011000ff541b82 */ /* 0x000ea20000000a00 */
[----:B------:R-:W-:Y:S01]  /*1ac0*/  @P0 CS2R R40, SRZ ;  /* 0x0000000000280805 */ /* 0x000fe2000001ff00 */
[----:B------:R-:W5:Y:S01]  /*1ad0*/  @P0 LDG.E.64 R144, desc[UR6][R96.64] ;  /* 0x0000000660900981 */ /* 0x000f62000c1e1b00 */
[----:B------:R-:W-:Y:S01]  /*1ae0*/  @P0 VIADD R4, R4, 0x20 ;  /* 0x0000002004040836 */ /* 0x000fe20000000000 */
[----:B------:R-:W-:Y:S02]  /*1af0*/  ISETP.GE.U32.AND P4, PT, R0, 0x1e0, PT ;  /* 0x000001e00000780c */ /* 0x000fe40003f86070 */
[----:B------:R-:W5:Y:S01]  /*1b00*/  @P0 LDG.E.64 R150, desc[UR6][R108.64] ;  /* 0x000000066c960981 */ /* 0x000f62000c1e1b00 */
[C---:B---3--:R-:W-:Y:S01]  /*1b10*/  @P3 IMAD.WIDE.U32 R154, R4.reuse, 0x8, R154 ;  /* 0x00000008049a3825 */ /* 0x048fe200078e009a */
[----:B----4-:R-:W3:Y:S02]  /*1b20*/  LDC.64 R86, c[0x0][0x3d0] ;  /* 0x0000f400ff567b82 */ /* 0x010ee40000000a00 */
[----:B------:R-:W5:Y:S01]  /*1b30*/  @P0 LD.E.64 R176, desc[UR6][R152.64] ;  /* 0x0000000698b00980 */ /* 0x000f62000c101b00 */
[----:B------:R-:W-:-:S04]  /*1b40*/  @P3 IMAD.WIDE.U32 R196, R4, 0x8, R196 ;  /* 0x0000000804c43825 */ /* 0x000fc800078e00c4 */
[----:B------:R-:W-:Y:S01]  /*1b50*/  @P3 IMAD.WIDE.U32 R198, R4, 0x8, R198 ;  /* 0x0000000804c63825 */ /* 0x000fe200078e00c6 */
[----:B------:R-:W-:Y:S01]  /*1b60*/  ISETP.GE.U32.AND P0, PT, R0, 0x200, PT ;  /* 0x000002000000780c */ /* 0x000fe20003f06070 */
[----:B------:R-:W4:Y:S01]  /*1b70*/  @P5 LDC.64 R88, c[0x0][0x440] ;  /* 0x00011000ff585b82 */ /* 0x000f220000000a00 */
[----:B------:R-:W5:Y:S01]  /*1b80*/  @P3 LDG.E.64 R104, desc[UR6][R154.64] ;  /* 0x000000069a683981 */ /* 0x000f62000c1e1b00 */
[----:B------:R-:W-:Y:S01]  /*1b90*/  @P3 VIADD R4, R4, 0x20 ;  /* 0x0000002004043836 */ /* 0x000fe20000000000 */
[----:B------:R-:W-:Y:S02]  /*1ba0*/  @P3 CS2R R42, SRZ ;  /* 0x00000000002a3805 */ /* 0x000fe4000001ff00 */
[----:B------:R-:W5:Y:S01]  /*1bb0*/  @P3 LDG.E.64 R114, desc[UR6][R196.64] ;  /* 0x00000006c4723981 */ /* 0x000f62000c1e1b00 */
[C---:B------:R-:W-:Y:S02]  /*1bc0*/  @P2 IMAD.WIDE.U32 R200, R4.reuse, 0x8, R200 ;  /* 0x0000000804c82825 */ /* 0x040fe400078e00c8 */
[----:B------:R-:W4:Y:S01]  /*1bd0*/  @P4 LDC.64 R90, c[0x0][0x440] ;  /* 0x00011000ff5a4b82 */ /* 0x000f220000000a00 */
[----:B------:R-:W5:Y:S01]  /*1be0*/  @P3 LD.E.64 R174, desc[UR6][R198.64] ;  /* 0x00000006c6ae3980 */ /* 0x000f62000c101b00 */
[----:B-1----:R-:W-:-:S04]  /*1bf0*/  @P2 IMAD.WIDE.U32 R78, R4, 0x8, R78 ;  /* 0x00000008044e2825 */ /* 0x002fc800078e004e */
[C---:B------:R-:W-:Y:S01]  /*1c00*/  @P2 IMAD.WIDE.U32 R80, R4.reuse, 0x8, R80 ;  /* 0x0000000804502825 */ /* 0x040fe200078e0050 */
[----:B------:R-:W-:Y:S01]  /*1c10*/  @P2 IADD3 R4, PT, PT, R4, 0x20, RZ ;  /* 0x0000002004042810 */ /* 0x000fe20007ffe0ff */
[----:B------:R1:W5:Y:S01]  /*1c20*/  @P2 LDG.E.64 R132, desc[UR6][R78.64] ;  /* 0x000000064e842981 */ /* 0x000362000c1e1b00 */
[----:B------:R-:W-:Y:S01]  /*1c30*/  @P2 CS2R R44, SRZ ;  /* 0x00000000002c2805 */ /* 0x000fe2000001ff00 */
[----:B------:R-:W4:Y:S02]  /*1c40*/  LDC.64 R92, c[0x0][0x3d0] ;  /* 0x0000f400ff5c7b82 */ /* 0x000f240000000a00 */
[----:B0-----:R-:W-:Y:S01]  /*1c50*/  @P1 IMAD.WIDE.U32 R82, R4, 0x8, R82 ;  /* 0x0000000804521825 */ /* 0x001fe200078e0052 */
[----:B------:R-:W-:Y:S01]  /*1c60*/  ISETP.GE.U32.AND P3, PT, R0, 0x220, PT ;  /* 0x000002200000780c */ /* 0x000fe20003f66070 */
[----:B------:R0:W5:Y:S04]  /*1c70*/  @P2 LD.E.64 R172, desc[UR6][R80.64] ;  /* 0x0000000650ac2980 */ /* 0x000168000c101b00 */
[----:B-1----:R-:W1:Y:S01]  /*1c80*/  LDC.64 R78, c[0x0][0x3d8] ;  /* 0x0000f600ff4e7b82 */ /* 0x002e620000000a00 */
[----:B------:R3:W5:Y:S01]  /*1c90*/  @P1 LDG.E.64 R148, desc[UR6][R82.64] ;  /* 0x0000000652941981 */ /* 0x000762000c1e1b00 */
[----:B------:R-:W-:-:S03]  /*1ca0*/  @P1 IMAD.WIDE.U32 R202, R4, 0x8, R202 ;  /* 0x0000000804ca1825 */ /* 0x000fc600078e00ca */
[----:B------:R-:W5:Y:S03]  /*1cb0*/  @P2 LDG.E.64 R122, desc[UR6][R200.64] ;  /* 0x00000006c87a2981 */ /* 0x000f66000c1e1b00 */
[----:B0-----:R-:W0:Y:S01]  /*1cc0*/  LDC.64 R80, c[0x0][0x3d0] ;  /* 0x0000f400ff507b82 */ /* 0x001e220000000a00 */
[----:B--2---:R-:W-:Y:S01]  /*1cd0*/  @P1 IMAD.WIDE.U32 R84, R4, 0x8, R84 ;  /* 0x0000000804541825 */ /* 0x004fe200078e0054 */
[----:B------:R-:W-:Y:S01]  /*1ce0*/  ISETP.GE.U32.AND P2, PT, R0, 0x240, PT ;  /* 0x000002400000780c */ /* 0x000fe20003f46070 */
[----:B------:R-:W5:Y:S05]  /*1cf0*/  @P1 LDG.E.64 R140, desc[UR6][R202.64] ;  /* 0x00000006ca8c1981 */ /* 0x000f6a000c1e1b00 */
[----:B---3--:R-:W2:Y:S01]  /*1d00*/  LDC.64 R82, c[0x0][0x3d8] ;  /* 0x0000f600ff527b82 */ /* 0x008ea20000000a00 */
[----:B------:R3:W5:Y:S01]  /*1d10*/  @P1 LD.E.64 R170, desc[UR6][R84.64] ;  /* 0x0000000654aa1980 */ /* 0x000762000c101b00 */
[----:B------:R-:W-:Y:S01]  /*1d20*/  @P1 VIADD R4, R4, 0x20 ;  /* 0x0000002004041836 */ /* 0x000fe20000000000 */
[----:B------:R-:W-:-:S02]  /*1d30*/  @P1 CS2R R46, SRZ ;  /* 0x00000000002e1805 */ /* 0x000fc4000001ff00 */
[----:B------:R-:W-:-:S03]  /*1d40*/  ISETP.GE.U32.AND P1, PT, R0, 0x260, PT ;  /* 0x000002600000780c */ /* 0x000fc60003f26070 */
[----:B------:R-:W2:Y:S08]  /*1d50*/  LDC.64 R94, c[0x0][0x3d8] ;  /* 0x0000f600ff5e7b82 */ /* 0x000eb00000000a00 */
[----:B------:R-:W2:Y:S08]  /*1d60*/  @P0 LDC.64 R96, c[0x0][0x440] ;  /* 0x00011000ff600b82 */ /* 0x000eb00000000a00 */
[----:B------:R-:W2:Y:S08]  /*1d70*/  LDC.64 R108, c[0x0][0x3d0] ;  /* 0x0000f400ff6c7b82 */ /* 0x000eb00000000a00 */
[----:B------:R-:W2:Y:S08]  /*1d80*/  LDC.64 R152, c[0x0][0x3d8] ;  /* 0x0000f600ff987b82 */ /* 0x000eb00000000a00 */
[----:B------:R-:W2:Y:S01]  /*1d90*/  @P3 LDC.64 R154, c[0x0][0x440] ;  /* 0x00011000ff9a3b82 */ /* 0x000ea20000000a00 */
[----:B------:R-:W-:-:S04]  /*1da0*/  @P5 IMAD.WIDE.U32 R86, R4, 0x8, R86 ;  /* 0x0000000804565825 */ /* 0x000fc800078e0056 */
[C---:B-1----:R-:W-:Y:S01]  /*1db0*/  @P5 IMAD.WIDE.U32 R78, R4.reuse, 0x8, R78 ;  /* 0x00000008044e5825 */ /* 0x042fe200078e004e */
[----:B------:R1:W5:Y:S02]  /*1dc0*/  @P5 LDG.E.64 R106, desc[UR6][R86.64] ;  /* 0x00000006566a5981 */ /* 0x000364000c1e1b00 */
[----:B---3--:R-:W3:Y:S01]  /*1dd0*/  LDC.64 R84, c[0x0][0x3d0] ;  /* 0x0000f400ff547b82 */ /* 0x008ee20000000a00 */
[C---:B----4-:R-:W-:Y:S01]  /*1de0*/  @P5 IMAD.WIDE.U32 R88, R4.reuse, 0x8, R88 ;  /* 0x0000000804585825 */ /* 0x050fe200078e0058 */
[----:B------:R1:W5:Y:S06]  /*1df0*/  @P5 LDG.E.64 R120, desc[UR6][R78.64] ;  /* 0x000000064e785981 */ /* 0x00036c000c1e1b00 */
[----:B------:R-:W4:Y:S01]  /*1e00*/  LDC.64 R196, c[0x0][0x3d8] ;  /* 0x0000f600ffc47b82 */ /* 0x000f220000000a00 */
[----:B------:R-:W-:Y:S01]  /*1e10*/  @P5 VIADD R4, R4, 0x20 ;  /* 0x0000002004045836 */ /* 0x000fe20000000000 */
[----:B------:R1:W5:Y:S06]  /*1e20*/  @P5 LD.E.64 R168, desc[UR6][R88.64] ;  /* 0x0000000658a85980 */ /* 0x00036c000c101b00 */
[----:B------:R-:W1:Y:S01]  /*1e30*/  @P2 LDC.64 R198, c[0x0][0x440] ;  /* 0x00011000ffc62b82 */ /* 0x000e620000000a00 */
[----:B0-----:R-:W-:-:S04]  /*1e40*/  @P4 IMAD.WIDE.U32 R80, R4, 0x8, R80 ;  /* 0x0000000804504825 */ /* 0x001fc800078e0050 */
[C---:B--2---:R-:W-:Y:S01]  /*1e50*/  @P4 IMAD.WIDE.U32 R82, R4.reuse, 0x8, R82 ;  /* 0x0000000804524825 */ /* 0x044fe200078e0052 */
[----:B------:R0:W5:Y:S02]  /*1e60*/  @P4 LDG.E.64 R128, desc[UR6][R80.64] ;  /* 0x0000000650804981 */ /* 0x000164000c1e1b00 */
[----:B------:R-:W2:Y:S01]  /*1e70*/  LDC.64 R200, c[0x0][0x3d0] ;  /* 0x0000f400ffc87b82 */ /* 0x000ea20000000a00 */
[C---:B------:R-:W-:Y:S01]  /*1e80*/  @P4 IMAD.WIDE.U32 R90, R4.reuse, 0x8, R90 ;  /* 0x00000008045a4825 */ /* 0x040fe200078e005a */
[----:B------:R-:W-:Y:S01]  /*1e90*/  @P4 IADD3 R4, PT, PT, R4, 0x20, RZ ;  /* 0x0000002004044810 */ /* 0x000fe20007ffe0ff */
[----:B------:R0:W5:Y:S05]  /*1ea0*/  @P4 LDG.E.64 R142, desc[UR6][R82.64] ;  /* 0x00000006528e4981 */ /* 0x00016a000c1e1b00 */
[----:B------:R-:W0:Y:S08]  /*1eb0*/  LDC.64 R202, c[0x0][0x3d8] ;  /* 0x0000f600ffca7b82 */ /* 0x000e300000000a00 */
[----:B------:R-:W0:Y:S01]  /*1ec0*/  @P1 LDC.64 R204, c[0x0][0x440] ;  /* 0x00011000ffcc1b82 */ /* 0x000e220000000a00 */
[C---:B------:R-:W-:Y:S01]  /*1ed0*/  @P0 IMAD.WIDE.U32 R92, R4.reuse, 0x8, R92 ;  /* 0x00000008045c0825 */ /* 0x040fe200078e005c */
[----:B------:R0:W5:Y:S03]  /*1ee0*/  @P4 LD.E.64 R166, desc[UR6][R90.64] ;  /* 0x000000065aa64980 */ /* 0x000166000c101b00 */
[C---:B------:R-:W-:Y:S01]  /*1ef0*/  @P0 IMAD.WIDE.U32 R94, R4.reuse, 0x8, R94 ;  /* 0x00000008045e0825 */ /* 0x040fe200078e005e */
[----:B------:R0:W5:Y:S03]  /*1f00*/  @P0 LDG.E.64 R98, desc[UR6][R92.64] ;  /* 0x000000065c620981 */ /* 0x000166000c1e1b00 */
[C---:B------:R-:W-:Y:S01]  /*1f10*/  @P0 IMAD.WIDE.U32 R96, R4.reuse, 0x8, R96 ;  /* 0x0000000804600825 */ /* 0x040fe200078e0060 */
[----:B------:R0:W5:Y:S03]  /*1f20*/  @P0 LDG.E.64 R116, desc[UR6][R94.64] ;  /* 0x000000065e740981 */ /* 0x000166000c1e1b00 */
[----:B------:R-:W-:Y:S01]  /*1f30*/  @P0 VIADD R4, R4, 0x20 ;  /* 0x0000002004040836 */ /* 0x000fe20000000000 */
[----:B------:R0:W5:Y:S03]  /*1f40*/  @P0 LD.E.64 R164, desc[UR6][R96.64] ;  /* 0x0000000660a40980 */ /* 0x000166000c101b00 */
[----:B------:R-:W-:-:S04]  /*1f50*/  @P3 IMAD.WIDE.U32 R108, R4, 0x8, R108 ;  /* 0x00000008046c3825 */ /* 0x000fc800078e006c */
[C---:B------:R-:W-:Y:S01]  /*1f60*/  @P3 IMAD.WIDE.U32 R152, R4.reuse, 0x8, R152 ;  /* 0x0000000804983825 */ /* 0x040fe200078e0098 */
[----:B------:R0:W5:Y:S03]  /*1f70*/  @P3 LDG.E.64 R134, desc[UR6][R108.64] ;  /* 0x000000066c863981 */ /* 0x000166000c1e1b00 */
[C---:B------:R-:W-:Y:S01]  /*1f80*/  @P3 IMAD.WIDE.U32 R154, R4.reuse, 0x8, R154 ;  /* 0x00000008049a3825 */ /* 0x040fe200078e009a */
[----:B------:R0:W5:Y:S03]  /*1f90*/  @P3 LDG.E.64 R146, desc[UR6][R152.64] ;  /* 0x0000000698923981 */ /* 0x000166000c1e1b00 */
[----:B------:R-:W-:Y:S01]  /*1fa0*/  @P3 VIADD R4, R4, 0x20 ;  /* 0x0000002004043836 */ /* 0x000fe20000000000 */
[----:B------:R0:W5:Y:S03]  /*1fb0*/  @P3 LD.E.64 R162, desc[UR6][R154.64] ;  /* 0x000000069aa23980 */ /* 0x000166000c101b00 */
[----:B---3--:R-:W-:-:S04]  /*1fc0*/  @P2 IMAD.WIDE.U32 R84, R4, 0x8, R84 ;  /* 0x0000000804542825 */ /* 0x008fc800078e0054 */
[C---:B----4-:R-:W-:Y:S01]  /*1fd0*/  @P2 IMAD.WIDE.U32 R196, R4.reuse, 0x8, R196 ;  /* 0x0000000804c42825 */ /* 0x050fe200078e00c4 */
[----:B------:R3:W5:Y:S03]  /*1fe0*/  @P2 LDG.E.64 R112, desc[UR6][R84.64] ;  /* 0x0000000654702981 */ /* 0x000766000c1e1b00 */
[C---:B-1----:R-:W-:Y:S01]  /*1ff0*/  @P2 IMAD.WIDE.U32 R198, R4.reuse, 0x8, R198 ;  /* 0x0000000804c62825 */ /* 0x042fe200078e00c6 */
[----:B------:R-:W-:Y:S01]  /*2000*/  @P2 IADD3 R4, PT, PT, R4, 0x20, RZ ;  /* 0x0000002004042810 */ /* 0x000fe20007ffe0ff */
[----:B------:R3:W5:Y:S04]  /*2010*/  @P2 LDG.E.64 R136, desc[UR6][R196.64] ;  /* 0x00000006c4882981 */ /* 0x000768000c1e1b00 */
[C---:B--2---:R-:W-:Y:S01]  /*2020*/  @P1 IMAD.WIDE.U32 R200, R4.reuse, 0x8, R200 ;  /* 0x0000000804c81825 */ /* 0x044fe200078e00c8 */
[----:B------:R3:W5:Y:S03]  /*2030*/  @P2 LD.E.64 R160, desc[UR6][R198.64] ;  /* 0x00000006c6a02980 */ /* 0x000766000c101b00 */
[C---:B0-----:R-:W-:Y:S01]  /*2040*/  @P1 IMAD.WIDE.U32 R202, R4.reuse, 0x8, R202 ;  /* 0x0000000804ca1825 */ /* 0x041fe200078e00ca */
        /* <DEDUP_REMOVED lines=11> */
[----:B------:R-:W-:Y:S01]  /*2100*/  @P1 CS2R R156, SRZ ;  /* 0x00000000009c1805 */ /* 0x000fe2000001ff00 */
[----:B------:R-:W-:Y:S01]  /*2110*/  @P1 VIADD R4, R4, 0x20 ;  /* 0x0000002004041836 */ /* 0x000fe20000000000 */
[----:B---3--:R-:W-:Y:S06]  /*2120*/  @!P5 BRA `(.L_x_43489) ;  /* 0x00000020006cd947 */ /* 0x008fec0003800000 */
        /* <DEDUP_REMOVED lines=11> */
.L_x_43487:
        /* <DEDUP_REMOVED lines=13> */
[----:B------:R-:W2:Y:S08]  /*22b0*/  LDC.64 R80, c[0x0][0x3d0] ;  /* 0x0000f400ff507b82 */ /* 0x000eb00000000a00 */
[----:B------:R-:W3:Y:S01]  /*22c0*/  LDC.64 R86, c[0x0][0x3d8] ;  /* 0x0000f600ff567b82 */ /* 0x000ee20000000a00 */
[----:B0-----:R-:W-:-:S07]  /*22d0*/  @P6 IMAD.WIDE.U32 R66, R4, 0x8, R66 ;  /* 0x0000000804426825 */ /* 0x001fce00078e0042 */
[----:B------:R-:W0:Y:S01]  /*22e0*/  LDC.64 R90, c[0x0][0x3d0] ;  /* 0x0000f400ff5a7b82 */ /* 0x000e220000000a00 */
[----:B-1----:R-:W-:-:S07]  /*22f0*/  @P6 IMAD.WIDE.U32 R70, R4, 0x8, R70 ;  /* 0x0000000804466825 */ /* 0x002fce00078e0046 */
[----:B------:R-:W1:Y:S08]  /*2300*/  LDC.64 R94, c[0x0][0x3d8] ;  /* 0x0000f600ff5e7b82 */ /* 0x000e700000000a00 */
[----:B------:R-:W4:Y:S08]  /*2310*/  LDC.64 R108, c[0x0][0x3d0] ;  /* 0x0000f400ff6c7b82 */ /* 0x000f300000000a00 */
[----:B------:R-:W4:Y:S08]  /*2320*/  LDC.64 R154, c[0x0][0x3d8] ;  /* 0x0000f600ff9a7b82 */ /* 0x000f300000000a00 */
[----:B------:R-:W4:Y:S01]  /*2330*/  LDC.64 R198, c[0x0][0x3d0] ;  /* 0x0000f400ffc67b82 */ /* 0x000f220000000a00 */
[----:B------:R-:W-:Y:S01]  /*2340*/  ISETP.GE.U32.AND P5, PT, R0, 0xe0, PT ;  /* 0x000000e00000780c */ /* 0x000fe20003fa6070 */
[----:B------:R-:W5:Y:S01]  /*2350*/  @P6 LDG.E.64 R64, desc[UR6][R66.64] ;  /* 0x0000000642406981 */ /* 0x000f62000c1e1b00 */
[----:B------:R-:W-:-:S03]  /*2360*/  @P6 LOP3.LUT R3, R3, 0x1000000, RZ, 0xfc, !PT ;  /* 0x0100000003036812 */ /* 0x000fc600078efcff */
[----:B------:R-:W5:Y:S02]  /*2370*/  @P6 LDG.E.64 R68, desc[UR6][R70.64] ;  /* 0x0000000646446981 */ /* 0x000f64000c1e1b00 */
[----:B------:R-:W2:Y:S08]  /*2380*/  @P6 LDC.64 R74, c[0x0][0x438] ;  /* 0x00010e00ff4a6b82 */ /* 0x000eb00000000a00 */
[----:B------:R-:W3:Y:S08]  /*2390*/  @P6 LDC.64 R78, c[0x0][0x440] ;  /* 0x00011000ff4e6b82 */ /* 0x000ef00000000a00 */
[----:B------:R-:W0:Y:S08]  /*23a0*/  @P0 LDC.64 R84, c[0x0][0x438] ;  /* 0x00010e00ff540b82 */ /* 0x000e300000000a00 */
[----:B------:R-:W1:Y:S01]  /*23b0*/  @P0 LDC.64 R88, c[0x0][0x440] ;  /* 0x00011000ff580b82 */ /* 0x000e620000000a00 */
[----:B--2---:R-:W-:-:S05]  /*23c0*/  @P6 IMAD.WIDE.U32 R74, R4, 0x8, R74 ;  /* 0x00000008044a6825 */ /* 0x004fca00078e004a */
[----:B------:R-:W5:Y:S02]  /*23d0*/  @P6 LD.E.64 R50, desc[UR6][R74.64] ;  /* 0x000000064a326980 */ /* 0x000f64000c101b00 */
[----:B------:R-:W2:Y:S01]  /*23e0*/  @P1 LDC.64 R92, c[0x0][0x438] ;  /* 0x00010e00ff5c1b82 */ /* 0x000ea20000000a00 */
[C---:B---3--:R-:W-:Y:S01]  /*23f0*/  @P6 IMAD.WIDE.U32 R78, R4.reuse, 0x8, R78 ;  /* 0x00000008044e6825 */ /* 0x048fe200078e004e */
[----:B------:R-:W-:-:S04]  /*2400*/  @P6 LOP3.LUT R4, R4, 0x20, RZ, 0xfc, !PT ;  /* 0x0000002004046812 */ /* 0x000fc800078efcff */
[----:B------:R-:W5:Y:S01]  /*2410*/  @P6 LD.E.64 R194, desc[UR6][R78.64] ;  /* 0x000000064ec26980 */ /* 0x000f62000c101b00 */
[C---:B------:R-:W-:Y:S01]  /*2420*/  @P0 IMAD.WIDE.U32 R82, R4.reuse, 0x8, R80 ;  /* 0x0000000804520825 */ /* 0x040fe200078e0050 */
[----:B------:R-:W3:Y:S03]  /*2430*/  @P1 LDC.64 R96, c[0x0][0x440] ;  /* 0x00011000ff601b82 */ /* 0x000ee60000000a00 */
[C---:B0-----:R-:W-:Y:S01]  /*2440*/  @P0 IMAD.WIDE.U32 R80, R4.reuse, 0x8, R84 ;  /* 0x0000000804500825 */ /* 0x041fe200078e0054 */
[----:B------:R0:W5:Y:S03]  /*2450*/  @P0 LDG.E.64 R72, desc[UR6][R82.64] ;  /* 0x0000000652480981 */ /* 0x000166000c1e1b00 */
[C---:B------:R-:W-:Y:S01]  /*2460*/  @P0 IMAD.WIDE.U32 R86, R4.reuse, 0x8, R86 ;  /* 0x0000000804560825 */ /* 0x040fe200078e0056 */
[----:B------:R-:W0:Y:S01]  /*2470*/  @P3 LDC.64 R152, c[0x0][0x438] ;  /* 0x00010e00ff983b82 */ /* 0x000e220000000a00 */
[----:B------:R-:W5:Y:S02]  /*2480*/  @P0 LD.E.64 R24, desc[UR6][R80.64] ;  /* 0x0000000650180980 */ /* 0x000f64000c101b00 */
[----:B-1----:R-:W-:-:S02]  /*2490*/  @P0 IMAD.WIDE.U32 R88, R4, 0x8, R88 ;  /* 0x0000000804580825 */ /* 0x002fc400078e0058 */
[----:B------:R1:W5:Y:S02]  /*24a0*/  @P0 LDG.E.64 R76, desc[UR6][R86.64] ;  /* 0x00000006564c0981 */ /* 0x000364000c1e1b00 */
[----:B------:R-:W-:Y:S01]  /*24b0*/  @P0 VIADD R4, R4, 0x20 ;  /* 0x0000002004040836 */ /* 0x000fe20000000000 */
[----:B------:R-:W1:Y:S01]  /*24c0*/  @P3 LDC.64 R196, c[0x0][0x440] ;  /* 0x00011000ffc43b82 */ /* 0x000e620000000a00 */
[----:B------:R-:W5:Y:S02]  /*24d0*/  @P0 LD.E.64 R192, desc[UR6][R88.64] ;  /* 0x0000000658c00980 */ /* 0x000f64000c101b00 */
[----:B------:R-:W-:-:S04]  /*24e0*/  @P1 IMAD.WIDE.U32 R90, R4, 0x8, R90 ;  /* 0x00000008045a1825 */ /* 0x000fc800078e005a */
[C---:B--2---:R-:W-:Y:S01]  /*24f0*/  @P1 IMAD.WIDE.U32 R92, R4.reuse, 0x8, R92 ;  /* 0x00000008045c1825 */ /* 0x044fe200078e005c */
[----:B------:R-:W2:Y:S03]  /*2500*/  LDC.64 R84, c[0x0][0x3d8] ;  /* 0x0000f600ff547b82 */ /* 0x000ea60000000a00 */
[----:B------:R-:W-:-:S04]  /*2510*/  @P1 IMAD.WIDE.U32 R94, R4, 0x8, R94 ;  /* 0x00000008045e1825 */ /* 0x000fc800078e005e */
[C---:B---3--:R-:W-:Y:S01]  /*2520*/  @P1 IMAD.WIDE.U32 R96, R4.reuse, 0x8, R96 ;  /* 0x0000000804601825 */ /* 0x048fe200078e0060 */
[----:B------:R-:W3:Y:S01]  /*2530*/  @P2 LDC.64 R200, c[0x0][0x438] ;  /* 0x00010e00ffc82b82 */ /* 0x000ee20000000a00 */
[----:B------:R-:W-:Y:S01]  /*2540*/  @P1 IADD3 R4, PT, PT, R4, 0x20, RZ ;  /* 0x0000002004041810 */ /* 0x000fe20007ffe0ff */
[----:B------:R3:W5:Y:S06]  /*2550*/  @P1 LDG.E.64 R62, desc[UR6][R90.64] ;  /* 0x000000065a3e1981 */ /* 0x00076c000c1e1b00 */
[----:B------:R-:W3:Y:S01]  /*2560*/  @P2 LDC.64 R202, c[0x0][0x440] ;  /* 0x00011000ffca2b82 */ /* 0x000ee20000000a00 */
[----:B----4-:R-:W-:Y:S01]  /*2570*/  @P3 IMAD.WIDE.U32 R108, R4, 0x8, R108 ;  /* 0x00000008046c3825 */ /* 0x010fe200078e006c */
[----:B------:R-:W-:Y:S01]  /*2580*/  ISETP.GE.U32.AND P0, PT, R0, 0x100, PT ;  /* 0x000001000000780c */ /* 0x000fe20003f06070 */
[----:B------:R-:W5:Y:S02]  /*2590*/  @P1 LDG.E.64 R20, desc[UR6][R94.64] ;  /* 0x000000065e141981 */ /* 0x000f64000c1e1b00 */
[----:B0-----:R-:W-:-:S02]  /*25a0*/  @P3 IMAD.WIDE.U32 R152, R4, 0x8, R152 ;  /* 0x0000000804983825 */ /* 0x001fc400078e0098 */
[----:B------:R-:W5:Y:S01]  /*25b0*/  @P1 LD.E.64 R26, desc[UR6][R92.64] ;  /* 0x000000065c1a1980 */ /* 0x000f62000c101b00 */
[----:B------:R-:W0:Y:S01]  /*25c0*/  LDC.64 R204, c[0x0][0x3d0] ;  /* 0x0000f400ffcc7b82 */ /* 0x000e220000000a00 */
[C---:B------:R-:W-:Y:S02]  /*25d0*/  @P3 IMAD.WIDE.U32 R154, R4.reuse, 0x8, R154 ;  /* 0x00000008049a3825 */ /* 0x040fe400078e009a */
[----:B------:R-:W5:Y:S02]  /*25e0*/  @P1 LD.E.64 R190, desc[UR6][R96.64] ;  /* 0x0000000660be1980 */ /* 0x000f64000c101b00 */
[C---:B-1----:R-:W-:Y:S02]  /*25f0*/  @P3 IMAD.WIDE.U32 R196, R4.reuse, 0x8, R196 ;  /* 0x0000000804c43825 */ /* 0x042fe400078e00c4 */
[----:B------:R-:W5:Y:S01]  /*2600*/  @P3 LDG.E.64 R16, desc[UR6][R108.64] ;  /* 0x000000066c103981 */ /* 0x000f62000c1e1b00 */
[----:B------:R-:W1:Y:S01]  /*2610*/  LDC.64 R206, c[0x0][0x3d8] ;  /* 0x0000f600ffce7b82 */ /* 0x000e620000000a00 */
[----:B------:R-:W-:Y:S01]  /*2620*/  @P3 VIADD R4, R4, 0x20 ;  /* 0x0000002004043836 */ /* 0x000fe20000000000 */
[----:B------:R-:W-:Y:S01]  /*2630*/  ISETP.GE.U32.AND P1, PT, R0, 0x120, PT ;  /* 0x000001200000780c */ /* 0x000fe20003f26070 */
[----:B------:R-:W5:Y:S02]  /*2640*/  @P3 LDG.E.64 R12, desc[UR6][R154.64] ;  /* 0x000000069a0c3981 */ /* 0x000f64000c1e1b00 */
[----:B--2---:R-:W-:-:S02]  /*2650*/  @P2 IMAD.WIDE.U32 R84, R4, 0x8, R84 ;  /* 0x0000000804542825 */ /* 0x004fc400078e0054 */
[----:B------:R-:W5:Y:S01]  /*2660*/  @P3 LD.E.64 R28, desc[UR6][R152.64] ;  /* 0x00000006981c3980 */ /* 0x000f62000c101b00 */
[----:B------:R-:W2:Y:S01]  /*2670*/  @P4 LDC.64 R82, c[0x0][0x438] ;  /* 0x00010e00ff524b82 */ /* 0x000ea20000000a00 */
[C---:B------:R-:W-:Y:S02]  /*2680*/  @P2 IMAD.WIDE.U32 R198, R4.reuse, 0x8, R198 ;  /* 0x0000000804c62825 */ /* 0x040fe400078e00c6 */
[----:B------:R4:W5:Y:S04]  /*2690*/  @P2 LDG.E.64 R14, desc[UR6][R84.64] ;  /* 0x00000006540e2981 */ /* 0x000968000c1e1b00 */
[----:B------:R-:W5:Y:S01]  /*26a0*/  @P3 LD.E.64 R188, desc[UR6][R196.64] ;  /* 0x00000006c4bc3980 */ /* 0x000f62000c101b00 */
[----:B------:R-:W2:Y:S01]  /*26b0*/  @P4 LDC.64 R86, c[0x0][0x440] ;  /* 0x00011000ff564b82 */ /* 0x000ea20000000a00 */
[----:B---3--:R-:W-:-:S02]  /*26c0*/  @P2 IMAD.WIDE.U32 R200, R4, 0x8, R200 ;  /* 0x0000000804c82825 */ /* 0x008fc400078e00c8 */
[----:B------:R3:W5:Y:S05]  /*26d0*/  @P2 LDG.E.64 R10, desc[UR6][R198.64] ;  /* 0x00000006c60a2981 */ /* 0x00076a000c1e1b00 */
[----:B------:R-:W2:Y:S01]  /*26e0*/  LDC.64 R90, c[0x0][0x3d0] ;  /* 0x0000f400ff5a7b82 */ /* 0x000ea20000000a00 */
[C---:B------:R-:W-:Y:S01]  /*26f0*/  @P2 IMAD.WIDE.U32 R202, R4.reuse, 0x8, R202 ;  /* 0x0000000804ca2825 */ /* 0x040fe200078e00ca */
[----:B------:R1:W5:Y:S06]  /*2700*/  @P2 LD.E.64 R30, desc[UR6][R200.64] ;  /* 0x00000006c81e2980 */ /* 0x00036c000c101b00 */
[----:B----4-:R-:W4:Y:S08]  /*2710*/  @P5 LDC.64 R84, c[0x0][0x438] ;  /* 0x00010e00ff545b82 */ /* 0x010f300000000a00 */
[----:B------:R-:W4:Y:S08]  /*2720*/  LDC.64 R94, c[0x0][0x3d8] ;  /* 0x0000f600ff5e7b82 */ /* 0x000f300000000a00 */
[----:B------:R-:W4:Y:S01]  /*2730*/  @P5 LDC.64 R108, c[0x0][0x440] ;  /* 0x00011000ff6c5b82 */ /* 0x000f220000000a00 */
[----:B------:R-:W-:Y:S01]  /*2740*/  @P2 VIADD R4, R4, 0x20 ;  /* 0x0000002004042836 */ /* 0x000fe20000000000 */
[----:B------:R-:W5:Y:S06]  /*2750*/  @P2 LD.E.64 R186, desc[UR6][R202.64] ;  /* 0x00000006caba2980 */ /* 0x000f6c000c101b00 */
[----:B------:R-:W4:Y:S01]  /*2760*/  LDC.64 R154, c[0x0][0x3d0] ;  /* 0x0000f400ff9a7b82 */ /* 0x000f220000000a00 */
[----:B------:R-:W-:-:S07]  /*2770*/  ISETP.GE.U32.AND P2, PT, R0, 0x140, PT ;  /* 0x000001400000780c */ /* 0x000fce0003f46070 */
[----:B---3--:R-:W3:Y:S08]  /*2780*/  @P0 LDC.64 R198, c[0x0][0x438] ;  /* 0x00010e00ffc60b82 */ /* 0x008ef00000000a00 */
[----:B------:R-:W3:Y:S08]  /*2790*/  LDC.64 R96, c[0x0][0x3d8] ;  /* 0x0000f600ff607b82 */ /* 0x000ef00000000a00 */
[----:B------:R-:W3:Y:S01]  /*27a0*/  @P0 LDC.64 R152, c[0x0][0x440] ;  /* 0x00011000ff980b82 */ /* 0x000ee20000000a00 */
[----:B0-----:R-:W-:-:S04]  /*27b0*/  @P4 IMAD.WIDE.U32 R204, R4, 0x8, R204 ;  /* 0x0000000804cc4825 */ /* 0x001fc800078e00cc */
[----:B-1----:R-:W-:Y:S01]  /*27c0*/  @P4 IMAD.WIDE.U32 R206, R4, 0x8, R206 ;  /* 0x0000000804ce4825 */ /* 0x002fe200078e00ce */
[----:B------:R-:W-:Y:S01]  /*27d0*/  ISETP.GE.U32.AND P3, PT, R0, 0x160, PT ;  /* 0x000001600000780c */ /* 0x000fe20003f66070 */
[----:B------:R0:W5:Y:S01]  /*27e0*/  @P4 LDG.E.64 R18, desc[UR6][R204.64] ;  /* 0x00000006cc124981 */ /* 0x000162000c1e1b00 */
[----:B------:R-:W1:Y:S01]  /*27f0*/  @P1 LDC.64 R200, c[0x0][0x438] ;  /* 0x00010e00ffc81b82 */ /* 0x000e620000000a00 */
[C---:B--2---:R-:W-:Y:S02]  /*2800*/  @P4 IMAD.WIDE.U32 R82, R4.reuse, 0x8, R82 ;  /* 0x0000000804524825 */ /* 0x044fe400078e0052 */
[----:B------:R2:W5:Y:S02]  /*2810*/  @P4 LDG.E.64 R60, desc[UR6][R206.64] ;  /* 0x00000006ce3c4981 */ /* 0x000564000c1e1b00 */
[C---:B------:R-:W-:Y:S01]  /*2820*/  @P4 IMAD.WIDE.U32 R86, R4.reuse, 0x8, R86 ;  /* 0x0000000804564825 */ /* 0x040fe200078e0056 */
[----:B------:R-:W-:Y:S01]  /*2830*/  @P4 IADD3 R4, PT, PT, R4, 0x20, RZ ;  /* 0x0000002004044810 */ /* 0x000fe20007ffe0ff */
[----:B------:R-:W5:Y:S01]  /*2840*/  @P4 LD.E.64 R32, desc[UR6][R82.64] ;  /* 0x0000000652204980 */ /* 0x000f62000c101b00 */
[----:B------:R-:W1:Y:S03]  /*2850*/  LDC.64 R196, c[0x0][0x3d0] ;  /* 0x0000f400ffc47b82 */ /* 0x000e660000000a00 */
[----:B------:R4:W5:Y:S01]  /*2860*/  @P4 LD.E.64 R184, desc[UR6][R86.64] ;  /* 0x0000000656b84980 */ /* 0x000962000c101b00 */
[----:B------:R-:W-:-:S04]  /*2870*/  ISETP.GE.U32.AND P4, PT, R0, 0x180, PT ;  /* 0x000001800000780c */ /* 0x000fc80003f86070 */
[----:B0-----:R-:W0:Y:S01]  /*2880*/  LDC.64 R204, c[0x0][0x3d8] ;  /* 0x0000f600ffcc7b82 */ /* 0x001e220000000a00 */
[----:B------:R-:W-:-:S07]  /*2890*/  @P5 IMAD.WIDE.U32 R92, R4, 0x8, R90 ;  /* 0x00000008045c5825 */ /* 0x000fce00078e005a */
[----:B--2---:R-:W2:Y:S01]  /*28a0*/  @P1 LDC.64 R206, c[0x0][0x440] ;  /* 0x00011000ffce1b82 */ /* 0x004ea20000000a00 */
[C---:B----4-:R-:W-:Y:S01]  /*28b0*/  @P5 IMAD.WIDE.U32 R80, R4.reuse, 0x8, R84 ;  /* 0x0000000804505825 */ /* 0x050fe200078e0054 */
[----:B------:R1:W5:Y:S03]  /*28c0*/  @P5 LDG.E.64 R102, desc[UR6][R92.64] ;  /* 0x000000065c665981 */ /* 0x000366000c1e1b00 */
[C---:B------:R-:W-:Y:S01]  /*28d0*/  @P5 IMAD.WIDE.U32 R94, R4.reuse, 0x8, R94 ;  /* 0x00000008045e5825 */ /* 0x040fe200078e005e */
[----:B------:R-:W5:Y:S02]  /*28e0*/  @P5 LD.E.64 R34, desc[UR6][R80.64] ;  /* 0x0000000650225980 */ /* 0x000f64000c101b00 */
[----:B------:R-:W4:Y:S01]  /*28f0*/  LDC.64 R90, c[0x0][0x3d8] ;  /* 0x0000f600ff5a7b82 */ /* 0x000f220000000a00 */
[C---:B------:R-:W-:Y:S01]  /*2900*/  @P5 IMAD.WIDE.U32 R86, R4.reuse, 0x8, R108 ;  /* 0x0000000804565825 */ /* 0x040fe200078e006c */
[----:B------:R-:W5:Y:S03]  /*2910*/  @P5 LDG.E.64 R110, desc[UR6][R94.64] ;  /* 0x000000065e6e5981 */ /* 0x000f66000c1e1b00 */
[----:B------:R-:W-:Y:S01]  /*2920*/  @P5 VIADD R4, R4, 0x20 ;  /* 0x0000002004045836 */ /* 0x000fe20000000000 */
[----:B------:R-:W5:Y:S02]  /*2930*/  @P5 LD.E.64 R182, desc[UR6][R86.64] ;  /* 0x0000000656b65980 */ /* 0x000f64000c101b00 */
[----:B------:R-:W4:Y:S01]  /*2940*/  LDC.64 R108, c[0x0][0x3d0] ;  /* 0x0000f400ff6c7b82 */ /* 0x000f220000000a00 */
[----:B------:R-:W-:-:S07]  /*2950*/  @P0 IMAD.WIDE.U32 R154, R4, 0x8, R154 ;  /* 0x00000008049a0825 */ /* 0x000fce00078e009a */
[----:B------:R-:W4:Y:S01]  /*2960*/  @P2 LDC.64 R202, c[0x0][0x438] ;  /* 0x00010e00ffca2b82 */ /* 0x000f220000000a00 */
[C---:B---3--:R-:W-:Y:S01]  /*2970*/  @P0 IMAD.WIDE.U32 R82, R4.reuse, 0x8, R198 ;  /* 0x0000000804520825 */ /* 0x048fe200078e00c6 */
[----:B------:R3:W5:Y:S06]  /*2980*/  @P0 LDG.E.64 R118, desc[UR6][R154.64] ;  /* 0x000000069a760981 */ /* 0x00076c000c1e1b00 */
[----:B------:R-:W4:Y:S01]  /*2990*/  @P2 LDC.64 R88, c[0x0][0x440] ;  /* 0x00011000ff582b82 */ /* 0x000f220000000a00 */
[----:B------:R-:W-:-:S04]  /*29a0*/  @P0 IMAD.WIDE.U32 R96, R4, 0x8, R96 ;  /* 0x0000000804600825 */ /* 0x000fc800078e0060 */
[C---:B------:R-:W-:Y:S01]  /*29b0*/  @P0 IMAD.WIDE.U32 R84, R4.reuse, 0x8, R152 ;  /* 0x0000000804540825 */ /* 0x040fe200078e0098 */
[----:B------:R2:W5:Y:S02]  /*29c0*/  @P0 LDG.E.64 R124, desc[UR6][R96.64] ;  /* 0x00000006607c0981 */ /* 0x000564000c1e1b00 */
[----:B------:R-:W4:Y:S01]  /*29d0*/  LDC.64 R152, c[0x0][0x3d0] ;  /* 0x0000f400ff987b82 */ /* 0x000f220000000a00 */
[----:B------:R-:W-:-:S07]  /*29e0*/  @P0 VIADD R4, R4, 0x20 ;  /* 0x0000002004040836 */ /* 0x000fce0000000000 */
[----:B------:R-:W4:Y:S01]  /*29f0*/  LDC.64 R208, c[0x0][0x3d8] ;  /* 0x0000f600ffd07b82 */ /* 0x000f220000000a00 */
[----:B-1----:R-:W-:-:S07]  /*2a00*/  @P1 IMAD.WIDE.U32 R92, R4, 0x8, R200 ;  /* 0x00000008045c1825 */ /* 0x002fce00078e00c8 */
[----:B------:R-:W1:Y:S08]  /*2a10*/  @P3 LDC.64 R210, c[0x0][0x440] ;  /* 0x00011000ffd23b82 */ /* 0x000e700000000a00 */
[----:B------:R-:W1:Y:S08]  /*2a20*/  LDC.64 R212, c[0x0][0x3d0] ;  /* 0x0000f400ffd47b82 */ /* 0x000e700000000a00 */
[----:B------:R-:W1:Y:S01]  /*2a30*/  @P4 LDC.64 R214, c[0x0][0x438] ;  /* 0x00010e00ffd64b82 */ /* 0x000e620000000a00 */
[----:B------:R-:W-:Y:S01]  /*2a40*/  ISETP.GE.U32.AND P5, PT, R0, 0x1a0, PT ;  /* 0x000001a00000780c */ /* 0x000fe20003fa6070 */
[----:B------:R4:W5:Y:S06]  /*2a50*/  @P0 LD.E.64 R36, desc[UR6][R82.64] ;  /* 0x0000000652240980 */ /* 0x00096c000c101b00 */
[----:B------:R-:W1:Y:S08]  /*2a60*/  @P3 LDC.64 R198, c[0x0][0x438] ;  /* 0x00010e00ffc63b82 */ /* 0x000e700000000a00 */
[----:B---3--:R-:W3:Y:S01]  /*2a70*/  LDC.64 R154, c[0x0][0x3d8] ;  /* 0x0000f600ff9a7b82 */ /* 0x008ee20000000a00 */
[C---:B------:R-:W-:Y:S01]  /*2a80*/  @P1 IMAD.WIDE.U32 R196, R4.reuse, 0x8, R196 ;  /* 0x0000000804c41825 */ /* 0x040fe200078e00c4 */
[----:B------:R1:W5:Y:S06]  /*2a90*/  @P0 LD.E.64 R180, desc[UR6][R84.64] ;  /* 0x0000000654b40980 */ /* 0x00036c000c101b00 */
[----:B------:R-:W3:Y:S01]  /*2aa0*/  @P4 LDC.64 R200, c[0x0][0x440] ;  /* 0x00011000ffc84b82 */ /* 0x000ee20000000a00 */
[----:B0-----:R-:W-:-:S04]  /*2ab0*/  @P1 IMAD.WIDE.U32 R204, R4, 0x8, R204 ;  /* 0x0000000804cc1825 */ /* 0x001fc800078e00cc */
[C---:B--2---:R-:W-:Y:S01]  /*2ac0*/  @P1 IMAD.WIDE.U32 R94, R4.reuse, 0x8, R206 ;  /* 0x00000008045e1825 */ /* 0x044fe200078e00ce */
[----:B------:R-:W-:Y:S01]  /*2ad0*/  @P1 IADD3 R4, PT, PT, R4, 0x20, RZ ;  /* 0x0000002004041810 */ /* 0x000fe20007ffe0ff */
[----:B------:R-:W5:Y:S01]  /*2ae0*/  @P1 LDG.E.64 R130, desc[UR6][R196.64] ;  /* 0x00000006c4821981 */ /* 0x000f62000c1e1b00 */
[----:B------:R-:W0:Y:S03]  /*2af0*/  LDC.64 R96, c[0x0][0x3d8] ;  /* 0x0000f600ff607b82 */ /* 0x000e260000000a00 */
[----:B----4-:R-:W-:Y:S01]  /*2b00*/  @P2 IMAD.WIDE.U32 R108, R4, 0x8, R108 ;  /* 0x00000008046c2825 */ /* 0x010fe200078e006c */
[----:B------:R-:W-:Y:S01]  /*2b10*/  ISETP.GE.U32.AND P0, PT, R0, 0x1c0, PT ;  /* 0x000001c00000780c */ /* 0x000fe20003f06070 */
[----:B------:R-:W5:Y:S02]  /*2b20*/  @P1 LDG.E.64 R138, desc[UR6][R204.64] ;  /* 0x00000006cc8a1981 */ /* 0x000f64000c1e1b00 */
[C---:B------:R-:W-:Y:S01]  /*2b30*/  @P2 IMAD.WIDE.U32 R202, R4.reuse, 0x8, R202 ;  /* 0x0000000804ca2825 */ /* 0x040fe200078e00ca */
[----:B------:R-:W2:Y:S01]  /*2b40*/  LDC.64 R206, c[0x0][0x3d0] ;  /* 0x0000f400ffce7b82 */ /* 0x000ea20000000a00 */
[----:B------:R-:W5:Y:S02]  /*2b50*/  @P1 LD.E.64 R38, desc[UR6][R92.64] ;  /* 0x000000065c261980 */ /* 0x000f64000c101b00 */
[----:B------:R-:W-:-:S02]  /*2b60*/  @P2 IMAD.WIDE.U32 R90, R4, 0x8, R90 ;  /* 0x00000008045a2825 */ /* 0x000fc400078e005a */
[----:B------:R-:W5:Y:S02]  /*2b70*/  @P1 LD.E.64 R178, desc[UR6][R94.64] ;  /* 0x000000065eb21980 */ /* 0x000f64000c101b00 */
[C---:B------:R-:W-:Y:S01]  /*2b80*/  @P2 IMAD.WIDE.U32 R88, R4.reuse, 0x8, R88 ;  /* 0x0000000804582825 */ /* 0x040fe200078e0058 */
[----:B------:R-:W4:Y:S01]  /*2b90*/  @P5 LDC.64 R80, c[0x0][0x438] ;  /* 0x00010e00ff505b82 */ /* 0x000f220000000a00 */
[----:B------:R3:W5:Y:S02]  /*2ba0*/  @P2 LDG.E.64 R150, desc[UR6][R90.64] ;  /* 0x000000065a962981 */ /* 0x000764000c1e1b00 */
[----:B------:R-:W-:Y:S01]  /*2bb0*/  @P2 VIADD R4, R4, 0x20 ;  /* 0x0000002004042836 */ /* 0x000fe20000000000 */
[----:B------:R-:W-:Y:S01]  /*2bc0*/  ISETP.GE.U32.AND P1, PT, R0, 0x1e0, PT ;  /* 0x000001e00000780c */ /* 0x000fe20003f26070 */
[----:B------:R0:W5:Y:S02]  /*2bd0*/  @P2 LD.E.64 R176, desc[UR6][R88.64] ;  /* 0x0000000658b02980 */ /* 0x000164000c101b00 */
[C---:B------:R-:W-:Y:S01]  /*2be0*/  @P3 IMAD.WIDE.U32 R152, R4.reuse, 0x8, R152 ;  /* 0x0000000804983825 */ /* 0x040fe200078e0098 */
[----:B------:R-:W4:Y:S01]  /*2bf0*/  @P5 LDC.64 R86, c[0x0][0x440] ;  /* 0x00011000ff565b82 */ /* 0x000f220000000a00 */
[----:B------:R-:W5:Y:S02]  /*2c00*/  @P2 LD.E.64 R40, desc[UR6][R202.64] ;  /* 0x00000006ca282980 */ /* 0x000f64000c101b00 */
[----:B-1----:R-:W-:-:S02]  /*2c10*/  @P3 IMAD.WIDE.U32 R198, R4, 0x8, R198 ;  /* 0x0000000804c63825 */ /* 0x002fc400078e00c6 */
[----:B------:R-:W5:Y:S02]  /*2c20*/  @P3 LDG.E.64 R104, desc[UR6][R152.64] ;  /* 0x0000000698683981 */ /* 0x000f64000c1e1b00 */
[C---:B------:R-:W-:Y:S01]  /*2c30*/  @P3 IMAD.WIDE.U32 R208, R4.reuse, 0x8, R208 ;  /* 0x0000000804d03825 */ /* 0x040fe200078e00d0 */
[----:B------:R-:W1:Y:S01]  /*2c40*/  LDC.64 R82, c[0x0][0x3d0] ;  /* 0x0000f400ff527b82 */ /* 0x000e620000000a00 */
[----:B------:R-:W5:Y:S02]  /*2c50*/  @P3 LD.E.64 R42, desc[UR6][R198.64] ;  /* 0x00000006c62a3980 */ /* 0x000f64000c101b00 */
[C---:B------:R-:W-:Y:S02]  /*2c60*/  @P3 IMAD.WIDE.U32 R210, R4.reuse, 0x8, R210 ;  /* 0x0000000804d23825 */ /* 0x040fe400078e00d2 */
[----:B------:R-:W5:Y:S02]  /*2c70*/  @P3 LDG.E.64 R114, desc[UR6][R208.64] ;  /* 0x00000006d0723981 */ /* 0x000f64000c1e1b00 */
[----:B------:R-:W-:Y:S01]  /*2c80*/  @P3 VIADD R4, R4, 0x20 ;  /* 0x0000002004043836 */ /* 0x000fe20000000000 */
[----:B------:R-:W1:Y:S01]  /*2c90*/  @P0 LDC.64 R84, c[0x0][0x438] ;  /* 0x00010e00ff540b82 */ /* 0x000e620000000a00 */
[----:B------:R-:W5:Y:S02]  /*2ca0*/  @P3 LD.E.64 R174, desc[UR6][R210.64] ;  /* 0x00000006d2ae3980 */ /* 0x000f64000c101b00 */
[----:B------:R-:W-:-:S02]  /*2cb0*/  @P4 IMAD.WIDE.U32 R212, R4, 0x8, R212 ;  /* 0x0000000804d44825 */ /* 0x000fc400078e00d4 */
[----:B------:R-:W5:Y:S02]  /*2cc0*/  @P2 LDG.E.64 R144, desc[UR6][R108.64] ;  /* 0x000000066c902981 */ /* 0x000f64000c1e1b00 */
[C---:B------:R-:W-:Y:S01]  /*2cd0*/  @P4 IMAD.WIDE.U32 R214, R4.reuse, 0x8, R214 ;  /* 0x0000000804d64825 */ /* 0x040fe200078e00d6 */
[----:B---3--:R-:W3:Y:S01]  /*2ce0*/  LDC.64 R90, c[0x0][0x3d8] ;  /* 0x0000f600ff5a7b82 */ /* 0x008ee20000000a00 */
[----:B------:R-:W5:Y:S02]  /*2cf0*/  @P4 LDG.E.64 R122, desc[UR6][R212.64] ;  /* 0x00000006d47a4981 */ /* 0x000f64000c1e1b00 */
[C---:B------:R-:W-:Y:S02]  /*2d00*/  @P4 IMAD.WIDE.U32 R154, R4.reuse, 0x8, R154 ;  /* 0x00000008049a4825 */ /* 0x040fe400078e009a */
[----:B------:R-:W5:Y:S02]  /*2d10*/  @P4 LD.E.64 R44, desc[UR6][R214.64] ;  /* 0x00000006d62c4980 */ /* 0x000f64000c101b00 */
[C---:B------:R-:W-:Y:S01]  /*2d20*/  @P4 IMAD.WIDE.U32 R200, R4.reuse, 0x8, R200 ;  /* 0x0000000804c84825 */ /* 0x040fe200078e00c8 */
[----:B------:R-:W-:Y:S01]  /*2d30*/  @P4 IADD3 R4, PT, PT, R4, 0x20, RZ ;  /* 0x0000002004044810 */ /* 0x000fe20007ffe0ff */
[----:B------:R-:W5:Y:S01]  /*2d40*/  @P4 LDG.E.64 R132, desc[UR6][R154.64] ;  /* 0x000000069a844981 */ /* 0x000f62000c1e1b00 */
[----:B------:R-:W3:Y:S03]  /*2d50*/  @P0 LDC.64 R92, c[0x0][0x440] ;  /* 0x00011000ff5c0b82 */ /* 0x000ee60000000a00 */
[----:B------:R-:W5:Y:S01]  /*2d60*/  @P4 LD.E.64 R172, desc[UR6][R200.64] ;  /* 0x00000006c8ac4980 */ /* 0x000f62000c101b00 */
[----:B------:R-:W-:Y:S01]  /*2d70*/  ISETP.GE.U32.AND P4, PT, R0, 0x200, PT ;  /* 0x000002000000780c */ /* 0x000fe20003f86070 */
[----:B0-----:R-:W-:-:S03]  /*2d80*/  @P5 IMAD.WIDE.U32 R96, R4, 0x8, R96 ;  /* 0x0000000804605825 */ /* 0x001fc600078e0060 */
[----:B------:R-:W0:Y:S02]  /*2d90*/  LDC.64 R88, c[0x0][0x3d0] ;  /* 0x0000f400ff587b82 */ /* 0x000e240000000a00 */
[----:B------:R2:W5:Y:S06]  /*2da0*/  @P5 LDG.E.64 R148, desc[UR6][R96.64] ;  /* 0x0000000660945981 */ /* 0x00056c000c1e1b00 */
[----:B------:R-:W0:Y:S01]  /*2db0*/  @P1 LDC.64 R94, c[0x0][0x438] ;  /* 0x00010e00ff5e1b82 */ /* 0x000e220000000a00 */
[----:B------:R-:W-:-:S07]  /*2dc0*/  ISETP.GE.U32.AND P3, PT, R0, 0x220, PT ;  /* 0x000002200000780c */ /* 0x000fce0003f66070 */
[----:B--2---:R-:W2:Y:S08]  /*2dd0*/  LDC.64 R96, c[0x0][0x3d8] ;  /* 0x0000f600ff607b82 */ /* 0x004eb00000000a00 */
[----:B------:R-:W2:Y:S01]  /*2de0*/  @P1 LDC.64 R198, c[0x0][0x440] ;  /* 0x00011000ffc61b82 */ /* 0x000ea20000000a00 */
[----:B------:R-:W-:Y:S01]  /*2df0*/  @P5 IMAD.WIDE.U32 R206, R4, 0x8, R206 ;  /* 0x0000000804ce5825 */ /* 0x000fe200078e00ce */
[----:B------:R-:W-:-:S03]  /*2e00*/  ISETP.GE.U32.AND P2, PT, R0, 0x240, PT ;  /* 0x000002400000780c */ /* 0x000fc60003f46070 */
[C---:B----4-:R-:W-:Y:S01]  /*2e10*/  @P5 IMAD.WIDE.U32 R80, R4.reuse, 0x8, R80 ;  /* 0x0000000804505825 */ /* 0x050fe200078e0050 */
[----:B------:R-:W5:Y:S02]  /*2e20*/  @P5 LDG.E.64 R140, desc[UR6][R206.64] ;  /* 0x00000006ce8c5981 */ /* 0x000f64000c1e1b00 */
[----:B------:R-:W4:Y:S01]  /*2e30*/  @P4 LDC.64 R202, c[0x0][0x438] ;  /* 0x00010e00ffca4b82 */ /* 0x000f220000000a00 */
[C---:B------:R-:W-:Y:S01]  /*2e40*/  @P5 IMAD.WIDE.U32 R86, R4.reuse, 0x8, R86 ;  /* 0x0000000804565825 */ /* 0x040fe200078e0056 */
[----:B------:R3:W5:Y:S03]  /*2e50*/  @P5 LD.E.64 R46, desc[UR6][R80.64] ;  /* 0x00000006502e5980 */ /* 0x000766000c101b00 */
[----:B------:R-:W-:Y:S01]  /*2e60*/  @P5 VIADD R4, R4, 0x20 ;  /* 0x0000002004045836 */ /* 0x000fe20000000000 */
[----:B------:R2:W5:Y:S02]  /*2e70*/  @P5 LD.E.64 R170, desc[UR6][R86.64] ;  /* 0x0000000656aa5980 */ /* 0x000564000c101b00 */
[----:B------:R-:W4:Y:S01]  /*2e80*/  LDC.64 R200, c[0x0][0x3d0] ;  /* 0x0000f400ffc87b82 */ /* 0x000f220000000a00 */
[----:B-1----:R-:W-:Y:S01]  /*2e90*/  @P0 IMAD.WIDE.U32 R152, R4, 0x8, R82 ;  /* 0x0000000804980825 */ /* 0x002fe200078e0052 */
[----:B------:R-:W-:-:S03]  /*2ea0*/  ISETP.GE.U32.AND P5, PT, R0, 0x260, PT ;  /* 0x000002600000780c */ /* 0x000fc60003fa6070 */
[C---:B---3--:R-:W-:Y:S01]  /*2eb0*/  @P0 IMAD.WIDE.U32 R80, R4.reuse, 0x8, R84 ;  /* 0x0000000804500825 */ /* 0x048fe200078e0054 */
[----:B------:R1:W5:Y:S02]  /*2ec0*/  @P0 LDG.E.64 R106, desc[UR6][R152.64] ;  /* 0x00000006986a0981 */ /* 0x000364000c1e1b00 */
[----:B------:R-:W3:Y:S01]  /*2ed0*/  LDC.64 R204, c[0x0][0x3d8] ;  /* 0x0000f600ffcc7b82 */ /* 0x000ee20000000a00 */
[C---:B------:R-:W-:Y:S01]  /*2ee0*/  @P0 IMAD.WIDE.U32 R154, R4.reuse, 0x8, R90 ;  /* 0x00000008049a0825 */ /* 0x040fe200078e005a */
[----:B------:R1:W5:Y:S03]  /*2ef0*/  @P0 LD.E.64 R48, desc[UR6][R80.64] ;  /* 0x0000000650300980 */ /* 0x000366000c101b00 */
[C---:B------:R-:W-:Y:S01]  /*2f00*/  @P0 IMAD.WIDE.U32 R82, R4.reuse, 0x8, R92 ;  /* 0x0000000804520825 */ /* 0x040fe200078e005c */
[----:B------:R1:W5:Y:S02]  /*2f10*/  @P0 LDG.E.64 R120, desc[UR6][R154.64] ;  /* 0x000000069a780981 */ /* 0x000364000c1e1b00 */
[----:B------:R-:W1:Y:S01]  /*2f20*/  @P4 LDC.64 R206, c[0x0][0x440] ;  /* 0x00011000ffce4b82 */ /* 0x000e620000000a00 */
[----:B------:R-:W-:Y:S01]  /*2f30*/  @P0 VIADD R4, R4, 0x20 ;  /* 0x0000002004040836 */ /* 0x000fe20000000000 */
[----:B------:R1:W5:Y:S03]  /*2f40*/  @P0 LD.E.64 R168, desc[UR6][R82.64] ;  /* 0x0000000652a80980 */ /* 0x000366000c101b00 */
[----:B0-----:R-:W-:-:S03]  /*2f50*/  @P1 IMAD.WIDE.U32 R196, R4, 0x8, R88 ;  /* 0x0000000804c41825 */ /* 0x001fc600078e0058 */
[----:B------:R-:W0:Y:S01]  /*2f60*/  LDC.64 R208, c[0x0][0x3d0] ;  /* 0x0000f400ffd07b82 */ /* 0x000e220000000a00 */
[C---:B------:R-:W-:Y:S01]  /*2f70*/  @P1 IMAD.WIDE.U32 R84, R4.reuse, 0x8, R94 ;  /* 0x0000000804541825 */ /* 0x040fe200078e005e */
[----:B------:R0:W5:Y:S06]  /*2f80*/  @P1 LDG.E.64 R128, desc[UR6][R196.64] ;  /* 0x00000006c4801981 */ /* 0x00016c000c1e1b00 */
[----:B------:R-:W0:Y:S01]  /*2f90*/  @P3 LDC.64 R210, c[0x0][0x438] ;  /* 0x00010e00ffd23b82 */ /* 0x000e220000000a00 */
[C---:B--2---:R-:W-:Y:S01]  /*2fa0*/  @P1 IMAD.WIDE.U32 R86, R4.reuse, 0x8, R96 ;  /* 0x0000000804561825 */ /* 0x044fe200078e0060 */
[----:B------:R2:W5:Y:S06]  /*2fb0*/  @P1 LD.E.64 R52, desc[UR6][R84.64] ;  /* 0x0000000654341980 */ /* 0x00056c000c101b00 */
[----:B------:R-:W2:Y:S01]  /*2fc0*/  LDC.64 R212, c[0x0][0x3d8] ;  /* 0x0000f600ffd47b82 */ /* 0x000ea20000000a00 */
[C---:B------:R-:W-:Y:S01]  /*2fd0*/  @P1 IMAD.WIDE.U32 R88, R4.reuse, 0x8, R198 ;  /* 0x0000000804581825 */ /* 0x040fe200078e00c6 */
[----:B------:R-:W-:Y:S01]  /*2fe0*/  @P1 IADD3 R4, PT, PT, R4, 0x20, RZ ;  /* 0x0000002004041810 */ /* 0x000fe20007ffe0ff */
[----:B------:R0:W5:Y:S05]  /*2ff0*/  @P1 LDG.E.64 R142, desc[UR6][R86.64] ;  /* 0x00000006568e1981 */ /* 0x00016a000c1e1b00 */
[----:B------:R-:W2:Y:S01]  /*3000*/  @P3 LDC.64 R214, c[0x0][0x440] ;  /* 0x00011000ffd63b82 */ /* 0x000ea20000000a00 */
[C---:B----4-:R-:W-:Y:S01]  /*3010*/  @P4 IMAD.WIDE.U32 R94, R4.reuse, 0x8, R202 ;  /* 0x00000008045e4825 */ /* 0x050fe200078e00ca */
[----:B------:R4:W5:Y:S06]  /*3020*/  @P1 LD.E.64 R166, desc[UR6][R88.64] ;  /* 0x0000000658a61980 */ /* 0x00096c000c101b00 */
[----:B------:R-:W4:Y:S08]  /*3030*/  LDC.64 R108, c[0x0][0x3d0] ;  /* 0x0000f400ff6c7b82 */ /* 0x000f300000000a00 */
[----:B------:R-:W4:Y:S08]  /*3040*/  @P2 LDC.64 R92, c[0x0][0x438] ;  /* 0x00010e00ff5c2b82 */ /* 0x000f300000000a00 */
[----:B------:R-:W4:Y:S08]  /*3050*/  LDC.64 R198, c[0x0][0x3d8] ;  /* 0x0000f600ffc67b82 */ /* 0x000f300000000a00 */
[----:B------:R-:W4:Y:S08]  /*3060*/  @P2 LDC.64 R216, c[0x0][0x440] ;  /* 0x00011000ffd82b82 */ /* 0x000f300000000a00 */
[----:B------:R-:W4:Y:S08]  /*3070*/  LDC.64 R96, c[0x0][0x3d0] ;  /* 0x0000f400ff607b82 */ /* 0x000f300000000a00 */
[----:B------:R-:W4:Y:S08]  /*3080*/  LDC.64 R90, c[0x0][0x3d8] ;  /* 0x0000f600ff5a7b82 */ /* 0x000f300000000a00 */
[----:B------:R-:W4:Y:S01]  /*3090*/  @P5 LDC.64 R66, c[0x0][0x440] ;  /* 0x00011000ff425b82 */ /* 0x000f220000000a00 */
[C---:B------:R-:W-:Y:S01]  /*30a0*/  @P4 IMAD.WIDE.U32 R200, R4.reuse, 0x8, R200 ;  /* 0x0000000804c84825 */ /* 0x040fe200078e00c8 */
[----:B------:R0:W5:Y:S03]  /*30b0*/  @P4 LD.E.64 R54, desc[UR6][R94.64] ;  /* 0x000000065e364980 */ /* 0x000166000c101b00 */
[C---:B---3--:R-:W-:Y:S01]  /*30c0*/  @P4 IMAD.WIDE.U32 R204, R4.reuse, 0x8, R204 ;  /* 0x0000000804cc4825 */ /* 0x048fe200078e00cc */
[----:B------:R3:W5:Y:S02]  /*30d0*/  @P4 LDG.E.64 R98, desc[UR6][R200.64] ;  /* 0x00000006c8624981 */ /* 0x000764000c1e1b00 */
[----:B------:R-:W3:Y:S01]  /*30e0*/  @P5 LDC.64 R202, c[0x0][0x438] ;  /* 0x00010e00ffca5b82 */ /* 0x000ee20000000a00 */
[C---:B-1----:R-:W-:Y:S01]  /*30f0*/  @P4 IMAD.WIDE.U32 R206, R4.reuse, 0x8, R206 ;  /* 0x0000000804ce4825 */ /* 0x042fe200078e00ce */
[----:B------:R1:W5:Y:S03]  /*3100*/  @P4 LDG.E.64 R116, desc[UR6][R204.64] ;  /* 0x00000006cc744981 */ /* 0x000366000c1e1b00 */
[----:B------:R-:W-:Y:S01]  /*3110*/  @P4 VIADD R4, R4, 0x20 ;  /* 0x0000002004044836 */ /* 0x000fe20000000000 */
[----:B------:R1:W5:Y:S03]  /*3120*/  @P4 LD.E.64 R164, desc[UR6][R206.64] ;  /* 0x00000006cea44980 */ /* 0x000366000c101b00 */
[----:B0-----:R-:W-:-:S04]  /*3130*/  @P3 IMAD.WIDE.U32 R208, R4, 0x8, R208 ;  /* 0x0000000804d03825 */ /* 0x001fc800078e00d0 */
[C---:B------:R-:W-:Y:S01]  /*3140*/  @P3 IMAD.WIDE.U32 R210, R4.reuse, 0x8, R210 ;  /* 0x0000000804d23825 */ /* 0x040fe200078e00d2 */
[----:B------:R1:W5:Y:S03]  /*3150*/  @P3 LDG.E.64 R134, desc[UR6][R208.64] ;  /* 0x00000006d0863981 */ /* 0x000366000c1e1b00 */
[C---:B--2---:R-:W-:Y:S01]  /*3160*/  @P3 IMAD.WIDE.U32 R212, R4.reuse, 0x8, R212 ;  /* 0x0000000804d43825 */ /* 0x044fe200078e00d4 */
[----:B------:R1:W5:Y:S03]  /*3170*/  @P3 LD.E.64 R56, desc[UR6][R210.64] ;  /* 0x00000006d2383980 */ /* 0x000366000c101b00 */
[C---:B------:R-:W-:Y:S01]  /*3180*/  @P3 IMAD.WIDE.U32 R214, R4.reuse, 0x8, R214 ;  /* 0x0000000804d63825 */ /* 0x040fe200078e00d6 */
[----:B------:R1:W5:Y:S03]  /*3190*/  @P3 LDG.E.64 R146, desc[UR6][R212.64] ;  /* 0x00000006d4923981 */ /* 0x000366000c1e1b00 */
[----:B------:R-:W-:Y:S01]  /*31a0*/  @P3 VIADD R4, R4, 0x20 ;  /* 0x0000002004043836 */ /* 0x000fe20000000000 */
[----:B------:R1:W5:Y:S03]  /*31b0*/  @P3 LD.E.64 R162, desc[UR6][R214.64] ;  /* 0x00000006d6a23980 */ /* 0x000366000c101b00 */
[----:B----4-:R-:W-:-:S04]  /*31c0*/  @P2 IMAD.WIDE.U32 R108, R4, 0x8, R108 ;  /* 0x00000008046c2825 */ /* 0x010fc800078e006c */
[C---:B------:R-:W-:Y:S01]  /*31d0*/  @P2 IMAD.WIDE.U32 R92, R4.reuse, 0x8, R92 ;  /* 0x00000008045c2825 */ /* 0x040fe200078e005c */
        /* <DEDUP_REMOVED lines=10> */
[C---:B---3--:R-:W-:Y:S01]  /*3280*/  @P5 IMAD.WIDE.U32 R202, R4.reuse, 0x8, R202 ;  /* 0x0000000804ca5825 */ /* 0x048fe200078e00ca */
[----:B------:R1:W5:Y:S03]  /*3290*/  @P5 LDG.E.64 R126, desc[UR6][R90.64] ;  /* 0x000000065a7e5981 */ /* 0x000366000c1e1b00 */
[----:B------:R-:W-:Y:S01]  /*32a0*/  @P5 IMAD.WIDE.U32 R66, R4, 0x8, R66 ;  /* 0x0000000804425825 */ /* 0x000fe200078e0042 */
[----:B------:R1:W5:Y:S04]  /*32b0*/  @P5 LD.E.64 R156, desc[UR6][R202.64] ;  /* 0x00000006ca9c5980 */ /* 0x000368000c101b00 */
[----:B------:R1:W5:Y:S01]  /*32c0*/  @P5 LD.E.64 R158, desc[UR6][R66.64] ;  /* 0x00000006429e5980 */ /* 0x000362000c101b00 */
[----:B------:R-:W-:Y:S01]  /*32d0*/  ISETP.GE.U32.AND P0, PT, R0, 0x280, PT ;  /* 0x000002800000780c */ /* 0x000fe20003f06070 */
[----:B------:R-:W-:-:S12]  /*32e0*/  @P5 VIADD R4, R4, 0x20 ;  /* 0x0000002004045836 */ /* 0x000fd80000000000 */
[----:B-1----:R-:W-:Y:S05]  /*32f0*/  @!P0 BRA `(.L_x_43489) ;  /* 0x0000000c00f88947 */ /* 0x002fea0003800000 */
        /* <DEDUP_REMOVED lines=13> */
.L_x_43490:
        /* <DEDUP_REMOVED lines=8> */
[----:B------:R-:W-:Y:S02]  /*3450*/  ISETP.GE.U32.AND P1, PT, R0, 0xe0, PT ;  /* 0x000000e00000780c */ /* 0x000fe40003f26070 */
[----:B------:R-:W-:-:S03]  /*3460*/  LOP3.LUT R3, R3, 0xfeffffff, RZ, 0xc0, !PT ;  /* 0xfeffffff03037812 */ /* 0x000fc600078ec0ff */
        /* <DEDUP_REMOVED lines=15> */
[----:B------:R1:W5:Y:S06]  /*3560*/  @P5 LD.E.64 R24, desc[UR6][R80.64] ;  /* 0x0000000650185980 */ /* 0x00036c000c101b00 */
[----:B------:R-:W0:Y:S01]  /*3570*/  LDC.64 R90, c[0x0][0x3d0] ;  /* 0x0000f400ff5a7b82 */ /* 0x000e220000000a00 */
[----:B------:R-:W-:Y:S01]  /*3580*/  @P5 VIADD R4, R4, 0x20 ;  /* 0x0000002004045836 */ /* 0x000fe20000000000 */
[----:B------:R-:W5:Y:S06]  /*3590*/  @P5 LDG.E.64 R76, desc[UR6][R82.64] ;  /* 0x00000006524c5981 */ /* 0x000f6c000c1e1b00 */
[----:B------:R-:W1:Y:S01]  /*35a0*/  LDC.64 R94, c[0x0][0x3d8] ;  /* 0x0000f600ff5e7b82 */ /* 0x000e620000000a00 */
[----:B--2---:R-:W-:-:S07]  /*35b0*/  @P4 IMAD.WIDE.U32 R84, R4, 0x8, R84 ;  /* 0x0000000804544825 */ /* 0x004fce00078e0054 */
[----:B------:R-:W2:Y:S01]  /*35c0*/  @P0 LDC.64 R92, c[0x0][0x438] ;  /* 0x00010e00ff5c0b82 */ /* 0x000ea20000000a00 */
        /* <DEDUP_REMOVED lines=8> */
[----:B------:R-:W4:Y:S08]  /*3650*/  @P3 LDC.64 R154, c[0x0][0x438] ;  /* 0x00010e00ff9a3b82 */ /* 0x000f300000000a00 */
[----:B------:R-:W4:Y:S01]  /*3660*/  @P2 LDC.64 R204, c[0x0][0x438] ;  /* 0x00010e00ffcc2b82 */ /* 0x000f220000000a00 */
[----:B------:R-:W-:Y:S01]  /*3670*/  ISETP.GE.U32.AND P5, PT, R0, 0x100, PT ;  /* 0x000001000000780c */ /* 0x000fe20003fa6070 */
[C---:B0-----:R-:W-:Y:S01]  /*3680*/  @P0 IMAD.WIDE.U32 R90, R4.reuse, 0x8, R90 ;  /* 0x00000008045a0825 */ /* 0x041fe200078e005a */
[----:B------:R0:W5:Y:S05]  /*3690*/  @P4 LDG.E.64 R62, desc[UR6][R84.64] ;  /* 0x00000006543e4981 */ /* 0x00016a000c1e1b00 */
[----:B------:R-:W0:Y:S01]  /*36a0*/  LDC.64 R208, c[0x0][0x3d0] ;  /* 0x0000f400ffd07b82 */ /* 0x000e220000000a00 */
[C---:B--2---:R-:W-:Y:S01]  /*36b0*/  @P0 IMAD.WIDE.U32 R92, R4.reuse, 0x8, R92 ;  /* 0x00000008045c0825 */ /* 0x044fe200078e005c */
[----:B------:R-:W5:Y:S06]  /*36c0*/  @P4 LDG.E.64 R20, desc[UR6][R88.64] ;  /* 0x0000000658144981 */ /* 0x000f6c000c1e1b00 */
[----:B------:R-:W2:Y:S01]  /*36d0*/  LDC.64 R210, c[0x0][0x3d8] ;  /* 0x0000f600ffd27b82 */ /* 0x000ea20000000a00 */
[----:B-1----:R-:W-:Y:S01]  /*36e0*/  @P0 IMAD.WIDE.U32 R94, R4, 0x8, R94 ;  /* 0x00000008045e0825 */ /* 0x002fe200078e005e */
[----:B------:R1:W5:Y:S01]  /*36f0*/  @P4 LD.E.64 R26, desc[UR6][R86.64] ;  /* 0x00000006561a4980 */ /* 0x000362000c101b00 */
[----:B------:R-:W-:-:S02]  /*3700*/  @P4 CS2R R190, SRZ ;  /* 0x0000000000be4805 */ /* 0x000fc4000001ff00 */
[----:B------:R-:W-:Y:S01]  /*3710*/  @P0 CS2R R188, SRZ ;  /* 0x0000000000bc0805 */ /* 0x000fe2000001ff00 */
[----:B------:R-:W-:Y:S01]  /*3720*/  @P0 VIADD R4, R4, 0x20 ;  /* 0x0000002004040836 */ /* 0x000fe20000000000 */
[----:B------:R-:W-:Y:S02]  /*3730*/  @P3 CS2R R186, SRZ ;  /* 0x0000000000ba3805 */ /* 0x000fe4000001ff00 */
[----:B------:R-:W-:Y:S01]  /*3740*/  @P2 CS2R R184, SRZ ;  /* 0x0000000000b82805 */ /* 0x000fe2000001ff00 */
[----:B------:R-:W1:Y:S01]  /*3750*/  @P1 LDC.64 R78, c[0x0][0x438] ;  /* 0x00010e00ff4e1b82 */ /* 0x000e620000000a00 */
[----:B------:R-:W-:Y:S01]  /*3760*/  ISETP.GE.U32.AND P4, PT, R0, 0x120, PT ;  /* 0x000001200000780c */ /* 0x000fe20003f86070 */
[C---:B---3--:R-:W-:Y:S01]  /*3770*/  @P3 IMAD.WIDE.U32 R152, R4.reuse, 0x8, R152 ;  /* 0x0000000804983825 */ /* 0x048fe200078e0098 */
[----:B------:R3:W5:Y:S01]  /*3780*/  @P0 LDG.E.64 R16, desc[UR6][R90.64] ;  /* 0x000000065a100981 */ /* 0x000762000c1e1b00 */
[----:B------:R-:W-:Y:S02]  /*3790*/  @P1 CS2R R182, SRZ ;  /* 0x0000000000b61805 */ /* 0x000fe4000001ff00 */
[----:B------:R-:W-:Y:S01]  /*37a0*/  @P6 LOP3.LUT R3, R3, 0x1000000, RZ, 0xfc, !PT ;  /* 0x0100000003036812 */ /* 0x000fe200078efcff */
[C---:B----4-:R-:W-:Y:S01]  /*37b0*/  @P3 IMAD.WIDE.U32 R154, R4.reuse, 0x8, R154 ;  /* 0x00000008049a3825 */ /* 0x050fe200078e009a */
[----:B------:R-:W5:Y:S01]  /*37c0*/  @P0 LDG.E.64 R12, desc[UR6][R94.64] ;  /* 0x000000065e0c0981 */ /* 0x000f62000c1e1b00 */
[----:B------:R-:W4:Y:S02]  /*37d0*/  LDC.64 R80, c[0x0][0x3d0] ;  /* 0x0000f400ff507b82 */ /* 0x000f240000000a00 */
[C---:B------:R-:W-:Y:S01]  /*37e0*/  @P3 IMAD.WIDE.U32 R200, R4.reuse, 0x8, R200 ;  /* 0x0000000804c83825 */ /* 0x040fe200078e00c8 */
[----:B------:R2:W5:Y:S03]  /*37f0*/  @P0 LD.E.64 R28, desc[UR6][R92.64] ;  /* 0x000000065c1c0980 */ /* 0x000566000c101b00 */
[----:B------:R-:W-:Y:S01]  /*3800*/  @P3 VIADD R4, R4, 0x20 ;  /* 0x0000002004043836 */ /* 0x000fe20000000000 */
[----:B------:R-:W-:Y:S01]  /*3810*/  ISETP.GE.U32.AND P0, PT, R0, 0x140, PT ;  /* 0x000001400000780c */ /* 0x000fe20003f06070 */
[----:B0-----:R-:W0:Y:S01]  /*3820*/  LDC.64 R84, c[0x0][0x3d8] ;  /* 0x0000f600ff547b82 */ /* 0x001e220000000a00 */
[----:B------:R-:W5:Y:S01]  /*3830*/  @P3 LDG.E.64 R10, desc[UR6][R152.64] ;  /* 0x00000006980a3981 */ /* 0x000f62000c1e1b00 */
[----:B------:R-:W-:-:S03]  /*3840*/  @P2 IMAD.WIDE.U32 R202, R4, 0x8, R202 ;  /* 0x0000000804ca2825 */ /* 0x000fc600078e00ca */
[----:B------:R-:W5:Y:S01]  /*3850*/  @P3 LDG.E.64 R14, desc[UR6][R200.64] ;  /* 0x00000006c80e3981 */ /* 0x000f62000c1e1b00 */
[C---:B------:R-:W-:Y:S02]  /*3860*/  @P2 IMAD.WIDE.U32 R206, R4.reuse, 0x8, R206 ;  /* 0x0000000804ce2825 */ /* 0x040fe400078e00ce */
[----:B------:R-:W0:Y:S01]  /*3870*/  @P5 LDC.64 R82, c[0x0][0x438] ;  /* 0x00010e00ff525b82 */ /* 0x000e220000000a00 */
[----:B------:R-:W5:Y:S01]  /*3880*/  @P3 LD.E.64 R30, desc[UR6][R154.64] ;  /* 0x000000069a1e3980 */ /* 0x000f62000c101b00 */
[C---:B------:R-:W-:Y:S01]  /*3890*/  @P2 IMAD.WIDE.U32 R204, R4.reuse, 0x8, R204 ;  /* 0x0000000804cc2825 */ /* 0x040fe200078e00cc */
[----:B------:R-:W-:Y:S02]  /*38a0*/  @P2 IADD3 R4, PT, PT, R4, 0x20, RZ ;  /* 0x0000002004042810 */ /* 0x000fe40007ffe0ff */
[----:B------:R-:W-:Y:S01]  /*38b0*/  ISETP.GE.U32.AND P3, PT, R0, 0x160, PT ;  /* 0x000001600000780c */ /* 0x000fe20003f66070 */
[----:B------:R-:W5:Y:S02]  /*38c0*/  @P2 LDG.E.64 R18, desc[UR6][R202.64] ;  /* 0x00000006ca122981 */ /* 0x000f64000c1e1b00 */
[C---:B-1----:R-:W-:Y:S01]  /*38d0*/  @P1 IMAD.WIDE.U32 R78, R4.reuse, 0x8, R78 ;  /* 0x00000008044e1825 */ /* 0x042fe200078e004e */
[----:B------:R-:W1:Y:S01]  /*38e0*/  LDC.64 R86, c[0x0][0x3d0] ;  /* 0x0000f400ff567b82 */ /* 0x000e620000000a00 */
[----:B------:R-:W5:Y:S02]  /*38f0*/  @P2 LDG.E.64 R60, desc[UR6][R206.64] ;  /* 0x00000006ce3c2981 */ /* 0x000f64000c1e1b00 */
[----:B------:R-:W-:-:S02]  /*3900*/  @P1 IMAD.WIDE.U32 R208, R4, 0x8, R208 ;  /* 0x0000000804d01825 */ /* 0x000fc400078e00d0 */
[----:B------:R-:W5:Y:S03]  /*3910*/  @P2 LD.E.64 R32, desc[UR6][R204.64] ;  /* 0x00000006cc202980 */ /* 0x000f66000c101b00 */
[----:B---3--:R-:W3:Y:S01]  /*3920*/  LDC.64 R90, c[0x0][0x3d8] ;  /* 0x0000f600ff5a7b82 */ /* 0x008ee20000000a00 */
[----:B--2---:R-:W-:Y:S01]  /*3930*/  @P1 IMAD.WIDE.U32 R210, R4, 0x8, R210 ;  /* 0x0000000804d21825 */ /* 0x004fe200078e00d2 */
[----:B------:R-:W-:Y:S01]  /*3940*/  ISETP.GE.U32.AND P2, PT, R0, 0x180, PT ;  /* 0x000001800000780c */ /* 0x000fe20003f46070 */
[----:B------:R2:W5:Y:S04]  /*3950*/  @P1 LD.E.64 R34, desc[UR6][R78.64] ;  /* 0x000000064e221980 */ /* 0x000568000c101b00 */
[----:B------:R-:W5:Y:S01]  /*3960*/  @P6 LDG.E.64 R64, desc[UR6][R70.64] ;  /* 0x0000000646406981 */ /* 0x000f62000c1e1b00 */
[----:B------:R-:W3:Y:S01]  /*3970*/  @P4 LDC.64 R88, c[0x0][0x438] ;  /* 0x00010e00ff584b82 */ /* 0x000ee20000000a00 */
[----:B------:R-:W-:-:S02]  /*3980*/  @P1 VIADD R4, R4, 0x20 ;  /* 0x0000002004041836 */ /* 0x000fc40000000000 */
[----:B------:R3:W5:Y:S04]  /*3990*/  @P1 LDG.E.64 R102, desc[UR6][R208.64] ;  /* 0x00000006d0661981 */ /* 0x000768000c1e1b00 */
[----:B------:R3:W5:Y:S01]  /*39a0*/  @P1 LDG.E.64 R110, desc[UR6][R210.64] ;  /* 0x00000006d26e1981 */ /* 0x000762000c1e1b00 */
[----:B------:R-:W3:Y:S01]  /*39b0*/  LDC.64 R92, c[0x0][0x3d0] ;  /* 0x0000f400ff5c7b82 */ /* 0x000ee20000000a00 */
[----:B------:R-:W-:Y:S02]  /*39c0*/  ISETP.GE.U32.AND P1, PT, R0, 0x1a0, PT ;  /* 0x000001a00000780c */ /* 0x000fe40003f26070 */
[----:B------:R-:W5:Y:S04]  /*39d0*/  @P6 LDG.E.64 R68, desc[UR6][R74.64] ;  /* 0x000000064a446981 */ /* 0x000f68000c1e1b00 */
[----:B------:R-:W5:Y:S01]  /*39e0*/  @P6 LD.E.64 R50, desc[UR6][R66.64] ;  /* 0x0000000642326980 */ /* 0x000f62000c101b00 */
[----:B------:R-:W3:Y:S08]  /*39f0*/  LDC.64 R94, c[0x0][0x3d8] ;  /* 0x0000f600ff5e7b82 */ /* 0x000ef00000000a00 */
[----:B--2---:R-:W2:Y:S01]  /*3a00*/  @P0 LDC.64 R78, c[0x0][0x438] ;  /* 0x00010e00ff4e0b82 */ /* 0x004ea20000000a00 */
[----:B----4-:R-:W-:-:S07]  /*3a10*/  @P5 IMAD.WIDE.U32 R80, R4, 0x8, R80 ;  /* 0x0000000804505825 */ /* 0x010fce00078e0050 */
[----:B------:R-:W4:Y:S08]  /*3a20*/  LDC.64 R152, c[0x0][0x3d0] ;  /* 0x0000f400ff987b82 */ /* 0x000f300000000a00 */
[----:B------:R-:W4:Y:S08]  /*3a30*/  LDC.64 R200, c[0x0][0x3d8] ;  /* 0x0000f600ffc87b82 */ /* 0x000f300000000a00 */
[----:B------:R-:W4:Y:S01]  /*3a40*/  @P3 LDC.64 R154, c[0x0][0x438] ;  /* 0x00010e00ff9a3b82 */ /* 0x000f220000000a00 */
[C---:B0-----:R-:W-:Y:S01]  /*3a50*/  @P5 IMAD.WIDE.U32 R84, R4.reuse, 0x8, R84 ;  /* 0x0000000804545825 */ /* 0x041fe200078e0054 */
[----:B------:R0:W5:Y:S03]  /*3a60*/  @P5 LDG.E.64 R118, desc[UR6][R80.64] ;  /* 0x0000000650765981 */ /* 0x000166000c1e1b00 */
[C---:B------:R-:W-:Y:S01]  /*3a70*/  @P5 IMAD.WIDE.U32 R82, R4.reuse, 0x8, R82 ;  /* 0x0000000804525825 */ /* 0x040fe200078e0052 */
[----:B------:R2:W5:Y:S02]  /*3a80*/  @P5 LDG.E.64 R124, desc[UR6][R84.64] ;  /* 0x00000006547c5981 */ /* 0x000564000c1e1b00 */
[----:B------:R-:W4:Y:S01]  /*3a90*/  LDC.64 R202, c[0x0][0x3d0] ;  /* 0x0000f400ffca7b82 */ /* 0x000f220000000a00 */
[----:B------:R-:W-:Y:S01]  /*3aa0*/  @P5 VIADD R4, R4, 0x20 ;  /* 0x0000002004045836 */ /* 0x000fe20000000000 */
[----:B------:R-:W5:Y:S06]  /*3ab0*/  @P5 LD.E.64 R36, desc[UR6][R82.64] ;  /* 0x0000000652245980 */ /* 0x000f6c000c101b00 */
[----:B------:R-:W4:Y:S08]  /*3ac0*/  LDC.64 R206, c[0x0][0x3d8] ;  /* 0x0000f600ffce7b82 */ /* 0x000f300000000a00 */
[----:B------:R-:W4:Y:S01]  /*3ad0*/  @P2 LDC.64 R204, c[0x0][0x438] ;  /* 0x00010e00ffcc2b82 */ /* 0x000f220000000a00 */
[----:B-1----:R-:W-:-:S04]  /*3ae0*/  @P4 IMAD.WIDE.U32 R86, R4, 0x8, R86 ;  /* 0x0000000804564825 */ /* 0x002fc800078e0056 */
[C---:B---3--:R-:W-:Y:S01]  /*3af0*/  @P4 IMAD.WIDE.U32 R88, R4.reuse, 0x8, R88 ;  /* 0x0000000804584825 */ /* 0x048fe200078e0058 */
[----:B------:R-:W-:Y:S02]  /*3b00*/  @P5 CS2R R180, SRZ ;  /* 0x0000000000b45805 */ /* 0x000fe4000001ff00 */
[----:B------:R-:W1:Y:S01]  /*3b10*/  LDC.64 R208, c[0x0][0x3d0] ;  /* 0x0000f400ffd07b82 */ /* 0x000e620000000a00 */
[C---:B------:R-:W-:Y:S01]  /*3b20*/  @P4 IMAD.WIDE.U32 R90, R4.reuse, 0x8, R90 ;  /* 0x00000008045a4825 */ /* 0x040fe200078e005a */
[----:B------:R-:W-:Y:S01]  /*3b30*/  @P4 IADD3 R4, PT, PT, R4, 0x20, RZ ;  /* 0x0000002004044810 */ /* 0x000fe20007ffe0ff */
[----:B------:R3:W5:Y:S05]  /*3b40*/  @P4 LDG.E.64 R130, desc[UR6][R86.64] ;  /* 0x0000000656824981 */ /* 0x00076a000c1e1b00 */
[----:B------:R-:W1:Y:S08]  /*3b50*/  LDC.64 R210, c[0x0][0x3d8] ;  /* 0x0000f600ffd27b82 */ /* 0x000e700000000a00 */
[----:B0-----:R-:W0:Y:S01]  /*3b60*/  @P1 LDC.64 R80, c[0x0][0x438] ;  /* 0x00010e00ff501b82 */ /* 0x001e220000000a00 */
[----:B------:R-:W-:Y:S01]  /*3b70*/  @P0 IMAD.WIDE.U32 R92, R4, 0x8, R92 ;  /* 0x00000008045c0825 */ /* 0x000fe200078e005c */
[----:B------:R-:W-:Y:S01]  /*3b80*/  ISETP.GE.U32.AND P5, PT, R0, 0x1c0, PT ;  /* 0x000001c00000780c */ /* 0x000fe20003fa6070 */
[----:B------:R-:W5:Y:S02]  /*3b90*/  @P4 LDG.E.64 R138, desc[UR6][R90.64] ;  /* 0x000000065a8a4981 */ /* 0x000f64000c1e1b00 */
[C---:B--2---:R-:W-:Y:S01]  /*3ba0*/  @P0 IMAD.WIDE.U32 R78, R4.reuse, 0x8, R78 ;  /* 0x00000008044e0825 */ /* 0x044fe200078e004e */
[----:B------:R-:W-:Y:S01]  /*3bb0*/  @P4 CS2R R178, SRZ ;  /* 0x0000000000b24805 */ /* 0x000fe2000001ff00 */
[----:B------:R2:W5:Y:S01]  /*3bc0*/  @P4 LD.E.64 R38, desc[UR6][R88.64] ;  /* 0x0000000658264980 */ /* 0x000562000c101b00 */
[----:B------:R-:W0:Y:S01]  /*3bd0*/  LDC.64 R84, c[0x0][0x3d0] ;  /* 0x0000f400ff547b82 */ /* 0x000e220000000a00 */
[C---:B------:R-:W-:Y:S01]  /*3be0*/  @P0 IMAD.WIDE.U32 R94, R4.reuse, 0x8, R94 ;  /* 0x00000008045e0825 */ /* 0x040fe200078e005e */
[----:B------:R-:W-:Y:S01]  /*3bf0*/  @P0 CS2R R176, SRZ ;  /* 0x0000000000b00805 */ /* 0x000fe2000001ff00 */
[----:B------:R1:W5:Y:S02]  /*3c00*/  @P0 LDG.E.64 R144, desc[UR6][R92.64] ;  /* 0x000000065c900981 */ /* 0x000364000c1e1b00 */
[----:B------:R-:W-:-:S03]  /*3c10*/  @P0 VIADD R4, R4, 0x20 ;  /* 0x0000002004040836 */ /* 0x000fc60000000000 */
[----:B---3--:R-:W3:Y:S01]  /*3c20*/  LDC.64 R86, c[0x0][0x3d8] ;  /* 0x0000f600ff567b82 */ /* 0x008ee20000000a00 */
[----:B----4-:R-:W-:Y:S01]  /*3c30*/  @P3 IMAD.WIDE.U32 R152, R4, 0x8, R152 ;  /* 0x0000000804983825 */ /* 0x010fe200078e0098 */
[----:B------:R-:W-:Y:S01]  /*3c40*/  ISETP.GE.U32.AND P4, PT, R0, 0x1e0, PT ;  /* 0x000001e00000780c */ /* 0x000fe20003f86070 */
[----:B------:R4:W5:Y:S02]  /*3c50*/  @P0 LDG.E.64 R150, desc[UR6][R94.64] ;  /* 0x000000065e960981 */ /* 0x000964000c1e1b00 */
[C---:B------:R-:W-:Y:S02]  /*3c60*/  @P3 IMAD.WIDE.U32 R154, R4.reuse, 0x8, R154 ;  /* 0x00000008049a3825 */ /* 0x040fe400078e009a */
[----:B------:R-:W5:Y:S01]  /*3c70*/  @P0 LD.E.64 R40, desc[UR6][R78.64] ;  /* 0x000000064e280980 */ /* 0x000f62000c101b00 */
[----:B------:R-:W3:Y:S01]  /*3c80*/  @P5 LDC.64 R82, c[0x0][0x438] ;  /* 0x00010e00ff525b82 */ /* 0x000ee20000000a00 */
[C---:B------:R-:W-:Y:S01]  /*3c90*/  @P3 IMAD.WIDE.U32 R200, R4.reuse, 0x8, R200 ;  /* 0x0000000804c83825 */ /* 0x040fe200078e00c8 */
[----:B------:R-:W-:Y:S01]  /*3ca0*/  @P3 CS2R R174, SRZ ;  /* 0x0000000000ae3805 */ /* 0x000fe2000001ff00 */
[----:B------:R-:W5:Y:S02]  /*3cb0*/  @P3 LDG.E.64 R104, desc[UR6][R152.64] ;  /* 0x0000000698683981 */ /* 0x000f64000c1e1b00 */
[----:B------:R-:W-:Y:S01]  /*3cc0*/  @P3 VIADD R4, R4, 0x20 ;  /* 0x0000002004043836 */ /* 0x000fe20000000000 */
[----:B------:R-:W-:Y:S01]  /*3cd0*/  ISETP.GE.U32.AND P0, PT, R0, 0x200, PT ;  /* 0x000002000000780c */ /* 0x000fe20003f06070 */
[----:B------:R-:W5:Y:S01]  /*3ce0*/  @P3 LDG.E.64 R114, desc[UR6][R200.64] ;  /* 0x00000006c8723981 */ /* 0x000f62000c1e1b00 */
[----:B--2---:R-:W2:Y:S01]  /*3cf0*/  LDC.64 R88, c[0x0][0x3d0] ;  /* 0x0000f400ff587b82 */ /* 0x004ea20000000a00 */
[----:B------:R-:W-:-:S02]  /*3d00*/  @P2 IMAD.WIDE.U32 R202, R4, 0x8, R202 ;  /* 0x0000000804ca2825 */ /* 0x000fc400078e00ca */
[----:B------:R-:W5:Y:S02]  /*3d10*/  @P3 LD.E.64 R42, desc[UR6][R154.64] ;  /* 0x000000069a2a3980 */ /* 0x000f64000c101b00 */
[C---:B------:R-:W-:Y:S01]  /*3d20*/  @P2 IMAD.WIDE.U32 R204, R4.reuse, 0x8, R204 ;  /* 0x0000000804cc2825 */ /* 0x040fe200078e00cc */
[----:B------:R-:W-:Y:S02]  /*3d30*/  @P2 CS2R R172, SRZ ;  /* 0x0000000000ac2805 */ /* 0x000fe4000001ff00 */
[----:B------:R-:W2:Y:S01]  /*3d40*/  LDC.64 R90, c[0x0][0x3d8] ;  /* 0x0000f600ff5a7b82 */ /* 0x000ea20000000a00 */
[C---:B------:R-:W-:Y:S01]  /*3d50*/  @P2 IMAD.WIDE.U32 R206, R4.reuse, 0x8, R206 ;  /* 0x0000000804ce2825 */ /* 0x040fe200078e00ce */
[----:B------:R-:W-:Y:S01]  /*3d60*/  @P2 IADD3 R4, PT, PT, R4, 0x20, RZ ;  /* 0x0000002004042810 */ /* 0x000fe20007ffe0ff */
[----:B------:R-:W5:Y:S04]  /*3d70*/  @P2 LDG.E.64 R122, desc[UR6][R202.64] ;  /* 0x00000006ca7a2981 */ /* 0x000f68000c1e1b00 */
[----:B-1----:R-:W-:Y:S01]  /*3d80*/  @P1 IMAD.WIDE.U32 R208, R4, 0x8, R208 ;  /* 0x0000000804d01825 */ /* 0x002fe200078e00d0 */
[----:B------:R-:W-:Y:S01]  /*3d90*/  ISETP.GE.U32.AND P3, PT, R0, 0x220, PT ;  /* 0x000002200000780c */ /* 0x000fe20003f66070 */
[----:B------:R-:W5:Y:S01]  /*3da0*/  @P2 LDG.E.64 R132, desc[UR6][R206.64] ;  /* 0x00000006ce842981 */ /* 0x000f62000c1e1b00 */
[----:B------:R-:W1:Y:S01]  /*3db0*/  LDC.64 R92, c[0x0][0x3d8] ;  /* 0x0000f600ff5c7b82 */ /* 0x000e620000000a00 */
[----:B0-----:R-:W-:-:S02]  /*3dc0*/  @P1 IMAD.WIDE.U32 R80, R4, 0x8, R80 ;  /* 0x0000000804501825 */ /* 0x001fc400078e0050 */
[----:B------:R-:W5:Y:S02]  /*3dd0*/  @P2 LD.E.64 R44, desc[UR6][R204.64] ;  /* 0x00000006cc2c2980 */ /* 0x000f64000c101b00 */
[C---:B------:R-:W-:Y:S02]  /*3de0*/  @P1 IMAD.WIDE.U32 R210, R4.reuse, 0x8, R210 ;  /* 0x0000000804d21825 */ /* 0x040fe400078e00d2 */
[----:B------:R0:W5:Y:S01]  /*3df0*/  @P1 LD.E.64 R46, desc[UR6][R80.64] ;  /* 0x00000006502e1980 */ /* 0x000162000c101b00 */
[----:B------:R-:W-:Y:S01]  /*3e00*/  @P1 CS2R R170, SRZ ;  /* 0x0000000000aa1805 */ /* 0x000fe2000001ff00 */
[----:B------:R-:W-:Y:S01]  /*3e10*/  @P1 VIADD R4, R4, 0x20 ;  /* 0x0000002004041836 */ /* 0x000fe20000000000 */
[----:B------:R-:W-:Y:S01]  /*3e20*/  ISETP.GE.U32.AND P2, PT, R0, 0x240, PT ;  /* 0x000002400000780c */ /* 0x000fe20003f46070 */
[----:B------:R-:W5:Y:S01]  /*3e30*/  @P1 LDG.E.64 R140, desc[UR6][R208.64] ;  /* 0x00000006d08c1981 */ /* 0x000f62000c1e1b00 */
[----:B----4-:R-:W4:Y:S01]  /*3e40*/  LDC.64 R94, c[0x0][0x3d0] ;  /* 0x0000f400ff5e7b82 */ /* 0x010f220000000a00 */
[----:B------:R-:W-:-:S02]  /*3e50*/  @P5 IMAD.WIDE.U32 R84, R4, 0x8, R84 ;  /* 0x0000000804545825 */ /* 0x000fc400078e0054 */
[----:B------:R-:W5:Y:S04]  /*3e60*/  @P1 LDG.E.64 R148, desc[UR6][R210.64] ;  /* 0x00000006d2941981 */ /* 0x000f68000c1e1b00 */
[----:B------:R0:W5:Y:S01]  /*3e70*/  @P5 LDG.E.64 R106, desc[UR6][R84.64] ;  /* 0x00000006546a5981 */ /* 0x000162000c1e1b00 */
[C---:B---3--:R-:W-:Y:S01]  /*3e80*/  @P5 IMAD.WIDE.U32 R86, R4.reuse, 0x8, R86 ;  /* 0x0000000804565825 */ /* 0x048fe200078e0056 */
[----:B0-----:R-:W0:Y:S04]  /*3e90*/  LDC.64 R80, c[0x0][0x3d0] ;  /* 0x0000f400ff507b82 */ /* 0x001e280000000a00 */
[----:B------:R3:W5:Y:S04]  /*3ea0*/  @P5 LDG.E.64 R120, desc[UR6][R86.64] ;  /* 0x0000000656785981 */ /* 0x000768000c1e1b00 */
[----:B------:R-:W2:Y:S01]  /*3eb0*/  @P4 LDC.64 R84, c[0x0][0x438] ;  /* 0x00010e00ff544b82 */ /* 0x000ea20000000a00 */
[----:B------:R-:W-:Y:S01]  /*3ec0*/  @P5 IMAD.WIDE.U32 R82, R4, 0x8, R82 ;  /* 0x0000000804525825 */ /* 0x000fe200078e0052 */
[----:B------:R-:W-:-:S06]  /*3ed0*/  ISETP.GE.U32.AND P1, PT, R0, 0x260, PT ;  /* 0x000002600000780c */ /* 0x000fcc0003f26070 */
[----:B---3--:R-:W3:Y:S01]  /*3ee0*/  @P0 LDC.64 R86, c[0x0][0x438] ;  /* 0x00010e00ff560b82 */ /* 0x008ee20000000a00 */
[----:B------:R1:W5:Y:S01]  /*3ef0*/  @P5 LD.E.64 R48, desc[UR6][R82.64] ;  /* 0x0000000652305980 */ /* 0x000362000c101b00 */
[----:B------:R-:W-:Y:S01]  /*3f00*/  @P5 VIADD R4, R4, 0x20 ;  /* 0x0000002004045836 */ /* 0x000fe20000000000 */
[----:B------:R-:W-:Y:S02]  /*3f10*/  @P5 CS2R R168, SRZ ;  /* 0x0000000000a85805 */ /* 0x000fe4000001ff00 */
[----:B------:R-:W-:-:S03]  /*3f20*/  ISETP.GE.U32.AND P5, PT, R0, 0x280, PT ;  /* 0x000002800000780c */ /* 0x000fc60003fa6070 */
[----:B------:R-:W4:Y:S08]  /*3f30*/  LDC.64 R154, c[0x0][0x3d8] ;  /* 0x0000f600ff9a7b82 */ /* 0x000f300000000a00 */
[----:B------:R-:W4:Y:S01]  /*3f40*/  @P3 LDC.64 R152, c[0x0][0x438] ;  /* 0x00010e00ff983b82 */ /* 0x000f220000000a00 */
[----:B--2---:R-:W-:-:S07]  /*3f50*/  @P4 IMAD.WIDE.U32 R78, R4, 0x8, R84 ;  /* 0x00000008044e4825 */ /* 0x004fce00078e0054 */
[----:B------:R-:W2:Y:S08]  /*3f60*/  LDC.64 R200, c[0x0][0x3d0] ;  /* 0x0000f400ffc87b82 */ /* 0x000eb00000000a00 */
[----:B------:R-:W2:Y:S08]  /*3f70*/  LDC.64 R204, c[0x0][0x3d8] ;  /* 0x0000f600ffcc7b82 */ /* 0x000eb00000000a00 */
[----:B------:R-:W2:Y:S01]  /*3f80*/  @P2 LDC.64 R202, c[0x0][0x438] ;  /* 0x00010e00ffca2b82 */ /* 0x000ea20000000a00 */
[C---:B------:R-:W-:Y:S01]  /*3f90*/  @P4 IMAD.WIDE.U32 R88, R4.reuse, 0x8, R88 ;  /* 0x0000000804584825 */ /* 0x040fe200078e0058 */
[----:B------:R0:W5:Y:S03]  /*3fa0*/  @P4 LD.E.64 R52, desc[UR6][R78.64] ;  /* 0x000000064e344980 */ /* 0x000166000c101b00 */
[----:B------:R-:W-:-:S03]  /*3fb0*/  @P4 IMAD.WIDE.U32 R90, R4, 0x8, R90 ;  /* 0x00000008045a4825 */ /* 0x000fc600078e005a */
[----:B-1----:R-:W1:Y:S01]  /*3fc0*/  LDC.64 R82, c[0x0][0x3d0] ;  /* 0x0000f400ff527b82 */ /* 0x002e620000000a00 */
[----:B------:R-:W-:Y:S01]  /*3fd0*/  @P4 IADD3 R4, PT, PT, R4, 0x20, RZ ;  /* 0x0000002004044810 */ /* 0x000fe20007ffe0ff */
[----:B------:R0:W5:Y:S06]  /*3fe0*/  @P4 LDG.E.64 R128, desc[UR6][R88.64] ;  /* 0x0000000658804981 */ /* 0x00016c000c1e1b00 */
[----:B------:R-:W1:Y:S08]  /*3ff0*/  LDC.64 R206, c[0x0][0x3d8] ;  /* 0x0000f600ffce7b82 */ /* 0x000e700000000a00 */
[----:B------:R-:W1:Y:S01]  /*4000*/  @P1 LDC.64 R84, c[0x0][0x438] ;  /* 0x00010e00ff541b82 */ /* 0x000e620000000a00 */
[C---:B0-----:R-:W-:Y:S01]  /*4010*/  @P0 IMAD.WIDE.U32 R80, R4.reuse, 0x8, R80 ;  /* 0x0000000804500825 */ /* 0x041fe200078e0050 */
[----:B------:R0:W5:Y:S03]  /*4020*/  @P4 LDG.E.64 R142, desc[UR6][R90.64] ;  /* 0x000000065a8e4981 */ /* 0x000166000c1e1b00 */
[C---:B---3--:R-:W-:Y:S01]  /*4030*/  @P0 IMAD.WIDE.U32 R86, R4.reuse, 0x8, R86 ;  /* 0x0000000804560825 */ /* 0x048fe200078e0056 */
[----:B------:R0:W5:Y:S02]  /*4040*/  @P0 LDG.E.64 R98, desc[UR6][R80.64] ;  /* 0x0000000650620981 */ /* 0x000164000c1e1b00 */
[----:B------:R-:W3:Y:S01]  /*4050*/  LDC.64 R212, c[0x0][0x3d8] ;  /* 0x0000f600ffd47b82 */ /* 0x000ee20000000a00 */
[C---:B------:R-:W-:Y:S01]  /*4060*/  @P0 IMAD.WIDE.U32 R92, R4.reuse, 0x8, R92 ;  /* 0x00000008045c0825 */ /* 0x040fe200078e005c */
[----:B------:R0:W5:Y:S06]  /*4070*/  @P0 LD.E.64 R54, desc[UR6][R86.64] ;  /* 0x0000000656360980 */ /* 0x00016c000c101b00 */
[----:B------:R-:W0:Y:S01]  /*4080*/  LDC.64 R208, c[0x0][0x3d0] ;  /* 0x0000f400ffd07b82 */ /* 0x000e220000000a00 */
[----:B------:R-:W-:Y:S01]  /*4090*/  @P0 VIADD R4, R4, 0x20 ;  /* 0x0000002004040836 */ /* 0x000fe20000000000 */
[----:B------:R0:W5:Y:S06]  /*40a0*/  @P0 LDG.E.64 R116, desc[UR6][R92.64] ;  /* 0x000000065c740981 */ /* 0x00016c000c1e1b00 */
[----:B------:R-:W0:Y:S01]  /*40b0*/  @P5 LDC.64 R210, c[0x0][0x438] ;  /* 0x00010e00ffd25b82 */ /* 0x000e220000000a00 */
[----:B----4-:R-:W-:-:S04]  /*40c0*/  @P3 IMAD.WIDE.U32 R94, R4, 0x8, R94 ;  /* 0x00000008045e3825 */ /* 0x010fc800078e005e */
[C---:B------:R-:W-:Y:S01]  /*40d0*/  @P3 IMAD.WIDE.U32 R152, R4.reuse, 0x8, R152 ;  /* 0x0000000804983825 */ /* 0x040fe200078e0098 */
[----:B------:R4:W5:Y:S03]  /*40e0*/  @P3 LDG.E.64 R134, desc[UR6][R94.64] ;  /* 0x000000065e863981 */ /* 0x000966000c1e1b00 */
[C---:B------:R-:W-:Y:S01]  /*40f0*/  @P3 IMAD.WIDE.U32 R154, R4.reuse, 0x8, R154 ;  /* 0x00000008049a3825 */ /* 0x040fe200078e009a */
[----:B------:R4:W5:Y:S03]  /*4100*/  @P3 LD.E.64 R56, desc[UR6][R152.64] ;  /* 0x0000000698383980 */ /* 0x000966000c101b00 */
[----:B------:R-:W-:Y:S01]  /*4110*/  @P3 VIADD R4, R4, 0x20 ;  /* 0x0000002004043836 */ /* 0x000fe20000000000 */
[----:B------:R4:W5:Y:S03]  /*4120*/  @P3 LDG.E.64 R146, desc[UR6][R154.64] ;  /* 0x000000069a923981 */ /* 0x000966000c1e1b00 */
[----:B--2---:R-:W-:-:S04]  /*4130*/  @P2 IMAD.WIDE.U32 R200, R4, 0x8, R200 ;  /* 0x0000000804c82825 */ /* 0x004fc800078e00c8 */
[C---:B------:R-:W-:Y:S01]  /*4140*/  @P2 IMAD.WIDE.U32 R202, R4.reuse, 0x8, R202 ;  /* 0x0000000804ca2825 */ /* 0x040fe200078e00ca */
[----:B------:R4:W5:Y:S03]  /*4150*/  @P2 LDG.E.64 R112, desc[UR6][R200.64] ;  /* 0x00000006c8702981 */ /* 0x000966000c1e1b00 */
[C---:B------:R-:W-:Y:S01]  /*4160*/  @P2 IMAD.WIDE.U32 R204, R4.reuse, 0x8, R204 ;  /* 0x0000000804cc2825 */ /* 0x040fe200078e00cc */
[----:B------:R-:W-:Y:S01]  /*4170*/  @P2 IADD3 R4, PT, PT, R4, 0x20, RZ ;  /* 0x0000002004042810 */ /* 0x000fe20007ffe0ff */
[----:B------:R4:W5:Y:S04]  /*4180*/  @P2 LD.E.64 R58, desc[UR6][R202.64] ;  /* 0x00000006ca3a2980 */ /* 0x000968000c101b00 */
[C---:B-1----:R-:W-:Y:S01]  /*4190*/  @P1 IMAD.WIDE.U32 R82, R4.reuse, 0x8, R82 ;  /* 0x0000000804521825 */ /* 0x042fe200078e0052 */
[----:B------:R4:W5:Y:S03]  /*41a0*/  @P2 LDG.E.64 R136, desc[UR6][R204.64] ;  /* 0x00000006cc882981 */ /* 0x000966000c1e1b00 */
[C---:B------:R-:W-:Y:S01]  /*41b0*/  @P1 IMAD.WIDE.U32 R84, R4.reuse, 0x8, R84 ;  /* 0x0000000804541825 */ /* 0x040fe200078e0054 */
[----:B------:R4:W5:Y:S03]  /*41c0*/  @P1 LDG.E.64 R100, desc[UR6][R82.64] ;  /* 0x0000000652641981 */ /* 0x000966000c1e1b00 */
[C---:B------:R-:W-:Y:S01]  /*41d0*/  @P1 IMAD.WIDE.U32 R206, R4.reuse, 0x8, R206 ;  /* 0x0000000804ce1825 */ /* 0x040fe200078e00ce */
[----:B------:R4:W5:Y:S03]  /*41e0*/  @P1 LD.E.64 R156, desc[UR6][R84.64] ;  /* 0x00000006549c1980 */ /* 0x000966000c101b00 */
[----:B------:R-:W-:Y:S01]  /*41f0*/  @P1 VIADD R4, R4, 0x20 ;  /* 0x0000002004041836 */ /* 0x000fe20000000000 */
[----:B------:R4:W5:Y:S03]  /*4200*/  @P1 LDG.E.64 R126, desc[UR6][R206.64] ;  /* 0x00000006ce7e1981 */ /* 0x000966000c1e1b00 */
[----:B---3--:R-:W-:-:S04]  /*4210*/  @P5 IMAD.WIDE.U32 R74, R4, 0x8, R212 ;  /* 0x00000008044a5825 */ /* 0x008fc800078e00d4 */
[C---:B0-----:R-:W-:Y:S01]  /*4220*/  @P5 IMAD.WIDE.U32 R70, R4.reuse, 0x8, R208 ;  /* 0x0000000804465825 */ /* 0x041fe200078e00d0 */
        /* <DEDUP_REMOVED lines=10> */
[----:B----4-:R-:W-:-:S07]  /*42d0*/  @P5 CS2R R198, SRZ ;  /* 0x0000000000c65805 */ /* 0x010fce000001ff00 */
.L_x_43489:
[----:B------:R-:W-:Y:S05]  /*42e0*/  BSYNC.RECONVERGENT B0 ;  /* 0x0000000000007941 */ /* 0x000fea0003800200 */
.L_x_43486:
[----:B------:R-:W0:Y:S02]  /*42f0*/  LDCU UR4, c[0x0][0x384] ;  /* 0x00007080ff0477ac */ /* 0x000e240008000800 */
[----:B0-----:R-:W-:-:S13]  /*4300*/  ISETP.GE.AND P0, PT, R8, UR4, PT ;  /* 0x0000000408007c0c */ /* 0x001fda000bf06270 */
[----:B------:R-:W-:Y:S05]  /*4310*/  @P0 EXIT ;  /* 0x000000000000094d */ /* 0x000fea0003800000 */
[----:B-----5:R-:W-:Y:S01]  /*4320*/  IMAD.MOV.U32 R94, RZ, RZ, R64 ;  /* 0x000000ffff5e7224 */ /* 0x020fe200078e0040 */
[----:B------:R-:W-:Y:S01]  /*4330*/  MOV R4, R65 ;  /* 0x0000004100047202 */ /* 0x000fe20000000f00 */
[----:B------:R-:W-:Y:S01]  /*4340*/  IMAD.MOV.U32 R66, RZ, RZ, R68 ;  /* 0x000000ffff427224 */ /* 0x000fe200078e0044 */
[----:B------:R-:W-:Y:S01]  /*4350*/  SHF.R.U64 R95, R64, 0x10, R65 ;  /* 0x00000010405f7819 */ /* 0x000fe20000001241 */
[----:B------:R-:W-:Y:S01]  /*4360*/  IMAD.MOV.U32 R67, RZ, RZ, R69 ;  /* 0x000000ffff437224 */ /* 0x000fe200078e0045 */
[----:B------:R-:W-:Y:S01]  /*4370*/  SHF.R.U32.HI R65, RZ, 0x10, R65 ;  /* 0x00000010ff417819 */ /* 0x000fe20000011641 */
[----:B------:R-:W-:Y:S01]  /*4380*/  STL.S16 [R1+0x10c], R94 ;  /* 0x00010c5e01007387 */ /* 0x000fe20000100600 */
[----:B------:R-:W-:Y:S01]  /*4390*/  SHF.R.U64 R68, R68, 0x10, R69 ;  /* 0x0000001044447819 */ /* 0x000fe20000001245 */
[----:B------:R-:W-:Y:S01]  /*43a0*/  IMAD.MOV.U32 R71, RZ, RZ, R73 ;  /* 0x000000ffff477224 */ /* 0x000fe200078e0049 */
[----:B------:R-:W-:Y:S01]  /*43b0*/  SHF.R.U32.HI R69, RZ, 0x10, R69 ;  /* 0x00000010ff457819 */ /* 0x000fe20000011645 */
[----:B------:R0:W-:Y:S01]  /*43c0*/  STL.S16 [R1+0x10a], R4 ;  /* 0x00010a0401007387 */ /* 0x0001e20000100600 */
[----:B------:R-:W-:Y:S01]  /*43d0*/  MOV R70, R72 ;  /* 0x0000004800467202 */ /* 0x000fe20000000f00 */
[----:B------:R-:W-:Y:S01]  /*43e0*/  IMAD.MOV.U32 R74, RZ, RZ, R76 ;  /* 0x000000ffff4a7224 */ /* 0x000fe200078e004c */
[--C-:B------:R-:W-:Y:S01]  /*43f0*/  SHF.R.U64 R72, R72, 0x10, R73.reuse ;  /* 0x0000001048487819 */ /* 0x100fe20000001249 */
[----:B------:R-:W-:Y:S01]  /*4400*/  STL.S16 [R1+0x108], R95 ;  /* 0x0001085f01007387 */ /* 0x000fe20000100600 */
[----:B------:R-:W-:Y:S01]  /*4410*/  SHF.R.U32.HI R73, RZ, 0x10, R73 ;  /* 0x00000010ff497819 */ /* 0x000fe20000011649 */
[----:B------:R-:W-:Y:S01]  /*4420*/  IMAD.MOV.U32 R78, RZ, RZ, R62 ;  /* 0x000000ffff4e7224 */ /* 0x000fe200078e003e */
[----:B------:R-:W-:Y:S01]  /*4430*/  MOV R75, R77 ;  /* 0x0000004d004b7202 */ /* 0x000fe20000000f00 */
[----:B------:R-:W-:Y:S01]  /*4440*/  STL.S16 [R1+0x106], R65 ;  /* 0x0001064101007387 */ /* 0x000fe20000100600 */
[----:B------:R-:W-:Y:S01]  /*4450*/  SHF.R.U64 R76, R76, 0x10, R77 ;  /* 0x000000104c4c7819 */ /* 0x000fe2000000124d */
[----:B------:R-:W-:Y:S01]  /*4460*/  IMAD.MOV.U32 R79, RZ, RZ, R63 ;  /* 0x000000ffff4f7224 */ /* 0x000fe200078e003f */
[----:B------:R-:W-:Y:S01]  /*4470*/  SHF.R.U32.HI R77, RZ, 0x10, R77 ;  /* 0x00000010ff4d7819 */ /* 0x000fe2000001164d */
[----:B------:R-:W-:Y:S01]  /*4480*/  STL.S16 [R1+0x104], R66 ;  /* 0x0001044201007387 */ /* 0x000fe20000100600 */
[----:B------:R-:W-:Y:S01]  /*4490*/  SHF.R.U64 R80, R62, 0x10, R63 ;  /* 0x000000103e507819 */ /* 0x000fe2000000123f */
[----:B------:R-:W-:Y:S01]  /*44a0*/  IMAD.MOV.U32 R83, RZ, RZ, R21 ;  /* 0x000000ffff537224 */ /* 0x000fe200078e0015 */
[----:B------:R-:W-:Y:S01]  /*44b0*/  SHF.R.U32.HI R81, RZ, 0x10, R63 ;  /* 0x00000010ff517819 */ /* 0x000fe2000001163f */
[----:B------:R-:W-:Y:S01]  /*44c0*/  STL.S16 [R1+0x102], R67 ;  /* 0x0001024301007387 */ /* 0x000fe20000100600 */
        /* <DEDUP_REMOVED lines=44> */
[----:B------:R-:W-:Y:S01]  /*4790*/  IMAD.MOV.U32 R103, RZ, RZ, R110 ;  /* 0x000000ffff677224 */ /* 0x000fe200078e006e */
[--C-:B------:R-:W-:Y:S01]  /*47a0*/  SHF.R.U64 R110, R110, 0x10, R111.reuse ;  /* 0x000000106e6e7819 */ /* 0x100fe2000000126f */
[----:B------:R-:W-:Y:S01]  /*47b0*/  IMAD.MOV.U32 R155, RZ, RZ, R124 ;  /* 0x000000ffff9b7224 */ /* 0x000fe200078e007c */
        /* <DEDUP_REMOVED lines=58> */
[----:B0-----:R-:W0:Y:S01]  /*4b60*/  LDC R4, c[0x0][0x360] ;  /* 0x0000d800ff047b82 */ /* 0x001e220000000800 */
[--C-:B------:R-:W-:Y:S01]  /*4b70*/  SHF.R.U64 R140, R140, 0x10, R141.reuse ;  /* 0x000000108c8c7819 */ /* 0x100fe2000000128d */
[----:B------:R1:W-:Y:S01]  /*4b80*/  STL.S16 [R1+0xcc], R5 ;  /* 0x0000cc0501007387 */ /* 0x0003e20000100600 */
        /* <DEDUP_REMOVED lines=8> */
[--C-:B------:R-:W-:Y:S01]  /*4c10*/  SHF.R.U64 R106, R106, 0x10, R107.reuse ;  /* 0x000000106a6a7819 */ /* 0x100fe2000000126b */
[----:B------:R-:W-:Y:S01]  /*4c20*/  IMAD.MOV.U32 R225, RZ, RZ, R128 ;  /* 0x000000ffffe17224 */ /* 0x000fe200078e0080 */
[----:B------:R-:W-:Y:S01]  /*4c30*/  SHF.R.U32.HI R107, RZ, 0x10, R107 ;  /* 0x00000010ff6b7819 */ /* 0x000fe2000001166b */
[----:B------:R-:W-:Y:S01]  /*4c40*/  STL.S16 [R1+0xc6], R11 ;  /* 0x0000c60b01007387 */ /* 0x000fe20000100600 */
[----:B------:R-:W-:Y:S01]  /*4c50*/  MOV R224, R121 ;  /* 0x0000007900e07202 */ /* 0x000fe20000000f00 */
[----:B------:R-:W-:Y:S01]  /*4c60*/  IMAD.MOV.U32 R226, RZ, RZ, R129 ;  /* 0x000000ffffe27224 */ /* 0x000fe200078e0081 */
        /* <DEDUP_REMOVED lines=9> */
[----:B------:R3:W-:Y:S01]  /*4d00*/  STL.S16 [R1+0xc0], R14 ;  /* 0x0000c00e01007387 */ /* 0x0007e20000100600 */
        /* <DEDUP_REMOVED lines=13> */
[----:B0-----:R-:W-:Y:S01]  /*4de0*/  IMAD R4, R4, UR5, R249 ;  /* 0x0000000504047c24 */ /* 0x001fe2000f8e02f9 */
[--C-:B------:R-:W-:Y:S01]  /*4df0*/  SHF.R.U64 R116, R116, 0x10, R117.reuse ;  /* 0x0000001074747819 */ /* 0x100fe20000001275 */
[----:B------:R-:W-:Y:S01]  /*4e00*/  STL.S16 [R1+0xb8], R18 ;  /* 0x0000b81201007387 */ /* 0x000fe20000100600 */
[----:B------:R-:W-:Y:S01]  /*4e10*/  SHF.R.U32.HI R117, RZ, 0x10, R117 ;  /* 0x00000010ff757819 */ /* 0x000fe20000011675 */
[----:B------:R-:W-:Y:S01]  /*4e20*/  IMAD.MOV.U32 R237, RZ, RZ, R112 ;  /* 0x000000ffffed7224 */ /* 0x000fe200078e0070 */
[----:B------:R-:W-:Y:S01]  /*4e30*/  MOV R233, R134 ;  /* 0x0000008600e97202 */ /* 0x000fe20000000f00 */
[----:B------:R0:W-:Y:S01]  /*4e40*/  STL.S16 [R1+0xb6], R19 ;  /* 0x0000b61301007387 */ /* 0x0001e20000100600 */
[----:B------:R-:W-:Y:S01]  /*4e50*/  IMAD.MOV.U32 R238, RZ, RZ, R113 ;  /* 0x000000ffffee7224 */ /* 0x000fe200078e0071 */
[----:B------:R-:W-:Y:S01]  /*4e60*/  PRMT R249, R136, 0x5410, R240 ;  /* 0x0000541088f97816 */ /* 0x000fe200000000f0 */
[----:B------:R-:W-:Y:S01]  /*4e70*/  IMAD.MOV.U32 R234, RZ, RZ, R135 ;  /* 0x000000ffffea7224 */ /* 0x000fe200078e0087 */
[----:B------:R4:W-:Y:S01]  /*4e80*/  STL.S16 [R1+0xb4], R20 ;  /* 0x0000b41401007387 */ /* 0x0009e20000100600 */
[----:B------:R-:W-:Y:S01]  /*4e90*/  SHF.R.U64 R112, R112, 0x10, R113 ;  /* 0x0000001070707819 */ /* 0x000fe20000001271 */
[----:B------:R-:W-:Y:S01]  /*4ea0*/  IMAD.MOV.U32 R235, RZ, RZ, R146 ;  /* 0x000000ffffeb7224 */ /* 0x000fe200078e0092 */
[----:B-1----:R-:W-:Y:S01]  /*4eb0*/  SHF.R.U64 R5, R50, 0x10, R51 ;  /* 0x0000001032057819 */ /* 0x002fe20000001233 */
[----:B------:R1:W-:Y:S01]  /*4ec0*/  STL.S16 [R1+0xb2], R21 ;  /* 0x0000b21501007387 */ /* 0x0003e20000100600 */
[----:B------:R-:W-:Y:S01]  /*4ed0*/  SHF.R.U64 R240, R194, 0x10, R195 ;  /* 0x00000010c2f07819 */ /* 0x000fe200000012c3 */
[----:B--2---:R-:W-:Y:S01]  /*4ee0*/  IMAD.HI.U32 R12, R4, -0x326172a9, RZ ;  /* 0xcd9e8d57040c7827 */ /* 0x004fe200078e00ff */
[--C-:B------:R-:W-:Y:S01]  /*4ef0*/  SHF.R.U64 R134, R134, 0x10, R135.reuse ;  /* 0x0000001086867819 */ /* 0x100fe20000001287 */
[----:B------:R-:W-:Y:S01]  /*4f00*/  STL.S16 [R1+0xb0], R60 ;  /* 0x0000b03c01007387 */ /* 0x000fe20000100600 */
[----:B------:R-:W-:Y:S01]  /*4f10*/  SHF.R.U32.HI R135, RZ, 0x10, R135 ;  /* 0x00000010ff877819 */ /* 0x000fe20000011687 */
[----:B---3--:R-:W-:Y:S01]  /*4f20*/  IMAD.HI.U32 R14, R2, -0x2daee0ad, RZ ;  /* 0xd2511f53020e7827 */ /* 0x008fe200078e00ff */
[----:B------:R-:W-:Y:S01]  /*4f30*/  MOV R236, R147 ;  /* 0x0000009300ec7202 */ /* 0x000fe20000000f00 */
[----:B------:R-:W-:Y:S01]  /*4f40*/  STL.S16 [R1+0xae], R61 ;  /* 0x0000ae3d01007387 */ /* 0x000fe20000100600 */
[----:B------:R-:W-:Y:S01]  /*4f50*/  PRMT R251, R112, 0x5410, R238 ;  /* 0x0000541070fb7816 */ /* 0x000fe200000000ee */
[----:B------:R-:W-:Y:S01]  /*4f60*/  IMAD R13, R2, -0x2daee0ad, RZ ;  /* 0xd2511f53020d7824 */ /* 0x000fe200078e02ff */
[----:B------:R-:W-:Y:S01]  /*4f70*/  PRMT R240, R240, 0x5410, R5 ;  /* 0x00005410f0f07816 */ /* 0x000fe20000000005 */
[----:B------:R-:W-:Y:S01]  /*4f80*/  STL.S16 [R1+0xac], R62 ;  /* 0x0000ac3e01007387 */ /* 0x000fe20000100600 */
[----:B------:R-:W-:Y:S01]  /*4f90*/  SHF.R.U32.HI R113, RZ, 0x10, R113 ;  /* 0x00000010ff717819 */ /* 0x000fe20000011671 */
[----:B------:R-:W-:Y:S01]  /*4fa0*/  VIADD R11, R22, 0x9e3779b9 ;  /* 0x9e3779b9160b7836 */ /* 0x000fe20000000000 */
[----:B------:R-:W-:Y:S01]  /*4fb0*/  SHF.R.U64 R5, R24, 0x10, R25 ;  /* 0x0000001018057819 */ /* 0x000fe20000001219 */
[----:B------:R-:W-:Y:S01]  /*4fc0*/  STL.S16 [R1+0xaa], R63 ;  /* 0x0000aa3f01007387 */ /* 0x000fe20000100600 */
[----:B------:R-:W-:Y:S01]  /*4fd0*/  SHF.R.U64 R238, R192, 0x10, R193 ;  /* 0x00000010c0ee7819 */ /* 0x000fe200000012c1 */
[----:B0-----:R-:W-:Y:S01]  /*4fe0*/  IMAD R19, R4, -0x326172a9, RZ ;  /* 0xcd9e8d5704137824 */ /* 0x001fe200078e02ff */
[----:B------:R-:W-:Y:S01]  /*4ff0*/  SHF.R.U64 R146, R146, 0x10, R147 ;  /* 0x0000001092927819 */ /* 0x000fe20000001293 */
[----:B------:R-:W-:Y:S01]  /*5000*/  STL.S16 [R1+0xa8], R64 ;  /* 0x0000a84001007387 */ /* 0x000fe20000100600 */
[----:B------:R-:W-:Y:S01]  /*5010*/  PRMT R250, R239, 0x5410, R113 ;  /* 0x00005410effa7816 */ /* 0x000fe20000000071 */
[----:B------:R-:W-:Y:S01]  /*5020*/  IMAD.MOV.U32 R241, RZ, RZ, R100 ;  /* 0x000000fffff17224 */ /* 0x000fe200078e0064 */
[----:B------:R-:W-:Y:S01]  /*5030*/  PRMT R238, R238, 0x5410, R5 ;  /* 0x00005410eeee7816 */ /* 0x000fe20000000005 */
[----:B------:R-:W-:Y:S01]  /*5040*/  STL.S16 [R1+0xa6], R102 ;  /* 0x0000a66601007387 */ /* 0x000fe20000100600 */
[----:B------:R-:W-:Y:S01]  /*5050*/  SHF.R.U32.HI R147, RZ, 0x10, R147 ;  /* 0x00000010ff937819 */ /* 0x000fe20000011693 */
[----:B------:R-:W-:Y:S01]  /*5060*/  IMAD.MOV.U32 R246, RZ, RZ, R109 ;  /* 0x000000fffff67224 */ /* 0x000fe200078e006d */
[----:B------:R-:W-:Y:S01]  /*5070*/  SHF.R.U32.HI R6, RZ, 0x10, R51 ;  /* 0x00000010ff067819 */ /* 0x000fe20000011633 */
[----:B------:R-:W-:Y:S01]  /*5080*/  STL.S16 [R1+0xa4], R103 ;  /* 0x0000a46701007387 */ /* 0x000fe20000100600 */
[----:B------:R-:W-:Y:S01]  /*5090*/  SHF.R.U32.HI R239, RZ, 0x10, R195 ;  /* 0x00000010ffef7819 */ /* 0x000fe200000116c3 */
[----:B------:R-:W-:Y:S01]  /*50a0*/  IMAD.MOV.U32 R248, RZ, RZ, R96 ;  /* 0x000000fffff87224 */ /* 0x000fe200078e0060 */
        /* <DEDUP_REMOVED lines=10> */
[----:B------:R-:W-:Y:S01]  /*5150*/  LOP3.LUT R12, R9, R12, R22, 0x96, !PT ;  /* 0x0000000c090c7212 */ /* 0x000fe200078e9616 */
[----:B------:R-:W0:Y:S01]  /*5160*/  LDCU UR10, c[0x0][0x408] ;  /* 0x00008100ff0a77ac */ /* 0x000e220008000800 */
[----:B------:R-:W-:Y:S01]  /*5170*/  PRMT R237, R237, 0x5410, R6 ;  /* 0x00005410eded7816 */ /* 0x000fe20000000006 */
[----:B------:R-:W-:Y:S01]  /*5180*/  STL.S16 [R1+0x9c], R153 ;  /* 0x00009c9901007387 */ /* 0x000fe20000100600 */
[----:B------:R-:W-:Y:S01]  /*5190*/  SHF.R.U32.HI R6, RZ, 0x10, R27 ;  /* 0x00000010ff067819 */ /* 0x000fe2000001161b */
[----:B------:R-:W2:Y:S01]  /*51a0*/  LDCU UR13, c[0x0][0x388] ;  /* 0x00007100ff0d77ac */ /* 0x000ea20008000800 */
[----:B------:R-:W-:Y:S01]  /*51b0*/  LOP3.LUT R14, R14, R23, RZ, 0x3c, !PT ;  /* 0x000000170e0e7212 */ /* 0x000fe200078e3cff */
[----:B------:R-:W-:Y:S01]  /*51c0*/  STL.S16 [R1+0x9a], R154 ;  /* 0x00009a9a01007387 */ /* 0x000fe20000100600 */
[----:B----4-:R-:W-:Y:S01]  /*51d0*/  SHF.R.U64 R20, R56, 0x10, R57 ;  /* 0x0000001038147819 */ /* 0x010fe20000001239 */
[----:B------:R-:W3:Y:S01]  /*51e0*/  LDCU.U8 UR11, c[0x0][0x410] ;  /* 0x00008200ff0b77ac */ /* 0x000ee20008000000 */
[----:B-1----:R-:W-:Y:S01]  /*51f0*/  SHF.R.U32.HI R21, RZ, 0x10, R163 ;  /* 0x00000010ff157819 */ /* 0x002fe200000116a3 */
[----:B------:R-:W-:Y:S01]  /*5200*/  STL.S16 [R1+0x98], R118 ;  /* 0x0000987601007387 */ /* 0x000fe20000100600 */
[C---:B------:R-:W-:Y:S01]  /*5210*/  IMAD.HI.U32 R10, R14.reuse, -0x326172a9, RZ ;  /* 0xcd9e8d570e0a7827 */ /* 0x040fe200078e00ff */
[----:B------:R-:W-:Y:S01]  /*5220*/  SHF.R.U32.HI R137, RZ, 0x10, R137 ;  /* 0x00000010ff897819 */ /* 0x000fe20000011689 */
[----:B------:R-:W1:Y:S01]  /*5230*/  LDCU UR12, c[0x0][0x448] ;  /* 0x00008900ff0c77ac */ /* 0x000e620008000800 */
[----:B------:R-:W-:Y:S01]  /*5240*/  STL.S16 [R1+0x96], R119 ;  /* 0x0000967701007387 */ /* 0x000fe20000100600 */
[----:B------:R-:W-:Y:S01]  /*5250*/  IMAD R14, R14, -0x326172a9, RZ ;  /* 0xcd9e8d570e0e7824 */ /* 0x000fe200078e02ff */
[----:B------:R-:W-:Y:S01]  /*5260*/  LOP3.LUT R11, R11, R19, R10, 0x96, !PT ;  /* 0x000000130b0b7212 */ /* 0x000fe200078e960a */
[----:B------:R-:W4:Y:S01]  /*5270*/  LDCU.64 UR4, c[0x0][0x398] ;  /* 0x00007300ff0477ac */ /* 0x000f220008000a00 */
[----:B------:R-:W-:Y:S01]  /*5280*/  STL.S16 [R1+0x94], R155 ;  /* 0x0000949b01007387 */ /* 0x000fe20000100600 */
[----:B------:R-:W-:-:S02]  /*5290*/  IADD3 R10, PT, PT, R23, 0x76cf5d0a, RZ ;  /* 0x76cf5d0a170a7810 */ /* 0x000fc40007ffe0ff */
[C---:B------:R-:W-:Y:S01]  /*52a0*/  IMAD.HI.U32 R19, R11.reuse, -0x2daee0ad, RZ ;  /* 0xd2511f530b137827 */ /* 0x040fe200078e00ff */
[----:B------:R0:W-:Y:S01]  /*52b0*/  STL.S16 [R1+0x92], R200 ;  /* 0x000092c801007387 */ /* 0x0001e20000100600 */
[----:B------:R-:W-:Y:S01]  /*52c0*/  MOV R242, R101 ;  /* 0x0000006500f27202 */ /* 0x000fe20000000f00 */
[----:B------:R-:W1:Y:S01]  /*52d0*/  LDCU.64 UR8, c[0x0][0x3a0] ;  /* 0x00007400ff0877ac */ /* 0x000e620008000a00 */
[----:B------:R-:W-:Y:S01]  /*52e0*/  IMAD R11, R11, -0x2daee0ad, RZ ;  /* 0xd2511f530b0b7824 */ /* 0x000fe200078e02ff */
[----:B------:R-:W-:Y:S01]  /*52f0*/  STL.S16 [R1+0x90], R124 ;  /* 0x0000907c01007387 */ /* 0x000fe20000100600 */
[----:B------:R-:W-:Y:S02]  /*5300*/  MOV R247, R97 ;  /* 0x0000006100f77202 */ /* 0x000fe40000000f00 */
[----:B------:R-:W-:Y:S01]  /*5310*/  MOV R245, R108 ;  /* 0x0000006c00f57202 */ /* 0x000fe20000000f00 */
[----:B------:R-:W-:Y:S01]  /*5320*/  STL.S16 [R1+0x8e], R125 ;  /* 0x00008e7d01007387 */ /* 0x000fe20000100600 */
[----:B------:R-:W-:-:S02]  /*5330*/  SHF.R.U64 R100, R100, 0x10, R101 ;  /* 0x0000001064647819 */ /* 0x000fc40000001265 */
[----:B0-----:R-:W-:Y:S01]  /*5340*/  SHF.R.U64 R200, R160, 0x10, R161 ;  /* 0x00000010a0c87819 */ /* 0x001fe200000012a1 */
[----:B------:R0:W-:Y:S01]  /*5350*/  STL.S16 [R1+0x8c], R201 ;  /* 0x00008cc901007387 */ /* 0x0001e20000100600 */
[----:B------:R-:W-:Y:S02]  /*5360*/  SHF.R.U64 R126, R126, 0x10, R127 ;  /* 0x000000107e7e7819 */ /* 0x000fe4000000127f */
[----:B------:R-:W-:Y:S01]  /*5370*/  SHF.R.U64 R108, R108, 0x10, R109 ;  /* 0x000000106c6c7819 */ /* 0x000fe2000000126d */
[----:B------:R2:W-:Y:S01]  /*5380*/  STL.S16 [R1+0x8a], R202 ;  /* 0x00008aca01007387 */ /* 0x0005e20000100600 */
[----:B------:R-:W-:Y:S02]  /*5390*/  SHF.R.U64 R94, R96, 0x10, R97 ;  /* 0x00000010605e7819 */ /* 0x000fe40000001261 */
[----:B------:R-:W-:Y:S01]  /*53a0*/  SHF.R.U32.HI R101, RZ, 0x10, R101 ;  /* 0x00000010ff657819 */ /* 0x000fe20000011665 */
[----:B------:R-:W-:Y:S01]  /*53b0*/  STL.S16 [R1+0x88], R130 ;  /* 0x0000888201007387 */ /* 0x000fe20000100600 */
[----:B------:R-:W-:-:S02]  /*53c0*/  SHF.R.U32.HI R127, RZ, 0x10, R127 ;  /* 0x00000010ff7f7819 */ /* 0x000fc4000001167f */
[----:B0-----:R-:W-:Y:S01]  /*53d0*/  SHF.R.U32.HI R201, RZ, 0x10, R161 ;  /* 0x00000010ffc97819 */ /* 0x001fe200000116a1 */
[----:B------:R-:W-:Y:S01]  /*53e0*/  STL.S16 [R1+0x86], R131 ;  /* 0x0000868301007387 */ /* 0x000fe20000100600 */
[----:B------:R-:W-:Y:S02]  /*53f0*/  SHF.R.U32.HI R109, RZ, 0x10, R109 ;  /* 0x00000010ff6d7819 */ /* 0x000fe4000001166d */
[----:B--2---:R-:W-:Y:S01]  /*5400*/  SHF.R.U64 R202, R158, 0x10, R159 ;  /* 0x000000109eca7819 */ /* 0x004fe2000000129f */
[----:B------:R0:W-:Y:S01]  /*5410*/  STL.S16 [R1+0x84], R203 ;  /* 0x000084cb01007387 */ /* 0x0001e20000100600 */
[----:B------:R-:W-:Y:S02]  /*5420*/  SHF.R.U32.HI R96, RZ, 0x10, R97 ;  /* 0x00000010ff607819 */ /* 0x000fe40000011661 */
[----:B------:R-:W-:Y:S01]  /*5430*/  PRMT R248, R248, 0x5410, R137 ;  /* 0x00005410f8f87816 */ /* 0x000fe20000000089 */
[----:B------:R2:W-:Y:S01]  /*5440*/  STL.S16 [R1+0x82], R204 ;  /* 0x000082cc01007387 */ /* 0x0005e20000100600 */
[----:B------:R-:W-:-:S02]  /*5450*/  PRMT R247, R247, 0x5410, R241 ;  /* 0x00005410f7f77816 */ /* 0x000fc400000000f1 */
[----:B------:R-:W-:Y:S01]  /*5460*/  PRMT R246, R246, 0x5410, R242 ;  /* 0x00005410f6f67816 */ /* 0x000fe200000000f2 */
[----:B------:R-:W-:Y:S01]  /*5470*/  STL.S16 [R1+0x80], R138 ;  /* 0x0000808a01007387 */ /* 0x000fe20000100600 */
[----:B------:R-:W-:Y:S02]  /*5480*/  SHF.R.U32.HI R60, RZ, 0x10, R197 ;  /* 0x00000010ff3c7819 */ /* 0x000fe400000116c5 */
[----:B0-----:R-:W-:Y:S01]  /*5490*/  SHF.R.U32.HI R203, RZ, 0x10, R159 ;  /* 0x00000010ffcb7819 */ /* 0x001fe2000001169f */
[----:B------:R-:W-:Y:S01]  /*54a0*/  STL.S16 [R1+0x7e], R139 ;  /* 0x00007e8b01007387 */ /* 0x000fe20000100600 */
[----:B------:R-:W-:Y:S02]  /*54b0*/  PRMT R245, R245, 0x5410, R100 ;  /* 0x00005410f5f57816 */ /* 0x000fe40000000064 */
[----:B--2---:R-:W-:Y:S01]  /*54c0*/  SHF.R.U64 R204, R198, 0x10, R199 ;  /* 0x00000010c6cc7819 */ /* 0x004fe200000012c7 */
[----:B------:R0:W-:Y:S01]  /*54d0*/  STL.S16 [R1+0x7c], R205 ;  /* 0x00007ccd01007387 */ /* 0x0001e20000100600 */
[----:B------:R-:W-:-:S02]  /*54e0*/  PRMT R244, R244, 0x5410, R101 ;  /* 0x00005410f4f47816 */ /* 0x000fc40000000065 */
[----:B------:R-:W-:Y:S01]  /*54f0*/  PRMT R243, R126, 0x5410, R243 ;  /* 0x000054107ef37816 */ /* 0x000fe200000000f3 */
[----:B------:R-:W-:Y:S01]  /*5500*/  STL.S16 [R1+0x7a], R206 ;  /* 0x00007ace01007387 */ /* 0x000fe20000100600 */
[----:B------:R-:W-:Y:S02]  /*5510*/  PRMT R242, R246, 0x5410, R127 ;  /* 0x00005410f6f27816 */ /* 0x000fe4000000007f */
[----:B------:R-:W-:Y:S01]  /*5520*/  PRMT R15, R15, 0x5410, R108 ;  /* 0x000054100f0f7816 */ /* 0x000fe2000000006c */
[----:B------:R-:W-:Y:S01]  /*5530*/  STL.S16 [R1+0x78], R144 ;  /* 0x0000789001007387 */ /* 0x000fe20000100600 */
[----:B------:R-:W-:Y:S02]  /*5540*/  PRMT R16, R16, 0x5410, R109 ;  /* 0x0000541010107816 */ /* 0x000fe4000000006d */
[----:B0-----:R-:W-:Y:S01]  /*5550*/  SHF.R.U32.HI R205, RZ, 0x10, R57 ;  /* 0x00000010ffcd7819 */ /* 0x001fe20000011639 */
        /* <DEDUP_REMOVED lines=8> */
[----:B------:R-:W-:Y:S01]  /*55e0*/  LOP3.LUT R7, R7, 0x3, RZ, 0xc0, !PT ;  /* 0x0000000307077812 */ /* 0x000fe200078ec0ff */
[----:B------:R-:W-:Y:S04]  /*55f0*/  STL.S16 [R1+0x70], R150 ;  /* 0x0000709601007387 */ /* 0x000fe80000100600 */
[----:B------:R-:W-:Y:S01]  /*5600*/  STL.S16 [R1+0x6e], R151 ;  /* 0x00006e9701007387 */ /* 0x000fe20000100600 */
[----:B0-----:R-:W-:-:S03]  /*5610*/  SHF.R.U64 R208, R162, 0x10, R163 ;  /* 0x00000010a2d07819 */ /* 0x001fc600000012a3 */
[----:B------:R0:W-:Y:S01]  /*5620*/  STL.S16 [R1+0x6c], R209 ;  /* 0x00006cd101007387 */ /* 0x0001e20000100600 */
[----:B------:R-:W-:-:S03]  /*5630*/  PRMT R208, R208, 0x5410, R20 ;  /* 0x00005410d0d07816 */ /* 0x000fc60000000014 */
[----:B------:R2:W-:Y:S01]  /*5640*/  STL.S16 [R1+0x6a], R210 ;  /* 0x00006ad201007387 */ /* 0x0005e20000100600 */
[----:B------:R-:W-:-:S03]  /*5650*/  SHF.R.U64 R20, R58, 0x10, R59 ;  /* 0x000000103a147819 */ /* 0x000fc6000000123b */
[----:B------:R-:W-:Y:S01]  /*5660*/  STL.S16 [R1+0x68], R104 ;  /* 0x0000686801007387 */ /* 0x000fe20000100600 */
[----:B------:R-:W-:Y:S02]  /*5670*/  PRMT R21, R21, 0x5410, R20 ;  /* 0x0000541015157816 */ /* 0x000fe40000000014 */
[----:B0-----:R-:W-:Y:S01]  /*5680*/  SHF.R.U32.HI R209, RZ, 0x10, R165 ;  /* 0x00000010ffd17819 */ /* 0x001fe200000116a5 */
[----:B------:R-:W-:Y:S01]  /*5690*/  STL.S16 [R1+0x66], R105 ;  /* 0x0000666901007387 */ /* 0x000fe20000100600 */
[----:B------:R-:W-:Y:S02]  /*56a0*/  SHF.R.U32.HI R20, RZ, 0x10, R59 ;  /* 0x00000010ff147819 */ /* 0x000fe4000001163b */
[----:B--2---:R-:W-:Y:S01]  /*56b0*/  SHF.R.U64 R210, R164, 0x10, R165 ;  /* 0x00000010a4d27819 */ /* 0x004fe200000012a5 */
[----:B------:R0:W-:Y:S01]  /*56c0*/  STL.S16 [R1+0x64], R211 ;  /* 0x000064d301007387 */ /* 0x0001e20000100600 */
[----:B------:R-:W-:Y:S02]  /*56d0*/  PRMT R200, R200, 0x5410, R20 ;  /* 0x00005410c8c87816 */ /* 0x000fe40000000014 */
[--C-:B------:R-:W-:Y:S01]  /*56e0*/  SHF.R.U64 R20, R156, 0x10, R157.reuse ;  /* 0x000000109c147819 */ /* 0x100fe2000000129d */
[----:B------:R2:W-:Y:S03]  /*56f0*/  STL.S16 [R1+0x62], R212 ;  /* 0x000062d401007387 */ /* 0x0005e60000100600 */
[----:B------:R-:W-:Y:S01]  /*5700*/  PRMT R201, R201, 0x5410, R20 ;  /* 0x00005410c9c97816 */ /* 0x000fe20000000014 */
[----:B------:R-:W-:Y:S01]  /*5710*/  STL.S16 [R1+0x60], R114 ;  /* 0x0000607201007387 */ /* 0x000fe20000100600 */
[----:B------:R-:W-:-:S02]  /*5720*/  SHF.R.U32.HI R20, RZ, 0x10, R157 ;  /* 0x00000010ff147819 */ /* 0x000fc4000001169d */
[--C-:B0-----:R-:W-:Y:S01]  /*5730*/  SHF.R.U32.HI R211, RZ, 0x10, R167.reuse ;  /* 0x00000010ffd37819 */ /* 0x101fe200000116a7 */
[----:B------:R-:W-:Y:S01]  /*5740*/  STL.S16 [R1+0x5e], R115 ;  /* 0x00005e7301007387 */ /* 0x000fe20000100600 */
[----:B------:R-:W-:Y:S02]  /*5750*/  PRMT R202, R202, 0x5410, R20 ;  /* 0x00005410caca7816 */ /* 0x000fe40000000014 */
[----:B--2---:R-:W-:Y:S01]  /*5760*/  SHF.R.U64 R212, R166, 0x10, R167 ;  /* 0x00000010a6d47819 */ /* 0x004fe200000012a7 */
[----:B------:R0:W-:Y:S01]  /*5770*/  STL.S16 [R1+0x5c], R213 ;  /* 0x00005cd501007387 */ /* 0x0001e20000100600 */
[----:B------:R-:W-:-:S03]  /*5780*/  SHF.R.U64 R20, R196, 0x10, R197 ;  /* 0x00000010c4147819 */ /* 0x000fc600000012c5 */
[----:B------:R2:W-:Y:S01]  /*5790*/  STL.S16 [R1+0x5a], R214 ;  /* 0x00005ad601007387 */ /* 0x0005e20000100600 */
[----:B------:R-:W-:Y:S02]  /*57a0*/  PRMT R203, R203, 0x5410, R20 ;  /* 0x00005410cbcb7816 */ /* 0x000fe40000000014 */
[----:B------:R-:W-:Y:S01]  /*57b0*/  SHF.R.U32.HI R20, RZ, 0x10, R199 ;  /* 0x00000010ff147819 */ /* 0x000fe200000116c7 */
[----:B------:R-:W-:Y:S01]  /*57c0*/  STL.S16 [R1+0x58], R122 ;  /* 0x0000587a01007387 */ /* 0x000fe20000100600 */
[----:B0-----:R-:W-:-:S03]  /*57d0*/  SHF.R.U32.HI R213, RZ, 0x10, R169 ;  /* 0x00000010ffd57819 */ /* 0x001fc600000116a9 */
[----:B------:R-:W-:Y:S01]  /*57e0*/  STL.S16 [R1+0x56], R123 ;  /* 0x0000567b01007387 */ /* 0x000fe20000100600 */
[----:B------:R-:W-:Y:S02]  /*57f0*/  PRMT R205, R20, 0x7610, R205 ;  /* 0x0000761014cd7816 */ /* 0x000fe400000000cd */
[----:B--2---:R-:W-:Y:S01]  /*5800*/  SHF.R.U64 R214, R168, 0x10, R169 ;  /* 0x00000010a8d67819 */ /* 0x004fe200000012a9 */
[----:B------:R0:W-:Y:S04]  /*5810*/  STL.S16 [R1+0x54], R215 ;  /* 0x000054d701007387 */ /* 0x0001e80000100600 */
[----:B------:R2:W-:Y:S04]  /*5820*/  STL.S16 [R1+0x52], R216 ;  /* 0x000052d801007387 */ /* 0x0005e80000100600 */
[----:B------:R-:W-:Y:S01]  /*5830*/  STL.S16 [R1+0x50], R132 ;  /* 0x0000508401007387 */ /* 0x000fe20000100600 */
[----:B0-----:R-:W-:-:S03]  /*5840*/  SHF.R.U32.HI R215, RZ, 0x10, R171 ;  /* 0x00000010ffd77819 */ /* 0x001fc600000116ab */
[----:B------:R-:W-:Y:S01]  /*5850*/  STL.S16 [R1+0x4e], R133 ;  /* 0x00004e8501007387 */ /* 0x000fe20000100600 */
[----:B--2---:R-:W-:-:S03]  /*5860*/  SHF.R.U64 R216, R170, 0x10, R171 ;  /* 0x00000010aad87819 */ /* 0x004fc600000012ab */
        /* <DEDUP_REMOVED lines=56> */
[----:B------:R1:W-:Y:S01]  /*5bf0*/  STL.S16 [R1], R146 ;  /* 0x0000009201007387 */ /* 0x0003e20000100600 */
[--C-:B0-----:R-:W-:Y:S02]  /*5c00*/  SHF.R.U32.HI R235, RZ, 0x10, R191.reuse ;  /* 0x00000010ffeb7819 */ /* 0x101fe400000116bf */
[----:B--2---:R-:W-:-:S02]  /*5c10*/  SHF.R.U64 R236, R190, 0x10, R191 ;  /* 0x00000010beec7819 */ /* 0x004fc400000012bf */
[----:B------:R-:W-:Y:S02]  /*5c20*/  PRMT R235, R235, 0x5410, R6 ;  /* 0x00005410ebeb7816 */ /* 0x000fe40000000006 */
[----:B------:R-:W-:Y:S02]  /*5c30*/  PRMT R236, R236, 0x5410, R5 ;  /* 0x00005410ecec7816 */ /* 0x000fe40000000005 */
[--C-:B------:R-:W-:Y:S02]  /*5c40*/  SHF.R.U64 R5, R28, 0x10, R29.reuse ;  /* 0x000000101c057819 */ /* 0x100fe4000000121d */
[----:B------:R-:W-:Y:S02]  /*5c50*/  SHF.R.U32.HI R6, RZ, 0x10, R29 ;  /* 0x00000010ff067819 */ /* 0x000fe4000001161d */
[----:B------:R-:W-:Y:S02]  /*5c60*/  PRMT R234, R234, 0x5410, R5 ;  /* 0x00005410eaea7816 */ /* 0x000fe40000000005 */
[----:B------:R-:W-:-:S02]  /*5c70*/  SHF.R.U64 R5, R30, 0x10, R31 ;  /* 0x000000101e057819 */ /* 0x000fc4000000121f */
[----:B------:R-:W-:Y:S02]  /*5c80*/  PRMT R233, R233, 0x5410, R6 ;  /* 0x00005410e9e97816 */ /* 0x000fe40000000006 */
[----:B------:R-:W-:Y:S02]  /*5c90*/  PRMT R232, R232, 0x5410, R5 ;  /* 0x00005410e8e87816 */ /* 0x000fe40000000005 */
[----:B------:R-:W-:Y:S02]  /*5ca0*/  SHF.R.U64 R5, R32, 0x10, R33 ;  /* 0x0000001020057819 */ /* 0x000fe40000001221 */
[----:B------:R-:W-:Y:S02]  /*5cb0*/  SHF.R.U32.HI R6, RZ, 0x10, R31 ;  /* 0x00000010ff067819 */ /* 0x000fe4000001161f */
[----:B------:R-:W-:Y:S02]  /*5cc0*/  PRMT R230, R230, 0x5410, R5 ;  /* 0x00005410e6e67816 */ /* 0x000fe40000000005 */
[----:B------:R-:W-:-:S02]  /*5cd0*/  SHF.R.U64 R5, R34, 0x10, R35 ;  /* 0x0000001022057819 */ /* 0x000fc40000001223 */
[----:B------:R-:W-:Y:S02]  /*5ce0*/  PRMT R231, R231, 0x5410, R6 ;  /* 0x00005410e7e77816 */ /* 0x000fe40000000006 */
[----:B------:R-:W-:Y:S02]  /*5cf0*/  PRMT R228, R228, 0x5410, R5 ;  /* 0x00005410e4e47816 */ /* 0x000fe40000000005 */
[----:B------:R-:W-:Y:S02]  /*5d00*/  SHF.R.U32.HI R6, RZ, 0x10, R33 ;  /* 0x00000010ff067819 */ /* 0x000fe40000011621 */
[----:B------:R-:W-:Y:S02]  /*5d10*/  SHF.R.U64 R5, R36, 0x10, R37 ;  /* 0x0000001024057819 */ /* 0x000fe40000001225 */
[----:B------:R-:W-:Y:S02]  /*5d20*/  PRMT R229, R229, 0x5410, R6 ;  /* 0x00005410e5e57816 */ /* 0x000fe40000000006 */
[----:B------:R-:W-:-:S02]  /*5d30*/  PRMT R226, R226, 0x5410, R5 ;  /* 0x00005410e2e27816 */ /* 0x000fc40000000005 */
[----:B------:R-:W-:Y:S02]  /*5d40*/  SHF.R.U32.HI R6, RZ, 0x10, R35 ;  /* 0x00000010ff067819 */ /* 0x000fe40000011623 */
[----:B------:R-:W-:Y:S02]  /*5d50*/  SHF.R.U64 R5, R38, 0x10, R39 ;  /* 0x0000001026057819 */ /* 0x000fe40000001227 */
[----:B------:R-:W-:Y:S02]  /*5d60*/  PRMT R227, R227, 0x5410, R6 ;  /* 0x00005410e3e37816 */ /* 0x000fe40000000006 */
[----:B------:R-:W-:Y:S02]  /*5d70*/  PRMT R224, R224, 0x5410, R5 ;  /* 0x00005410e0e07816 */ /* 0x000fe40000000005 */
[----:B------:R-:W-:Y:S02]  /*5d80*/  SHF.R.U32.HI R6, RZ, 0x10, R37 ;  /* 0x00000010ff067819 */ /* 0x000fe40000011625 */
        /* <DEDUP_REMOVED lines=28> */
[----:B------:R-:W-:Y:S02]  /*5f50*/  SHF.R.U32.HI R5, RZ, 0x10, R55 ;  /* 0x00000010ff057819 */ /* 0x000fe40000011637 */
[----:B------:R-:W-:Y:S01]  /*5f60*/  PRMT R211, R211, 0x5410, R6 ;  /* 0x00005410d3d37816 */ /* 0x000fe20000000006 */
[----:B------:R-:W-:Y:S01]  /*5f70*/  VIADD R6, R23, 0xbb67ae85 ;  /* 0xbb67ae8517067836 */ /* 0x000fe20000000000 */
[----:B------:R-:W-:Y:S01]  /*5f80*/  PRMT R209, R209, 0x5410, R5 ;  /* 0x00005410d1d17816 */ /* 0x000fe20000000005 */
[----:B------:R-:W-:-:S04]  /*5f90*/  IMAD.HI.U32 R5, R12, -0x2daee0ad, RZ ;  /* 0xd2511f530c057827 */ /* 0x000fc800078e00ff */
[----:B------:R-:W-:Y:S01]  /*5fa0*/  IMAD R12, R12, -0x2daee0ad, RZ ;  /* 0xd2511f530c0c7824 */ /* 0x000fe200078e02ff */
[----:B------:R-:W-:Y:S01]  /*5fb0*/  LOP3.LUT R13, R6, R13, R5, 0x96, !PT ;  /* 0x0000000d060d7212 */ /* 0x000fe200078e9605 */
[----:B------:R-:W-:-:S03]  /*5fc0*/  VIADD R6, R22, 0x3c6ef372 ;  /* 0x3c6ef37216067836 */ /* 0x000fc60000000000 */
[----:B------:R-:W-:Y:S01]  /*5fd0*/  LOP3.LUT R10, R10, R12, R19, 0x96, !PT ;  /* 0x0000000c0a0a7212 */ /* 0x000fe200078e9613 */
[----:B------:R-:W-:-:S04]  /*5fe0*/  IMAD.HI.U32 R5, R13, -0x326172a9, RZ ;  /* 0xcd9e8d570d057827 */ /* 0x000fc800078e00ff */
[----:B------:R-:W-:Y:S01]  /*5ff0*/  VIADD R12, R22, 0xdaa66d2b ;  /* 0xdaa66d2b160c7836 */ /* 0x000fe20000000000 */
[----:B------:R-:W-:Y:S01]  /*6000*/  LOP3.LUT R14, R6, R14, R5, 0x96, !PT ;  /* 0x0000000e060e7212 */ /* 0x000fe200078e9605 */
[----:B------:R-:W-:Y:S01]  /*6010*/  IMAD R13, R13, -0x326172a9, RZ ;  /* 0xcd9e8d570d0d7824 */ /* 0x000fe200078e02ff */
[----:B------:R-:W-:Y:S01]  /*6020*/  IADD3 R6, PT, PT, R23, 0x32370b8f, RZ ;  /* 0x32370b8f17067810 */ /* 0x000fe20007ffe0ff */
[----:B------:R-:W-:-:S04]  /*6030*/  IMAD.HI.U32 R19, R10, -0x326172a9, RZ ;  /* 0xcd9e8d570a137827 */ /* 0x000fc800078e00ff */
[----:B------:R-:W-:Y:S01]  /*6040*/  IMAD.HI.U32 R5, R14, -0x2daee0ad, RZ ;  /* 0xd2511f530e057827 */ /* 0x000fe200078e00ff */
[----:B------:R-:W-:-:S03]  /*6050*/  LOP3.LUT R12, R12, R13, R19, 0x96, !PT ;  /* 0x0000000d0c0c7212 */ /* 0x000fc600078e9613 */
[----:B------:R-:W-:Y:S01]  /*6060*/  IMAD R10, R10, -0x326172a9, RZ ;  /* 0xcd9e8d570a0a7824 */ /* 0x000fe200078e02ff */
[----:B------:R-:W-:Y:S01]  /*6070*/  LOP3.LUT R11, R6, R11, R5, 0x96, !PT ;  /* 0x0000000b060b7212 */ /* 0x000fe200078e9605 */
[----:B------:R-:W-:Y:S02]  /*6080*/  VIADD R6, R22, 0x78dde6e4 ;  /* 0x78dde6e416067836 */ /* 0x000fe40000000000 */
[----:B------:R-:W-:Y:S02]  /*6090*/  VIADD R13, R23, 0xed9eba14 ;  /* 0xed9eba14170d7836 */ /* 0x000fe40000000000 */
[----:B------:R-:W-:-:S04]  /*60a0*/  IMAD.HI.U32 R5, R11, -0x326172a9, RZ ;  /* 0xcd9e8d570b057827 */ /* 0x000fc800078e00ff */
[----:B------:R-:W-:Y:S01]  /*60b0*/  IMAD R14, R14, -0x2daee0ad, RZ ;  /* 0xd2511f530e0e7824 */ /* 0x000fe200078e02ff */
[----:B------:R-:W-:Y:S01]  /*60c0*/  LOP3.LUT R10, R6, R10, R5, 0x96, !PT ;  /* 0x0000000a060a7212 */ /* 0x000fe200078e9605 */
[----:B------:R-:W-:-:S04]  /*60d0*/  IMAD.HI.U32 R19, R12, -0x2daee0ad, RZ ;  /* 0xd2511f530c137827 */ /* 0x000fc800078e00ff */
[----:B------:R-:W-:Y:S01]  /*60e0*/  IMAD R12, R12, -0x2daee0ad, RZ ;  /* 0xd2511f530c0c7824 */ /* 0x000fe200078e02ff */
[----:B------:R-:W-:Y:S01]  /*60f0*/  LOP3.LUT R13, R13, R14, R19, 0x96, !PT ;  /* 0x0000000e0d0d7212 */ /* 0x000fe200078e9613 */
[----:B------:R-:W-:Y:S01]  /*6100*/  IMAD.HI.U32 R5, R10, -0x2daee0ad, RZ ;  /* 0xd2511f530a057827 */ /* 0x000fe200078e00ff */
[----:B------:R-:W-:-:S03]  /*6110*/  IADD3 R14, PT, PT, R22, 0x1715609d, RZ ;  /* 0x1715609d160e7810 */ /* 0x000fc60007ffe0ff */
[----:B------:R-:W-:Y:S02]  /*6120*/  VIADD R6, R23, 0xa9066899 ;  /* 0xa906689917067836 */ /* 0x000fe40000000000 */
[----:B------:R-:W-:Y:S02]  /*6130*/  IMAD R11, R11, -0x326172a9, RZ ;  /* 0xcd9e8d570b0b7824 */ /* 0x000fe400078e02ff */
[C---:B------:R-:W-:Y:S01]  /*6140*/  IMAD.HI.U32 R19, R13.reuse, -0x326172a9, RZ ;  /* 0xcd9e8d570d137827 */ /* 0x040fe200078e00ff */
[----:B------:R-:W-:Y:S02]  /*6150*/  LOP3.LUT R12, R6, R12, R5, 0x96, !PT ;  /* 0x0000000c060c7212 */ /* 0x000fe400078e9605 */
[----:B------:R-:W-:Y:S01]  /*6160*/  IADD3 R6, PT, PT, R22, -0x4ab325aa, RZ ;  /* 0xb54cda5616067810 */ /* 0x000fe20007ffe0ff */
[----:B------:R-:W-:Y:S01]  /*6170*/  IMAD R13, R13, -0x326172a9, RZ ;  /* 0xcd9e8d570d0d7824 */ /* 0x000fe200078e02ff */
[----:B------:R-:W-:Y:S01]  /*6180*/  LOP3.LUT R14, R14, R11, R19, 0x96, !PT ;  /* 0x0000000b0e0e7212 */ /* 0x000fe200078e9613 */
[----:B------:R-:W-:-:S04]  /*6190*/  IMAD.HI.U32 R5, R12, -0x326172a9, RZ ;  /* 0xcd9e8d570c057827 */ /* 0x000fc800078e00ff */
[----:B------:R-:W-:Y:S01]  /*61a0*/  VIADD R11, R23, 0x646e171e ;  /* 0x646e171e170b7836 */ /* 0x000fe20000000000 */
[----:B------:R-:W-:Y:S01]  /*61b0*/  LOP3.LUT R13, R6, R13, R5, 0x96, !PT ;  /* 0x0000000d060d7212 */ /* 0x000fe200078e9605 */
[----:B------:R-:W-:Y:S02]  /*61c0*/  IMAD R10, R10, -0x2daee0ad, RZ ;  /* 0xd2511f530a0a7824 */ /* 0x000fe400078e02ff */
[----:B------:R-:W-:-:S04]  /*61d0*/  IMAD.HI.U32 R19, R14, -0x2daee0ad, RZ ;  /* 0xd2511f530e137827 */ /* 0x000fc800078e00ff */
[----:B------:R-:W-:Y:S01]  /*61e0*/  IMAD R14, R14, -0x2daee0ad, RZ ;  /* 0xd2511f530e0e7824 */ /* 0x000fe200078e02ff */
[----:B------:R-:W-:Y:S01]  /*61f0*/  LOP3.LUT R11, R11, R10, R19, 0x96, !PT ;  /* 0x0000000a0b0b7212 */ /* 0x000fe200078e9613 */
[----:B------:R-:W-:-:S04]  /*6200*/  IMAD.HI.U32 R5, R13, -0x2daee0ad, RZ ;  /* 0xd2511f530d057827 */ /* 0x000fc800078e00ff */
[----:B------:R-:W-:Y:S02]  /*6210*/  VIADD R10, R23, 0x1fd5c5a3 ;  /* 0x1fd5c5a3170a7836 */ /* 0x000fe40000000000 */
[----:B------:R-:W-:Y:S02]  /*6220*/  VIADD R6, R22, 0x5384540f ;  /* 0x5384540f16067836 */ /* 0x000fe40000000000 */
[----:B------:R-:W-:Y:S01]  /*6230*/  IMAD R12, R12, -0x326172a9, RZ ;  /* 0xcd9e8d570c0c7824 */ /* 0x000fe200078e02ff */
[----:B------:R-:W-:Y:S01]  /*6240*/  LOP3.LUT R14, R10, R14, R5, 0x96, !PT ;  /* 0x0000000e0a0e7212 */ /* 0x000fe200078e9605 */
[----:B------:R-:W-:-:S04]  /*6250*/  IMAD.HI.U32 R19, R11, -0x326172a9, RZ ;  /* 0xcd9e8d570b137827 */ /* 0x000fc800078e00ff */
[----:B------:R-:W-:Y:S01]  /*6260*/  IMAD R11, R11, -0x326172a9, RZ ;  /* 0xcd9e8d570b0b7824 */ /* 0x000fe200078e02ff */
[----:B------:R-:W-:Y:S01]  /*6270*/  LOP3.LUT R6, R6, R12, R19, 0x96, !PT ;  /* 0x0000000c06067212 */ /* 0x000fe200078e9613 */
[----:B------:R-:W-:Y:S01]  /*6280*/  IMAD.HI.U32 R5, R14, -0x326172a9, RZ ;  /* 0xcd9e8d570e057827 */ /* 0x000fe200078e00ff */
[----:B------:R-:W-:-:S03]  /*6290*/  IADD3 R12, PT, PT, R23, -0x24c28bd8, RZ ;  /* 0xdb3d7428170c7810 */ /* 0x000fc60007ffe0ff */
[----:B------:R-:W-:Y:S02]  /*62a0*/  VIADD R10, R22, 0xf1bbcdc8 ;  /* 0xf1bbcdc8160a7836 */ /* 0x000fe40000000000 */
[----:B------:R-:W-:Y:S02]  /*62b0*/  IMAD R13, R13, -0x2daee0ad, RZ ;  /* 0xd2511f530d0d7824 */ /* 0x000fe400078e02ff */
[----:B------:R-:W-:Y:S01]  /*62c0*/  IMAD.HI.U32 R19, R6, -0x2daee0ad, RZ ;  /* 0xd2511f5306137827 */ /* 0x000fe200078e00ff */
[----:B------:R-:W-:-:S03]  /*62d0*/  LOP3.LUT R11, R10, R11, R5, 0x96, !PT ;  /* 0x0000000b0a0b7212 */ /* 0x000fc600078e9605 */
[----:B------:R-:W-:Y:S01]  /*62e0*/  IMAD R6, R6, -0x2daee0ad, RZ ;  /* 0xd2511f5306067824 */ /* 0x000fe200078e02ff */
[----:B------:R-:W-:Y:S01]  /*62f0*/  LOP3.LUT R12, R12, R13, R19, 0x96, !PT ;  /* 0x0000000d0c0c7212 */ /* 0x000fe200078e9613 */
[----:B------:R-:W-:Y:S01]  /*6300*/  IMAD.HI.U32 R10, R11, -0x2daee0ad, RZ ;  /* 0xd2511f530b0a7827 */ /* 0x000fe200078e00ff */
[----:B------:R-:W-:-:S03]  /*6310*/  IADD3 R13, PT, PT, R23, -0x695add53, RZ ;  /* 0x96a522ad170d7810 */ /* 0x000fc60007ffe0ff */
[----:B------:R-:W-:Y:S01]  /*6320*/  VIADD R5, R22, 0x8ff34781 ;  /* 0x8ff3478116057836 */ /* 0x000fe20000000000 */
[----:B------:R-:W-:Y:S01]  /*6330*/  LOP3.LUT R6, R13, R6, R10, 0x96, !PT ;  /* 0x000000060d067212 */ /* 0x000fe200078e960a */
[----:B------:R-:W-:Y:S02]  /*6340*/  IMAD R14, R14, -0x326172a9, RZ ;  /* 0xcd9e8d570e0e7824 */ /* 0x000fe400078e02ff */
[----:B------:R-:W-:-:S04]  /*6350*/  IMAD.HI.U32 R19, R12, -0x326172a9, RZ ;  /* 0xcd9e8d570c137827 */ /* 0x000fc800078e00ff */
[----:B------:R-:W-:Y:S01]  /*6360*/  IMAD.MOV.U32 R10, RZ, RZ, RZ ;  /* 0x000000ffff0a7224 */ /* 0x000fe200078e00ff */
[----:B------:R-:W-:Y:S01]  /*6370*/  LOP3.LUT R5, R5, R14, R19, 0x96, !PT ;  /* 0x0000000e05057212 */ /* 0x000fe200078e9613 */
[----:B------:R-:W-:Y:S02]  /*6380*/  IMAD R12, R12, -0x326172a9, RZ ;  /* 0xcd9e8d570c0c7824 */ /* 0x000fe400078e02ff */
[----:B-1-34-:R-:W-:-:S07]  /*6390*/  IMAD R11, R11, -0x2daee0ad, RZ ;  /* 0xd2511f530b0b7824 */ /* 0x01afce00078e02ff */
.L_x_44831:
[----:B------:R-:W0:Y:S01]  /*63a0*/  S2R R20, SR_TID.X ;  /* 0x0000000000147919 */ /* 0x000e220000002100 */
[----:B------:R-:W-:Y:S01]  /*63b0*/  IMAD R13, R8, UR13, RZ ;  /* 0x0000000d080d7c24 */ /* 0x000fe2000f8e02ff */
[----:B------:R-:W-:Y:S01]  /*63c0*/  LOP3.LUT P0, RZ, R3, 0x1000000, RZ, 0xc0, !PT ;  /* 0x0100000003ff7812 */ /* 0x000fe2000780c0ff */
[----:B------:R-:W-:Y:S03]  /*63d0*/  BSSY.RECONVERGENT B0, `(.L_x_43491) ;  /* 0x00004ca000007945 */ /* 0x000fe60003800200 */
[----:B------:R-:W-:-:S04]  /*63e0*/  SHF.R.S32.HI R19, RZ, 0x1f, R13 ;  /* 0x0000001fff137819 */ /* 0x000fc8000001140d */
[----:B------:R-:W-:Y:S02]  /*63f0*/  LEA.HI R19, R19, R13, RZ, 0x2 ;  /* 0x0000000d13137211 */ /* 0x000fe400078f10ff */
[----:B0-----:R-:W-:-:S04]  /*6400*/  LOP3.LUT R20, R20, 0x1f, RZ, 0xc0, !PT ;  /* 0x0000001f14147812 */ /* 0x001fc800078ec0ff */
[----:B------:R-:W-:-:S05]  /*6410*/  LEA.HI.SX32 R20, R19, R20, 0x1e ;  /* 0x0000001413147211 */ /* 0x000fca00078ff2ff */
[----:B------:R-:W-:Y:S01]  /*6420*/  IMAD.MOV.U32 R13, RZ, RZ, R20 ;  /* 0x000000ffff0d7224 */ /* 0x000fe200078e0014 */
        /* <DEDUP_REMOVED lines=11> */
[----:B0-----:R-:W0:Y:S02]  /*64e0*/  LDC.64 R68, c[0x0][0x390] ;  /* 0x0000e400ff447b82 */ /* 0x001e240000000a00 */
[----:B0-----:R-:W-:-:S06]  /*64f0*/  IMAD.WIDE.U32 R68, R20, 0x10, R68 ;  /* 0x0000001014447825 */ /* 0x001fcc00078e0044 */
[----:B------:R-:W5:Y:S01]  /*6500*/  LDG.E.128 R68, desc[UR6][R68.64] ;  /* 0x0000000644447981 */ /* 0x000f62000c1e1d00 */
[----:B------:R-:W-:-:S04]  /*6510*/  UISETP.NE.U32.AND UP0, UPT, UR4, URZ, UPT ;  /* 0x000000ff0400728c */ /* 0x000fc8000bf05070 */
[----:B------:R-:W-:-:S09]  /*6520*/  UISETP.NE.AND.EX UP0, UPT, UR5, URZ, UPT, UP0 ;  /* 0x000000ff0500728c */ /* 0x000fd2000bf05300 */
[----:B-1----:R-:W-:Y:S05]  /*6530*/  BRA.U UP0, `(.L_x_43493) ;  /* 0x0000001900087547 */ /* 0x002fea000b800000 */
        /* <DEDUP_REMOVED lines=16> */
.L_x_43496:
        /* <DEDUP_REMOVED lines=13> */
.L_x_43498:
[----:B------:R-:W-:Y:S05]  /*6710*/  BSYNC.RECONVERGENT B2 ;  /* 0x0000000000027941 */ /* 0x000fea0003800200 */
.L_x_43497:
        /* <DEDUP_REMOVED lines=52> */
[----:B------:R-:W-:Y:S01]  /*6a60*/  VIADD R5, R22, 0x8ff34781 ;  /* 0x8ff3478116057836 */ /* 0x000fe20000000000 */
[----:B------:R-:W-:-:S03]  /*6a70*/  IADD3 R7, PT, PT, R23, -0x695add53, RZ ;  /* 0x96a522ad17077810 */ /* 0x000fc60007ffe0ff */
[----:B------:R-:W-:-:S05]  /*6a80*/  IMAD.WIDE.U32 R12, R12, -0x326172a9, RZ ;  /* 0xcd9e8d570c0c7825 */ /* 0x000fca00078e00ff */
[----:B------:R-:W-:Y:S01]  /*6a90*/  LOP3.LUT R5, R5, R148, R13, 0x96, !PT ;  /* 0x0000009405057212 */ /* 0x000fe200078e960d */
[----:B------:R-:W-:-:S04]  /*6aa0*/  IMAD.WIDE.U32 R148, R149, -0x2daee0ad, RZ ;  /* 0xd2511f5395947825 */ /* 0x000fc800078e00ff */
[----:B------:R-:W-:Y:S02]  /*6ab0*/  IMAD.MOV.U32 R13, RZ, RZ, R148 ;  /* 0x000000ffff0d7224 */ /* 0x000fe400078e0094 */
[----:B------:R-:W-:Y:S01]  /*6ac0*/  HFMA2 R148, -RZ, RZ, 0, 0 ;  /* 0x00000000ff947431 */ /* 0x000fe200000001ff */
[----:B------:R-:W-:-:S07]  /*6ad0*/  LOP3.LUT R6, R7, R6, R149, 0x96, !PT ;  /* 0x0000000607067212 */ /* 0x000fce00078e9695 */
.L_x_43495:
[----:B------:R-:W-:Y:S05]  /*6ae0*/  BSYNC.RECONVERGENT B1 ;  /* 0x0000000000017941 */ /* 0x000fea0003800200 */
.L_x_43494:
[----:B------:R-:W0:Y:S01]  /*6af0*/  LDC R11, c[0x0][0x404] ;  /* 0x00010100ff0b7b82 */ /* 0x000e220000000800 */
[----:B------:R-:W-:Y:S01]  /*6b00*/  ISETP.NE.AND P2, PT, R148, 0x1, PT ;  /* 0x000000019400780c */ /* 0x000fe20003f45270 */
[----:B------:R-:W-:Y:S01]  /*6b10*/  BSSY.RECONVERGENT B1, `(.L_x_43499) ;  /* 0x000005b000017945 */ /* 0x000fe20003800200 */
[----:B------:R-:W-:Y:S01]  /*6b20*/  I2FP.F32.U32 R7, R19 ;  /* 0x0000001300077245 */ /* 0x000fe20000201000 */
[----:B------:R-:W-:Y:S02]  /*6b30*/  IMAD.MOV.U32 R19, RZ, RZ, 0x2f800000 ;  /* 0x2f800000ff137424 */ /* 0x000fe400078e00ff */
[----:B------:R-:W-:Y:S02]  /*6b40*/  IMAD.MOV.U32 R149, RZ, RZ, 0x2 ;  /* 0x00000002ff957424 */ /* 0x000fe400078e00ff */
[----:B------:R-:W-:-:S05]  /*6b50*/  FFMA.FTZ R7, R7, R19, 1.1641532182693481445e-10 ;  /* 0x2f00000007077423 */ /* 0x000fca0000010013 */
[----:B0-----:R-:W-:Y:S02]  /*6b60*/  FSETP.LE.FTZ.AND P1, PT, R7, R11, PT ;  /* 0x0000000b0700720b */ /* 0x001fe40003f33000 */
        /* <DEDUP_REMOVED lines=10> */
.L_x_43501:
        /* <DEDUP_REMOVED lines=13> */
.L_x_43503:
[----:B------:R-:W-:Y:S05]  /*6ce0*/  BSYNC.RECONVERGENT B2 ;  /* 0x0000000000027941 */ /* 0x000fea0003800200 */
.L_x_43502:
        /* <DEDUP_REMOVED lines=51> */
[----:B------:R-:W-:Y:S02]  /*7020*/  VIADD R5, R22, 0x8ff34781 ;  /* 0x8ff3478116057836 */ /* 0x000fe40000000000 */
[----:B------:R-:W-:Y:S02]  /*7030*/  VIADD R7, R23, 0x96a522ad ;  /* 0x96a522ad17077836 */ /* 0x000fe40000000000 */
        /* <DEDUP_REMOVED lines=8> */
.L_x_43500:
[----:B------:R-:W-:Y:S05]  /*70c0*/  BSYNC.RECONVERGENT B1 ;  /* 0x0000000000017941 */ /* 0x000fea0003800200 */
.L_x_43499:
[----:B------:R-:W-:Y:S01]  /*70d0*/  ISETP.NE.AND P3, PT, R149, 0x1, PT ;  /* 0x000000019500780c */ /* 0x000fe20003f65270 */
[----:B------:R-:W-:Y:S01]  /*70e0*/  BSSY.RECONVERGENT B1, `(.L_x_43504) ;  /* 0x000005a000017945 */ /* 0x000fe20003800200 */
[----:B------:R-:W-:Y:S01]  /*70f0*/  I2FP.F32.U32 R7, R7 ;  /* 0x0000000700077245 */ /* 0x000fe20000201000 */
[----:B------:R-:W-:-:S04]  /*7100*/  IMAD.MOV.U32 R148, RZ, RZ, 0x2 ;  /* 0x00000002ff947424 */ /* 0x000fc800078e00ff */
        /* <DEDUP_REMOVED lines=12> */
.L_x_43506:
        /* <DEDUP_REMOVED lines=13> */
.L_x_43508:
[----:B------:R-:W-:Y:S05]  /*72a0*/  BSYNC.RECONVERGENT B2 ;  /* 0x0000000000027941 */ /* 0x000fea0003800200 */
.L_x_43507:
[----:B------:R-:W-:Y:S01]  /*72b0*/  LOP3.LUT R150, R10, R7, R23, 0x96, !PT ;  /* 0x000000070a967212 */ /* 0x000fe200078e9617 */
[----:B------:R-:W-:Y:S01]  /*72c0*/  IMAD.WIDE.U32 R148, R4, -0x326172a9, RZ ;  /* 0xcd9e8d5704947825 */ /* 0x000fe200078e00ff */
[----:B------:R-:W-:-:S03]  /*72d0*/  IADD3 R5, PT, PT, R23, -0x4498517b, RZ ;  /* 0xbb67ae8517057810 */ /* 0x000fc60007ffe0ff */
[----:B------:R-:W-:Y:S01]  /*72e0*/  VIADD R7, R22, 0x9e3779b9 ;  /* 0x9e3779b916077836 */ /* 0x000fe20000000000 */
[----:B------:R-:W-:Y:S01]  /*72f0*/  LOP3.LUT R149, R9, R149, R22, 0x96, !PT ;  /* 0x0000009509957212 */ /* 0x000fe200078e9616 */
[----:B------:R-:W-:-:S05]  /*7300*/  IMAD.WIDE.U32 R150, R150, -0x326172a9, RZ ;  /* 0xcd9e8d5796967825 */ /* 0x000fca00078e00ff */
        /* <DEDUP_REMOVED lines=44> */
[----:B------:R-:W-:Y:S01]  /*75d0*/  LOP3.LUT R150, R5, R150, R7, 0x96, !PT ;  /* 0x0000009605967212 */ /* 0x000fe200078e9607 */
[----:B------:R-:W-:Y:S01]  /*75e0*/  VIADD R7, R23, 0x96a522ad ;  /* 0x96a522ad17077836 */ /* 0x000fe20000000000 */
        /* <DEDUP_REMOVED lines=9> */
.L_x_43505:
[----:B------:R-:W-:Y:S05]  /*7680*/  BSYNC.RECONVERGENT B1 ;  /* 0x0000000000017941 */ /* 0x000fea0003800200 */
.L_x_43504:
[----:B------:R-:W-:Y:S01]  /*7690*/  ISETP.NE.AND P4, PT, R148, 0x1, PT ;  /* 0x000000019400780c */ /* 0x000fe20003f85270 */
[----:B------:R-:W-:Y:S01]  /*76a0*/  BSSY.RECONVERGENT B1, `(.L_x_43509) ;  /* 0x000005a000017945 */ /* 0x000fe20003800200 */
[----:B------:R-:W-:Y:S01]  /*76b0*/  I2FP.F32.U32 R7, R7 ;  /* 0x0000000700077245 */ /* 0x000fe20000201000 */
[----:B------:R-:W-:-:S04]  /*76c0*/  IMAD.MOV.U32 R149, RZ, RZ, R12 ;  /* 0x000000ffff957224 */ /* 0x000fc800078e000c */
        /* <DEDUP_REMOVED lines=12> */
.L_x_43511:
        /* <DEDUP_REMOVED lines=13> */
.L_x_43513:
[----:B------:R-:W-:Y:S05]  /*7860*/  BSYNC.RECONVERGENT B2 ;  /* 0x0000000000027941 */ /* 0x000fea0003800200 */
.L_x_43512:
        /* <DEDUP_REMOVED lines=61> */
.L_x_43510:
[----:B------:R-:W-:Y:S05]  /*7c40*/  BSYNC.RECONVERGENT B1 ;  /* 0x0000000000017941 */ /* 0x000fea0003800200 */
.L_x_43509:
[----:B------:R-:W-:Y:S01]  /*7c50*/  I2FP.F32.U32 R148, R149 ;  /* 0x0000009500947245 */ /* 0x000fe20000201000 */
[----:B-----5:R-:W-:Y:S01]  /*7c60*/  FMUL.FTZ R69, R69, UR10 ;  /* 0x0000000a45457c20 */ /* 0x020fe20008410000 */
[----:B------:R-:W-:Y:S01]  /*7c70*/  FMUL.FTZ R68, R68, UR10 ;  /* 0x0000000a44447c20 */ /* 0x000fe20008410000 */
[----:B------:R-:W-:Y:S01]  /*7c80*/  FMUL.FTZ R71, R71, UR10 ;  /* 0x0000000a47477c20 */ /* 0x000fe20008410000 */
[----:B------:R-:W-:Y:S01]  /*7c90*/  FMUL.FTZ R70, R70, UR10 ;  /* 0x0000000a46467c20 */ /* 0x000fe20008410000 */
[----:B------:R-:W-:Y:S01]  /*7ca0*/  FFMA.FTZ R148, R148, R19, 1.1641532182693481445e-10 ;  /* 0x2f00000094947423 */ /* 0x000fe20000010013 */
[----:B------:R-:W-:Y:S02]  /*7cb0*/  FSEL R69, R69, RZ, P2 ;  /* 0x000000ff45457208 */ /* 0x000fe40001000000 */
[----:B------:R-:W-:Y:S02]  /*7cc0*/  FSEL R68, R68, RZ, P1 ;  /* 0x000000ff44447208 */ /* 0x000fe40000800000 */
[----:B------:R-:W-:Y:S01]  /*7cd0*/  FSETP.GTU.FTZ.AND P4, PT, R148, R11, PT ;  /* 0x0000000b9400720b */ /* 0x000fe20003f9c000 */
[----:B------:R-:W-:Y:S01]  /*7ce0*/  @P5 FADD.FTZ R69, R65, R69 ;  /* 0x0000004541455221 */ /* 0x000fe20000010000 */
[----:B------:R-:W-:Y:S01]  /*7cf0*/  FSEL R70, R70, RZ, P3 ;  /* 0x000000ff46467208 */ /* 0x000fe20001800000 */
[----:B------:R-:W-:Y:S01]  /*7d00*/  @P5 FADD.FTZ R68, R64, R68 ;  /* 0x0000004440445221 */ /* 0x000fe20000010000 */
[----:B------:R-:W-:-:S02]  /*7d10*/  FSEL R71, R71, RZ, !P4 ;  /* 0x000000ff47477208 */ /* 0x000fc40006000000 */
[----:B------:R-:W-:Y:S01]  /*7d20*/  PLOP3.LUT P4, PT, P4, PT, PT, 0x8, 0x80 ;  /* 0x000000000080781c */ /* 0x000fe2000278e170 */
[----:B------:R-:W-:Y:S02]  /*7d30*/  @P5 FADD.FTZ R70, R66, R70 ;  /* 0x0000004642465221 */ /* 0x000fe40000010000 */
[----:B------:R-:W-:Y:S01]  /*7d40*/  @P5 FADD.FTZ R71, R67, R71 ;  /* 0x0000004743475221 */ /* 0x000fe20000010000 */
[----:B------:R-:W-:Y:S09]  /*7d50*/  BRA `(.L_x_43514) ;  /* 0x00000030005c7947 */ /* 0x000ff20003800000 */
.L_x_43493:
        /* <DEDUP_REMOVED lines=16> */
.L_x_43517:
        /* <DEDUP_REMOVED lines=13> */
.L_x_43519:
[----:B------:R-:W-:Y:S05]  /*7f30*/  BSYNC.RECONVERGENT B2 ;  /* 0x0000000000027941 */ /* 0x000fea0003800200 */
.L_x_43518:
        /* <DEDUP_REMOVED lines=56> */
[----:B------:R-:W-:-:S05]  /*82c0*/  IMAD.WIDE.U32 R148, R149, -0x2daee0ad, RZ ;  /* 0xd2511f5395947825 */ /* 0x000fca00078e00ff */
[----:B------:R-:W-:Y:S01]  /*82d0*/  LOP3.LUT R6, R7, R6, R149, 0x96, !PT ;  /* 0x0000000607067212 */ /* 0x000fe200078e9695 */
[----:B------:R-:W-:Y:S01]  /*82e0*/  IMAD.MOV.U32 R149, RZ, RZ, RZ ;  /* 0x000000ffff957224 */ /* 0x000fe200078e00ff */
[----:B------:R-:W-:-:S07]  /*82f0*/  MOV R13, R148 ;  /* 0x00000094000d7202 */ /* 0x000fce0000000f00 */
.L_x_43516:
[----:B------:R-:W-:Y:S05]  /*8300*/  BSYNC.RECONVERGENT B1 ;  /* 0x0000000000017941 */ /* 0x000fea0003800200 */
.L_x_43515:
[----:B------:R-:W0:Y:S01]  /*8310*/  LDC R11, c[0x0][0x404] ;  /* 0x00010100ff0b7b82 */ /* 0x000e220000000800 */
[----:B------:R-:W-:Y:S01]  /*8320*/  I2FP.F32.U32 R7, R19 ;  /* 0x0000001300077245 */ /* 0x000fe20000201000 */
[----:B------:R-:W-:Y:S01]  /*8330*/  HFMA2 R148, -RZ, RZ, 0.1171875, 0 ;  /* 0x2f800000ff947431 */ /* 0x000fe200000001ff */
[----:B------:R-:W-:Y:S01]  /*8340*/  ISETP.NE.AND P2, PT, R149, 0x1, PT ;  /* 0x000000019500780c */ /* 0x000fe20003f45270 */
[----:B------:R-:W-:Y:S01]  /*8350*/  BSSY.RECONVERGENT B1, `(.L_x_43520) ;  /* 0x000005b000017945 */ /* 0x000fe20003800200 */
[----:B------:R-:W-:Y:S02]  /*8360*/  IMAD.MOV.U32 R150, RZ, RZ, 0x2 ;  /* 0x00000002ff967424 */ /* 0x000fe400078e00ff */
[----:B------:R-:W-:Y:S01]  /*8370*/  FFMA.FTZ R7, R7, R148, 1.1641532182693481445e-10 ;  /* 0x2f00000007077423 */ /* 0x000fe20000010094 */
[----:B------:R-:W1:Y:S04]  /*8380*/  LDC R19, c[0x0][0x408] ;  /* 0x00010200ff137b82 */ /* 0x000e680000000800 */
[----:B0-----:R-:W-:Y:S01]  /*8390*/  FSETP.LE.FTZ.AND P1, PT, R7, R11, PT ;  /* 0x0000000b0700720b */ /* 0x001fe20003f33000 */
[----:B------:R-:W-:-:S02]  /*83a0*/  IMAD.MOV.U32 R7, RZ, RZ, R12 ;  /* 0x000000ffff077224 */ /* 0x000fc400078e000c */
[----:B-1---5:R-:W-:Y:S01]  /*83b0*/  FMUL.FTZ R68, R68, R19 ;  /* 0x0000001344447220 */ /* 0x022fe20000410000 */
        /* <DEDUP_REMOVED lines=9> */
.L_x_43522:
        /* <DEDUP_REMOVED lines=13> */
.L_x_43524:
[----:B------:R-:W-:Y:S05]  /*8520*/  BSYNC.RECONVERGENT B2 ;  /* 0x0000000000027941 */ /* 0x000fea0003800200 */
.L_x_43523:
        /* <DEDUP_REMOVED lines=61> */
.L_x_43521:
[----:B------:R-:W-:Y:S05]  /*8900*/  BSYNC.RECONVERGENT B1 ;  /* 0x0000000000017941 */ /* 0x000fea0003800200 */
.L_x_43520:
[----:B------:R-:W-:Y:S01]  /*8910*/  ISETP.NE.AND P2, PT, R150, 0x1, PT ;  /* 0x000000019600780c */ /* 0x000fe20003f45270 */
[----:B------:R-:W-:Y:S01]  /*8920*/  BSSY.RECONVERGENT B1, `(.L_x_43525) ;  /* 0x0000059000017945 */ /* 0x000fe20003800200 */
[----:B------:R-:W-:Y:S01]  /*8930*/  I2FP.F32.U32 R149, R7 ;  /* 0x0000000700957245 */ /* 0x000fe20000201000 */
[----:B------:R-:W-:Y:S02]  /*8940*/  HFMA2 R151, -RZ, RZ, 0, 1.1920928955078125e-07 ;  /* 0x00000002ff977431 */ /* 0x000fe400000001ff */
[----:B------:R-:W-:Y:S02]  /*8950*/  IMAD.MOV.U32 R7, RZ, RZ, R12 ;  /* 0x000000ffff077224 */ /* 0x000fe400078e000c */
[----:B------:R-:W-:-:S06]  /*8960*/  FFMA.FTZ R149, R149, R148, 1.1641532182693481445e-10 ;  /* 0x2f00000095957423 */ /* 0x000fcc0000010094 */
        /* <DEDUP_REMOVED lines=9> */
.L_x_43527:
        /* <DEDUP_REMOVED lines=13> */
.L_x_43529:
[----:B------:R-:W-:Y:S05]  /*8ad0*/  BSYNC.RECONVERGENT B2 ;  /* 0x0000000000027941 */ /* 0x000fea0003800200 */
.L_x_43528:
        /* <DEDUP_REMOVED lines=61> */
.L_x_43526:
[----:B------:R-:W-:Y:S05]  /*8eb0*/  BSYNC.RECONVERGENT B1 ;  /* 0x0000000000017941 */ /* 0x000fea0003800200 */
.L_x_43525:
[----:B------:R-:W-:Y:S01]  /*8ec0*/  ISETP.NE.AND P3, PT, R151, 0x1, PT ;  /* 0x000000019700780c */ /* 0x000fe20003f65270 */
[----:B------:R-:W-:Y:S01]  /*8ed0*/  BSSY.RECONVERGENT B1, `(.L_x_43530) ;  /* 0x000005b000017945 */ /* 0x000fe20003800200 */
[----:B------:R-:W-:Y:S01]  /*8ee0*/  I2FP.F32.U32 R7, R7 ;  /* 0x0000000700077245 */ /* 0x000fe20000201000 */
[----:B------:R-:W-:Y:S01]  /*8ef0*/  FMUL.FTZ R150, R69, R19 ;  /* 0x0000001345967220 */ /* 0x000fe20000410000 */
[----:B------:R-:W-:-:S03]  /*8f00*/  IMAD.MOV.U32 R152, RZ, RZ, 0x2 ;  /* 0x00000002ff987424 */ /* 0x000fc600078e00ff */
        /* <DEDUP_REMOVED lines=12> */
.L_x_43532:
        /* <DEDUP_REMOVED lines=13> */
.L_x_43534:
[----:B------:R-:W-:Y:S05]  /*90a0*/  BSYNC.RECONVERGENT B2 ;  /* 0x0000000000027941 */ /* 0x000fea0003800200 */
.L_x_43533:
        /* <DEDUP_REMOVED lines=61> */
.L_x_43531:
[----:B------:R-:W-:Y:S05]  /*9480*/  BSYNC.RECONVERGENT B1 ;  /* 0x0000000000017941 */ /* 0x000fea0003800200 */
.L_x_43530:
[----:B------:R-:W-:Y:S01]  /*9490*/  ISETP.NE.AND P3, PT, R152, 0x1, PT ;  /* 0x000000019800780c */ /* 0x000fe20003f65270 */
[----:B------:R-:W-:Y:S01]  /*94a0*/  BSSY.RECONVERGENT B1, `(.L_x_43535) ;  /* 0x0000059000017945 */ /* 0x000fe20003800200 */
[----:B------:R-:W-:Y:S01]  /*94b0*/  I2FP.F32.U32 R69, R7 ;  /* 0x0000000700457245 */ /* 0x000fe20000201000 */
[----:B------:R-:W-:Y:S02]  /*94c0*/  IMAD.MOV.U32 R151, RZ, RZ, 0x2 ;  /* 0x00000002ff977424 */ /* 0x000fe400078e00ff */
[----:B------:R-:W-:Y:S02]  /*94d0*/  IMAD.MOV.U32 R7, RZ, RZ, R12 ;  /* 0x000000ffff077224 */ /* 0x000fe400078e000c */
[----:B------:R-:W-:-:S06]  /*94e0*/  FFMA.FTZ R69, R69, R148, 1.1641532182693481445e-10 ;  /* 0x2f00000045457423 */ /* 0x000fcc0000010094 */
        /* <DEDUP_REMOVED lines=9> */
.L_x_43537:
        /* <DEDUP_REMOVED lines=13> */
.L_x_43539:
[----:B------:R-:W-:Y:S05]  /*9650*/  BSYNC.RECONVERGENT B2 ;  /* 0x0000000000027941 */ /* 0x000fea0003800200 */
.L_x_43538:
[----:B------:R-:W-:Y:S01]  /*9660*/  LOP3.LUT R154, R10, R7, R23, 0x96, !PT ;  /* 0x000000070a9a7212 */ /* 0x000fe200078e9617 */
[----:B------:R-:W-:Y:S01]  /*9670*/  IMAD.WIDE.U32 R152, R4, -0x326172a9, RZ ;  /* 0xcd9e8d5704987825 */ /* 0x000fe200078e00ff */
[----:B------:R-:W-:-:S03]  /*9680*/  IADD3 R5, PT, PT, R23, -0x4498517b, RZ ;  /* 0xbb67ae8517057810 */ /* 0x000fc60007ffe0ff */
[----:B------:R-:W-:Y:S01]  /*9690*/  VIADD R7, R22, 0x9e3779b9 ;  /* 0x9e3779b916077836 */ /* 0x000fe20000000000 */
[----:B------:R-:W-:Y:S01]  /*96a0*/  LOP3.LUT R153, R9, R153, R22, 0x96, !PT ;  /* 0x0000009909997212 */ /* 0x000fe200078e9616 */
[----:B------:R-:W-:-:S04]  /*96b0*/  IMAD.WIDE.U32 R154, R154, -0x326172a9, RZ ;  /* 0xcd9e8d579a9a7825 */ /* 0x000fc800078e00ff */
[----:B------:R-:W-:Y:S01]  /*96c0*/  IMAD.MOV.U32 R151, RZ, RZ, RZ ;  /* 0x000000ffff977224 */ /* 0x000fe200078e00ff */
        /* <DEDUP_REMOVED lines=53> */
[----:B------:R-:W-:-:S07]  /*9a20*/  IMAD.MOV.U32 R13, RZ, RZ, R152 ;  /* 0x000000ffff0d7224 */ /* 0x000fce00078e0098 */
.L_x_43536:
[----:B------:R-:W-:Y:S05]  /*9a30*/  BSYNC.RECONVERGENT B1 ;  /* 0x0000000000017941 */ /* 0x000fea0003800200 */
.L_x_43535:
[----:B------:R-:W-:Y:S01]  /*9a40*/  ISETP.NE.AND P4, PT, R151, 0x1, PT ;  /* 0x000000019700780c */ /* 0x000fe20003f85270 */
[----:B------:R-:W-:Y:S01]  /*9a50*/  BSSY.RECONVERGENT B1, `(.L_x_43540) ;  /* 0x000005b000017945 */ /* 0x000fe20003800200 */
[----:B------:R-:W-:Y:S01]  /*9a60*/  I2FP.F32.U32 R7, R7 ;  /* 0x0000000700077245 */ /* 0x000fe20000201000 */
[----:B------:R-:W-:Y:S02]  /*9a70*/  HFMA2 R153, -RZ, RZ, 0, 1.1920928955078125e-07 ;  /* 0x00000002ff997431 */ /* 0x000fe400000001ff */
        /* <DEDUP_REMOVED lines=13> */
.L_x_43542:
        /* <DEDUP_REMOVED lines=13> */
.L_x_43544:
[----:B------:R-:W-:Y:S05]  /*9c20*/  BSYNC.RECONVERGENT B2 ;  /* 0x0000000000027941 */ /* 0x000fea0003800200 */
.L_x_43543:
        /* <DEDUP_REMOVED lines=61> */
.L_x_43541:
[----:B------:R-:W-:Y:S05]  /*a000*/  BSYNC.RECONVERGENT B1 ;  /* 0x0000000000017941 */ /* 0x000fea0003800200 */
.L_x_43540:
[----:B------:R-:W-:Y:S01]  /*a010*/  ISETP.NE.AND P4, PT, R153, 0x1, PT ;  /* 0x000000019900780c */ /* 0x000fe20003f85270 */
[----:B------:R-:W-:Y:S01]  /*a020*/  BSSY.RECONVERGENT B1, `(.L_x_43545) ;  /* 0x0000059000017945 */ /* 0x000fe20003800200 */
[----:B------:R-:W-:Y:S01]  /*a030*/  I2FP.F32.U32 R151, R7 ;  /* 0x0000000700977245 */ /* 0x000fe20000201000 */
[----:B------:R-:W-:Y:S01]  /*a040*/  IMAD.MOV.U32 R152, RZ, RZ, 0x2 ;  /* 0x00000002ff987424 */ /* 0x000fe200078e00ff */
[----:B------:R-:W-:-:S03]  /*a050*/  MOV R7, R12 ;  /* 0x0000000c00077202 */ /* 0x000fc60000000f00 */
[----:B------:R-:W-:-:S06]  /*a060*/  FFMA.FTZ R151, R151, R148, 1.1641532182693481445e-10 ;  /* 0x2f00000097977423 */ /* 0x000fcc0000010094 */
        /* <DEDUP_REMOVED lines=9> */
.L_x_43547:
        /* <DEDUP_REMOVED lines=13> */
.L_x_43549:
[----:B------:R-:W-:Y:S05]  /*a1d0*/  BSYNC.RECONVERGENT B2 ;  /* 0x0000000000027941 */ /* 0x000fea0003800200 */
.L_x_43548:
        /* <DEDUP_REMOVED lines=61> */
.L_x_43546:
[----:B------:R-:W-:Y:S05]  /*a5b0*/  BSYNC.RECONVERGENT B1 ;  /* 0x0000000000017941 */ /* 0x000fea0003800200 */
.L_x_43545:
[----:B------:R-:W-:Y:S01]  /*a5c0*/  ISETP.NE.AND P6, PT, R152, 0x1, PT ;  /* 0x000000019800780c */ /* 0x000fe20003fc5270 */
[----:B------:R-:W-:Y:S01]  /*a5d0*/  BSSY.RECONVERGENT B1, `(.L_x_43550) ;  /* 0x000005e000017945 */ /* 0x000fe20003800200 */
[----:B------:R-:W-:Y:S01]  /*a5e0*/  I2FP.F32.U32 R7, R7 ;  /* 0x0000000700077245 */ /* 0x000fe20000201000 */
[----:B------:R-:W-:Y:S01]  /*a5f0*/  FMUL.FTZ R71, R71, R19 ;  /* 0x0000001347477220 */ /* 0x000fe20000410000 */
[----:B------:R-:W-:-:S03]  /*a600*/  IMAD.MOV.U32 R153, RZ, RZ, R12 ;  /* 0x000000ffff997224 */ /* 0x000fc600078e000c */
        /* <DEDUP_REMOVED lines=12> */
.L_x_43552:
        /* <DEDUP_REMOVED lines=16> */
.L_x_43554:
[----:B------:R-:W-:Y:S05]  /*a7d0*/  BSYNC.RECONVERGENT B2 ;  /* 0x0000000000027941 */ /* 0x000fea0003800200 */
.L_x_43553:
        /* <DEDUP_REMOVED lines=61> */
.L_x_43551:
[----:B------:R-:W-:Y:S05]  /*abb0*/  BSYNC.RECONVERGENT B1 ;  /* 0x0000000000017941 */ /* 0x000fea0003800200 */
.L_x_43550:
[----:B------:R-:W-:Y:S02]  /*abc0*/  LOP3.LUT R14, R14, 0xffffffdf, RZ, 0xc0, !PT ;  /* 0xffffffdf0e0e7812 */ /* 0x000fe400078ec0ff */
[-C--:B------:R-:W-:Y:S02]  /*abd0*/  FSETP.GTU.FTZ.AND P6, PT, R69, R11.reuse, PT ;  /* 0x0000000b4500720b */ /* 0x080fe40003fdc000 */
[----:B------:R-:W-:Y:S02]  /*abe0*/  @P5 LOP3.LUT R14, R14, 0x20, RZ, 0xfc, !PT ;  /* 0x000000200e0e5812 */ /* 0x000fe400078efcff */
[----:B------:R-:W-:Y:S01]  /*abf0*/  FSETP.GTU.FTZ.AND P5, PT, R149, R11, PT ;  /* 0x0000000b9500720b */ /* 0x000fe20003fbc000 */
[----:B------:R-:W-:Y:S01]  /*ac00*/  FMUL.FTZ R149, R60, R19 ;  /* 0x000000133c957220 */ /* 0x000fe20000410000 */
[----:B------:R-:W-:Y:S02]  /*ac10*/  LOP3.LUT R3, R3, 0xfffffffe, RZ, 0xc0, !PT ;  /* 0xfffffffe03037812 */ /* 0x000fe400078ec0ff */
[----:B------:R-:W-:-:S02]  /*ac20*/  I2FP.F32.U32 R69, R153 ;  /* 0x0000009900457245 */ /* 0x000fc40000201000 */
[----:B------:R-:W-:Y:S02]  /*ac30*/  LOP3.LUT R14, R14, 0xfffffff7, RZ, 0xc0, !PT ;  /* 0xfffffff70e0e7812 */ /* 0x000fe400078ec0ff */
[----:B------:R-:W-:Y:S01]  /*ac40*/  FSEL R150, R150, RZ, P2 ;  /* 0x000000ff96967208 */ /* 0x000fe20001000000 */
[----:B------:R-:W-:Y:S01]  /*ac50*/  FFMA.FTZ R148, R69, R148, 1.1641532182693481445e-10 ;  /* 0x2f00000045947423 */ /* 0x000fe20000010094 */
[----:B------:R-:W-:Y:S01]  /*ac60*/  @P0 LOP3.LUT R14, R14, 0x8, RZ, 0xfc, !PT ;  /* 0x000000080e0e0812 */ /* 0x000fe200078efcff */
[----:B------:R-:W-:Y:S01]  /*ac70*/  FMUL.FTZ R69, R61, R19 ;  /* 0x000000133d457220 */ /* 0x000fe20000410000 */
[----:B------:R-:W-:Y:S02]  /*ac80*/  FSETP.GTU.FTZ.AND P0, PT, R151, R11, PT ;  /* 0x0000000b9700720b */ /* 0x000fe40003f1c000 */
[----:B------:R-:W-:Y:S02]  /*ac90*/  @P5 LOP3.LUT R3, R3, 0x1, RZ, 0xfc, !PT ;  /* 0x0000000103035812 */ /* 0x000fe400078efcff */
[----:B------:R-:W-:-:S02]  /*aca0*/  LOP3.LUT P5, RZ, R14, 0x20, RZ, 0xc0, !PT ;  /* 0x000000200eff7812 */ /* 0x000fc400078ac0ff */
[----:B------:R-:W-:Y:S02]  /*acb0*/  LOP3.LUT R3, R3, 0xfffffffd, RZ, 0xc0, !PT ;  /* 0xfffffffd03037812 */ /* 0x000fe400078ec0ff */
[----:B------:R-:W-:Y:S02]  /*acc0*/  LOP3.LUT R14, R14, 0xffffffef, RZ, 0xc0, !PT ;  /* 0xffffffef0e0e7812 */ /* 0x000fe400078ec0ff */
[----:B------:R-:W-:Y:S02]  /*acd0*/  @P6 LOP3.LUT R3, R3, 0x2, RZ, 0xfc, !PT ;  /* 0x0000000203036812 */ /* 0x000fe400078efcff */
[----:B------:R-:W-:Y:S02]  /*ace0*/  FSEL R69, R69, RZ, !P6 ;  /* 0x000000ff45457208 */ /* 0x000fe40007000000 */
[----:B------:R-:W-:Y:S01]  /*acf0*/  FSETP.GTU.FTZ.AND P6, PT, R148, R11, PT ;  /* 0x0000000b9400720b */ /* 0x000fe20003fdc000 */
[-C--:B------:R-:W-:Y:S01]  /*ad00*/  FMUL.FTZ R11, R62, R19.reuse ;  /* 0x000000133e0b7220 */ /* 0x080fe20000410000 */
[----:B------:R-:W-:Y:S01]  /*ad10*/  @P2 LOP3.LUT R14, R14, 0x10, RZ, 0xfc, !PT ;  /* 0x000000100e0e2812 */ /* 0x000fe200078efcff */
[----:B------:R-:W-:Y:S01]  /*ad20*/  FMUL.FTZ R19, R63, R19 ;  /* 0x000000133f137220 */ /* 0x000fe20000410000 */
[----:B------:R-:W-:Y:S01]  /*ad30*/  LOP3.LUT P2, RZ, R3, 0x1, RZ, 0xc0, !PT ;  /* 0x0000000103ff7812 */ /* 0x000fe2000784c0ff */
[----:B------:R-:W-:Y:S01]  /*ad40*/  FADD.FTZ R69, R150, R69 ;  /* 0x0000004596457221 */ /* 0x000fe20000010000 */
[----:B------:R-:W-:-:S02]  /*ad50*/  FSEL R68, R68, RZ, P1 ;  /* 0x000000ff44447208 */ /* 0x000fc40000800000 */
[----:B------:R-:W-:Y:S01]  /*ad60*/  FSEL R149, R149, RZ, !P2 ;  /* 0x000000ff95957208 */ /* 0x000fe20005000000 */
[----:B------:R-:W-:Y:S01]  /*ad70*/  @P5 FADD.FTZ R69, R65, R69 ;  /* 0x0000004541455221 */ /* 0x000fe20000010000 */
[----:B------:R-:W-:Y:S02]  /*ad80*/  FSEL R70, R70, RZ, P3 ;  /* 0x000000ff46467208 */ /* 0x000fe40001800000 */
[----:B------:R-:W-:Y:S01]  /*ad90*/  FSEL R71, R71, RZ, P4 ;  /* 0x000000ff47477208 */ /* 0x000fe20002000000 */
[----:B------:R-:W-:Y:S01]  /*ada0*/  FADD.FTZ R68, R68, R149 ;  /* 0x0000009544447221 */ /* 0x000fe20000010000 */
[----:B------:R-:W-:Y:S02]  /*adb0*/  FSEL R11, R11, RZ, !P0 ;  /* 0x000000ff0b0b7208 */ /* 0x000fe40004000000 */
[----:B------:R-:W-:Y:S01]  /*adc0*/  FSEL R19, R19, RZ, !P6 ;  /* 0x000000ff13137208 */ /* 0x000fe20007000000 */
[----:B------:R-:W-:Y:S01]  /*add0*/  @P5 FADD.FTZ R68, R64, R68 ;  /* 0x0000004440445221 */ /* 0x000fe20000010000 */
[----:B------:R-:W-:Y:S01]  /*ade0*/  SEL R149, RZ, 0x1, P2 ;  /* 0x00000001ff957807 */ /* 0x000fe20001000000 */
[----:B------:R-:W-:Y:S01]  /*adf0*/  FADD.FTZ R70, R70, R11 ;  /* 0x0000000b46467221 */ /* 0x000fe20000010000 */
[----:B------:R-:W-:Y:S01]  /*ae00*/  SEL R11, RZ, 0x1, P6 ;  /* 0x00000001ff0b7807 */ /* 0x000fe20003000000 */
[----:B------:R-:W-:Y:S01]  /*ae10*/  FADD.FTZ R71, R19, R71 ;  /* 0x0000004713477221 */ /* 0x000fe20000010000 */
[----:B------:R-:W-:Y:S01]  /*ae20*/  SEL R19, RZ, 0x1, P0 ;  /* 0x00000001ff137807 */ /* 0x000fe20000000000 */
[----:B------:R-:W-:Y:S01]  /*ae30*/  @P5 FADD.FTZ R70, R66, R70 ;  /* 0x0000004642465221 */ /* 0x000fe20000010000 */
[----:B------:R-:W-:Y:S01]  /*ae40*/  LOP3.LUT P2, RZ, R14, 0x10, RZ, 0xc0, !PT ;  /* 0x000000100eff7812 */ /* 0x000fe2000784c0ff */
[----:B------:R-:W-:Y:S01]  /*ae50*/  @P5 FADD.FTZ R71, R67, R71 ;  /* 0x0000004743475221 */ /* 0x000fe20000010000 */
[----:B------:R-:W-:-:S02]  /*ae60*/  LOP3.LUT P5, RZ, R3, 0x2, RZ, 0xc0, !PT ;  /* 0x0000000203ff7812 */ /* 0x000fc400078ac0ff */
[----:B------:R-:W-:Y:S02]  /*ae70*/  LOP3.LUT P0, RZ, R14, 0x8, RZ, 0xc0, !PT ;  /* 0x000000080eff7812 */ /* 0x000fe4000780c0ff */
[----:B------:R-:W-:Y:S02]  /*ae80*/  SEL R148, RZ, 0x1, P5 ;  /* 0x00000001ff947807 */ /* 0x000fe40002800000 */
[----:B------:R-:W-:Y:S02]  /*ae90*/  PRMT R15, R149, 0x7610, R15 ;  /* 0x00007610950f7816 */ /* 0x000fe4000000000f */
[----:B------:R-:W-:Y:S02]  /*aea0*/  PRMT R16, R148, 0x7610, R16 ;  /* 0x0000761094107816 */ /* 0x000fe40000000010 */
[----:B------:R-:W-:Y:S02]  /*aeb0*/  PRMT R17, R19, 0x7610, R17 ;  /* 0x0000761013117816 */ /* 0x000fe40000000011 */
[----:B------:R-:W-:-:S07]  /*aec0*/  PRMT R18, R11, 0x7610, R18 ;  /* 0x000076100b127816 */ /* 0x000fce0000000012 */
.L_x_43514:
[----:B------:R-:W0:Y:S01]  /*aed0*/  LDC.64 R148, c[0x0][0x3a8] ;  /* 0x0000ea00ff947b82 */ /* 0x000e220000000a00 */
[----:B------:R-:W-:Y:S02]  /*aee0*/  SEL R11, RZ, 0x1000000, !P4 ;  /* 0x01000000ff0b7807 */ /* 0x000fe40006000000 */
[----:B------:R-:W-:Y:S01]  /*aef0*/  SEL R19, RZ, 0x10000, !P3 ;  /* 0x00010000ff137807 */ /* 0x000fe20005800000 */
[----:B0-----:R-:W-:-:S05]  /*af00*/  IMAD.WIDE.U32 R148, R20, 0x10, R148 ;  /* 0x0000001014947825 */ /* 0x001fca00078e0094 */
[----:B------:R0:W-:Y:S02]  /*af10*/  STG.E.128 desc[UR6][R148.64], R68 ;  /* 0x0000004494007986 */ /* 0x0001e4000c101d06 */
[----:B0-----:R-:W-:-:S04]  /*af20*/  SEL R148, RZ, 0x100, !P2 ;  /* 0x00000100ff947807 */ /* 0x001fc80005000000 */
[----:B------:R-:W-:Y:S02]  /*af30*/  IADD3 R11, PT, PT, R148, R11, R19 ;  /* 0x0000000b940b7210 */ /* 0x000fe40007ffe013 */
[----:B------:R-:W0:Y:S01]  /*af40*/  LDC.64 R148, c[0x0][0x3b0] ;  /* 0x0000ec00ff947b82 */ /* 0x000e220000000a00 */
[----:B------:R-:W-:-:S04]  /*af50*/  SEL R19, RZ, 0x1, !P1 ;  /* 0x00000001ff137807 */ /* 0x000fc80004800000 */
[----:B------:R-:W-:Y:S01]  /*af60*/  IADD3 R11, PT, PT, R11, R19, RZ ;  /* 0x000000130b0b7210 */ /* 0x000fe20007ffe0ff */
[----:B0-----:R-:W-:-:S05]  /*af70*/  IMAD.WIDE.U32 R148, R20, 0x4, R148 ;  /* 0x0000000414947825 */ /* 0x001fca00078e0094 */
[----:B------:R0:W-:Y:S01]  /*af80*/  STG.E desc[UR6][R148.64], R11 ;  /* 0x0000000b94007986 */ /* 0x0001e2000c101906 */
[----:B------:R-:W-:Y:S05]  /*af90*/  @!P0 BRA `(.L_x_43555) ;  /* 0x00000000002c8947 */ /* 0x000fea0003800000 */
[----:B0-----:R-:W0:Y:S01]  /*afa0*/  LDC.64 R148, c[0x0][0x3b8] ;  /* 0x0000ee00ff947b82 */ /* 0x001e220000000a00 */
[----:B------:R-:W-:Y:S01]  /*afb0*/  IMAD.U32 R11, R17, 0x10000, RZ ;  /* 0x00010000110b7824 */ /* 0x000fe200078e00ff */
[----:B------:R-:W-:-:S04]  /*afc0*/  LOP3.LUT R19, R18, 0xffff, RZ, 0xc0, !PT ;  /* 0x0000ffff12137812 */ /* 0x000fc800078ec0ff */
[----:B------:R-:W-:-:S05]  /*afd0*/  LOP3.LUT R11, R11, 0xff0000, RZ, 0xc0, !PT ;  /* 0x00ff00000b0b7812 */ /* 0x000fca00078ec0ff */
[----:B------:R-:W-:Y:S01]  /*afe0*/  IMAD R11, R19, 0x1000000, R11 ;  /* 0x01000000130b7824 */ /* 0x000fe200078e020b */
[----:B------:R-:W-:-:S04]  /*aff0*/  LOP3.LUT R19, R16, 0xff, RZ, 0xc0, !PT ;  /* 0x000000ff10137812 */ /* 0x000fc800078ec0ff */
[----:B------:R-:W-:Y:S02]  /*b000*/  LEA R11, R19, R11, 0x8 ;  /* 0x0000000b130b7211 */ /* 0x000fe400078e40ff */
[----:B------:R-:W-:-:S05]  /*b010*/  LOP3.LUT R19, R15, 0xff, RZ, 0xc0, !PT ;  /* 0x000000ff0f137812 */ /* 0x000fca00078ec0ff */
[----:B------:R-:W-:Y:S02]  /*b020*/  IMAD.IADD R11, R11, 0x1, R19 ;  /* 0x000000010b0b7824 */ /* 0x000fe400078e0213 */
[----:B0-----:R-:W-:-:S05]  /*b030*/  IMAD.WIDE.U32 R148, R20, 0x4, R148 ;  /* 0x0000000414947825 */ /* 0x001fca00078e0094 */
[----:B------:R1:W-:Y:S02]  /*b040*/  STG.E desc[UR6][R148.64], R11 ;  /* 0x0000000b94007986 */ /* 0x0003e4000c101906 */
.L_x_43555:
[----:B01----:R-:W-:Y:S01]  /*b050*/  IMAD.MOV.U32 R11, RZ, RZ, R13 ;  /* 0x000000ffff0b7224 */ /* 0x003fe200078e000d */
[----:B------:R-:W-:-:S07]  /*b060*/  IADD3 R13, PT, PT, R20, 0x20, RZ ;  /* 0x00000020140d7810 */ /* 0x000fce0007ffe0ff */
.L_x_43492:
[----:B------:R-:W-:Y:S05]  /*b070*/  BSYNC.RECONVERGENT B0 ;  /* 0x0000000000007941 */ /* 0x000fea0003800200 */
.L_x_43491:
        /* <DEDUP_REMOVED lines=35> */
.L_x_43561:
        /* <DEDUP_REMOVED lines=13> */
.L_x_43563:
[----:B------:R-:W-:Y:S05]  /*b380*/  BSYNC.RECONVERGENT B2 ;  /* 0x0000000000027941 */ /* 0x000fea0003800200 */
.L_x_43562:
        /* <DEDUP_REMOVED lines=61> */
.L_x_43560:
[----:B------:R-:W-:Y:S05]  /*b760*/  BSYNC.RECONVERGENT B1 ;  /* 0x0000000000017941 */ /* 0x000fea0003800200 */
.L_x_43559:
        /* <DEDUP_REMOVED lines=20> */
.L_x_43566:
        /* <DEDUP_REMOVED lines=13> */
.L_x_43568:
[----:B------:R-:W-:Y:S05]  /*b980*/  BSYNC.RECONVERGENT B2 ;  /* 0x0000000000027941 */ /* 0x000fea0003800200 */
.L_x_43567:
        /* <DEDUP_REMOVED lines=61> */
.L_x_43565:
[----:B------:R-:W-:Y:S05]  /*bd60*/  BSYNC.RECONVERGENT B1 ;  /* 0x0000000000017941 */ /* 0x000fea0003800200 */
.L_x_43564:
        /* <DEDUP_REMOVED lines=15> */
.L_x_43571:
        /* <DEDUP_REMOVED lines=13> */
.L_x_43573:
[----:B------:R-:W-:Y:S05]  /*bf30*/  BSYNC.RECONVERGENT B2 ;  /* 0x0000000000027941 */ /* 0x000fea0003800200 */
.L_x_43572:
        /* <DEDUP_REMOVED lines=61> */
.L_x_43570:
[----:B------:R-:W-:Y:S05]  /*c310*/  BSYNC.RECONVERGENT B1 ;  /* 0x0000000000017941 */ /* 0x000fea0003800200 */
.L_x_43569:
        /* <DEDUP_REMOVED lines=17> */
.L_x_43576:
        /* <DEDUP_REMOVED lines=13> */
.L_x_43578:
[----:B------:R-:W-:Y:S05]  /*c500*/  BSYNC.RECONVERGENT B2 ;  /* 0x0000000000027941 */ /* 0x000fea0003800200 */
.L_x_43577:
        /* <DEDUP_REMOVED lines=61> */
.L_x_43575:
[----:B------:R-:W-:Y:S05]  /*c8e0*/  BSYNC.RECONVERGENT B1 ;  /* 0x0000000000017941 */ /* 0x000fea0003800200 */
.L_x_43574:
        /* <DEDUP_REMOVED lines=15> */
.L_x_43581:
        /* <DEDUP_REMOVED lines=13> */
.L_x_43583:
[----:B------:R-:W-:Y:S05]  /*cab0*/  BSYNC.RECONVERGENT B2 ;  /* 0x0000000000027941 */ /* 0x000fea0003800200 */
.L_x_43582:
        /* <DEDUP_REMOVED lines=61> */
.L_x_43580:
[----:B------:R-:W-:Y:S05]  /*ce90*/  BSYNC.RECONVERGENT B1 ;  /* 0x0000000000017941 */ /* 0x000fea0003800200 */
.L_x_43579:
        /* <DEDUP_REMOVED lines=17> */
.L_x_43586:
        /* <DEDUP_REMOVED lines=13> */
.L_x_43588:
[----:B------:R-:W-:Y:S05]  /*d080*/  BSYNC.RECONVERGENT B2 ;  /* 0x0000000000027941 */ /* 0x000fea0003800200 */
.L_x_43587:
        /* <DEDUP_REMOVED lines=61> */
.L_x_43585:
[----:B------:R-:W-:Y:S05]  /*d460*/  BSYNC.RECONVERGENT B1 ;  /* 0x0000000000017941 */ /* 0x000fea0003800200 */
.L_x_43584:
        /* <DEDUP_REMOVED lines=15> */
.L_x_43591:
        /* <DEDUP_REMOVED lines=13> */
.L_x_43593:
[----:B------:R-:W-:Y:S05]  /*d630*/  BSYNC.RECONVERGENT B2 ;  /* 0x0000000000027941 */ /* 0x000fea0003800200 */
.L_x_43592:
        /* <DEDUP_REMOVED lines=61> */
.L_x_43590:
[----:B------:R-:W-:Y:S05]  /*da10*/  BSYNC.RECONVERGENT B1 ;  /* 0x0000000000017941 */ /* 0x000fea0003800200 */
.L_x_43589:
        /* <DEDUP_REMOVED lines=17> */
.L_x_43596:
        /* <DEDUP_REMOVED lines=16> */
.L_x_43598:
[----:B------:R-:W-:Y:S05]  /*dc30*/  BSYNC.RECONVERGENT B2 ;  /* 0x0000000000027941 */ /* 0x000fea0003800200 */
.L_x_43597:
        /* <DEDUP_REMOVED lines=61> */
.L_x_43595:
[----:B------:R-:W-:Y:S05]  /*e010*/  BSYNC.RECONVERGENT B1 ;  /* 0x0000000000017941 */ /* 0x000fea0003800200 */
.L_x_43594:
        /* <DEDUP_REMOVED lines=48> */
[----:B------:R-:W-:Y:S01]  /*e320*/  PRMT R18, R11, 0x7610, R18 ;  /* 0x000076100b127816 */ /* 0x000fe20000000012 */
[----:B------:R-:W-:Y:S06]  /*e330*/  BRA `(.L_x_43599) ;  /* 0x0000001800087947 */ /* 0x000fec0003800000 */
.L_x_43558:
        /* <DEDUP_REMOVED lines=16> */
.L_x_43602:
        /* <DEDUP_REMOVED lines=13> */
.L_x_43604:
[----:B------:R-:W-:Y:S05]  /*e510*/  BSYNC.RECONVERGENT B2 ;  /* 0x0000000000027941 */ /* 0x000fea0003800200 */
.L_x_43603:
        /* <DEDUP_REMOVED lines=61> */
.L_x_43601:
[----:B------:R-:W-:Y:S05]  /*e8f0*/  BSYNC.RECONVERGENT B1 ;  /* 0x0000000000017941 */ /* 0x000fea0003800200 */
.L_x_43600:
[----:B------:R-:W0:Y:S01]  /*e900*/  LDC R11, c[0x0][0x404] ;  /* 0x00010100ff0b7b82 */ /* 0x000e220000000800 */
[----:B------:R-:W-:Y:S01]  /*e910*/  ISETP.NE.AND P2, PT, R148, 0x1, PT ;  /* 0x000000019400780c */ /* 0x000fe20003f45270 */
[----:B------:R-:W-:Y:S01]  /*e920*/  IMAD.MOV.U32 R152, RZ, RZ, 0x2f800000 ;  /* 0x2f800000ff987424 */ /* 0x000fe200078e00ff */
[----:B------:R-:W-:Y:S01]  /*e930*/  I2FP.F32.U32 R7, R149 ;  /* 0x0000009500077245 */ /* 0x000fe20000201000 */
[----:B------:R-:W-:Y:S01]  /*e940*/  BSSY.RECONVERGENT B1, `(.L_x_43605) ;  /* 0x0000059000017945 */ /* 0x000fe20003800200 */
[----:B------:R-:W-:-:S03]  /*e950*/  HFMA2 R149, -RZ, RZ, 0, 1.1920928955078125e-07 ;  /* 0x00000002ff957431 */ /* 0x000fc600000001ff */
[----:B------:R-:W-:-:S05]  /*e960*/  FFMA.FTZ R7, R7, R152, 1.1641532182693481445e-10 ;  /* 0x2f00000007077423 */ /* 0x000fca0000010098 */
[----:B0-----:R-:W-:Y:S01]  /*e970*/  FSETP.LE.FTZ.AND P1, PT, R7, R11, PT ;  /* 0x0000000b0700720b */ /* 0x001fe20003f33000 */
        /* <DEDUP_REMOVED lines=10> */
.L_x_43607:
        /* <DEDUP_REMOVED lines=13> */
.L_x_43609:
[----:B------:R-:W-:Y:S05]  /*eaf0*/  BSYNC.RECONVERGENT B2 ;  /* 0x0000000000027941 */ /* 0x000fea0003800200 */
.L_x_43608:
        /* <DEDUP_REMOVED lines=61> */
.L_x_43606:
[----:B------:R-:W-:Y:S05]  /*eed0*/  BSYNC.RECONVERGENT B1 ;  /* 0x0000000000017941 */ /* 0x000fea0003800200 */
.L_x_43605:
[----:B------:R-:W-:Y:S01]  /*eee0*/  ISETP.NE.AND P3, PT, R149, 0x1, PT ;  /* 0x000000019500780c */ /* 0x000fe20003f65270 */
[----:B------:R-:W-:Y:S01]  /*eef0*/  BSSY.RECONVERGENT B1, `(.L_x_43610) ;  /* 0x000005a000017945 */ /* 0x000fe20003800200 */
[----:B------:R-:W-:Y:S01]  /*ef00*/  I2FP.F32.U32 R7, R7 ;  /* 0x0000000700077245 */ /* 0x000fe20000201000 */
[----:B------:R-:W-:-:S04]  /*ef10*/  IMAD.MOV.U32 R148, RZ, RZ, 0x2 ;  /* 0x00000002ff947424 */ /* 0x000fc800078e00ff */
        /* <DEDUP_REMOVED lines=12> */
.L_x_43612:
        /* <DEDUP_REMOVED lines=13> */
.L_x_43614:
[----:B------:R-:W-:Y:S05]  /*f0b0*/  BSYNC.RECONVERGENT B2 ;  /* 0x0000000000027941 */ /* 0x000fea0003800200 */
.L_x_43613:
        /* <DEDUP_REMOVED lines=61> */
.L_x_43611:
[----:B------:R-:W-:Y:S05]  /*f490*/  BSYNC.RECONVERGENT B1 ;  /* 0x0000000000017941 */ /* 0x000fea0003800200 */
.L_x_43610:
[----:B------:R-:W-:Y:S01]  /*f4a0*/  ISETP.NE.AND P4, PT, R148, 0x1, PT ;  /* 0x000000019400780c */ /* 0x000fe20003f85270 */
[----:B------:R-:W-:Y:S01]  /*f4b0*/  BSSY.RECONVERGENT B1, `(.L_x_43615) ;  /* 0x000005a000017945 */ /* 0x000fe20003800200 */
[----:B------:R-:W-:Y:S01]  /*f4c0*/  I2FP.F32.U32 R7, R7 ;  /* 0x0000000700077245 */ /* 0x000fe20000201000 */
[----:B------:R-:W-:-:S04]  /*f4d0*/  IMAD.MOV.U32 R149, RZ, RZ, R12 ;  /* 0x000000ffff957224 */ /* 0x000fc800078e000c */
        /* <DEDUP_REMOVED lines=12> */
.L_x_43617:
        /* <DEDUP_REMOVED lines=13> */
.L_x_43619:
[----:B------:R-:W-:Y:S05]  /*f670*/  BSYNC.RECONVERGENT B2 ;  /* 0x0000000000027941 */ /* 0x000fea0003800200 */
.L_x_43618:
        /* <DEDUP_REMOVED lines=61> */
.L_x_43616:
[----:B------:R-:W-:Y:S05]  /*fa50*/  BSYNC.RECONVERGENT B1 ;  /* 0x0000000000017941 */ /* 0x000fea0003800200 */
.L_x_43615:
        /* <DEDUP_REMOVED lines=15> */
[----:B------:R-:W-:-:S10]  /*fb50*/  @P5 FADD.FTZ R75, R67, R75 ;  /* 0x0000004b434b5221 */ /* 0x000fd40000010000 */
.L_x_43599:
[----:B------:R-:W0:Y:S01]  /*fb60*/  LDC.64 R148, c[0x0][0x3a8] ;  /* 0x0000ea00ff947b82 */ /* 0x000e220000000a00 */
[----:B------:R-:W-:Y:S01]  /*fb70*/  SEL R11, RZ, 0x1000000, !P4 ;  /* 0x01000000ff0b7807 */ /* 0x000fe20006000000 */
[----:B0-----:R-:W-:-:S05]  /*fb80*/  IMAD.WIDE.U32 R148, R13, 0x10, R148 ;  /* 0x000000100d947825 */ /* 0x001fca00078e0094 */
[----:B------:R0:W-:Y:S02]  /*fb90*/  STG.E.128 desc[UR6][R148.64], R72 ;  /* 0x0000004894007986 */ /* 0x0001e4000c101d06 */
[----:B0-----:R-:W-:Y:S02]  /*fba0*/  SEL R148, RZ, 0x10000, !P3 ;  /* 0x00010000ff947807 */ /* 0x001fe40005800000 */
[----:B------:R-:W-:-:S04]  /*fbb0*/  SEL R149, RZ, 0x100, !P2 ;  /* 0x00000100ff957807 */ /* 0x000fc80005000000 */
[----:B------:R-:W-:Y:S02]  /*fbc0*/  IADD3 R11, PT, PT, R149, R11, R148 ;  /* 0x0000000b950b7210 */ /* 0x000fe40007ffe094 */
[----:B------:R-:W-:-:S04]  /*fbd0*/  SEL R148, RZ, 0x1, !P1 ;  /* 0x00000001ff947807 */ /* 0x000fc80004800000 */
[----:B------:R-:W-:Y:S02]  /*fbe0*/  IADD3 R11, PT, PT, R11, R148, RZ ;  /* 0x000000940b0b7210 */ /* 0x000fe40007ffe0ff */
[----:B------:R-:W0:Y:S02]  /*fbf0*/  LDC.64 R148, c[0x0][0x3b0] ;  /* 0x0000ec00ff947b82 */ /* 0x000e240000000a00 */
[----:B0-----:R-:W-:-:S05]  /*fc00*/  IMAD.WIDE.U32 R148, R13, 0x4, R148 ;  /* 0x000000040d947825 */ /* 0x001fca00078e0094 */
[----:B------:R0:W-:Y:S01]  /*fc10*/  STG.E desc[UR6][R148.64], R11 ;  /* 0x0000000b94007986 */ /* 0x0001e2000c101906 */
[----:B------:R-:W-:Y:S05]  /*fc20*/  @!P0 BRA `(.L_x_43620) ;  /* 0x00000000002c8947 */ /* 0x000fea0003800000 */
[----:B0-----:R-:W-:Y:S01]  /*fc30*/  IMAD.U32 R11, R17, 0x10000, RZ ;  /* 0x00010000110b7824 */ /* 0x001fe200078e00ff */
[----:B------:R-:W-:-:S04]  /*fc40*/  LOP3.LUT R148, R18, 0xffff, RZ, 0xc0, !PT ;  /* 0x0000ffff12947812 */ /* 0x000fc800078ec0ff */
[----:B------:R-:W-:-:S05]  /*fc50*/  LOP3.LUT R11, R11, 0xff0000, RZ, 0xc0, !PT ;  /* 0x00ff00000b0b7812 */ /* 0x000fca00078ec0ff */
[----:B------:R-:W-:Y:S01]  /*fc60*/  IMAD R11, R148, 0x1000000, R11 ;  /* 0x01000000940b7824 */ /* 0x000fe200078e020b */
[----:B------:R-:W-:-:S04]  /*fc70*/  LOP3.LUT R148, R16, 0xff, RZ, 0xc0, !PT ;  /* 0x000000ff10947812 */ /* 0x000fc800078ec0ff */
[----:B------:R-:W-:Y:S02]  /*fc80*/  LEA R11, R148, R11, 0x8 ;  /* 0x0000000b940b7211 */ /* 0x000fe400078e40ff */
[----:B------:R-:W-:-:S05]  /*fc90*/  LOP3.LUT R148, R15, 0xff, RZ, 0xc0, !PT ;  /* 0x000000ff0f947812 */ /* 0x000fca00078ec0ff */
[----:B------:R-:W-:Y:S02]  /*fca0*/  IMAD.IADD R11, R11, 0x1, R148 ;  /* 0x000000010b0b7824 */ /* 0x000fe400078e0294 */
[----:B------:R-:W0:Y:S02]  /*fcb0*/  LDC.64 R148, c[0x0][0x3b8] ;  /* 0x0000ee00ff947b82 */ /* 0x000e240000000a00 */
[----:B0-----:R-:W-:-:S05]  /*fcc0*/  IMAD.WIDE.U32 R148, R13, 0x4, R148 ;  /* 0x000000040d947825 */ /* 0x001fca00078e0094 */
[----:B------:R1:W-:Y:S02]  /*fcd0*/  STG.E desc[UR6][R148.64], R11 ;  /* 0x0000000b94007986 */ /* 0x0003e4000c101906 */
.L_x_43620:
[----:B01----:R-:W-:Y:S01]  /*fce0*/  IMAD.MOV.U32 R11, RZ, RZ, R19 ;  /* 0x000000ffff0b7224 */ /* 0x003fe200078e0013 */
[----:B------:R-:W-:-:S07]  /*fcf0*/  IADD3 R13, PT, PT, R13, 0x20, RZ ;  /* 0x000000200d0d7810 */ /* 0x000fce0007ffe0ff */
.L_x_43557:
[----:B------:R-:W-:Y:S05]  /*fd00*/  BSYNC.RECONVERGENT B0 ;  /* 0x0000000000007941 */ /* 0x000fea0003800200 */
.L_x_43556:
        /* <DEDUP_REMOVED lines=35> */
.L_x_43626:
        /* <DEDUP_REMOVED lines=13> */
.L_x_43628:
[----:B------:R-:W-:Y:S05]  /*10010*/  BSYNC.RECONVERGENT B2 ;  /* 0x0000000000027941 */ /* 0x000fea0003800200 */
.L_x_43627:
        /* <DEDUP_REMOVED lines=61> */
.L_x_43625:
[----:B------:R-:W-:Y:S05]  /*103f0*/  BSYNC.RECONVERGENT B1 ;  /* 0x0000000000017941 */ /* 0x000fea0003800200 */
.L_x_43624:
        /* <DEDUP_REMOVED lines=20> */
.L_x_43631:
        /* <DEDUP_REMOVED lines=13> */
.L_x_43633:
[----:B------:R-:W-:Y:S05]  /*10610*/  BSYNC.RECONVERGENT B2 ;  /* 0x0000000000027941 */ /* 0x000fea0003800200 */
.L_x_43632:
        /* <DEDUP_REMOVED lines=61> */
.L_x_43630:
[----:B------:R-:W-:Y:S05]  /*109f0*/  BSYNC.RECONVERGENT B1 ;  /* 0x0000000000017941 */ /* 0x000fea0003800200 */
.L_x_43629:
        /* <DEDUP_REMOVED lines=15> */
.L_x_43636:
        /* <DEDUP_REMOVED lines=13> */
.L_x_43638:
[----:B------:R-:W-:Y:S05]  /*10bc0*/  BSYNC.RECONVERGENT B2 ;  /* 0x0000000000027941 */ /* 0x000fea0003800200 */
.L_x_43637:
        /* <DEDUP_REMOVED lines=61> */
.L_x_43635:
[----:B------:R-:W-:Y:S05]  /*10fa0*/  BSYNC.RECONVERGENT B1 ;  /* 0x0000000000017941 */ /* 0x000fea0003800200 */
.L_x_43634:
        /* <DEDUP_REMOVED lines=17> */
.L_x_43641:
        /* <DEDUP_REMOVED lines=13> */
.L_x_43643:
[----:B------:R-:W-:Y:S05]  /*11190*/  BSYNC.RECONVERGENT B2 ;  /* 0x0000000000027941 */ /* 0x000fea0003800200 */
.L_x_43642:
        /* <DEDUP_REMOVED lines=61> */
.L_x_43640:
[----:B------:R-:W-:Y:S05]  /*11570*/  BSYNC.RECONVERGENT B1 ;  /* 0x0000000000017941 */ /* 0x000fea0003800200 */
.L_x_43639:
        /* <DEDUP_REMOVED lines=15> */
.L_x_43646:
        /* <DEDUP_REMOVED lines=13> */
.L_x_43648:
[----:B------:R-:W-:Y:S05]  /*11740*/  BSYNC.RECONVERGENT B2 ;  /* 0x0000000000027941 */ /* 0x000fea0003800200 */
.L_x_43647:
        /* <DEDUP_REMOVED lines=61> */
.L_x_43645:
[----:B------:R-:W-:Y:S05]  /*11b20*/  BSYNC.RECONVERGENT B1 ;  /* 0x0000000000017941 */ /* 0x000fea0003800200 */
.L_x_43644:
        /* <DEDUP_REMOVED lines=17> */
.L_x_43651:
        /* <DEDUP_REMOVED lines=13> */
.L_x_43653:
[----:B------:R-:W-:Y:S05]  /*11d10*/  BSYNC.RECONVERGENT B2 ;  /* 0x0000000000027941 */ /* 0x000fea0003800200 */
.L_x_43652:
        /* <DEDUP_REMOVED lines=61> */
.L_x_43650:
[----:B------:R-:W-:Y:S05]  /*120f0*/  BSYNC.RECONVERGENT B1 ;  /* 0x0000000000017941 */ /* 0x000fea0003800200 */
.L_x_43649:
        /* <DEDUP_REMOVED lines=15> */
.L_x_43656:
        /* <DEDUP_REMOVED lines=13> */
.L_x_43658:
[----:B------:R-:W-:Y:S05]  /*122c0*/  BSYNC.RECONVERGENT B2 ;  /* 0x0000000000027941 */ /* 0x000fea0003800200 */
.L_x_43657:
        /* <DEDUP_REMOVED lines=61> */
.L_x_43655:
[----:B------:R-:W-:Y:S05]  /*126a0*/  BSYNC.RECONVERGENT B1 ;  /* 0x0000000000017941 */ /* 0x000fea0003800200 */
.L_x_43654:
        /* <DEDUP_REMOVED lines=17> */
.L_x_43661:
        /* <DEDUP_REMOVED lines=16> */
.L_x_43663:
[----:B------:R-:W-:Y:S05]  /*128c0*/  BSYNC.RECONVERGENT B2 ;  /* 0x0000000000027941 */ /* 0x000fea0003800200 */
.L_x_43662:
        /* <DEDUP_REMOVED lines=61> */
.L_x_43660:
[----:B------:R-:W-:Y:S05]  /*12ca0*/  BSYNC.RECONVERGENT B1 ;  /* 0x0000000000017941 */ /* 0x000fea0003800200 */
.L_x_43659:
        /* <DEDUP_REMOVED lines=50> */
.L_x_43623:
        /* <DEDUP_REMOVED lines=16> */
.L_x_43667:
        /* <DEDUP_REMOVED lines=13> */
.L_x_43669:
[----:B------:R-:W-:Y:S05]  /*131a0*/  BSYNC.RECONVERGENT B2 ;  /* 0x0000000000027941 */ /* 0x000fea0003800200 */
.L_x_43668:
        /* <DEDUP_REMOVED lines=61> */
.L_x_43666:
[----:B------:R-:W-:Y:S05]  /*13580*/  BSYNC.RECONVERGENT B1 ;  /* 0x0000000000017941 */ /* 0x000fea0003800200 */
.L_x_43665:
        /* <DEDUP_REMOVED lines=18> */
.L_x_43672:
        /* <DEDUP_REMOVED lines=13> */
.L_x_43674:
[----:B------:R-:W-:Y:S05]  /*13780*/  BSYNC.RECONVERGENT B2 ;  /* 0x0000000000027941 */ /* 0x000fea0003800200 */
.L_x_43673:
        /* <DEDUP_REMOVED lines=61> */
.L_x_43671:
[----:B------:R-:W-:Y:S05]  /*13b60*/  BSYNC.RECONVERGENT B1 ;  /* 0x0000000000017941 */ /* 0x000fea0003800200 */
.L_x_43670:
        /* <DEDUP_REMOVED lines=16> */
.L_x_43677:
        /* <DEDUP_REMOVED lines=13> */
.L_x_43679:
[----:B------:R-:W-:Y:S05]  /*13d40*/  BSYNC.RECONVERGENT B2 ;  /* 0x0000000000027941 */ /* 0x000fea0003800200 */
.L_x_43678:
        /* <DEDUP_REMOVED lines=61> */
.L_x_43676:
[----:B------:R-:W-:Y:S05]  /*14120*/  BSYNC.RECONVERGENT B1 ;  /* 0x0000000000017941 */ /* 0x000fea0003800200 */
.L_x_43675:
        /* <DEDUP_REMOVED lines=16> */
.L_x_43682:
        /* <DEDUP_REMOVED lines=13> */
.L_x_43684:
[----:B------:R-:W-:Y:S05]  /*14300*/  BSYNC.RECONVERGENT B2 ;  /* 0x0000000000027941 */ /* 0x000fea0003800200 */
.L_x_43683:
        /* <DEDUP_REMOVED lines=61> */
.L_x_43681:
[----:B------:R-:W-:Y:S05]  /*146e0*/  BSYNC.RECONVERGENT B1 ;  /* 0x0000000000017941 */ /* 0x000fea0003800200 */
.L_x_43680:
        /* <DEDUP_REMOVED lines=16> */
.L_x_43664:
        /* <DEDUP_REMOVED lines=24> */
.L_x_43685:
[----:B01----:R-:W-:Y:S01]  /*14970*/  IMAD.MOV.U32 R11, RZ, RZ, R19 ;  /* 0x000000ffff0b7224 */ /* 0x003fe200078e0013 */
[----:B------:R-:W-:-:S07]  /*14980*/  IADD3 R13, PT, PT, R13, 0x20, RZ ;  /* 0x000000200d0d7810 */ /* 0x000fce0007ffe0ff */
.L_x_43622:
[----:B------:R-:W-:Y:S05]  /*14990*/  BSYNC.RECONVERGENT B0 ;  /* 0x0000000000007941 */ /* 0x000fea0003800200 */
.L_x_43621:
        /* <DEDUP_REMOVED lines=35> */
.L_x_43691:
        /* <DEDUP_REMOVED lines=13> */
.L_x_43693:
[----:B------:R-:W-:Y:S05]  /*14ca0*/  BSYNC.RECONVERGENT B2 ;  /* 0x0000000000027941 */ /* 0x000fea0003800200 */
.L_x_43692:
        /* <DEDUP_REMOVED lines=61> */
.L_x_43690:
[----:B------:R-:W-:Y:S05]  /*15080*/  BSYNC.RECONVERGENT B1 ;  /* 0x0000000000017941 */ /* 0x000fea0003800200 */
.L_x_43689:
        /* <DEDUP_REMOVED lines=20> */
.L_x_43696:
        /* <DEDUP_REMOVED lines=13> */
.L_x_43698:
[----:B------:R-:W-:Y:S05]  /*152a0*/  BSYNC.RECONVERGENT B2 ;  /* 0x0000000000027941 */ /* 0x000fea0003800200 */
.L_x_43697:
        /* <DEDUP_REMOVED lines=61> */
.L_x_43695:
[----:B------:R-:W-:Y:S05]  /*15680*/  BSYNC.RECONVERGENT B1 ;  /* 0x0000000000017941 */ /* 0x000fea0003800200 */
.L_x_43694:
        /* <DEDUP_REMOVED lines=15> */
.L_x_43701:
        /* <DEDUP_REMOVED lines=13> */
.L_x_43703:
[----:B------:R-:W-:Y:S05]  /*15850*/  BSYNC.RECONVERGENT B2 ;  /* 0x0000000000027941 */ /* 0x000fea0003800200 */
.L_x_43702:
        /* <DEDUP_REMOVED lines=61> */
.L_x_43700:
[----:B------:R-:W-:Y:S05]  /*15c30*/  BSYNC.RECONVERGENT B1 ;  /* 0x0000000000017941 */ /* 0x000fea0003800200 */
.L_x_43699:
        /* <DEDUP_REMOVED lines=17> */
.L_x_43706:
        /* <DEDUP_REMOVED lines=13> */
.L_x_43708:
[----:B------:R-:W-:Y:S05]  /*15e20*/  BSYNC.RECONVERGENT B2 ;  /* 0x0000000000027941 */ /* 0x000fea0003800200 */
.L_x_43707:
        /* <DEDUP_REMOVED lines=61> */
.L_x_43705:
[----:B------:R-:W-:Y:S05]  /*16200*/  BSYNC.RECONVERGENT B1 ;  /* 0x0000000000017941 */ /* 0x000fea0003800200 */
.L_x_43704:
        /* <DEDUP_REMOVED lines=15> */
.L_x_43711:
        /* <DEDUP_REMOVED lines=13> */
.L_x_43713:
[----:B------:R-:W-:Y:S05]  /*163d0*/  BSYNC.RECONVERGENT B2 ;  /* 0x0000000000027941 */ /* 0x000fea0003800200 */
.L_x_43712:
        /* <DEDUP_REMOVED lines=61> */
.L_x_43710:
[----:B------:R-:W-:Y:S05]  /*167b0*/  BSYNC.RECONVERGENT B1 ;  /* 0x0000000000017941 */ /* 0x000fea0003800200 */
.L_x_43709:
        /* <DEDUP_REMOVED lines=17> */
.L_x_43716:
        /* <DEDUP_REMOVED lines=13> */
.L_x_43718:
[----:B------:R-:W-:Y:S05]  /*169a0*/  BSYNC.RECONVERGENT B2 ;  /* 0x0000000000027941 */ /* 0x000fea0003800200 */
.L_x_43717:
        /* <DEDUP_REMOVED lines=61> */
.L_x_43715:
[----:B------:R-:W-:Y:S05]  /*16d80*/  BSYNC.RECONVERGENT B1 ;  /* 0x0000000000017941 */ /* 0x000fea0003800200 */
.L_x_43714:
        /* <DEDUP_REMOVED lines=15> */
.L_x_43721:
        /* <DEDUP_REMOVED lines=13> */
.L_x_43723:
[----:B------:R-:W-:Y:S05]  /*16f50*/  BSYNC.RECONVERGENT B2 ;  /* 0x0000000000027941 */ /* 0x000fea0003800200 */
.L_x_43722:
        /* <DEDUP_REMOVED lines=61> */
.L_x_43720:
[----:B------:R-:W-:Y:S05]  /*17330*/  BSYNC.RECONVERGENT B1 ;  /* 0x0000000000017941 */ /* 0x000fea0003800200 */
.L_x_43719:
        /* <DEDUP_REMOVED lines=17> */
.L_x_43726:
        /* <DEDUP_REMOVED lines=16> */
.L_x_43728:
[----:B------:R-:W-:Y:S05]  /*17550*/  BSYNC.RECONVERGENT B2 ;  /* 0x0000000000027941 */ /* 0x000fea0003800200 */
.L_x_43727:
        /* <DEDUP_REMOVED lines=61> */
.L_x_43725:
[----:B------:R-:W-:Y:S05]  /*17930*/  BSYNC.RECONVERGENT B1 ;  /* 0x0000000000017941 */ /* 0x000fea0003800200 */
.L_x_43724:
        /* <DEDUP_REMOVED lines=50> */
.L_x_43688:
        /* <DEDUP_REMOVED lines=16> */
.L_x_43732:
        /* <DEDUP_REMOVED lines=13> */
.L_x_43734:
[----:B------:R-:W-:Y:S05]  /*17e30*/  BSYNC.RECONVERGENT B2 ;  /* 0x0000000000027941 */ /* 0x000fea0003800200 */
.L_x_43733:
        /* <DEDUP_REMOVED lines=61> */
.L_x_43731:
[----:B------:R-:W-:Y:S05]  /*18210*/  BSYNC.RECONVERGENT B1 ;  /* 0x0000000000017941 */ /* 0x000fea0003800200 */
.L_x_43730:
        /* <DEDUP_REMOVED lines=18> */
.L_x_43737:
        /* <DEDUP_REMOVED lines=13> */
.L_x_43739:
[----:B------:R-:W-:Y:S05]  /*18410*/  BSYNC.RECONVERGENT B2 ;  /* 0x0000000000027941 */ /* 0x000fea0003800200 */
.L_x_43738:
        /* <DEDUP_REMOVED lines=61> */
.L_x_43736:
[----:B------:R-:W-:Y:S05]  /*187f0*/  BSYNC.RECONVERGENT B1 ;  /* 0x0000000000017941 */ /* 0x000fea0003800200 */
.L_x_43735:
        /* <DEDUP_REMOVED lines=16> */
.L_x_43742:
        /* <DEDUP_REMOVED lines=13> */
.L_x_43744:
[----:B------:R-:W-:Y:S05]  /*189d0*/  BSYNC.RECONVERGENT B2 ;  /* 0x0000000000027941 */ /* 0x000fea0003800200 */
.L_x_43743:
        /* <DEDUP_REMOVED lines=61> */
.L_x_43741:
[----:B------:R-:W-:Y:S05]  /*18db0*/  BSYNC.RECONVERGENT B1 ;  /* 0x0000000000017941 */ /* 0x000fea0003800200 */
.L_x_43740:
        /* <DEDUP_REMOVED lines=16> */
.L_x_43747:
        /* <DEDUP_REMOVED lines=13> */
.L_x_43749:
[----:B------:R-:W-:Y:S05]  /*18f90*/  BSYNC.RECONVERGENT B2 ;  /* 0x0000000000027941 */ /* 0x000fea0003800200 */
.L_x_43748:
        /* <DEDUP_REMOVED lines=61> */
.L_x_43746:
[----:B------:R-:W-:Y:S05]  /*19370*/  BSYNC.RECONVERGENT B1 ;  /* 0x0000000000017941 */ /* 0x000fea0003800200 */
.L_x_43745:
        /* <DEDUP_REMOVED lines=16> */
.L_x_43729:
        /* <DEDUP_REMOVED lines=24> */
.L_x_43750:
[----:B01----:R-:W-:Y:S01]  /*19600*/  IMAD.MOV.U32 R11, RZ, RZ, R19 ;  /* 0x000000ffff0b7224 */ /* 0x003fe200078e0013 */
[----:B------:R-:W-:-:S07]  /*19610*/  IADD3 R13, PT, PT, R13, 0x20, RZ ;  /* 0x000000200d0d7810 */ /* 0x000fce0007ffe0ff */
.L_x_43687:
[----:B------:R-:W-:Y:S05]  /*19620*/  BSYNC.RECONVERGENT B0 ;  /* 0x0000000000007941 */ /* 0x000fea0003800200 */
.L_x_43686:
        /* <DEDUP_REMOVED lines=35> */
.L_x_43756:
        /* <DEDUP_REMOVED lines=13> */
.L_x_43758:
[----:B------:R-:W-:Y:S05]  /*19930*/  BSYNC.RECONVERGENT B2 ;  /* 0x0000000000027941 */ /* 0x000fea0003800200 */
.L_x_43757:
        /* <DEDUP_REMOVED lines=61> */
.L_x_43755:
[----:B------:R-:W-:Y:S05]  /*19d10*/  BSYNC.RECONVERGENT B1 ;  /* 0x0000000000017941 */ /* 0x000fea0003800200 */
.L_x_43754:
        /* <DEDUP_REMOVED lines=20> */
.L_x_43761:
        /* <DEDUP_REMOVED lines=13> */
.L_x_43763:
[----:B------:R-:W-:Y:S05]  /*19f30*/  BSYNC.RECONVERGENT B2 ;  /* 0x0000000000027941 */ /* 0x000fea0003800200 */
.L_x_43762:
        /* <DEDUP_REMOVED lines=61> */
.L_x_43760:
[----:B------:R-:W-:Y:S05]  /*1a310*/  BSYNC.RECONVERGENT B1 ;  /* 0x0000000000017941 */ /* 0x000fea0003800200 */
.L_x_43759:
        /* <DEDUP_REMOVED lines=15> */
.L_x_43766:
        /* <DEDUP_REMOVED lines=13> */
.L_x_43768:
[----:B------:R-:W-:Y:S05]  /*1a4e0*/  BSYNC.RECONVERGENT B2 ;  /* 0x0000000000027941 */ /* 0x000fea0003800200 */
.L_x_43767:
        /* <DEDUP_REMOVED lines=61> */
.L_x_43765:
[----:B------:R-:W-:Y:S05]  /*1a8c0*/  BSYNC.RECONVERGENT B1 ;  /* 0x0000000000017941 */ /* 0x000fea0003800200 */
.L_x_43764:
        /* <DEDUP_REMOVED lines=17> */
.L_x_43771:
        /* <DEDUP_REMOVED lines=13> */
.L_x_43773:
[----:B------:R-:W-:Y:S05]  /*1aab0*/  BSYNC.RECONVERGENT B2 ;  /* 0x0000000000027941 */ /* 0x000fea0003800200 */
.L_x_43772:
        /* <DEDUP_REMOVED lines=61> */
.L_x_43770:
[----:B------:R-:W-:Y:S05]  /*1ae90*/  BSYNC.RECONVERGENT B1 ;  /* 0x0000000000017941 */ /* 0x000fea0003800200 */
.L_x_43769:
        /* <DEDUP_REMOVED lines=15> */
.L_x_43776:
        /* <DEDUP_REMOVED lines=13> */
.L_x_43778:
[----:B------:R-:W-:Y:S05]  /*1b060*/  BSYNC.RECONVERGENT B2 ;  /* 0x0000000000027941 */ /* 0x000fea0003800200 */
.L_x_43777:
        /* <DEDUP_REMOVED lines=61> */
.L_x_43775:
[----:B------:R-:W-:Y:S05]  /*1b440*/  BSYNC.RECONVERGENT B1 ;  /* 0x0000000000017941 */ /* 0x000fea0003800200 */
.L_x_43774:
        /* <DEDUP_REMOVED lines=17> */
.L_x_43781:
        /* <DEDUP_REMOVED lines=13> */
.L_x_43783:
[----:B------:R-:W-:Y:S05]  /*1b630*/  BSYNC.RECONVERGENT B2 ;  /* 0x0000000000027941 */ /* 0x000fea0003800200 */
.L_x_43782:
        /* <DEDUP_REMOVED lines=61> */
.L_x_43780:
[----:B------:R-:W-:Y:S05]  /*1ba10*/  BSYNC.RECONVERGENT B1 ;  /* 0x0000000000017941 */ /* 0x000fea0003800200 */
.L_x_43779:
        /* <DEDUP_REMOVED lines=15> */
.L_x_43786:
        /* <DEDUP_REMOVED lines=13> */
.L_x_43788:
[----:B------:R-:W-:Y:S05]  /*1bbe0*/  BSYNC.RECONVERGENT B2 ;  /* 0x0000000000027941 */ /* 0x000fea0003800200 */
.L_x_43787:
        /* <DEDUP_REMOVED lines=61> */
.L_x_43785:
[----:B------:R-:W-:Y:S05]  /*1bfc0*/  BSYNC.RECONVERGENT B1 ;  /* 0x0000000000017941 */ /* 0x000fea0003800200 */
.L_x_43784:
        /* <DEDUP_REMOVED lines=17> */
.L_x_43791:
        /* <DEDUP_REMOVED lines=16> */
.L_x_43793:
[----:B------:R-:W-:Y:S05]  /*1c1e0*/  BSYNC.RECONVERGENT B2 ;  /* 0x0000000000027941 */ /* 0x000fea0003800200 */
.L_x_43792:
        /* <DEDUP_REMOVED lines=61> */
.L_x_43790:
[----:B------:R-:W-:Y:S05]  /*1c5c0*/  BSYNC.RECONVERGENT B1 ;  /* 0x0000000000017941 */ /* 0x000fea0003800200 */
.L_x_43789:
        /* <DEDUP_REMOVED lines=50> */
.L_x_43753:
        /* <DEDUP_REMOVED lines=16> */
.L_x_43797:
        /* <DEDUP_REMOVED lines=13> */
.L_x_43799:
[----:B------:R-:W-:Y:S05]  /*1cac0*/  BSYNC.RECONVERGENT B2 ;  /* 0x0000000000027941 */ /* 0x000fea0003800200 */
.L_x_43798:
        /* <DEDUP_REMOVED lines=61> */
.L_x_43796:
[----:B------:R-:W-:Y:S05]  /*1cea0*/  BSYNC.RECONVERGENT B1 ;  /* 0x0000000000017941 */ /* 0x000fea0003800200 */
.L_x_43795:
        /* <DEDUP_REMOVED lines=18> */
.L_x_43802:
        /* <DEDUP_REMOVED lines=13> */
.L_x_43804:
[----:B------:R-:W-:Y:S05]  /*1d0a0*/  BSYNC.RECONVERGENT B2 ;  /* 0x0000000000027941 */ /* 0x000fea0003800200 */
.L_x_43803:
        /* <DEDUP_REMOVED lines=61> */
.L_x_43801:
[----:B------:R-:W-:Y:S05]  /*1d480*/  BSYNC.RECONVERGENT B1 ;  /* 0x0000000000017941 */ /* 0x000fea0003800200 */
.L_x_43800:
        /* <DEDUP_REMOVED lines=16> */
.L_x_43807:
        /* <DEDUP_REMOVED lines=13> */
.L_x_43809:
[----:B------:R-:W-:Y:S05]  /*1d660*/  BSYNC.RECONVERGENT B2 ;  /* 0x0000000000027941 */ /* 0x000fea0003800200 */
.L_x_43808:
        /* <DEDUP_REMOVED lines=61> */
.L_x_43806:
[----:B------:R-:W-:Y:S05]  /*1da40*/  BSYNC.RECONVERGENT B1 ;  /* 0x0000000000017941 */ /* 0x000fea0003800200 */
.L_x_43805:
        /* <DEDUP_REMOVED lines=16> */
.L_x_43812:
        /* <DEDUP_REMOVED lines=13> */
.L_x_43814:
[----:B------:R-:W-:Y:S05]  /*1dc20*/  BSYNC.RECONVERGENT B2 ;  /* 0x0000000000027941 */ /* 0x000fea0003800200 */
.L_x_43813:
        /* <DEDUP_REMOVED lines=61> */
.L_x_43811:
[----:B------:R-:W-:Y:S05]  /*1e000*/  BSYNC.RECONVERGENT B1 ;  /* 0x0000000000017941 */ /* 0x000fea0003800200 */
.L_x_43810:
        /* <DEDUP_REMOVED lines=16> */
.L_x_43794:
        /* <DEDUP_REMOVED lines=24> */
.L_x_43815:
[----:B01----:R-:W-:Y:S01]  /*1e290*/  IMAD.MOV.U32 R11, RZ, RZ, R19 ;  /* 0x000000ffff0b7224 */ /* 0x003fe200078e0013 */
[----:B------:R-:W-:-:S07]  /*1e2a0*/  IADD3 R13, PT, PT, R13, 0x20, RZ ;  /* 0x000000200d0d7810 */ /* 0x000fce0007ffe0ff */
.L_x_43752:
[----:B------:R-:W-:Y:S05]  /*1e2b0*/  BSYNC.RECONVERGENT B0 ;  /* 0x0000000000007941 */ /* 0x000fea0003800200 */
.L_x_43751:
        /* <DEDUP_REMOVED lines=35> */
.L_x_43821:
        /* <DEDUP_REMOVED lines=13> */
.L_x_43823:
[----:B------:R-:W-:Y:S05]  /*1e5c0*/  BSYNC.RECONVERGENT B2 ;  /* 0x0000000000027941 */ /* 0x000fea0003800200 */
.L_x_43822:
        /* <DEDUP_REMOVED lines=61> */
.L_x_43820:
[----:B------:R-:W-:Y:S05]  /*1e9a0*/  BSYNC.RECONVERGENT B1 ;  /* 0x0000000000017941 */ /* 0x000fea0003800200 */
.L_x_43819:
        /* <DEDUP_REMOVED lines=20> */
.L_x_43826:
        /* <DEDUP_REMOVED lines=13> */
.L_x_43828:
[----:B------:R-:W-:Y:S05]  /*1ebc0*/  BSYNC.RECONVERGENT B2 ;  /* 0x0000000000027941 */ /* 0x000fea0003800200 */
.L_x_43827:
        /* <DEDUP_REMOVED lines=61> */
.L_x_43825:
[----:B------:R-:W-:Y:S05]  /*1efa0*/  BSYNC.RECONVERGENT B1 ;  /* 0x0000000000017941 */ /* 0x000fea0003800200 */
.L_x_43824:
        /* <DEDUP_REMOVED lines=15> */
.L_x_43831:
        /* <DEDUP_REMOVED lines=13> */
.L_x_43833:
[----:B------:R-:W-:Y:S05]  /*1f170*/  BSYNC.RECONVERGENT B2 ;  /* 0x0000000000027941 */ /* 0x000fea0003800200 */
.L_x_43832:
        /* <DEDUP_REMOVED lines=61> */
.L_x_43830:
[----:B------:R-:W-:Y:S05]  /*1f550*/  BSYNC.RECONVERGENT B1 ;  /* 0x0000000000017941 */ /* 0x000fea0003800200 */
.L_x_43829:
        /* <DEDUP_REMOVED lines=17> */
.L_x_43836:
        /* <DEDUP_REMOVED lines=13> */
.L_x_43838:
[----:B------:R-:W-:Y:S05]  /*1f740*/  BSYNC.RECONVERGENT B2 ;  /* 0x0000000000027941 */ /* 0x000fea0003800200 */
.L_x_43837:
        /* <DEDUP_REMOVED lines=61> */
.L_x_43835:
[----:B------:R-:W-:Y:S05]  /*1fb20*/  BSYNC.RECONVERGENT B1 ;  /* 0x0000000000017941 */ /* 0x000fea0003800200 */
.L_x_43834:
        /* <DEDUP_REMOVED lines=15> */
.L_x_43841:
        /* <DEDUP_REMOVED lines=13> */
.L_x_43843:
[----:B------:R-:W-:Y:S05]  /*1fcf0*/  BSYNC.RECONVERGENT B2 ;  /* 0x0000000000027941 */ /* 0x000fea0003800200 */
.L_x_43842:
        /* <DEDUP_REMOVED lines=61> */
.L_x_43840:
[----:B------:R-:W-:Y:S05]  /*200d0*/  BSYNC.RECONVERGENT B1 ;  /* 0x0000000000017941 */ /* 0x000fea0003800200 */
.L_x_43839:
        /* <DEDUP_REMOVED lines=17> */
.L_x_43846:
        /* <DEDUP_REMOVED lines=13> */
.L_x_43848:
[----:B------:R-:W-:Y:S05]  /*202c0*/  BSYNC.RECONVERGENT B2 ;  /* 0x0000000000027941 */ /* 0x000fea0003800200 */
.L_x_43847:
        /* <DEDUP_REMOVED lines=61> */
.L_x_43845:
[----:B------:R-:W-:Y:S05]  /*206a0*/  BSYNC.RECONVERGENT B1 ;  /* 0x0000000000017941 */ /* 0x000fea0003800200 */
.L_x_43844:
        /* <DEDUP_REMOVED lines=15> */
.L_x_43851:
        /* <DEDUP_REMOVED lines=13> */
.L_x_43853:
[----:B------:R-:W-:Y:S05]  /*20870*/  BSYNC.RECONVERGENT B2 ;  /* 0x0000000000027941 */ /* 0x000fea0003800200 */
.L_x_43852:
        /* <DEDUP_REMOVED lines=61> */
.L_x_43850:
[----:B------:R-:W-:Y:S05]  /*20c50*/  BSYNC.RECONVERGENT B1 ;  /* 0x0000000000017941 */ /* 0x000fea0003800200 */
.L_x_43849:
        /* <DEDUP_REMOVED lines=17> */
.L_x_43856:
        /* <DEDUP_REMOVED lines=16> */
.L_x_43858:
[----:B------:R-:W-:Y:S05]  /*20e70*/  BSYNC.RECONVERGENT B2 ;  /* 0x0000000000027941 */ /* 0x000fea0003800200 */
.L_x_43857:
        /* <DEDUP_REMOVED lines=61> */
.L_x_43855:
[----:B------:R-:W-:Y:S05]  /*21250*/  BSYNC.RECONVERGENT B1 ;  /* 0x0000000000017941 */ /* 0x000fea0003800200 */
.L_x_43854:
        /* <DEDUP_REMOVED lines=50> */
.L_x_43818:
        /* <DEDUP_REMOVED lines=16> */
.L_x_43862:
        /* <DEDUP_REMOVED lines=13> */
.L_x_43864:
[----:B------:R-:W-:Y:S05]  /*21750*/  BSYNC.RECONVERGENT B2 ;  /* 0x0000000000027941 */ /* 0x000fea0003800200 */
.L_x_43863:
        /* <DEDUP_REMOVED lines=61> */
.L_x_43861:
[----:B------:R-:W-:Y:S05]  /*21b30*/  BSYNC.RECONVERGENT B1 ;  /* 0x0000000000017941 */ /* 0x000fea0003800200 */
.L_x_43860:
        /* <DEDUP_REMOVED lines=18> */
.L_x_43867:
        /* <DEDUP_REMOVED lines=13> */
.L_x_43869:
[----:B------:R-:W-:Y:S05]  /*21d30*/  BSYNC.RECONVERGENT B2 ;  /* 0x0000000000027941 */ /* 0x000fea0003800200 */
.L_x_43868:
        /* <DEDUP_REMOVED lines=61> */
.L_x_43866:
[----:B------:R-:W-:Y:S05]  /*22110*/  BSYNC.RECONVERGENT B1 ;  /* 0x0000000000017941 */ /* 0x000fea0003800200 */
.L_x_43865:
        /* <DEDUP_REMOVED lines=16> */
.L_x_43872:
        /* <DEDUP_REMOVED lines=13> */
.L_x_43874:
[----:B------:R-:W-:Y:S05]  /*222f0*/  BSYNC.RECONVERGENT B2 ;  /* 0x0000000000027941 */ /* 0x000fea0003800200 */
.L_x_43873:
        /* <DEDUP_REMOVED lines=61> */
.L_x_43871:
[----:B------:R-:W-:Y:S05]  /*226d0*/  BSYNC.RECONVERGENT B1 ;  /* 0x0000000000017941 */ /* 0x000fea0003800200 */
.L_x_43870:
        /* <DEDUP_REMOVED lines=16> */
.L_x_43877:
        /* <DEDUP_REMOVED lines=13> */
.L_x_43879:
[----:B------:R-:W-:Y:S05]  /*228b0*/  BSYNC.RECONVERGENT B2 ;  /* 0x0000000000027941 */ /* 0x000fea0003800200 */
.L_x_43878:
        /* <DEDUP_REMOVED lines=61> */
.L_x_43876:
[----:B------:R-:W-:Y:S05]  /*22c90*/  BSYNC.RECONVERGENT B1 ;  /* 0x0000000000017941 */ /* 0x000fea0003800200 */
.L_x_43875:
        /* <DEDUP_REMOVED lines=16> */
.L_x_43859:
        /* <DEDUP_REMOVED lines=24> */
.L_x_43880:
[----:B01----:R-:W-:Y:S01]  /*22f20*/  IMAD.MOV.U32 R11, RZ, RZ, R19 ;  /* 0x000000ffff0b7224 */ /* 0x003fe200078e0013 */
[----:B------:R-:W-:-:S07]  /*22f30*/  IADD3 R13, PT, PT, R13, 0x20, RZ ;  /* 0x000000200d0d7810 */ /* 0x000fce0007ffe0ff */
.L_x_43817:
[----:B------:R-:W-:Y:S05]  /*22f40*/  BSYNC.RECONVERGENT B0 ;  /* 0x0000000000007941 */ /* 0x000fea0003800200 */
.L_x_43816:
        /* <DEDUP_REMOVED lines=35> */
.L_x_43886:
        /* <DEDUP_REMOVED lines=13> */
.L_x_43888:
[----:B------:R-:W-:Y:S05]  /*23250*/  BSYNC.RECONVERGENT B2 ;  /* 0x0000000000027941 */ /* 0x000fea0003800200 */
.L_x_43887:
        /* <DEDUP_REMOVED lines=61> */
.L_x_43885:
[----:B------:R-:W-:Y:S05]  /*23630*/  BSYNC.RECONVERGENT B1 ;  /* 0x0000000000017941 */ /* 0x000fea0003800200 */
.L_x_43884:
        /* <DEDUP_REMOVED lines=20> */
.L_x_43891:
        /* <DEDUP_REMOVED lines=13> */
.L_x_43893:
[----:B------:R-:W-:Y:S05]  /*23850*/  BSYNC.RECONVERGENT B2 ;  /* 0x0000000000027941 */ /* 0x000fea0003800200 */
.L_x_43892:
        /* <DEDUP_REMOVED lines=61> */
.L_x_43890:
[----:B------:R-:W-:Y:S05]  /*23c30*/  BSYNC.RECONVERGENT B1 ;  /* 0x0000000000017941 */ /* 0x000fea0003800200 */
.L_x_43889:
        /* <DEDUP_REMOVED lines=15> */
.L_x_43896:
        /* <DEDUP_REMOVED lines=13> */
.L_x_43898:
[----:B------:R-:W-:Y:S05]  /*23e00*/  BSYNC.RECONVERGENT B2 ;  /* 0x0000000000027941 */ /* 0x000fea0003800200 */
.L_x_43897:
        /* <DEDUP_REMOVED lines=61> */
.L_x_43895:
[----:B------:R-:W-:Y:S05]  /*241e0*/  BSYNC.RECONVERGENT B1 ;  /* 0x0000000000017941 */ /* 0x000fea0003800200 */
.L_x_43894:
        /* <DEDUP_REMOVED lines=17> */
.L_x_43901:
        /* <DEDUP_REMOVED lines=13> */
.L_x_43903:
[----:B------:R-:W-:Y:S05]  /*243d0*/  BSYNC.RECONVERGENT B2 ;  /* 0x0000000000027941 */ /* 0x000fea0003800200 */
.L_x_43902:
        /* <DEDUP_REMOVED lines=61> */
.L_x_43900:
[----:B------:R-:W-:Y:S05]  /*247b0*/  BSYNC.RECONVERGENT B1 ;  /* 0x0000000000017941 */ /* 0x000fea0003800200 */
.L_x_43899:
        /* <DEDUP_REMOVED lines=15> */
.L_x_43906:
        /* <DEDUP_REMOVED lines=13> */
.L_x_43908:
[----:B------:R-:W-:Y:S05]  /*24980*/  BSYNC.RECONVERGENT B2 ;  /* 0x0000000000027941 */ /* 0x000fea0003800200 */
.L_x_43907:
        /* <DEDUP_REMOVED lines=61> */
.L_x_43905:
[----:B------:R-:W-:Y:S05]  /*24d60*/  BSYNC.RECONVERGENT B1 ;  /* 0x0000000000017941 */ /* 0x000fea0003800200 */
.L_x_43904:
        /* <DEDUP_REMOVED lines=17> */
.L_x_43911:
        /* <DEDUP_REMOVED lines=13> */
.L_x_43913:
[----:B------:R-:W-:Y:S05]  /*24f50*/  BSYNC.RECONVERGENT B2 ;  /* 0x0000000000027941 */ /* 0x000fea0003800200 */
.L_x_43912:
        /* <DEDUP_REMOVED lines=61> */
.L_x_43910:
[----:B------:R-:W-:Y:S05]  /*25330*/  BSYNC.RECONVERGENT B1 ;  /* 0x0000000000017941 */ /* 0x000fea0003800200 */
.L_x_43909:
        /* <DEDUP_REMOVED lines=15> */
.L_x_43916:
        /* <DEDUP_REMOVED lines=13> */
.L_x_43918:
[----:B------:R-:W-:Y:S05]  /*25500*/  BSYNC.RECONVERGENT B2 ;  /* 0x0000000000027941 */ /* 0x000fea0003800200 */
.L_x_43917:
        /* <DEDUP_REMOVED lines=61> */
.L_x_43915:
[----:B------:R-:W-:Y:S05]  /*258e0*/  BSYNC.RECONVERGENT B1 ;  /* 0x0000000000017941 */ /* 0x000fea0003800200 */
.L_x_43914:
        /* <DEDUP_REMOVED lines=17> */
.L_x_43921:
        /* <DEDUP_REMOVED lines=16> */
.L_x_43923:
[----:B------:R-:W-:Y:S05]  /*25b00*/  BSYNC.RECONVERGENT B2 ;  /* 0x0000000000027941 */ /* 0x000fea0003800200 */
.L_x_43922:
        /* <DEDUP_REMOVED lines=61> */
.L_x_43920:
[----:B------:R-:W-:Y:S05]  /*25ee0*/  BSYNC.RECONVERGENT B1 ;  /* 0x0000000000017941 */ /* 0x000fea0003800200 */
.L_x_43919:
        /* <DEDUP_REMOVED lines=50> */
.L_x_43883:
        /* <DEDUP_REMOVED lines=16> */
.L_x_43927:
        /* <DEDUP_REMOVED lines=13> */
.L_x_43929:
[----:B------:R-:W-:Y:S05]  /*263e0*/  BSYNC.RECONVERGENT B2 ;  /* 0x0000000000027941 */ /* 0x000fea0003800200 */
.L_x_43928:
        /* <DEDUP_REMOVED lines=61> */
.L_x_43926:
[----:B------:R-:W-:Y:S05]  /*267c0*/  BSYNC.RECONVERGENT B1 ;  /* 0x0000000000017941 */ /* 0x000fea0003800200 */
.L_x_43925:
        /* <DEDUP_REMOVED lines=18> */
.L_x_43932:
        /* <DEDUP_REMOVED lines=13> */
.L_x_43934:
[----:B------:R-:W-:Y:S05]  /*269c0*/  BSYNC.RECONVERGENT B2 ;  /* 0x0000000000027941 */ /* 0x000fea0003800200 */
.L_x_43933:
        /* <DEDUP_REMOVED lines=61> */
.L_x_43931:
[----:B------:R-:W-:Y:S05]  /*26da0*/  BSYNC.RECONVERGENT B1 ;  /* 0x0000000000017941 */ /* 0x000fea0003800200 */
.L_x_43930:
        /* <DEDUP_REMOVED lines=16> */
.L_x_43937:
        /* <DEDUP_REMOVED lines=13> */
.L_x_43939:
[----:B------:R-:W-:Y:S05]  /*26f80*/  BSYNC.RECONVERGENT B2 ;  /* 0x0000000000027941 */ /* 0x000fea0003800200 */
.L_x_43938:
        /* <DEDUP_REMOVED lines=61> */
.L_x_43936:
[----:B------:R-:W-:Y:S05]  /*27360*/  BSYNC.RECONVERGENT B1 ;  /* 0x0000000000017941 */ /* 0x000fea0003800200 */
.L_x_43935:
        /* <DEDUP_REMOVED lines=16> */
.L_x_43942:
        /* <DEDUP_REMOVED lines=13> */
.L_x_43944:
[----:B------:R-:W-:Y:S05]  /*27540*/  BSYNC.RECONVERGENT B2 ;  /* 0x0000000000027941 */ /* 0x000fea0003800200 */
.L_x_43943:
        /* <DEDUP_REMOVED lines=61> */
.L_x_43941:
[----:B------:R-:W-:Y:S05]  /*27920*/  BSYNC.RECONVERGENT B1 ;  /* 0x0000000000017941 */ /* 0x000fea0003800200 */
.L_x_43940:
        /* <DEDUP_REMOVED lines=16> */
.L_x_43924:
        /* <DEDUP_REMOVED lines=24> */
.L_x_43945:
[----:B01----:R-:W-:Y:S01]  /*27bb0*/  IMAD.MOV.U32 R11, RZ, RZ, R19 ;  /* 0x000000ffff0b7224 */ /* 0x003fe200078e0013 */
[----:B------:R-:W-:-:S07]  /*27bc0*/  IADD3 R13, PT, PT, R13, 0x20, RZ ;  /* 0x000000200d0d7810 */ /* 0x000fce0007ffe0ff */
.L_x_43882:
[----:B------:R-:W-:Y:S05]  /*27bd0*/  BSYNC.RECONVERGENT B0 ;  /* 0x0000000000007941 */ /* 0x000fea0003800200 */
.L_x_43881:
        /* <DEDUP_REMOVED lines=35> */
.L_x_43951:
        /* <DEDUP_REMOVED lines=13> */
.L_x_43953:
[----:B------:R-:W-:Y:S05]  /*27ee0*/  BSYNC.RECONVERGENT B2 ;  /* 0x0000000000027941 */ /* 0x000fea0003800200 */
.L_x_43952:
        /* <DEDUP_REMOVED lines=61> */
.L_x_43950:
[----:B------:R-:W-:Y:S05]  /*282c0*/  BSYNC.RECONVERGENT B1 ;  /* 0x0000000000017941 */ /* 0x000fea0003800200 */
.L_x_43949:
        /* <DEDUP_REMOVED lines=20> */
.L_x_43956:
        /* <DEDUP_REMOVED lines=13> */
.L_x_43958:
[----:B------:R-:W-:Y:S05]  /*284e0*/  BSYNC.RECONVERGENT B2 ;  /* 0x0000000000027941 */ /* 0x000fea0003800200 */
.L_x_43957:
        /* <DEDUP_REMOVED lines=61> */
.L_x_43955:
[----:B------:R-:W-:Y:S05]  /*288c0*/  BSYNC.RECONVERGENT B1 ;  /* 0x0000000000017941 */ /* 0x000fea0003800200 */
.L_x_43954:
        /* <DEDUP_REMOVED lines=15> */
.L_x_43961:
        /* <DEDUP_REMOVED lines=13> */
.L_x_43963:
[----:B------:R-:W-:Y:S05]  /*28a90*/  BSYNC.RECONVERGENT B2 ;  /* 0x0000000000027941 */ /* 0x000fea0003800200 */
.L_x_43962:
        /* <DEDUP_REMOVED lines=61> */
.L_x_43960:
[----:B------:R-:W-:Y:S05]  /*28e70*/  BSYNC.RECONVERGENT B1 ;  /* 0x0000000000017941 */ /* 0x000fea0003800200 */
.L_x_43959:
        /* <DEDUP_REMOVED lines=17> */
.L_x_43966:
        /* <DEDUP_REMOVED lines=13> */
.L_x_43968:
[----:B------:R-:W-:Y:S05]  /*29060*/  BSYNC.RECONVERGENT B2 ;  /* 0x0000000000027941 */ /* 0x000fea0003800200 */
.L_x_43967:
        /* <DEDUP_REMOVED lines=61> */
.L_x_43965:
[----:B------:R-:W-:Y:S05]  /*29440*/  BSYNC.RECONVERGENT B1 ;  /* 0x0000000000017941 */ /* 0x000fea0003800200 */
.L_x_43964:
        /* <DEDUP_REMOVED lines=15> */
.L_x_43971:
        /* <DEDUP_REMOVED lines=13> */
.L_x_43973:
[----:B------:R-:W-:Y:S05]  /*29610*/  BSYNC.RECONVERGENT B2 ;  /* 0x0000000000027941 */ /* 0x000fea0003800200 */
.L_x_43972:
        /* <DEDUP_REMOVED lines=61> */
.L_x_43970:
[----:B------:R-:W-:Y:S05]  /*299f0*/  BSYNC.RECONVERGENT B1 ;  /* 0x0000000000017941 */ /* 0x000fea0003800200 */
.L_x_43969:
        /* <DEDUP_REMOVED lines=17> */
.L_x_43976:
        /* <DEDUP_REMOVED lines=13> */
.L_x_43978:
[----:B------:R-:W-:Y:S05]  /*29be0*/  BSYNC.RECONVERGENT B2 ;  /* 0x0000000000027941 */ /* 0x000fea0003800200 */
.L_x_43977:
        /* <DEDUP_REMOVED lines=61> */
.L_x_43975:
[----:B------:R-:W-:Y:S05]  /*29fc0*/  BSYNC.RECONVERGENT B1 ;  /* 0x0000000000017941 */ /* 0x000fea0003800200 */
.L_x_43974:
        /* <DEDUP_REMOVED lines=15> */
.L_x_43981:
        /* <DEDUP_REMOVED lines=13> */
.L_x_43983:
[----:B------:R-:W-:Y:S05]  /*2a190*/  BSYNC.RECONVERGENT B2 ;  /* 0x0000000000027941 */ /* 0x000fea0003800200 */
.L_x_43982:
        /* <DEDUP_REMOVED lines=61> */
.L_x_43980:
[----:B------:R-:W-:Y:S05]  /*2a570*/  BSYNC.RECONVERGENT B1 ;  /* 0x0000000000017941 */ /* 0x000fea0003800200 */
.L_x_43979:
        /* <DEDUP_REMOVED lines=17> */
.L_x_43986:
        /* <DEDUP_REMOVED lines=16> */
.L_x_43988:
[----:B------:R-:W-:Y:S05]  /*2a790*/  BSYNC.RECONVERGENT B2 ;  /* 0x0000000000027941 */ /* 0x000fea0003800200 */
.L_x_43987:
        /* <DEDUP_REMOVED lines=61> */
.L_x_43985:
[----:B------:R-:W-:Y:S05]  /*2ab70*/  BSYNC.RECONVERGENT B1 ;  /* 0x0000000000017941 */ /* 0x000fea0003800200 */
.L_x_43984:
        /* <DEDUP_REMOVED lines=50> */
.L_x_43948:
        /* <DEDUP_REMOVED lines=16> */
.L_x_43992:
        /* <DEDUP_REMOVED lines=13> */
.L_x_43994:
[----:B------:R-:W-:Y:S05]  /*2b070*/  BSYNC.RECONVERGENT B2 ;  /* 0x0000000000027941 */ /* 0x000fea0003800200 */
.L_x_43993:
        /* <DEDUP_REMOVED lines=61> */
.L_x_43991:
[----:B------:R-:W-:Y:S05]  /*2b450*/  BSYNC.RECONVERGENT B1 ;  /* 0x0000000000017941 */ /* 0x000fea0003800200 */
.L_x_43990:
        /* <DEDUP_REMOVED lines=18> */
.L_x_43997:
        /* <DEDUP_REMOVED lines=13> */
.L_x_43999:
[----:B------:R-:W-:Y:S05]  /*2b650*/  BSYNC.RECONVERGENT B2 ;  /* 0x0000000000027941 */ /* 0x000fea0003800200 */
.L_x_43998:
        /* <DEDUP_REMOVED lines=61> */
.L_x_43996:
[----:B------:R-:W-:Y:S05]  /*2ba30*/  BSYNC.RECONVERGENT B1 ;  /* 0x0000000000017941 */ /* 0x000fea0003800200 */
.L_x_43995:
        /* <DEDUP_REMOVED lines=16> */
.L_x_44002:
        /* <DEDUP_REMOVED lines=13> */
.L_x_44004:
[----:B------:R-:W-:Y:S05]  /*2bc10*/  BSYNC.RECONVERGENT B2 ;  /* 0x0000000000027941 */ /* 0x000fea0003800200 */
.L_x_44003:
        /* <DEDUP_REMOVED lines=61> */
.L_x_44001:
[----:B------:R-:W-:Y:S05]  /*2bff0*/  BSYNC.RECONVERGENT B1 ;  /* 0x0000000000017941 */ /* 0x000fea0003800200 */
.L_x_44000:
        /* <DEDUP_REMOVED lines=16> */
.L_x_44007:
        /* <DEDUP_REMOVED lines=13> */
.L_x_44009:
[----:B------:R-:W-:Y:S05]  /*2c1d0*/  BSYNC.RECONVERGENT B2 ;  /* 0x0000000000027941 */ /* 0x000fea0003800200 */
.L_x_44008:
        /* <DEDUP_REMOVED lines=61> */
.L_x_44006:
[----:B------:R-:W-:Y:S05]  /*2c5b0*/  BSYNC.RECONVERGENT B1 ;  /* 0x0000000000017941 */ /* 0x000fea0003800200 */
.L_x_44005:
        /* <DEDUP_REMOVED lines=16> */
.L_x_43989:
        /* <DEDUP_REMOVED lines=24> */
.L_x_44010:
[----:B01----:R-:W-:Y:S01]  /*2c840*/  IMAD.MOV.U32 R11, RZ, RZ, R19 ;  /* 0x000000ffff0b7224 */ /* 0x003fe200078e0013 */
[----:B------:R-:W-:-:S07]  /*2c850*/  IADD3 R13, PT, PT, R13, 0x20, RZ ;  /* 0x000000200d0d7810 */ /* 0x000fce0007ffe0ff */
.L_x_43947:
[----:B------:R-:W-:Y:S05]  /*2c860*/  BSYNC.RECONVERGENT B0 ;  /* 0x0000000000007941 */ /* 0x000fea0003800200 */
.L_x_43946:
        /* <DEDUP_REMOVED lines=35> */
.L_x_44016:
        /* <DEDUP_REMOVED lines=13> */
.L_x_44018:
[----:B------:R-:W-:Y:S05]  /*2cb70*/  BSYNC.RECONVERGENT B2 ;  /* 0x0000000000027941 */ /* 0x000fea0003800200 */
.L_x_44017:
        /* <DEDUP_REMOVED lines=61> */
.L_x_44015:
[----:B------:R-:W-:Y:S05]  /*2cf50*/  BSYNC.RECONVERGENT B1 ;  /* 0x0000000000017941 */ /* 0x000fea0003800200 */
.L_x_44014:
        /* <DEDUP_REMOVED lines=20> */
.L_x_44021:
        /* <DEDUP_REMOVED lines=13> */
.L_x_44023:
[----:B------:R-:W-:Y:S05]  /*2d170*/  BSYNC.RECONVERGENT B2 ;  /* 0x0000000000027941 */ /* 0x000fea0003800200 */
.L_x_44022:
        /* <DEDUP_REMOVED lines=61> */
.L_x_44020:
[----:B------:R-:W-:Y:S05]  /*2d550*/  BSYNC.RECONVERGENT B1 ;  /* 0x0000000000017941 */ /* 0x000fea0003800200 */
.L_x_44019:
        /* <DEDUP_REMOVED lines=15> */
.L_x_44026:
        /* <DEDUP_REMOVED lines=13> */
.L_x_44028:
[----:B------:R-:W-:Y:S05]  /*2d720*/  BSYNC.RECONVERGENT B2 ;  /* 0x0000000000027941 */ /* 0x000fea0003800200 */
.L_x_44027:
        /* <DEDUP_REMOVED lines=61> */
.L_x_44025:
[----:B------:R-:W-:Y:S05]  /*2db00*/  BSYNC.RECONVERGENT B1 ;  /* 0x0000000000017941 */ /* 0x000fea0003800200 */
.L_x_44024:
        /* <DEDUP_REMOVED lines=17> */
.L_x_44031:
        /* <DEDUP_REMOVED lines=13> */
.L_x_44033:
[----:B------:R-:W-:Y:S05]  /*2dcf0*/  BSYNC.RECONVERGENT B2 ;  /* 0x0000000000027941 */ /* 0x000fea0003800200 */
.L_x_44032:
        /* <DEDUP_REMOVED lines=61> */
.L_x_44030:
[----:B------:R-:W-:Y:S05]  /*2e0d0*/  BSYNC.RECONVERGENT B1 ;  /* 0x0000000000017941 */ /* 0x000fea0003800200 */
.L_x_44029:
        /* <DEDUP_REMOVED lines=15> */
.L_x_44036:
        /* <DEDUP_REMOVED lines=13> */
.L_x_44038:
[----:B------:R-:W-:Y:S05]  /*2e2a0*/  BSYNC.RECONVERGENT B2 ;  /* 0x0000000000027941 */ /* 0x000fea0003800200 */
.L_x_44037:
        /* <DEDUP_REMOVED lines=61> */
.L_x_44035:
[----:B------:R-:W-:Y:S05]  /*2e680*/  BSYNC.RECONVERGENT B1 ;  /* 0x0000000000017941 */ /* 0x000fea0003800200 */
.L_x_44034:
        /* <DEDUP_REMOVED lines=17> */
.L_x_44041:
        /* <DEDUP_REMOVED lines=13> */
.L_x_44043:
[----:B------:R-:W-:Y:S05]  /*2e870*/  BSYNC.RECONVERGENT B2 ;  /* 0x0000000000027941 */ /* 0x000fea0003800200 */
.L_x_44042:
        /* <DEDUP_REMOVED lines=61> */
.L_x_44040:
[----:B------:R-:W-:Y:S05]  /*2ec50*/  BSYNC.RECONVERGENT B1 ;  /* 0x0000000000017941 */ /* 0x000fea0003800200 */
.L_x_44039:
        /* <DEDUP_REMOVED lines=15> */
.L_x_44046:
        /* <DEDUP_REMOVED lines=13> */
.L_x_44048:
[----:B------:R-:W-:Y:S05]  /*2ee20*/  BSYNC.RECONVERGENT B2 ;  /* 0x0000000000027941 */ /* 0x000fea0003800200 */
.L_x_44047:
        /* <DEDUP_REMOVED lines=61> */
.L_x_44045:
[----:B------:R-:W-:Y:S05]  /*2f200*/  BSYNC.RECONVERGENT B1 ;  /* 0x0000000000017941 */ /* 0x000fea0003800200 */
.L_x_44044:
[----:B------:R-:W-:Y:S01]  /*2f210*/  ISETP.NE.AND P6, PT, R152, 0x1, PT ;  /* 0x000000019800780c */ /* 0x000fe20003fc5270 */
[----:B------:R-:W-:Y:S01]  /*2f220*/  BSSY.RECONVERGENT B1, `(.L_x_44049) ;  /* 0x000005e000017945 */ /* 0x000fe20003800200 */
[----:B------:R-:W-:Y:S01]  /*2f230*/  I2FP.F32.U32 R7, R7 ;  /* 0x0000000700077245 */ /* 0x000fe20000201000 */
[----:B------:R-:W-:Y:S01]  /*2f240*/  FMUL.FTZ R103, R103, R148 ;  /* 0x0000009467677220 */ /* 0x000fe20000410000 */
[----:B------:R-:W-:-:S03]  /*2f250*/  IMAD.MOV.U32 R153, RZ, RZ, R12 ;  /* 0x000000ffff997224 */ /* 0x000fc600078e000c */
        /* <DEDUP_REMOVED lines=12> */
.L_x_44051:
        /* <DEDUP_REMOVED lines=16> */
.L_x_44053:
[----:B------:R-:W-:Y:S05]  /*2f420*/  BSYNC.RECONVERGENT B2 ;  /* 0x0000000000027941 */ /* 0x000fea0003800200 */
.L_x_44052:
        /* <DEDUP_REMOVED lines=61> */
.L_x_44050:
[----:B------:R-:W-:Y:S05]  /*2f800*/  BSYNC.RECONVERGENT B1 ;  /* 0x0000000000017941 */ /* 0x000fea0003800200 */
.L_x_44049:
        /* <DEDUP_REMOVED lines=50> */
.L_x_44013:
        /* <DEDUP_REMOVED lines=16> */
.L_x_44057:
        /* <DEDUP_REMOVED lines=13> */
.L_x_44059:
[----:B------:R-:W-:Y:S05]  /*2fd00*/  BSYNC.RECONVERGENT B2 ;  /* 0x0000000000027941 */ /* 0x000fea0003800200 */
.L_x_44058:
        /* <DEDUP_REMOVED lines=61> */
.L_x_44056:
[----:B------:R-:W-:Y:S05]  /*300e0*/  BSYNC.RECONVERGENT B1 ;  /* 0x0000000000017941 */ /* 0x000fea0003800200 */
.L_x_44055:
[----:B------:R-:W0:Y:S01]  /*300f0*/  LDC R11, c[0x0][0x404] ;  /* 0x00010100ff0b7b82 */ /* 0x000e220000000800 */
[----:B------:R-:W-:Y:S01]  /*30100*/  ISETP.NE.AND P2, PT, R148, 0x1, PT ;  /* 0x000000019400780c */ /* 0x000fe20003f45270 */
[----:B------:R-:W-:Y:S01]  /*30110*/  IMAD.MOV.U32 R152, RZ, RZ, 0x2f800000 ;  /* 0x2f800000ff987424 */ /* 0x000fe200078e00ff */
[----:B------:R-:W-:Y:S01]  /*30120*/  I2FP.F32.U32 R7, R149 ;  /* 0x0000009500077245 */ /* 0x000fe20000201000 */
[----:B------:R-:W-:Y:S01]  /*30130*/  BSSY.RECONVERGENT B1, `(.L_x_44060) ;  /* 0x0000059000017945 */ /* 0x000fe20003800200 */
[----:B------:R-:W-:-:S03]  /*30140*/  MOV R149, 0x2 ;  /* 0x0000000200957802 */ /* 0x000fc60000000f00 */
[----:B------:R-:W-:-:S05]  /*30150*/  FFMA.FTZ R7, R7, R152, 1.1641532182693481445e-10 ;  /* 0x2f00000007077423 */ /* 0x000fca0000010098 */
[----:B0-----:R-:W-:Y:S01]  /*30160*/  FSETP.LE.FTZ.AND P1, PT, R7, R11, PT ;  /* 0x0000000b0700720b */ /* 0x001fe20003f33000 */
        /* <DEDUP_REMOVED lines=10> */
.L_x_44062:
        /* <DEDUP_REMOVED lines=13> */
.L_x_44064:
[----:B------:R-:W-:Y:S05]  /*302e0*/  BSYNC.RECONVERGENT B2 ;  /* 0x0000000000027941 */ /* 0x000fea0003800200 */
.L_x_44063:
        /* <DEDUP_REMOVED lines=61> */
.L_x_44061:
[----:B------:R-:W-:Y:S05]  /*306c0*/  BSYNC.RECONVERGENT B1 ;  /* 0x0000000000017941 */ /* 0x000fea0003800200 */
.L_x_44060:
        /* <DEDUP_REMOVED lines=16> */
.L_x_44067:
        /* <DEDUP_REMOVED lines=13> */
.L_x_44069:
[----:B------:R-:W-:Y:S05]  /*308a0*/  BSYNC.RECONVERGENT B2 ;  /* 0x0000000000027941 */ /* 0x000fea0003800200 */
.L_x_44068:
        /* <DEDUP_REMOVED lines=61> */
.L_x_44066:
[----:B------:R-:W-:Y:S05]  /*30c80*/  BSYNC.RECONVERGENT B1 ;  /* 0x0000000000017941 */ /* 0x000fea0003800200 */
.L_x_44065:
        /* <DEDUP_REMOVED lines=16> */
.L_x_44072:
        /* <DEDUP_REMOVED lines=13> */
.L_x_44074:
[----:B------:R-:W-:Y:S05]  /*30e60*/  BSYNC.RECONVERGENT B2 ;  /* 0x0000000000027941 */ /* 0x000fea0003800200 */
.L_x_44073:
        /* <DEDUP_REMOVED lines=61> */
.L_x_44071:
[----:B------:R-:W-:Y:S05]  /*31240*/  BSYNC.RECONVERGENT B1 ;  /* 0x0000000000017941 */ /* 0x000fea0003800200 */
.L_x_44070:
        /* <DEDUP_REMOVED lines=16> */
.L_x_44054:
[----:B------:R-:W0:Y:S01]  /*31350*/  LDC.64 R148, c[0x0][0x3a8] ;  /* 0x0000ea00ff947b82 */ /* 0x000e220000000a00 */
[----:B------:R-:W-:Y:S01]  /*31360*/  SEL R11, RZ, 0x1000000, !P4 ;  /* 0x01000000ff0b7807 */ /* 0x000fe20006000000 */
[----:B0-----:R-:W-:-:S05]  /*31370*/  IMAD.WIDE.U32 R148, R13, 0x10, R148 ;  /* 0x000000100d947825 */ /* 0x001fca00078e0094 */
[----:B------:R0:W-:Y:S02]  /*31380*/  STG.E.128 desc[UR6][R148.64], R100 ;  /* 0x0000006494007986 */ /* 0x0001e4000c101d06 */
[----:B0-----:R-:W-:Y:S02]  /*31390*/  SEL R148, RZ, 0x10000, !P3 ;  /* 0x00010000ff947807 */ /* 0x001fe40005800000 */
[----:B------:R-:W-:-:S04]  /*313a0*/  SEL R149, RZ, 0x100, !P2 ;  /* 0x00000100ff957807 */ /* 0x000fc80005000000 */
[----:B------:R-:W-:Y:S02]  /*313b0*/  IADD3 R11, PT, PT, R149, R11, R148 ;  /* 0x0000000b950b7210 */ /* 0x000fe40007ffe094 */
[----:B------:R-:W-:-:S05]  /*313c0*/  SEL R148, RZ, 0x1, !P1 ;  /* 0x00000001ff947807 */ /* 0x000fca0004800000 */
[----:B------:R-:W-:Y:S02]  /*313d0*/  IMAD.IADD R11, R11, 0x1, R148 ;  /* 0x000000010b0b7824 */ /* 0x000fe400078e0294 */
[----:B------:R-:W0:Y:S02]  /*313e0*/  LDC.64 R148, c[0x0][0x3b0] ;  /* 0x0000ec00ff947b82 */ /* 0x000e240000000a00 */
[----:B0-----:R-:W-:-:S05]  /*313f0*/  IMAD.WIDE.U32 R148, R13, 0x4, R148 ;  /* 0x000000040d947825 */ /* 0x001fca00078e0094 */
[----:B------:R0:W-:Y:S01]  /*31400*/  STG.E desc[UR6][R148.64], R11 ;  /* 0x0000000b94007986 */ /* 0x0001e2000c101906 */
[----:B------:R-:W-:Y:S05]  /*31410*/  @!P0 BRA `(.L_x_44075) ;  /* 0x00000000002c8947 */ /* 0x000fea0003800000 */
[----:B0-----:R-:W-:Y:S02]  /*31420*/  SHF.L.U32 R11, R17, 0x10, RZ ;  /* 0x00000010110b7819 */ /* 0x001fe400000006ff */
[----:B------:R-:W-:Y:S02]  /*31430*/  LOP3.LUT R148, R18, 0xffff, RZ, 0xc0, !PT ;  /* 0x0000ffff12947812 */ /* 0x000fe400078ec0ff */
        /* <DEDUP_REMOVED lines=9> */
.L_x_44075:
[----:B01----:R-:W-:Y:S01]  /*314d0*/  MOV R11, R19 ;  /* 0x00000013000b7202 */ /* 0x003fe20000000f00 */
[----:B------:R-:W-:-:S07]  /*314e0*/  VIADD R13, R13, 0x20 ;  /* 0x000000200d0d7836 */ /* 0x000fce0000000000 */
.L_x_44012:
[----:B------:R-:W-:Y:S05]  /*314f0*/  BSYNC.RECONVERGENT B0 ;  /* 0x0000000000007941 */ /* 0x000fea0003800200 */
.L_x_44011:
        /* <DEDUP_REMOVED lines=35> */
.L_x_44081:
        /* <DEDUP_REMOVED lines=13> */
.L_x_44083:
[----:B------:R-:W-:Y:S05]  /*31800*/  BSYNC.RECONVERGENT B2 ;  /* 0x0000000000027941 */ /* 0x000fea0003800200 */
.L_x_44082:
        /* <DEDUP_REMOVED lines=61> */
.L_x_44080:
[----:B------:R-:W-:Y:S05]  /*31be0*/  BSYNC.RECONVERGENT B1 ;  /* 0x0000000000017941 */ /* 0x000fea0003800200 */
.L_x_44079:
        /* <DEDUP_REMOVED lines=8> */
[----:B0-----:R-:W-:-:S02]  /*31c70*/  FSETP.LE.FTZ.AND P1, PT, R7, R11, PT ;  /* 0x0000000b0700720b */ /* 0x001fc40003f33000 */
[----:B------:R-:W-:Y:S01]  /*31c80*/  MOV R7, R12 ;  /* 0x0000000c00077202 */ /* 0x000fe20000000f00 */
[----:B-1---5:R-:W-:Y:S01]  /*31c90*/  FMUL.FTZ R104, R104, R148 ;  /* 0x0000009468687220 */ /* 0x022fe20000410000 */
[----:B------:R-:W-:Y:S09]  /*31ca0*/  @!P2 BRA `(.L_x_44085) ;  /* 0x00000004004ca947 */ /* 0x000ff20003800000 */
        /* <DEDUP_REMOVED lines=8> */
.L_x_44086:
        /* <DEDUP_REMOVED lines=13> */
.L_x_44088:
[----:B------:R-:W-:Y:S05]  /*31e00*/  BSYNC.RECONVERGENT B2 ;  /* 0x0000000000027941 */ /* 0x000fea0003800200 */
.L_x_44087:
        /* <DEDUP_REMOVED lines=61> */
.L_x_44085:
[----:B------:R-:W-:Y:S05]  /*321e0*/  BSYNC.RECONVERGENT B1 ;  /* 0x0000000000017941 */ /* 0x000fea0003800200 */
.L_x_44084:
        /* <DEDUP_REMOVED lines=15> */
.L_x_44091:
        /* <DEDUP_REMOVED lines=13> */
.L_x_44093:
[----:B------:R-:W-:Y:S05]  /*323b0*/  BSYNC.RECONVERGENT B2 ;  /* 0x0000000000027941 */ /* 0x000fea0003800200 */
.L_x_44092:
        /* <DEDUP_REMOVED lines=61> */
.L_x_44090:
[----:B------:R-:W-:Y:S05]  /*32790*/  BSYNC.RECONVERGENT B1 ;  /* 0x0000000000017941 */ /* 0x000fea0003800200 */
.L_x_44089:
        /* <DEDUP_REMOVED lines=17> */
.L_x_44096:
        /* <DEDUP_REMOVED lines=13> */
.L_x_44098:
[----:B------:R-:W-:Y:S05]  /*32980*/  BSYNC.RECONVERGENT B2 ;  /* 0x0000000000027941 */ /* 0x000fea0003800200 */
.L_x_44097:
        /* <DEDUP_REMOVED lines=61> */
.L_x_44095:
[----:B------:R-:W-:Y:S05]  /*32d60*/  BSYNC.RECONVERGENT B1 ;  /* 0x0000000000017941 */ /* 0x000fea0003800200 */
.L_x_44094:
        /* <DEDUP_REMOVED lines=15> */
.L_x_44101:
        /* <DEDUP_REMOVED lines=13> */
.L_x_44103:
[----:B------:R-:W-:Y:S05]  /*32f30*/  BSYNC.RECONVERGENT B2 ;  /* 0x0000000000027941 */ /* 0x000fea0003800200 */
.L_x_44102:
        /* <DEDUP_REMOVED lines=61> */
.L_x_44100:
[----:B------:R-:W-:Y:S05]  /*33310*/  BSYNC.RECONVERGENT B1 ;  /* 0x0000000000017941 */ /* 0x000fea0003800200 */
.L_x_44099:
        /* <DEDUP_REMOVED lines=17> */
.L_x_44106:
        /* <DEDUP_REMOVED lines=13> */
.L_x_44108:
[----:B------:R-:W-:Y:S05]  /*33500*/  BSYNC.RECONVERGENT B2 ;  /* 0x0000000000027941 */ /* 0x000fea0003800200 */
.L_x_44107:
        /* <DEDUP_REMOVED lines=61> */
.L_x_44105:
[----:B------:R-:W-:Y:S05]  /*338e0*/  BSYNC.RECONVERGENT B1 ;  /* 0x0000000000017941 */ /* 0x000fea0003800200 */
.L_x_44104:
        /* <DEDUP_REMOVED lines=15> */
.L_x_44111:
        /* <DEDUP_REMOVED lines=13> */
.L_x_44113:
[----:B------:R-:W-:Y:S05]  /*33ab0*/  BSYNC.RECONVERGENT B2 ;  /* 0x0000000000027941 */ /* 0x000fea0003800200 */
.L_x_44112:
        /* <DEDUP_REMOVED lines=61> */
.L_x_44110:
[----:B------:R-:W-:Y:S05]  /*33e90*/  BSYNC.RECONVERGENT B1 ;  /* 0x0000000000017941 */ /* 0x000fea0003800200 */
.L_x_44109:
[----:B------:R-:W-:Y:S01]  /*33ea0*/  ISETP.NE.AND P6, PT, R152, 0x1, PT ;  /* 0x000000019800780c */ /* 0x000fe20003fc5270 */
[----:B------:R-:W-:Y:S01]  /*33eb0*/  BSSY.RECONVERGENT B1, `(.L_x_44114) ;  /* 0x000005e000017945 */ /* 0x000fe20003800200 */
[----:B------:R-:W-:Y:S01]  /*33ec0*/  I2FP.F32.U32 R7, R7 ;  /* 0x0000000700077245 */ /* 0x000fe20000201000 */
[----:B------:R-:W-:Y:S01]  /*33ed0*/  FMUL.FTZ R107, R107, R148 ;  /* 0x000000946b6b7220 */ /* 0x000fe20000410000 */
        /* <DEDUP_REMOVED lines=13> */
.L_x_44116:
        /* <DEDUP_REMOVED lines=16> */
.L_x_44118:
[----:B------:R-:W-:Y:S05]  /*340b0*/  BSYNC.RECONVERGENT B2 ;  /* 0x0000000000027941 */ /* 0x000fea0003800200 */
.L_x_44117:
        /* <DEDUP_REMOVED lines=61> */
.L_x_44115:
[----:B------:R-:W-:Y:S05]  /*34490*/  BSYNC.RECONVERGENT B1 ;  /* 0x0000000000017941 */ /* 0x000fea0003800200 */
.L_x_44114:
        /* <DEDUP_REMOVED lines=50> */
.L_x_44078:
        /* <DEDUP_REMOVED lines=16> */
.L_x_44122:
        /* <DEDUP_REMOVED lines=13> */
.L_x_44124:
[----:B------:R-:W-:Y:S05]  /*34990*/  BSYNC.RECONVERGENT B2 ;  /* 0x0000000000027941 */ /* 0x000fea0003800200 */
.L_x_44123:
        /* <DEDUP_REMOVED lines=61> */
.L_x_44121:
[----:B------:R-:W-:Y:S05]  /*34d70*/  BSYNC.RECONVERGENT B1 ;  /* 0x0000000000017941 */ /* 0x000fea0003800200 */
.L_x_44120:
[----:B------:R-:W0:Y:S01]  /*34d80*/  LDC R11, c[0x0][0x404] ;  /* 0x00010100ff0b7b82 */ /* 0x000e220000000800 */
[----:B------:R-:W-:Y:S01]  /*34d90*/  ISETP.NE.AND P2, PT, R148, 0x1, PT ;  /* 0x000000019400780c */ /* 0x000fe20003f45270 */
[----:B------:R-:W-:Y:S01]  /*34da0*/  HFMA2 R152, -RZ, RZ, 0.1171875, 0 ;  /* 0x2f800000ff987431 */ /* 0x000fe200000001ff */
[----:B------:R-:W-:Y:S01]  /*34db0*/  I2FP.F32.U32 R7, R149 ;  /* 0x0000009500077245 */ /* 0x000fe20000201000 */
[----:B------:R-:W-:Y:S01]  /*34dc0*/  BSSY.RECONVERGENT B1, `(.L_x_44125) ;  /* 0x0000059000017945 */ /* 0x000fe20003800200 */
[----:B------:R-:W-:-:S03]  /*34dd0*/  IMAD.MOV.U32 R149, RZ, RZ, 0x2 ;  /* 0x00000002ff957424 */ /* 0x000fc600078e00ff */
        /* <DEDUP_REMOVED lines=12> */
.L_x_44127:
        /* <DEDUP_REMOVED lines=13> */
.L_x_44129:
[----:B------:R-:W-:Y:S05]  /*34f70*/  BSYNC.RECONVERGENT B2 ;  /* 0x0000000000027941 */ /* 0x000fea0003800200 */
.L_x_44128:
        /* <DEDUP_REMOVED lines=61> */
.L_x_44126:
[----:B------:R-:W-:Y:S05]  /*35350*/  BSYNC.RECONVERGENT B1 ;  /* 0x0000000000017941 */ /* 0x000fea0003800200 */
.L_x_44125:
[----:B------:R-:W-:Y:S01]  /*35360*/  ISETP.NE.AND P3, PT, R149, 0x1, PT ;  /* 0x000000019500780c */ /* 0x000fe20003f65270 */
[----:B------:R-:W-:Y:S01]  /*35370*/  BSSY.RECONVERGENT B1, `(.L_x_44130) ;  /* 0x000005a000017945 */ /* 0x000fe20003800200 */
[----:B------:R-:W-:Y:S01]  /*35380*/  I2FP.F32.U32 R7, R7 ;  /* 0x0000000700077245 */ /* 0x000fe20000201000 */
[----:B------:R-:W-:-:S04]  /*35390*/  HFMA2 R148, -RZ, RZ, 0, 1.1920928955078125e-07 ;  /* 0x00000002ff947431 */ /* 0x000fc800000001ff */
        /* <DEDUP_REMOVED lines=12> */
.L_x_44132:
        /* <DEDUP_REMOVED lines=13> */
.L_x_44134:
[----:B------:R-:W-:Y:S05]  /*35530*/  BSYNC.RECONVERGENT B2 ;  /* 0x0000000000027941 */ /* 0x000fea0003800200 */
.L_x_44133:
        /* <DEDUP_REMOVED lines=61> */
.L_x_44131:
[----:B------:R-:W-:Y:S05]  /*35910*/  BSYNC.RECONVERGENT B1 ;  /* 0x0000000000017941 */ /* 0x000fea0003800200 */
.L_x_44130:
[----:B------:R-:W-:Y:S01]  /*35920*/  ISETP.NE.AND P4, PT, R148, 0x1, PT ;  /* 0x000000019400780c */ /* 0x000fe20003f85270 */
[----:B------:R-:W-:Y:S01]  /*35930*/  BSSY.RECONVERGENT B1, `(.L_x_44135) ;  /* 0x000005a000017945 */ /* 0x000fe20003800200 */
[----:B------:R-:W-:Y:S02]  /*35940*/  I2FP.F32.U32 R7, R7 ;  /* 0x0000000700077245 */ /* 0x000fe40000201000 */
        /* <DEDUP_REMOVED lines=13> */
.L_x_44137:
        /* <DEDUP_REMOVED lines=13> */
.L_x_44139:
[----:B------:R-:W-:Y:S05]  /*35af0*/  BSYNC.RECONVERGENT B2 ;  /* 0x0000000000027941 */ /* 0x000fea0003800200 */
.L_x_44138:
        /* <DEDUP_REMOVED lines=61> */
.L_x_44136:
[----:B------:R-:W-:Y:S05]  /*35ed0*/  BSYNC.RECONVERGENT B1 ;  /* 0x0000000000017941 */ /* 0x000fea0003800200 */
.L_x_44135:
        /* <DEDUP_REMOVED lines=16> */
.L_x_44119:
        /* <DEDUP_REMOVED lines=15> */
[----:B------:R-:W-:-:S04]  /*360d0*/  LOP3.LUT R11, R11, 0xff0000, RZ, 0xc0, !PT ;  /* 0x00ff00000b0b7812 */ /* 0x000fc800078ec0ff */
[----:B------:R-:W-:Y:S02]  /*360e0*/  LEA R11, R148, R11, 0x18 ;  /* 0x0000000b940b7211 */ /* 0x000fe400078ec0ff */
[----:B------:R-:W-:-:S05]  /*360f0*/  LOP3.LUT R148, R16, 0xff, RZ, 0xc0, !PT ;  /* 0x000000ff10947812 */ /* 0x000fca00078ec0ff */
[----:B------:R-:W-:Y:S01]  /*36100*/  IMAD R11, R148, 0x100, R11 ;  /* 0x00000100940b7824 */ /* 0x000fe200078e020b */
[----:B------:R-:W-:-:S04]  /*36110*/  LOP3.LUT R148, R15, 0xff, RZ, 0xc0, !PT ;  /* 0x000000ff0f947812 */ /* 0x000fc800078ec0ff */
[----:B------:R-:W-:Y:S02]  /*36120*/  IADD3 R11, PT, PT, R11, R148, RZ ;  /* 0x000000940b0b7210 */ /* 0x000fe40007ffe0ff */
[----:B------:R-:W0:Y:S02]  /*36130*/  LDC.64 R148, c[0x0][0x3b8] ;  /* 0x0000ee00ff947b82 */ /* 0x000e240000000a00 */
[----:B0-----:R-:W-:-:S05]  /*36140*/  IMAD.WIDE.U32 R148, R13, 0x4, R148 ;  /* 0x000000040d947825 */ /* 0x001fca00078e0094 */
[----:B------:R1:W-:Y:S02]  /*36150*/  STG.E desc[UR6][R148.64], R11 ;  /* 0x0000000b94007986 */ /* 0x0003e4000c101906 */
.L_x_44140:
[----:B01----:R-:W-:Y:S01]  /*36160*/  IMAD.MOV.U32 R11, RZ, RZ, R19 ;  /* 0x000000ffff0b7224 */ /* 0x003fe200078e0013 */
[----:B------:R-:W-:-:S07]  /*36170*/  IADD3 R13, PT, PT, R13, 0x20, RZ ;  /* 0x000000200d0d7810 */ /* 0x000fce0007ffe0ff */
.L_x_44077:
[----:B------:R-:W-:Y:S05]  /*36180*/  BSYNC.RECONVERGENT B0 ;  /* 0x0000000000007941 */ /* 0x000fea0003800200 */
.L_x_44076:
        /* <DEDUP_REMOVED lines=35> */
.L_x_44146:
        /* <DEDUP_REMOVED lines=13> */
.L_x_44148:
[----:B------:R-:W-:Y:S05]  /*36490*/  BSYNC.RECONVERGENT B2 ;  /* 0x0000000000027941 */ /* 0x000fea0003800200 */
.L_x_44147:
        /* <DEDUP_REMOVED lines=56> */
[----:B------:R-:W-:-:S04]  /*36820*/  IMAD.WIDE.U32 R148, R149, -0x2daee0ad, RZ ;  /* 0xd2511f5395947825 */ /* 0x000fc800078e00ff */
[----:B------:R-:W-:Y:S01]  /*36830*/  HFMA2 R150, -RZ, RZ, 0, 0 ;  /* 0x00000000ff967431 */ /* 0x000fe200000001ff */
[----:B------:R-:W-:Y:S01]  /*36840*/  MOV R19, R148 ;  /* 0x0000009400137202 */ /* 0x000fe20000000f00 */
[----:B------:R-:W-:Y:S01]  /*36850*/  IMAD.MOV.U32 R148, RZ, RZ, R11 ;  /* 0x000000ffff947224 */ /* 0x000fe200078e000b */
[----:B------:R-:W-:-:S07]  /*36860*/  LOP3.LUT R6, R7, R6, R149, 0x96, !PT ;  /* 0x0000000607067212 */ /* 0x000fce00078e9695 */
.L_x_44145:
[----:B------:R-:W-:Y:S05]  /*36870*/  BSYNC.RECONVERGENT B1 ;  /* 0x0000000000017941 */ /* 0x000fea0003800200 */
.L_x_44144:
[----:B------:R-:W0:Y:S01]  /*36880*/  LDC R11, c[0x0][0x404] ;  /* 0x00010100ff0b7b82 */ /* 0x000e220000000800 */
[----:B------:R-:W-:Y:S01]  /*36890*/  I2FP.F32.U32 R7, R148 ;  /* 0x0000009400077245 */ /* 0x000fe20000201000 */
[----:B------:R-:W-:Y:S01]  /*368a0*/  IMAD.MOV.U32 R149, RZ, RZ, 0x2f800000 ;  /* 0x2f800000ff957424 */ /* 0x000fe200078e00ff */
[----:B------:R-:W-:Y:S01]  /*368b0*/  ISETP.NE.AND P2, PT, R150, 0x1, PT ;  /* 0x000000019600780c */ /* 0x000fe20003f45270 */
[----:B------:R-:W-:Y:S01]  /*368c0*/  BSSY.RECONVERGENT B1, `(.L_x_44149) ;  /* 0x000005b000017945 */ /* 0x000fe20003800200 */
[----:B------:R-:W-:Y:S01]  /*368d0*/  MOV R151, 0x2 ;  /* 0x0000000200977802 */ /* 0x000fe20000000f00 */
[----:B------:R-:W-:Y:S02]  /*368e0*/  FFMA.FTZ R7, R7, R149, 1.1641532182693481445e-10 ;  /* 0x2f00000007077423 */ /* 0x000fe40000010095 */
[----:B------:R-:W1:Y:S03]  /*368f0*/  LDC R148, c[0x0][0x408] ;  /* 0x00010200ff947b82 */ /* 0x000e660000000800 */
[----:B0-----:R-:W-:Y:S01]  /*36900*/  FSETP.LE.FTZ.AND P1, PT, R7, R11, PT ;  /* 0x0000000b0700720b */ /* 0x001fe20003f33000 */
[----:B------:R-:W-:-:S02]  /*36910*/  IMAD.MOV.U32 R7, RZ, RZ, R12 ;  /* 0x000000ffff077224 */ /* 0x000fc400078e000c */
[----:B-1---5:R-:W-:Y:S02]  /*36920*/  FMUL.FTZ R108, R108, R148 ;  /* 0x000000946c6c7220 */ /* 0x022fe40000410000 */
[----:B------:R-:W-:Y:S08]  /*36930*/  @!P2 BRA `(.L_x_44150) ;  /* 0x00000004004ca947 */ /* 0x000ff00003800000 */
        /* <DEDUP_REMOVED lines=8> */
.L_x_44151:
        /* <DEDUP_REMOVED lines=13> */
.L_x_44153:
[----:B------:R-:W-:Y:S05]  /*36a90*/  BSYNC.RECONVERGENT B2 ;  /* 0x0000000000027941 */ /* 0x000fea0003800200 */
.L_x_44152:
        /* <DEDUP_REMOVED lines=61> */
.L_x_44150:
[----:B------:R-:W-:Y:S05]  /*36e70*/  BSYNC.RECONVERGENT B1 ;  /* 0x0000000000017941 */ /* 0x000fea0003800200 */
.L_x_44149:
        /* <DEDUP_REMOVED lines=15> */
.L_x_44156:
        /* <DEDUP_REMOVED lines=13> */
.L_x_44158:
[----:B------:R-:W-:Y:S05]  /*37040*/  BSYNC.RECONVERGENT B2 ;  /* 0x0000000000027941 */ /* 0x000fea0003800200 */
.L_x_44157:
        /* <DEDUP_REMOVED lines=61> */
.L_x_44155:
[----:B------:R-:W-:Y:S05]  /*37420*/  BSYNC.RECONVERGENT B1 ;  /* 0x0000000000017941 */ /* 0x000fea0003800200 */
.L_x_44154:
        /* <DEDUP_REMOVED lines=17> */
.L_x_44161:
        /* <DEDUP_REMOVED lines=13> */
.L_x_44163:
[----:B------:R-:W-:Y:S05]  /*37610*/  BSYNC.RECONVERGENT B2 ;  /* 0x0000000000027941 */ /* 0x000fea0003800200 */
.L_x_44162:
        /* <DEDUP_REMOVED lines=61> */
.L_x_44160:
[----:B------:R-:W-:Y:S05]  /*379f0*/  BSYNC.RECONVERGENT B1 ;  /* 0x0000000000017941 */ /* 0x000fea0003800200 */
.L_x_44159:
        /* <DEDUP_REMOVED lines=15> */
.L_x_44166:
        /* <DEDUP_REMOVED lines=13> */
.L_x_44168:
[----:B------:R-:W-:Y:S05]  /*37bc0*/  BSYNC.RECONVERGENT B2 ;  /* 0x0000000000027941 */ /* 0x000fea0003800200 */
.L_x_44167:
        /* <DEDUP_REMOVED lines=61> */
.L_x_44165:
[----:B------:R-:W-:Y:S05]  /*37fa0*/  BSYNC.RECONVERGENT B1 ;  /* 0x0000000000017941 */ /* 0x000fea0003800200 */
.L_x_44164:
        /* <DEDUP_REMOVED lines=17> */
.L_x_44171:
        /* <DEDUP_REMOVED lines=13> */
.L_x_44173:
[----:B------:R-:W-:Y:S05]  /*38190*/  BSYNC.RECONVERGENT B2 ;  /* 0x0000000000027941 */ /* 0x000fea0003800200 */
.L_x_44172:
        /* <DEDUP_REMOVED lines=61> */
.L_x_44170:
[----:B------:R-:W-:Y:S05]  /*38570*/  BSYNC.RECONVERGENT B1 ;  /* 0x0000000000017941 */ /* 0x000fea0003800200 */
.L_x_44169:
        /* <DEDUP_REMOVED lines=15> */
.L_x_44176:
        /* <DEDUP_REMOVED lines=13> */
.L_x_44178:
[----:B------:R-:W-:Y:S05]  /*38740*/  BSYNC.RECONVERGENT B2 ;  /* 0x0000000000027941 */ /* 0x000fea0003800200 */
.L_x_44177:
        /* <DEDUP_REMOVED lines=61> */
.L_x_44175:
[----:B------:R-:W-:Y:S05]  /*38b20*/  BSYNC.RECONVERGENT B1 ;  /* 0x0000000000017941 */ /* 0x000fea0003800200 */
.L_x_44174:
        /* <DEDUP_REMOVED lines=17> */
.L_x_44181:
        /* <DEDUP_REMOVED lines=16> */
.L_x_44183:
[----:B------:R-:W-:Y:S05]  /*38d40*/  BSYNC.RECONVERGENT B2 ;  /* 0x0000000000027941 */ /* 0x000fea0003800200 */
.L_x_44182:
        /* <DEDUP_REMOVED lines=61> */
.L_x_44180:
[----:B------:R-:W-:Y:S05]  /*39120*/  BSYNC.RECONVERGENT B1 ;  /* 0x0000000000017941 */ /* 0x000fea0003800200 */
.L_x_44179:
        /* <DEDUP_REMOVED lines=50> */
.L_x_44143:
        /* <DEDUP_REMOVED lines=16> */
.L_x_44187:
        /* <DEDUP_REMOVED lines=13> */
.L_x_44189:
[----:B------:R-:W-:Y:S05]  /*39620*/  BSYNC.RECONVERGENT B2 ;  /* 0x0000000000027941 */ /* 0x000fea0003800200 */
.L_x_44188:
        /* <DEDUP_REMOVED lines=61> */
.L_x_44186:
[----:B------:R-:W-:Y:S05]  /*39a00*/  BSYNC.RECONVERGENT B1 ;  /* 0x0000000000017941 */ /* 0x000fea0003800200 */
.L_x_44185:
        /* <DEDUP_REMOVED lines=18> */
.L_x_44192:
        /* <DEDUP_REMOVED lines=13> */
.L_x_44194:
[----:B------:R-:W-:Y:S05]  /*39c00*/  BSYNC.RECONVERGENT B2 ;  /* 0x0000000000027941 */ /* 0x000fea0003800200 */
.L_x_44193:
        /* <DEDUP_REMOVED lines=61> */
.L_x_44191:
[----:B------:R-:W-:Y:S05]  /*39fe0*/  BSYNC.RECONVERGENT B1 ;  /* 0x0000000000017941 */ /* 0x000fea0003800200 */
.L_x_44190:
        /* <DEDUP_REMOVED lines=16> */
.L_x_44197:
        /* <DEDUP_REMOVED lines=13> */
.L_x_44199:
[----:B------:R-:W-:Y:S05]  /*3a1c0*/  BSYNC.RECONVERGENT B2 ;  /* 0x0000000000027941 */ /* 0x000fea0003800200 */
.L_x_44198:
        /* <DEDUP_REMOVED lines=61> */
.L_x_44196:
[----:B------:R-:W-:Y:S05]  /*3a5a0*/  BSYNC.RECONVERGENT B1 ;  /* 0x0000000000017941 */ /* 0x000fea0003800200 */
.L_x_44195:
        /* <DEDUP_REMOVED lines=16> */
.L_x_44202:
        /* <DEDUP_REMOVED lines=13> */
.L_x_44204:
[----:B------:R-:W-:Y:S05]  /*3a780*/  BSYNC.RECONVERGENT B2 ;  /* 0x0000000000027941 */ /* 0x000fea0003800200 */
.L_x_44203:
        /* <DEDUP_REMOVED lines=61> */
.L_x_44201:
[----:B------:R-:W-:Y:S05]  /*3ab60*/  BSYNC.RECONVERGENT B1 ;  /* 0x0000000000017941 */ /* 0x000fea0003800200 */
.L_x_44200:
        /* <DEDUP_REMOVED lines=16> */
.L_x_44184:
        /* <DEDUP_REMOVED lines=24> */
.L_x_44205:
[----:B01----:R-:W-:Y:S01]  /*3adf0*/  MOV R11, R19 ;  /* 0x00000013000b7202 */ /* 0x003fe20000000f00 */
[----:B------:R-:W-:-:S07]  /*3ae00*/  VIADD R13, R13, 0x20 ;  /* 0x000000200d0d7836 */ /* 0x000fce0000000000 */
.L_x_44142:
[----:B------:R-:W-:Y:S05]  /*3ae10*/  BSYNC.RECONVERGENT B0 ;  /* 0x0000000000007941 */ /* 0x000fea0003800200 */
.L_x_44141:
        /* <DEDUP_REMOVED lines=35> */
.L_x_44211:
        /* <DEDUP_REMOVED lines=13> */
.L_x_44213:
[----:B------:R-:W-:Y:S05]  /*3b120*/  BSYNC.RECONVERGENT B2 ;  /* 0x0000000000027941 */ /* 0x000fea0003800200 */
.L_x_44212:
        /* <DEDUP_REMOVED lines=61> */
.L_x_44210:
[----:B------:R-:W-:Y:S05]  /*3b500*/  BSYNC.RECONVERGENT B1 ;  /* 0x0000000000017941 */ /* 0x000fea0003800200 */
.L_x_44209:
        /* <DEDUP_REMOVED lines=20> */
.L_x_44216:
        /* <DEDUP_REMOVED lines=13> */
.L_x_44218:
[----:B------:R-:W-:Y:S05]  /*3b720*/  BSYNC.RECONVERGENT B2 ;  /* 0x0000000000027941 */ /* 0x000fea0003800200 */
.L_x_44217:
        /* <DEDUP_REMOVED lines=61> */
.L_x_44215:
[----:B------:R-:W-:Y:S05]  /*3bb00*/  BSYNC.RECONVERGENT B1 ;  /* 0x0000000000017941 */ /* 0x000fea0003800200 */
.L_x_44214:
        /* <DEDUP_REMOVED lines=15> */
.L_x_44221:
        /* <DEDUP_REMOVED lines=13> */
.L_x_44223:
[----:B------:R-:W-:Y:S05]  /*3bcd0*/  BSYNC.RECONVERGENT B2 ;  /* 0x0000000000027941 */ /* 0x000fea0003800200 */
.L_x_44222:
        /* <DEDUP_REMOVED lines=61> */
.L_x_44220:
[----:B------:R-:W-:Y:S05]  /*3c0b0*/  BSYNC.RECONVERGENT B1 ;  /* 0x0000000000017941 */ /* 0x000fea0003800200 */
.L_x_44219:
        /* <DEDUP_REMOVED lines=17> */
.L_x_44226:
        /* <DEDUP_REMOVED lines=13> */
.L_x_44228:
[----:B------:R-:W-:Y:S05]  /*3c2a0*/  BSYNC.RECONVERGENT B2 ;  /* 0x0000000000027941 */ /* 0x000fea0003800200 */
.L_x_44227:
        /* <DEDUP_REMOVED lines=61> */
.L_x_44225:
[----:B------:R-:W-:Y:S05]  /*3c680*/  BSYNC.RECONVERGENT B1 ;  /* 0x0000000000017941 */ /* 0x000fea0003800200 */
.L_x_44224:
        /* <DEDUP_REMOVED lines=15> */
.L_x_44231:
        /* <DEDUP_REMOVED lines=13> */
.L_x_44233:
[----:B------:R-:W-:Y:S05]  /*3c850*/  BSYNC.RECONVERGENT B2 ;  /* 0x0000000000027941 */ /* 0x000fea0003800200 */
.L_x_44232:
        /* <DEDUP_REMOVED lines=61> */
.L_x_44230:
[----:B------:R-:W-:Y:S05]  /*3cc30*/  BSYNC.RECONVERGENT B1 ;  /* 0x0000000000017941 */ /* 0x000fea0003800200 */
.L_x_44229:
        /* <DEDUP_REMOVED lines=17> */
.L_x_44236:
        /* <DEDUP_REMOVED lines=13> */
.L_x_44238:
[----:B------:R-:W-:Y:S05]  /*3ce20*/  BSYNC.RECONVERGENT B2 ;  /* 0x0000000000027941 */ /* 0x000fea0003800200 */
.L_x_44237:
        /* <DEDUP_REMOVED lines=61> */
.L_x_44235:
[----:B------:R-:W-:Y:S05]  /*3d200*/  BSYNC.RECONVERGENT B1 ;  /* 0x0000000000017941 */ /* 0x000fea0003800200 */
.L_x_44234:
        /* <DEDUP_REMOVED lines=15> */
.L_x_44241:
        /* <DEDUP_REMOVED lines=13> */
.L_x_44243:
[----:B------:R-:W-:Y:S05]  /*3d3d0*/  BSYNC.RECONVERGENT B2 ;  /* 0x0000000000027941 */ /* 0x000fea0003800200 */
.L_x_44242:
        /* <DEDUP_REMOVED lines=61> */
.L_x_44240:
[----:B------:R-:W-:Y:S05]  /*3d7b0*/  BSYNC.RECONVERGENT B1 ;  /* 0x0000000000017941 */ /* 0x000fea0003800200 */
.L_x_44239:
        /* <DEDUP_REMOVED lines=17> */
.L_x_44246:
        /* <DEDUP_REMOVED lines=16> */
.L_x_44248:
[----:B------:R-:W-:Y:S05]  /*3d9d0*/  BSYNC.RECONVERGENT B2 ;  /* 0x0000000000027941 */ /* 0x000fea0003800200 */
.L_x_44247:
        /* <DEDUP_REMOVED lines=61> */
.L_x_44245:
[----:B------:R-:W-:Y:S05]  /*3ddb0*/  BSYNC.RECONVERGENT B1 ;  /* 0x0000000000017941 */ /* 0x000fea0003800200 */
.L_x_44244:
        /* <DEDUP_REMOVED lines=50> */
.L_x_44208:
        /* <DEDUP_REMOVED lines=16> */
.L_x_44252:
        /* <DEDUP_REMOVED lines=13> */
.L_x_44254:
[----:B------:R-:W-:Y:S05]  /*3e2b0*/  BSYNC.RECONVERGENT B2 ;  /* 0x0000000000027941 */ /* 0x000fea0003800200 */
.L_x_44253:
        /* <DEDUP_REMOVED lines=61> */
.L_x_44251:
[----:B------:R-:W-:Y:S05]  /*3e690*/  BSYNC.RECONVERGENT B1 ;  /* 0x0000000000017941 */ /* 0x000fea0003800200 */
.L_x_44250:
        /* <DEDUP_REMOVED lines=18> */
.L_x_44257:
        /* <DEDUP_REMOVED lines=13> */
.L_x_44259:
[----:B------:R-:W-:Y:S05]  /*3e890*/  BSYNC.RECONVERGENT B2 ;  /* 0x0000000000027941 */ /* 0x000fea0003800200 */
.L_x_44258:
        /* <DEDUP_REMOVED lines=61> */
.L_x_44256:
[----:B------:R-:W-:Y:S05]  /*3ec70*/  BSYNC.RECONVERGENT B1 ;  /* 0x0000000000017941 */ /* 0x000fea0003800200 */
.L_x_44255:
        /* <DEDUP_REMOVED lines=16> */
.L_x_44262:
        /* <DEDUP_REMOVED lines=13> */
.L_x_44264:
[----:B------:R-:W-:Y:S05]  /*3ee50*/  BSYNC.RECONVERGENT B2 ;  /* 0x0000000000027941 */ /* 0x000fea0003800200 */
.L_x_44263:
        /* <DEDUP_REMOVED lines=61> */
.L_x_44261:
[----:B------:R-:W-:Y:S05]  /*3f230*/  BSYNC.RECONVERGENT B1 ;  /* 0x0000000000017941 */ /* 0x000fea0003800200 */
.L_x_44260:
        /* <DEDUP_REMOVED lines=16> */
.L_x_44267:
        /* <DEDUP_REMOVED lines=13> */
.L_x_44269:
[----:B------:R-:W-:Y:S05]  /*3f410*/  BSYNC.RECONVERGENT B2 ;  /* 0x0000000000027941 */ /* 0x000fea0003800200 */
.L_x_44268:
        /* <DEDUP_REMOVED lines=61> */
.L_x_44266:
[----:B------:R-:W-:Y:S05]  /*3f7f0*/  BSYNC.RECONVERGENT B1 ;  /* 0x0000000000017941 */ /* 0x000fea0003800200 */
.L_x_44265:
        /* <DEDUP_REMOVED lines=16> */
.L_x_44249:
        /* <DEDUP_REMOVED lines=24> */
.L_x_44270:
[----:B01----:R-:W-:Y:S01]  /*3fa80*/  IMAD.MOV.U32 R11, RZ, RZ, R19 ;  /* 0x000000ffff0b7224 */ /* 0x003fe200078e0013 */
[----:B------:R-:W-:-:S07]  /*3fa90*/  IADD3 R13, PT, PT, R13, 0x20, RZ ;  /* 0x000000200d0d7810 */ /* 0x000fce0007ffe0ff */
.L_x_44207:
[----:B------:R-:W-:Y:S05]  /*3faa0*/  BSYNC.RECONVERGENT B0 ;  /* 0x0000000000007941 */ /* 0x000fea0003800200 */
.L_x_44206:
        /* <DEDUP_REMOVED lines=35> */
.L_x_44276:
        /* <DEDUP_REMOVED lines=13> */
.L_x_44278:
[----:B------:R-:W-:Y:S05]  /*3fdb0*/  BSYNC.RECONVERGENT B2 ;  /* 0x0000000000027941 */ /* 0x000fea0003800200 */
.L_x_44277:
        /* <DEDUP_REMOVED lines=61> */
.L_x_44275:
[----:B------:R-:W-:Y:S05]  /*40190*/  BSYNC.RECONVERGENT B1 ;  /* 0x0000000000017941 */ /* 0x000fea0003800200 */
.L_x_44274:
        /* <DEDUP_REMOVED lines=20> */
.L_x_44281:
        /* <DEDUP_REMOVED lines=13> */
.L_x_44283:
[----:B------:R-:W-:Y:S05]  /*403b0*/  BSYNC.RECONVERGENT B2 ;  /* 0x0000000000027941 */ /* 0x000fea0003800200 */
.L_x_44282:
        /* <DEDUP_REMOVED lines=61> */
.L_x_44280:
[----:B------:R-:W-:Y:S05]  /*40790*/  BSYNC.RECONVERGENT B1 ;  /* 0x0000000000017941 */ /* 0x000fea0003800200 */
.L_x_44279:
        /* <DEDUP_REMOVED lines=15> */
.L_x_44286:
        /* <DEDUP_REMOVED lines=13> */
.L_x_44288:
[----:B------:R-:W-:Y:S05]  /*40960*/  BSYNC.RECONVERGENT B2 ;  /* 0x0000000000027941 */ /* 0x000fea0003800200 */
.L_x_44287:
        /* <DEDUP_REMOVED lines=61> */
.L_x_44285:
[----:B------:R-:W-:Y:S05]  /*40d40*/  BSYNC.RECONVERGENT B1 ;  /* 0x0000000000017941 */ /* 0x000fea0003800200 */
.L_x_44284:
        /* <DEDUP_REMOVED lines=17> */
.L_x_44291:
        /* <DEDUP_REMOVED lines=13> */
.L_x_44293:
[----:B------:R-:W-:Y:S05]  /*40f30*/  BSYNC.RECONVERGENT B2 ;  /* 0x0000000000027941 */ /* 0x000fea0003800200 */
.L_x_44292:
        /* <DEDUP_REMOVED lines=61> */
.L_x_44290:
[----:B------:R-:W-:Y:S05]  /*41310*/  BSYNC.RECONVERGENT B1 ;  /* 0x0000000000017941 */ /* 0x000fea0003800200 */
.L_x_44289:
        /* <DEDUP_REMOVED lines=15> */
.L_x_44296:
        /* <DEDUP_REMOVED lines=13> */
.L_x_44298:
[----:B------:R-:W-:Y:S05]  /*414e0*/  BSYNC.RECONVERGENT B2 ;  /* 0x0000000000027941 */ /* 0x000fea0003800200 */
.L_x_44297:
        /* <DEDUP_REMOVED lines=61> */
.L_x_44295:
[----:B------:R-:W-:Y:S05]  /*418c0*/  BSYNC.RECONVERGENT B1 ;  /* 0x0000000000017941 */ /* 0x000fea0003800200 */
.L_x_44294:
        /* <DEDUP_REMOVED lines=17> */
.L_x_44301:
        /* <DEDUP_REMOVED lines=13> */
.L_x_44303:
[----:B------:R-:W-:Y:S05]  /*41ab0*/  BSYNC.RECONVERGENT B2 ;  /* 0x0000000000027941 */ /* 0x000fea0003800200 */
.L_x_44302:
        /* <DEDUP_REMOVED lines=61> */
.L_x_44300:
[----:B------:R-:W-:Y:S05]  /*41e90*/  BSYNC.RECONVERGENT B1 ;  /* 0x0000000000017941 */ /* 0x000fea0003800200 */
.L_x_44299:
        /* <DEDUP_REMOVED lines=15> */
.L_x_44306:
        /* <DEDUP_REMOVED lines=13> */
.L_x_44308:
[----:B------:R-:W-:Y:S05]  /*42060*/  BSYNC.RECONVERGENT B2 ;  /* 0x0000000000027941 */ /* 0x000fea0003800200 */
.L_x_44307:
        /* <DEDUP_REMOVED lines=61> */
.L_x_44305:
[----:B------:R-:W-:Y:S05]  /*42440*/  BSYNC.RECONVERGENT B1 ;  /* 0x0000000000017941 */ /* 0x000fea0003800200 */
.L_x_44304:
        /* <DEDUP_REMOVED lines=17> */
.L_x_44311:
        /* <DEDUP_REMOVED lines=16> */
.L_x_44313:
[----:B------:R-:W-:Y:S05]  /*42660*/  BSYNC.RECONVERGENT B2 ;  /* 0x0000000000027941 */ /* 0x000fea0003800200 */
.L_x_44312:
        /* <DEDUP_REMOVED lines=61> */
.L_x_44310:
[----:B------:R-:W-:Y:S05]  /*42a40*/  BSYNC.RECONVERGENT B1 ;  /* 0x0000000000017941 */ /* 0x000fea0003800200 */
.L_x_44309:
        /* <DEDUP_REMOVED lines=50> */
.L_x_44273:
        /* <DEDUP_REMOVED lines=16> */
.L_x_44317:
        /* <DEDUP_REMOVED lines=13> */
.L_x_44319:
[----:B------:R-:W-:Y:S05]  /*42f40*/  BSYNC.RECONVERGENT B2 ;  /* 0x0000000000027941 */ /* 0x000fea0003800200 */
.L_x_44318:
        /* <DEDUP_REMOVED lines=61> */
.L_x_44316:
[----:B------:R-:W-:Y:S05]  /*43320*/  BSYNC.RECONVERGENT B1 ;  /* 0x0000000000017941 */ /* 0x000fea0003800200 */
.L_x_44315:
        /* <DEDUP_REMOVED lines=18> */
.L_x_44322:
        /* <DEDUP_REMOVED lines=13> */
.L_x_44324:
[----:B------:R-:W-:Y:S05]  /*43520*/  BSYNC.RECONVERGENT B2 ;  /* 0x0000000000027941 */ /* 0x000fea0003800200 */
.L_x_44323:
        /* <DEDUP_REMOVED lines=61> */
.L_x_44321:
[----:B------:R-:W-:Y:S05]  /*43900*/  BSYNC.RECONVERGENT B1 ;  /* 0x0000000000017941 */ /* 0x000fea0003800200 */
.L_x_44320:
        /* <DEDUP_REMOVED lines=16> */
.L_x_44327:
        /* <DEDUP_REMOVED lines=13> */
.L_x_44329:
[----:B------:R-:W-:Y:S05]  /*43ae0*/  BSYNC.RECONVERGENT B2 ;  /* 0x0000000000027941 */ /* 0x000fea0003800200 */
.L_x_44328:
        /* <DEDUP_REMOVED lines=61> */
.L_x_44326:
[----:B------:R-:W-:Y:S05]  /*43ec0*/  BSYNC.RECONVERGENT B1 ;  /* 0x0000000000017941 */ /* 0x000fea0003800200 */
.L_x_44325:
        /* <DEDUP_REMOVED lines=16> */
.L_x_44332:
        /* <DEDUP_REMOVED lines=13> */
.L_x_44334:
[----:B------:R-:W-:Y:S05]  /*440a0*/  BSYNC.RECONVERGENT B2 ;  /* 0x0000000000027941 */ /* 0x000fea0003800200 */
.L_x_44333:
        /* <DEDUP_REMOVED lines=61> */
.L_x_44331:
[----:B------:R-:W-:Y:S05]  /*44480*/  BSYNC.RECONVERGENT B1 ;  /* 0x0000000000017941 */ /* 0x000fea0003800200 */
.L_x_44330:
        /* <DEDUP_REMOVED lines=16> */
.L_x_44314:
        /* <DEDUP_REMOVED lines=24> */
.L_x_44335:
[----:B01----:R-:W-:Y:S01]  /*44710*/  MOV R11, R19 ;  /* 0x00000013000b7202 */ /* 0x003fe20000000f00 */
[----:B------:R-:W-:-:S07]  /*44720*/  VIADD R13, R13, 0x20 ;  /* 0x000000200d0d7836 */ /* 0x000fce0000000000 */
.L_x_44272:
[----:B------:R-:W-:Y:S05]  /*44730*/  BSYNC.RECONVERGENT B0 ;  /* 0x0000000000007941 */ /* 0x000fea0003800200 */
.L_x_44271:
        /* <DEDUP_REMOVED lines=35> */
.L_x_44341:
        /* <DEDUP_REMOVED lines=13> */
.L_x_44343:
[----:B------:R-:W-:Y:S05]  /*44a40*/  BSYNC.RECONVERGENT B2 ;  /* 0x0000000000027941 */ /* 0x000fea0003800200 */
.L_x_44342:
        /* <DEDUP_REMOVED lines=61> */
.L_x_44340:
[----:B------:R-:W-:Y:S05]  /*44e20*/  BSYNC.RECONVERGENT B1 ;  /* 0x0000000000017941 */ /* 0x000fea0003800200 */
.L_x_44339:
        /* <DEDUP_REMOVED lines=20> */
.L_x_44346:
        /* <DEDUP_REMOVED lines=13> */
.L_x_44348:
[----:B------:R-:W-:Y:S05]  /*45040*/  BSYNC.RECONVERGENT B2 ;  /* 0x0000000000027941 */ /* 0x000fea0003800200 */
.L_x_44347:
        /* <DEDUP_REMOVED lines=61> */
.L_x_44345:
[----:B------:R-:W-:Y:S05]  /*45420*/  BSYNC.RECONVERGENT B1 ;  /* 0x0000000000017941 */ /* 0x000fea0003800200 */
.L_x_44344:
        /* <DEDUP_REMOVED lines=15> */
.L_x_44351:
        /* <DEDUP_REMOVED lines=13> */
.L_x_44353:
[----:B------:R-:W-:Y:S05]  /*455f0*/  BSYNC.RECONVERGENT B2 ;  /* 0x0000000000027941 */ /* 0x000fea0003800200 */
.L_x_44352:
        /* <DEDUP_REMOVED lines=61> */
.L_x_44350:
[----:B------:R-:W-:Y:S05]  /*459d0*/  BSYNC.RECONVERGENT B1 ;  /* 0x0000000000017941 */ /* 0x000fea0003800200 */
.L_x_44349:
        /* <DEDUP_REMOVED lines=17> */
.L_x_44356:
        /* <DEDUP_REMOVED lines=13> */
.L_x_44358:
[----:B------:R-:W-:Y:S05]  /*45bc0*/  BSYNC.RECONVERGENT B2 ;  /* 0x0000000000027941 */ /* 0x000fea0003800200 */
.L_x_44357:
        /* <DEDUP_REMOVED lines=61> */
.L_x_44355:
[----:B------:R-:W-:Y:S05]  /*45fa0*/  BSYNC.RECONVERGENT B1 ;  /* 0x0000000000017941 */ /* 0x000fea0003800200 */
.L_x_44354:
        /* <DEDUP_REMOVED lines=15> */
.L_x_44361:
        /* <DEDUP_REMOVED lines=13> */
.L_x_44363:
[----:B------:R-:W-:Y:S05]  /*46170*/  BSYNC.RECONVERGENT B2 ;  /* 0x0000000000027941 */ /* 0x000fea0003800200 */
.L_x_44362:
        /* <DEDUP_REMOVED lines=61> */
.L_x_44360:
[----:B------:R-:W-:Y:S05]  /*46550*/  BSYNC.RECONVERGENT B1 ;  /* 0x0000000000017941 */ /* 0x000fea0003800200 */
.L_x_44359:
        /* <DEDUP_REMOVED lines=17> */
.L_x_44366:
        /* <DEDUP_REMOVED lines=13> */
.L_x_44368:
[----:B------:R-:W-:Y:S05]  /*46740*/  BSYNC.RECONVERGENT B2 ;  /* 0x0000000000027941 */ /* 0x000fea0003800200 */
.L_x_44367:
        /* <DEDUP_REMOVED lines=61> */
.L_x_44365:
[----:B------:R-:W-:Y:S05]  /*46b20*/  BSYNC.RECONVERGENT B1 ;  /* 0x0000000000017941 */ /* 0x000fea0003800200 */
.L_x_44364:
        /* <DEDUP_REMOVED lines=15> */
.L_x_44371:
        /* <DEDUP_REMOVED lines=13> */
.L_x_44373:
[----:B------:R-:W-:Y:S05]  /*46cf0*/  BSYNC.RECONVERGENT B2 ;  /* 0x0000000000027941 */ /* 0x000fea0003800200 */
.L_x_44372:
        /* <DEDUP_REMOVED lines=61> */
.L_x_44370:
[----:B------:R-:W-:Y:S05]  /*470d0*/  BSYNC.RECONVERGENT B1 ;  /* 0x0000000000017941 */ /* 0x000fea0003800200 */
.L_x_44369:
        /* <DEDUP_REMOVED lines=17> */
.L_x_44376:
        /* <DEDUP_REMOVED lines=16> */
.L_x_44378:
[----:B------:R-:W-:Y:S05]  /*472f0*/  BSYNC.RECONVERGENT B2 ;  /* 0x0000000000027941 */ /* 0x000fea0003800200 */
.L_x_44377:
        /* <DEDUP_REMOVED lines=61> */
.L_x_44375:
[----:B------:R-:W-:Y:S05]  /*476d0*/  BSYNC.RECONVERGENT B1 ;  /* 0x0000000000017941 */ /* 0x000fea0003800200 */
.L_x_44374:
        /* <DEDUP_REMOVED lines=50> */
.L_x_44338:
        /* <DEDUP_REMOVED lines=16> */
.L_x_44382:
        /* <DEDUP_REMOVED lines=13> */
.L_x_44384:
[----:B------:R-:W-:Y:S05]  /*47bd0*/  BSYNC.RECONVERGENT B2 ;  /* 0x0000000000027941 */ /* 0x000fea0003800200 */
.L_x_44383:
        /* <DEDUP_REMOVED lines=61> */
.L_x_44381:
[----:B------:R-:W-:Y:S05]  /*47fb0*/  BSYNC.RECONVERGENT B1 ;  /* 0x0000000000017941 */ /* 0x000fea0003800200 */
.L_x_44380:
        /* <DEDUP_REMOVED lines=18> */
.L_x_44387:
        /* <DEDUP_REMOVED lines=13> */
.L_x_44389:
[----:B------:R-:W-:Y:S05]  /*481b0*/  BSYNC.RECONVERGENT B2 ;  /* 0x0000000000027941 */ /* 0x000fea0003800200 */
.L_x_44388:
        /* <DEDUP_REMOVED lines=61> */
.L_x_44386:
[----:B------:R-:W-:Y:S05]  /*48590*/  BSYNC.RECONVERGENT B1 ;  /* 0x0000000000017941 */ /* 0x000fea0003800200 */
.L_x_44385:
        /* <DEDUP_REMOVED lines=16> */
.L_x_44392:
        /* <DEDUP_REMOVED lines=13> */
.L_x_44394:
[----:B------:R-:W-:Y:S05]  /*48770*/  BSYNC.RECONVERGENT B2 ;  /* 0x0000000000027941 */ /* 0x000fea0003800200 */
.L_x_44393:
        /* <DEDUP_REMOVED lines=61> */
.L_x_44391:
[----:B------:R-:W-:Y:S05]  /*48b50*/  BSYNC.RECONVERGENT B1 ;  /* 0x0000000000017941 */ /* 0x000fea0003800200 */
.L_x_44390:
        /* <DEDUP_REMOVED lines=16> */
.L_x_44397:
        /* <DEDUP_REMOVED lines=13> */
.L_x_44399:
[----:B------:R-:W-:Y:S05]  /*48d30*/  BSYNC.RECONVERGENT B2 ;  /* 0x0000000000027941 */ /* 0x000fea0003800200 */
.L_x_44398:
        /* <DEDUP_REMOVED lines=61> */
.L_x_44396:
[----:B------:R-:W-:Y:S05]  /*49110*/  BSYNC.RECONVERGENT B1 ;  /* 0x0000000000017941 */ /* 0x000fea0003800200 */
.L_x_44395:
        /* <DEDUP_REMOVED lines=16> */
.L_x_44379:
        /* <DEDUP_REMOVED lines=24> */
.L_x_44400:
[----:B01----:R-:W-:Y:S01]  /*493a0*/  IMAD.MOV.U32 R11, RZ, RZ, R19 ;  /* 0x000000ffff0b7224 */ /* 0x003fe200078e0013 */
[----:B------:R-:W-:-:S07]  /*493b0*/  IADD3 R13, PT, PT, R13, 0x20, RZ ;  /* 0x000000200d0d7810 */ /* 0x000fce0007ffe0ff */
.L_x_44337:
[----:B------:R-:W-:Y:S05]  /*493c0*/  BSYNC.RECONVERGENT B0 ;  /* 0x0000000000007941 */ /* 0x000fea0003800200 */
.L_x_44336:
        /* <DEDUP_REMOVED lines=35> */
.L_x_44406:
        /* <DEDUP_REMOVED lines=13> */
.L_x_44408:
[----:B------:R-:W-:Y:S05]  /*496d0*/  BSYNC.RECONVERGENT B2 ;  /* 0x0000000000027941 */ /* 0x000fea0003800200 */
.L_x_44407:
        /* <DEDUP_REMOVED lines=61> */
.L_x_44405:
[----:B------:R-:W-:Y:S05]  /*49ab0*/  BSYNC.RECONVERGENT B1 ;  /* 0x0000000000017941 */ /* 0x000fea0003800200 */
.L_x_44404:
        /* <DEDUP_REMOVED lines=20> */
.L_x_44411:
        /* <DEDUP_REMOVED lines=13> */
.L_x_44413:
[----:B------:R-:W-:Y:S05]  /*49cd0*/  BSYNC.RECONVERGENT B2 ;  /* 0x0000000000027941 */ /* 0x000fea0003800200 */
.L_x_44412:
        /* <DEDUP_REMOVED lines=61> */
.L_x_44410:
[----:B------:R-:W-:Y:S05]  /*4a0b0*/  BSYNC.RECONVERGENT B1 ;  /* 0x0000000000017941 */ /* 0x000fea0003800200 */
.L_x_44409:
        /* <DEDUP_REMOVED lines=15> */
.L_x_44416:
        /* <DEDUP_REMOVED lines=13> */
.L_x_44418:
[----:B------:R-:W-:Y:S05]  /*4a280*/  BSYNC.RECONVERGENT B2 ;  /* 0x0000000000027941 */ /* 0x000fea0003800200 */
.L_x_44417:
        /* <DEDUP_REMOVED lines=61> */
.L_x_44415:
[----:B------:R-:W-:Y:S05]  /*4a660*/  BSYNC.RECONVERGENT B1 ;  /* 0x0000000000017941 */ /* 0x000fea0003800200 */
.L_x_44414:
        /* <DEDUP_REMOVED lines=17> */
.L_x_44421:
        /* <DEDUP_REMOVED lines=13> */
.L_x_44423:
[----:B------:R-:W-:Y:S05]  /*4a850*/  BSYNC.RECONVERGENT B2 ;  /* 0x0000000000027941 */ /* 0x000fea0003800200 */
.L_x_44422:
        /* <DEDUP_REMOVED lines=61> */
.L_x_44420:
[----:B------:R-:W-:Y:S05]  /*4ac30*/  BSYNC.RECONVERGENT B1 ;  /* 0x0000000000017941 */ /* 0x000fea0003800200 */
.L_x_44419:
        /* <DEDUP_REMOVED lines=15> */
.L_x_44426:
        /* <DEDUP_REMOVED lines=13> */
.L_x_44428:
[----:B------:R-:W-:Y:S05]  /*4ae00*/  BSYNC.RECONVERGENT B2 ;  /* 0x0000000000027941 */ /* 0x000fea0003800200 */
.L_x_44427:
        /* <DEDUP_REMOVED lines=61> */
.L_x_44425:
[----:B------:R-:W-:Y:S05]  /*4b1e0*/  BSYNC.RECONVERGENT B1 ;  /* 0x0000000000017941 */ /* 0x000fea0003800200 */
.L_x_44424:
        /* <DEDUP_REMOVED lines=17> */
.L_x_44431:
        /* <DEDUP_REMOVED lines=13> */
.L_x_44433:
[----:B------:R-:W-:Y:S05]  /*4b3d0*/  BSYNC.RECONVERGENT B2 ;  /* 0x0000000000027941 */ /* 0x000fea0003800200 */
.L_x_44432:
        /* <DEDUP_REMOVED lines=61> */
.L_x_44430:
[----:B------:R-:W-:Y:S05]  /*4b7b0*/  BSYNC.RECONVERGENT B1 ;  /* 0x0000000000017941 */ /* 0x000fea0003800200 */
.L_x_44429:
        /* <DEDUP_REMOVED lines=15> */
.L_x_44436:
        /* <DEDUP_REMOVED lines=13> */
.L_x_44438:
[----:B------:R-:W-:Y:S05]  /*4b980*/  BSYNC.RECONVERGENT B2 ;  /* 0x0000000000027941 */ /* 0x000fea0003800200 */
.L_x_44437:
        /* <DEDUP_REMOVED lines=61> */
.L_x_44435:
[----:B------:R-:W-:Y:S05]  /*4bd60*/  BSYNC.RECONVERGENT B1 ;  /* 0x0000000000017941 */ /* 0x000fea0003800200 */
.L_x_44434:
        /* <DEDUP_REMOVED lines=17> */
.L_x_44441:
        /* <DEDUP_REMOVED lines=16> */
.L_x_44443:
[----:B------:R-:W-:Y:S05]  /*4bf80*/  BSYNC.RECONVERGENT B2 ;  /* 0x0000000000027941 */ /* 0x000fea0003800200 */
.L_x_44442:
        /* <DEDUP_REMOVED lines=61> */
.L_x_44440:
[----:B------:R-:W-:Y:S05]  /*4c360*/  BSYNC.RECONVERGENT B1 ;  /* 0x0000000000017941 */ /* 0x000fea0003800200 */
.L_x_44439:
        /* <DEDUP_REMOVED lines=50> */
.L_x_44403:
        /* <DEDUP_REMOVED lines=16> */
.L_x_44447:
        /* <DEDUP_REMOVED lines=13> */
.L_x_44449:
[----:B------:R-:W-:Y:S05]  /*4c860*/  BSYNC.RECONVERGENT B2 ;  /* 0x0000000000027941 */ /* 0x000fea0003800200 */
.L_x_44448:
        /* <DEDUP_REMOVED lines=61> */
.L_x_44446:
[----:B------:R-:W-:Y:S05]  /*4cc40*/  BSYNC.RECONVERGENT B1 ;  /* 0x0000000000017941 */ /* 0x000fea0003800200 */
.L_x_44445:
        /* <DEDUP_REMOVED lines=18> */
.L_x_44452:
        /* <DEDUP_REMOVED lines=13> */
.L_x_44454:
[----:B------:R-:W-:Y:S05]  /*4ce40*/  BSYNC.RECONVERGENT B2 ;  /* 0x0000000000027941 */ /* 0x000fea0003800200 */
.L_x_44453:
        /* <DEDUP_REMOVED lines=61> */
.L_x_44451:
[----:B------:R-:W-:Y:S05]  /*4d220*/  BSYNC.RECONVERGENT B1 ;  /* 0x0000000000017941 */ /* 0x000fea0003800200 */
.L_x_44450:
        /* <DEDUP_REMOVED lines=16> */
.L_x_44457:
        /* <DEDUP_REMOVED lines=13> */
.L_x_44459:
[----:B------:R-:W-:Y:S05]  /*4d400*/  BSYNC.RECONVERGENT B2 ;  /* 0x0000000000027941 */ /* 0x000fea0003800200 */
.L_x_44458:
        /* <DEDUP_REMOVED lines=61> */
.L_x_44456:
[----:B------:R-:W-:Y:S05]  /*4d7e0*/  BSYNC.RECONVERGENT B1 ;  /* 0x0000000000017941 */ /* 0x000fea0003800200 */
.L_x_44455:
        /* <DEDUP_REMOVED lines=16> */
.L_x_44462:
        /* <DEDUP_REMOVED lines=13> */
.L_x_44464:
[----:B------:R-:W-:Y:S05]  /*4d9c0*/  BSYNC.RECONVERGENT B2 ;  /* 0x0000000000027941 */ /* 0x000fea0003800200 */
.L_x_44463:
        /* <DEDUP_REMOVED lines=61> */
.L_x_44461:
[----:B------:R-:W-:Y:S05]  /*4dda0*/  BSYNC.RECONVERGENT B1 ;  /* 0x0000000000017941 */ /* 0x000fea0003800200 */
.L_x_44460:
        /* <DEDUP_REMOVED lines=16> */
.L_x_44444:
        /* <DEDUP_REMOVED lines=24> */
.L_x_44465:
[----:B01----:R-:W-:Y:S01]  /*4e030*/  MOV R11, R19 ;  /* 0x00000013000b7202 */ /* 0x003fe20000000f00 */
[----:B------:R-:W-:-:S07]  /*4e040*/  VIADD R13, R13, 0x20 ;  /* 0x000000200d0d7836 */ /* 0x000fce0000000000 */
.L_x_44402:
[----:B------:R-:W-:Y:S05]  /*4e050*/  BSYNC.RECONVERGENT B0 ;  /* 0x0000000000007941 */ /* 0x000fea0003800200 */
.L_x_44401:
        /* <DEDUP_REMOVED lines=35> */
.L_x_44471:
        /* <DEDUP_REMOVED lines=13> */
.L_x_44473:
[----:B------:R-:W-:Y:S05]  /*4e360*/  BSYNC.RECONVERGENT B2 ;  /* 0x0000000000027941 */ /* 0x000fea0003800200 */
.L_x_44472:
        /* <DEDUP_REMOVED lines=61> */
.L_x_44470:
[----:B------:R-:W-:Y:S05]  /*4e740*/  BSYNC.RECONVERGENT B1 ;  /* 0x0000000000017941 */ /* 0x000fea0003800200 */
.L_x_44469:
        /* <DEDUP_REMOVED lines=20> */
.L_x_44476:
        /* <DEDUP_REMOVED lines=13> */
.L_x_44478:
[----:B------:R-:W-:Y:S05]  /*4e960*/  BSYNC.RECONVERGENT B2 ;  /* 0x0000000000027941 */ /* 0x000fea0003800200 */
.L_x_44477:
        /* <DEDUP_REMOVED lines=61> */
.L_x_44475:
[----:B------:R-:W-:Y:S05]  /*4ed40*/  BSYNC.RECONVERGENT B1 ;  /* 0x0000000000017941 */ /* 0x000fea0003800200 */
.L_x_44474:
        /* <DEDUP_REMOVED lines=15> */
.L_x_44481:
        /* <DEDUP_REMOVED lines=13> */
.L_x_44483:
[----:B------:R-:W-:Y:S05]  /*4ef10*/  BSYNC.RECONVERGENT B2 ;  /* 0x0000000000027941 */ /* 0x000fea0003800200 */
.L_x_44482:
        /* <DEDUP_REMOVED lines=61> */
.L_x_44480:
[----:B------:R-:W-:Y:S05]  /*4f2f0*/  BSYNC.RECONVERGENT B1 ;  /* 0x0000000000017941 */ /* 0x000fea0003800200 */
.L_x_44479:
        /* <DEDUP_REMOVED lines=17> */
.L_x_44486:
        /* <DEDUP_REMOVED lines=13> */
.L_x_44488:
[----:B------:R-:W-:Y:S05]  /*4f4e0*/  BSYNC.RECONVERGENT B2 ;  /* 0x0000000000027941 */ /* 0x000fea0003800200 */
.L_x_44487:
        /* <DEDUP_REMOVED lines=61> */
.L_x_44485:
[----:B------:R-:W-:Y:S05]  /*4f8c0*/  BSYNC.RECONVERGENT B1 ;  /* 0x0000000000017941 */ /* 0x000fea0003800200 */
.L_x_44484:
        /* <DEDUP_REMOVED lines=15> */
.L_x_44491:
        /* <DEDUP_REMOVED lines=13> */
.L_x_44493:
[----:B------:R-:W-:Y:S05]  /*4fa90*/  BSYNC.RECONVERGENT B2 ;  /* 0x0000000000027941 */ /* 0x000fea0003800200 */
.L_x_44492:
        /* <DEDUP_REMOVED lines=61> */
.L_x_44490:
[----:B------:R-:W-:Y:S05]  /*4fe70*/  BSYNC.RECONVERGENT B1 ;  /* 0x0000000000017941 */ /* 0x000fea0003800200 */
.L_x_44489:
        /* <DEDUP_REMOVED lines=17> */
.L_x_44496:
        /* <DEDUP_REMOVED lines=13> */
.L_x_44498:
[----:B------:R-:W-:Y:S05]  /*50060*/  BSYNC.RECONVERGENT B2 ;  /* 0x0000000000027941 */ /* 0x000fea0003800200 */
.L_x_44497:
        /* <DEDUP_REMOVED lines=61> */
.L_x_44495:
[----:B------:R-:W-:Y:S05]  /*50440*/  BSYNC.RECONVERGENT B1 ;  /* 0x0000000000017941 */ /* 0x000fea0003800200 */
.L_x_44494:
        /* <DEDUP_REMOVED lines=15> */
.L_x_44501:
        /* <DEDUP_REMOVED lines=13> */
.L_x_44503:
[----:B------:R-:W-:Y:S05]  /*50610*/  BSYNC.RECONVERGENT B2 ;  /* 0x0000000000027941 */ /* 0x000fea0003800200 */
.L_x_44502:
        /* <DEDUP_REMOVED lines=61> */
.L_x_44500:
[----:B------:R-:W-:Y:S05]  /*509f0*/  BSYNC.RECONVERGENT B1 ;  /* 0x0000000000017941 */ /* 0x000fea0003800200 */
.L_x_44499:
        /* <DEDUP_REMOVED lines=17> */
.L_x_44506:
        /* <DEDUP_REMOVED lines=16> */
.L_x_44508:
[----:B------:R-:W-:Y:S05]  /*50c10*/  BSYNC.RECONVERGENT B2 ;  /* 0x0000000000027941 */ /* 0x000fea0003800200 */
.L_x_44507:
        /* <DEDUP_REMOVED lines=61> */
.L_x_44505:
[----:B------:R-:W-:Y:S05]  /*50ff0*/  BSYNC.RECONVERGENT B1 ;  /* 0x0000000000017941 */ /* 0x000fea0003800200 */
.L_x_44504:
        /* <DEDUP_REMOVED lines=50> */
.L_x_44468:
        /* <DEDUP_REMOVED lines=16> */
.L_x_44512:
        /* <DEDUP_REMOVED lines=13> */
.L_x_44514:
[----:B------:R-:W-:Y:S05]  /*514f0*/  BSYNC.RECONVERGENT B2 ;  /* 0x0000000000027941 */ /* 0x000fea0003800200 */
.L_x_44513:
        /* <DEDUP_REMOVED lines=61> */
.L_x_44511:
[----:B------:R-:W-:Y:S05]  /*518d0*/  BSYNC.RECONVERGENT B1 ;  /* 0x0000000000017941 */ /* 0x000fea0003800200 */
.L_x_44510:
        /* <DEDUP_REMOVED lines=18> */
.L_x_44517:
        /* <DEDUP_REMOVED lines=13> */
.L_x_44519:
[----:B------:R-:W-:Y:S05]  /*51ad0*/  BSYNC.RECONVERGENT B2 ;  /* 0x0000000000027941 */ /* 0x000fea0003800200 */
.L_x_44518:
        /* <DEDUP_REMOVED lines=61> */
.L_x_44516:
[----:B------:R-:W-:Y:S05]  /*51eb0*/  BSYNC.RECONVERGENT B1 ;  /* 0x0000000000017941 */ /* 0x000fea0003800200 */
.L_x_44515:
        /* <DEDUP_REMOVED lines=16> */
.L_x_44522:
        /* <DEDUP_REMOVED lines=13> */
.L_x_44524:
[----:B------:R-:W-:Y:S05]  /*52090*/  BSYNC.RECONVERGENT B2 ;  /* 0x0000000000027941 */ /* 0x000fea0003800200 */
.L_x_44523:
        /* <DEDUP_REMOVED lines=61> */
.L_x_44521:
[----:B------:R-:W-:Y:S05]  /*52470*/  BSYNC.RECONVERGENT B1 ;  /* 0x0000000000017941 */ /* 0x000fea0003800200 */
.L_x_44520:
        /* <DEDUP_REMOVED lines=16> */
.L_x_44527:
        /* <DEDUP_REMOVED lines=13> */
.L_x_44529:
[----:B------:R-:W-:Y:S05]  /*52650*/  BSYNC.RECONVERGENT B2 ;  /* 0x0000000000027941 */ /* 0x000fea0003800200 */
.L_x_44528:
        /* <DEDUP_REMOVED lines=61> */
.L_x_44526:
[----:B------:R-:W-:Y:S05]  /*52a30*/  BSYNC.RECONVERGENT B1 ;  /* 0x0000000000017941 */ /* 0x000fea0003800200 */
.L_x_44525:
        /* <DEDUP_REMOVED lines=16> */
.L_x_44509:
        /* <DEDUP_REMOVED lines=24> */
.L_x_44530:
[----:B01----:R-:W-:Y:S01]  /*52cc0*/  IMAD.MOV.U32 R11, RZ, RZ, R19 ;  /* 0x000000ffff0b7224 */ /* 0x003fe200078e0013 */
[----:B------:R-:W-:-:S07]  /*52cd0*/  IADD3 R13, PT, PT, R13, 0x20, RZ ;  /* 0x000000200d0d7810 */ /* 0x000fce0007ffe0ff */
.L_x_44467:
[----:B------:R-:W-:Y:S05]  /*52ce0*/  BSYNC.RECONVERGENT B0 ;  /* 0x0000000000007941 */ /* 0x000fea0003800200 */
.L_x_44466:
        /* <DEDUP_REMOVED lines=35> */
.L_x_44536:
        /* <DEDUP_REMOVED lines=13> */
.L_x_44538:
[----:B------:R-:W-:Y:S05]  /*52ff0*/  BSYNC.RECONVERGENT B2 ;  /* 0x0000000000027941 */ /* 0x000fea0003800200 */
.L_x_44537:
        /* <DEDUP_REMOVED lines=61> */
.L_x_44535:
[----:B------:R-:W-:Y:S05]  /*533d0*/  BSYNC.RECONVERGENT B1 ;  /* 0x0000000000017941 */ /* 0x000fea0003800200 */
.L_x_44534:
        /* <DEDUP_REMOVED lines=20> */
.L_x_44541:
        /* <DEDUP_REMOVED lines=13> */
.L_x_44543:
[----:B------:R-:W-:Y:S05]  /*535f0*/  BSYNC.RECONVERGENT B2 ;  /* 0x0000000000027941 */ /* 0x000fea0003800200 */
.L_x_44542:
        /* <DEDUP_REMOVED lines=61> */
.L_x_44540:
[----:B------:R-:W-:Y:S05]  /*539d0*/  BSYNC.RECONVERGENT B1 ;  /* 0x0000000000017941 */ /* 0x000fea0003800200 */
.L_x_44539:
        /* <DEDUP_REMOVED lines=15> */
.L_x_44546:
        /* <DEDUP_REMOVED lines=13> */
.L_x_44548:
[----:B------:R-:W-:Y:S05]  /*53ba0*/  BSYNC.RECONVERGENT B2 ;  /* 0x0000000000027941 */ /* 0x000fea0003800200 */
.L_x_44547:
        /* <DEDUP_REMOVED lines=61> */
.L_x_44545:
[----:B------:R-:W-:Y:S05]  /*53f80*/  BSYNC.RECONVERGENT B1 ;  /* 0x0000000000017941 */ /* 0x000fea0003800200 */
.L_x_44544:
        /* <DEDUP_REMOVED lines=17> */
.L_x_44551:
        /* <DEDUP_REMOVED lines=13> */
.L_x_44553:
[----:B------:R-:W-:Y:S05]  /*54170*/  BSYNC.RECONVERGENT B2 ;  /* 0x0000000000027941 */ /* 0x000fea0003800200 */
.L_x_44552:
        /* <DEDUP_REMOVED lines=61> */
.L_x_44550:
[----:B------:R-:W-:Y:S05]  /*54550*/  BSYNC.RECONVERGENT B1 ;  /* 0x0000000000017941 */ /* 0x000fea0003800200 */
.L_x_44549:
        /* <DEDUP_REMOVED lines=15> */
.L_x_44556:
        /* <DEDUP_REMOVED lines=13> */
.L_x_44558:
[----:B------:R-:W-:Y:S05]  /*54720*/  BSYNC.RECONVERGENT B2 ;  /* 0x0000000000027941 */ /* 0x000fea0003800200 */
.L_x_44557:
        /* <DEDUP_REMOVED lines=61> */
.L_x_44555:
[----:B------:R-:W-:Y:S05]  /*54b00*/  BSYNC.RECONVERGENT B1 ;  /* 0x0000000000017941 */ /* 0x000fea0003800200 */
.L_x_44554:
        /* <DEDUP_REMOVED lines=17> */
.L_x_44561:
        /* <DEDUP_REMOVED lines=13> */
.L_x_44563:
[----:B------:R-:W-:Y:S05]  /*54cf0*/  BSYNC.RECONVERGENT B2 ;  /* 0x0000000000027941 */ /* 0x000fea0003800200 */
.L_x_44562:
        /* <DEDUP_REMOVED lines=61> */
.L_x_44560:
[----:B------:R-:W-:Y:S05]  /*550d0*/  BSYNC.RECONVERGENT B1 ;  /* 0x0000000000017941 */ /* 0x000fea0003800200 */
.L_x_44559:
        /* <DEDUP_REMOVED lines=15> */
.L_x_44566:
        /* <DEDUP_REMOVED lines=13> */
.L_x_44568:
[----:B------:R-:W-:Y:S05]  /*552a0*/  BSYNC.RECONVERGENT B2 ;  /* 0x0000000000027941 */ /* 0x000fea0003800200 */
.L_x_44567:
        /* <DEDUP_REMOVED lines=61> */
.L_x_44565:
[----:B------:R-:W-:Y:S05]  /*55680*/  BSYNC.RECONVERGENT B1 ;  /* 0x0000000000017941 */ /* 0x000fea0003800200 */
.L_x_44564:
        /* <DEDUP_REMOVED lines=17> */
.L_x_44571:
        /* <DEDUP_REMOVED lines=16> */
.L_x_44573:
[----:B------:R-:W-:Y:S05]  /*558a0*/  BSYNC.RECONVERGENT B2 ;  /* 0x0000000000027941 */ /* 0x000fea0003800200 */
.L_x_44572:
        /* <DEDUP_REMOVED lines=61> */
.L_x_44570:
[----:B------:R-:W-:Y:S05]  /*55c80*/  BSYNC.RECONVERGENT B1 ;  /* 0x0000000000017941 */ /* 0x000fea0003800200 */
.L_x_44569:
        /* <DEDUP_REMOVED lines=50> */
.L_x_44533:
        /* <DEDUP_REMOVED lines=16> */
.L_x_44577:
        /* <DEDUP_REMOVED lines=13> */
.L_x_44579:
[----:B------:R-:W-:Y:S05]  /*56180*/  BSYNC.RECONVERGENT B2 ;  /* 0x0000000000027941 */ /* 0x000fea0003800200 */
.L_x_44578:
        /* <DEDUP_REMOVED lines=61> */
.L_x_44576:
[----:B------:R-:W-:Y:S05]  /*56560*/  BSYNC.RECONVERGENT B1 ;  /* 0x0000000000017941 */ /* 0x000fea0003800200 */
.L_x_44575:
        /* <DEDUP_REMOVED lines=18> */
.L_x_44582:
        /* <DEDUP_REMOVED lines=13> */
.L_x_44584:
[----:B------:R-:W-:Y:S05]  /*56760*/  BSYNC.RECONVERGENT B2 ;  /* 0x0000000000027941 */ /* 0x000fea0003800200 */
.L_x_44583:
        /* <DEDUP_REMOVED lines=61> */
.L_x_44581:
[----:B------:R-:W-:Y:S05]  /*56b40*/  BSYNC.RECONVERGENT B1 ;  /* 0x0000000000017941 */ /* 0x000fea0003800200 */
.L_x_44580:
        /* <DEDUP_REMOVED lines=16> */
.L_x_44587:
        /* <DEDUP_REMOVED lines=13> */
.L_x_44589:
[----:B------:R-:W-:Y:S05]  /*56d20*/  BSYNC.RECONVERGENT B2 ;  /* 0x0000000000027941 */ /* 0x000fea0003800200 */
.L_x_44588:
        /* <DEDUP_REMOVED lines=61> */
.L_x_44586:
[----:B------:R-:W-:Y:S05]  /*57100*/  BSYNC.RECONVERGENT B1 ;  /* 0x0000000000017941 */ /* 0x000fea0003800200 */
.L_x_44585:
        /* <DEDUP_REMOVED lines=16> */
.L_x_44592:
        /* <DEDUP_REMOVED lines=13> */
.L_x_44594:
[----:B------:R-:W-:Y:S05]  /*572e0*/  BSYNC.RECONVERGENT B2 ;  /* 0x0000000000027941 */ /* 0x000fea0003800200 */
.L_x_44593:
        /* <DEDUP_REMOVED lines=61> */
.L_x_44591:
[----:B------:R-:W-:Y:S05]  /*576c0*/  BSYNC.RECONVERGENT B1 ;  /* 0x0000000000017941 */ /* 0x000fea0003800200 */
.L_x_44590:
        /* <DEDUP_REMOVED lines=16> */
.L_x_44574:
        /* <DEDUP_REMOVED lines=24> */
.L_x_44595:
[----:B01----:R-:W-:Y:S01]  /*57950*/  MOV R11, R19 ;  /* 0x00000013000b7202 */ /* 0x003fe20000000f00 */
[----:B------:R-:W-:-:S07]  /*57960*/  VIADD R13, R13, 0x20 ;  /* 0x000000200d0d7836 */ /* 0x000fce0000000000 */
.L_x_44532:
[----:B------:R-:W-:Y:S05]  /*57970*/  BSYNC.RECONVERGENT B0 ;  /* 0x0000000000007941 */ /* 0x000fea0003800200 */
.L_x_44531:
        /* <DEDUP_REMOVED lines=35> */
.L_x_44601:
        /* <DEDUP_REMOVED lines=13> */
.L_x_44603:
[----:B------:R-:W-:Y:S05]  /*57c80*/  BSYNC.RECONVERGENT B2 ;  /* 0x0000000000027941 */ /* 0x000fea0003800200 */
.L_x_44602:
        /* <DEDUP_REMOVED lines=61> */
.L_x_44600:
[----:B------:R-:W-:Y:S05]  /*58060*/  BSYNC.RECONVERGENT B1 ;  /* 0x0000000000017941 */ /* 0x000fea0003800200 */
.L_x_44599:
        /* <DEDUP_REMOVED lines=20> */
.L_x_44606:
        /* <DEDUP_REMOVED lines=13> */
.L_x_44608:
[----:B------:R-:W-:Y:S05]  /*58280*/  BSYNC.RECONVERGENT B2 ;  /* 0x0000000000027941 */ /* 0x000fea0003800200 */
.L_x_44607:
        /* <DEDUP_REMOVED lines=61> */
.L_x_44605:
[----:B------:R-:W-:Y:S05]  /*58660*/  BSYNC.RECONVERGENT B1 ;  /* 0x0000000000017941 */ /* 0x000fea0003800200 */
.L_x_44604:
        /* <DEDUP_REMOVED lines=15> */
.L_x_44611:
        /* <DEDUP_REMOVED lines=13> */
.L_x_44613:
[----:B------:R-:W-:Y:S05]  /*58830*/  BSYNC.RECONVERGENT B2 ;  /* 0x0000000000027941 */ /* 0x000fea0003800200 */
.L_x_44612:
        /* <DEDUP_REMOVED lines=61> */
.L_x_44610:
[----:B------:R-:W-:Y:S05]  /*58c10*/  BSYNC.RECONVERGENT B1 ;  /* 0x0000000000017941 */ /* 0x000fea0003800200 */
.L_x_44609:
        /* <DEDUP_REMOVED lines=17> */
.L_x_44616:
        /* <DEDUP_REMOVED lines=13> */
.L_x_44618:
[----:B------:R-:W-:Y:S05]  /*58e00*/  BSYNC.RECONVERGENT B2 ;  /* 0x0000000000027941 */ /* 0x000fea0003800200 */
.L_x_44617:
        /* <DEDUP_REMOVED lines=61> */
.L_x_44615:
[----:B------:R-:W-:Y:S05]  /*591e0*/  BSYNC.RECONVERGENT B1 ;  /* 0x0000000000017941 */ /* 0x000fea0003800200 */
.L_x_44614:
        /* <DEDUP_REMOVED lines=15> */
.L_x_44621:
        /* <DEDUP_REMOVED lines=13> */
.L_x_44623:
[----:B------:R-:W-:Y:S05]  /*593b0*/  BSYNC.RECONVERGENT B2 ;  /* 0x0000000000027941 */ /* 0x000fea0003800200 */
.L_x_44622:
        /* <DEDUP_REMOVED lines=61> */
.L_x_44620:
[----:B------:R-:W-:Y:S05]  /*59790*/  BSYNC.RECONVERGENT B1 ;  /* 0x0000000000017941 */ /* 0x000fea0003800200 */
.L_x_44619:
        /* <DEDUP_REMOVED lines=17> */
.L_x_44626:
        /* <DEDUP_REMOVED lines=13> */
.L_x_44628:
[----:B------:R-:W-:Y:S05]  /*59980*/  BSYNC.RECONVERGENT B2 ;  /* 0x0000000000027941 */ /* 0x000fea0003800200 */
.L_x_44627:
        /* <DEDUP_REMOVED lines=61> */
.L_x_44625:
[----:B------:R-:W-:Y:S05]  /*59d60*/  BSYNC.RECONVERGENT B1 ;  /* 0x0000000000017941 */ /* 0x000fea0003800200 */
.L_x_44624:
        /* <DEDUP_REMOVED lines=15> */
.L_x_44631:
        /* <DEDUP_REMOVED lines=13> */
.L_x_44633:
[----:B------:R-:W-:Y:S05]  /*59f30*/  BSYNC.RECONVERGENT B2 ;  /* 0x0000000000027941 */ /* 0x000fea0003800200 */
.L_x_44632:
        /* <DEDUP_REMOVED lines=61> */
.L_x_44630:
[----:B------:R-:W-:Y:S05]  /*5a310*/  BSYNC.RECONVERGENT B1 ;  /* 0x0000000000017941 */ /* 0x000fea0003800200 */
.L_x_44629:
        /* <DEDUP_REMOVED lines=17> */
.L_x_44636:
        /* <DEDUP_REMOVED lines=16> */
.L_x_44638:
[----:B------:R-:W-:Y:S05]  /*5a530*/  BSYNC.RECONVERGENT B2 ;  /* 0x0000000000027941 */ /* 0x000fea0003800200 */
.L_x_44637:
        /* <DEDUP_REMOVED lines=61> */
.L_x_44635:
[----:B------:R-:W-:Y:S05]  /*5a910*/  BSYNC.RECONVERGENT B1 ;  /* 0x0000000000017941 */ /* 0x000fea0003800200 */
.L_x_44634:
        /* <DEDUP_REMOVED lines=50> */
.L_x_44598:
        /* <DEDUP_REMOVED lines=16> */
.L_x_44642:
        /* <DEDUP_REMOVED lines=13> */
.L_x_44644:
[----:B------:R-:W-:Y:S05]  /*5ae10*/  BSYNC.RECONVERGENT B2 ;  /* 0x0000000000027941 */ /* 0x000fea0003800200 */
.L_x_44643:
        /* <DEDUP_REMOVED lines=61> */
.L_x_44641:
[----:B------:R-:W-:Y:S05]  /*5b1f0*/  BSYNC.RECONVERGENT B1 ;  /* 0x0000000000017941 */ /* 0x000fea0003800200 */
.L_x_44640:
        /* <DEDUP_REMOVED lines=18> */
.L_x_44647:
        /* <DEDUP_REMOVED lines=13> */
.L_x_44649:
[----:B------:R-:W-:Y:S05]  /*5b3f0*/  BSYNC.RECONVERGENT B2 ;  /* 0x0000000000027941 */ /* 0x000fea0003800200 */
.L_x_44648:
        /* <DEDUP_REMOVED lines=61> */
.L_x_44646:
[----:B------:R-:W-:Y:S05]  /*5b7d0*/  BSYNC.RECONVERGENT B1 ;  /* 0x0000000000017941 */ /* 0x000fea0003800200 */
.L_x_44645:
        /* <DEDUP_REMOVED lines=16> */
.L_x_44652:
        /* <DEDUP_REMOVED lines=13> */
.L_x_44654:
[----:B------:R-:W-:Y:S05]  /*5b9b0*/  BSYNC.RECONVERGENT B2 ;  /* 0x0000000000027941 */ /* 0x000fea0003800200 */
.L_x_44653:
        /* <DEDUP_REMOVED lines=61> */
.L_x_44651:
[----:B------:R-:W-:Y:S05]  /*5bd90*/  BSYNC.RECONVERGENT B1 ;  /* 0x0000000000017941 */ /* 0x000fea0003800200 */
.L_x_44650:
        /* <DEDUP_REMOVED lines=16> */
.L_x_44657:
        /* <DEDUP_REMOVED lines=13> */
.L_x_44659:
[----:B------:R-:W-:Y:S05]  /*5bf70*/  BSYNC.RECONVERGENT B2 ;  /* 0x0000000000027941 */ /* 0x000fea0003800200 */
.L_x_44658:
        /* <DEDUP_REMOVED lines=61> */
.L_x_44656:
[----:B------:R-:W-:Y:S05]  /*5c350*/  BSYNC.RECONVERGENT B1 ;  /* 0x0000000000017941 */ /* 0x000fea0003800200 */
.L_x_44655:
        /* <DEDUP_REMOVED lines=16> */
.L_x_44639:
        /* <DEDUP_REMOVED lines=24> */
.L_x_44660:
[----:B01----:R-:W-:Y:S01]  /*5c5e0*/  IMAD.MOV.U32 R11, RZ, RZ, R19 ;  /* 0x000000ffff0b7224 */ /* 0x003fe200078e0013 */
[----:B------:R-:W-:-:S07]  /*5c5f0*/  IADD3 R13, PT, PT, R13, 0x20, RZ ;  /* 0x000000200d0d7810 */ /* 0x000fce0007ffe0ff */
.L_x_44597:
[----:B------:R-:W-:Y:S05]  /*5c600*/  BSYNC.RECONVERGENT B0 ;  /* 0x0000000000007941 */ /* 0x000fea0003800200 */
.L_x_44596:
        /* <DEDUP_REMOVED lines=35> */
.L_x_44666:
        /* <DEDUP_REMOVED lines=13> */
.L_x_44668:
[----:B------:R-:W-:Y:S05]  /*5c910*/  BSYNC.RECONVERGENT B2 ;  /* 0x0000000000027941 */ /* 0x000fea0003800200 */
.L_x_44667:
        /* <DEDUP_REMOVED lines=61> */
.L_x_44665:
[----:B------:R-:W-:Y:S05]  /*5ccf0*/  BSYNC.RECONVERGENT B1 ;  /* 0x0000000000017941 */ /* 0x000fea0003800200 */
.L_x_44664:
        /* <DEDUP_REMOVED lines=20> */
.L_x_44671:
        /* <DEDUP_REMOVED lines=13> */
.L_x_44673:
[----:B------:R-:W-:Y:S05]  /*5cf10*/  BSYNC.RECONVERGENT B2 ;  /* 0x0000000000027941 */ /* 0x000fea0003800200 */
.L_x_44672:
        /* <DEDUP_REMOVED lines=61> */
.L_x_44670:
[----:B------:R-:W-:Y:S05]  /*5d2f0*/  BSYNC.RECONVERGENT B1 ;  /* 0x0000000000017941 */ /* 0x000fea0003800200 */
.L_x_44669:
        /* <DEDUP_REMOVED lines=15> */
.L_x_44676:
        /* <DEDUP_REMOVED lines=13> */
.L_x_44678:
[----:B------:R-:W-:Y:S05]  /*5d4c0*/  BSYNC.RECONVERGENT B2 ;  /* 0x0000000000027941 */ /* 0x000fea0003800200 */
.L_x_44677:
        /* <DEDUP_REMOVED lines=61> */
.L_x_44675:
[----:B------:R-:W-:Y:S05]  /*5d8a0*/  BSYNC.RECONVERGENT B1 ;  /* 0x0000000000017941 */ /* 0x000fea0003800200 */
.L_x_44674:
        /* <DEDUP_REMOVED lines=17> */
.L_x_44681:
        /* <DEDUP_REMOVED lines=13> */
.L_x_44683:
[----:B------:R-:W-:Y:S05]  /*5da90*/  BSYNC.RECONVERGENT B2 ;  /* 0x0000000000027941 */ /* 0x000fea0003800200 */
.L_x_44682:
        /* <DEDUP_REMOVED lines=61> */
.L_x_44680:
[----:B------:R-:W-:Y:S05]  /*5de70*/  BSYNC.RECONVERGENT B1 ;  /* 0x0000000000017941 */ /* 0x000fea0003800200 */
.L_x_44679:
        /* <DEDUP_REMOVED lines=15> */
.L_x_44686:
        /* <DEDUP_REMOVED lines=13> */
.L_x_44688:
[----:B------:R-:W-:Y:S05]  /*5e040*/  BSYNC.RECONVERGENT B2 ;  /* 0x0000000000027941 */ /* 0x000fea0003800200 */
.L_x_44687:
        /* <DEDUP_REMOVED lines=61> */
.L_x_44685:
[----:B------:R-:W-:Y:S05]  /*5e420*/  BSYNC.RECONVERGENT B1 ;  /* 0x0000000000017941 */ /* 0x000fea0003800200 */
.L_x_44684:
        /* <DEDUP_REMOVED lines=17> */
.L_x_44691:
        /* <DEDUP_REMOVED lines=13> */
.L_x_44693:
[----:B------:R-:W-:Y:S05]  /*5e610*/  BSYNC.RECONVERGENT B2 ;  /* 0x0000000000027941 */ /* 0x000fea0003800200 */
.L_x_44692:
        /* <DEDUP_REMOVED lines=61> */
.L_x_44690:
[----:B------:R-:W-:Y:S05]  /*5e9f0*/  BSYNC.RECONVERGENT B1 ;  /* 0x0000000000017941 */ /* 0x000fea0003800200 */
.L_x_44689:
        /* <DEDUP_REMOVED lines=15> */
.L_x_44696:
        /* <DEDUP_REMOVED lines=13> */
.L_x_44698:
[----:B------:R-:W-:Y:S05]  /*5ebc0*/  BSYNC.RECONVERGENT B2 ;  /* 0x0000000000027941 */ /* 0x000fea0003800200 */
.L_x_44697:
        /* <DEDUP_REMOVED lines=61> */
.L_x_44695:
[----:B------:R-:W-:Y:S05]  /*5efa0*/  BSYNC.RECONVERGENT B1 ;  /* 0x0000000000017941 */ /* 0x000fea0003800200 */
.L_x_44694:
        /* <DEDUP_REMOVED lines=17> */
.L_x_44701:
        /* <DEDUP_REMOVED lines=16> */
.L_x_44703:
[----:B------:R-:W-:Y:S05]  /*5f1c0*/  BSYNC.RECONVERGENT B2 ;  /* 0x0000000000027941 */ /* 0x000fea0003800200 */
.L_x_44702:
        /* <DEDUP_REMOVED lines=61> */
.L_x_44700:
[----:B------:R-:W-:Y:S05]  /*5f5a0*/  BSYNC.RECONVERGENT B1 ;  /* 0x0000000000017941 */ /* 0x000fea0003800200 */
.L_x_44699:
        /* <DEDUP_REMOVED lines=50> */
.L_x_44663:
        /* <DEDUP_REMOVED lines=16> */
.L_x_44707:
        /* <DEDUP_REMOVED lines=13> */
.L_x_44709:
[----:B------:R-:W-:Y:S05]  /*5faa0*/  BSYNC.RECONVERGENT B2 ;  /* 0x0000000000027941 */ /* 0x000fea0003800200 */
.L_x_44708:
        /* <DEDUP_REMOVED lines=61> */
.L_x_44706:
[----:B------:R-:W-:Y:S05]  /*5fe80*/  BSYNC.RECONVERGENT B1 ;  /* 0x0000000000017941 */ /* 0x000fea0003800200 */
.L_x_44705:
        /* <DEDUP_REMOVED lines=18> */
.L_x_44712:
        /* <DEDUP_REMOVED lines=13> */
.L_x_44714:
[----:B------:R-:W-:Y:S05]  /*60080*/  BSYNC.RECONVERGENT B2 ;  /* 0x0000000000027941 */ /* 0x000fea0003800200 */
.L_x_44713:
        /* <DEDUP_REMOVED lines=61> */
.L_x_44711:
[----:B------:R-:W-:Y:S05]  /*60460*/  BSYNC.RECONVERGENT B1 ;  /* 0x0000000000017941 */ /* 0x000fea0003800200 */
.L_x_44710:
        /* <DEDUP_REMOVED lines=16> */
.L_x_44717:
        /* <DEDUP_REMOVED lines=13> */
.L_x_44719:
[----:B------:R-:W-:Y:S05]  /*60640*/  BSYNC.RECONVERGENT B2 ;  /* 0x0000000000027941 */ /* 0x000fea0003800200 */
.L_x_44718:
        /* <DEDUP_REMOVED lines=61> */
.L_x_44716:
[----:B------:R-:W-:Y:S05]  /*60a20*/  BSYNC.RECONVERGENT B1 ;  /* 0x0000000000017941 */ /* 0x000fea0003800200 */
.L_x_44715:
        /* <DEDUP_REMOVED lines=16> */
.L_x_44722:
        /* <DEDUP_REMOVED lines=13> */
.L_x_44724:
[----:B------:R-:W-:Y:S05]  /*60c00*/  BSYNC.RECONVERGENT B2 ;  /* 0x0000000000027941 */ /* 0x000fea0003800200 */
.L_x_44723:
        /* <DEDUP_REMOVED lines=61> */
.L_x_44721:
[----:B------:R-:W-:Y:S05]  /*60fe0*/  BSYNC.RECONVERGENT B1 ;  /* 0x0000000000017941 */ /* 0x000fea0003800200 */
.L_x_44720:
        /* <DEDUP_REMOVED lines=16> */
.L_x_44704:
        /* <DEDUP_REMOVED lines=24> */
.L_x_44725:
[----:B01----:R-:W-:Y:S01]  /*61270*/  MOV R11, R19 ;  /* 0x00000013000b7202 */ /* 0x003fe20000000f00 */
[----:B------:R-:W-:-:S07]  /*61280*/  VIADD R13, R13, 0x20 ;  /* 0x000000200d0d7836 */ /* 0x000fce0000000000 */
.L_x_44662:
[----:B------:R-:W-:Y:S05]  /*61290*/  BSYNC.RECONVERGENT B0 ;  /* 0x0000000000007941 */ /* 0x000fea0003800200 */
.L_x_44661:
        /* <DEDUP_REMOVED lines=35> */
.L_x_44731:
        /* <DEDUP_REMOVED lines=13> */
.L_x_44733:
[----:B------:R-:W-:Y:S05]  /*615a0*/  BSYNC.RECONVERGENT B2 ;  /* 0x0000000000027941 */ /* 0x000fea0003800200 */
.L_x_44732:
        /* <DEDUP_REMOVED lines=61> */
.L_x_44730:
[----:B------:R-:W-:Y:S05]  /*61980*/  BSYNC.RECONVERGENT B1 ;  /* 0x0000000000017941 */ /* 0x000fea0003800200 */
.L_x_44729:
        /* <DEDUP_REMOVED lines=20> */
.L_x_44736:
        /* <DEDUP_REMOVED lines=13> */
.L_x_44738:
[----:B------:R-:W-:Y:S05]  /*61ba0*/  BSYNC.RECONVERGENT B2 ;  /* 0x0000000000027941 */ /* 0x000fea0003800200 */
.L_x_44737:
        /* <DEDUP_REMOVED lines=61> */
.L_x_44735:
[----:B------:R-:W-:Y:S05]  /*61f80*/  BSYNC.RECONVERGENT B1 ;  /* 0x0000000000017941 */ /* 0x000fea0003800200 */
.L_x_44734:
        /* <DEDUP_REMOVED lines=15> */
.L_x_44741:
        /* <DEDUP_REMOVED lines=13> */
.L_x_44743:
[----:B------:R-:W-:Y:S05]  /*62150*/  BSYNC.RECONVERGENT B2 ;  /* 0x0000000000027941 */ /* 0x000fea0003800200 */
.L_x_44742:
        /* <DEDUP_REMOVED lines=61> */
.L_x_44740:
[----:B------:R-:W-:Y:S05]  /*62530*/  BSYNC.RECONVERGENT B1 ;  /* 0x0000000000017941 */ /* 0x000fea0003800200 */
.L_x_44739:
        /* <DEDUP_REMOVED lines=17> */
.L_x_44746:
        /* <DEDUP_REMOVED lines=13> */
.L_x_44748:
[----:B------:R-:W-:Y:S05]  /*62720*/  BSYNC.RECONVERGENT B2 ;  /* 0x0000000000027941 */ /* 0x000fea0003800200 */
.L_x_44747:
        /* <DEDUP_REMOVED lines=61> */
.L_x_44745:
[----:B------:R-:W-:Y:S05]  /*62b00*/  BSYNC.RECONVERGENT B1 ;  /* 0x0000000000017941 */ /* 0x000fea0003800200 */
.L_x_44744:
        /* <DEDUP_REMOVED lines=15> */
.L_x_44751:
        /* <DEDUP_REMOVED lines=13> */
.L_x_44753:
[----:B------:R-:W-:Y:S05]  /*62cd0*/  BSYNC.RECONVERGENT B2 ;  /* 0x0000000000027941 */ /* 0x000fea0003800200 */
.L_x_44752:
        /* <DEDUP_REMOVED lines=61> */
.L_x_44750:
[----:B------:R-:W-:Y:S05]  /*630b0*/  BSYNC.RECONVERGENT B1 ;  /* 0x0000000000017941 */ /* 0x000fea0003800200 */
.L_x_44749:
        /* <DEDUP_REMOVED lines=17> */
.L_x_44756:
        /* <DEDUP_REMOVED lines=13> */
.L_x_44758:
[----:B------:R-:W-:Y:S05]  /*632a0*/  BSYNC.RECONVERGENT B2 ;  /* 0x0000000000027941 */ /* 0x000fea0003800200 */
.L_x_44757:
        /* <DEDUP_REMOVED lines=61> */
.L_x_44755:
[----:B------:R-:W-:Y:S05]  /*63680*/  BSYNC.RECONVERGENT B1 ;  /* 0x0000000000017941 */ /* 0x000fea0003800200 */
.L_x_44754:
        /* <DEDUP_REMOVED lines=15> */
.L_x_44761:
        /* <DEDUP_REMOVED lines=13> */
.L_x_44763:
[----:B------:R-:W-:Y:S05]  /*63850*/  BSYNC.RECONVERGENT B2 ;  /* 0x0000000000027941 */ /* 0x000fea0003800200 */
.L_x_44762:
        /* <DEDUP_REMOVED lines=61> */
.L_x_44760:
[----:B------:R-:W-:Y:S05]  /*63c30*/  BSYNC.RECONVERGENT B1 ;  /* 0x0000000000017941 */ /* 0x000fea0003800200 */
.L_x_44759:
        /* <DEDUP_REMOVED lines=17> */
.L_x_44766:
        /* <DEDUP_REMOVED lines=16> */
.L_x_44768:
[----:B------:R-:W-:Y:S05]  /*63e50*/  BSYNC.RECONVERGENT B2 ;  /* 0x0000000000027941 */ /* 0x000fea0003800200 */
.L_x_44767:
        /* <DEDUP_REMOVED lines=61> */
.L_x_44765:
[----:B------:R-:W-:Y:S05]  /*64230*/  BSYNC.RECONVERGENT B1 ;  /* 0x0000000000017941 */ /* 0x000fea0003800200 */
.L_x_44764:
        /* <DEDUP_REMOVED lines=50> */
.L_x_44728:
        /* <DEDUP_REMOVED lines=16> */
.L_x_44772:
        /* <DEDUP_REMOVED lines=13> */
.L_x_44774:
[----:B------:R-:W-:Y:S05]  /*64730*/  BSYNC.RECONVERGENT B2 ;  /* 0x0000000000027941 */ /* 0x000fea0003800200 */
.L_x_44773:
        /* <DEDUP_REMOVED lines=61> */
.L_x_44771:
[----:B------:R-:W-:Y:S05]  /*64b10*/  BSYNC.RECONVERGENT B1 ;  /* 0x0000000000017941 */ /* 0x000fea0003800200 */
.L_x_44770:
        /* <DEDUP_REMOVED lines=18> */
.L_x_44777:
        /* <DEDUP_REMOVED lines=13> */
.L_x_44779:
[----:B------:R-:W-:Y:S05]  /*64d10*/  BSYNC.RECONVERGENT B2 ;  /* 0x0000000000027941 */ /* 0x000fea0003800200 */
.L_x_44778:
        /* <DEDUP_REMOVED lines=61> */
.L_x_44776:
[----:B------:R-:W-:Y:S05]  /*650f0*/  BSYNC.RECONVERGENT B1 ;  /* 0x0000000000017941 */ /* 0x000fea0003800200 */
.L_x_44775:
        /* <DEDUP_REMOVED lines=16> */
.L_x_44782:
        /* <DEDUP_REMOVED lines=13> */
.L_x_44784:
[----:B------:R-:W-:Y:S05]  /*652d0*/  BSYNC.RECONVERGENT B2 ;  /* 0x0000000000027941 */ /* 0x000fea0003800200 */
.L_x_44783:
        /* <DEDUP_REMOVED lines=61> */
.L_x_44781:
[----:B------:R-:W-:Y:S05]  /*656b0*/  BSYNC.RECONVERGENT B1 ;  /* 0x0000000000017941 */ /* 0x000fea0003800200 */
.L_x_44780:
        /* <DEDUP_REMOVED lines=16> */
.L_x_44787:
        /* <DEDUP_REMOVED lines=13> */
.L_x_44789:
[----:B------:R-:W-:Y:S05]  /*65890*/  BSYNC.RECONVERGENT B2 ;  /* 0x0000000000027941 */ /* 0x000fea0003800200 */
.L_x_44788:
        /* <DEDUP_REMOVED lines=61> */
.L_x_44786:
[----:B------:R-:W-:Y:S05]  /*65c70*/  BSYNC.RECONVERGENT B1 ;  /* 0x0000000000017941 */ /* 0x000fea0003800200 */
.L_x_44785:
        /* <DEDUP_REMOVED lines=16> */
.L_x_44769:
        /* <DEDUP_REMOVED lines=11> */
[----:B------:R0:W-:Y:S02]  /*65e30*/  STG.E desc[UR6][R148.64], R11 ;  /* 0x0000000b94007986 */ /* 0x0001e4000c101906 */
[----:B0-----:R-:W-:Y:S01]  /*65e40*/  IMAD.MOV.U32 R11, RZ, RZ, R19 ;  /* 0x000000ffff0b7224 */ /* 0x001fe200078e0013 */
[----:B------:R-:W-:Y:S06]  /*65e50*/  @!P0 BRA `(.L_x_44727) ;  /* 0x00000000002c8947 */ /* 0x000fec0003800000 */
[----:B------:R-:W-:Y:S02]  /*65e60*/  SHF.L.U32 R19, R17, 0x10, RZ ;  /* 0x0000001011137819 */ /* 0x000fe400000006ff */
        /* <DEDUP_REMOVED lines=10> */
.L_x_44727:
[----:B------:R-:W-:Y:S05]  /*65f10*/  BSYNC.RECONVERGENT B0 ;  /* 0x0000000000007941 */ /* 0x000fea0003800200 */
.L_x_44726:
[----:B------:R-:W-:Y:S01]  /*65f20*/  FADD.FTZ R13, RZ, R68 ;  /* 0x00000044ff0d7221 */ /* 0x000fe20000010000 */
[C---:B------:R-:W-:Y:S01]  /*65f30*/  ISETP.GE.U32.AND P5, PT, R0.reuse, 0x20, PT ;  /* 0x000000200000780c */ /* 0x040fe20003fa6070 */
[----:B------:R-:W1:Y:S01]  /*65f40*/  S2R R150, SR_TID.X ;  /* 0x0000000000967919 */ /* 0x000e620000002100 */
        /* <DEDUP_REMOVED lines=10> */
[----:B------:R-:W-:Y:S02]  /*65ff0*/  LOP3.LUT R3, R3, 0xfffffffe, RZ, 0xc0, !PT ;  /* 0xfffffffe03037812 */ /* 0x000fe400078ec0ff */
[----:B------:R-:W-:-:S05]  /*66000*/  FSEL R13, R13, RZ, P5 ;  /* 0x000000ff0d0d7208 */ /* 0x000fca0002800000 */
[----:B0-----:R-:W-:-:S04]  /*66010*/  FADD.FTZ R19, R72, R13 ;  /* 0x0000000d48137221 */ /* 0x001fc80000010000 */
[----:B------:R-:W-:Y:S01]  /*66020*/  FADD.FTZ R19, R73, R19 ;  /* 0x0000001349137221 */ /* 0x000fe20000010000 */
[----:B------:R-:W-:-:S03]  /*66030*/  @P6 LOP3.LUT R3, R3, 0x1, RZ, 0xfc, !PT ;  /* 0x0000000103036812 */ /* 0x000fc600078efcff */
[----:B------:R-:W-:Y:S01]  /*66040*/  FADD.FTZ R19, R74, R19 ;  /* 0x000000134a137221 */ /* 0x000fe20000010000 */
[----:B------:R-:W-:-:S03]  /*66050*/  LOP3.LUT R3, R3, 0xfffffffd, RZ, 0xc0, !PT ;  /* 0xfffffffd03037812 */ /* 0x000fc600078ec0ff */
        /* <DEDUP_REMOVED lines=111> */
[----:B-1----:R-:W-:Y:S02]  /*66750*/  LOP3.LUT P6, RZ, R150, 0x1f, RZ, 0xc0, !PT ;  /* 0x0000001f96ff7812 */ /* 0x002fe400078cc0ff */
[----:B------:R-:W-:-:S11]  /*66760*/  LOP3.LUT R3, R3, 0xffffbfff, RZ, 0xc0, !PT ;  /* 0xffffbfff03037812 */ /* 0x000fd600078ec0ff */
        /* <DEDUP_REMOVED lines=198> */
.L_x_44843:
[----:B------:R-:W-:Y:S01]  /*673d0*/  LOP3.LUT P1, RZ, R150, 0x1f, RZ, 0xc0, !PT ;  /* 0x0000001f96ff7812 */ /* 0x000fe2000782c0ff */
[----:B-1----:R-:W-:Y:S01]  /*673e0*/  FADD.FTZ R19, R152, R19 ;  /* 0x0000001398137221 */ /* 0x002fe20000010000 */
[----:B------:R-:W-:Y:S01]  /*673f0*/  ISETP.NE.AND P0, PT, RZ, UR11, PT ;  /* 0x0000000bff007c0c */ /* 0x000fe2000bf05270 */
[----:B------:R-:W-:Y:S02]  /*67400*/  BSSY.RECONVERGENT B0, `(.L_x_44791) ;  /* 0x000003d000007945 */ /* 0x000fe40003800200 */
[----:B------:R-:W-:Y:S01]  /*67410*/  FFMA.FTZ R13, R19, R13, UR12 ;  /* 0x0000000c130d7e23 */ /* 0x000fe2000801000d */
[----:B------:R-:W-:-:S05]  /*67420*/  FMUL.FTZ R19, R151, R151 ;  /* 0x0000009797137220 */ /* 0x000fca0000410000 */
[----:B------:R-:W-:Y:S02]  /*67430*/  FSEL R19, R19, RZ, P0 ;  /* 0x000000ff13137208 */ /* 0x000fe40000000000 */
[----:B------:R-:W1:Y:S03]  /*67440*/  @!P1 LDC.64 R148, c[0x0][0x3c0] ;  /* 0x0000f000ff949b82 */ /* 0x000e660000000a00 */
[----:B------:R-:W-:-:S04]  /*67450*/  FADD.FTZ R13, R13, R19 ;  /* 0x000000130d0d7221 */ /* 0x000fc80000010000 */
[----:B------:R2:W3:Y:S02]  /*67460*/  MUFU.RSQ R19, R13 ;  /* 0x0000000d00137308 */ /* 0x0004e40000001400 */
[----:B--2---:R-:W-:Y:S01]  /*67470*/  FSEL R13, R151, RZ, !P0 ;  /* 0x000000ff970d7208 */ /* 0x004fe20004000000 */
[----:B-1----:R-:W-:-:S05]  /*67480*/  @!P1 IMAD.WIDE R148, R8, 0x4, R148 ;  /* 0x0000000408949825 */ /* 0x002fca00078e0294 */
[----:B------:R1:W-:Y:S02]  /*67490*/  @!P1 STG.E desc[UR6][R148.64], R151 ;  /* 0x0000009794009986 */ /* 0x0003e4000c101906 */
[----:B-1----:R-:W1:Y:S02]  /*674a0*/  @!P1 LDC.64 R148, c[0x0][0x3c8] ;  /* 0x0000f200ff949b82 */ /* 0x002e640000000a00 */
[----:B-1----:R-:W-:-:S05]  /*674b0*/  @!P1 IMAD.WIDE R148, R8, 0x4, R148 ;  /* 0x0000000408949825 */ /* 0x002fca00078e0294 */
[----:B---3--:R1:W-:Y:S01]  /*674c0*/  @!P1 STG.E desc[UR6][R148.64], R19 ;  /* 0x0000001394009986 */ /* 0x0083e2000c101906 */
[----:B------:R-:W-:Y:S05]  /*674d0*/  @!P5 BRA `(.L_x_44792) ;  /* 0x0000000000bcd947 */ /* 0x000fea0003800000 */
[----:B------:R-:W1:Y:S04]  /*674e0*/  LDL.S16 R155, [R1+0x10c] ;  /* 0x00010c00019b7983 */ /* 0x000e680000100600 */
[----:B------:R-:W2:Y:S04]  /*674f0*/  LDL.S16 R153, [R1+0x104] ;  /* 0x0001040001997983 */ /* 0x000ea80000100600 */
[----:B------:R-:W3:Y:S04]  /*67500*/  LDL.S16 R154, [R1+0x108] ;  /* 0x00010800019a7983 */ /* 0x000ee80000100600 */
[----:B------:R-:W4:Y:S01]  /*67510*/  LDL.S16 R207, [R1+0x100] ;  /* 0x0001000001cf7983 */ /* 0x000f220000100600 */
[----:B0-----:R-:W-:Y:S01]  /*67520*/  FADD.FTZ R152, R68, -R13 ;  /* 0x8000000d44987221 */ /* 0x001fe20000010000 */
[----:B------:R-:W-:-:S02]  /*67530*/  HADD2.F32 R151, -RZ, R50.H0_H0 ;  /* 0x20000032ff977230 */ /* 0x000fc40000004100 */
[----:B------:R-:W-:Y:S02]  /*67540*/  HADD2.F32 R150, -RZ, R194.H0_H0 ;  /* 0x200000c2ff967230 */ /* 0x000fe40000004100 */
[----:B------:R-:W-:Y:S01]  /*67550*/  FMUL.FTZ R152, R19, R152 ;  /* 0x0000009813987220 */ /* 0x000fe20000410000 */
[----:B------:R-:W5:Y:S01]  /*67560*/  LDL.S16 R206, [R1+0x106] ;  /* 0x0001060001ce7983 */ /* 0x000f620000100600 */
[----:B-1----:R-:W-:-:S03]  /*67570*/  HADD2.F32 R148, -RZ, R155.H0_H0 ;  /* 0x2000009bff947230 */ /* 0x002fc60000004100 */
[----:B------:R-:W5:Y:S01]  /*67580*/  LDL.S16 R155, [R1+0x102] ;  /* 0x00010200019b7983 */ /* 0x000f620000100600 */
[----:B--2---:R-:W-:Y:S02]  /*67590*/  HADD2.F32 R149, -RZ, R153.H0_H0 ;  /* 0x20000099ff957230 */ /* 0x004fe40000004100 */
[C---:B------:R-:W-:Y:S01]  /*675a0*/  FFMA.FTZ R148, R152.reuse, R148, R151 ;  /* 0x0000009498947223 */ /* 0x040fe20000010097 */
[----:B------:R-:W-:Y:S02]  /*675b0*/  FADD.FTZ R153, R69, -R13 ;  /* 0x8000000d45997221 */ /* 0x000fe40000010000 */
[----:B------:R-:W-:Y:S01]  /*675c0*/  FFMA.FTZ R152, R152, R149, R150 ;  /* 0x0000009598987223 */ /* 0x000fe20000010096 */
[----:B---3--:R-:W-:Y:S02]  /*675d0*/  HADD2.F32 R149, -RZ, R154.H0_H0 ;  /* 0x2000009aff957230 */ /* 0x008fe40000004100 */
[----:B------:R-:W-:Y:S01]  /*675e0*/  FMUL.FTZ R153, R19, R153 ;  /* 0x0000009913997220 */ /* 0x000fe20000410000 */
[----:B------:R-:W-:-:S02]  /*675f0*/  HADD2.F32 R154, -RZ, R240.H1_H1 ;  /* 0x300000f0ff9a7230 */ /* 0x000fc40000004100 */
[----:B----4-:R-:W-:Y:S02]  /*67600*/  HADD2.F32 R150, -RZ, R207.H0_H0 ;  /* 0x200000cfff967230 */ /* 0x010fe40000004100 */
[----:B------:R-:W-:Y:S02]  /*67610*/  HADD2.F32 R151, -RZ, R240.H0_H0 ;  /* 0x200000f0ff977230 */ /* 0x000fe40000004100 */
[C---:B------:R-:W-:Y:S01]  /*67620*/  FFMA.FTZ R149, R153.reuse, R149, R154 ;  /* 0x0000009599957223 */ /* 0x040fe2000001009a */
[----:B------:R-:W2:Y:S02]  /*67630*/  LDL.S16 R207, [R1+0xfe] ;  /* 0x0000fe0001cf7983 */ /* 0x000ea40000100600 */
[----:B------:R-:W-:Y:S02]  /*67640*/  FFMA.FTZ R153, R153, R150, R151 ;  /* 0x0000009699997223 */ /* 0x000fe40000010097 */
[----:B------:R-:W3:Y:S01]  /*67650*/  LDL.S16 R151, [R1+0x10a] ;  /* 0x00010a0001977983 */ /* 0x000ee20000100600 */
[----:B------:R-:W-:-:S04]  /*67660*/  FADD.FTZ R154, R70, -R13 ;  /* 0x8000000d469a7221 */ /* 0x000fc80000010000 */
[----:B------:R-:W-:Y:S01]  /*67670*/  FMUL.FTZ R154, R19, R154 ;  /* 0x0000009a139a7220 */ /* 0x000fe20000410000 */
[----:B---3--:R-:W-:Y:S02]  /*67680*/  HADD2.F32 R150, -RZ, R151.H0_H0 ;  /* 0x20000097ff967230 */ /* 0x008fe40000004100 */
[----:B------:R-:W-:-:S05]  /*67690*/  HADD2.F32 R151, -RZ, R51.H0_H0 ;  /* 0x20000033ff977230 */ /* 0x000fca0000004100 */
[----:B------:R-:W-:Y:S01]  /*676a0*/  FFMA.FTZ R150, R154, R150, R151 ;  /* 0x000000969a967223 */ /* 0x000fe20000010097 */
[----:B-----5:R-:W-:Y:S02]  /*676b0*/  HADD2.F32 R151, -RZ, R155.H0_H0 ;  /* 0x2000009bff977230 */ /* 0x020fe40000004100 */
[----:B------:R-:W-:-:S05]  /*676c0*/  HADD2.F32 R155, -RZ, R195.H0_H0 ;  /* 0x200000c3ff9b7230 */ /* 0x000fca0000004100 */
[----:B------:R-:W-:Y:S01]  /*676d0*/  FFMA.FTZ R154, R154, R151, R155 ;  /* 0x000000979a9a7223 */ /* 0x000fe2000001009b */
[----:B------:R-:W-:Y:S01]  /*676e0*/  FADD.FTZ R155, R71, -R13 ;  /* 0x8000000d479b7221 */ /* 0x000fe20000010000 */
[----:B------:R-:W-:Y:S02]  /*676f0*/  HADD2.F32 R151, -RZ, R206.H0_H0 ;  /* 0x200000ceff977230 */ /* 0x000fe40000004100 */
[----:B------:R-:W-:Y:S02]  /*67700*/  HADD2.F32 R206, -RZ, R239.H1_H1 ;  /* 0x300000efffce7230 */ /* 0x000fe40000004100 */
[----:B------:R-:W-:-:S04]  /*67710*/  FMUL.FTZ R155, R19, R155 ;  /* 0x0000009b139b7220 */ /* 0x000fc80000410000 */
[----:B------:R-:W-:Y:S01]  /*67720*/  FFMA.FTZ R151, R155, R151, R206 ;  /* 0x000000979b977223 */ /* 0x000fe200000100ce */
[----:B--2---:R-:W-:Y:S02]  /*67730*/  HADD2.F32 R206, -RZ, R207.H0_H0 ;  /* 0x200000cfffce7230 */ /* 0x004fe40000004100 */
[----:B------:R-:W-:-:S05]  /*67740*/  HADD2.F32 R207, -RZ, R239.H0_H0 ;  /* 0x200000efffcf7230 */ /* 0x000fca0000004100 */
        /* <DEDUP_REMOVED lines=8> */
.L_x_44792:
[----:B------:R-:W-:Y:S05]  /*677d0*/  BSYNC.RECONVERGENT B0 ;  /* 0x0000000000007941 */ /* 0x000fea0003800200 */
.L_x_44791:
[----:B------:R-:W-:Y:S01]  /*677e0*/  LOP3.LUT P0, RZ, R14, 0x4, RZ, 0xc0, !PT ;  /* 0x000000040eff7812 */ /* 0x000fe2000780c0ff */
[----:B------:R-:W-:-:S12]  /*677f0*/  BSSY.RECONVERGENT B0, `(.L_x_44793) ;  /* 0x0000031000007945 */ /* 0x000fd80003800200 */
[----:B------:R-:W-:Y:S05]  /*67800*/  @!P0 BRA `(.L_x_44794) ;  /* 0x0000000000bc8947 */ /* 0x000fea0003800000 */
[----:B-12---:R-:W2:Y:S04]  /*67810*/  LDL.S16 R148, [R1+0xfc] ;  /* 0x0000fc0001947983 */ /* 0x006ea80000100600 */
[----:B------:R-:W3:Y:S04]  /*67820*/  LDL.S16 R149, [R1+0xf4] ;  /* 0x0000f40001957983 */ /* 0x000ee80000100600 */
[----:B------:R-:W4:Y:S04]  /*67830*/  LDL.S16 R154, [R1+0xf8] ;  /* 0x0000f800019a7983 */ /* 0x000f280000100600 */
[----:B------:R-:W5:Y:S01]  /*67840*/  LDL.S16 R207, [R1+0xf0] ;  /* 0x0000f00001cf7983 */ /* 0x000f620000100600 */
[----:B0-----:R-:W-:Y:S01]  /*67850*/  FADD.FTZ R152, R72, -R13 ;  /* 0x8000000d48987221 */ /* 0x001fe20000010000 */
[----:B------:R-:W-:-:S02]  /*67860*/  HADD2.F32 R151, -RZ, R24.H0_H0 ;  /* 0x20000018ff977230 */ /* 0x000fc40000004100 */
[----:B------:R-:W-:Y:S02]  /*67870*/  HADD2.F32 R150, -RZ, R192.H0_H0 ;  /* 0x200000c0ff967230 */ /* 0x000fe40000004100 */
[----:B------:R-:W-:Y:S01]  /*67880*/  FMUL.FTZ R152, R19, R152 ;  /* 0x0000009813987220 */ /* 0x000fe20000410000 */
[----:B------:R-:W-:Y:S01]  /*67890*/  FADD.FTZ R153, R73, -R13 ;  /* 0x8000000d49997221 */ /* 0x000fe20000010000 */
[----:B------:R-:W5:Y:S03]  /*678a0*/  LDL.S16 R155, [R1+0xf2] ;  /* 0x0000f200019b7983 */ /* 0x000f660000100600 */
[----:B------:R-:W-:Y:S01]  /*678b0*/  FMUL.FTZ R153, R19, R153 ;  /* 0x0000009913997220 */ /* 0x000fe20000410000 */
[----:B------:R-:W5:Y:S01]  /*678c0*/  LDL.S16 R206, [R1+0xf6] ;  /* 0x0000f60001ce7983 */ /* 0x000f620000100600 */
[----:B--2---:R-:W-:Y:S02]  /*678d0*/  HADD2.F32 R148, -RZ, R148.H0_H0 ;  /* 0x20000094ff947230 */ /* 0x004fe40000004100 */
[----:B---3--:R-:W-:-:S03]  /*678e0*/  HADD2.F32 R149, -RZ, R149.H0_H0 ;  /* 0x20000095ff957230 */ /* 0x008fc60000004100 */
[C---:B------:R-:W-:Y:S01]  /*678f0*/  FFMA.FTZ R148, R152.reuse, R148, R151 ;  /* 0x0000009498947223 */ /* 0x040fe20000010097 */
[----:B------:R-:W-:Y:S02]  /*67900*/  HADD2.F32 R151, -RZ, R238.H0_H0 ;  /* 0x200000eeff977230 */ /* 0x000fe40000004100 */
[----:B------:R-:W-:Y:S01]  /*67910*/  FFMA.FTZ R152, R152, R149, R150 ;  /* 0x0000009598987223 */ /* 0x000fe20000010096 */
[----:B----4-:R-:W-:Y:S02]  /*67920*/  HADD2.F32 R149, -RZ, R154.H0_H0 ;  /* 0x2000009aff957230 */ /* 0x010fe40000004100 */
[----:B------:R-:W-:Y:S02]  /*67930*/  HADD2.F32 R154, -RZ, R238.H1_H1 ;  /* 0x300000eeff9a7230 */ /* 0x000fe40000004100 */
[----:B-----5:R-:W-:Y:S02]  /*67940*/  HADD2.F32 R150, -RZ, R207.H0_H0 ;  /* 0x200000cfff967230 */ /* 0x020fe40000004100 */
[----:B------:R-:W2:Y:S01]  /*67950*/  LDL.S16 R207, [R1+0xee] ;  /* 0x0000ee0001cf7983 */ /* 0x000ea20000100600 */
[----:B------:R-:W-:-:S02]  /*67960*/  FFMA.FTZ R149, R153, R149, R154 ;  /* 0x0000009599957223 */ /* 0x000fc4000001009a */
[----:B------:R-:W-:Y:S02]  /*67970*/  FFMA.FTZ R153, R153, R150, R151 ;  /* 0x0000009699997223 */ /* 0x000fe40000010097 */
[----:B------:R-:W3:Y:S01]  /*67980*/  LDL.S16 R151, [R1+0xfa] ;  /* 0x0000fa0001977983 */ /* 0x000ee20000100600 */
[----:B------:R-:W-:-:S04]  /*67990*/  FADD.FTZ R154, R74, -R13 ;  /* 0x8000000d4a9a7221 */ /* 0x000fc80000010000 */
[----:B------:R-:W-:Y:S01]  /*679a0*/  FMUL.FTZ R154, R19, R154 ;  /* 0x0000009a139a7220 */ /* 0x000fe20000410000 */
[----:B---3--:R-:W-:Y:S02]  /*679b0*/  HADD2.F32 R150, -RZ, R151.H0_H0 ;  /* 0x20000097ff967230 */ /* 0x008fe40000004100 */
[----:B------:R-:W-:-:S05]  /*679c0*/  HADD2.F32 R151, -RZ, R25.H0_H0 ;  /* 0x20000019ff977230 */ /* 0x000fca0000004100 */
[----:B------:R-:W-:Y:S01]  /*679d0*/  FFMA.FTZ R150, R154, R150, R151 ;  /* 0x000000969a967223 */ /* 0x000fe20000010097 */
[----:B------:R-:W-:Y:S02]  /*679e0*/  HADD2.F32 R151, -RZ, R155.H0_H0 ;  /* 0x2000009bff977230 */ /* 0x000fe40000004100 */
        /* <DEDUP_REMOVED lines=16> */
[----:B------:R-:W-:-:S07]  /*67af0*/  VIADD R20, R20, 0x20 ;  /* 0x0000002014147836 */ /* 0x000fce0000000000 */
.L_x_44794:
[----:B------:R-:W-:Y:S05]  /*67b00*/  BSYNC.RECONVERGENT B0 ;  /* 0x0000000000007941 */ /* 0x000fea0003800200 */
.L_x_44793:
[----:B------:R-:W-:Y:S01]  /*67b10*/  LOP3.LUT P0, RZ, R14, 0x2, RZ, 0xc0, !PT ;  /* 0x000000020eff7812 */ /* 0x000fe2000780c0ff */
[----:B------:R-:W-:-:S12]  /*67b20*/  BSSY.RECONVERGENT B0, `(.L_x_44795) ;  /* 0x0000031000007945 */ /* 0x000fd80003800200 */
[----:B------:R-:W-:Y:S05]  /*67b30*/  @!P0 BRA `(.L_x_44796) ;  /* 0x0000000000bc8947 */ /* 0x000fea0003800000 */
[----:B-123--:R-:W2:Y:S04]  /*67b40*/  LDL.S16 R148, [R1+0xec] ;  /* 0x0000ec0001947983 */ /* 0x00eea80000100600 */
        /* <DEDUP_REMOVED lines=46> */
.L_x_44796:
[----:B------:R-:W-:Y:S05]  /*67e30*/  BSYNC.RECONVERGENT B0 ;  /* 0x0000000000007941 */ /* 0x000fea0003800200 */
.L_x_44795:
[----:B------:R-:W-:Y:S01]  /*67e40*/  LOP3.LUT P0, RZ, R14, 0x1, RZ, 0xc0, !PT ;  /* 0x000000010eff7812 */ /* 0x000fe2000780c0ff */
[----:B------:R-:W-:-:S12]  /*67e50*/  BSSY.RECONVERGENT B0, `(.L_x_44797) ;  /* 0x0000031000007945 */ /* 0x000fd80003800200 */
[----:B------:R-:W-:Y:S05]  /*67e60*/  @!P0 BRA `(.L_x_44798) ;  /* 0x0000000000bc8947 */ /* 0x000fea0003800000 */
[----:B-1234-:R-:W2:Y:S04]  /*67e70*/  LDL.S16 R148, [R1+0xdc] ;  /* 0x0000dc0001947983 */ /* 0x01eea80000100600 */
        /* <DEDUP_REMOVED lines=46> */
.L_x_44798:
[----:B------:R-:W-:Y:S05]  /*68160*/  BSYNC.RECONVERGENT B0 ;  /* 0x0000000000007941 */ /* 0x000fea0003800200 */
.L_x_44797:
[----:B------:R-:W-:Y:S01]  /*68170*/  LOP3.LUT P0, RZ, R3, 0x80000000, RZ, 0xc0, !PT ;  /* 0x8000000003ff7812 */ /* 0x000fe2000780c0ff */
[----:B------:R-:W-:-:S12]  /*68180*/  BSSY.RECONVERGENT B0, `(.L_x_44799) ;  /* 0x0000031000007945 */ /* 0x000fd80003800200 */
[----:B------:R-:W-:Y:S05]  /*68190*/  @!P0 BRA `(.L_x_44800) ;  /* 0x0000000000bc8947 */ /* 0x000fea0003800000 */
[----:B01234-:R-:W2:Y:S04]  /*681a0*/  LDL.S16 R148, [R1+0xcc] ;  /* 0x0000cc0001947983 */ /* 0x01fea80000100600 */
[----:B------:R-:W3:Y:S04]  /*681b0*/  LDL.S16 R149, [R1+0xc4] ;  /* 0x0000c40001957983 */ /* 0x000ee80000100600 */
[----:B------:R-:W4:Y:S04]  /*681c0*/  LDL.S16 R154, [R1+0xc8] ;  /* 0x0000c800019a7983 */ /* 0x000f280000100600 */
[----:B------:R-:W5:Y:S01]  /*681d0*/  LDL.S16 R207, [R1+0xc0] ;  /* 0x0000c00001cf7983 */ /* 0x000f620000100600 */
[----:B------:R-:W-:Y:S01]  /*681e0*/  FADD.FTZ R152, R84, -R13 ;  /* 0x8000000d54987221 */ /* 0x000fe20000010000 */
        /* <DEDUP_REMOVED lines=42> */
.L_x_44800:
[----:B------:R-:W-:Y:S05]  /*68490*/  BSYNC.RECONVERGENT B0 ;  /* 0x0000000000007941 */ /* 0x000fea0003800200 */
.L_x_44799:
        /* <DEDUP_REMOVED lines=50> */
.L_x_44802:
[----:B------:R-:W-:Y:S05]  /*687c0*/  BSYNC.RECONVERGENT B0 ;  /* 0x0000000000007941 */ /* 0x000fea0003800200 */
.L_x_44801:
        /* <DEDUP_REMOVED lines=50> */
.L_x_44804:
[----:B------:R-:W-:Y:S05]  /*68af0*/  BSYNC.RECONVERGENT B0 ;  /* 0x0000000000007941 */ /* 0x000fea0003800200 */
.L_x_44803:
        /* <DEDUP_REMOVED lines=50> */
.L_x_44806:
[----:B------:R-:W-:Y:S05]  /*68e20*/  BSYNC.RECONVERGENT B0 ;  /* 0x0000000000007941 */ /* 0x000fea0003800200 */
.L_x_44805:
        /* <DEDUP_REMOVED lines=50> */
.L_x_44808:
[----:B------:R-:W-:Y:S05]  /*69150*/  BSYNC.RECONVERGENT B0 ;  /* 0x0000000000007941 */ /* 0x000fea0003800200 */
.L_x_44807:
        /* <DEDUP_REMOVED lines=50> */
.L_x_44810:
[----:B------:R-:W-:Y:S05]  /*69480*/  BSYNC.RECONVERGENT B0 ;  /* 0x0000000000007941 */ /* 0x000fea0003800200 */
.L_x_44809:
        /* <DEDUP_REMOVED lines=50> */
.L_x_44812:
[----:B------:R-:W-:Y:S05]  /*697b0*/  BSYNC.RECONVERGENT B0 ;  /* 0x0000000000007941 */ /* 0x000fea0003800200 */
.L_x_44811:
        /* <DEDUP_REMOVED lines=50> */
.L_x_44814:
[----:B------:R-:W-:Y:S05]  /*69ae0*/  BSYNC.RECONVERGENT B0 ;  /* 0x0000000000007941 */ /* 0x000fea0003800200 */
.L_x_44813:
        /* <DEDUP_REMOVED lines=50> */
.L_x_44816:
[----:B------:R-:W-:Y:S05]  /*69e10*/  BSYNC.RECONVERGENT B0 ;  /* 0x0000000000007941 */ /* 0x000fea0003800200 */
.L_x_44815:
        /* <DEDUP_REMOVED lines=50> */
.L_x_44818:
[----:B------:R-:W-:Y:S05]  /*6a140*/  BSYNC.RECONVERGENT B0 ;  /* 0x0000000000007941 */ /* 0x000fea0003800200 */
.L_x_44817:
        /* <DEDUP_REMOVED lines=50> */
.L_x_44820:
[----:B------:R-:W-:Y:S05]  /*6a470*/  BSYNC.RECONVERGENT B0 ;  /* 0x0000000000007941 */ /* 0x000fea0003800200 */
.L_x_44819:
        /* <DEDUP_REMOVED lines=50> */
.L_x_44822:
[----:B------:R-:W-:Y:S05]  /*6a7a0*/  BSYNC.RECONVERGENT B0 ;  /* 0x0000000000007941 */ /* 0x000fea0003800200 */
.L_x_44821:
[----:B------:R-:W-:Y:S01]  /*6a7b0*/  LOP3.LUT P0, RZ, R3, 0x40000, RZ, 0xc0, !PT ;  /* 0x0004000003ff7812 */ /* 0x000fe2000780c0ff */
[----:B------:R-:W-:-:S12]  /*6a7c0*/  BSSY.RECONVERGENT B0, `(.L_x_44823) ;  /* 0x0000030000007945 */ /* 0x000fd80003800200 */
[----:B------:R-:W-:Y:S05]  /*6a7d0*/  @!P0 BRA `(.L_x_44824) ;  /* 0x0000000000b88947 */ /* 0x000fea0003800000 */
[----:B01234-:R-:W2:Y:S01]  /*6a7e0*/  LDL.S16 R148, [R1+0xc] ;  /* 0x00000c0001947983 */ /* 0x01fea20000100600 */
[----:B------:R-:W-:-:S03]  /*6a7f0*/  FADD.FTZ R152, R132, -R13 ;  /* 0x8000000d84987221 */ /* 0x000fc60000010000 */
[----:B------:R-:W3:Y:S01]  /*6a800*/  LDL.S16 R149, [R1+0x4] ;  /* 0x0000040001957983 */ /* 0x000ee20000100600 */
[----:B------:R-:W-:Y:S02]  /*6a810*/  HADD2.F32 R151, -RZ, R56.H0_H0 ;  /* 0x20000038ff977230 */ /* 0x000fe40000004100 */
[----:B------:R-:W-:Y:S01]  /*6a820*/  FMUL.FTZ R152, R19, R152 ;  /* 0x0000009813987220 */ /* 0x000fe20000410000 */
[----:B------:R-:W4:Y:S04]  /*6a830*/  LDL.S16 R154, [R1+0x8] ;  /* 0x00000800019a7983 */ /* 0x000f280000100600 */
[----:B------:R-:W5:Y:S04]  /*6a840*/  LDL.S16 R207, [R1+0xa] ;  /* 0x00000a0001cf7983 */ /* 0x000f680000100600 */
[----:B------:R-:W5:Y:S04]  /*6a850*/  LDL.S16 R155, [R1+0x2] ;  /* 0x00000200019b7983 */ /* 0x000f680000100600 */
[----:B------:R-:W5:Y:S01]  /*6a860*/  LDL.S16 R206, [R1+0x6] ;  /* 0x0000060001ce7983 */ /* 0x000f620000100600 */
[----:B--2---:R-:W-:-:S05]  /*6a870*/  HADD2.F32 R148, -RZ, R148.H0_H0 ;  /* 0x20000094ff947230 */ /* 0x004fca0000004100 */
[----:B------:R-:W-:Y:S02]  /*6a880*/  FFMA.FTZ R148, R152, R148, R151 ;  /* 0x0000009498947223 */ /* 0x000fe40000010097 */
[----:B------:R-:W2:Y:S01]  /*6a890*/  LDL.S16 R151, [R1] ;  /* 0x0000000001977983 */ /* 0x000ea20000100600 */
[----:B---3--:R-:W-:Y:S02]  /*6a8a0*/  HADD2.F32 R149, -RZ, R149.H0_H0 ;  /* 0x20000095ff957230 */ /* 0x008fe40000004100 */
[----:B------:R-:W-:Y:S02]  /*6a8b0*/  HADD2.F32 R150, -RZ, R162.H0_H0 ;  /* 0x200000a2ff967230 */ /* 0x000fe40000004100 */
[----:B------:R-:W-:-:S03]  /*6a8c0*/  FADD.FTZ R153, R133, -R13 ;  /* 0x8000000d85997221 */ /* 0x000fc60000010000 */
[----:B------:R-:W-:Y:S01]  /*6a8d0*/  FFMA.FTZ R152, R152, R149, R150 ;  /* 0x0000009598987223 */ /* 0x000fe20000010096 */
[----:B----4-:R-:W-:Y:S02]  /*6a8e0*/  HADD2.F32 R149, -RZ, R154.H0_H0 ;  /* 0x2000009aff957230 */ /* 0x010fe40000004100 */
[----:B------:R-:W-:Y:S01]  /*6a8f0*/  FMUL.FTZ R153, R19, R153 ;  /* 0x0000009913997220 */ /* 0x000fe20000410000 */
[----:B------:R-:W-:-:S05]  /*6a900*/  HADD2.F32 R154, -RZ, R208.H1_H1 ;  /* 0x300000d0ff9a7230 */ /* 0x000fca0000004100 */
[----:B------:R-:W-:Y:S01]  /*6a910*/  FFMA.FTZ R149, R153, R149, R154 ;  /* 0x0000009599957223 */ /* 0x000fe2000001009a */
[----:B------:R-:W-:-:S04]  /*6a920*/  FADD.FTZ R154, R134, -R13 ;  /* 0x8000000d869a7221 */ /* 0x000fc80000010000 */
[----:B------:R-:W-:Y:S01]  /*6a930*/  FMUL.FTZ R154, R19, R154 ;  /* 0x0000009a139a7220 */ /* 0x000fe20000410000 */
[----:B--2---:R-:W-:Y:S02]  /*6a940*/  HADD2.F32 R150, -RZ, R151.H0_H0 ;  /* 0x20000097ff967230 */ /* 0x004fe40000004100 */
[----:B------:R-:W-:-:S05]  /*6a950*/  HADD2.F32 R151, -RZ, R208.H0_H0 ;  /* 0x200000d0ff977230 */ /* 0x000fca0000004100 */
[----:B------:R-:W-:Y:S01]  /*6a960*/  FFMA.FTZ R153, R153, R150, R151 ;  /* 0x0000009699997223 */ /* 0x000fe20000010097 */
[----:B-----5:R-:W-:Y:S02]  /*6a970*/  HADD2.F32 R150, -RZ, R207.H0_H0 ;  /* 0x200000cfff967230 */ /* 0x020fe40000004100 */
        /* <DEDUP_REMOVED lines=20> */
.L_x_44824:
[----:B------:R-:W-:Y:S05]  /*6aac0*/  BSYNC.RECONVERGENT B0 ;  /* 0x0000000000007941 */ /* 0x000fea0003800200 */
.L_x_44823:
[----:B------:R-:W-:Y:S01]  /*6aad0*/  LOP3.LUT P0, RZ, R3, 0x20000, RZ, 0xc0, !PT ;  /* 0x0002000003ff7812 */ /* 0x000fe2000780c0ff */
[----:B------:R-:W-:-:S12]  /*6aae0*/  BSSY.RECONVERGENT B0, `(.L_x_44825) ;  /* 0x0000029000007945 */ /* 0x000fd80003800200 */
[----:B------:R-:W-:Y:S05]  /*6aaf0*/  @!P0 BRA `(.L_x_44826) ;  /* 0x00000000009c8947 */ /* 0x000fea0003800000 */
[--C-:B0-234-:R-:W-:Y:S01]  /*6ab00*/  FADD.FTZ R152, R136, -R13.reuse ;  /* 0x8000000d88987221 */ /* 0x11dfe20000010000 */
[----:B-1----:R-:W-:Y:S02]  /*6ab10*/  HADD2.F32 R148, -RZ, R252.H0_H0 ;  /* 0x200000fcff947230 */ /* 0x002fe40000004100 */
[----:B------:R-:W-:Y:S01]  /*6ab20*/  FADD.FTZ R153, R137, -R13 ;  /* 0x8000000d89997221 */ /* 0x000fe20000010000 */
[----:B------:R-:W-:Y:S02]  /*6ab30*/  HADD2.F32 R151, -RZ, R58.H0_H0 ;  /* 0x2000003aff977230 */ /* 0x000fe40000004100 */
[C---:B------:R-:W-:Y:S01]  /*6ab40*/  FMUL.FTZ R152, R19.reuse, R152 ;  /* 0x0000009813987220 */ /* 0x040fe20000410000 */
[----:B------:R-:W-:Y:S02]  /*6ab50*/  HADD2.F32 R149, -RZ, R250.H0_H0 ;  /* 0x200000faff957230 */ /* 0x000fe40000004100 */
[----:B------:R-:W-:Y:S01]  /*6ab60*/  FMUL.FTZ R153, R19, R153 ;  /* 0x0000009913997220 */ /* 0x000fe20000410000 */
[----:B------:R-:W-:-:S02]  /*6ab70*/  HADD2.F32 R150, -RZ, R160.H0_H0 ;  /* 0x200000a0ff967230 */ /* 0x000fc40000004100 */
[C---:B------:R-:W-:Y:S01]  /*6ab80*/  FFMA.FTZ R148, R152.reuse, R148, R151 ;  /* 0x0000009498947223 */ /* 0x040fe20000010097 */
[----:B------:R-:W-:Y:S02]  /*6ab90*/  HADD2.F32 R154, -RZ, R21.H1_H1 ;  /* 0x30000015ff9a7230 */ /* 0x000fe40000004100 */
[----:B------:R-:W-:Y:S02]  /*6aba0*/  HADD2.F32 R151, -RZ, R200.H0_H0 ;  /* 0x200000c8ff977230 */ /* 0x000fe40000004100 */
[----:B------:R-:W-:Y:S01]  /*6abb0*/  FFMA.FTZ R152, R152, R149, R150 ;  /* 0x0000009598987223 */ /* 0x000fe20000010096 */
[----:B------:R-:W-:Y:S02]  /*6abc0*/  HADD2.F32 R149, -RZ, R251.H0_H0 ;  /* 0x200000fbff957230 */ /* 0x000fe40000004100 */
[----:B------:R-:W-:Y:S02]  /*6abd0*/  HADD2.F32 R150, -RZ, R249.H0_H0 ;  /* 0x200000f9ff967230 */ /* 0x000fe40000004100 */
[----:B------:R-:W-:-:S02]  /*6abe0*/  HADD2.F32 R155, -RZ, R161.H0_H0 ;  /* 0x200000a1ff9b7230 */ /* 0x000fc40000004100 */
[C---:B------:R-:W-:Y:S01]  /*6abf0*/  FFMA.FTZ R149, R153.reuse, R149, R154 ;  /* 0x0000009599957223 */ /* 0x040fe2000001009a */
[----:B------:R-:W-:Y:S01]  /*6ac00*/  FADD.FTZ R154, R138, -R13 ;  /* 0x8000000d8a9a7221 */ /* 0x000fe20000010000 */
[----:B------:R-:W-:Y:S01]  /*6ac10*/  FFMA.FTZ R153, R153, R150, R151 ;  /* 0x0000009699997223 */ /* 0x000fe20000010097 */
[----:B------:R-:W-:Y:S02]  /*6ac20*/  HADD2.F32 R150, -RZ, R251.H1_H1 ;  /* 0x300000fbff967230 */ /* 0x000fe40000004100 */
[----:B------:R-:W-:Y:S02]  /*6ac30*/  HADD2.F32 R151, -RZ, R59.H0_H0 ;  /* 0x2000003bff977230 */ /* 0x000fe40000004100 */
[----:B------:R-:W-:Y:S01]  /*6ac40*/  FMUL.FTZ R154, R19, R154 ;  /* 0x0000009a139a7220 */ /* 0x000fe20000410000 */
[----:B------:R-:W-:Y:S02]  /*6ac50*/  HADD2.F32 R206, -RZ, R200.H1_H1 ;  /* 0x300000c8ffce7230 */ /* 0x000fe40000004100 */
[----:B------:R-:W-:-:S02]  /*6ac60*/  HADD2.F32 R207, -RZ, R201.H0_H0 ;  /* 0x200000c9ffcf7230 */ /* 0x000fc40000004100 */
[----:B------:R-:W-:Y:S01]  /*6ac70*/  FFMA.FTZ R150, R154, R150, R151 ;  /* 0x000000969a967223 */ /* 0x000fe20000010097 */
[----:B------:R-:W-:-:S05]  /*6ac80*/  HADD2.F32 R151, -RZ, R249.H1_H1 ;  /* 0x300000f9ff977230 */ /* 0x000fca0000004100 */
[----:B------:R-:W-:Y:S01]  /*6ac90*/  FFMA.FTZ R154, R154, R151, R155 ;  /* 0x000000979a9a7223 */ /* 0x000fe2000001009b */
[----:B------:R-:W-:Y:S01]  /*6aca0*/  FADD.FTZ R155, R139, -R13 ;  /* 0x8000000d8b9b7221 */ /* 0x000fe20000010000 */
[----:B------:R-:W-:-:S03]  /*6acb0*/  HADD2.F32 R151, -RZ, R250.H1_H1 ;  /* 0x300000faff977230 */ /* 0x000fc60000004100 */
        /* <DEDUP_REMOVED lines=8> */
[----:B0-----:R-:W-:-:S04]  /*6ad40*/  IMAD.WIDE.U32 R148, R20, 0x10, R148 ;  /* 0x0000001014947825 */ /* 0x001fc800078e0094 */
[----:B------:R-:W-:Y:S01]  /*6ad50*/  VIADD R20, R20, 0x20 ;  /* 0x0000002014147836 */ /* 0x000fe20000000000 */
[----:B------:R0:W-:Y:S06]  /*6ad60*/  STG.E.128 desc[UR6][R148.64], R152 ;  /* 0x0000009894007986 */ /* 0x0001ec000c101d06 */
.L_x_44826:
[----:B------:R-:W-:Y:S05]  /*6ad70*/  BSYNC.RECONVERGENT B0 ;  /* 0x0000000000007941 */ /* 0x000fea0003800200 */
.L_x_44825:
[----:B------:R-:W-:Y:S01]  /*6ad80*/  LOP3.LUT P0, RZ, R3, 0x10000, RZ, 0xc0, !PT ;  /* 0x0001000003ff7812 */ /* 0x000fe2000780c0ff */
[----:B------:R-:W-:-:S12]  /*6ad90*/  BSSY.RECONVERGENT B0, `(.L_x_44827) ;  /* 0x0000029000007945 */ /* 0x000fd80003800200 */
[----:B------:R-:W-:Y:S05]  /*6ada0*/  @!P0 BRA `(.L_x_44828) ;  /* 0x00000000009c8947 */ /* 0x000fea0003800000 */
[--C-:B0-234-:R-:W-:Y:S01]  /*6adb0*/  FADD.FTZ R152, R140, -R13.reuse ;  /* 0x8000000d8c987221 */ /* 0x11dfe20000010000 */
[----:B-1----:R-:W-:Y:S02]  /*6adc0*/  HADD2.F32 R148, -RZ, R247.H1_H1 ;  /* 0x300000f7ff947230 */ /* 0x002fe40000004100 */
[----:B------:R-:W-:Y:S01]  /*6add0*/  FADD.FTZ R153, R141, -R13 ;  /* 0x8000000d8d997221 */ /* 0x000fe20000010000 */
[----:B------:R-:W-:Y:S02]  /*6ade0*/  HADD2.F32 R151, -RZ, R156.H0_H0 ;  /* 0x2000009cff977230 */ /* 0x000fe40000004100 */
[C---:B------:R-:W-:Y:S01]  /*6adf0*/  FMUL.FTZ R152, R19.reuse, R152 ;  /* 0x0000009813987220 */ /* 0x040fe20000410000 */
[----:B------:R-:W-:Y:S02]  /*6ae00*/  HADD2.F32 R149, -RZ, R243.H1_H1 ;  /* 0x300000f3ff957230 */ /* 0x000fe40000004100 */
[----:B------:R-:W-:Y:S01]  /*6ae10*/  FMUL.FTZ R153, R19, R153 ;  /* 0x0000009913997220 */ /* 0x000fe20000410000 */
[----:B------:R-:W-:-:S02]  /*6ae20*/  HADD2.F32 R150, -RZ, R158.H0_H0 ;  /* 0x2000009eff967230 */ /* 0x000fc40000004100 */
[C---:B------:R-:W-:Y:S01]  /*6ae30*/  FFMA.FTZ R148, R152.reuse, R148, R151 ;  /* 0x0000009498947223 */ /* 0x040fe20000010097 */
[----:B------:R-:W-:Y:S02]  /*6ae40*/  HADD2.F32 R154, -RZ, R201.H1_H1 ;  /* 0x300000c9ff9a7230 */ /* 0x000fe40000004100 */
[----:B------:R-:W-:Y:S02]  /*6ae50*/  HADD2.F32 R151, -RZ, R202.H0_H0 ;  /* 0x200000caff977230 */ /* 0x000fe40000004100 */
[----:B------:R-:W-:Y:S01]  /*6ae60*/  FFMA.FTZ R152, R152, R149, R150 ;  /* 0x0000009598987223 */ /* 0x000fe20000010096 */
[----:B------:R-:W-:Y:S02]  /*6ae70*/  HADD2.F32 R149, -RZ, R245.H1_H1 ;  /* 0x300000f5ff957230 */ /* 0x000fe40000004100 */
        /* <DEDUP_REMOVED lines=11> */
[----:B------:R-:W-:-:S05]  /*6af30*/  HADD2.F32 R151, -RZ, R244.H0_H0 ;  /* 0x200000f4ff977230 */ /* 0x000fca0000004100 */
        /* <DEDUP_REMOVED lines=11> */
[C---:B0-----:R-:W-:Y:S01]  /*6aff0*/  IMAD.WIDE.U32 R148, R20.reuse, 0x10, R148 ;  /* 0x0000001014947825 */ /* 0x041fe200078e0094 */
[----:B------:R-:W-:-:S04]  /*6b000*/  IADD3 R20, PT, PT, R20, 0x20, RZ ;  /* 0x0000002014147810 */ /* 0x000fc80007ffe0ff */
[----:B------:R0:W-:Y:S03]  /*6b010*/  STG.E.128 desc[UR6][R148.64], R152 ;  /* 0x0000009894007986 */ /* 0x0001e6000c101d06 */
.L_x_44828:
[----:B------:R-:W-:Y:S05]  /*6b020*/  BSYNC.RECONVERGENT B0 ;  /* 0x0000000000007941 */ /* 0x000fea0003800200 */
.L_x_44827:
[----:B------:R-:W-:Y:S01]  /*6b030*/  LOP3.LUT P0, RZ, R3, 0x8000, RZ, 0xc0, !PT ;  /* 0x0000800003ff7812 */ /* 0x000fe2000780c0ff */
[----:B------:R-:W-:-:S12]  /*6b040*/  BSSY.RECONVERGENT B0, `(.L_x_44829) ;  /* 0x0000028000007945 */ /* 0x000fd80003800200 */
[----:B------:R-:W-:Y:S05]  /*6b050*/  @!P0 BRA `(.L_x_44830) ;  /* 0x0000000000988947 */ /* 0x000fea0003800000 */
[--C-:B0-234-:R-:W-:Y:S01]  /*6b060*/  FADD.FTZ R155, R147, -R13.reuse ;  /* 0x8000000d939b7221 */ /* 0x11dfe20000010000 */
[----:B------:R-:W-:Y:S02]  /*6b070*/  HADD2.F32 R151, -RZ, R16.H1_H1 ;  /* 0x30000010ff977230 */ /* 0x000fe40000004100 */
[----:B------:R-:W-:Y:S01]  /*6b080*/  FADD.FTZ R152, R144, -R13 ;  /* 0x8000000d90987221 */ /* 0x000fe20000010000 */
[----:B------:R-:W-:Y:S02]  /*6b090*/  HADD2.F32 R150, -RZ, R204.H1_H1 ;  /* 0x300000ccff967230 */ /* 0x000fe40000004100 */
[C---:B------:R-:W-:Y:S01]  /*6b0a0*/  FMUL.FTZ R155, R19.reuse, R155 ;  /* 0x0000009b139b7220 */ /* 0x040fe20000410000 */
[----:B-1----:R-:W-:Y:S02]  /*6b0b0*/  HADD2.F32 R148, -RZ, R18.H1_H1 ;  /* 0x30000012ff947230 */ /* 0x002fe40000004100 */
[----:B------:R-:W-:Y:S01]  /*6b0c0*/  FMUL.FTZ R152, R19, R152 ;  /* 0x0000009813987220 */ /* 0x000fe20000410000 */
[----:B------:R-:W-:-:S02]  /*6b0d0*/  HADD2.F32 R149, -RZ, R205.H0_H0 ;  /* 0x200000cdff957230 */ /* 0x000fc40000004100 */
[----:B------:R-:W-:Y:S01]  /*6b0e0*/  FFMA.FTZ R151, R155, R151, R150 ;  /* 0x000000979b977223 */ /* 0x000fe20000010096 */
[----:B------:R-:W0:Y:S01]  /*6b0f0*/  LDC.64 R206, c[0x0][0x428] ;  /* 0x00010a00ffce7b82 */ /* 0x000e220000000a00 */
[----:B------:R-:W-:Y:S02]  /*6b100*/  HADD2.F32 R150, -RZ, R198.H0_H0 ;  /* 0x200000c6ff967230 */ /* 0x000fe40000004100 */
[----:B------:R-:W-:Y:S01]  /*6b110*/  FADD.FTZ R153, R145, -R13 ;  /* 0x8000000d91997221 */ /* 0x000fe20000010000 */
[----:B------:R-:W-:Y:S01]  /*6b120*/  FFMA.FTZ R155, R155, R148, R149 ;  /* 0x000000949b9b7223 */ /* 0x000fe20000010095 */
[----:B------:R-:W-:Y:S02]  /*6b130*/  HADD2.F32 R148, -RZ, R245.H0_H0 ;  /* 0x200000f5ff947230 */ /* 0x000fe40000004100 */
[----:B------:R-:W-:Y:S01]  /*6b140*/  FADD.FTZ R13, R146, -R13 ;  /* 0x8000000d920d7221 */ /* 0x000fe20000010000 */
[----:B------:R-:W-:Y:S02]  /*6b150*/  HADD2.F32 R149, -RZ, R196.H0_H0 ;  /* 0x200000c4ff957230 */ /* 0x000fe40000004100 */
[----:B------:R-:W-:Y:S01]  /*6b160*/  FMUL.FTZ R153, R19, R153 ;  /* 0x0000009913997220 */ /* 0x000fe20000410000 */
[----:B------:R-:W-:-:S02]  /*6b170*/  HADD2.F32 R154, -RZ, R204.H0_H0 ;  /* 0x200000ccff9a7230 */ /* 0x000fc40000004100 */
[----:B------:R-:W-:Y:S01]  /*6b180*/  FMUL.FTZ R19, R19, R13 ;  /* 0x0000000d13137220 */ /* 0x000fe20000410000 */
[----:B------:R-:W-:Y:S02]  /*6b190*/  HADD2.F32 R13, -RZ, R197.H0_H0 ;  /* 0x200000c5ff0d7230 */ /* 0x000fe40000004100 */
[----:B------:R-:W-:Y:S01]  /*6b1a0*/  FFMA.FTZ R148, R152, R148, R149 ;  /* 0x0000009498947223 */ /* 0x000fe20000010095 */
[----:B------:R-:W-:-:S05]  /*6b1b0*/  HADD2.F32 R149, -RZ, R241.H1_H1 ;  /* 0x300000f1ff957230 */ /* 0x000fca0000004100 */
[----:B------:R-:W-:Y:S01]  /*6b1c0*/  FFMA.FTZ R152, R152, R149, R150 ;  /* 0x0000009598987223 */ /* 0x000fe20000010096 */
[----:B------:R-:W-:Y:S02]  /*6b1d0*/  HADD2.F32 R149, -RZ, R15.H1_H1 ;  /* 0x3000000fff957230 */ /* 0x000fe40000004100 */
[----:B------:R-:W-:Y:S02]  /*6b1e0*/  HADD2.F32 R150, -RZ, R203.H1_H1 ;  /* 0x300000cbff967230 */ /* 0x000fe40000004100 */
[----:B0-----:R-:W-:-:S04]  /*6b1f0*/  IMAD.WIDE.U32 R206, R20, 0x10, R206 ;  /* 0x0000001014ce7825 */ /* 0x001fc800078e00ce */
[----:B------:R-:W-:Y:S01]  /*6b200*/  FFMA.FTZ R149, R153, R149, R150 ;  /* 0x0000009599957223 */ /* 0x000fe20000010096 */
[----:B------:R-:W-:-:S05]  /*6b210*/  HADD2.F32 R150, -RZ, R17.H1_H1 ;  /* 0x30000011ff967230 */ /* 0x000fca0000004100 */
[----:B------:R-:W-:Y:S01]  /*6b220*/  FFMA.FTZ R153, R153, R150, R154 ;  /* 0x0000009699997223 */ /* 0x000fe2000001009a */
[----:B------:R-:W-:Y:S02]  /*6b230*/  HADD2.F32 R150, -RZ, R242.H0_H0 ;  /* 0x200000f2ff967230 */ /* 0x000fe40000004100 */
[----:B------:R-:W-:-:S03]  /*6b240*/  HADD2.F32 R154, -RZ, R241.H0_H0 ;  /* 0x200000f1ff9a7230 */ /* 0x000fc60000004100 */
[----:B------:R-:W-:Y:S01]  /*6b250*/  FFMA.FTZ R150, R19, R150, R13 ;  /* 0x0000009613967223 */ /* 0x000fe2000001000d */
[----:B------:R-:W-:-:S04]  /*6b260*/  HADD2.F32 R13, -RZ, R199.H0_H0 ;  /* 0x200000c7ff0d7230 */ /* 0x000fc80000004100 */
[----:B------:R0:W-:Y:S01]  /*6b270*/  STG.E.128 desc[UR6][R206.64], R148 ;  /* 0x00000094ce007986 */ /* 0x0001e2000c101d06 */
[----:B------:R-:W-:Y:S01]  /*6b280*/  FFMA.FTZ R154, R19, R154, R13 ;  /* 0x0000009a139a7223 */ /* 0x000fe2000001000d */
[----:B0-----:R-:W0:Y:S02]  /*6b290*/  LDC.64 R148, c[0x0][0x430] ;  /* 0x00010c00ff947b82 */ /* 0x001e240000000a00 */
[----:B0-----:R-:W-:-:S05]  /*6b2a0*/  IMAD.WIDE.U32 R148, R20, 0x10, R148 ;  /* 0x0000001014947825 */ /* 0x001fca00078e0094 */
[----:B------:R0:W-:Y:S02]  /*6b2b0*/  STG.E.128 desc[UR6][R148.64], R152 ;  /* 0x0000009894007986 */ /* 0x0001e4000c101d06 */
.L_x_44830:
[----:B------:R-:W-:Y:S05]  /*6b2c0*/  BSYNC.RECONVERGENT B0 ;  /* 0x0000000000007941 */ /* 0x000fea0003800200 */
.L_x_44829:
[----:B01234-:R-:W0:Y:S02]  /*6b2d0*/  LDC.64 R148, c[0x0][0x380] ;  /* 0x0000e000ff947b82 */ /* 0x01fe240000000a00 */
[----:B0-----:R-:W-:-:S05]  /*6b2e0*/  IMAD R8, R148, 0x4, R8 ;  /* 0x0000000494087824 */ /* 0x001fca00078e0208 */
[----:B------:R-:W-:-:S13]  /*6b2f0*/  ISETP.GE.AND P0, PT, R8, R149, PT ;  /* 0x000000950800720c */ /* 0x000fda0003f06270 */
[----:B------:R-:W-:Y:S05]  /*6b300*/  @!P0 BRA `(.L_x_44831) ;  /* 0xfffff9b000248947 */ /* 0x000fea000383ffff */
[----:B------:R-:W-:Y:S05]  /*6b310*/  EXIT ;  /* 0x000000000000794d */ /* 0x000fea0003800000 */
.L_x_44790:
        /* <DEDUP_REMOVED lines=8> */
.L_x_44833:
[----:B------:R-:W-:Y:S05]  /*6b3a0*/  BSYNC B0 ;  /* 0x0000000000007941 */ /* 0x000fea0003800000 */
.L_x_44832:
        /* <DEDUP_REMOVED lines=8> */
.L_x_44834:
[----:B------:R-:W-:Y:S02]  /*6b430*/  IMAD.MOV.U32 R149, RZ, RZ, 0x4 ;  /* 0x00000004ff957424 */ /* 0x000fe400078e00ff */
[----:B------:R-:W-:Y:S01]  /*6b440*/  FADD.FTZ R13, R13, R19 ;  /* 0x000000130d0d7221 */ /* 0x000fe20000010000 */
[----:B------:R-:W-:-:S04]  /*6b450*/  MOV R19, 0xffffffff ;  /* 0xffffffff00137802 */ /* 0x000fc80000000f00 */
[----:B------:R-:W-:-:S07]  /*6b460*/  MOV R154, R13 ;  /* 0x0000000d009a7202 */ /* 0x000fce0000000f00 */
[----:B------:R-:W-:Y:S05]  /*6b470*/  WARPSYNC.COLLECTIVE R19, `(.L_x_44835) ;  /* 0x0000000013087348 */ /* 0x000fea0003c00000 */
[----:B------:R0:W1:Y:S02]  /*6b480*/  SHFL.BFLY P6, R19, R154, R149, R148 ;  /* 0x0c0000959a137389 */ /* 0x00006400000c0094 */
[----:B01----:R-:W-:Y:S05]  /*6b490*/  ENDCOLLECTIVE ;  /* 0x000000000000791b */ /* 0x003fea0003800000 */
.L_x_44835:
[----:B------:R-:W-:Y:S02]  /*6b4a0*/  HFMA2 R149, -RZ, RZ, 0, 4.76837158203125e-07 ;  /* 0x00000008ff957431 */ /* 0x000fe400000001ff */
[----:B------:R-:W-:Y:S01]  /*6b4b0*/  FADD.FTZ R13, R13, R19 ;  /* 0x000000130d0d7221 */ /* 0x000fe20000010000 */
[----:B------:R-:W-:-:S03]  /*6b4c0*/  IMAD.MOV.U32 R19, RZ, RZ, -0x1 ;  /* 0xffffffffff137424 */ /* 0x000fc600078e00ff */
[----:B------:R-:W-:-:S07]  /*6b4d0*/  IMAD.MOV.U32 R154, RZ, RZ, R13 ;  /* 0x000000ffff9a7224 */ /* 0x000fce00078e000d */
[----:B------:R-:W-:Y:S05]  /*6b4e0*/  WARPSYNC.COLLECTIVE R19, `(.L_x_44836) ;  /* 0x0000000013087348 */ /* 0x000fea0003c00000 */
[----:B------:R0:W1:Y:S02]  /*6b4f0*/  SHFL.BFLY P6, R19, R154, R149, R148 ;  /* 0x0c0000959a137389 */ /* 0x00006400000c0094 */
[----:B01----:R-:W-:Y:S05]  /*6b500*/  ENDCOLLECTIVE ;  /* 0x000000000000791b */ /* 0x003fea0003800000 */
.L_x_44836:
[----:B------:R-:W-:Y:S02]  /*6b510*/  IMAD.MOV.U32 R149, RZ, RZ, 0x10 ;  /* 0x00000010ff957424 */ /* 0x000fe400078e00ff */
[----:B------:R-:W-:Y:S01]  /*6b520*/  FADD.FTZ R13, R13, R19 ;  /* 0x000000130d0d7221 */ /* 0x000fe20000010000 */
[----:B------:R-:W-:-:S04]  /*6b530*/  MOV R19, 0xffffffff ;  /* 0xffffffff00137802 */ /* 0x000fc80000000f00 */
[----:B------:R-:W-:-:S07]  /*6b540*/  MOV R154, R13 ;  /* 0x0000000d009a7202 */ /* 0x000fce0000000f00 */
[----:B------:R-:W-:Y:S05]  /*6b550*/  WARPSYNC.COLLECTIVE R19, `(.L_x_44837) ;  /* 0x0000000013087348 */ /* 0x000fea0003c00000 */
[----:B------:R0:W1:Y:S02]  /*6b560*/  SHFL.BFLY P6, R19, R154, R149, R148 ;  /* 0x0c0000959a137389 */ /* 0x00006400000c0094 */
[----:B01----:R-:W-:Y:S05]  /*6b570*/  ENDCOLLECTIVE ;  /* 0x000000000000791b */ /* 0x003fea0003800000 */
.L_x_44837:
        /* <DEDUP_REMOVED lines=185> */
.L_x_44838:
[----:B------:R-:W-:Y:S02]  /*6c110*/  HFMA2 R149, -RZ, RZ, 0, 1.1920928955078125e-07 ;  /* 0x00000002ff957431 */ /* 0x000fe400000001ff */
[----:B------:R-:W-:Y:S01]  /*6c120*/  FADD.FTZ R152, R152, R19 ;  /* 0x0000001398987221 */ /* 0x000fe20000010000 */
[----:B------:R-:W-:-:S03]  /*6c130*/  IMAD.MOV.U32 R19, RZ, RZ, -0x1 ;  /* 0xffffffffff137424 */ /* 0x000fc600078e00ff */
[----:B------:R-:W-:-:S07]  /*6c140*/  IMAD.MOV.U32 R154, RZ, RZ, R152 ;  /* 0x000000ffff9a7224 */ /* 0x000fce00078e0098 */
[----:B------:R-:W-:Y:S05]  /*6c150*/  WARPSYNC.COLLECTIVE R19, `(.L_x_44839) ;  /* 0x0000000013087348 */ /* 0x000fea0003c00000 */
[----:B------:R0:W1:Y:S02]  /*6c160*/  SHFL.BFLY P6, R19, R154, R149, R148 ;  /* 0x0c0000959a137389 */ /* 0x00006400000c0094 */
[----:B01----:R-:W-:Y:S05]  /*6c170*/  ENDCOLLECTIVE ;  /* 0x000000000000791b */ /* 0x003fea0003800000 */
.L_x_44839:
[----:B------:R-:W-:Y:S02]  /*6c180*/  IMAD.MOV.U32 R149, RZ, RZ, 0x4 ;  /* 0x00000004ff957424 */ /* 0x000fe400078e00ff */
[----:B------:R-:W-:Y:S01]  /*6c190*/  FADD.FTZ R152, R152, R19 ;  /* 0x0000001398987221 */ /* 0x000fe20000010000 */
[----:B------:R-:W-:-:S04]  /*6c1a0*/  MOV R19, 0xffffffff ;  /* 0xffffffff00137802 */ /* 0x000fc80000000f00 */
[----:B------:R-:W-:-:S07]  /*6c1b0*/  MOV R154, R152 ;  /* 0x00000098009a7202 */ /* 0x000fce0000000f00 */
[----:B------:R-:W-:Y:S05]  /*6c1c0*/  WARPSYNC.COLLECTIVE R19, `(.L_x_44840) ;  /* 0x0000000013087348 */ /* 0x000fea0003c00000 */
[----:B------:R0:W1:Y:S02]  /*6c1d0*/  SHFL.BFLY P6, R19, R154, R149, R148 ;  /* 0x0c0000959a137389 */ /* 0x00006400000c0094 */
[----:B01----:R-:W-:Y:S05]  /*6c1e0*/  ENDCOLLECTIVE ;  /* 0x000000000000791b */ /* 0x003fea0003800000 */
.L_x_44840:
[----:B------:R-:W-:Y:S02]  /*6c1f0*/  HFMA2 R149, -RZ, RZ, 0, 4.76837158203125e-07 ;  /* 0x00000008ff957431 */ /* 0x000fe400000001ff */
[----:B------:R-:W-:Y:S01]  /*6c200*/  FADD.FTZ R152, R152, R19 ;  /* 0x0000001398987221 */ /* 0x000fe20000010000 */
[----:B------:R-:W-:-:S03]  /*6c210*/  IMAD.MOV.U32 R19, RZ, RZ, -0x1 ;  /* 0xffffffffff137424 */ /* 0x000fc600078e00ff */
[----:B------:R-:W-:-:S07]  /*6c220*/  IMAD.MOV.U32 R154, RZ, RZ, R152 ;  /* 0x000000ffff9a7224 */ /* 0x000fce00078e0098 */
[----:B------:R-:W-:Y:S05]  /*6c230*/  WARPSYNC.COLLECTIVE R19, `(.L_x_44841) ;  /* 0x0000000013087348 */ /* 0x000fea0003c00000 */
[----:B------:R0:W1:Y:S02]  /*6c240*/  SHFL.BFLY P6, R19, R154, R149, R148 ;  /* 0x0c0000959a137389 */ /* 0x00006400000c0094 */
[----:B01----:R-:W-:Y:S05]  /*6c250*/  ENDCOLLECTIVE ;  /* 0x000000000000791b */ /* 0x003fea0003800000 */
.L_x_44841:
[----:B------:R-:W-:Y:S02]  /*6c260*/  IMAD.MOV.U32 R149, RZ, RZ, 0x10 ;  /* 0x00000010ff957424 */ /* 0x000fe400078e00ff */
[----:B------:R-:W-:Y:S01]  /*6c270*/  FADD.FTZ R152, R152, R19 ;  /* 0x0000001398987221 */ /* 0x000fe20000010000 */
[----:B------:R-:W-:-:S04]  /*6c280*/  MOV R19, 0xffffffff ;  /* 0xffffffff00137802 */ /* 0x000fc80000000f00 */
[----:B------:R-:W-:-:S07]  /*6c290*/  MOV R154, R152 ;  /* 0x00000098009a7202 */ /* 0x000fce0000000f00 */
[----:B------:R-:W-:Y:S05]  /*6c2a0*/  WARPSYNC.COLLECTIVE R19, `(.L_x_44842) ;  /* 0x0000000013087348 */ /* 0x000fea0003c00000 */
[----:B------:R0:W1:Y:S02]  /*6c2b0*/  SHFL.BFLY P6, R19, R154, R149, R148 ;  /* 0x0c0000959a137389 */ /* 0x00006400000c0094 */
[----:B01----:R-:W-:Y:S05]  /*6c2c0*/  ENDCOLLECTIVE ;  /* 0x000000000000791b */ /* 0x003fea0003800000 */
.L_x_44842:
[----:B------:R-:W-:Y:S05]  /*6c2d0*/  BRA `(.L_x_44843) ;  /* 0xffffffb0003c7947 */ /* 0x000fea000383ffff */
.L_x_44844:
        /* <DEDUP_REMOVED lines=10> */
.L_x_54496:


//--------------------- .text._ZN10layer_norm31ln_parallel_residual_fwd_kernelINS_13Kernel_traitsI6__halfffffjLj2560ELj1ELj4ELj1ELj16ENS_18Kernel_traits_baseILj2560ES2_ffffjLj128EEEEELb1ELb0ELb1EEEvNS_9FwdParamsE --------------------------
	.section	.text._ZN10layer_norm31ln_parallel_residual_fwd_kernelINS_13Kernel_traitsI6__halfffffjLj2560ELj1ELj4ELj1ELj16ENS_18Kernel_traits_baseILj2560ES2_ffffjLj128EEEEELb1ELb0ELb1EEEvNS_9FwdParamsE,"ax",@progbits
	.align	128
        .global         _ZN10layer_norm31ln_parallel_residual_fwd_kernelINS_13Kernel_traitsI6__halfffffjLj2560ELj1ELj4ELj1ELj16ENS_18Kernel_traits_baseILj2560ES2_ffffjLj128EEEEELb1ELb0ELb1EEEvNS_9FwdParamsE
        .type           _ZN10layer_norm31ln_parallel_residual_fwd_kernelINS_13Kernel_traitsI6__halfffffjLj2560ELj1ELj4ELj1ELj16ENS_18Kernel_traits_baseILj2560ES2_ffffjLj128EEEEELb1ELb0ELb1EEEvNS_9FwdParamsE,@function
        .size           _ZN10layer_norm31ln_parallel_residual_fwd_kernelINS_13Kernel_traitsI6__halfffffjLj2560ELj1ELj4ELj1ELj16ENS_18Kernel_traits_baseILj2560ES2_ffffjLj128EEEEELb1ELb0ELb1EEEvNS_9FwdParamsE,(.L_x_54497 - _ZN10layer_norm31ln_parallel_residual_fwd_kernelINS_13Kernel_traitsI6__halfffffjLj2560ELj1ELj4ELj1ELj16ENS_18Kernel_traits_baseILj2560ES2_ffffjLj128EEEEELb1ELb0ELb1EEEvNS_9FwdParamsE)
        .other          _ZN10layer_norm31ln_parallel_residual_fwd_kernelINS_13Kernel_traitsI6__halfffffjLj2560ELj1ELj4ELj1ELj16ENS_18Kernel_traits_baseILj2560ES2_ffffjLj128EEEEELb1ELb0ELb1EEEvNS_9FwdParamsE,@"STO_CUDA_ENTRY STV_DEFAULT"
_ZN10layer_norm31ln_parallel_residual_fwd_kernelINS_13Kernel_traitsI6__halfffffjLj2560ELj1ELj4ELj1ELj16ENS_18Kernel_traits_baseILj2560ES2_ffffjLj128EEEEELb1ELb0ELb1EEEvNS_9FwdParamsE:
.text._ZN10layer_norm31ln_parallel_residual_fwd_kernelINS_13Kernel_traitsI6__halfffffjLj2560ELj1ELj4ELj1ELj16ENS_18Kernel_traits_baseILj2560ES2_ffffjLj128EEEEELb1ELb0ELb1EEEvNS_9FwdParamsE:
[----:B------:R-:W0:Y:S01]  /*0000*/  LDC R1, c[0x0][0x37c] ;  /* 0x0000df00ff017b82 */ /* 0x000e220000000800 */
[----:B------:R-:W1:Y:S01]  /*0010*/  LDCU.U8 UR4, c[0x0][0x464] ;  /* 0x00008c80ff0477ac */ /* 0x000e620008000000 */
[----:B0-----:R-:W-:Y:S01]  /*0020*/  VIADD R1, R1, 0xfffffea0 ;  /* 0xfffffea001017836 */ /* 0x001fe20000000000 */
[----:B------:R-:W0:Y:S01]  /*0030*/  LDCU.64 UR8, c[0x0][0x358] ;  /* 0x00006b00ff0877ac */ /* 0x000e220008000a00 */
[----:B------:R-:W2:Y:S01]  /*0040*/  S2R R19, SR_TID.X ;  /* 0x0000000000137919 */ /* 0x000ea20000002100 */
[----:B------:R-:W3:Y:S01]  /*0050*/  LDCU.64 UR14, c[0x0][0x438] ;  /* 0x00008700ff0e77ac */ /* 0x000ee20008000a00 */
[----:B-1----:R-:W-:Y:S01]  /*0060*/  UISETP.NE.AND UP0, UPT, UR4, URZ, UPT ;  /* 0x000000ff0400728c */ /* 0x002fe2000bf05270 */
[----:B------:R-:W1:Y:S05]  /*0070*/  LDCU.64 UR4, c[0x0][0x458] ;  /* 0x00008b00ff0477ac */ /* 0x000e6a0008000a00 */
[----:B------:R-:W-:-:S05]  /*0080*/  PLOP3.LUT P0, PT, PT, PT, UP0, 0x80, 0x8 ;  /* 0x000000000008781c */ /* 0x000fca0003f0f008 */
[----:B------:R-:W4:Y:S01]  /*0090*/  @UP0 LDCU UR13, c[0x0][0x460] ;  /* 0x00008c00ff0d07ac */ /* 0x000f220008000800 */
[----:B-1----:R-:W-:Y:S01]  /*00a0*/  @UP0 UMOV UR6, UR4 ;  /* 0x0000000400060c82 */ /* 0x002fe20008000000 */
[----:B------:R-:W-:Y:S01]  /*00b0*/  @UP0 UMOV UR7, UR5 ;  /* 0x0000000500070c82 */ /* 0x000fe20008000000 */
[----:B------:R-:W-:Y:S01]  /*00c0*/  IMAD.U32 R4, RZ, RZ, UR6 ;  /* 0x00000006ff047e24 */ /* 0x000fe2000f8e00ff */
[----:B------:R-:W-:Y:S02]  /*00d0*/  MOV R5, UR7 ;  /* 0x0000000700057c02 */ /* 0x000fe40008000f00 */
[----:B------:R-:W1:Y:S04]  /*00e0*/  LDCU.64 UR6, c[0x0][0x450] ;  /* 0x00008a00ff0677ac */ /* 0x000e680008000a00 */
[----:B0-----:R-:W5:Y:S01]  /*00f0*/  @P0 LDG.E.64 R4, desc[UR8][R4.64] ;  /* 0x0000000804040981 */ /* 0x001f62000c1e1b00 */
[----:B-1----:R-:W-:-:S02]  /*0100*/  IMAD.U32 R2, RZ, RZ, UR6 ;  /* 0x00000006ff027e24 */ /* 0x002fc4000f8e00ff */
[----:B------:R-:W-:-:S06]  /*0110*/  IMAD.U32 R3, RZ, RZ, UR7 ;  /* 0x00000007ff037e24 */ /* 0x000fcc000f8e00ff */
[----:B------:R-:W3:Y:S01]  /*0120*/  @P0 LDG.E.64 R2, desc[UR8][R2.64] ;  /* 0x0000000802020981 */ /* 0x000ee2000c1e1b00 */
[----:B------:R-:W0:Y:S01]  /*0130*/  S2UR UR12, SR_CTAID.X ;  /* 0x00000000000c79c3 */ /* 0x000e220000002500 */
[----:B--2---:R-:W-:Y:S02]  /*0140*/  SHF.R.U32.HI R16, RZ, 0x5, R19 ;  /* 0x00000005ff107819 */ /* 0x004fe40000011613 */
[----:B------:R-:W-:Y:S02]  /*0150*/  LOP3.LUT R232, R19, 0x1f, RZ, 0xc0, !PT ;  /* 0x0000001f13e87812 */ /* 0x000fe400078ec0ff */
[----:B-----5:R-:W-:Y:S02]  /*0160*/  @P0 R2UR UR10, R4 ;  /* 0x00000000040a02ca */ /* 0x020fe400000e0000 */
[----:B------:R-:W-:-:S11]  /*0170*/  @P0 R2UR UR11, R5 ;  /* 0x00000000050b02ca */ /* 0x000fd600000e0000 */
[----:B----4-:R-:W-:Y:S02]  /*0180*/  @UP0 UIADD3 UR4, UP1, UPT, UR10, UR13, URZ ;  /* 0x0000000d0a040290 */ /* 0x010fe4000ff3e0ff */
[----:B0-----:R-:W-:Y:S02]  /*0190*/  USHF.L.U32 UR10, UR12, 0x2, URZ ;  /* 0x000000020c0a7899 */ /* 0x001fe400080006ff */
[----:B------:R-:W-:Y:S02]  /*01a0*/  @UP0 UIADD3.X UR5, UPT, UPT, URZ, UR11, URZ, UP1, !UPT ;  /* 0x0000000bff050290 */ /* 0x000fe40008ffe4ff */
[----:B---3--:R-:W-:Y:S02]  /*01b0*/  UISETP.NE.U32.AND UP0, UPT, UR14, URZ, UPT ;  /* 0x000000ff0e00728c */ /* 0x008fe4000bf05070 */
[----:B------:R-:W-:Y:S01]  /*01c0*/  USHF.R.U64 UR11, UR4, 0x2, UR5 ;  /* 0x00000002040b7899 */ /* 0x000fe20008001205 */
[----:B------:R-:W-:Y:S01]  /*01d0*/  @P0 R2UR UR6, R2 ;  /* 0x00000000020602ca */ /* 0x000fe200000e0000 */
[----:B------:R-:W-:Y:S01]  /*01e0*/  UISETP.NE.AND.EX UP0, UPT, UR15, URZ, UPT, UP0 ;  /* 0x000000ff0f00728c */ /* 0x000fe2000bf05300 */
[----:B------:R-:W-:Y:S01]  /*01f0*/  @P0 R2UR UR7, R3 ;  /* 0x00000000030702ca */ /* 0x000fe200000e0000 */
[----:B------:R-:W-:Y:S01]  /*0200*/  USHF.R.U32.HI UR5, URZ, 0x2, UR5 ;  /* 0x00000002ff057899 */ /* 0x000fe20008011605 */
[----:B------:R-:W-:-:S02]  /*0210*/  LOP3.LUT R16, R16, UR10, RZ, 0xfc, !PT ;  /* 0x0000000a10107c12 */ /* 0x000fc4000f8efcff */
[----:B------:R-:W-:-:S04]  /*0220*/  MOV R170, UR11 ;  /* 0x0000000b00aa7c02 */ /* 0x000fc80008000f00 */
[----:B------:R-:W-:Y:S07]  /*0230*/  BRA.U UP0, `(.L_x_44845) ;  /* 0x0000000900c07547 */ /* 0x000fee000b800000 */
        /* <DEDUP_REMOVED lines=89> */
.L_x_44846:
        /* <DEDUP_REMOVED lines=87> */
.L_x_44845:
        /* <DEDUP_REMOVED lines=93> */
.L_x_44848:
        /* <DEDUP_REMOVED lines=86> */
.L_x_44847:
[----:B------:R-:W1:Y:S02]  /*1870*/  LDCU UR10, c[0x0][0x384] ;  /* 0x00007080ff0a77ac */ /* 0x000e640008000800 */
[----:B-1----:R-:W-:-:S13]  /*1880*/  ISETP.GE.AND P0, PT, R16, UR10, PT ;  /* 0x0000000a10007c0c */ /* 0x002fda000bf06270 */
[----:B------:R-:W-:Y:S05]  /*1890*/  @P0 EXIT ;  /* 0x000000000000094d */ /* 0x000fea0003800000 */
[----:B0----5:R-:W-:Y:S01]  /*18a0*/  IMAD.MOV.U32 R13, RZ, RZ, R64 ;  /* 0x000000ffff0d7224 */ /* 0x021fe200078e0040 */
[--C-:B------:R-:W-:Y:S01]  /*18b0*/  SHF.R.U64 R15, R64, 0x10, R65.reuse ;  /* 0x00000010400f7819 */ /* 0x100fe20000001241 */
[--C-:B------:R-:W-:Y:S01]  /*18c0*/  IMAD.MOV.U32 R14, RZ, RZ, R65.reuse ;  /* 0x000000ffff0e7224 */ /* 0x100fe200078e0041 */
[----:B------:R-:W-:Y:S01]  /*18d0*/  SHF.R.U32.HI R17, RZ, 0x10, R65 ;  /* 0x00000010ff117819 */ /* 0x000fe20000011641 */
[--C-:B------:R-:W-:Y:S01]  /*18e0*/  IMAD.MOV.U32 R64, RZ, RZ, R67.reuse ;  /* 0x000000ffff407224 */ /* 0x100fe200078e0043 */
[----:B------:R-:W-:Y:S01]  /*18f0*/  MOV R18, R66 ;  /* 0x0000004200127202 */ /* 0x000fe20000000f00 */
[----:B------:R-:W-:Y:S01]  /*1900*/  STL.S16 [R1+0x15c], R13 ;  /* 0x00015c0d01007387 */ /* 0x000fe20000100600 */
[----:B------:R-:W-:Y:S01]  /*1910*/  SHF.R.U64 R65, R66, 0x10, R67 ;  /* 0x0000001042417819 */ /* 0x000fe20000001243 */
[----:B------:R-:W-:Y:S01]  /*1920*/  IMAD.MOV.U32 R72, RZ, RZ, R75 ;  /* 0x000000ffff487224 */ /* 0x000fe200078e004b */
[----:B------:R-:W-:Y:S01]  /*1930*/  SHF.R.U32.HI R66, RZ, 0x10, R67 ;  /* 0x00000010ff427819 */ /* 0x000fe20000011643 */
[----:B------:R0:W-:Y:S01]  /*1940*/  STL.S16 [R1+0x15a], R14 ;  /* 0x00015a0e01007387 */ /* 0x0001e20000100600 */
[----:B------:R-:W-:Y:S01]  /*1950*/  IMAD.MOV.U32 R67, RZ, RZ, R70 ;  /* 0x000000ffff437224 */ /* 0x000fe200078e0046 */
[----:B------:R-:W-:Y:S01]  /*1960*/  MOV R68, R71 ;  /* 0x0000004700447202 */ /* 0x000fe20000000f00 */
[----:B------:R-:W-:Y:S01]  /*1970*/  IMAD.MOV.U32 R76, RZ, RZ, R79 ;  /* 0x000000ffff4c7224 */ /* 0x000fe200078e004f */
[----:B------:R-:W-:Y:S01]  /*1980*/  STL.S16 [R1+0x158], R15 ;  /* 0x0001580f01007387 */ /* 0x000fe20000100600 */
[----:B------:R-:W-:Y:S01]  /*1990*/  SHF.R.U64 R69, R70, 0x10, R71 ;  /* 0x0000001046457819 */ /* 0x000fe20000001247 */
[----:B------:R-:W-:Y:S01]  /*19a0*/  IMAD.MOV.U32 R84, RZ, RZ, R87 ;  /* 0x000000ffff547224 */ /* 0x000fe200078e0057 */
[----:B------:R-:W-:Y:S01]  /*19b0*/  SHF.R.U32.HI R70, RZ, 0x10, R71 ;  /* 0x00000010ff467819 */ /* 0x000fe20000011647 */
[----:B------:R1:W-:Y:S01]  /*19c0*/  STL.S16 [R1+0x156], R17 ;  /* 0x0001561101007387 */ /* 0x0003e20000100600 */
[----:B------:R-:W-:Y:S01]  /*19d0*/  IMAD.MOV.U32 R71, RZ, RZ, R74 ;  /* 0x000000ffff477224 */ /* 0x000fe200078e004a */
[----:B------:R-:W-:Y:S01]  /*19e0*/  SHF.R.U64 R73, R74, 0x10, R75 ;  /* 0x000000104a497819 */ /* 0x000fe2000000124b */
[----:B------:R-:W-:Y:S01]  /*19f0*/  IMAD.MOV.U32 R88, RZ, RZ, R91 ;  /* 0x000000ffff587224 */ /* 0x000fe200078e005b */
[----:B------:R2:W-:Y:S01]  /*1a00*/  STL.S16 [R1+0x154], R18 ;  /* 0x0001541201007387 */ /* 0x0005e20000100600 */
        /* <DEDUP_REMOVED lines=9> */
[----:B------:R-:W-:Y:S01]  /*1aa0*/  MOV R80, R83 ;  /* 0x0000005300507202 */ /* 0x000fe20000000f00 */
[----:B------:R-:W-:Y:S01]  /*1ab0*/  IMAD.MOV.U32 R110, RZ, RZ, R113 ;  /* 0x000000ffff6e7224 */ /* 0x000fe200078e0071 */
        /* <DEDUP_REMOVED lines=21> */
[--C-:B------:R-:W-:Y:S01]  /*1c10*/  SHF.R.U64 R93, R94, 0x10, R95.reuse ;  /* 0x000000105e5d7819 */ /* 0x100fe2000000125f */
[----:B------:R-:W-:Y:S01]  /*1c20*/  IMAD.MOV.U32 R152, RZ, RZ, R138 ;  /* 0x000000ffff987224 */ /* 0x000fe200078e008a */
[----:B------:R-:W-:Y:S01]  /*1c30*/  SHF.R.U32.HI R94, RZ, 0x10, R95 ;  /* 0x00000010ff5e7819 */ /* 0x000fe2000001165f */
[----:B------:R-:W-:Y:S01]  /*1c40*/  STL.S16 [R1+0x142], R72 ;  /* 0x0001424801007387 */ /* 0x000fe20000100600 */
[----:B------:R-:W-:Y:S01]  /*1c50*/  IMAD.MOV.U32 R95, RZ, RZ, R98 ;  /* 0x000000ffff5f7224 */ /* 0x000fe200078e0062 */
[----:B------:R-:W-:Y:S01]  /*1c60*/  SHF.R.U64 R97, R98, 0x10, R99 ;  /* 0x0000001062617819 */ /* 0x000fe20000001263 */
[----:B------:R-:W-:Y:S01]  /*1c70*/  IMAD.MOV.U32 R153, RZ, RZ, R139 ;  /* 0x000000ffff997224 */ /* 0x000fe200078e008b */
        /* <DEDUP_REMOVED lines=25> */
[--C-:B------:R-:W-:Y:S01]  /*1e10*/  SHF.R.U64 R117, R118, 0x10, R119.reuse ;  /* 0x0000001076757819 */ /* 0x100fe20000001277 */
[----:B------:R-:W3:Y:S01]  /*1e20*/  LDCU.64 UR10, c[0x0][0x398] ;  /* 0x00007300ff0a77ac */ /* 0x000ee20008000a00 */
[----:B------:R-:W-:Y:S01]  /*1e30*/  SHF.R.U32.HI R118, RZ, 0x10, R119 ;  /* 0x00000010ff767819 */ /* 0x000fe20000011677 */
[----:B------:R-:W-:Y:S01]  /*1e40*/  STL.S16 [R1+0x132], R80 ;  /* 0x0001325001007387 */ /* 0x000fe20000100600 */
[----:B------:R-:W-:Y:S01]  /*1e50*/  IMAD.MOV.U32 R119, RZ, RZ, R120 ;  /* 0x000000ffff777224 */ /* 0x000fe200078e0078 */
[----:B------:R-:W-:Y:S01]  /*1e60*/  MOV R142, R121 ;  /* 0x00000079008e7202 */ /* 0x000fe20000000f00 */
[----:B0-----:R-:W-:Y:S01]  /*1e70*/  IMAD.HI.U32 R14, R170, -0x2daee0ad, RZ ;  /* 0xd2511f53aa0e7827 */ /* 0x001fe200078e00ff */
[----:B------:R-:W-:Y:S01]  /*1e80*/  STL.S16 [R1+0x130], R81 ;  /* 0x0001305101007387 */ /* 0x000fe20000100600 */
[--C-:B------:R-:W-:Y:S01]  /*1e90*/  SHF.R.U64 R120, R120, 0x10, R121.reuse ;  /* 0x0000001078787819 */ /* 0x100fe20000001279 */
[----:B------:R-:W-:Y:S01]  /*1ea0*/  UIADD3 UR13, UPT, UPT, UR7, 0x32370b8f, URZ ;  /* 0x32370b8f070d7890 */ /* 0x000fe2000fffe0ff */
[----:B------:R-:W-:Y:S01]  /*1eb0*/  SHF.R.U32.HI R143, RZ, 0x10, R121 ;  /* 0x00000010ff8f7819 */ /* 0x000fe20000011679 */
[----:B------:R-:W-:Y:S01]  /*1ec0*/  STL.S16 [R1+0x12e], R82 ;  /* 0x00012e5201007387 */ /* 0x000fe20000100600 */
[----:B------:R-:W-:Y:S01]  /*1ed0*/  SHF.R.U64 R126, R126, 0x10, R127 ;  /* 0x000000107e7e7819 */ /* 0x000fe2000000127f */
[----:B------:R-:W-:Y:S01]  /*1ee0*/  IMAD.MOV.U32 R121, RZ, RZ, R11 ;  /* 0x000000ffff797224 */ /* 0x000fe200078e000b */
[----:B------:R-:W-:Y:S01]  /*1ef0*/  SHF.R.U32.HI R127, RZ, 0x10, R127 ;  /* 0x00000010ff7f7819 */ /* 0x000fe2000001167f */
[----:B------:R-:W-:Y:S01]  /*1f00*/  STL.S16 [R1+0x12c], R83 ;  /* 0x00012c5301007387 */ /* 0x000fe20000100600 */
[----:B------:R-:W-:Y:S01]  /*1f10*/  MOV R146, R130 ;  /* 0x0000008200927202 */ /* 0x000fe20000000f00 */
[----:B-1----:R-:W-:Y:S01]  /*1f20*/  IMAD R17, R170, -0x2daee0ad, RZ ;  /* 0xd2511f53aa117824 */ /* 0x002fe200078e02ff */
[--C-:B------:R-:W-:Y:S01]  /*1f30*/  SHF.R.U64 R130, R130, 0x10, R131.reuse ;  /* 0x0000001082827819 */ /* 0x100fe20000001283 */
[----:B------:R-:W-:Y:S01]  /*1f40*/  STL.S16 [R1+0x12a], R84 ;  /* 0x00012a5401007387 */ /* 0x000fe20000100600 */
[----:B------:R-:W-:Y:S01]  /*1f50*/  SHF.R.U32.HI R148, RZ, 0x10, R131 ;  /* 0x00000010ff947819 */ /* 0x000fe20000011683 */
[----:B---3--:R-:W-:Y:S01]  /*1f60*/  UISETP.NE.U32.AND UP0, UPT, UR10, URZ, UPT ;  /* 0x000000ff0a00728c */ /* 0x008fe2000bf05070 */
[----:B------:R-:W-:Y:S01]  /*1f70*/  MOV R150, R137 ;  /* 0x0000008900967202 */ /* 0x000fe20000000f00 */
[----:B------:R-:W-:Y:S01]  /*1f80*/  STL.S16 [R1+0x128], R85 ;  /* 0x0001285501007387 */ /* 0x000fe20000100600 */
[--C-:B------:R-:W-:Y:S01]  /*1f90*/  SHF.R.U64 R136, R136, 0x10, R137.reuse ;  /* 0x0000001088887819 */ /* 0x100fe20000001289 */
[----:B------:R-:W-:Y:S01]  /*1fa0*/  UISETP.NE.AND.EX UP0, UPT, UR11, URZ, UPT, UP0 ;  /* 0x000000ff0b00728c */ /* 0x000fe2000bf05300 */
[----:B------:R-:W-:Y:S01]  /*1fb0*/  SHF.R.U32.HI R151, RZ, 0x10, R137 ;  /* 0x00000010ff977819 */ /* 0x000fe20000011689 */
[----:B------:R-:W-:Y:S01]  /*1fc0*/  STL.S16 [R1+0x126], R86 ;  /* 0x0001265601007387 */ /* 0x000fe20000100600 */
[--C-:B------:R-:W-:Y:S01]  /*1fd0*/  SHF.R.U64 R154, R138, 0x10, R139.reuse ;  /* 0x000000108a9a7819 */ /* 0x100fe2000000128b */
[----:B------:R-:W-:Y:S01]  /*1fe0*/  UIADD3 UR10, UPT, UPT, UR6, -0x61c88647, URZ ;  /* 0x9e3779b9060a7890 */ /* 0x000fe2000fffe0ff */
[----:B------:R-:W-:Y:S01]  /*1ff0*/  SHF.R.U32.HI R174, RZ, 0x10, R139 ;  /* 0x00000010ffae7819 */ /* 0x000fe2000001168b */
[----:B------:R-:W-:Y:S01]  /*2000*/  STL.S16 [R1+0x124], R87 ;  /* 0x0001245701007387 */ /* 0x000fe20000100600 */
[----:B------:R-:W-:Y:S01]  /*2010*/  MOV R175, R122 ;  /* 0x0000007a00af7202 */ /* 0x000fe20000000f00 */
[----:B------:R-:W-:Y:S01]  /*2020*/  UIADD3 UR11, UPT, UPT, UR7, -0x4498517b, URZ ;  /* 0xbb67ae85070b7890 */ /* 0x000fe2000fffe0ff */
[--C-:B------:R-:W-:Y:S01]  /*2030*/  SHF.R.U64 R177, R122, 0x10, R123.reuse ;  /* 0x000000107ab17819 */ /* 0x100fe2000000127b */
[----:B------:R-:W-:Y:S01]  /*2040*/  STL.S16 [R1+0x122], R88 ;  /* 0x0001225801007387 */ /* 0x000fe20000100600 */
[----:B------:R-:W-:Y:S01]  /*2050*/  SHF.R.U32.HI R181, RZ, 0x10, R123 ;  /* 0x00000010ffb57819 */ /* 0x000fe2000001167b */
[----:B------:R-:W-:Y:S01]  /*2060*/  IMAD.MOV.U32 R123, RZ, RZ, R133 ;  /* 0x000000ffff7b7224 */ /* 0x000fe200078e0085 */
[----:B------:R-:W-:Y:S01]  /*2070*/  MOV R178, R129 ;  /* 0x0000008100b27202 */ /* 0x000fe20000000f00 */
[----:B------:R-:W-:Y:S01]  /*2080*/  STL.S16 [R1+0x120], R89 ;  /* 0x0001205901007387 */ /* 0x000fe20000100600 */
[--C-:B------:R-:W-:Y:S01]  /*2090*/  SHF.R.U64 R172, R128, 0x10, R129.reuse ;  /* 0x0000001080ac7819 */ /* 0x100fe20000001281 */
[----:B------:R-:W-:Y:S01]  /*20a0*/  UIADD3 UR14, UPT, UPT, UR6, 0x1715609d, URZ ;  /* 0x1715609d060e7890 */ /* 0x000fe2000fffe0ff */
[----:B------:R-:W-:Y:S01]  /*20b0*/  SHF.R.U32.HI R179, RZ, 0x10, R129 ;  /* 0x00000010ffb37819 */ /* 0x000fe20000011681 */
[----:B------:R-:W-:Y:S01]  /*20c0*/  STL.S16 [R1+0x11e], R90 ;  /* 0x00011e5a01007387 */ /* 0x000fe20000100600 */
[--C-:B------:R-:W-:Y:S01]  /*20d0*/  SHF.R.U64 R138, R134, 0x10, R135.reuse ;  /* 0x00000010868a7819 */ /* 0x100fe20000001287 */
[----:B------:R-:W-:Y:S01]  /*20e0*/  IMAD.MOV.U32 R134, RZ, RZ, R124 ;  /* 0x000000ffff867224 */ /* 0x000fe200078e007c */
[----:B------:R-:W-:Y:S01]  /*20f0*/  SHF.R.U32.HI R171, RZ, 0x10, R135 ;  /* 0x00000010ffab7819 */ /* 0x000fe20000011687 */
[----:B------:R-:W-:Y:S01]  /*2100*/  STL.S16 [R1+0x11c], R91 ;  /* 0x00011c5b01007387 */ /* 0x000fe20000100600 */
[----:B------:R-:W-:Y:S01]  /*2110*/  MOV R139, R140 ;  /* 0x0000008c008b7202 */ /* 0x000fe20000000f00 */
[--C-:B------:R-:W-:Y:S01]  /*2120*/  IMAD.MOV.U32 R135, RZ, RZ, R141.reuse ;  /* 0x000000ffff877224 */ /* 0x100fe200078e008d */
[--C-:B------:R-:W-:Y:S01]  /*2130*/  SHF.R.U64 R131, R140, 0x10, R141.reuse ;  /* 0x000000108c837819 */ /* 0x100fe2000000128d */
[----:B------:R-:W-:Y:S01]  /*2140*/  STL.S16 [R1+0x11a], R92 ;  /* 0x00011a5c01007387 */ /* 0x000fe20000100600 */
[----:B------:R-:W-:Y:S01]  /*2150*/  SHF.R.U32.HI R137, RZ, 0x10, R141 ;  /* 0x00000010ff897819 */ /* 0x000fe2000001168d */
[----:B------:R-:W-:Y:S01]  /*2160*/  UIADD3 UR15, UPT, UPT, UR7, 0x646e171e, URZ ;  /* 0x646e171e070f7890 */ /* 0x000fe2000fffe0ff */
[----:B------:R-:W-:Y:S01]  /*2170*/  MOV R128, R125 ;  /* 0x0000007d00807202 */ /* 0x000fe20000000f00 */
[----:B------:R-:W-:Y:S01]  /*2180*/  STL.S16 [R1+0x118], R93 ;  /* 0x0001185d01007387 */ /* 0x000fe20000100600 */
[--C-:B------:R-:W-:Y:S01]  /*2190*/  SHF.R.U64 R124, R124, 0x10, R125.reuse ;  /* 0x000000107c7c7819 */ /* 0x100fe2000000127d */
[----:B------:R-:W-:Y:S01]  /*21a0*/  UIADD3 UR16, UPT, UPT, UR6, 0x5384540f, URZ ;  /* 0x5384540f06107890 */ /* 0x000fe2000fffe0ff */
[----:B------:R-:W-:Y:S01]  /*21b0*/  SHF.R.U32.HI R129, RZ, 0x10, R125 ;  /* 0x00000010ff817819 */ /* 0x000fe2000001167d */
[----:B------:R-:W-:Y:S01]  /*21c0*/  STL.S16 [R1+0x116], R94 ;  /* 0x0001165e01007387 */ /* 0x000fe20000100600 */
[----:B------:R-:W-:Y:S01]  /*21d0*/  IMAD.MOV.U32 R125, RZ, RZ, R132 ;  /* 0x000000ffff7d7224 */ /* 0x000fe200078e0084 */
[----:B------:R-:W-:Y:S01]  /*21e0*/  MOV R122, R10 ;  /* 0x0000000a007a7202 */ /* 0x000fe20000000f00 */
[----:B------:R-:W-:Y:S01]  /*21f0*/  UIADD3 UR17, UPT, UPT, UR6, -0xe443238, URZ ;  /* 0xf1bbcdc806117890 */ /* 0x000fe2000fffe0ff */
[----:B------:R-:W-:Y:S01]  /*2200*/  STL.S16 [R1+0x114], R95 ;  /* 0x0001145f01007387 */ /* 0x000fe20000100600 */
[--C-:B------:R-:W-:Y:S01]  /*2210*/  SHF.R.U64 R251, R10, 0x10, R11.reuse ;  /* 0x000000100afb7819 */ /* 0x100fe2000000120b */
[----:B------:R-:W-:Y:S01]  /*2220*/  IMAD.MOV.U32 R10, RZ, RZ, R6 ;  /* 0x000000ffff0a7224 */ /* 0x000fe200078e0006 */
[----:B------:R-:W-:Y:S01]  /*2230*/  SHF.R.U32.HI R249, RZ, 0x10, R11 ;  /* 0x00000010fff97819 */ /* 0x000fe2000001160b */
[----:B------:R-:W-:Y:S01]  /*2240*/  STL.S16 [R1+0x112], R96 ;  /* 0x0001126001007387 */ /* 0x000fe20000100600 */
[----:B------:R-:W-:Y:S01]  /*2250*/  MOV R11, R9 ;  /* 0x00000009000b7202 */ /* 0x000fe20000000f00 */
[----:B------:R-:W-:Y:S01]  /*2260*/  UIADD3 UR18, UPT, UPT, UR7, -0x24c28bd8, URZ ;  /* 0xdb3d742807127890 */ /* 0x000fe2000fffe0ff */
[--C-:B------:R-:W-:Y:S01]  /*2270*/  SHF.R.U64 R248, R8, 0x10, R9.reuse ;  /* 0x0000001008f87819 */ /* 0x100fe20000001209 */
[----:B------:R-:W-:Y:S01]  /*2280*/  STL.S16 [R1+0x110], R97 ;  /* 0x0001106101007387 */ /* 0x000fe20000100600 */
[----:B------:R-:W-:Y:S01]  /*2290*/  SHF.R.U32.HI R246, RZ, 0x10, R9 ;  /* 0x00000010fff67819 */ /* 0x000fe20000011609 */
[--C-:B------:R-:W-:Y:S01]  /*22a0*/  IMAD.MOV.U32 R9, RZ, RZ, R7.reuse ;  /* 0x000000ffff097224 */ /* 0x100fe200078e0007 */
[--C-:B------:R-:W-:Y:S01]  /*22b0*/  SHF.R.U64 R247, R6, 0x10, R7.reuse ;  /* 0x0000001006f77819 */ /* 0x100fe20000001207 */
[----:B------:R-:W-:Y:S01]  /*22c0*/  STL.S16 [R1+0x10e], R98 ;  /* 0x00010e6201007387 */ /* 0x000fe20000100600 */
[----:B------:R-:W-:Y:S01]  /*22d0*/  SHF.R.U32.HI R245, RZ, 0x10, R7 ;  /* 0x00000010fff57819 */ /* 0x000fe20000011607 */
[--C-:B------:R-:W-:Y:S01]  /*22e0*/  IMAD.MOV.U32 R7, RZ, RZ, R5.reuse ;  /* 0x000000ffff077224 */ /* 0x100fe200078e0005 */
        /* <DEDUP_REMOVED lines=15> */
[----:B------:R-:W-:Y:S01]  /*23e0*/  UIADD3 UR19, UPT, UPT, UR7, -0x695add53, URZ ;  /* 0x96a522ad07137890 */ /* 0x000fe2000fffe0ff */
[----:B------:R-:W0:Y:S01]  /*23f0*/  LDC R132, c[0x0][0x360] ;  /* 0x0000d800ff847b82 */ /* 0x000e220000000800 */
[----:B------:R-:W-:Y:S01]  /*2400*/  STL.S16 [R1+0x104], R103 ;  /* 0x0001046701007387 */ /* 0x000fe20000100600 */
[----:B------:R-:W-:Y:S01]  /*2410*/  SHF.R.U32.HI R250, RZ, 0x10, R133 ;  /* 0x00000010fffa7819 */ /* 0x000fe20000011685 */
[----:B------:R-:W-:Y:S01]  /*2420*/  UIADD3 UR20, UPT, UPT, UR6, -0x700cb87f, URZ ;  /* 0x8ff3478106147890 */ /* 0x000fe2000fffe0ff */
[----:B------:R-:W-:Y:S01]  /*2430*/  LOP3.LUT R14, R14, UR7, RZ, 0x3c, !PT ;  /* 0x000000070e0e7c12 */ /* 0x000fe2000f8e3cff */
[----:B------:R-:W-:Y:S01]  /*2440*/  STL.S16 [R1+0x102], R104 ;  /* 0x0001026801007387 */ /* 0x000fe20000100600 */
[----:B------:R-:W-:Y:S01]  /*2450*/  SHF.R.U64 R240, R114, 0x10, R115 ;  /* 0x0000001072f07819 */ /* 0x000fe20000001273 */
[----:B------:R-:W-:Y:S01]  /*2460*/  ULOP3.LUT UR4, UR4, 0x3, URZ, 0xc0, !UPT ;  /* 0x0000000304047892 */ /* 0x000fe2000f8ec0ff */
[----:B------:R-:W-:Y:S01]  /*2470*/  SHF.R.U64 R239, R108, 0x10, R109 ;  /* 0x000000106cef7819 */ /* 0x000fe2000000126d */
[----:B------:R-:W-:Y:S01]  /*2480*/  STL.S16 [R1+0x100], R105 ;  /* 0x0001006901007387 */ /* 0x000fe20000100600 */
[----:B--2---:R-:W-:Y:S01]  /*2490*/  IMAD.HI.U32 R18, R14, -0x326172a9, RZ ;  /* 0xcd9e8d570e127827 */ /* 0x004fe200078e00ff */
[----:B------:R-:W-:-:S02]  /*24a0*/  SHF.R.U32.HI R238, RZ, 0x10, R115 ;  /* 0x00000010ffee7819 */ /* 0x000fc40000011673 */
[----:B------:R-:W-:Y:S01]  /*24b0*/  STL.S16 [R1+0xfe], R106 ;  /* 0x0000fe6a01007387 */ /* 0x000fe20000100600 */
[----:B------:R-:W-:Y:S01]  /*24c0*/  IMAD R14, R14, -0x326172a9, RZ ;  /* 0xcd9e8d570e0e7824 */ /* 0x000fe200078e02ff */
[----:B------:R-:W-:Y:S01]  /*24d0*/  SHF.R.U32.HI R233, RZ, 0x10, R109 ;  /* 0x00000010ffe97819 */ /* 0x000fe2000001166d */
[----:B------:R-:W-:Y:S01]  /*24e0*/  IMAD.U32 R15, RZ, RZ, UR5 ;  /* 0x00000005ff0f7e24 */ /* 0x000fe2000f8e00ff */
[----:B------:R-:W-:Y:S01]  /*24f0*/  STL.S16 [R1+0xfc], R107 ;  /* 0x0000fc6b01007387 */ /* 0x000fe20000100600 */
[----:B------:R-:W-:Y:S01]  /*2500*/  PLOP3.LUT P0, PT, PT, PT, UP0, 0x80, 0x8 ;  /* 0x000000000008781c */ /* 0x000fe20003f0f008 */
[----:B------:R-:W-:Y:S02]  /*2510*/  IMAD.MOV.U32 R13, RZ, RZ, RZ ;  /* 0x000000ffff0d7224 */ /* 0x000fe400078e00ff */
[----:B------:R-:W-:Y:S01]  /*2520*/  STL.S16 [R1+0xfa], R110 ;  /* 0x0000fa6e01007387 */ /* 0x000fe20000100600 */
[----:B0-----:R-:W-:-:S03]  /*2530*/  IMAD R19, R132, UR12, R19 ;  /* 0x0000000c84137c24 */ /* 0x001fc6000f8e0213 */
[----:B------:R-:W-:Y:S01]  /*2540*/  STL.S16 [R1+0xf8], R111 ;  /* 0x0000f86f01007387 */ /* 0x000fe20000100600 */
[----:B------:R-:W-:-:S03]  /*2550*/  UIADD3 UR12, UPT, UPT, UR6, 0x3c6ef372, URZ ;  /* 0x3c6ef372060c7890 */ /* 0x000fc6000fffe0ff */
        /* <DEDUP_REMOVED lines=30> */
[----:B------:R-:W-:Y:S04]  /*2740*/  STL.S16 [R1+0xbc], R178 ;  /* 0x0000bcb201007387 */ /* 0x000fe80000100600 */
[----:B------:R-:W-:Y:S01]  /*2750*/  STL.S16 [R1+0x1c], R172 ;  /* 0x00001cac01007387 */ /* 0x000fe20000100600 */
[----:B0-----:R-:W-:-:S03]  /*2760*/  IMAD.HI.U32 R180, R19, -0x326172a9, RZ ;  /* 0xcd9e8d5713b47827 */ /* 0x001fc600078e00ff */
[----:B------:R0:W-:Y:S04]  /*2770*/  STL.S16 [R1+0x14], R179 ;  /* 0x000014b301007387 */ /* 0x0001e80000100600 */
[----:B------:R-:W-:Y:S04]  /*2780*/  STL.S16 [R1+0xba], R173 ;  /* 0x0000baad01007387 */ /* 0x000fe80000100600 */
[----:B------:R-:W-:Y:S01]  /*2790*/  STL.S16 [R1+0xb8], R155 ;  /* 0x0000b89b01007387 */ /* 0x000fe20000100600 */
[----:B0-----:R-:W-:-:S03]  /*27a0*/  MOV R179, UR4 ;  /* 0x0000000400b37c02 */ /* 0x001fc60008000f00 */
        /* <DEDUP_REMOVED lines=9> */
[----:B------:R-:W-:Y:S04]  /*2840*/  STL.S16 [R1], R129 ;  /* 0x0000008101007387 */ /* 0x000fe80000100600 */
[----:B------:R-:W-:Y:S04]  /*2850*/  STL.S16 [R1+0xae], R125 ;  /* 0x0000ae7d01007387 */ /* 0x000fe80000100600 */
[----:B------:R-:W-:Y:S04]  /*2860*/  STL.S16 [R1+0xac], R123 ;  /* 0x0000ac7b01007387 */ /* 0x000fe80000100600 */
[----:B------:R-:W-:Y:S04]  /*2870*/  STL.S16 [R1+0xaa], R122 ;  /* 0x0000aa7a01007387 */ /* 0x000fe80000100600 */
[----:B------:R-:W-:Y:S04]  /*2880*/  STL.S16 [R1+0xa8], R121 ;  /* 0x0000a87901007387 */ /* 0x000fe80000100600 */
[----:B------:R0:W-:Y:S04]  /*2890*/  STL.S16 [R1+0xa6], R12 ;  /* 0x0000a60c01007387 */ /* 0x0001e80000100600 */
[----:B------:R-:W-:Y:S04]  /*28a0*/  STL.S16 [R1+0xa4], R11 ;  /* 0x0000a40b01007387 */ /* 0x000fe80000100600 */
[----:B------:R-:W-:Y:S01]  /*28b0*/  STL.S16 [R1+0xa2], R10 ;  /* 0x0000a20a01007387 */ /* 0x000fe20000100600 */
[----:B0-----:R-:W-:-:S03]  /*28c0*/  SHF.R.U32.HI R12, RZ, 0x10, R195 ;  /* 0x00000010ff0c7819 */ /* 0x001fc600000116c3 */
[----:B------:R-:W-:Y:S01]  /*28d0*/  STL.S16 [R1+0xa0], R9 ;  /* 0x0000a00901007387 */ /* 0x000fe20000100600 */
[----:B------:R-:W-:-:S03]  /*28e0*/  PRMT R12, R12, 0x5410, R12 ;  /* 0x000054100c0c7816 */ /* 0x000fc6000000000c */
[----:B------:R-:W-:Y:S04]  /*28f0*/  STL.S16 [R1+0x9e], R8 ;  /* 0x00009e0801007387 */ /* 0x000fe80000100600 */
[----:B------:R-:W-:Y:S04]  /*2900*/  STL.S16 [R1+0x9c], R7 ;  /* 0x00009c0701007387 */ /* 0x000fe80000100600 */
[----:B------:R-:W-:Y:S04]  /*2910*/  STL.S16 [R1+0x9a], R6 ;  /* 0x00009a0601007387 */ /* 0x000fe80000100600 */
[----:B------:R-:W-:Y:S04]  /*2920*/  STL.S16 [R1+0x98], R5 ;  /* 0x0000980501007387 */ /* 0x000fe80000100600 */
[----:B------:R0:W-:Y:S04]  /*2930*/  STL.S16 [R1+0x96], R4 ;  /* 0x0000960401007387 */ /* 0x0001e80000100600 */
[----:B------:R1:W-:Y:S04]  /*2940*/  STL.S16 [R1+0x94], R3 ;  /* 0x0000940301007387 */ /* 0x0003e80000100600 */
[----:B------:R2:W-:Y:S01]  /*2950*/  STL.S16 [R1+0x92], R2 ;  /* 0x0000920201007387 */ /* 0x0005e20000100600 */
[----:B0-----:R-:W-:-:S03]  /*2960*/  IMAD.MOV.U32 R4, RZ, RZ, R30 ;  /* 0x000000ffff047224 */ /* 0x001fc600078e001e */
[----:B------:R0:W-:Y:S01]  /*2970*/  STL.S16 [R1+0x90], R0 ;  /* 0x0000900001007387 */ /* 0x0001e20000100600 */
[----:B-1----:R-:W-:Y:S01]  /*2980*/  IMAD.MOV.U32 R3, RZ, RZ, R28 ;  /* 0x000000ffff037224 */ /* 0x002fe200078e001c */
[----:B--2---:R-:W-:Y:S01]  /*2990*/  MOV R2, R21 ;  /* 0x0000001500027202 */ /* 0x004fe20000000f00 */
[----:B0-----:R-:W-:-:S05]  /*29a0*/  IMAD.MOV.U32 R0, RZ, RZ, R20 ;  /* 0x000000ffff007224 */ /* 0x001fca00078e0014 */
[----:B------:R0:W-:Y:S04]  /*29b0*/  STL.S16 [R1+0x8e], R0 ;  /* 0x00008e0001007387 */ /* 0x0001e80000100600 */
[----:B------:R1:W-:Y:S04]  /*29c0*/  STL.S16 [R1+0x8c], R2 ;  /* 0x00008c0201007387 */ /* 0x0003e80000100600 */
[----:B------:R2:W-:Y:S01]  /*29d0*/  STL.S16 [R1+0x8a], R3 ;  /* 0x00008a0301007387 */ /* 0x0005e20000100600 */
[----:B0-----:R-:W-:Y:S01]  /*29e0*/  IMAD.MOV.U32 R0, RZ, RZ, R29 ;  /* 0x000000ffff007224 */ /* 0x001fe200078e001d */
[----:B-1----:R-:W-:-:S04]  /*29f0*/  MOV R2, R22 ;  /* 0x0000001600027202 */ /* 0x002fc80000000f00 */
[----:B------:R0:W-:Y:S01]  /*2a00*/  STL.S16 [R1+0x88], R0 ;  /* 0x0000880001007387 */ /* 0x0001e20000100600 */
[----:B--2---:R-:W-:-:S03]  /*2a10*/  IMAD.MOV.U32 R3, RZ, RZ, R23 ;  /* 0x000000ffff037224 */ /* 0x004fc600078e0017 */
[----:B------:R1:W-:Y:S04]  /*2a20*/  STL.S16 [R1+0x86], R2 ;  /* 0x0000860201007387 */ /* 0x0003e80000100600 */
[----:B------:R2:W-:Y:S01]  /*2a30*/  STL.S16 [R1+0x84], R3 ;  /* 0x0000840301007387 */ /* 0x0005e20000100600 */
[----:B0-----:R-:W-:-:S03]  /*2a40*/  MOV R0, R31 ;  /* 0x0000001f00007202 */ /* 0x001fc60000000f00 */
[----:B------:R0:W-:Y:S01]  /*2a50*/  STL.S16 [R1+0x82], R4 ;  /* 0x0000820401007387 */ /* 0x0001e20000100600 */
[----:B-1----:R-:W-:-:S03]  /*2a60*/  IMAD.MOV.U32 R2, RZ, RZ, R24 ;  /* 0x000000ffff027224 */ /* 0x002fc600078e0018 */
[----:B------:R1:W-:Y:S01]  /*2a70*/  STL.S16 [R1+0x80], R0 ;  /* 0x0000800001007387 */ /* 0x0003e20000100600 */
[----:B--2---:R-:W-:-:S03]  /*2a80*/  IMAD.MOV.U32 R3, RZ, RZ, R25 ;  /* 0x000000ffff037224 */ /* 0x004fc600078e0019 */
        /* <DEDUP_REMOVED lines=21> */
[----:B-1----:R-:W-:Y:S02]  /*2be0*/  SHF.R.U64 R2, R228, 0x10, R229 ;  /* 0x00000010e4027819 */ /* 0x002fe400000012e5 */
[----:B--2---:R-:W-:Y:S02]  /*2bf0*/  SHF.R.U32.HI R3, RZ, 0x10, R231 ;  /* 0x00000010ff037819 */ /* 0x004fe400000116e7 */
[----:B0-----:R-:W-:-:S03]  /*2c00*/  SHF.R.U64 R4, R186, 0x10, R187 ;  /* 0x00000010ba047819 */ /* 0x001fc600000012bb */
[----:B------:R0:W-:Y:S04]  /*2c10*/  STL.S16 [R1+0x68], R3 ;  /* 0x0000680301007387 */ /* 0x0001e80000100600 */
[----:B------:R1:W-:Y:S04]  /*2c20*/  STL.S16 [R1+0x66], R4 ;  /* 0x0000660401007387 */ /* 0x0003e80000100600 */
[----:B------:R2:W-:Y:S01]  /*2c30*/  STL.S16 [R1+0x64], R2 ;  /* 0x0000640201007387 */ /* 0x0005e20000100600 */
[----:B0-----:R-:W-:-:S03]  /*2c40*/  SHF.R.U64 R3, R182, 0x10, R183 ;  /* 0x00000010b6037819 */ /* 0x001fc600000012b7 */
[----:B------:R0:W-:Y:S01]  /*2c50*/  STL.S16 [R1+0x62], R0 ;  /* 0x0000620001007387 */ /* 0x0001e20000100600 */
[----:B-1----:R-:W-:Y:S02]  /*2c60*/  SHF.R.U32.HI R4, RZ, 0x10, R229 ;  /* 0x00000010ff047819 */ /* 0x002fe400000116e5 */
[----:B--2---:R-:W-:-:S03]  /*2c70*/  SHF.R.U64 R2, R226, 0x10, R227 ;  /* 0x00000010e2027819 */ /* 0x004fc600000012e3 */
[----:B------:R1:W-:Y:S01]  /*2c80*/  STL.S16 [R1+0x60], R4 ;  /* 0x0000600401007387 */ /* 0x0003e20000100600 */
[----:B0-----:R-:W-:-:S03]  /*2c90*/  SHF.R.U32.HI R0, RZ, 0x10, R183 ;  /* 0x00000010ff007819 */ /* 0x001fc600000116b7 */
[----:B------:R0:W-:Y:S04]  /*2ca0*/  STL.S16 [R1+0x5e], R3 ;  /* 0x00005e0301007387 */ /* 0x0001e80000100600 */
[----:B------:R2:W-:Y:S01]  /*2cb0*/  STL.S16 [R1+0x5c], R2 ;  /* 0x00005c0201007387 */ /* 0x0005e20000100600 */
[----:B-1----:R-:W-:-:S03]  /*2cc0*/  SHF.R.U32.HI R4, RZ, 0x10, R227 ;  /* 0x00000010ff047819 */ /* 0x002fc600000116e3 */
[----:B------:R1:W-:Y:S01]  /*2cd0*/  STL.S16 [R1+0x5a], R0 ;  /* 0x00005a0001007387 */ /* 0x0003e20000100600 */
[----:B0-----:R-:W-:-:S03]  /*2ce0*/  SHF.R.U64 R3, R160, 0x10, R161 ;  /* 0x00000010a0037819 */ /* 0x001fc600000012a1 */
[----:B------:R0:W-:Y:S01]  /*2cf0*/  STL.S16 [R1+0x58], R4 ;  /* 0x0000580401007387 */ /* 0x0001e20000100600 */
[----:B--2---:R-:W-:-:S03]  /*2d00*/  SHF.R.U64 R2, R224, 0x10, R225 ;  /* 0x00000010e0027819 */ /* 0x004fc600000012e1 */
[----:B------:R2:W-:Y:S01]  /*2d10*/  STL.S16 [R1+0x56], R3 ;  /* 0x0000560301007387 */ /* 0x0005e20000100600 */
[----:B-1----:R-:W-:-:S03]  /*2d20*/  SHF.R.U32.HI R0, RZ, 0x10, R161 ;  /* 0x00000010ff007819 */ /* 0x002fc600000116a1 */
[----:B------:R1:W-:Y:S01]  /*2d30*/  STL.S16 [R1+0x54], R2 ;  /* 0x0000540201007387 */ /* 0x0003e20000100600 */
[----:B0-----:R-:W-:-:S03]  /*2d40*/  SHF.R.U32.HI R4, RZ, 0x10, R225 ;  /* 0x00000010ff047819 */ /* 0x001fc600000116e1 */
[----:B------:R0:W-:Y:S01]  /*2d50*/  STL.S16 [R1+0x52], R0 ;  /* 0x0000520001007387 */ /* 0x0001e20000100600 */
[----:B--2---:R-:W-:-:S03]  /*2d60*/  SHF.R.U64 R3, R158, 0x10, R159 ;  /* 0x000000109e037819 */ /* 0x004fc6000000129f */
[----:B------:R2:W-:Y:S01]  /*2d70*/  STL.S16 [R1+0x50], R4 ;  /* 0x0000500401007387 */ /* 0x0005e20000100600 */
[----:B-1----:R-:W-:-:S03]  /*2d80*/  SHF.R.U64 R2, R218, 0x10, R219 ;  /* 0x00000010da027819 */ /* 0x002fc600000012db */
[----:B------:R1:W-:Y:S01]  /*2d90*/  STL.S16 [R1+0x4e], R3 ;  /* 0x00004e0301007387 */ /* 0x0003e20000100600 */
[----:B0-----:R-:W-:-:S03]  /*2da0*/  SHF.R.U32.HI R0, RZ, 0x10, R159 ;  /* 0x00000010ff007819 */ /* 0x001fc6000001169f */
[----:B------:R0:W-:Y:S01]  /*2db0*/  STL.S16 [R1+0x4c], R2 ;  /* 0x00004c0201007387 */ /* 0x0001e20000100600 */
[----:B--2---:R-:W-:-:S03]  /*2dc0*/  SHF.R.U32.HI R4, RZ, 0x10, R219 ;  /* 0x00000010ff047819 */ /* 0x004fc600000116db */
[----:B------:R2:W-:Y:S01]  /*2dd0*/  STL.S16 [R1+0x4a], R0 ;  /* 0x00004a0001007387 */ /* 0x0005e20000100600 */
[----:B-1----:R-:W-:-:S03]  /*2de0*/  SHF.R.U64 R3, R156, 0x10, R157 ;  /* 0x000000109c037819 */ /* 0x002fc6000000129d */
[----:B------:R1:W-:Y:S01]  /*2df0*/  STL.S16 [R1+0x48], R4 ;  /* 0x0000480401007387 */ /* 0x0003e20000100600 */
[----:B0-----:R-:W-:-:S03]  /*2e00*/  SHF.R.U64 R2, R216, 0x10, R217 ;  /* 0x00000010d8027819 */ /* 0x001fc600000012d9 */
[----:B------:R0:W-:Y:S01]  /*2e10*/  STL.S16 [R1+0x46], R3 ;  /* 0x0000460301007387 */ /* 0x0001e20000100600 */
[----:B--2---:R-:W-:-:S03]  /*2e20*/  SHF.R.U32.HI R0, RZ, 0x10, R157 ;  /* 0x00000010ff007819 */ /* 0x004fc6000001169d */
        /* <DEDUP_REMOVED lines=41> */
[----:B--2---:R-:W-:-:S03]  /*30c0*/  SHF.R.U64 R4, R196, 0x10, R197 ;  /* 0x00000010c4047819 */ /* 0x004fc600000012c5 */
[----:B------:R2:W-:Y:S01]  /*30d0*/  STL.S16 [R1+0x12], R0 ;  /* 0x0000120001007387 */ /* 0x0005e20000100600 */
[----:B-1----:R-:W-:Y:S02]  /*30e0*/  SHF.R.U64 R3, R52, 0x10, R53 ;  /* 0x0000001034037819 */ /* 0x002fe40000001235 */
[----:B------:R-:W-:Y:S02]  /*30f0*/  PRMT R242, R242, 0x5410, R4 ;  /* 0x00005410f2f27816 */ /* 0x000fe40000000004 */
[----:B0-----:R-:W-:Y:S02]  /*3100*/  SHF.R.U64 R2, R202, 0x10, R203 ;  /* 0x00000010ca027819 */ /* 0x001fe400000012cb */
[----:B------:R-:W-:Y:S02]  /*3110*/  SHF.R.U32.HI R4, RZ, 0x10, R197 ;  /* 0x00000010ff047819 */ /* 0x000fe400000116c5 */
[----:B--2---:R-:W-:Y:S02]  /*3120*/  SHF.R.U32.HI R0, RZ, 0x10, R205 ;  /* 0x00000010ff007819 */ /* 0x004fe400000116cd */
[----:B------:R-:W-:-:S02]  /*3130*/  PRMT R240, R240, 0x5410, R4 ;  /* 0x00005410f0f07816 */ /* 0x000fc40000000004 */
[----:B------:R-:W-:Y:S01]  /*3140*/  SHF.R.U64 R4, R194, 0x10, R195 ;  /* 0x00000010c2047819 */ /* 0x000fe200000012c3 */
[----:B------:R0:W-:Y:S03]  /*3150*/  STL.S16 [R1+0xe], R0 ;  /* 0x00000e0001007387 */ /* 0x0001e60000100600 */
[----:B------:R-:W-:Y:S01]  /*3160*/  PRMT R238, R238, 0x5410, R4 ;  /* 0x00005410eeee7816 */ /* 0x000fe20000000004 */
[----:B------:R1:W-:Y:S04]  /*3170*/  STL.S16 [R1+0xa], R3 ;  /* 0x00000a0301007387 */ /* 0x0003e80000100600 */
[----:B------:R2:W-:Y:S01]  /*3180*/  STL.S16 [R1+0x6], R2 ;  /* 0x0000060201007387 */ /* 0x0005e20000100600 */
[----:B0-----:R-:W-:-:S02]  /*3190*/  SHF.R.U32.HI R0, RZ, 0x10, R53 ;  /* 0x00000010ff007819 */ /* 0x001fc40000011635 */
[----:B-1----:R-:W-:-:S03]  /*31a0*/  SHF.R.U64 R3, R50, 0x10, R51 ;  /* 0x0000001032037819 */ /* 0x002fc60000001233 */
[----:B------:R0:W-:Y:S01]  /*31b0*/  STL.S16 [R1+0x2], R0 ;  /* 0x0000020001007387 */ /* 0x0001e20000100600 */
[----:B--2---:R-:W-:Y:S02]  /*31c0*/  SHF.R.U32.HI R2, RZ, 0x10, R203 ;  /* 0x00000010ff027819 */ /* 0x004fe400000116cb */
[----:B------:R-:W-:Y:S02]  /*31d0*/  PRMT R251, R251, 0x5410, R3 ;  /* 0x00005410fbfb7816 */ /* 0x000fe40000000003 */
[----:B------:R-:W-:Y:S02]  /*31e0*/  PRMT R252, R252, 0x5410, R2 ;  /* 0x00005410fcfc7816 */ /* 0x000fe40000000002 */
[----:B------:R-:W-:Y:S02]  /*31f0*/  SHF.R.U32.HI R2, RZ, 0x10, R51 ;  /* 0x00000010ff027819 */ /* 0x000fe40000011633 */
[----:B0-----:R-:W-:Y:S02]  /*3200*/  SHF.R.U64 R0, R200, 0x10, R201 ;  /* 0x00000010c8007819 */ /* 0x001fe400000012c9 */
[----:B------:R-:W-:Y:S01]  /*3210*/  PRMT R249, R249, 0x5410, R2 ;  /* 0x00005410f9f97816 */ /* 0x000fe20000000002 */
[----:B------:R-:W-:Y:S01]  /*3220*/  IMAD R2, R19, -0x326172a9, RZ ;  /* 0xcd9e8d5713027824 */ /* 0x000fe200078e02ff */
[----:B------:R-:W-:-:S02]  /*3230*/  PRMT R250, R250, 0x5410, R0 ;  /* 0x00005410fafa7816 */ /* 0x000fc40000000000 */
[----:B------:R-:W-:Y:S02]  /*3240*/  SHF.R.U32.HI R0, RZ, 0x10, R201 ;  /* 0x00000010ff007819 */ /* 0x000fe400000116c9 */
[----:B------:R-:W-:Y:S01]  /*3250*/  LOP3.LUT R18, R2, UR10, R18, 0x96, !PT ;  /* 0x0000000a02127c12 */ /* 0x000fe2000f8e9612 */
[----:B------:R-:W-:Y:S01]  /*3260*/  UIADD3 UR10, UPT, UPT, UR7, 0x76cf5d0a, URZ ;  /* 0x76cf5d0a070a7890 */ /* 0x000fe2000fffe0ff */
[----:B------:R-:W-:Y:S02]  /*3270*/  PRMT R248, R248, 0x5410, R0 ;  /* 0x00005410f8f87816 */ /* 0x000fe40000000000 */
[----:B------:R-:W-:Y:S01]  /*3280*/  MOV R0, UR6 ;  /* 0x0000000600007c02 */ /* 0x000fe20008000f00 */
[----:B------:R-:W-:Y:S01]  /*3290*/  IMAD.HI.U32 R2, R18, -0x2daee0ad, RZ ;  /* 0xd2511f5312027827 */ /* 0x000fe200078e00ff */
[----:B------:R-:W-:Y:S02]  /*32a0*/  SHF.R.U64 R3, R48, 0x10, R49 ;  /* 0x0000001030037819 */ /* 0x000fe40000001231 */
[----:B------:R-:W-:Y:S01]  /*32b0*/  LOP3.LUT R180, R180, UR5, R0, 0x96, !PT ;  /* 0x00000005b4b47c12 */ /* 0x000fe2000f8e9600 */
[----:B------:R-:W-:Y:S01]  /*32c0*/  IMAD R18, R18, -0x2daee0ad, RZ ;  /* 0xd2511f5312127824 */ /* 0x000fe200078e02ff */
[----:B------:R-:W-:-:S02]  /*32d0*/  PRMT R247, R247, 0x5410, R3 ;  /* 0x00005410f7f77816 */ /* 0x000fc40000000003 */
[----:B------:R-:W-:Y:S01]  /*32e0*/  SHF.R.U64 R3, R198, 0x10, R199 ;  /* 0x00000010c6037819 */ /* 0x000fe200000012c7 */
[----:B------:R-:W-:-:S03]  /*32f0*/  IMAD.HI.U32 R0, R180, -0x2daee0ad, RZ ;  /* 0xd2511f53b4007827 */ /* 0x000fc600078e00ff */
[----:B------:R-:W-:Y:S01]  /*3300*/  PRMT R246, R246, 0x5410, R3 ;  /* 0x00005410f6f67816 */ /* 0x000fe20000000003 */
[----:B------:R-:W-:Y:S01]  /*3310*/  IMAD R180, R180, -0x2daee0ad, RZ ;  /* 0xd2511f53b4b47824 */ /* 0x000fe200078e02ff */
[----:B------:R-:W-:Y:S01]  /*3320*/  LOP3.LUT R17, R17, UR11, R0, 0x96, !PT ;  /* 0x0000000b11117c12 */ /* 0x000fe2000f8e9600 */
[----:B------:R-:W-:Y:S01]  /*3330*/  UIADD3 UR11, UPT, UPT, UR6, -0x255992d5, URZ ;  /* 0xdaa66d2b060b7890 */ /* 0x000fe2000fffe0ff */
[----:B------:R-:W-:Y:S02]  /*3340*/  SHF.R.U32.HI R3, RZ, 0x10, R49 ;  /* 0x00000010ff037819 */ /* 0x000fe40000011631 */
[----:B------:R-:W-:Y:S01]  /*3350*/  LOP3.LUT R180, R180, UR10, R2, 0x96, !PT ;  /* 0x0000000ab4b47c12 */ /* 0x000fe2000f8e9602 */
[----:B------:R-:W-:Y:S01]  /*3360*/  IMAD.HI.U32 R0, R17, -0x326172a9, RZ ;  /* 0xcd9e8d5711007827 */ /* 0x000fe200078e00ff */
[----:B------:R-:W-:Y:S01]  /*3370*/  UIADD3 UR10, UPT, UPT, UR6, 0x78dde6e4, URZ ;  /* 0x78dde6e4060a7890 */ /* 0x000fe2000fffe0ff */
[----:B------:R-:W-:Y:S02]  /*3380*/  PRMT R245, R245, 0x5410, R3 ;  /* 0x00005410f5f57816 */ /* 0x000fe40000000003 */
[----:B------:R-:W-:Y:S01]  /*3390*/  IMAD R17, R17, -0x326172a9, RZ ;  /* 0xcd9e8d5711117824 */ /* 0x000fe200078e02ff */
[----:B------:R-:W-:Y:S01]  /*33a0*/  LOP3.LUT R14, R14, UR12, R0, 0x96, !PT ;  /* 0x0000000c0e0e7c12 */ /* 0x000fe2000f8e9600 */
[----:B------:R-:W-:Y:S01]  /*33b0*/  IMAD.HI.U32 R2, R180, -0x326172a9, RZ ;  /* 0xcd9e8d57b4027827 */ /* 0x000fe200078e00ff */
[----:B------:R-:W-:Y:S01]  /*33c0*/  UIADD3 UR12, UPT, UPT, UR7, -0x126145ec, URZ ;  /* 0xed9eba14070c7890 */ /* 0x000fe2000fffe0ff */
[----:B------:R-:W-:-:S02]  /*33d0*/  SHF.R.U32.HI R3, RZ, 0x10, R199 ;  /* 0x00000010ff037819 */ /* 0x000fc400000116c7 */
[----:B------:R-:W-:Y:S01]  /*33e0*/  IMAD.HI.U32 R0, R14, -0x2daee0ad, RZ ;  /* 0xd2511f530e007827 */ /* 0x000fe200078e00ff */
[----:B------:R-:W-:Y:S01]  /*33f0*/  LOP3.LUT R17, R17, UR11, R2, 0x96, !PT ;  /* 0x0000000b11117c12 */ /* 0x000fe2000f8e9602 */
[----:B------:R-:W-:Y:S01]  /*3400*/  UIADD3 UR11, UPT, UPT, UR7, -0x56f99767, URZ ;  /* 0xa9066899070b7890 */ /* 0x000fe2000fffe0ff */
[----:B------:R-:W-:Y:S01]  /*3410*/  PRMT R244, R244, 0x5410, R3 ;  /* 0x00005410f4f47816 */ /* 0x000fe20000000003 */
[----:B------:R-:W-:Y:S01]  /*3420*/  IMAD R14, R14, -0x2daee0ad, RZ ;  /* 0xd2511f530e0e7824 */ /* 0x000fe200078e02ff */
[----:B------:R-:W-:Y:S01]  /*3430*/  LOP3.LUT R18, R18, UR13, R0, 0x96, !PT ;  /* 0x0000000d12127c12 */ /* 0x000fe2000f8e9600 */
[----:B------:R-:W-:Y:S01]  /*3440*/  IMAD.HI.U32 R2, R17, -0x2daee0ad, RZ ;  /* 0xd2511f5311027827 */ /* 0x000fe200078e00ff */
[----:B------:R-:W-:Y:S01]  /*3450*/  UIADD3 UR13, UPT, UPT, UR6, -0x4ab325aa, URZ ;  /* 0xb54cda56060d7890 */ /* 0x000fe2000fffe0ff */
[----:B------:R-:W-:Y:S02]  /*3460*/  SHF.R.U64 R3, R46, 0x10, R47 ;  /* 0x000000102e037819 */ /* 0x000fe4000000122f */
[----:B------:R-:W-:Y:S01]  /*3470*/  IMAD R180, R180, -0x326172a9, RZ ;  /* 0xcd9e8d57b4b47824 */ /* 0x000fe200078e02ff */
[----:B------:R-:W-:Y:S01]  /*3480*/  LOP3.LUT R14, R14, UR12, R2, 0x96, !PT ;  /* 0x0000000c0e0e7c12 */ /* 0x000fe2000f8e9602 */
[C---:B------:R-:W-:Y:S01]  /*3490*/  IMAD.HI.U32 R0, R18.reuse, -0x326172a9, RZ ;  /* 0xcd9e8d5712007827 */ /* 0x040fe200078e00ff */
[----:B------:R-:W-:Y:S01]  /*34a0*/  PRMT R243, R243, 0x5410, R3 ;  /* 0x00005410f3f37816 */ /* 0x000fe20000000003 */
[----:B------:R-:W0:Y:S01]  /*34b0*/  LDCU UR12, c[0x0][0x404] ;  /* 0x00008080ff0c77ac */ /* 0x000e220008000800 */
[----:B------:R-:W-:Y:S01]  /*34c0*/  SHF.R.U32.HI R3, RZ, 0x10, R47 ;  /* 0x00000010ff037819 */ /* 0x000fe2000001162f */
[----:B------:R-:W-:Y:S01]  /*34d0*/  IMAD R18, R18, -0x326172a9, RZ ;  /* 0xcd9e8d5712127824 */ /* 0x000fe200078e02ff */
[----:B------:R-:W-:Y:S01]  /*34e0*/  LOP3.LUT R180, R180, UR10, R0, 0x96, !PT ;  /* 0x0000000ab4b47c12 */ /* 0x000fe2000f8e9600 */
[----:B------:R-:W-:Y:S01]  /*34f0*/  IMAD.HI.U32 R2, R14, -0x326172a9, RZ ;  /* 0xcd9e8d570e027827 */ /* 0x000fe200078e00ff */
[----:B------:R-:W-:Y:S01]  /*3500*/  UIADD3 UR10, UPT, UPT, UR7, 0x1fd5c5a3, URZ ;  /* 0x1fd5c5a3070a7890 */ /* 0x000fe2000fffe0ff */
[----:B------:R-:W-:-:S02]  /*3510*/  PRMT R241, R241, 0x5410, R3 ;  /* 0x00005410f1f17816 */ /* 0x000fc40000000003 */
[----:B------:R-:W-:Y:S01]  /*3520*/  IMAD R17, R17, -0x2daee0ad, RZ ;  /* 0xd2511f5311117824 */ /* 0x000fe200078e02ff */
[----:B------:R-:W-:Y:S01]  /*3530*/  LOP3.LUT R18, R18, UR14, R2, 0x96, !PT ;  /* 0x0000000e12127c12 */ /* 0x000fe2000f8e9602 */
[----:B------:R-:W-:Y:S01]  /*3540*/  IMAD.HI.U32 R0, R180, -0x2daee0ad, RZ ;  /* 0xd2511f53b4007827 */ /* 0x000fe200078e00ff */
[----:B------:R-:W-:Y:S01]  /*3550*/  SHF.R.U64 R3, R44, 0x10, R45 ;  /* 0x000000102c037819 */ /* 0x000fe2000000122d */
[----:B------:R-:W1:Y:S02]  /*3560*/  LDCU UR14, c[0x0][0x388] ;  /* 0x00007100ff0e77ac */ /* 0x000e640008000800 */
[----:B------:R-:W-:Y:S01]  /*3570*/  IMAD R14, R14, -0x326172a9, RZ ;  /* 0xcd9e8d570e0e7824 */ /* 0x000fe200078e02ff */
[----:B------:R-:W-:Y:S01]  /*3580*/  LOP3.LUT R17, R17, UR11, R0, 0x96, !PT ;  /* 0x0000000b11117c12 */ /* 0x000fe2000f8e9600 */
[----:B------:R-:W-:Y:S01]  /*3590*/  IMAD R180, R180, -0x2daee0ad, RZ ;  /* 0xd2511f53b4b47824 */ /* 0x000fe200078e02ff */
[----:B------:R-:W-:Y:S01]  /*35a0*/  PRMT R239, R239, 0x5410, R3 ;  /* 0x00005410efef7816 */ /* 0x000fe20000000003 */
[----:B------:R-:W-:Y:S01]  /*35b0*/  IMAD.HI.U32 R2, R18, -0x2daee0ad, RZ ;  /* 0xd2511f5312027827 */ /* 0x000fe200078e00ff */
[----:B------:R-:W-:-:S03]  /*35c0*/  SHF.R.U32.HI R3, RZ, 0x10, R45 ;  /* 0x00000010ff037819 */ /* 0x000fc6000001162d */
[----:B------:R-:W-:Y:S01]  /*35d0*/  IMAD.HI.U32 R0, R17, -0x326172a9, RZ ;  /* 0xcd9e8d5711007827 */ /* 0x000fe200078e00ff */
[----:B------:R-:W-:Y:S01]  /*35e0*/  LOP3.LUT R180, R180, UR15, R2, 0x96, !PT ;  /* 0x0000000fb4b47c12 */ /* 0x000fe2000f8e9602 */
[----:B------:R-:W2:Y:S01]  /*35f0*/  LDCU.U8 UR15, c[0x0][0x410] ;  /* 0x00008200ff0f77ac */ /* 0x000ea20008000000 */
[----:B------:R-:W-:Y:S01]  /*3600*/  PRMT R233, R233, 0x5410, R3 ;  /* 0x00005410e9e97816 */ /* 0x000fe20000000003 */
[----:B------:R-:W-:Y:S01]  /*3610*/  IMAD R18, R18, -0x2daee0ad, RZ ;  /* 0xd2511f5312127824 */ /* 0x000fe200078e02ff */
[----:B------:R-:W-:Y:S01]  /*3620*/  LOP3.LUT R14, R14, UR13, R0, 0x96, !PT ;  /* 0x0000000d0e0e7c12 */ /* 0x000fe2000f8e9600 */
[----:B------:R-:W-:Y:S01]  /*3630*/  IMAD R17, R17, -0x326172a9, RZ ;  /* 0xcd9e8d5711117824 */ /* 0x000fe200078e02ff */
[----:B------:R-:W3:Y:S01]  /*3640*/  LDCU UR13, c[0x0][0x408] ;  /* 0x00008100ff0d77ac */ /* 0x000ee20008000800 */
        /* <DEDUP_REMOVED lines=17> */
[----:B------:R-:W-:Y:S01]  /*3760*/  IMAD R14, R14, -0x326172a9, RZ ;  /* 0xcd9e8d570e0e7824 */ /* 0x000fe200078e02ff */
[----:B------:R-:W-:Y:S01]  /*3770*/  LOP3.LUT R17, R17, UR19, R0, 0x96, !PT ;  /* 0x0000001311117c12 */ /* 0x000fe2000f8e9600 */
[----:B01234-:R-:W-:-:S07]  /*3780*/  IMAD R180, R180, -0x2daee0ad, RZ ;  /* 0xd2511f53b4b47824 */ /* 0x01ffce00078e02ff */
.L_x_46110:
        /* <DEDUP_REMOVED lines=9> */
[----:B0-----:R-:W-:-:S04]  /*3820*/  IMAD.WIDE.U32 R6, R190, 0x10, R212 ;  /* 0x00000010be067825 */ /* 0x001fc800078e00d4 */
[----:B-1----:R-:W-:-:S05]  /*3830*/  @P0 IMAD.WIDE.U32 R2, R190, 0x10, R2 ;  /* 0x00000010be020825 */ /* 0x002fca00078e0002 */
[----:B------:R0:W5:Y:S01]  /*3840*/  @P0 LDG.E.128 R64, desc[UR8][R2.64] ;  /* 0x0000000802400981 */ /* 0x000162000c1e1d00 */
[----:B--2---:R-:W-:-:S05]  /*3850*/  @P5 IMAD.WIDE.U32 R4, R190, 0x10, R4 ;  /* 0x00000010be045825 */ /* 0x004fca00078e0004 */
[----:B------:R1:W5:Y:S01]  /*3860*/  @P5 LDG.E.128 R68, desc[UR8][R4.64] ;  /* 0x0000000804445981 */ /* 0x000362000c1e1d00 */
[----:B0-----:R-:W0:Y:S03]  /*3870*/  LDC.64 R2, c[0x0][0x398] ;  /* 0x0000e600ff027b82 */ /* 0x001e260000000a00 */
[----:B------:R-:W5:Y:S01]  /*3880*/  LDG.E.128 R4, desc[UR8][R6.64] ;  /* 0x0000000806047981 */ /* 0x000f62000c1e1d00 */
[----:B0-----:R-:W-:-:S04]  /*3890*/  ISETP.NE.U32.AND P0, PT, R2, RZ, PT ;  /* 0x000000ff0200720c */ /* 0x001fc80003f05070 */
[----:B------:R-:W-:Y:S01]  /*38a0*/  ISETP.NE.AND.EX P0, PT, R3, RZ, PT, P0 ;  /* 0x000000ff0300720c */ /* 0x000fe20003f05300 */
[----:B------:R-:W-:-:S12]  /*38b0*/  IMAD.MOV.U32 R154, RZ, RZ, 0x2f800000 ;  /* 0x2f800000ff9a7424 */ /* 0x000fd800078e00ff */
        /* <DEDUP_REMOVED lines=17> */
.L_x_44852:
        /* <DEDUP_REMOVED lines=13> */
.L_x_44854:
[----:B------:R-:W-:Y:S05]  /*3aa0*/  BSYNC.RECONVERGENT B1 ;  /* 0x0000000000017941 */ /* 0x000fea0003800200 */
.L_x_44853:
        /* <DEDUP_REMOVED lines=59> */
[----:B------:R-:W-:-:S07]  /*3e60*/  IMAD.MOV.U32 R72, RZ, RZ, R180 ;  /* 0x000000ffff487224 */ /* 0x000fce00078e00b4 */
.L_x_44851:
[----:B------:R-:W-:Y:S05]  /*3e70*/  BSYNC.RECONVERGENT B0 ;  /* 0x0000000000007941 */ /* 0x000fea0003800200 */
.L_x_44850:
[----:B------:R-:W-:Y:S01]  /*3e80*/  ISETP.NE.AND P0, PT, R0, 0x1, PT ;  /* 0x000000010000780c */ /* 0x000fe20003f05270 */
[----:B------:R-:W-:Y:S01]  /*3e90*/  BSSY.RECONVERGENT B0, `(.L_x_44855) ;  /* 0x000005b000007945 */ /* 0x000fe20003800200 */
[----:B------:R-:W-:Y:S01]  /*3ea0*/  I2FP.F32.U32 R72, R72 ;  /* 0x0000004800487245 */ /* 0x000fe20000201000 */
[----:B------:R-:W-:Y:S01]  /*3eb0*/  IMAD.MOV.U32 R73, RZ, RZ, R14 ;  /* 0x000000ffff497224 */ /* 0x000fe200078e000e */
[----:B------:R-:W-:-:S03]  /*3ec0*/  MOV R153, UR12 ;  /* 0x0000000c00997c02 */ /* 0x000fc60008000f00 */
        /* <DEDUP_REMOVED lines=12> */
.L_x_44857:
        /* <DEDUP_REMOVED lines=13> */
.L_x_44859:
[----:B------:R-:W-:Y:S05]  /*4060*/  BSYNC.RECONVERGENT B1 ;  /* 0x0000000000017941 */ /* 0x000fea0003800200 */
.L_x_44858:
        /* <DEDUP_REMOVED lines=61> */
.L_x_44856:
[----:B------:R-:W-:Y:S05]  /*4440*/  BSYNC.RECONVERGENT B0 ;  /* 0x0000000000007941 */ /* 0x000fea0003800200 */
.L_x_44855:
        /* <DEDUP_REMOVED lines=16> */
.L_x_44862:
        /* <DEDUP_REMOVED lines=13> */
.L_x_44864:
[----:B------:R-:W-:Y:S05]  /*4620*/  BSYNC.RECONVERGENT B1 ;  /* 0x0000000000017941 */ /* 0x000fea0003800200 */
.L_x_44863:
        /* <DEDUP_REMOVED lines=61> */
.L_x_44861:
[----:B------:R-:W-:Y:S05]  /*4a00*/  BSYNC.RECONVERGENT B0 ;  /* 0x0000000000007941 */ /* 0x000fea0003800200 */
.L_x_44860:
        /* <DEDUP_REMOVED lines=16> */
.L_x_44867:
        /* <DEDUP_REMOVED lines=13> */
.L_x_44869:
[----:B------:R-:W-:Y:S05]  /*4be0*/  BSYNC.RECONVERGENT B1 ;  /* 0x0000000000017941 */ /* 0x000fea0003800200 */
.L_x_44868:
        /* <DEDUP_REMOVED lines=61> */
.L_x_44866:
[----:B------:R-:W-:Y:S05]  /*4fc0*/  BSYNC.RECONVERGENT B0 ;  /* 0x0000000000007941 */ /* 0x000fea0003800200 */
.L_x_44865:
[----:B------:R-:W-:Y:S01]  /*4fd0*/  I2FP.F32.U32 R0, R0 ;  /* 0x0000000000007245 */ /* 0x000fe20000201000 */
[----:B------:R-:W-:-:S04]  /*4fe0*/  IMAD.U32 R152, RZ, RZ, UR13 ;  /* 0x0000000dff987e24 */ /* 0x000fc8000f8e00ff */
[----:B------:R-:W-:Y:S01]  /*4ff0*/  FFMA.FTZ R0, R0, R154, 1.1641532182693481445e-10 ;  /* 0x2f00000000007423 */ /* 0x000fe2000001009a */
[-C--:B-----5:R-:W-:Y:S01]  /*5000*/  FMUL.FTZ R6, R6, R152.reuse ;  /* 0x0000009806067220 */ /* 0x0a0fe20000410000 */
[-C--:B------:R-:W-:Y:S01]  /*5010*/  FMUL.FTZ R4, R4, R152.reuse ;  /* 0x0000009804047220 */ /* 0x080fe20000410000 */
[-C--:B------:R-:W-:Y:S01]  /*5020*/  FMUL.FTZ R5, R5, R152.reuse ;  /* 0x0000009805057220 */ /* 0x080fe20000410000 */
[----:B------:R-:W-:Y:S01]  /*5030*/  FMUL.FTZ R7, R7, R152 ;  /* 0x0000009807077220 */ /* 0x000fe20000410000 */
[----:B------:R-:W-:Y:S02]  /*5040*/  FSETP.GTU.FTZ.AND P0, PT, R0, R153, PT ;  /* 0x000000990000720b */ /* 0x000fe40003f1c000 */
[----:B------:R-:W-:Y:S02]  /*5050*/  FSEL R146, R6, RZ, P3 ;  /* 0x000000ff06927208 */ /* 0x000fe40001800000 */
[----:B------:R-:W-:Y:S02]  /*5060*/  FSEL R144, R4, RZ, P1 ;  /* 0x000000ff04907208 */ /* 0x000fe40000800000 */
        /* <DEDUP_REMOVED lines=8> */
.L_x_44849:
        /* <DEDUP_REMOVED lines=16> */
.L_x_44873:
        /* <DEDUP_REMOVED lines=13> */
.L_x_44875:
[----:B------:R-:W-:Y:S05]  /*52c0*/  BSYNC.RECONVERGENT B1 ;  /* 0x0000000000017941 */ /* 0x000fea0003800200 */
.L_x_44874:
        /* <DEDUP_REMOVED lines=59> */
[----:B------:R-:W-:-:S07]  /*5680*/  LOP3.LUT R17, R10, UR5, R77, 0x96, !PT ;  /* 0x000000050a117c12 */ /* 0x000fce000f8e964d */
.L_x_44872:
[----:B------:R-:W-:Y:S05]  /*5690*/  BSYNC.RECONVERGENT B0 ;  /* 0x0000000000007941 */ /* 0x000fea0003800200 */
.L_x_44871:
[----:B------:R-:W-:Y:S01]  /*56a0*/  ISETP.NE.AND P0, PT, R0, 0x1, PT ;  /* 0x000000010000780c */ /* 0x000fe20003f05270 */
[----:B------:R-:W-:Y:S01]  /*56b0*/  IMAD.U32 R152, RZ, RZ, UR13 ;  /* 0x0000000dff987e24 */ /* 0x000fe2000f8e00ff */
[----:B------:R-:W-:Y:S01]  /*56c0*/  I2FP.F32.U32 R9, R9 ;  /* 0x0000000900097245 */ /* 0x000fe20000201000 */
[----:B------:R-:W-:Y:S01]  /*56d0*/  BSSY.RECONVERGENT B0, `(.L_x_44876) ;  /* 0x000005b000007945 */ /* 0x000fe20003800200 */
[----:B------:R-:W-:Y:S01]  /*56e0*/  MOV R153, UR12 ;  /* 0x0000000c00997c02 */ /* 0x000fe20008000f00 */
[----:B------:R-:W-:Y:S02]  /*56f0*/  IMAD.MOV.U32 R10, RZ, RZ, 0x2 ;  /* 0x00000002ff0a7424 */ /* 0x000fe400078e00ff */
[----:B-----5:R-:W-:Y:S01]  /*5700*/  FMUL.FTZ R4, R4, R152 ;  /* 0x0000009804047220 */ /* 0x020fe20000410000 */
        /* <DEDUP_REMOVED lines=12> */
.L_x_44878:
        /* <DEDUP_REMOVED lines=13> */
.L_x_44880:
[----:B------:R-:W-:Y:S05]  /*58a0*/  BSYNC.RECONVERGENT B1 ;  /* 0x0000000000017941 */ /* 0x000fea0003800200 */
.L_x_44879:
        /* <DEDUP_REMOVED lines=61> */
.L_x_44877:
[----:B------:R-:W-:Y:S05]  /*5c80*/  BSYNC.RECONVERGENT B0 ;  /* 0x0000000000007941 */ /* 0x000fea0003800200 */
.L_x_44876:
        /* <DEDUP_REMOVED lines=15> */
.L_x_44883:
        /* <DEDUP_REMOVED lines=13> */
.L_x_44885:
[----:B------:R-:W-:Y:S05]  /*5e50*/  BSYNC.RECONVERGENT B1 ;  /* 0x0000000000017941 */ /* 0x000fea0003800200 */
.L_x_44884:
        /* <DEDUP_REMOVED lines=61> */
.L_x_44882:
[----:B------:R-:W-:Y:S05]  /*6230*/  BSYNC.RECONVERGENT B0 ;  /* 0x0000000000007941 */ /* 0x000fea0003800200 */
.L_x_44881:
[----:B------:R-:W-:Y:S01]  /*6240*/  ISETP.NE.AND P0, PT, R9, 0x1, PT ;  /* 0x000000010900780c */ /* 0x000fe20003f05270 */
[----:B------:R-:W-:Y:S01]  /*6250*/  BSSY.RECONVERGENT B0, `(.L_x_44886) ;  /* 0x000005b000007945 */ /* 0x000fe20003800200 */
[----:B------:R-:W-:Y:S01]  /*6260*/  I2FP.F32.U32 R10, R11 ;  /* 0x0000000b000a7245 */ /* 0x000fe20000201000 */
        /* <DEDUP_REMOVED lines=14> */
.L_x_44888:
        /* <DEDUP_REMOVED lines=13> */
.L_x_44890:
[----:B------:R-:W-:Y:S05]  /*6420*/  BSYNC.RECONVERGENT B1 ;  /* 0x0000000000017941 */ /* 0x000fea0003800200 */
.L_x_44889:
        /* <DEDUP_REMOVED lines=61> */
.L_x_44887:
[----:B------:R-:W-:Y:S05]  /*6800*/  BSYNC.RECONVERGENT B0 ;  /* 0x0000000000007941 */ /* 0x000fea0003800200 */
.L_x_44886:
        /* <DEDUP_REMOVED lines=15> */
.L_x_44893:
        /* <DEDUP_REMOVED lines=13> */
.L_x_44895:
[----:B------:R-:W-:Y:S05]  /*69d0*/  BSYNC.RECONVERGENT B1 ;  /* 0x0000000000017941 */ /* 0x000fea0003800200 */
.L_x_44894:
        /* <DEDUP_REMOVED lines=59> */
[----:B------:R-:W-:Y:S02]  /*6d90*/  IMAD.MOV.U32 R76, RZ, RZ, R10 ;  /* 0x000000ffff4c7224 */ /* 0x000fe400078e000a */
[----:B------:R-:W-:-:S07]  /*6da0*/  HFMA2 R10, -RZ, RZ, 0, 0 ;  /* 0x00000000ff0a7431 */ /* 0x000fce00000001ff */
.L_x_44892:
[----:B------:R-:W-:Y:S05]  /*6db0*/  BSYNC.RECONVERGENT B0 ;  /* 0x0000000000007941 */ /* 0x000fea0003800200 */
.L_x_44891:
[----:B------:R-:W-:Y:S01]  /*6dc0*/  ISETP.NE.AND P0, PT, R10, 0x1, PT ;  /* 0x000000010a00780c */ /* 0x000fe20003f05270 */
[----:B------:R-:W-:Y:S01]  /*6dd0*/  BSSY.RECONVERGENT B0, `(.L_x_44896) ;  /* 0x000005b000007945 */ /* 0x000fe20003800200 */
[----:B------:R-:W-:Y:S01]  /*6de0*/  I2FP.F32.U32 R11, R11 ;  /* 0x0000000b000b7245 */ /* 0x000fe20000201000 */
[----:B------:R-:W-:Y:S01]  /*6df0*/  FMUL.FTZ R6, R6, R152 ;  /* 0x0000009806067220 */ /* 0x000fe20000410000 */
[----:B------:R-:W-:-:S03]  /*6e00*/  IMAD.MOV.U32 R72, RZ, RZ, 0x2 ;  /* 0x00000002ff487424 */ /* 0x000fc600078e00ff */
        /* <DEDUP_REMOVED lines=12> */
.L_x_44898:
        /* <DEDUP_REMOVED lines=13> */
.L_x_44900:
[----:B------:R-:W-:Y:S05]  /*6fa0*/  BSYNC.RECONVERGENT B1 ;  /* 0x0000000000017941 */ /* 0x000fea0003800200 */
.L_x_44899:
        /* <DEDUP_REMOVED lines=61> */
.L_x_44897:
[----:B------:R-:W-:Y:S05]  /*7380*/  BSYNC.RECONVERGENT B0 ;  /* 0x0000000000007941 */ /* 0x000fea0003800200 */
.L_x_44896:
        /* <DEDUP_REMOVED lines=15> */
.L_x_44903:
        /* <DEDUP_REMOVED lines=13> */
.L_x_44905:
[----:B------:R-:W-:Y:S05]  /*7550*/  BSYNC.RECONVERGENT B1 ;  /* 0x0000000000017941 */ /* 0x000fea0003800200 */
.L_x_44904:
        /* <DEDUP_REMOVED lines=61> */
.L_x_44902:
[----:B------:R-:W-:Y:S05]  /*7930*/  BSYNC.RECONVERGENT B0 ;  /* 0x0000000000007941 */ /* 0x000fea0003800200 */
.L_x_44901:
        /* <DEDUP_REMOVED lines=17> */
.L_x_44908:
        /* <DEDUP_REMOVED lines=13> */
.L_x_44910:
[----:B------:R-:W-:Y:S05]  /*7b20*/  BSYNC.RECONVERGENT B1 ;  /* 0x0000000000017941 */ /* 0x000fea0003800200 */
.L_x_44909:
        /* <DEDUP_REMOVED lines=61> */
.L_x_44907:
[----:B------:R-:W-:Y:S05]  /*7f00*/  BSYNC.RECONVERGENT B0 ;  /* 0x0000000000007941 */ /* 0x000fea0003800200 */
.L_x_44906:
[-C--:B------:R-:W-:Y:S01]  /*7f10*/  FMUL.FTZ R144, R64, R152.reuse ;  /* 0x0000009840907220 */ /* 0x080fe20000410000 */
[-C--:B------:R-:W-:Y:S01]  /*7f20*/  FSETP.GTU.FTZ.AND P6, PT, R0, R153.reuse, PT ;  /* 0x000000990000720b */ /* 0x080fe20003fdc000 */
[-C--:B------:R-:W-:Y:S01]  /*7f30*/  FMUL.FTZ R146, R66, R152.reuse ;  /* 0x0000009842927220 */ /* 0x080fe20000410000 */
[-C--:B------:R-:W-:Y:S01]  /*7f40*/  FSETP.GTU.FTZ.AND P0, PT, R77, R153.reuse, PT ;  /* 0x000000994d00720b */ /* 0x080fe20003f1c000 */
[----:B------:R-:W-:Y:S01]  /*7f50*/  FMUL.FTZ R145, R65, R152 ;  /* 0x0000009841917220 */ /* 0x000fe20000410000 */
[----:B------:R-:W-:Y:S02]  /*7f60*/  FSEL R144, R144, RZ, !P6 ;  /* 0x000000ff90907208 */ /* 0x000fe40007000000 */
[----:B------:R-:W-:Y:S02]  /*7f70*/  SEL R0, RZ, 0x1, P6 ;  /* 0x00000001ff007807 */ /* 0x000fe40003000000 */
[----:B------:R-:W-:Y:S02]  /*7f80*/  FSETP.GTU.FTZ.AND P6, PT, R9, R153, PT ;  /* 0x000000990900720b */ /* 0x000fe40003fdc000 */
[----:B------:R-:W-:-:S02]  /*7f90*/  I2FP.F32.U32 R9, R11 ;  /* 0x0000000b00097245 */ /* 0x000fc40000201000 */
[----:B------:R-:W-:Y:S02]  /*7fa0*/  FSEL R6, R6, RZ, P3 ;  /* 0x000000ff06067208 */ /* 0x000fe40001800000 */
[----:B------:R-:W-:Y:S01]  /*7fb0*/  FSEL R146, R146, RZ, !P0 ;  /* 0x000000ff92927208 */ /* 0x000fe20004000000 */
[----:B------:R-:W-:Y:S01]  /*7fc0*/  FFMA.FTZ R9, R9, R154, 1.1641532182693481445e-10 ;  /* 0x2f00000009097423 */ /* 0x000fe2000001009a */
[----:B------:R-:W-:Y:S02]  /*7fd0*/  FSEL R145, R145, RZ, !P6 ;  /* 0x000000ff91917208 */ /* 0x000fe40007000000 */
[----:B------:R-:W-:Y:S01]  /*7fe0*/  SEL R11, RZ, 0x1, P6 ;  /* 0x00000001ff0b7807 */ /* 0x000fe20003000000 */
[----:B------:R-:W-:Y:S01]  /*7ff0*/  FADD.FTZ R146, R6, R146 ;  /* 0x0000009206927221 */ /* 0x000fe20000010000 */
[----:B------:R-:W-:Y:S01]  /*8000*/  FMUL.FTZ R6, R67, R152 ;  /* 0x0000009843067220 */ /* 0x000fe20000410000 */
[----:B------:R-:W-:Y:S02]  /*8010*/  FSETP.GTU.FTZ.AND P6, PT, R9, R153, PT ;  /* 0x000000990900720b */ /* 0x000fe40003fdc000 */
[----:B------:R-:W-:Y:S01]  /*8020*/  FSEL R5, R5, RZ, P2 ;  /* 0x000000ff05057208 */ /* 0x000fe20001000000 */
[----:B------:R-:W-:Y:S01]  /*8030*/  @P5 FADD.FTZ R146, R70, R146 ;  /* 0x0000009246925221 */ /* 0x000fe20000010000 */
[----:B------:R-:W-:-:S02]  /*8040*/  FSEL R4, R4, RZ, P1 ;  /* 0x000000ff04047208 */ /* 0x000fc40000800000 */
[----:B------:R-:W-:Y:S01]  /*8050*/  FSEL R7, R7, RZ, P4 ;  /* 0x000000ff07077208 */ /* 0x000fe20002000000 */
[----:B------:R-:W-:Y:S01]  /*8060*/  FADD.FTZ R145, R5, R145 ;  /* 0x0000009105917221 */ /* 0x000fe20000010000 */
[----:B------:R-:W-:Y:S01]  /*8070*/  FSEL R6, R6, RZ, !P6 ;  /* 0x000000ff06067208 */ /* 0x000fe20007000000 */
[----:B------:R-:W-:Y:S01]  /*8080*/  FADD.FTZ R144, R4, R144 ;  /* 0x0000009004907221 */ /* 0x000fe20000010000 */
[----:B------:R-:W-:Y:S01]  /*8090*/  SEL R10, RZ, 0x1, P0 ;  /* 0x00000001ff0a7807 */ /* 0x000fe20000000000 */
[----:B------:R-:W-:Y:S01]  /*80a0*/  @P5 FADD.FTZ R145, R69, R145 ;  /* 0x0000009145915221 */ /* 0x000fe20000010000 */
[----:B------:R-:W-:Y:S01]  /*80b0*/  PRMT R12, R0, 0x7610, R12 ;  /* 0x00007610000c7816 */ /* 0x000fe2000000000c */
[----:B------:R-:W-:Y:S01]  /*80c0*/  FADD.FTZ R147, R6, R7 ;  /* 0x0000000706937221 */ /* 0x000fe20000010000 */
[----:B------:R-:W-:Y:S01]  /*80d0*/  SEL R9, RZ, 0x1, P6 ;  /* 0x00000001ff097807 */ /* 0x000fe20003000000 */
[----:B------:R-:W-:Y:S02]  /*80e0*/  @P5 FADD.FTZ R144, R68, R144 ;  /* 0x0000009044905221 */ /* 0x000fe40000010000 */
[----:B------:R-:W-:-:S07]  /*80f0*/  @P5 FADD.FTZ R147, R71, R147 ;  /* 0x0000009347935221 */ /* 0x000fce0000010000 */
.L_x_44870:
[----:B------:R-:W0:Y:S01]  /*8100*/  LDC.64 R234, c[0x0][0x3a8] ;  /* 0x0000ea00ffea7b82 */ /* 0x000e220000000a00 */
[----:B------:R-:W-:Y:S01]  /*8110*/  ISETP.NE.U32.AND P0, PT, R2, RZ, PT ;  /* 0x000000ff0200720c */ /* 0x000fe20003f05070 */
[----:B------:R-:W-:Y:S01]  /*8120*/  VIADD R189, R190, 0x20 ;  /* 0x00000020bebd7836 */ /* 0x000fe20000000000 */
[----:B------:R-:W-:Y:S02]  /*8130*/  SEL R0, RZ, 0x1000000, !P4 ;  /* 0x01000000ff007807 */ /* 0x000fe40006000000 */
[----:B------:R-:W-:Y:S02]  /*8140*/  ISETP.NE.AND.EX P0, PT, R3, RZ, PT, P0 ;  /* 0x000000ff0300720c */ /* 0x000fe40003f05300 */
[----:B------:R-:W-:Y:S01]  /*8150*/  SEL R2, RZ, 0x10000, !P3 ;  /* 0x00010000ff027807 */ /* 0x000fe20005800000 */
[----:B------:R-:W1:Y:S01]  /*8160*/  LDC.64 R236, c[0x0][0x3b0] ;  /* 0x0000ec00ffec7b82 */ /* 0x000e620000000a00 */
[----:B------:R-:W-:-:S04]  /*8170*/  SEL R3, RZ, 0x100, !P2 ;  /* 0x00000100ff037807 */ /* 0x000fc80005000000 */
[----:B------:R-:W-:-:S05]  /*8180*/  IADD3 R0, PT, PT, R3, R0, R2 ;  /* 0x0000000003007210 */ /* 0x000fca0007ffe002 */
[----:B------:R-:W2:Y:S01]  /*8190*/  @P0 LDC.64 R4, c[0x0][0x398] ;  /* 0x0000e600ff040b82 */ /* 0x000ea20000000a00 */
[----:B0-----:R-:W-:-:S05]  /*81a0*/  IMAD.WIDE.U32 R2, R190, 0x10, R234 ;  /* 0x00000010be027825 */ /* 0x001fca00078e00ea */
[----:B------:R0:W-:Y:S01]  /*81b0*/  STG.E.128 desc[UR8][R2.64], R144 ;  /* 0x0000009002007986 */ /* 0x0001e2000c101d08 */
[----:B-1----:R-:W-:-:S04]  /*81c0*/  IMAD.WIDE.U32 R6, R190, 0x4, R236 ;  /* 0x00000004be067825 */ /* 0x002fc800078e00ec */
[----:B--2---:R-:W-:Y:S01]  /*81d0*/  @P0 IMAD.WIDE.U32 R4, R189, 0x10, R4 ;  /* 0x00000010bd040825 */ /* 0x004fe200078e0004 */
[----:B0-----:R-:W-:-:S05]  /*81e0*/  SEL R2, RZ, 0x1, !P1 ;  /* 0x00000001ff027807 */ /* 0x001fca0004800000 */
[----:B------:R-:W-:Y:S02]  /*81f0*/  IMAD.IADD R0, R0, 0x1, R2 ;  /* 0x0000000100007824 */ /* 0x000fe400078e0202 */
[----:B------:R-:W0:Y:S03]  /*8200*/  @P5 LDC.64 R2, c[0x0][0x3a0] ;  /* 0x0000e800ff025b82 */ /* 0x000e260000000a00 */
[----:B------:R1:W-:Y:S01]  /*8210*/  STG.E desc[UR8][R6.64], R0 ;  /* 0x0000000006007986 */ /* 0x0003e2000c101908 */
[----:B------:R-:W-:Y:S05]  /*8220*/  @!P0 BRA `(.L_x_44911) ;  /* 0x00000000002c8947 */ /* 0x000fea0003800000 */
[----:B-1----:R-:W1:Y:S01]  /*8230*/  LDC.64 R6, c[0x0][0x3b8] ;  /* 0x0000ee00ff067b82 */ /* 0x002e620000000a00 */
[----:B------:R-:W-:Y:S02]  /*8240*/  SHF.L.U32 R0, R10, 0x10, RZ ;  /* 0x000000100a007819 */ /* 0x000fe400000006ff */
[----:B------:R-:W-:Y:S02]  /*8250*/  LOP3.LUT R73, R9, 0xffff, RZ, 0xc0, !PT ;  /* 0x0000ffff09497812 */ /* 0x000fe400078ec0ff */
[----:B------:R-:W-:-:S05]  /*8260*/  LOP3.LUT R0, R0, 0xff0000, RZ, 0xc0, !PT ;  /* 0x00ff000000007812 */ /* 0x000fca00078ec0ff */
[----:B------:R-:W-:Y:S01]  /*8270*/  IMAD R0, R73, 0x1000000, R0 ;  /* 0x0100000049007824 */ /* 0x000fe200078e0200 */
[----:B------:R-:W-:-:S05]  /*8280*/  LOP3.LUT R73, R11, 0xff, RZ, 0xc0, !PT ;  /* 0x000000ff0b497812 */ /* 0x000fca00078ec0ff */
[----:B------:R-:W-:Y:S01]  /*8290*/  IMAD R0, R73, 0x100, R0 ;  /* 0x0000010049007824 */ /* 0x000fe200078e0200 */
[----:B------:R-:W-:-:S04]  /*82a0*/  LOP3.LUT R73, R12, 0xff, RZ, 0xc0, !PT ;  /* 0x000000ff0c497812 */ /* 0x000fc800078ec0ff */
[----:B------:R-:W-:Y:S01]  /*82b0*/  IADD3 R0, PT, PT, R0, R73, RZ ;  /* 0x0000004900007210 */ /* 0x000fe20007ffe0ff */
[----:B-1----:R-:W-:-:S05]  /*82c0*/  IMAD.WIDE.U32 R6, R190, 0x4, R6 ;  /* 0x00000004be067825 */ /* 0x002fca00078e0006 */
[----:B------:R2:W-:Y:S02]  /*82d0*/  STG.E desc[UR8][R6.64], R0 ;  /* 0x0000000006007986 */ /* 0x0005e4000c101908 */
.L_x_44911:
[----:B------:R3:W5:Y:S01]  /*82e0*/  @P0 LDG.E.128 R64, desc[UR8][R4.64] ;  /* 0x0000000804400981 */ /* 0x000762000c1e1d00 */
[----:B0-----:R-:W-:-:S05]  /*82f0*/  @P5 IMAD.WIDE.U32 R2, R189, 0x10, R2 ;  /* 0x00000010bd025825 */ /* 0x001fca00078e0002 */
[----:B------:R0:W5:Y:S01]  /*8300*/  @P5 LDG.E.128 R68, desc[UR8][R2.64] ;  /* 0x0000000802445981 */ /* 0x000162000c1e1d00 */
[----:B---3--:R-:W-:-:S06]  /*8310*/  IMAD.WIDE.U32 R4, R189, 0x10, R212 ;  /* 0x00000010bd047825 */ /* 0x008fcc00078e00d4 */
[----:B-12---:R-:W5:Y:S01]  /*8320*/  LDG.E.128 R4, desc[UR8][R4.64] ;  /* 0x0000000804047981 */ /* 0x006f62000c1e1d00 */
        /* <DEDUP_REMOVED lines=17> */
.L_x_44915:
        /* <DEDUP_REMOVED lines=12> */
.L_x_44917:
[----:B------:R-:W-:Y:S05]  /*8500*/  BSYNC.RECONVERGENT B1 ;  /* 0x0000000000017941 */ /* 0x000fea0003800200 */
.L_x_44916:
        /* <DEDUP_REMOVED lines=62> */
.L_x_44914:
[----:B------:R-:W-:Y:S05]  /*88f0*/  BSYNC.RECONVERGENT B0 ;  /* 0x0000000000007941 */ /* 0x000fea0003800200 */
.L_x_44913:
[----:B------:R-:W-:Y:S01]  /*8900*/  ISETP.NE.AND P2, PT, R2, 0x1, PT ;  /* 0x000000010200780c */ /* 0x000fe20003f45270 */
[----:B------:R-:W-:Y:S01]  /*8910*/  BSSY.RECONVERGENT B0, `(.L_x_44918) ;  /* 0x000005b000007945 */ /* 0x000fe20003800200 */
[----:B------:R-:W-:Y:S01]  /*8920*/  I2FP.F32.U32 R3, R3 ;  /* 0x0000000300037245 */ /* 0x000fe20000201000 */
[----:B------:R-:W-:Y:S02]  /*8930*/  HFMA2 R10, -RZ, RZ, 0, 1.1920928955078125e-07 ;  /* 0x00000002ff0a7431 */ /* 0x000fe400000001ff */
[----:B-----5:R-:W-:Y:S02]  /*8940*/  FMUL.FTZ R4, R4, R152 ;  /* 0x0000009804047220 */ /* 0x020fe40000410000 */
        /* <DEDUP_REMOVED lines=12> */
.L_x_44920:
        /* <DEDUP_REMOVED lines=12> */
.L_x_44922:
[----:B------:R-:W-:Y:S05]  /*8ad0*/  BSYNC.RECONVERGENT B1 ;  /* 0x0000000000017941 */ /* 0x000fea0003800200 */
.L_x_44921:
        /* <DEDUP_REMOVED lines=62> */
.L_x_44919:
[----:B------:R-:W-:Y:S05]  /*8ec0*/  BSYNC.RECONVERGENT B0 ;  /* 0x0000000000007941 */ /* 0x000fea0003800200 */
.L_x_44918:
        /* <DEDUP_REMOVED lines=15> */
.L_x_44925:
        /* <DEDUP_REMOVED lines=12> */
.L_x_44927:
[----:B------:R-:W-:Y:S05]  /*9080*/  BSYNC.RECONVERGENT B1 ;  /* 0x0000000000017941 */ /* 0x000fea0003800200 */
.L_x_44926:
        /* <DEDUP_REMOVED lines=62> */
.L_x_44924:
[----:B------:R-:W-:Y:S05]  /*9470*/  BSYNC.RECONVERGENT B0 ;  /* 0x0000000000007941 */ /* 0x000fea0003800200 */
.L_x_44923:
        /* <DEDUP_REMOVED lines=17> */
.L_x_44930:
        /* <DEDUP_REMOVED lines=12> */
.L_x_44932:
[----:B------:R-:W-:Y:S05]  /*9650*/  BSYNC.RECONVERGENT B1 ;  /* 0x0000000000017941 */ /* 0x000fea0003800200 */
.L_x_44931:
        /* <DEDUP_REMOVED lines=62> */
.L_x_44929:
[----:B------:R-:W-:Y:S05]  /*9a40*/  BSYNC.RECONVERGENT B0 ;  /* 0x0000000000007941 */ /* 0x000fea0003800200 */
.L_x_44928:
        /* <DEDUP_REMOVED lines=15> */
.L_x_44935:
        /* <DEDUP_REMOVED lines=12> */
.L_x_44937:
[----:B------:R-:W-:Y:S05]  /*9c00*/  BSYNC.RECONVERGENT B1 ;  /* 0x0000000000017941 */ /* 0x000fea0003800200 */
.L_x_44936:
        /* <DEDUP_REMOVED lines=62> */
.L_x_44934:
[----:B------:R-:W-:Y:S05]  /*9ff0*/  BSYNC.RECONVERGENT B0 ;  /* 0x0000000000007941 */ /* 0x000fea0003800200 */
.L_x_44933:
        /* <DEDUP_REMOVED lines=17> */
.L_x_44940:
        /* <DEDUP_REMOVED lines=12> */
.L_x_44942:
[----:B------:R-:W-:Y:S05]  /*a1d0*/  BSYNC.RECONVERGENT B1 ;  /* 0x0000000000017941 */ /* 0x000fea0003800200 */
.L_x_44941:
        /* <DEDUP_REMOVED lines=62> */
.L_x_44939:
[----:B------:R-:W-:Y:S05]  /*a5c0*/  BSYNC.RECONVERGENT B0 ;  /* 0x0000000000007941 */ /* 0x000fea0003800200 */
.L_x_44938:
        /* <DEDUP_REMOVED lines=15> */
.L_x_44945:
        /* <DEDUP_REMOVED lines=12> */
.L_x_44947:
[----:B------:R-:W-:Y:S05]  /*a780*/  BSYNC.RECONVERGENT B1 ;  /* 0x0000000000017941 */ /* 0x000fea0003800200 */
.L_x_44946:
        /* <DEDUP_REMOVED lines=62> */
.L_x_44944:
[----:B------:R-:W-:Y:S05]  /*ab70*/  BSYNC.RECONVERGENT B0 ;  /* 0x0000000000007941 */ /* 0x000fea0003800200 */
.L_x_44943:
        /* <DEDUP_REMOVED lines=17> */
.L_x_44950:
[----:B------:R-:W-:Y:S01]  /*ac90*/  IADD3 R170, PT, PT, R170, 0x1, RZ ;  /* 0x00000001aaaa7810 */ /* 0x000fe20007ffe0ff */
[----:B------:R-:W-:Y:S03]  /*aca0*/  BSSY.RECONVERGENT B1, `(.L_x_44951) ;  /* 0x000000d000017945 */ /* 0x000fe60003800200 */
[----:B------:R-:W-:-:S13]  /*acb0*/  ISETP.NE.AND P6, PT, R170, RZ, PT ;  /* 0x000000ffaa00720c */ /* 0x000fda0003fc5270 */
        /* <DEDUP_REMOVED lines=11> */
.L_x_44952:
[----:B------:R-:W-:Y:S05]  /*ad70*/  BSYNC.RECONVERGENT B1 ;  /* 0x0000000000017941 */ /* 0x000fea0003800200 */
.L_x_44951:
        /* <DEDUP_REMOVED lines=62> */
.L_x_44949:
[----:B------:R-:W-:Y:S05]  /*b160*/  BSYNC.RECONVERGENT B0 ;  /* 0x0000000000007941 */ /* 0x000fea0003800200 */
.L_x_44948:
[-C--:B------:R-:W-:Y:S01]  /*b170*/  FMUL.FTZ R148, R64, R152.reuse ;  /* 0x0000009840947220 */ /* 0x080fe20000410000 */
[-C--:B------:R-:W-:Y:S01]  /*b180*/  FSETP.GTU.FTZ.AND P6, PT, R2, R153.reuse, PT ;  /* 0x000000990200720b */ /* 0x080fe20003fdc000 */
[-C--:B------:R-:W-:Y:S01]  /*b190*/  FMUL.FTZ R149, R65, R152.reuse ;  /* 0x0000009841957220 */ /* 0x080fe20000410000 */
[----:B------:R-:W-:Y:S02]  /*b1a0*/  FSEL R6, R6, RZ, P3 ;  /* 0x000000ff06067208 */ /* 0x000fe40001800000 */
[----:B------:R-:W-:Y:S02]  /*b1b0*/  FSEL R148, R148, RZ, !P6 ;  /* 0x000000ff94947208 */ /* 0x000fe40007000000 */
[----:B------:R-:W-:Y:S02]  /*b1c0*/  SEL R2, RZ, 0x1, P6 ;  /* 0x00000001ff027807 */ /* 0x000fe40003000000 */
[----:B------:R-:W-:Y:S01]  /*b1d0*/  FSETP.GTU.FTZ.AND P6, PT, R3, R153, PT ;  /* 0x000000990300720b */ /* 0x000fe20003fdc000 */
[----:B------:R-:W-:Y:S01]  /*b1e0*/  FMUL.FTZ R3, R66, R152 ;  /* 0x0000009842037220 */ /* 0x000fe20000410000 */
[----:B------:R-:W-:-:S02]  /*b1f0*/  FSEL R5, R5, RZ, P2 ;  /* 0x000000ff05057208 */ /* 0x000fc40001000000 */
[----:B------:R-:W-:Y:S02]  /*b200*/  FSEL R149, R149, RZ, !P6 ;  /* 0x000000ff95957208 */ /* 0x000fe40007000000 */
[----:B------:R-:W-:Y:S02]  /*b210*/  SEL R11, RZ, 0x1, P6 ;  /* 0x00000001ff0b7807 */ /* 0x000fe40003000000 */
[----:B------:R-:W-:Y:S01]  /*b220*/  FSETP.GTU.FTZ.AND P6, PT, R9, R153, PT ;  /* 0x000000990900720b */ /* 0x000fe20003fdc000 */
[----:B------:R-:W-:Y:S01]  /*b230*/  FADD.FTZ R149, R5, R149 ;  /* 0x0000009505957221 */ /* 0x000fe20000010000 */
[----:B------:R-:W-:Y:S02]  /*b240*/  I2FP.F32.U32 R9, R73 ;  /* 0x0000004900097245 */ /* 0x000fe40000201000 */
[----:B------:R-:W-:Y:S01]  /*b250*/  FSEL R3, R3, RZ, !P6 ;  /* 0x000000ff03037208 */ /* 0x000fe20007000000 */
[----:B------:R-:W-:Y:S01]  /*b260*/  @P5 FADD.FTZ R149, R69, R149 ;  /* 0x0000009545955221 */ /* 0x000fe20000010000 */
[----:B------:R-:W-:Y:S01]  /*b270*/  SEL R10, RZ, 0x1, P6 ;  /* 0x00000001ff0a7807 */ /* 0x000fe20003000000 */
[----:B------:R-:W-:Y:S01]  /*b280*/  FFMA.FTZ R9, R9, R154, 1.1641532182693481445e-10 ;  /* 0x2f00000009097423 */ /* 0x000fe2000001009a */
[----:B------:R-:W-:Y:S01]  /*b290*/  FSEL R4, R4, RZ, P1 ;  /* 0x000000ff04047208 */ /* 0x000fe20000800000 */
[----:B------:R-:W-:Y:S01]  /*b2a0*/  FADD.FTZ R150, R6, R3 ;  /* 0x0000000306967221 */ /* 0x000fe20000010000 */
[----:B------:R-:W-:Y:S01]  /*b2b0*/  FMUL.FTZ R3, R67, R152 ;  /* 0x0000009843037220 */ /* 0x000fe20000410000 */
[----:B------:R-:W-:-:S02]  /*b2c0*/  FSEL R7, R7, RZ, P4 ;  /* 0x000000ff07077208 */ /* 0x000fc40002000000 */
[----:B------:R-:W-:Y:S01]  /*b2d0*/  FSETP.GTU.FTZ.AND P6, PT, R9, R153, PT ;  /* 0x000000990900720b */ /* 0x000fe20003fdc000 */
[----:B------:R-:W-:Y:S01]  /*b2e0*/  FADD.FTZ R148, R4, R148 ;  /* 0x0000009404947221 */ /* 0x000fe20000010000 */
[----:B------:R-:W-:Y:S01]  /*b2f0*/  PRMT R12, R2, 0x7610, R12 ;  /* 0x00007610020c7816 */ /* 0x000fe2000000000c */
[----:B------:R-:W-:Y:S01]  /*b300*/  @P5 FADD.FTZ R150, R70, R150 ;  /* 0x0000009646965221 */ /* 0x000fe20000010000 */
[----:B------:R-:W-:Y:S01]  /*b310*/  FSEL R3, R3, RZ, !P6 ;  /* 0x000000ff03037208 */ /* 0x000fe20007000000 */
[----:B------:R-:W-:Y:S01]  /*b320*/  @P5 FADD.FTZ R148, R68, R148 ;  /* 0x0000009444945221 */ /* 0x000fe20000010000 */
[----:B------:R-:W-:-:S03]  /*b330*/  SEL R9, RZ, 0x1, P6 ;  /* 0x00000001ff097807 */ /* 0x000fc60003000000 */
[----:B------:R-:W-:-:S04]  /*b340*/  FADD.FTZ R151, R3, R7 ;  /* 0x0000000703977221 */ /* 0x000fc80000010000 */
[----:B------:R-:W-:Y:S01]  /*b350*/  @P5 FADD.FTZ R151, R71, R151 ;  /* 0x0000009747975221 */ /* 0x000fe20000010000 */
[----:B------:R-:W-:Y:S06]  /*b360*/  BRA `(.L_x_44953) ;  /* 0x0000001800007947 */ /* 0x000fec0003800000 */
.L_x_44912:
        /* <DEDUP_REMOVED lines=16> */
.L_x_44956:
        /* <DEDUP_REMOVED lines=12> */
.L_x_44958:
[----:B------:R-:W-:Y:S05]  /*b530*/  BSYNC.RECONVERGENT B1 ;  /* 0x0000000000017941 */ /* 0x000fea0003800200 */
.L_x_44957:
        /* <DEDUP_REMOVED lines=62> */
.L_x_44955:
[----:B------:R-:W-:Y:S05]  /*b920*/  BSYNC.RECONVERGENT B0 ;  /* 0x0000000000007941 */ /* 0x000fea0003800200 */
.L_x_44954:
        /* <DEDUP_REMOVED lines=16> */
.L_x_44961:
        /* <DEDUP_REMOVED lines=12> */
.L_x_44963:
[----:B------:R-:W-:Y:S05]  /*baf0*/  BSYNC.RECONVERGENT B1 ;  /* 0x0000000000017941 */ /* 0x000fea0003800200 */
.L_x_44962:
        /* <DEDUP_REMOVED lines=62> */
.L_x_44960:
[----:B------:R-:W-:Y:S05]  /*bee0*/  BSYNC.RECONVERGENT B0 ;  /* 0x0000000000007941 */ /* 0x000fea0003800200 */
.L_x_44959:
        /* <DEDUP_REMOVED lines=16> */
.L_x_44966:
        /* <DEDUP_REMOVED lines=12> */
.L_x_44968:
[----:B------:R-:W-:Y:S05]  /*c0b0*/  BSYNC.RECONVERGENT B1 ;  /* 0x0000000000017941 */ /* 0x000fea0003800200 */
.L_x_44967:
        /* <DEDUP_REMOVED lines=62> */
.L_x_44965:
[----:B------:R-:W-:Y:S05]  /*c4a0*/  BSYNC.RECONVERGENT B0 ;  /* 0x0000000000007941 */ /* 0x000fea0003800200 */
.L_x_44964:
        /* <DEDUP_REMOVED lines=16> */
.L_x_44971:
        /* <DEDUP_REMOVED lines=12> */
.L_x_44973:
[----:B------:R-:W-:Y:S05]  /*c670*/  BSYNC.RECONVERGENT B1 ;  /* 0x0000000000017941 */ /* 0x000fea0003800200 */
.L_x_44972:
        /* <DEDUP_REMOVED lines=62> */
.L_x_44970:
[----:B------:R-:W-:Y:S05]  /*ca60*/  BSYNC.RECONVERGENT B0 ;  /* 0x0000000000007941 */ /* 0x000fea0003800200 */
.L_x_44969:
[----:B------:R-:W-:Y:S01]  /*ca70*/  I2FP.F32.U32 R2, R3 ;  /* 0x0000000300027245 */ /* 0x000fe20000201000 */
[-C--:B-----5:R-:W-:Y:S01]  /*ca80*/  FMUL.FTZ R6, R6, R152.reuse ;  /* 0x0000009806067220 */ /* 0x0a0fe20000410000 */
[-C--:B------:R-:W-:Y:S01]  /*ca90*/  FMUL.FTZ R4, R4, R152.reuse ;  /* 0x0000009804047220 */ /* 0x080fe20000410000 */
[-C--:B------:R-:W-:Y:S01]  /*caa0*/  FMUL.FTZ R5, R5, R152.reuse ;  /* 0x0000009805057220 */ /* 0x080fe20000410000 */
[----:B------:R-:W-:Y:S01]  /*cab0*/  FMUL.FTZ R7, R7, R152 ;  /* 0x0000009807077220 */ /* 0x000fe20000410000 */
        /* <DEDUP_REMOVED lines=11> */
.L_x_44953:
[----:B------:R-:W-:Y:S01]  /*cb70*/  IMAD.WIDE.U32 R2, R189, 0x10, R234 ;  /* 0x00000010bd027825 */ /* 0x000fe200078e00ea */
[----:B------:R-:W-:Y:S01]  /*cb80*/  SEL R6, RZ, 0x1000000, !P4 ;  /* 0x01000000ff067807 */ /* 0x000fe20006000000 */
[----:B------:R-:W0:Y:S03]  /*cb90*/  @P0 LDC.64 R4, c[0x0][0x398] ;  /* 0x0000e600ff040b82 */ /* 0x000e260000000a00 */
[----:B------:R1:W-:Y:S02]  /*cba0*/  STG.E.128 desc[UR8][R2.64], R148 ;  /* 0x0000009402007986 */ /* 0x0003e4000c101d08 */
[----:B-1----:R-:W-:Y:S02]  /*cbb0*/  SEL R2, RZ, 0x10000, !P3 ;  /* 0x00010000ff027807 */ /* 0x002fe40005800000 */
[----:B------:R-:W-:-:S04]  /*cbc0*/  SEL R3, RZ, 0x100, !P2 ;  /* 0x00000100ff037807 */ /* 0x000fc80005000000 */
[----:B------:R-:W-:Y:S02]  /*cbd0*/  IADD3 R6, PT, PT, R3, R6, R2 ;  /* 0x0000000603067210 */ /* 0x000fe40007ffe002 */
[----:B------:R-:W-:-:S05]  /*cbe0*/  SEL R2, RZ, 0x1, !P1 ;  /* 0x00000001ff027807 */ /* 0x000fca0004800000 */
[----:B------:R-:W-:Y:S02]  /*cbf0*/  IMAD.IADD R6, R6, 0x1, R2 ;  /* 0x0000000106067824 */ /* 0x000fe400078e0202 */
[----:B------:R-:W-:-:S05]  /*cc00*/  IMAD.WIDE.U32 R2, R189, 0x4, R236 ;  /* 0x00000004bd027825 */ /* 0x000fca00078e00ec */
[----:B------:R1:W-:Y:S01]  /*cc10*/  STG.E desc[UR8][R2.64], R6 ;  /* 0x0000000602007986 */ /* 0x0003e2000c101908 */
[----:B------:R-:W-:Y:S05]  /*cc20*/  @!P0 BRA `(.L_x_44974) ;  /* 0x00000000002c8947 */ /* 0x000fea0003800000 */
[----:B-1----:R-:W1:Y:S01]  /*cc30*/  LDC.64 R2, c[0x0][0x3b8] ;  /* 0x0000ee00ff027b82 */ /* 0x002e620000000a00 */
[----:B------:R-:W-:Y:S01]  /*cc40*/  IMAD.U32 R6, R10, 0x10000, RZ ;  /* 0x000100000a067824 */ /* 0x000fe200078e00ff */
[----:B------:R-:W-:-:S04]  /*cc50*/  LOP3.LUT R7, R9, 0xffff, RZ, 0xc0, !PT ;  /* 0x0000ffff09077812 */ /* 0x000fc800078ec0ff */
[----:B------:R-:W-:-:S04]  /*cc60*/  LOP3.LUT R6, R6, 0xff0000, RZ, 0xc0, !PT ;  /* 0x00ff000006067812 */ /* 0x000fc800078ec0ff */
[----:B------:R-:W-:Y:S02]  /*cc70*/  LEA R6, R7, R6, 0x18 ;  /* 0x0000000607067211 */ /* 0x000fe400078ec0ff */
[----:B------:R-:W-:-:S05]  /*cc80*/  LOP3.LUT R7, R11, 0xff, RZ, 0xc0, !PT ;  /* 0x000000ff0b077812 */ /* 0x000fca00078ec0ff */
[----:B------:R-:W-:Y:S01]  /*cc90*/  IMAD R6, R7, 0x100, R6 ;  /* 0x0000010007067824 */ /* 0x000fe200078e0206 */
[----:B------:R-:W-:-:S05]  /*cca0*/  LOP3.LUT R7, R12, 0xff, RZ, 0xc0, !PT ;  /* 0x000000ff0c077812 */ /* 0x000fca00078ec0ff */
[----:B------:R-:W-:Y:S02]  /*ccb0*/  IMAD.IADD R6, R6, 0x1, R7 ;  /* 0x0000000106067824 */ /* 0x000fe400078e0207 */
[----:B-1----:R-:W-:-:S05]  /*ccc0*/  IMAD.WIDE.U32 R2, R189, 0x4, R2 ;  /* 0x00000004bd027825 */ /* 0x002fca00078e0002 */
[----:B------:R2:W-:Y:S02]  /*ccd0*/  STG.E desc[UR8][R2.64], R6 ;  /* 0x0000000602007986 */ /* 0x0005e4000c101908 */
.L_x_44974:
[----:B-12---:R-:W1:Y:S01]  /*cce0*/  @P5 LDC.64 R2, c[0x0][0x3a0] ;  /* 0x0000e800ff025b82 */ /* 0x006e620000000a00 */
[----:B------:R-:W-:-:S05]  /*ccf0*/  IADD3 R185, PT, PT, R190, 0x40, RZ ;  /* 0x00000040beb97810 */ /* 0x000fca0007ffe0ff */
[----:B0-----:R-:W-:-:S05]  /*cd00*/  @P0 IMAD.WIDE.U32 R4, R185, 0x10, R4 ;  /* 0x00000010b9040825 */ /* 0x001fca00078e0004 */
[----:B------:R0:W5:Y:S02]  /*cd10*/  @P0 LDG.E.128 R64, desc[UR8][R4.64] ;  /* 0x0000000804400981 */ /* 0x000164000c1e1d00 */
[----:B0-----:R-:W-:-:S04]  /*cd20*/  IMAD.WIDE.U32 R4, R185, 0x10, R212 ;  /* 0x00000010b9047825 */ /* 0x001fc800078e00d4 */
[----:B-1----:R-:W-:Y:S02]  /*cd30*/  @P5 IMAD.WIDE.U32 R2, R185, 0x10, R2 ;  /* 0x00000010b9025825 */ /* 0x002fe400078e0002 */
[----:B------:R-:W5:Y:S04]  /*cd40*/  LDG.E.128 R4, desc[UR8][R4.64] ;  /* 0x0000000804047981 */ /* 0x000f68000c1e1d00 */
        /* <DEDUP_REMOVED lines=18> */
.L_x_44978:
        /* <DEDUP_REMOVED lines=12> */
.L_x_44980:
[----:B------:R-:W-:Y:S05]  /*cf30*/  BSYNC.RECONVERGENT B1 ;  /* 0x0000000000017941 */ /* 0x000fea0003800200 */
.L_x_44979:
        /* <DEDUP_REMOVED lines=53> */
[----:B------:R-:W-:Y:S01]  /*d290*/  UIADD3 UR4, UPT, UPT, UR6, -0x700cb87f, URZ ;  /* 0x8ff3478106047890 */ /* 0x000fe2000fffe0ff */
[----:B------:R-:W-:-:S04]  /*d2a0*/  IMAD.WIDE.U32 R10, R11, -0x326172a9, RZ ;  /* 0xcd9e8d570b0a7825 */ /* 0x000fc800078e00ff */
[----:B------:R-:W-:Y:S01]  /*d2b0*/  IMAD.WIDE.U32 R76, R76, -0x2daee0ad, RZ ;  /* 0xd2511f534c4c7825 */ /* 0x000fe200078e00ff */
[----:B------:R-:W-:Y:S01]  /*d2c0*/  LOP3.LUT R18, R72, UR4, R11, 0x96, !PT ;  /* 0x0000000448127c12 */ /* 0x000fe2000f8e960b */
[----:B------:R-:W-:Y:S02]  /*d2d0*/  UIADD3 UR4, UPT, UPT, UR7, -0x695add53, URZ ;  /* 0x96a522ad07047890 */ /* 0x000fe4000fffe0ff */
[----:B------:R-:W-:-:S04]  /*d2e0*/  IMAD.MOV.U32 R14, RZ, RZ, R10 ;  /* 0x000000ffff0e7224 */ /* 0x000fc800078e000a */
[----:B------:R-:W-:Y:S01]  /*d2f0*/  LOP3.LUT R17, R2, UR4, R77, 0x96, !PT ;  /* 0x0000000402117c12 */ /* 0x000fe2000f8e964d */
[----:B------:R-:W-:-:S07]  /*d300*/  IMAD.MOV.U32 R2, RZ, RZ, RZ ;  /* 0x000000ffff027224 */ /* 0x000fce00078e00ff */
.L_x_44977:
[----:B------:R-:W-:Y:S05]  /*d310*/  BSYNC.RECONVERGENT B0 ;  /* 0x0000000000007941 */ /* 0x000fea0003800200 */
.L_x_44976:
[----:B------:R-:W-:Y:S01]  /*d320*/  ISETP.NE.AND P2, PT, R2, 0x1, PT ;  /* 0x000000010200780c */ /* 0x000fe20003f45270 */
[----:B------:R-:W-:Y:S01]  /*d330*/  BSSY.RECONVERGENT B0, `(.L_x_44981) ;  /* 0x000005b000007945 */ /* 0x000fe20003800200 */
[----:B------:R-:W-:Y:S01]  /*d340*/  I2FP.F32.U32 R0, R3 ;  /* 0x0000000300007245 */ /* 0x000fe20000201000 */
[----:B-----5:R-:W-:Y:S01]  /*d350*/  FMUL.FTZ R4, R4, R152 ;  /* 0x0000009804047220 */ /* 0x020fe20000410000 */
        /* <DEDUP_REMOVED lines=13> */
.L_x_44983:
        /* <DEDUP_REMOVED lines=12> */
.L_x_44985:
[----:B------:R-:W-:Y:S05]  /*d4f0*/  BSYNC.RECONVERGENT B1 ;  /* 0x0000000000017941 */ /* 0x000fea0003800200 */
.L_x_44984:
        /* <DEDUP_REMOVED lines=62> */
.L_x_44982:
[----:B------:R-:W-:Y:S05]  /*d8e0*/  BSYNC.RECONVERGENT B0 ;  /* 0x0000000000007941 */ /* 0x000fea0003800200 */
.L_x_44981:
        /* <DEDUP_REMOVED lines=15> */
.L_x_44988:
        /* <DEDUP_REMOVED lines=12> */
.L_x_44990:
[----:B------:R-:W-:Y:S05]  /*daa0*/  BSYNC.RECONVERGENT B1 ;  /* 0x0000000000017941 */ /* 0x000fea0003800200 */
.L_x_44989:
        /* <DEDUP_REMOVED lines=62> */
.L_x_44987:
[----:B------:R-:W-:Y:S05]  /*de90*/  BSYNC.RECONVERGENT B0 ;  /* 0x0000000000007941 */ /* 0x000fea0003800200 */
.L_x_44986:
        /* <DEDUP_REMOVED lines=17> */
.L_x_44993:
        /* <DEDUP_REMOVED lines=12> */
.L_x_44995:
[----:B------:R-:W-:Y:S05]  /*e070*/  BSYNC.RECONVERGENT B1 ;  /* 0x0000000000017941 */ /* 0x000fea0003800200 */
.L_x_44994:
        /* <DEDUP_REMOVED lines=62> */
.L_x_44992:
[----:B------:R-:W-:Y:S05]  /*e460*/  BSYNC.RECONVERGENT B0 ;  /* 0x0000000000007941 */ /* 0x000fea0003800200 */
.L_x_44991:
        /* <DEDUP_REMOVED lines=15> */
.L_x_44998:
        /* <DEDUP_REMOVED lines=12> */
.L_x_45000:
[----:B------:R-:W-:Y:S05]  /*e620*/  BSYNC.RECONVERGENT B1 ;  /* 0x0000000000017941 */ /* 0x000fea0003800200 */
.L_x_44999:
        /* <DEDUP_REMOVED lines=62> */
.L_x_44997:
[----:B------:R-:W-:Y:S05]  /*ea10*/  BSYNC.RECONVERGENT B0 ;  /* 0x0000000000007941 */ /* 0x000fea0003800200 */
.L_x_44996:
        /* <DEDUP_REMOVED lines=17> */
.L_x_45003:
        /* <DEDUP_REMOVED lines=12> */
.L_x_45005:
[----:B------:R-:W-:Y:S05]  /*ebf0*/  BSYNC.RECONVERGENT B1 ;  /* 0x0000000000017941 */ /* 0x000fea0003800200 */
.L_x_45004:
        /* <DEDUP_REMOVED lines=62> */
.L_x_45002:
[----:B------:R-:W-:Y:S05]  /*efe0*/  BSYNC.RECONVERGENT B0 ;  /* 0x0000000000007941 */ /* 0x000fea0003800200 */
.L_x_45001:
        /* <DEDUP_REMOVED lines=15> */
.L_x_45008:
        /* <DEDUP_REMOVED lines=12> */
.L_x_45010:
[----:B------:R-:W-:Y:S05]  /*f1a0*/  BSYNC.RECONVERGENT B1 ;  /* 0x0000000000017941 */ /* 0x000fea0003800200 */
.L_x_45009:
        /* <DEDUP_REMOVED lines=62> */
.L_x_45007:
[----:B------:R-:W-:Y:S05]  /*f590*/  BSYNC.RECONVERGENT B0 ;  /* 0x0000000000007941 */ /* 0x000fea0003800200 */
.L_x_45006:
        /* <DEDUP_REMOVED lines=17> */
.L_x_45013:
[----:B------:R-:W-:Y:S01]  /*f6b0*/  VIADD R170, R170, 0x1 ;  /* 0x00000001aaaa7836 */ /* 0x000fe20000000000 */
[----:B------:R-:W-:Y:S04]  /*f6c0*/  BSSY.RECONVERGENT B1, `(.L_x_45014) ;  /* 0x000000d000017945 */ /* 0x000fe80003800200 */
        /* <DEDUP_REMOVED lines=12> */
.L_x_45015:
[----:B------:R-:W-:Y:S05]  /*f790*/  BSYNC.RECONVERGENT B1 ;  /* 0x0000000000017941 */ /* 0x000fea0003800200 */
.L_x_45014:
        /* <DEDUP_REMOVED lines=61> */
[----:B------:R-:W-:-:S07]  /*fb70*/  LOP3.LUT R18, R74, UR4, R73, 0x96, !PT ;  /* 0x000000044a127c12 */ /* 0x000fce000f8e9649 */
.L_x_45012:
[----:B------:R-:W-:Y:S05]  /*fb80*/  BSYNC.RECONVERGENT B0 ;  /* 0x0000000000007941 */ /* 0x000fea0003800200 */
.L_x_45011:
[-C--:B------:R-:W-:Y:S01]  /*fb90*/  FMUL.FTZ R140, R64, R152.reuse ;  /* 0x00000098408c7220 */ /* 0x080fe20000410000 */
[-C--:B------:R-:W-:Y:S01]  /*fba0*/  FSETP.GTU.FTZ.AND P6, PT, R0, R153.reuse, PT ;  /* 0x000000990000720b */ /* 0x080fe20003fdc000 */
[-C--:B------:R-:W-:Y:S01]  /*fbb0*/  FMUL.FTZ R141, R65, R152.reuse ;  /* 0x00000098418d7220 */ /* 0x080fe20000410000 */
[----:B------:R-:W-:Y:S01]  /*fbc0*/  LOP3.LUT R8, R8, 0xfffffff7, RZ, 0xc0, !PT ;  /* 0xfffffff708087812 */ /* 0x000fe200078ec0ff */
[----:B------:R-:W-:Y:S01]  /*fbd0*/  FMUL.FTZ R142, R66, R152 ;  /* 0x00000098428e7220 */ /* 0x000fe20000410000 */
[----:B------:R-:W-:Y:S02]  /*fbe0*/  FSEL R140, R140, RZ, !P6 ;  /* 0x000000ff8c8c7208 */ /* 0x000fe40007000000 */
[----:B------:R-:W-:Y:S02]  /*fbf0*/  SEL R0, RZ, 0x1, P6 ;  /* 0x00000001ff007807 */ /* 0x000fe40003000000 */
[----:B------:R-:W-:Y:S02]  /*fc00*/  FSETP.GTU.FTZ.AND P6, PT, R2, R153, PT ;  /* 0x000000990200720b */ /* 0x000fe40003fdc000 */
[----:B------:R-:W-:-:S02]  /*fc10*/  I2FP.F32.U32 R2, R9 ;  /* 0x0000000900027245 */ /* 0x000fc40000201000 */
[----:B------:R-:W-:Y:S02]  /*fc20*/  FSEL R141, R141, RZ, !P6 ;  /* 0x000000ff8d8d7208 */ /* 0x000fe40007000000 */
[----:B------:R-:W-:Y:S01]  /*fc30*/  SEL R11, RZ, 0x1, P6 ;  /* 0x00000001ff0b7807 */ /* 0x000fe20003000000 */
[----:B------:R-:W-:Y:S01]  /*fc40*/  FFMA.FTZ R2, R2, R154, 1.1641532182693481445e-10 ;  /* 0x2f00000002027423 */ /* 0x000fe2000001009a */
[----:B------:R-:W-:Y:S02]  /*fc50*/  @P0 LOP3.LUT R8, R8, 0x8, RZ, 0xfc, !PT ;  /* 0x0000000808080812 */ /* 0x000fe400078efcff */
[-C--:B------:R-:W-:Y:S02]  /*fc60*/  FSETP.GTU.FTZ.AND P0, PT, R3, R153.reuse, PT ;  /* 0x000000990300720b */ /* 0x080fe40003f1c000 */
[----:B------:R-:W-:Y:S01]  /*fc70*/  FSETP.GTU.FTZ.AND P6, PT, R2, R153, PT ;  /* 0x000000990200720b */ /* 0x000fe20003fdc000 */
[----:B------:R-:W-:Y:S01]  /*fc80*/  FMUL.FTZ R2, R67, R152 ;  /* 0x0000009843027220 */ /* 0x000fe20000410000 */
[----:B------:R-:W-:-:S02]  /*fc90*/  FSEL R142, R142, RZ, !P0 ;  /* 0x000000ff8e8e7208 */ /* 0x000fc40004000000 */
[----:B------:R-:W-:Y:S02]  /*fca0*/  FSEL R6, R6, RZ, P3 ;  /* 0x000000ff06067208 */ /* 0x000fe40001800000 */
[----:B------:R-:W-:Y:S02]  /*fcb0*/  FSEL R5, R5, RZ, P2 ;  /* 0x000000ff05057208 */ /* 0x000fe40001000000 */
[----:B------:R-:W-:Y:S01]  /*fcc0*/  FSEL R4, R4, RZ, P1 ;  /* 0x000000ff04047208 */ /* 0x000fe20000800000 */
[----:B------:R-:W-:Y:S01]  /*fcd0*/  FADD.FTZ R142, R6, R142 ;  /* 0x0000008e068e7221 */ /* 0x000fe20000010000 */
[----:B------:R-:W-:Y:S01]  /*fce0*/  FSEL R7, R7, RZ, P4 ;  /* 0x000000ff07077208 */ /* 0x000fe20002000000 */
[----:B------:R-:W-:Y:S01]  /*fcf0*/  FADD.FTZ R141, R5, R141 ;  /* 0x0000008d058d7221 */ /* 0x000fe20000010000 */
[----:B------:R-:W-:Y:S01]  /*fd00*/  FSEL R2, R2, RZ, !P6 ;  /* 0x000000ff02027208 */ /* 0x000fe20007000000 */
[----:B------:R-:W-:Y:S01]  /*fd10*/  FADD.FTZ R140, R4, R140 ;  /* 0x0000008c048c7221 */ /* 0x000fe20000010000 */
[----:B------:R-:W-:Y:S01]  /*fd20*/  SEL R10, RZ, 0x1, P0 ;  /* 0x00000001ff0a7807 */ /* 0x000fe20000000000 */
[----:B------:R-:W-:Y:S01]  /*fd30*/  @P5 FADD.FTZ R142, R70, R142 ;  /* 0x0000008e468e5221 */ /* 0x000fe20000010000 */
[----:B------:R-:W-:Y:S01]  /*fd40*/  LOP3.LUT P0, RZ, R8, 0x8, RZ, 0xc0, !PT ;  /* 0x0000000808ff7812 */ /* 0x000fe2000780c0ff */
[----:B------:R-:W-:Y:S01]  /*fd50*/  FADD.FTZ R143, R2, R7 ;  /* 0x00000007028f7221 */ /* 0x000fe20000010000 */
[----:B------:R-:W-:Y:S01]  /*fd60*/  PRMT R12, R0, 0x7610, R12 ;  /* 0x00007610000c7816 */ /* 0x000fe2000000000c */
[----:B------:R-:W-:Y:S01]  /*fd70*/  @P5 FADD.FTZ R141, R69, R141 ;  /* 0x0000008d458d5221 */ /* 0x000fe20000010000 */
[----:B------:R-:W-:Y:S01]  /*fd80*/  SEL R9, RZ, 0x1, P6 ;  /* 0x00000001ff097807 */ /* 0x000fe20003000000 */
[----:B------:R-:W-:Y:S01]  /*fd90*/  @P5 FADD.FTZ R140, R68, R140 ;  /* 0x0000008c448c5221 */ /* 0x000fe20000010000 */
[----:B------:R-:W-:Y:S01]  /*fda0*/  @P5 FADD.FTZ R143, R71, R143 ;  /* 0x0000008f478f5221 */ /* 0x000fe20000010000 */
[----:B------:R-:W-:Y:S06]  /*fdb0*/  BRA `(.L_x_45016) ;  /* 0x0000001400fc7947 */ /* 0x000fec0003800000 */
.L_x_44975:
        /* <DEDUP_REMOVED lines=16> */
.L_x_45019:
        /* <DEDUP_REMOVED lines=12> */
.L_x_45021:
[----:B------:R-:W-:Y:S05]  /*ff80*/  BSYNC.RECONVERGENT B1 ;  /* 0x0000000000017941 */ /* 0x000fea0003800200 */
.L_x_45020:
        /* <DEDUP_REMOVED lines=61> */
.L_x_45018:
[----:B------:R-:W-:Y:S05]  /*10360*/  BSYNC.RECONVERGENT B0 ;  /* 0x0000000000007941 */ /* 0x000fea0003800200 */
.L_x_45017:
        /* <DEDUP_REMOVED lines=16> */
.L_x_45024:
        /* <DEDUP_REMOVED lines=12> */
.L_x_45026:
[----:B------:R-:W-:Y:S05]  /*10530*/  BSYNC.RECONVERGENT B1 ;  /* 0x0000000000017941 */ /* 0x000fea0003800200 */
.L_x_45025:
        /* <DEDUP_REMOVED lines=62> */
.L_x_45023:
[----:B------:R-:W-:Y:S05]  /*10920*/  BSYNC.RECONVERGENT B0 ;  /* 0x0000000000007941 */ /* 0x000fea0003800200 */
.L_x_45022:
        /* <DEDUP_REMOVED lines=16> */
.L_x_45029:
        /* <DEDUP_REMOVED lines=12> */
.L_x_45031:
[----:B------:R-:W-:Y:S05]  /*10af0*/  BSYNC.RECONVERGENT B1 ;  /* 0x0000000000017941 */ /* 0x000fea0003800200 */
.L_x_45030:
        /* <DEDUP_REMOVED lines=62> */
.L_x_45028:
[----:B------:R-:W-:Y:S05]  /*10ee0*/  BSYNC.RECONVERGENT B0 ;  /* 0x0000000000007941 */ /* 0x000fea0003800200 */
.L_x_45027:
        /* <DEDUP_REMOVED lines=16> */
.L_x_45034:
        /* <DEDUP_REMOVED lines=12> */
.L_x_45036:
[----:B------:R-:W-:Y:S05]  /*110b0*/  BSYNC.RECONVERGENT B1 ;  /* 0x0000000000017941 */ /* 0x000fea0003800200 */
.L_x_45035:
        /* <DEDUP_REMOVED lines=62> */
.L_x_45033:
[----:B------:R-:W-:Y:S05]  /*114a0*/  BSYNC.RECONVERGENT B0 ;  /* 0x0000000000007941 */ /* 0x000fea0003800200 */
.L_x_45032:
        /* <DEDUP_REMOVED lines=16> */
.L_x_45016:
[----:B------:R-:W-:Y:S01]  /*115b0*/  IMAD.WIDE.U32 R2, R185, 0x10, R234 ;  /* 0x00000010b9027825 */ /* 0x000fe200078e00ea */
[----:B------:R-:W-:-:S04]  /*115c0*/  SEL R0, RZ, 0x1000000, !P4 ;  /* 0x01000000ff007807 */ /* 0x000fc80006000000 */
[----:B------:R0:W-:Y:S02]  /*115d0*/  STG.E.128 desc[UR8][R2.64], R140 ;  /* 0x0000008c02007986 */ /* 0x0001e4000c101d08 */
[----:B0-----:R-:W-:Y:S02]  /*115e0*/  SEL R2, RZ, 0x10000, !P3 ;  /* 0x00010000ff027807 */ /* 0x001fe40005800000 */
[----:B------:R-:W-:-:S04]  /*115f0*/  SEL R3, RZ, 0x100, !P2 ;  /* 0x00000100ff037807 */ /* 0x000fc80005000000 */
[----:B------:R-:W-:Y:S02]  /*11600*/  IADD3 R0, PT, PT, R3, R0, R2 ;  /* 0x0000000003007210 */ /* 0x000fe40007ffe002 */
[----:B------:R-:W-:-:S05]  /*11610*/  SEL R2, RZ, 0x1, !P1 ;  /* 0x00000001ff027807 */ /* 0x000fca0004800000 */
[----:B------:R-:W-:Y:S02]  /*11620*/  IMAD.IADD R0, R0, 0x1, R2 ;  /* 0x0000000100007824 */ /* 0x000fe400078e0202 */
[----:B------:R-:W-:-:S05]  /*11630*/  IMAD.WIDE.U32 R2, R185, 0x4, R236 ;  /* 0x00000004b9027825 */ /* 0x000fca00078e00ec */
[----:B------:R0:W-:Y:S01]  /*11640*/  STG.E desc[UR8][R2.64], R0 ;  /* 0x0000000002007986 */ /* 0x0001e2000c101908 */
[----:B------:R-:W-:Y:S05]  /*11650*/  @!P0 BRA `(.L_x_45037) ;  /* 0x00000000002c8947 */ /* 0x000fea0003800000 */
[----:B0-----:R-:W-:Y:S02]  /*11660*/  SHF.L.U32 R0, R10, 0x10, RZ ;  /* 0x000000100a007819 */ /* 0x001fe400000006ff */
[----:B------:R-:W-:Y:S02]  /*11670*/  LOP3.LUT R2, R9, 0xffff, RZ, 0xc0, !PT ;  /* 0x0000ffff09027812 */ /* 0x000fe400078ec0ff */
[----:B------:R-:W-:-:S05]  /*11680*/  LOP3.LUT R0, R0, 0xff0000, RZ, 0xc0, !PT ;  /* 0x00ff000000007812 */ /* 0x000fca00078ec0ff */
[----:B------:R-:W-:Y:S01]  /*11690*/  IMAD R0, R2, 0x1000000, R0 ;  /* 0x0100000002007824 */ /* 0x000fe200078e0200 */
[----:B------:R-:W-:-:S05]  /*116a0*/  LOP3.LUT R2, R11, 0xff, RZ, 0xc0, !PT ;  /* 0x000000ff0b027812 */ /* 0x000fca00078ec0ff */
[----:B------:R-:W-:Y:S01]  /*116b0*/  IMAD R0, R2, 0x100, R0 ;  /* 0x0000010002007824 */ /* 0x000fe200078e0200 */
[----:B------:R-:W-:-:S04]  /*116c0*/  LOP3.LUT R2, R12, 0xff, RZ, 0xc0, !PT ;  /* 0x000000ff0c027812 */ /* 0x000fc800078ec0ff */
[----:B------:R-:W-:Y:S02]  /*116d0*/  IADD3 R0, PT, PT, R0, R2, RZ ;  /* 0x0000000200007210 */ /* 0x000fe40007ffe0ff */
[----:B------:R-:W0:Y:S02]  /*116e0*/  LDC.64 R2, c[0x0][0x3b8] ;  /* 0x0000ee00ff027b82 */ /* 0x000e240000000a00 */
[----:B0-----:R-:W-:-:S05]  /*116f0*/  IMAD.WIDE.U32 R2, R185, 0x4, R2 ;  /* 0x00000004b9027825 */ /* 0x001fca00078e0002 */
[----:B------:R1:W-:Y:S02]  /*11700*/  STG.E desc[UR8][R2.64], R0 ;  /* 0x0000000002007986 */ /* 0x0003e4000c101908 */
.L_x_45037:
[----:B------:R-:W2:Y:S01]  /*11710*/  @P0 LDC.64 R4, c[0x0][0x398] ;  /* 0x0000e600ff040b82 */ /* 0x000ea20000000a00 */
[----:B------:R-:W-:-:S07]  /*11720*/  VIADD R184, R190, 0x60 ;  /* 0x00000060beb87836 */ /* 0x000fce0000000000 */
[----:B01----:R-:W0:Y:S01]  /*11730*/  @P5 LDC.64 R2, c[0x0][0x3a0] ;  /* 0x0000e800ff025b82 */ /* 0x003e220000000a00 */
[----:B--2---:R-:W-:-:S05]  /*11740*/  @P0 IMAD.WIDE.U32 R4, R184, 0x10, R4 ;  /* 0x00000010b8040825 */ /* 0x004fca00078e0004 */
[----:B------:R1:W5:Y:S01]  /*11750*/  @P0 LDG.E.128 R64, desc[UR8][R4.64] ;  /* 0x0000000804400981 */ /* 0x000362000c1e1d00 */
[----:B0-----:R-:W-:-:S05]  /*11760*/  @P5 IMAD.WIDE.U32 R2, R184, 0x10, R2 ;  /* 0x00000010b8025825 */ /* 0x001fca00078e0002 */
[----:B------:R0:W5:Y:S01]  /*11770*/  @P5 LDG.E.128 R68, desc[UR8][R2.64] ;  /* 0x0000000802445981 */ /* 0x000162000c1e1d00 */
[----:B-1----:R-:W-:-:S06]  /*11780*/  IMAD.WIDE.U32 R4, R184, 0x10, R212 ;  /* 0x00000010b8047825 */ /* 0x002fcc00078e00d4 */
[----:B------:R-:W5:Y:S01]  /*11790*/  LDG.E.128 R4, desc[UR8][R4.64] ;  /* 0x0000000804047981 */ /* 0x000f62000c1e1d00 */
        /* <DEDUP_REMOVED lines=17> */
.L_x_45041:
        /* <DEDUP_REMOVED lines=12> */
.L_x_45043:
[----:B------:R-:W-:Y:S05]  /*11970*/  BSYNC.RECONVERGENT B1 ;  /* 0x0000000000017941 */ /* 0x000fea0003800200 */
.L_x_45042:
        /* <DEDUP_REMOVED lines=62> */
.L_x_45040:
[----:B------:R-:W-:Y:S05]  /*11d60*/  BSYNC.RECONVERGENT B0 ;  /* 0x0000000000007941 */ /* 0x000fea0003800200 */
.L_x_45039:
[----:B------:R-:W-:Y:S01]  /*11d70*/  ISETP.NE.AND P2, PT, R2, 0x1, PT ;  /* 0x000000010200780c */ /* 0x000fe20003f45270 */
[----:B------:R-:W-:Y:S01]  /*11d80*/  BSSY.RECONVERGENT B0, `(.L_x_45044) ;  /* 0x000005b000007945 */ /* 0x000fe20003800200 */
[----:B------:R-:W-:Y:S01]  /*11d90*/  I2FP.F32.U32 R3, R3 ;  /* 0x0000000300037245 */ /* 0x000fe20000201000 */
[----:B-----5:R-:W-:Y:S01]  /*11da0*/  FMUL.FTZ R4, R4, R152 ;  /* 0x0000009804047220 */ /* 0x020fe20000410000 */
[----:B------:R-:W-:Y:S02]  /*11db0*/  IMAD.MOV.U32 R10, RZ, RZ, 0x2 ;  /* 0x00000002ff0a7424 */ /* 0x000fe400078e00ff */
        /* <DEDUP_REMOVED lines=12> */
.L_x_45046:
        /* <DEDUP_REMOVED lines=12> */
.L_x_45048:
[----:B------:R-:W-:Y:S05]  /*11f40*/  BSYNC.RECONVERGENT B1 ;  /* 0x0000000000017941 */ /* 0x000fea0003800200 */
.L_x_45047:
        /* <DEDUP_REMOVED lines=62> */
.L_x_45045:
[----:B------:R-:W-:Y:S05]  /*12330*/  BSYNC.RECONVERGENT B0 ;  /* 0x0000000000007941 */ /* 0x000fea0003800200 */
.L_x_45044:
        /* <DEDUP_REMOVED lines=15> */
.L_x_45051:
        /* <DEDUP_REMOVED lines=12> */
.L_x_45053:
[----:B------:R-:W-:Y:S05]  /*124f0*/  BSYNC.RECONVERGENT B1 ;  /* 0x0000000000017941 */ /* 0x000fea0003800200 */
.L_x_45052:
        /* <DEDUP_REMOVED lines=62> */
.L_x_45050:
[----:B------:R-:W-:Y:S05]  /*128e0*/  BSYNC.RECONVERGENT B0 ;  /* 0x0000000000007941 */ /* 0x000fea0003800200 */
.L_x_45049:
        /* <DEDUP_REMOVED lines=17> */
.L_x_45056:
        /* <DEDUP_REMOVED lines=12> */
.L_x_45058:
[----:B------:R-:W-:Y:S05]  /*12ac0*/  BSYNC.RECONVERGENT B1 ;  /* 0x0000000000017941 */ /* 0x000fea0003800200 */
.L_x_45057:
        /* <DEDUP_REMOVED lines=62> */
.L_x_45055:
[----:B------:R-:W-:Y:S05]  /*12eb0*/  BSYNC.RECONVERGENT B0 ;  /* 0x0000000000007941 */ /* 0x000fea0003800200 */
.L_x_45054:
        /* <DEDUP_REMOVED lines=15> */
.L_x_45061:
        /* <DEDUP_REMOVED lines=12> */
.L_x_45063:
[----:B------:R-:W-:Y:S05]  /*13070*/  BSYNC.RECONVERGENT B1 ;  /* 0x0000000000017941 */ /* 0x000fea0003800200 */
.L_x_45062:
        /* <DEDUP_REMOVED lines=62> */
.L_x_45060:
[----:B------:R-:W-:Y:S05]  /*13460*/  BSYNC.RECONVERGENT B0 ;  /* 0x0000000000007941 */ /* 0x000fea0003800200 */
.L_x_45059:
        /* <DEDUP_REMOVED lines=17> */
.L_x_45066:
        /* <DEDUP_REMOVED lines=12> */
.L_x_45068:
[----:B------:R-:W-:Y:S05]  /*13640*/  BSYNC.RECONVERGENT B1 ;  /* 0x0000000000017941 */ /* 0x000fea0003800200 */
.L_x_45067:
        /* <DEDUP_REMOVED lines=62> */
.L_x_45065:
[----:B------:R-:W-:Y:S05]  /*13a30*/  BSYNC.RECONVERGENT B0 ;  /* 0x0000000000007941 */ /* 0x000fea0003800200 */
.L_x_45064:
        /* <DEDUP_REMOVED lines=15> */
.L_x_45071:
        /* <DEDUP_REMOVED lines=12> */
.L_x_45073:
[----:B------:R-:W-:Y:S05]  /*13bf0*/  BSYNC.RECONVERGENT B1 ;  /* 0x0000000000017941 */ /* 0x000fea0003800200 */
.L_x_45072:
        /* <DEDUP_REMOVED lines=62> */
.L_x_45070:
[----:B------:R-:W-:Y:S05]  /*13fe0*/  BSYNC.RECONVERGENT B0 ;  /* 0x0000000000007941 */ /* 0x000fea0003800200 */
.L_x_45069:
[----:B------:R-:W-:Y:S01]  /*13ff0*/  ISETP.NE.AND P6, PT, R10, 0x1, PT ;  /* 0x000000010a00780c */ /* 0x000fe20003fc5270 */
[----:B------:R-:W-:Y:S01]  /*14000*/  BSSY.RECONVERGENT B0, `(.L_x_45074) ;  /* 0x000005e000007945 */ /* 0x000fe20003800200 */
[----:B------:R-:W-:Y:S01]  /*14010*/  I2FP.F32.U32 R11, R73 ;  /* 0x00000049000b7245 */ /* 0x000fe20000201000 */
[----:B------:R-:W-:Y:S01]  /*14020*/  FMUL.FTZ R7, R7, R152 ;  /* 0x0000009807077220 */ /* 0x000fe20000410000 */
        /* <DEDUP_REMOVED lines=13> */
.L_x_45076:
        /* <DEDUP_REMOVED lines=15> */
.L_x_45078:
[----:B------:R-:W-:Y:S05]  /*141f0*/  BSYNC.RECONVERGENT B1 ;  /* 0x0000000000017941 */ /* 0x000fea0003800200 */
.L_x_45077:
        /* <DEDUP_REMOVED lines=62> */
.L_x_45075:
[----:B------:R-:W-:Y:S05]  /*145e0*/  BSYNC.RECONVERGENT B0 ;  /* 0x0000000000007941 */ /* 0x000fea0003800200 */
.L_x_45074:
[----:B------:R-:W-:Y:S02]  /*145f0*/  LOP3.LUT R8, R8, 0xffffffef, RZ, 0xc0, !PT ;  /* 0xffffffef08087812 */ /* 0x000fe400078ec0ff */
[-C--:B------:R-:W-:Y:S01]  /*14600*/  FSETP.GTU.FTZ.AND P6, PT, R2, R153.reuse, PT ;  /* 0x000000990200720b */ /* 0x080fe20003fdc000 */
[-C--:B------:R-:W-:Y:S01]  /*14610*/  FMUL.FTZ R2, R66, R152.reuse ;  /* 0x0000009842027220 */ /* 0x080fe20000410000 */
[----:B------:R-:W-:Y:S02]  /*14620*/  @P5 LOP3.LUT R8, R8, 0x10, RZ, 0xfc, !PT ;  /* 0x0000001008085812 */ /* 0x000fe400078efcff */
[----:B------:R-:W-:Y:S02]  /*14630*/  FSEL R6, R6, RZ, P3 ;  /* 0x000000ff06067208 */ /* 0x000fe40001800000 */
[----:B------:R-:W-:Y:S02]  /*14640*/  LOP3.LUT R8, R8, 0xfffffff7, RZ, 0xc0, !PT ;  /* 0xfffffff708087812 */ /* 0x000fe400078ec0ff */
[----:B------:R-:W-:Y:S01]  /*14650*/  FSETP.GTU.FTZ.AND P5, PT, R3, R153, PT ;  /* 0x000000990300720b */ /* 0x000fe20003fbc000 */
[----:B------:R-:W-:Y:S01]  /*14660*/  FMUL.FTZ R3, R64, R152 ;  /* 0x0000009840037220 */ /* 0x000fe20000410000 */
[----:B------:R-:W-:-:S02]  /*14670*/  @P0 LOP3.LUT R8, R8, 0x8, RZ, 0xfc, !PT ;  /* 0x0000000808080812 */ /* 0x000fc400078efcff */
[----:B------:R-:W-:Y:S02]  /*14680*/  FSETP.GTU.FTZ.AND P0, PT, R9, R153, PT ;  /* 0x000000990900720b */ /* 0x000fe40003f1c000 */
[----:B------:R-:W-:Y:S02]  /*14690*/  FSEL R5, R5, RZ, P2 ;  /* 0x000000ff05057208 */ /* 0x000fe40001000000 */
[----:B------:R-:W-:Y:S02]  /*146a0*/  FSEL R2, R2, RZ, !P0 ;  /* 0x000000ff02027208 */ /* 0x000fe40004000000 */
[----:B------:R-:W-:Y:S02]  /*146b0*/  LOP3.LUT R8, R8, 0xfffffffe, RZ, 0xc0, !PT ;  /* 0xfffffffe08087812 */ /* 0x000fe400078ec0ff */
[----:B------:R-:W-:Y:S01]  /*146c0*/  SEL R11, RZ, 0x1, P5 ;  /* 0x00000001ff0b7807 */ /* 0x000fe20002800000 */
[----:B------:R-:W-:Y:S01]  /*146d0*/  FADD.FTZ R138, R6, R2 ;  /* 0x00000002068a7221 */ /* 0x000fe20000010000 */
[----:B------:R-:W-:Y:S01]  /*146e0*/  FMUL.FTZ R2, R65, R152 ;  /* 0x0000009841027220 */ /* 0x000fe20000410000 */
[----:B------:R-:W-:-:S02]  /*146f0*/  @P6 LOP3.LUT R8, R8, 0x1, RZ, 0xfc, !PT ;  /* 0x0000000108086812 */ /* 0x000fc400078efcff */
[----:B------:R-:W-:Y:S02]  /*14700*/  FSEL R7, R7, RZ, P4 ;  /* 0x000000ff07077208 */ /* 0x000fe40002000000 */
[----:B------:R-:W-:Y:S02]  /*14710*/  FSEL R2, R2, RZ, !P5 ;  /* 0x000000ff02027208 */ /* 0x000fe40006800000 */
[----:B------:R-:W-:Y:S02]  /*14720*/  LOP3.LUT R8, R8, 0xffffffdf, RZ, 0xc0, !PT ;  /* 0xffffffdf08087812 */ /* 0x000fe400078ec0ff */
[----:B------:R-:W-:Y:S01]  /*14730*/  FSEL R4, R4, RZ, P1 ;  /* 0x000000ff04047208 */ /* 0x000fe20000800000 */
[----:B------:R-:W-:Y:S01]  /*14740*/  FADD.FTZ R137, R5, R2 ;  /* 0x0000000205897221 */ /* 0x000fe20000010000 */
[----:B------:R-:W-:Y:S02]  /*14750*/  I2FP.F32.U32 R2, R73 ;  /* 0x0000004900027245 */ /* 0x000fe40000201000 */
[----:B------:R-:W-:-:S02]  /*14760*/  @P3 LOP3.LUT R8, R8, 0x20, RZ, 0xfc, !PT ;  /* 0x0000002008083812 */ /* 0x000fc400078efcff */
[----:B------:R-:W-:Y:S01]  /*14770*/  SEL R10, RZ, 0x1, P0 ;  /* 0x00000001ff0a7807 */ /* 0x000fe20000000000 */
[----:B------:R-:W-:Y:S01]  /*14780*/  FFMA.FTZ R2, R2, R154, 1.1641532182693481445e-10 ;  /* 0x2f00000002027423 */ /* 0x000fe2000001009a */
[C---:B------:R-:W-:Y:S02]  /*14790*/  LOP3.LUT P3, RZ, R8.reuse, 0x1, RZ, 0xc0, !PT ;  /* 0x0000000108ff7812 */ /* 0x040fe4000786c0ff */
[----:B------:R-:W-:Y:S02]  /*147a0*/  LOP3.LUT P5, RZ, R8, 0x10, RZ, 0xc0, !PT ;  /* 0x0000001008ff7812 */ /* 0x000fe400078ac0ff */
[----:B------:R-:W-:Y:S01]  /*147b0*/  FSETP.GTU.FTZ.AND P6, PT, R2, R153, PT ;  /* 0x000000990200720b */ /* 0x000fe20003fdc000 */
[----:B------:R-:W-:Y:S01]  /*147c0*/  FMUL.FTZ R2, R67, R152 ;  /* 0x0000009843027220 */ /* 0x000fe20000410000 */
[----:B------:R-:W-:Y:S02]  /*147d0*/  FSEL R3, R3, RZ, !P3 ;  /* 0x000000ff03037208 */ /* 0x000fe40005800000 */
[----:B------:R-:W-:-:S02]  /*147e0*/  LOP3.LUT P0, RZ, R8, 0x8, RZ, 0xc0, !PT ;  /* 0x0000000808ff7812 */ /* 0x000fc4000780c0ff */
[----:B------:R-:W-:Y:S01]  /*147f0*/  FSEL R2, R2, RZ, !P6 ;  /* 0x000000ff02027208 */ /* 0x000fe20007000000 */
[----:B------:R-:W-:Y:S01]  /*14800*/  FADD.FTZ R136, R4, R3 ;  /* 0x0000000304887221 */ /* 0x000fe20000010000 */
[----:B------:R-:W-:-:S03]  /*14810*/  SEL R9, RZ, 0x1, P6 ;  /* 0x00000001ff097807 */ /* 0x000fc60003000000 */
[----:B------:R-:W-:Y:S01]  /*14820*/  FADD.FTZ R139, R2, R7 ;  /* 0x00000007028b7221 */ /* 0x000fe20000010000 */
[----:B------:R-:W-:Y:S01]  /*14830*/  SEL R2, RZ, 0x1, P3 ;  /* 0x00000001ff027807 */ /* 0x000fe20001800000 */
[----:B------:R-:W-:Y:S01]  /*14840*/  @P5 FADD.FTZ R138, R70, R138 ;  /* 0x0000008a468a5221 */ /* 0x000fe20000010000 */
[----:B------:R-:W-:Y:S01]  /*14850*/  LOP3.LUT P3, RZ, R8, 0x20, RZ, 0xc0, !PT ;  /* 0x0000002008ff7812 */ /* 0x000fe2000786c0ff */
[----:B------:R-:W-:Y:S01]  /*14860*/  @P5 FADD.FTZ R137, R69, R137 ;  /* 0x0000008945895221 */ /* 0x000fe20000010000 */
[----:B------:R-:W-:Y:S01]  /*14870*/  PRMT R12, R2, 0x7610, R12 ;  /* 0x00007610020c7816 */ /* 0x000fe2000000000c */
[----:B------:R-:W-:Y:S01]  /*14880*/  @P5 FADD.FTZ R136, R68, R136 ;  /* 0x0000008844885221 */ /* 0x000fe20000010000 */
[----:B------:R-:W-:Y:S01]  /*14890*/  @P5 FADD.FTZ R139, R71, R139 ;  /* 0x0000008b478b5221 */ /* 0x000fe20000010000 */
[----:B------:R-:W-:Y:S08]  /*148a0*/  BRA `(.L_x_45079) ;  /* 0x0000001800007947 */ /* 0x000ff00003800000 */
.L_x_45038:
        /* <DEDUP_REMOVED lines=16> */
.L_x_45082:
        /* <DEDUP_REMOVED lines=12> */
.L_x_45084:
[----:B------:R-:W-:Y:S05]  /*14a70*/  BSYNC.RECONVERGENT B1 ;  /* 0x0000000000017941 */ /* 0x000fea0003800200 */
.L_x_45083:
        /* <DEDUP_REMOVED lines=62> */
.L_x_45081:
[----:B------:R-:W-:Y:S05]  /*14e60*/  BSYNC.RECONVERGENT B0 ;  /* 0x0000000000007941 */ /* 0x000fea0003800200 */
.L_x_45080:
        /* <DEDUP_REMOVED lines=16> */
.L_x_45087:
        /* <DEDUP_REMOVED lines=12> */
.L_x_45089:
[----:B------:R-:W-:Y:S05]  /*15030*/  BSYNC.RECONVERGENT B1 ;  /* 0x0000000000017941 */ /* 0x000fea0003800200 */
.L_x_45088:
        /* <DEDUP_REMOVED lines=62> */
.L_x_45086:
[----:B------:R-:W-:Y:S05]  /*15420*/  BSYNC.RECONVERGENT B0 ;  /* 0x0000000000007941 */ /* 0x000fea0003800200 */
.L_x_45085:
        /* <DEDUP_REMOVED lines=16> */
.L_x_45092:
        /* <DEDUP_REMOVED lines=12> */
.L_x_45094:
[----:B------:R-:W-:Y:S05]  /*155f0*/  BSYNC.RECONVERGENT B1 ;  /* 0x0000000000017941 */ /* 0x000fea0003800200 */
.L_x_45093:
        /* <DEDUP_REMOVED lines=62> */
.L_x_45091:
[----:B------:R-:W-:Y:S05]  /*159e0*/  BSYNC.RECONVERGENT B0 ;  /* 0x0000000000007941 */ /* 0x000fea0003800200 */
.L_x_45090:
[----:B------:R-:W-:Y:S01]  /*159f0*/  ISETP.NE.AND P4, PT, R2, 0x1, PT ;  /* 0x000000010200780c */ /* 0x000fe20003f85270 */
[----:B------:R-:W-:Y:S01]  /*15a00*/  BSSY.RECONVERGENT B0, `(.L_x_45095) ;  /* 0x000005a000007945 */ /* 0x000fe20003800200 */
[----:B------:R-:W-:Y:S01]  /*15a10*/  I2FP.F32.U32 R3, R73 ;  /* 0x0000004900037245 */ /* 0x000fe20000201000 */
[----:B------:R-:W-:Y:S02]  /*15a20*/  HFMA2 R72, -RZ, RZ, 0, 1.1920928955078125e-07 ;  /* 0x00000002ff487431 */ /* 0x000fe400000001ff */
        /* <DEDUP_REMOVED lines=12> */
.L_x_45097:
        /* <DEDUP_REMOVED lines=12> */
.L_x_45099:
[----:B------:R-:W-:Y:S05]  /*15bb0*/  BSYNC.RECONVERGENT B1 ;  /* 0x0000000000017941 */ /* 0x000fea0003800200 */
.L_x_45098:
        /* <DEDUP_REMOVED lines=62> */
.L_x_45096:
[----:B------:R-:W-:Y:S05]  /*15fa0*/  BSYNC.RECONVERGENT B0 ;  /* 0x0000000000007941 */ /* 0x000fea0003800200 */
.L_x_45095:
        /* <DEDUP_REMOVED lines=16> */
.L_x_45079:
        /* <DEDUP_REMOVED lines=13> */
[----:B------:R-:W-:Y:S02]  /*16180*/  LOP3.LUT R2, R2, 0xff0000, RZ, 0xc0, !PT ;  /* 0x00ff000002027812 */ /* 0x000fe400078ec0ff */
[----:B------:R-:W-:-:S03]  /*16190*/  LOP3.LUT R4, R12, 0xff, RZ, 0xc0, !PT ;  /* 0x000000ff0c047812 */ /* 0x000fc600078ec0ff */
[----:B------:R-:W-:Y:S01]  /*161a0*/  IMAD R2, R3, 0x1000000, R2 ;  /* 0x0100000003027824 */ /* 0x000fe200078e0202 */
[----:B------:R-:W-:-:S05]  /*161b0*/  LOP3.LUT R3, R11, 0xff, RZ, 0xc0, !PT ;  /* 0x000000ff0b037812 */ /* 0x000fca00078ec0ff */
[----:B------:R-:W-:-:S05]  /*161c0*/  IMAD R2, R3, 0x100, R2 ;  /* 0x0000010003027824 */ /* 0x000fca00078e0202 */
[----:B------:R-:W-:Y:S02]  /*161d0*/  IADD3 R4, PT, PT, R2, R4, RZ ;  /* 0x0000000402047210 */ /* 0x000fe40007ffe0ff */
[----:B------:R-:W0:Y:S02]  /*161e0*/  LDC.64 R2, c[0x0][0x3b8] ;  /* 0x0000ee00ff027b82 */ /* 0x000e240000000a00 */
[----:B0-----:R-:W-:-:S05]  /*161f0*/  IMAD.WIDE.U32 R2, R184, 0x4, R2 ;  /* 0x00000004b8027825 */ /* 0x001fca00078e0002 */
[----:B------:R1:W-:Y:S02]  /*16200*/  STG.E desc[UR8][R2.64], R4 ;  /* 0x0000000402007986 */ /* 0x0003e4000c101908 */
.L_x_45100:
        /* <DEDUP_REMOVED lines=26> */
.L_x_45104:
        /* <DEDUP_REMOVED lines=12> */
.L_x_45106:
[----:B------:R-:W-:Y:S05]  /*16470*/  BSYNC.RECONVERGENT B1 ;  /* 0x0000000000017941 */ /* 0x000fea0003800200 */
.L_x_45105:
        /* <DEDUP_REMOVED lines=61> */
.L_x_45103:
[----:B------:R-:W-:Y:S05]  /*16850*/  BSYNC.RECONVERGENT B0 ;  /* 0x0000000000007941 */ /* 0x000fea0003800200 */
.L_x_45102:
        /* <DEDUP_REMOVED lines=17> */
.L_x_45109:
        /* <DEDUP_REMOVED lines=12> */
.L_x_45111:
[----:B------:R-:W-:Y:S05]  /*16a30*/  BSYNC.RECONVERGENT B1 ;  /* 0x0000000000017941 */ /* 0x000fea0003800200 */
.L_x_45110:
        /* <DEDUP_REMOVED lines=62> */
.L_x_45108:
[----:B------:R-:W-:Y:S05]  /*16e20*/  BSYNC.RECONVERGENT B0 ;  /* 0x0000000000007941 */ /* 0x000fea0003800200 */
.L_x_45107:
        /* <DEDUP_REMOVED lines=15> */
.L_x_45114:
        /* <DEDUP_REMOVED lines=12> */
.L_x_45116:
[----:B------:R-:W-:Y:S05]  /*16fe0*/  BSYNC.RECONVERGENT B1 ;  /* 0x0000000000017941 */ /* 0x000fea0003800200 */
.L_x_45115:
        /* <DEDUP_REMOVED lines=62> */
.L_x_45113:
[----:B------:R-:W-:Y:S05]  /*173d0*/  BSYNC.RECONVERGENT B0 ;  /* 0x0000000000007941 */ /* 0x000fea0003800200 */
.L_x_45112:
        /* <DEDUP_REMOVED lines=17> */
.L_x_45119:
        /* <DEDUP_REMOVED lines=12> */
.L_x_45121:
[----:B------:R-:W-:Y:S05]  /*175b0*/  BSYNC.RECONVERGENT B1 ;  /* 0x0000000000017941 */ /* 0x000fea0003800200 */
.L_x_45120:
        /* <DEDUP_REMOVED lines=62> */
.L_x_45118:
[----:B------:R-:W-:Y:S05]  /*179a0*/  BSYNC.RECONVERGENT B0 ;  /* 0x0000000000007941 */ /* 0x000fea0003800200 */
.L_x_45117:
        /* <DEDUP_REMOVED lines=15> */
.L_x_45124:
        /* <DEDUP_REMOVED lines=12> */
.L_x_45126:
[----:B------:R-:W-:Y:S05]  /*17b60*/  BSYNC.RECONVERGENT B1 ;  /* 0x0000000000017941 */ /* 0x000fea0003800200 */
.L_x_45125:
        /* <DEDUP_REMOVED lines=62> */
.L_x_45123:
[----:B------:R-:W-:Y:S05]  /*17f50*/  BSYNC.RECONVERGENT B0 ;  /* 0x0000000000007941 */ /* 0x000fea0003800200 */
.L_x_45122:
        /* <DEDUP_REMOVED lines=17> */
.L_x_45129:
        /* <DEDUP_REMOVED lines=12> */
.L_x_45131:
[----:B------:R-:W-:Y:S05]  /*18130*/  BSYNC.RECONVERGENT B1 ;  /* 0x0000000000017941 */ /* 0x000fea0003800200 */
.L_x_45130:
        /* <DEDUP_REMOVED lines=62> */
.L_x_45128:
[----:B------:R-:W-:Y:S05]  /*18520*/  BSYNC.RECONVERGENT B0 ;  /* 0x0000000000007941 */ /* 0x000fea0003800200 */
.L_x_45127:
        /* <DEDUP_REMOVED lines=15> */
.L_x_45134:
        /* <DEDUP_REMOVED lines=12> */
.L_x_45136:
[----:B------:R-:W-:Y:S05]  /*186e0*/  BSYNC.RECONVERGENT B1 ;  /* 0x0000000000017941 */ /* 0x000fea0003800200 */
.L_x_45135:
        /* <DEDUP_REMOVED lines=62> */
.L_x_45133:
[----:B------:R-:W-:Y:S05]  /*18ad0*/  BSYNC.RECONVERGENT B0 ;  /* 0x0000000000007941 */ /* 0x000fea0003800200 */
.L_x_45132:
        /* <DEDUP_REMOVED lines=17> */
.L_x_45139:
        /* <DEDUP_REMOVED lines=15> */
.L_x_45141:
[----:B------:R-:W-:Y:S05]  /*18ce0*/  BSYNC.RECONVERGENT B1 ;  /* 0x0000000000017941 */ /* 0x000fea0003800200 */
.L_x_45140:
        /* <DEDUP_REMOVED lines=62> */
.L_x_45138:
[----:B------:R-:W-:Y:S05]  /*190d0*/  BSYNC.RECONVERGENT B0 ;  /* 0x0000000000007941 */ /* 0x000fea0003800200 */
.L_x_45137:
        /* <DEDUP_REMOVED lines=44> */
.L_x_45101:
        /* <DEDUP_REMOVED lines=16> */
.L_x_45145:
        /* <DEDUP_REMOVED lines=12> */
.L_x_45147:
[----:B------:R-:W-:Y:S05]  /*19560*/  BSYNC.RECONVERGENT B1 ;  /* 0x0000000000017941 */ /* 0x000fea0003800200 */
.L_x_45146:
        /* <DEDUP_REMOVED lines=61> */
.L_x_45144:
[----:B------:R-:W-:Y:S05]  /*19940*/  BSYNC.RECONVERGENT B0 ;  /* 0x0000000000007941 */ /* 0x000fea0003800200 */
.L_x_45143:
        /* <DEDUP_REMOVED lines=16> */
.L_x_45150:
        /* <DEDUP_REMOVED lines=12> */
.L_x_45152:
[----:B------:R-:W-:Y:S05]  /*19b10*/  BSYNC.RECONVERGENT B1 ;  /* 0x0000000000017941 */ /* 0x000fea0003800200 */
.L_x_45151:
        /* <DEDUP_REMOVED lines=62> */
.L_x_45149:
[----:B------:R-:W-:Y:S05]  /*19f00*/  BSYNC.RECONVERGENT B0 ;  /* 0x0000000000007941 */ /* 0x000fea0003800200 */
.L_x_45148:
        /* <DEDUP_REMOVED lines=16> */
.L_x_45155:
        /* <DEDUP_REMOVED lines=12> */
.L_x_45157:
[----:B------:R-:W-:Y:S05]  /*1a0d0*/  BSYNC.RECONVERGENT B1 ;  /* 0x0000000000017941 */ /* 0x000fea0003800200 */
.L_x_45156:
        /* <DEDUP_REMOVED lines=62> */
.L_x_45154:
[----:B------:R-:W-:Y:S05]  /*1a4c0*/  BSYNC.RECONVERGENT B0 ;  /* 0x0000000000007941 */ /* 0x000fea0003800200 */
.L_x_45153:
        /* <DEDUP_REMOVED lines=16> */
.L_x_45160:
        /* <DEDUP_REMOVED lines=12> */
.L_x_45162:
[----:B------:R-:W-:Y:S05]  /*1a690*/  BSYNC.RECONVERGENT B1 ;  /* 0x0000000000017941 */ /* 0x000fea0003800200 */
.L_x_45161:
        /* <DEDUP_REMOVED lines=62> */
.L_x_45159:
[----:B------:R-:W-:Y:S05]  /*1aa80*/  BSYNC.RECONVERGENT B0 ;  /* 0x0000000000007941 */ /* 0x000fea0003800200 */
.L_x_45158:
        /* <DEDUP_REMOVED lines=16> */
.L_x_45142:
[----:B------:R-:W-:Y:S01]  /*1ab90*/  IMAD.WIDE.U32 R2, R171, 0x10, R234 ;  /* 0x00000010ab027825 */ /* 0x000fe200078e00ea */
[----:B------:R-:W-:-:S04]  /*1aba0*/  SEL R0, RZ, 0x1000000, !P4 ;  /* 0x01000000ff007807 */ /* 0x000fc80006000000 */
[----:B------:R0:W-:Y:S02]  /*1abb0*/  STG.E.128 desc[UR8][R2.64], R132 ;  /* 0x0000008402007986 */ /* 0x0001e4000c101d08 */
[----:B0-----:R-:W-:Y:S02]  /*1abc0*/  SEL R2, RZ, 0x10000, !P3 ;  /* 0x00010000ff027807 */ /* 0x001fe40005800000 */
[----:B------:R-:W-:-:S04]  /*1abd0*/  SEL R3, RZ, 0x100, !P2 ;  /* 0x00000100ff037807 */ /* 0x000fc80005000000 */
[----:B------:R-:W-:Y:S02]  /*1abe0*/  IADD3 R0, PT, PT, R3, R0, R2 ;  /* 0x0000000003007210 */ /* 0x000fe40007ffe002 */
[----:B------:R-:W-:-:S04]  /*1abf0*/  SEL R2, RZ, 0x1, !P1 ;  /* 0x00000001ff027807 */ /* 0x000fc80004800000 */
[----:B------:R-:W-:Y:S01]  /*1ac00*/  IADD3 R0, PT, PT, R0, R2, RZ ;  /* 0x0000000200007210 */ /* 0x000fe20007ffe0ff */
[----:B------:R-:W-:-:S05]  /*1ac10*/  IMAD.WIDE.U32 R2, R171, 0x4, R236 ;  /* 0x00000004ab027825 */ /* 0x000fca00078e00ec */
        /* <DEDUP_REMOVED lines=13> */
.L_x_45163:
[----:B------:R-:W2:Y:S01]  /*1acf0*/  @P0 LDC.64 R4, c[0x0][0x398] ;  /* 0x0000e600ff040b82 */ /* 0x000ea20000000a00 */
[----:B------:R-:W-:-:S07]  /*1ad00*/  VIADD R7, R190, 0xa0 ;  /* 0x000000a0be077836 */ /* 0x000fce0000000000 */
[----:B01----:R-:W0:Y:S01]  /*1ad10*/  @P5 LDC.64 R2, c[0x0][0x3a0] ;  /* 0x0000e800ff025b82 */ /* 0x003e220000000a00 */
[----:B------:R-:W-:-:S06]  /*1ad20*/  IMAD.WIDE.U32 R72, R7, 0x10, R212 ;  /* 0x0000001007487825 */ /* 0x000fcc00078e00d4 */
[----:B------:R-:W5:Y:S01]  /*1ad30*/  LDG.E.128 R72, desc[UR8][R72.64] ;  /* 0x0000000848487981 */ /* 0x000f62000c1e1d00 */
[----:B--2---:R-:W-:-:S05]  /*1ad40*/  @P0 IMAD.WIDE.U32 R4, R7, 0x10, R4 ;  /* 0x0000001007040825 */ /* 0x004fca00078e0004 */
[----:B------:R1:W5:Y:S01]  /*1ad50*/  @P0 LDG.E.128 R64, desc[UR8][R4.64] ;  /* 0x0000000804400981 */ /* 0x000362000c1e1d00 */
[----:B0-----:R-:W-:-:S05]  /*1ad60*/  @P5 IMAD.WIDE.U32 R2, R7, 0x10, R2 ;  /* 0x0000001007025825 */ /* 0x001fca00078e0002 */
[----:B------:R1:W5:Y:S01]  /*1ad70*/  @P5 LDG.E.128 R68, desc[UR8][R2.64] ;  /* 0x0000000802445981 */ /* 0x000362000c1e1d00 */
[----:B------:R-:W-:Y:S05]  /*1ad80*/  @!P0 BRA `(.L_x_45164) ;  /* 0x0000003000408947 */ /* 0x000fea0003800000 */
        /* <DEDUP_REMOVED lines=16> */
.L_x_45167:
        /* <DEDUP_REMOVED lines=12> */
.L_x_45169:
[----:B------:R-:W-:Y:S05]  /*1af50*/  BSYNC.RECONVERGENT B1 ;  /* 0x0000000000017941 */ /* 0x000fea0003800200 */
.L_x_45168:
        /* <DEDUP_REMOVED lines=62> */
.L_x_45166:
[----:B------:R-:W-:Y:S05]  /*1b340*/  BSYNC.RECONVERGENT B0 ;  /* 0x0000000000007941 */ /* 0x000fea0003800200 */
.L_x_45165:
[----:B------:R-:W-:Y:S01]  /*1b350*/  ISETP.NE.AND P2, PT, R2, 0x1, PT ;  /* 0x000000010200780c */ /* 0x000fe20003f45270 */
[----:B------:R-:W-:Y:S01]  /*1b360*/  BSSY.RECONVERGENT B0, `(.L_x_45170) ;  /* 0x000005b000007945 */ /* 0x000fe20003800200 */
[----:B------:R-:W-:Y:S01]  /*1b370*/  I2FP.F32.U32 R3, R3 ;  /* 0x0000000300037245 */ /* 0x000fe20000201000 */
[----:B-----5:R-:W-:Y:S01]  /*1b380*/  FMUL.FTZ R72, R72, R152 ;  /* 0x0000009848487220 */ /* 0x020fe20000410000 */
[----:B------:R-:W-:Y:S01]  /*1b390*/  IMAD.MOV.U32 R6, RZ, RZ, 0x2 ;  /* 0x00000002ff067424 */ /* 0x000fe200078e00ff */
[----:B------:R-:W-:Y:S02]  /*1b3a0*/  MOV R5, R14 ;  /* 0x0000000e00057202 */ /* 0x000fe40000000f00 */
        /* <DEDUP_REMOVED lines=11> */
.L_x_45172:
        /* <DEDUP_REMOVED lines=12> */
.L_x_45174:
[----:B------:R-:W-:Y:S05]  /*1b520*/  BSYNC.RECONVERGENT B1 ;  /* 0x0000000000017941 */ /* 0x000fea0003800200 */
.L_x_45173:
        /* <DEDUP_REMOVED lines=62> */
.L_x_45171:
[----:B------:R-:W-:Y:S05]  /*1b910*/  BSYNC.RECONVERGENT B0 ;  /* 0x0000000000007941 */ /* 0x000fea0003800200 */
.L_x_45170:
        /* <DEDUP_REMOVED lines=15> */
.L_x_45177:
        /* <DEDUP_REMOVED lines=12> */
.L_x_45179:
[----:B------:R-:W-:Y:S05]  /*1bad0*/  BSYNC.RECONVERGENT B1 ;  /* 0x0000000000017941 */ /* 0x000fea0003800200 */
.L_x_45178:
        /* <DEDUP_REMOVED lines=62> */
.L_x_45176:
[----:B------:R-:W-:Y:S05]  /*1bec0*/  BSYNC.RECONVERGENT B0 ;  /* 0x0000000000007941 */ /* 0x000fea0003800200 */
.L_x_45175:
        /* <DEDUP_REMOVED lines=17> */
.L_x_45182:
        /* <DEDUP_REMOVED lines=12> */
.L_x_45184:
[----:B------:R-:W-:Y:S05]  /*1c0a0*/  BSYNC.RECONVERGENT B1 ;  /* 0x0000000000017941 */ /* 0x000fea0003800200 */
.L_x_45183:
        /* <DEDUP_REMOVED lines=62> */
.L_x_45181:
[----:B------:R-:W-:Y:S05]  /*1c490*/  BSYNC.RECONVERGENT B0 ;  /* 0x0000000000007941 */ /* 0x000fea0003800200 */
.L_x_45180:
        /* <DEDUP_REMOVED lines=15> */
.L_x_45187:
        /* <DEDUP_REMOVED lines=12> */
.L_x_45189:
[----:B------:R-:W-:Y:S05]  /*1c650*/  BSYNC.RECONVERGENT B1 ;  /* 0x0000000000017941 */ /* 0x000fea0003800200 */
.L_x_45188:
        /* <DEDUP_REMOVED lines=62> */
.L_x_45186:
[----:B------:R-:W-:Y:S05]  /*1ca40*/  BSYNC.RECONVERGENT B0 ;  /* 0x0000000000007941 */ /* 0x000fea0003800200 */
.L_x_45185:
        /* <DEDUP_REMOVED lines=17> */
.L_x_45192:
        /* <DEDUP_REMOVED lines=12> */
.L_x_45194:
[----:B------:R-:W-:Y:S05]  /*1cc20*/  BSYNC.RECONVERGENT B1 ;  /* 0x0000000000017941 */ /* 0x000fea0003800200 */
.L_x_45193:
        /* <DEDUP_REMOVED lines=62> */
.L_x_45191:
[----:B------:R-:W-:Y:S05]  /*1d010*/  BSYNC.RECONVERGENT B0 ;  /* 0x0000000000007941 */ /* 0x000fea0003800200 */
.L_x_45190:
        /* <DEDUP_REMOVED lines=15> */
.L_x_45197:
        /* <DEDUP_REMOVED lines=12> */
.L_x_45199:
[----:B------:R-:W-:Y:S05]  /*1d1d0*/  BSYNC.RECONVERGENT B1 ;  /* 0x0000000000017941 */ /* 0x000fea0003800200 */
.L_x_45198:
        /* <DEDUP_REMOVED lines=62> */
.L_x_45196:
[----:B------:R-:W-:Y:S05]  /*1d5c0*/  BSYNC.RECONVERGENT B0 ;  /* 0x0000000000007941 */ /* 0x000fea0003800200 */
.L_x_45195:
[----:B------:R-:W-:Y:S01]  /*1d5d0*/  ISETP.NE.AND P6, PT, R4, 0x1, PT ;  /* 0x000000010400780c */ /* 0x000fe20003fc5270 */
[----:B------:R-:W-:Y:S01]  /*1d5e0*/  BSSY.RECONVERGENT B0, `(.L_x_45200) ;  /* 0x000005e000007945 */ /* 0x000fe20003800200 */
[----:B------:R-:W-:Y:S01]  /*1d5f0*/  I2FP.F32.U32 R5, R9 ;  /* 0x0000000900057245 */ /* 0x000fe20000201000 */
[----:B------:R-:W-:Y:S01]  /*1d600*/  FMUL.FTZ R75, R75, R152 ;  /* 0x000000984b4b7220 */ /* 0x000fe20000410000 */
        /* <DEDUP_REMOVED lines=13> */
.L_x_45202:
        /* <DEDUP_REMOVED lines=15> */
.L_x_45204:
[----:B------:R-:W-:Y:S05]  /*1d7d0*/  BSYNC.RECONVERGENT B1 ;  /* 0x0000000000017941 */ /* 0x000fea0003800200 */
.L_x_45203:
        /* <DEDUP_REMOVED lines=62> */
.L_x_45201:
[----:B------:R-:W-:Y:S05]  /*1dbc0*/  BSYNC.RECONVERGENT B0 ;  /* 0x0000000000007941 */ /* 0x000fea0003800200 */
.L_x_45200:
        /* <DEDUP_REMOVED lines=44> */
.L_x_45164:
        /* <DEDUP_REMOVED lines=16> */
.L_x_45208:
        /* <DEDUP_REMOVED lines=12> */
.L_x_45210:
[----:B------:R-:W-:Y:S05]  /*1e050*/  BSYNC.RECONVERGENT B1 ;  /* 0x0000000000017941 */ /* 0x000fea0003800200 */
.L_x_45209:
        /* <DEDUP_REMOVED lines=62> */
.L_x_45207:
[----:B------:R-:W-:Y:S05]  /*1e440*/  BSYNC.RECONVERGENT B0 ;  /* 0x0000000000007941 */ /* 0x000fea0003800200 */
.L_x_45206:
        /* <DEDUP_REMOVED lines=16> */
.L_x_45213:
        /* <DEDUP_REMOVED lines=12> */
.L_x_45215:
[----:B------:R-:W-:Y:S05]  /*1e610*/  BSYNC.RECONVERGENT B1 ;  /* 0x0000000000017941 */ /* 0x000fea0003800200 */
.L_x_45214:
        /* <DEDUP_REMOVED lines=62> */
.L_x_45212:
[----:B------:R-:W-:Y:S05]  /*1ea00*/  BSYNC.RECONVERGENT B0 ;  /* 0x0000000000007941 */ /* 0x000fea0003800200 */
.L_x_45211:
        /* <DEDUP_REMOVED lines=16> */
.L_x_45218:
        /* <DEDUP_REMOVED lines=12> */
.L_x_45220:
[----:B------:R-:W-:Y:S05]  /*1ebd0*/  BSYNC.RECONVERGENT B1 ;  /* 0x0000000000017941 */ /* 0x000fea0003800200 */
.L_x_45219:
        /* <DEDUP_REMOVED lines=62> */
.L_x_45217:
[----:B------:R-:W-:Y:S05]  /*1efc0*/  BSYNC.RECONVERGENT B0 ;  /* 0x0000000000007941 */ /* 0x000fea0003800200 */
.L_x_45216:
[----:B------:R-:W-:Y:S01]  /*1efd0*/  ISETP.NE.AND P4, PT, R2, 0x1, PT ;  /* 0x000000010200780c */ /* 0x000fe20003f85270 */
[----:B------:R-:W-:Y:S01]  /*1efe0*/  BSSY.RECONVERGENT B0, `(.L_x_45221) ;  /* 0x000005a000007945 */ /* 0x000fe20003800200 */
[----:B------:R-:W-:Y:S01]  /*1eff0*/  I2FP.F32.U32 R3, R5 ;  /* 0x0000000500037245 */ /* 0x000fe20000201000 */
        /* <DEDUP_REMOVED lines=13> */
.L_x_45223:
        /* <DEDUP_REMOVED lines=12> */
.L_x_45225:
[----:B------:R-:W-:Y:S05]  /*1f190*/  BSYNC.RECONVERGENT B1 ;  /* 0x0000000000017941 */ /* 0x000fea0003800200 */
.L_x_45224:
        /* <DEDUP_REMOVED lines=62> */
.L_x_45222:
[----:B------:R-:W-:Y:S05]  /*1f580*/  BSYNC.RECONVERGENT B0 ;  /* 0x0000000000007941 */ /* 0x000fea0003800200 */
.L_x_45221:
        /* <DEDUP_REMOVED lines=16> */
.L_x_45205:
        /* <DEDUP_REMOVED lines=12> */
[----:B------:R-:W-:Y:S02]  /*1f750*/  LOP3.LUT R3, R9, 0xffff, RZ, 0xc0, !PT ;  /* 0x0000ffff09037812 */ /* 0x000fe400078ec0ff */
[----:B------:R-:W-:Y:S02]  /*1f760*/  LOP3.LUT R4, R12, 0xff, RZ, 0xc0, !PT ;  /* 0x000000ff0c047812 */ /* 0x000fe400078ec0ff */
[----:B------:R-:W-:-:S05]  /*1f770*/  LOP3.LUT R2, R2, 0xff0000, RZ, 0xc0, !PT ;  /* 0x00ff000002027812 */ /* 0x000fca00078ec0ff */
[----:B------:R-:W-:Y:S01]  /*1f780*/  IMAD R2, R3, 0x1000000, R2 ;  /* 0x0100000003027824 */ /* 0x000fe200078e0202 */
[----:B------:R-:W-:-:S04]  /*1f790*/  LOP3.LUT R3, R11, 0xff, RZ, 0xc0, !PT ;  /* 0x000000ff0b037812 */ /* 0x000fc800078ec0ff */
[----:B------:R-:W-:-:S05]  /*1f7a0*/  LEA R2, R3, R2, 0x8 ;  /* 0x0000000203027211 */ /* 0x000fca00078e40ff */
[----:B------:R-:W-:Y:S02]  /*1f7b0*/  IMAD.IADD R4, R2, 0x1, R4 ;  /* 0x0000000102047824 */ /* 0x000fe400078e0204 */
[----:B------:R-:W0:Y:S02]  /*1f7c0*/  LDC.64 R2, c[0x0][0x3b8] ;  /* 0x0000ee00ff027b82 */ /* 0x000e240000000a00 */
[----:B0-----:R-:W-:-:S05]  /*1f7d0*/  IMAD.WIDE.U32 R2, R7, 0x4, R2 ;  /* 0x0000000407027825 */ /* 0x001fca00078e0002 */
[----:B------:R1:W-:Y:S02]  /*1f7e0*/  STG.E desc[UR8][R2.64], R4 ;  /* 0x0000000402007986 */ /* 0x0003e4000c101908 */
.L_x_45226:
[----:B01----:R-:W0:Y:S01]  /*1f7f0*/  @P0 LDC.64 R4, c[0x0][0x398] ;  /* 0x0000e600ff040b82 */ /* 0x003e220000000a00 */
[----:B------:R-:W-:-:S07]  /*1f800*/  VIADD R6, R190, 0xc0 ;  /* 0x000000c0be067836 */ /* 0x000fce0000000000 */
[----:B------:R-:W1:Y:S01]  /*1f810*/  @P5 LDC.64 R2, c[0x0][0x3a0] ;  /* 0x0000e800ff025b82 */ /* 0x000e620000000a00 */
[----:B------:R-:W-:-:S06]  /*1f820*/  IMAD.WIDE.U32 R72, R6, 0x10, R212 ;  /* 0x0000001006487825 */ /* 0x000fcc00078e00d4 */
[----:B------:R-:W5:Y:S01]  /*1f830*/  LDG.E.128 R72, desc[UR8][R72.64] ;  /* 0x0000000848487981 */ /* 0x000f62000c1e1d00 */
[----:B0-----:R-:W-:-:S05]  /*1f840*/  @P0 IMAD.WIDE.U32 R4, R6, 0x10, R4 ;  /* 0x0000001006040825 */ /* 0x001fca00078e0004 */
[----:B------:R0:W5:Y:S01]  /*1f850*/  @P0 LDG.E.128 R64, desc[UR8][R4.64] ;  /* 0x0000000804400981 */ /* 0x000162000c1e1d00 */
[----:B-1----:R-:W-:-:S05]  /*1f860*/  @P5 IMAD.WIDE.U32 R2, R6, 0x10, R2 ;  /* 0x0000001006025825 */ /* 0x002fca00078e0002 */
[----:B------:R0:W5:Y:S01]  /*1f870*/  @P5 LDG.E.128 R68, desc[UR8][R2.64] ;  /* 0x0000000802445981 */ /* 0x000162000c1e1d00 */
[----:B------:R-:W-:Y:S05]  /*1f880*/  @!P0 BRA `(.L_x_45227) ;  /* 0x00000030003c8947 */ /* 0x000fea0003800000 */
        /* <DEDUP_REMOVED lines=16> */
.L_x_45230:
        /* <DEDUP_REMOVED lines=12> */
.L_x_45232:
[----:B------:R-:W-:Y:S05]  /*1fa50*/  BSYNC.RECONVERGENT B1 ;  /* 0x0000000000017941 */ /* 0x000fea0003800200 */
.L_x_45231:
        /* <DEDUP_REMOVED lines=57> */
[----:B------:R-:W-:Y:S02]  /*1fdf0*/  IMAD.MOV.U32 R14, RZ, RZ, R2 ;  /* 0x000000ffff0e7224 */ /* 0x000fe400078e0002 */
[----:B------:R-:W-:Y:S01]  /*1fe00*/  HFMA2 R2, -RZ, RZ, 0, 0 ;  /* 0x00000000ff027431 */ /* 0x000fe200000001ff */
[----:B------:R-:W-:Y:S01]  /*1fe10*/  LOP3.LUT R18, R10, UR4, R3, 0x96, !PT ;  /* 0x000000040a127c12 */ /* 0x000fe2000f8e9603 */
[----:B------:R-:W-:-:S07]  /*1fe20*/  IMAD.MOV.U32 R3, RZ, RZ, R0 ;  /* 0x000000ffff037224 */ /* 0x000fce00078e0000 */
.L_x_45229:
[----:B------:R-:W-:Y:S05]  /*1fe30*/  BSYNC.RECONVERGENT B0 ;  /* 0x0000000000007941 */ /* 0x000fea0003800200 */
.L_x_45228:
[----:B------:R-:W-:Y:S01]  /*1fe40*/  ISETP.NE.AND P2, PT, R2, 0x1, PT ;  /* 0x000000010200780c */ /* 0x000fe20003f45270 */
[----:B------:R-:W-:Y:S01]  /*1fe50*/  BSSY.RECONVERGENT B0, `(.L_x_45233) ;  /* 0x000005b000007945 */ /* 0x000fe20003800200 */
[----:B------:R-:W-:Y:S01]  /*1fe60*/  I2FP.F32.U32 R0, R3 ;  /* 0x0000000300007245 */ /* 0x000fe20000201000 */
[----:B-----5:R-:W-:Y:S01]  /*1fe70*/  FMUL.FTZ R72, R72, R152 ;  /* 0x0000009848487220 */ /* 0x020fe20000410000 */
        /* <DEDUP_REMOVED lines=13> */
.L_x_45235:
        /* <DEDUP_REMOVED lines=12> */
.L_x_45237:
[----:B------:R-:W-:Y:S05]  /*20010*/  BSYNC.RECONVERGENT B1 ;  /* 0x0000000000017941 */ /* 0x000fea0003800200 */
.L_x_45236:
        /* <DEDUP_REMOVED lines=62> */
.L_x_45234:
[----:B------:R-:W-:Y:S05]  /*20400*/  BSYNC.RECONVERGENT B0 ;  /* 0x0000000000007941 */ /* 0x000fea0003800200 */
.L_x_45233:
        /* <DEDUP_REMOVED lines=15> */
.L_x_45240:
        /* <DEDUP_REMOVED lines=12> */
.L_x_45242:
[----:B------:R-:W-:Y:S05]  /*205c0*/  BSYNC.RECONVERGENT B1 ;  /* 0x0000000000017941 */ /* 0x000fea0003800200 */
.L_x_45241:
        /* <DEDUP_REMOVED lines=62> */
.L_x_45239:
[----:B------:R-:W-:Y:S05]  /*209b0*/  BSYNC.RECONVERGENT B0 ;  /* 0x0000000000007941 */ /* 0x000fea0003800200 */
.L_x_45238:
        /* <DEDUP_REMOVED lines=17> */
.L_x_45245:
        /* <DEDUP_REMOVED lines=12> */
.L_x_45247:
[----:B------:R-:W-:Y:S05]  /*20b90*/  BSYNC.RECONVERGENT B1 ;  /* 0x0000000000017941 */ /* 0x000fea0003800200 */
.L_x_45246:
        /* <DEDUP_REMOVED lines=62> */
.L_x_45244:
[----:B------:R-:W-:Y:S05]  /*20f80*/  BSYNC.RECONVERGENT B0 ;  /* 0x0000000000007941 */ /* 0x000fea0003800200 */
.L_x_45243:
        /* <DEDUP_REMOVED lines=15> */
.L_x_45250:
        /* <DEDUP_REMOVED lines=12> */
.L_x_45252:
[----:B------:R-:W-:Y:S05]  /*21140*/  BSYNC.RECONVERGENT B1 ;  /* 0x0000000000017941 */ /* 0x000fea0003800200 */
.L_x_45251:
        /* <DEDUP_REMOVED lines=62> */
.L_x_45249:
[----:B------:R-:W-:Y:S05]  /*21530*/  BSYNC.RECONVERGENT B0 ;  /* 0x0000000000007941 */ /* 0x000fea0003800200 */
.L_x_45248:
        /* <DEDUP_REMOVED lines=17> */
.L_x_45255:
        /* <DEDUP_REMOVED lines=12> */
.L_x_45257:
[----:B------:R-:W-:Y:S05]  /*21710*/  BSYNC.RECONVERGENT B1 ;  /* 0x0000000000017941 */ /* 0x000fea0003800200 */
.L_x_45256:
        /* <DEDUP_REMOVED lines=62> */
.L_x_45254:
[----:B------:R-:W-:Y:S05]  /*21b00*/  BSYNC.RECONVERGENT B0 ;  /* 0x0000000000007941 */ /* 0x000fea0003800200 */
.L_x_45253:
        /* <DEDUP_REMOVED lines=15> */
.L_x_45260:
        /* <DEDUP_REMOVED lines=12> */
.L_x_45262:
[----:B------:R-:W-:Y:S05]  /*21cc0*/  BSYNC.RECONVERGENT B1 ;  /* 0x0000000000017941 */ /* 0x000fea0003800200 */
.L_x_45261:
        /* <DEDUP_REMOVED lines=62> */
.L_x_45259:
[----:B------:R-:W-:Y:S05]  /*220b0*/  BSYNC.RECONVERGENT B0 ;  /* 0x0000000000007941 */ /* 0x000fea0003800200 */
.L_x_45258:
        /* <DEDUP_REMOVED lines=17> */
.L_x_45265:
        /* <DEDUP_REMOVED lines=15> */
.L_x_45267:
[----:B------:R-:W-:Y:S05]  /*222c0*/  BSYNC.RECONVERGENT B1 ;  /* 0x0000000000017941 */ /* 0x000fea0003800200 */
.L_x_45266:
        /* <DEDUP_REMOVED lines=62> */
.L_x_45264:
[----:B------:R-:W-:Y:S05]  /*226b0*/  BSYNC.RECONVERGENT B0 ;  /* 0x0000000000007941 */ /* 0x000fea0003800200 */
.L_x_45263:
        /* <DEDUP_REMOVED lines=44> */
.L_x_45227:
        /* <DEDUP_REMOVED lines=16> */
.L_x_45271:
        /* <DEDUP_REMOVED lines=12> */
.L_x_45273:
[----:B------:R-:W-:Y:S05]  /*22b40*/  BSYNC.RECONVERGENT B1 ;  /* 0x0000000000017941 */ /* 0x000fea0003800200 */
.L_x_45272:
        /* <DEDUP_REMOVED lines=61> */
.L_x_45270:
[----:B------:R-:W-:Y:S05]  /*22f20*/  BSYNC.RECONVERGENT B0 ;  /* 0x0000000000007941 */ /* 0x000fea0003800200 */
.L_x_45269:
        /* <DEDUP_REMOVED lines=16> */
.L_x_45276:
        /* <DEDUP_REMOVED lines=12> */
.L_x_45278:
[----:B------:R-:W-:Y:S05]  /*230f0*/  BSYNC.RECONVERGENT B1 ;  /* 0x0000000000017941 */ /* 0x000fea0003800200 */
.L_x_45277:
        /* <DEDUP_REMOVED lines=62> */
.L_x_45275:
[----:B------:R-:W-:Y:S05]  /*234e0*/  BSYNC.RECONVERGENT B0 ;  /* 0x0000000000007941 */ /* 0x000fea0003800200 */
.L_x_45274:
        /* <DEDUP_REMOVED lines=16> */
.L_x_45281:
        /* <DEDUP_REMOVED lines=12> */
.L_x_45283:
[----:B------:R-:W-:Y:S05]  /*236b0*/  BSYNC.RECONVERGENT B1 ;  /* 0x0000000000017941 */ /* 0x000fea0003800200 */
.L_x_45282:
        /* <DEDUP_REMOVED lines=62> */
.L_x_45280:
[----:B------:R-:W-:Y:S05]  /*23aa0*/  BSYNC.RECONVERGENT B0 ;  /* 0x0000000000007941 */ /* 0x000fea0003800200 */
.L_x_45279:
        /* <DEDUP_REMOVED lines=16> */
.L_x_45286:
        /* <DEDUP_REMOVED lines=12> */
.L_x_45288:
[----:B------:R-:W-:Y:S05]  /*23c70*/  BSYNC.RECONVERGENT B1 ;  /* 0x0000000000017941 */ /* 0x000fea0003800200 */
.L_x_45287:
        /* <DEDUP_REMOVED lines=62> */
.L_x_45285:
[----:B------:R-:W-:Y:S05]  /*24060*/  BSYNC.RECONVERGENT B0 ;  /* 0x0000000000007941 */ /* 0x000fea0003800200 */
.L_x_45284:
        /* <DEDUP_REMOVED lines=16> */
.L_x_45268:
        /* <DEDUP_REMOVED lines=17> */
[----:B------:R-:W-:-:S05]  /*24280*/  LOP3.LUT R2, R12, 0xff, RZ, 0xc0, !PT ;  /* 0x000000ff0c027812 */ /* 0x000fca00078ec0ff */
[----:B------:R-:W-:Y:S02]  /*24290*/  IMAD.IADD R0, R0, 0x1, R2 ;  /* 0x0000000100007824 */ /* 0x000fe400078e0202 */
[----:B------:R-:W0:Y:S02]  /*242a0*/  LDC.64 R2, c[0x0][0x3b8] ;  /* 0x0000ee00ff027b82 */ /* 0x000e240000000a00 */
[----:B0-----:R-:W-:-:S05]  /*242b0*/  IMAD.WIDE.U32 R2, R6, 0x4, R2 ;  /* 0x0000000406027825 */ /* 0x001fca00078e0002 */
[----:B------:R1:W-:Y:S02]  /*242c0*/  STG.E desc[UR8][R2.64], R0 ;  /* 0x0000000002007986 */ /* 0x0003e4000c101908 */
.L_x_45289:
[----:B------:R-:W2:Y:S01]  /*242d0*/  @P0 LDC.64 R76, c[0x0][0x398] ;  /* 0x0000e600ff4c0b82 */ /* 0x000ea20000000a00 */
[----:B------:R-:W-:-:S07]  /*242e0*/  IADD3 R5, PT, PT, R190, 0xe0, RZ ;  /* 0x000000e0be057810 */ /* 0x000fce0007ffe0ff */
        /* <DEDUP_REMOVED lines=24> */
.L_x_45293:
        /* <DEDUP_REMOVED lines=12> */
.L_x_45295:
[----:B------:R-:W-:Y:S05]  /*24530*/  BSYNC.RECONVERGENT B1 ;  /* 0x0000000000017941 */ /* 0x000fea0003800200 */
.L_x_45294:
        /* <DEDUP_REMOVED lines=62> */
.L_x_45292:
[----:B------:R-:W-:Y:S05]  /*24920*/  BSYNC.RECONVERGENT B0 ;  /* 0x0000000000007941 */ /* 0x000fea0003800200 */
.L_x_45291:
[----:B------:R-:W-:Y:S01]  /*24930*/  ISETP.NE.AND P2, PT, R2, 0x1, PT ;  /* 0x000000010200780c */ /* 0x000fe20003f45270 */
[----:B------:R-:W-:Y:S01]  /*24940*/  BSSY.RECONVERGENT B0, `(.L_x_45296) ;  /* 0x000005b000007945 */ /* 0x000fe20003800200 */
[----:B------:R-:W-:Y:S01]  /*24950*/  I2FP.F32.U32 R3, R3 ;  /* 0x0000000300037245 */ /* 0x000fe20000201000 */
[----:B------:R-:W-:Y:S02]  /*24960*/  HFMA2 R9, -RZ, RZ, 0, 1.1920928955078125e-07 ;  /* 0x00000002ff097431 */ /* 0x000fe400000001ff */
[----:B-----5:R-:W-:Y:S01]  /*24970*/  FMUL.FTZ R76, R76, R152 ;  /* 0x000000984c4c7220 */ /* 0x020fe20000410000 */
        /* <DEDUP_REMOVED lines=12> */
.L_x_45298:
        /* <DEDUP_REMOVED lines=12> */
.L_x_45300:
[----:B------:R-:W-:Y:S05]  /*24b00*/  BSYNC.RECONVERGENT B1 ;  /* 0x0000000000017941 */ /* 0x000fea0003800200 */
.L_x_45299:
        /* <DEDUP_REMOVED lines=62> */
.L_x_45297:
[----:B------:R-:W-:Y:S05]  /*24ef0*/  BSYNC.RECONVERGENT B0 ;  /* 0x0000000000007941 */ /* 0x000fea0003800200 */
.L_x_45296:
        /* <DEDUP_REMOVED lines=15> */
.L_x_45303:
        /* <DEDUP_REMOVED lines=12> */
.L_x_45305:
[----:B------:R-:W-:Y:S05]  /*250b0*/  BSYNC.RECONVERGENT B1 ;  /* 0x0000000000017941 */ /* 0x000fea0003800200 */
.L_x_45304:
        /* <DEDUP_REMOVED lines=62> */
.L_x_45302:
[----:B------:R-:W-:Y:S05]  /*254a0*/  BSYNC.RECONVERGENT B0 ;  /* 0x0000000000007941 */ /* 0x000fea0003800200 */
.L_x_45301:
        /* <DEDUP_REMOVED lines=17> */
.L_x_45308:
        /* <DEDUP_REMOVED lines=12> */
.L_x_45310:
[----:B------:R-:W-:Y:S05]  /*25680*/  BSYNC.RECONVERGENT B1 ;  /* 0x0000000000017941 */ /* 0x000fea0003800200 */
.L_x_45309:
        /* <DEDUP_REMOVED lines=62> */
.L_x_45307:
[----:B------:R-:W-:Y:S05]  /*25a70*/  BSYNC.RECONVERGENT B0 ;  /* 0x0000000000007941 */ /* 0x000fea0003800200 */
.L_x_45306:
        /* <DEDUP_REMOVED lines=15> */
.L_x_45313:
        /* <DEDUP_REMOVED lines=12> */
.L_x_45315:
[----:B------:R-:W-:Y:S05]  /*25c30*/  BSYNC.RECONVERGENT B1 ;  /* 0x0000000000017941 */ /* 0x000fea0003800200 */
.L_x_45314:
        /* <DEDUP_REMOVED lines=62> */
.L_x_45312:
[----:B------:R-:W-:Y:S05]  /*26020*/  BSYNC.RECONVERGENT B0 ;  /* 0x0000000000007941 */ /* 0x000fea0003800200 */
.L_x_45311:
        /* <DEDUP_REMOVED lines=17> */
.L_x_45318:
        /* <DEDUP_REMOVED lines=12> */
.L_x_45320:
[----:B------:R-:W-:Y:S05]  /*26200*/  BSYNC.RECONVERGENT B1 ;  /* 0x0000000000017941 */ /* 0x000fea0003800200 */
.L_x_45319:
        /* <DEDUP_REMOVED lines=62> */
.L_x_45317:
[----:B------:R-:W-:Y:S05]  /*265f0*/  BSYNC.RECONVERGENT B0 ;  /* 0x0000000000007941 */ /* 0x000fea0003800200 */
.L_x_45316:
        /* <DEDUP_REMOVED lines=15> */
.L_x_45323:
        /* <DEDUP_REMOVED lines=12> */
.L_x_45325:
[----:B------:R-:W-:Y:S05]  /*267b0*/  BSYNC.RECONVERGENT B1 ;  /* 0x0000000000017941 */ /* 0x000fea0003800200 */
.L_x_45324:
        /* <DEDUP_REMOVED lines=62> */
.L_x_45322:
[----:B------:R-:W-:Y:S05]  /*26ba0*/  BSYNC.RECONVERGENT B0 ;  /* 0x0000000000007941 */ /* 0x000fea0003800200 */
.L_x_45321:
        /* <DEDUP_REMOVED lines=17> */
.L_x_45328:
        /* <DEDUP_REMOVED lines=15> */
.L_x_45330:
[----:B------:R-:W-:Y:S05]  /*26db0*/  BSYNC.RECONVERGENT B1 ;  /* 0x0000000000017941 */ /* 0x000fea0003800200 */
.L_x_45329:
        /* <DEDUP_REMOVED lines=62> */
.L_x_45327:
[----:B------:R-:W-:Y:S05]  /*271a0*/  BSYNC.RECONVERGENT B0 ;  /* 0x0000000000007941 */ /* 0x000fea0003800200 */
.L_x_45326:
        /* <DEDUP_REMOVED lines=44> */
.L_x_45290:
        /* <DEDUP_REMOVED lines=16> */
.L_x_45334:
        /* <DEDUP_REMOVED lines=12> */
.L_x_45336:
[----:B------:R-:W-:Y:S05]  /*27630*/  BSYNC.RECONVERGENT B1 ;  /* 0x0000000000017941 */ /* 0x000fea0003800200 */
.L_x_45335:
        /* <DEDUP_REMOVED lines=62> */
.L_x_45333:
[----:B------:R-:W-:Y:S05]  /*27a20*/  BSYNC.RECONVERGENT B0 ;  /* 0x0000000000007941 */ /* 0x000fea0003800200 */
.L_x_45332:
        /* <DEDUP_REMOVED lines=16> */
.L_x_45339:
        /* <DEDUP_REMOVED lines=12> */
.L_x_45341:
[----:B------:R-:W-:Y:S05]  /*27bf0*/  BSYNC.RECONVERGENT B1 ;  /* 0x0000000000017941 */ /* 0x000fea0003800200 */
.L_x_45340:
        /* <DEDUP_REMOVED lines=62> */
.L_x_45338:
[----:B------:R-:W-:Y:S05]  /*27fe0*/  BSYNC.RECONVERGENT B0 ;  /* 0x0000000000007941 */ /* 0x000fea0003800200 */
.L_x_45337:
        /* <DEDUP_REMOVED lines=16> */
.L_x_45344:
        /* <DEDUP_REMOVED lines=12> */
.L_x_45346:
[----:B------:R-:W-:Y:S05]  /*281b0*/  BSYNC.RECONVERGENT B1 ;  /* 0x0000000000017941 */ /* 0x000fea0003800200 */
.L_x_45345:
        /* <DEDUP_REMOVED lines=62> */
.L_x_45343:
[----:B------:R-:W-:Y:S05]  /*285a0*/  BSYNC.RECONVERGENT B0 ;  /* 0x0000000000007941 */ /* 0x000fea0003800200 */
.L_x_45342:
[----:B------:R-:W-:Y:S01]  /*285b0*/  ISETP.NE.AND P4, PT, R2, 0x1, PT ;  /* 0x000000010200780c */ /* 0x000fe20003f85270 */
[----:B------:R-:W-:Y:S01]  /*285c0*/  BSSY.RECONVERGENT B0, `(.L_x_45347) ;  /* 0x000005a000007945 */ /* 0x000fe20003800200 */
[----:B------:R-:W-:Y:S01]  /*285d0*/  I2FP.F32.U32 R3, R4 ;  /* 0x0000000400037245 */ /* 0x000fe20000201000 */
[----:B------:R-:W-:Y:S01]  /*285e0*/  IMAD.MOV.U32 R80, RZ, RZ, 0x2 ;  /* 0x00000002ff507424 */ /* 0x000fe200078e00ff */
[----:B------:R-:W-:-:S03]  /*285f0*/  MOV R4, R14 ;  /* 0x0000000e00047202 */ /* 0x000fc60000000f00 */
        /* <DEDUP_REMOVED lines=11> */
.L_x_45349:
        /* <DEDUP_REMOVED lines=12> */
.L_x_45351:
[----:B------:R-:W-:Y:S05]  /*28770*/  BSYNC.RECONVERGENT B1 ;  /* 0x0000000000017941 */ /* 0x000fea0003800200 */
.L_x_45350:
        /* <DEDUP_REMOVED lines=62> */
.L_x_45348:
[----:B------:R-:W-:Y:S05]  /*28b60*/  BSYNC.RECONVERGENT B0 ;  /* 0x0000000000007941 */ /* 0x000fea0003800200 */
.L_x_45347:
        /* <DEDUP_REMOVED lines=16> */
.L_x_45331:
        /* <DEDUP_REMOVED lines=12> */
[----:B------:R-:W-:Y:S02]  /*28d30*/  LOP3.LUT R3, R9, 0xffff, RZ, 0xc0, !PT ;  /* 0x0000ffff09037812 */ /* 0x000fe400078ec0ff */
[----:B------:R-:W-:Y:S02]  /*28d40*/  LOP3.LUT R4, R12, 0xff, RZ, 0xc0, !PT ;  /* 0x000000ff0c047812 */ /* 0x000fe400078ec0ff */
[----:B------:R-:W-:-:S04]  /*28d50*/  LOP3.LUT R2, R2, 0xff0000, RZ, 0xc0, !PT ;  /* 0x00ff000002027812 */ /* 0x000fc800078ec0ff */
[----:B------:R-:W-:Y:S02]  /*28d60*/  LEA R2, R3, R2, 0x18 ;  /* 0x0000000203027211 */ /* 0x000fe400078ec0ff */
[----:B------:R-:W-:-:S05]  /*28d70*/  LOP3.LUT R3, R11, 0xff, RZ, 0xc0, !PT ;  /* 0x000000ff0b037812 */ /* 0x000fca00078ec0ff */
[----:B------:R-:W-:-:S04]  /*28d80*/  IMAD R2, R3, 0x100, R2 ;  /* 0x0000010003027824 */ /* 0x000fc800078e0202 */
[----:B------:R-:W-:Y:S02]  /*28d90*/  IMAD.IADD R4, R2, 0x1, R4 ;  /* 0x0000000102047824 */ /* 0x000fe400078e0204 */
[----:B------:R-:W0:Y:S02]  /*28da0*/  LDC.64 R2, c[0x0][0x3b8] ;  /* 0x0000ee00ff027b82 */ /* 0x000e240000000a00 */
[----:B0-----:R-:W-:-:S05]  /*28db0*/  IMAD.WIDE.U32 R2, R5, 0x4, R2 ;  /* 0x0000000405027825 */ /* 0x001fca00078e0002 */
[----:B------:R1:W-:Y:S02]  /*28dc0*/  STG.E desc[UR8][R2.64], R4 ;  /* 0x0000000402007986 */ /* 0x0003e4000c101908 */
.L_x_45352:
[----:B------:R-:W2:Y:S01]  /*28dd0*/  @P0 LDC.64 R76, c[0x0][0x398] ;  /* 0x0000e600ff4c0b82 */ /* 0x000ea20000000a00 */
[----:B01----:R-:W-:-:S07]  /*28de0*/  IADD3 R4, PT, PT, R190, 0x100, RZ ;  /* 0x00000100be047810 */ /* 0x003fce0007ffe0ff */
[----:B------:R-:W0:Y:S01]  /*28df0*/  @P5 LDC.64 R2, c[0x0][0x3a0] ;  /* 0x0000e800ff025b82 */ /* 0x000e220000000a00 */
        /* <DEDUP_REMOVED lines=23> */
.L_x_45356:
        /* <DEDUP_REMOVED lines=12> */
.L_x_45358:
[----:B------:R-:W-:Y:S05]  /*29030*/  BSYNC.RECONVERGENT B1 ;  /* 0x0000000000017941 */ /* 0x000fea0003800200 */
.L_x_45357:
        /* <DEDUP_REMOVED lines=60> */
[----:B------:R-:W-:-:S07]  /*29400*/  IMAD.MOV.U32 R3, RZ, RZ, RZ ;  /* 0x000000ffff037224 */ /* 0x000fce00078e00ff */
.L_x_45355:
[----:B------:R-:W-:Y:S05]  /*29410*/  BSYNC.RECONVERGENT B0 ;  /* 0x0000000000007941 */ /* 0x000fea0003800200 */
.L_x_45354:
        /* <DEDUP_REMOVED lines=17> */
.L_x_45361:
        /* <DEDUP_REMOVED lines=12> */
.L_x_45363:
[----:B------:R-:W-:Y:S05]  /*295f0*/  BSYNC.RECONVERGENT B1 ;  /* 0x0000000000017941 */ /* 0x000fea0003800200 */
.L_x_45362:
        /* <DEDUP_REMOVED lines=62> */
.L_x_45360:
[----:B------:R-:W-:Y:S05]  /*299e0*/  BSYNC.RECONVERGENT B0 ;  /* 0x0000000000007941 */ /* 0x000fea0003800200 */
.L_x_45359:
        /* <DEDUP_REMOVED lines=15> */
.L_x_45366:
        /* <DEDUP_REMOVED lines=12> */
.L_x_45368:
[----:B------:R-:W-:Y:S05]  /*29ba0*/  BSYNC.RECONVERGENT B1 ;  /* 0x0000000000017941 */ /* 0x000fea0003800200 */
.L_x_45367:
        /* <DEDUP_REMOVED lines=62> */
.L_x_45365:
[----:B------:R-:W-:Y:S05]  /*29f90*/  BSYNC.RECONVERGENT B0 ;  /* 0x0000000000007941 */ /* 0x000fea0003800200 */
.L_x_45364:
        /* <DEDUP_REMOVED lines=17> */
.L_x_45371:
        /* <DEDUP_REMOVED lines=12> */
.L_x_45373:
[----:B------:R-:W-:Y:S05]  /*2a170*/  BSYNC.RECONVERGENT B1 ;  /* 0x0000000000017941 */ /* 0x000fea0003800200 */
.L_x_45372:
        /* <DEDUP_REMOVED lines=62> */
.L_x_45370:
[----:B------:R-:W-:Y:S05]  /*2a560*/  BSYNC.RECONVERGENT B0 ;  /* 0x0000000000007941 */ /* 0x000fea0003800200 */
.L_x_45369:
        /* <DEDUP_REMOVED lines=15> */
.L_x_45376:
        /* <DEDUP_REMOVED lines=12> */
.L_x_45378:
[----:B------:R-:W-:Y:S05]  /*2a720*/  BSYNC.RECONVERGENT B1 ;  /* 0x0000000000017941 */ /* 0x000fea0003800200 */
.L_x_45377:
        /* <DEDUP_REMOVED lines=62> */
.L_x_45375:
[----:B------:R-:W-:Y:S05]  /*2ab10*/  BSYNC.RECONVERGENT B0 ;  /* 0x0000000000007941 */ /* 0x000fea0003800200 */
.L_x_45374:
        /* <DEDUP_REMOVED lines=17> */
.L_x_45381:
        /* <DEDUP_REMOVED lines=12> */
.L_x_45383:
[----:B------:R-:W-:Y:S05]  /*2acf0*/  BSYNC.RECONVERGENT B1 ;  /* 0x0000000000017941 */ /* 0x000fea0003800200 */
.L_x_45382:
        /* <DEDUP_REMOVED lines=62> */
.L_x_45380:
[----:B------:R-:W-:Y:S05]  /*2b0e0*/  BSYNC.RECONVERGENT B0 ;  /* 0x0000000000007941 */ /* 0x000fea0003800200 */
.L_x_45379:
        /* <DEDUP_REMOVED lines=15> */
.L_x_45386:
        /* <DEDUP_REMOVED lines=12> */
.L_x_45388:
[----:B------:R-:W-:Y:S05]  /*2b2a0*/  BSYNC.RECONVERGENT B1 ;  /* 0x0000000000017941 */ /* 0x000fea0003800200 */
.L_x_45387:
        /* <DEDUP_REMOVED lines=62> */
.L_x_45385:
[----:B------:R-:W-:Y:S05]  /*2b690*/  BSYNC.RECONVERGENT B0 ;  /* 0x0000000000007941 */ /* 0x000fea0003800200 */
.L_x_45384:
        /* <DEDUP_REMOVED lines=17> */
.L_x_45391:
        /* <DEDUP_REMOVED lines=15> */
.L_x_45393:
[----:B------:R-:W-:Y:S05]  /*2b8a0*/  BSYNC.RECONVERGENT B1 ;  /* 0x0000000000017941 */ /* 0x000fea0003800200 */
.L_x_45392:
        /* <DEDUP_REMOVED lines=62> */
.L_x_45390:
[----:B------:R-:W-:Y:S05]  /*2bc90*/  BSYNC.RECONVERGENT B0 ;  /* 0x0000000000007941 */ /* 0x000fea0003800200 */
.L_x_45389:
        /* <DEDUP_REMOVED lines=44> */
.L_x_45353:
        /* <DEDUP_REMOVED lines=16> */
.L_x_45397:
        /* <DEDUP_REMOVED lines=12> */
.L_x_45399:
[----:B------:R-:W-:Y:S05]  /*2c120*/  BSYNC.RECONVERGENT B1 ;  /* 0x0000000000017941 */ /* 0x000fea0003800200 */
.L_x_45398:
        /* <DEDUP_REMOVED lines=61> */
.L_x_45396:
[----:B------:R-:W-:Y:S05]  /*2c500*/  BSYNC.RECONVERGENT B0 ;  /* 0x0000000000007941 */ /* 0x000fea0003800200 */
.L_x_45395:
        /* <DEDUP_REMOVED lines=16> */
.L_x_45402:
        /* <DEDUP_REMOVED lines=12> */
.L_x_45404:
[----:B------:R-:W-:Y:S05]  /*2c6d0*/  BSYNC.RECONVERGENT B1 ;  /* 0x0000000000017941 */ /* 0x000fea0003800200 */
.L_x_45403:
        /* <DEDUP_REMOVED lines=62> */
.L_x_45401:
[----:B------:R-:W-:Y:S05]  /*2cac0*/  BSYNC.RECONVERGENT B0 ;  /* 0x0000000000007941 */ /* 0x000fea0003800200 */
.L_x_45400:
        /* <DEDUP_REMOVED lines=16> */
.L_x_45407:
        /* <DEDUP_REMOVED lines=12> */
.L_x_45409:
[----:B------:R-:W-:Y:S05]  /*2cc90*/  BSYNC.RECONVERGENT B1 ;  /* 0x0000000000017941 */ /* 0x000fea0003800200 */
.L_x_45408:
        /* <DEDUP_REMOVED lines=62> */
.L_x_45406:
[----:B------:R-:W-:Y:S05]  /*2d080*/  BSYNC.RECONVERGENT B0 ;  /* 0x0000000000007941 */ /* 0x000fea0003800200 */
.L_x_45405:
        /* <DEDUP_REMOVED lines=16> */
.L_x_45412:
        /* <DEDUP_REMOVED lines=12> */
.L_x_45414:
[----:B------:R-:W-:Y:S05]  /*2d250*/  BSYNC.RECONVERGENT B1 ;  /* 0x0000000000017941 */ /* 0x000fea0003800200 */
.L_x_45413:
        /* <DEDUP_REMOVED lines=62> */
.L_x_45411:
[----:B------:R-:W-:Y:S05]  /*2d640*/  BSYNC.RECONVERGENT B0 ;  /* 0x0000000000007941 */ /* 0x000fea0003800200 */
.L_x_45410:
        /* <DEDUP_REMOVED lines=16> */
.L_x_45394:
[----:B------:R-:W-:Y:S01]  /*2d750*/  IMAD.WIDE.U32 R76, R4, 0x10, R234 ;  /* 0x00000010044c7825 */ /* 0x000fe200078e00ea */
[----:B------:R-:W-:Y:S02]  /*2d760*/  SEL R0, RZ, 0x1000000, !P4 ;  /* 0x01000000ff007807 */ /* 0x000fe40006000000 */
[----:B------:R-:W-:Y:S02]  /*2d770*/  SEL R3, RZ, 0x10000, !P3 ;  /* 0x00010000ff037807 */ /* 0x000fe40005800000 */
[----:B------:R0:W-:Y:S02]  /*2d780*/  STG.E.128 desc[UR8][R76.64], R104 ;  /* 0x000000684c007986 */ /* 0x0001e4000c101d08 */
[----:B0-----:R-:W-:-:S04]  /*2d790*/  SEL R76, RZ, 0x100, !P2 ;  /* 0x00000100ff4c7807 */ /* 0x001fc80005000000 */
[----:B------:R-:W-:Y:S01]  /*2d7a0*/  IADD3 R0, PT, PT, R76, R0, R3 ;  /* 0x000000004c007210 */ /* 0x000fe20007ffe003 */
[----:B------:R-:W-:Y:S01]  /*2d7b0*/  IMAD.WIDE.U32 R76, R4, 0x4, R236 ;  /* 0x00000004044c7825 */ /* 0x000fe200078e00ec */
[----:B------:R-:W-:-:S05]  /*2d7c0*/  SEL R3, RZ, 0x1, !P1 ;  /* 0x00000001ff037807 */ /* 0x000fca0004800000 */
[----:B------:R-:W-:-:S05]  /*2d7d0*/  IMAD.IADD R0, R0, 0x1, R3 ;  /* 0x0000000100007824 */ /* 0x000fca00078e0203 */
[----:B------:R0:W-:Y:S01]  /*2d7e0*/  STG.E desc[UR8][R76.64], R0 ;  /* 0x000000004c007986 */ /* 0x0001e2000c101908 */
[----:B------:R-:W-:Y:S05]  /*2d7f0*/  @!P0 BRA `(.L_x_45415) ;  /* 0x00000000002c8947 */ /* 0x000fea0003800000 */
[----:B0-----:R-:W0:Y:S01]  /*2d800*/  LDC.64 R76, c[0x0][0x3b8] ;  /* 0x0000ee00ff4c7b82 */ /* 0x001e220000000a00 */
        /* <DEDUP_REMOVED lines=8> */
[----:B0-----:R-:W-:-:S05]  /*2d890*/  IMAD.WIDE.U32 R76, R4, 0x4, R76 ;  /* 0x00000004044c7825 */ /* 0x001fca00078e004c */
[----:B------:R1:W-:Y:S02]  /*2d8a0*/  STG.E desc[UR8][R76.64], R0 ;  /* 0x000000004c007986 */ /* 0x0003e4000c101908 */
.L_x_45415:
        /* <DEDUP_REMOVED lines=26> */
.L_x_45419:
        /* <DEDUP_REMOVED lines=12> */
.L_x_45421:
[----:B------:R-:W-:Y:S05]  /*2db10*/  BSYNC.RECONVERGENT B1 ;  /* 0x0000000000017941 */ /* 0x000fea0003800200 */
.L_x_45420:
        /* <DEDUP_REMOVED lines=62> */
.L_x_45418:
[----:B------:R-:W-:Y:S05]  /*2df00*/  BSYNC.RECONVERGENT B0 ;  /* 0x0000000000007941 */ /* 0x000fea0003800200 */
.L_x_45417:
        /* <DEDUP_REMOVED lines=17> */
.L_x_45424:
        /* <DEDUP_REMOVED lines=12> */
.L_x_45426:
[----:B------:R-:W-:Y:S05]  /*2e0e0*/  BSYNC.RECONVERGENT B1 ;  /* 0x0000000000017941 */ /* 0x000fea0003800200 */
.L_x_45425:
        /* <DEDUP_REMOVED lines=62> */
.L_x_45423:
[----:B------:R-:W-:Y:S05]  /*2e4d0*/  BSYNC.RECONVERGENT B0 ;  /* 0x0000000000007941 */ /* 0x000fea0003800200 */
.L_x_45422:
        /* <DEDUP_REMOVED lines=15> */
.L_x_45429:
        /* <DEDUP_REMOVED lines=12> */
.L_x_45431:
[----:B------:R-:W-:Y:S05]  /*2e690*/  BSYNC.RECONVERGENT B1 ;  /* 0x0000000000017941 */ /* 0x000fea0003800200 */
.L_x_45430:
        /* <DEDUP_REMOVED lines=62> */
.L_x_45428:
[----:B------:R-:W-:Y:S05]  /*2ea80*/  BSYNC.RECONVERGENT B0 ;  /* 0x0000000000007941 */ /* 0x000fea0003800200 */
.L_x_45427:
        /* <DEDUP_REMOVED lines=17> */
.L_x_45434:
        /* <DEDUP_REMOVED lines=12> */
.L_x_45436:
[----:B------:R-:W-:Y:S05]  /*2ec60*/  BSYNC.RECONVERGENT B1 ;  /* 0x0000000000017941 */ /* 0x000fea0003800200 */
.L_x_45435:
        /* <DEDUP_REMOVED lines=62> */
.L_x_45433:
[----:B------:R-:W-:Y:S05]  /*2f050*/  BSYNC.RECONVERGENT B0 ;  /* 0x0000000000007941 */ /* 0x000fea0003800200 */
.L_x_45432:
        /* <DEDUP_REMOVED lines=15> */
.L_x_45439:
        /* <DEDUP_REMOVED lines=12> */
.L_x_45441:
[----:B------:R-:W-:Y:S05]  /*2f210*/  BSYNC.RECONVERGENT B1 ;  /* 0x0000000000017941 */ /* 0x000fea0003800200 */
.L_x_45440:
        /* <DEDUP_REMOVED lines=62> */
.L_x_45438:
[----:B------:R-:W-:Y:S05]  /*2f600*/  BSYNC.RECONVERGENT B0 ;  /* 0x0000000000007941 */ /* 0x000fea0003800200 */
.L_x_45437:
        /* <DEDUP_REMOVED lines=17> */
.L_x_45444:
        /* <DEDUP_REMOVED lines=12> */
.L_x_45446:
[----:B------:R-:W-:Y:S05]  /*2f7e0*/  BSYNC.RECONVERGENT B1 ;  /* 0x0000000000017941 */ /* 0x000fea0003800200 */
.L_x_45445:
        /* <DEDUP_REMOVED lines=62> */
.L_x_45443:
[----:B------:R-:W-:Y:S05]  /*2fbd0*/  BSYNC.RECONVERGENT B0 ;  /* 0x0000000000007941 */ /* 0x000fea0003800200 */
.L_x_45442:
        /* <DEDUP_REMOVED lines=15> */
.L_x_45449:
        /* <DEDUP_REMOVED lines=12> */
.L_x_45451:
[----:B------:R-:W-:Y:S05]  /*2fd90*/  BSYNC.RECONVERGENT B1 ;  /* 0x0000000000017941 */ /* 0x000fea0003800200 */
.L_x_45450:
        /* <DEDUP_REMOVED lines=62> */
.L_x_45448:
[----:B------:R-:W-:Y:S05]  /*30180*/  BSYNC.RECONVERGENT B0 ;  /* 0x0000000000007941 */ /* 0x000fea0003800200 */
.L_x_45447:
        /* <DEDUP_REMOVED lines=17> */
.L_x_45454:
        /* <DEDUP_REMOVED lines=15> */
.L_x_45456:
[----:B------:R-:W-:Y:S05]  /*30390*/  BSYNC.RECONVERGENT B1 ;  /* 0x0000000000017941 */ /* 0x000fea0003800200 */
.L_x_45455:
        /* <DEDUP_REMOVED lines=62> */
.L_x_45453:
[----:B------:R-:W-:Y:S05]  /*30780*/  BSYNC.RECONVERGENT B0 ;  /* 0x0000000000007941 */ /* 0x000fea0003800200 */
.L_x_45452:
        /* <DEDUP_REMOVED lines=44> */
.L_x_45416:
        /* <DEDUP_REMOVED lines=16> */
.L_x_45460:
        /* <DEDUP_REMOVED lines=12> */
.L_x_45462:
[----:B------:R-:W-:Y:S05]  /*30c10*/  BSYNC.RECONVERGENT B1 ;  /* 0x0000000000017941 */ /* 0x000fea0003800200 */
.L_x_45461:
        /* <DEDUP_REMOVED lines=62> */
.L_x_45459:
[----:B------:R-:W-:Y:S05]  /*31000*/  BSYNC.RECONVERGENT B0 ;  /* 0x0000000000007941 */ /* 0x000fea0003800200 */
.L_x_45458:
        /* <DEDUP_REMOVED lines=16> */
.L_x_45465:
        /* <DEDUP_REMOVED lines=12> */
.L_x_45467:
[----:B------:R-:W-:Y:S05]  /*311d0*/  BSYNC.RECONVERGENT B1 ;  /* 0x0000000000017941 */ /* 0x000fea0003800200 */
.L_x_45466:
        /* <DEDUP_REMOVED lines=62> */
.L_x_45464:
[----:B------:R-:W-:Y:S05]  /*315c0*/  BSYNC.RECONVERGENT B0 ;  /* 0x0000000000007941 */ /* 0x000fea0003800200 */
.L_x_45463:
        /* <DEDUP_REMOVED lines=16> */
.L_x_45470:
        /* <DEDUP_REMOVED lines=12> */
.L_x_45472:
[----:B------:R-:W-:Y:S05]  /*31790*/  BSYNC.RECONVERGENT B1 ;  /* 0x0000000000017941 */ /* 0x000fea0003800200 */
.L_x_45471:
        /* <DEDUP_REMOVED lines=62> */
.L_x_45469:
[----:B------:R-:W-:Y:S05]  /*31b80*/  BSYNC.RECONVERGENT B0 ;  /* 0x0000000000007941 */ /* 0x000fea0003800200 */
.L_x_45468:
        /* <DEDUP_REMOVED lines=16> */
.L_x_45475:
        /* <DEDUP_REMOVED lines=12> */
.L_x_45477:
[----:B------:R-:W-:Y:S05]  /*31d50*/  BSYNC.RECONVERGENT B1 ;  /* 0x0000000000017941 */ /* 0x000fea0003800200 */
.L_x_45476:
        /* <DEDUP_REMOVED lines=62> */
.L_x_45474:
[----:B------:R-:W-:Y:S05]  /*32140*/  BSYNC.RECONVERGENT B0 ;  /* 0x0000000000007941 */ /* 0x000fea0003800200 */
.L_x_45473:
        /* <DEDUP_REMOVED lines=16> */
.L_x_45457:
        /* <DEDUP_REMOVED lines=22> */
.L_x_45478:
        /* <DEDUP_REMOVED lines=26> */
.L_x_45482:
        /* <DEDUP_REMOVED lines=12> */
.L_x_45484:
[----:B------:R-:W-:Y:S05]  /*32610*/  BSYNC.RECONVERGENT B1 ;  /* 0x0000000000017941 */ /* 0x000fea0003800200 */
.L_x_45483:
        /* <DEDUP_REMOVED lines=62> */
.L_x_45481:
[----:B------:R-:W-:Y:S05]  /*32a00*/  BSYNC.RECONVERGENT B0 ;  /* 0x0000000000007941 */ /* 0x000fea0003800200 */
.L_x_45480:
        /* <DEDUP_REMOVED lines=17> */
.L_x_45487:
        /* <DEDUP_REMOVED lines=12> */
.L_x_45489:
[----:B------:R-:W-:Y:S05]  /*32be0*/  BSYNC.RECONVERGENT B1 ;  /* 0x0000000000017941 */ /* 0x000fea0003800200 */
.L_x_45488:
        /* <DEDUP_REMOVED lines=62> */
.L_x_45486:
[----:B------:R-:W-:Y:S05]  /*32fd0*/  BSYNC.RECONVERGENT B0 ;  /* 0x0000000000007941 */ /* 0x000fea0003800200 */
.L_x_45485:
        /* <DEDUP_REMOVED lines=15> */
.L_x_45492:
        /* <DEDUP_REMOVED lines=12> */
.L_x_45494:
[----:B------:R-:W-:Y:S05]  /*33190*/  BSYNC.RECONVERGENT B1 ;  /* 0x0000000000017941 */ /* 0x000fea0003800200 */
.L_x_45493:
        /* <DEDUP_REMOVED lines=62> */
.L_x_45491:
[----:B------:R-:W-:Y:S05]  /*33580*/  BSYNC.RECONVERGENT B0 ;  /* 0x0000000000007941 */ /* 0x000fea0003800200 */
.L_x_45490:
        /* <DEDUP_REMOVED lines=17> */
.L_x_45497:
        /* <DEDUP_REMOVED lines=12> */
.L_x_45499:
[----:B------:R-:W-:Y:S05]  /*33760*/  BSYNC.RECONVERGENT B1 ;  /* 0x0000000000017941 */ /* 0x000fea0003800200 */
.L_x_45498:
        /* <DEDUP_REMOVED lines=62> */
.L_x_45496:
[----:B------:R-:W-:Y:S05]  /*33b50*/  BSYNC.RECONVERGENT B0 ;  /* 0x0000000000007941 */ /* 0x000fea0003800200 */
.L_x_45495:
        /* <DEDUP_REMOVED lines=15> */
.L_x_45502:
        /* <DEDUP_REMOVED lines=12> */
.L_x_45504:
[----:B------:R-:W-:Y:S05]  /*33d10*/  BSYNC.RECONVERGENT B1 ;  /* 0x0000000000017941 */ /* 0x000fea0003800200 */
.L_x_45503:
        /* <DEDUP_REMOVED lines=62> */
.L_x_45501:
[----:B------:R-:W-:Y:S05]  /*34100*/  BSYNC.RECONVERGENT B0 ;  /* 0x0000000000007941 */ /* 0x000fea0003800200 */
.L_x_45500:
        /* <DEDUP_REMOVED lines=17> */
.L_x_45507:
        /* <DEDUP_REMOVED lines=12> */
.L_x_45509:
[----:B------:R-:W-:Y:S05]  /*342e0*/  BSYNC.RECONVERGENT B1 ;  /* 0x0000000000017941 */ /* 0x000fea0003800200 */
.L_x_45508:
        /* <DEDUP_REMOVED lines=62> */
.L_x_45506:
[----:B------:R-:W-:Y:S05]  /*346d0*/  BSYNC.RECONVERGENT B0 ;  /* 0x0000000000007941 */ /* 0x000fea0003800200 */
.L_x_45505:
        /* <DEDUP_REMOVED lines=15> */
.L_x_45512:
        /* <DEDUP_REMOVED lines=12> */
.L_x_45514:
[----:B------:R-:W-:Y:S05]  /*34890*/  BSYNC.RECONVERGENT B1 ;  /* 0x0000000000017941 */ /* 0x000fea0003800200 */
.L_x_45513:
        /* <DEDUP_REMOVED lines=62> */
.L_x_45511:
[----:B------:R-:W-:Y:S05]  /*34c80*/  BSYNC.RECONVERGENT B0 ;  /* 0x0000000000007941 */ /* 0x000fea0003800200 */
.L_x_45510:
        /* <DEDUP_REMOVED lines=17> */
.L_x_45517:
        /* <DEDUP_REMOVED lines=15> */
.L_x_45519:
[----:B------:R-:W-:Y:S05]  /*34e90*/  BSYNC.RECONVERGENT B1 ;  /* 0x0000000000017941 */ /* 0x000fea0003800200 */
.L_x_45518:
        /* <DEDUP_REMOVED lines=62> */
.L_x_45516:
[----:B------:R-:W-:Y:S05]  /*35280*/  BSYNC.RECONVERGENT B0 ;  /* 0x0000000000007941 */ /* 0x000fea0003800200 */
.L_x_45515:
        /* <DEDUP_REMOVED lines=44> */
.L_x_45479:
        /* <DEDUP_REMOVED lines=16> */
.L_x_45523:
        /* <DEDUP_REMOVED lines=12> */
.L_x_45525:
[----:B------:R-:W-:Y:S05]  /*35710*/  BSYNC.RECONVERGENT B1 ;  /* 0x0000000000017941 */ /* 0x000fea0003800200 */
.L_x_45524:
        /* <DEDUP_REMOVED lines=62> */
.L_x_45522:
[----:B------:R-:W-:Y:S05]  /*35b00*/  BSYNC.RECONVERGENT B0 ;  /* 0x0000000000007941 */ /* 0x000fea0003800200 */
.L_x_45521:
        /* <DEDUP_REMOVED lines=16> */
.L_x_45528:
        /* <DEDUP_REMOVED lines=12> */
.L_x_45530:
[----:B------:R-:W-:Y:S05]  /*35cd0*/  BSYNC.RECONVERGENT B1 ;  /* 0x0000000000017941 */ /* 0x000fea0003800200 */
.L_x_45529:
        /* <DEDUP_REMOVED lines=62> */
.L_x_45527:
[----:B------:R-:W-:Y:S05]  /*360c0*/  BSYNC.RECONVERGENT B0 ;  /* 0x0000000000007941 */ /* 0x000fea0003800200 */
.L_x_45526:
        /* <DEDUP_REMOVED lines=16> */
.L_x_45533:
        /* <DEDUP_REMOVED lines=12> */
.L_x_45535:
[----:B------:R-:W-:Y:S05]  /*36290*/  BSYNC.RECONVERGENT B1 ;  /* 0x0000000000017941 */ /* 0x000fea0003800200 */
.L_x_45534:
        /* <DEDUP_REMOVED lines=62> */
.L_x_45532:
[----:B------:R-:W-:Y:S05]  /*36680*/  BSYNC.RECONVERGENT B0 ;  /* 0x0000000000007941 */ /* 0x000fea0003800200 */
.L_x_45531:
        /* <DEDUP_REMOVED lines=16> */
.L_x_45538:
        /* <DEDUP_REMOVED lines=12> */
.L_x_45540:
[----:B------:R-:W-:Y:S05]  /*36850*/  BSYNC.RECONVERGENT B1 ;  /* 0x0000000000017941 */ /* 0x000fea0003800200 */
.L_x_45539:
        /* <DEDUP_REMOVED lines=62> */
.L_x_45537:
[----:B------:R-:W-:Y:S05]  /*36c40*/  BSYNC.RECONVERGENT B0 ;  /* 0x0000000000007941 */ /* 0x000fea0003800200 */
.L_x_45536:
        /* <DEDUP_REMOVED lines=16> */
.L_x_45520:
        /* <DEDUP_REMOVED lines=22> */
.L_x_45541:
        /* <DEDUP_REMOVED lines=26> */
.L_x_45545:
        /* <DEDUP_REMOVED lines=12> */
.L_x_45547:
[----:B------:R-:W-:Y:S05]  /*37110*/  BSYNC.RECONVERGENT B1 ;  /* 0x0000000000017941 */ /* 0x000fea0003800200 */
.L_x_45546:
        /* <DEDUP_REMOVED lines=62> */
.L_x_45544:
[----:B------:R-:W-:Y:S05]  /*37500*/  BSYNC.RECONVERGENT B0 ;  /* 0x0000000000007941 */ /* 0x000fea0003800200 */
.L_x_45543:
        /* <DEDUP_REMOVED lines=17> */
.L_x_45550:
        /* <DEDUP_REMOVED lines=12> */
.L_x_45552:
[----:B------:R-:W-:Y:S05]  /*376e0*/  BSYNC.RECONVERGENT B1 ;  /* 0x0000000000017941 */ /* 0x000fea0003800200 */
.L_x_45551:
        /* <DEDUP_REMOVED lines=62> */
.L_x_45549:
[----:B------:R-:W-:Y:S05]  /*37ad0*/  BSYNC.RECONVERGENT B0 ;  /* 0x0000000000007941 */ /* 0x000fea0003800200 */
.L_x_45548:
        /* <DEDUP_REMOVED lines=15> */
.L_x_45555:
        /* <DEDUP_REMOVED lines=12> */
.L_x_45557:
[----:B------:R-:W-:Y:S05]  /*37c90*/  BSYNC.RECONVERGENT B1 ;  /* 0x0000000000017941 */ /* 0x000fea0003800200 */
.L_x_45556:
        /* <DEDUP_REMOVED lines=62> */
.L_x_45554:
[----:B------:R-:W-:Y:S05]  /*38080*/  BSYNC.RECONVERGENT B0 ;  /* 0x0000000000007941 */ /* 0x000fea0003800200 */
.L_x_45553:
        /* <DEDUP_REMOVED lines=17> */
.L_x_45560:
        /* <DEDUP_REMOVED lines=12> */
.L_x_45562:
[----:B------:R-:W-:Y:S05]  /*38260*/  BSYNC.RECONVERGENT B1 ;  /* 0x0000000000017941 */ /* 0x000fea0003800200 */
.L_x_45561:
        /* <DEDUP_REMOVED lines=62> */
.L_x_45559:
[----:B------:R-:W-:Y:S05]  /*38650*/  BSYNC.RECONVERGENT B0 ;  /* 0x0000000000007941 */ /* 0x000fea0003800200 */
.L_x_45558:
        /* <DEDUP_REMOVED lines=15> */
.L_x_45565:
        /* <DEDUP_REMOVED lines=12> */
.L_x_45567:
[----:B------:R-:W-:Y:S05]  /*38810*/  BSYNC.RECONVERGENT B1 ;  /* 0x0000000000017941 */ /* 0x000fea0003800200 */
.L_x_45566:
        /* <DEDUP_REMOVED lines=62> */
.L_x_45564:
[----:B------:R-:W-:Y:S05]  /*38c00*/  BSYNC.RECONVERGENT B0 ;  /* 0x0000000000007941 */ /* 0x000fea0003800200 */
.L_x_45563:
        /* <DEDUP_REMOVED lines=17> */
.L_x_45570:
        /* <DEDUP_REMOVED lines=12> */
.L_x_45572:
[----:B------:R-:W-:Y:S05]  /*38de0*/  BSYNC.RECONVERGENT B1 ;  /* 0x0000000000017941 */ /* 0x000fea0003800200 */
.L_x_45571:
        /* <DEDUP_REMOVED lines=62> */
.L_x_45569:
[----:B------:R-:W-:Y:S05]  /*391d0*/  BSYNC.RECONVERGENT B0 ;  /* 0x0000000000007941 */ /* 0x000fea0003800200 */
.L_x_45568:
        /* <DEDUP_REMOVED lines=15> */
.L_x_45575:
        /* <DEDUP_REMOVED lines=12> */
.L_x_45577:
[----:B------:R-:W-:Y:S05]  /*39390*/  BSYNC.RECONVERGENT B1 ;  /* 0x0000000000017941 */ /* 0x000fea0003800200 */
.L_x_45576:
        /* <DEDUP_REMOVED lines=62> */
.L_x_45574:
[----:B------:R-:W-:Y:S05]  /*39780*/  BSYNC.RECONVERGENT B0 ;  /* 0x0000000000007941 */ /* 0x000fea0003800200 */
.L_x_45573:
        /* <DEDUP_REMOVED lines=17> */
.L_x_45580:
        /* <DEDUP_REMOVED lines=15> */
.L_x_45582:
[----:B------:R-:W-:Y:S05]  /*39990*/  BSYNC.RECONVERGENT B1 ;  /* 0x0000000000017941 */ /* 0x000fea0003800200 */
.L_x_45581:
        /* <DEDUP_REMOVED lines=62> */
.L_x_45579:
[----:B------:R-:W-:Y:S05]  /*39d80*/  BSYNC.RECONVERGENT B0 ;  /* 0x0000000000007941 */ /* 0x000fea0003800200 */
.L_x_45578:
        /* <DEDUP_REMOVED lines=23> */
[----:B------:R-:W-:-:S03]  /*39f00*/  @P3 LOP3.LUT R8, R8, 0x20, RZ, 0xfc, !PT ;  /* 0x0000002008083812 */ /* 0x000fc600078efcff */
[----:B------:R-:W-:Y:S01]  /*39f10*/  FFMA.FTZ R9, R9, R154, 1.1641532182693481445e-10 ;  /* 0x2f00000009097423 */ /* 0x000fe2000001009a */
[C---:B------:R-:W-:Y:S02]  /*39f20*/  LOP3.LUT P3, RZ, R8.reuse, 0x1, RZ, 0xc0, !PT ;  /* 0x0000000108ff7812 */ /* 0x040fe4000786c0ff */
[----:B------:R-:W-:Y:S02]  /*39f30*/  LOP3.LUT P5, RZ, R8, 0x10, RZ, 0xc0, !PT ;  /* 0x0000001008ff7812 */ /* 0x000fe400078ac0ff */
[----:B------:R-:W-:Y:S01]  /*39f40*/  FSETP.GTU.FTZ.AND P6, PT, R9, R153, PT ;  /* 0x000000990900720b */ /* 0x000fe20003fdc000 */
[----:B------:R-:W-:Y:S01]  /*39f50*/  FMUL.FTZ R9, R67, R152 ;  /* 0x0000009843097220 */ /* 0x000fe20000410000 */
[----:B------:R-:W-:-:S04]  /*39f60*/  FSEL R10, R10, RZ, !P3 ;  /* 0x000000ff0a0a7208 */ /* 0x000fc80005800000 */
[----:B------:R-:W-:Y:S01]  /*39f70*/  FSEL R9, R9, RZ, !P6 ;  /* 0x000000ff09097208 */ /* 0x000fe20007000000 */
[----:B------:R-:W-:Y:S01]  /*39f80*/  FADD.FTZ R96, R76, R10 ;  /* 0x0000000a4c607221 */ /* 0x000fe20000010000 */
[----:B------:R-:W-:Y:S02]  /*39f90*/  SEL R10, RZ, 0x1, P0 ;  /* 0x00000001ff0a7807 */ /* 0x000fe40000000000 */
[----:B------:R-:W-:Y:S01]  /*39fa0*/  LOP3.LUT P0, RZ, R8, 0x8, RZ, 0xc0, !PT ;  /* 0x0000000808ff7812 */ /* 0x000fe2000780c0ff */
[----:B------:R-:W-:Y:S01]  /*39fb0*/  FADD.FTZ R99, R9, R79 ;  /* 0x0000004f09637221 */ /* 0x000fe20000010000 */
[----:B------:R-:W-:Y:S01]  /*39fc0*/  SEL R9, RZ, 0x1, P3 ;  /* 0x00000001ff097807 */ /* 0x000fe20001800000 */
[----:B------:R-:W-:Y:S01]  /*39fd0*/  @P5 FADD.FTZ R98, R70, R98 ;  /* 0x0000006246625221 */ /* 0x000fe20000010000 */
[----:B------:R-:W-:Y:S01]  /*39fe0*/  LOP3.LUT P3, RZ, R8, 0x20, RZ, 0xc0, !PT ;  /* 0x0000002008ff7812 */ /* 0x000fe2000786c0ff */
[----:B------:R-:W-:Y:S01]  /*39ff0*/  @P5 FADD.FTZ R97, R69, R97 ;  /* 0x0000006145615221 */ /* 0x000fe20000010000 */
[----:B------:R-:W-:Y:S01]  /*3a000*/  PRMT R12, R9, 0x7610, R12 ;  /* 0x00007610090c7816 */ /* 0x000fe2000000000c */
[----:B------:R-:W-:Y:S01]  /*3a010*/  @P5 FADD.FTZ R96, R68, R96 ;  /* 0x0000006044605221 */ /* 0x000fe20000010000 */
[----:B------:R-:W-:Y:S01]  /*3a020*/  SEL R9, RZ, 0x1, P6 ;  /* 0x00000001ff097807 */ /* 0x000fe20003000000 */
[----:B------:R-:W-:Y:S01]  /*3a030*/  @P5 FADD.FTZ R99, R71, R99 ;  /* 0x0000006347635221 */ /* 0x000fe20000010000 */
[----:B------:R-:W-:Y:S07]  /*3a040*/  BRA `(.L_x_45583) ;  /* 0x0000001800007947 */ /* 0x000fee0003800000 */
.L_x_45542:
        /* <DEDUP_REMOVED lines=16> */
.L_x_45586:
        /* <DEDUP_REMOVED lines=12> */
.L_x_45588:
[----:B------:R-:W-:Y:S05]  /*3a210*/  BSYNC.RECONVERGENT B1 ;  /* 0x0000000000017941 */ /* 0x000fea0003800200 */
.L_x_45587:
        /* <DEDUP_REMOVED lines=62> */
.L_x_45585:
[----:B------:R-:W-:Y:S05]  /*3a600*/  BSYNC.RECONVERGENT B0 ;  /* 0x0000000000007941 */ /* 0x000fea0003800200 */
.L_x_45584:
        /* <DEDUP_REMOVED lines=16> */
.L_x_45591:
        /* <DEDUP_REMOVED lines=12> */
.L_x_45593:
[----:B------:R-:W-:Y:S05]  /*3a7d0*/  BSYNC.RECONVERGENT B1 ;  /* 0x0000000000017941 */ /* 0x000fea0003800200 */
.L_x_45592:
        /* <DEDUP_REMOVED lines=62> */
.L_x_45590:
[----:B------:R-:W-:Y:S05]  /*3abc0*/  BSYNC.RECONVERGENT B0 ;  /* 0x0000000000007941 */ /* 0x000fea0003800200 */
.L_x_45589:
        /* <DEDUP_REMOVED lines=16> */
.L_x_45596:
        /* <DEDUP_REMOVED lines=12> */
.L_x_45598:
[----:B------:R-:W-:Y:S05]  /*3ad90*/  BSYNC.RECONVERGENT B1 ;  /* 0x0000000000017941 */ /* 0x000fea0003800200 */
.L_x_45597:
        /* <DEDUP_REMOVED lines=62> */
.L_x_45595:
[----:B------:R-:W-:Y:S05]  /*3b180*/  BSYNC.RECONVERGENT B0 ;  /* 0x0000000000007941 */ /* 0x000fea0003800200 */
.L_x_45594:
        /* <DEDUP_REMOVED lines=16> */
.L_x_45601:
        /* <DEDUP_REMOVED lines=12> */
.L_x_45603:
[----:B------:R-:W-:Y:S05]  /*3b350*/  BSYNC.RECONVERGENT B1 ;  /* 0x0000000000017941 */ /* 0x000fea0003800200 */
.L_x_45602:
        /* <DEDUP_REMOVED lines=62> */
.L_x_45600:
[----:B------:R-:W-:Y:S05]  /*3b740*/  BSYNC.RECONVERGENT B0 ;  /* 0x0000000000007941 */ /* 0x000fea0003800200 */
.L_x_45599:
        /* <DEDUP_REMOVED lines=16> */
.L_x_45583:
        /* <DEDUP_REMOVED lines=22> */
.L_x_45604:
        /* <DEDUP_REMOVED lines=26> */
.L_x_45608:
        /* <DEDUP_REMOVED lines=12> */
.L_x_45610:
[----:B------:R-:W-:Y:S05]  /*3bc10*/  BSYNC.RECONVERGENT B1 ;  /* 0x0000000000017941 */ /* 0x000fea0003800200 */
.L_x_45609:
        /* <DEDUP_REMOVED lines=57> */
[----:B------:R-:W-:-:S03]  /*3bfb0*/  IMAD.WIDE.U32 R10, R11, -0x326172a9, RZ ;  /* 0xcd9e8d570b0a7825 */ /* 0x000fc600078e00ff */
[----:B------:R-:W-:Y:S01]  /*3bfc0*/  MOV R14, R10 ;  /* 0x0000000a000e7202 */ /* 0x000fe20000000f00 */
[----:B------:R-:W-:Y:S01]  /*3bfd0*/  IMAD.MOV.U32 R10, RZ, RZ, RZ ;  /* 0x000000ffff0a7224 */ /* 0x000fe200078e00ff */
[----:B------:R-:W-:-:S07]  /*3bfe0*/  LOP3.LUT R18, R84, UR4, R11, 0x96, !PT ;  /* 0x0000000454127c12 */ /* 0x000fce000f8e960b */
.L_x_45607:
[----:B------:R-:W-:Y:S05]  /*3bff0*/  BSYNC.RECONVERGENT B0 ;  /* 0x0000000000007941 */ /* 0x000fea0003800200 */
.L_x_45606:
        /* <DEDUP_REMOVED lines=17> */
.L_x_45613:
        /* <DEDUP_REMOVED lines=12> */
.L_x_45615:
[----:B------:R-:W-:Y:S05]  /*3c1d0*/  BSYNC.RECONVERGENT B1 ;  /* 0x0000000000017941 */ /* 0x000fea0003800200 */
.L_x_45614:
        /* <DEDUP_REMOVED lines=62> */
.L_x_45612:
[----:B------:R-:W-:Y:S05]  /*3c5c0*/  BSYNC.RECONVERGENT B0 ;  /* 0x0000000000007941 */ /* 0x000fea0003800200 */
.L_x_45611:
        /* <DEDUP_REMOVED lines=15> */
.L_x_45618:
        /* <DEDUP_REMOVED lines=12> */
.L_x_45620:
[----:B------:R-:W-:Y:S05]  /*3c780*/  BSYNC.RECONVERGENT B1 ;  /* 0x0000000000017941 */ /* 0x000fea0003800200 */
.L_x_45619:
        /* <DEDUP_REMOVED lines=62> */
.L_x_45617:
[----:B------:R-:W-:Y:S05]  /*3cb70*/  BSYNC.RECONVERGENT B0 ;  /* 0x0000000000007941 */ /* 0x000fea0003800200 */
.L_x_45616:
        /* <DEDUP_REMOVED lines=17> */
.L_x_45623:
        /* <DEDUP_REMOVED lines=12> */
.L_x_45625:
[----:B------:R-:W-:Y:S05]  /*3cd50*/  BSYNC.RECONVERGENT B1 ;  /* 0x0000000000017941 */ /* 0x000fea0003800200 */
.L_x_45624:
        /* <DEDUP_REMOVED lines=62> */
.L_x_45622:
[----:B------:R-:W-:Y:S05]  /*3d140*/  BSYNC.RECONVERGENT B0 ;  /* 0x0000000000007941 */ /* 0x000fea0003800200 */
.L_x_45621:
        /* <DEDUP_REMOVED lines=15> */
.L_x_45628:
        /* <DEDUP_REMOVED lines=12> */
.L_x_45630:
[----:B------:R-:W-:Y:S05]  /*3d300*/  BSYNC.RECONVERGENT B1 ;  /* 0x0000000000017941 */ /* 0x000fea0003800200 */
.L_x_45629:
        /* <DEDUP_REMOVED lines=62> */
.L_x_45627:
[----:B------:R-:W-:Y:S05]  /*3d6f0*/  BSYNC.RECONVERGENT B0 ;  /* 0x0000000000007941 */ /* 0x000fea0003800200 */
.L_x_45626:
        /* <DEDUP_REMOVED lines=17> */
.L_x_45633:
        /* <DEDUP_REMOVED lines=12> */
.L_x_45635:
[----:B------:R-:W-:Y:S05]  /*3d8d0*/  BSYNC.RECONVERGENT B1 ;  /* 0x0000000000017941 */ /* 0x000fea0003800200 */
.L_x_45634:
        /* <DEDUP_REMOVED lines=62> */
.L_x_45632:
[----:B------:R-:W-:Y:S05]  /*3dcc0*/  BSYNC.RECONVERGENT B0 ;  /* 0x0000000000007941 */ /* 0x000fea0003800200 */
.L_x_45631:
        /* <DEDUP_REMOVED lines=15> */
.L_x_45638:
        /* <DEDUP_REMOVED lines=12> */
.L_x_45640:
[----:B------:R-:W-:Y:S05]  /*3de80*/  BSYNC.RECONVERGENT B1 ;  /* 0x0000000000017941 */ /* 0x000fea0003800200 */
.L_x_45639:
        /* <DEDUP_REMOVED lines=62> */
.L_x_45637:
[----:B------:R-:W-:Y:S05]  /*3e270*/  BSYNC.RECONVERGENT B0 ;  /* 0x0000000000007941 */ /* 0x000fea0003800200 */
.L_x_45636:
        /* <DEDUP_REMOVED lines=17> */
.L_x_45643:
        /* <DEDUP_REMOVED lines=15> */
.L_x_45645:
[----:B------:R-:W-:Y:S05]  /*3e480*/  BSYNC.RECONVERGENT B1 ;  /* 0x0000000000017941 */ /* 0x000fea0003800200 */
.L_x_45644:
        /* <DEDUP_REMOVED lines=62> */
.L_x_45642:
[----:B------:R-:W-:Y:S05]  /*3e870*/  BSYNC.RECONVERGENT B0 ;  /* 0x0000000000007941 */ /* 0x000fea0003800200 */
.L_x_45641:
        /* <DEDUP_REMOVED lines=44> */
.L_x_45605:
        /* <DEDUP_REMOVED lines=16> */
.L_x_45649:
        /* <DEDUP_REMOVED lines=12> */
.L_x_45651:
[----:B------:R-:W-:Y:S05]  /*3ed00*/  BSYNC.RECONVERGENT B1 ;  /* 0x0000000000017941 */ /* 0x000fea0003800200 */
.L_x_45650:
        /* <DEDUP_REMOVED lines=61> */
.L_x_45648:
[----:B------:R-:W-:Y:S05]  /*3f0e0*/  BSYNC.RECONVERGENT B0 ;  /* 0x0000000000007941 */ /* 0x000fea0003800200 */
.L_x_45647:
        /* <DEDUP_REMOVED lines=16> */
.L_x_45654:
        /* <DEDUP_REMOVED lines=12> */
.L_x_45656:
[----:B------:R-:W-:Y:S05]  /*3f2b0*/  BSYNC.RECONVERGENT B1 ;  /* 0x0000000000017941 */ /* 0x000fea0003800200 */
.L_x_45655:
        /* <DEDUP_REMOVED lines=62> */
.L_x_45653:
[----:B------:R-:W-:Y:S05]  /*3f6a0*/  BSYNC.RECONVERGENT B0 ;  /* 0x0000000000007941 */ /* 0x000fea0003800200 */
.L_x_45652:
        /* <DEDUP_REMOVED lines=16> */
.L_x_45659:
        /* <DEDUP_REMOVED lines=12> */
.L_x_45661:
[----:B------:R-:W-:Y:S05]  /*3f870*/  BSYNC.RECONVERGENT B1 ;  /* 0x0000000000017941 */ /* 0x000fea0003800200 */
.L_x_45660:
        /* <DEDUP_REMOVED lines=62> */
.L_x_45658:
[----:B------:R-:W-:Y:S05]  /*3fc60*/  BSYNC.RECONVERGENT B0 ;  /* 0x0000000000007941 */ /* 0x000fea0003800200 */
.L_x_45657:
        /* <DEDUP_REMOVED lines=16> */
.L_x_45664:
        /* <DEDUP_REMOVED lines=12> */
.L_x_45666:
[----:B------:R-:W-:Y:S05]  /*3fe30*/  BSYNC.RECONVERGENT B1 ;  /* 0x0000000000017941 */ /* 0x000fea0003800200 */
.L_x_45665:
        /* <DEDUP_REMOVED lines=62> */
.L_x_45663:
[----:B------:R-:W-:Y:S05]  /*40220*/  BSYNC.RECONVERGENT B0 ;  /* 0x0000000000007941 */ /* 0x000fea0003800200 */
.L_x_45662:
        /* <DEDUP_REMOVED lines=16> */
.L_x_45646:
        /* <DEDUP_REMOVED lines=22> */
.L_x_45667:
        /* <DEDUP_REMOVED lines=26> */
.L_x_45671:
        /* <DEDUP_REMOVED lines=12> */
.L_x_45673:
[----:B------:R-:W-:Y:S05]  /*406f0*/  BSYNC.RECONVERGENT B1 ;  /* 0x0000000000017941 */ /* 0x000fea0003800200 */
.L_x_45672:
        /* <DEDUP_REMOVED lines=59> */
[----:B------:R-:W-:Y:S01]  /*40ab0*/  HFMA2 R10, -RZ, RZ, 0, 0 ;  /* 0x00000000ff0a7431 */ /* 0x000fe200000001ff */
[----:B------:R-:W-:-:S07]  /*40ac0*/  LOP3.LUT R18, R88, UR4, R11, 0x96, !PT ;  /* 0x0000000458127c12 */ /* 0x000fce000f8e960b */
.L_x_45670:
[----:B------:R-:W-:Y:S05]  /*40ad0*/  BSYNC.RECONVERGENT B0 ;  /* 0x0000000000007941 */ /* 0x000fea0003800200 */
.L_x_45669:
        /* <DEDUP_REMOVED lines=17> */
.L_x_45676:
        /* <DEDUP_REMOVED lines=12> */
.L_x_45678:
[----:B------:R-:W-:Y:S05]  /*40cb0*/  BSYNC.RECONVERGENT B1 ;  /* 0x0000000000017941 */ /* 0x000fea0003800200 */
.L_x_45677:
        /* <DEDUP_REMOVED lines=62> */
.L_x_45675:
[----:B------:R-:W-:Y:S05]  /*410a0*/  BSYNC.RECONVERGENT B0 ;  /* 0x0000000000007941 */ /* 0x000fea0003800200 */
.L_x_45674:
        /* <DEDUP_REMOVED lines=15> */
.L_x_45681:
        /* <DEDUP_REMOVED lines=12> */
.L_x_45683:
[----:B------:R-:W-:Y:S05]  /*41260*/  BSYNC.RECONVERGENT B1 ;  /* 0x0000000000017941 */ /* 0x000fea0003800200 */
.L_x_45682:
        /* <DEDUP_REMOVED lines=62> */
.L_x_45680:
[----:B------:R-:W-:Y:S05]  /*41650*/  BSYNC.RECONVERGENT B0 ;  /* 0x0000000000007941 */ /* 0x000fea0003800200 */
.L_x_45679:
        /* <DEDUP_REMOVED lines=17> */
.L_x_45686:
        /* <DEDUP_REMOVED lines=12> */
.L_x_45688:
[----:B------:R-:W-:Y:S05]  /*41830*/  BSYNC.RECONVERGENT B1 ;  /* 0x0000000000017941 */ /* 0x000fea0003800200 */
.L_x_45687:
        /* <DEDUP_REMOVED lines=62> */
.L_x_45685:
[----:B------:R-:W-:Y:S05]  /*41c20*/  BSYNC.RECONVERGENT B0 ;  /* 0x0000000000007941 */ /* 0x000fea0003800200 */
.L_x_45684:
        /* <DEDUP_REMOVED lines=15> */
.L_x_45691:
        /* <DEDUP_REMOVED lines=12> */
.L_x_45693:
[----:B------:R-:W-:Y:S05]  /*41de0*/  BSYNC.RECONVERGENT B1 ;  /* 0x0000000000017941 */ /* 0x000fea0003800200 */
.L_x_45692:
        /* <DEDUP_REMOVED lines=62> */
.L_x_45690:
[----:B------:R-:W-:Y:S05]  /*421d0*/  BSYNC.RECONVERGENT B0 ;  /* 0x0000000000007941 */ /* 0x000fea0003800200 */
.L_x_45689:
        /* <DEDUP_REMOVED lines=17> */
.L_x_45696:
        /* <DEDUP_REMOVED lines=12> */
.L_x_45698:
[----:B------:R-:W-:Y:S05]  /*423b0*/  BSYNC.RECONVERGENT B1 ;  /* 0x0000000000017941 */ /* 0x000fea0003800200 */
.L_x_45697:
        /* <DEDUP_REMOVED lines=62> */
.L_x_45695:
[----:B------:R-:W-:Y:S05]  /*427a0*/  BSYNC.RECONVERGENT B0 ;  /* 0x0000000000007941 */ /* 0x000fea0003800200 */
.L_x_45694:
        /* <DEDUP_REMOVED lines=15> */
.L_x_45701:
        /* <DEDUP_REMOVED lines=12> */
.L_x_45703:
[----:B------:R-:W-:Y:S05]  /*42960*/  BSYNC.RECONVERGENT B1 ;  /* 0x0000000000017941 */ /* 0x000fea0003800200 */
.L_x_45702:
        /* <DEDUP_REMOVED lines=62> */
.L_x_45700:
[----:B------:R-:W-:Y:S05]  /*42d50*/  BSYNC.RECONVERGENT B0 ;  /* 0x0000000000007941 */ /* 0x000fea0003800200 */
.L_x_45699:
        /* <DEDUP_REMOVED lines=17> */
.L_x_45706:
        /* <DEDUP_REMOVED lines=15> */
.L_x_45708:
[----:B------:R-:W-:Y:S05]  /*42f60*/  BSYNC.RECONVERGENT B1 ;  /* 0x0000000000017941 */ /* 0x000fea0003800200 */
.L_x_45707:
        /* <DEDUP_REMOVED lines=62> */
.L_x_45705:
[----:B------:R-:W-:Y:S05]  /*43350*/  BSYNC.RECONVERGENT B0 ;  /* 0x0000000000007941 */ /* 0x000fea0003800200 */
.L_x_45704:
        /* <DEDUP_REMOVED lines=44> */
.L_x_45668:
        /* <DEDUP_REMOVED lines=16> */
.L_x_45712:
        /* <DEDUP_REMOVED lines=12> */
.L_x_45714:
[----:B------:R-:W-:Y:S05]  /*437e0*/  BSYNC.RECONVERGENT B1 ;  /* 0x0000000000017941 */ /* 0x000fea0003800200 */
.L_x_45713:
        /* <DEDUP_REMOVED lines=60> */
[----:B------:R-:W-:-:S07]  /*43bb0*/  IMAD.MOV.U32 R90, RZ, RZ, R92 ;  /* 0x000000ffff5a7224 */ /* 0x000fce00078e005c */
.L_x_45711:
[----:B------:R-:W-:Y:S05]  /*43bc0*/  BSYNC.RECONVERGENT B0 ;  /* 0x0000000000007941 */ /* 0x000fea0003800200 */
.L_x_45710:
        /* <DEDUP_REMOVED lines=16> */
.L_x_45717:
        /* <DEDUP_REMOVED lines=12> */
.L_x_45719:
[----:B------:R-:W-:Y:S05]  /*43d90*/  BSYNC.RECONVERGENT B1 ;  /* 0x0000000000017941 */ /* 0x000fea0003800200 */
.L_x_45718:
        /* <DEDUP_REMOVED lines=62> */
.L_x_45716:
[----:B------:R-:W-:Y:S05]  /*44180*/  BSYNC.RECONVERGENT B0 ;  /* 0x0000000000007941 */ /* 0x000fea0003800200 */
.L_x_45715:
        /* <DEDUP_REMOVED lines=16> */
.L_x_45722:
        /* <DEDUP_REMOVED lines=12> */
.L_x_45724:
[----:B------:R-:W-:Y:S05]  /*44350*/  BSYNC.RECONVERGENT B1 ;  /* 0x0000000000017941 */ /* 0x000fea0003800200 */
.L_x_45723:
        /* <DEDUP_REMOVED lines=62> */
.L_x_45721:
[----:B------:R-:W-:Y:S05]  /*44740*/  BSYNC.RECONVERGENT B0 ;  /* 0x0000000000007941 */ /* 0x000fea0003800200 */
.L_x_45720:
        /* <DEDUP_REMOVED lines=16> */
.L_x_45727:
        /* <DEDUP_REMOVED lines=12> */
.L_x_45729:
[----:B------:R-:W-:Y:S05]  /*44910*/  BSYNC.RECONVERGENT B1 ;  /* 0x0000000000017941 */ /* 0x000fea0003800200 */
.L_x_45728:
        /* <DEDUP_REMOVED lines=62> */
.L_x_45726:
[----:B------:R-:W-:Y:S05]  /*44d00*/  BSYNC.RECONVERGENT B0 ;  /* 0x0000000000007941 */ /* 0x000fea0003800200 */
.L_x_45725:
        /* <DEDUP_REMOVED lines=16> */
.L_x_45709:
        /* <DEDUP_REMOVED lines=17> */
[----:B------:R-:W-:-:S05]  /*44f20*/  IMAD R76, R77, 0x100, R76 ;  /* 0x000001004d4c7824 */ /* 0x000fca00078e024c */
[----:B------:R-:W-:Y:S02]  /*44f30*/  IADD3 R78, PT, PT, R76, R78, RZ ;  /* 0x0000004e4c4e7210 */ /* 0x000fe40007ffe0ff */
[----:B------:R-:W0:Y:S02]  /*44f40*/  LDC.64 R76, c[0x0][0x3b8] ;  /* 0x0000ee00ff4c7b82 */ /* 0x000e240000000a00 */
[----:B0-----:R-:W-:-:S05]  /*44f50*/  IMAD.WIDE.U32 R76, R173, 0x4, R76 ;  /* 0x00000004ad4c7825 */ /* 0x001fca00078e004c */
[----:B------:R1:W-:Y:S02]  /*44f60*/  STG.E desc[UR8][R76.64], R78 ;  /* 0x0000004e4c007986 */ /* 0x0003e4000c101908 */
.L_x_45730:
        /* <DEDUP_REMOVED lines=26> */
.L_x_45734:
        /* <DEDUP_REMOVED lines=12> */
.L_x_45736:
[----:B------:R-:W-:Y:S05]  /*451d0*/  BSYNC.RECONVERGENT B1 ;  /* 0x0000000000017941 */ /* 0x000fea0003800200 */
.L_x_45735:
        /* <DEDUP_REMOVED lines=57> */
[----:B------:R-:W-:Y:S02]  /*45570*/  UIADD3 UR4, UPT, UPT, UR6, -0x700cb87f, URZ ;  /* 0x8ff3478106047890 */ /* 0x000fe4000fffe0ff */
[----:B------:R-:W-:Y:S01]  /*45580*/  MOV R14, R10 ;  /* 0x0000000a000e7202 */ /* 0x000fe20000000f00 */
[----:B------:R-:W-:-:S03]  /*45590*/  HFMA2 R10, -RZ, RZ, 0, 0 ;  /* 0x00000000ff0a7431 */ /* 0x000fc600000001ff */
[----:B------:R-:W-:-:S07]  /*455a0*/  LOP3.LUT R18, R88, UR4, R11, 0x96, !PT ;  /* 0x0000000458127c12 */ /* 0x000fce000f8e960b */
.L_x_45733:
[----:B------:R-:W-:Y:S05]  /*455b0*/  BSYNC.RECONVERGENT B0 ;  /* 0x0000000000007941 */ /* 0x000fea0003800200 */
.L_x_45732:
        /* <DEDUP_REMOVED lines=17> */
.L_x_45739:
        /* <DEDUP_REMOVED lines=12> */
.L_x_45741:
[----:B------:R-:W-:Y:S05]  /*45790*/  BSYNC.RECONVERGENT B1 ;  /* 0x0000000000017941 */ /* 0x000fea0003800200 */
.L_x_45740:
        /* <DEDUP_REMOVED lines=62> */
.L_x_45738:
[----:B------:R-:W-:Y:S05]  /*45b80*/  BSYNC.RECONVERGENT B0 ;  /* 0x0000000000007941 */ /* 0x000fea0003800200 */
.L_x_45737:
        /* <DEDUP_REMOVED lines=15> */
.L_x_45744:
        /* <DEDUP_REMOVED lines=12> */
.L_x_45746:
[----:B------:R-:W-:Y:S05]  /*45d40*/  BSYNC.RECONVERGENT B1 ;  /* 0x0000000000017941 */ /* 0x000fea0003800200 */
.L_x_45745:
        /* <DEDUP_REMOVED lines=62> */
.L_x_45743:
[----:B------:R-:W-:Y:S05]  /*46130*/  BSYNC.RECONVERGENT B0 ;  /* 0x0000000000007941 */ /* 0x000fea0003800200 */
.L_x_45742:
        /* <DEDUP_REMOVED lines=17> */
.L_x_45749:
        /* <DEDUP_REMOVED lines=12> */
.L_x_45751:
[----:B------:R-:W-:Y:S05]  /*46310*/  BSYNC.RECONVERGENT B1 ;  /* 0x0000000000017941 */ /* 0x000fea0003800200 */
.L_x_45750:
        /* <DEDUP_REMOVED lines=62> */
.L_x_45748:
[----:B------:R-:W-:Y:S05]  /*46700*/  BSYNC.RECONVERGENT B0 ;  /* 0x0000000000007941 */ /* 0x000fea0003800200 */
.L_x_45747:
        /* <DEDUP_REMOVED lines=15> */
.L_x_45754:
        /* <DEDUP_REMOVED lines=12> */
.L_x_45756:
[----:B------:R-:W-:Y:S05]  /*468c0*/  BSYNC.RECONVERGENT B1 ;  /* 0x0000000000017941 */ /* 0x000fea0003800200 */
.L_x_45755:
        /* <DEDUP_REMOVED lines=62> */
.L_x_45753:
[----:B------:R-:W-:Y:S05]  /*46cb0*/  BSYNC.RECONVERGENT B0 ;  /* 0x0000000000007941 */ /* 0x000fea0003800200 */
.L_x_45752:
        /* <DEDUP_REMOVED lines=17> */
.L_x_45759:
        /* <DEDUP_REMOVED lines=12> */
.L_x_45761:
[----:B------:R-:W-:Y:S05]  /*46e90*/  BSYNC.RECONVERGENT B1 ;  /* 0x0000000000017941 */ /* 0x000fea0003800200 */
.L_x_45760:
        /* <DEDUP_REMOVED lines=62> */
.L_x_45758:
[----:B------:R-:W-:Y:S05]  /*47280*/  BSYNC.RECONVERGENT B0 ;  /* 0x0000000000007941 */ /* 0x000fea0003800200 */
.L_x_45757:
        /* <DEDUP_REMOVED lines=15> */
.L_x_45764:
        /* <DEDUP_REMOVED lines=12> */
.L_x_45766:
[----:B------:R-:W-:Y:S05]  /*47440*/  BSYNC.RECONVERGENT B1 ;  /* 0x0000000000017941 */ /* 0x000fea0003800200 */
.L_x_45765:
        /* <DEDUP_REMOVED lines=62> */
.L_x_45763:
[----:B------:R-:W-:Y:S05]  /*47830*/  BSYNC.RECONVERGENT B0 ;  /* 0x0000000000007941 */ /* 0x000fea0003800200 */
.L_x_45762:
        /* <DEDUP_REMOVED lines=17> */
.L_x_45769:
        /* <DEDUP_REMOVED lines=15> */
.L_x_45771:
[----:B------:R-:W-:Y:S05]  /*47a40*/  BSYNC.RECONVERGENT B1 ;  /* 0x0000000000017941 */ /* 0x000fea0003800200 */
.L_x_45770:
        /* <DEDUP_REMOVED lines=62> */
.L_x_45768:
[----:B------:R-:W-:Y:S05]  /*47e30*/  BSYNC.RECONVERGENT B0 ;  /* 0x0000000000007941 */ /* 0x000fea0003800200 */
.L_x_45767:
        /* <DEDUP_REMOVED lines=44> */
.L_x_45731:
        /* <DEDUP_REMOVED lines=16> */
.L_x_45775:
        /* <DEDUP_REMOVED lines=12> */
.L_x_45777:
[----:B------:R-:W-:Y:S05]  /*482c0*/  BSYNC.RECONVERGENT B1 ;  /* 0x0000000000017941 */ /* 0x000fea0003800200 */
.L_x_45776:
        /* <DEDUP_REMOVED lines=61> */
.L_x_45774:
[----:B------:R-:W-:Y:S05]  /*486a0*/  BSYNC.RECONVERGENT B0 ;  /* 0x0000000000007941 */ /* 0x000fea0003800200 */
.L_x_45773:
        /* <DEDUP_REMOVED lines=16> */
.L_x_45780:
        /* <DEDUP_REMOVED lines=12> */
.L_x_45782:
[----:B------:R-:W-:Y:S05]  /*48870*/  BSYNC.RECONVERGENT B1 ;  /* 0x0000000000017941 */ /* 0x000fea0003800200 */
.L_x_45781:
        /* <DEDUP_REMOVED lines=62> */
.L_x_45779:
[----:B------:R-:W-:Y:S05]  /*48c60*/  BSYNC.RECONVERGENT B0 ;  /* 0x0000000000007941 */ /* 0x000fea0003800200 */
.L_x_45778:
        /* <DEDUP_REMOVED lines=16> */
.L_x_45785:
        /* <DEDUP_REMOVED lines=12> */
.L_x_45787:
[----:B------:R-:W-:Y:S05]  /*48e30*/  BSYNC.RECONVERGENT B1 ;  /* 0x0000000000017941 */ /* 0x000fea0003800200 */
.L_x_45786:
        /* <DEDUP_REMOVED lines=62> */
.L_x_45784:
[----:B------:R-:W-:Y:S05]  /*49220*/  BSYNC.RECONVERGENT B0 ;  /* 0x0000000000007941 */ /* 0x000fea0003800200 */
.L_x_45783:
        /* <DEDUP_REMOVED lines=16> */
.L_x_45790:
        /* <DEDUP_REMOVED lines=12> */
.L_x_45792:
[----:B------:R-:W-:Y:S05]  /*493f0*/  BSYNC.RECONVERGENT B1 ;  /* 0x0000000000017941 */ /* 0x000fea0003800200 */
.L_x_45791:
        /* <DEDUP_REMOVED lines=62> */
.L_x_45789:
[----:B------:R-:W-:Y:S05]  /*497e0*/  BSYNC.RECONVERGENT B0 ;  /* 0x0000000000007941 */ /* 0x000fea0003800200 */
.L_x_45788:
        /* <DEDUP_REMOVED lines=16> */
.L_x_45772:
        /* <DEDUP_REMOVED lines=22> */
.L_x_45793:
        /* <DEDUP_REMOVED lines=26> */
.L_x_45797:
        /* <DEDUP_REMOVED lines=12> */
.L_x_45799:
[----:B------:R-:W-:Y:S05]  /*49cb0*/  BSYNC.RECONVERGENT B1 ;  /* 0x0000000000017941 */ /* 0x000fea0003800200 */
.L_x_45798:
        /* <DEDUP_REMOVED lines=62> */
.L_x_45796:
[----:B------:R-:W-:Y:S05]  /*4a0a0*/  BSYNC.RECONVERGENT B0 ;  /* 0x0000000000007941 */ /* 0x000fea0003800200 */
.L_x_45795:
        /* <DEDUP_REMOVED lines=17> */
.L_x_45802:
        /* <DEDUP_REMOVED lines=12> */
.L_x_45804:
[----:B------:R-:W-:Y:S05]  /*4a280*/  BSYNC.RECONVERGENT B1 ;  /* 0x0000000000017941 */ /* 0x000fea0003800200 */
.L_x_45803:
        /* <DEDUP_REMOVED lines=62> */
.L_x_45801:
[----:B------:R-:W-:Y:S05]  /*4a670*/  BSYNC.RECONVERGENT B0 ;  /* 0x0000000000007941 */ /* 0x000fea0003800200 */
.L_x_45800:
        /* <DEDUP_REMOVED lines=15> */
.L_x_45807:
        /* <DEDUP_REMOVED lines=12> */
.L_x_45809:
[----:B------:R-:W-:Y:S05]  /*4a830*/  BSYNC.RECONVERGENT B1 ;  /* 0x0000000000017941 */ /* 0x000fea0003800200 */
.L_x_45808:
        /* <DEDUP_REMOVED lines=62> */
.L_x_45806:
[----:B------:R-:W-:Y:S05]  /*4ac20*/  BSYNC.RECONVERGENT B0 ;  /* 0x0000000000007941 */ /* 0x000fea0003800200 */
.L_x_45805:
        /* <DEDUP_REMOVED lines=17> */
.L_x_45812:
        /* <DEDUP_REMOVED lines=12> */
.L_x_45814:
[----:B------:R-:W-:Y:S05]  /*4ae00*/  BSYNC.RECONVERGENT B1 ;  /* 0x0000000000017941 */ /* 0x000fea0003800200 */
.L_x_45813:
        /* <DEDUP_REMOVED lines=62> */
.L_x_45811:
[----:B------:R-:W-:Y:S05]  /*4b1f0*/  BSYNC.RECONVERGENT B0 ;  /* 0x0000000000007941 */ /* 0x000fea0003800200 */
.L_x_45810:
        /* <DEDUP_REMOVED lines=15> */
.L_x_45817:
        /* <DEDUP_REMOVED lines=12> */
.L_x_45819:
[----:B------:R-:W-:Y:S05]  /*4b3b0*/  BSYNC.RECONVERGENT B1 ;  /* 0x0000000000017941 */ /* 0x000fea0003800200 */
.L_x_45818:
        /* <DEDUP_REMOVED lines=62> */
.L_x_45816:
[----:B------:R-:W-:Y:S05]  /*4b7a0*/  BSYNC.RECONVERGENT B0 ;  /* 0x0000000000007941 */ /* 0x000fea0003800200 */
.L_x_45815:
        /* <DEDUP_REMOVED lines=17> */
.L_x_45822:
        /* <DEDUP_REMOVED lines=12> */
.L_x_45824:
[----:B------:R-:W-:Y:S05]  /*4b980*/  BSYNC.RECONVERGENT B1 ;  /* 0x0000000000017941 */ /* 0x000fea0003800200 */
.L_x_45823:
        /* <DEDUP_REMOVED lines=62> */
.L_x_45821:
[----:B------:R-:W-:Y:S05]  /*4bd70*/  BSYNC.RECONVERGENT B0 ;  /* 0x0000000000007941 */ /* 0x000fea0003800200 */
.L_x_45820:
        /* <DEDUP_REMOVED lines=15> */
.L_x_45827:
        /* <DEDUP_REMOVED lines=12> */
.L_x_45829:
[----:B------:R-:W-:Y:S05]  /*4bf30*/  BSYNC.RECONVERGENT B1 ;  /* 0x0000000000017941 */ /* 0x000fea0003800200 */
.L_x_45828:
        /* <DEDUP_REMOVED lines=62> */
.L_x_45826:
[----:B------:R-:W-:Y:S05]  /*4c320*/  BSYNC.RECONVERGENT B0 ;  /* 0x0000000000007941 */ /* 0x000fea0003800200 */
.L_x_45825:
        /* <DEDUP_REMOVED lines=17> */
.L_x_45832:
        /* <DEDUP_REMOVED lines=15> */
.L_x_45834:
[----:B------:R-:W-:Y:S05]  /*4c530*/  BSYNC.RECONVERGENT B1 ;  /* 0x0000000000017941 */ /* 0x000fea0003800200 */
.L_x_45833:
        /* <DEDUP_REMOVED lines=62> */
.L_x_45831:
[----:B------:R-:W-:Y:S05]  /*4c920*/  BSYNC.RECONVERGENT B0 ;  /* 0x0000000000007941 */ /* 0x000fea0003800200 */
.L_x_45830:
        /* <DEDUP_REMOVED lines=44> */
.L_x_45794:
        /* <DEDUP_REMOVED lines=16> */
.L_x_45838:
        /* <DEDUP_REMOVED lines=12> */
.L_x_45840:
[----:B------:R-:W-:Y:S05]  /*4cdb0*/  BSYNC.RECONVERGENT B1 ;  /* 0x0000000000017941 */ /* 0x000fea0003800200 */
.L_x_45839:
        /* <DEDUP_REMOVED lines=62> */
.L_x_45837:
[----:B------:R-:W-:Y:S05]  /*4d1a0*/  BSYNC.RECONVERGENT B0 ;  /* 0x0000000000007941 */ /* 0x000fea0003800200 */
.L_x_45836:
        /* <DEDUP_REMOVED lines=16> */
.L_x_45843:
        /* <DEDUP_REMOVED lines=12> */
.L_x_45845:
[----:B------:R-:W-:Y:S05]  /*4d370*/  BSYNC.RECONVERGENT B1 ;  /* 0x0000000000017941 */ /* 0x000fea0003800200 */
.L_x_45844:
        /* <DEDUP_REMOVED lines=62> */
.L_x_45842:
[----:B------:R-:W-:Y:S05]  /*4d760*/  BSYNC.RECONVERGENT B0 ;  /* 0x0000000000007941 */ /* 0x000fea0003800200 */
.L_x_45841:
        /* <DEDUP_REMOVED lines=16> */
.L_x_45848:
        /* <DEDUP_REMOVED lines=12> */
.L_x_45850:
[----:B------:R-:W-:Y:S05]  /*4d930*/  BSYNC.RECONVERGENT B1 ;  /* 0x0000000000017941 */ /* 0x000fea0003800200 */
.L_x_45849:
        /* <DEDUP_REMOVED lines=62> */
.L_x_45847:
[----:B------:R-:W-:Y:S05]  /*4dd20*/  BSYNC.RECONVERGENT B0 ;  /* 0x0000000000007941 */ /* 0x000fea0003800200 */
.L_x_45846:
        /* <DEDUP_REMOVED lines=16> */
.L_x_45853:
        /* <DEDUP_REMOVED lines=12> */
.L_x_45855:
[----:B------:R-:W-:Y:S05]  /*4def0*/  BSYNC.RECONVERGENT B1 ;  /* 0x0000000000017941 */ /* 0x000fea0003800200 */
.L_x_45854:
        /* <DEDUP_REMOVED lines=62> */
.L_x_45852:
[----:B------:R-:W-:Y:S05]  /*4e2e0*/  BSYNC.RECONVERGENT B0 ;  /* 0x0000000000007941 */ /* 0x000fea0003800200 */
.L_x_45851:
        /* <DEDUP_REMOVED lines=16> */
.L_x_45835:
        /* <DEDUP_REMOVED lines=22> */
.L_x_45856:
        /* <DEDUP_REMOVED lines=26> */
.L_x_45860:
        /* <DEDUP_REMOVED lines=12> */
.L_x_45862:
[----:B------:R-:W-:Y:S05]  /*4e7b0*/  BSYNC.RECONVERGENT B1 ;  /* 0x0000000000017941 */ /* 0x000fea0003800200 */
.L_x_45861:
        /* <DEDUP_REMOVED lines=62> */
.L_x_45859:
[----:B------:R-:W-:Y:S05]  /*4eba0*/  BSYNC.RECONVERGENT B0 ;  /* 0x0000000000007941 */ /* 0x000fea0003800200 */
.L_x_45858:
        /* <DEDUP_REMOVED lines=17> */
.L_x_45865:
        /* <DEDUP_REMOVED lines=12> */
.L_x_45867:
[----:B------:R-:W-:Y:S05]  /*4ed80*/  BSYNC.RECONVERGENT B1 ;  /* 0x0000000000017941 */ /* 0x000fea0003800200 */
.L_x_45866:
        /* <DEDUP_REMOVED lines=62> */
.L_x_45864:
[----:B------:R-:W-:Y:S05]  /*4f170*/  BSYNC.RECONVERGENT B0 ;  /* 0x0000000000007941 */ /* 0x000fea0003800200 */
.L_x_45863:
        /* <DEDUP_REMOVED lines=15> */
.L_x_45870:
        /* <DEDUP_REMOVED lines=12> */
.L_x_45872:
[----:B------:R-:W-:Y:S05]  /*4f330*/  BSYNC.RECONVERGENT B1 ;  /* 0x0000000000017941 */ /* 0x000fea0003800200 */
.L_x_45871:
        /* <DEDUP_REMOVED lines=62> */
.L_x_45869:
[----:B------:R-:W-:Y:S05]  /*4f720*/  BSYNC.RECONVERGENT B0 ;  /* 0x0000000000007941 */ /* 0x000fea0003800200 */
.L_x_45868:
        /* <DEDUP_REMOVED lines=17> */
.L_x_45875:
        /* <DEDUP_REMOVED lines=12> */
.L_x_45877:
[----:B------:R-:W-:Y:S05]  /*4f900*/  BSYNC.RECONVERGENT B1 ;  /* 0x0000000000017941 */ /* 0x000fea0003800200 */
.L_x_45876:
        /* <DEDUP_REMOVED lines=62> */
.L_x_45874:
[----:B------:R-:W-:Y:S05]  /*4fcf0*/  BSYNC.RECONVERGENT B0 ;  /* 0x0000000000007941 */ /* 0x000fea0003800200 */
.L_x_45873:
        /* <DEDUP_REMOVED lines=15> */
.L_x_45880:
        /* <DEDUP_REMOVED lines=12> */
.L_x_45882:
[----:B------:R-:W-:Y:S05]  /*4feb0*/  BSYNC.RECONVERGENT B1 ;  /* 0x0000000000017941 */ /* 0x000fea0003800200 */
.L_x_45881:
        /* <DEDUP_REMOVED lines=62> */
.L_x_45879:
[----:B------:R-:W-:Y:S05]  /*502a0*/  BSYNC.RECONVERGENT B0 ;  /* 0x0000000000007941 */ /* 0x000fea0003800200 */
.L_x_45878:
        /* <DEDUP_REMOVED lines=17> */
.L_x_45885:
        /* <DEDUP_REMOVED lines=12> */
.L_x_45887:
[----:B------:R-:W-:Y:S05]  /*50480*/  BSYNC.RECONVERGENT B1 ;  /* 0x0000000000017941 */ /* 0x000fea0003800200 */
.L_x_45886:
        /* <DEDUP_REMOVED lines=62> */
.L_x_45884:
[----:B------:R-:W-:Y:S05]  /*50870*/  BSYNC.RECONVERGENT B0 ;  /* 0x0000000000007941 */ /* 0x000fea0003800200 */
.L_x_45883:
        /* <DEDUP_REMOVED lines=15> */
.L_x_45890:
        /* <DEDUP_REMOVED lines=12> */
.L_x_45892:
[----:B------:R-:W-:Y:S05]  /*50a30*/  BSYNC.RECONVERGENT B1 ;  /* 0x0000000000017941 */ /* 0x000fea0003800200 */
.L_x_45891:
        /* <DEDUP_REMOVED lines=62> */
.L_x_45889:
[----:B------:R-:W-:Y:S05]  /*50e20*/  BSYNC.RECONVERGENT B0 ;  /* 0x0000000000007941 */ /* 0x000fea0003800200 */
.L_x_45888:
        /* <DEDUP_REMOVED lines=17> */
.L_x_45895:
        /* <DEDUP_REMOVED lines=15> */
.L_x_45897:
[----:B------:R-:W-:Y:S05]  /*51030*/  BSYNC.RECONVERGENT B1 ;  /* 0x0000000000017941 */ /* 0x000fea0003800200 */
.L_x_45896:
        /* <DEDUP_REMOVED lines=62> */
.L_x_45894:
[----:B------:R-:W-:Y:S05]  /*51420*/  BSYNC.RECONVERGENT B0 ;  /* 0x0000000000007941 */ /* 0x000fea0003800200 */
.L_x_45893:
[----:B------:R-:W-:Y:S02]  /*51430*/  LOP3.LUT R8, R8, 0xffffffef, RZ, 0xc0, !PT ;  /* 0xffffffef08087812 */ /* 0x000fe400078ec0ff */
[----:B------:R-:W-:Y:S02]  /*51440*/  FSEL R78, R78, RZ, P3 ;  /* 0x000000ff4e4e7208 */ /* 0x000fe40001800000 */
[----:B------:R-:W-:Y:S02]  /*51450*/  @P5 LOP3.LUT R8, R8, 0x10, RZ, 0xfc, !PT ;  /* 0x0000001008085812 */ /* 0x000fe400078efcff */
[----:B------:R-:W-:Y:S01]  /*51460*/  FSETP.GTU.FTZ.AND P5, PT, R10, R153, PT ;  /* 0x000000990a00720b */ /* 0x000fe20003fbc000 */
[----:B------:R-:W-:Y:S01]  /*51470*/  FMUL.FTZ R10, R66, R152 ;  /* 0x00000098420a7220 */ /* 0x000fe20000410000 */
[----:B------:R-:W-:Y:S02]  /*51480*/  LOP3.LUT R8, R8, 0xfffffff7, RZ, 0xc0, !PT ;  /* 0xfffffff708087812 */ /* 0x000fe400078ec0ff */
[----:B------:R-:W-:-:S02]  /*51490*/  FSEL R77, R77, RZ, P2 ;  /* 0x000000ff4d4d7208 */ /* 0x000fc40001000000 */
[----:B------:R-:W-:Y:S02]  /*514a0*/  @P0 LOP3.LUT R8, R8, 0x8, RZ, 0xfc, !PT ;  /* 0x0000000808080812 */ /* 0x000fe400078efcff */
[-C--:B------:R-:W-:Y:S02]  /*514b0*/  FSETP.GTU.FTZ.AND P0, PT, R11, R153.reuse, PT ;  /* 0x000000990b00720b */ /* 0x080fe40003f1c000 */
[----:B------:R-:W-:Y:S01]  /*514c0*/  FSETP.GTU.FTZ.AND P6, PT, R9, R153, PT ;  /* 0x000000990900720b */ /* 0x000fe20003fdc000 */
[-C--:B------:R-:W-:Y:S01]  /*514d0*/  FMUL.FTZ R9, R64, R152.reuse ;  /* 0x0000009840097220 */ /* 0x080fe20000410000 */
[----:B------:R-:W-:Y:S02]  /*514e0*/  FSEL R10, R10, RZ, !P0 ;  /* 0x000000ff0a0a7208 */ /* 0x000fe40004000000 */
[----:B------:R-:W-:Y:S02]  /*514f0*/  FSEL R76, R76, RZ, P1 ;  /* 0x000000ff4c4c7208 */ /* 0x000fe40000800000 */
[----:B------:R-:W-:Y:S01]  /*51500*/  FSEL R9, R9, RZ, !P6 ;  /* 0x000000ff09097208 */ /* 0x000fe20007000000 */
[----:B------:R-:W-:Y:S01]  /*51510*/  FADD.FTZ R126, R78, R10 ;  /* 0x0000000a4e7e7221 */ /* 0x000fe20000010000 */
[----:B------:R-:W-:Y:S01]  /*51520*/  FMUL.FTZ R10, R65, R152 ;  /* 0x00000098410a7220 */ /* 0x000fe20000410000 */
[----:B------:R-:W-:-:S02]  /*51530*/  SEL R11, RZ, 0x1, P5 ;  /* 0x00000001ff0b7807 */ /* 0x000fc40002800000 */
[----:B------:R-:W-:Y:S01]  /*51540*/  FADD.FTZ R124, R76, R9 ;  /* 0x000000094c7c7221 */ /* 0x000fe20000010000 */
[----:B------:R-:W-:Y:S02]  /*51550*/  SEL R9, RZ, 0x1, P6 ;  /* 0x00000001ff097807 */ /* 0x000fe40003000000 */
[----:B------:R-:W-:Y:S02]  /*51560*/  FSEL R10, R10, RZ, !P5 ;  /* 0x000000ff0a0a7208 */ /* 0x000fe40006800000 */
[----:B------:R-:W-:Y:S02]  /*51570*/  LOP3.LUT P5, RZ, R8, 0x10, RZ, 0xc0, !PT ;  /* 0x0000001008ff7812 */ /* 0x000fe400078ac0ff */
[----:B------:R-:W-:Y:S01]  /*51580*/  FSEL R79, R79, RZ, P4 ;  /* 0x000000ff4f4f7208 */ /* 0x000fe20002000000 */
[----:B------:R-:W-:Y:S01]  /*51590*/  FADD.FTZ R125, R77, R10 ;  /* 0x0000000a4d7d7221 */ /* 0x000fe20000010000 */
[----:B------:R-:W-:Y:S02]  /*515a0*/  I2FP.F32.U32 R10, R115 ;  /* 0x00000073000a7245 */ /* 0x000fe40000201000 */
[----:B------:R-:W-:-:S03]  /*515b0*/  PRMT R12, R9, 0x7610, R12 ;  /* 0x00007610090c7816 */ /* 0x000fc6000000000c */
[----:B------:R-:W-:-:S04]  /*515c0*/  FFMA.FTZ R10, R10, R154, 1.1641532182693481445e-10 ;  /* 0x2f0000000a0a7423 */ /* 0x000fc8000001009a */
[----:B------:R-:W-:Y:S01]  /*515d0*/  @P5 FADD.FTZ R126, R70, R126 ;  /* 0x0000007e467e5221 */ /* 0x000fe20000010000 */
[----:B------:R-:W-:Y:S01]  /*515e0*/  FSETP.GTU.FTZ.AND P6, PT, R10, R153, PT ;  /* 0x000000990a00720b */ /* 0x000fe20003fdc000 */
[----:B------:R-:W-:Y:S01]  /*515f0*/  FMUL.FTZ R10, R67, R152 ;  /* 0x00000098430a7220 */ /* 0x000fe20000410000 */
[----:B------:R-:W-:Y:S01]  /*51600*/  @P5 FADD.FTZ R125, R69, R125 ;  /* 0x0000007d457d5221 */ /* 0x000fe20000010000 */
[----:B------:R-:W-:Y:S01]  /*51610*/  @P5 FADD.FTZ R124, R68, R124 ;  /* 0x0000007c447c5221 */ /* 0x000fe20000010000 */
[----:B------:R-:W-:Y:S02]  /*51620*/  SEL R9, RZ, 0x1, P6 ;  /* 0x00000001ff097807 */ /* 0x000fe40003000000 */
[----:B------:R-:W-:-:S05]  /*51630*/  FSEL R10, R10, RZ, !P6 ;  /* 0x000000ff0a0a7208 */ /* 0x000fca0007000000 */
[----:B------:R-:W-:Y:S01]  /*51640*/  FADD.FTZ R127, R10, R79 ;  /* 0x0000004f0a7f7221 */ /* 0x000fe20000010000 */
[----:B------:R-:W-:Y:S02]  /*51650*/  SEL R10, RZ, 0x1, P0 ;  /* 0x00000001ff0a7807 */ /* 0x000fe40000000000 */
[----:B------:R-:W-:Y:S01]  /*51660*/  LOP3.LUT P0, RZ, R8, 0x8, RZ, 0xc0, !PT ;  /* 0x0000000808ff7812 */ /* 0x000fe2000780c0ff */
[----:B------:R-:W-:Y:S01]  /*51670*/  @P5 FADD.FTZ R127, R71, R127 ;  /* 0x0000007f477f5221 */ /* 0x000fe20000010000 */
[----:B------:R-:W-:Y:S11]  /*51680*/  BRA `(.L_x_45898) ;  /* 0x0000001800007947 */ /* 0x000ff60003800000 */
.L_x_45857:
        /* <DEDUP_REMOVED lines=16> */
.L_x_45901:
        /* <DEDUP_REMOVED lines=12> */
.L_x_45903:
[----:B------:R-:W-:Y:S05]  /*51850*/  BSYNC.RECONVERGENT B1 ;  /* 0x0000000000017941 */ /* 0x000fea0003800200 */
.L_x_45902:
        /* <DEDUP_REMOVED lines=62> */
.L_x_45900:
[----:B------:R-:W-:Y:S05]  /*51c40*/  BSYNC.RECONVERGENT B0 ;  /* 0x0000000000007941 */ /* 0x000fea0003800200 */
.L_x_45899:
        /* <DEDUP_REMOVED lines=16> */
.L_x_45906:
        /* <DEDUP_REMOVED lines=12> */
.L_x_45908:
[----:B------:R-:W-:Y:S05]  /*51e10*/  BSYNC.RECONVERGENT B1 ;  /* 0x0000000000017941 */ /* 0x000fea0003800200 */
.L_x_45907:
        /* <DEDUP_REMOVED lines=62> */
.L_x_45905:
[----:B------:R-:W-:Y:S05]  /*52200*/  BSYNC.RECONVERGENT B0 ;  /* 0x0000000000007941 */ /* 0x000fea0003800200 */
.L_x_45904:
        /* <DEDUP_REMOVED lines=16> */
.L_x_45911:
        /* <DEDUP_REMOVED lines=12> */
.L_x_45913:
[----:B------:R-:W-:Y:S05]  /*523d0*/  BSYNC.RECONVERGENT B1 ;  /* 0x0000000000017941 */ /* 0x000fea0003800200 */
.L_x_45912:
        /* <DEDUP_REMOVED lines=62> */
.L_x_45910:
[----:B------:R-:W-:Y:S05]  /*527c0*/  BSYNC.RECONVERGENT B0 ;  /* 0x0000000000007941 */ /* 0x000fea0003800200 */
.L_x_45909:
        /* <DEDUP_REMOVED lines=16> */
.L_x_45916:
        /* <DEDUP_REMOVED lines=12> */
.L_x_45918:
[----:B------:R-:W-:Y:S05]  /*52990*/  BSYNC.RECONVERGENT B1 ;  /* 0x0000000000017941 */ /* 0x000fea0003800200 */
.L_x_45917:
        /* <DEDUP_REMOVED lines=62> */
.L_x_45915:
[----:B------:R-:W-:Y:S05]  /*52d80*/  BSYNC.RECONVERGENT B0 ;  /* 0x0000000000007941 */ /* 0x000fea0003800200 */
.L_x_45914:
        /* <DEDUP_REMOVED lines=16> */
.L_x_45898:
        /* <DEDUP_REMOVED lines=22> */
.L_x_45919:
        /* <DEDUP_REMOVED lines=26> */
.L_x_45923:
        /* <DEDUP_REMOVED lines=12> */
.L_x_45925:
[----:B------:R-:W-:Y:S05]  /*53250*/  BSYNC.RECONVERGENT B1 ;  /* 0x0000000000017941 */ /* 0x000fea0003800200 */
.L_x_45924:
        /* <DEDUP_REMOVED lines=62> */
.L_x_45922:
[----:B------:R-:W-:Y:S05]  /*53640*/  BSYNC.RECONVERGENT B0 ;  /* 0x0000000000007941 */ /* 0x000fea0003800200 */
.L_x_45921:
        /* <DEDUP_REMOVED lines=17> */
.L_x_45928:
        /* <DEDUP_REMOVED lines=12> */
.L_x_45930:
[----:B------:R-:W-:Y:S05]  /*53820*/  BSYNC.RECONVERGENT B1 ;  /* 0x0000000000017941 */ /* 0x000fea0003800200 */
.L_x_45929:
        /* <DEDUP_REMOVED lines=62> */
.L_x_45927:
[----:B------:R-:W-:Y:S05]  /*53c10*/  BSYNC.RECONVERGENT B0 ;  /* 0x0000000000007941 */ /* 0x000fea0003800200 */
.L_x_45926:
        /* <DEDUP_REMOVED lines=15> */
.L_x_45933:
        /* <DEDUP_REMOVED lines=12> */
.L_x_45935:
[----:B------:R-:W-:Y:S05]  /*53dd0*/  BSYNC.RECONVERGENT B1 ;  /* 0x0000000000017941 */ /* 0x000fea0003800200 */
.L_x_45934:
        /* <DEDUP_REMOVED lines=62> */
.L_x_45932:
[----:B------:R-:W-:Y:S05]  /*541c0*/  BSYNC.RECONVERGENT B0 ;  /* 0x0000000000007941 */ /* 0x000fea0003800200 */
.L_x_45931:
        /* <DEDUP_REMOVED lines=17> */
.L_x_45938:
        /* <DEDUP_REMOVED lines=12> */
.L_x_45940:
[----:B------:R-:W-:Y:S05]  /*543a0*/  BSYNC.RECONVERGENT B1 ;  /* 0x0000000000017941 */ /* 0x000fea0003800200 */
.L_x_45939:
        /* <DEDUP_REMOVED lines=62> */
.L_x_45937:
[----:B------:R-:W-:Y:S05]  /*54790*/  BSYNC.RECONVERGENT B0 ;  /* 0x0000000000007941 */ /* 0x000fea0003800200 */
.L_x_45936:
        /* <DEDUP_REMOVED lines=15> */
.L_x_45943:
        /* <DEDUP_REMOVED lines=12> */
.L_x_45945:
[----:B------:R-:W-:Y:S05]  /*54950*/  BSYNC.RECONVERGENT B1 ;  /* 0x0000000000017941 */ /* 0x000fea0003800200 */
.L_x_45944:
        /* <DEDUP_REMOVED lines=62> */
.L_x_45942:
[----:B------:R-:W-:Y:S05]  /*54d40*/  BSYNC.RECONVERGENT B0 ;  /* 0x0000000000007941 */ /* 0x000fea0003800200 */
.L_x_45941:
        /* <DEDUP_REMOVED lines=17> */
.L_x_45948:
        /* <DEDUP_REMOVED lines=12> */
.L_x_45950:
[----:B------:R-:W-:Y:S05]  /*54f20*/  BSYNC.RECONVERGENT B1 ;  /* 0x0000000000017941 */ /* 0x000fea0003800200 */
.L_x_45949:
        /* <DEDUP_REMOVED lines=62> */
.L_x_45947:
[----:B------:R-:W-:Y:S05]  /*55310*/  BSYNC.RECONVERGENT B0 ;  /* 0x0000000000007941 */ /* 0x000fea0003800200 */
.L_x_45946:
        /* <DEDUP_REMOVED lines=15> */
.L_x_45953:
        /* <DEDUP_REMOVED lines=12> */
.L_x_45955:
[----:B------:R-:W-:Y:S05]  /*554d0*/  BSYNC.RECONVERGENT B1 ;  /* 0x0000000000017941 */ /* 0x000fea0003800200 */
.L_x_45954:
        /* <DEDUP_REMOVED lines=62> */
.L_x_45952:
[----:B------:R-:W-:Y:S05]  /*558c0*/  BSYNC.RECONVERGENT B0 ;  /* 0x0000000000007941 */ /* 0x000fea0003800200 */
.L_x_45951:
        /* <DEDUP_REMOVED lines=17> */
.L_x_45958:
        /* <DEDUP_REMOVED lines=15> */
.L_x_45960:
[----:B------:R-:W-:Y:S05]  /*55ad0*/  BSYNC.RECONVERGENT B1 ;  /* 0x0000000000017941 */ /* 0x000fea0003800200 */
.L_x_45959:
        /* <DEDUP_REMOVED lines=62> */
.L_x_45957:
[----:B------:R-:W-:Y:S05]  /*55ec0*/  BSYNC.RECONVERGENT B0 ;  /* 0x0000000000007941 */ /* 0x000fea0003800200 */
.L_x_45956:
        /* <DEDUP_REMOVED lines=38> */
.L_x_45920:
        /* <DEDUP_REMOVED lines=16> */
.L_x_45964:
        /* <DEDUP_REMOVED lines=12> */
.L_x_45966:
[----:B------:R-:W-:Y:S05]  /*562f0*/  BSYNC.RECONVERGENT B1 ;  /* 0x0000000000017941 */ /* 0x000fea0003800200 */
.L_x_45965:
        /* <DEDUP_REMOVED lines=62> */
.L_x_45963:
[----:B------:R-:W-:Y:S05]  /*566e0*/  BSYNC.RECONVERGENT B0 ;  /* 0x0000000000007941 */ /* 0x000fea0003800200 */
.L_x_45962:
        /* <DEDUP_REMOVED lines=16> */
.L_x_45969:
        /* <DEDUP_REMOVED lines=12> */
.L_x_45971:
[----:B------:R-:W-:Y:S05]  /*568b0*/  BSYNC.RECONVERGENT B1 ;  /* 0x0000000000017941 */ /* 0x000fea0003800200 */
.L_x_45970:
        /* <DEDUP_REMOVED lines=62> */
.L_x_45968:
[----:B------:R-:W-:Y:S05]  /*56ca0*/  BSYNC.RECONVERGENT B0 ;  /* 0x0000000000007941 */ /* 0x000fea0003800200 */
.L_x_45967:
        /* <DEDUP_REMOVED lines=16> */
.L_x_45974:
        /* <DEDUP_REMOVED lines=12> */
.L_x_45976:
[----:B------:R-:W-:Y:S05]  /*56e70*/  BSYNC.RECONVERGENT B1 ;  /* 0x0000000000017941 */ /* 0x000fea0003800200 */
.L_x_45975:
        /* <DEDUP_REMOVED lines=62> */
.L_x_45973:
[----:B------:R-:W-:Y:S05]  /*57260*/  BSYNC.RECONVERGENT B0 ;  /* 0x0000000000007941 */ /* 0x000fea0003800200 */
.L_x_45972:
        /* <DEDUP_REMOVED lines=16> */
.L_x_45979:
        /* <DEDUP_REMOVED lines=12> */
.L_x_45981:
[----:B------:R-:W-:Y:S05]  /*57430*/  BSYNC.RECONVERGENT B1 ;  /* 0x0000000000017941 */ /* 0x000fea0003800200 */
.L_x_45980:
        /* <DEDUP_REMOVED lines=62> */
.L_x_45978:
[----:B------:R-:W-:Y:S05]  /*57820*/  BSYNC.RECONVERGENT B0 ;  /* 0x0000000000007941 */ /* 0x000fea0003800200 */
.L_x_45977:
        /* <DEDUP_REMOVED lines=16> */
.L_x_45961:
        /* <DEDUP_REMOVED lines=22> */
.L_x_45982:
        /* <DEDUP_REMOVED lines=26> */
.L_x_45986:
        /* <DEDUP_REMOVED lines=12> */
.L_x_45988:
[----:B------:R-:W-:Y:S05]  /*57cf0*/  BSYNC.RECONVERGENT B1 ;  /* 0x0000000000017941 */ /* 0x000fea0003800200 */
.L_x_45987:
        /* <DEDUP_REMOVED lines=62> */
.L_x_45985:
[----:B------:R-:W-:Y:S05]  /*580e0*/  BSYNC.RECONVERGENT B0 ;  /* 0x0000000000007941 */ /* 0x000fea0003800200 */
.L_x_45984:
        /* <DEDUP_REMOVED lines=17> */
.L_x_45991:
        /* <DEDUP_REMOVED lines=12> */
.L_x_45993:
[----:B------:R-:W-:Y:S05]  /*582c0*/  BSYNC.RECONVERGENT B1 ;  /* 0x0000000000017941 */ /* 0x000fea0003800200 */
.L_x_45992:
        /* <DEDUP_REMOVED lines=62> */
.L_x_45990:
[----:B------:R-:W-:Y:S05]  /*586b0*/  BSYNC.RECONVERGENT B0 ;  /* 0x0000000000007941 */ /* 0x000fea0003800200 */
.L_x_45989:
        /* <DEDUP_REMOVED lines=15> */
.L_x_45996:
        /* <DEDUP_REMOVED lines=12> */
.L_x_45998:
[----:B------:R-:W-:Y:S05]  /*58870*/  BSYNC.RECONVERGENT B1 ;  /* 0x0000000000017941 */ /* 0x000fea0003800200 */
.L_x_45997:
        /* <DEDUP_REMOVED lines=62> */
.L_x_45995:
[----:B------:R-:W-:Y:S05]  /*58c60*/  BSYNC.RECONVERGENT B0 ;  /* 0x0000000000007941 */ /* 0x000fea0003800200 */
.L_x_45994:
        /* <DEDUP_REMOVED lines=17> */
.L_x_46001:
        /* <DEDUP_REMOVED lines=12> */
.L_x_46003:
[----:B------:R-:W-:Y:S05]  /*58e40*/  BSYNC.RECONVERGENT B1 ;  /* 0x0000000000017941 */ /* 0x000fea0003800200 */
.L_x_46002:
        /* <DEDUP_REMOVED lines=59> */
[----:B------:R-:W-:Y:S02]  /*59200*/  HFMA2 R114, -RZ, RZ, 0, 0 ;  /* 0x00000000ff727431 */ /* 0x000fe400000001ff */
[----:B------:R-:W-:Y:S01]  /*59210*/  IMAD.MOV.U32 R14, RZ, RZ, R10 ;  /* 0x000000ffff0e7224 */ /* 0x000fe200078e000a */
[----:B------:R-:W-:-:S07]  /*59220*/  LOP3.LUT R18, R112, UR4, R11, 0x96, !PT ;  /* 0x0000000470127c12 */ /* 0x000fce000f8e960b */
.L_x_46000:
[----:B------:R-:W-:Y:S05]  /*59230*/  BSYNC.RECONVERGENT B0 ;  /* 0x0000000000007941 */ /* 0x000fea0003800200 */
.L_x_45999:
        /* <DEDUP_REMOVED lines=15> */
.L_x_46006:
        /* <DEDUP_REMOVED lines=12> */
.L_x_46008:
[----:B------:R-:W-:Y:S05]  /*593f0*/  BSYNC.RECONVERGENT B1 ;  /* 0x0000000000017941 */ /* 0x000fea0003800200 */
.L_x_46007:
        /* <DEDUP_REMOVED lines=62> */
.L_x_46005:
[----:B------:R-:W-:Y:S05]  /*597e0*/  BSYNC.RECONVERGENT B0 ;  /* 0x0000000000007941 */ /* 0x000fea0003800200 */
.L_x_46004:
        /* <DEDUP_REMOVED lines=17> */
.L_x_46011:
        /* <DEDUP_REMOVED lines=12> */
.L_x_46013:
[----:B------:R-:W-:Y:S05]  /*599c0*/  BSYNC.RECONVERGENT B1 ;  /* 0x0000000000017941 */ /* 0x000fea0003800200 */
.L_x_46012:
        /* <DEDUP_REMOVED lines=62> */
.L_x_46010:
[----:B------:R-:W-:Y:S05]  /*59db0*/  BSYNC.RECONVERGENT B0 ;  /* 0x0000000000007941 */ /* 0x000fea0003800200 */
.L_x_46009:
        /* <DEDUP_REMOVED lines=15> */
.L_x_46016:
        /* <DEDUP_REMOVED lines=12> */
.L_x_46018:
[----:B------:R-:W-:Y:S05]  /*59f70*/  BSYNC.RECONVERGENT B1 ;  /* 0x0000000000017941 */ /* 0x000fea0003800200 */
.L_x_46017:
        /* <DEDUP_REMOVED lines=62> */
.L_x_46015:
[----:B------:R-:W-:Y:S05]  /*5a360*/  BSYNC.RECONVERGENT B0 ;  /* 0x0000000000007941 */ /* 0x000fea0003800200 */
.L_x_46014:
        /* <DEDUP_REMOVED lines=17> */
.L_x_46021:
        /* <DEDUP_REMOVED lines=15> */
.L_x_46023:
[----:B------:R-:W-:Y:S05]  /*5a570*/  BSYNC.RECONVERGENT B1 ;  /* 0x0000000000017941 */ /* 0x000fea0003800200 */
.L_x_46022:
        /* <DEDUP_REMOVED lines=62> */
.L_x_46020:
[----:B------:R-:W-:Y:S05]  /*5a960*/  BSYNC.RECONVERGENT B0 ;  /* 0x0000000000007941 */ /* 0x000fea0003800200 */
.L_x_46019:
        /* <DEDUP_REMOVED lines=38> */
.L_x_45983:
        /* <DEDUP_REMOVED lines=16> */
.L_x_46027:
        /* <DEDUP_REMOVED lines=12> */
.L_x_46029:
[----:B------:R-:W-:Y:S05]  /*5ad90*/  BSYNC.RECONVERGENT B1 ;  /* 0x0000000000017941 */ /* 0x000fea0003800200 */
.L_x_46028:
        /* <DEDUP_REMOVED lines=62> */
.L_x_46026:
[----:B------:R-:W-:Y:S05]  /*5b180*/  BSYNC.RECONVERGENT B0 ;  /* 0x0000000000007941 */ /* 0x000fea0003800200 */
.L_x_46025:
        /* <DEDUP_REMOVED lines=16> */
.L_x_46032:
        /* <DEDUP_REMOVED lines=12> */
.L_x_46034:
[----:B------:R-:W-:Y:S05]  /*5b350*/  BSYNC.RECONVERGENT B1 ;  /* 0x0000000000017941 */ /* 0x000fea0003800200 */
.L_x_46033:
        /* <DEDUP_REMOVED lines=62> */
.L_x_46031:
[----:B------:R-:W-:Y:S05]  /*5b740*/  BSYNC.RECONVERGENT B0 ;  /* 0x0000000000007941 */ /* 0x000fea0003800200 */
.L_x_46030:
        /* <DEDUP_REMOVED lines=16> */
.L_x_46037:
        /* <DEDUP_REMOVED lines=12> */
.L_x_46039:
[----:B------:R-:W-:Y:S05]  /*5b910*/  BSYNC.RECONVERGENT B1 ;  /* 0x0000000000017941 */ /* 0x000fea0003800200 */
.L_x_46038:
        /* <DEDUP_REMOVED lines=62> */
.L_x_46036:
[----:B------:R-:W-:Y:S05]  /*5bd00*/  BSYNC.RECONVERGENT B0 ;  /* 0x0000000000007941 */ /* 0x000fea0003800200 */
.L_x_46035:
        /* <DEDUP_REMOVED lines=16> */
.L_x_46042:
        /* <DEDUP_REMOVED lines=12> */
.L_x_46044:
[----:B------:R-:W-:Y:S05]  /*5bed0*/  BSYNC.RECONVERGENT B1 ;  /* 0x0000000000017941 */ /* 0x000fea0003800200 */
.L_x_46043:
        /* <DEDUP_REMOVED lines=62> */
.L_x_46041:
[----:B------:R-:W-:Y:S05]  /*5c2c0*/  BSYNC.RECONVERGENT B0 ;  /* 0x0000000000007941 */ /* 0x000fea0003800200 */
.L_x_46040:
        /* <DEDUP_REMOVED lines=16> */
.L_x_46024:
        /* <DEDUP_REMOVED lines=22> */
.L_x_46045:
[----:B01----:R-:W0:Y:S01]  /*5c530*/  @P0 LDC.64 R112, c[0x0][0x398] ;  /* 0x0000e600ff700b82 */ /* 0x003e220000000a00 */
[----:B------:R-:W-:-:S04]  /*5c540*/  VIADD R181, R190, 0x260 ;  /* 0x00000260beb57836 */ /* 0x000fc80000000000 */
[----:B0-----:R-:W-:-:S05]  /*5c550*/  @P0 IMAD.WIDE.U32 R112, R181, 0x10, R112 ;  /* 0x00000010b5700825 */ /* 0x001fca00078e0070 */
[----:B------:R0:W5:Y:S02]  /*5c560*/  @P0 LDG.E.128 R64, desc[UR8][R112.64] ;  /* 0x0000000870400981 */ /* 0x000164000c1e1d00 */
[----:B0-----:R-:W0:Y:S02]  /*5c570*/  @P5 LDC.64 R112, c[0x0][0x3a0] ;  /* 0x0000e800ff705b82 */ /* 0x001e240000000a00 */
[----:B0-----:R-:W-:-:S05]  /*5c580*/  @P5 IMAD.WIDE.U32 R112, R181, 0x10, R112 ;  /* 0x00000010b5705825 */ /* 0x001fca00078e0070 */
        /* <DEDUP_REMOVED lines=20> */
.L_x_46049:
        /* <DEDUP_REMOVED lines=12> */
.L_x_46051:
[----:B------:R-:W-:Y:S05]  /*5c790*/  BSYNC.RECONVERGENT B1 ;  /* 0x0000000000017941 */ /* 0x000fea0003800200 */
.L_x_46050:
        /* <DEDUP_REMOVED lines=62> */
.L_x_46048:
[----:B------:R-:W-:Y:S05]  /*5cb80*/  BSYNC.RECONVERGENT B0 ;  /* 0x0000000000007941 */ /* 0x000fea0003800200 */
.L_x_46047:
        /* <DEDUP_REMOVED lines=17> */
.L_x_46054:
        /* <DEDUP_REMOVED lines=12> */
.L_x_46056:
[----:B------:R-:W-:Y:S05]  /*5cd60*/  BSYNC.RECONVERGENT B1 ;  /* 0x0000000000017941 */ /* 0x000fea0003800200 */
.L_x_46055:
        /* <DEDUP_REMOVED lines=62> */
.L_x_46053:
[----:B------:R-:W-:Y:S05]  /*5d150*/  BSYNC.RECONVERGENT B0 ;  /* 0x0000000000007941 */ /* 0x000fea0003800200 */
.L_x_46052:
        /* <DEDUP_REMOVED lines=15> */
.L_x_46059:
        /* <DEDUP_REMOVED lines=12> */
.L_x_46061:
[----:B------:R-:W-:Y:S05]  /*5d310*/  BSYNC.RECONVERGENT B1 ;  /* 0x0000000000017941 */ /* 0x000fea0003800200 */
.L_x_46060:
        /* <DEDUP_REMOVED lines=62> */
.L_x_46058:
[----:B------:R-:W-:Y:S05]  /*5d700*/  BSYNC.RECONVERGENT B0 ;  /* 0x0000000000007941 */ /* 0x000fea0003800200 */
.L_x_46057:
        /* <DEDUP_REMOVED lines=17> */
.L_x_46064:
        /* <DEDUP_REMOVED lines=12> */
.L_x_46066:
[----:B------:R-:W-:Y:S05]  /*5d8e0*/  BSYNC.RECONVERGENT B1 ;  /* 0x0000000000017941 */ /* 0x000fea0003800200 */
.L_x_46065:
        /* <DEDUP_REMOVED lines=62> */
.L_x_46063:
[----:B------:R-:W-:Y:S05]  /*5dcd0*/  BSYNC.RECONVERGENT B0 ;  /* 0x0000000000007941 */ /* 0x000fea0003800200 */
.L_x_46062:
        /* <DEDUP_REMOVED lines=15> */
.L_x_46069:
        /* <DEDUP_REMOVED lines=12> */
.L_x_46071:
[----:B------:R-:W-:Y:S05]  /*5de90*/  BSYNC.RECONVERGENT B1 ;  /* 0x0000000000017941 */ /* 0x000fea0003800200 */
.L_x_46070:
        /* <DEDUP_REMOVED lines=62> */
.L_x_46068:
[----:B------:R-:W-:Y:S05]  /*5e280*/  BSYNC.RECONVERGENT B0 ;  /* 0x0000000000007941 */ /* 0x000fea0003800200 */
.L_x_46067:
        /* <DEDUP_REMOVED lines=17> */
.L_x_46074:
        /* <DEDUP_REMOVED lines=12> */
.L_x_46076:
[----:B------:R-:W-:Y:S05]  /*5e460*/  BSYNC.RECONVERGENT B1 ;  /* 0x0000000000017941 */ /* 0x000fea0003800200 */
.L_x_46075:
        /* <DEDUP_REMOVED lines=62> */
.L_x_46073:
[----:B------:R-:W-:Y:S05]  /*5e850*/  BSYNC.RECONVERGENT B0 ;  /* 0x0000000000007941 */ /* 0x000fea0003800200 */
.L_x_46072:
        /* <DEDUP_REMOVED lines=15> */
.L_x_46079:
        /* <DEDUP_REMOVED lines=12> */
.L_x_46081:
[----:B------:R-:W-:Y:S05]  /*5ea10*/  BSYNC.RECONVERGENT B1 ;  /* 0x0000000000017941 */ /* 0x000fea0003800200 */
.L_x_46080:
        /* <DEDUP_REMOVED lines=62> */
.L_x_46078:
[----:B------:R-:W-:Y:S05]  /*5ee00*/  BSYNC.RECONVERGENT B0 ;  /* 0x0000000000007941 */ /* 0x000fea0003800200 */
.L_x_46077:
        /* <DEDUP_REMOVED lines=17> */
.L_x_46084:
        /* <DEDUP_REMOVED lines=15> */
.L_x_46086:
[----:B------:R-:W-:Y:S05]  /*5f010*/  BSYNC.RECONVERGENT B1 ;  /* 0x0000000000017941 */ /* 0x000fea0003800200 */
.L_x_46085:
        /* <DEDUP_REMOVED lines=62> */
.L_x_46083:
[----:B------:R-:W-:Y:S05]  /*5f400*/  BSYNC.RECONVERGENT B0 ;  /* 0x0000000000007941 */ /* 0x000fea0003800200 */
.L_x_46082:
[----:B------:R-:W-:Y:S02]  /*5f410*/  LOP3.LUT R8, R8, 0xffffffdf, RZ, 0xc0, !PT ;  /* 0xffffffdf08087812 */ /* 0x000fe400078ec0ff */
[----:B------:R-:W-:Y:S02]  /*5f420*/  FSEL R114, R114, RZ, P3 ;  /* 0x000000ff72727208 */ /* 0x000fe40001800000 */
[----:B------:R-:W-:Y:S02]  /*5f430*/  @P4 LOP3.LUT R8, R8, 0x20, RZ, 0xfc, !PT ;  /* 0x0000002008084812 */ /* 0x000fe400078efcff */
[----:B------:R-:W-:Y:S02]  /*5f440*/  FSEL R113, R113, RZ, P2 ;  /* 0x000000ff71717208 */ /* 0x000fe40001000000 */
[----:B------:R-:W-:Y:S02]  /*5f450*/  LOP3.LUT R8, R8, 0xffffffef, RZ, 0xc0, !PT ;  /* 0xffffffef08087812 */ /* 0x000fe400078ec0ff */
[----:B------:R-:W-:-:S02]  /*5f460*/  FSETP.GTU.FTZ.AND P4, PT, R9, R153, PT ;  /* 0x000000990900720b */ /* 0x000fc40003f9c000 */
[----:B------:R-:W-:Y:S02]  /*5f470*/  @P5 LOP3.LUT R8, R8, 0x10, RZ, 0xfc, !PT ;  /* 0x0000001008085812 */ /* 0x000fe400078efcff */
[----:B------:R-:W-:Y:S02]  /*5f480*/  FSETP.GTU.FTZ.AND P5, PT, R10, R153, PT ;  /* 0x000000990a00720b */ /* 0x000fe40003fbc000 */
[----:B------:R-:W-:Y:S02]  /*5f490*/  LOP3.LUT R8, R8, 0xfffffff7, RZ, 0xc0, !PT ;  /* 0xfffffff708087812 */ /* 0x000fe400078ec0ff */
[----:B------:R-:W-:Y:S02]  /*5f4a0*/  I2FP.F32.U32 R10, R155 ;  /* 0x0000009b000a7245 */ /* 0x000fe40000201000 */
[----:B------:R-:W-:Y:S02]  /*5f4b0*/  @P0 LOP3.LUT R8, R8, 0x8, RZ, 0xfc, !PT ;  /* 0x0000000808080812 */ /* 0x000fe400078efcff */
[----:B------:R-:W-:Y:S01]  /*5f4c0*/  FSETP.GTU.FTZ.AND P0, PT, R11, R153, PT ;  /* 0x000000990b00720b */ /* 0x000fe20003f1c000 */
[----:B------:R-:W-:Y:S01]  /*5f4d0*/  FMUL.FTZ R11, R66, R152 ;  /* 0x00000098420b7220 */ /* 0x000fe20000410000 */
[----:B------:R-:W-:Y:S01]  /*5f4e0*/  FFMA.FTZ R154, R10, R154, 1.1641532182693481445e-10 ;  /* 0x2f0000000a9a7423 */ /* 0x000fe2000001009a */
[----:B------:R-:W-:Y:S01]  /*5f4f0*/  FMUL.FTZ R10, R64, R152 ;  /* 0x00000098400a7220 */ /* 0x000fe20000410000 */
[----:B------:R-:W-:-:S02]  /*5f500*/  SEL R9, RZ, 0x1, P4 ;  /* 0x00000001ff097807 */ /* 0x000fc40002000000 */
[----:B------:R-:W-:Y:S02]  /*5f510*/  FSEL R11, R11, RZ, !P0 ;  /* 0x000000ff0b0b7208 */ /* 0x000fe40004000000 */
[----:B------:R-:W-:Y:S02]  /*5f520*/  FSEL R10, R10, RZ, !P4 ;  /* 0x000000ff0a0a7208 */ /* 0x000fe40006000000 */
[----:B------:R-:W-:Y:S01]  /*5f530*/  FSETP.GTU.FTZ.AND P6, PT, R154, R153, PT ;  /* 0x000000999a00720b */ /* 0x000fe20003fdc000 */
[----:B------:R-:W-:Y:S01]  /*5f540*/  FADD.FTZ R114, R114, R11 ;  /* 0x0000000b72727221 */ /* 0x000fe20000010000 */
[-C--:B------:R-:W-:Y:S01]  /*5f550*/  FMUL.FTZ R11, R65, R152.reuse ;  /* 0x00000098410b7220 */ /* 0x080fe20000410000 */
[----:B------:R-:W-:Y:S01]  /*5f560*/  FMUL.FTZ R152, R67, R152 ;  /* 0x0000009843987220 */ /* 0x000fe20000410000 */
[----:B------:R-:W-:Y:S02]  /*5f570*/  LOP3.LUT P4, RZ, R8, 0x20, RZ, 0xc0, !PT ;  /* 0x0000002008ff7812 */ /* 0x000fe4000788c0ff */
[----:B------:R-:W-:-:S02]  /*5f580*/  FSEL R112, R112, RZ, P1 ;  /* 0x000000ff70707208 */ /* 0x000fc40000800000 */
[----:B------:R-:W-:Y:S02]  /*5f590*/  FSEL R11, R11, RZ, !P5 ;  /* 0x000000ff0b0b7208 */ /* 0x000fe40006800000 */
[----:B------:R-:W-:Y:S01]  /*5f5a0*/  FSEL R115, R115, RZ, P4 ;  /* 0x000000ff73737208 */ /* 0x000fe20002000000 */
[----:B------:R-:W-:Y:S01]  /*5f5b0*/  FADD.FTZ R112, R112, R10 ;  /* 0x0000000a70707221 */ /* 0x000fe20000010000 */
[----:B------:R-:W-:Y:S01]  /*5f5c0*/  FSEL R152, R152, RZ, !P6 ;  /* 0x000000ff98987208 */ /* 0x000fe20007000000 */
[----:B------:R-:W-:Y:S01]  /*5f5d0*/  FADD.FTZ R113, R113, R11 ;  /* 0x0000000b71717221 */ /* 0x000fe20000010000 */
[----:B------:R-:W-:Y:S02]  /*5f5e0*/  SEL R11, RZ, 0x1, P5 ;  /* 0x00000001ff0b7807 */ /* 0x000fe40002800000 */
[----:B------:R-:W-:Y:S01]  /*5f5f0*/  LOP3.LUT P5, RZ, R8, 0x10, RZ, 0xc0, !PT ;  /* 0x0000001008ff7812 */ /* 0x000fe200078ac0ff */
[----:B------:R-:W-:Y:S01]  /*5f600*/  FADD.FTZ R115, R152, R115 ;  /* 0x0000007398737221 */ /* 0x000fe20000010000 */
[----:B------:R-:W-:-:S02]  /*5f610*/  SEL R10, RZ, 0x1, P0 ;  /* 0x00000001ff0a7807 */ /* 0x000fc40000000000 */
[----:B------:R-:W-:Y:S02]  /*5f620*/  PRMT R12, R9, 0x7610, R12 ;  /* 0x00007610090c7816 */ /* 0x000fe4000000000c */
[----:B------:R-:W-:Y:S02]  /*5f630*/  LOP3.LUT P0, RZ, R8, 0x8, RZ, 0xc0, !PT ;  /* 0x0000000808ff7812 */ /* 0x000fe4000780c0ff */
[----:B------:R-:W-:-:S05]  /*5f640*/  SEL R9, RZ, 0x1, P6 ;  /* 0x00000001ff097807 */ /* 0x000fca0003000000 */
[----:B------:R-:W-:Y:S01]  /*5f650*/  @P5 FADD.FTZ R114, R70, R114 ;  /* 0x0000007246725221 */ /* 0x000fe20000010000 */
[----:B------:R-:W-:Y:S01]  /*5f660*/  @P5 FADD.FTZ R113, R69, R113 ;  /* 0x0000007145715221 */ /* 0x000fe20000010000 */
[----:B------:R-:W-:Y:S01]  /*5f670*/  @P5 FADD.FTZ R112, R68, R112 ;  /* 0x0000007044705221 */ /* 0x000fe20000010000 */
[----:B------:R-:W-:Y:S01]  /*5f680*/  @P5 FADD.FTZ R115, R71, R115 ;  /* 0x0000007347735221 */ /* 0x000fe20000010000 */
[----:B------:R-:W-:Y:S06]  /*5f690*/  BRA `(.L_x_46087) ;  /* 0x0000001800007947 */ /* 0x000fec0003800000 */
.L_x_46046:
        /* <DEDUP_REMOVED lines=16> */
.L_x_46090:
        /* <DEDUP_REMOVED lines=12> */
.L_x_46092:
[----:B------:R-:W-:Y:S05]  /*5f860*/  BSYNC.RECONVERGENT B1 ;  /* 0x0000000000017941 */ /* 0x000fea0003800200 */
.L_x_46091:
        /* <DEDUP_REMOVED lines=62> */
.L_x_46089:
[----:B------:R-:W-:Y:S05]  /*5fc50*/  BSYNC.RECONVERGENT B0 ;  /* 0x0000000000007941 */ /* 0x000fea0003800200 */
.L_x_46088:
        /* <DEDUP_REMOVED lines=16> */
.L_x_46095:
        /* <DEDUP_REMOVED lines=12> */
.L_x_46097:
[----:B------:R-:W-:Y:S05]  /*5fe20*/  BSYNC.RECONVERGENT B1 ;  /* 0x0000000000017941 */ /* 0x000fea0003800200 */
.L_x_46096:
        /* <DEDUP_REMOVED lines=62> */
.L_x_46094:
[----:B------:R-:W-:Y:S05]  /*60210*/  BSYNC.RECONVERGENT B0 ;  /* 0x0000000000007941 */ /* 0x000fea0003800200 */
.L_x_46093:
        /* <DEDUP_REMOVED lines=16> */
.L_x_46100:
        /* <DEDUP_REMOVED lines=12> */
.L_x_46102:
[----:B------:R-:W-:Y:S05]  /*603e0*/  BSYNC.RECONVERGENT B1 ;  /* 0x0000000000017941 */ /* 0x000fea0003800200 */
.L_x_46101:
        /* <DEDUP_REMOVED lines=62> */
.L_x_46099:
[----:B------:R-:W-:Y:S05]  /*607d0*/  BSYNC.RECONVERGENT B0 ;  /* 0x0000000000007941 */ /* 0x000fea0003800200 */
.L_x_46098:
        /* <DEDUP_REMOVED lines=16> */
.L_x_46105:
        /* <DEDUP_REMOVED lines=12> */
.L_x_46107:
[----:B------:R-:W-:Y:S05]  /*609a0*/  BSYNC.RECONVERGENT B1 ;  /* 0x0000000000017941 */ /* 0x000fea0003800200 */
.L_x_46106:
        /* <DEDUP_REMOVED lines=62> */
.L_x_46104:
[----:B------:R-:W-:Y:S05]  /*60d90*/  BSYNC.RECONVERGENT B0 ;  /* 0x0000000000007941 */ /* 0x000fea0003800200 */
.L_x_46103:
        /* <DEDUP_REMOVED lines=16> */
.L_x_46087:
        /* <DEDUP_REMOVED lines=22> */
.L_x_46108:
[----:B01----:R-:W-:Y:S01]  /*61000*/  FADD.FTZ R152, RZ, R144 ;  /* 0x00000090ff987221 */ /* 0x003fe20000010000 */
[----:B------:R-:W-:-:S03]  /*61010*/  UMOV UR4, 0xffffffff ;  /* 0xffffffff00047882 */ /* 0x000fc60000000000 */
        /* <DEDUP_REMOVED lines=80> */
[----:B------:R-:W-:Y:S01]  /*61520*/  FADD.FTZ R152, R152, R115 ;  /* 0x0000007398987221 */ /* 0x000fe20000010000 */
[----:B------:R-:W-:Y:S06]  /*61530*/  BRA.DIV UR4, `(.L_x_46109) ;  /* 0x0000004604a47947 */ /* 0x000fec000b800000 */
        /* <DEDUP_REMOVED lines=181> */
.L_x_46122:
[----:B------:R-:W2:Y:S04]  /*62090*/  LDL.S16 R155, [R1+0x15c] ;  /* 0x00015c00019b7983 */ /* 0x000ea80000100600 */
[----:B------:R-:W3:Y:S04]  /*620a0*/  LDL.S16 R154, [R1+0x154] ;  /* 0x00015400019a7983 */ /* 0x000ee80000100600 */
[----:B------:R-:W4:Y:S04]  /*620b0*/  LDL.S16 R222, [R1+0x158] ;  /* 0x0001580001de7983 */ /* 0x000f280000100600 */
[----:B------:R-:W5:Y:S04]  /*620c0*/  LDL.S16 R221, [R1+0x150] ;  /* 0x0001500001dd7983 */ /* 0x000f680000100600 */
[----:B------:R-:W5:Y:S01]  /*620d0*/  LDL.S16 R220, [R1+0x6c] ;  /* 0x00006c0001dc7983 */ /* 0x000f620000100600 */
[----:B-1----:R-:W-:Y:S01]  /*620e0*/  FADD.FTZ R153, R188, R153 ;  /* 0x00000099bc997221 */ /* 0x002fe20000010000 */
[----:B------:R-:W-:-:S02]  /*620f0*/  ISETP.NE.AND P2, PT, RZ, UR15, PT ;  /* 0x0000000fff007c0c */ /* 0x000fc4000bf45270 */
[----:B------:R-:W5:Y:S01]  /*62100*/  LDL.S16 R212, [R1+0x6e] ;  /* 0x00006e0001d47983 */ /* 0x000f620000100600 */
[----:B------:R-:W-:Y:S01]  /*62110*/  FFMA.FTZ R153, R153, R152, UR16 ;  /* 0x0000001099997e23 */ /* 0x000fe20008010098 */
[----:B------:R-:W-:Y:S02]  /*62120*/  FMUL.FTZ R152, R223, R223 ;  /* 0x000000dfdf987220 */ /* 0x000fe40000410000 */
[----:B------:R-:W5:Y:S03]  /*62130*/  LDL.S16 R213, [R1+0x15a] ;  /* 0x00015a0001d57983 */ /* 0x000f660000100600 */
[----:B------:R-:W-:Y:S01]  /*62140*/  FSEL R152, R152, RZ, P2 ;  /* 0x000000ff98987208 */ /* 0x000fe20001000000 */
[----:B------:R-:W5:Y:S04]  /*62150*/  LDL.S16 R235, [R1+0x152] ;  /* 0x0001520001eb7983 */ /* 0x000f680000100600 */
[----:B------:R-:W-:Y:S01]  /*62160*/  FADD.FTZ R152, R153, R152 ;  /* 0x0000009899987221 */ /* 0x000fe20000010000 */
[----:B------:R-:W5:Y:S03]  /*62170*/  LDL.S16 R234, [R1+0x156] ;  /* 0x0001560001ea7983 */ /* 0x000f660000100600 */
[----:B0-----:R-:W0:Y:S01]  /*62180*/  MUFU.RSQ R188, R152 ;  /* 0x0000009800bc7308 */ /* 0x001e220000001400 */
[----:B------:R-:W-:Y:S01]  /*62190*/  FSEL R191, R223, RZ, !P2 ;  /* 0x000000ffdfbf7208 */ /* 0x000fe20005000000 */
[----:B------:R-:W5:Y:S04]  /*621a0*/  LDL.S16 R236, [R1+0x14c] ;  /* 0x00014c0001ec7983 */ /* 0x000f680000100600 */
[----:B------:R-:W-:Y:S01]  /*621b0*/  FADD.FTZ R144, -R191, R144 ;  /* 0x00000090bf907221 */ /* 0x000fe20000010100 */
[----:B------:R-:W5:Y:S03]  /*621c0*/  LDL.S16 R237, [R1+0x64] ;  /* 0x0000640001ed7983 */ /* 0x000f660000100600 */
[----:B0-----:R-:W-:Y:S01]  /*621d0*/  FMUL.FTZ R144, R188, R144 ;  /* 0x00000090bc907220 */ /* 0x001fe20000410000 */
[----:B--2---:R-:W-:-:S02]  /*621e0*/  HADD2.F32 R152, -RZ, R155.H0_H0 ;  /* 0x2000009bff987230 */ /* 0x004fc40000004100 */
[----:B------:R-:W-:Y:S02]  /*621f0*/  HADD2.F32 R155, -RZ, R192.H0_H0 ;  /* 0x200000c0ff9b7230 */ /* 0x000fe40000004100 */
[----:B---3--:R-:W-:Y:S02]  /*62200*/  HADD2.F32 R153, -RZ, R154.H0_H0 ;  /* 0x2000009aff997230 */ /* 0x008fe40000004100 */
[----:B------:R-:W-:Y:S02]  /*62210*/  HADD2.F32 R154, -RZ, R230.H0_H0 ;  /* 0x200000e6ff9a7230 */ /* 0x000fe40000004100 */
[----:B------:R-:W-:-:S03]  /*62220*/  FFMA.FTZ R152, R144, R152, R155 ;  /* 0x0000009890987223 */ /* 0x000fc6000001009b */
[----:B------:R-:W-:Y:S01]  /*62230*/  FFMA.FTZ R144, R144, R153, R154 ;  /* 0x0000009990907223 */ /* 0x000fe2000001009a */
[----:B----4-:R-:W-:Y:S02]  /*62240*/  HADD2.F32 R153, -RZ, R222.H0_H0 ;  /* 0x200000deff997230 */ /* 0x010fe40000004100 */
[----:B------:R-:W2:Y:S01]  /*62250*/  LDL.S16 R222, [R1+0x6a] ;  /* 0x00006a0001de7983 */ /* 0x000ea20000100600 */
[----:B-----5:R-:W-:Y:S02]  /*62260*/  HADD2.F32 R154, -RZ, R221.H0_H0 ;  /* 0x200000ddff9a7230 */ /* 0x020fe40000004100 */
[----:B------:R-:W-:Y:S01]  /*62270*/  HADD2.F32 R155, -RZ, R220.H0_H0 ;  /* 0x200000dcff9b7230 */ /* 0x000fe20000004100 */
[----:B------:R-:W3:Y:S04]  /*62280*/  LDL.S16 R221, [R1+0x14e] ;  /* 0x00014e0001dd7983 */ /* 0x000ee80000100600 */
[----:B------:R-:W4:Y:S01]  /*62290*/  LDL.S16 R220, [R1+0x68] ;  /* 0x0000680001dc7983 */ /* 0x000f220000100600 */
[----:B------:R-:W-:Y:S01]  /*622a0*/  FADD.FTZ R145, -R191, R145 ;  /* 0x00000091bf917221 */ /* 0x000fe20000010100 */
[----:B------:R-:W-:-:S03]  /*622b0*/  HADD2.F32 R212, -RZ, R212.H0_H0 ;  /* 0x200000d4ffd47230 */ /* 0x000fc60000004100 */
[----:B------:R-:W-:Y:S01]  /*622c0*/  FMUL.FTZ R145, R188, R145 ;  /* 0x00000091bc917220 */ /* 0x000fe20000410000 */
[----:B------:R-:W-:-:S03]  /*622d0*/  FADD.FTZ R146, -R191, R146 ;  /* 0x00000092bf927221 */ /* 0x000fc60000010100 */
[C---:B------:R-:W-:Y:S01]  /*622e0*/  FFMA.FTZ R153, R145.reuse, R153, R212 ;  /* 0x0000009991997223 */ /* 0x040fe200000100d4 */
[----:B------:R-:W-:Y:S01]  /*622f0*/  FFMA.FTZ R145, R145, R154, R155 ;  /* 0x0000009a91917223 */ /* 0x000fe2000001009b */
[----:B------:R-:W-:Y:S02]  /*62300*/  HADD2.F32 R154, -RZ, R213.H0_H0 ;  /* 0x200000d5ff9a7230 */ /* 0x000fe40000004100 */
[----:B------:R-:W-:Y:S01]  /*62310*/  FMUL.FTZ R146, R188, R146 ;  /* 0x00000092bc927220 */ /* 0x000fe20000410000 */
[----:B------:R-:W-:Y:S02]  /*62320*/  HADD2.F32 R213, -RZ, R193.H0_H0 ;  /* 0x200000c1ffd57230 */ /* 0x000fe40000004100 */
[----:B------:R-:W-:Y:S02]  /*62330*/  HADD2.F32 R155, -RZ, R235.H0_H0 ;  /* 0x200000ebff9b7230 */ /* 0x000fe40000004100 */
[----:B------:R-:W-:Y:S02]  /*62340*/  HADD2.F32 R212, -RZ, R231.H0_H0 ;  /* 0x200000e7ffd47230 */ /* 0x000fe40000004100 */
[----:B------:R-:W-:Y:S01]  /*62350*/  FADD.FTZ R147, -R191, R147 ;  /* 0x00000093bf937221 */ /* 0x000fe20000010100 */
[C---:B------:R-:W-:Y:S01]  /*62360*/  FFMA.FTZ R154, R146.reuse, R154, R213 ;  /* 0x0000009a929a7223 */ /* 0x040fe200000100d5 */
[----:B------:R-:W5:Y:S01]  /*62370*/  LDL.S16 R235, [R1+0x144] ;  /* 0x0001440001eb7983 */ /* 0x000f620000100600 */
[----:B------:R-:W-:Y:S01]  /*62380*/  FFMA.FTZ R146, R146, R155, R212 ;  /* 0x0000009b92927223 */ /* 0x000fe200000100d4 */
[----:B------:R-:W-:-:S02]  /*62390*/  HADD2.F32 R155, -RZ, R234.H0_H0 ;  /* 0x200000eaff9b7230 */ /* 0x000fc40000004100 */
[----:B------:R-:W-:Y:S01]  /*623a0*/  FMUL.FTZ R147, R188, R147 ;  /* 0x00000093bc937220 */ /* 0x000fe20000410000 */
[----:B------:R-:W5:Y:S01]  /*623b0*/  LDL.S16 R234, [R1+0x66] ;  /* 0x0000660001ea7983 */ /* 0x000f620000100600 */
[----:B--2---:R-:W-:-:S03]  /*623c0*/  HADD2.F32 R212, -RZ, R222.H0_H0 ;  /* 0x200000deffd47230 */ /* 0x004fc60000004100 */
[----:B------:R-:W2:Y:S02]  /*623d0*/  LDL.S16 R222, [R1+0x140] ;  /* 0x0001400001de7983 */ /* 0x000ea40000100600 */
[C---:B------:R-:W-:Y:S01]  /*623e0*/  FFMA.FTZ R155, R147.reuse, R155, R212 ;  /* 0x0000009b939b7223 */ /* 0x040fe200000100d4 */
[----:B---3--:R-:W-:Y:S02]  /*623f0*/  HADD2.F32 R212, -RZ, R221.H0_H0 ;  /* 0x200000ddffd47230 */ /* 0x008fe40000004100 */
[----:B----4-:R-:W-:Y:S02]  /*62400*/  HADD2.F32 R213, -RZ, R220.H0_H0 ;  /* 0x200000dcffd57230 */ /* 0x010fe40000004100 */
[----:B------:R-:W0:Y:S03]  /*62410*/  LDC.64 R220, c[0x0][0x428] ;  /* 0x00010a00ffdc7b82 */ /* 0x000e260000000a00 */
[----:B------:R-:W-:-:S05]  /*62420*/  FFMA.FTZ R147, R147, R212, R213 ;  /* 0x000000d493937223 */ /* 0x000fca00000100d5 */
[----:B------:R-:W1:Y:S02]  /*62430*/  @!P1 LDC.64 R212, c[0x0][0x3c0] ;  /* 0x0000f000ffd49b82 */ /* 0x000e640000000a00 */
[----:B-1----:R-:W-:-:S05]  /*62440*/  @!P1 IMAD.WIDE R212, R16, 0x4, R212 ;  /* 0x0000000410d49825 */ /* 0x002fca00078e02d4 */
[----:B------:R1:W-:Y:S04]  /*62450*/  @!P1 STG.E desc[UR8][R212.64], R223 ;  /* 0x000000dfd4009986 */ /* 0x0003e8000c101908 */
[----:B-1----:R-:W3:Y:S01]  /*62460*/  LDL.S16 R223, [R1+0x148] ;  /* 0x0001480001df7983 */ /* 0x002ee20000100600 */
[----:B------:R-:W1:Y:S02]  /*62470*/  @!P1 LDC.64 R212, c[0x0][0x3c8] ;  /* 0x0000f200ffd49b82 */ /* 0x000e640000000a00 */
[----:B-1----:R-:W-:-:S05]  /*62480*/  @!P1 IMAD.WIDE R212, R16, 0x4, R212 ;  /* 0x0000000410d49825 */ /* 0x002fca00078e02d4 */
[----:B------:R0:W-:Y:S02]  /*62490*/  @!P1 STG.E desc[UR8][R212.64], R188 ;  /* 0x000000bcd4009986 */ /* 0x0001e4000c101908 */
[----:B0-----:R-:W-:-:S05]  /*624a0*/  IMAD.WIDE.U32 R212, R190, 0x10, R220 ;  /* 0x00000010bed47825 */ /* 0x001fca00078e00dc */
[----:B------:R0:W-:Y:S02]  /*624b0*/  STG.E.128 desc[UR8][R212.64], R152 ;  /* 0x00000098d4007986 */ /* 0x0001e4000c101d08 */
[----:B0-----:R-:W-:Y:S01]  /*624c0*/  FADD.FTZ R152, -R191, R148 ;  /* 0x00000094bf987221 */ /* 0x001fe20000010100 */
[----:B------:R-:W-:Y:S01]  /*624d0*/  HADD2.F32 R148, -RZ, R236.H0_H0 ;  /* 0x200000ecff947230 */ /* 0x000fe20000004100 */
[----:B------:R-:W4:Y:S04]  /*624e0*/  LDL.S16 R213, [R1+0x60] ;  /* 0x0000600001d57983 */ /* 0x000f280000100600 */
[----:B------:R-:W4:Y:S01]  /*624f0*/  LDL.S16 R236, [R1+0x14a] ;  /* 0x00014a0001ec7983 */ /* 0x000f220000100600 */
[----:B-----5:R-:W-:Y:S02]  /*62500*/  HADD2.F32 R153, -RZ, R235.H0_H0 ;  /* 0x200000ebff997230 */ /* 0x020fe40000004100 */
[----:B------:R-:W-:Y:S01]  /*62510*/  FMUL.FTZ R152, R188, R152 ;  /* 0x00000098bc987220 */ /* 0x000fe20000410000 */
[----:B------:R-:W-:Y:S01]  /*62520*/  HADD2.F32 R155, -RZ, R186.H0_H0 ;  /* 0x200000baff9b7230 */ /* 0x000fe20000004100 */
[----:B------:R-:W5:Y:S01]  /*62530*/  LDL.S16 R235, [R1+0x142] ;  /* 0x0001420001eb7983 */ /* 0x000f620000100600 */
[----:B------:R-:W-:-:S03]  /*62540*/  HADD2.F32 R154, -RZ, R228.H0_H0 ;  /* 0x200000e4ff9a7230 */ /* 0x000fc60000004100 */
[C---:B------:R-:W-:Y:S02]  /*62550*/  FFMA.FTZ R148, R152.reuse, R148, R155 ;  /* 0x0000009498947223 */ /* 0x040fe4000001009b */
[----:B------:R-:W-:Y:S01]  /*62560*/  FFMA.FTZ R152, R152, R153, R154 ;  /* 0x0000009998987223 */ /* 0x000fe2000001009a */
[----:B------:R-:W-:Y:S01]  /*62570*/  FADD.FTZ R153, -R191, R149 ;  /* 0x00000095bf997221 */ /* 0x000fe20000010100 */
[----:B------:R-:W-:Y:S02]  /*62580*/  HADD2.F32 R212, -RZ, R234.H0_H0 ;  /* 0x200000eaffd47230 */ /* 0x000fe40000004100 */
[----:B------:R-:W5:Y:S01]  /*62590*/  LDL.S16 R234, [R1+0x146] ;  /* 0x0001460001ea7983 */ /* 0x000f620000100600 */
[----:B--2---:R-:W-:-:S03]  /*625a0*/  HADD2.F32 R154, -RZ, R222.H0_H0 ;  /* 0x200000deff9a7230 */ /* 0x004fc60000004100 */
[----:B------:R-:W2:Y:S01]  /*625b0*/  LDL.S16 R222, [R1+0x13e] ;  /* 0x00013e0001de7983 */ /* 0x000ea20000100600 */
[----:B---3--:R-:W-:-:S03]  /*625c0*/  HADD2.F32 R149, -RZ, R223.H0_H0 ;  /* 0x200000dfff957230 */ /* 0x008fc60000004100 */
[----:B------:R-:W3:Y:S01]  /*625d0*/  LDL.S16 R223, [R1+0x62] ;  /* 0x0000620001df7983 */ /* 0x000ee20000100600 */
[----:B------:R-:W-:Y:S01]  /*625e0*/  FMUL.FTZ R153, R188, R153 ;  /* 0x00000099bc997220 */ /* 0x000fe20000410000 */
[----:B------:R-:W-:Y:S02]  /*625f0*/  HADD2.F32 R155, -RZ, R237.H0_H0 ;  /* 0x200000edff9b7230 */ /* 0x000fe40000004100 */
[----:B------:R-:W2:Y:S01]  /*62600*/  LDL.S16 R237, [R1+0x136] ;  /* 0x0001360001ed7983 */ /* 0x000ea20000100600 */
[C---:B------:R-:W-:Y:S02]  /*62610*/  FFMA.FTZ R149, R153.reuse, R149, R212 ;  /* 0x0000009599957223 */ /* 0x040fe400000100d4 */
[----:B------:R-:W-:Y:S01]  /*62620*/  FFMA.FTZ R153, R153, R154, R155 ;  /* 0x0000009a99997223 */ /* 0x000fe2000001009b */
[----:B------:R-:W-:Y:S01]  /*62630*/  FADD.FTZ R154, -R191, R150 ;  /* 0x00000096bf9a7221 */ /* 0x000fe20000010100 */
[----:B------:R-:W-:-:S03]  /*62640*/  HADD2.F32 R155, -RZ, R187.H0_H0 ;  /* 0x200000bbff9b7230 */ /* 0x000fc60000004100 */
[----:B------:R-:W-:Y:S01]  /*62650*/  FMUL.FTZ R154, R188, R154 ;  /* 0x0000009abc9a7220 */ /* 0x000fe20000410000 */
[----:B------:R-:W-:Y:S02]  /*62660*/  HADD2.F32 R212, -RZ, R229.H0_H0 ;  /* 0x200000e5ffd47230 */ /* 0x000fe40000004100 */
[----:B----4-:R-:W-:Y:S02]  /*62670*/  HADD2.F32 R150, -RZ, R236.H0_H0 ;  /* 0x200000ecff967230 */ /* 0x010fe40000004100 */
[----:B------:R-:W-:Y:S01]  /*62680*/  HADD2.F32 R213, -RZ, R213.H0_H0 ;  /* 0x200000d5ffd57230 */ /* 0x000fe20000004100 */
[----:B------:R-:W4:Y:S02]  /*62690*/  LDL.S16 R236, [R1+0x5a] ;  /* 0x00005a0001ec7983 */ /* 0x000f240000100600 */
[C---:B------:R-:W-:Y:S01]  /*626a0*/  FFMA.FTZ R150, R154.reuse, R150, R155 ;  /* 0x000000969a967223 */ /* 0x040fe2000001009b */
[----:B-----5:R-:W-:Y:S02]  /*626b0*/  HADD2.F32 R155, -RZ, R235.H0_H0 ;  /* 0x200000ebff9b7230 */ /* 0x020fe40000004100 */
[----:B------:R-:W5:Y:S03]  /*626c0*/  LDL.S16 R235, [R1+0x134] ;  /* 0x0001340001eb7983 */ /* 0x000f660000100600 */
[----:B------:R-:W-:Y:S01]  /*626d0*/  FFMA.FTZ R154, R154, R155, R212 ;  /* 0x0000009b9a9a7223 */ /* 0x000fe200000100d4 */
[----:B------:R-:W-:Y:S01]  /*626e0*/  FADD.FTZ R155, -R191, R151 ;  /* 0x00000097bf9b7221 */ /* 0x000fe20000010100 */
[----:B------:R-:W-:-:S03]  /*626f0*/  HADD2.F32 R151, -RZ, R234.H0_H0 ;  /* 0x200000eaff977230 */ /* 0x000fc60000004100 */
[----:B------:R-:W-:Y:S01]  /*62700*/  FMUL.FTZ R155, R188, R155 ;  /* 0x0000009bbc9b7220 */ /* 0x000fe20000410000 */
[----:B------:R-:W5:Y:S01]  /*62710*/  LDL.S16 R234, [R1+0x130] ;  /* 0x0001300001ea7983 */ /* 0x000f620000100600 */
[----:B---3--:R-:W-:-:S05]  /*62720*/  HADD2.F32 R212, -RZ, R223.H0_H0 ;  /* 0x200000dfffd47230 */ /* 0x008fca0000004100 */
[C---:B------:R-:W-:Y:S01]  /*62730*/  FFMA.FTZ R151, R155.reuse, R151, R212 ;  /* 0x000000979b977223 */ /* 0x040fe200000100d4 */
[----:B--2---:R-:W-:Y:S02]  /*62740*/  HADD2.F32 R212, -RZ, R222.H0_H0 ;  /* 0x200000deffd47230 */ /* 0x004fe40000004100 */
[----:B------:R-:W0:Y:S03]  /*62750*/  LDC.64 R222, c[0x0][0x430] ;  /* 0x00010c00ffde7b82 */ /* 0x000e260000000a00 */
[----:B------:R-:W-:Y:S01]  /*62760*/  FFMA.FTZ R155, R155, R212, R213 ;  /* 0x000000d49b9b7223 */ /* 0x000fe200000100d5 */
[----:B0-----:R-:W-:Y:S02]  /*62770*/  IMAD.WIDE.U32 R212, R190, 0x10, R222 ;  /* 0x00000010bed47825 */ /* 0x001fe400078e00de */
[----:B------:R-:W2:Y:S04]  /*62780*/  LDL.S16 R190, [R1+0x13a] ;  /* 0x00013a0001be7983 */ /* 0x000ea80000100600 */
[----:B------:R0:W-:Y:S04]  /*62790*/  STG.E.128 desc[UR8][R212.64], R144 ;  /* 0x00000090d4007986 */ /* 0x0001e8000c101d08 */
[----:B0-----:R-:W3:Y:S04]  /*627a0*/  LDL.S16 R146, [R1+0x13c] ;  /* 0x00013c0001927983 */ /* 0x001ee80000100600 */
[----:B------:R-:W4:Y:S04]  /*627b0*/  LDL.S16 R212, [R1+0x138] ;  /* 0x0001380001d47983 */ /* 0x000f280000100600 */
[----:B------:R-:W5:Y:S01]  /*627c0*/  LDL.S16 R213, [R1+0x5e] ;  /* 0x00005e0001d57983 */ /* 0x000f620000100600 */
[----:B------:R-:W-:-:S05]  /*627d0*/  IMAD.WIDE.U32 R144, R189, 0x10, R220 ;  /* 0x00000010bd907825 */ /* 0x000fca00078e00dc */
[----:B------:R0:W-:Y:S02]  /*627e0*/  STG.E.128 desc[UR8][R144.64], R148 ;  /* 0x0000009490007986 */ /* 0x0001e4000c101d08 */
[----:B0-----:R-:W-:Y:S02]  /*627f0*/  IMAD.WIDE.U32 R144, R189, 0x10, R222 ;  /* 0x00000010bd907825 */ /* 0x001fe400078e00de */
[----:B------:R-:W5:Y:S04]  /*62800*/  LDL.S16 R151, [R1+0x132] ;  /* 0x0001320001977983 */ /* 0x000f680000100600 */
[----:B------:R0:W-:Y:S04]  /*62810*/  STG.E.128 desc[UR8][R144.64], R152 ;  /* 0x0000009890007986 */ /* 0x0001e8000c101d08 */
[----:B------:R-:W5:Y:S01]  /*62820*/  LDL.S16 R150, [R1+0x58] ;  /* 0x0000580001967983 */ /* 0x000f620000100600 */
[C---:B------:R-:W-:Y:S01]  /*62830*/  FADD.FTZ R147, -R191.reuse, R140 ;  /* 0x0000008cbf937221 */ /* 0x040fe20000010100 */
[C---:B------:R-:W-:Y:S01]  /*62840*/  FADD.FTZ R149, -R191.reuse, R142 ;  /* 0x0000008ebf957221 */ /* 0x040fe20000010100 */
[----:B------:R-:W-:Y:S01]  /*62850*/  FADD.FTZ R148, -R191, R143 ;  /* 0x0000008fbf947221 */ /* 0x000fe20000010100 */
[----:B------:R-:W5:Y:S04]  /*62860*/  LDL.S16 R189, [R1+0x12a] ;  /* 0x00012a0001bd7983 */ /* 0x000f680000100600 */
[----:B0-----:R-:W5:Y:S04]  /*62870*/  LDL.S16 R155, [R1+0x5c] ;  /* 0x00005c00019b7983 */ /* 0x001f680000100600 */
[----:B------:R-:W5:Y:S01]  /*62880*/  LDL.S16 R154, [R1+0x12e] ;  /* 0x00012e00019a7983 */ /* 0x000f620000100600 */
[----:B------:R-:W-:-:S02]  /*62890*/  HADD2.F32 R144, -RZ, R182.H0_H0 ;  /* 0x200000b6ff907230 */ /* 0x000fc40000004100 */
[C---:B------:R-:W-:Y:S01]  /*628a0*/  FMUL.FTZ R147, R188.reuse, R147 ;  /* 0x00000093bc937220 */ /* 0x040fe20000410000 */
[----:B------:R-:W-:Y:S02]  /*628b0*/  HADD2.F32 R145, -RZ, R183.H0_H0 ;  /* 0x200000b7ff917230 */ /* 0x000fe40000004100 */
[C---:B------:R-:W-:Y:S01]  /*628c0*/  FMUL.FTZ R149, R188.reuse, R149 ;  /* 0x00000095bc957220 */ /* 0x040fe20000410000 */
[----:B------:R-:W-:Y:S02]  /*628d0*/  HADD2.F32 R143, -RZ, R237.H0_H0 ;  /* 0x200000edff8f7230 */ /* 0x000fe40000004100 */
[----:B------:R-:W-:Y:S01]  /*628e0*/  FMUL.FTZ R148, R188, R148 ;  /* 0x00000094bc947220 */ /* 0x000fe20000410000 */
[----:B------:R-:W5:Y:S04]  /*628f0*/  LDL.S16 R153, [R1+0x12c] ;  /* 0x00012c0001997983 */ /* 0x000f680000100600 */
[----:B------:R-:W5:Y:S01]  /*62900*/  LDL.S16 R152, [R1+0x128] ;  /* 0x0001280001987983 */ /* 0x000f620000100600 */
[----:B--2---:R-:W-:-:S03]  /*62910*/  HADD2.F32 R142, -RZ, R190.H0_H0 ;  /* 0x200000beff8e7230 */ /* 0x004fc60000004100 */
[----:B------:R-:W2:Y:S02]  /*62920*/  LDL.S16 R190, [R1+0x56] ;  /* 0x0000560001be7983 */ /* 0x000ea40000100600 */
[----:B------:R-:W-:Y:S01]  /*62930*/  FFMA.FTZ R142, R149, R142, R145 ;  /* 0x0000008e958e7223 */ /* 0x000fe20000010091 */
[----:B---3--:R-:W-:Y:S02]  /*62940*/  HADD2.F32 R140, -RZ, R146.H0_H0 ;  /* 0x20000092ff8c7230 */ /* 0x008fe40000004100 */
[----:B------:R-:W-:Y:S01]  /*62950*/  FADD.FTZ R146, -R191, R141 ;  /* 0x0000008dbf927221 */ /* 0x000fe20000010100 */
[----:B----4-:R-:W-:Y:S02]  /*62960*/  HADD2.F32 R141, -RZ, R212.H0_H0 ;  /* 0x200000d4ff8d7230 */ /* 0x010fe40000004100 */
[----:B------:R-:W-:Y:S01]  /*62970*/  FFMA.FTZ R140, R147, R140, R144 ;  /* 0x0000008c938c7223 */ /* 0x000fe20000010090 */
[----:B------:R-:W-:Y:S01]  /*62980*/  FMUL.FTZ R146, R188, R146 ;  /* 0x00000092bc927220 */ /* 0x000fe20000410000 */
[----:B------:R-:W-:Y:S01]  /*62990*/  FADD.FTZ R102, -R191, R102 ;  /* 0x00000066bf667221 */ /* 0x000fe20000010100 */
[----:B-----5:R-:W-:-:S02]  /*629a0*/  HADD2.F32 R144, -RZ, R213.H0_H0 ;  /* 0x200000d5ff907230 */ /* 0x020fc40000004100 */
[C---:B------:R-:W-:Y:S01]  /*629b0*/  FADD.FTZ R103, -R191.reuse, R103 ;  /* 0x00000067bf677221 */ /* 0x040fe20000010100 */
[C---:B------:R-:W-:Y:S01]  /*629c0*/  FADD.FTZ R96, -R191.reuse, R96 ;  /* 0x00000060bf607221 */ /* 0x040fe20000010100 */
[C---:B------:R-:W-:Y:S01]  /*629d0*/  FADD.FTZ R97, -R191.reuse, R97 ;  /* 0x00000061bf617221 */ /* 0x040fe20000010100 */
[C---:B------:R-:W-:Y:S01]  /*629e0*/  FADD.FTZ R98, -R191.reuse, R98 ;  /* 0x00000062bf627221 */ /* 0x040fe20000010100 */
[----:B------:R-:W-:Y:S01]  /*629f0*/  FFMA.FTZ R141, R146, R141, R144 ;  /* 0x0000008d928d7223 */ /* 0x000fe20000010090 */
[----:B------:R-:W-:Y:S02]  /*62a00*/  HADD2.F32 R144, -RZ, R236.H0_H0 ;  /* 0x200000ecff907230 */ /* 0x000fe40000004100 */
[C---:B------:R-:W-:Y:S01]  /*62a10*/  FADD.FTZ R99, -R191.reuse, R99 ;  /* 0x00000063bf637221 */ /* 0x040fe20000010100 */
[C---:B------:R-:W-:Y:S01]  /*62a20*/  FADD.FTZ R121, -R191.reuse, R121 ;  /* 0x00000079bf797221 */ /* 0x040fe20000010100 */
[----:B------:R-:W-:Y:S01]  /*62a30*/  FADD.FTZ R122, -R191, R122 ;  /* 0x0000007abf7a7221 */ /* 0x000fe20000010100 */
[----:B------:R-:W3:Y:S01]  /*62a40*/  LDL.S16 R212, [R1+0xd0] ;  /* 0x0000d00001d47983 */ /* 0x000ee20000100600 */
[----:B------:R-:W-:Y:S01]  /*62a50*/  FFMA.FTZ R143, R148, R143, R144 ;  /* 0x0000008f948f7223 */ /* 0x000fe20000010090 */
[----:B------:R-:W-:-:S05]  /*62a60*/  IMAD.WIDE.U32 R144, R185, 0x10, R220 ;  /* 0x00000010b9907825 */ /* 0x000fca00078e00dc */
[----:B------:R0:W-:Y:S02]  /*62a70*/  STG.E.128 desc[UR8][R144.64], R140 ;  /* 0x0000008c90007986 */ /* 0x0001e4000c101d08 */
[----:B0-----:R-:W-:Y:S02]  /*62a80*/  HADD2.F32 R140, -RZ, R235.H0_H0 ;  /* 0x200000ebff8c7230 */ /* 0x001fe40000004100 */
[----:B------:R-:W-:-:S05]  /*62a90*/  HADD2.F32 R141, -RZ, R226.H0_H0 ;  /* 0x200000e2ff8d7230 */ /* 0x000fca0000004100 */
[----:B------:R-:W-:Y:S01]  /*62aa0*/  FFMA.FTZ R140, R147, R140, R141 ;  /* 0x0000008c938c7223 */ /* 0x000fe2000001008d */
[----:B------:R-:W-:Y:S01]  /*62ab0*/  HADD2.F32 R141, -RZ, R234.H0_H0 ;  /* 0x200000eaff8d7230 */ /* 0x000fe20000004100 */
[----:B------:R-:W4:Y:S01]  /*62ac0*/  LDL.S16 R147, [R1+0x120] ;  /* 0x0001200001937983 */ /* 0x000f220000100600 */
[----:B------:R-:W-:-:S03]  /*62ad0*/  HADD2.F32 R142, -RZ, R155.H0_H0 ;  /* 0x2000009bff8e7230 */ /* 0x000fc60000004100 */
[----:B------:R-:W5:Y:S02]  /*62ae0*/  LDL.S16 R155, [R1+0x52] ;  /* 0x00005200019b7983 */ /* 0x000f640000100600 */
[----:B------:R-:W-:Y:S01]  /*62af0*/  FFMA.FTZ R141, R146, R141, R142 ;  /* 0x0000008d928d7223 */ /* 0x000fe2000001008e */
[----:B------:R-:W-:Y:S01]  /*62b00*/  HADD2.F32 R142, -RZ, R151.H0_H0 ;  /* 0x20000097ff8e7230 */ /* 0x000fe20000004100 */
[----:B------:R-:W3:Y:S04]  /*62b10*/  LDL.S16 R146, [R1+0x54] ;  /* 0x0000540001927983 */ /* 0x000ee80000100600 */
[----:B------:R-:W4:Y:S01]  /*62b20*/  LDL.S16 R151, [R1+0x126] ;  /* 0x0001260001977983 */ /* 0x000f220000100600 */
[----:B------:R-:W-:-:S03]  /*62b30*/  HADD2.F32 R144, -RZ, R150.H0_H0 ;  /* 0x20000096ff907230 */ /* 0x000fc60000004100 */
[----:B------:R-:W3:Y:S01]  /*62b40*/  LDL.S16 R150, [R1+0x124] ;  /* 0x0001240001967983 */ /* 0x000ee20000100600 */
[----:B------:R-:W-:-:S05]  /*62b50*/  HADD2.F32 R143, -RZ, R227.H0_H0 ;  /* 0x200000e3ff8f7230 */ /* 0x000fca0000004100 */
[----:B------:R-:W-:Y:S01]  /*62b60*/  FFMA.FTZ R142, R149, R142, R143 ;  /* 0x0000008e958e7223 */ /* 0x000fe2000001008f */
[----:B------:R-:W-:Y:S01]  /*62b70*/  HADD2.F32 R143, -RZ, R154.H0_H0 ;  /* 0x2000009aff8f7230 */ /* 0x000fe20000004100 */
[----:B------:R-:W3:Y:S04]  /*62b80*/  LDL.S16 R149, [R1+0x11c] ;  /* 0x00011c0001957983 */ /* 0x000ee80000100600 */
[----:B------:R-:W3:Y:S01]  /*62b90*/  LDL.S16 R154, [R1+0x122] ;  /* 0x00012200019a7983 */ /* 0x000ee20000100600 */
[----:B------:R-:W-:Y:S01]  /*62ba0*/  FFMA.FTZ R143, R148, R143, R144 ;  /* 0x0000008f948f7223 */ /* 0x000fe20000010090 */
[----:B------:R-:W-:Y:S02]  /*62bb0*/  IMAD.WIDE.U32 R144, R185, 0x10, R222 ;  /* 0x00000010b9907825 */ /* 0x000fe400078e00de */
[----:B------:R-:W3:Y:S04]  /*62bc0*/  LDL.S16 R148, [R1+0x4e] ;  /* 0x00004e0001947983 */ /* 0x000ee80000100600 */
[----:B------:R0:W-:Y:S02]  /*62bd0*/  STG.E.128 desc[UR8][R144.64], R140 ;  /* 0x0000008c90007986 */ /* 0x0001e4000c101d08 */
[----:B0-----:R-:W-:Y:S01]  /*62be0*/  FADD.FTZ R143, -R191, R136 ;  /* 0x00000088bf8f7221 */ /* 0x001fe20000010100 */
[----:B------:R-:W-:-:S02]  /*62bf0*/  HADD2.F32 R136, -RZ, R153.H0_H0 ;  /* 0x20000099ff887230 */ /* 0x000fc40000004100 */
[----:B------:R-:W-:Y:S02]  /*62c00*/  HADD2.F32 R140, -RZ, R160.H0_H0 ;  /* 0x200000a0ff8c7230 */ /* 0x000fe40000004100 */
[----:B------:R-:W-:Y:S01]  /*62c10*/  FMUL.FTZ R143, R188, R143 ;  /* 0x0000008fbc8f7220 */ /* 0x000fe20000410000 */
[----:B------:R-:W-:Y:S01]  /*62c20*/  FADD.FTZ R142, -R191, R137 ;  /* 0x00000089bf8e7221 */ /* 0x000fe20000010100 */
[----:B------:R-:W-:Y:S01]  /*62c30*/  HADD2.F32 R137, -RZ, R152.H0_H0 ;  /* 0x20000098ff897230 */ /* 0x000fe20000004100 */
[----:B------:R-:W3:Y:S01]  /*62c40*/  LDL.S16 R153, [R1+0x11e] ;  /* 0x00011e0001997983 */ /* 0x000ee20000100600 */
[----:B------:R-:W-:-:S03]  /*62c50*/  FFMA.FTZ R136, R143, R136, R140 ;  /* 0x000000888f887223 */ /* 0x000fc6000001008c */
[----:B------:R-:W3:Y:S01]  /*62c60*/  LDL.S16 R152, [R1+0x50] ;  /* 0x0000500001987983 */ /* 0x000ee20000100600 */
[C---:B------:R-:W-:Y:S01]  /*62c70*/  FMUL.FTZ R142, R188.reuse, R142 ;  /* 0x0000008ebc8e7220 */ /* 0x040fe20000410000 */
[C---:B------:R-:W-:Y:S01]  /*62c80*/  FADD.FTZ R145, -R191.reuse, R138 ;  /* 0x0000008abf917221 */ /* 0x040fe20000010100 */
[----:B------:R-:W-:Y:S01]  /*62c90*/  FADD.FTZ R144, -R191, R139 ;  /* 0x0000008bbf907221 */ /* 0x000fe20000010100 */
[----:B------:R-:W-:Y:S02]  /*62ca0*/  HADD2.F32 R138, -RZ, R189.H0_H0 ;  /* 0x200000bdff8a7230 */ /* 0x000fe40000004100 */
[----:B------:R-:W-:Y:S02]  /*62cb0*/  HADD2.F32 R141, -RZ, R161.H0_H0 ;  /* 0x200000a1ff8d7230 */ /* 0x000fe40000004100 */
[C---:B------:R-:W-:Y:S01]  /*62cc0*/  FMUL.FTZ R145, R188.reuse, R145 ;  /* 0x00000091bc917220 */ /* 0x040fe20000410000 */
[----:B------:R-:W-:Y:S01]  /*62cd0*/  FMUL.FTZ R144, R188, R144 ;  /* 0x00000090bc907220 */ /* 0x000fe20000410000 */
[----:B------:R-:W3:Y:S02]  /*62ce0*/  LDL.S16 R189, [R1+0xd2] ;  /* 0x0000d20001bd7983 */ /* 0x000ee40000100600 */
[----:B------:R-:W-:Y:S01]  /*62cf0*/  FFMA.FTZ R138, R145, R138, R141 ;  /* 0x0000008a918a7223 */ /* 0x000fe2000001008d */
[----:B--2---:R-:W-:-:S02]  /*62d00*/  HADD2.F32 R140, -RZ, R190.H0_H0 ;  /* 0x200000beff8c7230 */ /* 0x004fc40000004100 */
[----:B------:R-:W2:Y:S03]  /*62d10*/  LDL.S16 R190, [R1+0x2c] ;  /* 0x00002c0001be7983 */ /* 0x000ea60000100600 */
[----:B------:R-:W-:Y:S01]  /*62d20*/  FFMA.FTZ R137, R142, R137, R140 ;  /* 0x000000898e897223 */ /* 0x000fe2000001008c */
[----:B-----5:R-:W-:Y:S02]  /*62d30*/  HADD2.F32 R140, -RZ, R155.H0_H0 ;  /* 0x2000009bff8c7230 */ /* 0x020fe40000004100 */
[----:B------:R-:W5:Y:S01]  /*62d40*/  LDL.S16 R155, [R1+0x104] ;  /* 0x00010400019b7983 */ /* 0x000f620000100600 */
[----:B----4-:R-:W-:-:S03]  /*62d50*/  HADD2.F32 R139, -RZ, R151.H0_H0 ;  /* 0x20000097ff8b7230 */ /* 0x010fc60000004100 */
[----:B------:R-:W4:Y:S02]  /*62d60*/  LDL.S16 R151, [R1+0x118] ;  /* 0x0001180001977983 */ /* 0x000f240000100600 */
[----:B------:R-:W-:Y:S01]  /*62d70*/  FFMA.FTZ R139, R144, R139, R140 ;  /* 0x0000008b908b7223 */ /* 0x000fe2000001008c */
[----:B------:R-:W-:-:S05]  /*62d80*/  IMAD.WIDE.U32 R140, R184, 0x10, R220 ;  /* 0x00000010b88c7825 */ /* 0x000fca00078e00dc */
[----:B------:R3:W-:Y:S02]  /*62d90*/  STG.E.128 desc[UR8][R140.64], R136 ;  /* 0x000000888c007986 */ /* 0x0007e4000c101d08 */
[----:B---3--:R-:W-:Y:S02]  /*62da0*/  HADD2.F32 R136, -RZ, R150.H0_H0 ;  /* 0x20000096ff887230 */ /* 0x008fe40000004100 */
[----:B------:R-:W-:Y:S01]  /*62db0*/  HADD2.F32 R137, -RZ, R224.H0_H0 ;  /* 0x200000e0ff897230 */ /* 0x000fe20000004100 */
[----:B------:R-:W3:Y:S01]  /*62dc0*/  LDL.S16 R150, [R1+0x11a] ;  /* 0x00011a0001967983 */ /* 0x000ee20000100600 */
[----:B------:R-:W-:-:S03]  /*62dd0*/  HADD2.F32 R138, -RZ, R146.H0_H0 ;  /* 0x20000092ff8a7230 */ /* 0x000fc60000004100 */
[----:B------:R-:W-:Y:S01]  /*62de0*/  FFMA.FTZ R136, R143, R136, R137 ;  /* 0x000000888f887223 */ /* 0x000fe20000010089 */
[----:B------:R-:W-:Y:S01]  /*62df0*/  HADD2.F32 R137, -RZ, R147.H0_H0 ;  /* 0x20000093ff897230 */ /* 0x000fe20000004100 */
[----:B------:R-:W2:Y:S04]  /*62e00*/  LDL.S16 R146, [R1+0x4a] ;  /* 0x00004a0001927983 */ /* 0x000ea80000100600 */
[----:B------:R-:W5:Y:S01]  /*62e10*/  LDL.S16 R147, [R1+0x116] ;  /* 0x0001160001937983 */ /* 0x000f620000100600 */
[----:B------:R-:W-:Y:S01]  /*62e20*/  FFMA.FTZ R137, R142, R137, R138 ;  /* 0x000000898e897223 */ /* 0x000fe2000001008a */
[----:B------:R-:W-:Y:S02]  /*62e30*/  HADD2.F32 R138, -RZ, R154.H0_H0 ;  /* 0x2000009aff8a7230 */ /* 0x000fe40000004100 */
[----:B------:R-:W-:-:S02]  /*62e40*/  HADD2.F32 R139, -RZ, R225.H0_H0 ;  /* 0x200000e1ff8b7230 */ /* 0x000fc40000004100 */
[----:B------:R-:W-:-:S04]  /*62e50*/  IMAD.WIDE.U32 R184, R184, 0x10, R222 ;  /* 0x00000010b8b87825 */ /* 0x000fc800078e00de */
[----:B------:R-:W-:Y:S02]  /*62e60*/  HADD2.F32 R140, -RZ, R152.H0_H0 ;  /* 0x20000098ff8c7230 */ /* 0x000fe40000004100 */
[----:B------:R-:W-:Y:S01]  /*62e70*/  FFMA.FTZ R138, R145, R138, R139 ;  /* 0x0000008a918a7223 */ /* 0x000fe2000001008b */
[C---:B------:R-:W-:Y:S01]  /*62e80*/  FADD.FTZ R143, -R191.reuse, R132 ;  /* 0x00000084bf8f7221 */ /* 0x040fe20000010100 */
[----:B------:R-:W5:Y:S01]  /*62e90*/  LDL.S16 R145, [R1+0x4c] ;  /* 0x00004c0001917983 */ /* 0x000f620000100600 */
[----:B------:R-:W-:Y:S02]  /*62ea0*/  HADD2.F32 R139, -RZ, R153.H0_H0 ;  /* 0x20000099ff8b7230 */ /* 0x000fe40000004100 */
[----:B------:R-:W-:Y:S02]  /*62eb0*/  HADD2.F32 R132, -RZ, R149.H0_H0 ;  /* 0x20000095ff847230 */ /* 0x000fe40000004100 */
[----:B------:R-:W-:Y:S01]  /*62ec0*/  FMUL.FTZ R143, R188, R143 ;  /* 0x0000008fbc8f7220 */ /* 0x000fe20000410000 */
[----:B------:R-:W5:Y:S01]  /*62ed0*/  LDL.S16 R149, [R1+0x114] ;  /* 0x0001140001957983 */ /* 0x000f620000100600 */
[----:B------:R-:W-:Y:S01]  /*62ee0*/  FFMA.FTZ R139, R144, R139, R140 ;  /* 0x0000008b908b7223 */ /* 0x000fe2000001008c */
[C---:B------:R-:W-:Y:S01]  /*62ef0*/  FADD.FTZ R142, -R191.reuse, R133 ;  /* 0x00000085bf8e7221 */ /* 0x040fe20000010100 */
[C---:B------:R-:W-:Y:S01]  /*62f00*/  FADD.FTZ R141, -R191.reuse, R134 ;  /* 0x00000086bf8d7221 */ /* 0x040fe20000010100 */
[----:B------:R-:W5:Y:S04]  /*62f10*/  LDL.S16 R144, [R1+0x112] ;  /* 0x0001120001907983 */ /* 0x000f680000100600 */
[----:B------:R0:W-:Y:S01]  /*62f20*/  STG.E.128 desc[UR8][R184.64], R136 ;  /* 0x00000088b8007986 */ /* 0x0001e2000c101d08 */
[----:B------:R-:W-:Y:S01]  /*62f30*/  FMUL.FTZ R142, R188, R142 ;  /* 0x0000008ebc8e7220 */ /* 0x000fe20000410000 */
[----:B------:R-:W-:-:S02]  /*62f40*/  FADD.FTZ R140, -R191, R135 ;  /* 0x00000087bf8c7221 */ /* 0x000fc40000010100 */
[----:B------:R-:W5:Y:S04]  /*62f50*/  LDL.S16 R152, [R1+0xfe] ;  /* 0x0000fe0001987983 */ /* 0x000f680000100600 */
[----:B------:R-:W5:Y:S04]  /*62f60*/  LDL.S16 R154, [R1+0x100] ;  /* 0x00010000019a7983 */ /* 0x000f680000100600 */
[----:B------:R-:W5:Y:S01]  /*62f70*/  LDL.S16 R153, [R1+0x102] ;  /* 0x0001020001997983 */ /* 0x000f620000100600 */
[----:B0-----:R-:W-:Y:S02]  /*62f80*/  HADD2.F32 R136, -RZ, R158.H0_H0 ;  /* 0x2000009eff887230 */ /* 0x001fe40000004100 */
[----:B------:R-:W-:Y:S01]  /*62f90*/  FMUL.FTZ R141, R188, R141 ;  /* 0x0000008dbc8d7220 */ /* 0x000fe20000410000 */
[----:B------:R-:W-:-:S02]  /*62fa0*/  HADD2.F32 R137, -RZ, R159.H0_H0 ;  /* 0x2000009fff897230 */ /* 0x000fc40000004100 */
[----:B----4-:R-:W-:Y:S02]  /*62fb0*/  HADD2.F32 R133, -RZ, R151.H0_H0 ;  /* 0x20000097ff857230 */ /* 0x010fe40000004100 */
[----:B------:R-:W-:Y:S01]  /*62fc0*/  FFMA.FTZ R132, R143, R132, R136 ;  /* 0x000000848f847223 */ /* 0x000fe20000010088 */
[----:B------:R-:W-:Y:S02]  /*62fd0*/  HADD2.F32 R136, -RZ, R148.H0_H0 ;  /* 0x20000094ff887230 */ /* 0x000fe40000004100 */
[----:B------:R-:W-:Y:S01]  /*62fe0*/  FMUL.FTZ R140, R188, R140 ;  /* 0x0000008cbc8c7220 */ /* 0x000fe20000410000 */
[----:B------:R-:W4:Y:S02]  /*62ff0*/  LDL.S16 R148, [R1+0x110] ;  /* 0x0001100001947983 */ /* 0x000f240000100600 */
[----:B------:R-:W-:Y:S01]  /*63000*/  FFMA.FTZ R133, R142, R133, R136 ;  /* 0x000000858e857223 */ /* 0x000fe20000010088 */
[----:B---3--:R-:W-:Y:S02]  /*63010*/  HADD2.F32 R134, -RZ, R150.H0_H0 ;  /* 0x20000096ff867230 */ /* 0x008fe40000004100 */
[C---:B------:R-:W-:Y:S01]  /*63020*/  FADD.FTZ R139, -R191.reuse, R72 ;  /* 0x00000048bf8b7221 */ /* 0x040fe20000010100 */
[----:B------:R-:W-:Y:S01]  /*63030*/  FADD.FTZ R138, -R191, R75 ;  /* 0x0000004bbf8a7221 */ /* 0x000fe20000010100 */
[----:B------:R-:W3:Y:S01]  /*63040*/  LDL.S16 R150, [R1+0x108] ;  /* 0x0001080001967983 */ /* 0x000ee20000100600 */
[----:B--2---:R-:W-:-:S03]  /*63050*/  HADD2.F32 R136, -RZ, R146.H0_H0 ;  /* 0x20000092ff887230 */ /* 0x004fc60000004100 */
[----:B------:R-:W2:Y:S01]  /*63060*/  LDL.S16 R151, [R1+0x40] ;  /* 0x0000400001977983 */ /* 0x000ea20000100600 */
[----:B-----5:R-:W-:-:S03]  /*63070*/  HADD2.F32 R135, -RZ, R147.H0_H0 ;  /* 0x20000093ff877230 */ /* 0x020fc60000004100 */
[----:B------:R-:W5:Y:S01]  /*63080*/  LDL.S16 R146, [R1+0x48] ;  /* 0x0000480001927983 */ /* 0x000f620000100600 */
[----:B------:R-:W-:-:S03]  /*63090*/  FFMA.FTZ R134, R141, R134, R137 ;  /* 0x000000868d867223 */ /* 0x000fc60000010089 */
[----:B------:R-:W3:Y:S01]  /*630a0*/  LDL.S16 R147, [R1+0x10e] ;  /* 0x00010e0001937983 */ /* 0x000ee20000100600 */
[----:B------:R-:W-:Y:S01]  /*630b0*/  FFMA.FTZ R135, R140, R135, R136 ;  /* 0x000000878c877223 */ /* 0x000fe20000010088 */
[----:B------:R-:W-:Y:S02]  /*630c0*/  IMAD.WIDE.U32 R136, R171, 0x10, R220 ;  /* 0x00000010ab887825 */ /* 0x000fe400078e00dc */
[----:B------:R-:W2:Y:S04]  /*630d0*/  LDL.S16 R185, [R1+0xce] ;  /* 0x0000ce0001b97983 */ /* 0x000ea80000100600 */
[----:B------:R0:W-:Y:S04]  /*630e0*/  STG.E.128 desc[UR8][R136.64], R132 ;  /* 0x0000008488007986 */ /* 0x0001e8000c101d08 */
[----:B------:R-:W2:Y:S01]  /*630f0*/  LDL.S16 R184, [R1+0x28] ;  /* 0x0000280001b87983 */ /* 0x000ea20000100600 */
[----:B0-----:R-:W-:Y:S01]  /*63100*/  FADD.FTZ R133, -R191, R74 ;  /* 0x0000004abf857221 */ /* 0x001fe20000010100 */
[----:B------:R-:W-:-:S02]  /*63110*/  HADD2.F32 R74, -RZ, R145.H0_H0 ;  /* 0x20000091ff4a7230 */ /* 0x000fc40000004100 */
[----:B------:R-:W2:Y:S01]  /*63120*/  LDL.S16 R145, [R1+0x10c] ;  /* 0x00010c0001917983 */ /* 0x000ea20000100600 */
[C---:B------:R-:W-:Y:S01]  /*63130*/  FADD.FTZ R132, -R191.reuse, R73 ;  /* 0x00000049bf847221 */ /* 0x040fe20000010100 */
[----:B------:R-:W-:Y:S02]  /*63140*/  HADD2.F32 R72, -RZ, R149.H0_H0 ;  /* 0x20000095ff487230 */ /* 0x000fe40000004100 */
[----:B------:R-:W-:Y:S02]  /*63150*/  HADD2.F32 R73, -RZ, R218.H0_H0 ;  /* 0x200000daff497230 */ /* 0x000fe40000004100 */
[----:B------:R-:W-:Y:S02]  /*63160*/  HADD2.F32 R75, -RZ, R219.H0_H0 ;  /* 0x200000dbff4b7230 */ /* 0x000fe40000004100 */
[C---:B------:R-:W-:Y:S01]  /*63170*/  FADD.FTZ R134, -R191.reuse, R129 ;  /* 0x00000081bf867221 */ /* 0x040fe20000010100 */
[----:B------:R-:W-:Y:S01]  /*63180*/  FADD.FTZ R136, -R191, R131 ;  /* 0x00000083bf887221 */ /* 0x000fe20000010100 */
[----:B------:R-:W-:Y:S01]  /*63190*/  FFMA.FTZ R72, R143, R72, R73 ;  /* 0x000000488f487223 */ /* 0x000fe20000010049 */
[C---:B------:R-:W-:Y:S01]  /*631a0*/  FADD.FTZ R129, -R191.reuse, R108 ;  /* 0x0000006cbf817221 */ /* 0x040fe20000010100 */
[----:B------:R-:W2:Y:S01]  /*631b0*/  LDL.S16 R143, [R1+0x106] ;  /* 0x00010600018f7983 */ /* 0x000ea20000100600 */
[C---:B------:R-:W-:Y:S01]  /*631c0*/  FADD.FTZ R131, -R191.reuse, R109 ;  /* 0x0000006dbf837221 */ /* 0x040fe20000010100 */
[C---:B------:R-:W-:Y:S01]  /*631d0*/  FADD.FTZ R108, -R191.reuse, R104 ;  /* 0x00000068bf6c7221 */ /* 0x040fe20000010100 */
[C---:B------:R-:W-:Y:S01]  /*631e0*/  FADD.FTZ R109, -R191.reuse, R105 ;  /* 0x00000069bf6d7221 */ /* 0x040fe20000010100 */
[----:B------:R-:W2:Y:S01]  /*631f0*/  LDL.S16 R149, [R1+0x46] ;  /* 0x0000460001957983 */ /* 0x000ea20000100600 */
[C---:B------:R-:W-:Y:S01]  /*63200*/  FADD.FTZ R104, -R191.reuse, R80 ;  /* 0x00000050bf687221 */ /* 0x040fe20000010100 */
[----:B------:R-:W-:Y:S01]  /*63210*/  FADD.FTZ R105, -R191, R81 ;  /* 0x00000051bf697221 */ /* 0x000fe20000010100 */
[----:B------:R-:W-:-:S04]  /*63220*/  IMAD.WIDE.U32 R80, R171, 0x10, R222 ;  /* 0x00000010ab507825 */ /* 0x000fc800078e00de */
[----:B----4-:R-:W-:Y:S02]  /*63230*/  HADD2.F32 R73, -RZ, R148.H0_H0 ;  /* 0x20000094ff497230 */ /* 0x010fe40000004100 */
[C---:B------:R-:W-:Y:S01]  /*63240*/  FADD.FTZ R137, -R191.reuse, R128 ;  /* 0x00000080bf897221 */ /* 0x040fe20000010100 */
[----:B------:R-:W-:Y:S01]  /*63250*/  FADD.FTZ R135, -R191, R130 ;  /* 0x00000082bf877221 */ /* 0x000fe20000010100 */
[C---:B------:R-:W-:Y:S01]  /*63260*/  FMUL.FTZ R139, R188.reuse, R139 ;  /* 0x0000008bbc8b7220 */ /* 0x040fe20000410000 */
[----:B------:R-:W-:Y:S01]  /*63270*/  FMUL.FTZ R138, R188, R138 ;  /* 0x0000008abc8a7220 */ /* 0x000fe20000410000 */
[----:B------:R-:W-:Y:S01]  /*63280*/  FFMA.FTZ R73, R142, R73, R74 ;  /* 0x000000498e497223 */ /* 0x000fe2000001004a */
[----:B------:R-:W-:Y:S01]  /*63290*/  HADD2.F32 R74, -RZ, R144.H0_H0 ;  /* 0x20000090ff4a7230 */ /* 0x000fe20000004100 */
[----:B------:R-:W4:Y:S04]  /*632a0*/  LDL.S16 R142, [R1+0x42] ;  /* 0x00004200018e7983 */ /* 0x000f280000100600 */
[----:B------:R-:W-:Y:S01]  /*632b0*/  FFMA.FTZ R74, R141, R74, R75 ;  /* 0x0000004a8d4a7223 */ /* 0x000fe2000001004b */
[----:B------:R-:W4:Y:S01]  /*632c0*/  LDL.S16 R144, [R1+0x10a] ;  /* 0x00010a0001907983 */ /* 0x000f220000100600 */
[C---:B------:R-:W-:Y:S01]  /*632d0*/  FMUL.FTZ R129, R188.reuse, R129 ;  /* 0x00000081bc817220 */ /* 0x040fe20000410000 */
[----:B------:R-:W-:-:S02]  /*632e0*/  FMUL.FTZ R131, R188, R131 ;  /* 0x00000083bc837220 */ /* 0x000fc40000410000 */
[----:B------:R-:W4:Y:S01]  /*632f0*/  LDL.S16 R171, [R1+0xcc] ;  /* 0x0000cc0001ab7983 */ /* 0x000f220000100600 */
[----:B-----5:R-:W-:Y:S02]  /*63300*/  HADD2.F32 R141, -RZ, R146.H0_H0 ;  /* 0x20000092ff8d7230 */ /* 0x020fe40000004100 */
[----:B---3--:R-:W-:-:S05]  /*63310*/  HADD2.F32 R75, -RZ, R147.H0_H0 ;  /* 0x20000093ff4b7230 */ /* 0x008fca0000004100 */
[----:B------:R-:W-:Y:S01]  /*63320*/  FFMA.FTZ R75, R140, R75, R141 ;  /* 0x0000004b8c4b7223 */ /* 0x000fe2000001008d */
[C---:B------:R-:W-:Y:S01]  /*63330*/  FADD.FTZ R128, -R191.reuse, R110 ;  /* 0x0000006ebf807221 */ /* 0x040fe20000010100 */
[C---:B------:R-:W-:Y:S01]  /*63340*/  FADD.FTZ R130, -R191.reuse, R111 ;  /* 0x0000006fbf827221 */ /* 0x040fe20000010100 */
[C---:B------:R-:W-:Y:S01]  /*63350*/  FADD.FTZ R148, -R191.reuse, R84 ;  /* 0x00000054bf947221 */ /* 0x040fe20000010100 */
[C---:B------:R-:W-:Y:S01]  /*63360*/  FADD.FTZ R146, -R191.reuse, R86 ;  /* 0x00000056bf927221 */ /* 0x040fe20000010100 */
[----:B------:R2:W-:Y:S01]  /*63370*/  STG.E.128 desc[UR8][R80.64], R72 ;  /* 0x0000004850007986 */ /* 0x0005e2000c101d08 */
[----:B------:R-:W-:-:S03]  /*63380*/  FADD.FTZ R147, -R191, R85 ;  /* 0x00000055bf937221 */ /* 0x000fc60000010100 */
[----:B------:R-:W3:Y:S04]  /*63390*/  LDL.S16 R141, [R1+0x3e] ;  /* 0x00003e00018d7983 */ /* 0x000ee80000100600 */
[----:B------:R-:W5:Y:S01]  /*633a0*/  LDL.S16 R140, [R1+0xfa] ;  /* 0x0000fa00018c7983 */ /* 0x000f620000100600 */
[----:B--2---:R-:W-:Y:S02]  /*633b0*/  HADD2.F32 R72, -RZ, R145.H0_H0 ;  /* 0x20000091ff487230 */ /* 0x004fe40000004100 */
[C---:B------:R-:W-:Y:S02]  /*633c0*/  FADD.FTZ R145, -R191.reuse, R87 ;  /* 0x00000057bf917221 */ /* 0x040fe40000010100 */
[----:B------:R-:W2:Y:S01]  /*633d0*/  LDL.S16 R87, [R1+0x44] ;  /* 0x0000440001577983 */ /* 0x000ea20000100600 */
[C---:B------:R-:W-:Y:S01]  /*633e0*/  FADD.FTZ R110, -R191.reuse, R106 ;  /* 0x0000006abf6e7221 */ /* 0x040fe20000010100 */
[----:B------:R-:W-:Y:S01]  /*633f0*/  FADD.FTZ R106, -R191, R82 ;  /* 0x00000052bf6a7221 */ /* 0x000fe20000010100 */
[----:B------:R-:W-:-:S02]  /*63400*/  HADD2.F32 R73, -RZ, R156.H0_H0 ;  /* 0x2000009cff497230 */ /* 0x000fc40000004100 */
[----:B------:R-:W-:Y:S01]  /*63410*/  FMUL.FTZ R82, R188, R137 ;  /* 0x00000089bc527220 */ /* 0x000fe20000410000 */
[C---:B------:R-:W-:Y:S01]  /*63420*/  FADD.FTZ R111, -R191.reuse, R107 ;  /* 0x0000006bbf6f7221 */ /* 0x040fe20000010100 */
[----:B------:R-:W-:Y:S01]  /*63430*/  FADD.FTZ R107, -R191, R83 ;  /* 0x00000053bf6b7221 */ /* 0x000fe20000010100 */
[----:B------:R-:W-:Y:S02]  /*63440*/  HADD2.F32 R81, -RZ, R157.H0_H0 ;  /* 0x2000009dff517230 */ /* 0x000fe40000004100 */
[----:B------:R-:W-:Y:S01]  /*63450*/  FFMA.FTZ R72, R82, R72, R73 ;  /* 0x0000004852487223 */ /* 0x000fe20000010049 */
[----:B------:R-:W-:Y:S02]  /*63460*/  HADD2.F32 R73, -RZ, R150.H0_H0 ;  /* 0x20000096ff497230 */ /* 0x000fe40000004100 */
[----:B------:R-:W-:Y:S01]  /*63470*/  FMUL.FTZ R83, R188, R135 ;  /* 0x00000087bc537220 */ /* 0x000fe20000410000 */
[----:B------:R-:W-:Y:S01]  /*63480*/  HADD2.F32 R75, -RZ, R143.H0_H0 ;  /* 0x2000008fff4b7230 */ /* 0x000fe20000004100 */
[----:B------:R-:W3:Y:S01]  /*63490*/  LDL.S16 R150, [R1+0xfc] ;  /* 0x0000fc0001967983 */ /* 0x000ee20000100600 */
[----:B------:R-:W-:-:S02]  /*634a0*/  HADD2.F32 R86, -RZ, R149.H0_H0 ;  /* 0x20000095ff567230 */ /* 0x000fc40000004100 */
[C---:B------:R-:W-:Y:S01]  /*634b0*/  FMUL.FTZ R84, R188.reuse, R136 ;  /* 0x00000088bc547220 */ /* 0x040fe20000410000 */
[----:B------:R-:W-:Y:S01]  /*634c0*/  FMUL.FTZ R85, R188, R134 ;  /* 0x00000086bc557220 */ /* 0x000fe20000410000 */
[----:B------:R-:W5:Y:S03]  /*634d0*/  LDL.S16 R149, [R1+0xf8] ;  /* 0x0000f80001957983 */ /* 0x000f660000100600 */
[----:B------:R-:W-:Y:S01]  /*634e0*/  FFMA.FTZ R73, R85, R73, R86 ;  /* 0x0000004955497223 */ /* 0x000fe20000010056 */
[----:B----4-:R-:W-:Y:S02]  /*634f0*/  HADD2.F32 R80, -RZ, R142.H0_H0 ;  /* 0x2000008eff507230 */ /* 0x010fe40000004100 */
[----:B------:R-:W-:-:S03]  /*63500*/  HADD2.F32 R74, -RZ, R144.H0_H0 ;  /* 0x20000090ff4a7230 */ /* 0x000fc60000004100 */
[----:B------:R-:W-:Y:S02]  /*63510*/  FFMA.FTZ R75, R84, R75, R80 ;  /* 0x0000004b544b7223 */ /* 0x000fe40000010050 */
[----:B------:R-:W-:Y:S01]  /*63520*/  FFMA.FTZ R74, R83, R74, R81 ;  /* 0x0000004a534a7223 */ /* 0x000fe20000010051 */
[----:B------:R-:W-:-:S05]  /*63530*/  IMAD.WIDE.U32 R80, R7, 0x10, R220 ;  /* 0x0000001007507825 */ /* 0x000fca00078e00dc */
[----:B------:R2:W-:Y:S02]  /*63540*/  STG.E.128 desc[UR8][R80.64], R72 ;  /* 0x0000004850007986 */ /* 0x0005e4000c101d08 */
[----:B--2---:R-:W-:Y:S02]  /*63550*/  HADD2.F32 R74, -RZ, R87.H0_H0 ;  /* 0x20000057ff4a7230 */ /* 0x004fe40000004100 */
[----:B------:R-:W2:Y:S01]  /*63560*/  LDL.S16 R87, [R1+0x3a] ;  /* 0x00003a0001577983 */ /* 0x000ea20000100600 */
[----:B------:R-:W-:-:S03]  /*63570*/  FADD.FTZ R144, -R191, R92 ;  /* 0x0000005cbf907221 */ /* 0x000fc60000010100 */
[----:B------:R-:W4:Y:S01]  /*63580*/  LDL.S16 R92, [R1+0xf6] ;  /* 0x0000f600015c7983 */ /* 0x000f220000100600 */
[----:B------:R-:W-:Y:S02]  /*63590*/  HADD2.F32 R72, -RZ, R155.H0_H0 ;  /* 0x2000009bff487230 */ /* 0x000fe40000004100 */
[----:B------:R-:W-:Y:S02]  /*635a0*/  HADD2.F32 R75, -RZ, R216.H0_H0 ;  /* 0x200000d8ff4b7230 */ /* 0x000fe40000004100 */
[C---:B------:R-:W-:Y:S01]  /*635b0*/  FADD.FTZ R136, -R191.reuse, R88 ;  /* 0x00000058bf887221 */ /* 0x040fe20000010100 */
[----:B------:R-:W-:Y:S02]  /*635c0*/  HADD2.F32 R81, -RZ, R62.H0_H0 ;  /* 0x2000003eff517230 */ /* 0x000fe40000004100 */
[----:B------:R-:W-:Y:S01]  /*635d0*/  FADD.FTZ R135, -R191, R89 ;  /* 0x00000059bf877221 */ /* 0x000fe20000010100 */
[----:B---3--:R-:W-:Y:S02]  /*635e0*/  HADD2.F32 R80, -RZ, R150.H0_H0 ;  /* 0x20000096ff507230 */ /* 0x008fe40000004100 */
[----:B------:R-:W-:Y:S01]  /*635f0*/  FFMA.FTZ R72, R82, R72, R75 ;  /* 0x0000004852487223 */ /* 0x000fe2000001004b */
[----:B------:R-:W-:-:S02]  /*63600*/  HADD2.F32 R75, -RZ, R152.H0_H0 ;  /* 0x20000098ff4b7230 */ /* 0x000fc40000004100 */
[----:B------:R-:W-:Y:S02]  /*63610*/  HADD2.F32 R73, -RZ, R154.H0_H0 ;  /* 0x2000009aff497230 */ /* 0x000fe40000004100 */
[----:B------:R-:W-:Y:S01]  /*63620*/  FFMA.FTZ R80, R139, R80, R81 ;  /* 0x000000508b507223 */ /* 0x000fe20000010051 */
[----:B------:R-:W-:Y:S02]  /*63630*/  HADD2.F32 R82, -RZ, R151.H0_H0 ;  /* 0x20000097ff527230 */ /* 0x000fe40000004100 */
[----:B------:R-:W-:Y:S01]  /*63640*/  FADD.FTZ R88, -R191, R126 ;  /* 0x0000007ebf587221 */ /* 0x000fe20000010100 */
[----:B-----5:R-:W-:Y:S02]  /*63650*/  HADD2.F32 R81, -RZ, R149.H0_H0 ;  /* 0x20000095ff517230 */ /* 0x020fe40000004100 */
[----:B------:R-:W-:Y:S01]  /*63660*/  FFMA.FTZ R73, R85, R73, R74 ;  /* 0x0000004955497223 */ /* 0x000fe2000001004a */
[----:B------:R-:W-:Y:S02]  /*63670*/  HADD2.F32 R86, -RZ, R141.H0_H0 ;  /* 0x2000008dff567230 */ /* 0x000fe40000004100 */
[----:B------:R-:W-:Y:S01]  /*63680*/  FFMA.FTZ R75, R84, R75, R82 ;  /* 0x0000004b544b7223 */ /* 0x000fe20000010052 */
[----:B------:R-:W-:Y:S01]  /*63690*/  HADD2.F32 R82, -RZ, R140.H0_H0 ;  /* 0x2000008cff527230 */ /* 0x000fe20000004100 */
[----:B------:R-:W3:Y:S01]  /*636a0*/  LDL.S16 R152, [R1+0xf4] ;  /* 0x0000f40001987983 */ /* 0x000ee20000100600 */
[----:B------:R-:W-:-:S02]  /*636b0*/  HADD2.F32 R74, -RZ, R153.H0_H0 ;  /* 0x20000099ff4a7230 */ /* 0x000fc40000004100 */
[----:B------:R-:W-:Y:S01]  /*636c0*/  FMUL.FTZ R126, R188, R132 ;  /* 0x00000084bc7e7220 */ /* 0x000fe20000410000 */
[----:B------:R-:W-:Y:S01]  /*636d0*/  HADD2.F32 R85, -RZ, R217.H0_H0 ;  /* 0x200000d9ff557230 */ /* 0x000fe20000004100 */
[----:B------:R-:W5:Y:S04]  /*636e0*/  LDL.S16 R150, [R1+0x3c] ;  /* 0x00003c0001967983 */ /* 0x000f680000100600 */
[----:B------:R-:W5:Y:S04]  /*636f0*/  LDL.S16 R149, [R1+0xf2] ;  /* 0x0000f20001957983 */ /* 0x000f680000100600 */
[----:B------:R-:W5:Y:S04]  /*63700*/  LDL.S16 R141, [R1+0xee] ;  /* 0x0000ee00018d7983 */ /* 0x000f680000100600 */
[----:B------:R-:W5:Y:S04]  /*63710*/  LDL.S16 R140, [R1+0x38] ;  /* 0x00003800018c7983 */ /* 0x000f680000100600 */
[----:B------:R-:W5:Y:S01]  /*63720*/  LDL.S16 R151, [R1+0xf0] ;  /* 0x0000f00001977983 */ /* 0x000f620000100600 */
[----:B------:R-:W-:Y:S01]  /*63730*/  FFMA.FTZ R81, R126, R81, R86 ;  /* 0x000000517e517223 */ /* 0x000fe20000010056 */
[----:B------:R-:W-:Y:S01]  /*63740*/  FFMA.FTZ R74, R83, R74, R85 ;  /* 0x0000004a534a7223 */ /* 0x000fe20000010055 */
[C---:B------:R-:W-:Y:S01]  /*63750*/  FADD.FTZ R89, -R191.reuse, R127 ;  /* 0x0000007fbf597221 */ /* 0x040fe20000010100 */
[----:B------:R-:W5:Y:S01]  /*63760*/  LDL.S16 R155, [R1+0xec] ;  /* 0x0000ec00019b7983 */ /* 0x000f620000100600 */
[----:B------:R-:W-:-:S03]  /*63770*/  FADD.FTZ R143, -R191, R93 ;  /* 0x0000005dbf8f7221 */ /* 0x000fc60000010100 */
[----:B------:R-:W5:Y:S01]  /*63780*/  LDL.S16 R154, [R1+0xe4] ;  /* 0x0000e400019a7983 */ /* 0x000f620000100600 */
[----:B--2---:R-:W-:-:S03]  /*63790*/  HADD2.F32 R84, -RZ, R87.H0_H0 ;  /* 0x20000057ff547230 */ /* 0x004fc60000004100 */
[----:B------:R-:W2:Y:S01]  /*637a0*/  LDL.S16 R153, [R1+0xe8] ;  /* 0x0000e80001997983 */ /* 0x000ea20000100600 */
[----:B------:R-:W-:-:S05]  /*637b0*/  IMAD.WIDE.U32 R86, R7, 0x10, R222 ;  /* 0x0000001007567825 */ /* 0x000fca00078e00de */
[----:B------:R0:W-:Y:S04]  /*637c0*/  STG.E.128 desc[UR8][R86.64], R72 ;  /* 0x0000004856007986 */ /* 0x0001e8000c101d08 */
[----:B0-----:R-:W2:Y:S01]  /*637d0*/  LDL.S16 R86, [R1+0xea] ;  /* 0x0000ea0001567983 */ /* 0x001ea20000100600 */
[----:B------:R-:W-:Y:S02]  /*637e0*/  HADD2.F32 R85, -RZ, R63.H0_H0 ;  /* 0x2000003fff557230 */ /* 0x000fe40000004100 */
[----:B------:R-:W-:Y:S01]  /*637f0*/  FMUL.FTZ R127, R188, R133 ;  /* 0x00000085bc7f7220 */ /* 0x000fe20000410000 */
[----:B----4-:R-:W-:Y:S02]  /*63800*/  HADD2.F32 R83, -RZ, R92.H0_H0 ;  /* 0x2000005cff537230 */ /* 0x010fe40000004100 */
[C---:B------:R-:W-:Y:S01]  /*63810*/  FADD.FTZ R142, -R191.reuse, R94 ;  /* 0x0000005ebf8e7221 */ /* 0x040fe20000010100 */
[----:B------:R-:W-:Y:S01]  /*63820*/  FADD.FTZ R93, -R191, R77 ;  /* 0x0000004dbf5d7221 */ /* 0x000fe20000010100 */
[----:B------:R-:W-:Y:S01]  /*63830*/  FFMA.FTZ R82, R127, R82, R85 ;  /* 0x000000527f527223 */ /* 0x000fe20000010055 */
[----:B---3--:R-:W-:-:S02]  /*63840*/  HADD2.F32 R72, -RZ, R152.H0_H0 ;  /* 0x20000098ff487230 */ /* 0x008fc40000004100 */
[----:B------:R-:W-:Y:S01]  /*63850*/  FFMA.FTZ R83, R138, R83, R84 ;  /* 0x000000538a537223 */ /* 0x000fe20000010054 */
[----:B------:R-:W-:-:S04]  /*63860*/  IMAD.WIDE.U32 R84, R6, 0x10, R220 ;  /* 0x0000001006547825 */ /* 0x000fc800078e00dc */
[C---:B------:R-:W-:Y:S01]  /*63870*/  FADD.FTZ R94, -R191.reuse, R76 ;  /* 0x0000004cbf5e7221 */ /* 0x040fe20000010100 */
[----:B------:R-:W-:Y:S01]  /*63880*/  FADD.FTZ R92, -R191, R78 ;  /* 0x0000004ebf5c7221 */ /* 0x000fe20000010100 */
[----:B------:R-:W3:Y:S04]  /*63890*/  LDL.S16 R152, [R1+0xe0] ;  /* 0x0000e00001987983 */ /* 0x000ee80000100600 */
[----:B------:R0:W-:Y:S01]  /*638a0*/  STG.E.128 desc[UR8][R84.64], R80 ;  /* 0x0000005054007986 */ /* 0x0001e2000c101d08 */
[----:B-----5:R-:W-:Y:S02]  /*638b0*/  HADD2.F32 R77, -RZ, R150.H0_H0 ;  /* 0x20000096ff4d7230 */ /* 0x020fe40000004100 */
[----:B------:R-:W-:Y:S01]  /*638c0*/  HADD2.F32 R74, -RZ, R149.H0_H0 ;  /* 0x20000095ff4a7230 */ /* 0x000fe20000004100 */
[----:B------:R-:W4:Y:S01]  /*638d0*/  LDL.S16 R150, [R1+0xe6] ;  /* 0x0000e60001967983 */ /* 0x000f220000100600 */
[----:B------:R-:W-:-:S02]  /*638e0*/  HADD2.F32 R75, -RZ, R141.H0_H0 ;  /* 0x2000008dff4b7230 */ /* 0x000fc40000004100 */
[----:B------:R-:W-:Y:S01]  /*638f0*/  HADD2.F32 R7, -RZ, R140.H0_H0 ;  /* 0x2000008cff077230 */ /* 0x000fe20000004100 */
[----:B------:R-:W5:Y:S01]  /*63900*/  LDL.S16 R149, [R1+0x32] ;  /* 0x0000320001957983 */ /* 0x000f620000100600 */
[----:B------:R-:W-:Y:S02]  /*63910*/  HADD2.F32 R78, -RZ, R214.H0_H0 ;  /* 0x200000d6ff4e7230 */ /* 0x000fe40000004100 */
[----:B------:R-:W-:Y:S01]  /*63920*/  HADD2.F32 R73, -RZ, R151.H0_H0 ;  /* 0x20000097ff497230 */ /* 0x000fe20000004100 */
[----:B------:R-:W3:Y:S01]  /*63930*/  LDL.S16 R141, [R1+0xde] ;  /* 0x0000de00018d7983 */ /* 0x000ee20000100600 */
[----:B------:R-:W-:-:S03]  /*63940*/  HADD2.F32 R76, -RZ, R215.H0_H0 ;  /* 0x200000d7ff4c7230 */ /* 0x000fc60000004100 */
[----:B------:R-:W3:Y:S04]  /*63950*/  LDL.S16 R140, [R1+0x30] ;  /* 0x00003000018c7983 */ /* 0x000ee80000100600 */
[----:B0-----:R-:W3:Y:S01]  /*63960*/  LDL.S16 R81, [R1+0x36] ;  /* 0x0000360001517983 */ /* 0x001ee20000100600 */
[----:B------:R-:W-:-:S03]  /*63970*/  FADD.FTZ R137, -R191, R95 ;  /* 0x0000005fbf897221 */ /* 0x000fc60000010100 */
[----:B------:R-:W3:Y:S01]  /*63980*/  LDL.S16 R82, [R1+0x34] ;  /* 0x0000340001527983 */ /* 0x000ee20000100600 */
[----:B------:R-:W-:-:S03]  /*63990*/  FADD.FTZ R95, -R191, R123 ;  /* 0x0000007bbf5f7221 */ /* 0x000fc60000010100 */
[----:B------:R-:W3:Y:S01]  /*639a0*/  LDL.S16 R151, [R1+0xe2] ;  /* 0x0000e20001977983 */ /* 0x000ee20000100600 */
[----:B------:R-:W-:Y:S01]  /*639b0*/  FFMA.FTZ R75, R138, R75, R7 ;  /* 0x0000004b8a4b7223 */ /* 0x000fe20000010007 */
[----:B------:R-:W-:Y:S01]  /*639c0*/  FADD.FTZ R123, -R191, R112 ;  /* 0x00000070bf7b7221 */ /* 0x000fe20000010100 */
[----:B------:R-:W-:Y:S01]  /*639d0*/  FFMA.FTZ R72, R139, R72, R78 ;  /* 0x000000488b487223 */ /* 0x000fe2000001004e */
[----:B------:R-:W-:Y:S01]  /*639e0*/  FFMA.FTZ R73, R126, R73, R77 ;  /* 0x000000497e497223 */ /* 0x000fe2000001004d */
[----:B------:R-:W-:Y:S01]  /*639f0*/  FFMA.FTZ R74, R127, R74, R76 ;  /* 0x0000004a7f4a7223 */ /* 0x000fe2000001004c */
[----:B------:R-:W-:Y:S01]  /*63a00*/  IMAD.WIDE.U32 R6, R6, 0x10, R222 ;  /* 0x0000001006067825 */ /* 0x000fe200078e00de */
[----:B------:R-:W3:Y:S03]  /*63a10*/  LDL.S16 R112, [R1+0xda] ;  /* 0x0000da0001707983 */ /* 0x000ee60000100600 */
[----:B------:R-:W-:Y:S01]  /*63a20*/  FADD.FTZ R132, -R191, R113 ;  /* 0x00000071bf847221 */ /* 0x000fe20000010100 */
[----:B------:R-:W3:Y:S04]  /*63a30*/  LDL.S16 R83, [R1+0xd6] ;  /* 0x0000d60001537983 */ /* 0x000ee80000100600 */
[----:B------:R-:W3:Y:S04]  /*63a40*/  LDL.S16 R87, [R1+0x2a] ;  /* 0x00002a0001577983 */ /* 0x000ee80000100600 */
[----:B------:R-:W3:Y:S04]  /*63a50*/  LDL.S16 R85, [R1+0xdc] ;  /* 0x0000dc0001557983 */ /* 0x000ee80000100600 */
[----:B------:R-:W3:Y:S04]  /*63a60*/  LDL.S16 R113, [R1+0xd8] ;  /* 0x0000d80001717983 */ /* 0x000ee80000100600 */
[----:B------:R-:W3:Y:S04]  /*63a70*/  LDL.S16 R84, [R1+0x2e] ;  /* 0x00002e0001547983 */ /* 0x000ee80000100600 */
[----:B------:R2:W-:Y:S02]  /*63a80*/  STG.E.128 desc[UR8][R6.64], R72 ;  /* 0x0000004806007986 */ /* 0x0005e4000c101d08 */
[----:B--2---:R-:W-:-:S02]  /*63a90*/  HADD2.F32 R74, -RZ, R86.H0_H0 ;  /* 0x20000056ff4a7230 */ /* 0x004fc40000004100 */
[----:B------:R-:W2:Y:S01]  /*63aa0*/  LDL.S16 R86, [R1+0xd4] ;  /* 0x0000d40001567983 */ /* 0x000ea20000100600 */
[C---:B------:R-:W-:Y:S01]  /*63ab0*/  FADD.FTZ R134, -R191.reuse, R90 ;  /* 0x0000005abf867221 */ /* 0x040fe20000010100 */
[C---:B------:R-:W-:Y:S01]  /*63ac0*/  FADD.FTZ R90, -R191.reuse, R116 ;  /* 0x00000074bf5a7221 */ /* 0x040fe20000010100 */
[C---:B------:R-:W-:Y:S01]  /*63ad0*/  FADD.FTZ R116, -R191.reuse, R118 ;  /* 0x00000076bf747221 */ /* 0x040fe20000010100 */
[----:B------:R-:W-:Y:S01]  /*63ae0*/  FADD.FTZ R118, -R191, R79 ;  /* 0x0000004fbf767221 */ /* 0x000fe20000010100 */
[----:B------:R-:W-:Y:S02]  /*63af0*/  HADD2.F32 R79, -RZ, R155.H0_H0 ;  /* 0x2000009bff4f7230 */ /* 0x000fe40000004100 */
[----:B------:R-:W-:Y:S02]  /*63b00*/  HADD2.F32 R80, -RZ, R60.H0_H0 ;  /* 0x2000003cff507230 */ /* 0x000fe40000004100 */
[----:B------:R-:W-:Y:S01]  /*63b10*/  FMUL.FTZ R130, R188, R130 ;  /* 0x00000082bc827220 */ /* 0x000fe20000410000 */
[----:B------:R-:W-:-:S02]  /*63b20*/  HADD2.F32 R77, -RZ, R153.H0_H0 ;  /* 0x20000099ff4d7230 */ /* 0x000fc40000004100 */
[C---:B------:R-:W-:Y:S01]  /*63b30*/  FMUL.FTZ R128, R188.reuse, R128 ;  /* 0x00000080bc807220 */ /* 0x040fe20000410000 */
[----:B------:R-:W-:Y:S02]  /*63b40*/  HADD2.F32 R78, -RZ, R154.H0_H0 ;  /* 0x2000009aff4e7230 */ /* 0x000fe40000004100 */
[----:B------:R-:W-:Y:S02]  /*63b50*/  HADD2.F32 R76, -RZ, R210.H0_H0 ;  /* 0x200000d2ff4c7230 */ /* 0x000fe40000004100 */
[C---:B------:R-:W-:Y:S01]  /*63b60*/  FFMA.FTZ R72, R129.reuse, R79, R80 ;  /* 0x0000004f81487223 */ /* 0x040fe20000010050 */
[----:B------:R-:W-:Y:S02]  /*63b70*/  HADD2.F32 R80, -RZ, R211.H0_H0 ;  /* 0x200000d3ff507230 */ /* 0x000fe40000004100 */
[C---:B------:R-:W-:Y:S01]  /*63b80*/  FMUL.FTZ R138, R188.reuse, R110 ;  /* 0x0000006ebc8a7220 */ /* 0x040fe20000410000 */
[----:B------:R-:W-:Y:S01]  /*63b90*/  FMUL.FTZ R139, R188, R111 ;  /* 0x0000006fbc8b7220 */ /* 0x000fe20000410000 */
[----:B------:R-:W-:Y:S01]  /*63ba0*/  FFMA.FTZ R76, R129, R78, R76 ;  /* 0x0000004e814c7223 */ /* 0x000fe2000001004c */
[----:B----4-:R-:W-:Y:S01]  /*63bb0*/  HADD2.F32 R6, -RZ, R150.H0_H0 ;  /* 0x20000096ff067230 */ /* 0x010fe20000004100 */
[----:B------:R-:W4:Y:S01]  /*63bc0*/  LDL.S16 R155, [R1+0xc4] ;  /* 0x0000c400019b7983 */ /* 0x000f220000100600 */
[----:B-----5:R-:W-:-:S02]  /*63bd0*/  HADD2.F32 R75, -RZ, R149.H0_H0 ;  /* 0x20000095ff4b7230 */ /* 0x020fc40000004100 */
[C---:B------:R-:W-:Y:S01]  /*63be0*/  FADD.FTZ R100, -R191.reuse, R100 ;  /* 0x00000064bf647221 */ /* 0x040fe20000010100 */
[C---:B------:R-:W-:Y:S01]  /*63bf0*/  FADD.FTZ R120, -R191.reuse, R120 ;  /* 0x00000078bf787221 */ /* 0x040fe20000010100 */
[----:B------:R-:W5:Y:S01]  /*63c00*/  LDL.S16 R150, [R1+0xca] ;  /* 0x0000ca0001967983 */ /* 0x000f620000100600 */
[----:B---3--:R-:W-:Y:S02]  /*63c10*/  HADD2.F32 R79, -RZ, R141.H0_H0 ;  /* 0x2000008dff4f7230 */ /* 0x008fe40000004100 */
[----:B------:R-:W-:Y:S02]  /*63c20*/  HADD2.F32 R81, -RZ, R81.H0_H0 ;  /* 0x20000051ff517230 */ /* 0x000fe40000004100 */
[C---:B------:R-:W-:Y:S01]  /*63c30*/  FADD.FTZ R91, -R191.reuse, R91 ;  /* 0x0000005bbf5b7221 */ /* 0x040fe20000010100 */
[----:B------:R-:W-:Y:S02]  /*63c40*/  HADD2.F32 R7, -RZ, R140.H0_H0 ;  /* 0x2000008cff077230 */ /* 0x000fe40000004100 */
[----:B------:R-:W-:Y:S01]  /*63c50*/  FADD.FTZ R119, -R191, R119 ;  /* 0x00000077bf777221 */ /* 0x000fe20000010100 */
[----:B------:R-:W-:-:S02]  /*63c60*/  HADD2.F32 R82, -RZ, R82.H0_H0 ;  /* 0x20000052ff527230 */ /* 0x000fc40000004100 */
[C---:B------:R-:W-:Y:S01]  /*63c70*/  FFMA.FTZ R73, R131.reuse, R77, R81 ;  /* 0x0000004d83497223 */ /* 0x040fe20000010051 */
[----:B------:R-:W-:Y:S01]  /*63c80*/  HADD2.F32 R77, -RZ, R152.H0_H0 ;  /* 0x20000098ff4d7230 */ /* 0x000fe20000004100 */
[----:B------:R-:W3:Y:S01]  /*63c90*/  LDL.S16 R154, [R1+0xc8] ;  /* 0x0000c800019a7983 */ /* 0x000ee20000100600 */
[----:B------:R-:W-:Y:S02]  /*63ca0*/  HADD2.F32 R78, -RZ, R151.H0_H0 ;  /* 0x20000097ff4e7230 */ /* 0x000fe40000004100 */
[----:B------:R-:W-:Y:S02]  /*63cb0*/  HADD2.F32 R81, -RZ, R61.H0_H0 ;  /* 0x2000003dff517230 */ /* 0x000fe40000004100 */
[----:B------:R-:W-:Y:S01]  /*63cc0*/  FFMA.FTZ R77, R131, R77, R82 ;  /* 0x0000004d834d7223 */ /* 0x000fe20000010052 */
[C---:B------:R-:W-:Y:S01]  /*63cd0*/  FFMA.FTZ R75, R130.reuse, R6, R75 ;  /* 0x00000006824b7223 */ /* 0x040fe2000001004b */
[----:B------:R-:W-:Y:S01]  /*63ce0*/  FFMA.FTZ R79, R130, R79, R7 ;  /* 0x0000004f824f7223 */ /* 0x000fe20000010007 */
[----:B------:R-:W-:Y:S01]  /*63cf0*/  FFMA.FTZ R78, R128, R78, R80 ;  /* 0x0000004e804e7223 */ /* 0x000fe20000010050 */
[----:B------:R-:W-:-:S02]  /*63d00*/  HADD2.F32 R82, -RZ, R112.H0_H0 ;  /* 0x20000070ff527230 */ /* 0x000fc40000004100 */
[----:B------:R-:W-:Y:S01]  /*63d10*/  FFMA.FTZ R74, R128, R74, R81 ;  /* 0x0000004a804a7223 */ /* 0x000fe20000010051 */
[----:B------:R-:W-:Y:S02]  /*63d20*/  HADD2.F32 R7, -RZ, R59.H0_H0 ;  /* 0x2000003bff077230 */ /* 0x000fe40000004100 */
[----:B------:R-:W-:Y:S02]  /*63d30*/  HADD2.F32 R83, -RZ, R83.H0_H0 ;  /* 0x20000053ff537230 */ /* 0x000fe40000004100 */
[C---:B------:R-:W-:Y:S01]  /*63d40*/  FMUL.FTZ R130, R188.reuse, R108 ;  /* 0x0000006cbc827220 */ /* 0x040fe20000410000 */
[----:B------:R-:W3:Y:S01]  /*63d50*/  LDL.S16 R152, [R1+0xc0] ;  /* 0x0000c00001987983 */ /* 0x000ee20000100600 */
[----:B------:R-:W-:Y:S02]  /*63d60*/  HADD2.F32 R6, -RZ, R87.H0_H0 ;  /* 0x20000057ff067230 */ /* 0x000fe40000004100 */
[----:B------:R-:W-:Y:S01]  /*63d70*/  FMUL.FTZ R131, R188, R109 ;  /* 0x0000006dbc837220 */ /* 0x000fe20000410000 */
[----:B------:R-:W3:Y:S01]  /*63d80*/  LDL.S16 R151, [R1+0x24] ;  /* 0x0000240001977983 */ /* 0x000ee20000100600 */
[----:B------:R-:W-:-:S02]  /*63d90*/  HADD2.F32 R80, -RZ, R85.H0_H0 ;  /* 0x20000055ff507230 */ /* 0x000fc40000004100 */
[----:B------:R-:W-:Y:S01]  /*63da0*/  HADD2.F32 R85, -RZ, R58.H0_H0 ;  /* 0x2000003aff557230 */ /* 0x000fe20000004100 */
[----:B------:R-:W3:Y:S01]  /*63db0*/  LDL.S16 R153, [R1+0x26] ;  /* 0x0000260001997983 */ /* 0x000ee20000100600 */
[----:B------:R-:W-:Y:S02]  /*63dc0*/  HADD2.F32 R81, -RZ, R113.H0_H0 ;  /* 0x20000071ff517230 */ /* 0x000fe40000004100 */
[----:B------:R-:W-:Y:S01]  /*63dd0*/  FFMA.FTZ R82, R138, R82, R7 ;  /* 0x000000528a527223 */ /* 0x000fe20000010007 */
[----:B------:R-:W-:Y:S02]  /*63de0*/  HADD2.F32 R84, -RZ, R84.H0_H0 ;  /* 0x20000054ff547230 */ /* 0x000fe40000004100 */
[----:B------:R-:W-:Y:S01]  /*63df0*/  FFMA.FTZ R83, R139, R83, R6 ;  /* 0x000000538b537223 */ /* 0x000fe20000010006 */
[----:B------:R-:W-:-:S04]  /*63e00*/  IMAD.WIDE.U32 R6, R5, 0x10, R220 ;  /* 0x0000001005067825 */ /* 0x000fc800078e00dc */
[----:B------:R-:W-:Y:S01]  /*63e10*/  FFMA.FTZ R80, R130, R80, R85 ;  /* 0x0000005082507223 */ /* 0x000fe20000010055 */
[----:B------:R-:W-:Y:S01]  /*63e20*/  FFMA.FTZ R81, R131, R81, R84 ;  /* 0x0000005183517223 */ /* 0x000fe20000010054 */
[----:B------:R-:W-:-:S04]  /*63e30*/  IMAD.WIDE.U32 R84, R4, 0x10, R220 ;  /* 0x0000001004547825 */ /* 0x000fc800078e00dc */
[C---:B------:R-:W-:Y:S01]  /*63e40*/  FMUL.FTZ R128, R188.reuse, R102 ;  /* 0x00000066bc807220 */ /* 0x040fe20000410000 */
[C---:B------:R-:W-:Y:S01]  /*63e50*/  FMUL.FTZ R102, R188.reuse, R97 ;  /* 0x00000061bc667220 */ /* 0x040fe20000410000 */
[----:B------:R-:W-:Y:S01]  /*63e60*/  STG.E.128 desc[UR8][R6.64], R72 ;  /* 0x0000004806007986 */ /* 0x000fe2000c101d08 */
[C---:B------:R-:W-:Y:S01]  /*63e70*/  FMUL.FTZ R97, R188.reuse, R98 ;  /* 0x00000062bc617220 */ /* 0x040fe20000410000 */
[C---:B------:R-:W-:Y:S02]  /*63e80*/  FMUL.FTZ R98, R188.reuse, R122 ;  /* 0x0000007abc627220 */ /* 0x040fe40000410000 */
[----:B------:R-:W3:Y:S01]  /*63e90*/  LDL.S16 R122, [R1+0xc6] ;  /* 0x0000c600017a7983 */ /* 0x000ee20000100600 */
        /* <DEDUP_REMOVED lines=9> */
[----:B------:R-:W-:Y:S01]  /*63f30*/  FADD.FTZ R191, -R191, R115 ;  /* 0x00000073bfbf7221 */ /* 0x000fe20000010100 */
[C---:B------:R-:W-:Y:S01]  /*63f40*/  FMUL.FTZ R109, R188.reuse, R105 ;  /* 0x00000069bc6d7220 */ /* 0x040fe20000410000 */
[C---:B------:R-:W-:Y:S01]  /*63f50*/  FMUL.FTZ R91, R188.reuse, R118 ;  /* 0x00000076bc5b7220 */ /* 0x040fe20000410000 */
[----:B------:R-:W3:Y:S01]  /*63f60*/  LDL.S16 R120, [R1+0x20] ;  /* 0x0000200001787983 */ /* 0x000ee20000100600 */
[C---:B------:R-:W-:Y:S01]  /*63f70*/  FMUL.FTZ R108, R188.reuse, R104 ;  /* 0x00000068bc6c7220 */ /* 0x040fe20000410000 */
[----:B------:R-:W-:-:S02]  /*63f80*/  FMUL.FTZ R115, R188, R119 ;  /* 0x00000077bc737220 */ /* 0x000fc40000410000 */
[----:B------:R-:W3:Y:S04]  /*63f90*/  LDL.S16 R106, [R1+0x1e] ;  /* 0x00001e00016a7983 */ /* 0x000ee80000100600 */
[----:B------:R-:W3:Y:S04]  /*63fa0*/  LDL.S16 R105, [R1+0xbe] ;  /* 0x0000be0001697983 */ /* 0x000ee80000100600 */
[----:B------:R-:W3:Y:S04]  /*63fb0*/  LDL.S16 R118, [R1+0x12] ;  /* 0x0000120001767983 */ /* 0x000ee80000100600 */
[----:B------:R-:W3:Y:S04]  /*63fc0*/  LDL.S16 R119, [R1+0x1c] ;  /* 0x00001c0001777983 */ /* 0x000ee80000100600 */
[----:B------:R-:W3:Y:S01]  /*63fd0*/  LDL.S16 R104, [R1+0x1a] ;  /* 0x00001a0001687983 */ /* 0x000ee20000100600 */
[----:B------:R-:W-:-:S03]  /*63fe0*/  FMUL.FTZ R111, R188, R107 ;  /* 0x0000006bbc6f7220 */ /* 0x000fc60000410000 */
[----:B------:R-:W3:Y:S01]  /*63ff0*/  LDL.S16 R107, [R1+0xba] ;  /* 0x0000ba00016b7983 */ /* 0x000ee20000100600 */
[----:B--2---:R-:W-:Y:S02]  /*64000*/  HADD2.F32 R141, -RZ, R86.H0_H0 ;  /* 0x20000056ff8d7230 */ /* 0x004fe40000004100 */
[----:B------:R-:W-:-:S04]  /*64010*/  IMAD.WIDE.U32 R86, R5, 0x10, R222 ;  /* 0x0000001005567825 */ /* 0x000fc800078e00de */
[C---:B------:R-:W-:Y:S01]  /*64020*/  FMUL.FTZ R5, R188.reuse, R103 ;  /* 0x00000067bc057220 */ /* 0x040fe20000410000 */
[C---:B------:R-:W-:Y:S01]  /*64030*/  FMUL.FTZ R103, R188.reuse, R96 ;  /* 0x00000060bc677220 */ /* 0x040fe20000410000 */
[C---:B------:R-:W-:Y:S01]  /*64040*/  FMUL.FTZ R96, R188.reuse, R99 ;  /* 0x00000063bc607220 */ /* 0x040fe20000410000 */
[----:B------:R-:W-:Y:S01]  /*64050*/  FMUL.FTZ R99, R188, R121 ;  /* 0x00000079bc637220 */ /* 0x000fe20000410000 */
[----:B------:R0:W-:Y:S04]  /*64060*/  STG.E.128 desc[UR8][R86.64], R76 ;  /* 0x0000004c56007986 */ /* 0x0001e8000c101d08 */
[----:B------:R1:W-:Y:S04]  /*64070*/  STG.E.128 desc[UR8][R84.64], R80 ;  /* 0x0000005054007986 */ /* 0x0003e8000c101d08 */
[----:B------:R-:W2:Y:S04]  /*64080*/  LDL.S16 R121, [R1+0x22] ;  /* 0x0000220001797983 */ /* 0x000ea80000100600 */
[----:B0-----:R-:W2:Y:S04]  /*64090*/  LDL.S16 R86, [R1+0xbc] ;  /* 0x0000bc0001567983 */ /* 0x001ea80000100600 */
[----:B-1----:R-:W2:Y:S04]  /*640a0*/  LDL.S16 R82, [R1+0xc2] ;  /* 0x0000c20001527983 */ /* 0x002ea80000100600 */
[----:B------:R-:W2:Y:S01]  /*640b0*/  LDL.S16 R87, [R1+0x14] ;  /* 0x0000140001577983 */ /* 0x000ea20000100600 */
[----:B------:R-:W-:-:S02]  /*640c0*/  HADD2.F32 R74, -RZ, R189.H0_H0 ;  /* 0x200000bdff4a7230 */ /* 0x000fc40000004100 */
[----:B------:R-:W-:Y:S02]  /*640d0*/  HADD2.F32 R78, -RZ, R209.H0_H0 ;  /* 0x200000d1ff4e7230 */ /* 0x000fe40000004100 */
[----:B------:R-:W-:Y:S02]  /*640e0*/  HADD2.F32 R73, -RZ, R212.H0_H0 ;  /* 0x200000d4ff497230 */ /* 0x000fe40000004100 */
[----:B------:R-:W-:Y:S02]  /*640f0*/  HADD2.F32 R79, -RZ, R190.H0_H0 ;  /* 0x200000beff4f7230 */ /* 0x000fe40000004100 */
[----:B------:R-:W-:Y:S02]  /*64100*/  HADD2.F32 R76, -RZ, R171.H0_H0 ;  /* 0x200000abff4c7230 */ /* 0x000fe40000004100 */
[----:B------:R-:W-:Y:S02]  /*64110*/  HADD2.F32 R7, -RZ, R56.H0_H0 ;  /* 0x20000038ff077230 */ /* 0x000fe40000004100 */
[----:B----4-:R-:W-:-:S02]  /*64120*/  HADD2.F32 R80, -RZ, R155.H0_H0 ;  /* 0x2000009bff507230 */ /* 0x010fc40000004100 */
[----:B------:R-:W-:Y:S02]  /*64130*/  HADD2.F32 R6, -RZ, R206.H0_H0 ;  /* 0x200000ceff067230 */ /* 0x000fe40000004100 */
[----:B------:R-:W-:Y:S02]  /*64140*/  HADD2.F32 R75, -RZ, R185.H0_H0 ;  /* 0x200000b9ff4b7230 */ /* 0x000fe40000004100 */
[----:B------:R-:W-:Y:S02]  /*64150*/  HADD2.F32 R77, -RZ, R184.H0_H0 ;  /* 0x200000b8ff4d7230 */ /* 0x000fe40000004100 */
[----:B------:R-:W-:Y:S01]  /*64160*/  FFMA.FTZ R74, R138, R74, R78 ;  /* 0x0000004a8a4a7223 */ /* 0x000fe2000001004e */
[----:B------:R-:W-:Y:S01]  /*64170*/  FFMA.FTZ R73, R131, R73, R79 ;  /* 0x0000004983497223 */ /* 0x000fe2000001004f */
[C---:B------:R-:W-:Y:S01]  /*64180*/  FFMA.FTZ R76, R140.reuse, R76, R7 ;  /* 0x0000004c8c4c7223 */ /* 0x040fe20000010007 */
[----:B------:R-:W-:Y:S01]  /*64190*/  FFMA.FTZ R80, R140, R80, R6 ;  /* 0x000000508c507223 */ /* 0x000fe20000010006 */
[----:B-----5:R-:W-:-:S02]  /*641a0*/  HADD2.F32 R78, -RZ, R150.H0_H0 ;  /* 0x20000096ff4e7230 */ /* 0x020fc40000004100 */
[----:B------:R-:W-:Y:S01]  /*641b0*/  FFMA.FTZ R75, R139, R75, R77 ;  /* 0x0000004b8b4b7223 */ /* 0x000fe2000001004d */
[----:B------:R-:W-:Y:S02]  /*641c0*/  HADD2.F32 R83, -RZ, R57.H0_H0 ;  /* 0x20000039ff537230 */ /* 0x000fe40000004100 */
[----:B------:R-:W-:Y:S01]  /*641d0*/  FMUL.FTZ R129, R188, R101 ;  /* 0x00000065bc817220 */ /* 0x000fe20000410000 */
[----:B---3--:R-:W-:Y:S01]  /*641e0*/  HADD2.F32 R81, -RZ, R152.H0_H0 ;  /* 0x20000098ff517230 */ /* 0x008fe20000004100 */
[----:B------:R-:W3:Y:S01]  /*641f0*/  LDL.S16 R131, [R1+0xe] ;  /* 0x00000e0001837983 */ /* 0x000ee20000100600 */
[----:B------:R-:W-:Y:S02]  /*64200*/  HADD2.F32 R84, -RZ, R151.H0_H0 ;  /* 0x20000097ff547230 */ /* 0x000fe40000004100 */
[----:B------:R-:W-:Y:S01]  /*64210*/  HADD2.F32 R7, -RZ, R207.H0_H0 ;  /* 0x200000cfff077230 */ /* 0x000fe20000004100 */
[----:B------:R-:W4:Y:S01]  /*64220*/  LDL.S16 R139, [R1+0x18] ;  /* 0x00001800018b7983 */ /* 0x000f220000100600 */
[----:B------:R-:W-:-:S02]  /*64230*/  HADD2.F32 R77, -RZ, R154.H0_H0 ;  /* 0x2000009aff4d7230 */ /* 0x000fc40000004100 */
[----:B------:R-:W-:Y:S02]  /*64240*/  HADD2.F32 R85, -RZ, R153.H0_H0 ;  /* 0x20000099ff557230 */ /* 0x000fe40000004100 */
[----:B------:R-:W-:Y:S01]  /*64250*/  FFMA.FTZ R78, R128, R78, R83 ;  /* 0x0000004e804e7223 */ /* 0x000fe20000010053 */
[----:B------:R-:W-:Y:S02]  /*64260*/  HADD2.F32 R149, -RZ, R208.H0_H0 ;  /* 0x200000d0ff957230 */ /* 0x000fe40000004100 */
[C---:B------:R-:W-:Y:S01]  /*64270*/  FFMA.FTZ R81, R129.reuse, R81, R84 ;  /* 0x0000005181517223 */ /* 0x040fe20000010054 */
[C---:B------:R-:W-:Y:S01]  /*64280*/  FMUL.FTZ R101, R188.reuse, R89 ;  /* 0x00000059bc657220 */ /* 0x040fe20000410000 */
[----:B------:R-:W-:Y:S01]  /*64290*/  FFMA.FTZ R77, R129, R77, R85 ;  /* 0x0000004d814d7223 */ /* 0x000fe20000010055 */
[----:B------:R-:W-:Y:S01]  /*642a0*/  FMUL.FTZ R89, R188, R132 ;  /* 0x00000084bc597220 */ /* 0x000fe20000410000 */
[----:B------:R-:W5:Y:S01]  /*642b0*/  LDL.S16 R138, [R1+0x16] ;  /* 0x00001600018a7983 */ /* 0x000f620000100600 */
[----:B------:R-:W-:-:S02]  /*642c0*/  HADD2.F32 R79, -RZ, R122.H0_H0 ;  /* 0x2000007aff4f7230 */ /* 0x000fc40000004100 */
[----:B------:R-:W-:Y:S01]  /*642d0*/  FFMA.FTZ R72, R130, R141, R149 ;  /* 0x0000008d82487223 */ /* 0x000fe20000010095 */
[----:B------:R-:W4:Y:S01]  /*642e0*/  LDL.S16 R132, [R1+0x10] ;  /* 0x0000100001847983 */ /* 0x000f220000100600 */
[C---:B------:R-:W-:Y:S01]  /*642f0*/  FMUL.FTZ R112, R188.reuse, R88 ;  /* 0x00000058bc707220 */ /* 0x040fe20000410000 */
[C---:B------:R-:W-:Y:S02]  /*64300*/  FMUL.FTZ R88, R188.reuse, R133 ;  /* 0x00000085bc587220 */ /* 0x040fe40000410000 */
[----:B------:R-:W5:Y:S01]  /*64310*/  LDL.S16 R130, [R1+0xb6] ;  /* 0x0000b60001827983 */ /* 0x000f620000100600 */
[C---:B------:R-:W-:Y:S01]  /*64320*/  FMUL.FTZ R126, R188.reuse, R90 ;  /* 0x0000005abc7e7220 */ /* 0x040fe20000410000 */
[----:B------:R-:W-:Y:S02]  /*64330*/  FMUL.FTZ R114, R188, R124 ;  /* 0x0000007cbc727220 */ /* 0x000fe40000410000 */
[----:B------:R-:W5:Y:S01]  /*64340*/  LDL.S16 R133, [R1+0xb8] ;  /* 0x0000b80001857983 */ /* 0x000f620000100600 */
[----:B------:R-:W-:-:S03]  /*64350*/  HADD2.F32 R83, -RZ, R120.H0_H0 ;  /* 0x20000078ff537230 */ /* 0x000fc60000004100 */
[----:B------:R-:W5:Y:S01]  /*64360*/  LDL.S16 R129, [R1+0xb2] ;  /* 0x0000b20001817983 */ /* 0x000f620000100600 */
[----:B------:R-:W-:Y:S02]  /*64370*/  HADD2.F32 R106, -RZ, R106.H0_H0 ;  /* 0x2000006aff6a7230 */ /* 0x000fe40000004100 */
[C---:B------:R-:W-:Y:S01]  /*64380*/  FMUL.FTZ R113, R188.reuse, R125 ;  /* 0x0000007dbc717220 */ /* 0x040fe20000410000 */
[C---:B------:R-:W-:Y:S01]  /*64390*/  FMUL.FTZ R147, R188.reuse, R147 ;  /* 0x00000093bc937220 */ /* 0x040fe20000410000 */
[C---:B------:R-:W-:Y:S01]  /*643a0*/  FMUL.FTZ R146, R188.reuse, R146 ;  /* 0x00000092bc927220 */ /* 0x040fe20000410000 */
[----:B------:R-:W-:Y:S02]  /*643b0*/  HADD2.F32 R84, -RZ, R105.H0_H0 ;  /* 0x20000069ff547230 */ /* 0x000fe40000004100 */
[----:B------:R-:W-:Y:S01]  /*643c0*/  FFMA.FTZ R83, R5, R83, R106 ;  /* 0x0000005305537223 */ /* 0x000fe2000001006a */
[----:B------:R-:W-:Y:S02]  /*643d0*/  HADD2.F32 R105, -RZ, R54.H0_H0 ;  /* 0x20000036ff697230 */ /* 0x000fe40000004100 */
[C---:B------:R-:W-:Y:S01]  /*643e0*/  FMUL.FTZ R148, R188.reuse, R148 ;  /* 0x00000094bc947220 */ /* 0x040fe20000410000 */
[----:B------:R-:W-:Y:S01]  /*643f0*/  FMUL.FTZ R145, R188, R145 ;  /* 0x00000091bc917220 */ /* 0x000fe20000410000 */
[----:B------:R-:W5:Y:S01]  /*64400*/  LDL.S16 R153, [R1+0xa8] ;  /* 0x0000a80001997983 */ /* 0x000f620000100600 */
[----:B------:R-:W-:-:S02]  /*64410*/  HADD2.F32 R85, -RZ, R119.H0_H0 ;  /* 0x20000077ff557230 */ /* 0x000fc40000004100 */
[----:B------:R-:W-:Y:S02]  /*64420*/  HADD2.F32 R104, -RZ, R104.H0_H0 ;  /* 0x20000068ff687230 */ /* 0x000fe40000004100 */
[----:B------:R-:W-:Y:S01]  /*64430*/  FFMA.FTZ R84, R108, R84, R105 ;  /* 0x000000546c547223 */ /* 0x000fe20000010069 */
[----:B------:R-:W-:Y:S01]  /*64440*/  FMUL.FTZ R90, R188, R123 ;  /* 0x0000007bbc5a7220 */ /* 0x000fe20000410000 */
[----:B------:R-:W5:Y:S01]  /*64450*/  LDL.S16 R122, [R1+0xb4] ;  /* 0x0000b400017a7983 */ /* 0x000f620000100600 */
[----:B------:R-:W-:Y:S01]  /*64460*/  FFMA.FTZ R85, R109, R85, R104 ;  /* 0x000000556d557223 */ /* 0x000fe20000010068 */
[----:B------:R-:W-:Y:S02]  /*64470*/  IMAD.WIDE.U32 R104, R3, 0x10, R222 ;  /* 0x0000001003687825 */ /* 0x000fe400078e00de */
[----:B------:R-:W5:Y:S04]  /*64480*/  LDL.S16 R125, [R1+0xa] ;  /* 0x00000a00017d7983 */ /* 0x000f680000100600 */
[----:B------:R-:W5:Y:S04]  /*64490*/  LDL.S16 R124, [R1+0x8] ;  /* 0x00000800017c7983 */ /* 0x000f680000100600 */
[----:B------:R-:W5:Y:S04]  /*644a0*/  LDL.S16 R123, [R1+0x6] ;  /* 0x00000600017b7983 */ /* 0x000f680000100600 */
[----:B------:R-:W5:Y:S04]  /*644b0*/  LDL.S16 R120, [R1+0x4] ;  /* 0x0000040001787983 */ /* 0x000f680000100600 */
[----:B------:R-:W5:Y:S01]  /*644c0*/  LDL.S16 R119, [R1+0x2] ;  /* 0x0000020001777983 */ /* 0x000f620000100600 */
[----:B--2---:R-:W-:-:S03]  /*644d0*/  HADD2.F32 R6, -RZ, R121.H0_H0 ;  /* 0x20000079ff067230 */ /* 0x004fc60000004100 */
[----:B------:R-:W2:Y:S02]  /*644e0*/  LDL.S16 R154, [R1+0xaa] ;  /* 0x0000aa00019a7983 */ /* 0x000ea40000100600 */
[----:B------:R-:W-:Y:S01]  /*644f0*/  FFMA.FTZ R79, R5, R79, R6 ;  /* 0x0000004f054f7223 */ /* 0x000fe20000010006 */
[----:B------:R-:W-:Y:S01]  /*64500*/  HADD2.F32 R6, -RZ, R118.H0_H0 ;  /* 0x20000076ff067230 */ /* 0x000fe20000004100 */
[----:B------:R-:W2:Y:S01]  /*64510*/  LDL.S16 R121, [R1+0xb0] ;  /* 0x0000b00001797983 */ /* 0x000ea20000100600 */
[----:B------:R-:W-:-:S03]  /*64520*/  HADD2.F32 R82, -RZ, R82.H0_H0 ;  /* 0x20000052ff527230 */ /* 0x000fc60000004100 */
[----:B------:R-:W2:Y:S01]  /*64530*/  LDL.S16 R152, [R1+0xa6] ;  /* 0x0000a60001987983 */ /* 0x000ea20000100600 */
[----:B------:R-:W-:Y:S02]  /*64540*/  HADD2.F32 R86, -RZ, R86.H0_H0 ;  /* 0x20000056ff567230 */ /* 0x000fe40000004100 */
[----:B------:R-:W-:Y:S02]  /*64550*/  HADD2.F32 R87, -RZ, R87.H0_H0 ;  /* 0x20000057ff577230 */ /* 0x000fe40000004100 */
[----:B------:R-:W-:Y:S01]  /*64560*/  FFMA.FTZ R82, R128, R82, R7 ;  /* 0x0000005280527223 */ /* 0x000fe20000010007 */
[----:B------:R-:W-:Y:S01]  /*64570*/  HADD2.F32 R7, -RZ, R55.H0_H0 ;  /* 0x20000037ff077230 */ /* 0x000fe20000004100 */
[----:B------:R-:W2:Y:S01]  /*64580*/  LDL.S16 R128, [R1+0xc] ;  /* 0x00000c0001807983 */ /* 0x000ea20000100600 */
[----:B------:R-:W-:-:S04]  /*64590*/  IMAD.WIDE.U32 R4, R4, 0x10, R222 ;  /* 0x0000001004047825 */ /* 0x000fc800078e00de */
[----:B------:R-:W-:Y:S01]  /*645a0*/  FFMA.FTZ R87, R111, R87, R6 ;  /* 0x000000576f577223 */ /* 0x000fe20000010006 */
[----:B------:R-:W-:Y:S01]  /*645b0*/  FFMA.FTZ R86, R110, R86, R7 ;  /* 0x000000566e567223 */ /* 0x000fe20000010007 */
[--C-:B------:R-:W-:Y:S01]  /*645c0*/  IMAD.WIDE.U32 R6, R3, 0x10, R220.reuse ;  /* 0x0000001003067825 */ /* 0x100fe200078e00dc */
[----:B------:R-:W-:Y:S03]  /*645d0*/  STG.E.128 desc[UR8][R4.64], R72 ;  /* 0x0000004804007986 */ /* 0x000fe6000c101d08 */
[----:B------:R-:W-:Y:S01]  /*645e0*/  HADD2.F32 R118, -RZ, R107.H0_H0 ;  /* 0x2000006bff767230 */ /* 0x000fe20000004100 */
[----:B------:R-:W2:Y:S01]  /*645f0*/  LDL.S16 R150, [R1+0xa4] ;  /* 0x0000a40001967983 */ /* 0x000ea20000100600 */
[----:B------:R-:W-:-:S03]  /*64600*/  IMAD.WIDE.U32 R106, R2, 0x10, R220 ;  /* 0x00000010026a7825 */ /* 0x000fc600078e00dc */
[----:B------:R-:W-:Y:S04]  /*64610*/  STG.E.128 desc[UR8][R6.64], R76 ;  /* 0x0000004c06007986 */ /* 0x000fe8000c101d08 */
[----:B------:R0:W-:Y:S04]  /*64620*/  STG.E.128 desc[UR8][R104.64], R80 ;  /* 0x0000005068007986 */ /* 0x0001e8000c101d08 */
[----:B------:R1:W-:Y:S01]  /*64630*/  STG.E.128 desc[UR8][R106.64], R84 ;  /* 0x000000546a007986 */ /* 0x0003e2000c101d08 */
[----:B------:R-:W-:-:S03]  /*64640*/  IMAD.WIDE.U32 R140, R0, 0x10, R222 ;  /* 0x00000010008c7825 */ /* 0x000fc600078e00de */
[----:B------:R-:W2:Y:S04]  /*64650*/  LDL.S16 R151, [R1+0xa2] ;  /* 0x0000a20001977983 */ /* 0x000ea80000100600 */
[----:B------:R-:W2:Y:S04]  /*64660*/  LDL.S16 R149, [R1+0xa0] ;  /* 0x0000a00001957983 */ /* 0x000ea80000100600 */
[----:B0-----:R-:W2:Y:S04]  /*64670*/  LDL.S16 R83, [R1+0xac] ;  /* 0x0000ac0001537983 */ /* 0x001ea80000100600 */
[----:B-1----:R-:W2:Y:S04]  /*64680*/  LDL.S16 R85, [R1] ;  /* 0x0000000001557983 */ /* 0x002ea80000100600 */
[----:B------:R-:W2:Y:S01]  /*64690*/  LDL.S16 R84, [R1+0xae] ;  /* 0x0000ae0001547983 */ /* 0x000ea20000100600 */
[----:B------:R-:W-:-:S02]  /*646a0*/  HADD2.F32 R3, -RZ, R204.H0_H0 ;  /* 0x200000ccff037230 */ /* 0x000fc40000004100 */
[----:B---3--:R-:W-:Y:S02]  /*646b0*/  HADD2.F32 R74, -RZ, R131.H0_H0 ;  /* 0x20000083ff4a7230 */ /* 0x008fe40000004100 */
[----:B----4-:R-:W-:Y:S02]  /*646c0*/  HADD2.F32 R7, -RZ, R132.H0_H0 ;  /* 0x20000084ff077230 */ /* 0x010fe40000004100 */
[----:B------:R-:W-:Y:S02]  /*646d0*/  HADD2.F32 R5, -RZ, R139.H0_H0 ;  /* 0x2000008bff057230 */ /* 0x000fe40000004100 */
[----:B-----5:R-:W-:Y:S02]  /*646e0*/  HADD2.F32 R77, -RZ, R138.H0_H0 ;  /* 0x2000008aff4d7230 */ /* 0x020fe40000004100 */
[----:B------:R-:W-:Y:S02]  /*646f0*/  HADD2.F32 R72, -RZ, R130.H0_H0 ;  /* 0x20000082ff487230 */ /* 0x000fe40000004100 */
[----:B------:R-:W-:-:S02]  /*64700*/  HADD2.F32 R73, -RZ, R52.H0_H0 ;  /* 0x20000034ff497230 */ /* 0x000fc40000004100 */
[----:B------:R-:W-:Y:S01]  /*64710*/  FFMA.FTZ R4, R108, R118, R3 ;  /* 0x000000766c047223 */ /* 0x000fe20000010003 */
[----:B------:R-:W-:Y:S02]  /*64720*/  HADD2.F32 R6, -RZ, R133.H0_H0 ;  /* 0x20000085ff067230 */ /* 0x000fe40000004100 */
[----:B------:R-:W-:Y:S01]  /*64730*/  FFMA.FTZ R7, R111, R7, R74 ;  /* 0x000000076f077223 */ /* 0x000fe2000001004a */
[----:B------:R-:W-:Y:S02]  /*64740*/  HADD2.F32 R75, -RZ, R205.H0_H0 ;  /* 0x200000cdff4b7230 */ /* 0x000fe40000004100 */
[----:B------:R-:W-:Y:S02]  /*64750*/  HADD2.F32 R76, -RZ, R129.H0_H0 ;  /* 0x20000081ff4c7230 */ /* 0x000fe40000004100 */
[----:B------:R-:W-:Y:S02]  /*64760*/  HADD2.F32 R3, -RZ, R202.H0_H0 ;  /* 0x200000caff037230 */ /* 0x000fe40000004100 */
[----:B------:R-:W-:Y:S01]  /*64770*/  FFMA.FTZ R5, R109, R5, R77 ;  /* 0x000000056d057223 */ /* 0x000fe2000001004d */
[----:B------:R-:W-:Y:S01]  /*64780*/  FFMA.FTZ R72, R103, R72, R73 ;  /* 0x0000004867487223 */ /* 0x000fe20000010049 */
[----:B------:R-:W-:-:S02]  /*64790*/  HADD2.F32 R80, -RZ, R53.H0_H0 ;  /* 0x20000035ff507230 */ /* 0x000fc40000004100 */
[----:B------:R-:W-:Y:S02]  /*647a0*/  HADD2.F32 R79, -RZ, R203.H0_H0 ;  /* 0x200000cbff4f7230 */ /* 0x000fe40000004100 */
[----:B------:R-:W-:Y:S01]  /*647b0*/  FFMA.FTZ R6, R110, R6, R75 ;  /* 0x000000066e067223 */ /* 0x000fe2000001004b */
[----:B------:R-:W-:Y:S01]  /*647c0*/  FFMA.FTZ R76, R103, R76, R3 ;  /* 0x0000004c674c7223 */ /* 0x000fe20000010003 */
[----:B------:R-:W-:Y:S02]  /*647d0*/  HADD2.F32 R87, -RZ, R252.H1_H1 ;  /* 0x300000fcff577230 */ /* 0x000fe40000004100 */
[----:B------:R-:W-:Y:S02]  /*647e0*/  HADD2.F32 R74, -RZ, R122.H0_H0 ;  /* 0x2000007aff4a7230 */ /* 0x000fe40000004100 */
[----:B------:R-:W-:Y:S02]  /*647f0*/  HADD2.F32 R82, -RZ, R125.H0_H0 ;  /* 0x2000007dff527230 */ /* 0x000fe40000004100 */
[----:B------:R-:W-:-:S02]  /*64800*/  HADD2.F32 R77, -RZ, R124.H0_H0 ;  /* 0x2000007cff4d7230 */ /* 0x000fc40000004100 */
[----:B------:R-:W-:Y:S02]  /*64810*/  HADD2.F32 R81, -RZ, R123.H0_H0 ;  /* 0x2000007bff517230 */ /* 0x000fe40000004100 */
[----:B------:R-:W-:Y:S01]  /*64820*/  FFMA.FTZ R74, R97, R74, R80 ;  /* 0x0000004a614a7223 */ /* 0x000fe20000010050 */
[----:B------:R-:W-:Y:S02]  /*64830*/  HADD2.F32 R75, -RZ, R120.H0_H0 ;  /* 0x20000078ff4b7230 */ /* 0x000fe40000004100 */
[----:B------:R-:W-:Y:S01]  /*64840*/  FFMA.FTZ R77, R102, R77, R81 ;  /* 0x0000004d664d7223 */ /* 0x000fe20000010051 */
[----:B------:R-:W-:Y:S02]  /*64850*/  HADD2.F32 R3, -RZ, R119.H0_H0 ;  /* 0x20000077ff037230 */ /* 0x000fe40000004100 */
[----:B------:R-:W-:Y:S02]  /*64860*/  HADD2.F32 R81, -RZ, R252.H0_H0 ;  /* 0x200000fcff517230 */ /* 0x000fe40000004100 */
[----:B------:R-:W-:-:S02]  /*64870*/  HADD2.F32 R86, -RZ, R50.H0_H0 ;  /* 0x20000032ff567230 */ /* 0x000fc40000004100 */
[----:B------:R-:W-:Y:S01]  /*64880*/  FFMA.FTZ R75, R96, R75, R3 ;  /* 0x0000004b604b7223 */ /* 0x000fe20000010003 */
[----:B------:R-:W-:Y:S02]  /*64890*/  HADD2.F32 R3, -RZ, R249.H1_H1 ;  /* 0x300000f9ff037230 */ /* 0x000fe40000004100 */
[----:B------:R-:W-:-:S05]  /*648a0*/  IMAD.WIDE.U32 R138, R2, 0x10, R222 ;  /* 0x00000010028a7825 */ /* 0x000fca00078e00de */
[----:B------:R0:W-:Y:S04]  /*648b0*/  STG.E.128 desc[UR8][R138.64], R4 ;  /* 0x000000048a007986 */ /* 0x0001e8000c101d08 */
[----:B0-----:R-:W3:Y:S01]  /*648c0*/  LDL.S16 R138, [R1+0x9c] ;  /* 0x00009c00018a7983 */ /* 0x001ee20000100600 */
[----:B--2---:R-:W-:-:S05]  /*648d0*/  HADD2.F32 R78, -RZ, R121.H0_H0 ;  /* 0x20000079ff4e7230 */ /* 0x004fca0000004100 */
[----:B------:R-:W-:Y:S01]  /*648e0*/  FFMA.FTZ R78, R97, R78, R79 ;  /* 0x0000004e614e7223 */ /* 0x000fe2000001004f */
[----:B------:R-:W-:-:S05]  /*648f0*/  HADD2.F32 R73, -RZ, R128.H0_H0 ;  /* 0x20000080ff497230 */ /* 0x000fca0000004100 */
[----:B------:R-:W-:Y:S01]  /*64900*/  FFMA.FTZ R73, R102, R73, R82 ;  /* 0x0000004966497223 */ /* 0x000fe20000010052 */
[----:B------:R-:W-:Y:S02]  /*64910*/  HADD2.F32 R82, -RZ, R83.H0_H0 ;  /* 0x20000053ff527230 */ /* 0x000fe40000004100 */
[----:B------:R-:W-:Y:S02]  /*64920*/  HADD2.F32 R79, -RZ, R85.H0_H0 ;  /* 0x20000055ff4f7230 */ /* 0x000fe40000004100 */
[----:B------:R-:W-:Y:S02]  /*64930*/  HADD2.F32 R85, -RZ, R251.H1_H1 ;  /* 0x300000fbff557230 */ /* 0x000fe40000004100 */
[----:B------:R-:W-:Y:S02]  /*64940*/  HADD2.F32 R80, -RZ, R84.H0_H0 ;  /* 0x20000054ff507230 */ /* 0x000fe40000004100 */
[----:B------:R-:W-:Y:S02]  /*64950*/  HADD2.F32 R84, -RZ, R51.H0_H0 ;  /* 0x20000033ff547230 */ /* 0x000fe40000004100 */
[----:B------:R-:W-:-:S02]  /*64960*/  HADD2.F32 R83, -RZ, R250.H0_H0 ;  /* 0x200000faff537230 */ /* 0x000fc40000004100 */
[----:B------:R-:W-:Y:S01]  /*64970*/  FFMA.FTZ R81, R147, R81, R85 ;  /* 0x0000005193517223 */ /* 0x000fe20000010055 */
[----:B------:R-:W-:Y:S01]  /*64980*/  FFMA.FTZ R82, R146, R82, R84 ;  /* 0x0000005292527223 */ /* 0x000fe20000010054 */
[----:B------:R-:W-:-:S04]  /*64990*/  IMAD.WIDE.U32 R84, R0, 0x10, R220 ;  /* 0x0000001000547825 */ /* 0x000fc800078e00dc */
[----:B------:R-:W-:Y:S01]  /*649a0*/  FFMA.FTZ R79, R96, R79, R87 ;  /* 0x0000004f604f7223 */ /* 0x000fe20000010057 */
[----:B------:R-:W-:Y:S01]  /*649b0*/  FFMA.FTZ R80, R148, R80, R86 ;  /* 0x0000005094507223 */ /* 0x000fe20000010056 */
[----:B------:R-:W-:Y:S01]  /*649c0*/  FFMA.FTZ R83, R145, R83, R3 ;  /* 0x0000005391537223 */ /* 0x000fe20000010003 */
[----:B------:R-:W-:Y:S01]  /*649d0*/  IMAD.WIDE.U32 R86, R172, 0x10, R220 ;  /* 0x00000010ac567825 */ /* 0x000fe200078e00dc */
[----:B------:R0:W-:Y:S04]  /*649e0*/  STG.E.128 desc[UR8][R84.64], R72 ;  /* 0x0000004854007986 */ /* 0x0001e8000c101d08 */
[----:B------:R-:W-:Y:S04]  /*649f0*/  STG.E.128 desc[UR8][R140.64], R76 ;  /* 0x0000004c8c007986 */ /* 0x000fe8000c101d08 */
[----:B------:R1:W-:Y:S01]  /*64a00*/  STG.E.128 desc[UR8][R86.64], R80 ;  /* 0x0000005056007986 */ /* 0x0003e2000c101d08 */
[----:B------:R-:W-:-:S02]  /*64a10*/  HADD2.F32 R7, -RZ, R249.H0_H0 ;  /* 0x200000f9ff077230 */ /* 0x000fc40000004100 */
[----:B------:R-:W-:Y:S02]  /*64a20*/  HADD2.F32 R5, -RZ, R251.H0_H0 ;  /* 0x200000fbff057230 */ /* 0x000fe40000004100 */
[----:B------:R-:W-:Y:S02]  /*64a30*/  HADD2.F32 R6, -RZ, R153.H0_H0 ;  /* 0x20000099ff067230 */ /* 0x000fe40000004100 */
[----:B0-----:R-:W-:Y:S02]  /*64a40*/  HADD2.F32 R73, -RZ, R248.H1_H1 ;  /* 0x300000f8ff497230 */ /* 0x001fe40000004100 */
[----:B------:R-:W-:Y:S02]  /*64a50*/  HADD2.F32 R75, -RZ, R250.H1_H1 ;  /* 0x300000faff4b7230 */ /* 0x000fe40000004100 */
[----:B------:R-:W-:Y:S02]  /*64a60*/  HADD2.F32 R74, -RZ, R201.H0_H0 ;  /* 0x200000c9ff4a7230 */ /* 0x000fe40000004100 */
[----:B------:R-:W-:Y:S01]  /*64a70*/  FMUL.FTZ R143, R188, R143 ;  /* 0x0000008fbc8f7220 */ /* 0x000fe20000410000 */
[----:B------:R-:W-:-:S02]  /*64a80*/  HADD2.F32 R4, -RZ, R154.H0_H0 ;  /* 0x2000009aff047230 */ /* 0x000fc40000004100 */
[----:B------:R-:W-:Y:S01]  /*64a90*/  FMUL.FTZ R144, R188, R144 ;  /* 0x00000090bc907220 */ /* 0x000fe20000410000 */
[----:B-1----:R-:W2:Y:S04]  /*64aa0*/  LDL.S16 R82, [R1+0x9a] ;  /* 0x00009a0001527983 */ /* 0x002ea80000100600 */
[----:B------:R-:W4:Y:S04]  /*64ab0*/  LDL.S16 R83, [R1+0x9e] ;  /* 0x00009e0001537983 */ /* 0x000f280000100600 */
[----:B------:R-:W5:Y:S01]  /*64ac0*/  LDL.S16 R87, [R1+0x98] ;  /* 0x0000980001577983 */ /* 0x000f620000100600 */
[----:B------:R-:W-:Y:S01]  /*64ad0*/  FFMA.FTZ R7, R145, R7, R73 ;  /* 0x0000000791077223 */ /* 0x000fe20000010049 */
[----:B------:R-:W-:-:S02]  /*64ae0*/  HADD2.F32 R73, -RZ, R248.H0_H0 ;  /* 0x200000f8ff497230 */ /* 0x000fc40000004100 */
[----:B------:R-:W-:Y:S02]  /*64af0*/  HADD2.F32 R80, -RZ, R247.H1_H1 ;  /* 0x300000f7ff507230 */ /* 0x000fe40000004100 */
[----:B------:R-:W-:Y:S02]  /*64b00*/  HADD2.F32 R76, -RZ, R200.H0_H0 ;  /* 0x200000c8ff4c7230 */ /* 0x000fe40000004100 */
[----:B------:R-:W-:Y:S02]  /*64b10*/  HADD2.F32 R72, -RZ, R152.H0_H0 ;  /* 0x20000098ff487230 */ /* 0x000fe40000004100 */
[----:B------:R-:W-:Y:S02]  /*64b20*/  HADD2.F32 R0, -RZ, R48.H0_H0 ;  /* 0x20000030ff007230 */ /* 0x000fe40000004100 */
[----:B------:R-:W-:Y:S01]  /*64b30*/  FFMA.FTZ R5, R147, R5, R75 ;  /* 0x0000000593057223 */ /* 0x000fe2000001004b */
[----:B------:R-:W-:Y:S01]  /*64b40*/  FFMA.FTZ R6, R146, R6, R74 ;  /* 0x0000000692067223 */ /* 0x000fe2000001004a */
[----:B------:R-:W-:-:S02]  /*64b50*/  HADD2.F32 R74, -RZ, R150.H0_H0 ;  /* 0x20000096ff4a7230 */ /* 0x000fc40000004100 */
[----:B------:R-:W-:Y:S01]  /*64b60*/  FFMA.FTZ R73, R143, R73, R80 ;  /* 0x000000498f497223 */ /* 0x000fe20000010050 */
[----:B------:R-:W-:Y:S02]  /*64b70*/  HADD2.F32 R75, -RZ, R49.H0_H0 ;  /* 0x20000031ff4b7230 */ /* 0x000fe40000004100 */
[----:B------:R-:W-:Y:S01]  /*64b80*/  FMUL.FTZ R142, R188, R142 ;  /* 0x0000008ebc8e7220 */ /* 0x000fe20000410000 */
[----:B------:R-:W-:Y:S01]  /*64b90*/  FFMA.FTZ R4, R148, R4, R76 ;  /* 0x0000000494047223 */ /* 0x000fe2000001004c */
[----:B------:R-:W-:Y:S01]  /*64ba0*/  FFMA.FTZ R72, R144, R72, R0 ;  /* 0x0000004890487223 */ /* 0x000fe20000010000 */
[----:B------:R-:W-:Y:S02]  /*64bb0*/  HADD2.F32 R77, -RZ, R247.H0_H0 ;  /* 0x200000f7ff4d7230 */ /* 0x000fe40000004100 */
[C---:B------:R-:W-:Y:S01]  /*64bc0*/  FMUL.FTZ R136, R188.reuse, R136 ;  /* 0x00000088bc887220 */ /* 0x040fe20000410000 */
[----:B------:R-:W-:Y:S02]  /*64bd0*/  HADD2.F32 R79, -RZ, R246.H1_H1 ;  /* 0x300000f6ff4f7230 */ /* 0x000fe40000004100 */
[----:B------:R-:W-:Y:S01]  /*64be0*/  FMUL.FTZ R137, R188, R137 ;  /* 0x00000089bc897220 */ /* 0x000fe20000410000 */
[----:B------:R-:W-:-:S02]  /*64bf0*/  HADD2.F32 R76, -RZ, R151.H0_H0 ;  /* 0x20000097ff4c7230 */ /* 0x000fc40000004100 */
[C---:B------:R-:W-:Y:S01]  /*64c00*/  FMUL.FTZ R135, R188.reuse, R135 ;  /* 0x00000087bc877220 */ /* 0x040fe20000410000 */
[----:B------:R-:W-:Y:S02]  /*64c10*/  HADD2.F32 R81, -RZ, R198.H0_H0 ;  /* 0x200000c6ff517230 */ /* 0x000fe40000004100 */
[----:B------:R-:W-:Y:S01]  /*64c20*/  FMUL.FTZ R134, R188, R134 ;  /* 0x00000086bc867220 */ /* 0x000fe20000410000 */
[----:B------:R-:W-:Y:S01]  /*64c30*/  HADD2.F32 R78, -RZ, R149.H0_H0 ;  /* 0x20000095ff4e7230 */ /* 0x000fe20000004100 */
[----:B------:R-:W5:Y:S01]  /*64c40*/  LDL.S16 R145, [R1+0x96] ;  /* 0x0000960001917983 */ /* 0x000f620000100600 */
[----:B------:R-:W-:Y:S02]  /*64c50*/  HADD2.F32 R0, -RZ, R199.H0_H0 ;  /* 0x200000c7ff007230 */ /* 0x000fe40000004100 */
[----:B------:R-:W-:Y:S01]  /*64c60*/  FFMA.FTZ R74, R142, R74, R75 ;  /* 0x0000004a8e4a7223 */ /* 0x000fe2000001004b */
[----:B------:R-:W-:Y:S01]  /*64c70*/  FFMA.FTZ R77, R143, R77, R79 ;  /* 0x0000004d8f4d7223 */ /* 0x000fe2000001004f */
[----:B------:R-:W-:-:S02]  /*64c80*/  HADD2.F32 R75, -RZ, R246.H0_H0 ;  /* 0x200000f6ff4b7230 */ /* 0x000fc40000004100 */
[----:B------:R-:W-:Y:S01]  /*64c90*/  FFMA.FTZ R76, R144, R76, R81 ;  /* 0x0000004c904c7223 */ /* 0x000fe20000010051 */
[--C-:B------:R-:W-:Y:S02]  /*64ca0*/  HADD2.F32 R86, -RZ, R245.reuse.H1_H1 ;  /* 0x300000f5ff567230 */ /* 0x100fe40000004100 */
[----:B------:R-:W-:Y:S01]  /*64cb0*/  FFMA.FTZ R78, R142, R78, R0 ;  /* 0x0000004e8e4e7223 */ /* 0x000fe20000010000 */
[----:B------:R-:W-:Y:S01]  /*64cc0*/  HADD2.F32 R79, -RZ, R245.H0_H0 ;  /* 0x200000f5ff4f7230 */ /* 0x000fe20000004100 */
[----:B------:R-:W5:Y:S01]  /*64cd0*/  LDL.S16 R143, [R1+0x94] ;  /* 0x00009400018f7983 */ /* 0x000f620000100600 */
[--C-:B------:R-:W-:Y:S02]  /*64ce0*/  HADD2.F32 R85, -RZ, R244.reuse.H1_H1 ;  /* 0x300000f4ff557230 */ /* 0x100fe40000004100 */
[----:B------:R-:W-:Y:S02]  /*64cf0*/  HADD2.F32 R81, -RZ, R244.H0_H0 ;  /* 0x200000f4ff517230 */ /* 0x000fe40000004100 */
[----:B------:R-:W-:Y:S01]  /*64d00*/  FFMA.FTZ R75, R137, R75, R86 ;  /* 0x0000004b894b7223 */ /* 0x000fe20000010056 */
[----:B------:R-:W-:-:S02]  /*64d10*/  HADD2.F32 R0, -RZ, R243.H1_H1 ;  /* 0x300000f3ff007230 */ /* 0x000fc40000004100 */
[----:B------:R-:W-:-:S04]  /*64d20*/  IMAD.WIDE.U32 R128, R172, 0x10, R222 ;  /* 0x00000010ac807825 */ /* 0x000fc800078e00de */
[----:B------:R-:W-:Y:S01]  /*64d30*/  FFMA.FTZ R79, R137, R79, R85 ;  /* 0x0000004f894f7223 */ /* 0x000fe20000010055 */
[----:B------:R-:W5:Y:S01]  /*64d40*/  LDL.S16 R144, [R1+0x92] ;  /* 0x0000920001907983 */ /* 0x000f620000100600 */
[----:B------:R-:W-:-:S04]  /*64d50*/  IMAD.WIDE.U32 R122, R173, 0x10, R220 ;  /* 0x00000010ad7a7825 */ /* 0x000fc800078e00dc */
[----:B------:R-:W-:Y:S01]  /*64d60*/  FFMA.FTZ R81, R135, R81, R0 ;  /* 0x0000005187517223 */ /* 0x000fe20000010000 */
[----:B------:R-:W-:Y:S01]  /*64d70*/  IMAD.WIDE.U32 R130, R173, 0x10, R222 ;  /* 0x00000010ad827825 */ /* 0x000fe200078e00de */
[----:B------:R-:W-:Y:S03]  /*64d80*/  STG.E.128 desc[UR8][R128.64], R4 ;  /* 0x0000000480007986 */ /* 0x000fe6000c101d08 */
[----:B------:R-:W-:Y:S01]  /*64d90*/  IMAD.WIDE.U32 R124, R174, 0x10, R220 ;  /* 0x00000010ae7c7825 */ /* 0x000fe200078e00dc */
[----:B------:R0:W-:Y:S04]  /*64da0*/  STG.E.128 desc[UR8][R122.64], R72 ;  /* 0x000000487a007986 */ /* 0x0001e8000c101d08 */
[----:B------:R-:W-:Y:S04]  /*64db0*/  STG.E.128 desc[UR8][R130.64], R76 ;  /* 0x0000004c82007986 */ /* 0x000fe8000c101d08 */
[----:B------:R-:W5:Y:S04]  /*64dc0*/  LDL.S16 R141, [R1+0x8e] ;  /* 0x00008e00018d7983 */ /* 0x000f680000100600 */
[----:B------:R-:W5:Y:S04]  /*64dd0*/  LDL.S16 R140, [R1+0x8a] ;  /* 0x00008a00018c7983 */ /* 0x000f680000100600 */
[----:B------:R-:W5:Y:S01]  /*64de0*/  LDL.S16 R142, [R1+0x90] ;  /* 0x00009000018e7983 */ /* 0x000f620000100600 */
[----:B------:R-:W-:-:S02]  /*64df0*/  HADD2.F32 R85, -RZ, R243.H0_H0 ;  /* 0x200000f3ff557230 */ /* 0x000fc40000004100 */
[----:B------:R-:W-:Y:S02]  /*64e00*/  HADD2.F32 R139, -RZ, R242.H1_H1 ;  /* 0x300000f2ff8b7230 */ /* 0x000fe40000004100 */
[----:B------:R-:W-:Y:S01]  /*64e10*/  FMUL.FTZ R117, R188, R117 ;  /* 0x00000075bc757220 */ /* 0x000fe20000410000 */
[----:B------:R-:W-:Y:S01]  /*64e20*/  HADD2.F32 R137, -RZ, R197.H0_H0 ;  /* 0x200000c5ff897230 */ /* 0x000fe20000004100 */
[----:B0-----:R-:W5:Y:S01]  /*64e30*/  LDL.S16 R123, [R1+0x80] ;  /* 0x00008000017b7983 */ /* 0x001f620000100600 */
[----:B------:R-:W-:Y:S02]  /*64e40*/  HADD2.F32 R0, -RZ, R240.H1_H1 ;  /* 0x300000f0ff007230 */ /* 0x000fe40000004100 */
[----:B------:R-:W-:Y:S01]  /*64e50*/  FFMA.FTZ R85, R135, R85, R139 ;  /* 0x0000005587557223 */ /* 0x000fe2000001008b */
[----:B------:R-:W-:-:S04]  /*64e60*/  IMAD.WIDE.U32 R132, R174, 0x10, R222 ;  /* 0x00000010ae847825 */ /* 0x000fc800078e00de */
[----:B------:R-:W-:Y:S01]  /*64e70*/  FMUL.FTZ R116, R188, R116 ;  /* 0x00000074bc747220 */ /* 0x000fe20000410000 */
[----:B------:R-:W5:Y:S01]  /*64e80*/  LDL.S16 R122, [R1+0x7e] ;  /* 0x00007e00017a7983 */ /* 0x000f620000100600 */
[----:B------:R-:W-:Y:S02]  /*64e90*/  HADD2.F32 R5, -RZ, R240.H0_H0 ;  /* 0x200000f0ff057230 */ /* 0x000fe40000004100 */
[--C-:B------:R-:W-:Y:S02]  /*64ea0*/  HADD2.F32 R74, -RZ, R239.reuse.H1_H1 ;  /* 0x300000efff4a7230 */ /* 0x100fe40000004100 */
[----:B------:R-:W-:Y:S02]  /*64eb0*/  HADD2.F32 R73, -RZ, R239.H0_H0 ;  /* 0x200000efff497230 */ /* 0x000fe40000004100 */
[----:B------:R-:W-:Y:S02]  /*64ec0*/  HADD2.F32 R7, -RZ, R238.H1_H1 ;  /* 0x300000eeff077230 */ /* 0x000fe40000004100 */
[----:B------:R-:W-:-:S03]  /*64ed0*/  FFMA.FTZ R5, R117, R5, R74 ;  /* 0x0000000575057223 */ /* 0x000fc6000001004a */
[----:B------:R-:W-:Y:S02]  /*64ee0*/  FFMA.FTZ R73, R117, R73, R7 ;  /* 0x0000004975497223 */ /* 0x000fe40000010007 */
[----:B------:R-:W5:Y:S01]  /*64ef0*/  LDL.S16 R117, [R1+0x86] ;  /* 0x0000860001757983 */ /* 0x000f620000100600 */
[----:B--2---:R-:W-:Y:S02]  /*64f00*/  HADD2.F32 R84, -RZ, R82.H0_H0 ;  /* 0x20000052ff547230 */ /* 0x004fe40000004100 */
[----:B------:R-:W-:Y:S02]  /*64f10*/  HADD2.F32 R82, -RZ, R196.H0_H0 ;  /* 0x200000c4ff527230 */ /* 0x000fe40000004100 */
[----:B----4-:R-:W-:Y:S02]  /*64f20*/  HADD2.F32 R80, -RZ, R83.H0_H0 ;  /* 0x20000053ff507230 */ /* 0x010fe40000004100 */
[----:B------:R-:W-:Y:S02]  /*64f30*/  HADD2.F32 R83, -RZ, R46.H0_H0 ;  /* 0x2000002eff537230 */ /* 0x000fe40000004100 */
[----:B------:R-:W-:Y:S01]  /*64f40*/  FFMA.FTZ R84, R136, R84, R82 ;  /* 0x0000005488547223 */ /* 0x000fe20000010052 */
[----:B---3--:R-:W-:-:S02]  /*64f50*/  HADD2.F32 R82, -RZ, R138.H0_H0 ;  /* 0x2000008aff527230 */ /* 0x008fc40000004100 */
[----:B------:R-:W-:Y:S02]  /*64f60*/  HADD2.F32 R138, -RZ, R47.H0_H0 ;  /* 0x2000002fff8a7230 */ /* 0x000fe40000004100 */
[----:B------:R-:W-:Y:S01]  /*64f70*/  FFMA.FTZ R80, R136, R80, R83 ;  /* 0x0000005088507223 */ /* 0x000fe20000010053 */
[----:B------:R-:W-:Y:S02]  /*64f80*/  HADD2.F32 R83, -RZ, R242.H0_H0 ;  /* 0x200000f2ff537230 */ /* 0x000fe40000004100 */
[----:B------:R-:W-:Y:S02]  /*64f90*/  HADD2.F32 R136, -RZ, R241.H1_H1 ;  /* 0x300000f1ff887230 */ /* 0x000fe40000004100 */
[----:B------:R-:W-:-:S03]  /*64fa0*/  FFMA.FTZ R82, R134, R82, R138 ;  /* 0x0000005286527223 */ /* 0x000fc6000001008a */
[----:B------:R-:W-:-:S05]  /*64fb0*/  FFMA.FTZ R83, R127, R83, R136 ;  /* 0x000000537f537223 */ /* 0x000fca0000010088 */
[----:B------:R0:W-:Y:S01]  /*64fc0*/  STG.E.128 desc[UR8][R124.64], R80 ;  /* 0x000000507c007986 */ /* 0x0001e2000c101d08 */
[----:B-----5:R-:W-:Y:S02]  /*64fd0*/  HADD2.F32 R86, -RZ, R87.H0_H0 ;  /* 0x20000057ff567230 */ /* 0x020fe40000004100 */
[----:B------:R-:W-:Y:S01]  /*64fe0*/  HADD2.F32 R87, -RZ, R241.H0_H0 ;  /* 0x200000f1ff577230 */ /* 0x000fe20000004100 */
[----:B0-----:R-:W2:Y:S04]  /*64ff0*/  LDL.S16 R83, [R1+0x8c] ;  /* 0x00008c0001537983 */ /* 0x001ea80000100600 */
[----:B------:R-:W3:Y:S01]  /*65000*/  LDL.S16 R82, [R1+0x88] ;  /* 0x0000880001527983 */ /* 0x000ee20000100600 */
[----:B------:R-:W-:Y:S01]  /*65010*/  FFMA.FTZ R86, R134, R86, R137 ;  /* 0x0000005686567223 */ /* 0x000fe20000010089 */
[----:B------:R-:W-:Y:S01]  /*65020*/  FFMA.FTZ R87, R127, R87, R0 ;  /* 0x000000577f577223 */ /* 0x000fe20000010000 */
[----:B------:R-:W-:Y:S01]  /*65030*/  HADD2.F32 R4, -RZ, R145.H0_H0 ;  /* 0x20000091ff047230 */ /* 0x000fe20000004100 */
[----:B------:R-:W4:Y:S04]  /*65040*/  LDL.S16 R124, [R1+0x82] ;  /* 0x00008200017c7983 */ /* 0x000f280000100600 */
[----:B------:R0:W-:Y:S04]  /*65050*/  STG.E.128 desc[UR8][R132.64], R84 ;  /* 0x0000005484007986 */ /* 0x0001e8000c101d08 */
[----:B0-----:R-:W5:Y:S01]  /*65060*/  LDL.S16 R87, [R1+0x84] ;  /* 0x0000840001577983 */ /* 0x001f620000100600 */
[----:B------:R-:W-:-:S02]  /*65070*/  HADD2.F32 R76, -RZ, R44.H0_H0 ;  /* 0x2000002cff4c7230 */ /* 0x000fc40000004100 */
[----:B------:R-:W-:Y:S02]  /*65080*/  HADD2.F32 R6, -RZ, R143.H0_H0 ;  /* 0x2000008fff067230 */ /* 0x000fe40000004100 */
[----:B------:R-:W-:Y:S02]  /*65090*/  HADD2.F32 R0, -RZ, R45.H0_H0 ;  /* 0x2000002dff007230 */ /* 0x000fe40000004100 */
[----:B------:R-:W-:Y:S02]  /*650a0*/  HADD2.F32 R72, -RZ, R144.H0_H0 ;  /* 0x20000090ff487230 */ /* 0x000fe40000004100 */
[----:B------:R-:W-:Y:S02]  /*650b0*/  HADD2.F32 R75, -RZ, R194.H0_H0 ;  /* 0x200000c2ff4b7230 */ /* 0x000fe40000004100 */
[----:B------:R-:W-:Y:S01]  /*650c0*/  FFMA.FTZ R4, R126, R4, R76 ;  /* 0x000000047e047223 */ /* 0x000fe2000001004c */
[----:B------:R-:W-:Y:S01]  /*650d0*/  FFMA.FTZ R6, R116, R6, R0 ;  /* 0x0000000674067223 */ /* 0x000fe20000010000 */
[----:B------:R-:W-:-:S02]  /*650e0*/  HADD2.F32 R7, -RZ, R238.H0_H0 ;  /* 0x200000eeff077230 */ /* 0x000fc40000004100 */
[----:B------:R-:W-:Y:S01]  /*650f0*/  FFMA.FTZ R72, R126, R72, R75 ;  /* 0x000000487e487223 */ /* 0x000fe2000001004b */
[----:B------:R-:W-:Y:S02]  /*65100*/  HADD2.F32 R79, -RZ, R233.H1_H1 ;  /* 0x300000e9ff4f7230 */ /* 0x000fe40000004100 */
[----:B------:R-:W-:Y:S02]  /*65110*/  HADD2.F32 R76, -RZ, R141.H0_H0 ;  /* 0x2000008dff4c7230 */ /* 0x000fe40000004100 */
[----:B------:R-:W-:Y:S02]  /*65120*/  HADD2.F32 R77, -RZ, R42.H0_H0 ;  /* 0x2000002aff4d7230 */ /* 0x000fe40000004100 */
[----:B------:R-:W-:Y:S02]  /*65130*/  HADD2.F32 R80, -RZ, R140.H0_H0 ;  /* 0x2000008cff507230 */ /* 0x000fe40000004100 */
[----:B------:R-:W-:Y:S02]  /*65140*/  HADD2.F32 R0, -RZ, R168.H0_H0 ;  /* 0x200000a8ff007230 */ /* 0x000fe40000004100 */
[----:B------:R-:W-:-:S02]  /*65150*/  HADD2.F32 R74, -RZ, R142.H0_H0 ;  /* 0x2000008eff4a7230 */ /* 0x000fc40000004100 */
[----:B------:R-:W-:Y:S02]  /*65160*/  HADD2.F32 R81, -RZ, R195.H0_H0 ;  /* 0x200000c3ff517230 */ /* 0x000fe40000004100 */
[----:B------:R-:W-:Y:S02]  /*65170*/  HADD2.F32 R75, -RZ, R233.H0_H0 ;  /* 0x200000e9ff4b7230 */ /* 0x000fe40000004100 */
[----:B------:R-:W-:Y:S02]  /*65180*/  HADD2.F32 R78, -RZ, R12.H1_H1 ;  /* 0x3000000cff4e7230 */ /* 0x000fe40000004100 */
[C---:B------:R-:W-:Y:S01]  /*65190*/  FFMA.FTZ R7, R115.reuse, R7, R79 ;  /* 0x0000000773077223 */ /* 0x040fe2000001004f */
[C---:B------:R-:W-:Y:S01]  /*651a0*/  FFMA.FTZ R76, R114.reuse, R76, R77 ;  /* 0x0000004c724c7223 */ /* 0x040fe2000001004d */
[----:B------:R-:W-:Y:S01]  /*651b0*/  FFMA.FTZ R80, R114, R80, R0 ;  /* 0x0000005072507223 */ /* 0x000fe20000010000 */
[----:B------:R-:W-:Y:S01]  /*651c0*/  FFMA.FTZ R74, R116, R74, R81 ;  /* 0x0000004a744a7223 */ /* 0x000fe20000010051 */
[----:B------:R-:W-:Y:S01]  /*651d0*/  FFMA.FTZ R75, R115, R75, R78 ;  /* 0x0000004b734b7223 */ /* 0x000fe2000001004e */
[----:B------:R-:W-:Y:S01]  /*651e0*/  SHF.R.U64 R77, R20, 0x10, R21 ;  /* 0x00000010144d7819 */ /* 0x000fe20000001215 */
[----:B------:R-:W4:Y:S01]  /*651f0*/  LDL.S16 R116, [R1+0x7c] ;  /* 0x00007c0001747983 */ /* 0x000f220000100600 */
[----:B------:R-:W-:-:S02]  /*65200*/  SHF.R.U64 R86, R42, 0x10, R43 ;  /* 0x000000102a567819 */ /* 0x000fc4000000122b */
[----:B------:R-:W-:Y:S02]  /*65210*/  SHF.R.U32.HI R79, RZ, 0x10, R21 ;  /* 0x00000010ff4f7819 */ /* 0x000fe40000011615 */
[----:B------:R-:W-:Y:S02]  /*65220*/  SHF.R.U32.HI R0, RZ, 0x10, R43 ;  /* 0x00000010ff007819 */ /* 0x000fe4000001162b */
[----:B------:R-:W-:Y:S02]  /*65230*/  SHF.R.U64 R81, R28, 0x10, R29 ;  /* 0x000000101c517819 */ /* 0x000fe4000000121d */
[--C-:B------:R-:W-:Y:S02]  /*65240*/  SHF.R.U64 R85, R168, 0x10, R169.reuse ;  /* 0x00000010a8557819 */ /* 0x100fe400000012a9 */
[----:B------:R-:W-:Y:S01]  /*65250*/  SHF.R.U32.HI R115, RZ, 0x10, R169 ;  /* 0x00000010ff737819 */ /* 0x000fe200000116a9 */
[----:B------:R-:W-:Y:S02]  /*65260*/  HADD2.F32 R78, -RZ, R43.H0_H0 ;  /* 0x2000002bff4e7230 */ /* 0x000fe40000004100 */
[----:B------:R-:W-:-:S02]  /*65270*/  HADD2.F32 R77, -RZ, R77.H0_H0 ;  /* 0x2000004dff4d7230 */ /* 0x000fc40000004100 */
[----:B------:R-:W-:Y:S02]  /*65280*/  HADD2.F32 R86, -RZ, R86.H0_H0 ;  /* 0x20000056ff567230 */ /* 0x000fe40000004100 */
[----:B------:R-:W-:Y:S02]  /*65290*/  HADD2.F32 R79, -RZ, R79.H0_H0 ;  /* 0x2000004fff4f7230 */ /* 0x000fe40000004100 */
[----:B------:R-:W-:Y:S02]  /*652a0*/  HADD2.F32 R0, -RZ, R0.H0_H0 ;  /* 0x20000000ff007230 */ /* 0x000fe40000004100 */
[----:B------:R-:W-:Y:S02]  /*652b0*/  HADD2.F32 R81, -RZ, R81.H0_H0 ;  /* 0x20000051ff517230 */ /* 0x000fe40000004100 */
[----:B------:R-:W-:Y:S02]  /*652c0*/  HADD2.F32 R85, -RZ, R85.H0_H0 ;  /* 0x20000055ff557230 */ /* 0x000fe40000004100 */
[----:B------:R-:W-:-:S02]  /*652d0*/  HADD2.F32 R115, -RZ, R115.H0_H0 ;  /* 0x20000073ff737230 */ /* 0x000fc40000004100 */
[----:B------:R-:W-:-:S04]  /*652e0*/  IMAD.WIDE.U32 R104, R175, 0x10, R220 ;  /* 0x00000010af687825 */ /* 0x000fc800078e00dc */
[----:B------:R-:W-:Y:S01]  /*652f0*/  FFMA.FTZ R77, R113, R77, R86 ;  /* 0x0000004d714d7223 */ /* 0x000fe20000010056 */
[----:B------:R-:W-:Y:S01]  /*65300*/  FFMA.FTZ R79, R101, R79, R0 ;  /* 0x0000004f654f7223 */ /* 0x000fe20000010000 */
[----:B------:R-:W-:-:S04]  /*65310*/  IMAD.WIDE.U32 R118, R175, 0x10, R222 ;  /* 0x00000010af767825 */ /* 0x000fc800078e00de */
[----:B------:R-:W-:Y:S01]  /*65320*/  FFMA.FTZ R81, R113, R81, R85 ;  /* 0x0000005171517223 */ /* 0x000fe20000010055 */
[C---:B------:R-:W-:Y:S01]  /*65330*/  IMAD.WIDE.U32 R108, R176.reuse, 0x10, R220 ;  /* 0x00000010b06c7825 */ /* 0x040fe200078e00dc */
[----:B------:R0:W-:Y:S03]  /*65340*/  STG.E.128 desc[UR8][R104.64], R4 ;  /* 0x0000000468007986 */ /* 0x0001e6000c101d08 */
[----:B------:R-:W-:Y:S01]  /*65350*/  IMAD.WIDE.U32 R120, R176, 0x10, R222 ;  /* 0x00000010b0787825 */ /* 0x000fe200078e00de */
[----:B------:R1:W-:Y:S01]  /*65360*/  STG.E.128 desc[UR8][R118.64], R72 ;  /* 0x0000004876007986 */ /* 0x0003e2000c101d08 */
[----:B------:R-:W-:Y:S02]  /*65370*/  SHF.R.U64 R85, R22, 0x10, R23 ;  /* 0x0000001016557819 */ /* 0x000fe40000001217 */
[----:B------:R-:W-:Y:S01]  /*65380*/  HADD2.F32 R114, -RZ, R117.H0_H0 ;  /* 0x20000075ff727230 */ /* 0x000fe20000004100 */
[--C-:B------:R-:W-:Y:S01]  /*65390*/  SHF.R.U64 R113, R40, 0x10, R41.reuse ;  /* 0x0000001028717819 */ /* 0x100fe20000001229 */
[----:B------:R-:W4:Y:S01]  /*653a0*/  LDL.S16 R117, [R1+0x7a] ;  /* 0x00007a0001757983 */ /* 0x000f220000100600 */
[----:B------:R-:W-:Y:S01]  /*653b0*/  SHF.R.U32.HI R0, RZ, 0x10, R41 ;  /* 0x00000010ff007819 */ /* 0x000fe20000011629 */
[----:B------:R-:W-:-:S02]  /*653c0*/  HADD2.F32 R85, -RZ, R85.H0_H0 ;  /* 0x20000055ff557230 */ /* 0x000fc40000004100 */
[----:B------:R-:W-:Y:S01]  /*653d0*/  FMUL.FTZ R95, R188, R95 ;  /* 0x0000005fbc5f7220 */ /* 0x000fe20000410000 */
[----:B------:R-:W-:Y:S02]  /*653e0*/  HADD2.F32 R113, -RZ, R113.H0_H0 ;  /* 0x20000071ff717230 */ /* 0x000fe40000004100 */
[----:B------:R-:W-:Y:S02]  /*653f0*/  HADD2.F32 R0, -RZ, R0.H0_H0 ;  /* 0x20000000ff007230 */ /* 0x000fe40000004100 */
[----:B------:R-:W-:-:S04]  /*65400*/  IMAD.WIDE.U32 R106, R177, 0x10, R220 ;  /* 0x00000010b16a7825 */ /* 0x000fc800078e00dc */
[----:B------:R-:W-:Y:S01]  /*65410*/  FFMA.FTZ R85, R99, R85, R113 ;  /* 0x0000005563557223 */ /* 0x000fe20000010071 */
[----:B0-----:R-:W-:Y:S02]  /*65420*/  HADD2.F32 R6, -RZ, R123.H0_H0 ;  /* 0x2000007bff067230 */ /* 0x001fe40000004100 */
[----:B-1----:R-:W-:-:S05]  /*65430*/  HADD2.F32 R74, -RZ, R167.H0_H0 ;  /* 0x200000a7ff4a7230 */ /* 0x002fca0000004100 */
[----:B------:R-:W-:Y:S01]  /*65440*/  FFMA.FTZ R6, R98, R6, R74 ;  /* 0x0000000662067223 */ /* 0x000fe2000001004a */
[----:B--2---:R-:W-:Y:S02]  /*65450*/  HADD2.F32 R84, -RZ, R83.H0_H0 ;  /* 0x20000053ff547230 */ /* 0x004fe40000004100 */
[----:B------:R-:W-:Y:S02]  /*65460*/  HADD2.F32 R83, -RZ, R169.H0_H0 ;  /* 0x200000a9ff537230 */ /* 0x000fe40000004100 */
[----:B---3--:R-:W-:-:S05]  /*65470*/  HADD2.F32 R82, -RZ, R82.H0_H0 ;  /* 0x20000052ff527230 */ /* 0x008fca0000004100 */
[C---:B------:R-:W-:Y:S01]  /*65480*/  FFMA.FTZ R82, R112.reuse, R82, R83 ;  /* 0x0000005270527223 */ /* 0x040fe20000010053 */
[----:B------:R-:W-:Y:S01]  /*65490*/  SHF.R.U32.HI R83, RZ, 0x10, R29 ;  /* 0x00000010ff537819 */ /* 0x000fe2000001161d */
[----:B------:R-:W-:-:S04]  /*654a0*/  FFMA.FTZ R78, R112, R84, R78 ;  /* 0x00000054704e7223 */ /* 0x000fc8000001004e */
[----:B------:R-:W-:Y:S01]  /*654b0*/  HADD2.F32 R83, -RZ, R83.H0_H0 ;  /* 0x20000053ff537230 */ /* 0x000fe20000004100 */
[----:B------:R0:W-:Y:S04]  /*654c0*/  STG.E.128 desc[UR8][R108.64], R76 ;  /* 0x0000004c6c007986 */ /* 0x0001e8000c101d08 */
[----:B------:R-:W-:-:S05]  /*654d0*/  FFMA.FTZ R83, R101, R83, R115 ;  /* 0x0000005365537223 */ /* 0x000fca0000010073 */
[----:B------:R1:W-:Y:S01]  /*654e0*/  STG.E.128 desc[UR8][R120.64], R80 ;  /* 0x0000005078007986 */ /* 0x0003e2000c101d08 */
[----:B-----5:R-:W-:Y:S01]  /*654f0*/  HADD2.F32 R86, -RZ, R87.H0_H0 ;  /* 0x20000057ff567230 */ /* 0x020fe20000004100 */
[----:B------:R-:W-:Y:S02]  /*65500*/  SHF.R.U32.HI R87, RZ, 0x10, R23 ;  /* 0x00000010ff577819 */ /* 0x000fe40000011617 */
[----:B0-----:R-:W2:Y:S01]  /*65510*/  LDL.S16 R78, [R1+0x78] ;  /* 0x00007800014e7983 */ /* 0x001ea20000100600 */
[----:B------:R-:W-:Y:S02]  /*65520*/  HADD2.F32 R84, -RZ, R40.H0_H0 ;  /* 0x20000028ff547230 */ /* 0x000fe40000004100 */
[----:B------:R-:W-:Y:S02]  /*65530*/  HADD2.F32 R112, -RZ, R41.H0_H0 ;  /* 0x20000029ff707230 */ /* 0x000fe40000004100 */
[----:B------:R-:W-:Y:S01]  /*65540*/  HADD2.F32 R87, -RZ, R87.H0_H0 ;  /* 0x20000057ff577230 */ /* 0x000fe20000004100 */
[----:B-1----:R-:W3:Y:S04]  /*65550*/  LDL.S16 R82, [R1+0x72] ;  /* 0x0000720001527983 */ /* 0x002ee80000100600 */
[----:B------:R-:W5:Y:S01]  /*65560*/  LDL.S16 R83, [R1+0x76] ;  /* 0x0000760001537983 */ /* 0x000f620000100600 */
[----:B------:R-:W-:Y:S01]  /*65570*/  FFMA.FTZ R84, R100, R114, R84 ;  /* 0x0000007264547223 */ /* 0x000fe20000010054 */
[----:B------:R-:W-:Y:S01]  /*65580*/  FFMA.FTZ R86, R98, R86, R112 ;  /* 0x0000005662567223 */ /* 0x000fe20000010070 */
[----:B------:R-:W-:Y:S01]  /*65590*/  FFMA.FTZ R87, R95, R87, R0 ;  /* 0x000000575f577223 */ /* 0x000fe20000010000 */
[----:B------:R-:W5:Y:S04]  /*655a0*/  LDL.S16 R98, [R1+0x74] ;  /* 0x0000740001627983 */ /* 0x000f680000100600 */
[----:B------:R0:W-:Y:S04]  /*655b0*/  STG.E.128 desc[UR8][R106.64], R84 ;  /* 0x000000546a007986 */ /* 0x0001e8000c101d08 */
[----:B0-----:R-:W5:Y:S01]  /*655c0*/  LDL.S16 R87, [R1+0x70] ;  /* 0x0000700001577983 */ /* 0x001f620000100600 */
[----:B------:R-:W-:-:S02]  /*655d0*/  SHF.R.U64 R5, R30, 0x10, R31 ;  /* 0x000000101e057819 */ /* 0x000fc4000000121f */
[----:B------:R-:W-:Y:S02]  /*655e0*/  SHF.R.U64 R75, R166, 0x10, R167 ;  /* 0x00000010a64b7819 */ /* 0x000fe400000012a7 */
[----:B------:R-:W-:Y:S02]  /*655f0*/  SHF.R.U32.HI R7, RZ, 0x10, R31 ;  /* 0x00000010ff077819 */ /* 0x000fe4000001161f */
[----:B------:R-:W-:Y:S01]  /*65600*/  SHF.R.U32.HI R73, RZ, 0x10, R167 ;  /* 0x00000010ff497819 */ /* 0x000fe200000116a7 */
[----:B------:R-:W-:Y:S01]  /*65610*/  HADD2.F32 R5, -RZ, R5.H0_H0 ;  /* 0x20000005ff057230 */ /* 0x000fe20000004100 */
[----:B------:R-:W-:Y:S01]  /*65620*/  SHF.R.U64 R77, R32, 0x10, R33 ;  /* 0x00000010204d7819 */ /* 0x000fe20000001221 */
[----:B------:R-:W-:Y:S01]  /*65630*/  HADD2.F32 R75, -RZ, R75.H0_H0 ;  /* 0x2000004bff4b7230 */ /* 0x000fe20000004100 */
[----:B------:R-:W-:Y:S01]  /*65640*/  SHF.R.U64 R79, R164, 0x10, R165 ;  /* 0x00000010a44f7819 */ /* 0x000fe200000012a5 */
[----:B------:R-:W-:Y:S02]  /*65650*/  HADD2.F32 R7, -RZ, R7.H0_H0 ;  /* 0x20000007ff077230 */ /* 0x000fe40000004100 */
[----:B------:R-:W-:-:S02]  /*65660*/  HADD2.F32 R73, -RZ, R73.H0_H0 ;  /* 0x20000049ff497230 */ /* 0x000fc40000004100 */
[----:B------:R-:W-:Y:S01]  /*65670*/  FFMA.FTZ R5, R99, R5, R75 ;  /* 0x0000000563057223 */ /* 0x000fe2000001004b */
[----:B------:R-:W-:Y:S01]  /*65680*/  SHF.R.U64 R80, R38, 0x10, R39 ;  /* 0x0000001026507819 */ /* 0x000fe20000001227 */
[----:B----4-:R-:W-:Y:S02]  /*65690*/  HADD2.F32 R75, -RZ, R116.H0_H0 ;  /* 0x20000074ff4b7230 */ /* 0x010fe40000004100 */
[----:B------:R-:W-:Y:S01]  /*656a0*/  FFMA.FTZ R7, R95, R7, R73 ;  /* 0x000000075f077223 */ /* 0x000fe20000010049 */
[----:B------:R-:W-:Y:S01]  /*656b0*/  SHF.R.U64 R73, R24, 0x10, R25 ;  /* 0x0000001018497819 */ /* 0x000fe20000001219 */
[----:B------:R-:W-:Y:S02]  /*656c0*/  HADD2.F32 R74, -RZ, R39.H0_H0 ;  /* 0x20000027ff4a7230 */ /* 0x000fe40000004100 */
[C---:B------:R-:W-:Y:S01]  /*656d0*/  FMUL.FTZ R93, R188.reuse, R93 ;  /* 0x0000005dbc5d7220 */ /* 0x040fe20000410000 */
[----:B------:R-:W-:Y:S02]  /*656e0*/  HADD2.F32 R77, -RZ, R77.H0_H0 ;  /* 0x2000004dff4d7230 */ /* 0x000fe40000004100 */
[----:B------:R-:W-:Y:S01]  /*656f0*/  FMUL.FTZ R92, R188, R92 ;  /* 0x0000005cbc5c7220 */ /* 0x000fe20000410000 */
[----:B------:R-:W-:-:S02]  /*65700*/  HADD2.F32 R79, -RZ, R79.H0_H0 ;  /* 0x2000004fff4f7230 */ /* 0x000fc40000004100 */
[----:B------:R-:W-:Y:S01]  /*65710*/  FMUL.FTZ R94, R188, R94 ;  /* 0x0000005ebc5e7220 */ /* 0x000fe20000410000 */
[----:B------:R-:W-:Y:S02]  /*65720*/  HADD2.F32 R4, -RZ, R124.H0_H0 ;  /* 0x2000007cff047230 */ /* 0x000fe40000004100 */
[----:B------:R-:W-:Y:S02]  /*65730*/  HADD2.F32 R76, -RZ, R166.H0_H0 ;  /* 0x200000a6ff4c7230 */ /* 0x000fe40000004100 */
[----:B------:R-:W-:Y:S02]  /*65740*/  HADD2.F32 R72, -RZ, R122.H0_H0 ;  /* 0x2000007aff487230 */ /* 0x000fe40000004100 */
[----:B------:R-:W-:Y:S02]  /*65750*/  HADD2.F32 R0, -RZ, R38.H0_H0 ;  /* 0x20000026ff007230 */ /* 0x000fe40000004100 */
[----:B------:R-:W-:Y:S01]  /*65760*/  FFMA.FTZ R77, R93, R77, R79 ;  /* 0x0000004d5d4d7223 */ /* 0x000fe2000001004f */
[----:B------:R-:W-:-:S02]  /*65770*/  HADD2.F32 R73, -RZ, R73.H0_H0 ;  /* 0x20000049ff497230 */ /* 0x000fc40000004100 */
[----:B------:R-:W-:Y:S01]  /*65780*/  FFMA.FTZ R74, R92, R75, R74 ;  /* 0x0000004b5c4a7223 */ /* 0x000fe2000001004a */
[----:B------:R-:W-:Y:S01]  /*65790*/  HADD2.F32 R80, -RZ, R80.H0_H0 ;  /* 0x20000050ff507230 */ /* 0x000fe20000004100 */
[----:B------:R-:W-:Y:S02]  /*657a0*/  SHF.R.U32.HI R75, RZ, 0x10, R25 ;  /* 0x00000010ff4b7819 */ /* 0x000fe40000011619 */
[----:B------:R-:W-:Y:S02]  /*657b0*/  SHF.R.U32.HI R86, RZ, 0x10, R39 ;  /* 0x00000010ff567819 */ /* 0x000fe40000011627 */
[----:B------:R-:W-:Y:S02]  /*657c0*/  SHF.R.U32.HI R79, RZ, 0x10, R33 ;  /* 0x00000010ff4f7819 */ /* 0x000fe40000011621 */
[----:B------:R-:W-:Y:S01]  /*657d0*/  SHF.R.U32.HI R85, RZ, 0x10, R165 ;  /* 0x00000010ff557819 */ /* 0x000fe200000116a5 */
[----:B------:R-:W-:Y:S01]  /*657e0*/  FFMA.FTZ R4, R100, R4, R76 ;  /* 0x0000000464047223 */ /* 0x000fe2000001004c */
[----:B------:R-:W-:Y:S01]  /*657f0*/  FFMA.FTZ R72, R94, R72, R0 ;  /* 0x000000485e487223 */ /* 0x000fe20000010000 */
[----:B------:R-:W-:-:S02]  /*65800*/  HADD2.F32 R76, -RZ, R117.H0_H0 ;  /* 0x20000075ff4c7230 */ /* 0x000fc40000004100 */
[----:B------:R-:W-:Y:S01]  /*65810*/  FFMA.FTZ R73, R93, R73, R80 ;  /* 0x000000495d497223 */ /* 0x000fe20000010050 */
[----:B------:R-:W-:Y:S02]  /*65820*/  HADD2.F32 R81, -RZ, R164.H0_H0 ;  /* 0x200000a4ff517230 */ /* 0x000fe40000004100 */
[----:B------:R-:W-:Y:S02]  /*65830*/  HADD2.F32 R0, -RZ, R165.H0_H0 ;  /* 0x200000a5ff007230 */ /* 0x000fe40000004100 */
[----:B------:R-:W-:Y:S02]  /*65840*/  HADD2.F32 R80, -RZ, R36.H0_H0 ;  /* 0x20000024ff507230 */ /* 0x000fe40000004100 */
[----:B------:R-:W-:Y:S02]  /*65850*/  HADD2.F32 R75, -RZ, R75.H0_H0 ;  /* 0x2000004bff4b7230 */ /* 0x000fe40000004100 */
[----:B------:R-:W-:Y:S02]  /*65860*/  HADD2.F32 R86, -RZ, R86.H0_H0 ;  /* 0x20000056ff567230 */ /* 0x000fe40000004100 */
[----:B------:R-:W-:-:S02]  /*65870*/  HADD2.F32 R79, -RZ, R79.H0_H0 ;  /* 0x2000004fff4f7230 */ /* 0x000fc40000004100 */
[----:B------:R-:W-:Y:S02]  /*65880*/  HADD2.F32 R85, -RZ, R85.H0_H0 ;  /* 0x20000055ff557230 */ /* 0x000fe40000004100 */
[----:B------:R-:W-:Y:S01]  /*65890*/  FFMA.FTZ R76, R94, R76, R81 ;  /* 0x0000004c5e4c7223 */ /* 0x000fe20000010051 */
[----:B------:R-:W-:Y:S01]  /*658a0*/  SHF.R.U64 R81, R26, 0x10, R27 ;  /* 0x000000101a517819 */ /* 0x000fe2000000121b */
[C---:B------:R-:W-:Y:S01]  /*658b0*/  FFMA.FTZ R75, R91.reuse, R75, R86 ;  /* 0x0000004b5b4b7223 */ /* 0x040fe20000010056 */
[----:B------:R-:W-:-:S03]  /*658c0*/  FFMA.FTZ R79, R91, R79, R85 ;  /* 0x0000004f5b4f7223 */ /* 0x000fc60000010055 */
[----:B------:R-:W-:Y:S01]  /*658d0*/  HADD2.F32 R81, -RZ, R81.H0_H0 ;  /* 0x20000051ff517230 */ /* 0x000fe20000004100 */
[----:B------:R-:W-:Y:S02]  /*658e0*/  SHF.R.U64 R85, R34, 0x10, R35 ;  /* 0x0000001022557819 */ /* 0x000fe40000001223 */
[----:B------:R-:W-:Y:S01]  /*658f0*/  SHF.R.U64 R95, R162, 0x10, R163 ;  /* 0x00000010a25f7819 */ /* 0x000fe200000012a3 */
[----:B------:R-:W-:Y:S01]  /*65900*/  FMUL.FTZ R188, R188, R191 ;  /* 0x000000bfbcbc7220 */ /* 0x000fe20000410000 */
[----:B------:R-:W-:Y:S02]  /*65910*/  HADD2.F32 R86, -RZ, R163.H0_H0 ;  /* 0x200000a3ff567230 */ /* 0x000fe40000004100 */
[----:B------:R-:W-:Y:S02]  /*65920*/  HADD2.F32 R85, -RZ, R85.H0_H0 ;  /* 0x20000055ff557230 */ /* 0x000fe40000004100 */
[----:B------:R-:W-:Y:S02]  /*65930*/  HADD2.F32 R95, -RZ, R95.H0_H0 ;  /* 0x2000005fff5f7230 */ /* 0x000fe40000004100 */
[----:B------:R-:W-:-:S04]  /*65940*/  IMAD.WIDE.U32 R2, R177, 0x10, R222 ;  /* 0x00000010b1027825 */ /* 0x000fc800078e00de */
[----:B------:R-:W-:-:S04]  /*65950*/  IMAD.WIDE.U32 R96, R178, 0x10, R220 ;  /* 0x00000010b2607825 */ /* 0x000fc800078e00dc */
[----:B------:R-:W-:Y:S01]  /*65960*/  FFMA.FTZ R85, R89, R85, R95 ;  /* 0x0000005559557223 */ /* 0x000fe2000001005f */
[----:B------:R-:W-:Y:S01]  /*65970*/  IMAD.WIDE.U32 R102, R178, 0x10, R222 ;  /* 0x00000010b2667825 */ /* 0x000fe200078e00de */
[----:B------:R0:W-:Y:S03]  /*65980*/  STG.E.128 desc[UR8][R2.64], R4 ;  /* 0x0000000402007986 */ /* 0x0001e6000c101d08 */
[C---:B------:R-:W-:Y:S01]  /*65990*/  IMAD.WIDE.U32 R220, R181.reuse, 0x10, R220 ;  /* 0x00000010b5dc7825 */ /* 0x040fe200078e00dc */
[----:B------:R0:W-:Y:S03]  /*659a0*/  STG.E.128 desc[UR8][R96.64], R72 ;  /* 0x0000004860007986 */ /* 0x0001e6000c101d08 */
[----:B------:R-:W-:-:S04]  /*659b0*/  IMAD.WIDE.U32 R110, R181, 0x10, R222 ;  /* 0x00000010b56e7825 */ /* 0x000fc800078e00de */
[----:B--2---:R-:W-:-:S05]  /*659c0*/  HADD2.F32 R78, -RZ, R78.H0_H0 ;  /* 0x2000004eff4e7230 */ /* 0x004fca0000004100 */
[----:B------:R-:W-:Y:S01]  /*659d0*/  FFMA.FTZ R78, R92, R78, R0 ;  /* 0x0000004e5c4e7223 */ /* 0x000fe20000010000 */
[----:B---3--:R-:W-:Y:S02]  /*659e0*/  HADD2.F32 R84, -RZ, R82.H0_H0 ;  /* 0x20000052ff547230 */ /* 0x008fe40000004100 */
[----:B------:R-:W-:Y:S02]  /*659f0*/  HADD2.F32 R82, -RZ, R162.H0_H0 ;  /* 0x200000a2ff527230 */ /* 0x000fe40000004100 */
[----:B-----5:R-:W-:Y:S01]  /*65a00*/  HADD2.F32 R83, -RZ, R83.H0_H0 ;  /* 0x20000053ff537230 */ /* 0x020fe20000004100 */
[----:B------:R-:W-:Y:S02]  /*65a10*/  SHF.R.U64 R0, R36, 0x10, R37 ;  /* 0x0000001024007819 */ /* 0x000fe40000001225 */
[C---:B------:R-:W-:Y:S02]  /*65a20*/  FFMA.FTZ R84, R90.reuse, R84, R82 ;  /* 0x000000545a547223 */ /* 0x040fe40000010052 */
[----:B------:R-:W-:-:S02]  /*65a30*/  FFMA.FTZ R80, R90, R83, R80 ;  /* 0x000000535a507223 */ /* 0x000fc40000010050 */
[----:B------:R-:W1:Y:S01]  /*65a40*/  LDC.64 R90, c[0x0][0x380] ;  /* 0x0000e000ff5a7b82 */ /* 0x000e620000000a00 */
[----:B------:R-:W-:Y:S01]  /*65a50*/  HADD2.F32 R0, -RZ, R0.H0_H0 ;  /* 0x20000000ff007230 */ /* 0x000fe20000004100 */
[----:B------:R-:W-:Y:S02]  /*65a60*/  SHF.R.U32.HI R83, RZ, 0x10, R27 ;  /* 0x00000010ff537819 */ /* 0x000fe4000001161b */
[----:B------:R-:W-:Y:S02]  /*65a70*/  SHF.R.U32.HI R92, RZ, 0x10, R37 ;  /* 0x00000010ff5c7819 */ /* 0x000fe40000011625 */
[----:B------:R-:W-:Y:S01]  /*65a80*/  FFMA.FTZ R81, R89, R81, R0 ;  /* 0x0000005159517223 */ /* 0x000fe20000010000 */
[----:B------:R-:W-:Y:S01]  /*65a90*/  SHF.R.U32.HI R0, RZ, 0x10, R163 ;  /* 0x00000010ff007819 */ /* 0x000fe200000116a3 */
[----:B------:R-:W-:Y:S02]  /*65aa0*/  HADD2.F32 R94, -RZ, R98.H0_H0 ;  /* 0x20000062ff5e7230 */ /* 0x000fe40000004100 */
[----:B------:R-:W-:-:S02]  /*65ab0*/  HADD2.F32 R82, -RZ, R37.H0_H0 ;  /* 0x20000025ff527230 */ /* 0x000fc40000004100 */
[----:B------:R-:W-:Y:S02]  /*65ac0*/  HADD2.F32 R83, -RZ, R83.H0_H0 ;  /* 0x20000053ff537230 */ /* 0x000fe40000004100 */
[----:B------:R-:W-:Y:S02]  /*65ad0*/  HADD2.F32 R92, -RZ, R92.H0_H0 ;  /* 0x2000005cff5c7230 */ /* 0x000fe40000004100 */
[----:B------:R-:W-:Y:S01]  /*65ae0*/  HADD2.F32 R93, -RZ, R87.H0_H0 ;  /* 0x20000057ff5d7230 */ /* 0x000fe20000004100 */
[----:B------:R-:W-:Y:S01]  /*65af0*/  SHF.R.U32.HI R87, RZ, 0x10, R35 ;  /* 0x00000010ff577819 */ /* 0x000fe20000011623 */
[----:B------:R-:W-:-:S04]  /*65b00*/  HADD2.F32 R0, -RZ, R0.H0_H0 ;  /* 0x20000000ff007230 */ /* 0x000fc80000004100 */
[----:B------:R-:W-:Y:S02]  /*65b10*/  HADD2.F32 R87, -RZ, R87.H0_H0 ;  /* 0x20000057ff577230 */ /* 0x000fe40000004100 */
[----:B------:R-:W-:Y:S01]  /*65b20*/  FFMA.FTZ R82, R88, R94, R82 ;  /* 0x0000005e58527223 */ /* 0x000fe20000010052 */
[----:B------:R-:W-:Y:S01]  /*65b30*/  FFMA.FTZ R83, R188, R83, R92 ;  /* 0x00000053bc537223 */ /* 0x000fe2000001005c */
[----:B------:R-:W-:Y:S01]  /*65b40*/  FFMA.FTZ R86, R88, R93, R86 ;  /* 0x0000005d58567223 */ /* 0x000fe20000010056 */
[----:B------:R-:W-:Y:S01]  /*65b50*/  FFMA.FTZ R87, R188, R87, R0 ;  /* 0x00000057bc577223 */ /* 0x000fe20000010000 */
[----:B------:R0:W-:Y:S01]  /*65b60*/  STG.E.128 desc[UR8][R102.64], R76 ;  /* 0x0000004c66007986 */ /* 0x0001e2000c101d08 */
[----:B-1----:R-:W-:-:S03]  /*65b70*/  IMAD R16, R90, 0x4, R16 ;  /* 0x000000045a107824 */ /* 0x002fc600078e0210 */
[----:B------:R0:W-:Y:S04]  /*65b80*/  STG.E.128 desc[UR8][R220.64], R80 ;  /* 0x00000050dc007986 */ /* 0x0001e8000c101d08 */
[----:B------:R0:W-:Y:S01]  /*65b90*/  STG.E.128 desc[UR8][R110.64], R84 ;  /* 0x000000546e007986 */ /* 0x0001e2000c101d08 */
[----:B------:R-:W-:-:S13]  /*65ba0*/  ISETP.GE.AND P1, PT, R16, R91, PT ;  /* 0x0000005b1000720c */ /* 0x000fda0003f26270 */
[----:B------:R-:W-:Y:S05]  /*65bb0*/  @!P1 BRA `(.L_x_46110) ;  /* 0xfffff9d800f49947 */ /* 0x000fea000383ffff */
[----:B------:R-:W-:Y:S05]  /*65bc0*/  EXIT ;  /* 0x000000000000794d */ /* 0x000fea0003800000 */
.L_x_46109:
        /* <DEDUP_REMOVED lines=8> */
.L_x_46112:
[----:B------:R-:W-:Y:S05]  /*65c50*/  BSYNC B0 ;  /* 0x0000000000007941 */ /* 0x000fea0003800000 */
.L_x_46111:
        /* <DEDUP_REMOVED lines=8> */
.L_x_46113:
[----:B------:R-:W-:Y:S02]  /*65ce0*/  IMAD.MOV.U32 R155, RZ, RZ, 0x4 ;  /* 0x00000004ff9b7424 */ /* 0x000fe400078e00ff */
[----:B------:R-:W-:Y:S01]  /*65cf0*/  FADD.FTZ R152, R152, R153 ;  /* 0x0000009998987221 */ /* 0x000fe20000010000 */
[----:B------:R-:W-:-:S04]  /*65d00*/  MOV R153, 0xffffffff ;  /* 0xffffffff00997802 */ /* 0x000fc80000000f00 */
[----:B------:R-:W-:-:S07]  /*65d10*/  MOV R212, R152 ;  /* 0x0000009800d47202 */ /* 0x000fce0000000f00 */
[----:B------:R-:W-:Y:S05]  /*65d20*/  WARPSYNC.COLLECTIVE R153, `(.L_x_46114) ;  /* 0x0000000099087348 */ /* 0x000fea0003c00000 */
[----:B------:R0:W1:Y:S02]  /*65d30*/  SHFL.BFLY P2, R153, R212, R155, R154 ;  /* 0x0c00009bd4997389 */ /* 0x000064000004009a */
[----:B01----:R-:W-:Y:S05]  /*65d40*/  ENDCOLLECTIVE ;  /* 0x000000000000791b */ /* 0x003fea0003800000 */
.L_x_46114:
[----:B------:R-:W-:Y:S02]  /*65d50*/  HFMA2 R155, -RZ, RZ, 0, 4.76837158203125e-07 ;  /* 0x00000008ff9b7431 */ /* 0x000fe400000001ff */
[----:B------:R-:W-:Y:S01]  /*65d60*/  FADD.FTZ R152, R152, R153 ;  /* 0x0000009998987221 */ /* 0x000fe20000010000 */
[----:B------:R-:W-:-:S03]  /*65d70*/  IMAD.MOV.U32 R153, RZ, RZ, -0x1 ;  /* 0xffffffffff997424 */ /* 0x000fc600078e00ff */
[----:B------:R-:W-:-:S07]  /*65d80*/  IMAD.MOV.U32 R212, RZ, RZ, R152 ;  /* 0x000000ffffd47224 */ /* 0x000fce00078e0098 */
[----:B------:R-:W-:Y:S05]  /*65d90*/  WARPSYNC.COLLECTIVE R153, `(.L_x_46115) ;  /* 0x0000000099087348 */ /* 0x000fea0003c00000 */
[----:B------:R0:W1:Y:S02]  /*65da0*/  SHFL.BFLY P2, R153, R212, R155, R154 ;  /* 0x0c00009bd4997389 */ /* 0x000064000004009a */
[----:B01----:R-:W-:Y:S05]  /*65db0*/  ENDCOLLECTIVE ;  /* 0x000000000000791b */ /* 0x003fea0003800000 */
.L_x_46115:
[----:B------:R-:W-:Y:S02]  /*65dc0*/  IMAD.MOV.U32 R155, RZ, RZ, 0x10 ;  /* 0x00000010ff9b7424 */ /* 0x000fe400078e00ff */
[----:B------:R-:W-:Y:S01]  /*65dd0*/  FADD.FTZ R152, R152, R153 ;  /* 0x0000009998987221 */ /* 0x000fe20000010000 */
[----:B------:R-:W-:-:S04]  /*65de0*/  MOV R153, 0xffffffff ;  /* 0xffffffff00997802 */ /* 0x000fc80000000f00 */
[----:B------:R-:W-:-:S07]  /*65df0*/  MOV R212, R152 ;  /* 0x0000009800d47202 */ /* 0x000fce0000000f00 */
[----:B------:R-:W-:Y:S05]  /*65e00*/  WARPSYNC.COLLECTIVE R153, `(.L_x_46116) ;  /* 0x0000000099087348 */ /* 0x000fea0003c00000 */
[----:B------:R0:W1:Y:S02]  /*65e10*/  SHFL.BFLY P2, R153, R212, R155, R154 ;  /* 0x0c00009bd4997389 */ /* 0x000064000004009a */
[----:B01----:R-:W-:Y:S05]  /*65e20*/  ENDCOLLECTIVE ;  /* 0x000000000000791b */ /* 0x003fea0003800000 */
.L_x_46116:
[----:B------:R-:W-:Y:S02]  /*65e30*/  HFMA2 R155, -RZ, RZ, 0, 5.9604644775390625e-08 ;  /* 0x00000001ff9b7431 */ /* 0x000fe400000001ff */
[----:B------:R-:W-:Y:S02]  /*65e40*/  FADD.FTZ R153, R152, R153 ;  /* 0x0000009998997221 */ /* 0x000fe40000010000 */
        /* <DEDUP_REMOVED lines=168> */
.L_x_46117:
[----:B------:R-:W-:Y:S02]  /*668d0*/  HFMA2 R155, -RZ, RZ, 0, 1.1920928955078125e-07 ;  /* 0x00000002ff9b7431 */ /* 0x000fe400000001ff */
[----:B------:R-:W-:Y:S01]  /*668e0*/  FADD.FTZ R188, R188, R153 ;  /* 0x00000099bcbc7221 */ /* 0x000fe20000010000 */
[----:B------:R-:W-:-:S03]  /*668f0*/  IMAD.MOV.U32 R153, RZ, RZ, -0x1 ;  /* 0xffffffffff997424 */ /* 0x000fc600078e00ff */
[----:B------:R-:W-:-:S07]  /*66900*/  IMAD.MOV.U32 R212, RZ, RZ, R188 ;  /* 0x000000ffffd47224 */ /* 0x000fce00078e00bc */
[----:B------:R-:W-:Y:S05]  /*66910*/  WARPSYNC.COLLECTIVE R153, `(.L_x_46118) ;  /* 0x0000000099087348 */ /* 0x000fea0003c00000 */
[----:B------:R0:W1:Y:S02]  /*66920*/  SHFL.BFLY P2, R153, R212, R155, R154 ;  /* 0x0c00009bd4997389 */ /* 0x000064000004009a */
[----:B01----:R-:W-:Y:S05]  /*66930*/  ENDCOLLECTIVE ;  /* 0x000000000000791b */ /* 0x003fea0003800000 */
.L_x_46118:
[----:B------:R-:W-:Y:S02]  /*66940*/  IMAD.MOV.U32 R155, RZ, RZ, 0x4 ;  /* 0x00000004ff9b7424 */ /* 0x000fe400078e00ff */
[----:B------:R-:W-:Y:S01]  /*66950*/  FADD.FTZ R188, R188, R153 ;  /* 0x00000099bcbc7221 */ /* 0x000fe20000010000 */
[----:B------:R-:W-:-:S04]  /*66960*/  MOV R153, 0xffffffff ;  /* 0xffffffff00997802 */ /* 0x000fc80000000f00 */
[----:B------:R-:W-:-:S07]  /*66970*/  MOV R212, R188 ;  /* 0x000000bc00d47202 */ /* 0x000fce0000000f00 */
[----:B------:R-:W-:Y:S05]  /*66980*/  WARPSYNC.COLLECTIVE R153, `(.L_x_46119) ;  /* 0x0000000099087348 */ /* 0x000fea0003c00000 */
[----:B------:R0:W1:Y:S02]  /*66990*/  SHFL.BFLY P2, R153, R212, R155, R154 ;  /* 0x0c00009bd4997389 */ /* 0x000064000004009a */
[----:B01----:R-:W-:Y:S05]  /*669a0*/  ENDCOLLECTIVE ;  /* 0x000000000000791b */ /* 0x003fea0003800000 */
.L_x_46119:
[----:B------:R-:W-:Y:S02]  /*669b0*/  HFMA2 R155, -RZ, RZ, 0, 4.76837158203125e-07 ;  /* 0x00000008ff9b7431 */ /* 0x000fe400000001ff */
[----:B------:R-:W-:Y:S01]  /*669c0*/  FADD.FTZ R188, R188, R153 ;  /* 0x00000099bcbc7221 */ /* 0x000fe20000010000 */
[----:B------:R-:W-:-:S03]  /*669d0*/  IMAD.MOV.U32 R153, RZ, RZ, -0x1 ;  /* 0xffffffffff997424 */ /* 0x000fc600078e00ff */
[----:B------:R-:W-:-:S07]  /*669e0*/  IMAD.MOV.U32 R212, RZ, RZ, R188 ;  /* 0x000000ffffd47224 */ /* 0x000fce00078e00bc */
[----:B------:R-:W-:Y:S05]  /*669f0*/  WARPSYNC.COLLECTIVE R153, `(.L_x_46120) ;  /* 0x0000000099087348 */ /* 0x000fea0003c00000 */
[----:B------:R0:W1:Y:S02]  /*66a00*/  SHFL.BFLY P2, R153, R212, R155, R154 ;  /* 0x0c00009bd4997389 */ /* 0x000064000004009a */
[----:B01----:R-:W-:Y:S05]  /*66a10*/  ENDCOLLECTIVE ;  /* 0x000000000000791b */ /* 0x003fea0003800000 */
.L_x_46120:
[----:B------:R-:W-:Y:S02]  /*66a20*/  IMAD.MOV.U32 R155, RZ, RZ, 0x10 ;  /* 0x00000010ff9b7424 */ /* 0x000fe400078e00ff */
[----:B------:R-:W-:Y:S01]  /*66a30*/  FADD.FTZ R188, R188, R153 ;  /* 0x00000099bcbc7221 */ /* 0x000fe20000010000 */
[----:B------:R-:W-:-:S04]  /*66a40*/  MOV R153, 0xffffffff ;  /* 0xffffffff00997802 */ /* 0x000fc80000000f00 */
[----:B------:R-:W-:-:S07]  /*66a50*/  MOV R212, R188 ;  /* 0x000000bc00d47202 */ /* 0x000fce0000000f00 */
[----:B------:R-:W-:Y:S05]  /*66a60*/  WARPSYNC.COLLECTIVE R153, `(.L_x_46121) ;  /* 0x0000000099087348 */ /* 0x000fea0003c00000 */
[----:B------:R0:W1:Y:S02]  /*66a70*/  SHFL.BFLY P2, R153, R212, R155, R154 ;  /* 0x0c00009bd4997389 */ /* 0x000064000004009a */
[----:B01----:R-:W-:Y:S05]  /*66a80*/  ENDCOLLECTIVE ;  /* 0x000000000000791b */ /* 0x003fea0003800000 */
.L_x_46121:
[----:B------:R-:W-:Y:S05]  /*66a90*/  BRA `(.L_x_46122) ;  /* 0xffffffb4007c7947 */ /* 0x000fea000383ffff */
.L_x_46123:
        /* <DEDUP_REMOVED lines=14> */
.L_x_54497:


//--------------------- .text._ZN10layer_norm31ln_parallel_residual_fwd_kernelINS_13Kernel_traitsI6__halfffffjLj2560ELj1ELj4ELj1ELj16ENS_18Kernel_traits_baseILj2560ES2_ffffjLj128EEEEELb1ELb1ELb0EEEvNS_9FwdParamsE --------------------------
	.section	.text._ZN10layer_norm31ln_parallel_residual_fwd_kernelINS_13Kernel_traitsI6__halfffffjLj2560ELj1ELj4ELj1ELj16ENS_18Kernel_traits_baseILj2560ES2_ffffjLj128EEEEELb1ELb1ELb0EEEvNS_9FwdParamsE,"ax",@progbits
	.align	128
        .global         _ZN10layer_norm31ln_parallel_residual_fwd_kernelINS_13Kernel_traitsI6__halfffffjLj2560ELj1ELj4ELj1ELj16ENS_18Kernel_traits_baseILj2560ES2_ffffjLj128EEEEELb1ELb1ELb0EEEvNS_9FwdParamsE
        .type           _ZN10layer_norm31ln_parallel_residual_fwd_kernelINS_13Kernel_traitsI6__halfffffjLj2560ELj1ELj4ELj1ELj16ENS_18Kernel_traits_baseILj2560ES2_ffffjLj128EEEEELb1ELb1ELb0EEEvNS_9FwdParamsE,@function
        .size           _ZN10layer_norm31ln_parallel_residual_fwd_kernelINS_13Kernel_traitsI6__halfffffjLj2560ELj1ELj4ELj1ELj16ENS_18Kernel_traits_baseILj2560ES2_ffffjLj128EEEEELb1ELb1ELb0EEEvNS_9FwdParamsE,(.L_x_54498 - _ZN10layer_norm31ln_parallel_residual_fwd_kernelINS_13Kernel_traitsI6__halfffffjLj2560ELj1ELj4ELj1ELj16ENS_18Kernel_traits_baseILj2560ES2_ffffjLj128EEEEELb1ELb1ELb0EEEvNS_9FwdParamsE)
        .other          _ZN10layer_norm31ln_parallel_residual_fwd_kernelINS_13Kernel_traitsI6__halfffffjLj2560ELj1ELj4ELj1ELj16ENS_18Kernel_traits_baseILj2560ES2_ffffjLj128EEEEELb1ELb1ELb0EEEvNS_9FwdParamsE,@"STO_CUDA_ENTRY STV_DEFAULT"
_ZN10layer_norm31ln_parallel_residual_fwd_kernelINS_13Kernel_traitsI6__halfffffjLj2560ELj1ELj4ELj1ELj16ENS_18Kernel_traits_baseILj2560ES2_ffffjLj128EEEEELb1ELb1ELb0EEEvNS_9FwdParamsE:
.text._ZN10layer_norm31ln_parallel_residual_fwd_kernelINS_13Kernel_traitsI6__halfffffjLj2560ELj1ELj4ELj1ELj16ENS_18Kernel_traits_baseILj2560ES2_ffffjLj128EEEEELb1ELb1ELb0EEEvNS_9FwdParamsE:
        /* <DEDUP_REMOVED lines=17> */
[----:B----4-:R-:W-:Y:S01]  /*0110*/  UISETP.NE.U32.AND UP0, UPT, UR8, URZ, UPT ;  /* 0x000000ff0800728c */ /* 0x010fe2000bf05070 */
[----:B---3--:R-:W-:Y:S01]  /*0120*/  LOP3.LUT R154, R153, 0x1f, RZ, 0xc0, !PT ;  /* 0x0000001f999a7812 */ /* 0x008fe200078ec0ff */
[----:B------:R-:W-:Y:S01]  /*0130*/  BSSY.RECONVERGENT B0, `(.L_x_46124) ;  /* 0x000013f000007945 */ /* 0x000fe20003800200 */
[----:B-----5:R-:W-:Y:S01]  /*0140*/  SHF.R.S32.HI R4, RZ, 0x1f, R7 ;  /* 0x0000001fff047819 */ /* 0x020fe20000011407 */
[----:B------:R-:W-:Y:S02]  /*0150*/  UISETP.NE.AND.EX UP0, UPT, UR9, URZ, UPT, UP0 ;  /* 0x000000ff0900728c */ /* 0x000fe4000bf05300 */
[----:B------:R-:W-:Y:S01]  /*0160*/  IMAD.MOV.U32 R0, RZ, RZ, R154 ;  /* 0x000000ffff007224 */ /* 0x000fe200078e009a */
[----:B------:R-:W3:Y:S01]  /*0170*/  LDC R14, c[0x0][0x360] ;  /* 0x0000d800ff0e7b82 */ /* 0x000ee20000000800 */
[----:B------:R-:W-:-:S03]  /*0180*/  LEA.HI R4, R4, R7, RZ, 0x2 ;  /* 0x0000000704047211 */ /* 0x000fc600078f10ff */
[----:B------:R-:W-:-:S04]  /*0190*/  LOP3.LUT R21, R0, 0x1f, RZ, 0x3c, !PT ;  /* 0x0000001f00157812 */ /* 0x000fc800078e3cff */
[----:B------:R-:W-:Y:S01]  /*01a0*/  LEA.HI.SX32 R21, R4, R21, 0x1e ;  /* 0x0000001504157211 */ /* 0x000fe200078ff2ff */
[----:B0-----:R-:W-:Y:S02]  /*01b0*/  USHF.L.U32 UR4, UR5, 0x2, URZ ;  /* 0x0000000205047899 */ /* 0x001fe400080006ff */
[--C-:B---3--:R-:W-:Y:S01]  /*01c0*/  IMAD R14, R14, UR5, R153.reuse ;  /* 0x000000050e0e7c24 */ /* 0x108fe2000f8e0299 */
[----:B------:R-:W-:-:S04]  /*01d0*/  SHF.R.U32.HI R153, RZ, 0x5, R153 ;  /* 0x00000005ff997819 */ /* 0x000fc80000011699 */
[----:B------:R-:W-:Y:S02]  /*01e0*/  LOP3.LUT R153, R153, UR4, RZ, 0xfc, !PT ;  /* 0x0000000499997c12 */ /* 0x000fe4000f8efcff */
[----:B-1----:R-:W-:-:S05]  /*01f0*/  @P0 IADD3 R16, P1, PT, R2, R5, RZ ;  /* 0x0000000502100210 */ /* 0x002fca0007f3e0ff */
[----:B------:R-:W-:Y:S01]  /*0200*/  @P0 IMAD.X R15, RZ, RZ, R3, P1 ;  /* 0x000000ffff0f0224 */ /* 0x000fe200008e0603 */
[----:B--2---:R-:W-:Y:S01]  /*0210*/  IADD3 R65, PT, PT, R158, -0x61c88647, RZ ;  /* 0x9e3779b99e417810 */ /* 0x004fe20007ffe0ff */
[----:B------:R-:W-:-:S03]  /*0220*/  VIADD R66, R159, 0xbb67ae85 ;  /* 0xbb67ae859f427836 */ /* 0x000fc60000000000 */
[--C-:B------:R-:W-:Y:S01]  /*0230*/  SHF.R.U64 R152, R16, 0x2, R15.reuse ;  /* 0x0000000210987819 */ /* 0x100fe2000000120f */
        /* <DEDUP_REMOVED lines=32> */
[----:B------:R-:W5:Y:S02]  /*0440*/  @P6 LDG.E.64 R90, desc[UR6][R6.64] ;  /* 0x00000006065a6981 */ /* 0x000f64000c1e1b00 */
        /* <DEDUP_REMOVED lines=11> */
[----:B------:R-:W4:Y:S08]  /*0500*/  @P2 LDC.64 R116, c[0x0][0x438] ;  /* 0x00010e00ff742b82 */ /* 0x000f300000000a00 */
[----:B------:R-:W4:Y:S08]  /*0510*/  @P3 LDC.64 R118, c[0x0][0x3d0] ;  /* 0x0000f400ff763b82 */ /* 0x000f300000000a00 */
[----:B------:R-:W4:Y:S08]  /*0520*/  @P3 LDC.64 R120, c[0x0][0x438] ;  /* 0x00010e00ff783b82 */ /* 0x000f300000000a00 */
[----:B------:R-:W4:Y:S08]  /*0530*/  @P4 LDC.64 R122, c[0x0][0x3d0] ;  /* 0x0000f400ff7a4b82 */ /* 0x000f300000000a00 */
[----:B------:R-:W4:Y:S01]  /*0540*/  @P4 LDC.64 R124, c[0x0][0x438] ;  /* 0x00010e00ff7c4b82 */ /* 0x000f220000000a00 */
[----:B0-----:R-:W-:Y:S01]  /*0550*/  @P1 IMAD.WIDE.U32 R110, R0, 0x8, R110 ;  /* 0x00000008006e1825 */ /* 0x001fe200078e006e */
[----:B------:R-:W-:-:S03]  /*0560*/  ISETP.GE.U32.AND P0, PT, R21, 0x100, PT ;  /* 0x000001001500780c */ /* 0x000fc60003f06070 */
[C---:B-1----:R-:W-:Y:S01]  /*0570*/  @P1 IMAD.WIDE.U32 R112, R0.reuse, 0x8, R112 ;  /* 0x0000000800701825 */ /* 0x042fe200078e0070 */
[----:B------:R0:W5:Y:S02]  /*0580*/  @P1 LDG.E.64 R72, desc[UR6][R110.64] ;  /* 0x000000066e481981 */ /* 0x000164000c1e1b00 */
[----:B--2---:R-:W1:Y:S01]  /*0590*/  @P5 LDC.64 R106, c[0x0][0x3d0] ;  /* 0x0000f400ff6a5b82 */ /* 0x004e620000000a00 */
[----:B------:R-:W-:Y:S01]  /*05a0*/  @P1 VIADD R0, R0, 0x20 ;  /* 0x0000002000001836 */ /* 0x000fe20000000000 */
[----:B------:R2:W5:Y:S06]  /*05b0*/  @P1 LD.E.64 R56, desc[UR6][R112.64] ;  /* 0x0000000670381980 */ /* 0x00056c000c101b00 */
[----:B---3--:R-:W3:Y:S01]  /*05c0*/  @P5 LDC.64 R108, c[0x0][0x438] ;  /* 0x00010e00ff6c5b82 */ /* 0x008ee20000000a00 */
[----:B----4-:R-:W-:Y:S01]  /*05d0*/  @P2 IMAD.WIDE.U32 R114, R0, 0x8, R114 ;  /* 0x0000000800722825 */ /* 0x010fe200078e0072 */
[----:B------:R-:W-:-:S03]  /*05e0*/  ISETP.GE.U32.AND P1, PT, R21, 0x120, PT ;  /* 0x000001201500780c */ /* 0x000fc60003f26070 */
[C---:B------:R-:W-:Y:S01]  /*05f0*/  @P2 IMAD.WIDE.U32 R116, R0.reuse, 0x8, R116 ;  /* 0x0000000800742825 */ /* 0x040fe200078e0074 */
[----:B------:R4:W5:Y:S02]  /*0600*/  @P2 LDG.E.64 R74, desc[UR6][R114.64] ;  /* 0x00000006724a2981 */ /* 0x000964000c1e1b00 */
[----:B0-----:R-:W0:Y:S01]  /*0610*/  @P0 LDC.64 R110, c[0x0][0x3d0] ;  /* 0x0000f400ff6e0b82 */ /* 0x001e220000000a00 */
[----:B------:R-:W-:Y:S01]  /*0620*/  @P2 VIADD R0, R0, 0x20 ;  /* 0x0000002000002836 */ /* 0x000fe20000000000 */
[----:B------:R-:W5:Y:S01]  /*0630*/  @P2 LD.E.64 R54, desc[UR6][R116.64] ;  /* 0x0000000674362980 */ /* 0x000f62000c101b00 */
[----:B------:R-:W-:Y:S02]  /*0640*/  ISETP.GE.U32.AND P2, PT, R21, 0x140, PT ;  /* 0x000001401500780c */ /* 0x000fe40003f46070 */
[----:B------:R-:W-:-:S03]  /*0650*/  @P3 IMAD.WIDE.U32 R118, R0, 0x8, R118 ;  /* 0x0000000800763825 */ /* 0x000fc600078e0076 */
[----:B--2---:R-:W2:Y:S01]  /*0660*/  @P0 LDC.64 R112, c[0x0][0x438] ;  /* 0x00010e00ff700b82 */ /* 0x004ea20000000a00 */
[C---:B------:R-:W-:Y:S01]  /*0670*/  @P3 IMAD.WIDE.U32 R120, R0.reuse, 0x8, R120 ;  /* 0x0000000800783825 */ /* 0x040fe200078e0078 */
[----:B------:R-:W-:Y:S01]  /*0680*/  @P3 IADD3 R0, PT, PT, R0, 0x20, RZ ;  /* 0x0000002000003810 */ /* 0x000fe20007ffe0ff */
[----:B------:R1:W5:Y:S04]  /*0690*/  @P3 LDG.E.64 R76, desc[UR6][R118.64] ;  /* 0x00000006764c3981 */ /* 0x000368000c1e1b00 */
[----:B------:R3:W5:Y:S01]  /*06a0*/  @P3 LD.E.64 R52, desc[UR6][R120.64] ;  /* 0x0000000678343980 */ /* 0x000762000c101b00 */
[C---:B------:R-:W-:Y:S01]  /*06b0*/  ISETP.GE.U32.AND P3, PT, R21.reuse, 0x160, PT ;  /* 0x000001601500780c */ /* 0x040fe20003f66070 */
[C---:B------:R-:W-:Y:S01]  /*06c0*/  @P4 IMAD.WIDE.U32 R122, R0.reuse, 0x8, R122 ;  /* 0x00000008007a4825 */ /* 0x040fe200078e007a */
[----:B----4-:R-:W4:Y:S03]  /*06d0*/  @P1 LDC.64 R114, c[0x0][0x3d0] ;  /* 0x0000f400ff721b82 */ /* 0x010f260000000a00 */
[C---:B------:R-:W-:Y:S01]  /*06e0*/  @P4 IMAD.WIDE.U32 R124, R0.reuse, 0x8, R124 ;  /* 0x00000008007c4825 */ /* 0x040fe200078e007c */
[----:B------:R2:W5:Y:S03]  /*06f0*/  @P4 LDG.E.64 R78, desc[UR6][R122.64] ;  /* 0x000000067a4e4981 */ /* 0x000566000c1e1b00 */
[----:B------:R-:W-:Y:S01]  /*0700*/  @P4 VIADD R0, R0, 0x20 ;  /* 0x0000002000004836 */ /* 0x000fe20000000000 */
[----:B-1----:R-:W1:Y:S01]  /*0710*/  @P1 LDC.64 R118, c[0x0][0x438] ;  /* 0x00010e00ff761b82 */ /* 0x002e620000000a00 */
[----:B------:R2:W5:Y:S01]  /*0720*/  @P4 LD.E.64 R50, desc[UR6][R124.64] ;  /* 0x000000067c324980 */ /* 0x000562000c101b00 */
[----:B------:R-:W-:Y:S01]  /*0730*/  ISETP.GE.U32.AND P4, PT, R21, 0x180, PT ;  /* 0x000001801500780c */ /* 0x000fe20003f86070 */
[----:B------:R-:W-:-:S04]  /*0740*/  @P5 IMAD.WIDE.U32 R106, R0, 0x8, R106 ;  /* 0x00000008006a5825 */ /* 0x000fc800078e006a */
[C---:B---3--:R-:W-:Y:S01]  /*0750*/  @P5 IMAD.WIDE.U32 R108, R0.reuse, 0x8, R108 ;  /* 0x00000008006c5825 */ /* 0x048fe200078e006c */
[----:B------:R-:W3:Y:S01]  /*0760*/  @P2 LDC.64 R116, c[0x0][0x3d0] ;  /* 0x0000f400ff742b82 */ /* 0x000ee20000000a00 */
[----:B------:R1:W5:Y:S02]  /*0770*/  @P5 LDG.E.64 R80, desc[UR6][R106.64] ;  /* 0x000000066a505981 */ /* 0x000364000c1e1b00 */
[----:B------:R-:W-:Y:S02]  /*0780*/  @P5 VIADD R0, R0, 0x20 ;  /* 0x0000002000005836 */ /* 0x000fe40000000000 */
[----:B------:R1:W5:Y:S03]  /*0790*/  @P5 LD.E.64 R48, desc[UR6][R108.64] ;  /* 0x000000066c305980 */ /* 0x000366000c101b00 */
[----:B------:R-:W3:Y:S01]  /*07a0*/  @P2 LDC.64 R120, c[0x0][0x438] ;  /* 0x00010e00ff782b82 */ /* 0x000ee20000000a00 */
[----:B------:R-:W-:-:S07]  /*07b0*/  ISETP.GE.U32.AND P5, PT, R21, 0x1a0, PT ;  /* 0x000001a01500780c */ /* 0x000fce0003fa6070 */
[----:B------:R-:W3:Y:S08]  /*07c0*/  @P3 LDC.64 R126, c[0x0][0x3d0] ;  /* 0x0000f400ff7e3b82 */ /* 0x000ef00000000a00 */
[----:B------:R-:W3:Y:S01]  /*07d0*/  @P3 LDC.64 R128, c[0x0][0x438] ;  /* 0x00010e00ff803b82 */ /* 0x000ee20000000a00 */
[----:B0-----:R-:W-:-:S04]  /*07e0*/  @P0 IMAD.WIDE.U32 R110, R0, 0x8, R110 ;  /* 0x00000008006e0825 */ /* 0x001fc800078e006e */
[----:B--2---:R-:W-:-:S03]  /*07f0*/  @P0 IMAD.WIDE.U32 R112, R0, 0x8, R112 ;  /* 0x0000000800700825 */ /* 0x004fc600078e0070 */
[----:B------:R-:W0:Y:S01]  /*0800*/  @P4 LDC.64 R122, c[0x0][0x3d0] ;  /* 0x0000f400ff7a4b82 */ /* 0x000e220000000a00 */
[----:B------:R-:W-:Y:S01]  /*0810*/  @P0 IADD3 R0, PT, PT, R0, 0x20, RZ ;  /* 0x0000002000000810 */ /* 0x000fe20007ffe0ff */
[----:B------:R2:W5:Y:S04]  /*0820*/  @P0 LDG.E.64 R82, desc[UR6][R110.64] ;  /* 0x000000066e520981 */ /* 0x000568000c1e1b00 */
[----:B------:R2:W5:Y:S02]  /*0830*/  @P0 LD.E.64 R46, desc[UR6][R112.64] ;  /* 0x00000006702e0980 */ /* 0x000564000c101b00 */
[----:B------:R-:W0:Y:S01]  /*0840*/  @P4 LDC.64 R124, c[0x0][0x438] ;  /* 0x00010e00ff7c4b82 */ /* 0x000e220000000a00 */
[----:B----4-:R-:W-:Y:S01]  /*0850*/  @P1 IMAD.WIDE.U32 R114, R0, 0x8, R114 ;  /* 0x0000000800721825 */ /* 0x010fe200078e0072 */
[----:B------:R-:W-:-:S03]  /*0860*/  ISETP.GE.U32.AND P0, PT, R21, 0x1c0, PT ;  /* 0x000001c01500780c */ /* 0x000fc60003f06070 */
[C---:B-1----:R-:W-:Y:S01]  /*0870*/  @P1 IMAD.WIDE.U32 R118, R0.reuse, 0x8, R118 ;  /* 0x0000000800761825 */ /* 0x042fe200078e0076 */
[----:B------:R1:W5:Y:S02]  /*0880*/  @P1 LDG.E.64 R84, desc[UR6][R114.64] ;  /* 0x0000000672541981 */ /* 0x000364000c1e1b00 */
[----:B------:R-:W4:Y:S01]  /*0890*/  @P5 LDC.64 R106, c[0x0][0x3d0] ;  /* 0x0000f400ff6a5b82 */ /* 0x000f220000000a00 */
[----:B------:R-:W-:Y:S01]  /*08a0*/  @P1 VIADD R0, R0, 0x20 ;  /* 0x0000002000001836 */ /* 0x000fe20000000000 */
[----:B------:R-:W5:Y:S06]  /*08b0*/  @P1 LD.E.64 R44, desc[UR6][R118.64] ;  /* 0x00000006762c1980 */ /* 0x000f6c000c101b00 */
[----:B------:R-:W4:Y:S01]  /*08c0*/  @P5 LDC.64 R108, c[0x0][0x438] ;  /* 0x00010e00ff6c5b82 */ /* 0x000f220000000a00 */
[----:B---3--:R-:W-:Y:S01]  /*08d0*/  @P2 IMAD.WIDE.U32 R116, R0, 0x8, R116 ;  /* 0x0000000800742825 */ /* 0x008fe200078e0074 */
[----:B------:R-:W-:-:S03]  /*08e0*/  ISETP.GE.U32.AND P1, PT, R21, 0x1e0, PT ;  /* 0x000001e01500780c */ /* 0x000fc60003f26070 */
[C---:B------:R-:W-:Y:S01]  /*08f0*/  @P2 IMAD.WIDE.U32 R120, R0.reuse, 0x8, R120 ;  /* 0x0000000800782825 */ /* 0x040fe200078e0078 */
[----:B------:R3:W5:Y:S02]  /*0900*/  @P2 LDG.E.64 R86, desc[UR6][R116.64] ;  /* 0x0000000674562981 */ /* 0x000764000c1e1b00 */
[----:B--2---:R-:W2:Y:S01]  /*0910*/  @P0 LDC.64 R110, c[0x0][0x3d0] ;  /* 0x0000f400ff6e0b82 */ /* 0x004ea20000000a00 */
[----:B------:R-:W-:Y:S01]  /*0920*/  @P2 VIADD R0, R0, 0x20 ;  /* 0x0000002000002836 */ /* 0x000fe20000000000 */
[----:B------:R4:W5:Y:S01]  /*0930*/  @P2 LD.E.64 R42, desc[UR6][R120.64] ;  /* 0x00000006782a2980 */ /* 0x000962000c101b00 */
[----:B------:R-:W-:Y:S02]  /*0940*/  ISETP.GE.U32.AND P2, PT, R21, 0x200, PT ;  /* 0x000002001500780c */ /* 0x000fe40003f46070 */
[----:B------:R-:W-:-:S03]  /*0950*/  @P3 IMAD.WIDE.U32 R126, R0, 0x8, R126 ;  /* 0x00000008007e3825 */ /* 0x000fc600078e007e */
[----:B------:R-:W2:Y:S01]  /*0960*/  @P0 LDC.64 R112, c[0x0][0x438] ;  /* 0x00010e00ff700b82 */ /* 0x000ea20000000a00 */
[C---:B------:R-:W-:Y:S01]  /*0970*/  @P3 IMAD.WIDE.U32 R128, R0.reuse, 0x8, R128 ;  /* 0x0000000800803825 */ /* 0x040fe200078e0080 */
[----:B------:R-:W-:Y:S01]  /*0980*/  @P3 IADD3 R0, PT, PT, R0, 0x20, RZ ;  /* 0x0000002000003810 */ /* 0x000fe20007ffe0ff */
[----:B------:R-:W5:Y:S04]  /*0990*/  @P3 LDG.E.64 R88, desc[UR6][R126.64] ;  /* 0x000000067e583981 */ /* 0x000f68000c1e1b00 */
[----:B------:R-:W5:Y:S01]  /*09a0*/  @P3 LD.E.64 R40, desc[UR6][R128.64] ;  /* 0x0000000680283980 */ /* 0x000f62000c101b00 */
[C---:B0-----:R-:W-:Y:S01]  /*09b0*/  @P4 IMAD.WIDE.U32 R122, R0.reuse, 0x8, R122 ;  /* 0x00000008007a4825 */ /* 0x041fe200078e007a */
[C---:B------:R-:W-:Y:S01]  /*09c0*/  ISETP.GE.U32.AND P3, PT, R21.reuse, 0x220, PT ;  /* 0x000002201500780c */ /* 0x040fe20003f66070 */
[----:B-1----:R-:W0:Y:S02]  /*09d0*/  @P1 LDC.64 R114, c[0x0][0x3d0] ;  /* 0x0000f400ff721b82 */ /* 0x002e240000000a00 */
[C---:B------:R-:W-:Y:S01]  /*09e0*/  @P4 IMAD.WIDE.U32 R124, R0.reuse, 0x8, R124 ;  /* 0x00000008007c4825 */ /* 0x040fe200078e007c */
[----:B------:R1:W5:Y:S03]  /*09f0*/  @P4 LDG.E.64 R68, desc[UR6][R122.64] ;  /* 0x000000067a444981 */ /* 0x000366000c1e1b00 */
[----:B------:R-:W-:Y:S01]  /*0a00*/  @P4 VIADD R0, R0, 0x20 ;  /* 0x0000002000004836 */ /* 0x000fe20000000000 */
[----:B------:R1:W5:Y:S01]  /*0a10*/  @P4 LD.E.64 R38, desc[UR6][R124.64] ;  /* 0x000000067c264980 */ /* 0x000362000c101b00 */
[----:B---3--:R-:W3:Y:S01]  /*0a20*/  @P1 LDC.64 R116, c[0x0][0x438] ;  /* 0x00010e00ff741b82 */ /* 0x008ee20000000a00 */
[----:B------:R-:W-:Y:S01]  /*0a30*/  ISETP.GE.U32.AND P4, PT, R21, 0x240, PT ;  /* 0x000002401500780c */ /* 0x000fe20003f86070 */
[----:B----4-:R-:W-:-:S04]  /*0a40*/  @P5 IMAD.WIDE.U32 R106, R0, 0x8, R106 ;  /* 0x00000008006a5825 */ /* 0x010fc800078e006a */
[C---:B------:R-:W-:Y:S01]  /*0a50*/  @P5 IMAD.WIDE.U32 R108, R0.reuse, 0x8, R108 ;  /* 0x00000008006c5825 */ /* 0x040fe200078e006c */
[----:B------:R4:W5:Y:S01]  /*0a60*/  @P5 LDG.E.64 R2, desc[UR6][R106.64] ;  /* 0x000000066a025981 */ /* 0x000962000c1e1b00 */
[----:B------:R-:W4:Y:S02]  /*0a70*/  @P2 LDC.64 R118, c[0x0][0x3d0] ;  /* 0x0000f400ff762b82 */ /* 0x000f240000000a00 */
[----:B------:R-:W-:Y:S01]  /*0a80*/  @P5 VIADD R0, R0, 0x20 ;  /* 0x0000002000005836 */ /* 0x000fe20000000000 */
[----:B------:R4:W5:Y:S01]  /*0a90*/  @P5 LD.E.64 R36, desc[UR6][R108.64] ;  /* 0x000000066c245980 */ /* 0x000962000c101b00 */
[----:B------:R-:W-:-:S04]  /*0aa0*/  ISETP.GE.U32.AND P5, PT, R21, 0x260, PT ;  /* 0x000002601500780c */ /* 0x000fc80003fa6070 */
[----:B------:R-:W4:Y:S08]  /*0ab0*/  @P2 LDC.64 R120, c[0x0][0x438] ;  /* 0x00010e00ff782b82 */ /* 0x000f300000000a00 */
[----:B-1----:R-:W1:Y:S08]  /*0ac0*/  @P3 LDC.64 R122, c[0x0][0x3d0] ;  /* 0x0000f400ff7a3b82 */ /* 0x002e700000000a00 */
[----:B------:R-:W1:Y:S01]  /*0ad0*/  @P3 LDC.64 R124, c[0x0][0x438] ;  /* 0x00010e00ff7c3b82 */ /* 0x000e620000000a00 */
[----:B--2---:R-:W-:-:S04]  /*0ae0*/  @P0 IMAD.WIDE.U32 R110, R0, 0x8, R110 ;  /* 0x00000008006e0825 */ /* 0x004fc800078e006e */
[----:B------:R-:W-:-:S03]  /*0af0*/  @P0 IMAD.WIDE.U32 R112, R0, 0x8, R112 ;  /* 0x0000000800700825 */ /* 0x000fc600078e0070 */
[----:B------:R-:W2:Y:S01]  /*0b00*/  @P4 LDC.64 R126, c[0x0][0x3d0] ;  /* 0x0000f400ff7e4b82 */ /* 0x000ea20000000a00 */
[----:B------:R-:W-:Y:S01]  /*0b10*/  @P0 IADD3 R0, PT, PT, R0, 0x20, RZ ;  /* 0x0000002000000810 */ /* 0x000fe20007ffe0ff */
[----:B------:R1:W5:Y:S06]  /*0b20*/  @P0 LDG.E.64 R92, desc[UR6][R110.64] ;  /* 0x000000066e5c0981 */ /* 0x00036c000c1e1b00 */
[----:B------:R-:W2:Y:S01]  /*0b30*/  @P4 LDC.64 R128, c[0x0][0x438] ;  /* 0x00010e00ff804b82 */ /* 0x000ea20000000a00 */
[C---:B0-----:R-:W-:Y:S01]  /*0b40*/  @P1 IMAD.WIDE.U32 R114, R0.reuse, 0x8, R114 ;  /* 0x0000000800721825 */ /* 0x041fe200078e0072 */
[----:B------:R0:W5:Y:S03]  /*0b50*/  @P0 LD.E.64 R32, desc[UR6][R112.64] ;  /* 0x0000000670200980 */ /* 0x000166000c101b00 */
[C---:B---3--:R-:W-:Y:S01]  /*0b60*/  @P1 IMAD.WIDE.U32 R116, R0.reuse, 0x8, R116 ;  /* 0x0000000800741825 */ /* 0x048fe200078e0074 */
[----:B------:R0:W5:Y:S02]  /*0b70*/  @P1 LDG.E.64 R94, desc[UR6][R114.64] ;  /* 0x00000006725e1981 */ /* 0x000164000c1e1b00 */
[----:B----4-:R-:W3:Y:S01]  /*0b80*/  @P5 LDC.64 R106, c[0x0][0x3d0] ;  /* 0x0000f400ff6a5b82 */ /* 0x010ee20000000a00 */
[----:B------:R-:W-:Y:S01]  /*0b90*/  @P1 VIADD R0, R0, 0x20 ;  /* 0x0000002000001836 */ /* 0x000fe20000000000 */
[----:B------:R0:W5:Y:S06]  /*0ba0*/  @P1 LD.E.64 R30, desc[UR6][R116.64] ;  /* 0x00000006741e1980 */ /* 0x00016c000c101b00 */
[----:B------:R-:W4:Y:S01]  /*0bb0*/  @P5 LDC.64 R108, c[0x0][0x438] ;  /* 0x00010e00ff6c5b82 */ /* 0x000f220000000a00 */
[----:B------:R-:W-:-:S04]  /*0bc0*/  @P2 IMAD.WIDE.U32 R118, R0, 0x8, R118 ;  /* 0x0000000800762825 */ /* 0x000fc800078e0076 */
[C---:B------:R-:W-:Y:S01]  /*0bd0*/  @P2 IMAD.WIDE.U32 R120, R0.reuse, 0x8, R120 ;  /* 0x0000000800782825 */ /* 0x040fe200078e0078 */
[----:B------:R0:W5:Y:S03]  /*0be0*/  @P2 LDG.E.64 R96, desc[UR6][R118.64] ;  /* 0x0000000676602981 */ /* 0x000166000c1e1b00 */
[----:B------:R-:W-:Y:S01]  /*0bf0*/  @P2 VIADD R0, R0, 0x20 ;  /* 0x0000002000002836 */ /* 0x000fe20000000000 */
[----:B------:R0:W5:Y:S03]  /*0c00*/  @P2 LD.E.64 R28, desc[UR6][R120.64] ;  /* 0x00000006781c2980 */ /* 0x000166000c101b00 */
[----:B-1----:R-:W-:-:S04]  /*0c10*/  @P3 IMAD.WIDE.U32 R122, R0, 0x8, R122 ;  /* 0x00000008007a3825 */ /* 0x002fc800078e007a */
[C---:B------:R-:W-:Y:S01]  /*0c20*/  @P3 IMAD.WIDE.U32 R124, R0.reuse, 0x8, R124 ;  /* 0x00000008007c3825 */ /* 0x040fe200078e007c */
[----:B------:R-:W-:Y:S01]  /*0c30*/  @P3 IADD3 R0, PT, PT, R0, 0x20, RZ ;  /* 0x0000002000003810 */ /* 0x000fe20007ffe0ff */
[----:B------:R0:W5:Y:S04]  /*0c40*/  @P3 LDG.E.64 R98, desc[UR6][R122.64] ;  /* 0x000000067a623981 */ /* 0x000168000c1e1b00 */
[C---:B--2---:R-:W-:Y:S01]  /*0c50*/  @P4 IMAD.WIDE.U32 R126, R0.reuse, 0x8, R126 ;  /* 0x00000008007e4825 */ /* 0x044fe200078e007e */
[----:B------:R0:W5:Y:S03]  /*0c60*/  @P3 LD.E.64 R26, desc[UR6][R124.64] ;  /* 0x000000067c1a3980 */ /* 0x000166000c101b00 */
[C---:B------:R-:W-:Y:S01]  /*0c70*/  @P4 IMAD.WIDE.U32 R128, R0.reuse, 0x8, R128 ;  /* 0x0000000800804825 */ /* 0x040fe200078e0080 */
[----:B------:R0:W5:Y:S03]  /*0c80*/  @P4 LDG.E.64 R100, desc[UR6][R126.64] ;  /* 0x000000067e644981 */ /* 0x000166000c1e1b00 */
[----:B------:R-:W-:Y:S01]  /*0c90*/  @P4 VIADD R0, R0, 0x20 ;  /* 0x0000002000004836 */ /* 0x000fe20000000000 */
[----:B------:R0:W5:Y:S03]  /*0ca0*/  @P4 LD.E.64 R24, desc[UR6][R128.64] ;  /* 0x0000000680184980 */ /* 0x000166000c101b00 */
[----:B---3--:R-:W-:-:S04]  /*0cb0*/  @P5 IMAD.WIDE.U32 R106, R0, 0x8, R106 ;  /* 0x00000008006a5825 */ /* 0x008fc800078e006a */
[C---:B----4-:R-:W-:Y:S01]  /*0cc0*/  @P5 IMAD.WIDE.U32 R108, R0.reuse, 0x8, R108 ;  /* 0x00000008006c5825 */ /* 0x050fe200078e006c */
[----:B------:R0:W5:Y:S04]  /*0cd0*/  @P5 LDG.E.64 R102, desc[UR6][R106.64] ;  /* 0x000000066a665981 */ /* 0x000168000c1e1b00 */
[----:B------:R0:W5:Y:S01]  /*0ce0*/  @P5 LD.E.64 R22, desc[UR6][R108.64] ;  /* 0x000000066c165980 */ /* 0x000162000c101b00 */
[----:B------:R-:W-:Y:S01]  /*0cf0*/  ISETP.GE.U32.AND P0, PT, R21, 0x280, PT ;  /* 0x000002801500780c */ /* 0x000fe20003f06070 */
[----:B------:R-:W-:-:S12]  /*0d00*/  @P5 VIADD R0, R0, 0x20 ;  /* 0x0000002000005836 */ /* 0x000fd80000000000 */
[----:B0-----:R-:W-:Y:S05]  /*0d10*/  @!P0 BRA `(.L_x_46126) ;  /* 0x0000000800008947 */ /* 0x001fea0003800000 */
[----:B------:R-:W0:Y:S08]  /*0d20*/  LDC.64 R104, c[0x0][0x3d0] ;  /* 0x0000f400ff687b82 */ /* 0x000e300000000a00 */
[----:B------:R-:W1:Y:S01]  /*0d30*/  LDC.64 R6, c[0x0][0x438] ;  /* 0x00010e00ff067b82 */ /* 0x000e620000000a00 */
[----:B0-----:R-:W-:-:S06]  /*0d40*/  IMAD.WIDE.U32 R104, R0, 0x8, R104 ;  /* 0x0000000800687825 */ /* 0x001fcc00078e0068 */
[----:B------:R-:W5:Y:S01]  /*0d50*/  LDG.E.64 R104, desc[UR6][R104.64] ;  /* 0x0000000668687981 */ /* 0x000f62000c1e1b00 */
[----:B-1----:R-:W-:-:S06]  /*0d60*/  IMAD.WIDE.U32 R6, R0, 0x8, R6 ;  /* 0x0000000800067825 */ /* 0x002fcc00078e0006 */
[----:B------:R-:W5:Y:S01]  /*0d70*/  LD.E.64 R6, desc[UR6][R6.64] ;  /* 0x0000000606067980 */ /* 0x000f62000c101b00 */
[----:B------:R-:W-:Y:S05]  /*0d80*/  BRA `(.L_x_46126) ;  /* 0x0000000400e47947 */ /* 0x000fea0003800000 */
.L_x_46125:
        /* <DEDUP_REMOVED lines=9> */
[----:B------:R-:W-:Y:S02]  /*0e20*/  @P5 CS2R R58, SRZ ;  /* 0x00000000003a5805 */ /* 0x000fe4000001ff00 */
[----:B------:R-:W-:-:S03]  /*0e30*/  @P6 LOP3.LUT R156, R156, 0x4, RZ, 0xfc, !PT ;  /* 0x000000049c9c6812 */ /* 0x000fc600078efcff */
[----:B------:R-:W1:Y:S08]  /*0e40*/  @P5 LDC.64 R110, c[0x0][0x3d0] ;  /* 0x0000f400ff6e5b82 */ /* 0x000e700000000a00 */
[----:B------:R-:W2:Y:S01]  /*0e50*/  @P4 LDC.64 R112, c[0x0][0x3d0] ;  /* 0x0000f400ff704b82 */ /* 0x000ea20000000a00 */
[C---:B0-----:R-:W-:Y:S01]  /*0e60*/  @P6 IMAD.WIDE.U32 R108, R0.reuse, 0x8, R106 ;  /* 0x00000008006c6825 */ /* 0x041fe200078e006a */
[----:B------:R-:W-:-:S06]  /*0e70*/  @P6 LOP3.LUT R0, R0, 0x20, RZ, 0xfc, !PT ;  /* 0x0000002000006812 */ /* 0x000fcc00078efcff */
[----:B------:R-:W0:Y:S08]  /*0e80*/  @P0 LDC.64 R106, c[0x0][0x3d0] ;  /* 0x0000f400ff6a0b82 */ /* 0x000e300000000a00 */
[----:B------:R-:W3:Y:S01]  /*0e90*/  @P3 LDC.64 R114, c[0x0][0x3d0] ;  /* 0x0000f400ff723b82 */ /* 0x000ee20000000a00 */
[C---:B-1----:R-:W-:Y:S01]  /*0ea0*/  @P5 IMAD.WIDE.U32 R110, R0.reuse, 0x8, R110 ;  /* 0x00000008006e5825 */ /* 0x042fe200078e006e */
[----:B------:R-:W-:-:S06]  /*0eb0*/  @P5 IADD3 R0, PT, PT, R0, 0x20, RZ ;  /* 0x0000002000005810 */ /* 0x000fcc0007ffe0ff */
[----:B------:R-:W1:Y:S01]  /*0ec0*/  @P2 LDC.64 R116, c[0x0][0x3d0] ;  /* 0x0000f400ff742b82 */ /* 0x000e620000000a00 */
[----:B------:R4:W5:Y:S01]  /*0ed0*/  @P5 LDG.E.64 R70, desc[UR6][R110.64] ;  /* 0x000000066e465981 */ /* 0x000962000c1e1b00 */
[C---:B------:R-:W-:Y:S01]  /*0ee0*/  ISETP.GE.U32.AND P5, PT, R21.reuse, 0x100, PT ;  /* 0x000001001500780c */ /* 0x040fe20003fa6070 */
[C---:B--2---:R-:W-:Y:S01]  /*0ef0*/  @P4 IMAD.WIDE.U32 R112, R0.reuse, 0x8, R112 ;  /* 0x0000000800704825 */ /* 0x044fe200078e0070 */
[----:B------:R-:W-:Y:S02]  /*0f00*/  @P4 CS2R R56, SRZ ;  /* 0x0000000000384805 */ /* 0x000fe4000001ff00 */
[----:B------:R-:W-:Y:S02]  /*0f10*/  @P0 CS2R R54, SRZ ;  /* 0x0000000000360805 */ /* 0x000fe4000001ff00 */
[----:B------:R-:W-:Y:S01]  /*0f20*/  @P3 CS2R R52, SRZ ;  /* 0x0000000000343805 */ /* 0x000fe2000001ff00 */
[----:B------:R-:W-:Y:S01]  /*0f30*/  @P4 VIADD R0, R0, 0x20 ;  /* 0x0000002000004836 */ /* 0x000fe20000000000 */
[----:B------:R-:W2:Y:S01]  /*0f40*/  @P1 LDC.64 R118, c[0x0][0x3d0] ;  /* 0x0000f400ff761b82 */ /* 0x000ea20000000a00 */
[----:B------:R-:W5:Y:S01]  /*0f50*/  @P4 LDG.E.64 R72, desc[UR6][R112.64] ;  /* 0x0000000670484981 */ /* 0x000f62000c1e1b00 */
[----:B------:R-:W-:Y:S01]  /*0f60*/  ISETP.GE.U32.AND P4, PT, R21, 0x120, PT ;  /* 0x000001201500780c */ /* 0x000fe20003f86070 */
[----:B0-----:R-:W-:Y:S01]  /*0f70*/  @P0 IMAD.WIDE.U32 R106, R0, 0x8, R106 ;  /* 0x00000008006a0825 */ /* 0x001fe200078e006a */
[----:B------:R-:W-:-:S02]  /*0f80*/  @P2 CS2R R50, SRZ ;  /* 0x0000000000322805 */ /* 0x000fc4000001ff00 */
[----:B------:R-:W-:Y:S01]  /*0f90*/  @P1 CS2R R48, SRZ ;  /* 0x0000000000301805 */ /* 0x000fe2000001ff00 */
[----:B------:R-:W5:Y:S01]  /*0fa0*/  @P6 LDG.E.64 R90, desc[UR6][R108.64] ;  /* 0x000000066c5a6981 */ /* 0x000f62000c1e1b00 */
[----:B------:R-:W-:Y:S01]  /*0fb0*/  @P0 VIADD R0, R0, 0x20 ;  /* 0x0000002000000836 */ /* 0x000fe20000000000 */
[----:B----4-:R-:W0:Y:S02]  /*0fc0*/  @P5 LDC.64 R110, c[0x0][0x3d0] ;  /* 0x0000f400ff6e5b82 */ /* 0x010e240000000a00 */
[----:B------:R4:W5:Y:S01]  /*0fd0*/  @P0 LDG.E.64 R74, desc[UR6][R106.64] ;  /* 0x000000066a4a0981 */ /* 0x000962000c1e1b00 */
[C---:B---3--:R-:W-:Y:S01]  /*0fe0*/  @P3 IMAD.WIDE.U32 R114, R0.reuse, 0x8, R114 ;  /* 0x0000000800723825 */ /* 0x048fe200078e0072 */
[----:B------:R-:W-:Y:S02]  /*0ff0*/  @P3 IADD3 R0, PT, PT, R0, 0x20, RZ ;  /* 0x0000002000003810 */ /* 0x000fe40007ffe0ff */
[C---:B------:R-:W-:Y:S02]  /*1000*/  ISETP.GE.U32.AND P0, PT, R21.reuse, 0x140, PT ;  /* 0x000001401500780c */ /* 0x040fe40003f06070 */
[----:B------:R3:W5:Y:S01]  /*1010*/  @P3 LDG.E.64 R76, desc[UR6][R114.64] ;  /* 0x00000006724c3981 */ /* 0x000762000c1e1b00 */
[C---:B-1----:R-:W-:Y:S01]  /*1020*/  @P2 IMAD.WIDE.U32 R116, R0.reuse, 0x8, R116 ;  /* 0x0000000800742825 */ /* 0x042fe200078e0074 */
[C---:B------:R-:W-:Y:S01]  /*1030*/  ISETP.GE.U32.AND P3, PT, R21.reuse, 0x160, PT ;  /* 0x000001601500780c */ /* 0x040fe20003f66070 */
[----:B----4-:R-:W1:Y:S02]  /*1040*/  @P4 LDC.64 R106, c[0x0][0x3d0] ;  /* 0x0000f400ff6a4b82 */ /* 0x010e640000000a00 */
[----:B------:R-:W-:Y:S01]  /*1050*/  @P2 VIADD R0, R0, 0x20 ;  /* 0x0000002000002836 */ /* 0x000fe20000000000 */
[----:B------:R4:W5:Y:S01]  /*1060*/  @P2 LDG.E.64 R78, desc[UR6][R116.64] ;  /* 0x00000006744e2981 */ /* 0x000962000c1e1b00 */
[----:B------:R-:W-:-:S02]  /*1070*/  ISETP.GE.U32.AND P2, PT, R21, 0x180, PT ;  /* 0x000001801500780c */ /* 0x000fc40003f46070 */
[C---:B--2---:R-:W-:Y:S02]  /*1080*/  @P1 IMAD.WIDE.U32 R118, R0.reuse, 0x8, R118 ;  /* 0x0000000800761825 */ /* 0x044fe400078e0076 */
[----:B------:R-:W2:Y:S02]  /*1090*/  @P0 LDC.64 R112, c[0x0][0x3d0] ;  /* 0x0000f400ff700b82 */ /* 0x000ea40000000a00 */
[----:B------:R-:W-:Y:S01]  /*10a0*/  @P1 VIADD R0, R0, 0x20 ;  /* 0x0000002000001836 */ /* 0x000fe20000000000 */
[----:B------:R-:W5:Y:S01]  /*10b0*/  @P1 LDG.E.64 R80, desc[UR6][R118.64] ;  /* 0x0000000676501981 */ /* 0x000f62000c1e1b00 */
[----:B------:R-:W-:Y:S02]  /*10c0*/  ISETP.GE.U32.AND P1, PT, R21, 0x1a0, PT ;  /* 0x000001a01500780c */ /* 0x000fe40003f26070 */
[C---:B0-----:R-:W-:Y:S01]  /*10d0*/  @P5 IMAD.WIDE.U32 R110, R0.reuse, 0x8, R110 ;  /* 0x00000008006e5825 */ /* 0x041fe200078e006e */
[----:B------:R-:W-:Y:S01]  /*10e0*/  @P5 CS2R R46, SRZ ;  /* 0x00000000002e5805 */ /* 0x000fe2000001ff00 */
[----:B---3--:R-:W0:Y:S01]  /*10f0*/  @P3 LDC.64 R114, c[0x0][0x3d0] ;  /* 0x0000f400ff723b82 */ /* 0x008e220000000a00 */
[----:B------:R-:W-:-:S02]  /*1100*/  @P5 IADD3 R0, PT, PT, R0, 0x20, RZ ;  /* 0x0000002000005810 */ /* 0x000fc40007ffe0ff */
[----:B------:R3:W5:Y:S01]  /*1110*/  @P5 LDG.E.64 R82, desc[UR6][R110.64] ;  /* 0x000000066e525981 */ /* 0x000762000c1e1b00 */
[----:B------:R-:W-:-:S04]  /*1120*/  ISETP.GE.U32.AND P5, PT, R21, 0x1c0, PT ;  /* 0x000001c01500780c */ /* 0x000fc80003fa6070 */
[----:B----4-:R-:W4:Y:S01]  /*1130*/  @P2 LDC.64 R116, c[0x0][0x3d0] ;  /* 0x0000f400ff742b82 */ /* 0x010f220000000a00 */
[----:B-1----:R-:W-:-:S07]  /*1140*/  @P4 IMAD.WIDE.U32 R106, R0, 0x8, R106 ;  /* 0x00000008006a4825 */ /* 0x002fce00078e006a */
[----:B---3--:R-:W1:Y:S01]  /*1150*/  @P1 LDC.64 R110, c[0x0][0x3d0] ;  /* 0x0000f400ff6e1b82 */ /* 0x008e620000000a00 */
[----:B------:R-:W-:Y:S01]  /*1160*/  @P4 VIADD R0, R0, 0x20 ;  /* 0x0000002000004836 */ /* 0x000fe20000000000 */
[----:B------:R3:W5:Y:S01]  /*1170*/  @P4 LDG.E.64 R84, desc[UR6][R106.64] ;  /* 0x000000066a544981 */ /* 0x000762000c1e1b00 */
[----:B------:R-:W-:Y:S02]  /*1180*/  @P4 CS2R R44, SRZ ;  /* 0x00000000002c4805 */ /* 0x000fe4000001ff00 */
[----:B------:R-:W-:Y:S01]  /*1190*/  ISETP.GE.U32.AND P4, PT, R21, 0x1e0, PT ;  /* 0x000001e01500780c */ /* 0x000fe20003f86070 */
[C---:B--2---:R-:W-:Y:S02]  /*11a0*/  @P0 IMAD.WIDE.U32 R112, R0.reuse, 0x8, R112 ;  /* 0x0000000800700825 */ /* 0x044fe400078e0070 */
[----:B------:R-:W2:Y:S02]  /*11b0*/  @P5 LDC.64 R118, c[0x0][0x3d0] ;  /* 0x0000f400ff765b82 */ /* 0x000ea40000000a00 */
[----:B------:R-:W-:Y:S01]  /*11c0*/  @P0 VIADD R0, R0, 0x20 ;  /* 0x0000002000000836 */ /* 0x000fe20000000000 */
[----:B------:R1:W5:Y:S01]  /*11d0*/  @P0 LDG.E.64 R86, desc[UR6][R112.64] ;  /* 0x0000000670560981 */ /* 0x000362000c1e1b00 */
[----:B------:R-:W-:-:S02]  /*11e0*/  @P0 CS2R R42, SRZ ;  /* 0x00000000002a0805 */ /* 0x000fc4000001ff00 */
[C---:B------:R-:W-:Y:S01]  /*11f0*/  ISETP.GE.U32.AND P0, PT, R21.reuse, 0x200, PT ;  /* 0x000002001500780c */ /* 0x040fe20003f06070 */
[C---:B0-----:R-:W-:Y:S01]  /*1200*/  @P3 IMAD.WIDE.U32 R114, R0.reuse, 0x8, R114 ;  /* 0x0000000800723825 */ /* 0x041fe200078e0072 */
[----:B------:R-:W-:Y:S02]  /*1210*/  @P3 IADD3 R0, PT, PT, R0, 0x20, RZ ;  /* 0x0000002000003810 */ /* 0x000fe40007ffe0ff */
[----:B------:R-:W-:Y:S01]  /*1220*/  @P3 CS2R R40, SRZ ;  /* 0x0000000000283805 */ /* 0x000fe2000001ff00 */
[----:B---3--:R-:W0:Y:S01]  /*1230*/  @P4 LDC.64 R106, c[0x0][0x3d0] ;  /* 0x0000f400ff6a4b82 */ /* 0x008e220000000a00 */
[----:B------:R3:W5:Y:S01]  /*1240*/  @P3 LDG.E.64 R88, desc[UR6][R114.64] ;  /* 0x0000000672583981 */ /* 0x000762000c1e1b00 */
[----:B----4-:R-:W-:Y:S01]  /*1250*/  @P2 IMAD.WIDE.U32 R116, R0, 0x8, R116 ;  /* 0x0000000800742825 */ /* 0x010fe200078e0074 */
[----:B------:R-:W-:-:S03]  /*1260*/  ISETP.GE.U32.AND P3, PT, R21, 0x220, PT ;  /* 0x000002201500780c */ /* 0x000fc60003f66070 */
[----:B------:R-:W-:Y:S01]  /*1270*/  @P2 VIADD R0, R0, 0x20 ;  /* 0x0000002000002836 */ /* 0x000fe20000000000 */
[----:B------:R4:W5:Y:S01]  /*1280*/  @P2 LDG.E.64 R68, desc[UR6][R116.64] ;  /* 0x0000000674442981 */ /* 0x000962000c1e1b00 */
[----:B------:R-:W-:Y:S02]  /*1290*/  @P2 CS2R R38, SRZ ;  /* 0x0000000000262805 */ /* 0x000fe4000001ff00 */
[----:B------:R-:W-:Y:S01]  /*12a0*/  ISETP.GE.U32.AND P2, PT, R21, 0x240, PT ;  /* 0x000002401500780c */ /* 0x000fe20003f46070 */
[C---:B-1----:R-:W-:Y:S01]  /*12b0*/  @P1 IMAD.WIDE.U32 R110, R0.reuse, 0x8, R110 ;  /* 0x00000008006e1825 */ /* 0x042fe200078e006e */
[----:B------:R-:W1:Y:S03]  /*12c0*/  @P0 LDC.64 R112, c[0x0][0x3d0] ;  /* 0x0000f400ff700b82 */ /* 0x000e660000000a00 */
[----:B------:R-:W-:Y:S01]  /*12d0*/  @P1 VIADD R0, R0, 0x20 ;  /* 0x0000002000001836 */ /* 0x000fe20000000000 */
[----:B------:R0:W5:Y:S01]  /*12e0*/  @P1 LDG.E.64 R2, desc[UR6][R110.64] ;  /* 0x000000066e021981 */ /* 0x000162000c1e1b00 */
[----:B------:R-:W-:-:S02]  /*12f0*/  @P1 CS2R R36, SRZ ;  /* 0x0000000000241805 */ /* 0x000fc4000001ff00 */
[C---:B------:R-:W-:Y:S01]  /*1300*/  ISETP.GE.U32.AND P1, PT, R21.reuse, 0x260, PT ;  /* 0x000002601500780c */ /* 0x040fe20003f26070 */
[C---:B--2---:R-:W-:Y:S01]  /*1310*/  @P5 IMAD.WIDE.U32 R118, R0.reuse, 0x8, R118 ;  /* 0x0000000800765825 */ /* 0x044fe200078e0076 */
[----:B---3--:R-:W2:Y:S01]  /*1320*/  @P3 LDC.64 R114, c[0x0][0x3d0] ;  /* 0x0000f400ff723b82 */ /* 0x008ea20000000a00 */
[----:B------:R-:W-:Y:S02]  /*1330*/  @P5 CS2R R32, SRZ ;  /* 0x0000000000205805 */ /* 0x000fe4000001ff00 */
[----:B------:R-:W-:Y:S01]  /*1340*/  @P5 IADD3 R0, PT, PT, R0, 0x20, RZ ;  /* 0x0000002000005810 */ /* 0x000fe20007ffe0ff */
[----:B------:R3:W5:Y:S01]  /*1350*/  @P5 LDG.E.64 R92, desc[UR6][R118.64] ;  /* 0x00000006765c5981 */ /* 0x000762000c1e1b00 */
[----:B------:R-:W-:-:S03]  /*1360*/  ISETP.GE.U32.AND P5, PT, R21, 0x280, PT ;  /* 0x000002801500780c */ /* 0x000fc60003fa6070 */
[----:B----4-:R-:W4:Y:S01]  /*1370*/  @P2 LDC.64 R116, c[0x0][0x3d0] ;  /* 0x0000f400ff742b82 */ /* 0x010f220000000a00 */
[----:B0-----:R-:W-:-:S07]  /*1380*/  @P4 IMAD.WIDE.U32 R110, R0, 0x8, R106 ;  /* 0x00000008006e4825 */ /* 0x001fce00078e006a */
[----:B------:R-:W0:Y:S01]  /*1390*/  @P1 LDC.64 R120, c[0x0][0x3d0] ;  /* 0x0000f400ff781b82 */ /* 0x000e220000000a00 */
[----:B------:R-:W-:Y:S01]  /*13a0*/  @P4 VIADD R0, R0, 0x20 ;  /* 0x0000002000004836 */ /* 0x000fe20000000000 */
[----:B------:R3:W5:Y:S03]  /*13b0*/  @P4 LDG.E.64 R94, desc[UR6][R110.64] ;  /* 0x000000066e5e4981 */ /* 0x000766000c1e1b00 */
[----:B-1----:R-:W-:-:S03]  /*13c0*/  @P0 IMAD.WIDE.U32 R112, R0, 0x8, R112 ;  /* 0x0000000800700825 */ /* 0x002fc600078e0070 */
[----:B------:R-:W1:Y:S01]  /*13d0*/  @P5 LDC.64 R106, c[0x0][0x3d0] ;  /* 0x0000f400ff6a5b82 */ /* 0x000e620000000a00 */
[----:B------:R-:W-:Y:S01]  /*13e0*/  @P0 VIADD R0, R0, 0x20 ;  /* 0x0000002000000836 */ /* 0x000fe20000000000 */
[----:B------:R3:W5:Y:S03]  /*13f0*/  @P0 LDG.E.64 R96, desc[UR6][R112.64] ;  /* 0x0000000670600981 */ /* 0x000766000c1e1b00 */
[C---:B--2---:R-:W-:Y:S01]  /*1400*/  @P3 IMAD.WIDE.U32 R114, R0.reuse, 0x8, R114 ;  /* 0x0000000800723825 */ /* 0x044fe200078e0072 */
[----:B------:R-:W-:-:S04]  /*1410*/  @P3 IADD3 R0, PT, PT, R0, 0x20, RZ ;  /* 0x0000002000003810 */ /* 0x000fc80007ffe0ff */
[----:B------:R3:W5:Y:S01]  /*1420*/  @P3 LDG.E.64 R98, desc[UR6][R114.64] ;  /* 0x0000000672623981 */ /* 0x000762000c1e1b00 */
[----:B----4-:R-:W-:-:S04]  /*1430*/  @P2 IMAD.WIDE.U32 R116, R0, 0x8, R116 ;  /* 0x0000000800742825 */ /* 0x010fc800078e0074 */
[----:B------:R-:W-:Y:S01]  /*1440*/  @P2 VIADD R0, R0, 0x20 ;  /* 0x0000002000002836 */ /* 0x000fe20000000000 */
[----:B------:R3:W5:Y:S03]  /*1450*/  @P2 LDG.E.64 R100, desc[UR6][R116.64] ;  /* 0x0000000674642981 */ /* 0x000766000c1e1b00 */
[----:B0-----:R-:W-:-:S04]  /*1460*/  @P1 IMAD.WIDE.U32 R120, R0, 0x8, R120 ;  /* 0x0000000800781825 */ /* 0x001fc800078e0078 */
[----:B------:R-:W-:Y:S01]  /*1470*/  @P1 VIADD R0, R0, 0x20 ;  /* 0x0000002000001836 */ /* 0x000fe20000000000 */
[----:B------:R3:W5:Y:S03]  /*1480*/  @P1 LDG.E.64 R102, desc[UR6][R120.64] ;  /* 0x0000000678661981 */ /* 0x000766000c1e1b00 */
[----:B-1----:R-:W-:-:S05]  /*1490*/  @P5 IMAD.WIDE.U32 R106, R0, 0x8, R106 ;  /* 0x00000008006a5825 */ /* 0x002fca00078e006a */
[----:B------:R3:W5:Y:S01]  /*14a0*/  @P5 LDG.E.64 R104, desc[UR6][R106.64] ;  /* 0x000000066a685981 */ /* 0x000762000c1e1b00 */
[----:B------:R-:W-:Y:S02]  /*14b0*/  @P6 CS2R R34, SRZ ;  /* 0x0000000000226805 */ /* 0x000fe4000001ff00 */
[----:B------:R-:W-:Y:S02]  /*14c0*/  @P4 CS2R R30, SRZ ;  /* 0x00000000001e4805 */ /* 0x000fe4000001ff00 */
[----:B------:R-:W-:Y:S02]  /*14d0*/  @P0 CS2R R28, SRZ ;  /* 0x00000000001c0805 */ /* 0x000fe4000001ff00 */
[----:B------:R-:W-:Y:S02]  /*14e0*/  @P3 CS2R R26, SRZ ;  /* 0x00000000001a3805 */ /* 0x000fe4000001ff00 */
[----:B------:R-:W-:Y:S02]  /*14f0*/  @P2 CS2R R24, SRZ ;  /* 0x0000000000182805 */ /* 0x000fe4000001ff00 */
[----:B------:R-:W-:-:S02]  /*1500*/  @P1 CS2R R22, SRZ ;  /* 0x0000000000161805 */ /* 0x000fc4000001ff00 */
[----:B---3--:R-:W-:-:S07]  /*1510*/  @P5 CS2R R6, SRZ ;  /* 0x0000000000065805 */ /* 0x008fce000001ff00 */
.L_x_46126:
[----:B------:R-:W-:Y:S05]  /*1520*/  BSYNC.RECONVERGENT B0 ;  /* 0x0000000000007941 */ /* 0x000fea0003800200 */
.L_x_46124:
[----:B------:R-:W0:Y:S02]  /*1530*/  LDCU UR4, c[0x0][0x384] ;  /* 0x00007080ff0477ac */ /* 0x000e240008000800 */
[----:B0-----:R-:W-:-:S13]  /*1540*/  ISETP.GE.AND P0, PT, R153, UR4, PT ;  /* 0x0000000499007c0c */ /* 0x001fda000bf06270 */
[----:B------:R-:W-:Y:S05]  /*1550*/  @P0 EXIT ;  /* 0x000000000000094d */ /* 0x000fea0003800000 */
[----:B-----5:R-:W-:Y:S01]  /*1560*/  MOV R67, R90 ;  /* 0x0000005a00437202 */ /* 0x020fe20000000f00 */
[----:B------:R-:W-:Y:S01]  /*1570*/  IMAD.MOV.U32 R182, RZ, RZ, R68 ;  /* 0x000000ffffb67224 */ /* 0x000fe200078e0044 */
[----:B------:R-:W-:Y:S01]  /*1580*/  SHF.R.U64 R0, R104, 0x10, R105 ;  /* 0x0000001068007819 */ /* 0x000fe20000001269 */
[----:B------:R-:W-:Y:S01]  /*1590*/  IMAD.MOV.U32 R160, RZ, RZ, R70 ;  /* 0x000000ffffa07224 */ /* 0x000fe200078e0046 */
[----:B------:R-:W-:Y:S01]  /*15a0*/  SHF.R.U64 R198, R34, 0x10, R35 ;  /* 0x0000001022c67819 */ /* 0x000fe20000001223 */
[----:B------:R-:W-:Y:S01]  /*15b0*/  IMAD.MOV.U32 R180, RZ, RZ, R88 ;  /* 0x000000ffffb47224 */ /* 0x000fe200078e0058 */
[----:B------:R-:W-:Y:S01]  /*15c0*/  PRMT R0, R0, 0x5410, R67 ;  /* 0x0000541000007816 */ /* 0x000fe20000000043 */
[----:B------:R-:W-:Y:S01]  /*15d0*/  IMAD.MOV.U32 R186, RZ, RZ, R92 ;  /* 0x000000ffffba7224 */ /* 0x000fe200078e005c */
[----:B------:R-:W-:Y:S01]  /*15e0*/  SHF.R.U32.HI R67, RZ, 0x10, R35 ;  /* 0x00000010ff437819 */ /* 0x000fe20000011623 */
        /* <DEDUP_REMOVED lines=9> */
[----:B------:R-:W-:Y:S01]  /*1680*/  MOV R184, R2 ;  /* 0x0000000200b87202 */ /* 0x000fe20000000f00 */
[----:B------:R-:W-:Y:S01]  /*1690*/  IMAD.MOV.U32 R4, RZ, RZ, R104 ;  /* 0x000000ffff047224 */ /* 0x000fe200078e0068 */
[----:B------:R-:W-:Y:S01]  /*16a0*/  SHF.R.U64 R161, R70, 0x10, R71 ;  /* 0x0000001046a17819 */ /* 0x000fe20000001247 */
[----:B------:R-:W-:Y:S01]  /*16b0*/  IMAD.MOV.U32 R70, RZ, RZ, R73 ;  /* 0x000000ffff467224 */ /* 0x000fe200078e0049 */
[----:B------:R-:W-:Y:S01]  /*16c0*/  PRMT R200, R200, 0x5410, R67 ;  /* 0x00005410c8c87816 */ /* 0x000fe20000000043 */
[----:B------:R-:W-:Y:S01]  /*16d0*/  IMAD.MOV.U32 R176, RZ, RZ, R84 ;  /* 0x000000ffffb07224 */ /* 0x000fe200078e0054 */
[--C-:B------:R-:W-:Y:S01]  /*16e0*/  SHF.R.U64 R163, R72, 0x10, R73.reuse ;  /* 0x0000001048a37819 */ /* 0x100fe20000001249 */
[----:B------:R-:W-:Y:S01]  /*16f0*/  IMAD.MOV.U32 R188, RZ, RZ, R94 ;  /* 0x000000ffffbc7224 */ /* 0x000fe200078e005e */
[----:B------:R-:W-:Y:S01]  /*1700*/  SHF.R.U32.HI R109, RZ, 0x10, R73 ;  /* 0x00000010ff6d7819 */ /* 0x000fe20000011649 */
        /* <DEDUP_REMOVED lines=9> */
[----:B------:R-:W-:Y:S01]  /*17a0*/  SHF.R.U64 R181, R88, 0x10, R89 ;  /* 0x0000001058b57819 */ /* 0x000fe20000001259 */
[----:B------:R-:W0:Y:S01]  /*17b0*/  LDCU UR10, c[0x0][0x408] ;  /* 0x00008100ff0a77ac */ /* 0x000e220008000800 */
[----:B------:R-:W-:-:S02]  /*17c0*/  SHF.R.U32.HI R88, RZ, 0x10, R69 ;  /* 0x00000010ff587819 */ /* 0x000fc40000011645 */
[----:B------:R-:W-:Y:S01]  /*17d0*/  PRMT R184, R184, 0x5410, R68 ;  /* 0x00005410b8b87816 */ /* 0x000fe20000000044 */
[----:B------:R-:W1:Y:S01]  /*17e0*/  LDCU UR13, c[0x0][0x388] ;  /* 0x00007100ff0d77ac */ /* 0x000e620008000800 */
[----:B------:R-:W-:Y:S02]  /*17f0*/  MOV R69, R93 ;  /* 0x0000005d00457202 */ /* 0x000fe40000000f00 */
[--C-:B------:R-:W-:Y:S01]  /*1800*/  SHF.R.U64 R199, R58, 0x10, R59.reuse ;  /* 0x000000103ac77819 */ /* 0x100fe2000000123b */
[----:B------:R-:W2:Y:S01]  /*1810*/  LDCU.U8 UR11, c[0x0][0x410] ;  /* 0x00008200ff0b77ac */ /* 0x000ea20008000000 */
[----:B------:R-:W-:Y:S02]  /*1820*/  SHF.R.U32.HI R68, RZ, 0x10, R59 ;  /* 0x00000010ff447819 */ /* 0x000fe4000001163b */
[----:B------:R-:W-:Y:S01]  /*1830*/  PRMT R211, R211, 0x5410, R67 ;  /* 0x00005410d3d37816 */ /* 0x000fe20000000043 */
[----:B------:R-:W-:Y:S01]  /*1840*/  IMAD.HI.U32 R67, R14, -0x326172a9, RZ ;  /* 0xcd9e8d570e437827 */ /* 0x000fe200078e00ff */
[----:B------:R-:W-:Y:S01]  /*1850*/  SHF.R.U64 R107, R90, 0x10, R91 ;  /* 0x000000105a6b7819 */ /* 0x000fe2000000125b */
[----:B------:R-:W3:Y:S01]  /*1860*/  LDCU UR12, c[0x0][0x448] ;  /* 0x00008900ff0c77ac */ /* 0x000ee20008000800 */
[----:B------:R-:W-:Y:S01]  /*1870*/  PRMT R186, R186, 0x5410, R69 ;  /* 0x00005410baba7816 */ /* 0x000fe20000000045 */
[----:B------:R-:W-:Y:S01]  /*1880*/  IMAD.HI.U32 R69, R152, -0x2daee0ad, RZ ;  /* 0xd2511f5398457827 */ /* 0x000fe200078e00ff */
[----:B------:R-:W-:Y:S01]  /*1890*/  PRMT R199, R199, 0x5410, R68 ;  /* 0x00005410c7c77816 */ /* 0x000fe20000000044 */
[----:B------:R-:W4:Y:S01]  /*18a0*/  LDCU.64 UR4, c[0x0][0x398] ;  /* 0x00007300ff0477ac */ /* 0x000f220008000a00 */
[----:B------:R-:W-:-:S02]  /*18b0*/  MOV R90, R71 ;  /* 0x00000047005a7202 */ /* 0x000fc40000000f00 */
[----:B------:R-:W-:Y:S01]  /*18c0*/  SHF.R.U32.HI R108, RZ, 0x10, R71 ;  /* 0x00000010ff6c7819 */ /* 0x000fe20000011647 */
[----:B------:R-:W-:Y:S01]  /*18d0*/  IMAD.MOV.U32 R71, RZ, RZ, R75 ;  /* 0x000000ffff477224 */ /* 0x000fe200078e004b */
[--C-:B------:R-:W-:Y:S01]  /*18e0*/  SHF.R.U64 R201, R54, 0x10, R55.reuse ;  /* 0x0000001036c97819 */ /* 0x100fe20000001237 */
[----:B------:R-:W0:Y:S01]  /*18f0*/  LDCU.64 UR8, c[0x0][0x3a0] ;  /* 0x00007400ff0877ac */ /* 0x000e220008000a00 */
[----:B------:R-:W-:Y:S02]  /*1900*/  SHF.R.U32.HI R68, RZ, 0x10, R55 ;  /* 0x00000010ff447819 */ /* 0x000fe40000011637 */
[----:B------:R-:W-:Y:S02]  /*1910*/  MOV R164, R74 ;  /* 0x0000004a00a47202 */ /* 0x000fe40000000f00 */
[----:B------:R-:W-:Y:S02]  /*1920*/  MOV R72, R77 ;  /* 0x0000004d00487202 */ /* 0x000fe40000000f00 */
[----:B------:R-:W-:-:S02]  /*1930*/  LOP3.LUT R67, R15, R67, R158, 0x96, !PT ;  /* 0x000000430f437212 */ /* 0x000fc400078e969e */
[----:B------:R-:W-:Y:S02]  /*1940*/  PRMT R201, R201, 0x5410, R68 ;  /* 0x00005410c9c97816 */ /* 0x000fe40000000044 */
[--C-:B------:R-:W-:Y:S02]  /*1950*/  SHF.R.U64 R213, R50, 0x10, R51.reuse ;  /* 0x0000001032d57819 */ /* 0x100fe40000001233 */
[----:B------:R-:W-:Y:S02]  /*1960*/  SHF.R.U32.HI R68, RZ, 0x10, R51 ;  /* 0x00000010ff447819 */ /* 0x000fe40000011633 */
[----:B------:R-:W-:Y:S02]  /*1970*/  LOP3.LUT R69, R69, R159, RZ, 0x3c, !PT ;  /* 0x0000009f45457212 */ /* 0x000fe400078e3cff */
[----:B------:R-:W-:Y:S01]  /*1980*/  PRMT R164, R164, 0x5410, R71 ;  /* 0x00005410a4a47816 */ /* 0x000fe20000000047 */
[----:B------:R-:W-:Y:S01]  /*1990*/  IMAD.HI.U32 R71, R67, -0x2daee0ad, RZ ;  /* 0xd2511f5343477827 */ /* 0x000fe200078e00ff */
[----:B------:R-:W-:-:S02]  /*19a0*/  PRMT R166, R166, 0x5410, R72 ;  /* 0x00005410a6a67816 */ /* 0x000fc40000000048 */
[----:B------:R-:W-:Y:S01]  /*19b0*/  PRMT R162, R162, 0x5410, R70 ;  /* 0x00005410a2a27816 */ /* 0x000fe20000000046 */
[----:B------:R-:W-:Y:S01]  /*19c0*/  IMAD R72, R152, -0x2daee0ad, RZ ;  /* 0xd2511f5398487824 */ /* 0x000fe200078e02ff */
[----:B------:R-:W-:Y:S01]  /*19d0*/  PRMT R213, R213, 0x5410, R68 ;  /* 0x00005410d5d57816 */ /* 0x000fe20000000044 */
[----:B------:R-:W-:Y:S01]  /*19e0*/  IMAD R70, R14, -0x326172a9, RZ ;  /* 0xcd9e8d570e467824 */ /* 0x000fe200078e02ff */
[----:B------:R-:W-:Y:S01]  /*19f0*/  SHF.R.U64 R167, R76, 0x10, R77 ;  /* 0x000000104ca77819 */ /* 0x000fe2000000124d */
[C---:B------:R-:W-:Y:S01]  /*1a00*/  IMAD.HI.U32 R68, R69.reuse, -0x326172a9, RZ ;  /* 0xcd9e8d5745447827 */ /* 0x040fe200078e00ff */
[----:B------:R-:W-:Y:S02]  /*1a10*/  LOP3.LUT R66, R66, R72, R71, 0x96, !PT ;  /* 0x0000004842427212 */ /* 0x000fe400078e9647 */
[----:B------:R-:W-:Y:S01]  /*1a20*/  SHF.R.U32.HI R111, RZ, 0x10, R77 ;  /* 0x00000010ff6f7819 */ /* 0x000fe2000001164d */
[----:B------:R-:W-:Y:S01]  /*1a30*/  IMAD R69, R69, -0x326172a9, RZ ;  /* 0xcd9e8d5745457824 */ /* 0x000fe200078e02ff */
[----:B------:R-:W-:Y:S01]  /*1a40*/  LOP3.LUT R65, R65, R70, R68, 0x96, !PT ;  /* 0x0000004641417212 */ /* 0x000fe200078e9644 */
[----:B------:R-:W-:Y:S01]  /*1a50*/  IMAD.HI.U32 R68, R66, -0x326172a9, RZ ;  /* 0xcd9e8d5742447827 */ /* 0x000fe200078e00ff */
[----:B------:R-:W-:-:S02]  /*1a60*/  MOV R178, R86 ;  /* 0x0000005600b27202 */ /* 0x000fc40000000f00 */
[--C-:B------:R-:W-:Y:S01]  /*1a70*/  SHF.R.U64 R179, R86, 0x10, R87.reuse ;  /* 0x0000001056b37819 */ /* 0x100fe20000001257 */
[----:B------:R-:W-:Y:S01]  /*1a80*/  IMAD R70, R67, -0x2daee0ad, RZ ;  /* 0xd2511f5343467824 */ /* 0x000fe200078e02ff */
[----:B------:R-:W-:Y:S01]  /*1a90*/  LOP3.LUT R63, R63, R69, R68, 0x96, !PT ;  /* 0x000000453f3f7212 */ /* 0x000fe200078e9644 */
[C---:B------:R-:W-:Y:S01]  /*1aa0*/  IMAD.HI.U32 R67, R65.reuse, -0x2daee0ad, RZ ;  /* 0xd2511f5341437827 */ /* 0x040fe200078e00ff */
[----:B------:R-:W-:Y:S02]  /*1ab0*/  SHF.R.U32.HI R86, RZ, 0x10, R87 ;  /* 0x00000010ff567819 */ /* 0x000fe40000011657 */
[----:B------:R-:W-:Y:S01]  /*1ac0*/  SHF.R.U64 R165, R74, 0x10, R75 ;  /* 0x000000104aa57819 */ /* 0x000fe2000000124b */
[----:B------:R-:W-:Y:S01]  /*1ad0*/  IMAD R68, R65, -0x2daee0ad, RZ ;  /* 0xd2511f5341447824 */ /* 0x000fe200078e02ff */
[----:B------:R-:W-:Y:S01]  /*1ae0*/  LOP3.LUT R64, R64, R70, R67, 0x96, !PT ;  /* 0x0000004640407212 */ /* 0x000fe200078e9643 */
[----:B------:R-:W-:Y:S01]  /*1af0*/  IMAD.HI.U32 R65, R63, -0x2daee0ad, RZ ;  /* 0xd2511f533f417827 */ /* 0x000fe200078e00ff */
[----:B------:R-:W-:-:S02]  /*1b00*/  MOV R78, R89 ;  /* 0x00000059004e7202 */ /* 0x000fc40000000f00 */
[----:B------:R-:W-:Y:S01]  /*1b10*/  SHF.R.U64 R185, R2, 0x10, R3 ;  /* 0x0000001002b97819 */ /* 0x000fe20000001203 */
[----:B------:R-:W-:Y:S01]  /*1b20*/  IMAD R67, R66, -0x326172a9, RZ ;  /* 0xcd9e8d5742437824 */ /* 0x000fe200078e02ff */
[----:B------:R-:W-:Y:S01]  /*1b30*/  LOP3.LUT R62, R62, R68, R65, 0x96, !PT ;  /* 0x000000443e3e7212 */ /* 0x000fe200078e9641 */
[C---:B------:R-:W-:Y:S01]  /*1b40*/  IMAD.HI.U32 R66, R64.reuse, -0x326172a9, RZ ;  /* 0xcd9e8d5740427827 */ /* 0x040fe200078e00ff */
[----:B------:R-:W-:Y:S02]  /*1b50*/  SHF.R.U32.HI R91, RZ, 0x10, R91 ;  /* 0x00000010ff5b7819 */ /* 0x000fe4000001165b */
[----:B------:R-:W-:Y:S01]  /*1b60*/  MOV R172, R80 ;  /* 0x0000005000ac7202 */ /* 0x000fe20000000f00 */
[----:B------:R-:W-:Y:S01]  /*1b70*/  IMAD R64, R64, -0x326172a9, RZ ;  /* 0xcd9e8d5740407824 */ /* 0x000fe200078e02ff */
[----:B------:R-:W-:Y:S01]  /*1b80*/  LOP3.LUT R61, R61, R67, R66, 0x96, !PT ;  /* 0x000000433d3d7212 */ /* 0x000fe200078e9642 */
[----:B------:R-:W-:Y:S01]  /*1b90*/  IMAD R66, R63, -0x2daee0ad, RZ ;  /* 0xd2511f533f427824 */ /* 0x000fe200078e02ff */
[----:B------:R-:W-:Y:S01]  /*1ba0*/  SHF.R.U32.HI R2, RZ, 0x10, R105 ;  /* 0x00000010ff027819 */ /* 0x000fe20000011669 */
[----:B------:R-:W-:Y:S01]  /*1bb0*/  IMAD.HI.U32 R63, R62, -0x326172a9, RZ ;  /* 0xcd9e8d573e3f7827 */ /* 0x000fe200078e00ff */
[----:B------:R-:W-:-:S02]  /*1bc0*/  SHF.R.U32.HI R110, RZ, 0x10, R75 ;  /* 0x00000010ff6e7819 */ /* 0x000fc4000001164b */
[----:B------:R-:W-:Y:S01]  /*1bd0*/  SHF.R.U64 R187, R92, 0x10, R93 ;  /* 0x000000105cbb7819 */ /* 0x000fe2000000125d */
[C---:B------:R-:W-:Y:S01]  /*1be0*/  IMAD.HI.U32 R65, R61.reuse, -0x2daee0ad, RZ ;  /* 0xd2511f533d417827 */ /* 0x040fe200078e00ff */
[----:B------:R-:W-:Y:S02]  /*1bf0*/  LOP3.LUT R18, R18, R64, R63, 0x96, !PT ;  /* 0x0000004012127212 */ /* 0x000fe400078e963f */
[----:B------:R-:W-:Y:S01]  /*1c00*/  SHF.R.U64 R225, R24, 0x10, R25 ;  /* 0x0000001018e17819 */ /* 0x000fe20000001219 */
[----:B------:R-:W-:Y:S01]  /*1c10*/  IMAD R61, R61, -0x2daee0ad, RZ ;  /* 0xd2511f533d3d7824 */ /* 0x000fe200078e02ff */
[----:B------:R-:W-:Y:S01]  /*1c20*/  LOP3.LUT R60, R60, R66, R65, 0x96, !PT ;  /* 0x000000423c3c7212 */ /* 0x000fe200078e9641 */
[----:B------:R-:W-:Y:S01]  /*1c30*/  IMAD.HI.U32 R64, R18, -0x2daee0ad, RZ ;  /* 0xd2511f5312407827 */ /* 0x000fe200078e00ff */
[--C-:B------:R-:W-:Y:S02]  /*1c40*/  SHF.R.U64 R173, R80, 0x10, R81.reuse ;  /* 0x0000001050ad7819 */ /* 0x100fe40000001251 */
        /* <DEDUP_REMOVED lines=8> */
[----:B------:R-:W-:Y:S01]  /*1cd0*/  IMAD R62, R18, -0x2daee0ad, RZ ;  /* 0xd2511f53123e7824 */ /* 0x000fe200078e02ff */
[----:B------:R-:W-:Y:S01]  /*1ce0*/  SHF.R.U32.HI R114, RZ, 0x10, R83 ;  /* 0x00000010ff727819 */ /* 0x000fe20000011653 */
[----:B------:R-:W-:Y:S01]  /*1cf0*/  IMAD.HI.U32 R18, R17, -0x326172a9, RZ ;  /* 0xcd9e8d5711127827 */ /* 0x000fe200078e00ff */
[----:B------:R-:W-:Y:S02]  /*1d00*/  SHF.R.U64 R177, R84, 0x10, R85 ;  /* 0x0000001054b17819 */ /* 0x000fe40000001255 */
[----:B------:R-:W-:Y:S01]  /*1d10*/  SHF.R.U32.HI R92, RZ, 0x10, R93 ;  /* 0x00000010ff5c7819 */ /* 0x000fe2000001165d */
[----:B------:R-:W-:Y:S01]  /*1d20*/  IMAD.HI.U32 R61, R13, -0x2daee0ad, RZ ;  /* 0xd2511f530d3d7827 */ /* 0x000fe200078e00ff */
[----:B------:R-:W-:-:S02]  /*1d30*/  LOP3.LUT R11, R11, R60, R18, 0x96, !PT ;  /* 0x0000003c0b0b7212 */ /* 0x000fc400078e9612 */
[----:B------:R-:W-:Y:S01]  /*1d40*/  SHF.R.U64 R189, R94, 0x10, R95 ;  /* 0x000000105ebd7819 */ /* 0x000fe2000000125f */
[----:B------:R-:W-:Y:S01]  /*1d50*/  IMAD R60, R13, -0x2daee0ad, RZ ;  /* 0xd2511f530d3c7824 */ /* 0x000fe200078e02ff */
[----:B------:R-:W-:Y:S01]  /*1d60*/  LOP3.LUT R12, R12, R62, R61, 0x96, !PT ;  /* 0x0000003e0c0c7212 */ /* 0x000fe200078e963d */
[----:B------:R-:W-:Y:S01]  /*1d70*/  IMAD.HI.U32 R13, R11, -0x2daee0ad, RZ ;  /* 0xd2511f530b0d7827 */ /* 0x000fe200078e00ff */
[----:B------:R-:W-:Y:S02]  /*1d80*/  SHF.R.U32.HI R93, RZ, 0x10, R95 ;  /* 0x00000010ff5d7819 */ /* 0x000fe4000001165f */
[----:B------:R-:W-:Y:S01]  /*1d90*/  MOV R190, R96 ;  /* 0x0000006000be7202 */ /* 0x000fe20000000f00 */
[----:B------:R-:W-:Y:S01]  /*1da0*/  IMAD R17, R17, -0x326172a9, RZ ;  /* 0xcd9e8d5711117824 */ /* 0x000fe200078e02ff */
[----:B------:R-:W-:Y:S01]  /*1db0*/  LOP3.LUT R10, R10, R60, R13, 0x96, !PT ;  /* 0x0000003c0a0a7212 */ /* 0x000fe200078e960d */
[----:B------:R-:W-:Y:S01]  /*1dc0*/  IMAD.HI.U32 R18, R12, -0x326172a9, RZ ;  /* 0xcd9e8d570c127827 */ /* 0x000fe200078e00ff */
[----:B------:R-:W-:-:S02]  /*1dd0*/  SHF.R.U64 R191, R96, 0x10, R97 ;  /* 0x0000001060bf7819 */ /* 0x000fc40000001261 */
[----:B------:R-:W-:Y:S01]  /*1de0*/  SHF.R.U32.HI R94, RZ, 0x10, R97 ;  /* 0x00000010ff5e7819 */ /* 0x000fe20000011661 */
[----:B------:R-:W-:Y:S01]  /*1df0*/  IMAD R13, R12, -0x326172a9, RZ ;  /* 0xcd9e8d570c0d7824 */ /* 0x000fe200078e02ff */
[----:B------:R-:W-:Y:S01]  /*1e00*/  LOP3.LUT R9, R9, R17, R18, 0x96, !PT ;  /* 0x0000001109097212 */ /* 0x000fe200078e9612 */
[----:B------:R-:W-:Y:S01]  /*1e10*/  IMAD.HI.U32 R12, R10, -0x326172a9, RZ ;  /* 0xcd9e8d570a0c7827 */ /* 0x000fe200078e00ff */
[----:B------:R-:W-:Y:S02]  /*1e20*/  SHF.R.U32.HI R18, RZ, 0x10, R25 ;  /* 0x00000010ff127819 */ /* 0x000fe40000011619 */
[----:B------:R-:W-:Y:S01]  /*1e30*/  PRMT R2, R2, 0x5410, R106 ;  /* 0x0000541002027816 */ /* 0x000fe2000000006a */
[----:B------:R-:W-:Y:S01]  /*1e40*/  IMAD R17, R11, -0x2daee0ad, RZ ;  /* 0xd2511f530b117824 */ /* 0x000fe200078e02ff */
[----:B------:R-:W-:Y:S01]  /*1e50*/  LOP3.LUT R5, R5, R13, R12, 0x96, !PT ;  /* 0x0000000d05057212 */ /* 0x000fe200078e960c */
[----:B------:R-:W-:Y:S01]  /*1e60*/  IMAD.HI.U32 R11, R9, -0x2daee0ad, RZ ;  /* 0xd2511f53090b7827 */ /* 0x000fe200078e00ff */
[----:B------:R-:W-:-:S02]  /*1e70*/  PRMT R4, R4, 0x5410, R91 ;  /* 0x0000541004047816 */ /* 0x000fc4000000005b */
[----:B------:R-:W-:Y:S01]  /*1e80*/  PRMT R170, R170, 0x5410, R73 ;  /* 0x00005410aaaa7816 */ /* 0x000fe20000000049 */
[----:B------:R-:W-:Y:S01]  /*1e90*/  IMAD.MOV.U32 R77, RZ, RZ, R87 ;  /* 0x000000ffff4d7224 */ /* 0x000fe200078e0057 */
[----:B------:R-:W-:Y:S01]  /*1ea0*/  LOP3.LUT R60, R8, R17, R11, 0x96, !PT ;  /* 0x00000011083c7212 */ /* 0x000fe200078e960b */
[----:B------:R-:W-:Y:S01]  /*1eb0*/  IMAD R8, R9, -0x2daee0ad, RZ ;  /* 0xd2511f5309087824 */ /* 0x000fe200078e02ff */
[----:B------:R-:W-:Y:S01]  /*1ec0*/  SHF.R.U32.HI R87, RZ, 0x10, R89 ;  /* 0x00000010ff577819 */ /* 0x000fe20000011659 */
[----:B------:R-:W-:Y:S01]  /*1ed0*/  IMAD.HI.U32 R9, R5, -0x2daee0ad, RZ ;  /* 0xd2511f5305097827 */ /* 0x000fe200078e00ff */
[----:B------:R-:W-:Y:S02]  /*1ee0*/  SHF.R.U32.HI R89, RZ, 0x10, R3 ;  /* 0x00000010ff597819 */ /* 0x000fe40000011603 */
[----:B------:R-:W-:Y:S01]  /*1ef0*/  MOV R3, R105 ;  /* 0x0000006900037202 */ /* 0x000fe20000000f00 */
[----:B------:R-:W-:Y:S01]  /*1f00*/  IMAD.MOV.U32 R74, RZ, RZ, R81 ;  /* 0x000000ffff4a7224 */ /* 0x000fe200078e0051 */
[----:B------:R-:W-:Y:S01]  /*1f10*/  LOP3.LUT R20, R20, R8, R9, 0x96, !PT ;  /* 0x0000000814147212 */ /* 0x000fe200078e9609 */
[----:B------:R-:W-:Y:S01]  /*1f20*/  IMAD R11, R10, -0x326172a9, RZ ;  /* 0xcd9e8d570a0b7824 */ /* 0x000fe200078e02ff */
[--C-:B------:R-:W-:Y:S01]  /*1f30*/  SHF.R.U64 R8, R6, 0x10, R7.reuse ;  /* 0x0000001006087819 */ /* 0x100fe20000001207 */
[----:B------:R-:W-:Y:S01]  /*1f40*/  HADD2.F32 R17, -RZ, R6.H0_H0 ;  /* 0x20000006ff117230 */ /* 0x000fe20000004100 */
[----:B------:R-:W-:Y:S01]  /*1f50*/  SHF.R.U32.HI R6, RZ, 0x10, R7 ;  /* 0x00000010ff067819 */ /* 0x000fe20000011607 */
[----:B------:R-:W-:Y:S01]  /*1f60*/  IMAD.HI.U32 R10, R60, -0x326172a9, RZ ;  /* 0xcd9e8d573c0a7827 */ /* 0x000fe200078e00ff */
[----:B------:R-:W-:-:S02]  /*1f70*/  PRMT R3, R3, 0x5410, R107 ;  /* 0x0000541003037816 */ /* 0x000fc4000000006b */
[----:B------:R-:W-:Y:S01]  /*1f80*/  PRMT R172, R172, 0x5410, R74 ;  /* 0x00005410acac7816 */ /* 0x000fe2000000004a */
[----:B------:R-:W-:Y:S01]  /*1f90*/  IMAD.MOV.U32 R76, RZ, RZ, R85 ;  /* 0x000000ffff4c7224 */ /* 0x000fe200078e0055 */
[----:B------:R-:W-:Y:S01]  /*1fa0*/  SHF.R.U64 R226, R22, 0x10, R23 ;  /* 0x0000001016e27819 */ /* 0x000fe20000001217 */
[----:B------:R-:W-:Y:S01]  /*1fb0*/  IMAD.MOV.U32 R80, RZ, RZ, R95 ;  /* 0x000000ffff507224 */ /* 0x000fe200078e005f */
[----:B------:R-:W-:Y:S01]  /*1fc0*/  SHF.R.U32.HI R12, RZ, 0x10, R23 ;  /* 0x00000010ff0c7819 */ /* 0x000fe20000011617 */
[----:B------:R-:W-:Y:S01]  /*1fd0*/  IMAD.MOV.U32 R81, RZ, RZ, R97 ;  /* 0x000000ffff517224 */ /* 0x000fe200078e0061 */
[----:B------:R-:W-:Y:S01]  /*1fe0*/  SHF.R.U32.HI R85, RZ, 0x10, R85 ;  /* 0x00000010ff557819 */ /* 0x000fe20000011655 */
[----:B------:R-:W-:Y:S01]  /*1ff0*/  IMAD.MOV.U32 R83, RZ, RZ, R101 ;  /* 0x000000ffff537224 */ /* 0x000fe200078e0065 */
[----:B------:R-:W-:Y:S01]  /*2000*/  MOV R82, R99 ;  /* 0x0000006300527202 */ /* 0x000fe20000000f00 */
[----:B------:R-:W-:Y:S01]  /*2010*/  IMAD.MOV.U32 R84, RZ, RZ, R103 ;  /* 0x000000ffff547224 */ /* 0x000fe200078e0067 */
[--C-:B------:R-:W-:Y:S01]  /*2020*/  SHF.R.U64 R193, R98, 0x10, R99.reuse ;  /* 0x0000001062c17819 */ /* 0x100fe20000001263 */
[----:B------:R-:W-:Y:S01]  /*2030*/  IMAD.MOV.U32 R13, RZ, RZ, RZ ;  /* 0x000000ffff0d7224 */ /* 0x000fe200078e00ff */
[----:B------:R-:W-:Y:S01]  /*2040*/  SHF.R.U32.HI R95, RZ, 0x10, R99 ;  /* 0x00000010ff5f7819 */ /* 0x000fe20000011663 */
[----:B------:R-:W-:Y:S01]  /*2050*/  HADD2.F32 R9, -RZ, R0.H0_H0 ;  /* 0x20000000ff097230 */ /* 0x000fe20000004100 */
[--C-:B------:R-:W-:Y:S01]  /*2060*/  SHF.R.U64 R195, R100, 0x10, R101.reuse ;  /* 0x0000001064c37819 */ /* 0x100fe20000001265 */
[----:B------:R-:W-:Y:S01]  /*2070*/  HADD2.F32 R8, -RZ, R8.H0_H0 ;  /* 0x20000008ff087230 */ /* 0x000fe20000004100 */
[----:B------:R-:W-:Y:S01]  /*2080*/  SHF.R.U32.HI R96, RZ, 0x10, R101 ;  /* 0x00000010ff607819 */ /* 0x000fe20000011665 */
[----:B------:R-:W-:Y:S01]  /*2090*/  IMAD R5, R5, -0x2daee0ad, RZ ;  /* 0xd2511f5305057824 */ /* 0x000fe200078e02ff */
[----:B------:R-:W-:-:S02]  /*20a0*/  MOV R196, R102 ;  /* 0x0000006600c47202 */ /* 0x000fc40000000f00 */
[--C-:B------:R-:W-:Y:S02]  /*20b0*/  SHF.R.U64 R197, R102, 0x10, R103.reuse ;  /* 0x0000001066c57819 */ /* 0x100fe40000001267 */
[----:B------:R-:W-:Y:S02]  /*20c0*/  SHF.R.U32.HI R97, RZ, 0x10, R103 ;  /* 0x00000010ff617819 */ /* 0x000fe40000011667 */
[--C-:B------:R-:W-:Y:S02]  /*20d0*/  SHF.R.U64 R214, R48, 0x10, R49.reuse ;  /* 0x0000001030d67819 */ /* 0x100fe40000001231 */
[----:B------:R-:W-:Y:S02]  /*20e0*/  SHF.R.U32.HI R73, RZ, 0x10, R49 ;  /* 0x00000010ff497819 */ /* 0x000fe40000011631 */
[--C-:B------:R-:W-:Y:S02]  /*20f0*/  SHF.R.U64 R215, R46, 0x10, R47.reuse ;  /* 0x000000102ed77819 */ /* 0x100fe4000000122f */
[----:B------:R-:W-:-:S02]  /*2100*/  SHF.R.U32.HI R74, RZ, 0x10, R47 ;  /* 0x00000010ff4a7819 */ /* 0x000fc4000001162f */
        /* <DEDUP_REMOVED lines=18> */
[----:B------:R-:W-:Y:S01]  /*2230*/  PRMT R225, R225, 0x5410, R18 ;  /* 0x00005410e1e17816 */ /* 0x000fe20000000012 */
[----:B------:R-:W-:Y:S01]  /*2240*/  HADD2.F32 R18, -RZ, R7.H0_H0 ;  /* 0x20000007ff127230 */ /* 0x000fe20000004100 */
[----:B------:R-:W-:Y:S01]  /*2250*/  PRMT R226, R226, 0x5410, R12 ;  /* 0x00005410e2e27816 */ /* 0x000fe2000000000c */
[----:B------:R-:W-:Y:S01]  /*2260*/  HADD2.F32 R7, -RZ, R6.H0_H0 ;  /* 0x20000006ff077230 */ /* 0x000fe20000004100 */
[----:B------:R-:W-:Y:S01]  /*2270*/  LOP3.LUT R19, R19, R11, R10, 0x96, !PT ;  /* 0x0000000b13137212 */ /* 0x000fe200078e960a */
[----:B------:R-:W-:Y:S01]  /*2280*/  HADD2.F32 R12, -RZ, R4.H0_H0 ;  /* 0x20000004ff0c7230 */ /* 0x000fe20000004100 */
[----:B------:R-:W-:Y:S01]  /*2290*/  PRMT R160, R160, 0x5410, R90 ;  /* 0x00005410a0a07816 */ /* 0x000fe2000000005a */
[----:B------:R-:W-:Y:S01]  /*22a0*/  HADD2.F32 R11, -RZ, R3.H0_H0 ;  /* 0x20000003ff0b7230 */ /* 0x000fe20000004100 */
[----:B------:R-:W-:Y:S01]  /*22b0*/  PRMT R161, R161, 0x5410, R108 ;  /* 0x00005410a1a17816 */ /* 0x000fe2000000006c */
[----:B------:R-:W-:Y:S01]  /*22c0*/  HADD2.F32 R10, -RZ, R2.H0_H0 ;  /* 0x20000002ff0a7230 */ /* 0x000fe20000004100 */
[----:B------:R-:W-:Y:S01]  /*22d0*/  PRMT R163, R163, 0x5410, R109 ;  /* 0x00005410a3a37816 */ /* 0x000fe2000000006d */
[----:B------:R-:W-:Y:S01]  /*22e0*/  IMAD R6, R60, -0x326172a9, RZ ;  /* 0xcd9e8d573c067824 */ /* 0x000fe200078e02ff */
        /* <DEDUP_REMOVED lines=37> */
[----:B01234-:R-:W-:-:S07]  /*2540*/  LOP3.LUT R16, R16, 0x3, RZ, 0xc0, !PT ;  /* 0x0000000310107812 */ /* 0x01ffce00078ec0ff */
.L_x_47467:
        /* <DEDUP_REMOVED lines=40> */
.L_x_46132:
        /* <DEDUP_REMOVED lines=13> */
.L_x_46134:
[----:B------:R-:W-:Y:S05]  /*28a0*/  BSYNC.RECONVERGENT B2 ;  /* 0x0000000000027941 */ /* 0x000fea0003800200 */
.L_x_46133:
[----:B------:R-:W-:Y:S01]  /*28b0*/  IMAD.WIDE.U32 R202, R14, -0x326172a9, RZ ;  /* 0xcd9e8d570eca7825 */ /* 0x000fe200078e00ff */
[----:B------:R-:W-:Y:S02]  /*28c0*/  LOP3.LUT R16, R13, R149, R159, 0x96, !PT ;  /* 0x000000950d107212 */ /* 0x000fe400078e969f */
[----:B------:R-:W-:Y:S01]  /*28d0*/  IADD3 R20, PT, PT, R159, -0x695add53, RZ ;  /* 0x96a522ad9f147810 */ /* 0x000fe20007ffe0ff */
[----:B------:R-:W-:Y:S01]  /*28e0*/  VIADD R19, R158, 0x8ff34781 ;  /* 0x8ff347819e137836 */ /* 0x000fe20000000000 */
[----:B------:R-:W-:Y:S01]  /*28f0*/  LOP3.LUT R6, R15, R203, R158, 0x96, !PT ;  /* 0x000000cb0f067212 */ /* 0x000fe200078e969e */
[----:B------:R-:W-:-:S04]  /*2900*/  IMAD.WIDE.U32 R150, R16, -0x326172a9, RZ ;  /* 0xcd9e8d5710967825 */ /* 0x000fc800078e00ff */
[----:B------:R-:W-:-:S04]  /*2910*/  IMAD.WIDE.U32 R168, R6, -0x2daee0ad, RZ ;  /* 0xd2511f5306a87825 */ /* 0x000fc800078e00ff */
[----:B------:R-:W-:Y:S02]  /*2920*/  VIADD R6, R159, 0xbb67ae85 ;  /* 0xbb67ae859f067836 */ /* 0x000fe40000000000 */
[----:B------:R-:W-:-:S03]  /*2930*/  VIADD R16, R158, 0x9e3779b9 ;  /* 0x9e3779b99e107836 */ /* 0x000fc60000000000 */
        /* <DEDUP_REMOVED lines=41> */
[----:B------:R-:W-:Y:S02]  /*2bd0*/  IADD3 R16, PT, PT, R159, -0x24c28bd8, RZ ;  /* 0xdb3d74289f107810 */ /* 0x000fe40007ffe0ff */
[----:B------:R-:W-:Y:S02]  /*2be0*/  LOP3.LUT R6, R6, R150, R203, 0x96, !PT ;  /* 0x0000009606067212 */ /* 0x000fe400078e96cb */
[----:B------:R-:W-:Y:S01]  /*2bf0*/  LOP3.LUT R16, R16, R168, R149, 0x96, !PT ;  /* 0x000000a810107212 */ /* 0x000fe200078e9695 */
[----:B------:R-:W-:Y:S02]  /*2c00*/  IMAD.MOV.U32 R149, RZ, RZ, RZ ;  /* 0x000000ffff957224 */ /* 0x000fe400078e00ff */
[----:B------:R-:W-:-:S04]  /*2c10*/  IMAD.WIDE.U32 R150, R6, -0x2daee0ad, RZ ;  /* 0xd2511f5306967825 */ /* 0x000fc800078e00ff */
[----:B------:R-:W-:Y:S01]  /*2c20*/  IMAD.WIDE.U32 R168, R16, -0x326172a9, RZ ;  /* 0xcd9e8d5710a87825 */ /* 0x000fe200078e00ff */
[----:B------:R-:W-:-:S03]  /*2c30*/  LOP3.LUT R20, R20, R148, R151, 0x96, !PT ;  /* 0x0000009414147212 */ /* 0x000fc600078e9697 */
[----:B------:R-:W-:Y:S01]  /*2c40*/  IMAD.MOV.U32 R148, RZ, RZ, R150 ;  /* 0x000000ffff947224 */ /* 0x000fe200078e0096 */
[----:B------:R-:W-:Y:S01]  /*2c50*/  LOP3.LUT R19, R19, R202, R169, 0x96, !PT ;  /* 0x000000ca13137212 */ /* 0x000fe200078e96a9 */
[----:B------:R-:W-:Y:S01]  /*2c60*/  IMAD.MOV.U32 R6, RZ, RZ, R168 ;  /* 0x000000ffff067224 */ /* 0x000fe200078e00a8 */
[----:B------:R-:W-:-:S07]  /*2c70*/  MOV R150, R5 ;  /* 0x0000000500967202 */ /* 0x000fce0000000f00 */
.L_x_46131:
[----:B------:R-:W-:Y:S05]  /*2c80*/  BSYNC.RECONVERGENT B1 ;  /* 0x0000000000017941 */ /* 0x000fea0003800200 */
.L_x_46130:
[----:B------:R-:W0:Y:S01]  /*2c90*/  LDC R5, c[0x0][0x404] ;  /* 0x00010100ff057b82 */ /* 0x000e220000000800 */
[----:B------:R-:W-:Y:S01]  /*2ca0*/  ISETP.NE.AND P3, PT, R149, 0x1, PT ;  /* 0x000000019500780c */ /* 0x000fe20003f65270 */
[----:B------:R-:W-:Y:S01]  /*2cb0*/  BSSY.RECONVERGENT B1, `(.L_x_46135) ;  /* 0x000005b000017945 */ /* 0x000fe20003800200 */
[----:B------:R-:W-:Y:S01]  /*2cc0*/  I2FP.F32.U32 R151, R150 ;  /* 0x0000009600977245 */ /* 0x000fe20000201000 */
[----:B------:R-:W-:-:S04]  /*2cd0*/  IMAD.MOV.U32 R150, RZ, RZ, 0x2f800000 ;  /* 0x2f800000ff967424 */ /* 0x000fc800078e00ff */
[----:B------:R-:W-:Y:S01]  /*2ce0*/  FFMA.FTZ R16, R151, R150, 1.1641532182693481445e-10 ;  /* 0x2f00000097107423 */ /* 0x000fe20000010096 */
[----:B------:R-:W-:-:S04]  /*2cf0*/  IMAD.MOV.U32 R151, RZ, RZ, R6 ;  /* 0x000000ffff977224 */ /* 0x000fc800078e0006 */
[----:B0-----:R-:W-:Y:S01]  /*2d00*/  FSETP.LE.FTZ.AND P2, PT, R16, R5, PT ;  /* 0x000000051000720b */ /* 0x001fe20003f53000 */
[----:B------:R-:W-:Y:S01]  /*2d10*/  HFMA2 R16, -RZ, RZ, 0, 1.1920928955078125e-07 ;  /* 0x00000002ff107431 */ /* 0x000fe200000001ff */
        /* <DEDUP_REMOVED lines=9> */
.L_x_46137:
        /* <DEDUP_REMOVED lines=13> */
.L_x_46139:
[----:B------:R-:W-:Y:S05]  /*2e80*/  BSYNC.RECONVERGENT B2 ;  /* 0x0000000000027941 */ /* 0x000fea0003800200 */
.L_x_46138:
        /* <DEDUP_REMOVED lines=8> */
[----:B------:R-:W-:Y:S02]  /*2f10*/  VIADD R16, R158, 0x9e3779b9 ;  /* 0x9e3779b99e107836 */ /* 0x000fe40000000000 */
[----:B------:R-:W-:Y:S01]  /*2f20*/  IMAD.MOV.U32 R151, RZ, RZ, R148 ;  /* 0x000000ffff977224 */ /* 0x000fe200078e0094 */
[----:B------:R-:W-:Y:S02]  /*2f30*/  LOP3.LUT R6, R6, R168, R205, 0x96, !PT ;  /* 0x000000a806067212 */ /* 0x000fe400078e96cd */
[----:B------:R-:W-:-:S03]  /*2f40*/  LOP3.LUT R16, R16, R206, R203, 0x96, !PT ;  /* 0x000000ce10107212 */ /* 0x000fc600078e96cb */
[----:B------:R-:W-:-:S04]  /*2f50*/  IMAD.WIDE.U32 R206, R6, -0x326172a9, RZ ;  /* 0xcd9e8d5706ce7825 */ /* 0x000fc800078e00ff */
[----:B------:R-:W-:Y:S01]  /*2f60*/  IMAD.WIDE.U32 R168, R16, -0x2daee0ad, RZ ;  /* 0xd2511f5310a87825 */ /* 0x000fe200078e00ff */
[----:B------:R-:W-:-:S03]  /*2f70*/  IADD3 R16, PT, PT, R159, 0x76cf5d0a, RZ ;  /* 0x76cf5d0a9f107810 */ /* 0x000fc60007ffe0ff */
[----:B------:R-:W-:Y:S01]  /*2f80*/  VIADD R6, R158, 0x3c6ef372 ;  /* 0x3c6ef3729e067836 */ /* 0x000fe20000000000 */
[----:B------:R-:W-:-:S04]  /*2f90*/  LOP3.LUT R16, R16, R204, R169, 0x96, !PT ;  /* 0x000000cc10107212 */ /* 0x000fc800078e96a9 */
[----:B------:R-:W-:Y:S01]  /*2fa0*/  LOP3.LUT R6, R6, R202, R207, 0x96, !PT ;  /* 0x000000ca06067212 */ /* 0x000fe200078e96cf */
[----:B------:R-:W-:-:S04]  /*2fb0*/  IMAD.WIDE.U32 R202, R16, -0x326172a9, RZ ;  /* 0xcd9e8d5710ca7825 */ /* 0x000fc800078e00ff */
[----:B------:R-:W-:Y:S01]  /*2fc0*/  IMAD.WIDE.U32 R204, R6, -0x2daee0ad, RZ ;  /* 0xd2511f5306cc7825 */ /* 0x000fe200078e00ff */
[----:B------:R-:W-:-:S03]  /*2fd0*/  IADD3 R6, PT, PT, R159, 0x32370b8f, RZ ;  /* 0x32370b8f9f067810 */ /* 0x000fc60007ffe0ff */
[----:B------:R-:W-:Y:S01]  /*2fe0*/  VIADD R16, R158, 0xdaa66d2b ;  /* 0xdaa66d2b9e107836 */ /* 0x000fe20000000000 */
[----:B------:R-:W-:-:S04]  /*2ff0*/  LOP3.LUT R6, R6, R168, R205, 0x96, !PT ;  /* 0x000000a806067212 */ /* 0x000fc800078e96cd */
        /* <DEDUP_REMOVED lines=15> */
[----:B------:R-:W-:-:S03]  /*30f0*/  IADD3 R6, PT, PT, R158, -0x4ab325aa, RZ ;  /* 0xb54cda569e067810 */ /* 0x000fc60007ffe0ff */
        /* <DEDUP_REMOVED lines=11> */
[----:B------:R-:W-:-:S03]  /*31b0*/  IADD3 R16, PT, PT, R159, -0x24c28bd8, RZ ;  /* 0xdb3d74289f107810 */ /* 0x000fc60007ffe0ff */
[----:B------:R-:W-:Y:S01]  /*31c0*/  VIADD R6, R158, 0xf1bbcdc8 ;  /* 0xf1bbcdc89e067836 */ /* 0x000fe20000000000 */
        /* <DEDUP_REMOVED lines=9> */
.L_x_46136:
[----:B------:R-:W-:Y:S05]  /*3260*/  BSYNC.RECONVERGENT B1 ;  /* 0x0000000000017941 */ /* 0x000fea0003800200 */
.L_x_46135:
[----:B------:R-:W-:Y:S01]  /*3270*/  ISETP.NE.AND P4, PT, R16, 0x1, PT ;  /* 0x000000011000780c */ /* 0x000fe20003f85270 */
[----:B------:R-:W-:Y:S01]  /*3280*/  BSSY.RECONVERGENT B1, `(.L_x_46140) ;  /* 0x000005a000017945 */ /* 0x000fe20003800200 */
[----:B------:R-:W-:Y:S01]  /*3290*/  I2FP.F32.U32 R149, R151 ;  /* 0x0000009700957245 */ /* 0x000fe20000201000 */
[----:B------:R-:W-:-:S04]  /*32a0*/  IMAD.MOV.U32 R151, RZ, RZ, 0x2 ;  /* 0x00000002ff977424 */ /* 0x000fc800078e00ff */
        /* <DEDUP_REMOVED lines=12> */
.L_x_46142:
        /* <DEDUP_REMOVED lines=13> */
.L_x_46144:
[----:B------:R-:W-:Y:S05]  /*3440*/  BSYNC.RECONVERGENT B2 ;  /* 0x0000000000027941 */ /* 0x000fea0003800200 */
.L_x_46143:
        /* <DEDUP_REMOVED lines=9> */
[C---:B------:R-:W-:Y:S02]  /*34e0*/  VIADD R6, R159.reuse, 0xbb67ae85 ;  /* 0xbb67ae859f067836 */ /* 0x040fe40000000000 */
[----:B------:R-:W-:Y:S02]  /*34f0*/  VIADD R20, R159, 0x96a522ad ;  /* 0x96a522ad9f147836 */ /* 0x000fe40000000000 */
[----:B------:R-:W-:Y:S01]  /*3500*/  IMAD.MOV.U32 R149, RZ, RZ, R148 ;  /* 0x000000ffff957224 */ /* 0x000fe200078e0094 */
        /* <DEDUP_REMOVED lines=8> */
[----:B------:R-:W-:-:S04]  /*3590*/  IMAD.WIDE.U32 R204, R6, -0x2daee0ad, RZ ;  /* 0xd2511f5306cc7825 */ /* 0x000fc800078e00ff */
[----:B------:R-:W-:Y:S02]  /*35a0*/  VIADD R16, R158, 0xdaa66d2b ;  /* 0xdaa66d2b9e107836 */ /* 0x000fe40000000000 */
[----:B------:R-:W-:-:S03]  /*35b0*/  VIADD R6, R159, 0x32370b8f ;  /* 0x32370b8f9f067836 */ /* 0x000fc60000000000 */
        /* <DEDUP_REMOVED lines=33> */
[----:B------:R-:W-:Y:S01]  /*37d0*/  IMAD.WIDE.U32 R202, R6, -0x2daee0ad, RZ ;  /* 0xd2511f5306ca7825 */ /* 0x000fe200078e00ff */
[----:B------:R-:W-:Y:S02]  /*37e0*/  LOP3.LUT R19, R19, R206, R205, 0x96, !PT ;  /* 0x000000ce13137212 */ /* 0x000fe400078e96cd */
[----:B------:R-:W-:Y:S01]  /*37f0*/  MOV R6, R204 ;  /* 0x000000cc00067202 */ /* 0x000fe20000000f00 */
[----:B------:R-:W-:Y:S01]  /*3800*/  IMAD.MOV.U32 R148, RZ, RZ, R202 ;  /* 0x000000ffff947224 */ /* 0x000fe200078e00ca */
[----:B------:R-:W-:-:S07]  /*3810*/  LOP3.LUT R20, R20, R168, R203, 0x96, !PT ;  /* 0x000000a814147212 */ /* 0x000fce00078e96cb */
.L_x_46141:
[----:B------:R-:W-:Y:S05]  /*3820*/  BSYNC.RECONVERGENT B1 ;  /* 0x0000000000017941 */ /* 0x000fea0003800200 */
.L_x_46140:
[----:B------:R-:W-:Y:S01]  /*3830*/  ISETP.NE.AND P5, PT, R151, 0x1, PT ;  /* 0x000000019700780c */ /* 0x000fe20003fa5270 */
[----:B------:R-:W-:Y:S01]  /*3840*/  BSSY.RECONVERGENT B1, `(.L_x_46145) ;  /* 0x000005a000017945 */ /* 0x000fe20003800200 */
[----:B------:R-:W-:-:S05]  /*3850*/  I2FP.F32.U32 R149, R149 ;  /* 0x0000009500957245 */ /* 0x000fca0000201000 */
        /* <DEDUP_REMOVED lines=13> */
.L_x_46147:
        /* <DEDUP_REMOVED lines=13> */
.L_x_46149:
[----:B------:R-:W-:Y:S05]  /*3a00*/  BSYNC.RECONVERGENT B2 ;  /* 0x0000000000027941 */ /* 0x000fea0003800200 */
.L_x_46148:
[----:B------:R-:W-:Y:S01]  /*3a10*/  IMAD.WIDE.U32 R206, R14, -0x326172a9, RZ ;  /* 0xcd9e8d570ece7825 */ /* 0x000fe200078e00ff */
[----:B------:R-:W-:Y:S02]  /*3a20*/  LOP3.LUT R16, R13, R169, R159, 0x96, !PT ;  /* 0x000000a90d107212 */ /* 0x000fe400078e969f */
[----:B------:R-:W-:Y:S01]  /*3a30*/  IADD3 R19, PT, PT, R158, -0x700cb87f, RZ ;  /* 0x8ff347819e137810 */ /* 0x000fe20007ffe0ff */
[----:B------:R-:W-:Y:S01]  /*3a40*/  VIADD R20, R159, 0x96a522ad ;  /* 0x96a522ad9f147836 */ /* 0x000fe20000000000 */
[----:B------:R-:W-:Y:S01]  /*3a50*/  LOP3.LUT R6, R15, R207, R158, 0x96, !PT ;  /* 0x000000cf0f067212 */ /* 0x000fe200078e969e */
[----:B------:R-:W-:Y:S01]  /*3a60*/  IMAD.WIDE.U32 R202, R16, -0x326172a9, RZ ;  /* 0xcd9e8d5710ca7825 */ /* 0x000fe200078e00ff */
[----:B------:R-:W-:-:S03]  /*3a70*/  MOV R149, R148 ;  /* 0x0000009400957202 */ /* 0x000fc60000000f00 */
        /* <DEDUP_REMOVED lines=49> */
[----:B------:R-:W-:-:S03]  /*3d90*/  LOP3.LUT R19, R19, R206, R205, 0x96, !PT ;  /* 0x000000ce13137212 */ /* 0x000fc600078e96cd */
[----:B------:R-:W-:Y:S01]  /*3da0*/  IMAD.MOV.U32 R6, RZ, RZ, R204 ;  /* 0x000000ffff067224 */ /* 0x000fe200078e00cc */
[----:B------:R-:W-:Y:S01]  /*3db0*/  LOP3.LUT R20, R20, R168, R203, 0x96, !PT ;  /* 0x000000a814147212 */ /* 0x000fe200078e96cb */
[----:B------:R-:W-:Y:S02]  /*3dc0*/  IMAD.MOV.U32 R148, RZ, RZ, R202 ;  /* 0x000000ffff947224 */ /* 0x000fe400078e00ca */
[----:B------:R-:W-:-:S07]  /*3dd0*/  IMAD.MOV.U32 R16, RZ, RZ, RZ ;  /* 0x000000ffff107224 */ /* 0x000fce00078e00ff */
.L_x_46146:
[----:B------:R-:W-:Y:S05]  /*3de0*/  BSYNC.RECONVERGENT B1 ;  /* 0x0000000000017941 */ /* 0x000fea0003800200 */
.L_x_46145:
        /* <DEDUP_REMOVED lines=17> */
.L_x_46129:
        /* <DEDUP_REMOVED lines=16> */
.L_x_46153:
        /* <DEDUP_REMOVED lines=13> */
.L_x_46155:
[----:B------:R-:W-:Y:S05]  /*40d0*/  BSYNC.RECONVERGENT B2 ;  /* 0x0000000000027941 */ /* 0x000fea0003800200 */
.L_x_46154:
        /* <DEDUP_REMOVED lines=52> */
[----:B------:R-:W-:Y:S02]  /*4420*/  LOP3.LUT R16, R16, R168, R149, 0x96, !PT ;  /* 0x000000a810107212 */ /* 0x000fe400078e9695 */
[----:B------:R-:W-:Y:S01]  /*4430*/  MOV R149, R5 ;  /* 0x0000000500957202 */ /* 0x000fe20000000f00 */
[----:B------:R-:W-:-:S04]  /*4440*/  IMAD.WIDE.U32 R150, R6, -0x2daee0ad, RZ ;  /* 0xd2511f5306967825 */ /* 0x000fc800078e00ff */
[----:B------:R-:W-:Y:S01]  /*4450*/  IMAD.WIDE.U32 R168, R16, -0x326172a9, RZ ;  /* 0xcd9e8d5710a87825 */ /* 0x000fe200078e00ff */
[----:B------:R-:W-:-:S03]  /*4460*/  LOP3.LUT R20, R20, R148, R151, 0x96, !PT ;  /* 0x0000009414147212 */ /* 0x000fc600078e9697 */
[----:B------:R-:W-:Y:S01]  /*4470*/  IMAD.MOV.U32 R6, RZ, RZ, R168 ;  /* 0x000000ffff067224 */ /* 0x000fe200078e00a8 */
[----:B------:R-:W-:Y:S01]  /*4480*/  LOP3.LUT R19, R19, R202, R169, 0x96, !PT ;  /* 0x000000ca13137212 */ /* 0x000fe200078e96a9 */
[----:B------:R-:W-:Y:S02]  /*4490*/  IMAD.MOV.U32 R148, RZ, RZ, R150 ;  /* 0x000000ffff947224 */ /* 0x000fe400078e0096 */
[----:B------:R-:W-:-:S07]  /*44a0*/  IMAD.MOV.U32 R168, RZ, RZ, RZ ;  /* 0x000000ffffa87224 */ /* 0x000fce00078e00ff */
.L_x_46152:
[----:B------:R-:W-:Y:S05]  /*44b0*/  BSYNC.RECONVERGENT B1 ;  /* 0x0000000000017941 */ /* 0x000fea0003800200 */
.L_x_46151:
[----:B------:R-:W0:Y:S01]  /*44c0*/  LDC R151, c[0x0][0x404] ;  /* 0x00010100ff977b82 */ /* 0x000e220000000800 */
[----:B------:R-:W-:Y:S01]  /*44d0*/  ISETP.NE.AND P3, PT, R168, 0x1, PT ;  /* 0x00000001a800780c */ /* 0x000fe20003f65270 */
[----:B------:R-:W-:Y:S01]  /*44e0*/  IMAD.MOV.U32 R5, RZ, RZ, 0x2f800000 ;  /* 0x2f800000ff057424 */ /* 0x000fe200078e00ff */
[----:B------:R-:W-:Y:S01]  /*44f0*/  I2FP.F32.U32 R16, R149 ;  /* 0x0000009500107245 */ /* 0x000fe20000201000 */
[----:B------:R-:W-:Y:S01]  /*4500*/  BSSY.RECONVERGENT B1, `(.L_x_46156) ;  /* 0x000005b000017945 */ /* 0x000fe20003800200 */
[----:B------:R-:W-:-:S03]  /*4510*/  HFMA2 R149, -RZ, RZ, 0, 1.1920928955078125e-07 ;  /* 0x00000002ff957431 */ /* 0x000fc600000001ff */
[----:B------:R-:W1:Y:S01]  /*4520*/  LDC R150, c[0x0][0x408] ;  /* 0x00010200ff967b82 */ /* 0x000e620000000800 */
[----:B------:R-:W-:-:S05]  /*4530*/  FFMA.FTZ R16, R16, R5, 1.1641532182693481445e-10 ;  /* 0x2f00000010107423 */ /* 0x000fca0000010005 */
[----:B0-----:R-:W-:Y:S01]  /*4540*/  FSETP.LE.FTZ.AND P2, PT, R16, R151, PT ;  /* 0x000000971000720b */ /* 0x001fe20003f53000 */
[----:B------:R-:W-:Y:S02]  /*4550*/  IMAD.MOV.U32 R16, RZ, RZ, R6 ;  /* 0x000000ffff107224 */ /* 0x000fe400078e0006 */
[----:B-1---5:R-:W-:Y:S01]  /*4560*/  FMUL.FTZ R68, R68, R150 ;  /* 0x0000009644447220 */ /* 0x022fe20000410000 */
        /* <DEDUP_REMOVED lines=9> */
.L_x_46158:
        /* <DEDUP_REMOVED lines=13> */
.L_x_46160:
[----:B------:R-:W-:Y:S05]  /*46d0*/  BSYNC.RECONVERGENT B2 ;  /* 0x0000000000027941 */ /* 0x000fea0003800200 */
.L_x_46159:
        /* <DEDUP_REMOVED lines=9> */
[----:B------:R-:W-:Y:S01]  /*4770*/  IMAD.MOV.U32 R149, RZ, RZ, RZ ;  /* 0x000000ffff957224 */ /* 0x000fe200078e00ff */
        /* <DEDUP_REMOVED lines=51> */
.L_x_46157:
[----:B------:R-:W-:Y:S05]  /*4ab0*/  BSYNC.RECONVERGENT B1 ;  /* 0x0000000000017941 */ /* 0x000fea0003800200 */
.L_x_46156:
        /* <DEDUP_REMOVED lines=15> */
.L_x_46163:
        /* <DEDUP_REMOVED lines=13> */
.L_x_46165:
[----:B------:R-:W-:Y:S05]  /*4c80*/  BSYNC.RECONVERGENT B2 ;  /* 0x0000000000027941 */ /* 0x000fea0003800200 */
.L_x_46164:
        /* <DEDUP_REMOVED lines=55> */
[----:B------:R-:W-:Y:S02]  /*5000*/  HFMA2 R16, -RZ, RZ, 0, 0 ;  /* 0x00000000ff107431 */ /* 0x000fe400000001ff */
[----:B------:R-:W-:Y:S01]  /*5010*/  IMAD.WIDE.U32 R204, R6, -0x2daee0ad, RZ ;  /* 0xd2511f5306cc7825 */ /* 0x000fe200078e00ff */
[----:B------:R-:W-:Y:S02]  /*5020*/  LOP3.LUT R19, R19, R208, R207, 0x96, !PT ;  /* 0x000000d013137212 */ /* 0x000fe400078e96cf */
[----:B------:R-:W-:Y:S01]  /*5030*/  MOV R6, R206 ;  /* 0x000000ce00067202 */ /* 0x000fe20000000f00 */
[----:B------:R-:W-:Y:S01]  /*5040*/  IMAD.MOV.U32 R148, RZ, RZ, R204 ;  /* 0x000000ffff947224 */ /* 0x000fe200078e00cc */
[----:B------:R-:W-:-:S07]  /*5050*/  LOP3.LUT R20, R20, R202, R205, 0x96, !PT ;  /* 0x000000ca14147212 */ /* 0x000fce00078e96cd */
.L_x_46162:
[----:B------:R-:W-:Y:S05]  /*5060*/  BSYNC.RECONVERGENT B1 ;  /* 0x0000000000017941 */ /* 0x000fea0003800200 */
.L_x_46161:
        /* <DEDUP_REMOVED lines=17> */
.L_x_46168:
        /* <DEDUP_REMOVED lines=13> */
.L_x_46170:
[----:B------:R-:W-:Y:S05]  /*5250*/  BSYNC.RECONVERGENT B2 ;  /* 0x0000000000027941 */ /* 0x000fea0003800200 */
.L_x_46169:
        /* <DEDUP_REMOVED lines=10> */
[----:B------:R-:W-:Y:S01]  /*5300*/  LOP3.LUT R16, R16, R208, R205, 0x96, !PT ;  /* 0x000000d010107212 */ /* 0x000fe200078e96cd */
[----:B------:R-:W-:Y:S01]  /*5310*/  IMAD.MOV.U32 R169, RZ, RZ, RZ ;  /* 0x000000ffffa97224 */ /* 0x000fe200078e00ff */
        /* <DEDUP_REMOVED lines=48> */
[----:B------:R-:W-:-:S07]  /*5620*/  IMAD.MOV.U32 R148, RZ, RZ, R204 ;  /* 0x000000ffff947224 */ /* 0x000fce00078e00cc */
.L_x_46167:
[----:B------:R-:W-:Y:S05]  /*5630*/  BSYNC.RECONVERGENT B1 ;  /* 0x0000000000017941 */ /* 0x000fea0003800200 */
.L_x_46166:
        /* <DEDUP_REMOVED lines=15> */
.L_x_46173:
        /* <DEDUP_REMOVED lines=13> */
.L_x_46175:
[----:B------:R-:W-:Y:S05]  /*5800*/  BSYNC.RECONVERGENT B2 ;  /* 0x0000000000027941 */ /* 0x000fea0003800200 */
.L_x_46174:
        /* <DEDUP_REMOVED lines=61> */
.L_x_46172:
[----:B------:R-:W-:Y:S05]  /*5be0*/  BSYNC.RECONVERGENT B1 ;  /* 0x0000000000017941 */ /* 0x000fea0003800200 */
.L_x_46171:
        /* <DEDUP_REMOVED lines=17> */
.L_x_46178:
        /* <DEDUP_REMOVED lines=13> */
.L_x_46180:
[----:B------:R-:W-:Y:S05]  /*5dd0*/  BSYNC.RECONVERGENT B2 ;  /* 0x0000000000027941 */ /* 0x000fea0003800200 */
.L_x_46179:
        /* <DEDUP_REMOVED lines=61> */
.L_x_46177:
[----:B------:R-:W-:Y:S05]  /*61b0*/  BSYNC.RECONVERGENT B1 ;  /* 0x0000000000017941 */ /* 0x000fea0003800200 */
.L_x_46176:
        /* <DEDUP_REMOVED lines=15> */
.L_x_46183:
        /* <DEDUP_REMOVED lines=13> */
.L_x_46185:
[----:B------:R-:W-:Y:S05]  /*6380*/  BSYNC.RECONVERGENT B2 ;  /* 0x0000000000027941 */ /* 0x000fea0003800200 */
.L_x_46184:
[----:B------:R-:W-:Y:S01]  /*6390*/  IMAD.WIDE.U32 R230, R14, -0x326172a9, RZ ;  /* 0xcd9e8d570ee67825 */ /* 0x000fe200078e00ff */
[----:B------:R-:W-:Y:S02]  /*63a0*/  LOP3.LUT R16, R13, R205, R159, 0x96, !PT ;  /* 0x000000cd0d107212 */ /* 0x000fe400078e969f */
[----:B------:R-:W-:Y:S01]  /*63b0*/  IADD3 R19, PT, PT, R158, -0x700cb87f, RZ ;  /* 0x8ff347819e137810 */ /* 0x000fe20007ffe0ff */
[----:B------:R-:W-:Y:S01]  /*63c0*/  VIADD R20, R159, 0x96a522ad ;  /* 0x96a522ad9f147836 */ /* 0x000fe20000000000 */
[----:B------:R-:W-:Y:S01]  /*63d0*/  LOP3.LUT R6, R15, R231, R158, 0x96, !PT ;  /* 0x000000e70f067212 */ /* 0x000fe200078e969e */
[----:B------:R-:W-:-:S04]  /*63e0*/  IMAD.WIDE.U32 R208, R16, -0x326172a9, RZ ;  /* 0xcd9e8d5710d07825 */ /* 0x000fc800078e00ff */
        /* <DEDUP_REMOVED lines=49> */
[----:B------:R-:W-:-:S03]  /*6700*/  MOV R16, R148 ;  /* 0x0000009400107202 */ /* 0x000fc60000000f00 */
[----:B------:R-:W-:Y:S01]  /*6710*/  IMAD.WIDE.U32 R208, R6, -0x2daee0ad, RZ ;  /* 0xd2511f5306d07825 */ /* 0x000fe200078e00ff */
[----:B------:R-:W-:-:S03]  /*6720*/  LOP3.LUT R19, R19, R230, R229, 0x96, !PT ;  /* 0x000000e613137212 */ /* 0x000fc600078e96e5 */
[----:B------:R-:W-:Y:S01]  /*6730*/  IMAD.MOV.U32 R6, RZ, RZ, R228 ;  /* 0x000000ffff067224 */ /* 0x000fe200078e00e4 */
[----:B------:R-:W-:Y:S01]  /*6740*/  LOP3.LUT R20, R20, R204, R209, 0x96, !PT ;  /* 0x000000cc14147212 */ /* 0x000fe200078e96d1 */
[----:B------:R-:W-:-:S07]  /*6750*/  IMAD.MOV.U32 R148, RZ, RZ, R208 ;  /* 0x000000ffff947224 */ /* 0x000fce00078e00d0 */
.L_x_46182:
[----:B------:R-:W-:Y:S05]  /*6760*/  BSYNC.RECONVERGENT B1 ;  /* 0x0000000000017941 */ /* 0x000fea0003800200 */
.L_x_46181:
        /* <DEDUP_REMOVED lines=17> */
.L_x_46188:
        /* <DEDUP_REMOVED lines=15> */
.L_x_46190:
[----:B------:R-:W-:Y:S05]  /*6970*/  BSYNC.RECONVERGENT B2 ;  /* 0x0000000000027941 */ /* 0x000fea0003800200 */
.L_x_46189:
        /* <DEDUP_REMOVED lines=61> */
.L_x_46187:
[----:B------:R-:W-:Y:S05]  /*6d50*/  BSYNC.RECONVERGENT B1 ;  /* 0x0000000000017941 */ /* 0x000fea0003800200 */
.L_x_46186:
[-C--:B------:R-:W-:Y:S01]  /*6d60*/  FMUL.FTZ R204, R60, R150.reuse ;  /* 0x000000963ccc7220 */ /* 0x080fe20000410000 */
[-C--:B------:R-:W-:Y:S01]  /*6d70*/  FSETP.GTU.FTZ.AND P6, PT, R168, R151.reuse, PT ;  /* 0x00000097a800720b */ /* 0x080fe20003fdc000 */
[-C--:B------:R-:W-:Y:S01]  /*6d80*/  FMUL.FTZ R169, R61, R150.reuse ;  /* 0x000000963da97220 */ /* 0x080fe20000410000 */
[----:B------:R-:W-:Y:S02]  /*6d90*/  FSEL R70, R70, RZ, P4 ;  /* 0x000000ff46467208 */ /* 0x000fe40002000000 */
[----:B------:R-:W-:Y:S02]  /*6da0*/  FSEL R204, R204, RZ, !P6 ;  /* 0x000000ffcccc7208 */ /* 0x000fe40007000000 */
[----:B------:R-:W-:Y:S02]  /*6db0*/  SEL R168, RZ, 0x1, P6 ;  /* 0x00000001ffa87807 */ /* 0x000fe40003000000 */
[----:B------:R-:W-:Y:S02]  /*6dc0*/  FSETP.GTU.FTZ.AND P6, PT, R206, R151, PT ;  /* 0x00000097ce00720b */ /* 0x000fe40003fdc000 */
[----:B------:R-:W-:Y:S01]  /*6dd0*/  I2FP.F32.U32 R206, R71 ;  /* 0x0000004700ce7245 */ /* 0x000fe20000201000 */
[-C--:B------:R-:W-:Y:S01]  /*6de0*/  FMUL.FTZ R71, R63, R150.reuse ;  /* 0x000000963f477220 */ /* 0x080fe20000410000 */
[----:B------:R-:W-:Y:S01]  /*6df0*/  FSEL R169, R169, RZ, !P6 ;  /* 0x000000ffa9a97208 */ /* 0x000fe20007000000 */
[----:B------:R-:W-:Y:S01]  /*6e00*/  FMUL.FTZ R150, R62, R150 ;  /* 0x000000963e967220 */ /* 0x000fe20000410000 */
[----:B------:R-:W-:Y:S01]  /*6e10*/  SEL R149, RZ, 0x1, P6 ;  /* 0x00000001ff957807 */ /* 0x000fe20003000000 */
[----:B------:R-:W-:Y:S01]  /*6e20*/  FFMA.FTZ R206, R206, R5, 1.1641532182693481445e-10 ;  /* 0x2f000000cece7423 */ /* 0x000fe20000010005 */
[----:B------:R-:W-:-:S02]  /*6e30*/  PRMT R4, R168, 0x7610, R4 ;  /* 0x00007610a8047816 */ /* 0x000fc40000000004 */
[----:B------:R-:W-:Y:S02]  /*6e40*/  PRMT R3, R149, 0x7610, R3 ;  /* 0x0000761095037816 */ /* 0x000fe40000000003 */
[-C--:B------:R-:W-:Y:S02]  /*6e50*/  FSETP.GTU.FTZ.AND P6, PT, R206, R151.reuse, PT ;  /* 0x00000097ce00720b */ /* 0x080fe40003fdc000 */
[----:B------:R-:W-:Y:S02]  /*6e60*/  FSEL R206, R69, RZ, P3 ;  /* 0x000000ff45ce7208 */ /* 0x000fe40001800000 */
[----:B------:R-:W-:Y:S02]  /*6e70*/  FSEL R71, R71, RZ, !P6 ;  /* 0x000000ff47477208 */ /* 0x000fe40007000000 */
[----:B------:R-:W-:Y:S02]  /*6e80*/  SEL R5, RZ, 0x1, P6 ;  /* 0x00000001ff057807 */ /* 0x000fe40003000000 */
[----:B------:R-:W-:-:S02]  /*6e90*/  FSETP.GTU.FTZ.AND P6, PT, R202, R151, PT ;  /* 0x00000097ca00720b */ /* 0x000fc40003fdc000 */
[----:B------:R-:W-:Y:S02]  /*6ea0*/  FSEL R69, R68, RZ, P2 ;  /* 0x000000ff44457208 */ /* 0x000fe40001000000 */
[----:B------:R-:W-:Y:S02]  /*6eb0*/  FSEL R151, R150, RZ, !P6 ;  /* 0x000000ff96977208 */ /* 0x000fe40007000000 */
[----:B------:R-:W-:Y:S01]  /*6ec0*/  FSEL R150, R203, RZ, P5 ;  /* 0x000000ffcb967208 */ /* 0x000fe20002800000 */
[----:B------:R-:W-:Y:S01]  /*6ed0*/  FADD.FTZ R68, R69, R204 ;  /* 0x000000cc45447221 */ /* 0x000fe20000010000 */
[----:B------:R-:W-:Y:S01]  /*6ee0*/  FADD.FTZ R69, R206, R169 ;  /* 0x000000a9ce457221 */ /* 0x000fe20000010000 */
[----:B------:R-:W-:Y:S01]  /*6ef0*/  FADD.FTZ R70, R70, R151 ;  /* 0x0000009746467221 */ /* 0x000fe20000010000 */
[----:B------:R-:W-:Y:S01]  /*6f00*/  PRMT R0, R5, 0x7610, R0 ;  /* 0x0000761005007816 */ /* 0x000fe20000000000 */
[----:B------:R-:W-:Y:S01]  /*6f10*/  FADD.FTZ R71, R71, R150 ;  /* 0x0000009647477221 */ /* 0x000fe20000010000 */
[----:B------:R-:W-:Y:S01]  /*6f20*/  SEL R150, RZ, 0x1, P6 ;  /* 0x00000001ff967807 */ /* 0x000fe20003000000 */
[----:B------:R-:W-:Y:S01]  /*6f30*/  @P1 FADD.FTZ R68, R64, R68 ;  /* 0x0000004440441221 */ /* 0x000fe20000010000 */
[----:B------:R-:W-:Y:S01]  /*6f40*/  @P1 FADD.FTZ R69, R65, R69 ;  /* 0x0000004541451221 */ /* 0x000fe20000010000 */
[----:B------:R-:W-:Y:S01]  /*6f50*/  @P1 FADD.FTZ R70, R66, R70 ;  /* 0x0000004642461221 */ /* 0x000fe20000010000 */
[----:B------:R-:W-:Y:S01]  /*6f60*/  @P1 FADD.FTZ R71, R67, R71 ;  /* 0x0000004743471221 */ /* 0x000fe20000010000 */
[----:B------:R-:W-:-:S07]  /*6f70*/  PRMT R2, R150, 0x7610, R2 ;  /* 0x0000761096027816 */ /* 0x000fce0000000002 */
.L_x_46150:
[----:B------:R-:W0:Y:S01]  /*6f80*/  LDC.64 R202, c[0x0][0x3a8] ;  /* 0x0000ea00ffca7b82 */ /* 0x000e220000000a00 */
[----:B------:R-:W-:Y:S02]  /*6f90*/  SEL R149, RZ, 0x1000000, !P5 ;  /* 0x01000000ff957807 */ /* 0x000fe40006800000 */
[----:B------:R-:W-:Y:S02]  /*6fa0*/  SEL R150, RZ, 0x10000, !P4 ;  /* 0x00010000ff967807 */ /* 0x000fe40006000000 */
[----:B------:R-:W-:-:S03]  /*6fb0*/  SEL R5, RZ, 0x100, !P3 ;  /* 0x00000100ff057807 */ /* 0x000fc60005800000 */
[----:B------:R-:W1:Y:S01]  /*6fc0*/  LDC.64 R168, c[0x0][0x3b0] ;  /* 0x0000ec00ffa87b82 */ /* 0x000e620000000a00 */
[----:B------:R-:W-:Y:S02]  /*6fd0*/  IADD3 R150, PT, PT, R5, R149, R150 ;  /* 0x0000009505967210 */ /* 0x000fe40007ffe096 */
[----:B------:R-:W-:-:S05]  /*6fe0*/  SEL R5, RZ, 0x1, !P2 ;  /* 0x00000001ff057807 */ /* 0x000fca0005000000 */
[----:B------:R-:W-:Y:S02]  /*6ff0*/  IMAD.IADD R5, R150, 0x1, R5 ;  /* 0x0000000196057824 */ /* 0x000fe400078e0205 */
[----:B0-----:R-:W-:-:S05]  /*7000*/  IMAD.WIDE.U32 R202, R157, 0x10, R202 ;  /* 0x000000109dca7825 */ /* 0x001fca00078e00ca */
[----:B------:R0:W-:Y:S01]  /*7010*/  STG.E.128 desc[UR6][R202.64], R68 ;  /* 0x00000044ca007986 */ /* 0x0001e2000c101d06 */
[----:B-1----:R-:W-:-:S05]  /*7020*/  IMAD.WIDE.U32 R168, R157, 0x4, R168 ;  /* 0x000000049da87825 */ /* 0x002fca00078e00a8 */
[----:B------:R0:W-:Y:S01]  /*7030*/  STG.E desc[UR6][R168.64], R5 ;  /* 0x00000005a8007986 */ /* 0x0001e2000c101906 */
[----:B------:R-:W-:Y:S05]  /*7040*/  @!P0 BRA `(.L_x_46191) ;  /* 0x00000000002c8947 */ /* 0x000fea0003800000 */
[----:B0-----:R-:W0:Y:S01]  /*7050*/  LDC.64 R168, c[0x0][0x3b8] ;  /* 0x0000ee00ffa87b82 */ /* 0x001e220000000a00 */
[----:B------:R-:W-:Y:S02]  /*7060*/  SHF.L.U32 R150, R2, 0x10, RZ ;  /* 0x0000001002967819 */ /* 0x000fe400000006ff */
[----:B------:R-:W-:Y:S02]  /*7070*/  LOP3.LUT R5, R0, 0xffff, RZ, 0xc0, !PT ;  /* 0x0000ffff00057812 */ /* 0x000fe400078ec0ff */
[----:B------:R-:W-:Y:S02]  /*7080*/  LOP3.LUT R150, R150, 0xff0000, RZ, 0xc0, !PT ;  /* 0x00ff000096967812 */ /* 0x000fe400078ec0ff */
[----:B------:R-:W-:-:S03]  /*7090*/  LOP3.LUT R149, R3, 0xff, RZ, 0xc0, !PT ;  /* 0x000000ff03957812 */ /* 0x000fc600078ec0ff */
[----:B------:R-:W-:Y:S01]  /*70a0*/  IMAD R150, R5, 0x1000000, R150 ;  /* 0x0100000005967824 */ /* 0x000fe200078e0296 */
[----:B------:R-:W-:-:S03]  /*70b0*/  LOP3.LUT R5, R4, 0xff, RZ, 0xc0, !PT ;  /* 0x000000ff04057812 */ /* 0x000fc600078ec0ff */
[----:B------:R-:W-:-:S05]  /*70c0*/  IMAD R150, R149, 0x100, R150 ;  /* 0x0000010095967824 */ /* 0x000fca00078e0296 */
[----:B------:R-:W-:Y:S01]  /*70d0*/  IADD3 R5, PT, PT, R150, R5, RZ ;  /* 0x0000000596057210 */ /* 0x000fe20007ffe0ff */
[----:B0-----:R-:W-:-:S05]  /*70e0*/  IMAD.WIDE.U32 R168, R157, 0x4, R168 ;  /* 0x000000049da87825 */ /* 0x001fca00078e00a8 */
[----:B------:R1:W-:Y:S02]  /*70f0*/  STG.E desc[UR6][R168.64], R5 ;  /* 0x00000005a8007986 */ /* 0x0003e4000c101906 */
.L_x_46191:
[----:B01----:R-:W-:Y:S02]  /*7100*/  IMAD.MOV.U32 R5, RZ, RZ, R148 ;  /* 0x000000ffff057224 */ /* 0x003fe400078e0094 */
[----:B------:R-:W-:-:S07]  /*7110*/  VIADD R148, R157, 0x20 ;  /* 0x000000209d947836 */ /* 0x000fce0000000000 */
.L_x_46128:
[----:B------:R-:W-:Y:S05]  /*7120*/  BSYNC.RECONVERGENT B0 ;  /* 0x0000000000007941 */ /* 0x000fea0003800200 */
.L_x_46127:
        /* <DEDUP_REMOVED lines=35> */
.L_x_46197:
        /* <DEDUP_REMOVED lines=13> */
.L_x_46199:
[----:B------:R-:W-:Y:S05]  /*7430*/  BSYNC.RECONVERGENT B2 ;  /* 0x0000000000027941 */ /* 0x000fea0003800200 */
.L_x_46198:
[----:B------:R-:W-:Y:S01]  /*7440*/  IMAD.WIDE.U32 R204, R14, -0x326172a9, RZ ;  /* 0xcd9e8d570ecc7825 */ /* 0x000fe200078e00ff */
[----:B------:R-:W-:Y:S02]  /*7450*/  LOP3.LUT R16, R13, R151, R159, 0x96, !PT ;  /* 0x000000970d107212 */ /* 0x000fe400078e969f */
[----:B------:R-:W-:Y:S01]  /*7460*/  IADD3 R20, PT, PT, R159, -0x695add53, RZ ;  /* 0x96a522ad9f147810 */ /* 0x000fe20007ffe0ff */
[----:B------:R-:W-:Y:S01]  /*7470*/  VIADD R19, R158, 0x8ff34781 ;  /* 0x8ff347819e137836 */ /* 0x000fe20000000000 */
[----:B------:R-:W-:Y:S01]  /*7480*/  LOP3.LUT R6, R15, R205, R158, 0x96, !PT ;  /* 0x000000cd0f067212 */ /* 0x000fe200078e969e */
[----:B------:R-:W-:Y:S01]  /*7490*/  IMAD.WIDE.U32 R168, R16, -0x326172a9, RZ ;  /* 0xcd9e8d5710a87825 */ /* 0x000fe200078e00ff */
[----:B------:R-:W-:-:S03]  /*74a0*/  MOV R149, R5 ;  /* 0x0000000500957202 */ /* 0x000fc60000000f00 */
        /* <DEDUP_REMOVED lines=53> */
[----:B------:R-:W-:-:S07]  /*7800*/  IMAD.MOV.U32 R150, RZ, RZ, R168 ;  /* 0x000000ffff967224 */ /* 0x000fce00078e00a8 */
.L_x_46196:
[----:B------:R-:W-:Y:S05]  /*7810*/  BSYNC.RECONVERGENT B1 ;  /* 0x0000000000017941 */ /* 0x000fea0003800200 */
.L_x_46195:
[----:B------:R-:W0:Y:S01]  /*7820*/  LDC R169, c[0x0][0x404] ;  /* 0x00010100ffa97b82 */ /* 0x000e220000000800 */
[----:B------:R-:W-:Y:S01]  /*7830*/  ISETP.NE.AND P3, PT, R151, 0x1, PT ;  /* 0x000000019700780c */ /* 0x000fe20003f65270 */
[----:B------:R-:W-:Y:S01]  /*7840*/  IMAD.MOV.U32 R202, RZ, RZ, 0x2f800000 ;  /* 0x2f800000ffca7424 */ /* 0x000fe200078e00ff */
[----:B------:R-:W-:Y:S01]  /*7850*/  I2FP.F32.U32 R149, R149 ;  /* 0x0000009500957245 */ /* 0x000fe20000201000 */
[----:B------:R-:W-:Y:S04]  /*7860*/  BSSY.RECONVERGENT B1, `(.L_x_46200) ;  /* 0x000005b000017945 */ /* 0x000fe80003800200 */
[----:B------:R-:W1:Y:S01]  /*7870*/  LDC R5, c[0x0][0x408] ;  /* 0x00010200ff057b82 */ /* 0x000e620000000800 */
[----:B------:R-:W-:Y:S01]  /*7880*/  FFMA.FTZ R16, R149, R202, 1.1641532182693481445e-10 ;  /* 0x2f00000095107423 */ /* 0x000fe200000100ca */
[----:B------:R-:W-:-:S04]  /*7890*/  HFMA2 R149, -RZ, RZ, 0, 1.1920928955078125e-07 ;  /* 0x00000002ff957431 */ /* 0x000fc800000001ff */
        /* <DEDUP_REMOVED lines=12> */
.L_x_46202:
        /* <DEDUP_REMOVED lines=13> */
.L_x_46204:
[----:B------:R-:W-:Y:S05]  /*7a30*/  BSYNC.RECONVERGENT B2 ;  /* 0x0000000000027941 */ /* 0x000fea0003800200 */
.L_x_46203:
        /* <DEDUP_REMOVED lines=61> */
.L_x_46201:
[----:B------:R-:W-:Y:S05]  /*7e10*/  BSYNC.RECONVERGENT B1 ;  /* 0x0000000000017941 */ /* 0x000fea0003800200 */
.L_x_46200:
        /* <DEDUP_REMOVED lines=15> */
.L_x_46207:
        /* <DEDUP_REMOVED lines=13> */
.L_x_46209:
[----:B------:R-:W-:Y:S05]  /*7fe0*/  BSYNC.RECONVERGENT B2 ;  /* 0x0000000000027941 */ /* 0x000fea0003800200 */
.L_x_46208:
        /* <DEDUP_REMOVED lines=61> */
.L_x_46206:
[----:B------:R-:W-:Y:S05]  /*83c0*/  BSYNC.RECONVERGENT B1 ;  /* 0x0000000000017941 */ /* 0x000fea0003800200 */
.L_x_46205:
[----:B------:R-:W-:Y:S01]  /*83d0*/  ISETP.NE.AND P4, PT, R16, 0x1, PT ;  /* 0x000000011000780c */ /* 0x000fe20003f85270 */
[----:B------:R-:W-:Y:S01]  /*83e0*/  BSSY.RECONVERGENT B1, `(.L_x_46210) ;  /* 0x000005b000017945 */ /* 0x000fe20003800200 */
[----:B------:R-:W-:Y:S01]  /*83f0*/  I2FP.F32.U32 R149, R151 ;  /* 0x0000009700957245 */ /* 0x000fe20000201000 */
[----:B------:R-:W-:Y:S01]  /*8400*/  FMUL.FTZ R73, R73, R5 ;  /* 0x0000000549497220 */ /* 0x000fe20000410000 */
[----:B------:R-:W-:-:S03]  /*8410*/  IMAD.MOV.U32 R151, RZ, RZ, 0x2 ;  /* 0x00000002ff977424 */ /* 0x000fc600078e00ff */
        /* <DEDUP_REMOVED lines=12> */
.L_x_46212:
        /* <DEDUP_REMOVED lines=13> */
.L_x_46214:
[----:B------:R-:W-:Y:S05]  /*85b0*/  BSYNC.RECONVERGENT B2 ;  /* 0x0000000000027941 */ /* 0x000fea0003800200 */
.L_x_46213:
        /* <DEDUP_REMOVED lines=61> */
.L_x_46211:
[----:B------:R-:W-:Y:S05]  /*8990*/  BSYNC.RECONVERGENT B1 ;  /* 0x0000000000017941 */ /* 0x000fea0003800200 */
.L_x_46210:
        /* <DEDUP_REMOVED lines=15> */
.L_x_46217:
        /* <DEDUP_REMOVED lines=13> */
.L_x_46219:
[----:B------:R-:W-:Y:S05]  /*8b60*/  BSYNC.RECONVERGENT B2 ;  /* 0x0000000000027941 */ /* 0x000fea0003800200 */
.L_x_46218:
        /* <DEDUP_REMOVED lines=61> */
.L_x_46216:
[----:B------:R-:W-:Y:S05]  /*8f40*/  BSYNC.RECONVERGENT B1 ;  /* 0x0000000000017941 */ /* 0x000fea0003800200 */
.L_x_46215:
[----:B------:R-:W-:Y:S01]  /*8f50*/  ISETP.NE.AND P5, PT, R149, 0x1, PT ;  /* 0x000000019500780c */ /* 0x000fe20003fa5270 */
[----:B------:R-:W-:Y:S01]  /*8f60*/  BSSY.RECONVERGENT B1, `(.L_x_46220) ;  /* 0x000005b000017945 */ /* 0x000fe20003800200 */
[----:B------:R-:W-:Y:S01]  /*8f70*/  I2FP.F32.U32 R151, R16 ;  /* 0x0000001000977245 */ /* 0x000fe20000201000 */
[----:B------:R-:W-:-:S04]  /*8f80*/  FMUL.FTZ R203, R74, R5 ;  /* 0x000000054acb7220 */ /* 0x000fc80000410000 */
[----:B------:R-:W-:Y:S01]  /*8f90*/  FFMA.FTZ R16, R151, R202, 1.1641532182693481445e-10 ;  /* 0x2f00000097107423 */ /* 0x000fe200000100ca */
[----:B------:R-:W-:-:S04]  /*8fa0*/  IMAD.MOV.U32 R151, RZ, RZ, 0x2 ;  /* 0x00000002ff977424 */ /* 0x000fc800078e00ff */
        /* <DEDUP_REMOVED lines=11> */
.L_x_46222:
        /* <DEDUP_REMOVED lines=13> */
.L_x_46224:
[----:B------:R-:W-:Y:S05]  /*9130*/  BSYNC.RECONVERGENT B2 ;  /* 0x0000000000027941 */ /* 0x000fea0003800200 */
.L_x_46223:
        /* <DEDUP_REMOVED lines=59> */
[----:B------:R-:W-:Y:S01]  /*94f0*/  LOP3.LUT R20, R20, R204, R207, 0x96, !PT ;  /* 0x000000cc14147212 */ /* 0x000fe200078e96cf */
[----:B------:R-:W-:-:S07]  /*9500*/  IMAD.MOV.U32 R150, RZ, RZ, R206 ;  /* 0x000000ffff967224 */ /* 0x000fce00078e00ce */
.L_x_46221:
[----:B------:R-:W-:Y:S05]  /*9510*/  BSYNC.RECONVERGENT B1 ;  /* 0x0000000000017941 */ /* 0x000fea0003800200 */
.L_x_46220:
        /* <DEDUP_REMOVED lines=15> */
.L_x_46227:
        /* <DEDUP_REMOVED lines=13> */
.L_x_46229:
[----:B------:R-:W-:Y:S05]  /*96e0*/  BSYNC.RECONVERGENT B2 ;  /* 0x0000000000027941 */ /* 0x000fea0003800200 */
.L_x_46228:
        /* <DEDUP_REMOVED lines=61> */
.L_x_46226:
[----:B------:R-:W-:Y:S05]  /*9ac0*/  BSYNC.RECONVERGENT B1 ;  /* 0x0000000000017941 */ /* 0x000fea0003800200 */
.L_x_46225:
        /* <DEDUP_REMOVED lines=17> */
.L_x_46232:
        /* <DEDUP_REMOVED lines=15> */
.L_x_46234:
[----:B------:R-:W-:Y:S05]  /*9cd0*/  BSYNC.RECONVERGENT B2 ;  /* 0x0000000000027941 */ /* 0x000fea0003800200 */
.L_x_46233:
        /* <DEDUP_REMOVED lines=61> */
.L_x_46231:
[----:B------:R-:W-:Y:S05]  /*a0b0*/  BSYNC.RECONVERGENT B1 ;  /* 0x0000000000017941 */ /* 0x000fea0003800200 */
.L_x_46230:
[----:B------:R-:W-:Y:S01]  /*a0c0*/  FMUL.FTZ R205, R60, R5 ;  /* 0x000000053ccd7220 */ /* 0x000fe20000410000 */
[----:B------:R-:W-:Y:S01]  /*a0d0*/  FSETP.GTU.FTZ.AND P6, PT, R168, R169, PT ;  /* 0x000000a9a800720b */ /* 0x000fe20003fdc000 */
[-C--:B------:R-:W-:Y:S01]  /*a0e0*/  FMUL.FTZ R75, R61, R5.reuse ;  /* 0x000000053d4b7220 */ /* 0x080fe20000410000 */
[----:B------:R-:W-:Y:S01]  /*a0f0*/  I2FP.F32.U32 R207, R206 ;  /* 0x000000ce00cf7245 */ /* 0x000fe20000201000 */
[-C--:B------:R-:W-:Y:S01]  /*a100*/  FMUL.FTZ R149, R62, R5.reuse ;  /* 0x000000053e957220 */ /* 0x080fe20000410000 */
[----:B------:R-:W-:Y:S01]  /*a110*/  FSEL R205, R205, RZ, !P6 ;  /* 0x000000ffcdcd7208 */ /* 0x000fe20007000000 */
[----:B------:R-:W-:Y:S01]  /*a120*/  FMUL.FTZ R5, R63, R5 ;  /* 0x000000053f057220 */ /* 0x000fe20000410000 */
[----:B------:R-:W-:Y:S01]  /*a130*/  SEL R168, RZ, 0x1, P6 ;  /* 0x00000001ffa87807 */ /* 0x000fe20003000000 */
[----:B------:R-:W-:Y:S01]  /*a140*/  FFMA.FTZ R202, R207, R202, 1.1641532182693481445e-10 ;  /* 0x2f000000cfca7423 */ /* 0x000fe200000100ca */
[----:B------:R-:W-:Y:S02]  /*a150*/  FSETP.GTU.FTZ.AND P6, PT, R208, R169, PT ;  /* 0x000000a9d000720b */ /* 0x000fe40003fdc000 */
[----:B------:R-:W-:-:S02]  /*a160*/  FSEL R72, R72, RZ, P2 ;  /* 0x000000ff48487208 */ /* 0x000fc40001000000 */
[----:B------:R-:W-:Y:S02]  /*a170*/  FSEL R75, R75, RZ, !P6 ;  /* 0x000000ff4b4b7208 */ /* 0x000fe40007000000 */
[----:B------:R-:W-:Y:S01]  /*a180*/  SEL R151, RZ, 0x1, P6 ;  /* 0x00000001ff977807 */ /* 0x000fe20003000000 */
[----:B------:R-:W-:Y:S01]  /*a190*/  FADD.FTZ R72, R72, R205 ;  /* 0x000000cd48487221 */ /* 0x000fe20000010000 */
[----:B------:R-:W-:Y:S02]  /*a1a0*/  FSETP.GTU.FTZ.AND P6, PT, R74, R169, PT ;  /* 0x000000a94a00720b */ /* 0x000fe40003fdc000 */
[----:B------:R-:W-:Y:S01]  /*a1b0*/  FSEL R203, R203, RZ, P4 ;  /* 0x000000ffcbcb7208 */ /* 0x000fe20002000000 */
[----:B------:R-:W-:Y:S01]  /*a1c0*/  @P1 FADD.FTZ R72, R64, R72 ;  /* 0x0000004840481221 */ /* 0x000fe20000010000 */
[----:B------:R-:W-:Y:S02]  /*a1d0*/  FSEL R74, R149, RZ, !P6 ;  /* 0x000000ff954a7208 */ /* 0x000fe40007000000 */
[----:B------:R-:W-:-:S02]  /*a1e0*/  SEL R149, RZ, 0x1, P6 ;  /* 0x00000001ff957807 */ /* 0x000fc40003000000 */
[----:B------:R-:W-:Y:S01]  /*a1f0*/  FSETP.GTU.FTZ.AND P6, PT, R202, R169, PT ;  /* 0x000000a9ca00720b */ /* 0x000fe20003fdc000 */
[----:B------:R-:W-:Y:S01]  /*a200*/  FADD.FTZ R74, R203, R74 ;  /* 0x0000004acb4a7221 */ /* 0x000fe20000010000 */
[----:B------:R-:W-:Y:S02]  /*a210*/  FSEL R202, R73, RZ, P3 ;  /* 0x000000ff49ca7208 */ /* 0x000fe40001800000 */
[----:B------:R-:W-:Y:S01]  /*a220*/  FSEL R169, R5, RZ, !P6 ;  /* 0x000000ff05a97208 */ /* 0x000fe20007000000 */
[----:B------:R-:W-:Y:S01]  /*a230*/  @P1 FADD.FTZ R74, R66, R74 ;  /* 0x0000004a424a1221 */ /* 0x000fe20000010000 */
[----:B------:R-:W-:Y:S01]  /*a240*/  FSEL R204, R204, RZ, P5 ;  /* 0x000000ffcccc7208 */ /* 0x000fe20002800000 */
[----:B------:R-:W-:Y:S01]  /*a250*/  FADD.FTZ R73, R202, R75 ;  /* 0x0000004bca497221 */ /* 0x000fe20000010000 */
[----:B------:R-:W-:Y:S02]  /*a260*/  SEL R5, RZ, 0x1, P6 ;  /* 0x00000001ff057807 */ /* 0x000fe40003000000 */
[----:B------:R-:W-:Y:S01]  /*a270*/  PRMT R4, R168, 0x7610, R4 ;  /* 0x00007610a8047816 */ /* 0x000fe20000000004 */
[----:B------:R-:W-:Y:S01]  /*a280*/  FADD.FTZ R75, R169, R204 ;  /* 0x000000cca94b7221 */ /* 0x000fe20000010000 */
[----:B------:R-:W-:Y:S01]  /*a290*/  @P1 FADD.FTZ R73, R65, R73 ;  /* 0x0000004941491221 */ /* 0x000fe20000010000 */
[----:B------:R-:W-:-:S02]  /*a2a0*/  PRMT R3, R151, 0x7610, R3 ;  /* 0x0000761097037816 */ /* 0x000fc40000000003 */
[----:B------:R-:W-:Y:S01]  /*a2b0*/  @P1 FADD.FTZ R75, R67, R75 ;  /* 0x0000004b434b1221 */ /* 0x000fe20000010000 */
[----:B------:R-:W-:Y:S02]  /*a2c0*/  PRMT R2, R149, 0x7610, R2 ;  /* 0x0000761095027816 */ /* 0x000fe40000000002 */
[----:B------:R-:W-:Y:S01]  /*a2d0*/  PRMT R0, R5, 0x7610, R0 ;  /* 0x0000761005007816 */ /* 0x000fe20000000000 */
[----:B------:R-:W-:Y:S06]  /*a2e0*/  BRA `(.L_x_46235) ;  /* 0x0000001800087947 */ /* 0x000fec0003800000 */
.L_x_46194:
        /* <DEDUP_REMOVED lines=16> */
.L_x_46238:
        /* <DEDUP_REMOVED lines=13> */
.L_x_46240:
[----:B------:R-:W-:Y:S05]  /*a4c0*/  BSYNC.RECONVERGENT B2 ;  /* 0x0000000000027941 */ /* 0x000fea0003800200 */
.L_x_46239:
        /* <DEDUP_REMOVED lines=9> */
[----:B------:R-:W-:Y:S02]  /*a560*/  VIADD R19, R158, 0x8ff34781 ;  /* 0x8ff347819e137836 */ /* 0x000fe40000000000 */
[----:B------:R-:W-:Y:S01]  /*a570*/  IMAD.MOV.U32 R149, RZ, RZ, R5 ;  /* 0x000000ffff957224 */ /* 0x000fe200078e0005 */
        /* <DEDUP_REMOVED lines=44> */
[----:B------:R-:W-:Y:S02]  /*a840*/  HFMA2 R151, -RZ, RZ, 0, 0 ;  /* 0x00000000ff977431 */ /* 0x000fe400000001ff */
[----:B------:R-:W-:Y:S01]  /*a850*/  IMAD.WIDE.U32 R202, R16, -0x326172a9, RZ ;  /* 0xcd9e8d5710ca7825 */ /* 0x000fe200078e00ff */
[----:B------:R-:W-:-:S03]  /*a860*/  LOP3.LUT R20, R20, R150, R169, 0x96, !PT ;  /* 0x0000009614147212 */ /* 0x000fc600078e96a9 */
[----:B------:R-:W-:Y:S01]  /*a870*/  IMAD.MOV.U32 R150, RZ, RZ, R168 ;  /* 0x000000ffff967224 */ /* 0x000fe200078e00a8 */
[----:B------:R-:W-:Y:S02]  /*a880*/  LOP3.LUT R19, R19, R204, R203, 0x96, !PT ;  /* 0x000000cc13137212 */ /* 0x000fe400078e96cb */
[----:B------:R-:W-:-:S07]  /*a890*/  MOV R6, R202 ;  /* 0x000000ca00067202 */ /* 0x000fce0000000f00 */
.L_x_46237:
[----:B------:R-:W-:Y:S05]  /*a8a0*/  BSYNC.RECONVERGENT B1 ;  /* 0x0000000000017941 */ /* 0x000fea0003800200 */
.L_x_46236:
[----:B------:R-:W0:Y:S01]  /*a8b0*/  LDC R5, c[0x0][0x404] ;  /* 0x00010100ff057b82 */ /* 0x000e220000000800 */
[----:B------:R-:W-:Y:S01]  /*a8c0*/  ISETP.NE.AND P3, PT, R151, 0x1, PT ;  /* 0x000000019700780c */ /* 0x000fe20003f65270 */
[----:B------:R-:W-:Y:S01]  /*a8d0*/  BSSY.RECONVERGENT B1, `(.L_x_46241) ;  /* 0x000005b000017945 */ /* 0x000fe20003800200 */
[----:B------:R-:W-:Y:S01]  /*a8e0*/  I2FP.F32.U32 R16, R149 ;  /* 0x0000009500107245 */ /* 0x000fe20000201000 */
[----:B------:R-:W-:Y:S01]  /*a8f0*/  IMAD.MOV.U32 R149, RZ, RZ, 0x2f800000 ;  /* 0x2f800000ff957424 */ /* 0x000fe200078e00ff */
[----:B------:R-:W-:-:S03]  /*a900*/  MOV R168, R6 ;  /* 0x0000000600a87202 */ /* 0x000fc60000000f00 */
[----:B------:R-:W-:-:S05]  /*a910*/  FFMA.FTZ R16, R16, R149, 1.1641532182693481445e-10 ;  /* 0x2f00000010107423 */ /* 0x000fca0000010095 */
[----:B0-----:R-:W-:Y:S01]  /*a920*/  FSETP.LE.FTZ.AND P2, PT, R16, R5, PT ;  /* 0x000000051000720b */ /* 0x001fe20003f53000 */
[----:B------:R-:W-:Y:S01]  /*a930*/  IMAD.MOV.U32 R16, RZ, RZ, 0x2 ;  /* 0x00000002ff107424 */ /* 0x000fe200078e00ff */
        /* <DEDUP_REMOVED lines=9> */
.L_x_46243:
        /* <DEDUP_REMOVED lines=13> */
.L_x_46245:
[----:B------:R-:W-:Y:S05]  /*aaa0*/  BSYNC.RECONVERGENT B2 ;  /* 0x0000000000027941 */ /* 0x000fea0003800200 */
.L_x_46244:
        /* <DEDUP_REMOVED lines=51> */
[----:B------:R-:W-:Y:S02]  /*ade0*/  VIADD R16, R159, 0xdb3d7428 ;  /* 0xdb3d74289f107836 */ /* 0x000fe40000000000 */
[----:B------:R-:W-:-:S03]  /*adf0*/  IMAD.WIDE.U32 R202, R6, -0x2daee0ad, RZ ;  /* 0xd2511f5306ca7825 */ /* 0x000fc600078e00ff */
[----:B------:R-:W-:Y:S02]  /*ae00*/  LOP3.LUT R16, R16, R204, R169, 0x96, !PT ;  /* 0x000000cc10107212 */ /* 0x000fe400078e96a9 */
[----:B------:R-:W-:Y:S01]  /*ae10*/  LOP3.LUT R20, R20, R168, R203, 0x96, !PT ;  /* 0x000000a814147212 */ /* 0x000fe200078e96cb */
[----:B------:R-:W-:Y:S02]  /*ae20*/  IMAD.MOV.U32 R168, RZ, RZ, R150 ;  /* 0x000000ffffa87224 */ /* 0x000fe400078e0096 */
[----:B------:R-:W-:-:S04]  /*ae30*/  IMAD.WIDE.U32 R204, R16, -0x326172a9, RZ ;  /* 0xcd9e8d5710cc7825 */ /* 0x000fc800078e00ff */
[----:B------:R-:W-:Y:S02]  /*ae40*/  HFMA2 R16, -RZ, RZ, 0, 0 ;  /* 0x00000000ff107431 */ /* 0x000fe400000001ff */
[----:B------:R-:W-:Y:S01]  /*ae50*/  IMAD.MOV.U32 R150, RZ, RZ, R202 ;  /* 0x000000ffff967224 */ /* 0x000fe200078e00ca */
[----:B------:R-:W-:Y:S02]  /*ae60*/  LOP3.LUT R19, R19, R206, R205, 0x96, !PT ;  /* 0x000000ce13137212 */ /* 0x000fe400078e96cd */
[----:B------:R-:W-:-:S07]  /*ae70*/  MOV R6, R204 ;  /* 0x000000cc00067202 */ /* 0x000fce0000000f00 */
.L_x_46242:
[----:B------:R-:W-:Y:S05]  /*ae80*/  BSYNC.RECONVERGENT B1 ;  /* 0x0000000000017941 */ /* 0x000fea0003800200 */
.L_x_46241:
        /* <DEDUP_REMOVED lines=16> */
.L_x_46248:
        /* <DEDUP_REMOVED lines=13> */
.L_x_46250:
[----:B------:R-:W-:Y:S05]  /*b060*/  BSYNC.RECONVERGENT B2 ;  /* 0x0000000000027941 */ /* 0x000fea0003800200 */
.L_x_46249:
        /* <DEDUP_REMOVED lines=52> */
[----:B------:R-:W-:Y:S01]  /*b3b0*/  LOP3.LUT R16, R16, R204, R169, 0x96, !PT ;  /* 0x000000cc10107212 */ /* 0x000fe200078e96a9 */
[----:B------:R-:W-:Y:S01]  /*b3c0*/  IMAD.MOV.U32 R169, RZ, RZ, RZ ;  /* 0x000000ffffa97224 */ /* 0x000fe200078e00ff */
[----:B------:R-:W-:-:S03]  /*b3d0*/  LOP3.LUT R6, R6, R202, R207, 0x96, !PT ;  /* 0x000000ca06067212 */ /* 0x000fc600078e96cf */
[----:B------:R-:W-:-:S04]  /*b3e0*/  IMAD.WIDE.U32 R204, R16, -0x326172a9, RZ ;  /* 0xcd9e8d5710cc7825 */ /* 0x000fc800078e00ff */
[----:B------:R-:W-:Y:S01]  /*b3f0*/  IMAD.WIDE.U32 R202, R6, -0x2daee0ad, RZ ;  /* 0xd2511f5306ca7825 */ /* 0x000fe200078e00ff */
[----:B------:R-:W-:-:S03]  /*b400*/  LOP3.LUT R19, R19, R206, R205, 0x96, !PT ;  /* 0x000000ce13137212 */ /* 0x000fc600078e96cd */
[----:B------:R-:W-:Y:S01]  /*b410*/  IMAD.MOV.U32 R6, RZ, RZ, R204 ;  /* 0x000000ffff067224 */ /* 0x000fe200078e00cc */
[----:B------:R-:W-:Y:S01]  /*b420*/  LOP3.LUT R20, R20, R168, R203, 0x96, !PT ;  /* 0x000000a814147212 */ /* 0x000fe200078e96cb */
[----:B------:R-:W-:-:S07]  /*b430*/  IMAD.MOV.U32 R150, RZ, RZ, R202 ;  /* 0x000000ffff967224 */ /* 0x000fce00078e00ca */
.L_x_46247:
[----:B------:R-:W-:Y:S05]  /*b440*/  BSYNC.RECONVERGENT B1 ;  /* 0x0000000000017941 */ /* 0x000fea0003800200 */
.L_x_46246:
        /* <DEDUP_REMOVED lines=16> */
.L_x_46253:
        /* <DEDUP_REMOVED lines=13> */
.L_x_46255:
[----:B------:R-:W-:Y:S05]  /*b620*/  BSYNC.RECONVERGENT B2 ;  /* 0x0000000000027941 */ /* 0x000fea0003800200 */
.L_x_46254:
        /* <DEDUP_REMOVED lines=61> */
.L_x_46252:
[----:B------:R-:W-:Y:S05]  /*ba00*/  BSYNC.RECONVERGENT B1 ;  /* 0x0000000000017941 */ /* 0x000fea0003800200 */
.L_x_46251:
        /* <DEDUP_REMOVED lines=16> */
.L_x_46235:
        /* <DEDUP_REMOVED lines=24> */
.L_x_46256:
[----:B01----:R-:W-:Y:S02]  /*bc90*/  IMAD.MOV.U32 R5, RZ, RZ, R150 ;  /* 0x000000ffff057224 */ /* 0x003fe400078e0096 */
[----:B------:R-:W-:-:S07]  /*bca0*/  VIADD R148, R148, 0x20 ;  /* 0x0000002094947836 */ /* 0x000fce0000000000 */
.L_x_46193:
[----:B------:R-:W-:Y:S05]  /*bcb0*/  BSYNC.RECONVERGENT B0 ;  /* 0x0000000000007941 */ /* 0x000fea0003800200 */
.L_x_46192:
        /* <DEDUP_REMOVED lines=22> */
[----:B0-----:R-:W-:Y:S02]  /*be20*/  IMAD.MOV.U32 R151, RZ, RZ, R6 ;  /* 0x000000ffff977224 */ /* 0x001fe400078e0006 */
        /* <DEDUP_REMOVED lines=12> */
.L_x_46262:
        /* <DEDUP_REMOVED lines=13> */
.L_x_46264:
[----:B------:R-:W-:Y:S05]  /*bfc0*/  BSYNC.RECONVERGENT B2 ;  /* 0x0000000000027941 */ /* 0x000fea0003800200 */
.L_x_46263:
        /* <DEDUP_REMOVED lines=60> */
[----:B------:R-:W-:-:S07]  /*c390*/  IMAD.MOV.U32 R150, RZ, RZ, R168 ;  /* 0x000000ffff967224 */ /* 0x000fce00078e00a8 */
.L_x_46261:
[----:B------:R-:W-:Y:S05]  /*c3a0*/  BSYNC.RECONVERGENT B1 ;  /* 0x0000000000017941 */ /* 0x000fea0003800200 */
.L_x_46260:
[----:B------:R-:W0:Y:S01]  /*c3b0*/  LDC R169, c[0x0][0x404] ;  /* 0x00010100ffa97b82 */ /* 0x000e220000000800 */
[----:B------:R-:W-:Y:S01]  /*c3c0*/  ISETP.NE.AND P3, PT, R149, 0x1, PT ;  /* 0x000000019500780c */ /* 0x000fe20003f65270 */
[----:B------:R-:W-:Y:S01]  /*c3d0*/  IMAD.MOV.U32 R202, RZ, RZ, 0x2f800000 ;  /* 0x2f800000ffca7424 */ /* 0x000fe200078e00ff */
[----:B------:R-:W-:Y:S01]  /*c3e0*/  I2FP.F32.U32 R151, R151 ;  /* 0x0000009700977245 */ /* 0x000fe20000201000 */
[----:B------:R-:W-:Y:S04]  /*c3f0*/  BSSY.RECONVERGENT B1, `(.L_x_46265) ;  /* 0x000005b000017945 */ /* 0x000fe80003800200 */
[----:B------:R-:W1:Y:S01]  /*c400*/  LDC R5, c[0x0][0x408] ;  /* 0x00010200ff057b82 */ /* 0x000e620000000800 */
[----:B------:R-:W-:Y:S01]  /*c410*/  FFMA.FTZ R16, R151, R202, 1.1641532182693481445e-10 ;  /* 0x2f00000097107423 */ /* 0x000fe200000100ca */
[----:B------:R-:W-:-:S04]  /*c420*/  IMAD.MOV.U32 R151, RZ, RZ, R6 ;  /* 0x000000ffff977224 */ /* 0x000fc800078e0006 */
[----:B0-----:R-:W-:Y:S01]  /*c430*/  FSETP.LE.FTZ.AND P2, PT, R16, R169, PT ;  /* 0x000000a91000720b */ /* 0x001fe20003f53000 */
[----:B------:R-:W-:Y:S02]  /*c440*/  HFMA2 R16, -RZ, RZ, 0, 1.1920928955078125e-07 ;  /* 0x00000002ff107431 */ /* 0x000fe400000001ff */
        /* <DEDUP_REMOVED lines=10> */
.L_x_46267:
        /* <DEDUP_REMOVED lines=13> */
.L_x_46269:
[----:B------:R-:W-:Y:S05]  /*c5c0*/  BSYNC.RECONVERGENT B2 ;  /* 0x0000000000027941 */ /* 0x000fea0003800200 */
.L_x_46268:
        /* <DEDUP_REMOVED lines=61> */
.L_x_46266:
[----:B------:R-:W-:Y:S05]  /*c9a0*/  BSYNC.RECONVERGENT B1 ;  /* 0x0000000000017941 */ /* 0x000fea0003800200 */
.L_x_46265:
        /* <DEDUP_REMOVED lines=15> */
.L_x_46272:
        /* <DEDUP_REMOVED lines=13> */
.L_x_46274:
[----:B------:R-:W-:Y:S05]  /*cb70*/  BSYNC.RECONVERGENT B2 ;  /* 0x0000000000027941 */ /* 0x000fea0003800200 */
.L_x_46273:
        /* <DEDUP_REMOVED lines=61> */
.L_x_46271:
[----:B------:R-:W-:Y:S05]  /*cf50*/  BSYNC.RECONVERGENT B1 ;  /* 0x0000000000017941 */ /* 0x000fea0003800200 */
.L_x_46270:
[----:B------:R-:W-:Y:S01]  /*cf60*/  ISETP.NE.AND P4, PT, R149, 0x1, PT ;  /* 0x000000019500780c */ /* 0x000fe20003f85270 */
[----:B------:R-:W-:Y:S01]  /*cf70*/  BSSY.RECONVERGENT B1, `(.L_x_46275) ;  /* 0x000005b000017945 */ /* 0x000fe20003800200 */
[----:B------:R-:W-:Y:S01]  /*cf80*/  I2FP.F32.U32 R151, R151 ;  /* 0x0000009700977245 */ /* 0x000fe20000201000 */
[----:B------:R-:W-:-:S04]  /*cf90*/  FMUL.FTZ R77, R77, R5 ;  /* 0x000000054d4d7220 */ /* 0x000fc80000410000 */
[----:B------:R-:W-:Y:S01]  /*cfa0*/  FFMA.FTZ R16, R151, R202, 1.1641532182693481445e-10 ;  /* 0x2f00000097107423 */ /* 0x000fe200000100ca */
[----:B------:R-:W-:-:S04]  /*cfb0*/  IMAD.MOV.U32 R151, RZ, RZ, 0x2 ;  /* 0x00000002ff977424 */ /* 0x000fc800078e00ff */
        /* <DEDUP_REMOVED lines=11> */
.L_x_46277:
        /* <DEDUP_REMOVED lines=13> */
.L_x_46279:
[----:B------:R-:W-:Y:S05]  /*d140*/  BSYNC.RECONVERGENT B2 ;  /* 0x0000000000027941 */ /* 0x000fea0003800200 */
.L_x_46278:
        /* <DEDUP_REMOVED lines=61> */
.L_x_46276:
[----:B------:R-:W-:Y:S05]  /*d520*/  BSYNC.RECONVERGENT B1 ;  /* 0x0000000000017941 */ /* 0x000fea0003800200 */
.L_x_46275:
        /* <DEDUP_REMOVED lines=15> */
.L_x_46282:
        /* <DEDUP_REMOVED lines=13> */
.L_x_46284:
[----:B------:R-:W-:Y:S05]  /*d6f0*/  BSYNC.RECONVERGENT B2 ;  /* 0x0000000000027941 */ /* 0x000fea0003800200 */
.L_x_46283:
        /* <DEDUP_REMOVED lines=61> */
.L_x_46281:
[----:B------:R-:W-:Y:S05]  /*dad0*/  BSYNC.RECONVERGENT B1 ;  /* 0x0000000000017941 */ /* 0x000fea0003800200 */
.L_x_46280:
[----:B------:R-:W-:Y:S01]  /*dae0*/  ISETP.NE.AND P5, PT, R149, 0x1, PT ;  /* 0x000000019500780c */ /* 0x000fe20003fa5270 */
[----:B------:R-:W-:Y:S01]  /*daf0*/  BSSY.RECONVERGENT B1, `(.L_x_46285) ;  /* 0x000005b000017945 */ /* 0x000fe20003800200 */
[----:B------:R-:W-:Y:S01]  /*db00*/  I2FP.F32.U32 R151, R16 ;  /* 0x0000001000977245 */ /* 0x000fe20000201000 */
[----:B------:R-:W-:Y:S01]  /*db10*/  FMUL.FTZ R203, R78, R5 ;  /* 0x000000054ecb7220 */ /* 0x000fe20000410000 */
        /* <DEDUP_REMOVED lines=13> */
.L_x_46287:
        /* <DEDUP_REMOVED lines=13> */
.L_x_46289:
[----:B------:R-:W-:Y:S05]  /*dcc0*/  BSYNC.RECONVERGENT B2 ;  /* 0x0000000000027941 */ /* 0x000fea0003800200 */
.L_x_46288:
        /* <DEDUP_REMOVED lines=61> */
.L_x_46286:
[----:B------:R-:W-:Y:S05]  /*e0a0*/  BSYNC.RECONVERGENT B1 ;  /* 0x0000000000017941 */ /* 0x000fea0003800200 */
.L_x_46285:
        /* <DEDUP_REMOVED lines=15> */
.L_x_46292:
        /* <DEDUP_REMOVED lines=13> */
.L_x_46294:
[----:B------:R-:W-:Y:S05]  /*e270*/  BSYNC.RECONVERGENT B2 ;  /* 0x0000000000027941 */ /* 0x000fea0003800200 */
.L_x_46293:
        /* <DEDUP_REMOVED lines=61> */
.L_x_46291:
[----:B------:R-:W-:Y:S05]  /*e650*/  BSYNC.RECONVERGENT B1 ;  /* 0x0000000000017941 */ /* 0x000fea0003800200 */
.L_x_46290:
        /* <DEDUP_REMOVED lines=17> */
.L_x_46297:
        /* <DEDUP_REMOVED lines=15> */
.L_x_46299:
[----:B------:R-:W-:Y:S05]  /*e860*/  BSYNC.RECONVERGENT B2 ;  /* 0x0000000000027941 */ /* 0x000fea0003800200 */
.L_x_46298:
        /* <DEDUP_REMOVED lines=61> */
.L_x_46296:
[----:B------:R-:W-:Y:S05]  /*ec40*/  BSYNC.RECONVERGENT B1 ;  /* 0x0000000000017941 */ /* 0x000fea0003800200 */
.L_x_46295:
        /* <DEDUP_REMOVED lines=35> */
.L_x_46259:
        /* <DEDUP_REMOVED lines=16> */
.L_x_46303:
        /* <DEDUP_REMOVED lines=13> */
.L_x_46305:
[----:B------:R-:W-:Y:S05]  /*f050*/  BSYNC.RECONVERGENT B2 ;  /* 0x0000000000027941 */ /* 0x000fea0003800200 */
.L_x_46304:
        /* <DEDUP_REMOVED lines=57> */
[----:B------:R-:W-:Y:S02]  /*f3f0*/  HFMA2 R168, -RZ, RZ, 0, 0 ;  /* 0x00000000ffa87431 */ /* 0x000fe400000001ff */
[----:B------:R-:W-:-:S05]  /*f400*/  IMAD.WIDE.U32 R202, R16, -0x326172a9, RZ ;  /* 0xcd9e8d5710ca7825 */ /* 0x000fca00078e00ff */
[----:B------:R-:W-:Y:S02]  /*f410*/  LOP3.LUT R19, R19, R204, R203, 0x96, !PT ;  /* 0x000000cc13137212 */ /* 0x000fe400078e96cb */
[----:B------:R-:W-:-:S07]  /*f420*/  MOV R6, R202 ;  /* 0x000000ca00067202 */ /* 0x000fce0000000f00 */
.L_x_46302:
[----:B------:R-:W-:Y:S05]  /*f430*/  BSYNC.RECONVERGENT B1 ;  /* 0x0000000000017941 */ /* 0x000fea0003800200 */
.L_x_46301:
        /* <DEDUP_REMOVED lines=18> */
.L_x_46308:
        /* <DEDUP_REMOVED lines=13> */
.L_x_46310:
[----:B------:R-:W-:Y:S05]  /*f630*/  BSYNC.RECONVERGENT B2 ;  /* 0x0000000000027941 */ /* 0x000fea0003800200 */
.L_x_46309:
        /* <DEDUP_REMOVED lines=61> */
.L_x_46307:
[----:B------:R-:W-:Y:S05]  /*fa10*/  BSYNC.RECONVERGENT B1 ;  /* 0x0000000000017941 */ /* 0x000fea0003800200 */
.L_x_46306:
        /* <DEDUP_REMOVED lines=16> */
.L_x_46313:
        /* <DEDUP_REMOVED lines=13> */
.L_x_46315:
[----:B------:R-:W-:Y:S05]  /*fbf0*/  BSYNC.RECONVERGENT B2 ;  /* 0x0000000000027941 */ /* 0x000fea0003800200 */
.L_x_46314:
        /* <DEDUP_REMOVED lines=61> */
.L_x_46312:
[----:B------:R-:W-:Y:S05]  /*ffd0*/  BSYNC.RECONVERGENT B1 ;  /* 0x0000000000017941 */ /* 0x000fea0003800200 */
.L_x_46311:
        /* <DEDUP_REMOVED lines=16> */
.L_x_46318:
        /* <DEDUP_REMOVED lines=13> */
.L_x_46320:
[----:B------:R-:W-:Y:S05]  /*101b0*/  BSYNC.RECONVERGENT B2 ;  /* 0x0000000000027941 */ /* 0x000fea0003800200 */
.L_x_46319:
        /* <DEDUP_REMOVED lines=61> */
.L_x_46317:
[----:B------:R-:W-:Y:S05]  /*10590*/  BSYNC.RECONVERGENT B1 ;  /* 0x0000000000017941 */ /* 0x000fea0003800200 */
.L_x_46316:
        /* <DEDUP_REMOVED lines=16> */
.L_x_46300:
        /* <DEDUP_REMOVED lines=24> */
.L_x_46321:
[----:B01----:R-:W-:Y:S02]  /*10820*/  IMAD.MOV.U32 R5, RZ, RZ, R150 ;  /* 0x000000ffff057224 */ /* 0x003fe400078e0096 */
[----:B------:R-:W-:-:S07]  /*10830*/  VIADD R148, R148, 0x20 ;  /* 0x0000002094947836 */ /* 0x000fce0000000000 */
.L_x_46258:
[----:B------:R-:W-:Y:S05]  /*10840*/  BSYNC.RECONVERGENT B0 ;  /* 0x0000000000007941 */ /* 0x000fea0003800200 */
.L_x_46257:
        /* <DEDUP_REMOVED lines=35> */
.L_x_46327:
        /* <DEDUP_REMOVED lines=13> */
.L_x_46329:
[----:B------:R-:W-:Y:S05]  /*10b50*/  BSYNC.RECONVERGENT B2 ;  /* 0x0000000000027941 */ /* 0x000fea0003800200 */
.L_x_46328:
        /* <DEDUP_REMOVED lines=61> */
.L_x_46326:
[----:B------:R-:W-:Y:S05]  /*10f30*/  BSYNC.RECONVERGENT B1 ;  /* 0x0000000000017941 */ /* 0x000fea0003800200 */
.L_x_46325:
[----:B------:R-:W0:Y:S01]  /*10f40*/  LDC R169, c[0x0][0x404] ;  /* 0x00010100ffa97b82 */ /* 0x000e220000000800 */
[----:B------:R-:W-:Y:S01]  /*10f50*/  ISETP.NE.AND P3, PT, R149, 0x1, PT ;  /* 0x000000019500780c */ /* 0x000fe20003f65270 */
[----:B------:R-:W-:Y:S01]  /*10f60*/  IMAD.MOV.U32 R202, RZ, RZ, 0x2f800000 ;  /* 0x2f800000ffca7424 */ /* 0x000fe200078e00ff */
[----:B------:R-:W-:Y:S01]  /*10f70*/  I2FP.F32.U32 R151, R151 ;  /* 0x0000009700977245 */ /* 0x000fe20000201000 */
[----:B------:R-:W-:Y:S01]  /*10f80*/  BSSY.RECONVERGENT B1, `(.L_x_46330) ;  /* 0x000005b000017945 */ /* 0x000fe20003800200 */
[----:B------:R-:W-:-:S03]  /*10f90*/  HFMA2 R16, -RZ, RZ, 0, 1.1920928955078125e-07 ;  /* 0x00000002ff107431 */ /* 0x000fc600000001ff */
[----:B------:R-:W1:Y:S01]  /*10fa0*/  LDC R5, c[0x0][0x408] ;  /* 0x00010200ff057b82 */ /* 0x000e620000000800 */
[----:B------:R-:W-:Y:S01]  /*10fb0*/  FFMA.FTZ R168, R151, R202, 1.1641532182693481445e-10 ;  /* 0x2f00000097a87423 */ /* 0x000fe200000100ca */
[----:B------:R-:W-:-:S04]  /*10fc0*/  IMAD.MOV.U32 R151, RZ, RZ, R6 ;  /* 0x000000ffff977224 */ /* 0x000fc800078e0006 */
[----:B0-----:R-:W-:Y:S01]  /*10fd0*/  FSETP.LE.FTZ.AND P2, PT, R168, R169, PT ;  /* 0x000000a9a800720b */ /* 0x001fe20003f53000 */
[----:B-1---5:R-:W-:Y:S01]  /*10fe0*/  FMUL.FTZ R80, R80, R5 ;  /* 0x0000000550507220 */ /* 0x022fe20000410000 */
        /* <DEDUP_REMOVED lines=9> */
.L_x_46332:
        /* <DEDUP_REMOVED lines=13> */
.L_x_46334:
[----:B------:R-:W-:Y:S05]  /*11150*/  BSYNC.RECONVERGENT B2 ;  /* 0x0000000000027941 */ /* 0x000fea0003800200 */
.L_x_46333:
        /* <DEDUP_REMOVED lines=61> */
.L_x_46331:
[----:B------:R-:W-:Y:S05]  /*11530*/  BSYNC.RECONVERGENT B1 ;  /* 0x0000000000017941 */ /* 0x000fea0003800200 */
.L_x_46330:
        /* <DEDUP_REMOVED lines=15> */
.L_x_46337:
        /* <DEDUP_REMOVED lines=13> */
.L_x_46339:
[----:B------:R-:W-:Y:S05]  /*11700*/  BSYNC.RECONVERGENT B2 ;  /* 0x0000000000027941 */ /* 0x000fea0003800200 */
.L_x_46338:
        /* <DEDUP_REMOVED lines=61> */
.L_x_46336:
[----:B------:R-:W-:Y:S05]  /*11ae0*/  BSYNC.RECONVERGENT B1 ;  /* 0x0000000000017941 */ /* 0x000fea0003800200 */
.L_x_46335:
[----:B------:R-:W-:Y:S01]  /*11af0*/  ISETP.NE.AND P4, PT, R149, 0x1, PT ;  /* 0x000000019500780c */ /* 0x000fe20003f85270 */
[----:B------:R-:W-:Y:S01]  /*11b00*/  BSSY.RECONVERGENT B1, `(.L_x_46340) ;  /* 0x000005b000017945 */ /* 0x000fe20003800200 */
[----:B------:R-:W-:Y:S01]  /*11b10*/  I2FP.F32.U32 R151, R151 ;  /* 0x0000009700977245 */ /* 0x000fe20000201000 */
[----:B------:R-:W-:Y:S01]  /*11b20*/  FMUL.FTZ R81, R81, R5 ;  /* 0x0000000551517220 */ /* 0x000fe20000410000 */
[----:B------:R-:W-:-:S03]  /*11b30*/  IMAD.MOV.U32 R203, RZ, RZ, R6 ;  /* 0x000000ffffcb7224 */ /* 0x000fc600078e0006 */
        /* <DEDUP_REMOVED lines=12> */
.L_x_46342:
        /* <DEDUP_REMOVED lines=13> */
.L_x_46344:
[----:B------:R-:W-:Y:S05]  /*11cd0*/  BSYNC.RECONVERGENT B2 ;  /* 0x0000000000027941 */ /* 0x000fea0003800200 */
.L_x_46343:
        /* <DEDUP_REMOVED lines=61> */
.L_x_46341:
[----:B------:R-:W-:Y:S05]  /*120b0*/  BSYNC.RECONVERGENT B1 ;  /* 0x0000000000017941 */ /* 0x000fea0003800200 */
.L_x_46340:
        /* <DEDUP_REMOVED lines=15> */
.L_x_46347:
        /* <DEDUP_REMOVED lines=13> */
.L_x_46349:
[----:B------:R-:W-:Y:S05]  /*12280*/  BSYNC.RECONVERGENT B2 ;  /* 0x0000000000027941 */ /* 0x000fea0003800200 */
.L_x_46348:
        /* <DEDUP_REMOVED lines=61> */
.L_x_46346:
[----:B------:R-:W-:Y:S05]  /*12660*/  BSYNC.RECONVERGENT B1 ;  /* 0x0000000000017941 */ /* 0x000fea0003800200 */
.L_x_46345:
        /* <DEDUP_REMOVED lines=17> */
.L_x_46352:
        /* <DEDUP_REMOVED lines=13> */
.L_x_46354:
[----:B------:R-:W-:Y:S05]  /*12850*/  BSYNC.RECONVERGENT B2 ;  /* 0x0000000000027941 */ /* 0x000fea0003800200 */
.L_x_46353:
        /* <DEDUP_REMOVED lines=61> */
.L_x_46351:
[----:B------:R-:W-:Y:S05]  /*12c30*/  BSYNC.RECONVERGENT B1 ;  /* 0x0000000000017941 */ /* 0x000fea0003800200 */
.L_x_46350:
        /* <DEDUP_REMOVED lines=15> */
.L_x_46357:
        /* <DEDUP_REMOVED lines=13> */
.L_x_46359:
[----:B------:R-:W-:Y:S05]  /*12e00*/  BSYNC.RECONVERGENT B2 ;  /* 0x0000000000027941 */ /* 0x000fea0003800200 */
.L_x_46358:
        /* <DEDUP_REMOVED lines=61> */
.L_x_46356:
[----:B------:R-:W-:Y:S05]  /*131e0*/  BSYNC.RECONVERGENT B1 ;  /* 0x0000000000017941 */ /* 0x000fea0003800200 */
.L_x_46355:
        /* <DEDUP_REMOVED lines=17> */
.L_x_46362:
        /* <DEDUP_REMOVED lines=15> */
.L_x_46364:
[----:B------:R-:W-:Y:S05]  /*133f0*/  BSYNC.RECONVERGENT B2 ;  /* 0x0000000000027941 */ /* 0x000fea0003800200 */
.L_x_46363:
        /* <DEDUP_REMOVED lines=61> */
.L_x_46361:
[----:B------:R-:W-:Y:S05]  /*137d0*/  BSYNC.RECONVERGENT B1 ;  /* 0x0000000000017941 */ /* 0x000fea0003800200 */
.L_x_46360:
        /* <DEDUP_REMOVED lines=35> */
.L_x_46324:
        /* <DEDUP_REMOVED lines=16> */
.L_x_46368:
        /* <DEDUP_REMOVED lines=13> */
.L_x_46370:
[----:B------:R-:W-:Y:S05]  /*13be0*/  BSYNC.RECONVERGENT B2 ;  /* 0x0000000000027941 */ /* 0x000fea0003800200 */
.L_x_46369:
        /* <DEDUP_REMOVED lines=61> */
.L_x_46367:
[----:B------:R-:W-:Y:S05]  /*13fc0*/  BSYNC.RECONVERGENT B1 ;  /* 0x0000000000017941 */ /* 0x000fea0003800200 */
.L_x_46366:
[----:B------:R-:W0:Y:S01]  /*13fd0*/  LDC R5, c[0x0][0x404] ;  /* 0x00010100ff057b82 */ /* 0x000e220000000800 */
[----:B------:R-:W-:Y:S01]  /*13fe0*/  ISETP.NE.AND P3, PT, R168, 0x1, PT ;  /* 0x00000001a800780c */ /* 0x000fe20003f65270 */
[----:B------:R-:W-:Y:S01]  /*13ff0*/  BSSY.RECONVERGENT B1, `(.L_x_46371) ;  /* 0x000005b000017945 */ /* 0x000fe20003800200 */
[----:B------:R-:W-:Y:S01]  /*14000*/  I2FP.F32.U32 R202, R149 ;  /* 0x0000009500ca7245 */ /* 0x000fe20000201000 */
[----:B------:R-:W-:Y:S01]  /*14010*/  IMAD.MOV.U32 R149, RZ, RZ, 0x2f800000 ;  /* 0x2f800000ff957424 */ /* 0x000fe200078e00ff */
[----:B------:R-:W-:Y:S01]  /*14020*/  MOV R16, R6 ;  /* 0x0000000600107202 */ /* 0x000fe20000000f00 */
[----:B------:R-:W-:Y:S02]  /*14030*/  IMAD.MOV.U32 R151, RZ, RZ, 0x2 ;  /* 0x00000002ff977424 */ /* 0x000fe400078e00ff */
[----:B------:R-:W-:-:S05]  /*14040*/  FFMA.FTZ R202, R202, R149, 1.1641532182693481445e-10 ;  /* 0x2f000000caca7423 */ /* 0x000fca0000010095 */
[----:B0-----:R-:W-:Y:S01]  /*14050*/  FSETP.LE.FTZ.AND P2, PT, R202, R5, PT ;  /* 0x00000005ca00720b */ /* 0x001fe20003f53000 */
        /* <DEDUP_REMOVED lines=9> */
.L_x_46373:
        /* <DEDUP_REMOVED lines=13> */
.L_x_46375:
[----:B------:R-:W-:Y:S05]  /*141c0*/  BSYNC.RECONVERGENT B2 ;  /* 0x0000000000027941 */ /* 0x000fea0003800200 */
.L_x_46374:
        /* <DEDUP_REMOVED lines=61> */
.L_x_46372:
[----:B------:R-:W-:Y:S05]  /*145a0*/  BSYNC.RECONVERGENT B1 ;  /* 0x0000000000017941 */ /* 0x000fea0003800200 */
.L_x_46371:
        /* <DEDUP_REMOVED lines=16> */
.L_x_46378:
        /* <DEDUP_REMOVED lines=13> */
.L_x_46380:
[----:B------:R-:W-:Y:S05]  /*14780*/  BSYNC.RECONVERGENT B2 ;  /* 0x0000000000027941 */ /* 0x000fea0003800200 */
.L_x_46379:
        /* <DEDUP_REMOVED lines=61> */
.L_x_46377:
[----:B------:R-:W-:Y:S05]  /*14b60*/  BSYNC.RECONVERGENT B1 ;  /* 0x0000000000017941 */ /* 0x000fea0003800200 */
.L_x_46376:
        /* <DEDUP_REMOVED lines=16> */
.L_x_46383:
        /* <DEDUP_REMOVED lines=13> */
.L_x_46385:
[----:B------:R-:W-:Y:S05]  /*14d40*/  BSYNC.RECONVERGENT B2 ;  /* 0x0000000000027941 */ /* 0x000fea0003800200 */
.L_x_46384:
        /* <DEDUP_REMOVED lines=61> */
.L_x_46382:
[----:B------:R-:W-:Y:S05]  /*15120*/  BSYNC.RECONVERGENT B1 ;  /* 0x0000000000017941 */ /* 0x000fea0003800200 */
.L_x_46381:
        /* <DEDUP_REMOVED lines=16> */
.L_x_46365:
        /* <DEDUP_REMOVED lines=24> */
.L_x_46386:
[----:B01----:R-:W-:Y:S02]  /*153b0*/  IMAD.MOV.U32 R5, RZ, RZ, R150 ;  /* 0x000000ffff057224 */ /* 0x003fe400078e0096 */
[----:B------:R-:W-:-:S07]  /*153c0*/  VIADD R148, R148, 0x20 ;  /* 0x0000002094947836 */ /* 0x000fce0000000000 */
.L_x_46323:
[----:B------:R-:W-:Y:S05]  /*153d0*/  BSYNC.RECONVERGENT B0 ;  /* 0x0000000000007941 */ /* 0x000fea0003800200 */
.L_x_46322:
        /* <DEDUP_REMOVED lines=35> */
.L_x_46392:
        /* <DEDUP_REMOVED lines=13> */
.L_x_46394:
[----:B------:R-:W-:Y:S05]  /*156e0*/  BSYNC.RECONVERGENT B2 ;  /* 0x0000000000027941 */ /* 0x000fea0003800200 */
.L_x_46393:
        /* <DEDUP_REMOVED lines=61> */
.L_x_46391:
[----:B------:R-:W-:Y:S05]  /*15ac0*/  BSYNC.RECONVERGENT B1 ;  /* 0x0000000000017941 */ /* 0x000fea0003800200 */
.L_x_46390:
        /* <DEDUP_REMOVED lines=8> */
[----:B------:R-:W-:Y:S02]  /*15b50*/  IMAD.MOV.U32 R151, RZ, RZ, R6 ;  /* 0x000000ffff977224 */ /* 0x000fe400078e0006 */
[----:B0----5:R-:W-:Y:S02]  /*15b60*/  FMUL.FTZ R84, R84, R5 ;  /* 0x0000000554547220 */ /* 0x021fe40000410000 */
[----:B-1----:R-:W-:Y:S01]  /*15b70*/  FSETP.LE.FTZ.AND P2, PT, R168, R169, PT ;  /* 0x000000a9a800720b */ /* 0x002fe20003f53000 */
        /* <DEDUP_REMOVED lines=9> */
.L_x_46397:
        /* <DEDUP_REMOVED lines=13> */
.L_x_46399:
[----:B------:R-:W-:Y:S05]  /*15ce0*/  BSYNC.RECONVERGENT B2 ;  /* 0x0000000000027941 */ /* 0x000fea0003800200 */
.L_x_46398:
        /* <DEDUP_REMOVED lines=61> */
.L_x_46396:
[----:B------:R-:W-:Y:S05]  /*160c0*/  BSYNC.RECONVERGENT B1 ;  /* 0x0000000000017941 */ /* 0x000fea0003800200 */
.L_x_46395:
        /* <DEDUP_REMOVED lines=15> */
.L_x_46402:
        /* <DEDUP_REMOVED lines=13> */
.L_x_46404:
[----:B------:R-:W-:Y:S05]  /*16290*/  BSYNC.RECONVERGENT B2 ;  /* 0x0000000000027941 */ /* 0x000fea0003800200 */
.L_x_46403:
        /* <DEDUP_REMOVED lines=61> */
.L_x_46401:
[----:B------:R-:W-:Y:S05]  /*16670*/  BSYNC.RECONVERGENT B1 ;  /* 0x0000000000017941 */ /* 0x000fea0003800200 */
.L_x_46400:
        /* <DEDUP_REMOVED lines=17> */
.L_x_46407:
        /* <DEDUP_REMOVED lines=13> */
.L_x_46409:
[----:B------:R-:W-:Y:S05]  /*16860*/  BSYNC.RECONVERGENT B2 ;  /* 0x0000000000027941 */ /* 0x000fea0003800200 */
.L_x_46408:
        /* <DEDUP_REMOVED lines=61> */
.L_x_46406:
[----:B------:R-:W-:Y:S05]  /*16c40*/  BSYNC.RECONVERGENT B1 ;  /* 0x0000000000017941 */ /* 0x000fea0003800200 */
.L_x_46405:
        /* <DEDUP_REMOVED lines=15> */
.L_x_46412:
        /* <DEDUP_REMOVED lines=13> */
.L_x_46414:
[----:B------:R-:W-:Y:S05]  /*16e10*/  BSYNC.RECONVERGENT B2 ;  /* 0x0000000000027941 */ /* 0x000fea0003800200 */
.L_x_46413:
        /* <DEDUP_REMOVED lines=61> */
.L_x_46411:
[----:B------:R-:W-:Y:S05]  /*171f0*/  BSYNC.RECONVERGENT B1 ;  /* 0x0000000000017941 */ /* 0x000fea0003800200 */
.L_x_46410:
        /* <DEDUP_REMOVED lines=17> */
.L_x_46417:
        /* <DEDUP_REMOVED lines=13> */
.L_x_46419:
[----:B------:R-:W-:Y:S05]  /*173e0*/  BSYNC.RECONVERGENT B2 ;  /* 0x0000000000027941 */ /* 0x000fea0003800200 */
.L_x_46418:
        /* <DEDUP_REMOVED lines=61> */
.L_x_46416:
[----:B------:R-:W-:Y:S05]  /*177c0*/  BSYNC.RECONVERGENT B1 ;  /* 0x0000000000017941 */ /* 0x000fea0003800200 */
.L_x_46415:
        /* <DEDUP_REMOVED lines=15> */
.L_x_46422:
        /* <DEDUP_REMOVED lines=13> */
.L_x_46424:
[----:B------:R-:W-:Y:S05]  /*17990*/  BSYNC.RECONVERGENT B2 ;  /* 0x0000000000027941 */ /* 0x000fea0003800200 */
.L_x_46423:
        /* <DEDUP_REMOVED lines=61> */
.L_x_46421:
[----:B------:R-:W-:Y:S05]  /*17d70*/  BSYNC.RECONVERGENT B1 ;  /* 0x0000000000017941 */ /* 0x000fea0003800200 */
.L_x_46420:
        /* <DEDUP_REMOVED lines=17> */
.L_x_46427:
        /* <DEDUP_REMOVED lines=15> */
.L_x_46429:
[----:B------:R-:W-:Y:S05]  /*17f80*/  BSYNC.RECONVERGENT B2 ;  /* 0x0000000000027941 */ /* 0x000fea0003800200 */
.L_x_46428:
        /* <DEDUP_REMOVED lines=61> */
.L_x_46426:
[----:B------:R-:W-:Y:S05]  /*18360*/  BSYNC.RECONVERGENT B1 ;  /* 0x0000000000017941 */ /* 0x000fea0003800200 */
.L_x_46425:
        /* <DEDUP_REMOVED lines=35> */
.L_x_46389:
        /* <DEDUP_REMOVED lines=16> */
.L_x_46433:
        /* <DEDUP_REMOVED lines=13> */
.L_x_46435:
[----:B------:R-:W-:Y:S05]  /*18770*/  BSYNC.RECONVERGENT B2 ;  /* 0x0000000000027941 */ /* 0x000fea0003800200 */
.L_x_46434:
        /* <DEDUP_REMOVED lines=61> */
.L_x_46432:
[----:B------:R-:W-:Y:S05]  /*18b50*/  BSYNC.RECONVERGENT B1 ;  /* 0x0000000000017941 */ /* 0x000fea0003800200 */
.L_x_46431:
        /* <DEDUP_REMOVED lines=18> */
.L_x_46438:
        /* <DEDUP_REMOVED lines=13> */
.L_x_46440:
[----:B------:R-:W-:Y:S05]  /*18d50*/  BSYNC.RECONVERGENT B2 ;  /* 0x0000000000027941 */ /* 0x000fea0003800200 */
.L_x_46439:
        /* <DEDUP_REMOVED lines=61> */
.L_x_46437:
[----:B------:R-:W-:Y:S05]  /*19130*/  BSYNC.RECONVERGENT B1 ;  /* 0x0000000000017941 */ /* 0x000fea0003800200 */
.L_x_46436:
        /* <DEDUP_REMOVED lines=16> */
.L_x_46443:
        /* <DEDUP_REMOVED lines=13> */
.L_x_46445:
[----:B------:R-:W-:Y:S05]  /*19310*/  BSYNC.RECONVERGENT B2 ;  /* 0x0000000000027941 */ /* 0x000fea0003800200 */
.L_x_46444:
        /* <DEDUP_REMOVED lines=61> */
.L_x_46442:
[----:B------:R-:W-:Y:S05]  /*196f0*/  BSYNC.RECONVERGENT B1 ;  /* 0x0000000000017941 */ /* 0x000fea0003800200 */
.L_x_46441:
        /* <DEDUP_REMOVED lines=16> */
.L_x_46448:
        /* <DEDUP_REMOVED lines=13> */
.L_x_46450:
[----:B------:R-:W-:Y:S05]  /*198d0*/  BSYNC.RECONVERGENT B2 ;  /* 0x0000000000027941 */ /* 0x000fea0003800200 */
.L_x_46449:
        /* <DEDUP_REMOVED lines=61> */
.L_x_46447:
[----:B------:R-:W-:Y:S05]  /*19cb0*/  BSYNC.RECONVERGENT B1 ;  /* 0x0000000000017941 */ /* 0x000fea0003800200 */
.L_x_46446:
        /* <DEDUP_REMOVED lines=16> */
.L_x_46430:
        /* <DEDUP_REMOVED lines=24> */
.L_x_46451:
[----:B01----:R-:W-:Y:S02]  /*19f40*/  IMAD.MOV.U32 R5, RZ, RZ, R150 ;  /* 0x000000ffff057224 */ /* 0x003fe400078e0096 */
[----:B------:R-:W-:-:S07]  /*19f50*/  VIADD R148, R148, 0x20 ;  /* 0x0000002094947836 */ /* 0x000fce0000000000 */
.L_x_46388:
[----:B------:R-:W-:Y:S05]  /*19f60*/  BSYNC.RECONVERGENT B0 ;  /* 0x0000000000007941 */ /* 0x000fea0003800200 */
.L_x_46387:
        /* <DEDUP_REMOVED lines=35> */
.L_x_46457:
        /* <DEDUP_REMOVED lines=13> */
.L_x_46459:
[----:B------:R-:W-:Y:S05]  /*1a270*/  BSYNC.RECONVERGENT B2 ;  /* 0x0000000000027941 */ /* 0x000fea0003800200 */
.L_x_46458:
        /* <DEDUP_REMOVED lines=61> */
.L_x_46456:
[----:B------:R-:W-:Y:S05]  /*1a650*/  BSYNC.RECONVERGENT B1 ;  /* 0x0000000000017941 */ /* 0x000fea0003800200 */
.L_x_46455:
        /* <DEDUP_REMOVED lines=20> */
.L_x_46462:
        /* <DEDUP_REMOVED lines=13> */
.L_x_46464:
[----:B------:R-:W-:Y:S05]  /*1a870*/  BSYNC.RECONVERGENT B2 ;  /* 0x0000000000027941 */ /* 0x000fea0003800200 */
.L_x_46463:
        /* <DEDUP_REMOVED lines=61> */
.L_x_46461:
[----:B------:R-:W-:Y:S05]  /*1ac50*/  BSYNC.RECONVERGENT B1 ;  /* 0x0000000000017941 */ /* 0x000fea0003800200 */
.L_x_46460:
        /* <DEDUP_REMOVED lines=15> */
.L_x_46467:
        /* <DEDUP_REMOVED lines=13> */
.L_x_46469:
[----:B------:R-:W-:Y:S05]  /*1ae20*/  BSYNC.RECONVERGENT B2 ;  /* 0x0000000000027941 */ /* 0x000fea0003800200 */
.L_x_46468:
        /* <DEDUP_REMOVED lines=61> */
.L_x_46466:
[----:B------:R-:W-:Y:S05]  /*1b200*/  BSYNC.RECONVERGENT B1 ;  /* 0x0000000000017941 */ /* 0x000fea0003800200 */
.L_x_46465:
        /* <DEDUP_REMOVED lines=17> */
.L_x_46472:
        /* <DEDUP_REMOVED lines=13> */
.L_x_46474:
[----:B------:R-:W-:Y:S05]  /*1b3f0*/  BSYNC.RECONVERGENT B2 ;  /* 0x0000000000027941 */ /* 0x000fea0003800200 */
.L_x_46473:
        /* <DEDUP_REMOVED lines=61> */
.L_x_46471:
[----:B------:R-:W-:Y:S05]  /*1b7d0*/  BSYNC.RECONVERGENT B1 ;  /* 0x0000000000017941 */ /* 0x000fea0003800200 */
.L_x_46470:
        /* <DEDUP_REMOVED lines=15> */
.L_x_46477:
        /* <DEDUP_REMOVED lines=13> */
.L_x_46479:
[----:B------:R-:W-:Y:S05]  /*1b9a0*/  BSYNC.RECONVERGENT B2 ;  /* 0x0000000000027941 */ /* 0x000fea0003800200 */
.L_x_46478:
        /* <DEDUP_REMOVED lines=61> */
.L_x_46476:
[----:B------:R-:W-:Y:S05]  /*1bd80*/  BSYNC.RECONVERGENT B1 ;  /* 0x0000000000017941 */ /* 0x000fea0003800200 */
.L_x_46475:
        /* <DEDUP_REMOVED lines=17> */
.L_x_46482:
        /* <DEDUP_REMOVED lines=13> */
.L_x_46484:
[----:B------:R-:W-:Y:S05]  /*1bf70*/  BSYNC.RECONVERGENT B2 ;  /* 0x0000000000027941 */ /* 0x000fea0003800200 */
.L_x_46483:
        /* <DEDUP_REMOVED lines=61> */
.L_x_46481:
[----:B------:R-:W-:Y:S05]  /*1c350*/  BSYNC.RECONVERGENT B1 ;  /* 0x0000000000017941 */ /* 0x000fea0003800200 */
.L_x_46480:
        /* <DEDUP_REMOVED lines=15> */
.L_x_46487:
        /* <DEDUP_REMOVED lines=13> */
.L_x_46489:
[----:B------:R-:W-:Y:S05]  /*1c520*/  BSYNC.RECONVERGENT B2 ;  /* 0x0000000000027941 */ /* 0x000fea0003800200 */
.L_x_46488:
        /* <DEDUP_REMOVED lines=61> */
.L_x_46486:
[----:B------:R-:W-:Y:S05]  /*1c900*/  BSYNC.RECONVERGENT B1 ;  /* 0x0000000000017941 */ /* 0x000fea0003800200 */
.L_x_46485:
        /* <DEDUP_REMOVED lines=17> */
.L_x_46492:
        /* <DEDUP_REMOVED lines=15> */
.L_x_46494:
[----:B------:R-:W-:Y:S05]  /*1cb10*/  BSYNC.RECONVERGENT B2 ;  /* 0x0000000000027941 */ /* 0x000fea0003800200 */
.L_x_46493:
        /* <DEDUP_REMOVED lines=61> */
.L_x_46491:
[----:B------:R-:W-:Y:S05]  /*1cef0*/  BSYNC.RECONVERGENT B1 ;  /* 0x0000000000017941 */ /* 0x000fea0003800200 */
.L_x_46490:
        /* <DEDUP_REMOVED lines=35> */
.L_x_46454:
        /* <DEDUP_REMOVED lines=16> */
.L_x_46498:
        /* <DEDUP_REMOVED lines=13> */
.L_x_46500:
[----:B------:R-:W-:Y:S05]  /*1d300*/  BSYNC.RECONVERGENT B2 ;  /* 0x0000000000027941 */ /* 0x000fea0003800200 */
.L_x_46499:
        /* <DEDUP_REMOVED lines=61> */
.L_x_46497:
[----:B------:R-:W-:Y:S05]  /*1d6e0*/  BSYNC.RECONVERGENT B1 ;  /* 0x0000000000017941 */ /* 0x000fea0003800200 */
.L_x_46496:
        /* <DEDUP_REMOVED lines=18> */
.L_x_46503:
        /* <DEDUP_REMOVED lines=13> */
.L_x_46505:
[----:B------:R-:W-:Y:S05]  /*1d8e0*/  BSYNC.RECONVERGENT B2 ;  /* 0x0000000000027941 */ /* 0x000fea0003800200 */
.L_x_46504:
        /* <DEDUP_REMOVED lines=61> */
.L_x_46502:
[----:B------:R-:W-:Y:S05]  /*1dcc0*/  BSYNC.RECONVERGENT B1 ;  /* 0x0000000000017941 */ /* 0x000fea0003800200 */
.L_x_46501:
        /* <DEDUP_REMOVED lines=16> */
.L_x_46508:
        /* <DEDUP_REMOVED lines=13> */
.L_x_46510:
[----:B------:R-:W-:Y:S05]  /*1dea0*/  BSYNC.RECONVERGENT B2 ;  /* 0x0000000000027941 */ /* 0x000fea0003800200 */
.L_x_46509:
        /* <DEDUP_REMOVED lines=61> */
.L_x_46507:
[----:B------:R-:W-:Y:S05]  /*1e280*/  BSYNC.RECONVERGENT B1 ;  /* 0x0000000000017941 */ /* 0x000fea0003800200 */
.L_x_46506:
        /* <DEDUP_REMOVED lines=16> */
.L_x_46513:
        /* <DEDUP_REMOVED lines=13> */
.L_x_46515:
[----:B------:R-:W-:Y:S05]  /*1e460*/  BSYNC.RECONVERGENT B2 ;  /* 0x0000000000027941 */ /* 0x000fea0003800200 */
.L_x_46514:
        /* <DEDUP_REMOVED lines=61> */
.L_x_46512:
[----:B------:R-:W-:Y:S05]  /*1e840*/  BSYNC.RECONVERGENT B1 ;  /* 0x0000000000017941 */ /* 0x000fea0003800200 */
.L_x_46511:
        /* <DEDUP_REMOVED lines=16> */
.L_x_46495:
[----:B------:R-:W0:Y:S01]  /*1e950*/  LDC.64 R204, c[0x0][0x3a8] ;  /* 0x0000ea00ffcc7b82 */ /* 0x000e220000000a00 */
[----:B------:R-:W-:Y:S02]  /*1e960*/  SEL R151, RZ, 0x1000000, !P5 ;  /* 0x01000000ff977807 */ /* 0x000fe40006800000 */
[----:B------:R-:W-:Y:S02]  /*1e970*/  SEL R168, RZ, 0x10000, !P4 ;  /* 0x00010000ffa87807 */ /* 0x000fe40006000000 */
[----:B------:R-:W-:Y:S02]  /*1e980*/  SEL R149, RZ, 0x100, !P3 ;  /* 0x00000100ff957807 */ /* 0x000fe40005800000 */
[----:B------:R-:W-:Y:S01]  /*1e990*/  SEL R5, RZ, 0x1, !P2 ;  /* 0x00000001ff057807 */ /* 0x000fe20005000000 */
[----:B------:R-:W1:Y:S01]  /*1e9a0*/  LDC.64 R202, c[0x0][0x3b0] ;  /* 0x0000ec00ffca7b82 */ /* 0x000e620000000a00 */
[----:B------:R-:W-:-:S05]  /*1e9b0*/  IADD3 R168, PT, PT, R149, R151, R168 ;  /* 0x0000009795a87210 */ /* 0x000fca0007ffe0a8 */
        /* <DEDUP_REMOVED lines=17> */
.L_x_46516:
[----:B01----:R-:W-:Y:S02]  /*1ead0*/  IMAD.MOV.U32 R5, RZ, RZ, R150 ;  /* 0x000000ffff057224 */ /* 0x003fe400078e0096 */
[----:B------:R-:W-:-:S07]  /*1eae0*/  VIADD R148, R148, 0x20 ;  /* 0x0000002094947836 */ /* 0x000fce0000000000 */
.L_x_46453:
[----:B------:R-:W-:Y:S05]  /*1eaf0*/  BSYNC.RECONVERGENT B0 ;  /* 0x0000000000007941 */ /* 0x000fea0003800200 */
.L_x_46452:
        /* <DEDUP_REMOVED lines=35> */
.L_x_46522:
        /* <DEDUP_REMOVED lines=13> */
.L_x_46524:
[----:B------:R-:W-:Y:S05]  /*1ee00*/  BSYNC.RECONVERGENT B2 ;  /* 0x0000000000027941 */ /* 0x000fea0003800200 */
.L_x_46523:
        /* <DEDUP_REMOVED lines=61> */
.L_x_46521:
[----:B------:R-:W-:Y:S05]  /*1f1e0*/  BSYNC.RECONVERGENT B1 ;  /* 0x0000000000017941 */ /* 0x000fea0003800200 */
.L_x_46520:
        /* <DEDUP_REMOVED lines=20> */
.L_x_46527:
        /* <DEDUP_REMOVED lines=13> */
.L_x_46529:
[----:B------:R-:W-:Y:S05]  /*1f400*/  BSYNC.RECONVERGENT B2 ;  /* 0x0000000000027941 */ /* 0x000fea0003800200 */
.L_x_46528:
        /* <DEDUP_REMOVED lines=61> */
.L_x_46526:
[----:B------:R-:W-:Y:S05]  /*1f7e0*/  BSYNC.RECONVERGENT B1 ;  /* 0x0000000000017941 */ /* 0x000fea0003800200 */
.L_x_46525:
        /* <DEDUP_REMOVED lines=15> */
.L_x_46532:
        /* <DEDUP_REMOVED lines=13> */
.L_x_46534:
[----:B------:R-:W-:Y:S05]  /*1f9b0*/  BSYNC.RECONVERGENT B2 ;  /* 0x0000000000027941 */ /* 0x000fea0003800200 */
.L_x_46533:
        /* <DEDUP_REMOVED lines=61> */
.L_x_46531:
[----:B------:R-:W-:Y:S05]  /*1fd90*/  BSYNC.RECONVERGENT B1 ;  /* 0x0000000000017941 */ /* 0x000fea0003800200 */
.L_x_46530:
        /* <DEDUP_REMOVED lines=17> */
.L_x_46537:
        /* <DEDUP_REMOVED lines=13> */
.L_x_46539:
[----:B------:R-:W-:Y:S05]  /*1ff80*/  BSYNC.RECONVERGENT B2 ;  /* 0x0000000000027941 */ /* 0x000fea0003800200 */
.L_x_46538:
        /* <DEDUP_REMOVED lines=61> */
.L_x_46536:
[----:B------:R-:W-:Y:S05]  /*20360*/  BSYNC.RECONVERGENT B1 ;  /* 0x0000000000017941 */ /* 0x000fea0003800200 */
.L_x_46535:
        /* <DEDUP_REMOVED lines=15> */
.L_x_46542:
        /* <DEDUP_REMOVED lines=13> */
.L_x_46544:
[----:B------:R-:W-:Y:S05]  /*20530*/  BSYNC.RECONVERGENT B2 ;  /* 0x0000000000027941 */ /* 0x000fea0003800200 */
.L_x_46543:
        /* <DEDUP_REMOVED lines=61> */
.L_x_46541:
[----:B------:R-:W-:Y:S05]  /*20910*/  BSYNC.RECONVERGENT B1 ;  /* 0x0000000000017941 */ /* 0x000fea0003800200 */
.L_x_46540:
        /* <DEDUP_REMOVED lines=17> */
.L_x_46547:
        /* <DEDUP_REMOVED lines=13> */
.L_x_46549:
[----:B------:R-:W-:Y:S05]  /*20b00*/  BSYNC.RECONVERGENT B2 ;  /* 0x0000000000027941 */ /* 0x000fea0003800200 */
.L_x_46548:
        /* <DEDUP_REMOVED lines=61> */
.L_x_46546:
[----:B------:R-:W-:Y:S05]  /*20ee0*/  BSYNC.RECONVERGENT B1 ;  /* 0x0000000000017941 */ /* 0x000fea0003800200 */
.L_x_46545:
        /* <DEDUP_REMOVED lines=15> */
.L_x_46552:
        /* <DEDUP_REMOVED lines=13> */
.L_x_46554:
[----:B------:R-:W-:Y:S05]  /*210b0*/  BSYNC.RECONVERGENT B2 ;  /* 0x0000000000027941 */ /* 0x000fea0003800200 */
.L_x_46553:
        /* <DEDUP_REMOVED lines=61> */
.L_x_46551:
[----:B------:R-:W-:Y:S05]  /*21490*/  BSYNC.RECONVERGENT B1 ;  /* 0x0000000000017941 */ /* 0x000fea0003800200 */
.L_x_46550:
        /* <DEDUP_REMOVED lines=17> */
.L_x_46557:
        /* <DEDUP_REMOVED lines=15> */
.L_x_46559:
[----:B------:R-:W-:Y:S05]  /*216a0*/  BSYNC.RECONVERGENT B2 ;  /* 0x0000000000027941 */ /* 0x000fea0003800200 */
.L_x_46558:
        /* <DEDUP_REMOVED lines=61> */
.L_x_46556:
[----:B------:R-:W-:Y:S05]  /*21a80*/  BSYNC.RECONVERGENT B1 ;  /* 0x0000000000017941 */ /* 0x000fea0003800200 */
.L_x_46555:
        /* <DEDUP_REMOVED lines=35> */
.L_x_46519:
        /* <DEDUP_REMOVED lines=16> */
.L_x_46563:
        /* <DEDUP_REMOVED lines=13> */
.L_x_46565:
[----:B------:R-:W-:Y:S05]  /*21e90*/  BSYNC.RECONVERGENT B2 ;  /* 0x0000000000027941 */ /* 0x000fea0003800200 */
.L_x_46564:
        /* <DEDUP_REMOVED lines=61> */
.L_x_46562:
[----:B------:R-:W-:Y:S05]  /*22270*/  BSYNC.RECONVERGENT B1 ;  /* 0x0000000000017941 */ /* 0x000fea0003800200 */
.L_x_46561:
        /* <DEDUP_REMOVED lines=18> */
.L_x_46568:
        /* <DEDUP_REMOVED lines=13> */
.L_x_46570:
[----:B------:R-:W-:Y:S05]  /*22470*/  BSYNC.RECONVERGENT B2 ;  /* 0x0000000000027941 */ /* 0x000fea0003800200 */
.L_x_46569:
        /* <DEDUP_REMOVED lines=61> */
.L_x_46567:
[----:B------:R-:W-:Y:S05]  /*22850*/  BSYNC.RECONVERGENT B1 ;  /* 0x0000000000017941 */ /* 0x000fea0003800200 */
.L_x_46566:
        /* <DEDUP_REMOVED lines=16> */
.L_x_46573:
        /* <DEDUP_REMOVED lines=13> */
.L_x_46575:
[----:B------:R-:W-:Y:S05]  /*22a30*/  BSYNC.RECONVERGENT B2 ;  /* 0x0000000000027941 */ /* 0x000fea0003800200 */
.L_x_46574:
        /* <DEDUP_REMOVED lines=61> */
.L_x_46572:
[----:B------:R-:W-:Y:S05]  /*22e10*/  BSYNC.RECONVERGENT B1 ;  /* 0x0000000000017941 */ /* 0x000fea0003800200 */
.L_x_46571:
        /* <DEDUP_REMOVED lines=16> */
.L_x_46578:
        /* <DEDUP_REMOVED lines=13> */
.L_x_46580:
[----:B------:R-:W-:Y:S05]  /*22ff0*/  BSYNC.RECONVERGENT B2 ;  /* 0x0000000000027941 */ /* 0x000fea0003800200 */
.L_x_46579:
        /* <DEDUP_REMOVED lines=61> */
.L_x_46577:
[----:B------:R-:W-:Y:S05]  /*233d0*/  BSYNC.RECONVERGENT B1 ;  /* 0x0000000000017941 */ /* 0x000fea0003800200 */
.L_x_46576:
        /* <DEDUP_REMOVED lines=16> */
.L_x_46560:
        /* <DEDUP_REMOVED lines=24> */
.L_x_46581:
[----:B01----:R-:W-:Y:S02]  /*23660*/  IMAD.MOV.U32 R5, RZ, RZ, R150 ;  /* 0x000000ffff057224 */ /* 0x003fe400078e0096 */
[----:B------:R-:W-:-:S07]  /*23670*/  VIADD R148, R148, 0x20 ;  /* 0x0000002094947836 */ /* 0x000fce0000000000 */
.L_x_46518:
[----:B------:R-:W-:Y:S05]  /*23680*/  BSYNC.RECONVERGENT B0 ;  /* 0x0000000000007941 */ /* 0x000fea0003800200 */
.L_x_46517:
        /* <DEDUP_REMOVED lines=35> */
.L_x_46587:
        /* <DEDUP_REMOVED lines=13> */
.L_x_46589:
[----:B------:R-:W-:Y:S05]  /*23990*/  BSYNC.RECONVERGENT B2 ;  /* 0x0000000000027941 */ /* 0x000fea0003800200 */
.L_x_46588:
        /* <DEDUP_REMOVED lines=61> */
.L_x_46586:
[----:B------:R-:W-:Y:S05]  /*23d70*/  BSYNC.RECONVERGENT B1 ;  /* 0x0000000000017941 */ /* 0x000fea0003800200 */
.L_x_46585:
        /* <DEDUP_REMOVED lines=20> */
.L_x_46592:
        /* <DEDUP_REMOVED lines=13> */
.L_x_46594:
[----:B------:R-:W-:Y:S05]  /*23f90*/  BSYNC.RECONVERGENT B2 ;  /* 0x0000000000027941 */ /* 0x000fea0003800200 */
.L_x_46593:
        /* <DEDUP_REMOVED lines=61> */
.L_x_46591:
[----:B------:R-:W-:Y:S05]  /*24370*/  BSYNC.RECONVERGENT B1 ;  /* 0x0000000000017941 */ /* 0x000fea0003800200 */
.L_x_46590:
        /* <DEDUP_REMOVED lines=15> */
.L_x_46597:
        /* <DEDUP_REMOVED lines=13> */
.L_x_46599:
[----:B------:R-:W-:Y:S05]  /*24540*/  BSYNC.RECONVERGENT B2 ;  /* 0x0000000000027941 */ /* 0x000fea0003800200 */
.L_x_46598:
        /* <DEDUP_REMOVED lines=61> */
.L_x_46596:
[----:B------:R-:W-:Y:S05]  /*24920*/  BSYNC.RECONVERGENT B1 ;  /* 0x0000000000017941 */ /* 0x000fea0003800200 */
.L_x_46595:
        /* <DEDUP_REMOVED lines=17> */
.L_x_46602:
        /* <DEDUP_REMOVED lines=13> */
.L_x_46604:
[----:B------:R-:W-:Y:S05]  /*24b10*/  BSYNC.RECONVERGENT B2 ;  /* 0x0000000000027941 */ /* 0x000fea0003800200 */
.L_x_46603:
        /* <DEDUP_REMOVED lines=61> */
.L_x_46601:
[----:B------:R-:W-:Y:S05]  /*24ef0*/  BSYNC.RECONVERGENT B1 ;  /* 0x0000000000017941 */ /* 0x000fea0003800200 */
.L_x_46600:
        /* <DEDUP_REMOVED lines=15> */
.L_x_46607:
        /* <DEDUP_REMOVED lines=13> */
.L_x_46609:
[----:B------:R-:W-:Y:S05]  /*250c0*/  BSYNC.RECONVERGENT B2 ;  /* 0x0000000000027941 */ /* 0x000fea0003800200 */
.L_x_46608:
        /* <DEDUP_REMOVED lines=61> */
.L_x_46606:
[----:B------:R-:W-:Y:S05]  /*254a0*/  BSYNC.RECONVERGENT B1 ;  /* 0x0000000000017941 */ /* 0x000fea0003800200 */
.L_x_46605:
        /* <DEDUP_REMOVED lines=17> */
.L_x_46612:
        /* <DEDUP_REMOVED lines=13> */
.L_x_46614:
[----:B------:R-:W-:Y:S05]  /*25690*/  BSYNC.RECONVERGENT B2 ;  /* 0x0000000000027941 */ /* 0x000fea0003800200 */
.L_x_46613:
        /* <DEDUP_REMOVED lines=61> */
.L_x_46611:
[----:B------:R-:W-:Y:S05]  /*25a70*/  BSYNC.RECONVERGENT B1 ;  /* 0x0000000000017941 */ /* 0x000fea0003800200 */
.L_x_46610:
        /* <DEDUP_REMOVED lines=15> */
.L_x_46617:
        /* <DEDUP_REMOVED lines=13> */
.L_x_46619:
[----:B------:R-:W-:Y:S05]  /*25c40*/  BSYNC.RECONVERGENT B2 ;  /* 0x0000000000027941 */ /* 0x000fea0003800200 */
.L_x_46618:
        /* <DEDUP_REMOVED lines=61> */
.L_x_46616:
[----:B------:R-:W-:Y:S05]  /*26020*/  BSYNC.RECONVERGENT B1 ;  /* 0x0000000000017941 */ /* 0x000fea0003800200 */
.L_x_46615:
        /* <DEDUP_REMOVED lines=17> */
.L_x_46622:
        /* <DEDUP_REMOVED lines=15> */
.L_x_46624:
[----:B------:R-:W-:Y:S05]  /*26230*/  BSYNC.RECONVERGENT B2 ;  /* 0x0000000000027941 */ /* 0x000fea0003800200 */
.L_x_46623:
        /* <DEDUP_REMOVED lines=61> */
.L_x_46621:
[----:B------:R-:W-:Y:S05]  /*26610*/  BSYNC.RECONVERGENT B1 ;  /* 0x0000000000017941 */ /* 0x000fea0003800200 */
.L_x_46620:
        /* <DEDUP_REMOVED lines=35> */
.L_x_46584:
        /* <DEDUP_REMOVED lines=16> */
.L_x_46628:
        /* <DEDUP_REMOVED lines=13> */
.L_x_46630:
[----:B------:R-:W-:Y:S05]  /*26a20*/  BSYNC.RECONVERGENT B2 ;  /* 0x0000000000027941 */ /* 0x000fea0003800200 */
.L_x_46629:
        /* <DEDUP_REMOVED lines=61> */
.L_x_46627:
[----:B------:R-:W-:Y:S05]  /*26e00*/  BSYNC.RECONVERGENT B1 ;  /* 0x0000000000017941 */ /* 0x000fea0003800200 */
.L_x_46626:
        /* <DEDUP_REMOVED lines=18> */
.L_x_46633:
        /* <DEDUP_REMOVED lines=13> */
.L_x_46635:
[----:B------:R-:W-:Y:S05]  /*27000*/  BSYNC.RECONVERGENT B2 ;  /* 0x0000000000027941 */ /* 0x000fea0003800200 */
.L_x_46634:
        /* <DEDUP_REMOVED lines=61> */
.L_x_46632:
[----:B------:R-:W-:Y:S05]  /*273e0*/  BSYNC.RECONVERGENT B1 ;  /* 0x0000000000017941 */ /* 0x000fea0003800200 */
.L_x_46631:
        /* <DEDUP_REMOVED lines=16> */
.L_x_46638:
        /* <DEDUP_REMOVED lines=13> */
.L_x_46640:
[----:B------:R-:W-:Y:S05]  /*275c0*/  BSYNC.RECONVERGENT B2 ;  /* 0x0000000000027941 */ /* 0x000fea0003800200 */
.L_x_46639:
        /* <DEDUP_REMOVED lines=61> */
.L_x_46637:
[----:B------:R-:W-:Y:S05]  /*279a0*/  BSYNC.RECONVERGENT B1 ;  /* 0x0000000000017941 */ /* 0x000fea0003800200 */
.L_x_46636:
        /* <DEDUP_REMOVED lines=16> */
.L_x_46643:
        /* <DEDUP_REMOVED lines=13> */
.L_x_46645:
[----:B------:R-:W-:Y:S05]  /*27b80*/  BSYNC.RECONVERGENT B2 ;  /* 0x0000000000027941 */ /* 0x000fea0003800200 */
.L_x_46644:
        /* <DEDUP_REMOVED lines=61> */
.L_x_46642:
[----:B------:R-:W-:Y:S05]  /*27f60*/  BSYNC.RECONVERGENT B1 ;  /* 0x0000000000017941 */ /* 0x000fea0003800200 */
.L_x_46641:
        /* <DEDUP_REMOVED lines=16> */
.L_x_46625:
        /* <DEDUP_REMOVED lines=24> */
.L_x_46646:
[----:B01----:R-:W-:Y:S02]  /*281f0*/  IMAD.MOV.U32 R5, RZ, RZ, R150 ;  /* 0x000000ffff057224 */ /* 0x003fe400078e0096 */
[----:B------:R-:W-:-:S07]  /*28200*/  VIADD R148, R148, 0x20 ;  /* 0x0000002094947836 */ /* 0x000fce0000000000 */
.L_x_46583:
[----:B------:R-:W-:Y:S05]  /*28210*/  BSYNC.RECONVERGENT B0 ;  /* 0x0000000000007941 */ /* 0x000fea0003800200 */
.L_x_46582:
        /* <DEDUP_REMOVED lines=35> */
.L_x_46652:
        /* <DEDUP_REMOVED lines=13> */
.L_x_46654:
[----:B------:R-:W-:Y:S05]  /*28520*/  BSYNC.RECONVERGENT B2 ;  /* 0x0000000000027941 */ /* 0x000fea0003800200 */
.L_x_46653:
        /* <DEDUP_REMOVED lines=61> */
.L_x_46651:
[----:B------:R-:W-:Y:S05]  /*28900*/  BSYNC.RECONVERGENT B1 ;  /* 0x0000000000017941 */ /* 0x000fea0003800200 */
.L_x_46650:
        /* <DEDUP_REMOVED lines=20> */
.L_x_46657:
        /* <DEDUP_REMOVED lines=13> */
.L_x_46659:
[----:B------:R-:W-:Y:S05]  /*28b20*/  BSYNC.RECONVERGENT B2 ;  /* 0x0000000000027941 */ /* 0x000fea0003800200 */
.L_x_46658:
        /* <DEDUP_REMOVED lines=61> */
.L_x_46656:
[----:B------:R-:W-:Y:S05]  /*28f00*/  BSYNC.RECONVERGENT B1 ;  /* 0x0000000000017941 */ /* 0x000fea0003800200 */
.L_x_46655:
        /* <DEDUP_REMOVED lines=15> */
.L_x_46662:
        /* <DEDUP_REMOVED lines=13> */
.L_x_46664:
[----:B------:R-:W-:Y:S05]  /*290d0*/  BSYNC.RECONVERGENT B2 ;  /* 0x0000000000027941 */ /* 0x000fea0003800200 */
.L_x_46663:
        /* <DEDUP_REMOVED lines=61> */
.L_x_46661:
[----:B------:R-:W-:Y:S05]  /*294b0*/  BSYNC.RECONVERGENT B1 ;  /* 0x0000000000017941 */ /* 0x000fea0003800200 */
.L_x_46660:
        /* <DEDUP_REMOVED lines=17> */
.L_x_46667:
        /* <DEDUP_REMOVED lines=13> */
.L_x_46669:
[----:B------:R-:W-:Y:S05]  /*296a0*/  BSYNC.RECONVERGENT B2 ;  /* 0x0000000000027941 */ /* 0x000fea0003800200 */
.L_x_46668:
        /* <DEDUP_REMOVED lines=61> */
.L_x_46666:
[----:B------:R-:W-:Y:S05]  /*29a80*/  BSYNC.RECONVERGENT B1 ;  /* 0x0000000000017941 */ /* 0x000fea0003800200 */
.L_x_46665:
        /* <DEDUP_REMOVED lines=15> */
.L_x_46672:
        /* <DEDUP_REMOVED lines=13> */
.L_x_46674:
[----:B------:R-:W-:Y:S05]  /*29c50*/  BSYNC.RECONVERGENT B2 ;  /* 0x0000000000027941 */ /* 0x000fea0003800200 */
.L_x_46673:
        /* <DEDUP_REMOVED lines=61> */
.L_x_46671:
[----:B------:R-:W-:Y:S05]  /*2a030*/  BSYNC.RECONVERGENT B1 ;  /* 0x0000000000017941 */ /* 0x000fea0003800200 */
.L_x_46670:
        /* <DEDUP_REMOVED lines=17> */
.L_x_46677:
        /* <DEDUP_REMOVED lines=13> */
.L_x_46679:
[----:B------:R-:W-:Y:S05]  /*2a220*/  BSYNC.RECONVERGENT B2 ;  /* 0x0000000000027941 */ /* 0x000fea0003800200 */
.L_x_46678:
[----:B------:R-:W-:Y:S01]  /*2a230*/  IMAD.WIDE.U32 R230, R14, -0x326172a9, RZ ;  /* 0xcd9e8d570ee67825 */ /* 0x000fe200078e00ff */
[----:B------:R-:W-:Y:S02]  /*2a240*/  LOP3.LUT R16, R13, R205, R159, 0x96, !PT ;  /* 0x000000cd0d107212 */ /* 0x000fe400078e969f */
[----:B------:R-:W-:Y:S01]  /*2a250*/  IADD3 R19, PT, PT, R158, -0x700cb87f, RZ ;  /* 0x8ff347819e137810 */ /* 0x000fe20007ffe0ff */
[----:B------:R-:W-:Y:S01]  /*2a260*/  VIADD R20, R159, 0x96a522ad ;  /* 0x96a522ad9f147836 */ /* 0x000fe20000000000 */
[----:B------:R-:W-:Y:S01]  /*2a270*/  LOP3.LUT R6, R15, R231, R158, 0x96, !PT ;  /* 0x000000e70f067212 */ /* 0x000fe200078e969e */
[----:B------:R-:W-:Y:S01]  /*2a280*/  IMAD.WIDE.U32 R206, R16, -0x326172a9, RZ ;  /* 0xcd9e8d5710ce7825 */ /* 0x000fe200078e00ff */
[----:B------:R-:W-:-:S03]  /*2a290*/  IADD3 R16, PT, PT, R158, -0x61c88647, RZ ;  /* 0x9e3779b99e107810 */ /* 0x000fc60007ffe0ff */
[----:B------:R-:W-:Y:S01]  /*2a2a0*/  IMAD.WIDE.U32 R228, R6, -0x2daee0ad, RZ ;  /* 0xd2511f5306e47825 */ /* 0x000fe200078e00ff */
[----:B------:R-:W-:-:S03]  /*2a2b0*/  LOP3.LUT R16, R16, R230, R207, 0x96, !PT ;  /* 0x000000e610107212 */ /* 0x000fc600078e96cf */
[C---:B------:R-:W-:Y:S02]  /*2a2c0*/  VIADD R6, R159.reuse, 0xbb67ae85 ;  /* 0xbb67ae859f067836 */ /* 0x040fe40000000000 */
[----:B------:R-:W-:Y:S02]  /*2a2d0*/  IMAD.MOV.U32 R102, RZ, RZ, R150 ;  /* 0x000000ffff667224 */ /* 0x000fe400078e0096 */
[----:B------:R-:W-:Y:S01]  /*2a2e0*/  IMAD.MOV.U32 R151, RZ, RZ, RZ ;  /* 0x000000ffff977224 */ /* 0x000fe200078e00ff */
        /* <DEDUP_REMOVED lines=43> */
[----:B------:R-:W-:Y:S02]  /*2a5a0*/  LOP3.LUT R6, R6, R206, R231, 0x96, !PT ;  /* 0x000000ce06067212 */ /* 0x000fe400078e96e7 */
[----:B------:R-:W-:-:S03]  /*2a5b0*/  LOP3.LUT R19, R19, R230, R229, 0x96, !PT ;  /* 0x000000e613137212 */ /* 0x000fc600078e96e5 */
[----:B------:R-:W-:Y:S01]  /*2a5c0*/  IMAD.WIDE.U32 R206, R6, -0x2daee0ad, RZ ;  /* 0xd2511f5306ce7825 */ /* 0x000fe200078e00ff */
[----:B------:R-:W-:-:S04]  /*2a5d0*/  MOV R6, R228 ;  /* 0x000000e400067202 */ /* 0x000fc80000000f00 */
[----:B------:R-:W-:Y:S02]  /*2a5e0*/  LOP3.LUT R20, R20, R204, R207, 0x96, !PT ;  /* 0x000000cc14147212 */ /* 0x000fe400078e96cf */
[----:B------:R-:W-:-:S07]  /*2a5f0*/  MOV R150, R206 ;  /* 0x000000ce00967202 */ /* 0x000fce0000000f00 */
.L_x_46676:
[----:B------:R-:W-:Y:S05]  /*2a600*/  BSYNC.RECONVERGENT B1 ;  /* 0x0000000000017941 */ /* 0x000fea0003800200 */
.L_x_46675:
        /* <DEDUP_REMOVED lines=15> */
.L_x_46682:
        /* <DEDUP_REMOVED lines=13> */
.L_x_46684:
[----:B------:R-:W-:Y:S05]  /*2a7d0*/  BSYNC.RECONVERGENT B2 ;  /* 0x0000000000027941 */ /* 0x000fea0003800200 */
.L_x_46683:
[----:B------:R-:W-:Y:S01]  /*2a7e0*/  IMAD.WIDE.U32 R230, R14, -0x326172a9, RZ ;  /* 0xcd9e8d570ee67825 */ /* 0x000fe200078e00ff */
[----:B------:R-:W-:-:S03]  /*2a7f0*/  LOP3.LUT R16, R13, R205, R159, 0x96, !PT ;  /* 0x000000cd0d107212 */ /* 0x000fc600078e969f */
[----:B------:R-:W-:Y:S01]  /*2a800*/  HFMA2 R149, -RZ, RZ, 0, 0 ;  /* 0x00000000ff957431 */ /* 0x000fe200000001ff */
        /* <DEDUP_REMOVED lines=58> */
.L_x_46681:
[----:B------:R-:W-:Y:S05]  /*2abb0*/  BSYNC.RECONVERGENT B1 ;  /* 0x0000000000017941 */ /* 0x000fea0003800200 */
.L_x_46680:
        /* <DEDUP_REMOVED lines=17> */
.L_x_46687:
        /* <DEDUP_REMOVED lines=15> */
.L_x_46689:
[----:B------:R-:W-:Y:S05]  /*2adc0*/  BSYNC.RECONVERGENT B2 ;  /* 0x0000000000027941 */ /* 0x000fea0003800200 */
.L_x_46688:
        /* <DEDUP_REMOVED lines=54> */
[----:B------:R-:W-:Y:S01]  /*2b130*/  IMAD.MOV.U32 R16, RZ, RZ, RZ ;  /* 0x000000ffff107224 */ /* 0x000fe200078e00ff */
[----:B------:R-:W-:-:S03]  /*2b140*/  LOP3.LUT R19, R19, R232, R231, 0x96, !PT ;  /* 0x000000e813137212 */ /* 0x000fc600078e96e7 */
[----:B------:R-:W-:Y:S01]  /*2b150*/  IMAD.WIDE.U32 R228, R6, -0x2daee0ad, RZ ;  /* 0xd2511f5306e47825 */ /* 0x000fe200078e00ff */
[----:B------:R-:W-:-:S04]  /*2b160*/  MOV R6, R230 ;  /* 0x000000e600067202 */ /* 0x000fc80000000f00 */
[----:B------:R-:W-:Y:S01]  /*2b170*/  LOP3.LUT R20, R20, R206, R229, 0x96, !PT ;  /* 0x000000ce14147212 */ /* 0x000fe200078e96e5 */
[----:B------:R-:W-:Y:S01]  /*2b180*/  IMAD.MOV.U32 R206, RZ, RZ, R150 ;  /* 0x000000ffffce7224 */ /* 0x000fe200078e0096 */
[----:B------:R-:W-:-:S07]  /*2b190*/  MOV R150, R228 ;  /* 0x000000e400967202 */ /* 0x000fce0000000f00 */
.L_x_46686:
[----:B------:R-:W-:Y:S05]  /*2b1a0*/  BSYNC.RECONVERGENT B1 ;  /* 0x0000000000017941 */ /* 0x000fea0003800200 */
.L_x_46685:
        /* <DEDUP_REMOVED lines=35> */
.L_x_46649:
        /* <DEDUP_REMOVED lines=16> */
.L_x_46693:
        /* <DEDUP_REMOVED lines=13> */
.L_x_46695:
[----:B------:R-:W-:Y:S05]  /*2b5b0*/  BSYNC.RECONVERGENT B2 ;  /* 0x0000000000027941 */ /* 0x000fea0003800200 */
.L_x_46694:
[----:B------:R-:W-:Y:S01]  /*2b5c0*/  IMAD.WIDE.U32 R204, R14, -0x326172a9, RZ ;  /* 0xcd9e8d570ecc7825 */ /* 0x000fe200078e00ff */
[----:B------:R-:W-:Y:S02]  /*2b5d0*/  LOP3.LUT R16, R13, R151, R159, 0x96, !PT ;  /* 0x000000970d107212 */ /* 0x000fe400078e969f */
[----:B------:R-:W-:Y:S01]  /*2b5e0*/  IADD3 R19, PT, PT, R158, -0x700cb87f, RZ ;  /* 0x8ff347819e137810 */ /* 0x000fe20007ffe0ff */
[----:B------:R-:W-:Y:S01]  /*2b5f0*/  VIADD R20, R159, 0x96a522ad ;  /* 0x96a522ad9f147836 */ /* 0x000fe20000000000 */
[----:B------:R-:W-:Y:S01]  /*2b600*/  LOP3.LUT R6, R15, R205, R158, 0x96, !PT ;  /* 0x000000cd0f067212 */ /* 0x000fe200078e969e */
[----:B------:R-:W-:Y:S01]  /*2b610*/  IMAD.WIDE.U32 R168, R16, -0x326172a9, RZ ;  /* 0xcd9e8d5710a87825 */ /* 0x000fe200078e00ff */
[----:B------:R-:W-:Y:S02]  /*2b620*/  IADD3 R16, PT, PT, R158, -0x61c88647, RZ ;  /* 0x9e3779b99e107810 */ /* 0x000fe40007ffe0ff */
[----:B------:R-:W-:Y:S01]  /*2b630*/  MOV R149, R5 ;  /* 0x0000000500957202 */ /* 0x000fe20000000f00 */
        /* <DEDUP_REMOVED lines=50> */
[----:B------:R-:W-:Y:S01]  /*2b960*/  LOP3.LUT R20, R20, R150, R169, 0x96, !PT ;  /* 0x0000009614147212 */ /* 0x000fe200078e96a9 */
[----:B------:R-:W-:Y:S02]  /*2b970*/  IMAD.MOV.U32 R150, RZ, RZ, R168 ;  /* 0x000000ffff967224 */ /* 0x000fe400078e00a8 */
[----:B------:R-:W-:-:S07]  /*2b980*/  IMAD.MOV.U32 R168, RZ, RZ, RZ ;  /* 0x000000ffffa87224 */ /* 0x000fce00078e00ff */
.L_x_46692:
[----:B------:R-:W-:Y:S05]  /*2b990*/  BSYNC.RECONVERGENT B1 ;  /* 0x0000000000017941 */ /* 0x000fea0003800200 */
.L_x_46691:
[----:B------:R-:W0:Y:S01]  /*2b9a0*/  LDC R5, c[0x0][0x404] ;  /* 0x00010100ff057b82 */ /* 0x000e220000000800 */
[----:B------:R-:W-:Y:S01]  /*2b9b0*/  ISETP.NE.AND P3, PT, R168, 0x1, PT ;  /* 0x00000001a800780c */ /* 0x000fe20003f65270 */
[----:B------:R-:W-:Y:S01]  /*2b9c0*/  BSSY.RECONVERGENT B1, `(.L_x_46696) ;  /* 0x000005b000017945 */ /* 0x000fe20003800200 */
[----:B------:R-:W-:Y:S01]  /*2b9d0*/  I2FP.F32.U32 R202, R149 ;  /* 0x0000009500ca7245 */ /* 0x000fe20000201000 */
[----:B------:R-:W-:Y:S02]  /*2b9e0*/  HFMA2 R149, -RZ, RZ, 0.1171875, 0 ;  /* 0x2f800000ff957431 */ /* 0x000fe400000001ff */
[----:B------:R-:W-:Y:S01]  /*2b9f0*/  IMAD.MOV.U32 R151, RZ, RZ, 0x2 ;  /* 0x00000002ff977424 */ /* 0x000fe200078e00ff */
[----:B------:R-:W-:Y:S02]  /*2ba00*/  MOV R16, R6 ;  /* 0x0000000600107202 */ /* 0x000fe40000000f00 */
[----:B------:R-:W-:-:S05]  /*2ba10*/  FFMA.FTZ R202, R202, R149, 1.1641532182693481445e-10 ;  /* 0x2f000000caca7423 */ /* 0x000fca0000010095 */
[----:B0-----:R-:W-:Y:S01]  /*2ba20*/  FSETP.LE.FTZ.AND P2, PT, R202, R5, PT ;  /* 0x00000005ca00720b */ /* 0x001fe20003f53000 */
        /* <DEDUP_REMOVED lines=9> */
.L_x_46698:
        /* <DEDUP_REMOVED lines=13> */
.L_x_46700:
[----:B------:R-:W-:Y:S05]  /*2bb90*/  BSYNC.RECONVERGENT B2 ;  /* 0x0000000000027941 */ /* 0x000fea0003800200 */
.L_x_46699:
        /* <DEDUP_REMOVED lines=55> */
[----:B------:R-:W-:Y:S01]  /*2bf10*/  IMAD.MOV.U32 R16, RZ, RZ, R150 ;  /* 0x000000ffff107224 */ /* 0x000fe200078e0096 */
[----:B------:R-:W-:-:S03]  /*2bf20*/  LOP3.LUT R19, R19, R206, R205, 0x96, !PT ;  /* 0x000000ce13137212 */ /* 0x000fc600078e96cd */
[----:B------:R-:W-:Y:S01]  /*2bf30*/  IMAD.WIDE.U32 R202, R6, -0x2daee0ad, RZ ;  /* 0xd2511f5306ca7825 */ /* 0x000fe200078e00ff */
[----:B------:R-:W-:-:S04]  /*2bf40*/  MOV R6, R204 ;  /* 0x000000cc00067202 */ /* 0x000fc80000000f00 */
[----:B------:R-:W-:Y:S02]  /*2bf50*/  LOP3.LUT R20, R20, R168, R203, 0x96, !PT ;  /* 0x000000a814147212 */ /* 0x000fe400078e96cb */
[----:B------:R-:W-:-:S07]  /*2bf60*/  MOV R150, R202 ;  /* 0x000000ca00967202 */ /* 0x000fce0000000f00 */
.L_x_46697:
[----:B------:R-:W-:Y:S05]  /*2bf70*/  BSYNC.RECONVERGENT B1 ;  /* 0x0000000000017941 */ /* 0x000fea0003800200 */
.L_x_46696:
        /* <DEDUP_REMOVED lines=16> */
.L_x_46703:
        /* <DEDUP_REMOVED lines=13> */
.L_x_46705:
[----:B------:R-:W-:Y:S05]  /*2c150*/  BSYNC.RECONVERGENT B2 ;  /* 0x0000000000027941 */ /* 0x000fea0003800200 */
.L_x_46704:
        /* <DEDUP_REMOVED lines=51> */
[----:B------:R-:W-:Y:S01]  /*2c490*/  LOP3.LUT R16, R16, R204, R169, 0x96, !PT ;  /* 0x000000cc10107212 */ /* 0x000fe200078e96a9 */
[----:B------:R-:W-:Y:S01]  /*2c4a0*/  HFMA2 R169, -RZ, RZ, 0, 0 ;  /* 0x00000000ffa97431 */ /* 0x000fe200000001ff */
        /* <DEDUP_REMOVED lines=8> */
.L_x_46702:
[----:B------:R-:W-:Y:S05]  /*2c530*/  BSYNC.RECONVERGENT B1 ;  /* 0x0000000000017941 */ /* 0x000fea0003800200 */
.L_x_46701:
        /* <DEDUP_REMOVED lines=16> */
.L_x_46708:
        /* <DEDUP_REMOVED lines=13> */
.L_x_46710:
[----:B------:R-:W-:Y:S05]  /*2c710*/  BSYNC.RECONVERGENT B2 ;  /* 0x0000000000027941 */ /* 0x000fea0003800200 */
.L_x_46709:
        /* <DEDUP_REMOVED lines=59> */
[----:B------:R-:W-:Y:S02]  /*2cad0*/  LOP3.LUT R20, R20, R168, R203, 0x96, !PT ;  /* 0x000000a814147212 */ /* 0x000fe400078e96cb */
[----:B------:R-:W-:-:S07]  /*2cae0*/  MOV R150, R202 ;  /* 0x000000ca00967202 */ /* 0x000fce0000000f00 */
.L_x_46707:
[----:B------:R-:W-:Y:S05]  /*2caf0*/  BSYNC.RECONVERGENT B1 ;  /* 0x0000000000017941 */ /* 0x000fea0003800200 */
.L_x_46706:
        /* <DEDUP_REMOVED lines=16> */
.L_x_46690:
[----:B------:R-:W0:Y:S01]  /*2cc00*/  LDC.64 R204, c[0x0][0x3a8] ;  /* 0x0000ea00ffcc7b82 */ /* 0x000e220000000a00 */
[----:B------:R-:W-:Y:S02]  /*2cc10*/  SEL R151, RZ, 0x1000000, !P5 ;  /* 0x01000000ff977807 */ /* 0x000fe40006800000 */
[----:B------:R-:W-:Y:S02]  /*2cc20*/  SEL R168, RZ, 0x10000, !P4 ;  /* 0x00010000ffa87807 */ /* 0x000fe40006000000 */
[----:B------:R-:W-:Y:S02]  /*2cc30*/  SEL R149, RZ, 0x100, !P3 ;  /* 0x00000100ff957807 */ /* 0x000fe40005800000 */
[----:B------:R-:W-:Y:S01]  /*2cc40*/  SEL R5, RZ, 0x1, !P2 ;  /* 0x00000001ff057807 */ /* 0x000fe20005000000 */
[----:B------:R-:W1:Y:S01]  /*2cc50*/  LDC.64 R202, c[0x0][0x3b0] ;  /* 0x0000ec00ffca7b82 */ /* 0x000e620000000a00 */
[----:B------:R-:W-:-:S04]  /*2cc60*/  IADD3 R168, PT, PT, R149, R151, R168 ;  /* 0x0000009795a87210 */ /* 0x000fc80007ffe0a8 */
[----:B------:R-:W-:Y:S01]  /*2cc70*/  IADD3 R5, PT, PT, R168, R5, RZ ;  /* 0x00000005a8057210 */ /* 0x000fe20007ffe0ff */
[----:B0-----:R-:W-:-:S05]  /*2cc80*/  IMAD.WIDE.U32 R204, R148, 0x10, R204 ;  /* 0x0000001094cc7825 */ /* 0x001fca00078e00cc */
[----:B------:R0:W-:Y:S01]  /*2cc90*/  STG.E.128 desc[UR6][R204.64], R100 ;  /* 0x00000064cc007986 */ /* 0x0001e2000c101d06 */
[----:B-1----:R-:W-:-:S05]  /*2cca0*/  IMAD.WIDE.U32 R202, R148, 0x4, R202 ;  /* 0x0000000494ca7825 */ /* 0x002fca00078e00ca */
[----:B------:R0:W-:Y:S01]  /*2ccb0*/  STG.E desc[UR6][R202.64], R5 ;  /* 0x00000005ca007986 */ /* 0x0001e2000c101906 */
[----:B------:R-:W-:Y:S05]  /*2ccc0*/  @!P0 BRA `(.L_x_46711) ;  /* 0x00000000002c8947 */ /* 0x000fea0003800000 */
[----:B0-----:R-:W0:Y:S01]  /*2ccd0*/  LDC.64 R202, c[0x0][0x3b8] ;  /* 0x0000ee00ffca7b82 */ /* 0x001e220000000a00 */
[----:B------:R-:W-:Y:S01]  /*2cce0*/  IMAD.U32 R168, R2, 0x10000, RZ ;  /* 0x0001000002a87824 */ /* 0x000fe200078e00ff */
[----:B------:R-:W-:Y:S02]  /*2ccf0*/  LOP3.LUT R5, R0, 0xffff, RZ, 0xc0, !PT ;  /* 0x0000ffff00057812 */ /* 0x000fe400078ec0ff */
[----:B------:R-:W-:Y:S02]  /*2cd00*/  LOP3.LUT R149, R3, 0xff, RZ, 0xc0, !PT ;  /* 0x000000ff03957812 */ /* 0x000fe400078ec0ff */
[----:B------:R-:W-:-:S04]  /*2cd10*/  LOP3.LUT R168, R168, 0xff0000, RZ, 0xc0, !PT ;  /* 0x00ff0000a8a87812 */ /* 0x000fc800078ec0ff */
[----:B------:R-:W-:Y:S02]  /*2cd20*/  LEA R168, R5, R168, 0x18 ;  /* 0x000000a805a87211 */ /* 0x000fe400078ec0ff */
[----:B------:R-:W-:-:S03]  /*2cd30*/  LOP3.LUT R5, R4, 0xff, RZ, 0xc0, !PT ;  /* 0x000000ff04057812 */ /* 0x000fc600078ec0ff */
[----:B------:R-:W-:-:S05]  /*2cd40*/  IMAD R168, R149, 0x100, R168 ;  /* 0x0000010095a87824 */ /* 0x000fca00078e02a8 */
[----:B------:R-:W-:Y:S01]  /*2cd50*/  IADD3 R5, PT, PT, R168, R5, RZ ;  /* 0x00000005a8057210 */ /* 0x000fe20007ffe0ff */
[----:B0-----:R-:W-:-:S05]  /*2cd60*/  IMAD.WIDE.U32 R202, R148, 0x4, R202 ;  /* 0x0000000494ca7825 */ /* 0x001fca00078e00ca */
[----:B------:R1:W-:Y:S02]  /*2cd70*/  STG.E desc[UR6][R202.64], R5 ;  /* 0x00000005ca007986 */ /* 0x0003e4000c101906 */
.L_x_46711:
[----:B01----:R-:W-:Y:S01]  /*2cd80*/  IMAD.MOV.U32 R5, RZ, RZ, R150 ;  /* 0x000000ffff057224 */ /* 0x003fe200078e0096 */
[----:B------:R-:W-:-:S07]  /*2cd90*/  IADD3 R148, PT, PT, R148, 0x20, RZ ;  /* 0x0000002094947810 */ /* 0x000fce0007ffe0ff */
.L_x_46648:
[----:B------:R-:W-:Y:S05]  /*2cda0*/  BSYNC.RECONVERGENT B0 ;  /* 0x0000000000007941 */ /* 0x000fea0003800200 */
.L_x_46647:
        /* <DEDUP_REMOVED lines=22> */
[----:B0-----:R-:W-:Y:S01]  /*2cf10*/  MOV R151, R6 ;  /* 0x0000000600977202 */ /* 0x001fe20000000f00 */
        /* <DEDUP_REMOVED lines=12> */
.L_x_46717:
        /* <DEDUP_REMOVED lines=13> */
.L_x_46719:
[----:B------:R-:W-:Y:S05]  /*2d0b0*/  BSYNC.RECONVERGENT B2 ;  /* 0x0000000000027941 */ /* 0x000fea0003800200 */
.L_x_46718:
        /* <DEDUP_REMOVED lines=61> */
.L_x_46716:
[----:B------:R-:W-:Y:S05]  /*2d490*/  BSYNC.RECONVERGENT B1 ;  /* 0x0000000000017941 */ /* 0x000fea0003800200 */
.L_x_46715:
[----:B------:R-:W0:Y:S01]  /*2d4a0*/  LDC R5, c[0x0][0x408] ;  /* 0x00010200ff057b82 */ /* 0x000e220000000800 */
[----:B------:R-:W-:Y:S01]  /*2d4b0*/  ISETP.NE.AND P3, PT, R149, 0x1, PT ;  /* 0x000000019500780c */ /* 0x000fe20003f65270 */
[----:B------:R-:W-:Y:S01]  /*2d4c0*/  IMAD.MOV.U32 R202, RZ, RZ, 0x2f800000 ;  /* 0x2f800000ffca7424 */ /* 0x000fe200078e00ff */
[----:B------:R-:W-:Y:S01]  /*2d4d0*/  I2FP.F32.U32 R151, R151 ;  /* 0x0000009700977245 */ /* 0x000fe20000201000 */
[----:B------:R-:W-:Y:S01]  /*2d4e0*/  BSSY.RECONVERGENT B1, `(.L_x_46720) ;  /* 0x000005b000017945 */ /* 0x000fe20003800200 */
[----:B------:R-:W-:-:S03]  /*2d4f0*/  MOV R16, 0x2 ;  /* 0x0000000200107802 */ /* 0x000fc60000000f00 */
        /* <DEDUP_REMOVED lines=14> */
.L_x_46722:
        /* <DEDUP_REMOVED lines=13> */
.L_x_46724:
[----:B------:R-:W-:Y:S05]  /*2d6b0*/  BSYNC.RECONVERGENT B2 ;  /* 0x0000000000027941 */ /* 0x000fea0003800200 */
.L_x_46723:
        /* <DEDUP_REMOVED lines=57> */
[----:B------:R-:W-:-:S03]  /*2da50*/  LOP3.LUT R19, R19, R228, R209, 0x96, !PT ;  /* 0x000000e413137212 */ /* 0x000fc600078e96d1 */
[----:B------:R-:W-:Y:S01]  /*2da60*/  IMAD.MOV.U32 R6, RZ, RZ, R208 ;  /* 0x000000ffff067224 */ /* 0x000fe200078e00d0 */
[----:B------:R-:W-:Y:S01]  /*2da70*/  LOP3.LUT R20, R20, R204, R207, 0x96, !PT ;  /* 0x000000cc14147212 */ /* 0x000fe200078e96cf */
[----:B------:R-:W-:-:S07]  /*2da80*/  IMAD.MOV.U32 R150, RZ, RZ, R206 ;  /* 0x000000ffff967224 */ /* 0x000fce00078e00ce */
.L_x_46721:
[----:B------:R-:W-:Y:S05]  /*2da90*/  BSYNC.RECONVERGENT B1 ;  /* 0x0000000000017941 */ /* 0x000fea0003800200 */
.L_x_46720:
        /* <DEDUP_REMOVED lines=15> */
.L_x_46727:
        /* <DEDUP_REMOVED lines=13> */
.L_x_46729:
[----:B------:R-:W-:Y:S05]  /*2dc60*/  BSYNC.RECONVERGENT B2 ;  /* 0x0000000000027941 */ /* 0x000fea0003800200 */
.L_x_46728:
        /* <DEDUP_REMOVED lines=61> */
.L_x_46726:
[----:B------:R-:W-:Y:S05]  /*2e040*/  BSYNC.RECONVERGENT B1 ;  /* 0x0000000000017941 */ /* 0x000fea0003800200 */
.L_x_46725:
[----:B------:R-:W-:Y:S01]  /*2e050*/  ISETP.NE.AND P4, PT, R149, 0x1, PT ;  /* 0x000000019500780c */ /* 0x000fe20003f85270 */
[----:B------:R-:W-:Y:S01]  /*2e060*/  BSSY.RECONVERGENT B1, `(.L_x_46730) ;  /* 0x000005b000017945 */ /* 0x000fe20003800200 */
[----:B------:R-:W-:Y:S01]  /*2e070*/  I2FP.F32.U32 R151, R151 ;  /* 0x0000009700977245 */ /* 0x000fe20000201000 */
[----:B------:R-:W-:Y:S01]  /*2e080*/  FMUL.FTZ R105, R105, R5 ;  /* 0x0000000569697220 */ /* 0x000fe20000410000 */
[----:B------:R-:W-:-:S03]  /*2e090*/  IMAD.MOV.U32 R203, RZ, RZ, R6 ;  /* 0x000000ffffcb7224 */ /* 0x000fc600078e0006 */
        /* <DEDUP_REMOVED lines=12> */
.L_x_46732:
        /* <DEDUP_REMOVED lines=13> */
.L_x_46734:
[----:B------:R-:W-:Y:S05]  /*2e230*/  BSYNC.RECONVERGENT B2 ;  /* 0x0000000000027941 */ /* 0x000fea0003800200 */
.L_x_46733:
[----:B------:R-:W-:Y:S01]  /*2e240*/  IMAD.WIDE.U32 R228, R14, -0x326172a9, RZ ;  /* 0xcd9e8d570ee47825 */ /* 0x000fe200078e00ff */
[----:B------:R-:W-:-:S03]  /*2e250*/  LOP3.LUT R16, R13, R205, R159, 0x96, !PT ;  /* 0x000000cd0d107212 */ /* 0x000fc600078e969f */
[----:B------:R-:W-:Y:S01]  /*2e260*/  HFMA2 R151, -RZ, RZ, 0, 0 ;  /* 0x00000000ff977431 */ /* 0x000fe200000001ff */
        /* <DEDUP_REMOVED lines=58> */
.L_x_46731:
[----:B------:R-:W-:Y:S05]  /*2e610*/  BSYNC.RECONVERGENT B1 ;  /* 0x0000000000017941 */ /* 0x000fea0003800200 */
.L_x_46730:
        /* <DEDUP_REMOVED lines=15> */
.L_x_46737:
        /* <DEDUP_REMOVED lines=13> */
.L_x_46739:
[----:B------:R-:W-:Y:S05]  /*2e7e0*/  BSYNC.RECONVERGENT B2 ;  /* 0x0000000000027941 */ /* 0x000fea0003800200 */
.L_x_46738:
        /* <DEDUP_REMOVED lines=61> */
.L_x_46736:
[----:B------:R-:W-:Y:S05]  /*2ebc0*/  BSYNC.RECONVERGENT B1 ;  /* 0x0000000000017941 */ /* 0x000fea0003800200 */
.L_x_46735:
        /* <DEDUP_REMOVED lines=17> */
.L_x_46742:
        /* <DEDUP_REMOVED lines=13> */
.L_x_46744:
[----:B------:R-:W-:Y:S05]  /*2edb0*/  BSYNC.RECONVERGENT B2 ;  /* 0x0000000000027941 */ /* 0x000fea0003800200 */
.L_x_46743:
        /* <DEDUP_REMOVED lines=61> */
.L_x_46741:
[----:B------:R-:W-:Y:S05]  /*2f190*/  BSYNC.RECONVERGENT B1 ;  /* 0x0000000000017941 */ /* 0x000fea0003800200 */
.L_x_46740:
        /* <DEDUP_REMOVED lines=15> */
.L_x_46747:
        /* <DEDUP_REMOVED lines=13> */
.L_x_46749:
[----:B------:R-:W-:Y:S05]  /*2f360*/  BSYNC.RECONVERGENT B2 ;  /* 0x0000000000027941 */ /* 0x000fea0003800200 */
.L_x_46748:
        /* <DEDUP_REMOVED lines=61> */
.L_x_46746:
[----:B------:R-:W-:Y:S05]  /*2f740*/  BSYNC.RECONVERGENT B1 ;  /* 0x0000000000017941 */ /* 0x000fea0003800200 */
.L_x_46745:
        /* <DEDUP_REMOVED lines=17> */
.L_x_46752:
        /* <DEDUP_REMOVED lines=15> */
.L_x_46754:
[----:B------:R-:W-:Y:S05]  /*2f950*/  BSYNC.RECONVERGENT B2 ;  /* 0x0000000000027941 */ /* 0x000fea0003800200 */
.L_x_46753:
        /* <DEDUP_REMOVED lines=54> */
[----:B------:R-:W-:Y:S02]  /*2fcc0*/  LOP3.LUT R20, R20, R206, R229, 0x96, !PT ;  /* 0x000000ce14147212 */ /* 0x000fe400078e96e5 */
[----:B------:R-:W-:Y:S01]  /*2fcd0*/  MOV R206, R150 ;  /* 0x0000009600ce7202 */ /* 0x000fe20000000f00 */
[----:B------:R-:W-:-:S04]  /*2fce0*/  IMAD.WIDE.U32 R230, R16, -0x326172a9, RZ ;  /* 0xcd9e8d5710e67825 */ /* 0x000fc800078e00ff */
[----:B------:R-:W-:Y:S02]  /*2fcf0*/  HFMA2 R16, -RZ, RZ, 0, 0 ;  /* 0x00000000ff107431 */ /* 0x000fe400000001ff */
[----:B------:R-:W-:Y:S01]  /*2fd00*/  IMAD.MOV.U32 R6, RZ, RZ, R230 ;  /* 0x000000ffff067224 */ /* 0x000fe200078e00e6 */
[----:B------:R-:W-:Y:S01]  /*2fd10*/  LOP3.LUT R19, R19, R232, R231, 0x96, !PT ;  /* 0x000000e813137212 */ /* 0x000fe200078e96e7 */
[----:B------:R-:W-:-:S07]  /*2fd20*/  IMAD.MOV.U32 R150, RZ, RZ, R228 ;  /* 0x000000ffff967224 */ /* 0x000fce00078e00e4 */
.L_x_46751:
[----:B------:R-:W-:Y:S05]  /*2fd30*/  BSYNC.RECONVERGENT B1 ;  /* 0x0000000000017941 */ /* 0x000fea0003800200 */
.L_x_46750:
        /* <DEDUP_REMOVED lines=35> */
.L_x_46714:
        /* <DEDUP_REMOVED lines=16> */
.L_x_46758:
        /* <DEDUP_REMOVED lines=13> */
.L_x_46760:
[----:B------:R-:W-:Y:S05]  /*30140*/  BSYNC.RECONVERGENT B2 ;  /* 0x0000000000027941 */ /* 0x000fea0003800200 */
.L_x_46759:
        /* <DEDUP_REMOVED lines=10> */
[----:B------:R-:W-:Y:S01]  /*301f0*/  IMAD.MOV.U32 R149, RZ, RZ, R5 ;  /* 0x000000ffff957224 */ /* 0x000fe200078e0005 */
        /* <DEDUP_REMOVED lines=49> */
[----:B------:R-:W-:-:S07]  /*30510*/  LOP3.LUT R19, R19, R204, R203, 0x96, !PT ;  /* 0x000000cc13137212 */ /* 0x000fce00078e96cb */
.L_x_46757:
[----:B------:R-:W-:Y:S05]  /*30520*/  BSYNC.RECONVERGENT B1 ;  /* 0x0000000000017941 */ /* 0x000fea0003800200 */
.L_x_46756:
[----:B------:R-:W0:Y:S01]  /*30530*/  LDC R5, c[0x0][0x404] ;  /* 0x00010100ff057b82 */ /* 0x000e220000000800 */
[----:B------:R-:W-:Y:S01]  /*30540*/  ISETP.NE.AND P3, PT, R168, 0x1, PT ;  /* 0x00000001a800780c */ /* 0x000fe20003f65270 */
[----:B------:R-:W-:Y:S01]  /*30550*/  BSSY.RECONVERGENT B1, `(.L_x_46761) ;  /* 0x000005b000017945 */ /* 0x000fe20003800200 */
[----:B------:R-:W-:Y:S01]  /*30560*/  I2FP.F32.U32 R202, R149 ;  /* 0x0000009500ca7245 */ /* 0x000fe20000201000 */
[----:B------:R-:W-:Y:S01]  /*30570*/  IMAD.MOV.U32 R149, RZ, RZ, 0x2f800000 ;  /* 0x2f800000ff957424 */ /* 0x000fe200078e00ff */
[----:B------:R-:W-:Y:S01]  /*30580*/  MOV R151, 0x2 ;  /* 0x0000000200977802 */ /* 0x000fe20000000f00 */
[----:B------:R-:W-:Y:S02]  /*30590*/  IMAD.MOV.U32 R16, RZ, RZ, R6 ;  /* 0x000000ffff107224 */ /* 0x000fe400078e0006 */
[----:B------:R-:W-:-:S05]  /*305a0*/  FFMA.FTZ R202, R202, R149, 1.1641532182693481445e-10 ;  /* 0x2f000000caca7423 */ /* 0x000fca0000010095 */
[----:B0-----:R-:W-:Y:S01]  /*305b0*/  FSETP.LE.FTZ.AND P2, PT, R202, R5, PT ;  /* 0x00000005ca00720b */ /* 0x001fe20003f53000 */
        /* <DEDUP_REMOVED lines=9> */
.L_x_46763:
        /* <DEDUP_REMOVED lines=13> */
.L_x_46765:
[----:B------:R-:W-:Y:S05]  /*30720*/  BSYNC.RECONVERGENT B2 ;  /* 0x0000000000027941 */ /* 0x000fea0003800200 */
.L_x_46764:
        /* <DEDUP_REMOVED lines=61> */
.L_x_46762:
[----:B------:R-:W-:Y:S05]  /*30b00*/  BSYNC.RECONVERGENT B1 ;  /* 0x0000000000017941 */ /* 0x000fea0003800200 */
.L_x_46761:
        /* <DEDUP_REMOVED lines=16> */
.L_x_46768:
        /* <DEDUP_REMOVED lines=13> */
.L_x_46770:
[----:B------:R-:W-:Y:S05]  /*30ce0*/  BSYNC.RECONVERGENT B2 ;  /* 0x0000000000027941 */ /* 0x000fea0003800200 */
.L_x_46769:
        /* <DEDUP_REMOVED lines=55> */
[----:B------:R-:W-:Y:S01]  /*31060*/  LOP3.LUT R19, R19, R206, R205, 0x96, !PT ;  /* 0x000000ce13137212 */ /* 0x000fe200078e96cd */
[----:B------:R-:W-:Y:S02]  /*31070*/  IMAD.MOV.U32 R169, RZ, RZ, RZ ;  /* 0x000000ffffa97224 */ /* 0x000fe400078e00ff */
[----:B------:R-:W-:Y:S01]  /*31080*/  IMAD.WIDE.U32 R202, R6, -0x2daee0ad, RZ ;  /* 0xd2511f5306ca7825 */ /* 0x000fe200078e00ff */
[----:B------:R-:W-:-:S04]  /*31090*/  MOV R6, R204 ;  /* 0x000000cc00067202 */ /* 0x000fc80000000f00 */
[----:B------:R-:W-:Y:S02]  /*310a0*/  LOP3.LUT R20, R20, R168, R203, 0x96, !PT ;  /* 0x000000a814147212 */ /* 0x000fe400078e96cb */
[----:B------:R-:W-:-:S07]  /*310b0*/  MOV R150, R202 ;  /* 0x000000ca00967202 */ /* 0x000fce0000000f00 */
.L_x_46767:
[----:B------:R-:W-:Y:S05]  /*310c0*/  BSYNC.RECONVERGENT B1 ;  /* 0x0000000000017941 */ /* 0x000fea0003800200 */
.L_x_46766:
        /* <DEDUP_REMOVED lines=16> */
.L_x_46773:
        /* <DEDUP_REMOVED lines=13> */
.L_x_46775:
[----:B------:R-:W-:Y:S05]  /*312a0*/  BSYNC.RECONVERGENT B2 ;  /* 0x0000000000027941 */ /* 0x000fea0003800200 */
.L_x_46774:
        /* <DEDUP_REMOVED lines=61> */
.L_x_46772:
[----:B------:R-:W-:Y:S05]  /*31680*/  BSYNC.RECONVERGENT B1 ;  /* 0x0000000000017941 */ /* 0x000fea0003800200 */
.L_x_46771:
        /* <DEDUP_REMOVED lines=16> */
.L_x_46755:
        /* <DEDUP_REMOVED lines=19> */
[----:B------:R-:W-:-:S04]  /*318c0*/  LOP3.LUT R5, R4, 0xff, RZ, 0xc0, !PT ;  /* 0x000000ff04057812 */ /* 0x000fc800078ec0ff */
[----:B------:R-:W-:-:S05]  /*318d0*/  LEA R168, R149, R168, 0x8 ;  /* 0x000000a895a87211 */ /* 0x000fca00078e40ff */
[----:B------:R-:W-:Y:S02]  /*318e0*/  IMAD.IADD R5, R168, 0x1, R5 ;  /* 0x00000001a8057824 */ /* 0x000fe400078e0205 */
[----:B0-----:R-:W-:-:S05]  /*318f0*/  IMAD.WIDE.U32 R202, R148, 0x4, R202 ;  /* 0x0000000494ca7825 */ /* 0x001fca00078e00ca */
[----:B------:R1:W-:Y:S02]  /*31900*/  STG.E desc[UR6][R202.64], R5 ;  /* 0x00000005ca007986 */ /* 0x0003e4000c101906 */
.L_x_46776:
[----:B01----:R-:W-:Y:S01]  /*31910*/  MOV R5, R150 ;  /* 0x0000009600057202 */ /* 0x003fe20000000f00 */
[----:B------:R-:W-:-:S07]  /*31920*/  VIADD R148, R148, 0x20 ;  /* 0x0000002094947836 */ /* 0x000fce0000000000 */
.L_x_46713:
[----:B------:R-:W-:Y:S05]  /*31930*/  BSYNC.RECONVERGENT B0 ;  /* 0x0000000000007941 */ /* 0x000fea0003800200 */
.L_x_46712:
        /* <DEDUP_REMOVED lines=35> */
.L_x_46782:
        /* <DEDUP_REMOVED lines=13> */
.L_x_46784:
[----:B------:R-:W-:Y:S05]  /*31c40*/  BSYNC.RECONVERGENT B2 ;  /* 0x0000000000027941 */ /* 0x000fea0003800200 */
.L_x_46783:
        /* <DEDUP_REMOVED lines=54> */
[----:B------:R-:W-:-:S03]  /*31fb0*/  IMAD.WIDE.U32 R202, R16, -0x326172a9, RZ ;  /* 0xcd9e8d5710ca7825 */ /* 0x000fc600078e00ff */
[----:B------:R-:W-:Y:S02]  /*31fc0*/  LOP3.LUT R6, R6, R168, R205, 0x96, !PT ;  /* 0x000000a806067212 */ /* 0x000fe400078e96cd */
[----:B------:R-:W-:-:S03]  /*31fd0*/  LOP3.LUT R19, R19, R204, R203, 0x96, !PT ;  /* 0x000000cc13137212 */ /* 0x000fc600078e96cb */
[----:B------:R-:W-:Y:S01]  /*31fe0*/  IMAD.WIDE.U32 R168, R6, -0x2daee0ad, RZ ;  /* 0xd2511f5306a87825 */ /* 0x000fe200078e00ff */
[----:B------:R-:W-:-:S04]  /*31ff0*/  MOV R6, R202 ;  /* 0x000000ca00067202 */ /* 0x000fc80000000f00 */
[----:B------:R-:W-:Y:S01]  /*32000*/  LOP3.LUT R20, R20, R150, R169, 0x96, !PT ;  /* 0x0000009614147212 */ /* 0x000fe200078e96a9 */
[----:B------:R-:W-:-:S07]  /*32010*/  IMAD.MOV.U32 R150, RZ, RZ, R168 ;  /* 0x000000ffff967224 */ /* 0x000fce00078e00a8 */
.L_x_46781:
[----:B------:R-:W-:Y:S05]  /*32020*/  BSYNC.RECONVERGENT B1 ;  /* 0x0000000000017941 */ /* 0x000fea0003800200 */
.L_x_46780:
[----:B------:R-:W0:Y:S01]  /*32030*/  LDC R5, c[0x0][0x408] ;  /* 0x00010200ff057b82 */ /* 0x000e220000000800 */
[----:B------:R-:W-:Y:S01]  /*32040*/  ISETP.NE.AND P3, PT, R149, 0x1, PT ;  /* 0x000000019500780c */ /* 0x000fe20003f65270 */
[----:B------:R-:W-:Y:S01]  /*32050*/  HFMA2 R202, -RZ, RZ, 0.1171875, 0 ;  /* 0x2f800000ffca7431 */ /* 0x000fe200000001ff */
[----:B------:R-:W-:Y:S01]  /*32060*/  I2FP.F32.U32 R151, R151 ;  /* 0x0000009700977245 */ /* 0x000fe20000201000 */
[----:B------:R-:W-:Y:S01]  /*32070*/  BSSY.RECONVERGENT B1, `(.L_x_46785) ;  /* 0x000005b000017945 */ /* 0x000fe20003800200 */
[----:B------:R-:W-:-:S03]  /*32080*/  IMAD.MOV.U32 R16, RZ, RZ, 0x2 ;  /* 0x00000002ff107424 */ /* 0x000fc600078e00ff */
[----:B------:R-:W1:Y:S01]  /*32090*/  LDC R169, c[0x0][0x404] ;  /* 0x00010100ffa97b82 */ /* 0x000e620000000800 */
[----:B------:R-:W-:Y:S01]  /*320a0*/  FFMA.FTZ R168, R151, R202, 1.1641532182693481445e-10 ;  /* 0x2f00000097a87423 */ /* 0x000fe200000100ca */
[----:B------:R-:W-:Y:S01]  /*320b0*/  MOV R151, R6 ;  /* 0x0000000600977202 */ /* 0x000fe20000000f00 */
[----:B0----5:R-:W-:-:S03]  /*320c0*/  FMUL.FTZ R108, R108, R5 ;  /* 0x000000056c6c7220 */ /* 0x021fc60000410000 */
[----:B-1----:R-:W-:Y:S01]  /*320d0*/  FSETP.LE.FTZ.AND P2, PT, R168, R169, PT ;  /* 0x000000a9a800720b */ /* 0x002fe20003f53000 */
        /* <DEDUP_REMOVED lines=9> */
.L_x_46787:
        /* <DEDUP_REMOVED lines=13> */
.L_x_46789:
[----:B------:R-:W-:Y:S05]  /*32240*/  BSYNC.RECONVERGENT B2 ;  /* 0x0000000000027941 */ /* 0x000fea0003800200 */
.L_x_46788:
        /* <DEDUP_REMOVED lines=61> */
.L_x_46786:
[----:B------:R-:W-:Y:S05]  /*32620*/  BSYNC.RECONVERGENT B1 ;  /* 0x0000000000017941 */ /* 0x000fea0003800200 */
.L_x_46785:
        /* <DEDUP_REMOVED lines=15> */
.L_x_46792:
        /* <DEDUP_REMOVED lines=13> */
.L_x_46794:
[----:B------:R-:W-:Y:S05]  /*327f0*/  BSYNC.RECONVERGENT B2 ;  /* 0x0000000000027941 */ /* 0x000fea0003800200 */
.L_x_46793:
        /* <DEDUP_REMOVED lines=61> */
.L_x_46791:
[----:B------:R-:W-:Y:S05]  /*32bd0*/  BSYNC.RECONVERGENT B1 ;  /* 0x0000000000017941 */ /* 0x000fea0003800200 */
.L_x_46790:
        /* <DEDUP_REMOVED lines=17> */
.L_x_46797:
        /* <DEDUP_REMOVED lines=13> */
.L_x_46799:
[----:B------:R-:W-:Y:S05]  /*32dc0*/  BSYNC.RECONVERGENT B2 ;  /* 0x0000000000027941 */ /* 0x000fea0003800200 */
.L_x_46798:
        /* <DEDUP_REMOVED lines=61> */
.L_x_46796:
[----:B------:R-:W-:Y:S05]  /*331a0*/  BSYNC.RECONVERGENT B1 ;  /* 0x0000000000017941 */ /* 0x000fea0003800200 */
.L_x_46795:
        /* <DEDUP_REMOVED lines=15> */
.L_x_46802:
        /* <DEDUP_REMOVED lines=13> */
.L_x_46804:
[----:B------:R-:W-:Y:S05]  /*33370*/  BSYNC.RECONVERGENT B2 ;  /* 0x0000000000027941 */ /* 0x000fea0003800200 */
.L_x_46803:
        /* <DEDUP_REMOVED lines=61> */
.L_x_46801:
[----:B------:R-:W-:Y:S05]  /*33750*/  BSYNC.RECONVERGENT B1 ;  /* 0x0000000000017941 */ /* 0x000fea0003800200 */
.L_x_46800:
        /* <DEDUP_REMOVED lines=17> */
.L_x_46807:
        /* <DEDUP_REMOVED lines=13> */
.L_x_46809:
[----:B------:R-:W-:Y:S05]  /*33940*/  BSYNC.RECONVERGENT B2 ;  /* 0x0000000000027941 */ /* 0x000fea0003800200 */
.L_x_46808:
        /* <DEDUP_REMOVED lines=61> */
.L_x_46806:
[----:B------:R-:W-:Y:S05]  /*33d20*/  BSYNC.RECONVERGENT B1 ;  /* 0x0000000000017941 */ /* 0x000fea0003800200 */
.L_x_46805:
        /* <DEDUP_REMOVED lines=15> */
.L_x_46812:
        /* <DEDUP_REMOVED lines=13> */
.L_x_46814:
[----:B------:R-:W-:Y:S05]  /*33ef0*/  BSYNC.RECONVERGENT B2 ;  /* 0x0000000000027941 */ /* 0x000fea0003800200 */
.L_x_46813:
        /* <DEDUP_REMOVED lines=61> */
.L_x_46811:
[----:B------:R-:W-:Y:S05]  /*342d0*/  BSYNC.RECONVERGENT B1 ;  /* 0x0000000000017941 */ /* 0x000fea0003800200 */
.L_x_46810:
        /* <DEDUP_REMOVED lines=17> */
.L_x_46817:
        /* <DEDUP_REMOVED lines=15> */
.L_x_46819:
[----:B------:R-:W-:Y:S05]  /*344e0*/  BSYNC.RECONVERGENT B2 ;  /* 0x0000000000027941 */ /* 0x000fea0003800200 */
.L_x_46818:
        /* <DEDUP_REMOVED lines=61> */
.L_x_46816:
[----:B------:R-:W-:Y:S05]  /*348c0*/  BSYNC.RECONVERGENT B1 ;  /* 0x0000000000017941 */ /* 0x000fea0003800200 */
.L_x_46815:
        /* <DEDUP_REMOVED lines=35> */
.L_x_46779:
        /* <DEDUP_REMOVED lines=16> */
.L_x_46823:
        /* <DEDUP_REMOVED lines=13> */
.L_x_46825:
[----:B------:R-:W-:Y:S05]  /*34cd0*/  BSYNC.RECONVERGENT B2 ;  /* 0x0000000000027941 */ /* 0x000fea0003800200 */
.L_x_46824:
        /* <DEDUP_REMOVED lines=61> */
.L_x_46822:
[----:B------:R-:W-:Y:S05]  /*350b0*/  BSYNC.RECONVERGENT B1 ;  /* 0x0000000000017941 */ /* 0x000fea0003800200 */
.L_x_46821:
        /* <DEDUP_REMOVED lines=18> */
.L_x_46828:
        /* <DEDUP_REMOVED lines=13> */
.L_x_46830:
[----:B------:R-:W-:Y:S05]  /*352b0*/  BSYNC.RECONVERGENT B2 ;  /* 0x0000000000027941 */ /* 0x000fea0003800200 */
.L_x_46829:
        /* <DEDUP_REMOVED lines=61> */
.L_x_46827:
[----:B------:R-:W-:Y:S05]  /*35690*/  BSYNC.RECONVERGENT B1 ;  /* 0x0000000000017941 */ /* 0x000fea0003800200 */
.L_x_46826:
        /* <DEDUP_REMOVED lines=16> */
.L_x_46833:
        /* <DEDUP_REMOVED lines=13> */
.L_x_46835:
[----:B------:R-:W-:Y:S05]  /*35870*/  BSYNC.RECONVERGENT B2 ;  /* 0x0000000000027941 */ /* 0x000fea0003800200 */
.L_x_46834:
        /* <DEDUP_REMOVED lines=61> */
.L_x_46832:
[----:B------:R-:W-:Y:S05]  /*35c50*/  BSYNC.RECONVERGENT B1 ;  /* 0x0000000000017941 */ /* 0x000fea0003800200 */
.L_x_46831:
        /* <DEDUP_REMOVED lines=16> */
.L_x_46838:
        /* <DEDUP_REMOVED lines=13> */
.L_x_46840:
[----:B------:R-:W-:Y:S05]  /*35e30*/  BSYNC.RECONVERGENT B2 ;  /* 0x0000000000027941 */ /* 0x000fea0003800200 */
.L_x_46839:
        /* <DEDUP_REMOVED lines=61> */
.L_x_46837:
[----:B------:R-:W-:Y:S05]  /*36210*/  BSYNC.RECONVERGENT B1 ;  /* 0x0000000000017941 */ /* 0x000fea0003800200 */
.L_x_46836:
        /* <DEDUP_REMOVED lines=16> */
.L_x_46820:
        /* <DEDUP_REMOVED lines=24> */
.L_x_46841:
[----:B01----:R-:W-:Y:S01]  /*364a0*/  IMAD.MOV.U32 R5, RZ, RZ, R150 ;  /* 0x000000ffff057224 */ /* 0x003fe200078e0096 */
[----:B------:R-:W-:-:S07]  /*364b0*/  IADD3 R148, PT, PT, R148, 0x20, RZ ;  /* 0x0000002094947810 */ /* 0x000fce0007ffe0ff */
.L_x_46778:
[----:B------:R-:W-:Y:S05]  /*364c0*/  BSYNC.RECONVERGENT B0 ;  /* 0x0000000000007941 */ /* 0x000fea0003800200 */
.L_x_46777:
        /* <DEDUP_REMOVED lines=35> */
.L_x_46847:
        /* <DEDUP_REMOVED lines=13> */
.L_x_46849:
[----:B------:R-:W-:Y:S05]  /*367d0*/  BSYNC.RECONVERGENT B2 ;  /* 0x0000000000027941 */ /* 0x000fea0003800200 */
.L_x_46848:
        /* <DEDUP_REMOVED lines=61> */
.L_x_46846:
[----:B------:R-:W-:Y:S05]  /*36bb0*/  BSYNC.RECONVERGENT B1 ;  /* 0x0000000000017941 */ /* 0x000fea0003800200 */
.L_x_46845:
        /* <DEDUP_REMOVED lines=20> */
.L_x_46852:
        /* <DEDUP_REMOVED lines=13> */
.L_x_46854:
[----:B------:R-:W-:Y:S05]  /*36dd0*/  BSYNC.RECONVERGENT B2 ;  /* 0x0000000000027941 */ /* 0x000fea0003800200 */
.L_x_46853:
        /* <DEDUP_REMOVED lines=61> */
.L_x_46851:
[----:B------:R-:W-:Y:S05]  /*371b0*/  BSYNC.RECONVERGENT B1 ;  /* 0x0000000000017941 */ /* 0x000fea0003800200 */
.L_x_46850:
        /* <DEDUP_REMOVED lines=15> */
.L_x_46857:
        /* <DEDUP_REMOVED lines=13> */
.L_x_46859:
[----:B------:R-:W-:Y:S05]  /*37380*/  BSYNC.RECONVERGENT B2 ;  /* 0x0000000000027941 */ /* 0x000fea0003800200 */
.L_x_46858:
        /* <DEDUP_REMOVED lines=61> */
.L_x_46856:
[----:B------:R-:W-:Y:S05]  /*37760*/  BSYNC.RECONVERGENT B1 ;  /* 0x0000000000017941 */ /* 0x000fea0003800200 */
.L_x_46855:
        /* <DEDUP_REMOVED lines=17> */
.L_x_46862:
        /* <DEDUP_REMOVED lines=13> */
.L_x_46864:
[----:B------:R-:W-:Y:S05]  /*37950*/  BSYNC.RECONVERGENT B2 ;  /* 0x0000000000027941 */ /* 0x000fea0003800200 */
.L_x_46863:
        /* <DEDUP_REMOVED lines=61> */
.L_x_46861:
[----:B------:R-:W-:Y:S05]  /*37d30*/  BSYNC.RECONVERGENT B1 ;  /* 0x0000000000017941 */ /* 0x000fea0003800200 */
.L_x_46860:
        /* <DEDUP_REMOVED lines=15> */
.L_x_46867:
        /* <DEDUP_REMOVED lines=13> */
.L_x_46869:
[----:B------:R-:W-:Y:S05]  /*37f00*/  BSYNC.RECONVERGENT B2 ;  /* 0x0000000000027941 */ /* 0x000fea0003800200 */
.L_x_46868:
        /* <DEDUP_REMOVED lines=61> */
.L_x_46866:
[----:B------:R-:W-:Y:S05]  /*382e0*/  BSYNC.RECONVERGENT B1 ;  /* 0x0000000000017941 */ /* 0x000fea0003800200 */
.L_x_46865:
        /* <DEDUP_REMOVED lines=17> */
.L_x_46872:
        /* <DEDUP_REMOVED lines=13> */
.L_x_46874:
[----:B------:R-:W-:Y:S05]  /*384d0*/  BSYNC.RECONVERGENT B2 ;  /* 0x0000000000027941 */ /* 0x000fea0003800200 */
.L_x_46873:
        /* <DEDUP_REMOVED lines=61> */
.L_x_46871:
[----:B------:R-:W-:Y:S05]  /*388b0*/  BSYNC.RECONVERGENT B1 ;  /* 0x0000000000017941 */ /* 0x000fea0003800200 */
.L_x_46870:
        /* <DEDUP_REMOVED lines=15> */
.L_x_46877:
        /* <DEDUP_REMOVED lines=13> */
.L_x_46879:
[----:B------:R-:W-:Y:S05]  /*38a80*/  BSYNC.RECONVERGENT B2 ;  /* 0x0000000000027941 */ /* 0x000fea0003800200 */
.L_x_46878:
        /* <DEDUP_REMOVED lines=61> */
.L_x_46876:
[----:B------:R-:W-:Y:S05]  /*38e60*/  BSYNC.RECONVERGENT B1 ;  /* 0x0000000000017941 */ /* 0x000fea0003800200 */
.L_x_46875:
        /* <DEDUP_REMOVED lines=17> */
.L_x_46882:
        /* <DEDUP_REMOVED lines=15> */
.L_x_46884:
[----:B------:R-:W-:Y:S05]  /*39070*/  BSYNC.RECONVERGENT B2 ;  /* 0x0000000000027941 */ /* 0x000fea0003800200 */
.L_x_46883:
        /* <DEDUP_REMOVED lines=61> */
.L_x_46881:
[----:B------:R-:W-:Y:S05]  /*39450*/  BSYNC.RECONVERGENT B1 ;  /* 0x0000000000017941 */ /* 0x000fea0003800200 */
.L_x_46880:
        /* <DEDUP_REMOVED lines=35> */
.L_x_46844:
        /* <DEDUP_REMOVED lines=16> */
.L_x_46888:
        /* <DEDUP_REMOVED lines=13> */
.L_x_46890:
[----:B------:R-:W-:Y:S05]  /*39860*/  BSYNC.RECONVERGENT B2 ;  /* 0x0000000000027941 */ /* 0x000fea0003800200 */
.L_x_46889:
        /* <DEDUP_REMOVED lines=61> */
.L_x_46887:
[----:B------:R-:W-:Y:S05]  /*39c40*/  BSYNC.RECONVERGENT B1 ;  /* 0x0000000000017941 */ /* 0x000fea0003800200 */
.L_x_46886:
        /* <DEDUP_REMOVED lines=18> */
.L_x_46893:
        /* <DEDUP_REMOVED lines=13> */
.L_x_46895:
[----:B------:R-:W-:Y:S05]  /*39e40*/  BSYNC.RECONVERGENT B2 ;  /* 0x0000000000027941 */ /* 0x000fea0003800200 */
.L_x_46894:
        /* <DEDUP_REMOVED lines=61> */
.L_x_46892:
[----:B------:R-:W-:Y:S05]  /*3a220*/  BSYNC.RECONVERGENT B1 ;  /* 0x0000000000017941 */ /* 0x000fea0003800200 */
.L_x_46891:
        /* <DEDUP_REMOVED lines=16> */
.L_x_46898:
        /* <DEDUP_REMOVED lines=13> */
.L_x_46900:
[----:B------:R-:W-:Y:S05]  /*3a400*/  BSYNC.RECONVERGENT B2 ;  /* 0x0000000000027941 */ /* 0x000fea0003800200 */
.L_x_46899:
        /* <DEDUP_REMOVED lines=61> */
.L_x_46897:
[----:B------:R-:W-:Y:S05]  /*3a7e0*/  BSYNC.RECONVERGENT B1 ;  /* 0x0000000000017941 */ /* 0x000fea0003800200 */
.L_x_46896:
        /* <DEDUP_REMOVED lines=16> */
.L_x_46903:
        /* <DEDUP_REMOVED lines=13> */
.L_x_46905:
[----:B------:R-:W-:Y:S05]  /*3a9c0*/  BSYNC.RECONVERGENT B2 ;  /* 0x0000000000027941 */ /* 0x000fea0003800200 */
.L_x_46904:
        /* <DEDUP_REMOVED lines=61> */
.L_x_46902:
[----:B------:R-:W-:Y:S05]  /*3ada0*/  BSYNC.RECONVERGENT B1 ;  /* 0x0000000000017941 */ /* 0x000fea0003800200 */
.L_x_46901:
        /* <DEDUP_REMOVED lines=16> */
.L_x_46885:
        /* <DEDUP_REMOVED lines=24> */
.L_x_46906:
[----:B01----:R-:W-:Y:S01]  /*3b030*/  MOV R5, R150 ;  /* 0x0000009600057202 */ /* 0x003fe20000000f00 */
[----:B------:R-:W-:-:S07]  /*3b040*/  VIADD R148, R148, 0x20 ;  /* 0x0000002094947836 */ /* 0x000fce0000000000 */
.L_x_46843:
[----:B------:R-:W-:Y:S05]  /*3b050*/  BSYNC.RECONVERGENT B0 ;  /* 0x0000000000007941 */ /* 0x000fea0003800200 */
.L_x_46842:
        /* <DEDUP_REMOVED lines=35> */
.L_x_46912:
        /* <DEDUP_REMOVED lines=13> */
.L_x_46914:
[----:B------:R-:W-:Y:S05]  /*3b360*/  BSYNC.RECONVERGENT B2 ;  /* 0x0000000000027941 */ /* 0x000fea0003800200 */
.L_x_46913:
        /* <DEDUP_REMOVED lines=61> */
.L_x_46911:
[----:B------:R-:W-:Y:S05]  /*3b740*/  BSYNC.RECONVERGENT B1 ;  /* 0x0000000000017941 */ /* 0x000fea0003800200 */
.L_x_46910:
        /* <DEDUP_REMOVED lines=20> */
.L_x_46917:
        /* <DEDUP_REMOVED lines=13> */
.L_x_46919:
[----:B------:R-:W-:Y:S05]  /*3b960*/  BSYNC.RECONVERGENT B2 ;  /* 0x0000000000027941 */ /* 0x000fea0003800200 */
.L_x_46918:
        /* <DEDUP_REMOVED lines=61> */
.L_x_46916:
[----:B------:R-:W-:Y:S05]  /*3bd40*/  BSYNC.RECONVERGENT B1 ;  /* 0x0000000000017941 */ /* 0x000fea0003800200 */
.L_x_46915:
        /* <DEDUP_REMOVED lines=15> */
.L_x_46922:
        /* <DEDUP_REMOVED lines=13> */
.L_x_46924:
[----:B------:R-:W-:Y:S05]  /*3bf10*/  BSYNC.RECONVERGENT B2 ;  /* 0x0000000000027941 */ /* 0x000fea0003800200 */
.L_x_46923:
        /* <DEDUP_REMOVED lines=61> */
.L_x_46921:
[----:B------:R-:W-:Y:S05]  /*3c2f0*/  BSYNC.RECONVERGENT B1 ;  /* 0x0000000000017941 */ /* 0x000fea0003800200 */
.L_x_46920:
        /* <DEDUP_REMOVED lines=17> */
.L_x_46927:
        /* <DEDUP_REMOVED lines=13> */
.L_x_46929:
[----:B------:R-:W-:Y:S05]  /*3c4e0*/  BSYNC.RECONVERGENT B2 ;  /* 0x0000000000027941 */ /* 0x000fea0003800200 */
.L_x_46928:
        /* <DEDUP_REMOVED lines=61> */
.L_x_46926:
[----:B------:R-:W-:Y:S05]  /*3c8c0*/  BSYNC.RECONVERGENT B1 ;  /* 0x0000000000017941 */ /* 0x000fea0003800200 */
.L_x_46925:
        /* <DEDUP_REMOVED lines=15> */
.L_x_46932:
        /* <DEDUP_REMOVED lines=13> */
.L_x_46934:
[----:B------:R-:W-:Y:S05]  /*3ca90*/  BSYNC.RECONVERGENT B2 ;  /* 0x0000000000027941 */ /* 0x000fea0003800200 */
.L_x_46933:
        /* <DEDUP_REMOVED lines=61> */
.L_x_46931:
[----:B------:R-:W-:Y:S05]  /*3ce70*/  BSYNC.RECONVERGENT B1 ;  /* 0x0000000000017941 */ /* 0x000fea0003800200 */
.L_x_46930:
        /* <DEDUP_REMOVED lines=17> */
.L_x_46937:
        /* <DEDUP_REMOVED lines=13> */
.L_x_46939:
[----:B------:R-:W-:Y:S05]  /*3d060*/  BSYNC.RECONVERGENT B2 ;  /* 0x0000000000027941 */ /* 0x000fea0003800200 */
.L_x_46938:
        /* <DEDUP_REMOVED lines=61> */
.L_x_46936:
[----:B------:R-:W-:Y:S05]  /*3d440*/  BSYNC.RECONVERGENT B1 ;  /* 0x0000000000017941 */ /* 0x000fea0003800200 */
.L_x_46935:
        /* <DEDUP_REMOVED lines=15> */
.L_x_46942:
        /* <DEDUP_REMOVED lines=13> */
.L_x_46944:
[----:B------:R-:W-:Y:S05]  /*3d610*/  BSYNC.RECONVERGENT B2 ;  /* 0x0000000000027941 */ /* 0x000fea0003800200 */
.L_x_46943:
        /* <DEDUP_REMOVED lines=61> */
.L_x_46941:
[----:B------:R-:W-:Y:S05]  /*3d9f0*/  BSYNC.RECONVERGENT B1 ;  /* 0x0000000000017941 */ /* 0x000fea0003800200 */
.L_x_46940:
        /* <DEDUP_REMOVED lines=17> */
.L_x_46947:
        /* <DEDUP_REMOVED lines=15> */
.L_x_46949:
[----:B------:R-:W-:Y:S05]  /*3dc00*/  BSYNC.RECONVERGENT B2 ;  /* 0x0000000000027941 */ /* 0x000fea0003800200 */
.L_x_46948:
        /* <DEDUP_REMOVED lines=61> */
.L_x_46946:
[----:B------:R-:W-:Y:S05]  /*3dfe0*/  BSYNC.RECONVERGENT B1 ;  /* 0x0000000000017941 */ /* 0x000fea0003800200 */
.L_x_46945:
        /* <DEDUP_REMOVED lines=35> */
.L_x_46909:
        /* <DEDUP_REMOVED lines=16> */
.L_x_46953:
        /* <DEDUP_REMOVED lines=13> */
.L_x_46955:
[----:B------:R-:W-:Y:S05]  /*3e3f0*/  BSYNC.RECONVERGENT B2 ;  /* 0x0000000000027941 */ /* 0x000fea0003800200 */
.L_x_46954:
        /* <DEDUP_REMOVED lines=61> */
.L_x_46952:
[----:B------:R-:W-:Y:S05]  /*3e7d0*/  BSYNC.RECONVERGENT B1 ;  /* 0x0000000000017941 */ /* 0x000fea0003800200 */
.L_x_46951:
        /* <DEDUP_REMOVED lines=18> */
.L_x_46958:
        /* <DEDUP_REMOVED lines=13> */
.L_x_46960:
[----:B------:R-:W-:Y:S05]  /*3e9d0*/  BSYNC.RECONVERGENT B2 ;  /* 0x0000000000027941 */ /* 0x000fea0003800200 */
.L_x_46959:
        /* <DEDUP_REMOVED lines=61> */
.L_x_46957:
[----:B------:R-:W-:Y:S05]  /*3edb0*/  BSYNC.RECONVERGENT B1 ;  /* 0x0000000000017941 */ /* 0x000fea0003800200 */
.L_x_46956:
        /* <DEDUP_REMOVED lines=16> */
.L_x_46963:
        /* <DEDUP_REMOVED lines=13> */
.L_x_46965:
[----:B------:R-:W-:Y:S05]  /*3ef90*/  BSYNC.RECONVERGENT B2 ;  /* 0x0000000000027941 */ /* 0x000fea0003800200 */
.L_x_46964:
        /* <DEDUP_REMOVED lines=61> */
.L_x_46962:
[----:B------:R-:W-:Y:S05]  /*3f370*/  BSYNC.RECONVERGENT B1 ;  /* 0x0000000000017941 */ /* 0x000fea0003800200 */
.L_x_46961:
        /* <DEDUP_REMOVED lines=16> */
.L_x_46968:
        /* <DEDUP_REMOVED lines=13> */
.L_x_46970:
[----:B------:R-:W-:Y:S05]  /*3f550*/  BSYNC.RECONVERGENT B2 ;  /* 0x0000000000027941 */ /* 0x000fea0003800200 */
.L_x_46969:
        /* <DEDUP_REMOVED lines=61> */
.L_x_46967:
[----:B------:R-:W-:Y:S05]  /*3f930*/  BSYNC.RECONVERGENT B1 ;  /* 0x0000000000017941 */ /* 0x000fea0003800200 */
.L_x_46966:
        /* <DEDUP_REMOVED lines=16> */
.L_x_46950:
        /* <DEDUP_REMOVED lines=24> */
.L_x_46971:
[----:B01----:R-:W-:Y:S01]  /*3fbc0*/  IMAD.MOV.U32 R5, RZ, RZ, R150 ;  /* 0x000000ffff057224 */ /* 0x003fe200078e0096 */
[----:B------:R-:W-:-:S07]  /*3fbd0*/  IADD3 R148, PT, PT, R148, 0x20, RZ ;  /* 0x0000002094947810 */ /* 0x000fce0007ffe0ff */
.L_x_46908:
[----:B------:R-:W-:Y:S05]  /*3fbe0*/  BSYNC.RECONVERGENT B0 ;  /* 0x0000000000007941 */ /* 0x000fea0003800200 */
.L_x_46907:
        /* <DEDUP_REMOVED lines=35> */
.L_x_46977:
        /* <DEDUP_REMOVED lines=13> */
.L_x_46979:
[----:B------:R-:W-:Y:S05]  /*3fef0*/  BSYNC.RECONVERGENT B2 ;  /* 0x0000000000027941 */ /* 0x000fea0003800200 */
.L_x_46978:
        /* <DEDUP_REMOVED lines=61> */
.L_x_46976:
[----:B------:R-:W-:Y:S05]  /*402d0*/  BSYNC.RECONVERGENT B1 ;  /* 0x0000000000017941 */ /* 0x000fea0003800200 */
.L_x_46975:
        /* <DEDUP_REMOVED lines=20> */
.L_x_46982:
        /* <DEDUP_REMOVED lines=13> */
.L_x_46984:
[----:B------:R-:W-:Y:S05]  /*404f0*/  BSYNC.RECONVERGENT B2 ;  /* 0x0000000000027941 */ /* 0x000fea0003800200 */
.L_x_46983:
        /* <DEDUP_REMOVED lines=61> */
.L_x_46981:
[----:B------:R-:W-:Y:S05]  /*408d0*/  BSYNC.RECONVERGENT B1 ;  /* 0x0000000000017941 */ /* 0x000fea0003800200 */
.L_x_46980:
        /* <DEDUP_REMOVED lines=15> */
.L_x_46987:
        /* <DEDUP_REMOVED lines=13> */
.L_x_46989:
[----:B------:R-:W-:Y:S05]  /*40aa0*/  BSYNC.RECONVERGENT B2 ;  /* 0x0000000000027941 */ /* 0x000fea0003800200 */
.L_x_46988:
        /* <DEDUP_REMOVED lines=61> */
.L_x_46986:
[----:B------:R-:W-:Y:S05]  /*40e80*/  BSYNC.RECONVERGENT B1 ;  /* 0x0000000000017941 */ /* 0x000fea0003800200 */
.L_x_46985:
        /* <DEDUP_REMOVED lines=17> */
.L_x_46992:
        /* <DEDUP_REMOVED lines=13> */
.L_x_46994:
[----:B------:R-:W-:Y:S05]  /*41070*/  BSYNC.RECONVERGENT B2 ;  /* 0x0000000000027941 */ /* 0x000fea0003800200 */
.L_x_46993:
        /* <DEDUP_REMOVED lines=61> */
.L_x_46991:
[----:B------:R-:W-:Y:S05]  /*41450*/  BSYNC.RECONVERGENT B1 ;  /* 0x0000000000017941 */ /* 0x000fea0003800200 */
.L_x_46990:
        /* <DEDUP_REMOVED lines=15> */
.L_x_46997:
        /* <DEDUP_REMOVED lines=13> */
.L_x_46999:
[----:B------:R-:W-:Y:S05]  /*41620*/  BSYNC.RECONVERGENT B2 ;  /* 0x0000000000027941 */ /* 0x000fea0003800200 */
.L_x_46998:
        /* <DEDUP_REMOVED lines=61> */
.L_x_46996:
[----:B------:R-:W-:Y:S05]  /*41a00*/  BSYNC.RECONVERGENT B1 ;  /* 0x0000000000017941 */ /* 0x000fea0003800200 */
.L_x_46995:
        /* <DEDUP_REMOVED lines=17> */
.L_x_47002:
        /* <DEDUP_REMOVED lines=13> */
.L_x_47004:
[----:B------:R-:W-:Y:S05]  /*41bf0*/  BSYNC.RECONVERGENT B2 ;  /* 0x0000000000027941 */ /* 0x000fea0003800200 */
.L_x_47003:
        /* <DEDUP_REMOVED lines=61> */
.L_x_47001:
[----:B------:R-:W-:Y:S05]  /*41fd0*/  BSYNC.RECONVERGENT B1 ;  /* 0x0000000000017941 */ /* 0x000fea0003800200 */
.L_x_47000:
        /* <DEDUP_REMOVED lines=15> */
.L_x_47007:
        /* <DEDUP_REMOVED lines=13> */
.L_x_47009:
[----:B------:R-:W-:Y:S05]  /*421a0*/  BSYNC.RECONVERGENT B2 ;  /* 0x0000000000027941 */ /* 0x000fea0003800200 */
.L_x_47008:
        /* <DEDUP_REMOVED lines=61> */
.L_x_47006:
[----:B------:R-:W-:Y:S05]  /*42580*/  BSYNC.RECONVERGENT B1 ;  /* 0x0000000000017941 */ /* 0x000fea0003800200 */
.L_x_47005:
        /* <DEDUP_REMOVED lines=17> */
.L_x_47012:
        /* <DEDUP_REMOVED lines=15> */
.L_x_47014:
[----:B------:R-:W-:Y:S05]  /*42790*/  BSYNC.RECONVERGENT B2 ;  /* 0x0000000000027941 */ /* 0x000fea0003800200 */
.L_x_47013:
        /* <DEDUP_REMOVED lines=61> */
.L_x_47011:
[----:B------:R-:W-:Y:S05]  /*42b70*/  BSYNC.RECONVERGENT B1 ;  /* 0x0000000000017941 */ /* 0x000fea0003800200 */
.L_x_47010:
        /* <DEDUP_REMOVED lines=35> */
.L_x_46974:
        /* <DEDUP_REMOVED lines=16> */
.L_x_47018:
        /* <DEDUP_REMOVED lines=13> */
.L_x_47020:
[----:B------:R-:W-:Y:S05]  /*42f80*/  BSYNC.RECONVERGENT B2 ;  /* 0x0000000000027941 */ /* 0x000fea0003800200 */
.L_x_47019:
        /* <DEDUP_REMOVED lines=61> */
.L_x_47017:
[----:B------:R-:W-:Y:S05]  /*43360*/  BSYNC.RECONVERGENT B1 ;  /* 0x0000000000017941 */ /* 0x000fea0003800200 */
.L_x_47016:
        /* <DEDUP_REMOVED lines=18> */
.L_x_47023:
        /* <DEDUP_REMOVED lines=13> */
.L_x_47025:
[----:B------:R-:W-:Y:S05]  /*43560*/  BSYNC.RECONVERGENT B2 ;  /* 0x0000000000027941 */ /* 0x000fea0003800200 */
.L_x_47024:
        /* <DEDUP_REMOVED lines=61> */
.L_x_47022:
[----:B------:R-:W-:Y:S05]  /*43940*/  BSYNC.RECONVERGENT B1 ;  /* 0x0000000000017941 */ /* 0x000fea0003800200 */
.L_x_47021:
        /* <DEDUP_REMOVED lines=16> */
.L_x_47028:
        /* <DEDUP_REMOVED lines=13> */
.L_x_47030:
[----:B------:R-:W-:Y:S05]  /*43b20*/  BSYNC.RECONVERGENT B2 ;  /* 0x0000000000027941 */ /* 0x000fea0003800200 */
.L_x_47029:
        /* <DEDUP_REMOVED lines=61> */
.L_x_47027:
[----:B------:R-:W-:Y:S05]  /*43f00*/  BSYNC.RECONVERGENT B1 ;  /* 0x0000000000017941 */ /* 0x000fea0003800200 */
.L_x_47026:
        /* <DEDUP_REMOVED lines=16> */
.L_x_47033:
        /* <DEDUP_REMOVED lines=13> */
.L_x_47035:
[----:B------:R-:W-:Y:S05]  /*440e0*/  BSYNC.RECONVERGENT B2 ;  /* 0x0000000000027941 */ /* 0x000fea0003800200 */
.L_x_47034:
        /* <DEDUP_REMOVED lines=61> */
.L_x_47032:
[----:B------:R-:W-:Y:S05]  /*444c0*/  BSYNC.RECONVERGENT B1 ;  /* 0x0000000000017941 */ /* 0x000fea0003800200 */
.L_x_47031:
        /* <DEDUP_REMOVED lines=16> */
.L_x_47015:
        /* <DEDUP_REMOVED lines=24> */
.L_x_47036:
[----:B01----:R-:W-:Y:S01]  /*44750*/  MOV R5, R150 ;  /* 0x0000009600057202 */ /* 0x003fe20000000f00 */
[----:B------:R-:W-:-:S07]  /*44760*/  VIADD R148, R148, 0x20 ;  /* 0x0000002094947836 */ /* 0x000fce0000000000 */
.L_x_46973:
[----:B------:R-:W-:Y:S05]  /*44770*/  BSYNC.RECONVERGENT B0 ;  /* 0x0000000000007941 */ /* 0x000fea0003800200 */
.L_x_46972:
        /* <DEDUP_REMOVED lines=35> */
.L_x_47042:
        /* <DEDUP_REMOVED lines=13> */
.L_x_47044:
[----:B------:R-:W-:Y:S05]  /*44a80*/  BSYNC.RECONVERGENT B2 ;  /* 0x0000000000027941 */ /* 0x000fea0003800200 */
.L_x_47043:
        /* <DEDUP_REMOVED lines=61> */
.L_x_47041:
[----:B------:R-:W-:Y:S05]  /*44e60*/  BSYNC.RECONVERGENT B1 ;  /* 0x0000000000017941 */ /* 0x000fea0003800200 */
.L_x_47040:
        /* <DEDUP_REMOVED lines=20> */
.L_x_47047:
        /* <DEDUP_REMOVED lines=13> */
.L_x_47049:
[----:B------:R-:W-:Y:S05]  /*45080*/  BSYNC.RECONVERGENT B2 ;  /* 0x0000000000027941 */ /* 0x000fea0003800200 */
.L_x_47048:
        /* <DEDUP_REMOVED lines=61> */
.L_x_47046:
[----:B------:R-:W-:Y:S05]  /*45460*/  BSYNC.RECONVERGENT B1 ;  /* 0x0000000000017941 */ /* 0x000fea0003800200 */
.L_x_47045:
        /* <DEDUP_REMOVED lines=15> */
.L_x_47052:
        /* <DEDUP_REMOVED lines=13> */
.L_x_47054:
[----:B------:R-:W-:Y:S05]  /*45630*/  BSYNC.RECONVERGENT B2 ;  /* 0x0000000000027941 */ /* 0x000fea0003800200 */
.L_x_47053:
        /* <DEDUP_REMOVED lines=61> */
.L_x_47051:
[----:B------:R-:W-:Y:S05]  /*45a10*/  BSYNC.RECONVERGENT B1 ;  /* 0x0000000000017941 */ /* 0x000fea0003800200 */
.L_x_47050:
        /* <DEDUP_REMOVED lines=17> */
.L_x_47057:
        /* <DEDUP_REMOVED lines=13> */
.L_x_47059:
[----:B------:R-:W-:Y:S05]  /*45c00*/  BSYNC.RECONVERGENT B2 ;  /* 0x0000000000027941 */ /* 0x000fea0003800200 */
.L_x_47058:
        /* <DEDUP_REMOVED lines=61> */
.L_x_47056:
[----:B------:R-:W-:Y:S05]  /*45fe0*/  BSYNC.RECONVERGENT B1 ;  /* 0x0000000000017941 */ /* 0x000fea0003800200 */
.L_x_47055:
        /* <DEDUP_REMOVED lines=15> */
.L_x_47062:
        /* <DEDUP_REMOVED lines=13> */
.L_x_47064:
[----:B------:R-:W-:Y:S05]  /*461b0*/  BSYNC.RECONVERGENT B2 ;  /* 0x0000000000027941 */ /* 0x000fea0003800200 */
.L_x_47063:
        /* <DEDUP_REMOVED lines=61> */
.L_x_47061:
[----:B------:R-:W-:Y:S05]  /*46590*/  BSYNC.RECONVERGENT B1 ;  /* 0x0000000000017941 */ /* 0x000fea0003800200 */
.L_x_47060:
        /* <DEDUP_REMOVED lines=17> */
.L_x_47067:
        /* <DEDUP_REMOVED lines=13> */
.L_x_47069:
[----:B------:R-:W-:Y:S05]  /*46780*/  BSYNC.RECONVERGENT B2 ;  /* 0x0000000000027941 */ /* 0x000fea0003800200 */
.L_x_47068:
        /* <DEDUP_REMOVED lines=61> */
.L_x_47066:
[----:B------:R-:W-:Y:S05]  /*46b60*/  BSYNC.RECONVERGENT B1 ;  /* 0x0000000000017941 */ /* 0x000fea0003800200 */
.L_x_47065:
        /* <DEDUP_REMOVED lines=15> */
.L_x_47072:
        /* <DEDUP_REMOVED lines=13> */
.L_x_47074:
[----:B------:R-:W-:Y:S05]  /*46d30*/  BSYNC.RECONVERGENT B2 ;  /* 0x0000000000027941 */ /* 0x000fea0003800200 */
.L_x_47073:
        /* <DEDUP_REMOVED lines=61> */
.L_x_47071:
[----:B------:R-:W-:Y:S05]  /*47110*/  BSYNC.RECONVERGENT B1 ;  /* 0x0000000000017941 */ /* 0x000fea0003800200 */
.L_x_47070:
        /* <DEDUP_REMOVED lines=17> */
.L_x_47077:
        /* <DEDUP_REMOVED lines=15> */
.L_x_47079:
[----:B------:R-:W-:Y:S05]  /*47320*/  BSYNC.RECONVERGENT B2 ;  /* 0x0000000000027941 */ /* 0x000fea0003800200 */
.L_x_47078:
        /* <DEDUP_REMOVED lines=61> */
.L_x_47076:
[----:B------:R-:W-:Y:S05]  /*47700*/  BSYNC.RECONVERGENT B1 ;  /* 0x0000000000017941 */ /* 0x000fea0003800200 */
.L_x_47075:
        /* <DEDUP_REMOVED lines=35> */
.L_x_47039:
        /* <DEDUP_REMOVED lines=16> */
.L_x_47083:
        /* <DEDUP_REMOVED lines=13> */
.L_x_47085:
[----:B------:R-:W-:Y:S05]  /*47b10*/  BSYNC.RECONVERGENT B2 ;  /* 0x0000000000027941 */ /* 0x000fea0003800200 */
.L_x_47084:
        /* <DEDUP_REMOVED lines=61> */
.L_x_47082:
[----:B------:R-:W-:Y:S05]  /*47ef0*/  BSYNC.RECONVERGENT B1 ;  /* 0x0000000000017941 */ /* 0x000fea0003800200 */
.L_x_47081:
        /* <DEDUP_REMOVED lines=18> */
.L_x_47088:
        /* <DEDUP_REMOVED lines=13> */
.L_x_47090:
[----:B------:R-:W-:Y:S05]  /*480f0*/  BSYNC.RECONVERGENT B2 ;  /* 0x0000000000027941 */ /* 0x000fea0003800200 */
.L_x_47089:
        /* <DEDUP_REMOVED lines=61> */
.L_x_47087:
[----:B------:R-:W-:Y:S05]  /*484d0*/  BSYNC.RECONVERGENT B1 ;  /* 0x0000000000017941 */ /* 0x000fea0003800200 */
.L_x_47086:
        /* <DEDUP_REMOVED lines=16> */
.L_x_47093:
        /* <DEDUP_REMOVED lines=13> */
.L_x_47095:
[----:B------:R-:W-:Y:S05]  /*486b0*/  BSYNC.RECONVERGENT B2 ;  /* 0x0000000000027941 */ /* 0x000fea0003800200 */
.L_x_47094:
        /* <DEDUP_REMOVED lines=61> */
.L_x_47092:
[----:B------:R-:W-:Y:S05]  /*48a90*/  BSYNC.RECONVERGENT B1 ;  /* 0x0000000000017941 */ /* 0x000fea0003800200 */
.L_x_47091:
        /* <DEDUP_REMOVED lines=16> */
.L_x_47098:
        /* <DEDUP_REMOVED lines=13> */
.L_x_47100:
[----:B------:R-:W-:Y:S05]  /*48c70*/  BSYNC.RECONVERGENT B2 ;  /* 0x0000000000027941 */ /* 0x000fea0003800200 */
.L_x_47099:
        /* <DEDUP_REMOVED lines=61> */
.L_x_47097:
[----:B------:R-:W-:Y:S05]  /*49050*/  BSYNC.RECONVERGENT B1 ;  /* 0x0000000000017941 */ /* 0x000fea0003800200 */
.L_x_47096:
        /* <DEDUP_REMOVED lines=16> */
.L_x_47080:
        /* <DEDUP_REMOVED lines=24> */
.L_x_47101:
[----:B01----:R-:W-:Y:S01]  /*492e0*/  IMAD.MOV.U32 R5, RZ, RZ, R150 ;  /* 0x000000ffff057224 */ /* 0x003fe200078e0096 */
[----:B------:R-:W-:-:S07]  /*492f0*/  IADD3 R148, PT, PT, R148, 0x20, RZ ;  /* 0x0000002094947810 */ /* 0x000fce0007ffe0ff */
.L_x_47038:
[----:B------:R-:W-:Y:S05]  /*49300*/  BSYNC.RECONVERGENT B0 ;  /* 0x0000000000007941 */ /* 0x000fea0003800200 */
.L_x_47037:
        /* <DEDUP_REMOVED lines=35> */
.L_x_47107:
        /* <DEDUP_REMOVED lines=13> */
.L_x_47109:
[----:B------:R-:W-:Y:S05]  /*49610*/  BSYNC.RECONVERGENT B2 ;  /* 0x0000000000027941 */ /* 0x000fea0003800200 */
.L_x_47108:
        /* <DEDUP_REMOVED lines=61> */
.L_x_47106:
[----:B------:R-:W-:Y:S05]  /*499f0*/  BSYNC.RECONVERGENT B1 ;  /* 0x0000000000017941 */ /* 0x000fea0003800200 */
.L_x_47105:
        /* <DEDUP_REMOVED lines=20> */
.L_x_47112:
        /* <DEDUP_REMOVED lines=13> */
.L_x_47114:
[----:B------:R-:W-:Y:S05]  /*49c10*/  BSYNC.RECONVERGENT B2 ;  /* 0x0000000000027941 */ /* 0x000fea0003800200 */
.L_x_47113:
        /* <DEDUP_REMOVED lines=61> */
.L_x_47111:
[----:B------:R-:W-:Y:S05]  /*49ff0*/  BSYNC.RECONVERGENT B1 ;  /* 0x0000000000017941 */ /* 0x000fea0003800200 */
.L_x_47110:
        /* <DEDUP_REMOVED lines=15> */
.L_x_47117:
        /* <DEDUP_REMOVED lines=13> */
.L_x_47119:
[----:B------:R-:W-:Y:S05]  /*4a1c0*/  BSYNC.RECONVERGENT B2 ;  /* 0x0000000000027941 */ /* 0x000fea0003800200 */
.L_x_47118:
        /* <DEDUP_REMOVED lines=61> */
.L_x_47116:
[----:B------:R-:W-:Y:S05]  /*4a5a0*/  BSYNC.RECONVERGENT B1 ;  /* 0x0000000000017941 */ /* 0x000fea0003800200 */
.L_x_47115:
        /* <DEDUP_REMOVED lines=17> */
.L_x_47122:
        /* <DEDUP_REMOVED lines=13> */
.L_x_47124:
[----:B------:R-:W-:Y:S05]  /*4a790*/  BSYNC.RECONVERGENT B2 ;  /* 0x0000000000027941 */ /* 0x000fea0003800200 */
.L_x_47123:
        /* <DEDUP_REMOVED lines=61> */
.L_x_47121:
[----:B------:R-:W-:Y:S05]  /*4ab70*/  BSYNC.RECONVERGENT B1 ;  /* 0x0000000000017941 */ /* 0x000fea0003800200 */
.L_x_47120:
        /* <DEDUP_REMOVED lines=15> */
.L_x_47127:
        /* <DEDUP_REMOVED lines=13> */
.L_x_47129:
[----:B------:R-:W-:Y:S05]  /*4ad40*/  BSYNC.RECONVERGENT B2 ;  /* 0x0000000000027941 */ /* 0x000fea0003800200 */
.L_x_47128:
        /* <DEDUP_REMOVED lines=61> */
.L_x_47126:
[----:B------:R-:W-:Y:S05]  /*4b120*/  BSYNC.RECONVERGENT B1 ;  /* 0x0000000000017941 */ /* 0x000fea0003800200 */
.L_x_47125:
        /* <DEDUP_REMOVED lines=17> */
.L_x_47132:
        /* <DEDUP_REMOVED lines=13> */
.L_x_47134:
[----:B------:R-:W-:Y:S05]  /*4b310*/  BSYNC.RECONVERGENT B2 ;  /* 0x0000000000027941 */ /* 0x000fea0003800200 */
.L_x_47133:
        /* <DEDUP_REMOVED lines=61> */
.L_x_47131:
[----:B------:R-:W-:Y:S05]  /*4b6f0*/  BSYNC.RECONVERGENT B1 ;  /* 0x0000000000017941 */ /* 0x000fea0003800200 */
.L_x_47130:
        /* <DEDUP_REMOVED lines=15> */
.L_x_47137:
        /* <DEDUP_REMOVED lines=13> */
.L_x_47139:
[----:B------:R-:W-:Y:S05]  /*4b8c0*/  BSYNC.RECONVERGENT B2 ;  /* 0x0000000000027941 */ /* 0x000fea0003800200 */
.L_x_47138:
        /* <DEDUP_REMOVED lines=61> */
.L_x_47136:
[----:B------:R-:W-:Y:S05]  /*4bca0*/  BSYNC.RECONVERGENT B1 ;  /* 0x0000000000017941 */ /* 0x000fea0003800200 */
.L_x_47135:
        /* <DEDUP_REMOVED lines=17> */
.L_x_47142:
        /* <DEDUP_REMOVED lines=15> */
.L_x_47144:
[----:B------:R-:W-:Y:S05]  /*4beb0*/  BSYNC.RECONVERGENT B2 ;  /* 0x0000000000027941 */ /* 0x000fea0003800200 */
.L_x_47143:
        /* <DEDUP_REMOVED lines=61> */
.L_x_47141:
[----:B------:R-:W-:Y:S05]  /*4c290*/  BSYNC.RECONVERGENT B1 ;  /* 0x0000000000017941 */ /* 0x000fea0003800200 */
.L_x_47140:
        /* <DEDUP_REMOVED lines=35> */
.L_x_47104:
        /* <DEDUP_REMOVED lines=16> */
.L_x_47148:
        /* <DEDUP_REMOVED lines=13> */
.L_x_47150:
[----:B------:R-:W-:Y:S05]  /*4c6a0*/  BSYNC.RECONVERGENT B2 ;  /* 0x0000000000027941 */ /* 0x000fea0003800200 */
.L_x_47149:
        /* <DEDUP_REMOVED lines=61> */
.L_x_47147:
[----:B------:R-:W-:Y:S05]  /*4ca80*/  BSYNC.RECONVERGENT B1 ;  /* 0x0000000000017941 */ /* 0x000fea0003800200 */
.L_x_47146:
        /* <DEDUP_REMOVED lines=18> */
.L_x_47153:
        /* <DEDUP_REMOVED lines=13> */
.L_x_47155:
[----:B------:R-:W-:Y:S05]  /*4cc80*/  BSYNC.RECONVERGENT B2 ;  /* 0x0000000000027941 */ /* 0x000fea0003800200 */
.L_x_47154:
        /* <DEDUP_REMOVED lines=61> */
.L_x_47152:
[----:B------:R-:W-:Y:S05]  /*4d060*/  BSYNC.RECONVERGENT B1 ;  /* 0x0000000000017941 */ /* 0x000fea0003800200 */
.L_x_47151:
        /* <DEDUP_REMOVED lines=16> */
.L_x_47158:
        /* <DEDUP_REMOVED lines=13> */
.L_x_47160:
[----:B------:R-:W-:Y:S05]  /*4d240*/  BSYNC.RECONVERGENT B2 ;  /* 0x0000000000027941 */ /* 0x000fea0003800200 */
.L_x_47159:
        /* <DEDUP_REMOVED lines=61> */
.L_x_47157:
[----:B------:R-:W-:Y:S05]  /*4d620*/  BSYNC.RECONVERGENT B1 ;  /* 0x0000000000017941 */ /* 0x000fea0003800200 */
.L_x_47156:
        /* <DEDUP_REMOVED lines=16> */
.L_x_47163:
        /* <DEDUP_REMOVED lines=13> */
.L_x_47165:
[----:B------:R-:W-:Y:S05]  /*4d800*/  BSYNC.RECONVERGENT B2 ;  /* 0x0000000000027941 */ /* 0x000fea0003800200 */
.L_x_47164:
        /* <DEDUP_REMOVED lines=61> */
.L_x_47162:
[----:B------:R-:W-:Y:S05]  /*4dbe0*/  BSYNC.RECONVERGENT B1 ;  /* 0x0000000000017941 */ /* 0x000fea0003800200 */
.L_x_47161:
        /* <DEDUP_REMOVED lines=16> */
.L_x_47145:
        /* <DEDUP_REMOVED lines=24> */
.L_x_47166:
[----:B01----:R-:W-:Y:S01]  /*4de70*/  MOV R5, R150 ;  /* 0x0000009600057202 */ /* 0x003fe20000000f00 */
[----:B------:R-:W-:-:S07]  /*4de80*/  VIADD R148, R148, 0x20 ;  /* 0x0000002094947836 */ /* 0x000fce0000000000 */
.L_x_47103:
[----:B------:R-:W-:Y:S05]  /*4de90*/  BSYNC.RECONVERGENT B0 ;  /* 0x0000000000007941 */ /* 0x000fea0003800200 */
.L_x_47102:
        /* <DEDUP_REMOVED lines=35> */
.L_x_47172:
        /* <DEDUP_REMOVED lines=13> */
.L_x_47174:
[----:B------:R-:W-:Y:S05]  /*4e1a0*/  BSYNC.RECONVERGENT B2 ;  /* 0x0000000000027941 */ /* 0x000fea0003800200 */
.L_x_47173:
        /* <DEDUP_REMOVED lines=61> */
.L_x_47171:
[----:B------:R-:W-:Y:S05]  /*4e580*/  BSYNC.RECONVERGENT B1 ;  /* 0x0000000000017941 */ /* 0x000fea0003800200 */
.L_x_47170:
        /* <DEDUP_REMOVED lines=20> */
.L_x_47177:
        /* <DEDUP_REMOVED lines=13> */
.L_x_47179:
[----:B------:R-:W-:Y:S05]  /*4e7a0*/  BSYNC.RECONVERGENT B2 ;  /* 0x0000000000027941 */ /* 0x000fea0003800200 */
.L_x_47178:
        /* <DEDUP_REMOVED lines=61> */
.L_x_47176:
[----:B------:R-:W-:Y:S05]  /*4eb80*/  BSYNC.RECONVERGENT B1 ;  /* 0x0000000000017941 */ /* 0x000fea0003800200 */
.L_x_47175:
        /* <DEDUP_REMOVED lines=15> */
.L_x_47182:
        /* <DEDUP_REMOVED lines=13> */
.L_x_47184:
[----:B------:R-:W-:Y:S05]  /*4ed50*/  BSYNC.RECONVERGENT B2 ;  /* 0x0000000000027941 */ /* 0x000fea0003800200 */
.L_x_47183:
        /* <DEDUP_REMOVED lines=61> */
.L_x_47181:
[----:B------:R-:W-:Y:S05]  /*4f130*/  BSYNC.RECONVERGENT B1 ;  /* 0x0000000000017941 */ /* 0x000fea0003800200 */
.L_x_47180:
        /* <DEDUP_REMOVED lines=17> */
.L_x_47187:
        /* <DEDUP_REMOVED lines=13> */
.L_x_47189:
[----:B------:R-:W-:Y:S05]  /*4f320*/  BSYNC.RECONVERGENT B2 ;  /* 0x0000000000027941 */ /* 0x000fea0003800200 */
.L_x_47188:
        /* <DEDUP_REMOVED lines=61> */
.L_x_47186:
[----:B------:R-:W-:Y:S05]  /*4f700*/  BSYNC.RECONVERGENT B1 ;  /* 0x0000000000017941 */ /* 0x000fea0003800200 */
.L_x_47185:
        /* <DEDUP_REMOVED lines=15> */
.L_x_47192:
        /* <DEDUP_REMOVED lines=13> */
.L_x_47194:
[----:B------:R-:W-:Y:S05]  /*4f8d0*/  BSYNC.RECONVERGENT B2 ;  /* 0x0000000000027941 */ /* 0x000fea0003800200 */
.L_x_47193:
        /* <DEDUP_REMOVED lines=61> */
.L_x_47191:
[----:B------:R-:W-:Y:S05]  /*4fcb0*/  BSYNC.RECONVERGENT B1 ;  /* 0x0000000000017941 */ /* 0x000fea0003800200 */
.L_x_47190:
        /* <DEDUP_REMOVED lines=17> */
.L_x_47197:
        /* <DEDUP_REMOVED lines=13> */
.L_x_47199:
[----:B------:R-:W-:Y:S05]  /*4fea0*/  BSYNC.RECONVERGENT B2 ;  /* 0x0000000000027941 */ /* 0x000fea0003800200 */
.L_x_47198:
        /* <DEDUP_REMOVED lines=61> */
.L_x_47196:
[----:B------:R-:W-:Y:S05]  /*50280*/  BSYNC.RECONVERGENT B1 ;  /* 0x0000000000017941 */ /* 0x000fea0003800200 */
.L_x_47195:
        /* <DEDUP_REMOVED lines=15> */
.L_x_47202:
        /* <DEDUP_REMOVED lines=13> */
.L_x_47204:
[----:B------:R-:W-:Y:S05]  /*50450*/  BSYNC.RECONVERGENT B2 ;  /* 0x0000000000027941 */ /* 0x000fea0003800200 */
.L_x_47203:
        /* <DEDUP_REMOVED lines=61> */
.L_x_47201:
[----:B------:R-:W-:Y:S05]  /*50830*/  BSYNC.RECONVERGENT B1 ;  /* 0x0000000000017941 */ /* 0x000fea0003800200 */
.L_x_47200:
        /* <DEDUP_REMOVED lines=17> */
.L_x_47207:
        /* <DEDUP_REMOVED lines=15> */
.L_x_47209:
[----:B------:R-:W-:Y:S05]  /*50a40*/  BSYNC.RECONVERGENT B2 ;  /* 0x0000000000027941 */ /* 0x000fea0003800200 */
.L_x_47208:
        /* <DEDUP_REMOVED lines=61> */
.L_x_47206:
[----:B------:R-:W-:Y:S05]  /*50e20*/  BSYNC.RECONVERGENT B1 ;  /* 0x0000000000017941 */ /* 0x000fea0003800200 */
.L_x_47205:
        /* <DEDUP_REMOVED lines=35> */
.L_x_47169:
        /* <DEDUP_REMOVED lines=16> */
.L_x_47213:
        /* <DEDUP_REMOVED lines=13> */
.L_x_47215:
[----:B------:R-:W-:Y:S05]  /*51230*/  BSYNC.RECONVERGENT B2 ;  /* 0x0000000000027941 */ /* 0x000fea0003800200 */
.L_x_47214:
        /* <DEDUP_REMOVED lines=61> */
.L_x_47212:
[----:B------:R-:W-:Y:S05]  /*51610*/  BSYNC.RECONVERGENT B1 ;  /* 0x0000000000017941 */ /* 0x000fea0003800200 */
.L_x_47211:
        /* <DEDUP_REMOVED lines=18> */
.L_x_47218:
        /* <DEDUP_REMOVED lines=13> */
.L_x_47220:
[----:B------:R-:W-:Y:S05]  /*51810*/  BSYNC.RECONVERGENT B2 ;  /* 0x0000000000027941 */ /* 0x000fea0003800200 */
.L_x_47219:
        /* <DEDUP_REMOVED lines=61> */
.L_x_47217:
[----:B------:R-:W-:Y:S05]  /*51bf0*/  BSYNC.RECONVERGENT B1 ;  /* 0x0000000000017941 */ /* 0x000fea0003800200 */
.L_x_47216:
        /* <DEDUP_REMOVED lines=16> */
.L_x_47223:
        /* <DEDUP_REMOVED lines=13> */
.L_x_47225:
[----:B------:R-:W-:Y:S05]  /*51dd0*/  BSYNC.RECONVERGENT B2 ;  /* 0x0000000000027941 */ /* 0x000fea0003800200 */
.L_x_47224:
        /* <DEDUP_REMOVED lines=61> */
.L_x_47222:
[----:B------:R-:W-:Y:S05]  /*521b0*/  BSYNC.RECONVERGENT B1 ;  /* 0x0000000000017941 */ /* 0x000fea0003800200 */
.L_x_47221:
        /* <DEDUP_REMOVED lines=16> */
.L_x_47228:
        /* <DEDUP_REMOVED lines=13> */
.L_x_47230:
[----:B------:R-:W-:Y:S05]  /*52390*/  BSYNC.RECONVERGENT B2 ;  /* 0x0000000000027941 */ /* 0x000fea0003800200 */
.L_x_47229:
        /* <DEDUP_REMOVED lines=61> */
.L_x_47227:
[----:B------:R-:W-:Y:S05]  /*52770*/  BSYNC.RECONVERGENT B1 ;  /* 0x0000000000017941 */ /* 0x000fea0003800200 */
.L_x_47226:
        /* <DEDUP_REMOVED lines=16> */
.L_x_47210:
        /* <DEDUP_REMOVED lines=24> */
.L_x_47231:
[----:B01----:R-:W-:Y:S01]  /*52a00*/  IMAD.MOV.U32 R5, RZ, RZ, R150 ;  /* 0x000000ffff057224 */ /* 0x003fe200078e0096 */
[----:B------:R-:W-:-:S07]  /*52a10*/  IADD3 R148, PT, PT, R148, 0x20, RZ ;  /* 0x0000002094947810 */ /* 0x000fce0007ffe0ff */
.L_x_47168:
[----:B------:R-:W-:Y:S05]  /*52a20*/  BSYNC.RECONVERGENT B0 ;  /* 0x0000000000007941 */ /* 0x000fea0003800200 */
.L_x_47167:
        /* <DEDUP_REMOVED lines=35> */
.L_x_47237:
        /* <DEDUP_REMOVED lines=13> */
.L_x_47239:
[----:B------:R-:W-:Y:S05]  /*52d30*/  BSYNC.RECONVERGENT B2 ;  /* 0x0000000000027941 */ /* 0x000fea0003800200 */
.L_x_47238:
        /* <DEDUP_REMOVED lines=61> */
.L_x_47236:
[----:B------:R-:W-:Y:S05]  /*53110*/  BSYNC.RECONVERGENT B1 ;  /* 0x0000000000017941 */ /* 0x000fea0003800200 */
.L_x_47235:
        /* <DEDUP_REMOVED lines=20> */
.L_x_47242:
        /* <DEDUP_REMOVED lines=13> */
.L_x_47244:
[----:B------:R-:W-:Y:S05]  /*53330*/  BSYNC.RECONVERGENT B2 ;  /* 0x0000000000027941 */ /* 0x000fea0003800200 */
.L_x_47243:
        /* <DEDUP_REMOVED lines=61> */
.L_x_47241:
[----:B------:R-:W-:Y:S05]  /*53710*/  BSYNC.RECONVERGENT B1 ;  /* 0x0000000000017941 */ /* 0x000fea0003800200 */
.L_x_47240:
        /* <DEDUP_REMOVED lines=15> */
.L_x_47247:
        /* <DEDUP_REMOVED lines=13> */
.L_x_47249:
[----:B------:R-:W-:Y:S05]  /*538e0*/  BSYNC.RECONVERGENT B2 ;  /* 0x0000000000027941 */ /* 0x000fea0003800200 */
.L_x_47248:
        /* <DEDUP_REMOVED lines=61> */
.L_x_47246:
[----:B------:R-:W-:Y:S05]  /*53cc0*/  BSYNC.RECONVERGENT B1 ;  /* 0x0000000000017941 */ /* 0x000fea0003800200 */
.L_x_47245:
        /* <DEDUP_REMOVED lines=17> */
.L_x_47252:
        /* <DEDUP_REMOVED lines=13> */
.L_x_47254:
[----:B------:R-:W-:Y:S05]  /*53eb0*/  BSYNC.RECONVERGENT B2 ;  /* 0x0000000000027941 */ /* 0x000fea0003800200 */
.L_x_47253:
        /* <DEDUP_REMOVED lines=61> */
.L_x_47251:
[----:B------:R-:W-:Y:S05]  /*54290*/  BSYNC.RECONVERGENT B1 ;  /* 0x0000000000017941 */ /* 0x000fea0003800200 */
.L_x_47250:
        /* <DEDUP_REMOVED lines=15> */
.L_x_47257:
        /* <DEDUP_REMOVED lines=13> */
.L_x_47259:
[----:B------:R-:W-:Y:S05]  /*54460*/  BSYNC.RECONVERGENT B2 ;  /* 0x0000000000027941 */ /* 0x000fea0003800200 */
.L_x_47258:
        /* <DEDUP_REMOVED lines=61> */
.L_x_47256:
[----:B------:R-:W-:Y:S05]  /*54840*/  BSYNC.RECONVERGENT B1 ;  /* 0x0000000000017941 */ /* 0x000fea0003800200 */
.L_x_47255:
        /* <DEDUP_REMOVED lines=17> */
.L_x_47262:
        /* <DEDUP_REMOVED lines=13> */
.L_x_47264:
[----:B------:R-:W-:Y:S05]  /*54a30*/  BSYNC.RECONVERGENT B2 ;  /* 0x0000000000027941 */ /* 0x000fea0003800200 */
.L_x_47263:
        /* <DEDUP_REMOVED lines=61> */
.L_x_47261:
[----:B------:R-:W-:Y:S05]  /*54e10*/  BSYNC.RECONVERGENT B1 ;  /* 0x0000000000017941 */ /* 0x000fea0003800200 */
.L_x_47260:
        /* <DEDUP_REMOVED lines=15> */
.L_x_47267:
        /* <DEDUP_REMOVED lines=13> */
.L_x_47269:
[----:B------:R-:W-:Y:S05]  /*54fe0*/  BSYNC.RECONVERGENT B2 ;  /* 0x0000000000027941 */ /* 0x000fea0003800200 */
.L_x_47268:
        /* <DEDUP_REMOVED lines=61> */
.L_x_47266:
[----:B------:R-:W-:Y:S05]  /*553c0*/  BSYNC.RECONVERGENT B1 ;  /* 0x0000000000017941 */ /* 0x000fea0003800200 */
.L_x_47265:
        /* <DEDUP_REMOVED lines=17> */
.L_x_47272:
        /* <DEDUP_REMOVED lines=15> */
.L_x_47274:
[----:B------:R-:W-:Y:S05]  /*555d0*/  BSYNC.RECONVERGENT B2 ;  /* 0x0000000000027941 */ /* 0x000fea0003800200 */
.L_x_47273:
        /* <DEDUP_REMOVED lines=61> */
.L_x_47271:
[----:B------:R-:W-:Y:S05]  /*559b0*/  BSYNC.RECONVERGENT B1 ;  /* 0x0000000000017941 */ /* 0x000fea0003800200 */
.L_x_47270:
        /* <DEDUP_REMOVED lines=35> */
.L_x_47234:
        /* <DEDUP_REMOVED lines=16> */
.L_x_47278:
        /* <DEDUP_REMOVED lines=13> */
.L_x_47280:
[----:B------:R-:W-:Y:S05]  /*55dc0*/  BSYNC.RECONVERGENT B2 ;  /* 0x0000000000027941 */ /* 0x000fea0003800200 */
.L_x_47279:
        /* <DEDUP_REMOVED lines=61> */
.L_x_47277:
[----:B------:R-:W-:Y:S05]  /*561a0*/  BSYNC.RECONVERGENT B1 ;  /* 0x0000000000017941 */ /* 0x000fea0003800200 */
.L_x_47276:
        /* <DEDUP_REMOVED lines=18> */
.L_x_47283:
        /* <DEDUP_REMOVED lines=13> */
.L_x_47285:
[----:B------:R-:W-:Y:S05]  /*563a0*/  BSYNC.RECONVERGENT B2 ;  /* 0x0000000000027941 */ /* 0x000fea0003800200 */
.L_x_47284:
        /* <DEDUP_REMOVED lines=61> */
.L_x_47282:
[----:B------:R-:W-:Y:S05]  /*56780*/  BSYNC.RECONVERGENT B1 ;  /* 0x0000000000017941 */ /* 0x000fea0003800200 */
.L_x_47281:
        /* <DEDUP_REMOVED lines=16> */
.L_x_47288:
        /* <DEDUP_REMOVED lines=13> */
.L_x_47290:
[----:B------:R-:W-:Y:S05]  /*56960*/  BSYNC.RECONVERGENT B2 ;  /* 0x0000000000027941 */ /* 0x000fea0003800200 */
.L_x_47289:
        /* <DEDUP_REMOVED lines=61> */
.L_x_47287:
[----:B------:R-:W-:Y:S05]  /*56d40*/  BSYNC.RECONVERGENT B1 ;  /* 0x0000000000017941 */ /* 0x000fea0003800200 */
.L_x_47286:
        /* <DEDUP_REMOVED lines=16> */
.L_x_47293:
        /* <DEDUP_REMOVED lines=13> */
.L_x_47295:
[----:B------:R-:W-:Y:S05]  /*56f20*/  BSYNC.RECONVERGENT B2 ;  /* 0x0000000000027941 */ /* 0x000fea0003800200 */
.L_x_47294:
        /* <DEDUP_REMOVED lines=61> */
.L_x_47292:
[----:B------:R-:W-:Y:S05]  /*57300*/  BSYNC.RECONVERGENT B1 ;  /* 0x0000000000017941 */ /* 0x000fea0003800200 */
.L_x_47291:
        /* <DEDUP_REMOVED lines=16> */
.L_x_47275:
        /* <DEDUP_REMOVED lines=24> */
.L_x_47296:
[----:B01----:R-:W-:Y:S01]  /*57590*/  MOV R5, R150 ;  /* 0x0000009600057202 */ /* 0x003fe20000000f00 */
[----:B------:R-:W-:-:S07]  /*575a0*/  VIADD R148, R148, 0x20 ;  /* 0x0000002094947836 */ /* 0x000fce0000000000 */
.L_x_47233:
[----:B------:R-:W-:Y:S05]  /*575b0*/  BSYNC.RECONVERGENT B0 ;  /* 0x0000000000007941 */ /* 0x000fea0003800200 */
.L_x_47232:
        /* <DEDUP_REMOVED lines=35> */
.L_x_47302:
        /* <DEDUP_REMOVED lines=13> */
.L_x_47304:
[----:B------:R-:W-:Y:S05]  /*578c0*/  BSYNC.RECONVERGENT B2 ;  /* 0x0000000000027941 */ /* 0x000fea0003800200 */
.L_x_47303:
        /* <DEDUP_REMOVED lines=61> */
.L_x_47301:
[----:B------:R-:W-:Y:S05]  /*57ca0*/  BSYNC.RECONVERGENT B1 ;  /* 0x0000000000017941 */ /* 0x000fea0003800200 */
.L_x_47300:
        /* <DEDUP_REMOVED lines=20> */
.L_x_47307:
        /* <DEDUP_REMOVED lines=13> */
.L_x_47309:
[----:B------:R-:W-:Y:S05]  /*57ec0*/  BSYNC.RECONVERGENT B2 ;  /* 0x0000000000027941 */ /* 0x000fea0003800200 */
.L_x_47308:
        /* <DEDUP_REMOVED lines=61> */
.L_x_47306:
[----:B------:R-:W-:Y:S05]  /*582a0*/  BSYNC.RECONVERGENT B1 ;  /* 0x0000000000017941 */ /* 0x000fea0003800200 */
.L_x_47305:
        /* <DEDUP_REMOVED lines=15> */
.L_x_47312:
        /* <DEDUP_REMOVED lines=13> */
.L_x_47314:
[----:B------:R-:W-:Y:S05]  /*58470*/  BSYNC.RECONVERGENT B2 ;  /* 0x0000000000027941 */ /* 0x000fea0003800200 */
.L_x_47313:
        /* <DEDUP_REMOVED lines=61> */
.L_x_47311:
[----:B------:R-:W-:Y:S05]  /*58850*/  BSYNC.RECONVERGENT B1 ;  /* 0x0000000000017941 */ /* 0x000fea0003800200 */
.L_x_47310:
        /* <DEDUP_REMOVED lines=17> */
.L_x_47317:
        /* <DEDUP_REMOVED lines=13> */
.L_x_47319:
[----:B------:R-:W-:Y:S05]  /*58a40*/  BSYNC.RECONVERGENT B2 ;  /* 0x0000000000027941 */ /* 0x000fea0003800200 */
.L_x_47318:
        /* <DEDUP_REMOVED lines=61> */
.L_x_47316:
[----:B------:R-:W-:Y:S05]  /*58e20*/  BSYNC.RECONVERGENT B1 ;  /* 0x0000000000017941 */ /* 0x000fea0003800200 */
.L_x_47315:
        /* <DEDUP_REMOVED lines=15> */
.L_x_47322:
        /* <DEDUP_REMOVED lines=13> */
.L_x_47324:
[----:B------:R-:W-:Y:S05]  /*58ff0*/  BSYNC.RECONVERGENT B2 ;  /* 0x0000000000027941 */ /* 0x000fea0003800200 */
.L_x_47323:
        /* <DEDUP_REMOVED lines=61> */
.L_x_47321:
[----:B------:R-:W-:Y:S05]  /*593d0*/  BSYNC.RECONVERGENT B1 ;  /* 0x0000000000017941 */ /* 0x000fea0003800200 */
.L_x_47320:
        /* <DEDUP_REMOVED lines=17> */
.L_x_47327:
        /* <DEDUP_REMOVED lines=13> */
.L_x_47329:
[----:B------:R-:W-:Y:S05]  /*595c0*/  BSYNC.RECONVERGENT B2 ;  /* 0x0000000000027941 */ /* 0x000fea0003800200 */
.L_x_47328:
        /* <DEDUP_REMOVED lines=61> */
.L_x_47326:
[----:B------:R-:W-:Y:S05]  /*599a0*/  BSYNC.RECONVERGENT B1 ;  /* 0x0000000000017941 */ /* 0x000fea0003800200 */
.L_x_47325:
        /* <DEDUP_REMOVED lines=15> */
.L_x_47332:
        /* <DEDUP_REMOVED lines=13> */
.L_x_47334:
[----:B------:R-:W-:Y:S05]  /*59b70*/  BSYNC.RECONVERGENT B2 ;  /* 0x0000000000027941 */ /* 0x000fea0003800200 */
.L_x_47333:
        /* <DEDUP_REMOVED lines=61> */
.L_x_47331:
[----:B------:R-:W-:Y:S05]  /*59f50*/  BSYNC.RECONVERGENT B1 ;  /* 0x0000000000017941 */ /* 0x000fea0003800200 */
.L_x_47330:
        /* <DEDUP_REMOVED lines=17> */
.L_x_47337:
        /* <DEDUP_REMOVED lines=15> */
.L_x_47339:
[----:B------:R-:W-:Y:S05]  /*5a160*/  BSYNC.RECONVERGENT B2 ;  /* 0x0000000000027941 */ /* 0x000fea0003800200 */
.L_x_47338:
        /* <DEDUP_REMOVED lines=61> */
.L_x_47336:
[----:B------:R-:W-:Y:S05]  /*5a540*/  BSYNC.RECONVERGENT B1 ;  /* 0x0000000000017941 */ /* 0x000fea0003800200 */
.L_x_47335:
        /* <DEDUP_REMOVED lines=35> */
.L_x_47299:
        /* <DEDUP_REMOVED lines=16> */
.L_x_47343:
        /* <DEDUP_REMOVED lines=13> */
.L_x_47345:
[----:B------:R-:W-:Y:S05]  /*5a950*/  BSYNC.RECONVERGENT B2 ;  /* 0x0000000000027941 */ /* 0x000fea0003800200 */
.L_x_47344:
        /* <DEDUP_REMOVED lines=61> */
.L_x_47342:
[----:B------:R-:W-:Y:S05]  /*5ad30*/  BSYNC.RECONVERGENT B1 ;  /* 0x0000000000017941 */ /* 0x000fea0003800200 */
.L_x_47341:
        /* <DEDUP_REMOVED lines=18> */
.L_x_47348:
        /* <DEDUP_REMOVED lines=13> */
.L_x_47350:
[----:B------:R-:W-:Y:S05]  /*5af30*/  BSYNC.RECONVERGENT B2 ;  /* 0x0000000000027941 */ /* 0x000fea0003800200 */
.L_x_47349:
        /* <DEDUP_REMOVED lines=61> */
.L_x_47347:
[----:B------:R-:W-:Y:S05]  /*5b310*/  BSYNC.RECONVERGENT B1 ;  /* 0x0000000000017941 */ /* 0x000fea0003800200 */
.L_x_47346:
        /* <DEDUP_REMOVED lines=16> */
.L_x_47353:
        /* <DEDUP_REMOVED lines=13> */
.L_x_47355:
[----:B------:R-:W-:Y:S05]  /*5b4f0*/  BSYNC.RECONVERGENT B2 ;  /* 0x0000000000027941 */ /* 0x000fea0003800200 */
.L_x_47354:
        /* <DEDUP_REMOVED lines=61> */
.L_x_47352:
[----:B------:R-:W-:Y:S05]  /*5b8d0*/  BSYNC.RECONVERGENT B1 ;  /* 0x0000000000017941 */ /* 0x000fea0003800200 */
.L_x_47351:
        /* <DEDUP_REMOVED lines=16> */
.L_x_47358:
        /* <DEDUP_REMOVED lines=13> */
.L_x_47360:
[----:B------:R-:W-:Y:S05]  /*5bab0*/  BSYNC.RECONVERGENT B2 ;  /* 0x0000000000027941 */ /* 0x000fea0003800200 */
.L_x_47359:
        /* <DEDUP_REMOVED lines=61> */
.L_x_47357:
[----:B------:R-:W-:Y:S05]  /*5be90*/  BSYNC.RECONVERGENT B1 ;  /* 0x0000000000017941 */ /* 0x000fea0003800200 */
.L_x_47356:
        /* <DEDUP_REMOVED lines=16> */
.L_x_47340:
        /* <DEDUP_REMOVED lines=24> */
.L_x_47361:
[----:B01----:R-:W-:Y:S01]  /*5c120*/  IMAD.MOV.U32 R5, RZ, RZ, R150 ;  /* 0x000000ffff057224 */ /* 0x003fe200078e0096 */
[----:B------:R-:W-:-:S07]  /*5c130*/  IADD3 R148, PT, PT, R148, 0x20, RZ ;  /* 0x0000002094947810 */ /* 0x000fce0007ffe0ff */
.L_x_47298:
[----:B------:R-:W-:Y:S05]  /*5c140*/  BSYNC.RECONVERGENT B0 ;  /* 0x0000000000007941 */ /* 0x000fea0003800200 */
.L_x_47297:
        /* <DEDUP_REMOVED lines=35> */
.L_x_47367:
        /* <DEDUP_REMOVED lines=13> */
.L_x_47369:
[----:B------:R-:W-:Y:S05]  /*5c450*/  BSYNC.RECONVERGENT B2 ;  /* 0x0000000000027941 */ /* 0x000fea0003800200 */
.L_x_47368:
        /* <DEDUP_REMOVED lines=61> */
.L_x_47366:
[----:B------:R-:W-:Y:S05]  /*5c830*/  BSYNC.RECONVERGENT B1 ;  /* 0x0000000000017941 */ /* 0x000fea0003800200 */
.L_x_47365:
        /* <DEDUP_REMOVED lines=20> */
.L_x_47372:
        /* <DEDUP_REMOVED lines=13> */
.L_x_47374:
[----:B------:R-:W-:Y:S05]  /*5ca50*/  BSYNC.RECONVERGENT B2 ;  /* 0x0000000000027941 */ /* 0x000fea0003800200 */
.L_x_47373:
        /* <DEDUP_REMOVED lines=61> */
.L_x_47371:
[----:B------:R-:W-:Y:S05]  /*5ce30*/  BSYNC.RECONVERGENT B1 ;  /* 0x0000000000017941 */ /* 0x000fea0003800200 */
.L_x_47370:
        /* <DEDUP_REMOVED lines=15> */
.L_x_47377:
        /* <DEDUP_REMOVED lines=13> */
.L_x_47379:
[----:B------:R-:W-:Y:S05]  /*5d000*/  BSYNC.RECONVERGENT B2 ;  /* 0x0000000000027941 */ /* 0x000fea0003800200 */
.L_x_47378:
        /* <DEDUP_REMOVED lines=61> */
.L_x_47376:
[----:B------:R-:W-:Y:S05]  /*5d3e0*/  BSYNC.RECONVERGENT B1 ;  /* 0x0000000000017941 */ /* 0x000fea0003800200 */
.L_x_47375:
        /* <DEDUP_REMOVED lines=17> */
.L_x_47382:
        /* <DEDUP_REMOVED lines=13> */
.L_x_47384:
[----:B------:R-:W-:Y:S05]  /*5d5d0*/  BSYNC.RECONVERGENT B2 ;  /* 0x0000000000027941 */ /* 0x000fea0003800200 */
.L_x_47383:
        /* <DEDUP_REMOVED lines=61> */
.L_x_47381:
[----:B------:R-:W-:Y:S05]  /*5d9b0*/  BSYNC.RECONVERGENT B1 ;  /* 0x0000000000017941 */ /* 0x000fea0003800200 */
.L_x_47380:
        /* <DEDUP_REMOVED lines=15> */
.L_x_47387:
        /* <DEDUP_REMOVED lines=13> */
.L_x_47389:
[----:B------:R-:W-:Y:S05]  /*5db80*/  BSYNC.RECONVERGENT B2 ;  /* 0x0000000000027941 */ /* 0x000fea0003800200 */
.L_x_47388:
        /* <DEDUP_REMOVED lines=61> */
.L_x_47386:
[----:B------:R-:W-:Y:S05]  /*5df60*/  BSYNC.RECONVERGENT B1 ;  /* 0x0000000000017941 */ /* 0x000fea0003800200 */
.L_x_47385:
        /* <DEDUP_REMOVED lines=17> */
.L_x_47392:
        /* <DEDUP_REMOVED lines=13> */
.L_x_47394:
[----:B------:R-:W-:Y:S05]  /*5e150*/  BSYNC.RECONVERGENT B2 ;  /* 0x0000000000027941 */ /* 0x000fea0003800200 */
.L_x_47393:
        /* <DEDUP_REMOVED lines=61> */
.L_x_47391:
[----:B------:R-:W-:Y:S05]  /*5e530*/  BSYNC.RECONVERGENT B1 ;  /* 0x0000000000017941 */ /* 0x000fea0003800200 */
.L_x_47390:
        /* <DEDUP_REMOVED lines=15> */
.L_x_47397:
        /* <DEDUP_REMOVED lines=13> */
.L_x_47399:
[----:B------:R-:W-:Y:S05]  /*5e700*/  BSYNC.RECONVERGENT B2 ;  /* 0x0000000000027941 */ /* 0x000fea0003800200 */
.L_x_47398:
        /* <DEDUP_REMOVED lines=61> */
.L_x_47396:
[----:B------:R-:W-:Y:S05]  /*5eae0*/  BSYNC.RECONVERGENT B1 ;  /* 0x0000000000017941 */ /* 0x000fea0003800200 */
.L_x_47395:
        /* <DEDUP_REMOVED lines=17> */
.L_x_47402:
        /* <DEDUP_REMOVED lines=15> */
.L_x_47404:
[----:B------:R-:W-:Y:S05]  /*5ecf0*/  BSYNC.RECONVERGENT B2 ;  /* 0x0000000000027941 */ /* 0x000fea0003800200 */
.L_x_47403:
        /* <DEDUP_REMOVED lines=61> */
.L_x_47401:
[----:B------:R-:W-:Y:S05]  /*5f0d0*/  BSYNC.RECONVERGENT B1 ;  /* 0x0000000000017941 */ /* 0x000fea0003800200 */
.L_x_47400:
        /* <DEDUP_REMOVED lines=35> */
.L_x_47364:
        /* <DEDUP_REMOVED lines=16> */
.L_x_47408:
        /* <DEDUP_REMOVED lines=13> */
.L_x_47410:
[----:B------:R-:W-:Y:S05]  /*5f4e0*/  BSYNC.RECONVERGENT B2 ;  /* 0x0000000000027941 */ /* 0x000fea0003800200 */
.L_x_47409:
        /* <DEDUP_REMOVED lines=61> */
.L_x_47407:
[----:B------:R-:W-:Y:S05]  /*5f8c0*/  BSYNC.RECONVERGENT B1 ;  /* 0x0000000000017941 */ /* 0x000fea0003800200 */
.L_x_47406:
        /* <DEDUP_REMOVED lines=18> */
.L_x_47413:
        /* <DEDUP_REMOVED lines=13> */
.L_x_47415:
[----:B------:R-:W-:Y:S05]  /*5fac0*/  BSYNC.RECONVERGENT B2 ;  /* 0x0000000000027941 */ /* 0x000fea0003800200 */
.L_x_47414:
        /* <DEDUP_REMOVED lines=61> */
.L_x_47412:
[----:B------:R-:W-:Y:S05]  /*5fea0*/  BSYNC.RECONVERGENT B1 ;  /* 0x0000000000017941 */ /* 0x000fea0003800200 */
.L_x_47411:
        /* <DEDUP_REMOVED lines=16> */
.L_x_47418:
        /* <DEDUP_REMOVED lines=13> */
.L_x_47420:
[----:B------:R-:W-:Y:S05]  /*60080*/  BSYNC.RECONVERGENT B2 ;  /* 0x0000000000027941 */ /* 0x000fea0003800200 */
.L_x_47419:
        /* <DEDUP_REMOVED lines=61> */
.L_x_47417:
[----:B------:R-:W-:Y:S05]  /*60460*/  BSYNC.RECONVERGENT B1 ;  /* 0x0000000000017941 */ /* 0x000fea0003800200 */
.L_x_47416:
        /* <DEDUP_REMOVED lines=16> */
.L_x_47423:
        /* <DEDUP_REMOVED lines=13> */
.L_x_47425:
[----:B------:R-:W-:Y:S05]  /*60640*/  BSYNC.RECONVERGENT B2 ;  /* 0x0000000000027941 */ /* 0x000fea0003800200 */
.L_x_47424:
        /* <DEDUP_REMOVED lines=61> */
.L_x_47422:
[----:B------:R-:W-:Y:S05]  /*60a20*/  BSYNC.RECONVERGENT B1 ;  /* 0x0000000000017941 */ /* 0x000fea0003800200 */
.L_x_47421:
        /* <DEDUP_REMOVED lines=16> */
.L_x_47405:
[----:B------:R-:W0:Y:S01]  /*60b30*/  LDC.64 R204, c[0x0][0x3a8] ;  /* 0x0000ea00ffcc7b82 */ /* 0x000e220000000a00 */
[----:B------:R-:W-:Y:S02]  /*60b40*/  SEL R151, RZ, 0x1000000, !P5 ;  /* 0x01000000ff977807 */ /* 0x000fe40006800000 */
[----:B------:R-:W-:Y:S02]  /*60b50*/  SEL R168, RZ, 0x10000, !P4 ;  /* 0x00010000ffa87807 */ /* 0x000fe40006000000 */
[----:B------:R-:W-:Y:S02]  /*60b60*/  SEL R149, RZ, 0x100, !P3 ;  /* 0x00000100ff957807 */ /* 0x000fe40005800000 */
[----:B------:R-:W-:Y:S01]  /*60b70*/  SEL R5, RZ, 0x1, !P2 ;  /* 0x00000001ff057807 */ /* 0x000fe20005000000 */
[----:B------:R-:W1:Y:S01]  /*60b80*/  LDC.64 R202, c[0x0][0x3b0] ;  /* 0x0000ec00ffca7b82 */ /* 0x000e620000000a00 */
[----:B------:R-:W-:-:S05]  /*60b90*/  IADD3 R168, PT, PT, R149, R151, R168 ;  /* 0x0000009795a87210 */ /* 0x000fca0007ffe0a8 */
[----:B------:R-:W-:Y:S01]  /*60ba0*/  IMAD.IADD R168, R168, 0x1, R5 ;  /* 0x00000001a8a87824 */ /* 0x000fe200078e0205 */
[----:B------:R-:W-:Y:S01]  /*60bb0*/  MOV R5, R150 ;  /* 0x0000009600057202 */ /* 0x000fe20000000f00 */
        /* <DEDUP_REMOVED lines=9> */
[----:B------:R-:W-:Y:S02]  /*60c50*/  LOP3.LUT R151, R151, 0xff0000, RZ, 0xc0, !PT ;  /* 0x00ff000097977812 */ /* 0x000fe400078ec0ff */
[----:B------:R-:W-:Y:S02]  /*60c60*/  LOP3.LUT R149, R4, 0xff, RZ, 0xc0, !PT ;  /* 0x000000ff04957812 */ /* 0x000fe400078ec0ff */
[----:B------:R-:W-:-:S05]  /*60c70*/  LEA R151, R168, R151, 0x18 ;  /* 0x00000097a8977211 */ /* 0x000fca00078ec0ff */
[----:B------:R-:W-:-:S05]  /*60c80*/  IMAD R150, R150, 0x100, R151 ;  /* 0x0000010096967824 */ /* 0x000fca00078e0297 */
[----:B------:R-:W-:Y:S01]  /*60c90*/  IADD3 R149, PT, PT, R150, R149, RZ ;  /* 0x0000009596957210 */ /* 0x000fe20007ffe0ff */
[----:B0-----:R-:W-:-:S05]  /*60ca0*/  IMAD.WIDE.U32 R202, R148, 0x4, R202 ;  /* 0x0000000494ca7825 */ /* 0x001fca00078e00ca */
[----:B------:R1:W-:Y:S02]  /*60cb0*/  STG.E desc[UR6][R202.64], R149 ;  /* 0x00000095ca007986 */ /* 0x0003e4000c101906 */
.L_x_47363:
[----:B------:R-:W-:Y:S05]  /*60cc0*/  BSYNC.RECONVERGENT B0 ;  /* 0x0000000000007941 */ /* 0x000fea0003800200 */
.L_x_47362:
[----:B------:R-:W-:Y:S01]  /*60cd0*/  FADD.FTZ R148, RZ, R68 ;  /* 0x00000044ff947221 */ /* 0x000fe20000010000 */
[C---:B------:R-:W-:Y:S01]  /*60ce0*/  ISETP.GE.U32.AND P5, PT, R21.reuse, 0x20, PT ;  /* 0x000000201500780c */ /* 0x040fe20003fa6070 */
[----:B01----:R-:W0:Y:S01]  /*60cf0*/  S2R R202, SR_TID.X ;  /* 0x0000000000ca7919 */ /* 0x003e220000002100 */
        /* <DEDUP_REMOVED lines=10> */
[----:B------:R-:W-:Y:S02]  /*60da0*/  LOP3.LUT R155, R155, 0xfffffffe, RZ, 0xc0, !PT ;  /* 0xfffffffe9b9b7812 */ /* 0x000fe400078ec0ff */
[----:B------:R-:W-:-:S05]  /*60db0*/  FSEL R207, R207, RZ, P5 ;  /* 0x000000ffcfcf7208 */ /* 0x000fca0002800000 */
[----:B------:R-:W-:-:S04]  /*60dc0*/  FADD.FTZ R148, R72, R207 ;  /* 0x000000cf48947221 */ /* 0x000fc80000010000 */
        /* <DEDUP_REMOVED lines=151> */
[--C-:B------:R-:W-:Y:S01]  /*61740*/  FADD.FTZ R151, R78, -R148.reuse ;  /* 0x800000944e977221 */ /* 0x100fe20000010000 */
[----:B------:R-:W-:Y:S02]  /*61750*/  LOP3.LUT P4, RZ, R155, 0x1, RZ, 0xc0, !PT ;  /* 0x000000019bff7812 */ /* 0x000fe4000788c0ff */
        /* <DEDUP_REMOVED lines=162> */
.L_x_47479:
[----:B------:R-:W-:Y:S01]  /*62180*/  LOP3.LUT P1, RZ, R202, 0x1f, RZ, 0xc0, !PT ;  /* 0x0000001fcaff7812 */ /* 0x000fe2000782c0ff */
[----:B------:R-:W-:Y:S01]  /*62190*/  FMUL.FTZ R151, R148, R148 ;  /* 0x0000009494977220 */ /* 0x000fe20000410000 */
[----:B------:R-:W-:Y:S01]  /*621a0*/  ISETP.NE.AND P0, PT, RZ, UR11, PT ;  /* 0x0000000bff007c0c */ /* 0x000fe2000bf05270 */
[----:B01----:R-:W-:Y:S01]  /*621b0*/  FADD.FTZ R150, R150, R205 ;  /* 0x000000cd96967221 */ /* 0x003fe20000010000 */
[----:B------:R-:W-:Y:S02]  /*621c0*/  BSSY.RECONVERGENT B0, `(.L_x_47427) ;  /* 0x0000025000007945 */ /* 0x000fe40003800200 */
[----:B------:R-:W-:Y:S01]  /*621d0*/  FSEL R151, R151, RZ, P0 ;  /* 0x000000ff97977208 */ /* 0x000fe20000000000 */
[----:B------:R-:W-:Y:S01]  /*621e0*/  FFMA.FTZ R150, R150, R149, UR12 ;  /* 0x0000000c96967e23 */ /* 0x000fe20008010095 */
[----:B------:R-:W-:-:S03]  /*621f0*/  FSEL R168, R148, RZ, !P0 ;  /* 0x000000ff94a87208 */ /* 0x000fc60004000000 */
[----:B------:R-:W-:Y:S02]  /*62200*/  FADD.FTZ R150, R150, R151 ;  /* 0x0000009796967221 */ /* 0x000fe40000010000 */
[----:B------:R-:W0:Y:S02]  /*62210*/  @!P1 LDC.64 R204, c[0x0][0x3c0] ;  /* 0x0000f000ffcc9b82 */ /* 0x000e240000000a00 */
[----:B------:R-:W1:Y:S06]  /*62220*/  MUFU.RSQ R169, R150 ;  /* 0x0000009600a97308 */ /* 0x000e6c0000001400 */
[----:B------:R-:W2:Y:S01]  /*62230*/  @!P1 LDC.64 R202, c[0x0][0x3c8] ;  /* 0x0000f200ffca9b82 */ /* 0x000ea20000000a00 */
[----:B0-----:R-:W-:-:S05]  /*62240*/  @!P1 IMAD.WIDE R204, R153, 0x4, R204 ;  /* 0x0000000499cc9825 */ /* 0x001fca00078e02cc */
[----:B------:R0:W-:Y:S01]  /*62250*/  @!P1 STG.E desc[UR6][R204.64], R148 ;  /* 0x00000094cc009986 */ /* 0x0001e2000c101906 */
[----:B--2---:R-:W-:-:S05]  /*62260*/  @!P1 IMAD.WIDE R202, R153, 0x4, R202 ;  /* 0x0000000499ca9825 */ /* 0x004fca00078e02ca */
[----:B-1----:R0:W-:Y:S01]  /*62270*/  @!P1 STG.E desc[UR6][R202.64], R169 ;  /* 0x000000a9ca009986 */ /* 0x0021e2000c101906 */
[----:B------:R-:W-:Y:S05]  /*62280*/  @!P5 BRA `(.L_x_47428) ;  /* 0x000000000060d947 */ /* 0x000fea0003800000 */
[----:B------:R-:W1:Y:S01]  /*62290*/  LDC.64 R228, c[0x0][0x428] ;  /* 0x00010a00ffe47b82 */ /* 0x000e620000000a00 */
[--C-:B------:R-:W-:Y:S01]  /*622a0*/  FADD.FTZ R212, R68, -R168.reuse ;  /* 0x800000a844d47221 */ /* 0x100fe20000010000 */
[--C-:B------:R-:W-:Y:S01]  /*622b0*/  FADD.FTZ R208, R69, -R168.reuse ;  /* 0x800000a845d07221 */ /* 0x100fe20000010000 */
[--C-:B------:R-:W-:Y:S01]  /*622c0*/  FADD.FTZ R210, R70, -R168.reuse ;  /* 0x800000a846d27221 */ /* 0x100fe20000010000 */
[----:B0-----:R-:W-:Y:S01]  /*622d0*/  FADD.FTZ R204, R71, -R168 ;  /* 0x800000a847cc7221 */ /* 0x001fe20000010000 */
        /* <DEDUP_REMOVED lines=8> */
[----:B------:R-:W-:Y:S02]  /*62360*/  HADD2.F32 R203, -RZ, R2.H1_H1 ;  /* 0x30000002ffcb7230 */ /* 0x000fe40000004100 */
[----:B------:R-:W-:Y:S01]  /*62370*/  FFMA.FTZ R148, R209, R207, R148 ;  /* 0x000000cfd1947223 */ /* 0x000fe20000010094 */
[----:B------:R-:W-:Y:S02]  /*62380*/  HADD2.F32 R150, -RZ, R35.H0_H0 ;  /* 0x20000023ff967230 */ /* 0x000fe40000004100 */
[----:B------:R-:W-:Y:S01]  /*62390*/  FFMA.FTZ R149, R208, R206, R149 ;  /* 0x000000ced0957223 */ /* 0x000fe20000010095 */
[----:B------:R-:W-:-:S02]  /*623a0*/  HADD2.F32 R202, -RZ, R4.H1_H1 ;  /* 0x30000004ffca7230 */ /* 0x000fc40000004100 */
[----:B------:R-:W-:Y:S02]  /*623b0*/  HADD2.F32 R151, -RZ, R198.H1_H1 ;  /* 0x300000c6ff977230 */ /* 0x000fe40000004100 */
[----:B------:R-:W-:-:S03]  /*623c0*/  FFMA.FTZ R150, R205, R203, R150 ;  /* 0x000000cbcd967223 */ /* 0x000fc60000010096 */
[----:B------:R-:W-:Y:S01]  /*623d0*/  FFMA.FTZ R151, R204, R202, R151 ;  /* 0x000000cacc977223 */ /* 0x000fe20000010097 */
[----:B-1----:R-:W-:-:S04]  /*623e0*/  IMAD.WIDE.U32 R228, R157, 0x10, R228 ;  /* 0x000000109de47825 */ /* 0x002fc800078e00e4 */
[----:B------:R-:W-:Y:S01]  /*623f0*/  VIADD R157, R157, 0x20 ;  /* 0x000000209d9d7836 */ /* 0x000fe20000000000 */
[----:B------:R1:W-:Y:S06]  /*62400*/  STG.E.128 desc[UR6][R228.64], R148 ;  /* 0x00000094e4007986 */ /* 0x0003ec000c101d06 */
.L_x_47428:
[----:B------:R-:W-:Y:S05]  /*62410*/  BSYNC.RECONVERGENT B0 ;  /* 0x0000000000007941 */ /* 0x000fea0003800200 */
.L_x_47427:
[----:B------:R-:W-:Y:S01]  /*62420*/  LOP3.LUT P0, RZ, R156, 0x2, RZ, 0xc0, !PT ;  /* 0x000000029cff7812 */ /* 0x000fe2000780c0ff */
[----:B------:R-:W-:-:S12]  /*62430*/  BSSY.RECONVERGENT B0, `(.L_x_47429) ;  /* 0x000001a000007945 */ /* 0x000fd80003800200 */
[----:B------:R-:W-:Y:S05]  /*62440*/  @!P0 BRA `(.L_x_47430) ;  /* 0x0000000000608947 */ /* 0x000fea0003800000 */
[----:B-1----:R-:W1:Y:S01]  /*62450*/  LDC.64 R228, c[0x0][0x428] ;  /* 0x00010a00ffe47b82 */ /* 0x002e620000000a00 */
[--C-:B------:R-:W-:Y:S01]  /*62460*/  FADD.FTZ R212, R72, -R168.reuse ;  /* 0x800000a848d47221 */ /* 0x100fe20000010000 */
[--C-:B------:R-:W-:Y:S01]  /*62470*/  FADD.FTZ R208, R73, -R168.reuse ;  /* 0x800000a849d07221 */ /* 0x100fe20000010000 */
[--C-:B------:R-:W-:Y:S01]  /*62480*/  FADD.FTZ R210, R74, -R168.reuse ;  /* 0x800000a84ad27221 */ /* 0x100fe20000010000 */
[----:B0-----:R-:W-:Y:S01]  /*62490*/  FADD.FTZ R204, R75, -R168 ;  /* 0x800000a84bcc7221 */ /* 0x001fe20000010000 */
[----:B------:R-:W-:Y:S02]  /*624a0*/  HADD2.F32 R207, -RZ, R160.H0_H0 ;  /* 0x200000a0ffcf7230 */ /* 0x000fe40000004100 */
[C---:B------:R-:W-:Y:S01]  /*624b0*/  FMUL.FTZ R209, R169.reuse, R212 ;  /* 0x000000d4a9d17220 */ /* 0x040fe20000410000 */
[----:B------:R-:W-:Y:S02]  /*624c0*/  HADD2.F32 R148, -RZ, R58.H0_H0 ;  /* 0x2000003aff947230 */ /* 0x000fe40000004100 */
[----:B------:R-:W-:Y:S01]  /*624d0*/  FMUL.FTZ R208, R169, R208 ;  /* 0x000000d0a9d07220 */ /* 0x000fe20000410000 */
[----:B------:R-:W-:-:S02]  /*624e0*/  HADD2.F32 R206, -RZ, R161.H0_H0 ;  /* 0x200000a1ffce7230 */ /* 0x000fc40000004100 */
        /* <DEDUP_REMOVED lines=11> */
[C---:B-1----:R-:W-:Y:S01]  /*625a0*/  IMAD.WIDE.U32 R228, R157.reuse, 0x10, R228 ;  /* 0x000000109de47825 */ /* 0x042fe200078e00e4 */
[----:B------:R-:W-:-:S04]  /*625b0*/  IADD3 R157, PT, PT, R157, 0x20, RZ ;  /* 0x000000209d9d7810 */ /* 0x000fc80007ffe0ff */
[----:B------:R2:W-:Y:S03]  /*625c0*/  STG.E.128 desc[UR6][R228.64], R148 ;  /* 0x00000094e4007986 */ /* 0x0005e6000c101d06 */
.L_x_47430:
[----:B------:R-:W-:Y:S05]  /*625d0*/  BSYNC.RECONVERGENT B0 ;  /* 0x0000000000007941 */ /* 0x000fea0003800200 */
.L_x_47429:
[----:B------:R-:W-:Y:S01]  /*625e0*/  LOP3.LUT P0, RZ, R156, 0x1, RZ, 0xc0, !PT ;  /* 0x000000019cff7812 */ /* 0x000fe2000780c0ff */
[----:B------:R-:W-:-:S12]  /*625f0*/  BSSY.RECONVERGENT B0, `(.L_x_47431) ;  /* 0x000001a000007945 */ /* 0x000fd80003800200 */
[----:B------:R-:W-:Y:S05]  /*62600*/  @!P0 BRA `(.L_x_47432) ;  /* 0x0000000000608947 */ /* 0x000fea0003800000 */
[----:B-12---:R-:W1:Y:S01]  /*62610*/  LDC.64 R228, c[0x0][0x428] ;  /* 0x00010a00ffe47b82 */ /* 0x006e620000000a00 */
        /* <DEDUP_REMOVED lines=23> */
.L_x_47432:
[----:B------:R-:W-:Y:S05]  /*62790*/  BSYNC.RECONVERGENT B0 ;  /* 0x0000000000007941 */ /* 0x000fea0003800200 */
.L_x_47431:
[----:B------:R-:W-:Y:S01]  /*627a0*/  LOP3.LUT P0, RZ, R155, 0x80000000, RZ, 0xc0, !PT ;  /* 0x800000009bff7812 */ /* 0x000fe2000780c0ff */
[----:B------:R-:W-:-:S12]  /*627b0*/  BSSY.RECONVERGENT B0, `(.L_x_47433) ;  /* 0x000001a000007945 */ /* 0x000fd80003800200 */
[----:B------:R-:W-:Y:S05]  /*627c0*/  @!P0 BRA `(.L_x_47434) ;  /* 0x0000000000608947 */ /* 0x000fea0003800000 */
[----:B-123--:R-:W1:Y:S01]  /*627d0*/  LDC.64 R228, c[0x0][0x428] ;  /* 0x00010a00ffe47b82 */ /* 0x00ee620000000a00 */
        /* <DEDUP_REMOVED lines=23> */
.L_x_47434:
[----:B------:R-:W-:Y:S05]  /*62950*/  BSYNC.RECONVERGENT B0 ;  /* 0x0000000000007941 */ /* 0x000fea0003800200 */
.L_x_47433:
[----:B------:R-:W-:Y:S01]  /*62960*/  LOP3.LUT P0, RZ, R155, 0x40000000, RZ, 0xc0, !PT ;  /* 0x400000009bff7812 */ /* 0x000fe2000780c0ff */
[----:B------:R-:W-:-:S12]  /*62970*/  BSSY.RECONVERGENT B0, `(.L_x_47435) ;  /* 0x000001a000007945 */ /* 0x000fd80003800200 */
[----:B------:R-:W-:Y:S05]  /*62980*/  @!P0 BRA `(.L_x_47436) ;  /* 0x0000000000608947 */ /* 0x000fea0003800000 */
[----:B-1234-:R-:W1:Y:S01]  /*62990*/  LDC.64 R228, c[0x0][0x428] ;  /* 0x00010a00ffe47b82 */ /* 0x01ee620000000a00 */
        /* <DEDUP_REMOVED lines=23> */
.L_x_47436:
[----:B------:R-:W-:Y:S05]  /*62b10*/  BSYNC.RECONVERGENT B0 ;  /* 0x0000000000007941 */ /* 0x000fea0003800200 */
.L_x_47435:
[----:B------:R-:W-:Y:S01]  /*62b20*/  LOP3.LUT P0, RZ, R155, 0x20000000, RZ, 0xc0, !PT ;  /* 0x200000009bff7812 */ /* 0x000fe2000780c0ff */
[----:B------:R-:W-:-:S12]  /*62b30*/  BSSY.RECONVERGENT B0, `(.L_x_47437) ;  /* 0x000001a000007945 */ /* 0x000fd80003800200 */
[----:B------:R-:W-:Y:S05]  /*62b40*/  @!P0 BRA `(.L_x_47438) ;  /* 0x0000000000608947 */ /* 0x000fea0003800000 */
[----:B01234-:R-:W0:Y:S01]  /*62b50*/  LDC.64 R228, c[0x0][0x428] ;  /* 0x00010a00ffe47b82 */ /* 0x01fe220000000a00 */
[--C-:B------:R-:W-:Y:S01]  /*62b60*/  FADD.FTZ R212, R88, -R168.reuse ;  /* 0x800000a858d47221 */ /* 0x100fe20000010000 */
[--C-:B------:R-:W-:Y:S01]  /*62b70*/  FADD.FTZ R208, R89, -R168.reuse ;  /* 0x800000a859d07221 */ /* 0x100fe20000010000 */
[--C-:B------:R-:W-:Y:S01]  /*62b80*/  FADD.FTZ R210, R90, -R168.reuse ;  /* 0x800000a85ad27221 */ /* 0x100fe20000010000 */
[----:B------:R-:W-:Y:S01]  /*62b90*/  FADD.FTZ R204, R91, -R168 ;  /* 0x800000a85bcc7221 */ /* 0x000fe20000010000 */
        /* <DEDUP_REMOVED lines=16> */
[C---:B0-----:R-:W-:Y:S01]  /*62ca0*/  IMAD.WIDE.U32 R228, R157.reuse, 0x10, R228 ;  /* 0x000000109de47825 */ /* 0x041fe200078e00e4 */
[----:B------:R-:W-:-:S04]  /*62cb0*/  IADD3 R157, PT, PT, R157, 0x20, RZ ;  /* 0x000000209d9d7810 */ /* 0x000fc80007ffe0ff */
[----:B------:R0:W-:Y:S03]  /*62cc0*/  STG.E.128 desc[UR6][R228.64], R148 ;  /* 0x00000094e4007986 */ /* 0x0001e6000c101d06 */
.L_x_47438:
[----:B------:R-:W-:Y:S05]  /*62cd0*/  BSYNC.RECONVERGENT B0 ;  /* 0x0000000000007941 */ /* 0x000fea0003800200 */
.L_x_47437:
        /* <DEDUP_REMOVED lines=24> */
[----:B0-----:R-:W-:-:S04]  /*62e60*/  IMAD.WIDE.U32 R228, R157, 0x10, R228 ;  /* 0x000000109de47825 */ /* 0x001fc800078e00e4 */
[----:B------:R-:W-:Y:S01]  /*62e70*/  VIADD R157, R157, 0x20 ;  /* 0x000000209d9d7836 */ /* 0x000fe20000000000 */
[----:B------:R0:W-:Y:S06]  /*62e80*/  STG.E.128 desc[UR6][R228.64], R148 ;  /* 0x00000094e4007986 */ /* 0x0001ec000c101d06 */
.L_x_47440:
[----:B------:R-:W-:Y:S05]  /*62e90*/  BSYNC.RECONVERGENT B0 ;  /* 0x0000000000007941 */ /* 0x000fea0003800200 */
.L_x_47439:
        /* <DEDUP_REMOVED lines=27> */
.L_x_47442:
[----:B------:R-:W-:Y:S05]  /*63050*/  BSYNC.RECONVERGENT B0 ;  /* 0x0000000000007941 */ /* 0x000fea0003800200 */
.L_x_47441:
        /* <DEDUP_REMOVED lines=27> */
.L_x_47444:
[----:B------:R-:W-:Y:S05]  /*63210*/  BSYNC.RECONVERGENT B0 ;  /* 0x0000000000007941 */ /* 0x000fea0003800200 */
.L_x_47443:
        /* <DEDUP_REMOVED lines=27> */
.L_x_47446:
[----:B------:R-:W-:Y:S05]  /*633d0*/  BSYNC.RECONVERGENT B0 ;  /* 0x0000000000007941 */ /* 0x000fea0003800200 */
.L_x_47445:
        /* <DEDUP_REMOVED lines=27> */
.L_x_47448:
[----:B------:R-:W-:Y:S05]  /*63590*/  BSYNC.RECONVERGENT B0 ;  /* 0x0000000000007941 */ /* 0x000fea0003800200 */
.L_x_47447:
        /* <DEDUP_REMOVED lines=27> */
.L_x_47450:
[----:B------:R-:W-:Y:S05]  /*63750*/  BSYNC.RECONVERGENT B0 ;  /* 0x0000000000007941 */ /* 0x000fea0003800200 */
.L_x_47449:
        /* <DEDUP_REMOVED lines=27> */
.L_x_47452:
[----:B------:R-:W-:Y:S05]  /*63910*/  BSYNC.RECONVERGENT B0 ;  /* 0x0000000000007941 */ /* 0x000fea0003800200 */
.L_x_47451:
        /* <DEDUP_REMOVED lines=27> */
.L_x_47454:
[----:B------:R-:W-:Y:S05]  /*63ad0*/  BSYNC.RECONVERGENT B0 ;  /* 0x0000000000007941 */ /* 0x000fea0003800200 */
.L_x_47453:
        /* <DEDUP_REMOVED lines=27> */
.L_x_47456:
[----:B------:R-:W-:Y:S05]  /*63c90*/  BSYNC.RECONVERGENT B0 ;  /* 0x0000000000007941 */ /* 0x000fea0003800200 */
.L_x_47455:
        /* <DEDUP_REMOVED lines=27> */
.L_x_47458:
[----:B------:R-:W-:Y:S05]  /*63e50*/  BSYNC.RECONVERGENT B0 ;  /* 0x0000000000007941 */ /* 0x000fea0003800200 */
.L_x_47457:
        /* <DEDUP_REMOVED lines=27> */
.L_x_47460:
[----:B------:R-:W-:Y:S05]  /*64010*/  BSYNC.RECONVERGENT B0 ;  /* 0x0000000000007941 */ /* 0x000fea0003800200 */
.L_x_47459:
        /* <DEDUP_REMOVED lines=27> */
.L_x_47462:
[----:B------:R-:W-:Y:S05]  /*641d0*/  BSYNC.RECONVERGENT B0 ;  /* 0x0000000000007941 */ /* 0x000fea0003800200 */
.L_x_47461:
        /* <DEDUP_REMOVED lines=27> */
.L_x_47464:
[----:B------:R-:W-:Y:S05]  /*64390*/  BSYNC.RECONVERGENT B0 ;  /* 0x0000000000007941 */ /* 0x000fea0003800200 */
.L_x_47463:
[----:B------:R-:W-:Y:S01]  /*643a0*/  LOP3.LUT P0, RZ, R155, 0x8000, RZ, 0xc0, !PT ;  /* 0x000080009bff7812 */ /* 0x000fe2000780c0ff */
[----:B------:R-:W-:-:S12]  /*643b0*/  BSSY.RECONVERGENT B0, `(.L_x_47465) ;  /* 0x0000011000007945 */ /* 0x000fd80003800200 */
[----:B------:R-:W-:Y:S05]  /*643c0*/  @!P0 BRA `(.L_x_47466) ;  /* 0x00000000003c8947 */ /* 0x000fea0003800000 */
[----:B0-----:R-:W0:Y:S01]  /*643d0*/  LDC.64 R204, c[0x0][0x428] ;  /* 0x00010a00ffcc7b82 */ /* 0x001e220000000a00 */
        /* <DEDUP_REMOVED lines=12> */
[----:B0-----:R-:W-:-:S05]  /*644a0*/  IMAD.WIDE.U32 R204, R157, 0x10, R204 ;  /* 0x000000109dcc7825 */ /* 0x001fca00078e00cc */
[----:B------:R0:W-:Y:S02]  /*644b0*/  STG.E.128 desc[UR6][R204.64], R148 ;  /* 0x00000094cc007986 */ /* 0x0001e4000c101d06 */
.L_x_47466:
[----:B------:R-:W-:Y:S05]  /*644c0*/  BSYNC.RECONVERGENT B0 ;  /* 0x0000000000007941 */ /* 0x000fea0003800200 */
.L_x_47465:
[----:B01234-:R-:W0:Y:S02]  /*644d0*/  LDC.64 R148, c[0x0][0x380] ;  /* 0x0000e000ff947b82 */ /* 0x01fe240000000a00 */
[----:B0-----:R-:W-:-:S04]  /*644e0*/  LEA R153, R148, R153, 0x2 ;  /* 0x0000009994997211 */ /* 0x001fc800078e10ff */
[----:B------:R-:W-:-:S13]  /*644f0*/  ISETP.GE.AND P0, PT, R153, R149, PT ;  /* 0x000000959900720c */ /* 0x000fda0003f06270 */
[----:B------:R-:W-:Y:S05]  /*64500*/  @!P0 BRA `(.L_x_47467) ;  /* 0xfffff9e000108947 */ /* 0x000fea000383ffff */
[----:B------:R-:W-:Y:S05]  /*64510*/  EXIT ;  /* 0x000000000000794d */ /* 0x000fea0003800000 */
.L_x_47426:
[----:B------:R-:W-:Y:S01]  /*64520*/  HFMA2 R168, -RZ, RZ, 0, 5.9604644775390625e-08 ;  /* 0x00000001ffa87431 */ /* 0x000fe200000001ff */
[----:B------:R-:W-:Y:S01]  /*64530*/  BSSY B0, `(.L_x_47468) ;  /* 0x0000007000007945 */ /* 0x000fe20003800000 */
[----:B------:R-:W-:Y:S01]  /*64540*/  IMAD.MOV.U32 R208, RZ, RZ, R207 ;  /* 0x000000ffffd07224 */ /* 0x000fe200078e00cf */
[----:B------:R-:W-:Y:S01]  /*64550*/  MOV R169, 0xffffffff ;  /* 0xffffffff00a97802 */ /* 0x000fe20000000f00 */
[----:B------:R-:W-:-:S07]  /*64560*/  IMAD.MOV.U32 R151, RZ, RZ, 0x1f ;  /* 0x0000001fff977424 */ /* 0x000fce00078e00ff */
[----:B------:R-:W-:Y:S05]  /*64570*/  WARPSYNC.COLLECTIVE R169, `(.L_x_47469) ;  /* 0x00000000a9087348 */ /* 0x000fea0003c00000 */
[----:B------:R0:W1:Y:S02]  /*64580*/  SHFL.BFLY P6, R205, R208, R168, R151 ;  /* 0x0c0000a8d0cd7389 */ /* 0x00006400000c0097 */
[----:B01----:R-:W-:Y:S05]  /*64590*/  ENDCOLLECTIVE ;  /* 0x000000000000791b */ /* 0x003fea0003800000 */
.L_x_47469:
[----:B------:R-:W-:Y:S05]  /*645a0*/  BSYNC B0 ;  /* 0x0000000000007941 */ /* 0x000fea0003800000 */
.L_x_47468:
[----:B------:R-:W-:Y:S01]  /*645b0*/  FADD.FTZ R208, R207, R205 ;  /* 0x000000cdcfd07221 */ /* 0x000fe20000010000 */
[----:B------:R-:W-:Y:S02]  /*645c0*/  IMAD.MOV.U32 R168, RZ, RZ, 0x2 ;  /* 0x00000002ffa87424 */ /* 0x000fe400078e00ff */
[----:B------:R-:W-:Y:S02]  /*645d0*/  HFMA2 R151, -RZ, RZ, 0, 1.847743988037109375e-06 ;  /* 0x0000001fff977431 */ /* 0x000fe400000001ff */
[----:B------:R-:W-:Y:S01]  /*645e0*/  IMAD.MOV.U32 R169, RZ, RZ, -0x1 ;  /* 0xffffffffffa97424 */ /* 0x000fe200078e00ff */
[----:B------:R-:W0:Y:S06]  /*645f0*/  LDC R149, c[0x0][0x400] ;  /* 0x00010000ff957b82 */ /* 0x000e2c0000000800 */
[----:B0-----:R-:W-:Y:S05]  /*64600*/  WARPSYNC.COLLECTIVE R169, `(.L_x_47470) ;  /* 0x00000000a9087348 */ /* 0x001fea0003c00000 */
[----:B------:R1:W2:Y:S02]  /*64610*/  SHFL.BFLY P6, R205, R208, R168, R151 ;  /* 0x0c0000a8d0cd7389 */ /* 0x0002a400000c0097 */
[----:B012---:R-:W-:Y:S05]  /*64620*/  ENDCOLLECTIVE ;  /* 0x000000000000791b */ /* 0x007fea0003800000 */
.L_x_47470:
[----:B------:R-:W-:Y:S02]  /*64630*/  IMAD.MOV.U32 R168, RZ, RZ, 0x4 ;  /* 0x00000004ffa87424 */ /* 0x000fe400078e00ff */
[----:B------:R-:W-:-:S05]  /*64640*/  FADD.FTZ R206, R208, R205 ;  /* 0x000000cdd0ce7221 */ /* 0x000fca0000010000 */
[----:B------:R-:W-:-:S07]  /*64650*/  MOV R208, R206 ;  /* 0x000000ce00d07202 */ /* 0x000fce0000000f00 */
[----:B------:R-:W-:Y:S05]  /*64660*/  WARPSYNC.COLLECTIVE R169, `(.L_x_47471) ;  /* 0x00000000a9087348 */ /* 0x000fea0003c00000 */
[----:B------:R0:W1:Y:S02]  /*64670*/  SHFL.BFLY P6, R205, R208, R168, R151 ;  /* 0x0c0000a8d0cd7389 */ /* 0x00006400000c0097 */
[----:B01----:R-:W-:Y:S05]  /*64680*/  ENDCOLLECTIVE ;  /* 0x000000000000791b */ /* 0x003fea0003800000 */
.L_x_47471:
[----:B------:R-:W-:Y:S02]  /*64690*/  IMAD.MOV.U32 R168, RZ, RZ, 0x8 ;  /* 0x00000008ffa87424 */ /* 0x000fe400078e00ff */
[----:B------:R-:W-:-:S05]  /*646a0*/  FADD.FTZ R203, R206, R205 ;  /* 0x000000cdcecb7221 */ /* 0x000fca0000010000 */
[----:B------:R-:W-:-:S07]  /*646b0*/  MOV R208, R203 ;  /* 0x000000cb00d07202 */ /* 0x000fce0000000f00 */
[----:B------:R-:W-:Y:S05]  /*646c0*/  WARPSYNC.COLLECTIVE R169, `(.L_x_47472) ;  /* 0x00000000a9087348 */ /* 0x000fea0003c00000 */
[----:B------:R0:W1:Y:S02]  /*646d0*/  SHFL.BFLY P6, R205, R208, R168, R151 ;  /* 0x0c0000a8d0cd7389 */ /* 0x00006400000c0097 */
[----:B01----:R-:W-:Y:S05]  /*646e0*/  ENDCOLLECTIVE ;  /* 0x000000000000791b */ /* 0x003fea0003800000 */
.L_x_47472:
[----:B------:R-:W-:Y:S02]  /*646f0*/  IMAD.MOV.U32 R168, RZ, RZ, 0x10 ;  /* 0x00000010ffa87424 */ /* 0x000fe400078e00ff */
[----:B------:R-:W-:-:S05]  /*64700*/  FADD.FTZ R150, R203, R205 ;  /* 0x000000cdcb967221 */ /* 0x000fca0000010000 */
[----:B------:R-:W-:-:S07]  /*64710*/  MOV R208, R150 ;  /* 0x0000009600d07202 */ /* 0x000fce0000000f00 */
[----:B------:R-:W-:Y:S05]  /*64720*/  WARPSYNC.COLLECTIVE R169, `(.L_x_47473) ;  /* 0x00000000a9087348 */ /* 0x000fea0003c00000 */
[----:B------:R0:W1:Y:S02]  /*64730*/  SHFL.BFLY P6, R205, R208, R168, R151 ;  /* 0x0c0000a8d0cd7389 */ /* 0x00006400000c0097 */
[----:B01----:R-:W-:Y:S05]  /*64740*/  ENDCOLLECTIVE ;  /* 0x000000000000791b */ /* 0x003fea0003800000 */
.L_x_47473:
        /* <DEDUP_REMOVED lines=22> */
[----:B------:R-:W-:-:S03]  /*648b0*/  LOP3.LUT P4, RZ, R155, 0x1, RZ, 0xc0, !PT ;  /* 0x000000019bff7812 */ /* 0x000fc6000788c0ff */
        /* <DEDUP_REMOVED lines=155> */
[----:B------:R-:W-:-:S04]  /*65270*/  HFMA2 R151, -RZ, RZ, 0, 1.847743988037109375e-06 ;  /* 0x0000001fff977431 */ /* 0x000fc800000001ff */
[----:B------:R-:W-:-:S07]  /*65280*/  MOV R208, R207 ;  /* 0x000000cf00d07202 */ /* 0x000fce0000000f00 */
[----:B------:R-:W-:Y:S05]  /*65290*/  WARPSYNC.COLLECTIVE R169, `(.L_x_47474) ;  /* 0x00000000a9087348 */ /* 0x000fea0003c00000 */
[----:B------:R0:W1:Y:S02]  /*652a0*/  SHFL.BFLY P6, R205, R208, R168, R151 ;  /* 0x0c0000a8d0cd7389 */ /* 0x00006400000c0097 */
[----:B01----:R-:W-:Y:S05]  /*652b0*/  ENDCOLLECTIVE ;  /* 0x000000000000791b */ /* 0x003fea0003800000 */
.L_x_47474:
[----:B------:R-:W-:Y:S01]  /*652c0*/  MOV R168, 0x2 ;  /* 0x0000000200a87802 */ /* 0x000fe20000000f00 */
[----:B------:R-:W-:-:S04]  /*652d0*/  FADD.FTZ R206, R207, R205 ;  /* 0x000000cdcfce7221 */ /* 0x000fc80000010000 */
[----:B------:R-:W-:-:S07]  /*652e0*/  IMAD.MOV.U32 R208, RZ, RZ, R206 ;  /* 0x000000ffffd07224 */ /* 0x000fce00078e00ce */
[----:B------:R-:W-:Y:S05]  /*652f0*/  WARPSYNC.COLLECTIVE R169, `(.L_x_47475) ;  /* 0x00000000a9087348 */ /* 0x000fea0003c00000 */
[----:B------:R0:W1:Y:S02]  /*65300*/  SHFL.BFLY P6, R205, R208, R168, R151 ;  /* 0x0c0000a8d0cd7389 */ /* 0x00006400000c0097 */
[----:B01----:R-:W-:Y:S05]  /*65310*/  ENDCOLLECTIVE ;  /* 0x000000000000791b */ /* 0x003fea0003800000 */
.L_x_47475:
[----:B------:R-:W-:Y:S02]  /*65320*/  HFMA2 R168, -RZ, RZ, 0, 2.384185791015625e-07 ;  /* 0x00000004ffa87431 */ /* 0x000fe400000001ff */
[----:B------:R-:W-:-:S04]  /*65330*/  FADD.FTZ R204, R206, R205 ;  /* 0x000000cdcecc7221 */ /* 0x000fc80000010000 */
[----:B------:R-:W-:-:S07]  /*65340*/  IMAD.MOV.U32 R208, RZ, RZ, R204 ;  /* 0x000000ffffd07224 */ /* 0x000fce00078e00cc */
[----:B------:R-:W-:Y:S05]  /*65350*/  WARPSYNC.COLLECTIVE R169, `(.L_x_47476) ;  /* 0x00000000a9087348 */ /* 0x000fea0003c00000 */
[----:B------:R0:W1:Y:S02]  /*65360*/  SHFL.BFLY P6, R205, R208, R168, R151 ;  /* 0x0c0000a8d0cd7389 */ /* 0x00006400000c0097 */
[----:B01----:R-:W-:Y:S05]  /*65370*/  ENDCOLLECTIVE ;  /* 0x000000000000791b */ /* 0x003fea0003800000 */
.L_x_47476:
[----:B------:R-:W-:Y:S01]  /*65380*/  MOV R168, 0x8 ;  /* 0x0000000800a87802 */ /* 0x000fe20000000f00 */
[----:B------:R-:W-:-:S04]  /*65390*/  FADD.FTZ R203, R204, R205 ;  /* 0x000000cdcccb7221 */ /* 0x000fc80000010000 */
[----:B------:R-:W-:-:S07]  /*653a0*/  IMAD.MOV.U32 R208, RZ, RZ, R203 ;  /* 0x000000ffffd07224 */ /* 0x000fce00078e00cb */
[----:B------:R-:W-:Y:S05]  /*653b0*/  WARPSYNC.COLLECTIVE R169, `(.L_x_47477) ;  /* 0x00000000a9087348 */ /* 0x000fea0003c00000 */
[----:B------:R0:W1:Y:S02]  /*653c0*/  SHFL.BFLY P6, R205, R208, R168, R151 ;  /* 0x0c0000a8d0cd7389 */ /* 0x00006400000c0097 */
[----:B01----:R-:W-:Y:S05]  /*653d0*/  ENDCOLLECTIVE ;  /* 0x000000000000791b */ /* 0x003fea0003800000 */
.L_x_47477:
[----:B------:R-:W-:Y:S02]  /*653e0*/  HFMA2 R168, -RZ, RZ, 0, 9.5367431640625e-07 ;  /* 0x00000010ffa87431 */ /* 0x000fe400000001ff */
[----:B------:R-:W-:-:S04]  /*653f0*/  FADD.FTZ R150, R203, R205 ;  /* 0x000000cdcb967221 */ /* 0x000fc80000010000 */
[----:B------:R-:W-:-:S07]  /*65400*/  IMAD.MOV.U32 R208, RZ, RZ, R150 ;  /* 0x000000ffffd07224 */ /* 0x000fce00078e0096 */
[----:B------:R-:W-:Y:S05]  /*65410*/  WARPSYNC.COLLECTIVE R169, `(.L_x_47478) ;  /* 0x00000000a9087348 */ /* 0x000fea0003c00000 */
[----:B------:R0:W1:Y:S02]  /*65420*/  SHFL.BFLY P6, R205, R208, R168, R151 ;  /* 0x0c0000a8d0cd7389 */ /* 0x00006400000c0097 */
[----:B01----:R-:W-:Y:S05]  /*65430*/  ENDCOLLECTIVE ;  /* 0x000000000000791b */ /* 0x003fea0003800000 */
.L_x_47478:
[----:B------:R-:W-:Y:S05]  /*65440*/  BRA `(.L_x_47479) ;  /* 0xffffffcc004c7947 */ /* 0x000fea000383ffff */
.L_x_47480:
        /* <DEDUP_REMOVED lines=11> */
.L_x_54498:


//--------------------- .text._ZN10layer_norm31ln_parallel_residual_fwd_kernelINS_13Kernel_traitsI6__halfffffjLj2560ELj1ELj4ELj1ELj16ENS_18Kernel_traits_baseILj2560ES2_ffffjLj128EEEEELb1ELb1ELb1EEEvNS_9FwdParamsE --------------------------
	.section	.text._ZN10layer_norm31ln_parallel_residual_fwd_kernelINS_13Kernel_traitsI6__halfffffjLj2560ELj1ELj4ELj1ELj16ENS_18Kernel_traits_baseILj2560ES2_ffffjLj128EEEEELb1ELb1ELb1EEEvNS_9FwdParamsE,"ax",@progbits
	.align	128
        .global         _ZN10layer_norm31ln_parallel_residual_fwd_kernelINS_13Kernel_traitsI6__halfffffjLj2560ELj1ELj4ELj1ELj16ENS_18Kernel_traits_baseILj2560ES2_ffffjLj128EEEEELb1ELb1ELb1EEEvNS_9FwdParamsE
        .type           _ZN10layer_norm31ln_parallel_residual_fwd_kernelINS_13Kernel_traitsI6__halfffffjLj2560ELj1ELj4ELj1ELj16ENS_18Kernel_traits_baseILj2560ES2_ffffjLj128EEEEELb1ELb1ELb1EEEvNS_9FwdParamsE,@function
        .size           _ZN10layer_norm31ln_parallel_residual_fwd_kernelINS_13Kernel_traitsI6__halfffffjLj2560ELj1ELj4ELj1ELj16ENS_18Kernel_traits_baseILj2560ES2_ffffjLj128EEEEELb1ELb1ELb1EEEvNS_9FwdParamsE,(.L_x_54499 - _ZN10layer_norm31ln_parallel_residual_fwd_kernelINS_13Kernel_traitsI6__halfffffjLj2560ELj1ELj4ELj1ELj16ENS_18Kernel_traits_baseILj2560ES2_ffffjLj128EEEEELb1ELb1ELb1EEEvNS_9FwdParamsE)
        .other          _ZN10layer_norm31ln_parallel_residual_fwd_kernelINS_13Kernel_traitsI6__halfffffjLj2560ELj1ELj4ELj1ELj16ENS_18Kernel_traits_baseILj2560ES2_ffffjLj128EEEEELb1ELb1ELb1EEEvNS_9FwdParamsE,@"STO_CUDA_ENTRY STV_DEFAULT"
_ZN10layer_norm31ln_parallel_residual_fwd_kernelINS_13Kernel_traitsI6__halfffffjLj2560ELj1ELj4ELj1ELj16ENS_18Kernel_traits_baseILj2560ES2_ffffjLj128EEEEELb1ELb1ELb1EEEvNS_9FwdParamsE:
.text._ZN10layer_norm31ln_parallel_residual_fwd_kernelINS_13Kernel_traitsI6__halfffffjLj2560ELj1ELj4ELj1ELj16ENS_18Kernel_traits_baseILj2560ES2_ffffjLj128EEEEELb1ELb1ELb1EEEvNS_9FwdParamsE:
        /* <DEDUP_REMOVED lines=28> */
[----:B0-----:R-:W-:-:S04]  /*01c0*/  @P0 IADD3 R0, P1, PT, R4, R11, RZ ;  /* 0x0000000b04000210 */ /* 0x001fc80007f3e0ff */
[----:B------:R-:W-:-:S05]  /*01d0*/  @P0 IADD3.X R7, PT, PT, RZ, R5, RZ, P1, !PT ;  /* 0x00000005ff070210 */ /* 0x000fca0000ffe4ff */
[----:B------:R-:W-:Y:S01]  /*01e0*/  UIADD3 UR10, UPT, UPT, UR6, -0x61c88647, URZ ;  /* 0x9e3779b9060a7890 */ /* 0x000fe2000fffe0ff */
[--C-:B------:R-:W-:Y:S01]  /*01f0*/  SHF.R.U64 R13, R0, 0x2, R7.reuse ;  /* 0x00000002000d7819 */ /* 0x100fe20000001207 */
[----:B------:R-:W-:Y:S01]  /*0200*/  UIADD3 UR11, UPT, UPT, UR7, -0x4498517b, URZ ;  /* 0xbb67ae85070b7890 */ /* 0x000fe2000fffe0ff */
[----:B------:R-:W-:Y:S01]  /*0210*/  SHF.R.U32.HI R10, RZ, 0x2, R7 ;  /* 0x00000002ff0a7819 */ /* 0x000fe20000011607 */
[----:B------:R-:W-:Y:S02]  /*0220*/  UIADD3 UR12, UPT, UPT, UR6, 0x3c6ef372, URZ ;  /* 0x3c6ef372060c7890 */ /* 0x000fe4000fffe0ff */
        /* <DEDUP_REMOVED lines=61> */
.L_x_47481:
        /* <DEDUP_REMOVED lines=42> */
.L_x_47482:
[----:B------:R-:W1:Y:S02]  /*08a0*/  LDCU UR4, c[0x0][0x384] ;  /* 0x00007080ff0477ac */ /* 0x000e640008000800 */
[----:B-1----:R-:W-:-:S13]  /*08b0*/  ISETP.GE.AND P0, PT, R14, UR4, PT ;  /* 0x000000040e007c0c */ /* 0x002fda000bf06270 */
[----:B------:R-:W-:Y:S05]  /*08c0*/  @P0 EXIT ;  /* 0x000000000000094d */ /* 0x000fea0003800000 */
[----:B-----5:R-:W-:Y:S01]  /*08d0*/  IMAD.MOV.U32 R8, RZ, RZ, R2 ;  /* 0x000000ffff087224 */ /* 0x020fe200078e0002 */
[--C-:B------:R-:W-:Y:S01]  /*08e0*/  SHF.R.U64 R239, R2, 0x10, R3.reuse ;  /* 0x0000001002ef7819 */ /* 0x100fe20000001203 */
[--C-:B------:R-:W-:Y:S01]  /*08f0*/  IMAD.MOV.U32 R11, RZ, RZ, R3.reuse ;  /* 0x000000ffff0b7224 */ /* 0x100fe200078e0003 */
[----:B------:R-:W-:Y:S01]  /*0900*/  SHF.R.U32.HI R238, RZ, 0x10, R3 ;  /* 0x00000010ffee7819 */ /* 0x000fe20000011603 */
[----:B------:R-:W-:Y:S01]  /*0910*/  IMAD.MOV.U32 R3, RZ, RZ, R5 ;  /* 0x000000ffff037224 */ /* 0x000fe200078e0005 */
[----:B------:R-:W-:Y:S01]  /*0920*/  MOV R2, R4 ;  /* 0x0000000400027202 */ /* 0x000fe20000000f00 */
[----:B------:R-:W-:Y:S01]  /*0930*/  IMAD.MOV.U32 R252, RZ, RZ, R23 ;  /* 0x000000fffffc7224 */ /* 0x000fe200078e0017 */
[----:B------:R-:W-:Y:S01]  /*0940*/  SHF.R.U64 R237, R4, 0x10, R5 ;  /* 0x0000001004ed7819 */ /* 0x000fe20000001205 */
[----:B------:R-:W-:Y:S01]  /*0950*/  IMAD.MOV.U32 R4, RZ, RZ, R6 ;  /* 0x000000ffff047224 */ /* 0x000fe200078e0006 */
[----:B------:R1:W-:Y:S01]  /*0960*/  STL.S16 [R1+0x18], R8 ;  /* 0x0000180801007387 */ /* 0x0003e20000100600 */
[----:B------:R-:W-:Y:S01]  /*0970*/  MOV R243, R24 ;  /* 0x0000001800f37202 */ /* 0x000fe20000000f00 */
[----:B------:R-:W-:Y:S01]  /*0980*/  IMAD.MOV.U32 R15, RZ, RZ, R19 ;  /* 0x000000ffff0f7224 */ /* 0x000fe200078e0013 */
[----:B------:R-:W-:Y:S01]  /*0990*/  PRMT R252, R252, 0x5410, R252 ;  /* 0x00005410fcfc7816 */ /* 0x000fe200000000fc */
[----:B------:R-:W-:Y:S01]  /*09a0*/  STL.S16 [R1+0x16], R11 ;  /* 0x0000160b01007387 */ /* 0x000fe20000100600 */
[----:B------:R-:W-:Y:S01]  /*09b0*/  SHF.R.U32.HI R236, RZ, 0x10, R5 ;  /* 0x00000010ffec7819 */ /* 0x000fe20000011605 */
[----:B------:R-:W2:Y:S01]  /*09c0*/  LDCU.64 UR4, c[0x0][0x398] ;  /* 0x00007300ff0477ac */ /* 0x000ea20008000a00 */
[----:B------:R-:W-:Y:S01]  /*09d0*/  MOV R5, R7 ;  /* 0x0000000700057202 */ /* 0x000fe20000000f00 */
[----:B------:R3:W-:Y:S01]  /*09e0*/  STL.S16 [R1+0x14], R2 ;  /* 0x0000140201007387 */ /* 0x0007e20000100600 */
[--C-:B------:R-:W-:Y:S01]  /*09f0*/  SHF.R.U64 R235, R6, 0x10, R7.reuse ;  /* 0x0000001006eb7819 */ /* 0x100fe20000001207 */
[----:B------:R-:W-:Y:S01]  /*0a00*/  IMAD.MOV.U32 R6, RZ, RZ, R16 ;  /* 0x000000ffff067224 */ /* 0x000fe200078e0010 */
[----:B------:R-:W-:Y:S01]  /*0a10*/  SHF.R.U32.HI R234, RZ, 0x10, R7 ;  /* 0x00000010ffea7819 */ /* 0x000fe20000011607 */
[----:B------:R4:W-:Y:S01]  /*0a20*/  STL.S16 [R1+0x12], R3 ;  /* 0x0000120301007387 */ /* 0x0009e20000100600 */
[----:B------:R-:W-:Y:S01]  /*0a30*/  IMAD.MOV.U32 R7, RZ, RZ, R17 ;  /* 0x000000ffff077224 */ /* 0x000fe200078e0011 */
[----:B-1----:R-:W-:Y:S01]  /*0a40*/  SHF.R.U32.HI R8, RZ, 0x10, R209 ;  /* 0x00000010ff087819 */ /* 0x002fe200000116d1 */
[----:B------:R-:W-:Y:S01]  /*0a50*/  IMAD.MOV.U32 R242, RZ, RZ, R25 ;  /* 0x000000fffff27224 */ /* 0x000fe200078e0019 */
[----:B------:R1:W-:Y:S01]  /*0a60*/  STL.S16 [R1+0x10], R4 ;  /* 0x0000100401007387 */ /* 0x0003e20000100600 */
[----:B------:R-:W-:Y:S01]  /*0a70*/  SHF.R.U32.HI R232, RZ, 0x10, R17 ;  /* 0x00000010ffe87819 */ /* 0x000fe20000011611 */
[----:B---3--:R-:W-:Y:S01]  /*0a80*/  IMAD.MOV.U32 R2, RZ, RZ, R166 ;  /* 0x000000ffff027224 */ /* 0x008fe200078e00a6 */
[----:B------:R-:W-:Y:S01]  /*0a90*/  PRMT R235, R235, 0x5410, R8 ;  /* 0x00005410ebeb7816 */ /* 0x000fe20000000008 */
[----:B------:R3:W-:Y:S01]  /*0aa0*/  STL.S16 [R1+0xe], R5 ;  /* 0x00000e0501007387 */ /* 0x0007e20000100600 */
[----:B------:R-:W-:Y:S01]  /*0ab0*/  SHF.R.U64 R229, R20, 0x10, R21 ;  /* 0x0000001014e57819 */ /* 0x000fe20000001215 */
[----:B------:R-:W-:Y:S01]  /*0ac0*/  IMAD.MOV.U32 R240, RZ, RZ, R29 ;  /* 0x000000fffff07224 */ /* 0x000fe200078e001d */
[----:B----4-:R-:W-:Y:S01]  /*0ad0*/  MOV R3, R167 ;  /* 0x000000a700037202 */ /* 0x010fe20000000f00 */
[----:B------:R-:W-:Y:S01]  /*0ae0*/  STL.S16 [R1+0xc], R6 ;  /* 0x00000c0601007387 */ /* 0x000fe20000100600 */
[----:B------:R-:W-:Y:S01]  /*0af0*/  PRMT R252, R2, 0x7610, R252 ;  /* 0x0000761002fc7816 */ /* 0x000fe200000000fc */
[----:B-1----:R-:W-:Y:S01]  /*0b00*/  IMAD.MOV.U32 R4, RZ, RZ, R164 ;  /* 0x000000ffff047224 */ /* 0x002fe200078e00a4 */
[----:B------:R-:W-:Y:S01]  /*0b10*/  SHF.R.U32.HI R226, RZ, 0x10, R23 ;  /* 0x00000010ffe27819 */ /* 0x000fe20000011617 */
[----:B------:R-:W-:Y:S01]  /*0b20*/  IMAD.MOV.U32 R2, RZ, RZ, R165 ;  /* 0x000000ffff027224 */ /* 0x000fe200078e00a5 */
[----:B------:R1:W-:Y:S01]  /*0b30*/  STL.S16 [R1+0xa], R7 ;  /* 0x00000a0701007387 */ /* 0x0003e20000100600 */
[----:B---3--:R-:W-:Y:S01]  /*0b40*/  IMAD R5, R9, -0x326172a9, RZ ;  /* 0xcd9e8d5709057824 */ /* 0x008fe200078e02ff */
[----:B------:R-:W-:Y:S01]  /*0b50*/  PRMT R251, R4, 0x5410, R3 ;  /* 0x0000541004fb7816 */ /* 0x000fe20000000003 */
[----:B------:R-:W-:Y:S01]  /*0b60*/  IMAD.MOV.U32 R4, RZ, RZ, R160 ;  /* 0x000000ffff047224 */ /* 0x000fe200078e00a0 */
[----:B------:R-:W-:Y:S01]  /*0b70*/  MOV R3, R162 ;  /* 0x000000a200037202 */ /* 0x000fe20000000f00 */
[----:B--2---:R-:W-:Y:S01]  /*0b80*/  UISETP.NE.U32.AND UP0, UPT, UR4, URZ, UPT ;  /* 0x000000ff0400728c */ /* 0x004fe2000bf05070 */
[----:B------:R-:W-:Y:S01]  /*0b90*/  SHF.R.U64 R11, R206, 0x10, R207 ;  /* 0x00000010ce0b7819 */ /* 0x000fe200000012cf */
[----:B------:R-:W2:Y:S01]  /*0ba0*/  LDCU UR4, c[0x0][0x388] ;  /* 0x00007100ff0477ac */ /* 0x000ea20008000800 */
[----:B------:R-:W-:Y:S01]  /*0bb0*/  PRMT R250, R3, 0x5410, R2 ;  /* 0x0000541003fa7816 */ /* 0x000fe20000000002 */
[----:B------:R-:W-:Y:S01]  /*0bc0*/  IMAD.MOV.U32 R2, RZ, RZ, R163 ;  /* 0x000000ffff027224 */ /* 0x000fe200078e00a3 */
[----:B------:R-:W-:Y:S01]  /*0bd0*/  MOV R3, R161 ;  /* 0x000000a100037202 */ /* 0x000fe20000000f00 */
[----:B-1----:R-:W-:Y:S01]  /*0be0*/  IMAD R7, R13, -0x2daee0ad, RZ ;  /* 0xd2511f530d077824 */ /* 0x002fe200078e02ff */
[----:B------:R-:W-:Y:S01]  /*0bf0*/  PRMT R234, R234, 0x5410, R11 ;  /* 0x00005410eaea7816 */ /* 0x000fe2000000000b */
[----:B------:R-:W-:Y:S01]  /*0c00*/  UISETP.NE.AND.EX UP0, UPT, UR5, URZ, UPT, UP0 ;  /* 0x000000ff0500728c */ /* 0x000fe2000bf05300 */
[----:B------:R-:W-:Y:S01]  /*0c10*/  PRMT R249, R4, 0x5410, R2 ;  /* 0x0000541004f97816 */ /* 0x000fe20000000002 */
[----:B------:R-:W-:Y:S01]  /*0c20*/  IMAD.MOV.U32 R2, RZ, RZ, R158 ;  /* 0x000000ffff027224 */ /* 0x000fe200078e009e */
[----:B------:R-:W-:Y:S01]  /*0c30*/  MOV R4, R156 ;  /* 0x0000009c00047202 */ /* 0x000fe20000000f00 */
[----:B------:R-:W1:Y:S01]  /*0c40*/  LDCU.U8 UR5, c[0x0][0x410] ;  /* 0x00008200ff0577ac */ /* 0x000e620008000000 */
[----:B------:R-:W-:-:S02]  /*0c50*/  SHF.R.U64 R231, R18, 0x10, R19 ;  /* 0x0000001012e77819 */ /* 0x000fc40000001213 */
[----:B------:R-:W-:Y:S01]  /*0c60*/  PRMT R248, R2, 0x5410, R3 ;  /* 0x0000541002f87816 */ /* 0x000fe20000000003 */
[----:B------:R-:W-:Y:S01]  /*0c70*/  IMAD.MOV.U32 R3, RZ, RZ, R159 ;  /* 0x000000ffff037224 */ /* 0x000fe200078e009f */
[----:B------:R-:W-:Y:S01]  /*0c80*/  SHF.R.U32.HI R11, RZ, 0x10, R205 ;  /* 0x00000010ff0b7819 */ /* 0x000fe200000116cd */
[----:B------:R-:W-:Y:S01]  /*0c90*/  IMAD.MOV.U32 R2, RZ, RZ, R157 ;  /* 0x000000ffff027224 */ /* 0x000fe200078e009d */
[----:B------:R-:W-:Y:S02]  /*0ca0*/  SHF.R.U32.HI R225, RZ, 0x10, R147 ;  /* 0x00000010ffe17819 */ /* 0x000fe40000011693 */
[----:B------:R-:W-:Y:S01]  /*0cb0*/  PRMT R247, R4, 0x5410, R3 ;  /* 0x0000541004f77816 */ /* 0x000fe20000000003 */
[----:B------:R-:W-:Y:S01]  /*0cc0*/  IMAD.MOV.U32 R3, RZ, RZ, R154 ;  /* 0x000000ffff037224 */ /* 0x000fe200078e009a */
[----:B------:R-:W-:Y:S01]  /*0cd0*/  PRMT R231, R231, 0x5410, R11 ;  /* 0x00005410e7e77816 */ /* 0x000fe2000000000b */
[----:B------:R-:W-:Y:S01]  /*0ce0*/  IMAD.MOV.U32 R4, RZ, RZ, R152 ;  /* 0x000000ffff047224 */ /* 0x000fe200078e0098 */
[----:B------:R-:W-:-:S02]  /*0cf0*/  SHF.R.U32.HI R228, RZ, 0x10, R21 ;  /* 0x00000010ffe47819 */ /* 0x000fc40000011615 */
[----:B------:R-:W-:Y:S01]  /*0d00*/  PRMT R246, R3, 0x5410, R2 ;  /* 0x0000541003f67816 */ /* 0x000fe20000000002 */
[----:B------:R-:W-:Y:S01]  /*0d10*/  IMAD.MOV.U32 R3, RZ, RZ, R153 ;  /* 0x000000ffff037224 */ /* 0x000fe200078e0099 */
[----:B------:R-:W-:Y:S02]  /*0d20*/  MOV R2, R155 ;  /* 0x0000009b00027202 */ /* 0x000fe40000000f00 */
[----:B------:R-:W-:Y:S02]  /*0d30*/  SHF.R.U64 R11, R148, 0x10, R149 ;  /* 0x00000010940b7819 */ /* 0x000fe40000001295 */
[----:B------:R-:W-:Y:S02]  /*0d40*/  PRMT R245, R4, 0x5410, R2 ;  /* 0x0000541004f57816 */ /* 0x000fe40000000002 */
[----:B------:R-:W-:Y:S02]  /*0d50*/  MOV R2, R214 ;  /* 0x000000d600027202 */ /* 0x000fe40000000f00 */
[----:B------:R-:W-:-:S02]  /*0d60*/  SHF.R.U64 R4, R210, 0x10, R211 ;  /* 0x00000010d2047819 */ /* 0x000fc400000012d3 */
[----:B------:R-:W-:Y:S01]  /*0d70*/  PRMT R244, R2, 0x5410, R3 ;  /* 0x0000541002f47816 */ /* 0x000fe20000000003 */
[----:B------:R-:W-:Y:S01]  /*0d80*/  IMAD.MOV.U32 R3, RZ, RZ, R215 ;  /* 0x000000ffff037224 */ /* 0x000fe200078e00d7 */
[----:B------:R-:W-:Y:S02]  /*0d90*/  SHF.R.U32.HI R2, RZ, 0x10, R211 ;  /* 0x00000010ff027819 */ /* 0x000fe400000116d3 */
[----:B------:R-:W-:Y:S02]  /*0da0*/  PRMT R238, R238, 0x5410, R4 ;  /* 0x00005410eeee7816 */ /* 0x000fe40000000004 */
[----:B------:R-:W-:Y:S01]  /*0db0*/  PRMT R243, R243, 0x5410, R3 ;  /* 0x00005410f3f37816 */ /* 0x000fe20000000003 */
[----:B------:R-:W-:Y:S01]  /*0dc0*/  IMAD.HI.U32 R3, R9, -0x326172a9, RZ ;  /* 0xcd9e8d5709037827 */ /* 0x000fe200078e00ff */
[----:B------:R-:W-:Y:S02]  /*0dd0*/  PRMT R237, R237, 0x5410, R2 ;  /* 0x00005410eded7816 */ /* 0x000fe40000000002 */
[----:B------:R-:W-:Y:S01]  /*0de0*/  SHF.R.U64 R4, R208, 0x10, R209 ;  /* 0x00000010d0047819 */ /* 0x000fe200000012d1 */
[----:B------:R-:W-:Y:S01]  /*0df0*/  IMAD.HI.U32 R2, R13, -0x2daee0ad, RZ ;  /* 0xd2511f530d027827 */ /* 0x000fe200078e00ff */
[----:B------:R-:W-:-:S02]  /*0e00*/  LOP3.LUT R3, R10, UR6, R3, 0x96, !PT ;  /* 0x000000060a037c12 */ /* 0x000fc4000f8e9603 */
[----:B------:R-:W-:Y:S02]  /*0e10*/  PRMT R236, R236, 0x5410, R4 ;  /* 0x00005410ecec7816 */ /* 0x000fe40000000004 */
[----:B------:R-:W-:Y:S01]  /*0e20*/  LOP3.LUT R2, R2, UR7, RZ, 0x3c, !PT ;  /* 0x0000000702027c12 */ /* 0x000fe2000f8e3cff */
[----:B------:R-:W-:Y:S01]  /*0e30*/  IMAD.HI.U32 R6, R3, -0x2daee0ad, RZ ;  /* 0xd2511f5303067827 */ /* 0x000fe200078e00ff */
[----:B------:R-:W-:Y:S02]  /*0e40*/  PRMT R225, R225, 0x5410, R225 ;  /* 0x00005410e1e17816 */ /* 0x000fe400000000e1 */
[----:B------:R-:W-:Y:S01]  /*0e50*/  SHF.R.U64 R223, R24, 0x10, R25 ;  /* 0x0000001018df7819 */ /* 0x000fe20000001219 */
[----:B------:R-:W-:Y:S01]  /*0e60*/  IMAD.HI.U32 R4, R2, -0x326172a9, RZ ;  /* 0xcd9e8d5702047827 */ /* 0x000fe200078e00ff */
[----:B------:R-:W-:Y:S02]  /*0e70*/  LOP3.LUT R6, R7, UR11, R6, 0x96, !PT ;  /* 0x0000000b07067c12 */ /* 0x000fe4000f8e9606 */
[----:B------:R-:W-:Y:S01]  /*0e80*/  SHF.R.U64 R7, R204, 0x10, R205 ;  /* 0x00000010cc077819 */ /* 0x000fe200000012cd */
[----:B------:R-:W-:Y:S01]  /*0e90*/  IMAD R8, R3, -0x2daee0ad, RZ ;  /* 0xd2511f5303087824 */ /* 0x000fe200078e02ff */
[----:B------:R-:W-:Y:S01]  /*0ea0*/  LOP3.LUT R4, R5, UR10, R4, 0x96, !PT ;  /* 0x0000000a05047c12 */ /* 0x000fe2000f8e9604 */
[----:B------:R-:W-:Y:S01]  /*0eb0*/  IMAD R5, R2, -0x326172a9, RZ ;  /* 0xcd9e8d5702057824 */ /* 0x000fe200078e02ff */
[----:B------:R-:W-:Y:S01]  /*0ec0*/  PRMT R232, R232, 0x5410, R7 ;  /* 0x00005410e8e87816 */ /* 0x000fe20000000007 */
[----:B------:R-:W-:Y:S01]  /*0ed0*/  IMAD.HI.U32 R2, R6, -0x326172a9, RZ ;  /* 0xcd9e8d5706027827 */ /* 0x000fe200078e00ff */
[----:B------:R-:W-:Y:S01]  /*0ee0*/  PRMT R228, R228, 0x5410, R11 ;  /* 0x00005410e4e47816 */ /* 0x000fe2000000000b */
[----:B------:R-:W3:Y:S01]  /*0ef0*/  LDCU.64 UR10, c[0x0][0x3a0] ;  /* 0x00007400ff0a77ac */ /* 0x000ee20008000a00 */
[----:B------:R-:W-:Y:S01]  /*0f00*/  MOV R12, R18 ;  /* 0x00000012000c7202 */ /* 0x000fe20000000f00 */
[----:B------:R-:W-:Y:S01]  /*0f10*/  IMAD.HI.U32 R3, R4, -0x2daee0ad, RZ ;  /* 0xd2511f5304037827 */ /* 0x000fe200078e00ff */
[----:B------:R-:W-:Y:S01]  /*0f20*/  LOP3.LUT R2, R5, UR12, R2, 0x96, !PT ;  /* 0x0000000c05027c12 */ /* 0x000fe2000f8e9602 */
[----:B------:R-:W4:Y:S01]  /*0f30*/  LDCU UR12, c[0x0][0x448] ;  /* 0x00008900ff0c77ac */ /* 0x000f220008000800 */
[----:B------:R-:W-:Y:S01]  /*0f40*/  PRMT R223, R223, 0x5410, R223 ;  /* 0x00005410dfdf7816 */ /* 0x000fe200000000df */
[----:B------:R-:W-:Y:S01]  /*0f50*/  IMAD R5, R6, -0x326172a9, RZ ;  /* 0xcd9e8d5706057824 */ /* 0x000fe200078e02ff */
[----:B------:R-:W-:Y:S01]  /*0f60*/  LOP3.LUT R3, R8, UR13, R3, 0x96, !PT ;  /* 0x0000000d08037c12 */ /* 0x000fe2000f8e9603 */
[----:B------:R-:W-:Y:S01]  /*0f70*/  IMAD R7, R4, -0x2daee0ad, RZ ;  /* 0xd2511f5304077824 */ /* 0x000fe200078e02ff */
[----:B------:R-:W-:Y:S01]  /*0f80*/  SHF.R.U32.HI R8, RZ, 0x10, R151 ;  /* 0x00000010ff087819 */ /* 0x000fe20000011697 */
[----:B------:R-:W-:Y:S01]  /*0f90*/  IMAD.HI.U32 R6, R2, -0x2daee0ad, RZ ;  /* 0xd2511f5302067827 */ /* 0x000fe200078e00ff */
[----:B------:R-:W-:Y:S01]  /*0fa0*/  SHF.R.U32.HI R224, RZ, 0x10, R215 ;  /* 0x00000010ffe07819 */ /* 0x000fe200000116d7 */
[----:B------:R0:W-:Y:S01]  /*0fb0*/  STL.S16 [R1+0x8], R12 ;  /* 0x0000080c01007387 */ /* 0x0001e20000100600 */
[----:B------:R-:W-:Y:S01]  /*0fc0*/  PRMT R229, R229, 0x5410, R8 ;  /* 0x00005410e5e57816 */ /* 0x000fe20000000008 */
[----:B------:R-:W-:Y:S01]  /*0fd0*/  IMAD.HI.U32 R4, R3, -0x326172a9, RZ ;  /* 0xcd9e8d5703047827 */ /* 0x000fe200078e00ff */
[----:B------:R-:W-:Y:S01]  /*0fe0*/  LOP3.LUT R6, R7, UR15, R6, 0x96, !PT ;  /* 0x0000000f07067c12 */ /* 0x000fe2000f8e9606 */
[----:B------:R0:W-:Y:S01]  /*0ff0*/  STL.S16 [R1+0x6], R15 ;  /* 0x0000060f01007387 */ /* 0x0001e20000100600 */
[----:B------:R-:W-:Y:S01]  /*1000*/  SHF.R.U64 R7, R146, 0x10, R147 ;  /* 0x0000001092077819 */ /* 0x000fe20000001293 */
[----:B------:R-:W-:Y:S01]  /*1010*/  IMAD R8, R2, -0x2daee0ad, RZ ;  /* 0xd2511f5302087824 */ /* 0x000fe200078e02ff */
[----:B------:R-:W-:Y:S01]  /*1020*/  LOP3.LUT R4, R5, UR14, R4, 0x96, !PT ;  /* 0x0000000e05047c12 */ /* 0x000fe2000f8e9604 */
[----:B------:R-:W-:Y:S01]  /*1030*/  IMAD R3, R3, -0x326172a9, RZ ;  /* 0xcd9e8d5703037824 */ /* 0x000fe200078e02ff */
[----:B------:R-:W-:Y:S01]  /*1040*/  PRMT R226, R226, 0x5410, R7 ;  /* 0x00005410e2e27816 */ /* 0x000fe20000000007 */
[----:B------:R-:W-:Y:S01]  /*1050*/  IMAD.HI.U32 R2, R6, -0x326172a9, RZ ;  /* 0xcd9e8d5706027827 */ /* 0x000fe200078e00ff */
[----:B------:R-:W-:Y:S01]  /*1060*/  SHF.R.U32.HI R11, RZ, 0x10, R41 ;  /* 0x00000010ff0b7819 */ /* 0x000fe20000011629 */
[----:B------:R-:W0:Y:S01]  /*1070*/  LDCU UR13, c[0x0][0x404] ;  /* 0x00008080ff0d77ac */ /* 0x000e220008000800 */
[----:B------:R-:W-:Y:S01]  /*1080*/  SHF.R.U32.HI R222, RZ, 0x10, R25 ;  /* 0x00000010ffde7819 */ /* 0x000fe20000011619 */
[----:B------:R-:W-:Y:S01]  /*1090*/  IMAD.HI.U32 R5, R4, -0x2daee0ad, RZ ;  /* 0xd2511f5304057827 */ /* 0x000fe200078e00ff */
[----:B------:R-:W-:Y:S01]  /*10a0*/  LOP3.LUT R2, R3, UR16, R2, 0x96, !PT ;  /* 0x0000001003027c12 */ /* 0x000fe2000f8e9602 */
[----:B------:R-:W0:Y:S01]  /*10b0*/  LDCU UR14, c[0x0][0x408] ;  /* 0x00008100ff0e77ac */ /* 0x000e220008000800 */
[----:B------:R-:W-:Y:S01]  /*10c0*/  SHF.R.U64 R233, R16, 0x10, R17 ;  /* 0x0000001010e97819 */ /* 0x000fe20000001211 */
[----:B------:R-:W-:Y:S01]  /*10d0*/  IMAD R7, R4, -0x2daee0ad, RZ ;  /* 0xd2511f5304077824 */ /* 0x000fe200078e02ff */
[----:B------:R-:W-:Y:S01]  /*10e0*/  LOP3.LUT R5, R8, UR17, R5, 0x96, !PT ;  /* 0x0000001108057c12 */ /* 0x000fe2000f8e9605 */
[----:B------:R-:W-:Y:S01]  /*10f0*/  IMAD R6, R6, -0x326172a9, RZ ;  /* 0xcd9e8d5706067824 */ /* 0x000fe200078e02ff */
[----:B------:R-:W-:Y:S01]  /*1100*/  SHF.R.U64 R8, R40, 0x10, R41 ;  /* 0x0000001028087819 */ /* 0x000fe20000001229 */
[----:B------:R-:W-:Y:S01]  /*1110*/  IMAD.HI.U32 R4, R2, -0x2daee0ad, RZ ;  /* 0xd2511f5302047827 */ /* 0x000fe200078e00ff */
[----:B------:R-:W-:-:S02]  /*1120*/  PRMT R224, R11, 0x5410, R224 ;  /* 0x000054100be07816 */ /* 0x000fc400000000e0 */
[----:B------:R-:W-:Y:S01]  /*1130*/  PRMT R225, R8, 0x7610, R225 ;  /* 0x0000761008e17816 */ /* 0x000fe200000000e1 */
        /* <DEDUP_REMOVED lines=8> */
[----:B------:R-:W-:-:S02]  /*11c0*/  MOV R17, R21 ;  /* 0x0000001500117202 */ /* 0x000fc40000000f00 */
[----:B------:R-:W-:Y:S01]  /*11d0*/  PRMT R222, R222, 0x5410, R222 ;  /* 0x00005410dede7816 */ /* 0x000fe200000000de */
[----:B------:R-:W-:Y:S01]  /*11e0*/  IMAD.HI.U32 R6, R3, -0x2daee0ad, RZ ;  /* 0xd2511f5303067827 */ /* 0x000fe200078e00ff */
[----:B------:R-:W-:Y:S02]  /*11f0*/  LOP3.LUT R2, R5, UR20, R2, 0x96, !PT ;  /* 0x0000001405027c12 */ /* 0x000fe4000f8e9602 */
[----:B------:R-:W-:Y:S01]  /*1200*/  SHF.R.U32.HI R11, RZ, 0x10, R39 ;  /* 0x00000010ff0b7819 */ /* 0x000fe20000011627 */
[----:B------:R-:W-:Y:S01]  /*1210*/  IMAD.MOV.U32 R16, RZ, RZ, R20 ;  /* 0x000000ffff107224 */ /* 0x000fe200078e0014 */
[----:B------:R-:W-:Y:S01]  /*1220*/  LOP3.LUT R6, R7, UR21, R6, 0x96, !PT ;  /* 0x0000001507067c12 */ /* 0x000fe2000f8e9606 */
[----:B------:R-:W-:Y:S01]  /*1230*/  IMAD R8, R3, -0x2daee0ad, RZ ;  /* 0xd2511f5303087824 */ /* 0x000fe200078e02ff */
[----:B------:R-:W-:Y:S01]  /*1240*/  SHF.R.U32.HI R220, RZ, 0x10, R27 ;  /* 0x00000010ffdc7819 */ /* 0x000fe2000001161b */
[----:B------:R-:W-:Y:S01]  /*1250*/  IMAD.MOV.U32 R18, RZ, RZ, R22 ;  /* 0x000000ffff127224 */ /* 0x000fe200078e0016 */
[----:B0-----:R-:W-:Y:S01]  /*1260*/  SHF.R.U32.HI R12, RZ, 0x10, R207 ;  /* 0x00000010ff0c7819 */ /* 0x001fe200000116cf */
[----:B------:R-:W-:Y:S01]  /*1270*/  IMAD R4, R4, -0x326172a9, RZ ;  /* 0xcd9e8d5704047824 */ /* 0x000fe200078e02ff */
[----:B------:R-:W-:Y:S01]  /*1280*/  SHF.R.U64 R221, R26, 0x10, R27 ;  /* 0x000000101add7819 */ /* 0x000fe2000000121b */
[----:B------:R-:W-:Y:S01]  /*1290*/  IMAD.HI.U32 R3, R6, -0x326172a9, RZ ;  /* 0xcd9e8d5706037827 */ /* 0x000fe200078e00ff */
[----:B------:R0:W-:Y:S01]  /*12a0*/  STL.S16 [R1+0x4], R16 ;  /* 0x0000041001007387 */ /* 0x0001e20000100600 */
[----:B------:R-:W-:-:S02]  /*12b0*/  PRMT R222, R11, 0x7610, R222 ;  /* 0x000076100bde7816 */ /* 0x000fc400000000de */
[----:B------:R-:W-:Y:S01]  /*12c0*/  IMAD.HI.U32 R5, R2, -0x2daee0ad, RZ ;  /* 0xd2511f5302057827 */ /* 0x000fe200078e00ff */
[----:B------:R0:W-:Y:S01]  /*12d0*/  STL.S16 [R1+0x2], R17 ;  /* 0x0000021101007387 */ /* 0x0001e20000100600 */
[----:B------:R-:W-:Y:S02]  /*12e0*/  PRMT R220, R220, 0x5410, R220 ;  /* 0x00005410dcdc7816 */ /* 0x000fe400000000dc */
[----:B------:R-:W-:Y:S01]  /*12f0*/  PRMT R233, R233, 0x5410, R12 ;  /* 0x00005410e9e97816 */ /* 0x000fe2000000000c */
[----:B------:R0:W-:Y:S01]  /*1300*/  STL.S16 [R1], R18 ;  /* 0x0000001201007387 */ /* 0x0001e20000100600 */
[----:B------:R-:W-:Y:S01]  /*1310*/  SHF.R.U32.HI R11, RZ, 0x10, R37 ;  /* 0x00000010ff0b7819 */ /* 0x000fe20000011625 */
[----:B------:R-:W-:Y:S01]  /*1320*/  IMAD.MOV.U32 R20, RZ, RZ, R28 ;  /* 0x000000ffff147224 */ /* 0x000fe200078e001c */
[----:B------:R-:W-:Y:S01]  /*1330*/  SHF.R.U32.HI R230, RZ, 0x10, R19 ;  /* 0x00000010ffe67819 */ /* 0x000fe20000011613 */
[----:B------:R-:W-:Y:S01]  /*1340*/  IMAD.MOV.U32 R19, RZ, RZ, R26 ;  /* 0x000000ffff137224 */ /* 0x000fe200078e001a */
[----:B------:R-:W-:-:S02]  /*1350*/  PRMT R221, R221, 0x5410, R221 ;  /* 0x00005410dddd7816 */ /* 0x000fc400000000dd */
[----:B------:R-:W-:Y:S02]  /*1360*/  SHF.R.U64 R12, R150, 0x10, R151 ;  /* 0x00000010960c7819 */ /* 0x000fe40000001297 */
[----:B------:R-:W-:Y:S02]  /*1370*/  SHF.R.U64 R7, R36, 0x10, R37 ;  /* 0x0000001024077819 */ /* 0x000fe40000001225 */
[----:B------:R-:W-:Y:S02]  /*1380*/  LOP3.LUT R3, R4, UR22, R3, 0x96, !PT ;  /* 0x0000001604037c12 */ /* 0x000fe4000f8e9603 */
[----:B------:R-:W-:Y:S02]  /*1390*/  LOP3.LUT R5, R8, UR23, R5, 0x96, !PT ;  /* 0x0000001708057c12 */ /* 0x000fe4000f8e9605 */
[----:B------:R-:W-:Y:S01]  /*13a0*/  PRMT R220, R11, 0x7610, R220 ;  /* 0x000076100bdc7816 */ /* 0x000fe200000000dc */
[----:B------:R-:W-:Y:S01]  /*13b0*/  IMAD R11, R2, -0x2daee0ad, RZ ;  /* 0xd2511f53020b7824 */ /* 0x000fe200078e02ff */
[----:B------:R-:W-:Y:S01]  /*13c0*/  PRMT R230, R230, 0x5410, R12 ;  /* 0x00005410e6e67816 */ /* 0x000fe2000000000c */
[----:B------:R-:W-:Y:S01]  /*13d0*/  IMAD.HI.U32 R2, R5, -0x326172a9, RZ ;  /* 0xcd9e8d5705027827 */ /* 0x000fe200078e00ff */
[----:B------:R-:W-:-:S02]  /*13e0*/  PRMT R221, R7, 0x7610, R221 ;  /* 0x0000761007dd7816 */ /* 0x000fc400000000dd */
[----:B------:R-:W-:Y:S01]  /*13f0*/  SHF.R.U64 R227, R22, 0x10, R23 ;  /* 0x0000001016e37819 */ /* 0x000fe20000001217 */
[----:B------:R-:W-:Y:S01]  /*1400*/  IMAD R7, R6, -0x326172a9, RZ ;  /* 0xcd9e8d5706077824 */ /* 0x000fe200078e02ff */
[----:B------:R-:W-:Y:S01]  /*1410*/  SHF.R.U32.HI R12, RZ, 0x10, R149 ;  /* 0x00000010ff0c7819 */ /* 0x000fe20000011695 */
[----:B------:R-:W-:Y:S01]  /*1420*/  IMAD.HI.U32 R4, R3, -0x2daee0ad, RZ ;  /* 0xd2511f5303047827 */ /* 0x000fe200078e00ff */
[--C-:B------:R-:W-:Y:S02]  /*1430*/  SHF.R.U64 R219, R28, 0x10, R29.reuse ;  /* 0x000000101cdb7819 */ /* 0x100fe4000000121d */
[----:B------:R-:W-:Y:S01]  /*1440*/  SHF.R.U32.HI R218, RZ, 0x10, R29 ;  /* 0x00000010ffda7819 */ /* 0x000fe2000001161d */
[----:B------:R-:W-:Y:S01]  /*1450*/  IMAD.MOV.U32 R22, RZ, RZ, R31 ;  /* 0x000000ffff167224 */ /* 0x000fe200078e001f */
[----:B------:R-:W-:Y:S01]  /*1460*/  PRMT R227, R227, 0x5410, R12 ;  /* 0x00005410e3e37816 */ /* 0x000fe2000000000c */
[----:B------:R-:W-:Y:S01]  /*1470*/  IMAD R6, R5, -0x326172a9, RZ ;  /* 0xcd9e8d5705067824 */ /* 0x000fe200078e02ff */
[----:B------:R-:W-:Y:S01]  /*1480*/  PRMT R219, R219, 0x5410, R219 ;  /* 0x00005410dbdb7816 */ /* 0x000fe200000000db */
[----:B------:R-:W-:Y:S01]  /*1490*/  IMAD R3, R3, -0x2daee0ad, RZ ;  /* 0xd2511f5303037824 */ /* 0x000fe200078e02ff */
[----:B------:R-:W-:-:S02]  /*14a0*/  PRMT R218, R218, 0x5410, R218 ;  /* 0x00005410dada7816 */ /* 0x000fc400000000da */
[--C-:B------:R-:W-:Y:S02]  /*14b0*/  SHF.R.U64 R8, R34, 0x10, R35.reuse ;  /* 0x0000001022087819 */ /* 0x100fe40000001223 */
[----:B------:R-:W-:Y:S02]  /*14c0*/  SHF.R.U32.HI R12, RZ, 0x10, R35 ;  /* 0x00000010ff0c7819 */ /* 0x000fe40000011623 */
[----:B------:R-:W-:Y:S02]  /*14d0*/  LOP3.LUT R2, R7, UR24, R2, 0x96, !PT ;  /* 0x0000001807027c12 */ /* 0x000fe4000f8e9602 */
[----:B------:R-:W-:Y:S02]  /*14e0*/  LOP3.LUT R4, R11, UR25, R4, 0x96, !PT ;  /* 0x000000190b047c12 */ /* 0x000fe4000f8e9604 */
[--C-:B------:R-:W-:Y:S01]  /*14f0*/  SHF.R.U64 R217, R30, 0x10, R31.reuse ;  /* 0x000000101ed97819 */ /* 0x100fe2000000121f */
[----:B------:R-:W-:Y:S01]  /*1500*/  IMAD R190, R2, -0x2daee0ad, RZ ;  /* 0xd2511f5302be7824 */ /* 0x000fe200078e02ff */
[----:B------:R-:W-:Y:S01]  /*1510*/  SHF.R.U32.HI R216, RZ, 0x10, R31 ;  /* 0x00000010ffd87819 */ /* 0x000fe2000001161f */
[----:B------:R-:W-:Y:S01]  /*1520*/  IMAD.HI.U32 R11, R4, -0x326172a9, RZ ;  /* 0xcd9e8d57040b7827 */ /* 0x000fe200078e00ff */
[----:B------:R-:W-:-:S02]  /*1530*/  PRMT R219, R8, 0x7610, R219 ;  /* 0x0000761008db7816 */ /* 0x000fc400000000db */
[----:B------:R-:W-:Y:S01]  /*1540*/  PRMT R218, R12, 0x7610, R218 ;  /* 0x000076100cda7816 */ /* 0x000fe200000000da */
[----:B------:R-:W-:Y:S01]  /*1550*/  IMAD.HI.U32 R12, R2, -0x2daee0ad, RZ ;  /* 0xd2511f53020c7827 */ /* 0x000fe200078e00ff */
[----:B------:R-:W-:Y:S02]  /*1560*/  PRMT R217, R217, 0x5410, R217 ;  /* 0x00005410d9d97816 */ /* 0x000fe400000000d9 */
[----:B------:R-:W-:Y:S02]  /*1570*/  PRMT R216, R216, 0x5410, R216 ;  /* 0x00005410d8d87816 */ /* 0x000fe400000000d8 */
[--C-:B------:R-:W-:Y:S02]  /*1580*/  SHF.R.U64 R7, R32, 0x10, R33.reuse ;  /* 0x0000001020077819 */ /* 0x100fe40000001221 */
[----:B------:R-:W-:Y:S02]  /*1590*/  SHF.R.U32.HI R8, RZ, 0x10, R33 ;  /* 0x00000010ff087819 */ /* 0x000fe40000011621 */
[----:B------:R-:W-:-:S02]  /*15a0*/  MOV R241, R27 ;  /* 0x0000001b00f17202 */ /* 0x000fc40000000f00 */
[----:B------:R-:W-:Y:S02]  /*15b0*/  MOV R21, R30 ;  /* 0x0000001e00157202 */ /* 0x000fe40000000f00 */
[----:B------:R-:W-:Y:S01]  /*15c0*/  PRMT R217, R7, 0x7610, R217 ;  /* 0x0000761007d97816 */ /* 0x000fe200000000d9 */
[----:B------:R-:W-:Y:S01]  /*15d0*/  IMAD.MOV.U32 R7, RZ, RZ, RZ ;  /* 0x000000ffff077224 */ /* 0x000fe200078e00ff */
[----:B------:R-:W-:Y:S01]  /*15e0*/  PRMT R216, R8, 0x7610, R216 ;  /* 0x0000761008d87816 */ /* 0x000fe200000000d8 */
[----:B------:R-:W-:Y:S01]  /*15f0*/  IMAD R8, R4, -0x326172a9, RZ ;  /* 0xcd9e8d5704087824 */ /* 0x000fe200078e02ff */
[----:B------:R-:W-:Y:S02]  /*1600*/  PRMT R242, R19, 0x5410, R242 ;  /* 0x0000541013f27816 */ /* 0x000fe400000000f2 */
[----:B------:R-:W-:Y:S02]  /*1610*/  PRMT R241, R20, 0x5410, R241 ;  /* 0x0000541014f17816 */ /* 0x000fe400000000f1 */
[----:B------:R-:W-:-:S02]  /*1620*/  PRMT R240, R21, 0x5410, R240 ;  /* 0x0000541015f07816 */ /* 0x000fc400000000f0 */
[----:B------:R-:W-:Y:S02]  /*1630*/  PRMT R239, R239, 0x5410, R22 ;  /* 0x00005410efef7816 */ /* 0x000fe40000000016 */
[----:B------:R-:W-:Y:S02]  /*1640*/  LOP3.LUT R12, R3, UR27, R12, 0x96, !PT ;  /* 0x0000001b030c7c12 */ /* 0x000fe4000f8e960c */
[----:B------:R-:W-:Y:S02]  /*1650*/  LOP3.LUT R11, R6, UR26, R11, 0x96, !PT ;  /* 0x0000001a060b7c12 */ /* 0x000fe4000f8e960b */
[----:B------:R-:W-:Y:S02]  /*1660*/  PLOP3.LUT P0, PT, PT, PT, UP0, 0x80, 0x8 ;  /* 0x000000000008781c */ /* 0x000fe40003f0f008 */
[----:B01234-:R-:W-:-:S11]  /*1670*/  LOP3.LUT R189, R0, 0x3, RZ, 0xc0, !PT ;  /* 0x0000000300bd7812 */ /* 0x01ffd600078ec0ff */
.L_x_48744:
[----:B-1----:R-:W0:Y:S01]  /*1680*/  S2R R20, SR_TID.X ;  /* 0x0000000000147919 */ /* 0x002e220000002100 */
[----:B------:R-:W1:Y:S01]  /*1690*/  LDC.64 R136, c[0x0][0x390] ;  /* 0x0000e400ff887b82 */ /* 0x000e620000000a00 */
[----:B------:R-:W-:Y:S01]  /*16a0*/  IMAD R0, R14, UR4, RZ ;  /* 0x000000040e007c24 */ /* 0x000fe2000f8e02ff */
[----:B------:R-:W-:-:S04]  /*16b0*/  ISETP.NE.U32.AND P1, PT, RZ, UR10, PT ;  /* 0x0000000aff007c0c */ /* 0x000fc8000bf25070 */
[----:B------:R-:W-:Y:S02]  /*16c0*/  SHF.R.S32.HI R21, RZ, 0x1f, R0 ;  /* 0x0000001fff157819 */ /* 0x000fe40000011400 */
[----:B------:R-:W2:Y:S01]  /*16d0*/  @P0 LDC.64 R16, c[0x0][0x398] ;  /* 0x0000e600ff100b82 */ /* 0x000ea20000000a00 */
[----:B------:R-:W-:Y:S02]  /*16e0*/  ISETP.NE.AND.EX P1, PT, RZ, UR11, PT, P1 ;  /* 0x0000000bff007c0c */ /* 0x000fe4000bf25310 */
[----:B------:R-:W-:-:S05]  /*16f0*/  LEA.HI R6, R21, R0, RZ, 0x2 ;  /* 0x0000000015067211 */ /* 0x000fca00078f10ff */
[----:B------:R-:W3:Y:S08]  /*1700*/  LDC.64 R64, c[0x0][0x398] ;  /* 0x0000e600ff407b82 */ /* 0x000ef00000000a00 */
[----:B------:R-:W4:Y:S01]  /*1710*/  @P1 LDC.64 R18, c[0x0][0x3a0] ;  /* 0x0000e800ff121b82 */ /* 0x000f220000000a00 */
[----:B0-----:R-:W-:-:S04]  /*1720*/  LOP3.LUT R20, R20, 0x1f, RZ, 0xc0, !PT ;  /* 0x0000001f14147812 */ /* 0x001fc800078ec0ff */
[----:B------:R-:W-:-:S05]  /*1730*/  LEA.HI.SX32 R6, R6, R20, 0x1e ;  /* 0x0000001406067211 */ /* 0x000fca00078ff2ff */
[----:B-1----:R-:W-:-:S04]  /*1740*/  IMAD.WIDE.U32 R60, R6, 0x10, R136 ;  /* 0x00000010063c7825 */ /* 0x002fc800078e0088 */
[C---:B--2---:R-:W-:Y:S02]  /*1750*/  @P0 IMAD.WIDE.U32 R16, R6.reuse, 0x10, R16 ;  /* 0x0000001006100825 */ /* 0x044fe400078e0010 */
[----:B------:R-:W5:Y:S02]  /*1760*/  LDG.E.128 R60, desc[UR8][R60.64] ;  /* 0x000000083c3c7981 */ /* 0x000f64000c1e1d00 */
[----:B----4-:R-:W-:Y:S02]  /*1770*/  @P1 IMAD.WIDE.U32 R18, R6, 0x10, R18 ;  /* 0x0000001006121825 */ /* 0x010fe400078e0012 */
[----:B------:R-:W5:Y:S01]  /*1780*/  @P0 LDG.E.128 R52, desc[UR8][R16.64] ;  /* 0x0000000810340981 */ /* 0x000f62000c1e1d00 */
[----:B---3--:R-:W-:Y:S01]  /*1790*/  ISETP.NE.U32.AND P0, PT, R64, RZ, PT ;  /* 0x000000ff4000720c */ /* 0x008fe20003f05070 */
[----:B------:R-:W-:Y:S01]  /*17a0*/  IMAD.U32 R169, RZ, RZ, UR6 ;  /* 0x00000006ffa97e24 */ /* 0x000fe2000f8e00ff */
[----:B------:R-:W-:Y:S01]  /*17b0*/  MOV R171, UR7 ;  /* 0x0000000700ab7c02 */ /* 0x000fe20008000f00 */
[----:B------:R0:W5:Y:S01]  /*17c0*/  @P1 LDG.E.128 R56, desc[UR8][R18.64] ;  /* 0x0000000812381981 */ /* 0x000162000c1e1d00 */
        /* <DEDUP_REMOVED lines=9> */
[----:B0-----:R-:W-:Y:S01]  /*1860*/  IMAD.U32 R18, RZ, RZ, UR6 ;  /* 0x00000006ff127e24 */ /* 0x001fe2000f8e00ff */
[----:B------:R-:W-:Y:S01]  /*1870*/  MOV R20, UR7 ;  /* 0x0000000700147c02 */ /* 0x000fe20008000f00 */
[----:B------:R-:W-:-:S02]  /*1880*/  IMAD.U32 R170, RZ, RZ, UR7 ;  /* 0x00000007ffaa7e24 */ /* 0x000fc4000f8e00ff */
[----:B------:R-:W-:Y:S02]  /*1890*/  IMAD.U32 R31, RZ, RZ, UR6 ;  /* 0x00000006ff1f7e24 */ /* 0x000fe4000f8e00ff */
[----:B------:R-:W-:Y:S02]  /*18a0*/  IMAD.U32 R28, RZ, RZ, UR7 ;  /* 0x00000007ff1c7e24 */ /* 0x000fe4000f8e00ff */
[----:B------:R-:W-:Y:S02]  /*18b0*/  IMAD.U32 R25, RZ, RZ, UR6 ;  /* 0x00000006ff197e24 */ /* 0x000fe4000f8e00ff */
[----:B------:R-:W-:Y:S02]  /*18c0*/  IMAD.U32 R22, RZ, RZ, UR6 ;  /* 0x00000006ff167e24 */ /* 0x000fe4000f8e00ff */
[----:B------:R-:W-:Y:S02]  /*18d0*/  IMAD.U32 R19, RZ, RZ, UR6 ;  /* 0x00000006ff137e24 */ /* 0x000fe4000f8e00ff */
[----:B------:R-:W-:-:S02]  /*18e0*/  HFMA2 R172, -RZ, RZ, 0.1171875, 0 ;  /* 0x2f800000ffac7431 */ /* 0x000fc400000001ff */
[----:B------:R-:W-:Y:S01]  /*18f0*/  VIADD R171, R171, 0xed9eba14 ;  /* 0xed9eba14abab7836 */ /* 0x000fe20000000000 */
[----:B------:R-:W-:Y:S01]  /*1900*/  IADD3 R169, PT, PT, R169, 0x1715609d, RZ ;  /* 0x1715609da9a97810 */ /* 0x000fe20007ffe0ff */
[----:B------:R-:W-:Y:S01]  /*1910*/  VIADD R170, R170, 0x32370b8f ;  /* 0x32370b8faaaa7836 */ /* 0x000fe20000000000 */
        /* <DEDUP_REMOVED lines=32> */
.L_x_47486:
        /* <DEDUP_REMOVED lines=13> */
.L_x_47488:
[----:B------:R-:W-:Y:S05]  /*1bf0*/  BSYNC.RECONVERGENT B1 ;  /* 0x0000000000017941 */ /* 0x000fea0003800200 */
.L_x_47487:
        /* <DEDUP_REMOVED lines=42> */
.L_x_47485:
[----:B------:R-:W-:Y:S05]  /*1ea0*/  BSYNC.RECONVERGENT B0 ;  /* 0x0000000000007941 */ /* 0x000fea0003800200 */
.L_x_47484:
[----:B------:R-:W-:Y:S01]  /*1eb0*/  ISETP.NE.AND P0, PT, R16, 0x1, PT ;  /* 0x000000011000780c */ /* 0x000fe20003f05270 */
[----:B------:R-:W-:Y:S01]  /*1ec0*/  BSSY.RECONVERGENT B0, `(.L_x_47489) ;  /* 0x0000049000007945 */ /* 0x000fe20003800200 */
[----:B------:R-:W-:Y:S01]  /*1ed0*/  I2FP.F32.U32 R17, R0 ;  /* 0x0000000000117245 */ /* 0x000fe20000201000 */
[----:B------:R-:W-:-:S04]  /*1ee0*/  HFMA2 R66, -RZ, RZ, 0, 1.1920928955078125e-07 ;  /* 0x00000002ff427431 */ /* 0x000fc800000001ff */
[----:B------:R-:W-:Y:S01]  /*1ef0*/  FFMA.FTZ R0, R17, R172, 1.1641532182693481445e-10 ;  /* 0x2f00000011007423 */ /* 0x000fe200000100ac */
[----:B------:R-:W-:-:S05]  /*1f00*/  IMAD.U32 R17, RZ, RZ, UR13 ;  /* 0x0000000dff117e24 */ /* 0x000fca000f8e00ff */
        /* <DEDUP_REMOVED lines=11> */
.L_x_47491:
        /* <DEDUP_REMOVED lines=13> */
.L_x_47493:
[----:B------:R-:W-:Y:S05]  /*2090*/  BSYNC.RECONVERGENT B1 ;  /* 0x0000000000017941 */ /* 0x000fea0003800200 */
.L_x_47492:
        /* <DEDUP_REMOVED lines=43> */
.L_x_47490:
[----:B------:R-:W-:Y:S05]  /*2350*/  BSYNC.RECONVERGENT B0 ;  /* 0x0000000000007941 */ /* 0x000fea0003800200 */
.L_x_47489:
        /* <DEDUP_REMOVED lines=16> */
.L_x_47496:
        /* <DEDUP_REMOVED lines=13> */
.L_x_47498:
[----:B------:R-:W-:Y:S05]  /*2530*/  BSYNC.RECONVERGENT B1 ;  /* 0x0000000000017941 */ /* 0x000fea0003800200 */
.L_x_47497:
        /* <DEDUP_REMOVED lines=43> */
.L_x_47495:
[----:B------:R-:W-:Y:S05]  /*27f0*/  BSYNC.RECONVERGENT B0 ;  /* 0x0000000000007941 */ /* 0x000fea0003800200 */
.L_x_47494:
        /* <DEDUP_REMOVED lines=16> */
.L_x_47501:
        /* <DEDUP_REMOVED lines=13> */
.L_x_47503:
[----:B------:R-:W-:Y:S05]  /*29d0*/  BSYNC.RECONVERGENT B1 ;  /* 0x0000000000017941 */ /* 0x000fea0003800200 */
.L_x_47502:
        /* <DEDUP_REMOVED lines=43> */
.L_x_47500:
[----:B------:R-:W-:Y:S05]  /*2c90*/  BSYNC.RECONVERGENT B0 ;  /* 0x0000000000007941 */ /* 0x000fea0003800200 */
.L_x_47499:
[----:B------:R-:W-:Y:S02]  /*2ca0*/  I2FP.F32.U32 R67, R0 ;  /* 0x0000000000437245 */ /* 0x000fe40000201000 */
[----:B------:R-:W-:-:S03]  /*2cb0*/  MOV R16, UR14 ;  /* 0x0000000e00107c02 */ /* 0x000fc60008000f00 */
[----:B------:R-:W-:Y:S02]  /*2cc0*/  FFMA.FTZ R0, R67, R172, 1.1641532182693481445e-10 ;  /* 0x2f00000043007423 */ /* 0x000fe400000100ac */
[-C--:B-----5:R-:W-:Y:S01]  /*2cd0*/  FMUL.FTZ R62, R62, R16.reuse ;  /* 0x000000103e3e7220 */ /* 0x0a0fe20000410000 */
[-C--:B------:R-:W-:Y:S01]  /*2ce0*/  FMUL.FTZ R60, R60, R16.reuse ;  /* 0x000000103c3c7220 */ /* 0x080fe20000410000 */
[-C--:B------:R-:W-:Y:S01]  /*2cf0*/  FMUL.FTZ R61, R61, R16.reuse ;  /* 0x000000103d3d7220 */ /* 0x080fe20000410000 */
[----:B------:R-:W-:Y:S01]  /*2d00*/  FMUL.FTZ R63, R63, R16 ;  /* 0x000000103f3f7220 */ /* 0x000fe20000410000 */
[----:B------:R-:W-:Y:S02]  /*2d10*/  FSETP.GTU.FTZ.AND P0, PT, R0, R17, PT ;  /* 0x000000110000720b */ /* 0x000fe40003f1c000 */
[----:B------:R-:W-:Y:S02]  /*2d20*/  FSEL R62, R62, RZ, P4 ;  /* 0x000000ff3e3e7208 */ /* 0x000fe40002000000 */
[----:B------:R-:W-:-:S02]  /*2d30*/  FSEL R60, R60, RZ, P2 ;  /* 0x000000ff3c3c7208 */ /* 0x000fc40001000000 */
[----:B------:R-:W-:Y:S01]  /*2d40*/  FSEL R61, R61, RZ, P3 ;  /* 0x000000ff3d3d7208 */ /* 0x000fe20001800000 */
[----:B------:R-:W-:Y:S01]  /*2d50*/  @P1 FADD.FTZ R62, R58, R62 ;  /* 0x0000003e3a3e1221 */ /* 0x000fe20000010000 */
[----:B------:R-:W-:Y:S01]  /*2d60*/  FSEL R63, R63, RZ, !P0 ;  /* 0x000000ff3f3f7208 */ /* 0x000fe20004000000 */
[----:B------:R-:W-:Y:S01]  /*2d70*/  @P1 FADD.FTZ R60, R56, R60 ;  /* 0x0000003c383c1221 */ /* 0x000fe20000010000 */
[----:B------:R-:W-:Y:S01]  /*2d80*/  PLOP3.LUT P5, PT, P0, PT, PT, 0x8, 0x80 ;  /* 0x000000000080781c */ /* 0x000fe200007ae170 */
[----:B------:R-:W-:Y:S02]  /*2d90*/  @P1 FADD.FTZ R61, R57, R61 ;  /* 0x0000003d393d1221 */ /* 0x000fe40000010000 */
[----:B------:R-:W-:Y:S01]  /*2da0*/  @P1 FADD.FTZ R63, R59, R63 ;  /* 0x0000003f3b3f1221 */ /* 0x000fe20000010000 */
[----:B------:R-:W-:Y:S09]  /*2db0*/  BRA `(.L_x_47504) ;  /* 0x0000002400c87947 */ /* 0x000ff20003800000 */
.L_x_47483:
        /* <DEDUP_REMOVED lines=16> */
.L_x_47507:
        /* <DEDUP_REMOVED lines=13> */
.L_x_47509:
[----:B------:R-:W-:Y:S05]  /*2f90*/  BSYNC.RECONVERGENT B1 ;  /* 0x0000000000017941 */ /* 0x000fea0003800200 */
.L_x_47508:
        /* <DEDUP_REMOVED lines=42> */
.L_x_47506:
[----:B------:R-:W-:Y:S05]  /*3240*/  BSYNC.RECONVERGENT B0 ;  /* 0x0000000000007941 */ /* 0x000fea0003800200 */
.L_x_47505:
[----:B------:R-:W-:Y:S01]  /*3250*/  ISETP.NE.AND P0, PT, R2, 0x1, PT ;  /* 0x000000010200780c */ /* 0x000fe20003f05270 */
[----:B------:R-:W-:Y:S01]  /*3260*/  IMAD.U32 R17, RZ, RZ, UR13 ;  /* 0x0000000dff117e24 */ /* 0x000fe2000f8e00ff */
[----:B------:R-:W-:Y:S01]  /*3270*/  I2FP.F32.U32 R3, R0 ;  /* 0x0000000000037245 */ /* 0x000fe20000201000 */
[----:B------:R-:W-:Y:S01]  /*3280*/  BSSY.RECONVERGENT B0, `(.L_x_47510) ;  /* 0x0000049000007945 */ /* 0x000fe20003800200 */
[----:B------:R-:W-:Y:S01]  /*3290*/  MOV R16, UR14 ;  /* 0x0000000e00107c02 */ /* 0x000fe20008000f00 */
[----:B------:R-:W-:Y:S02]  /*32a0*/  IMAD.MOV.U32 R5, RZ, RZ, 0x2 ;  /* 0x00000002ff057424 */ /* 0x000fe400078e00ff */
[----:B------:R-:W-:Y:S02]  /*32b0*/  FFMA.FTZ R0, R3, R172, 1.1641532182693481445e-10 ;  /* 0x2f00000003007423 */ /* 0x000fe400000100ac */
[----:B-----5:R-:W-:-:S03]  /*32c0*/  FMUL.FTZ R60, R60, R16 ;  /* 0x000000103c3c7220 */ /* 0x020fc60000410000 */
        /* <DEDUP_REMOVED lines=11> */
.L_x_47512:
        /* <DEDUP_REMOVED lines=13> */
.L_x_47514:
[----:B------:R-:W-:Y:S05]  /*3450*/  BSYNC.RECONVERGENT B1 ;  /* 0x0000000000017941 */ /* 0x000fea0003800200 */
.L_x_47513:
        /* <DEDUP_REMOVED lines=43> */
.L_x_47511:
[----:B------:R-:W-:Y:S05]  /*3710*/  BSYNC.RECONVERGENT B0 ;  /* 0x0000000000007941 */ /* 0x000fea0003800200 */
.L_x_47510:
        /* <DEDUP_REMOVED lines=15> */
.L_x_47517:
        /* <DEDUP_REMOVED lines=13> */
.L_x_47519:
[----:B------:R-:W-:Y:S05]  /*38e0*/  BSYNC.RECONVERGENT B1 ;  /* 0x0000000000017941 */ /* 0x000fea0003800200 */
.L_x_47518:
        /* <DEDUP_REMOVED lines=43> */
.L_x_47516:
[----:B------:R-:W-:Y:S05]  /*3ba0*/  BSYNC.RECONVERGENT B0 ;  /* 0x0000000000007941 */ /* 0x000fea0003800200 */
.L_x_47515:
[----:B------:R-:W-:Y:S01]  /*3bb0*/  ISETP.NE.AND P0, PT, R66, 0x1, PT ;  /* 0x000000014200780c */ /* 0x000fe20003f05270 */
[----:B------:R-:W-:Y:S01]  /*3bc0*/  BSSY.RECONVERGENT B0, `(.L_x_47520) ;  /* 0x0000049000007945 */ /* 0x000fe20003800200 */
[----:B------:R-:W-:Y:S01]  /*3bd0*/  I2FP.F32.U32 R3, R4 ;  /* 0x0000000400037245 */ /* 0x000fe20000201000 */
[----:B------:R-:W-:Y:S01]  /*3be0*/  FMUL.FTZ R61, R61, R16 ;  /* 0x000000103d3d7220 */ /* 0x000fe20000410000 */
[----:B------:R-:W-:-:S03]  /*3bf0*/  IMAD.MOV.U32 R4, RZ, RZ, 0x2 ;  /* 0x00000002ff047424 */ /* 0x000fc600078e00ff */
        /* <DEDUP_REMOVED lines=12> */
.L_x_47522:
        /* <DEDUP_REMOVED lines=13> */
.L_x_47524:
[----:B------:R-:W-:Y:S05]  /*3d90*/  BSYNC.RECONVERGENT B1 ;  /* 0x0000000000017941 */ /* 0x000fea0003800200 */
.L_x_47523:
        /* <DEDUP_REMOVED lines=43> */
.L_x_47521:
[----:B------:R-:W-:Y:S05]  /*4050*/  BSYNC.RECONVERGENT B0 ;  /* 0x0000000000007941 */ /* 0x000fea0003800200 */
.L_x_47520:
        /* <DEDUP_REMOVED lines=15> */
.L_x_47527:
        /* <DEDUP_REMOVED lines=13> */
.L_x_47529:
[----:B------:R-:W-:Y:S05]  /*4220*/  BSYNC.RECONVERGENT B1 ;  /* 0x0000000000017941 */ /* 0x000fea0003800200 */
.L_x_47528:
        /* <DEDUP_REMOVED lines=43> */
.L_x_47526:
[----:B------:R-:W-:Y:S05]  /*44e0*/  BSYNC.RECONVERGENT B0 ;  /* 0x0000000000007941 */ /* 0x000fea0003800200 */
.L_x_47525:
[----:B------:R-:W-:Y:S01]  /*44f0*/  ISETP.NE.AND P0, PT, R66, 0x1, PT ;  /* 0x000000014200780c */ /* 0x000fe20003f05270 */
[----:B------:R-:W-:Y:S01]  /*4500*/  BSSY.RECONVERGENT B0, `(.L_x_47530) ;  /* 0x0000049000007945 */ /* 0x000fe20003800200 */
[----:B------:R-:W-:Y:S01]  /*4510*/  I2FP.F32.U32 R3, R5 ;  /* 0x0000000500037245 */ /* 0x000fe20000201000 */
[----:B------:R-:W-:-:S04]  /*4520*/  FMUL.FTZ R62, R62, R16 ;  /* 0x000000103e3e7220 */ /* 0x000fc80000410000 */
[----:B------:R-:W-:Y:S01]  /*4530*/  FFMA.FTZ R4, R3, R172, 1.1641532182693481445e-10 ;  /* 0x2f00000003047423 */ /* 0x000fe200000100ac */
[----:B------:R-:W-:-:S04]  /*4540*/  IMAD.MOV.U32 R3, RZ, RZ, R8 ;  /* 0x000000ffff037224 */ /* 0x000fc800078e0008 */
[----:B------:R-:W-:Y:S01]  /*4550*/  FSETP.LE.FTZ.AND P4, PT, R4, R17, PT ;  /* 0x000000110400720b */ /* 0x000fe20003f93000 */
        /* <DEDUP_REMOVED lines=10> */
.L_x_47532:
        /* <DEDUP_REMOVED lines=13> */
.L_x_47534:
[----:B------:R-:W-:Y:S05]  /*46d0*/  BSYNC.RECONVERGENT B1 ;  /* 0x0000000000017941 */ /* 0x000fea0003800200 */
.L_x_47533:
        /* <DEDUP_REMOVED lines=43> */
.L_x_47531:
[----:B------:R-:W-:Y:S05]  /*4990*/  BSYNC.RECONVERGENT B0 ;  /* 0x0000000000007941 */ /* 0x000fea0003800200 */
.L_x_47530:
        /* <DEDUP_REMOVED lines=15> */
.L_x_47537:
        /* <DEDUP_REMOVED lines=13> */
.L_x_47539:
[----:B------:R-:W-:Y:S05]  /*4b60*/  BSYNC.RECONVERGENT B1 ;  /* 0x0000000000017941 */ /* 0x000fea0003800200 */
.L_x_47538:
        /* <DEDUP_REMOVED lines=43> */
.L_x_47536:
[----:B------:R-:W-:Y:S05]  /*4e20*/  BSYNC.RECONVERGENT B0 ;  /* 0x0000000000007941 */ /* 0x000fea0003800200 */
.L_x_47535:
        /* <DEDUP_REMOVED lines=17> */
.L_x_47542:
        /* <DEDUP_REMOVED lines=13> */
.L_x_47544:
[----:B------:R-:W-:Y:S05]  /*5010*/  BSYNC.RECONVERGENT B1 ;  /* 0x0000000000017941 */ /* 0x000fea0003800200 */
.L_x_47543:
        /* <DEDUP_REMOVED lines=43> */
.L_x_47541:
[----:B------:R-:W-:Y:S05]  /*52d0*/  BSYNC.RECONVERGENT B0 ;  /* 0x0000000000007941 */ /* 0x000fea0003800200 */
.L_x_47540:
[----:B------:R-:W-:Y:S01]  /*52e0*/  I2FP.F32.U32 R5, R5 ;  /* 0x0000000500057245 */ /* 0x000fe20000201000 */
[-C--:B------:R-:W-:Y:S01]  /*52f0*/  FMUL.FTZ R4, R52, R16.reuse ;  /* 0x0000001034047220 */ /* 0x080fe20000410000 */
[-C--:B------:R-:W-:Y:S01]  /*5300*/  FSETP.GTU.FTZ.AND P0, PT, R2, R17.reuse, PT ;  /* 0x000000110200720b */ /* 0x080fe20003f1c000 */
[----:B------:R-:W-:Y:S01]  /*5310*/  FMUL.FTZ R2, R53, R16 ;  /* 0x0000001035027220 */ /* 0x000fe20000410000 */
[----:B------:R-:W-:Y:S01]  /*5320*/  FSETP.GTU.FTZ.AND P6, PT, R0, R17, PT ;  /* 0x000000110000720b */ /* 0x000fe20003fdc000 */
[----:B------:R-:W-:Y:S01]  /*5330*/  FFMA.FTZ R66, R5, R172, 1.1641532182693481445e-10 ;  /* 0x2f00000005427423 */ /* 0x000fe200000100ac */
[-C--:B------:R-:W-:Y:S01]  /*5340*/  FMUL.FTZ R0, R54, R16.reuse ;  /* 0x0000001036007220 */ /* 0x080fe20000410000 */
[----:B------:R-:W-:Y:S02]  /*5350*/  SEL R68, RZ, 0x1, P0 ;  /* 0x00000001ff447807 */ /* 0x000fe40000000000 */
[----:B------:R-:W-:Y:S01]  /*5360*/  FSEL R5, R4, RZ, !P6 ;  /* 0x000000ff04057208 */ /* 0x000fe20007000000 */
[----:B------:R-:W-:Y:S01]  /*5370*/  FMUL.FTZ R4, R55, R16 ;  /* 0x0000001037047220 */ /* 0x000fe20000410000 */
[----:B------:R-:W-:-:S02]  /*5380*/  SEL R67, RZ, 0x1, P6 ;  /* 0x00000001ff437807 */ /* 0x000fc40003000000 */
[----:B------:R-:W-:Y:S02]  /*5390*/  FSEL R2, R2, RZ, !P0 ;  /* 0x000000ff02027208 */ /* 0x000fe40004000000 */
[-C--:B------:R-:W-:Y:S02]  /*53a0*/  FSETP.GTU.FTZ.AND P6, PT, R3, R17.reuse, PT ;  /* 0x000000110300720b */ /* 0x080fe40003fdc000 */
[----:B------:R-:W-:Y:S02]  /*53b0*/  FSETP.GTU.FTZ.AND P0, PT, R66, R17, PT ;  /* 0x000000114200720b */ /* 0x000fe40003f1c000 */
[----:B------:R-:W-:Y:S02]  /*53c0*/  FSEL R62, R62, RZ, P4 ;  /* 0x000000ff3e3e7208 */ /* 0x000fe40002000000 */
[----:B------:R-:W-:Y:S02]  /*53d0*/  FSEL R3, R0, RZ, !P6 ;  /* 0x000000ff00037208 */ /* 0x000fe40007000000 */
[----:B------:R-:W-:-:S02]  /*53e0*/  FSEL R61, R61, RZ, P3 ;  /* 0x000000ff3d3d7208 */ /* 0x000fc40001800000 */
[----:B------:R-:W-:Y:S01]  /*53f0*/  FSEL R60, R60, RZ, P2 ;  /* 0x000000ff3c3c7208 */ /* 0x000fe20001000000 */
[----:B------:R-:W-:Y:S01]  /*5400*/  FADD.FTZ R62, R62, R3 ;  /* 0x000000033e3e7221 */ /* 0x000fe20000010000 */
[----:B------:R-:W-:Y:S01]  /*5410*/  FSEL R63, R63, RZ, P5 ;  /* 0x000000ff3f3f7208 */ /* 0x000fe20002800000 */
[----:B------:R-:W-:Y:S01]  /*5420*/  FADD.FTZ R61, R61, R2 ;  /* 0x000000023d3d7221 */ /* 0x000fe20000010000 */
[----:B------:R-:W-:Y:S01]  /*5430*/  FSEL R4, R4, RZ, !P0 ;  /* 0x000000ff04047208 */ /* 0x000fe20004000000 */
[--C-:B------:R-:W-:Y:S01]  /*5440*/  FADD.FTZ R60, R60, R5.reuse ;  /* 0x000000053c3c7221 */ /* 0x100fe20000010000 */
[----:B------:R-:W-:Y:S01]  /*5450*/  SEL R3, RZ, 0x1, P6 ;  /* 0x00000001ff037807 */ /* 0x000fe20003000000 */
[----:B------:R-:W-:Y:S01]  /*5460*/  @P1 FADD.FTZ R62, R58, R62 ;  /* 0x0000003e3a3e1221 */ /* 0x000fe20000010000 */
[----:B------:R-:W-:Y:S01]  /*5470*/  PRMT R5, R67, 0x7610, R5 ;  /* 0x0000761043057816 */ /* 0x000fe20000000005 */
[----:B------:R-:W-:Y:S01]  /*5480*/  FADD.FTZ R63, R4, R63 ;  /* 0x0000003f043f7221 */ /* 0x000fe20000010000 */
[----:B------:R-:W-:Y:S01]  /*5490*/  PRMT R4, R68, 0x7610, R4 ;  /* 0x0000761044047816 */ /* 0x000fe20000000004 */
[----:B------:R-:W-:Y:S01]  /*54a0*/  @P1 FADD.FTZ R61, R57, R61 ;  /* 0x0000003d393d1221 */ /* 0x000fe20000010000 */
[----:B------:R-:W-:Y:S01]  /*54b0*/  SEL R2, RZ, 0x1, P0 ;  /* 0x00000001ff027807 */ /* 0x000fe20000000000 */
[----:B------:R-:W-:Y:S01]  /*54c0*/  @P1 FADD.FTZ R60, R56, R60 ;  /* 0x0000003c383c1221 */ /* 0x000fe20000010000 */
[----:B------:R-:W-:-:S07]  /*54d0*/  @P1 FADD.FTZ R63, R59, R63 ;  /* 0x0000003f3b3f1221 */ /* 0x000fce0000010000 */
.L_x_47504:
[----:B------:R-:W0:Y:S01]  /*54e0*/  LDC.64 R202, c[0x0][0x3a8] ;  /* 0x0000ea00ffca7b82 */ /* 0x000e220000000a00 */
[----:B------:R-:W-:Y:S02]  /*54f0*/  ISETP.NE.U32.AND P0, PT, R64, RZ, PT ;  /* 0x000000ff4000720c */ /* 0x000fe40003f05070 */
[----:B------:R-:W-:Y:S02]  /*5500*/  SEL R0, RZ, 0x1000000, !P5 ;  /* 0x01000000ff007807 */ /* 0x000fe40006800000 */
[----:B------:R-:W-:Y:S02]  /*5510*/  ISETP.NE.AND.EX P0, PT, R65, RZ, PT, P0 ;  /* 0x000000ff4100720c */ /* 0x000fe40003f05300 */
[----:B------:R-:W-:Y:S01]  /*5520*/  SEL R65, RZ, 0x10000, !P4 ;  /* 0x00010000ff417807 */ /* 0x000fe20006000000 */
[----:B------:R-:W1:Y:S01]  /*5530*/  LDC.64 R200, c[0x0][0x3b0] ;  /* 0x0000ec00ffc87b82 */ /* 0x000e620000000a00 */
[----:B------:R-:W-:Y:S02]  /*5540*/  SEL R64, RZ, 0x100, !P3 ;  /* 0x00000100ff407807 */ /* 0x000fe40005800000 */
[----:B------:R-:W-:-:S02]  /*5550*/  SEL R69, RZ, 0x1, !P2 ;  /* 0x00000001ff457807 */ /* 0x000fc40005000000 */
[----:B------:R-:W-:Y:S02]  /*5560*/  IADD3 R68, PT, PT, R64, R0, R65 ;  /* 0x0000000040447210 */ /* 0x000fe40007ffe041 */
[----:B------:R-:W-:Y:S01]  /*5570*/  IADD3 R0, PT, PT, R6, 0x20, RZ ;  /* 0x0000002006007810 */ /* 0x000fe20007ffe0ff */
[----:B------:R-:W2:Y:S02]  /*5580*/  @P1 LDC.64 R70, c[0x0][0x3a0] ;  /* 0x0000e800ff461b82 */ /* 0x000ea40000000a00 */
[----:B------:R-:W-:Y:S02]  /*5590*/  IMAD.IADD R73, R68, 0x1, R69 ;  /* 0x0000000144497824 */ /* 0x000fe400078e0245 */
[----:B0-----:R-:W-:-:S04]  /*55a0*/  IMAD.WIDE.U32 R64, R6, 0x10, R202 ;  /* 0x0000001006407825 */ /* 0x001fc800078e00ca */
[----:B------:R-:W0:Y:S01]  /*55b0*/  @P0 LDC.64 R66, c[0x0][0x398] ;  /* 0x0000e600ff420b82 */ /* 0x000e220000000a00 */
[----:B------:R3:W-:Y:S01]  /*55c0*/  STG.E.128 desc[UR8][R64.64], R60 ;  /* 0x0000003c40007986 */ /* 0x0007e2000c101d08 */
[----:B-1----:R-:W-:-:S05]  /*55d0*/  IMAD.WIDE.U32 R68, R6, 0x4, R200 ;  /* 0x0000000406447825 */ /* 0x002fca00078e00c8 */
[----:B------:R1:W-:Y:S01]  /*55e0*/  STG.E desc[UR8][R68.64], R73 ;  /* 0x0000004944007986 */ /* 0x0003e2000c101908 */
[----:B--2---:R-:W-:-:S04]  /*55f0*/  @P1 IMAD.WIDE.U32 R70, R0, 0x10, R70 ;  /* 0x0000001000461825 */ /* 0x004fc800078e0046 */
[----:B---3--:R-:W-:-:S04]  /*5600*/  IMAD.WIDE.U32 R64, R0, 0x10, R136 ;  /* 0x0000001000407825 */ /* 0x008fc800078e0088 */
[----:B0-----:R-:W-:Y:S01]  /*5610*/  @P0 IMAD.WIDE.U32 R66, R0, 0x10, R66 ;  /* 0x0000001000420825 */ /* 0x001fe200078e0042 */
[----:B-1----:R-:W-:Y:S06]  /*5620*/  @!P0 BRA `(.L_x_47545) ;  /* 0x00000000002c8947 */ /* 0x002fec0003800000 */
[----:B------:R-:W0:Y:S01]  /*5630*/  LDC.64 R68, c[0x0][0x3b8] ;  /* 0x0000ee00ff447b82 */ /* 0x000e220000000a00 */
[----:B------:R-:W-:Y:S01]  /*5640*/  IMAD.U32 R74, R3, 0x10000, RZ ;  /* 0x00010000034a7824 */ /* 0x000fe200078e00ff */
[----:B------:R-:W-:Y:S02]  /*5650*/  LOP3.LUT R73, R2, 0xffff, RZ, 0xc0, !PT ;  /* 0x0000ffff02497812 */ /* 0x000fe400078ec0ff */
[----:B------:R-:W-:Y:S02]  /*5660*/  LOP3.LUT R78, R4, 0xff, RZ, 0xc0, !PT ;  /* 0x000000ff044e7812 */ /* 0x000fe400078ec0ff */
[----:B------:R-:W-:-:S04]  /*5670*/  LOP3.LUT R74, R74, 0xff0000, RZ, 0xc0, !PT ;  /* 0x00ff00004a4a7812 */ /* 0x000fc800078ec0ff */
[----:B------:R-:W-:Y:S02]  /*5680*/  LEA R73, R73, R74, 0x18 ;  /* 0x0000004a49497211 */ /* 0x000fe400078ec0ff */
[----:B------:R-:W-:-:S03]  /*5690*/  LOP3.LUT R74, R5, 0xff, RZ, 0xc0, !PT ;  /* 0x000000ff054a7812 */ /* 0x000fc600078ec0ff */
[----:B------:R-:W-:-:S04]  /*56a0*/  IMAD R73, R78, 0x100, R73 ;  /* 0x000001004e497824 */ /* 0x000fc800078e0249 */
[----:B------:R-:W-:Y:S02]  /*56b0*/  IMAD.IADD R73, R73, 0x1, R74 ;  /* 0x0000000149497824 */ /* 0x000fe400078e024a */
[----:B0-----:R-:W-:-:S05]  /*56c0*/  IMAD.WIDE.U32 R68, R6, 0x4, R68 ;  /* 0x0000000406447825 */ /* 0x001fca00078e0044 */
[----:B------:R0:W-:Y:S02]  /*56d0*/  STG.E desc[UR8][R68.64], R73 ;  /* 0x0000004944007986 */ /* 0x0001e4000c101908 */
.L_x_47545:
        /* <DEDUP_REMOVED lines=20> */
.L_x_47549:
        /* <DEDUP_REMOVED lines=13> */
.L_x_47551:
[----:B------:R-:W-:Y:S05]  /*58f0*/  BSYNC.RECONVERGENT B1 ;  /* 0x0000000000017941 */ /* 0x000fea0003800200 */
.L_x_47550:
[----:B0-----:R-:W-:Y:S01]  /*5900*/  IMAD.WIDE.U32 R68, R9, -0x326172a9, RZ ;  /* 0xcd9e8d5709447825 */ /* 0x001fe200078e00ff */
        /* <DEDUP_REMOVED lines=41> */
.L_x_47548:
[----:B------:R-:W-:Y:S05]  /*5ba0*/  BSYNC.RECONVERGENT B0 ;  /* 0x0000000000007941 */ /* 0x000fea0003800200 */
.L_x_47547:
[----:B------:R-:W-:Y:S01]  /*5bb0*/  ISETP.NE.AND P3, PT, R4, 0x1, PT ;  /* 0x000000010400780c */ /* 0x000fe20003f65270 */
[----:B------:R-:W-:Y:S01]  /*5bc0*/  BSSY.RECONVERGENT B0, `(.L_x_47552) ;  /* 0x0000049000007945 */ /* 0x000fe20003800200 */
[----:B------:R-:W-:Y:S01]  /*5bd0*/  I2FP.F32.U32 R3, R2 ;  /* 0x0000000200037245 */ /* 0x000fe20000201000 */
[----:B-----5:R-:W-:Y:S01]  /*5be0*/  FMUL.FTZ R64, R64, R16 ;  /* 0x0000001040407220 */ /* 0x020fe20000410000 */
[----:B0-----:R-:W-:-:S03]  /*5bf0*/  IMAD.MOV.U32 R68, RZ, RZ, 0x2 ;  /* 0x00000002ff447424 */ /* 0x001fc600078e00ff */
        /* <DEDUP_REMOVED lines=12> */
.L_x_47554:
        /* <DEDUP_REMOVED lines=13> */
.L_x_47556:
[----:B------:R-:W-:Y:S05]  /*5d90*/  BSYNC.RECONVERGENT B1 ;  /* 0x0000000000017941 */ /* 0x000fea0003800200 */
.L_x_47555:
        /* <DEDUP_REMOVED lines=43> */
.L_x_47553:
[----:B------:R-:W-:Y:S05]  /*6050*/  BSYNC.RECONVERGENT B0 ;  /* 0x0000000000007941 */ /* 0x000fea0003800200 */
.L_x_47552:
        /* <DEDUP_REMOVED lines=15> */
.L_x_47559:
        /* <DEDUP_REMOVED lines=13> */
.L_x_47561:
[----:B------:R-:W-:Y:S05]  /*6220*/  BSYNC.RECONVERGENT B1 ;  /* 0x0000000000017941 */ /* 0x000fea0003800200 */
.L_x_47560:
        /* <DEDUP_REMOVED lines=43> */
.L_x_47558:
[----:B------:R-:W-:Y:S05]  /*64e0*/  BSYNC.RECONVERGENT B0 ;  /* 0x0000000000007941 */ /* 0x000fea0003800200 */
.L_x_47557:
[----:B------:R-:W-:Y:S01]  /*64f0*/  ISETP.NE.AND P4, PT, R69, 0x1, PT ;  /* 0x000000014500780c */ /* 0x000fe20003f85270 */
[----:B------:R-:W-:Y:S01]  /*6500*/  BSSY.RECONVERGENT B0, `(.L_x_47562) ;  /* 0x0000049000007945 */ /* 0x000fe20003800200 */
[----:B------:R-:W-:Y:S01]  /*6510*/  I2FP.F32.U32 R3, R5 ;  /* 0x0000000500037245 */ /* 0x000fe20000201000 */
[----:B------:R-:W-:-:S04]  /*6520*/  FMUL.FTZ R65, R65, R16 ;  /* 0x0000001041417220 */ /* 0x000fc80000410000 */
        /* <DEDUP_REMOVED lines=13> */
.L_x_47564:
        /* <DEDUP_REMOVED lines=13> */
.L_x_47566:
[----:B------:R-:W-:Y:S05]  /*66d0*/  BSYNC.RECONVERGENT B1 ;  /* 0x0000000000017941 */ /* 0x000fea0003800200 */
.L_x_47565:
        /* <DEDUP_REMOVED lines=43> */
.L_x_47563:
[----:B------:R-:W-:Y:S05]  /*6990*/  BSYNC.RECONVERGENT B0 ;  /* 0x0000000000007941 */ /* 0x000fea0003800200 */
.L_x_47562:
        /* <DEDUP_REMOVED lines=15> */
.L_x_47569:
        /* <DEDUP_REMOVED lines=13> */
.L_x_47571:
[----:B------:R-:W-:Y:S05]  /*6b60*/  BSYNC.RECONVERGENT B1 ;  /* 0x0000000000017941 */ /* 0x000fea0003800200 */
.L_x_47570:
        /* <DEDUP_REMOVED lines=43> */
.L_x_47568:
[----:B------:R-:W-:Y:S05]  /*6e20*/  BSYNC.RECONVERGENT B0 ;  /* 0x0000000000007941 */ /* 0x000fea0003800200 */
.L_x_47567:
[----:B------:R-:W-:Y:S01]  /*6e30*/  ISETP.NE.AND P5, PT, R68, 0x1, PT ;  /* 0x000000014400780c */ /* 0x000fe20003fa5270 */
[----:B------:R-:W-:Y:S01]  /*6e40*/  BSSY.RECONVERGENT B0, `(.L_x_47572) ;  /* 0x0000049000007945 */ /* 0x000fe20003800200 */
[----:B------:R-:W-:Y:S01]  /*6e50*/  I2FP.F32.U32 R5, R5 ;  /* 0x0000000500057245 */ /* 0x000fe20000201000 */
[----:B-1----:R-:W-:-:S04]  /*6e60*/  FMUL.FTZ R66, R66, R16 ;  /* 0x0000001042427220 */ /* 0x002fc80000410000 */
        /* <DEDUP_REMOVED lines=13> */
.L_x_47574:
        /* <DEDUP_REMOVED lines=13> */
.L_x_47576:
[----:B------:R-:W-:Y:S05]  /*7010*/  BSYNC.RECONVERGENT B1 ;  /* 0x0000000000017941 */ /* 0x000fea0003800200 */
.L_x_47575:
        /* <DEDUP_REMOVED lines=43> */
.L_x_47573:
[----:B------:R-:W-:Y:S05]  /*72d0*/  BSYNC.RECONVERGENT B0 ;  /* 0x0000000000007941 */ /* 0x000fea0003800200 */
.L_x_47572:
        /* <DEDUP_REMOVED lines=15> */
.L_x_47579:
        /* <DEDUP_REMOVED lines=13> */
.L_x_47581:
[----:B------:R-:W-:Y:S05]  /*74a0*/  BSYNC.RECONVERGENT B1 ;  /* 0x0000000000017941 */ /* 0x000fea0003800200 */
.L_x_47580:
        /* <DEDUP_REMOVED lines=43> */
.L_x_47578:
[----:B------:R-:W-:Y:S05]  /*7760*/  BSYNC.RECONVERGENT B0 ;  /* 0x0000000000007941 */ /* 0x000fea0003800200 */
.L_x_47577:
        /* <DEDUP_REMOVED lines=17> */
.L_x_47584:
        /* <DEDUP_REMOVED lines=15> */
.L_x_47586:
[----:B------:R-:W-:Y:S05]  /*7970*/  BSYNC.RECONVERGENT B1 ;  /* 0x0000000000017941 */ /* 0x000fea0003800200 */
.L_x_47585:
        /* <DEDUP_REMOVED lines=43> */
.L_x_47583:
[----:B------:R-:W-:Y:S05]  /*7c30*/  BSYNC.RECONVERGENT B0 ;  /* 0x0000000000007941 */ /* 0x000fea0003800200 */
.L_x_47582:
        /* <DEDUP_REMOVED lines=8> */
[----:B------:R-:W-:Y:S01]  /*7cc0*/  FMUL.FTZ R5, R54, R16 ;  /* 0x0000001036057220 */ /* 0x000fe20000410000 */
[----:B------:R-:W-:-:S02]  /*7cd0*/  FSEL R2, R2, RZ, !P6 ;  /* 0x000000ff02027208 */ /* 0x000fc40007000000 */
[----:B------:R-:W-:Y:S01]  /*7ce0*/  SEL R70, RZ, 0x1, P6 ;  /* 0x00000001ff467807 */ /* 0x000fe20003000000 */
[----:B------:R-:W-:Y:S01]  /*7cf0*/  FFMA.FTZ R4, R3, R172, 1.1641532182693481445e-10 ;  /* 0x2f00000003047423 */ /* 0x000fe200000100ac */
[-C--:B------:R-:W-:Y:S02]  /*7d00*/  FSETP.GTU.FTZ.AND P6, PT, R74, R17.reuse, PT ;  /* 0x000000114a00720b */ /* 0x080fe40003fdc000 */
[----:B------:R-:W-:Y:S02]  /*7d10*/  FSEL R65, R65, RZ, P3 ;  /* 0x000000ff41417208 */ /* 0x000fe40001800000 */
[----:B------:R-:W-:Y:S01]  /*7d20*/  FSEL R3, R5, RZ, !P6 ;  /* 0x000000ff05037208 */ /* 0x000fe20007000000 */
[----:B------:R-:W-:Y:S01]  /*7d30*/  FMUL.FTZ R5, R55, R16 ;  /* 0x0000001037057220 */ /* 0x000fe20000410000 */
[----:B------:R-:W-:Y:S01]  /*7d40*/  SEL R71, RZ, 0x1, P6 ;  /* 0x00000001ff477807 */ /* 0x000fe20003000000 */
[----:B------:R-:W-:Y:S01]  /*7d50*/  FADD.FTZ R65, R65, R2 ;  /* 0x0000000241417221 */ /* 0x000fe20000010000 */
[----:B------:R-:W-:Y:S01]  /*7d60*/  FSETP.GTU.FTZ.AND P6, PT, R4, R17, PT ;  /* 0x000000110400720b */ /* 0x000fe20003fdc000 */
[----:B------:R-:W-:Y:S01]  /*7d70*/  FADD.FTZ R66, R66, R3 ;  /* 0x0000000342427221 */ /* 0x000fe20000010000 */
[----:B------:R-:W-:Y:S01]  /*7d80*/  FSEL R4, R67, RZ, P5 ;  /* 0x000000ff43047208 */ /* 0x000fe20002800000 */
[----:B------:R-:W-:Y:S01]  /*7d90*/  @P1 FADD.FTZ R65, R57, R65 ;  /* 0x0000004139411221 */ /* 0x000fe20000010000 */
[----:B------:R-:W-:Y:S01]  /*7da0*/  FSEL R64, R64, RZ, P2 ;  /* 0x000000ff40407208 */ /* 0x000fe20001000000 */
[----:B------:R-:W-:Y:S01]  /*7db0*/  @P1 FADD.FTZ R66, R58, R66 ;  /* 0x000000423a421221 */ /* 0x000fe20000010000 */
[----:B------:R-:W-:-:S02]  /*7dc0*/  FSEL R67, R5, RZ, !P6 ;  /* 0x000000ff05437208 */ /* 0x000fc40007000000 */
[----:B------:R-:W-:Y:S01]  /*7dd0*/  PRMT R5, R68, 0x7610, R5 ;  /* 0x0000761044057816 */ /* 0x000fe20000000005 */
[----:B------:R-:W-:Y:S01]  /*7de0*/  FADD.FTZ R64, R64, R69 ;  /* 0x0000004540407221 */ /* 0x000fe20000010000 */
[----:B------:R-:W-:Y:S01]  /*7df0*/  PRMT R3, R71, 0x7610, R3 ;  /* 0x0000761047037816 */ /* 0x000fe20000000003 */
[--C-:B------:R-:W-:Y:S01]  /*7e00*/  FADD.FTZ R67, R67, R4.reuse ;  /* 0x0000000443437221 */ /* 0x100fe20000010000 */
[----:B------:R-:W-:Y:S01]  /*7e10*/  PRMT R4, R70, 0x7610, R4 ;  /* 0x0000761046047816 */ /* 0x000fe20000000004 */
[----:B------:R-:W-:Y:S01]  /*7e20*/  @P1 FADD.FTZ R64, R56, R64 ;  /* 0x0000004038401221 */ /* 0x000fe20000010000 */
[----:B------:R-:W-:Y:S01]  /*7e30*/  SEL R2, RZ, 0x1, P6 ;  /* 0x00000001ff027807 */ /* 0x000fe20003000000 */
[----:B------:R-:W-:Y:S01]  /*7e40*/  @P1 FADD.FTZ R67, R59, R67 ;  /* 0x000000433b431221 */ /* 0x000fe20000010000 */
[----:B------:R-:W-:Y:S06]  /*7e50*/  BRA `(.L_x_47587) ;  /* 0x0000001000dc7947 */ /* 0x000fec0003800000 */
.L_x_47546:
[----:B------:R-:W-:Y:S01]  /*7e60*/  ISETP.NE.AND P2, PT, R72, 0x1, PT ;  /* 0x000000014800780c */ /* 0x000fe20003f45270 */
[----:B------:R-:W-:Y:S01]  /*7e70*/  BSSY.RECONVERGENT B0, `(.L_x_47588) ;  /* 0x0000047000007945 */ /* 0x000fe20003800200 */
[----:B-1----:R-:W-:Y:S02]  /*7e80*/  HFMA2 R70, -RZ, RZ, 0, 1.1920928955078125e-07 ;  /* 0x00000002ff467431 */ /* 0x002fe400000001ff */
        /* <DEDUP_REMOVED lines=13> */
.L_x_47590:
        /* <DEDUP_REMOVED lines=13> */
.L_x_47592:
[----:B------:R-:W-:Y:S05]  /*8030*/  BSYNC.RECONVERGENT B1 ;  /* 0x0000000000017941 */ /* 0x000fea0003800200 */
.L_x_47591:
        /* <DEDUP_REMOVED lines=42> */
.L_x_47589:
[----:B------:R-:W-:Y:S05]  /*82e0*/  BSYNC.RECONVERGENT B0 ;  /* 0x0000000000007941 */ /* 0x000fea0003800200 */
.L_x_47588:
[----:B------:R-:W-:Y:S01]  /*82f0*/  ISETP.NE.AND P3, PT, R70, 0x1, PT ;  /* 0x000000014600780c */ /* 0x000fe20003f65270 */
[----:B------:R-:W-:Y:S01]  /*8300*/  BSSY.RECONVERGENT B0, `(.L_x_47593) ;  /* 0x0000048000007945 */ /* 0x000fe20003800200 */
[----:B------:R-:W-:Y:S01]  /*8310*/  I2FP.F32.U32 R69, R68 ;  /* 0x0000004400457245 */ /* 0x000fe20000201000 */
[----:B------:R-:W-:-:S04]  /*8320*/  IMAD.MOV.U32 R71, RZ, RZ, 0x2 ;  /* 0x00000002ff477424 */ /* 0x000fc800078e00ff */
        /* <DEDUP_REMOVED lines=12> */
.L_x_47595:
        /* <DEDUP_REMOVED lines=13> */
.L_x_47597:
[----:B------:R-:W-:Y:S05]  /*84c0*/  BSYNC.RECONVERGENT B1 ;  /* 0x0000000000017941 */ /* 0x000fea0003800200 */
.L_x_47596:
        /* <DEDUP_REMOVED lines=43> */
.L_x_47594:
[----:B------:R-:W-:Y:S05]  /*8780*/  BSYNC.RECONVERGENT B0 ;  /* 0x0000000000007941 */ /* 0x000fea0003800200 */
.L_x_47593:
[----:B------:R-:W-:Y:S01]  /*8790*/  ISETP.NE.AND P4, PT, R71, 0x1, PT ;  /* 0x000000014700780c */ /* 0x000fe20003f85270 */
[----:B------:R-:W-:Y:S01]  /*87a0*/  BSSY.RECONVERGENT B0, `(.L_x_47598) ;  /* 0x0000048000007945 */ /* 0x000fe20003800200 */
[----:B------:R-:W-:Y:S01]  /*87b0*/  I2FP.F32.U32 R69, R69 ;  /* 0x0000004500457245 */ /* 0x000fe20000201000 */
[----:B------:R-:W-:-:S04]  /*87c0*/  HFMA2 R70, -RZ, RZ, 0, 1.1920928955078125e-07 ;  /* 0x00000002ff467431 */ /* 0x000fc800000001ff */
        /* <DEDUP_REMOVED lines=12> */
.L_x_47600:
        /* <DEDUP_REMOVED lines=13> */
.L_x_47602:
[----:B------:R-:W-:Y:S05]  /*8960*/  BSYNC.RECONVERGENT B1 ;  /* 0x0000000000017941 */ /* 0x000fea0003800200 */
.L_x_47601:
        /* <DEDUP_REMOVED lines=43> */
.L_x_47599:
[----:B------:R-:W-:Y:S05]  /*8c20*/  BSYNC.RECONVERGENT B0 ;  /* 0x0000000000007941 */ /* 0x000fea0003800200 */
.L_x_47598:
        /* <DEDUP_REMOVED lines=16> */
.L_x_47605:
        /* <DEDUP_REMOVED lines=13> */
.L_x_47607:
[----:B------:R-:W-:Y:S05]  /*8e00*/  BSYNC.RECONVERGENT B1 ;  /* 0x0000000000017941 */ /* 0x000fea0003800200 */
.L_x_47606:
        /* <DEDUP_REMOVED lines=43> */
.L_x_47604:
[----:B------:R-:W-:Y:S05]  /*90c0*/  BSYNC.RECONVERGENT B0 ;  /* 0x0000000000007941 */ /* 0x000fea0003800200 */
.L_x_47603:
        /* <DEDUP_REMOVED lines=16> */
.L_x_47587:
[----:B------:R-:W-:Y:S01]  /*91d0*/  SEL R68, RZ, 0x1000000, !P5 ;  /* 0x01000000ff447807 */ /* 0x000fe20006800000 */
[----:B------:R-:W0:Y:S01]  /*91e0*/  @P0 LDC.64 R74, c[0x0][0x398] ;  /* 0x0000e600ff4a0b82 */ /* 0x000e220000000a00 */
[----:B------:R-:W-:Y:S01]  /*91f0*/  SEL R69, RZ, 0x10000, !P4 ;  /* 0x00010000ff457807 */ /* 0x000fe20006000000 */
[----:B------:R-:W-:Y:S01]  /*9200*/  VIADD R173, R6, 0x40 ;  /* 0x0000004006ad7836 */ /* 0x000fe20000000000 */
[----:B------:R-:W-:Y:S02]  /*9210*/  SEL R72, RZ, 0x100, !P3 ;  /* 0x00000100ff487807 */ /* 0x000fe40005800000 */
[----:B------:R-:W-:Y:S02]  /*9220*/  SEL R73, RZ, 0x1, !P2 ;  /* 0x00000001ff497807 */ /* 0x000fe40005000000 */
[----:B------:R-:W-:Y:S01]  /*9230*/  IADD3 R72, PT, PT, R72, R68, R69 ;  /* 0x0000004448487210 */ /* 0x000fe20007ffe045 */
[----:B------:R-:W-:Y:S01]  /*9240*/  IMAD.WIDE.U32 R68, R0, 0x10, R202 ;  /* 0x0000001000447825 */ /* 0x000fe200078e00ca */
[----:B------:R-:W1:Y:S03]  /*9250*/  @P1 LDC.64 R70, c[0x0][0x3a0] ;  /* 0x0000e800ff461b82 */ /* 0x000e660000000a00 */
[----:B------:R-:W-:Y:S01]  /*9260*/  IMAD.IADD R77, R72, 0x1, R73 ;  /* 0x00000001484d7824 */ /* 0x000fe200078e0249 */
[----:B------:R2:W-:Y:S01]  /*9270*/  STG.E.128 desc[UR8][R68.64], R64 ;  /* 0x0000004044007986 */ /* 0x0005e2000c101d08 */
[----:B------:R-:W-:-:S05]  /*9280*/  IMAD.WIDE.U32 R72, R0, 0x4, R200 ;  /* 0x0000000400487825 */ /* 0x000fca00078e00c8 */
[----:B------:R3:W-:Y:S01]  /*9290*/  STG.E desc[UR8][R72.64], R77 ;  /* 0x0000004d48007986 */ /* 0x0007e2000c101908 */
[----:B0-----:R-:W-:-:S04]  /*92a0*/  @P0 IMAD.WIDE.U32 R74, R173, 0x10, R74 ;  /* 0x00000010ad4a0825 */ /* 0x001fc800078e004a */
[----:B--2---:R-:W-:-:S04]  /*92b0*/  IMAD.WIDE.U32 R68, R173, 0x10, R136 ;  /* 0x00000010ad447825 */ /* 0x004fc800078e0088 */
[----:B-1----:R-:W-:Y:S01]  /*92c0*/  @P1 IMAD.WIDE.U32 R70, R173, 0x10, R70 ;  /* 0x00000010ad461825 */ /* 0x002fe200078e0046 */
[----:B---3--:R-:W-:Y:S06]  /*92d0*/  @!P0 BRA `(.L_x_47608) ;  /* 0x00000000002c8947 */ /* 0x008fec0003800000 */
[----:B------:R-:W0:Y:S01]  /*92e0*/  LDC.64 R72, c[0x0][0x3b8] ;  /* 0x0000ee00ff487b82 */ /* 0x000e220000000a00 */
        /* <DEDUP_REMOVED lines=10> */
.L_x_47608:
        /* <DEDUP_REMOVED lines=20> */
.L_x_47612:
        /* <DEDUP_REMOVED lines=13> */
.L_x_47614:
[----:B------:R-:W-:Y:S05]  /*95a0*/  BSYNC.RECONVERGENT B1 ;  /* 0x0000000000017941 */ /* 0x000fea0003800200 */
.L_x_47613:
        /* <DEDUP_REMOVED lines=42> */
.L_x_47611:
[----:B------:R-:W-:Y:S05]  /*9850*/  BSYNC.RECONVERGENT B0 ;  /* 0x0000000000007941 */ /* 0x000fea0003800200 */
.L_x_47610:
[----:B------:R-:W-:Y:S01]  /*9860*/  ISETP.NE.AND P3, PT, R4, 0x1, PT ;  /* 0x000000010400780c */ /* 0x000fe20003f65270 */
[----:B------:R-:W-:Y:S01]  /*9870*/  BSSY.RECONVERGENT B0, `(.L_x_47615) ;  /* 0x0000049000007945 */ /* 0x000fe20003800200 */
[----:B------:R-:W-:Y:S01]  /*9880*/  I2FP.F32.U32 R3, R2 ;  /* 0x0000000200037245 */ /* 0x000fe20000201000 */
[----:B-----5:R-:W-:Y:S01]  /*9890*/  FMUL.FTZ R68, R68, R16 ;  /* 0x0000001044447220 */ /* 0x020fe20000410000 */
[----:B0-----:R-:W-:-:S03]  /*98a0*/  IMAD.MOV.U32 R72, RZ, RZ, 0x2 ;  /* 0x00000002ff487424 */ /* 0x001fc600078e00ff */
        /* <DEDUP_REMOVED lines=12> */
.L_x_47617:
        /* <DEDUP_REMOVED lines=13> */
.L_x_47619:
[----:B------:R-:W-:Y:S05]  /*9a40*/  BSYNC.RECONVERGENT B1 ;  /* 0x0000000000017941 */ /* 0x000fea0003800200 */
.L_x_47618:
        /* <DEDUP_REMOVED lines=43> */
.L_x_47616:
[----:B------:R-:W-:Y:S05]  /*9d00*/  BSYNC.RECONVERGENT B0 ;  /* 0x0000000000007941 */ /* 0x000fea0003800200 */
.L_x_47615:
        /* <DEDUP_REMOVED lines=15> */
.L_x_47622:
        /* <DEDUP_REMOVED lines=13> */
.L_x_47624:
[----:B------:R-:W-:Y:S05]  /*9ed0*/  BSYNC.RECONVERGENT B1 ;  /* 0x0000000000017941 */ /* 0x000fea0003800200 */
.L_x_47623:
        /* <DEDUP_REMOVED lines=43> */
.L_x_47621:
[----:B------:R-:W-:Y:S05]  /*a190*/  BSYNC.RECONVERGENT B0 ;  /* 0x0000000000007941 */ /* 0x000fea0003800200 */
.L_x_47620:
        /* <DEDUP_REMOVED lines=17> */
.L_x_47627:
        /* <DEDUP_REMOVED lines=13> */
.L_x_47629:
[----:B------:R-:W-:Y:S05]  /*a380*/  BSYNC.RECONVERGENT B1 ;  /* 0x0000000000017941 */ /* 0x000fea0003800200 */
.L_x_47628:
        /* <DEDUP_REMOVED lines=43> */
.L_x_47626:
[----:B------:R-:W-:Y:S05]  /*a640*/  BSYNC.RECONVERGENT B0 ;  /* 0x0000000000007941 */ /* 0x000fea0003800200 */
.L_x_47625:
        /* <DEDUP_REMOVED lines=15> */
.L_x_47632:
        /* <DEDUP_REMOVED lines=13> */
.L_x_47634:
[----:B------:R-:W-:Y:S05]  /*a810*/  BSYNC.RECONVERGENT B1 ;  /* 0x0000000000017941 */ /* 0x000fea0003800200 */
.L_x_47633:
        /* <DEDUP_REMOVED lines=43> */
.L_x_47631:
[----:B------:R-:W-:Y:S05]  /*aad0*/  BSYNC.RECONVERGENT B0 ;  /* 0x0000000000007941 */ /* 0x000fea0003800200 */
.L_x_47630:
[----:B------:R-:W-:Y:S01]  /*aae0*/  ISETP.NE.AND P5, PT, R72, 0x1, PT ;  /* 0x000000014800780c */ /* 0x000fe20003fa5270 */
[----:B------:R-:W-:Y:S01]  /*aaf0*/  BSSY.RECONVERGENT B0, `(.L_x_47635) ;  /* 0x0000049000007945 */ /* 0x000fe20003800200 */
[----:B------:R-:W-:Y:S01]  /*ab00*/  I2FP.F32.U32 R5, R5 ;  /* 0x0000000500057245 */ /* 0x000fe20000201000 */
[----:B-1----:R-:W-:-:S04]  /*ab10*/  FMUL.FTZ R70, R70, R16 ;  /* 0x0000001046467220 */ /* 0x002fc80000410000 */
        /* <DEDUP_REMOVED lines=13> */
.L_x_47637:
        /* <DEDUP_REMOVED lines=13> */
.L_x_47639:
[----:B------:R-:W-:Y:S05]  /*acc0*/  BSYNC.RECONVERGENT B1 ;  /* 0x0000000000017941 */ /* 0x000fea0003800200 */
.L_x_47638:
        /* <DEDUP_REMOVED lines=43> */
.L_x_47636:
[----:B------:R-:W-:Y:S05]  /*af80*/  BSYNC.RECONVERGENT B0 ;  /* 0x0000000000007941 */ /* 0x000fea0003800200 */
.L_x_47635:
        /* <DEDUP_REMOVED lines=15> */
.L_x_47642:
        /* <DEDUP_REMOVED lines=13> */
.L_x_47644:
[----:B------:R-:W-:Y:S05]  /*b150*/  BSYNC.RECONVERGENT B1 ;  /* 0x0000000000017941 */ /* 0x000fea0003800200 */
.L_x_47643:
        /* <DEDUP_REMOVED lines=43> */
.L_x_47641:
[----:B------:R-:W-:Y:S05]  /*b410*/  BSYNC.RECONVERGENT B0 ;  /* 0x0000000000007941 */ /* 0x000fea0003800200 */
.L_x_47640:
        /* <DEDUP_REMOVED lines=17> */
.L_x_47647:
        /* <DEDUP_REMOVED lines=15> */
.L_x_47649:
[----:B------:R-:W-:Y:S05]  /*b620*/  BSYNC.RECONVERGENT B1 ;  /* 0x0000000000017941 */ /* 0x000fea0003800200 */
.L_x_47648:
        /* <DEDUP_REMOVED lines=43> */
.L_x_47646:
[----:B------:R-:W-:Y:S05]  /*b8e0*/  BSYNC.RECONVERGENT B0 ;  /* 0x0000000000007941 */ /* 0x000fea0003800200 */
.L_x_47645:
        /* <DEDUP_REMOVED lines=34> */
.L_x_47609:
[----:B------:R-:W-:Y:S01]  /*bb10*/  ISETP.NE.AND P2, PT, R76, 0x1, PT ;  /* 0x000000014c00780c */ /* 0x000fe20003f45270 */
[----:B------:R-:W-:Y:S01]  /*bb20*/  BSSY.RECONVERGENT B0, `(.L_x_47651) ;  /* 0x0000047000007945 */ /* 0x000fe20003800200 */
[----:B-1----:R-:W-:Y:S01]  /*bb30*/  IMAD.MOV.U32 R74, RZ, RZ, 0x2 ;  /* 0x00000002ff4a7424 */ /* 0x002fe200078e00ff */
        /* <DEDUP_REMOVED lines=13> */
.L_x_47653:
        /* <DEDUP_REMOVED lines=13> */
.L_x_47655:
[----:B------:R-:W-:Y:S05]  /*bce0*/  BSYNC.RECONVERGENT B1 ;  /* 0x0000000000017941 */ /* 0x000fea0003800200 */
.L_x_47654:
        /* <DEDUP_REMOVED lines=42> */
.L_x_47652:
[----:B------:R-:W-:Y:S05]  /*bf90*/  BSYNC.RECONVERGENT B0 ;  /* 0x0000000000007941 */ /* 0x000fea0003800200 */
.L_x_47651:
        /* <DEDUP_REMOVED lines=16> */
.L_x_47658:
        /* <DEDUP_REMOVED lines=13> */
.L_x_47660:
[----:B------:R-:W-:Y:S05]  /*c170*/  BSYNC.RECONVERGENT B1 ;  /* 0x0000000000017941 */ /* 0x000fea0003800200 */
.L_x_47659:
        /* <DEDUP_REMOVED lines=43> */
.L_x_47657:
[----:B------:R-:W-:Y:S05]  /*c430*/  BSYNC.RECONVERGENT B0 ;  /* 0x0000000000007941 */ /* 0x000fea0003800200 */
.L_x_47656:
        /* <DEDUP_REMOVED lines=16> */
.L_x_47663:
        /* <DEDUP_REMOVED lines=13> */
.L_x_47665:
[----:B------:R-:W-:Y:S05]  /*c610*/  BSYNC.RECONVERGENT B1 ;  /* 0x0000000000017941 */ /* 0x000fea0003800200 */
.L_x_47664:
        /* <DEDUP_REMOVED lines=43> */
.L_x_47662:
[----:B------:R-:W-:Y:S05]  /*c8d0*/  BSYNC.RECONVERGENT B0 ;  /* 0x0000000000007941 */ /* 0x000fea0003800200 */
.L_x_47661:
        /* <DEDUP_REMOVED lines=16> */
.L_x_47668:
        /* <DEDUP_REMOVED lines=13> */
.L_x_47670:
[----:B------:R-:W-:Y:S05]  /*cab0*/  BSYNC.RECONVERGENT B1 ;  /* 0x0000000000017941 */ /* 0x000fea0003800200 */
.L_x_47669:
        /* <DEDUP_REMOVED lines=43> */
.L_x_47667:
[----:B------:R-:W-:Y:S05]  /*cd70*/  BSYNC.RECONVERGENT B0 ;  /* 0x0000000000007941 */ /* 0x000fea0003800200 */
.L_x_47666:
        /* <DEDUP_REMOVED lines=16> */
.L_x_47650:
[----:B------:R-:W-:Y:S01]  /*ce80*/  SEL R72, RZ, 0x1000000, !P5 ;  /* 0x01000000ff487807 */ /* 0x000fe20006800000 */
[----:B------:R-:W0:Y:S01]  /*ce90*/  @P0 LDC.64 R78, c[0x0][0x398] ;  /* 0x0000e600ff4e0b82 */ /* 0x000e220000000a00 */
[----:B------:R-:W-:Y:S01]  /*cea0*/  SEL R73, RZ, 0x10000, !P4 ;  /* 0x00010000ff497807 */ /* 0x000fe20006000000 */
[----:B------:R-:W-:Y:S01]  /*ceb0*/  VIADD R174, R6, 0x60 ;  /* 0x0000006006ae7836 */ /* 0x000fe20000000000 */
[----:B------:R-:W-:Y:S02]  /*cec0*/  SEL R76, RZ, 0x100, !P3 ;  /* 0x00000100ff4c7807 */ /* 0x000fe40005800000 */
[----:B------:R-:W-:Y:S02]  /*ced0*/  SEL R77, RZ, 0x1, !P2 ;  /* 0x00000001ff4d7807 */ /* 0x000fe40005000000 */
[----:B------:R-:W-:Y:S01]  /*cee0*/  IADD3 R76, PT, PT, R76, R72, R73 ;  /* 0x000000484c4c7210 */ /* 0x000fe20007ffe049 */
[C---:B------:R-:W-:Y:S01]  /*cef0*/  IMAD.WIDE.U32 R72, R173.reuse, 0x10, R202 ;  /* 0x00000010ad487825 */ /* 0x040fe200078e00ca */
[----:B------:R-:W1:Y:S02]  /*cf00*/  @P1 LDC.64 R74, c[0x0][0x3a0] ;  /* 0x0000e800ff4a1b82 */ /* 0x000e640000000a00 */
[----:B------:R-:W-:Y:S01]  /*cf10*/  IADD3 R81, PT, PT, R76, R77, RZ ;  /* 0x0000004d4c517210 */ /* 0x000fe20007ffe0ff */
[----:B------:R-:W-:Y:S01]  /*cf20*/  IMAD.WIDE.U32 R76, R173, 0x4, R200 ;  /* 0x00000004ad4c7825 */ /* 0x000fe200078e00c8 */
[----:B------:R2:W-:Y:S04]  /*cf30*/  STG.E.128 desc[UR8][R72.64], R68 ;  /* 0x0000004448007986 */ /* 0x0005e8000c101d08 */
[----:B------:R3:W-:Y:S01]  /*cf40*/  STG.E desc[UR8][R76.64], R81 ;  /* 0x000000514c007986 */ /* 0x0007e2000c101908 */
[----:B0-----:R-:W-:-:S04]  /*cf50*/  @P0 IMAD.WIDE.U32 R78, R174, 0x10, R78 ;  /* 0x00000010ae4e0825 */ /* 0x001fc800078e004e */
[----:B--2---:R-:W-:-:S04]  /*cf60*/  IMAD.WIDE.U32 R72, R174, 0x10, R136 ;  /* 0x00000010ae487825 */ /* 0x004fc800078e0088 */
[----:B-1----:R-:W-:Y:S01]  /*cf70*/  @P1 IMAD.WIDE.U32 R74, R174, 0x10, R74 ;  /* 0x00000010ae4a1825 */ /* 0x002fe200078e004a */
[----:B---3--:R-:W-:Y:S06]  /*cf80*/  @!P0 BRA `(.L_x_47671) ;  /* 0x00000000002c8947 */ /* 0x008fec0003800000 */
[----:B------:R-:W0:Y:S01]  /*cf90*/  LDC.64 R76, c[0x0][0x3b8] ;  /* 0x0000ee00ff4c7b82 */ /* 0x000e220000000a00 */
[----:B------:R-:W-:Y:S01]  /*cfa0*/  IMAD.U32 R82, R3, 0x10000, RZ ;  /* 0x0001000003527824 */ /* 0x000fe200078e00ff */
[----:B------:R-:W-:Y:S02]  /*cfb0*/  LOP3.LUT R81, R2, 0xffff, RZ, 0xc0, !PT ;  /* 0x0000ffff02517812 */ /* 0x000fe400078ec0ff */
[----:B------:R-:W-:Y:S02]  /*cfc0*/  LOP3.LUT R86, R4, 0xff, RZ, 0xc0, !PT ;  /* 0x000000ff04567812 */ /* 0x000fe400078ec0ff */
[----:B------:R-:W-:-:S05]  /*cfd0*/  LOP3.LUT R82, R82, 0xff0000, RZ, 0xc0, !PT ;  /* 0x00ff000052527812 */ /* 0x000fca00078ec0ff */
[----:B------:R-:W-:Y:S01]  /*cfe0*/  IMAD R81, R81, 0x1000000, R82 ;  /* 0x0100000051517824 */ /* 0x000fe200078e0252 */
[----:B------:R-:W-:-:S04]  /*cff0*/  LOP3.LUT R82, R5, 0xff, RZ, 0xc0, !PT ;  /* 0x000000ff05527812 */ /* 0x000fc800078ec0ff */
[----:B------:R-:W-:-:S05]  /*d000*/  LEA R81, R86, R81, 0x8 ;  /* 0x0000005156517211 */ /* 0x000fca00078e40ff */
[----:B------:R-:W-:Y:S02]  /*d010*/  IMAD.IADD R81, R81, 0x1, R82 ;  /* 0x0000000151517824 */ /* 0x000fe400078e0252 */
[----:B0-----:R-:W-:-:S05]  /*d020*/  IMAD.WIDE.U32 R76, R173, 0x4, R76 ;  /* 0x00000004ad4c7825 */ /* 0x001fca00078e004c */
[----:B------:R0:W-:Y:S02]  /*d030*/  STG.E desc[UR8][R76.64], R81 ;  /* 0x000000514c007986 */ /* 0x0001e4000c101908 */
.L_x_47671:
        /* <DEDUP_REMOVED lines=20> */
.L_x_47675:
        /* <DEDUP_REMOVED lines=13> */
.L_x_47677:
[----:B------:R-:W-:Y:S05]  /*d250*/  BSYNC.RECONVERGENT B1 ;  /* 0x0000000000017941 */ /* 0x000fea0003800200 */
.L_x_47676:
        /* <DEDUP_REMOVED lines=41> */
[----:B------:R-:W-:-:S07]  /*d4f0*/  IMAD.MOV.U32 R2, RZ, RZ, R84 ;  /* 0x000000ffff027224 */ /* 0x000fce00078e0054 */
.L_x_47674:
[----:B------:R-:W-:Y:S05]  /*d500*/  BSYNC.RECONVERGENT B0 ;  /* 0x0000000000007941 */ /* 0x000fea0003800200 */
.L_x_47673:
[----:B------:R-:W-:Y:S01]  /*d510*/  ISETP.NE.AND P3, PT, R4, 0x1, PT ;  /* 0x000000010400780c */ /* 0x000fe20003f65270 */
[----:B------:R-:W-:Y:S01]  /*d520*/  BSSY.RECONVERGENT B0, `(.L_x_47678) ;  /* 0x0000049000007945 */ /* 0x000fe20003800200 */
[----:B------:R-:W-:Y:S01]  /*d530*/  I2FP.F32.U32 R3, R2 ;  /* 0x0000000200037245 */ /* 0x000fe20000201000 */
[----:B0-----:R-:W-:Y:S02]  /*d540*/  HFMA2 R76, -RZ, RZ, 0, 1.1920928955078125e-07 ;  /* 0x00000002ff4c7431 */ /* 0x001fe400000001ff */
[----:B-----5:R-:W-:Y:S02]  /*d550*/  FMUL.FTZ R72, R72, R16 ;  /* 0x0000001048487220 */ /* 0x020fe40000410000 */
        /* <DEDUP_REMOVED lines=12> */
.L_x_47680:
        /* <DEDUP_REMOVED lines=13> */
.L_x_47682:
[----:B------:R-:W-:Y:S05]  /*d6f0*/  BSYNC.RECONVERGENT B1 ;  /* 0x0000000000017941 */ /* 0x000fea0003800200 */
.L_x_47681:
        /* <DEDUP_REMOVED lines=43> */
.L_x_47679:
[----:B------:R-:W-:Y:S05]  /*d9b0*/  BSYNC.RECONVERGENT B0 ;  /* 0x0000000000007941 */ /* 0x000fea0003800200 */
.L_x_47678:
        /* <DEDUP_REMOVED lines=15> */
.L_x_47685:
        /* <DEDUP_REMOVED lines=13> */
.L_x_47687:
[----:B------:R-:W-:Y:S05]  /*db80*/  BSYNC.RECONVERGENT B1 ;  /* 0x0000000000017941 */ /* 0x000fea0003800200 */
.L_x_47686:
        /* <DEDUP_REMOVED lines=43> */
.L_x_47684:
[----:B------:R-:W-:Y:S05]  /*de40*/  BSYNC.RECONVERGENT B0 ;  /* 0x0000000000007941 */ /* 0x000fea0003800200 */
.L_x_47683:
[----:B------:R-:W-:Y:S01]  /*de50*/  ISETP.NE.AND P4, PT, R77, 0x1, PT ;  /* 0x000000014d00780c */ /* 0x000fe20003f85270 */
[----:B------:R-:W-:Y:S01]  /*de60*/  BSSY.RECONVERGENT B0, `(.L_x_47688) ;  /* 0x0000049000007945 */ /* 0x000fe20003800200 */
[----:B------:R-:W-:Y:S01]  /*de70*/  I2FP.F32.U32 R3, R5 ;  /* 0x0000000500037245 */ /* 0x000fe20000201000 */
[----:B------:R-:W-:-:S04]  /*de80*/  FMUL.FTZ R73, R73, R16 ;  /* 0x0000001049497220 */ /* 0x000fc80000410000 */
        /* <DEDUP_REMOVED lines=13> */
.L_x_47690:
        /* <DEDUP_REMOVED lines=13> */
.L_x_47692:
[----:B------:R-:W-:Y:S05]  /*e030*/  BSYNC.RECONVERGENT B1 ;  /* 0x0000000000017941 */ /* 0x000fea0003800200 */
.L_x_47691:
[----:B------:R-:W-:Y:S01]  /*e040*/  IMAD.WIDE.U32 R80, R9, -0x326172a9, RZ ;  /* 0xcd9e8d5709507825 */ /* 0x000fe200078e00ff */
[----:B------:R-:W-:Y:S02]  /*e050*/  LOP3.LUT R4, R7, UR7, R77, 0x96, !PT ;  /* 0x0000000707047c12 */ /* 0x000fe4000f8e964d */
[----:B------:R-:W-:Y:S02]  /*e060*/  MOV R3, R88 ;  /* 0x0000005800037202 */ /* 0x000fe40000000f00 */
        /* <DEDUP_REMOVED lines=40> */
.L_x_47689:
[----:B------:R-:W-:Y:S05]  /*e2f0*/  BSYNC.RECONVERGENT B0 ;  /* 0x0000000000007941 */ /* 0x000fea0003800200 */
.L_x_47688:
        /* <DEDUP_REMOVED lines=15> */
.L_x_47695:
        /* <DEDUP_REMOVED lines=13> */
.L_x_47697:
[----:B------:R-:W-:Y:S05]  /*e4c0*/  BSYNC.RECONVERGENT B1 ;  /* 0x0000000000017941 */ /* 0x000fea0003800200 */
.L_x_47696:
        /* <DEDUP_REMOVED lines=43> */
.L_x_47694:
[----:B------:R-:W-:Y:S05]  /*e780*/  BSYNC.RECONVERGENT B0 ;  /* 0x0000000000007941 */ /* 0x000fea0003800200 */
.L_x_47693:
[----:B------:R-:W-:Y:S01]  /*e790*/  ISETP.NE.AND P5, PT, R76, 0x1, PT ;  /* 0x000000014c00780c */ /* 0x000fe20003fa5270 */
[----:B------:R-:W-:Y:S01]  /*e7a0*/  BSSY.RECONVERGENT B0, `(.L_x_47698) ;  /* 0x0000049000007945 */ /* 0x000fe20003800200 */
[----:B------:R-:W-:Y:S01]  /*e7b0*/  I2FP.F32.U32 R5, R5 ;  /* 0x0000000500057245 */ /* 0x000fe20000201000 */
[----:B-1----:R-:W-:-:S04]  /*e7c0*/  FMUL.FTZ R74, R74, R16 ;  /* 0x000000104a4a7220 */ /* 0x002fc80000410000 */
        /* <DEDUP_REMOVED lines=13> */
.L_x_47700:
        /* <DEDUP_REMOVED lines=13> */
.L_x_47702:
[----:B------:R-:W-:Y:S05]  /*e970*/  BSYNC.RECONVERGENT B1 ;  /* 0x0000000000017941 */ /* 0x000fea0003800200 */
.L_x_47701:
        /* <DEDUP_REMOVED lines=43> */
.L_x_47699:
[----:B------:R-:W-:Y:S05]  /*ec30*/  BSYNC.RECONVERGENT B0 ;  /* 0x0000000000007941 */ /* 0x000fea0003800200 */
.L_x_47698:
        /* <DEDUP_REMOVED lines=15> */
.L_x_47705:
        /* <DEDUP_REMOVED lines=13> */
.L_x_47707:
[----:B------:R-:W-:Y:S05]  /*ee00*/  BSYNC.RECONVERGENT B1 ;  /* 0x0000000000017941 */ /* 0x000fea0003800200 */
.L_x_47706:
        /* <DEDUP_REMOVED lines=43> */
.L_x_47704:
[----:B------:R-:W-:Y:S05]  /*f0c0*/  BSYNC.RECONVERGENT B0 ;  /* 0x0000000000007941 */ /* 0x000fea0003800200 */
.L_x_47703:
[----:B------:R-:W-:Y:S01]  /*f0d0*/  ISETP.NE.AND P6, PT, R77, 0x1, PT ;  /* 0x000000014d00780c */ /* 0x000fe20003fc5270 */
[----:B------:R-:W-:Y:S01]  /*f0e0*/  BSSY.RECONVERGENT B0, `(.L_x_47708) ;  /* 0x000004b000007945 */ /* 0x000fe20003800200 */
[----:B------:R-:W-:Y:S01]  /*f0f0*/  I2FP.F32.U32 R5, R76 ;  /* 0x0000004c00057245 */ /* 0x000fe20000201000 */
[----:B------:R-:W-:Y:S02]  /*f100*/  HFMA2 R84, -RZ, RZ, 0, 1.1920928955078125e-07 ;  /* 0x00000002ff547431 */ /* 0x000fe400000001ff */
[----:B------:R-:W-:Y:S02]  /*f110*/  FMUL.FTZ R75, R75, R16 ;  /* 0x000000104b4b7220 */ /* 0x000fe40000410000 */
        /* <DEDUP_REMOVED lines=12> */
.L_x_47710:
        /* <DEDUP_REMOVED lines=15> */
.L_x_47712:
[----:B------:R-:W-:Y:S05]  /*f2d0*/  BSYNC.RECONVERGENT B1 ;  /* 0x0000000000017941 */ /* 0x000fea0003800200 */
.L_x_47711:
        /* <DEDUP_REMOVED lines=43> */
.L_x_47709:
[----:B------:R-:W-:Y:S05]  /*f590*/  BSYNC.RECONVERGENT B0 ;  /* 0x0000000000007941 */ /* 0x000fea0003800200 */
.L_x_47708:
        /* <DEDUP_REMOVED lines=34> */
.L_x_47672:
[----:B------:R-:W-:Y:S01]  /*f7c0*/  ISETP.NE.AND P2, PT, R80, 0x1, PT ;  /* 0x000000015000780c */ /* 0x000fe20003f45270 */
[----:B------:R-:W-:Y:S01]  /*f7d0*/  BSSY.RECONVERGENT B0, `(.L_x_47714) ;  /* 0x0000047000007945 */ /* 0x000fe20003800200 */
[----:B-1----:R-:W-:Y:S01]  /*f7e0*/  IMAD.MOV.U32 R78, RZ, RZ, 0x2 ;  /* 0x00000002ff4e7424 */ /* 0x002fe200078e00ff */
[----:B0-----:R-:W-:Y:S01]  /*f7f0*/  MOV R76, R8 ;  /* 0x00000008004c7202 */ /* 0x001fe20000000f00 */
        /* <DEDUP_REMOVED lines=12> */
.L_x_47716:
        /* <DEDUP_REMOVED lines=13> */
.L_x_47718:
[----:B------:R-:W-:Y:S05]  /*f990*/  BSYNC.RECONVERGENT B1 ;  /* 0x0000000000017941 */ /* 0x000fea0003800200 */
.L_x_47717:
        /* <DEDUP_REMOVED lines=42> */
.L_x_47715:
[----:B------:R-:W-:Y:S05]  /*fc40*/  BSYNC.RECONVERGENT B0 ;  /* 0x0000000000007941 */ /* 0x000fea0003800200 */
.L_x_47714:
        /* <DEDUP_REMOVED lines=16> */
.L_x_47721:
        /* <DEDUP_REMOVED lines=13> */
.L_x_47723:
[----:B------:R-:W-:Y:S05]  /*fe20*/  BSYNC.RECONVERGENT B1 ;  /* 0x0000000000017941 */ /* 0x000fea0003800200 */
.L_x_47722:
        /* <DEDUP_REMOVED lines=43> */
.L_x_47720:
[----:B------:R-:W-:Y:S05]  /*100e0*/  BSYNC.RECONVERGENT B0 ;  /* 0x0000000000007941 */ /* 0x000fea0003800200 */
.L_x_47719:
        /* <DEDUP_REMOVED lines=16> */
.L_x_47726:
        /* <DEDUP_REMOVED lines=13> */
.L_x_47728:
[----:B------:R-:W-:Y:S05]  /*102c0*/  BSYNC.RECONVERGENT B1 ;  /* 0x0000000000017941 */ /* 0x000fea0003800200 */
.L_x_47727:
        /* <DEDUP_REMOVED lines=43> */
.L_x_47725:
[----:B------:R-:W-:Y:S05]  /*10580*/  BSYNC.RECONVERGENT B0 ;  /* 0x0000000000007941 */ /* 0x000fea0003800200 */
.L_x_47724:
        /* <DEDUP_REMOVED lines=16> */
.L_x_47731:
        /* <DEDUP_REMOVED lines=13> */
.L_x_47733:
[----:B------:R-:W-:Y:S05]  /*10760*/  BSYNC.RECONVERGENT B1 ;  /* 0x0000000000017941 */ /* 0x000fea0003800200 */
.L_x_47732:
        /* <DEDUP_REMOVED lines=43> */
.L_x_47730:
[----:B------:R-:W-:Y:S05]  /*10a20*/  BSYNC.RECONVERGENT B0 ;  /* 0x0000000000007941 */ /* 0x000fea0003800200 */
.L_x_47729:
        /* <DEDUP_REMOVED lines=16> */
.L_x_47713:
[----:B------:R-:W-:Y:S01]  /*10b30*/  SEL R76, RZ, 0x1000000, !P5 ;  /* 0x01000000ff4c7807 */ /* 0x000fe20006800000 */
[----:B------:R-:W0:Y:S01]  /*10b40*/  @P0 LDC.64 R82, c[0x0][0x398] ;  /* 0x0000e600ff520b82 */ /* 0x000e220000000a00 */
[----:B------:R-:W-:Y:S02]  /*10b50*/  SEL R77, RZ, 0x10000, !P4 ;  /* 0x00010000ff4d7807 */ /* 0x000fe40006000000 */
[----:B------:R-:W-:Y:S02]  /*10b60*/  SEL R80, RZ, 0x100, !P3 ;  /* 0x00000100ff507807 */ /* 0x000fe40005800000 */
[----:B------:R-:W-:Y:S02]  /*10b70*/  SEL R81, RZ, 0x1, !P2 ;  /* 0x00000001ff517807 */ /* 0x000fe40005000000 */
[----:B------:R-:W-:Y:S01]  /*10b80*/  IADD3 R80, PT, PT, R80, R76, R77 ;  /* 0x0000004c50507210 */ /* 0x000fe20007ffe04d */
[----:B------:R-:W-:Y:S01]  /*10b90*/  IMAD.WIDE.U32 R76, R174, 0x10, R202 ;  /* 0x00000010ae4c7825 */ /* 0x000fe200078e00ca */
[----:B------:R-:W1:Y:S01]  /*10ba0*/  @P1 LDC.64 R78, c[0x0][0x3a0] ;  /* 0x0000e800ff4e1b82 */ /* 0x000e620000000a00 */
[----:B------:R-:W-:-:S02]  /*10bb0*/  IADD3 R175, PT, PT, R6, 0x80, RZ ;  /* 0x0000008006af7810 */ /* 0x000fc40007ffe0ff */
        /* <DEDUP_REMOVED lines=19> */
.L_x_47734:
        /* <DEDUP_REMOVED lines=20> */
.L_x_47738:
        /* <DEDUP_REMOVED lines=13> */
.L_x_47740:
[----:B------:R-:W-:Y:S05]  /*10f00*/  BSYNC.RECONVERGENT B1 ;  /* 0x0000000000017941 */ /* 0x000fea0003800200 */
.L_x_47739:
        /* <DEDUP_REMOVED lines=42> */
.L_x_47737:
[----:B------:R-:W-:Y:S05]  /*111b0*/  BSYNC.RECONVERGENT B0 ;  /* 0x0000000000007941 */ /* 0x000fea0003800200 */
.L_x_47736:
        /* <DEDUP_REMOVED lines=17> */
.L_x_47743:
        /* <DEDUP_REMOVED lines=13> */
.L_x_47745:
[----:B------:R-:W-:Y:S05]  /*113a0*/  BSYNC.RECONVERGENT B1 ;  /* 0x0000000000017941 */ /* 0x000fea0003800200 */
.L_x_47744:
        /* <DEDUP_REMOVED lines=43> */
.L_x_47742:
[----:B------:R-:W-:Y:S05]  /*11660*/  BSYNC.RECONVERGENT B0 ;  /* 0x0000000000007941 */ /* 0x000fea0003800200 */
.L_x_47741:
        /* <DEDUP_REMOVED lines=15> */
.L_x_47748:
        /* <DEDUP_REMOVED lines=13> */
.L_x_47750:
[----:B------:R-:W-:Y:S05]  /*11830*/  BSYNC.RECONVERGENT B1 ;  /* 0x0000000000017941 */ /* 0x000fea0003800200 */
.L_x_47749:
        /* <DEDUP_REMOVED lines=43> */
.L_x_47747:
[----:B------:R-:W-:Y:S05]  /*11af0*/  BSYNC.RECONVERGENT B0 ;  /* 0x0000000000007941 */ /* 0x000fea0003800200 */
.L_x_47746:
        /* <DEDUP_REMOVED lines=17> */
.L_x_47753:
        /* <DEDUP_REMOVED lines=13> */
.L_x_47755:
[----:B------:R-:W-:Y:S05]  /*11ce0*/  BSYNC.RECONVERGENT B1 ;  /* 0x0000000000017941 */ /* 0x000fea0003800200 */
.L_x_47754:
        /* <DEDUP_REMOVED lines=43> */
.L_x_47752:
[----:B------:R-:W-:Y:S05]  /*11fa0*/  BSYNC.RECONVERGENT B0 ;  /* 0x0000000000007941 */ /* 0x000fea0003800200 */
.L_x_47751:
        /* <DEDUP_REMOVED lines=15> */
.L_x_47758:
        /* <DEDUP_REMOVED lines=13> */
.L_x_47760:
[----:B------:R-:W-:Y:S05]  /*12170*/  BSYNC.RECONVERGENT B1 ;  /* 0x0000000000017941 */ /* 0x000fea0003800200 */
.L_x_47759:
        /* <DEDUP_REMOVED lines=43> */
.L_x_47757:
[----:B------:R-:W-:Y:S05]  /*12430*/  BSYNC.RECONVERGENT B0 ;  /* 0x0000000000007941 */ /* 0x000fea0003800200 */
.L_x_47756:
        /* <DEDUP_REMOVED lines=17> */
.L_x_47763:
        /* <DEDUP_REMOVED lines=13> */
.L_x_47765:
[----:B------:R-:W-:Y:S05]  /*12620*/  BSYNC.RECONVERGENT B1 ;  /* 0x0000000000017941 */ /* 0x000fea0003800200 */
.L_x_47764:
        /* <DEDUP_REMOVED lines=43> */
.L_x_47762:
[----:B------:R-:W-:Y:S05]  /*128e0*/  BSYNC.RECONVERGENT B0 ;  /* 0x0000000000007941 */ /* 0x000fea0003800200 */
.L_x_47761:
        /* <DEDUP_REMOVED lines=15> */
.L_x_47768:
        /* <DEDUP_REMOVED lines=13> */
.L_x_47770:
[----:B------:R-:W-:Y:S05]  /*12ab0*/  BSYNC.RECONVERGENT B1 ;  /* 0x0000000000017941 */ /* 0x000fea0003800200 */
.L_x_47769:
        /* <DEDUP_REMOVED lines=43> */
.L_x_47767:
[----:B------:R-:W-:Y:S05]  /*12d70*/  BSYNC.RECONVERGENT B0 ;  /* 0x0000000000007941 */ /* 0x000fea0003800200 */
.L_x_47766:
        /* <DEDUP_REMOVED lines=17> */
.L_x_47773:
        /* <DEDUP_REMOVED lines=15> */
.L_x_47775:
[----:B------:R-:W-:Y:S05]  /*12f80*/  BSYNC.RECONVERGENT B1 ;  /* 0x0000000000017941 */ /* 0x000fea0003800200 */
.L_x_47774:
        /* <DEDUP_REMOVED lines=43> */
.L_x_47772:
[----:B------:R-:W-:Y:S05]  /*13240*/  BSYNC.RECONVERGENT B0 ;  /* 0x0000000000007941 */ /* 0x000fea0003800200 */
.L_x_47771:
        /* <DEDUP_REMOVED lines=34> */
.L_x_47735:
        /* <DEDUP_REMOVED lines=16> */
.L_x_47779:
        /* <DEDUP_REMOVED lines=13> */
.L_x_47781:
[----:B------:R-:W-:Y:S05]  /*13640*/  BSYNC.RECONVERGENT B1 ;  /* 0x0000000000017941 */ /* 0x000fea0003800200 */
.L_x_47780:
        /* <DEDUP_REMOVED lines=42> */
.L_x_47778:
[----:B------:R-:W-:Y:S05]  /*138f0*/  BSYNC.RECONVERGENT B0 ;  /* 0x0000000000007941 */ /* 0x000fea0003800200 */
.L_x_47777:
        /* <DEDUP_REMOVED lines=16> */
.L_x_47784:
        /* <DEDUP_REMOVED lines=13> */
.L_x_47786:
[----:B------:R-:W-:Y:S05]  /*13ad0*/  BSYNC.RECONVERGENT B1 ;  /* 0x0000000000017941 */ /* 0x000fea0003800200 */
.L_x_47785:
        /* <DEDUP_REMOVED lines=43> */
.L_x_47783:
[----:B------:R-:W-:Y:S05]  /*13d90*/  BSYNC.RECONVERGENT B0 ;  /* 0x0000000000007941 */ /* 0x000fea0003800200 */
.L_x_47782:
        /* <DEDUP_REMOVED lines=16> */
.L_x_47789:
        /* <DEDUP_REMOVED lines=13> */
.L_x_47791:
[----:B------:R-:W-:Y:S05]  /*13f70*/  BSYNC.RECONVERGENT B1 ;  /* 0x0000000000017941 */ /* 0x000fea0003800200 */
.L_x_47790:
        /* <DEDUP_REMOVED lines=43> */
.L_x_47788:
[----:B------:R-:W-:Y:S05]  /*14230*/  BSYNC.RECONVERGENT B0 ;  /* 0x0000000000007941 */ /* 0x000fea0003800200 */
.L_x_47787:
        /* <DEDUP_REMOVED lines=16> */
.L_x_47794:
        /* <DEDUP_REMOVED lines=13> */
.L_x_47796:
[----:B------:R-:W-:Y:S05]  /*14410*/  BSYNC.RECONVERGENT B1 ;  /* 0x0000000000017941 */ /* 0x000fea0003800200 */
.L_x_47795:
        /* <DEDUP_REMOVED lines=43> */
.L_x_47793:
[----:B------:R-:W-:Y:S05]  /*146d0*/  BSYNC.RECONVERGENT B0 ;  /* 0x0000000000007941 */ /* 0x000fea0003800200 */
.L_x_47792:
        /* <DEDUP_REMOVED lines=16> */
.L_x_47776:
        /* <DEDUP_REMOVED lines=28> */
.L_x_47797:
        /* <DEDUP_REMOVED lines=20> */
.L_x_47801:
        /* <DEDUP_REMOVED lines=13> */
.L_x_47803:
[----:B------:R-:W-:Y:S05]  /*14bb0*/  BSYNC.RECONVERGENT B1 ;  /* 0x0000000000017941 */ /* 0x000fea0003800200 */
.L_x_47802:
        /* <DEDUP_REMOVED lines=42> */
.L_x_47800:
[----:B------:R-:W-:Y:S05]  /*14e60*/  BSYNC.RECONVERGENT B0 ;  /* 0x0000000000007941 */ /* 0x000fea0003800200 */
.L_x_47799:
        /* <DEDUP_REMOVED lines=17> */
.L_x_47806:
        /* <DEDUP_REMOVED lines=13> */
.L_x_47808:
[----:B------:R-:W-:Y:S05]  /*15050*/  BSYNC.RECONVERGENT B1 ;  /* 0x0000000000017941 */ /* 0x000fea0003800200 */
.L_x_47807:
        /* <DEDUP_REMOVED lines=43> */
.L_x_47805:
[----:B------:R-:W-:Y:S05]  /*15310*/  BSYNC.RECONVERGENT B0 ;  /* 0x0000000000007941 */ /* 0x000fea0003800200 */
.L_x_47804:
        /* <DEDUP_REMOVED lines=15> */
.L_x_47811:
        /* <DEDUP_REMOVED lines=13> */
.L_x_47813:
[----:B------:R-:W-:Y:S05]  /*154e0*/  BSYNC.RECONVERGENT B1 ;  /* 0x0000000000017941 */ /* 0x000fea0003800200 */
.L_x_47812:
        /* <DEDUP_REMOVED lines=43> */
.L_x_47810:
[----:B------:R-:W-:Y:S05]  /*157a0*/  BSYNC.RECONVERGENT B0 ;  /* 0x0000000000007941 */ /* 0x000fea0003800200 */
.L_x_47809:
        /* <DEDUP_REMOVED lines=17> */
.L_x_47816:
        /* <DEDUP_REMOVED lines=13> */
.L_x_47818:
[----:B------:R-:W-:Y:S05]  /*15990*/  BSYNC.RECONVERGENT B1 ;  /* 0x0000000000017941 */ /* 0x000fea0003800200 */
.L_x_47817:
        /* <DEDUP_REMOVED lines=43> */
.L_x_47815:
[----:B------:R-:W-:Y:S05]  /*15c50*/  BSYNC.RECONVERGENT B0 ;  /* 0x0000000000007941 */ /* 0x000fea0003800200 */
.L_x_47814:
        /* <DEDUP_REMOVED lines=15> */
.L_x_47821:
        /* <DEDUP_REMOVED lines=13> */
.L_x_47823:
[----:B------:R-:W-:Y:S05]  /*15e20*/  BSYNC.RECONVERGENT B1 ;  /* 0x0000000000017941 */ /* 0x000fea0003800200 */
.L_x_47822:
        /* <DEDUP_REMOVED lines=43> */
.L_x_47820:
[----:B------:R-:W-:Y:S05]  /*160e0*/  BSYNC.RECONVERGENT B0 ;  /* 0x0000000000007941 */ /* 0x000fea0003800200 */
.L_x_47819:
        /* <DEDUP_REMOVED lines=17> */
.L_x_47826:
        /* <DEDUP_REMOVED lines=13> */
.L_x_47828:
[----:B------:R-:W-:Y:S05]  /*162d0*/  BSYNC.RECONVERGENT B1 ;  /* 0x0000000000017941 */ /* 0x000fea0003800200 */
.L_x_47827:
        /* <DEDUP_REMOVED lines=43> */
.L_x_47825:
[----:B------:R-:W-:Y:S05]  /*16590*/  BSYNC.RECONVERGENT B0 ;  /* 0x0000000000007941 */ /* 0x000fea0003800200 */
.L_x_47824:
        /* <DEDUP_REMOVED lines=15> */
.L_x_47831:
        /* <DEDUP_REMOVED lines=13> */
.L_x_47833:
[----:B------:R-:W-:Y:S05]  /*16760*/  BSYNC.RECONVERGENT B1 ;  /* 0x0000000000017941 */ /* 0x000fea0003800200 */
.L_x_47832:
        /* <DEDUP_REMOVED lines=43> */
.L_x_47830:
[----:B------:R-:W-:Y:S05]  /*16a20*/  BSYNC.RECONVERGENT B0 ;  /* 0x0000000000007941 */ /* 0x000fea0003800200 */
.L_x_47829:
        /* <DEDUP_REMOVED lines=17> */
.L_x_47836:
        /* <DEDUP_REMOVED lines=15> */
.L_x_47838:
[----:B------:R-:W-:Y:S05]  /*16c30*/  BSYNC.RECONVERGENT B1 ;  /* 0x0000000000017941 */ /* 0x000fea0003800200 */
.L_x_47837:
        /* <DEDUP_REMOVED lines=43> */
.L_x_47835:
[----:B------:R-:W-:Y:S05]  /*16ef0*/  BSYNC.RECONVERGENT B0 ;  /* 0x0000000000007941 */ /* 0x000fea0003800200 */
.L_x_47834:
        /* <DEDUP_REMOVED lines=34> */
.L_x_47798:
        /* <DEDUP_REMOVED lines=16> */
.L_x_47842:
        /* <DEDUP_REMOVED lines=13> */
.L_x_47844:
[----:B------:R-:W-:Y:S05]  /*172f0*/  BSYNC.RECONVERGENT B1 ;  /* 0x0000000000017941 */ /* 0x000fea0003800200 */
.L_x_47843:
        /* <DEDUP_REMOVED lines=42> */
.L_x_47841:
[----:B------:R-:W-:Y:S05]  /*175a0*/  BSYNC.RECONVERGENT B0 ;  /* 0x0000000000007941 */ /* 0x000fea0003800200 */
.L_x_47840:
        /* <DEDUP_REMOVED lines=16> */
.L_x_47847:
        /* <DEDUP_REMOVED lines=13> */
.L_x_47849:
[----:B------:R-:W-:Y:S05]  /*17780*/  BSYNC.RECONVERGENT B1 ;  /* 0x0000000000017941 */ /* 0x000fea0003800200 */
.L_x_47848:
        /* <DEDUP_REMOVED lines=43> */
.L_x_47846:
[----:B------:R-:W-:Y:S05]  /*17a40*/  BSYNC.RECONVERGENT B0 ;  /* 0x0000000000007941 */ /* 0x000fea0003800200 */
.L_x_47845:
        /* <DEDUP_REMOVED lines=16> */
.L_x_47852:
        /* <DEDUP_REMOVED lines=13> */
.L_x_47854:
[----:B------:R-:W-:Y:S05]  /*17c20*/  BSYNC.RECONVERGENT B1 ;  /* 0x0000000000017941 */ /* 0x000fea0003800200 */
.L_x_47853:
        /* <DEDUP_REMOVED lines=43> */
.L_x_47851:
[----:B------:R-:W-:Y:S05]  /*17ee0*/  BSYNC.RECONVERGENT B0 ;  /* 0x0000000000007941 */ /* 0x000fea0003800200 */
.L_x_47850:
        /* <DEDUP_REMOVED lines=16> */
.L_x_47857:
        /* <DEDUP_REMOVED lines=13> */
.L_x_47859:
[----:B------:R-:W-:Y:S05]  /*180c0*/  BSYNC.RECONVERGENT B1 ;  /* 0x0000000000017941 */ /* 0x000fea0003800200 */
.L_x_47858:
        /* <DEDUP_REMOVED lines=43> */
.L_x_47856:
[----:B------:R-:W-:Y:S05]  /*18380*/  BSYNC.RECONVERGENT B0 ;  /* 0x0000000000007941 */ /* 0x000fea0003800200 */
.L_x_47855:
        /* <DEDUP_REMOVED lines=16> */
.L_x_47839:
        /* <DEDUP_REMOVED lines=28> */
.L_x_47860:
        /* <DEDUP_REMOVED lines=20> */
.L_x_47864:
        /* <DEDUP_REMOVED lines=13> */
.L_x_47866:
[----:B------:R-:W-:Y:S05]  /*18860*/  BSYNC.RECONVERGENT B1 ;  /* 0x0000000000017941 */ /* 0x000fea0003800200 */
.L_x_47865:
        /* <DEDUP_REMOVED lines=42> */
.L_x_47863:
[----:B------:R-:W-:Y:S05]  /*18b10*/  BSYNC.RECONVERGENT B0 ;  /* 0x0000000000007941 */ /* 0x000fea0003800200 */
.L_x_47862:
        /* <DEDUP_REMOVED lines=17> */
.L_x_47869:
        /* <DEDUP_REMOVED lines=13> */
.L_x_47871:
[----:B------:R-:W-:Y:S05]  /*18d00*/  BSYNC.RECONVERGENT B1 ;  /* 0x0000000000017941 */ /* 0x000fea0003800200 */
.L_x_47870:
        /* <DEDUP_REMOVED lines=43> */
.L_x_47868:
[----:B------:R-:W-:Y:S05]  /*18fc0*/  BSYNC.RECONVERGENT B0 ;  /* 0x0000000000007941 */ /* 0x000fea0003800200 */
.L_x_47867:
        /* <DEDUP_REMOVED lines=15> */
.L_x_47874:
        /* <DEDUP_REMOVED lines=13> */
.L_x_47876:
[----:B------:R-:W-:Y:S05]  /*19190*/  BSYNC.RECONVERGENT B1 ;  /* 0x0000000000017941 */ /* 0x000fea0003800200 */
.L_x_47875:
        /* <DEDUP_REMOVED lines=43> */
.L_x_47873:
[----:B------:R-:W-:Y:S05]  /*19450*/  BSYNC.RECONVERGENT B0 ;  /* 0x0000000000007941 */ /* 0x000fea0003800200 */
.L_x_47872:
        /* <DEDUP_REMOVED lines=17> */
.L_x_47879:
        /* <DEDUP_REMOVED lines=13> */
.L_x_47881:
[----:B------:R-:W-:Y:S05]  /*19640*/  BSYNC.RECONVERGENT B1 ;  /* 0x0000000000017941 */ /* 0x000fea0003800200 */
.L_x_47880:
        /* <DEDUP_REMOVED lines=43> */
.L_x_47878:
[----:B------:R-:W-:Y:S05]  /*19900*/  BSYNC.RECONVERGENT B0 ;  /* 0x0000000000007941 */ /* 0x000fea0003800200 */
.L_x_47877:
        /* <DEDUP_REMOVED lines=15> */
.L_x_47884:
        /* <DEDUP_REMOVED lines=13> */
.L_x_47886:
[----:B------:R-:W-:Y:S05]  /*19ad0*/  BSYNC.RECONVERGENT B1 ;  /* 0x0000000000017941 */ /* 0x000fea0003800200 */
.L_x_47885:
        /* <DEDUP_REMOVED lines=43> */
.L_x_47883:
[----:B------:R-:W-:Y:S05]  /*19d90*/  BSYNC.RECONVERGENT B0 ;  /* 0x0000000000007941 */ /* 0x000fea0003800200 */
.L_x_47882:
        /* <DEDUP_REMOVED lines=17> */
.L_x_47889:
        /* <DEDUP_REMOVED lines=13> */
.L_x_47891:
[----:B------:R-:W-:Y:S05]  /*19f80*/  BSYNC.RECONVERGENT B1 ;  /* 0x0000000000017941 */ /* 0x000fea0003800200 */
.L_x_47890:
        /* <DEDUP_REMOVED lines=43> */
.L_x_47888:
[----:B------:R-:W-:Y:S05]  /*1a240*/  BSYNC.RECONVERGENT B0 ;  /* 0x0000000000007941 */ /* 0x000fea0003800200 */
.L_x_47887:
        /* <DEDUP_REMOVED lines=15> */
.L_x_47894:
        /* <DEDUP_REMOVED lines=13> */
.L_x_47896:
[----:B------:R-:W-:Y:S05]  /*1a410*/  BSYNC.RECONVERGENT B1 ;  /* 0x0000000000017941 */ /* 0x000fea0003800200 */
.L_x_47895:
        /* <DEDUP_REMOVED lines=43> */
.L_x_47893:
[----:B------:R-:W-:Y:S05]  /*1a6d0*/  BSYNC.RECONVERGENT B0 ;  /* 0x0000000000007941 */ /* 0x000fea0003800200 */
.L_x_47892:
        /* <DEDUP_REMOVED lines=17> */
.L_x_47899:
        /* <DEDUP_REMOVED lines=15> */
.L_x_47901:
[----:B------:R-:W-:Y:S05]  /*1a8e0*/  BSYNC.RECONVERGENT B1 ;  /* 0x0000000000017941 */ /* 0x000fea0003800200 */
.L_x_47900:
        /* <DEDUP_REMOVED lines=43> */
.L_x_47898:
[----:B------:R-:W-:Y:S05]  /*1aba0*/  BSYNC.RECONVERGENT B0 ;  /* 0x0000000000007941 */ /* 0x000fea0003800200 */
.L_x_47897:
        /* <DEDUP_REMOVED lines=34> */
.L_x_47861:
        /* <DEDUP_REMOVED lines=16> */
.L_x_47905:
        /* <DEDUP_REMOVED lines=13> */
.L_x_47907:
[----:B------:R-:W-:Y:S05]  /*1afa0*/  BSYNC.RECONVERGENT B1 ;  /* 0x0000000000017941 */ /* 0x000fea0003800200 */
.L_x_47906:
        /* <DEDUP_REMOVED lines=42> */
.L_x_47904:
[----:B------:R-:W-:Y:S05]  /*1b250*/  BSYNC.RECONVERGENT B0 ;  /* 0x0000000000007941 */ /* 0x000fea0003800200 */
.L_x_47903:
        /* <DEDUP_REMOVED lines=16> */
.L_x_47910:
        /* <DEDUP_REMOVED lines=13> */
.L_x_47912:
[----:B------:R-:W-:Y:S05]  /*1b430*/  BSYNC.RECONVERGENT B1 ;  /* 0x0000000000017941 */ /* 0x000fea0003800200 */
.L_x_47911:
        /* <DEDUP_REMOVED lines=43> */
.L_x_47909:
[----:B------:R-:W-:Y:S05]  /*1b6f0*/  BSYNC.RECONVERGENT B0 ;  /* 0x0000000000007941 */ /* 0x000fea0003800200 */
.L_x_47908:
        /* <DEDUP_REMOVED lines=16> */
.L_x_47915:
        /* <DEDUP_REMOVED lines=13> */
.L_x_47917:
[----:B------:R-:W-:Y:S05]  /*1b8d0*/  BSYNC.RECONVERGENT B1 ;  /* 0x0000000000017941 */ /* 0x000fea0003800200 */
.L_x_47916:
        /* <DEDUP_REMOVED lines=43> */
.L_x_47914:
[----:B------:R-:W-:Y:S05]  /*1bb90*/  BSYNC.RECONVERGENT B0 ;  /* 0x0000000000007941 */ /* 0x000fea0003800200 */
.L_x_47913:
        /* <DEDUP_REMOVED lines=16> */
.L_x_47920:
        /* <DEDUP_REMOVED lines=13> */
.L_x_47922:
[----:B------:R-:W-:Y:S05]  /*1bd70*/  BSYNC.RECONVERGENT B1 ;  /* 0x0000000000017941 */ /* 0x000fea0003800200 */
.L_x_47921:
        /* <DEDUP_REMOVED lines=43> */
.L_x_47919:
[----:B------:R-:W-:Y:S05]  /*1c030*/  BSYNC.RECONVERGENT B0 ;  /* 0x0000000000007941 */ /* 0x000fea0003800200 */
.L_x_47918:
        /* <DEDUP_REMOVED lines=16> */
.L_x_47902:
        /* <DEDUP_REMOVED lines=28> */
.L_x_47923:
        /* <DEDUP_REMOVED lines=20> */
.L_x_47927:
        /* <DEDUP_REMOVED lines=13> */
.L_x_47929:
[----:B------:R-:W-:Y:S05]  /*1c510*/  BSYNC.RECONVERGENT B1 ;  /* 0x0000000000017941 */ /* 0x000fea0003800200 */
.L_x_47928:
        /* <DEDUP_REMOVED lines=42> */
.L_x_47926:
[----:B------:R-:W-:Y:S05]  /*1c7c0*/  BSYNC.RECONVERGENT B0 ;  /* 0x0000000000007941 */ /* 0x000fea0003800200 */
.L_x_47925:
        /* <DEDUP_REMOVED lines=17> */
.L_x_47932:
        /* <DEDUP_REMOVED lines=13> */
.L_x_47934:
[----:B------:R-:W-:Y:S05]  /*1c9b0*/  BSYNC.RECONVERGENT B1 ;  /* 0x0000000000017941 */ /* 0x000fea0003800200 */
.L_x_47933:
        /* <DEDUP_REMOVED lines=43> */
.L_x_47931:
[----:B------:R-:W-:Y:S05]  /*1cc70*/  BSYNC.RECONVERGENT B0 ;  /* 0x0000000000007941 */ /* 0x000fea0003800200 */
.L_x_47930:
        /* <DEDUP_REMOVED lines=15> */
.L_x_47937:
        /* <DEDUP_REMOVED lines=13> */
.L_x_47939:
[----:B------:R-:W-:Y:S05]  /*1ce40*/  BSYNC.RECONVERGENT B1 ;  /* 0x0000000000017941 */ /* 0x000fea0003800200 */
.L_x_47938:
        /* <DEDUP_REMOVED lines=43> */
.L_x_47936:
[----:B------:R-:W-:Y:S05]  /*1d100*/  BSYNC.RECONVERGENT B0 ;  /* 0x0000000000007941 */ /* 0x000fea0003800200 */
.L_x_47935:
        /* <DEDUP_REMOVED lines=17> */
.L_x_47942:
        /* <DEDUP_REMOVED lines=13> */
.L_x_47944:
[----:B------:R-:W-:Y:S05]  /*1d2f0*/  BSYNC.RECONVERGENT B1 ;  /* 0x0000000000017941 */ /* 0x000fea0003800200 */
.L_x_47943:
        /* <DEDUP_REMOVED lines=43> */
.L_x_47941:
[----:B------:R-:W-:Y:S05]  /*1d5b0*/  BSYNC.RECONVERGENT B0 ;  /* 0x0000000000007941 */ /* 0x000fea0003800200 */
.L_x_47940:
        /* <DEDUP_REMOVED lines=15> */
.L_x_47947:
        /* <DEDUP_REMOVED lines=13> */
.L_x_47949:
[----:B------:R-:W-:Y:S05]  /*1d780*/  BSYNC.RECONVERGENT B1 ;  /* 0x0000000000017941 */ /* 0x000fea0003800200 */
.L_x_47948:
        /* <DEDUP_REMOVED lines=43> */
.L_x_47946:
[----:B------:R-:W-:Y:S05]  /*1da40*/  BSYNC.RECONVERGENT B0 ;  /* 0x0000000000007941 */ /* 0x000fea0003800200 */
.L_x_47945:
        /* <DEDUP_REMOVED lines=17> */
.L_x_47952:
        /* <DEDUP_REMOVED lines=13> */
.L_x_47954:
[----:B------:R-:W-:Y:S05]  /*1dc30*/  BSYNC.RECONVERGENT B1 ;  /* 0x0000000000017941 */ /* 0x000fea0003800200 */
.L_x_47953:
        /* <DEDUP_REMOVED lines=43> */
.L_x_47951:
[----:B------:R-:W-:Y:S05]  /*1def0*/  BSYNC.RECONVERGENT B0 ;  /* 0x0000000000007941 */ /* 0x000fea0003800200 */
.L_x_47950:
        /* <DEDUP_REMOVED lines=15> */
.L_x_47957:
        /* <DEDUP_REMOVED lines=13> */
.L_x_47959:
[----:B------:R-:W-:Y:S05]  /*1e0c0*/  BSYNC.RECONVERGENT B1 ;  /* 0x0000000000017941 */ /* 0x000fea0003800200 */
.L_x_47958:
        /* <DEDUP_REMOVED lines=43> */
.L_x_47956:
[----:B------:R-:W-:Y:S05]  /*1e380*/  BSYNC.RECONVERGENT B0 ;  /* 0x0000000000007941 */ /* 0x000fea0003800200 */
.L_x_47955:
        /* <DEDUP_REMOVED lines=17> */
.L_x_47962:
        /* <DEDUP_REMOVED lines=15> */
.L_x_47964:
[----:B------:R-:W-:Y:S05]  /*1e590*/  BSYNC.RECONVERGENT B1 ;  /* 0x0000000000017941 */ /* 0x000fea0003800200 */
.L_x_47963:
        /* <DEDUP_REMOVED lines=43> */
.L_x_47961:
[----:B------:R-:W-:Y:S05]  /*1e850*/  BSYNC.RECONVERGENT B0 ;  /* 0x0000000000007941 */ /* 0x000fea0003800200 */
.L_x_47960:
[-C--:B------:R-:W-:Y:S01]  /*1e860*/  FMUL.FTZ R5, R52, R16.reuse ;  /* 0x0000001034057220 */ /* 0x080fe20000410000 */
[-C--:B------:R-:W-:Y:S01]  /*1e870*/  FSETP.GTU.FTZ.AND P6, PT, R2, R17.reuse, PT ;  /* 0x000000110200720b */ /* 0x080fe20003fdc000 */
[-C--:B------:R-:W-:Y:S01]  /*1e880*/  FMUL.FTZ R4, R53, R16.reuse ;  /* 0x0000001035047220 */ /* 0x080fe20000410000 */
[-C--:B------:R-:W-:Y:S01]  /*1e890*/  FMUL.FTZ R93, R54, R16.reuse ;  /* 0x00000010365d7220 */ /* 0x080fe20000410000 */
        /* <DEDUP_REMOVED lines=8> */
[----:B------:R-:W-:Y:S02]  /*1e920*/  FSETP.GTU.FTZ.AND P6, PT, R98, R17, PT ;  /* 0x000000116200720b */ /* 0x000fe40003fdc000 */
[----:B------:R-:W-:Y:S02]  /*1e930*/  FSEL R90, R90, RZ, P4 ;  /* 0x000000ff5a5a7208 */ /* 0x000fe40002000000 */
[----:B------:R-:W-:Y:S02]  /*1e940*/  FSEL R3, R93, RZ, !P6 ;  /* 0x000000ff5d037208 */ /* 0x000fe40007000000 */
[----:B------:R-:W-:-:S02]  /*1e950*/  SEL R95, RZ, 0x1, P6 ;  /* 0x00000001ff5f7807 */ /* 0x000fc40003000000 */
[----:B------:R-:W-:Y:S01]  /*1e960*/  FSETP.GTU.FTZ.AND P6, PT, R94, R17, PT ;  /* 0x000000115e00720b */ /* 0x000fe20003fdc000 */
[--C-:B------:R-:W-:Y:S01]  /*1e970*/  FADD.FTZ R90, R90, R3.reuse ;  /* 0x000000035a5a7221 */ /* 0x100fe20000010000 */
[----:B------:R-:W-:Y:S02]  /*1e980*/  FSEL R94, R91, RZ, P5 ;  /* 0x000000ff5b5e7208 */ /* 0x000fe40002800000 */
[----:B------:R-:W-:Y:S01]  /*1e990*/  FSEL R89, R89, RZ, P3 ;  /* 0x000000ff59597208 */ /* 0x000fe20001800000 */
[----:B------:R-:W-:Y:S01]  /*1e9a0*/  @P1 FADD.FTZ R90, R58, R90 ;  /* 0x0000005a3a5a1221 */ /* 0x000fe20000010000 */
[----:B------:R-:W-:Y:S02]  /*1e9b0*/  FSEL R93, R88, RZ, P2 ;  /* 0x000000ff585d7208 */ /* 0x000fe40001000000 */
[----:B------:R-:W-:Y:S01]  /*1e9c0*/  FSEL R91, R96, RZ, !P6 ;  /* 0x000000ff605b7208 */ /* 0x000fe20007000000 */
[----:B------:R-:W-:Y:S01]  /*1e9d0*/  FADD.FTZ R89, R89, R92 ;  /* 0x0000005c59597221 */ /* 0x000fe20000010000 */
[----:B------:R-:W-:Y:S01]  /*1e9e0*/  PRMT R3, R95, 0x7610, R3 ;  /* 0x000076105f037816 */ /* 0x000fe20000000003 */
[----:B------:R-:W-:Y:S01]  /*1e9f0*/  FADD.FTZ R88, R93, R2 ;  /* 0x000000025d587221 */ /* 0x000fe20000010000 */
[----:B------:R-:W-:Y:S01]  /*1ea00*/  SEL R2, RZ, 0x1, P6 ;  /* 0x00000001ff027807 */ /* 0x000fe20003000000 */
[----:B------:R-:W-:Y:S01]  /*1ea10*/  FADD.FTZ R91, R91, R94 ;  /* 0x0000005e5b5b7221 */ /* 0x000fe20000010000 */
[----:B------:R-:W-:Y:S01]  /*1ea20*/  @P1 FADD.FTZ R89, R57, R89 ;  /* 0x0000005939591221 */ /* 0x000fe20000010000 */
[----:B------:R-:W-:-:S02]  /*1ea30*/  @P1 FADD.FTZ R88, R56, R88 ;  /* 0x0000005838581221 */ /* 0x000fc40000010000 */
[----:B------:R-:W-:Y:S01]  /*1ea40*/  @P1 FADD.FTZ R91, R59, R91 ;  /* 0x0000005b3b5b1221 */ /* 0x000fe20000010000 */
[----:B------:R-:W-:Y:S06]  /*1ea50*/  BRA `(.L_x_47965) ;  /* 0x0000001000dc7947 */ /* 0x000fec0003800000 */
.L_x_47924:
        /* <DEDUP_REMOVED lines=16> */
.L_x_47968:
        /* <DEDUP_REMOVED lines=13> */
.L_x_47970:
[----:B------:R-:W-:Y:S05]  /*1ec30*/  BSYNC.RECONVERGENT B1 ;  /* 0x0000000000017941 */ /* 0x000fea0003800200 */
.L_x_47969:
        /* <DEDUP_REMOVED lines=42> */
.L_x_47967:
[----:B------:R-:W-:Y:S05]  /*1eee0*/  BSYNC.RECONVERGENT B0 ;  /* 0x0000000000007941 */ /* 0x000fea0003800200 */
.L_x_47966:
        /* <DEDUP_REMOVED lines=16> */
.L_x_47973:
        /* <DEDUP_REMOVED lines=13> */
.L_x_47975:
[----:B------:R-:W-:Y:S05]  /*1f0c0*/  BSYNC.RECONVERGENT B1 ;  /* 0x0000000000017941 */ /* 0x000fea0003800200 */
.L_x_47974:
        /* <DEDUP_REMOVED lines=43> */
.L_x_47972:
[----:B------:R-:W-:Y:S05]  /*1f380*/  BSYNC.RECONVERGENT B0 ;  /* 0x0000000000007941 */ /* 0x000fea0003800200 */
.L_x_47971:
        /* <DEDUP_REMOVED lines=16> */
.L_x_47978:
        /* <DEDUP_REMOVED lines=13> */
.L_x_47980:
[----:B------:R-:W-:Y:S05]  /*1f560*/  BSYNC.RECONVERGENT B1 ;  /* 0x0000000000017941 */ /* 0x000fea0003800200 */
.L_x_47979:
        /* <DEDUP_REMOVED lines=43> */
.L_x_47977:
[----:B------:R-:W-:Y:S05]  /*1f820*/  BSYNC.RECONVERGENT B0 ;  /* 0x0000000000007941 */ /* 0x000fea0003800200 */
.L_x_47976:
        /* <DEDUP_REMOVED lines=16> */
.L_x_47983:
        /* <DEDUP_REMOVED lines=13> */
.L_x_47985:
[----:B------:R-:W-:Y:S05]  /*1fa00*/  BSYNC.RECONVERGENT B1 ;  /* 0x0000000000017941 */ /* 0x000fea0003800200 */
.L_x_47984:
        /* <DEDUP_REMOVED lines=43> */
.L_x_47982:
[----:B------:R-:W-:Y:S05]  /*1fcc0*/  BSYNC.RECONVERGENT B0 ;  /* 0x0000000000007941 */ /* 0x000fea0003800200 */
.L_x_47981:
        /* <DEDUP_REMOVED lines=16> */
.L_x_47965:
        /* <DEDUP_REMOVED lines=28> */
.L_x_47986:
        /* <DEDUP_REMOVED lines=20> */
.L_x_47990:
        /* <DEDUP_REMOVED lines=13> */
.L_x_47992:
[----:B------:R-:W-:Y:S05]  /*201a0*/  BSYNC.RECONVERGENT B1 ;  /* 0x0000000000017941 */ /* 0x000fea0003800200 */
.L_x_47991:
        /* <DEDUP_REMOVED lines=42> */
.L_x_47989:
[----:B------:R-:W-:Y:S05]  /*20450*/  BSYNC.RECONVERGENT B0 ;  /* 0x0000000000007941 */ /* 0x000fea0003800200 */
.L_x_47988:
        /* <DEDUP_REMOVED lines=17> */
.L_x_47995:
        /* <DEDUP_REMOVED lines=13> */
.L_x_47997:
[----:B------:R-:W-:Y:S05]  /*20640*/  BSYNC.RECONVERGENT B1 ;  /* 0x0000000000017941 */ /* 0x000fea0003800200 */
.L_x_47996:
        /* <DEDUP_REMOVED lines=43> */
.L_x_47994:
[----:B------:R-:W-:Y:S05]  /*20900*/  BSYNC.RECONVERGENT B0 ;  /* 0x0000000000007941 */ /* 0x000fea0003800200 */
.L_x_47993:
        /* <DEDUP_REMOVED lines=15> */
.L_x_48000:
        /* <DEDUP_REMOVED lines=13> */
.L_x_48002:
[----:B------:R-:W-:Y:S05]  /*20ad0*/  BSYNC.RECONVERGENT B1 ;  /* 0x0000000000017941 */ /* 0x000fea0003800200 */
.L_x_48001:
        /* <DEDUP_REMOVED lines=43> */
.L_x_47999:
[----:B------:R-:W-:Y:S05]  /*20d90*/  BSYNC.RECONVERGENT B0 ;  /* 0x0000000000007941 */ /* 0x000fea0003800200 */
.L_x_47998:
        /* <DEDUP_REMOVED lines=17> */
.L_x_48005:
        /* <DEDUP_REMOVED lines=13> */
.L_x_48007:
[----:B------:R-:W-:Y:S05]  /*20f80*/  BSYNC.RECONVERGENT B1 ;  /* 0x0000000000017941 */ /* 0x000fea0003800200 */
.L_x_48006:
        /* <DEDUP_REMOVED lines=43> */
.L_x_48004:
[----:B------:R-:W-:Y:S05]  /*21240*/  BSYNC.RECONVERGENT B0 ;  /* 0x0000000000007941 */ /* 0x000fea0003800200 */
.L_x_48003:
        /* <DEDUP_REMOVED lines=15> */
.L_x_48010:
        /* <DEDUP_REMOVED lines=13> */
.L_x_48012:
[----:B------:R-:W-:Y:S05]  /*21410*/  BSYNC.RECONVERGENT B1 ;  /* 0x0000000000017941 */ /* 0x000fea0003800200 */
.L_x_48011:
        /* <DEDUP_REMOVED lines=43> */
.L_x_48009:
[----:B------:R-:W-:Y:S05]  /*216d0*/  BSYNC.RECONVERGENT B0 ;  /* 0x0000000000007941 */ /* 0x000fea0003800200 */
.L_x_48008:
        /* <DEDUP_REMOVED lines=17> */
.L_x_48015:
        /* <DEDUP_REMOVED lines=13> */
.L_x_48017:
[----:B------:R-:W-:Y:S05]  /*218c0*/  BSYNC.RECONVERGENT B1 ;  /* 0x0000000000017941 */ /* 0x000fea0003800200 */
.L_x_48016:
        /* <DEDUP_REMOVED lines=43> */
.L_x_48014:
[----:B------:R-:W-:Y:S05]  /*21b80*/  BSYNC.RECONVERGENT B0 ;  /* 0x0000000000007941 */ /* 0x000fea0003800200 */
.L_x_48013:
        /* <DEDUP_REMOVED lines=15> */
.L_x_48020:
        /* <DEDUP_REMOVED lines=13> */
.L_x_48022:
[----:B------:R-:W-:Y:S05]  /*21d50*/  BSYNC.RECONVERGENT B1 ;  /* 0x0000000000017941 */ /* 0x000fea0003800200 */
.L_x_48021:
        /* <DEDUP_REMOVED lines=43> */
.L_x_48019:
[----:B------:R-:W-:Y:S05]  /*22010*/  BSYNC.RECONVERGENT B0 ;  /* 0x0000000000007941 */ /* 0x000fea0003800200 */
.L_x_48018:
        /* <DEDUP_REMOVED lines=17> */
.L_x_48025:
        /* <DEDUP_REMOVED lines=15> */
.L_x_48027:
[----:B------:R-:W-:Y:S05]  /*22220*/  BSYNC.RECONVERGENT B1 ;  /* 0x0000000000017941 */ /* 0x000fea0003800200 */
.L_x_48026:
        /* <DEDUP_REMOVED lines=43> */
.L_x_48024:
[----:B------:R-:W-:Y:S05]  /*224e0*/  BSYNC.RECONVERGENT B0 ;  /* 0x0000000000007941 */ /* 0x000fea0003800200 */
.L_x_48023:
        /* <DEDUP_REMOVED lines=17> */
[----:B------:R-:W-:Y:S01]  /*22600*/  FADD.FTZ R94, R94, R97 ;  /* 0x000000615e5e7221 */ /* 0x000fe20000010000 */
[----:B------:R-:W-:Y:S02]  /*22610*/  FSEL R98, R95, RZ, P5 ;  /* 0x000000ff5f627208 */ /* 0x000fe40002800000 */
[----:B------:R-:W-:Y:S01]  /*22620*/  FSEL R93, R93, RZ, P3 ;  /* 0x000000ff5d5d7208 */ /* 0x000fe20001800000 */
[----:B------:R-:W-:Y:S01]  /*22630*/  @P1 FADD.FTZ R94, R58, R94 ;  /* 0x0000005e3a5e1221 */ /* 0x000fe20000010000 */
[----:B------:R-:W-:Y:S02]  /*22640*/  FSEL R99, R92, RZ, P2 ;  /* 0x000000ff5c637208 */ /* 0x000fe40001000000 */
[----:B------:R-:W-:Y:S01]  /*22650*/  FSEL R95, R100, RZ, !P6 ;  /* 0x000000ff645f7208 */ /* 0x000fe20007000000 */
[----:B------:R-:W-:Y:S02]  /*22660*/  FADD.FTZ R93, R93, R96 ;  /* 0x000000605d5d7221 */ /* 0x000fe40000010000 */
[----:B------:R-:W-:Y:S01]  /*22670*/  FADD.FTZ R92, R99, R2 ;  /* 0x00000002635c7221 */ /* 0x000fe20000010000 */
[----:B------:R-:W-:Y:S01]  /*22680*/  SEL R2, RZ, 0x1, P6 ;  /* 0x00000001ff027807 */ /* 0x000fe20003000000 */
[----:B------:R-:W-:Y:S01]  /*22690*/  FADD.FTZ R95, R95, R98 ;  /* 0x000000625f5f7221 */ /* 0x000fe20000010000 */
[----:B------:R-:W-:Y:S01]  /*226a0*/  @P1 FADD.FTZ R93, R57, R93 ;  /* 0x0000005d395d1221 */ /* 0x000fe20000010000 */
[----:B------:R-:W-:-:S02]  /*226b0*/  @P1 FADD.FTZ R92, R56, R92 ;  /* 0x0000005c385c1221 */ /* 0x000fc40000010000 */
[----:B------:R-:W-:Y:S01]  /*226c0*/  @P1 FADD.FTZ R95, R59, R95 ;  /* 0x0000005f3b5f1221 */ /* 0x000fe20000010000 */
[----:B------:R-:W-:Y:S06]  /*226d0*/  BRA `(.L_x_48028) ;  /* 0x0000001000dc7947 */ /* 0x000fec0003800000 */
.L_x_47987:
        /* <DEDUP_REMOVED lines=16> */
.L_x_48031:
        /* <DEDUP_REMOVED lines=13> */
.L_x_48033:
[----:B------:R-:W-:Y:S05]  /*228b0*/  BSYNC.RECONVERGENT B1 ;  /* 0x0000000000017941 */ /* 0x000fea0003800200 */
.L_x_48032:
        /* <DEDUP_REMOVED lines=42> */
.L_x_48030:
[----:B------:R-:W-:Y:S05]  /*22b60*/  BSYNC.RECONVERGENT B0 ;  /* 0x0000000000007941 */ /* 0x000fea0003800200 */
.L_x_48029:
        /* <DEDUP_REMOVED lines=16> */
.L_x_48036:
        /* <DEDUP_REMOVED lines=13> */
.L_x_48038:
[----:B------:R-:W-:Y:S05]  /*22d40*/  BSYNC.RECONVERGENT B1 ;  /* 0x0000000000017941 */ /* 0x000fea0003800200 */
.L_x_48037:
        /* <DEDUP_REMOVED lines=43> */
.L_x_48035:
[----:B------:R-:W-:Y:S05]  /*23000*/  BSYNC.RECONVERGENT B0 ;  /* 0x0000000000007941 */ /* 0x000fea0003800200 */
.L_x_48034:
        /* <DEDUP_REMOVED lines=16> */
.L_x_48041:
        /* <DEDUP_REMOVED lines=13> */
.L_x_48043:
[----:B------:R-:W-:Y:S05]  /*231e0*/  BSYNC.RECONVERGENT B1 ;  /* 0x0000000000017941 */ /* 0x000fea0003800200 */
.L_x_48042:
        /* <DEDUP_REMOVED lines=43> */
.L_x_48040:
[----:B------:R-:W-:Y:S05]  /*234a0*/  BSYNC.RECONVERGENT B0 ;  /* 0x0000000000007941 */ /* 0x000fea0003800200 */
.L_x_48039:
        /* <DEDUP_REMOVED lines=16> */
.L_x_48046:
        /* <DEDUP_REMOVED lines=13> */
.L_x_48048:
[----:B------:R-:W-:Y:S05]  /*23680*/  BSYNC.RECONVERGENT B1 ;  /* 0x0000000000017941 */ /* 0x000fea0003800200 */
.L_x_48047:
        /* <DEDUP_REMOVED lines=43> */
.L_x_48045:
[----:B------:R-:W-:Y:S05]  /*23940*/  BSYNC.RECONVERGENT B0 ;  /* 0x0000000000007941 */ /* 0x000fea0003800200 */
.L_x_48044:
        /* <DEDUP_REMOVED lines=16> */
.L_x_48028:
        /* <DEDUP_REMOVED lines=28> */
.L_x_48049:
        /* <DEDUP_REMOVED lines=20> */
.L_x_48053:
        /* <DEDUP_REMOVED lines=13> */
.L_x_48055:
[----:B------:R-:W-:Y:S05]  /*23e20*/  BSYNC.RECONVERGENT B1 ;  /* 0x0000000000017941 */ /* 0x000fea0003800200 */
.L_x_48054:
        /* <DEDUP_REMOVED lines=42> */
.L_x_48052:
[----:B------:R-:W-:Y:S05]  /*240d0*/  BSYNC.RECONVERGENT B0 ;  /* 0x0000000000007941 */ /* 0x000fea0003800200 */
.L_x_48051:
        /* <DEDUP_REMOVED lines=17> */
.L_x_48058:
        /* <DEDUP_REMOVED lines=13> */
.L_x_48060:
[----:B------:R-:W-:Y:S05]  /*242c0*/  BSYNC.RECONVERGENT B1 ;  /* 0x0000000000017941 */ /* 0x000fea0003800200 */
.L_x_48059:
        /* <DEDUP_REMOVED lines=43> */
.L_x_48057:
[----:B------:R-:W-:Y:S05]  /*24580*/  BSYNC.RECONVERGENT B0 ;  /* 0x0000000000007941 */ /* 0x000fea0003800200 */
.L_x_48056:
        /* <DEDUP_REMOVED lines=15> */
.L_x_48063:
        /* <DEDUP_REMOVED lines=13> */
.L_x_48065:
[----:B------:R-:W-:Y:S05]  /*24750*/  BSYNC.RECONVERGENT B1 ;  /* 0x0000000000017941 */ /* 0x000fea0003800200 */
.L_x_48064:
        /* <DEDUP_REMOVED lines=43> */
.L_x_48062:
[----:B------:R-:W-:Y:S05]  /*24a10*/  BSYNC.RECONVERGENT B0 ;  /* 0x0000000000007941 */ /* 0x000fea0003800200 */
.L_x_48061:
        /* <DEDUP_REMOVED lines=17> */
.L_x_48068:
        /* <DEDUP_REMOVED lines=13> */
.L_x_48070:
[----:B------:R-:W-:Y:S05]  /*24c00*/  BSYNC.RECONVERGENT B1 ;  /* 0x0000000000017941 */ /* 0x000fea0003800200 */
.L_x_48069:
        /* <DEDUP_REMOVED lines=43> */
.L_x_48067:
[----:B------:R-:W-:Y:S05]  /*24ec0*/  BSYNC.RECONVERGENT B0 ;  /* 0x0000000000007941 */ /* 0x000fea0003800200 */
.L_x_48066:
        /* <DEDUP_REMOVED lines=15> */
.L_x_48073:
        /* <DEDUP_REMOVED lines=13> */
.L_x_48075:
[----:B------:R-:W-:Y:S05]  /*25090*/  BSYNC.RECONVERGENT B1 ;  /* 0x0000000000017941 */ /* 0x000fea0003800200 */
.L_x_48074:
        /* <DEDUP_REMOVED lines=43> */
.L_x_48072:
[----:B------:R-:W-:Y:S05]  /*25350*/  BSYNC.RECONVERGENT B0 ;  /* 0x0000000000007941 */ /* 0x000fea0003800200 */
.L_x_48071:
        /* <DEDUP_REMOVED lines=17> */
.L_x_48078:
        /* <DEDUP_REMOVED lines=13> */
.L_x_48080:
[----:B------:R-:W-:Y:S05]  /*25540*/  BSYNC.RECONVERGENT B1 ;  /* 0x0000000000017941 */ /* 0x000fea0003800200 */
.L_x_48079:
        /* <DEDUP_REMOVED lines=43> */
.L_x_48077:
[----:B------:R-:W-:Y:S05]  /*25800*/  BSYNC.RECONVERGENT B0 ;  /* 0x0000000000007941 */ /* 0x000fea0003800200 */
.L_x_48076:
        /* <DEDUP_REMOVED lines=15> */
.L_x_48083:
        /* <DEDUP_REMOVED lines=13> */
.L_x_48085:
[----:B------:R-:W-:Y:S05]  /*259d0*/  BSYNC.RECONVERGENT B1 ;  /* 0x0000000000017941 */ /* 0x000fea0003800200 */
.L_x_48084:
        /* <DEDUP_REMOVED lines=43> */
.L_x_48082:
[----:B------:R-:W-:Y:S05]  /*25c90*/  BSYNC.RECONVERGENT B0 ;  /* 0x0000000000007941 */ /* 0x000fea0003800200 */
.L_x_48081:
        /* <DEDUP_REMOVED lines=17> */
.L_x_48088:
        /* <DEDUP_REMOVED lines=15> */
.L_x_48090:
[----:B------:R-:W-:Y:S05]  /*25ea0*/  BSYNC.RECONVERGENT B1 ;  /* 0x0000000000017941 */ /* 0x000fea0003800200 */
.L_x_48089:
        /* <DEDUP_REMOVED lines=43> */
.L_x_48087:
[----:B------:R-:W-:Y:S05]  /*26160*/  BSYNC.RECONVERGENT B0 ;  /* 0x0000000000007941 */ /* 0x000fea0003800200 */
.L_x_48086:
        /* <DEDUP_REMOVED lines=21> */
[----:B------:R-:W-:Y:S01]  /*262c0*/  FSEL R99, R99, RZ, P5 ;  /* 0x000000ff63637208 */ /* 0x000fe20002800000 */
[----:B------:R-:W-:Y:S01]  /*262d0*/  FADD.FTZ R97, R97, R100 ;  /* 0x0000006461617221 */ /* 0x000fe20000010000 */
[----:B------:R-:W-:Y:S01]  /*262e0*/  FSEL R104, R101, RZ, !P6 ;  /* 0x000000ff65687208 */ /* 0x000fe20007000000 */
[----:B------:R-:W-:Y:S01]  /*262f0*/  FADD.FTZ R96, R103, R2 ;  /* 0x0000000267607221 */ /* 0x000fe20000010000 */
[----:B------:R-:W-:Y:S01]  /*26300*/  SEL R2, RZ, 0x1, P6 ;  /* 0x00000001ff027807 */ /* 0x000fe20003000000 */
[----:B------:R-:W-:-:S02]  /*26310*/  @P1 FADD.FTZ R97, R57, R97 ;  /* 0x0000006139611221 */ /* 0x000fc40000010000 */
[----:B------:R-:W-:Y:S01]  /*26320*/  FADD.FTZ R99, R104, R99 ;  /* 0x0000006368637221 */ /* 0x000fe20000010000 */
[----:B------:R-:W-:-:S03]  /*26330*/  @P1 FADD.FTZ R96, R56, R96 ;  /* 0x0000006038601221 */ /* 0x000fc60000010000 */
[----:B------:R-:W-:Y:S01]  /*26340*/  @P1 FADD.FTZ R99, R59, R99 ;  /* 0x000000633b631221 */ /* 0x000fe20000010000 */
[----:B------:R-:W-:Y:S06]  /*26350*/  BRA `(.L_x_48091) ;  /* 0x0000001000dc7947 */ /* 0x000fec0003800000 */
.L_x_48050:
        /* <DEDUP_REMOVED lines=16> */
.L_x_48094:
        /* <DEDUP_REMOVED lines=13> */
.L_x_48096:
[----:B------:R-:W-:Y:S05]  /*26530*/  BSYNC.RECONVERGENT B1 ;  /* 0x0000000000017941 */ /* 0x000fea0003800200 */
.L_x_48095:
        /* <DEDUP_REMOVED lines=42> */
.L_x_48093:
[----:B------:R-:W-:Y:S05]  /*267e0*/  BSYNC.RECONVERGENT B0 ;  /* 0x0000000000007941 */ /* 0x000fea0003800200 */
.L_x_48092:
        /* <DEDUP_REMOVED lines=16> */
.L_x_48099:
        /* <DEDUP_REMOVED lines=13> */
.L_x_48101:
[----:B------:R-:W-:Y:S05]  /*269c0*/  BSYNC.RECONVERGENT B1 ;  /* 0x0000000000017941 */ /* 0x000fea0003800200 */
.L_x_48100:
        /* <DEDUP_REMOVED lines=43> */
.L_x_48098:
[----:B------:R-:W-:Y:S05]  /*26c80*/  BSYNC.RECONVERGENT B0 ;  /* 0x0000000000007941 */ /* 0x000fea0003800200 */
.L_x_48097:
        /* <DEDUP_REMOVED lines=16> */
.L_x_48104:
        /* <DEDUP_REMOVED lines=13> */
.L_x_48106:
[----:B------:R-:W-:Y:S05]  /*26e60*/  BSYNC.RECONVERGENT B1 ;  /* 0x0000000000017941 */ /* 0x000fea0003800200 */
.L_x_48105:
        /* <DEDUP_REMOVED lines=43> */
.L_x_48103:
[----:B------:R-:W-:Y:S05]  /*27120*/  BSYNC.RECONVERGENT B0 ;  /* 0x0000000000007941 */ /* 0x000fea0003800200 */
.L_x_48102:
        /* <DEDUP_REMOVED lines=16> */
.L_x_48109:
        /* <DEDUP_REMOVED lines=13> */
.L_x_48111:
[----:B------:R-:W-:Y:S05]  /*27300*/  BSYNC.RECONVERGENT B1 ;  /* 0x0000000000017941 */ /* 0x000fea0003800200 */
.L_x_48110:
        /* <DEDUP_REMOVED lines=43> */
.L_x_48108:
[----:B------:R-:W-:Y:S05]  /*275c0*/  BSYNC.RECONVERGENT B0 ;  /* 0x0000000000007941 */ /* 0x000fea0003800200 */
.L_x_48107:
        /* <DEDUP_REMOVED lines=16> */
.L_x_48091:
        /* <DEDUP_REMOVED lines=28> */
.L_x_48112:
        /* <DEDUP_REMOVED lines=20> */
.L_x_48116:
        /* <DEDUP_REMOVED lines=13> */
.L_x_48118:
[----:B------:R-:W-:Y:S05]  /*27aa0*/  BSYNC.RECONVERGENT B1 ;  /* 0x0000000000017941 */ /* 0x000fea0003800200 */
.L_x_48117:
        /* <DEDUP_REMOVED lines=42> */
.L_x_48115:
[----:B------:R-:W-:Y:S05]  /*27d50*/  BSYNC.RECONVERGENT B0 ;  /* 0x0000000000007941 */ /* 0x000fea0003800200 */
.L_x_48114:
        /* <DEDUP_REMOVED lines=17> */
.L_x_48121:
        /* <DEDUP_REMOVED lines=13> */
.L_x_48123:
[----:B------:R-:W-:Y:S05]  /*27f40*/  BSYNC.RECONVERGENT B1 ;  /* 0x0000000000017941 */ /* 0x000fea0003800200 */
.L_x_48122:
        /* <DEDUP_REMOVED lines=43> */
.L_x_48120:
[----:B------:R-:W-:Y:S05]  /*28200*/  BSYNC.RECONVERGENT B0 ;  /* 0x0000000000007941 */ /* 0x000fea0003800200 */
.L_x_48119:
        /* <DEDUP_REMOVED lines=15> */
.L_x_48126:
        /* <DEDUP_REMOVED lines=13> */
.L_x_48128:
[----:B------:R-:W-:Y:S05]  /*283d0*/  BSYNC.RECONVERGENT B1 ;  /* 0x0000000000017941 */ /* 0x000fea0003800200 */
.L_x_48127:
        /* <DEDUP_REMOVED lines=43> */
.L_x_48125:
[----:B------:R-:W-:Y:S05]  /*28690*/  BSYNC.RECONVERGENT B0 ;  /* 0x0000000000007941 */ /* 0x000fea0003800200 */
.L_x_48124:
        /* <DEDUP_REMOVED lines=17> */
.L_x_48131:
        /* <DEDUP_REMOVED lines=13> */
.L_x_48133:
[----:B------:R-:W-:Y:S05]  /*28880*/  BSYNC.RECONVERGENT B1 ;  /* 0x0000000000017941 */ /* 0x000fea0003800200 */
.L_x_48132:
        /* <DEDUP_REMOVED lines=43> */
.L_x_48130:
[----:B------:R-:W-:Y:S05]  /*28b40*/  BSYNC.RECONVERGENT B0 ;  /* 0x0000000000007941 */ /* 0x000fea0003800200 */
.L_x_48129:
        /* <DEDUP_REMOVED lines=15> */
.L_x_48136:
        /* <DEDUP_REMOVED lines=13> */
.L_x_48138:
[----:B------:R-:W-:Y:S05]  /*28d10*/  BSYNC.RECONVERGENT B1 ;  /* 0x0000000000017941 */ /* 0x000fea0003800200 */
.L_x_48137:
        /* <DEDUP_REMOVED lines=43> */
.L_x_48135:
[----:B------:R-:W-:Y:S05]  /*28fd0*/  BSYNC.RECONVERGENT B0 ;  /* 0x0000000000007941 */ /* 0x000fea0003800200 */
.L_x_48134:
        /* <DEDUP_REMOVED lines=17> */
.L_x_48141:
        /* <DEDUP_REMOVED lines=13> */
.L_x_48143:
[----:B------:R-:W-:Y:S05]  /*291c0*/  BSYNC.RECONVERGENT B1 ;  /* 0x0000000000017941 */ /* 0x000fea0003800200 */
.L_x_48142:
        /* <DEDUP_REMOVED lines=43> */
.L_x_48140:
[----:B------:R-:W-:Y:S05]  /*29480*/  BSYNC.RECONVERGENT B0 ;  /* 0x0000000000007941 */ /* 0x000fea0003800200 */
.L_x_48139:
        /* <DEDUP_REMOVED lines=15> */
.L_x_48146:
        /* <DEDUP_REMOVED lines=13> */
.L_x_48148:
[----:B------:R-:W-:Y:S05]  /*29650*/  BSYNC.RECONVERGENT B1 ;  /* 0x0000000000017941 */ /* 0x000fea0003800200 */
.L_x_48147:
        /* <DEDUP_REMOVED lines=43> */
.L_x_48145:
[----:B------:R-:W-:Y:S05]  /*29910*/  BSYNC.RECONVERGENT B0 ;  /* 0x0000000000007941 */ /* 0x000fea0003800200 */
.L_x_48144:
        /* <DEDUP_REMOVED lines=17> */
.L_x_48151:
        /* <DEDUP_REMOVED lines=15> */
.L_x_48153:
[----:B------:R-:W-:Y:S05]  /*29b20*/  BSYNC.RECONVERGENT B1 ;  /* 0x0000000000017941 */ /* 0x000fea0003800200 */
.L_x_48152:
        /* <DEDUP_REMOVED lines=43> */
.L_x_48150:
[----:B------:R-:W-:Y:S05]  /*29de0*/  BSYNC.RECONVERGENT B0 ;  /* 0x0000000000007941 */ /* 0x000fea0003800200 */
.L_x_48149:
[-C--:B------:R-:W-:Y:S01]  /*29df0*/  FMUL.FTZ R5, R52, R16.reuse ;  /* 0x0000001034057220 */ /* 0x080fe20000410000 */
[-C--:B------:R-:W-:Y:S01]  /*29e00*/  FSETP.GTU.FTZ.AND P6, PT, R2, R17.reuse, PT ;  /* 0x000000110200720b */ /* 0x080fe20003fdc000 */
[-C--:B------:R-:W-:Y:S01]  /*29e10*/  FMUL.FTZ R4, R53, R16.reuse ;  /* 0x0000001035047220 */ /* 0x080fe20000410000 */
[----:B------:R-:W-:Y:S01]  /*29e20*/  FMUL.FTZ R106, R54, R16 ;  /* 0x00000010366a7220 */ /* 0x000fe20000410000 */
[----:B------:R-:W-:Y:S02]  /*29e30*/  FSEL R102, R102, RZ, P4 ;  /* 0x000000ff66667208 */ /* 0x000fe40002000000 */
[----:B------:R-:W-:Y:S02]  /*29e40*/  FSEL R2, R5, RZ, !P6 ;  /* 0x000000ff05027208 */ /* 0x000fe40007000000 */
[----:B------:R-:W-:Y:S02]  /*29e50*/  SEL R5, RZ, 0x1, P6 ;  /* 0x00000001ff057807 */ /* 0x000fe40003000000 */
[----:B------:R-:W-:-:S02]  /*29e60*/  FSETP.GTU.FTZ.AND P6, PT, R3, R17, PT ;  /* 0x000000110300720b */ /* 0x000fc40003fdc000 */
[----:B------:R-:W-:Y:S02]  /*29e70*/  I2FP.F32.U32 R3, R104 ;  /* 0x0000006800037245 */ /* 0x000fe40000201000 */
[----:B------:R-:W-:Y:S02]  /*29e80*/  FSEL R104, R4, RZ, !P6 ;  /* 0x000000ff04687208 */ /* 0x000fe40007000000 */
[----:B------:R-:W-:Y:S01]  /*29e90*/  SEL R4, RZ, 0x1, P6 ;  /* 0x00000001ff047807 */ /* 0x000fe20003000000 */
[----:B------:R-:W-:Y:S01]  /*29ea0*/  FFMA.FTZ R105, R3, R172, 1.1641532182693481445e-10 ;  /* 0x2f00000003697423 */ /* 0x000fe200000100ac */
[----:B------:R-:W-:Y:S02]  /*29eb0*/  FSETP.GTU.FTZ.AND P6, PT, R110, R17, PT ;  /* 0x000000116e00720b */ /* 0x000fe40003fdc000 */
[----:B------:R-:W-:Y:S02]  /*29ec0*/  FSEL R101, R101, RZ, P3 ;  /* 0x000000ff65657208 */ /* 0x000fe40001800000 */
[----:B------:R-:W-:-:S02]  /*29ed0*/  FSEL R106, R106, RZ, !P6 ;  /* 0x000000ff6a6a7208 */ /* 0x000fc40007000000 */
[----:B------:R-:W-:Y:S01]  /*29ee0*/  SEL R3, RZ, 0x1, P6 ;  /* 0x00000001ff037807 */ /* 0x000fe20003000000 */
[----:B------:R-:W-:Y:S01]  /*29ef0*/  FADD.FTZ R101, R101, R104 ;  /* 0x0000006865657221 */ /* 0x000fe20000010000 */
[----:B------:R-:W-:Y:S01]  /*29f00*/  FSETP.GTU.FTZ.AND P6, PT, R105, R17, PT ;  /* 0x000000116900720b */ /* 0x000fe20003fdc000 */
[----:B------:R-:W-:Y:S01]  /*29f10*/  FMUL.FTZ R105, R55, R16 ;  /* 0x0000001037697220 */ /* 0x000fe20000410000 */
[----:B------:R-:W-:Y:S01]  /*29f20*/  FSEL R100, R100, RZ, P2 ;  /* 0x000000ff64647208 */ /* 0x000fe20001000000 */
[----:B------:R-:W-:Y:S01]  /*29f30*/  FADD.FTZ R102, R102, R106 ;  /* 0x0000006a66667221 */ /* 0x000fe20000010000 */
[----:B------:R-:W-:Y:S01]  /*29f40*/  FSEL R103, R103, RZ, P5 ;  /* 0x000000ff67677208 */ /* 0x000fe20002800000 */
[----:B------:R-:W-:Y:S01]  /*29f50*/  @P1 FADD.FTZ R101, R57, R101 ;  /* 0x0000006539651221 */ /* 0x000fe20000010000 */
        /* <DEDUP_REMOVED lines=8> */
.L_x_48113:
        /* <DEDUP_REMOVED lines=16> */
.L_x_48157:
        /* <DEDUP_REMOVED lines=13> */
.L_x_48159:
[----:B------:R-:W-:Y:S05]  /*2a1b0*/  BSYNC.RECONVERGENT B1 ;  /* 0x0000000000017941 */ /* 0x000fea0003800200 */
.L_x_48158:
[----:B------:R-:W-:Y:S01]  /*2a1c0*/  IMAD.WIDE.U32 R108, R9, -0x326172a9, RZ ;  /* 0xcd9e8d57096c7825 */ /* 0x000fe200078e00ff */
[----:B-1----:R-:W-:-:S04]  /*2a1d0*/  LOP3.LUT R106, R7, UR7, R105, 0x96, !PT ;  /* 0x00000007076a7c12 */ /* 0x002fc8000f8e9669 */
        /* <DEDUP_REMOVED lines=39> */
[----:B------:R-:W-:-:S07]  /*2a450*/  HFMA2 R104, -RZ, RZ, 0, 0 ;  /* 0x00000000ff687431 */ /* 0x000fce00000001ff */
.L_x_48156:
[----:B------:R-:W-:Y:S05]  /*2a460*/  BSYNC.RECONVERGENT B0 ;  /* 0x0000000000007941 */ /* 0x000fea0003800200 */
.L_x_48155:
[----:B------:R-:W-:Y:S01]  /*2a470*/  ISETP.NE.AND P3, PT, R104, 0x1, PT ;  /* 0x000000016800780c */ /* 0x000fe20003f65270 */
[----:B------:R-:W-:Y:S01]  /*2a480*/  BSSY.RECONVERGENT B0, `(.L_x_48160) ;  /* 0x0000048000007945 */ /* 0x000fe20003800200 */
[----:B------:R-:W-:-:S05]  /*2a490*/  I2FP.F32.U32 R105, R105 ;  /* 0x0000006900697245 */ /* 0x000fca0000201000 */
[----:B-1----:R-:W-:Y:S01]  /*2a4a0*/  FFMA.FTZ R106, R105, R172, 1.1641532182693481445e-10 ;  /* 0x2f000000696a7423 */ /* 0x002fe200000100ac */
        /* <DEDUP_REMOVED lines=12> */
.L_x_48162:
        /* <DEDUP_REMOVED lines=13> */
.L_x_48164:
[----:B------:R-:W-:Y:S05]  /*2a640*/  BSYNC.RECONVERGENT B1 ;  /* 0x0000000000017941 */ /* 0x000fea0003800200 */
.L_x_48163:
        /* <DEDUP_REMOVED lines=43> */
.L_x_48161:
[----:B------:R-:W-:Y:S05]  /*2a900*/  BSYNC.RECONVERGENT B0 ;  /* 0x0000000000007941 */ /* 0x000fea0003800200 */
.L_x_48160:
[----:B------:R-:W-:Y:S01]  /*2a910*/  ISETP.NE.AND P4, PT, R106, 0x1, PT ;  /* 0x000000016a00780c */ /* 0x000fe20003f85270 */
[----:B------:R-:W-:Y:S01]  /*2a920*/  BSSY.RECONVERGENT B0, `(.L_x_48165) ;  /* 0x0000048000007945 */ /* 0x000fe20003800200 */
[----:B------:R-:W-:-:S05]  /*2a930*/  I2FP.F32.U32 R105, R105 ;  /* 0x0000006900697245 */ /* 0x000fca0000201000 */
        /* <DEDUP_REMOVED lines=13> */
.L_x_48167:
        /* <DEDUP_REMOVED lines=13> */
.L_x_48169:
[----:B------:R-:W-:Y:S05]  /*2aae0*/  BSYNC.RECONVERGENT B1 ;  /* 0x0000000000017941 */ /* 0x000fea0003800200 */
.L_x_48168:
        /* <DEDUP_REMOVED lines=43> */
.L_x_48166:
[----:B------:R-:W-:Y:S05]  /*2ada0*/  BSYNC.RECONVERGENT B0 ;  /* 0x0000000000007941 */ /* 0x000fea0003800200 */
.L_x_48165:
        /* <DEDUP_REMOVED lines=16> */
.L_x_48172:
        /* <DEDUP_REMOVED lines=13> */
.L_x_48174:
[----:B------:R-:W-:Y:S05]  /*2af80*/  BSYNC.RECONVERGENT B1 ;  /* 0x0000000000017941 */ /* 0x000fea0003800200 */
.L_x_48173:
        /* <DEDUP_REMOVED lines=43> */
.L_x_48171:
[----:B------:R-:W-:Y:S05]  /*2b240*/  BSYNC.RECONVERGENT B0 ;  /* 0x0000000000007941 */ /* 0x000fea0003800200 */
.L_x_48170:
        /* <DEDUP_REMOVED lines=16> */
.L_x_48154:
        /* <DEDUP_REMOVED lines=28> */
.L_x_48175:
        /* <DEDUP_REMOVED lines=20> */
.L_x_48179:
        /* <DEDUP_REMOVED lines=13> */
.L_x_48181:
[----:B------:R-:W-:Y:S05]  /*2b720*/  BSYNC.RECONVERGENT B1 ;  /* 0x0000000000017941 */ /* 0x000fea0003800200 */
.L_x_48180:
        /* <DEDUP_REMOVED lines=41> */
[----:B------:R-:W-:-:S07]  /*2b9c0*/  IMAD.MOV.U32 R2, RZ, RZ, RZ ;  /* 0x000000ffff027224 */ /* 0x000fce00078e00ff */
.L_x_48178:
[----:B------:R-:W-:Y:S05]  /*2b9d0*/  BSYNC.RECONVERGENT B0 ;  /* 0x0000000000007941 */ /* 0x000fea0003800200 */
.L_x_48177:
        /* <DEDUP_REMOVED lines=17> */
.L_x_48184:
        /* <DEDUP_REMOVED lines=13> */
.L_x_48186:
[----:B------:R-:W-:Y:S05]  /*2bbc0*/  BSYNC.RECONVERGENT B1 ;  /* 0x0000000000017941 */ /* 0x000fea0003800200 */
.L_x_48185:
[----:B-1----:R-:W-:Y:S01]  /*2bbd0*/  IMAD.WIDE.U32 R110, R9, -0x326172a9, RZ ;  /* 0xcd9e8d57096e7825 */ /* 0x002fe200078e00ff */
[----:B------:R-:W-:-:S04]  /*2bbe0*/  LOP3.LUT R2, R7, UR7, R5, 0x96, !PT ;  /* 0x0000000707027c12 */ /* 0x000fc8000f8e9605 */
[----:B0-----:R-:W-:Y:S01]  /*2bbf0*/  LOP3.LUT R108, R10, UR6, R111, 0x96, !PT ;  /* 0x000000060a6c7c12 */ /* 0x001fe2000f8e966f */
        /* <DEDUP_REMOVED lines=40> */
.L_x_48183:
[----:B------:R-:W-:Y:S05]  /*2be80*/  BSYNC.RECONVERGENT B0 ;  /* 0x0000000000007941 */ /* 0x000fea0003800200 */
.L_x_48182:
        /* <DEDUP_REMOVED lines=15> */
.L_x_48189:
        /* <DEDUP_REMOVED lines=13> */
.L_x_48191:
[----:B------:R-:W-:Y:S05]  /*2c050*/  BSYNC.RECONVERGENT B1 ;  /* 0x0000000000017941 */ /* 0x000fea0003800200 */
.L_x_48190:
        /* <DEDUP_REMOVED lines=43> */
.L_x_48188:
[----:B------:R-:W-:Y:S05]  /*2c310*/  BSYNC.RECONVERGENT B0 ;  /* 0x0000000000007941 */ /* 0x000fea0003800200 */
.L_x_48187:
[----:B------:R-:W-:Y:S01]  /*2c320*/  ISETP.NE.AND P4, PT, R4, 0x1, PT ;  /* 0x000000010400780c */ /* 0x000fe20003f85270 */
[----:B------:R-:W-:Y:S01]  /*2c330*/  BSSY.RECONVERGENT B0, `(.L_x_48192) ;  /* 0x0000049000007945 */ /* 0x000fe20003800200 */
[----:B------:R-:W-:Y:S01]  /*2c340*/  I2FP.F32.U32 R3, R3 ;  /* 0x0000000300037245 */ /* 0x000fe20000201000 */
[----:B0-----:R-:W-:Y:S02]  /*2c350*/  HFMA2 R108, -RZ, RZ, 0, 1.1920928955078125e-07 ;  /* 0x00000002ff6c7431 */ /* 0x001fe400000001ff */
        /* <DEDUP_REMOVED lines=13> */
.L_x_48194:
        /* <DEDUP_REMOVED lines=13> */
.L_x_48196:
[----:B------:R-:W-:Y:S05]  /*2c500*/  BSYNC.RECONVERGENT B1 ;  /* 0x0000000000017941 */ /* 0x000fea0003800200 */
.L_x_48195:
        /* <DEDUP_REMOVED lines=43> */
.L_x_48193:
[----:B------:R-:W-:Y:S05]  /*2c7c0*/  BSYNC.RECONVERGENT B0 ;  /* 0x0000000000007941 */ /* 0x000fea0003800200 */
.L_x_48192:
        /* <DEDUP_REMOVED lines=15> */
.L_x_48199:
        /* <DEDUP_REMOVED lines=13> */
.L_x_48201:
[----:B------:R-:W-:Y:S05]  /*2c990*/  BSYNC.RECONVERGENT B1 ;  /* 0x0000000000017941 */ /* 0x000fea0003800200 */
.L_x_48200:
        /* <DEDUP_REMOVED lines=43> */
.L_x_48198:
[----:B------:R-:W-:Y:S05]  /*2cc50*/  BSYNC.RECONVERGENT B0 ;  /* 0x0000000000007941 */ /* 0x000fea0003800200 */
.L_x_48197:
[----:B------:R-:W-:Y:S01]  /*2cc60*/  ISETP.NE.AND P5, PT, R4, 0x1, PT ;  /* 0x000000010400780c */ /* 0x000fe20003fa5270 */
[----:B------:R-:W-:Y:S01]  /*2cc70*/  BSSY.RECONVERGENT B0, `(.L_x_48202) ;  /* 0x0000049000007945 */ /* 0x000fe20003800200 */
[----:B------:R-:W-:Y:S01]  /*2cc80*/  I2FP.F32.U32 R5, R5 ;  /* 0x0000000500057245 */ /* 0x000fe20000201000 */
[----:B-1----:R-:W-:Y:S01]  /*2cc90*/  FMUL.FTZ R106, R106, R16 ;  /* 0x000000106a6a7220 */ /* 0x002fe20000410000 */
        /* <DEDUP_REMOVED lines=13> */
.L_x_48204:
        /* <DEDUP_REMOVED lines=13> */
.L_x_48206:
[----:B------:R-:W-:Y:S05]  /*2ce40*/  BSYNC.RECONVERGENT B1 ;  /* 0x0000000000017941 */ /* 0x000fea0003800200 */
.L_x_48205:
        /* <DEDUP_REMOVED lines=43> */
.L_x_48203:
[----:B------:R-:W-:Y:S05]  /*2d100*/  BSYNC.RECONVERGENT B0 ;  /* 0x0000000000007941 */ /* 0x000fea0003800200 */
.L_x_48202:
        /* <DEDUP_REMOVED lines=15> */
.L_x_48209:
        /* <DEDUP_REMOVED lines=13> */
.L_x_48211:
[----:B------:R-:W-:Y:S05]  /*2d2d0*/  BSYNC.RECONVERGENT B1 ;  /* 0x0000000000017941 */ /* 0x000fea0003800200 */
.L_x_48210:
        /* <DEDUP_REMOVED lines=43> */
.L_x_48208:
[----:B------:R-:W-:Y:S05]  /*2d590*/  BSYNC.RECONVERGENT B0 ;  /* 0x0000000000007941 */ /* 0x000fea0003800200 */
.L_x_48207:
        /* <DEDUP_REMOVED lines=17> */
.L_x_48214:
        /* <DEDUP_REMOVED lines=15> */
.L_x_48216:
[----:B------:R-:W-:Y:S05]  /*2d7a0*/  BSYNC.RECONVERGENT B1 ;  /* 0x0000000000017941 */ /* 0x000fea0003800200 */
.L_x_48215:
        /* <DEDUP_REMOVED lines=43> */
.L_x_48213:
[----:B------:R-:W-:Y:S05]  /*2da60*/  BSYNC.RECONVERGENT B0 ;  /* 0x0000000000007941 */ /* 0x000fea0003800200 */
.L_x_48212:
        /* <DEDUP_REMOVED lines=31> */
.L_x_48176:
        /* <DEDUP_REMOVED lines=16> */
.L_x_48220:
        /* <DEDUP_REMOVED lines=13> */
.L_x_48222:
[----:B------:R-:W-:Y:S05]  /*2de30*/  BSYNC.RECONVERGENT B1 ;  /* 0x0000000000017941 */ /* 0x000fea0003800200 */
.L_x_48221:
        /* <DEDUP_REMOVED lines=42> */
.L_x_48219:
[----:B------:R-:W-:Y:S05]  /*2e0e0*/  BSYNC.RECONVERGENT B0 ;  /* 0x0000000000007941 */ /* 0x000fea0003800200 */
.L_x_48218:
[----:B------:R-:W-:Y:S01]  /*2e0f0*/  ISETP.NE.AND P3, PT, R108, 0x1, PT ;  /* 0x000000016c00780c */ /* 0x000fe20003f65270 */
[----:B------:R-:W-:Y:S01]  /*2e100*/  BSSY.RECONVERGENT B0, `(.L_x_48223) ;  /* 0x0000048000007945 */ /* 0x000fe20003800200 */
[----:B------:R-:W-:Y:S01]  /*2e110*/  I2FP.F32.U32 R109, R109 ;  /* 0x0000006d006d7245 */ /* 0x000fe20000201000 */
[----:B-1----:R-:W-:-:S04]  /*2e120*/  IMAD.MOV.U32 R110, RZ, RZ, 0x2 ;  /* 0x00000002ff6e7424 */ /* 0x002fc800078e00ff */
        /* <DEDUP_REMOVED lines=12> */
.L_x_48225:
        /* <DEDUP_REMOVED lines=13> */
.L_x_48227:
[----:B------:R-:W-:Y:S05]  /*2e2c0*/  BSYNC.RECONVERGENT B1 ;  /* 0x0000000000017941 */ /* 0x000fea0003800200 */
.L_x_48226:
        /* <DEDUP_REMOVED lines=43> */
.L_x_48224:
[----:B------:R-:W-:Y:S05]  /*2e580*/  BSYNC.RECONVERGENT B0 ;  /* 0x0000000000007941 */ /* 0x000fea0003800200 */
.L_x_48223:
        /* <DEDUP_REMOVED lines=16> */
.L_x_48230:
        /* <DEDUP_REMOVED lines=13> */
.L_x_48232:
[----:B------:R-:W-:Y:S05]  /*2e760*/  BSYNC.RECONVERGENT B1 ;  /* 0x0000000000017941 */ /* 0x000fea0003800200 */
.L_x_48231:
        /* <DEDUP_REMOVED lines=43> */
.L_x_48229:
[----:B------:R-:W-:Y:S05]  /*2ea20*/  BSYNC.RECONVERGENT B0 ;  /* 0x0000000000007941 */ /* 0x000fea0003800200 */
.L_x_48228:
        /* <DEDUP_REMOVED lines=16> */
.L_x_48235:
        /* <DEDUP_REMOVED lines=13> */
.L_x_48237:
[----:B------:R-:W-:Y:S05]  /*2ec00*/  BSYNC.RECONVERGENT B1 ;  /* 0x0000000000017941 */ /* 0x000fea0003800200 */
.L_x_48236:
        /* <DEDUP_REMOVED lines=43> */
.L_x_48234:
[----:B------:R-:W-:Y:S05]  /*2eec0*/  BSYNC.RECONVERGENT B0 ;  /* 0x0000000000007941 */ /* 0x000fea0003800200 */
.L_x_48233:
        /* <DEDUP_REMOVED lines=16> */
.L_x_48217:
        /* <DEDUP_REMOVED lines=28> */
.L_x_48238:
        /* <DEDUP_REMOVED lines=20> */
.L_x_48242:
        /* <DEDUP_REMOVED lines=13> */
.L_x_48244:
[----:B------:R-:W-:Y:S05]  /*2f3a0*/  BSYNC.RECONVERGENT B1 ;  /* 0x0000000000017941 */ /* 0x000fea0003800200 */
.L_x_48243:
        /* <DEDUP_REMOVED lines=40> */
[----:B------:R-:W-:Y:S01]  /*2f630*/  LOP3.LUT R12, R26, R2, R125, 0x96, !PT ;  /* 0x000000021a0c7212 */ /* 0x000fe200078e967d */
[----:B------:R-:W-:-:S07]  /*2f640*/  IMAD.MOV.U32 R2, RZ, RZ, RZ ;  /* 0x000000ffff027224 */ /* 0x000fce00078e00ff */
.L_x_48241:
[----:B------:R-:W-:Y:S05]  /*2f650*/  BSYNC.RECONVERGENT B0 ;  /* 0x0000000000007941 */ /* 0x000fea0003800200 */
.L_x_48240:
        /* <DEDUP_REMOVED lines=17> */
.L_x_48247:
        /* <DEDUP_REMOVED lines=13> */
.L_x_48249:
[----:B------:R-:W-:Y:S05]  /*2f840*/  BSYNC.RECONVERGENT B1 ;  /* 0x0000000000017941 */ /* 0x000fea0003800200 */
.L_x_48248:
        /* <DEDUP_REMOVED lines=43> */
.L_x_48246:
[----:B------:R-:W-:Y:S05]  /*2fb00*/  BSYNC.RECONVERGENT B0 ;  /* 0x0000000000007941 */ /* 0x000fea0003800200 */
.L_x_48245:
        /* <DEDUP_REMOVED lines=15> */
.L_x_48252:
        /* <DEDUP_REMOVED lines=13> */
.L_x_48254:
[----:B------:R-:W-:Y:S05]  /*2fcd0*/  BSYNC.RECONVERGENT B1 ;  /* 0x0000000000017941 */ /* 0x000fea0003800200 */
.L_x_48253:
        /* <DEDUP_REMOVED lines=43> */
.L_x_48251:
[----:B------:R-:W-:Y:S05]  /*2ff90*/  BSYNC.RECONVERGENT B0 ;  /* 0x0000000000007941 */ /* 0x000fea0003800200 */
.L_x_48250:
[----:B------:R-:W-:Y:S01]  /*2ffa0*/  ISETP.NE.AND P4, PT, R4, 0x1, PT ;  /* 0x000000010400780c */ /* 0x000fe20003f85270 */
[----:B------:R-:W-:Y:S01]  /*2ffb0*/  BSSY.RECONVERGENT B0, `(.L_x_48255) ;  /* 0x0000049000007945 */ /* 0x000fe20003800200 */
[----:B------:R-:W-:Y:S01]  /*2ffc0*/  I2FP.F32.U32 R3, R3 ;  /* 0x0000000300037245 */ /* 0x000fe20000201000 */
[----:B------:R-:W-:Y:S01]  /*2ffd0*/  FMUL.FTZ R109, R109, R16 ;  /* 0x000000106d6d7220 */ /* 0x000fe20000410000 */
[----:B0-----:R-:W-:-:S03]  /*2ffe0*/  IMAD.MOV.U32 R112, RZ, RZ, 0x2 ;  /* 0x00000002ff707424 */ /* 0x001fc600078e00ff */
        /* <DEDUP_REMOVED lines=12> */
.L_x_48257:
        /* <DEDUP_REMOVED lines=13> */
.L_x_48259:
[----:B------:R-:W-:Y:S05]  /*30180*/  BSYNC.RECONVERGENT B1 ;  /* 0x0000000000017941 */ /* 0x000fea0003800200 */
.L_x_48258:
        /* <DEDUP_REMOVED lines=43> */
.L_x_48256:
[----:B------:R-:W-:Y:S05]  /*30440*/  BSYNC.RECONVERGENT B0 ;  /* 0x0000000000007941 */ /* 0x000fea0003800200 */
.L_x_48255:
        /* <DEDUP_REMOVED lines=15> */
.L_x_48262:
        /* <DEDUP_REMOVED lines=13> */
.L_x_48264:
[----:B------:R-:W-:Y:S05]  /*30610*/  BSYNC.RECONVERGENT B1 ;  /* 0x0000000000017941 */ /* 0x000fea0003800200 */
.L_x_48263:
        /* <DEDUP_REMOVED lines=43> */
.L_x_48261:
[----:B------:R-:W-:Y:S05]  /*308d0*/  BSYNC.RECONVERGENT B0 ;  /* 0x0000000000007941 */ /* 0x000fea0003800200 */
.L_x_48260:
[----:B------:R-:W-:Y:S01]  /*308e0*/  ISETP.NE.AND P5, PT, R4, 0x1, PT ;  /* 0x000000010400780c */ /* 0x000fe20003fa5270 */
[----:B------:R-:W-:Y:S01]  /*308f0*/  BSSY.RECONVERGENT B0, `(.L_x_48265) ;  /* 0x0000049000007945 */ /* 0x000fe20003800200 */
[----:B------:R-:W-:Y:S01]  /*30900*/  I2FP.F32.U32 R5, R5 ;  /* 0x0000000500057245 */ /* 0x000fe20000201000 */
[----:B-1----:R-:W-:Y:S01]  /*30910*/  FMUL.FTZ R110, R110, R16 ;  /* 0x000000106e6e7220 */ /* 0x002fe20000410000 */
        /* <DEDUP_REMOVED lines=13> */
.L_x_48267:
        /* <DEDUP_REMOVED lines=13> */
.L_x_48269:
[----:B------:R-:W-:Y:S05]  /*30ac0*/  BSYNC.RECONVERGENT B1 ;  /* 0x0000000000017941 */ /* 0x000fea0003800200 */
.L_x_48268:
        /* <DEDUP_REMOVED lines=43> */
.L_x_48266:
[----:B------:R-:W-:Y:S05]  /*30d80*/  BSYNC.RECONVERGENT B0 ;  /* 0x0000000000007941 */ /* 0x000fea0003800200 */
.L_x_48265:
        /* <DEDUP_REMOVED lines=15> */
.L_x_48272:
        /* <DEDUP_REMOVED lines=13> */
.L_x_48274:
[----:B------:R-:W-:Y:S05]  /*30f50*/  BSYNC.RECONVERGENT B1 ;  /* 0x0000000000017941 */ /* 0x000fea0003800200 */
.L_x_48273:
        /* <DEDUP_REMOVED lines=43> */
.L_x_48271:
[----:B------:R-:W-:Y:S05]  /*31210*/  BSYNC.RECONVERGENT B0 ;  /* 0x0000000000007941 */ /* 0x000fea0003800200 */
.L_x_48270:
        /* <DEDUP_REMOVED lines=17> */
.L_x_48277:
        /* <DEDUP_REMOVED lines=15> */
.L_x_48279:
[----:B------:R-:W-:Y:S05]  /*31420*/  BSYNC.RECONVERGENT B1 ;  /* 0x0000000000017941 */ /* 0x000fea0003800200 */
.L_x_48278:
        /* <DEDUP_REMOVED lines=43> */
.L_x_48276:
[----:B------:R-:W-:Y:S05]  /*316e0*/  BSYNC.RECONVERGENT B0 ;  /* 0x0000000000007941 */ /* 0x000fea0003800200 */
.L_x_48275:
        /* <DEDUP_REMOVED lines=31> */
.L_x_48239:
        /* <DEDUP_REMOVED lines=16> */
.L_x_48283:
        /* <DEDUP_REMOVED lines=13> */
.L_x_48285:
[----:B------:R-:W-:Y:S05]  /*31ab0*/  BSYNC.RECONVERGENT B1 ;  /* 0x0000000000017941 */ /* 0x000fea0003800200 */
.L_x_48284:
        /* <DEDUP_REMOVED lines=42> */
.L_x_48282:
[----:B------:R-:W-:Y:S05]  /*31d60*/  BSYNC.RECONVERGENT B0 ;  /* 0x0000000000007941 */ /* 0x000fea0003800200 */
.L_x_48281:
[----:B------:R-:W-:Y:S01]  /*31d70*/  ISETP.NE.AND P3, PT, R112, 0x1, PT ;  /* 0x000000017000780c */ /* 0x000fe20003f65270 */
[----:B------:R-:W-:Y:S01]  /*31d80*/  BSSY.RECONVERGENT B0, `(.L_x_48286) ;  /* 0x0000048000007945 */ /* 0x000fe20003800200 */
[----:B------:R-:W-:Y:S01]  /*31d90*/  I2FP.F32.U32 R113, R113 ;  /* 0x0000007100717245 */ /* 0x000fe20000201000 */
[----:B-1----:R-:W-:-:S04]  /*31da0*/  HFMA2 R114, -RZ, RZ, 0, 1.1920928955078125e-07 ;  /* 0x00000002ff727431 */ /* 0x002fc800000001ff */
        /* <DEDUP_REMOVED lines=12> */
.L_x_48288:
        /* <DEDUP_REMOVED lines=13> */
.L_x_48290:
[----:B------:R-:W-:Y:S05]  /*31f40*/  BSYNC.RECONVERGENT B1 ;  /* 0x0000000000017941 */ /* 0x000fea0003800200 */
.L_x_48289:
        /* <DEDUP_REMOVED lines=43> */
.L_x_48287:
[----:B------:R-:W-:Y:S05]  /*32200*/  BSYNC.RECONVERGENT B0 ;  /* 0x0000000000007941 */ /* 0x000fea0003800200 */
.L_x_48286:
        /* <DEDUP_REMOVED lines=16> */
.L_x_48293:
        /* <DEDUP_REMOVED lines=13> */
.L_x_48295:
[----:B------:R-:W-:Y:S05]  /*323e0*/  BSYNC.RECONVERGENT B1 ;  /* 0x0000000000017941 */ /* 0x000fea0003800200 */
.L_x_48294:
        /* <DEDUP_REMOVED lines=43> */
.L_x_48292:
[----:B------:R-:W-:Y:S05]  /*326a0*/  BSYNC.RECONVERGENT B0 ;  /* 0x0000000000007941 */ /* 0x000fea0003800200 */
.L_x_48291:
        /* <DEDUP_REMOVED lines=16> */
.L_x_48298:
        /* <DEDUP_REMOVED lines=13> */
.L_x_48300:
[----:B------:R-:W-:Y:S05]  /*32880*/  BSYNC.RECONVERGENT B1 ;  /* 0x0000000000017941 */ /* 0x000fea0003800200 */
.L_x_48299:
        /* <DEDUP_REMOVED lines=43> */
.L_x_48297:
[----:B------:R-:W-:Y:S05]  /*32b40*/  BSYNC.RECONVERGENT B0 ;  /* 0x0000000000007941 */ /* 0x000fea0003800200 */
.L_x_48296:
        /* <DEDUP_REMOVED lines=16> */
.L_x_48280:
        /* <DEDUP_REMOVED lines=28> */
.L_x_48301:
        /* <DEDUP_REMOVED lines=20> */
.L_x_48305:
        /* <DEDUP_REMOVED lines=13> */
.L_x_48307:
[----:B------:R-:W-:Y:S05]  /*33020*/  BSYNC.RECONVERGENT B1 ;  /* 0x0000000000017941 */ /* 0x000fea0003800200 */
.L_x_48306:
        /* <DEDUP_REMOVED lines=42> */
.L_x_48304:
[----:B------:R-:W-:Y:S05]  /*332d0*/  BSYNC.RECONVERGENT B0 ;  /* 0x0000000000007941 */ /* 0x000fea0003800200 */
.L_x_48303:
        /* <DEDUP_REMOVED lines=17> */
.L_x_48310:
        /* <DEDUP_REMOVED lines=13> */
.L_x_48312:
[----:B------:R-:W-:Y:S05]  /*334c0*/  BSYNC.RECONVERGENT B1 ;  /* 0x0000000000017941 */ /* 0x000fea0003800200 */
.L_x_48311:
        /* <DEDUP_REMOVED lines=43> */
.L_x_48309:
[----:B------:R-:W-:Y:S05]  /*33780*/  BSYNC.RECONVERGENT B0 ;  /* 0x0000000000007941 */ /* 0x000fea0003800200 */
.L_x_48308:
        /* <DEDUP_REMOVED lines=15> */
.L_x_48315:
        /* <DEDUP_REMOVED lines=13> */
.L_x_48317:
[----:B------:R-:W-:Y:S05]  /*33950*/  BSYNC.RECONVERGENT B1 ;  /* 0x0000000000017941 */ /* 0x000fea0003800200 */
.L_x_48316:
        /* <DEDUP_REMOVED lines=43> */
.L_x_48314:
[----:B------:R-:W-:Y:S05]  /*33c10*/  BSYNC.RECONVERGENT B0 ;  /* 0x0000000000007941 */ /* 0x000fea0003800200 */
.L_x_48313:
[----:B------:R-:W-:Y:S01]  /*33c20*/  ISETP.NE.AND P4, PT, R4, 0x1, PT ;  /* 0x000000010400780c */ /* 0x000fe20003f85270 */
[----:B------:R-:W-:Y:S01]  /*33c30*/  BSSY.RECONVERGENT B0, `(.L_x_48318) ;  /* 0x0000049000007945 */ /* 0x000fe20003800200 */
[----:B------:R-:W-:Y:S01]  /*33c40*/  I2FP.F32.U32 R3, R3 ;  /* 0x0000000300037245 */ /* 0x000fe20000201000 */
[----:B------:R-:W-:Y:S01]  /*33c50*/  FMUL.FTZ R113, R113, R16 ;  /* 0x0000001071717220 */ /* 0x000fe20000410000 */
[----:B0-----:R-:W-:-:S03]  /*33c60*/  IMAD.MOV.U32 R116, RZ, RZ, 0x2 ;  /* 0x00000002ff747424 */ /* 0x001fc600078e00ff */
        /* <DEDUP_REMOVED lines=12> */
.L_x_48320:
        /* <DEDUP_REMOVED lines=13> */
.L_x_48322:
[----:B------:R-:W-:Y:S05]  /*33e00*/  BSYNC.RECONVERGENT B1 ;  /* 0x0000000000017941 */ /* 0x000fea0003800200 */
.L_x_48321:
        /* <DEDUP_REMOVED lines=43> */
.L_x_48319:
[----:B------:R-:W-:Y:S05]  /*340c0*/  BSYNC.RECONVERGENT B0 ;  /* 0x0000000000007941 */ /* 0x000fea0003800200 */
.L_x_48318:
        /* <DEDUP_REMOVED lines=15> */
.L_x_48325:
        /* <DEDUP_REMOVED lines=13> */
.L_x_48327:
[----:B------:R-:W-:Y:S05]  /*34290*/  BSYNC.RECONVERGENT B1 ;  /* 0x0000000000017941 */ /* 0x000fea0003800200 */
.L_x_48326:
        /* <DEDUP_REMOVED lines=43> */
.L_x_48324:
[----:B------:R-:W-:Y:S05]  /*34550*/  BSYNC.RECONVERGENT B0 ;  /* 0x0000000000007941 */ /* 0x000fea0003800200 */
.L_x_48323:
        /* <DEDUP_REMOVED lines=17> */
.L_x_48330:
        /* <DEDUP_REMOVED lines=13> */
.L_x_48332:
[----:B------:R-:W-:Y:S05]  /*34740*/  BSYNC.RECONVERGENT B1 ;  /* 0x0000000000017941 */ /* 0x000fea0003800200 */
.L_x_48331:
        /* <DEDUP_REMOVED lines=43> */
.L_x_48329:
[----:B------:R-:W-:Y:S05]  /*34a00*/  BSYNC.RECONVERGENT B0 ;  /* 0x0000000000007941 */ /* 0x000fea0003800200 */
.L_x_48328:
        /* <DEDUP_REMOVED lines=15> */
.L_x_48335:
        /* <DEDUP_REMOVED lines=13> */
.L_x_48337:
[----:B------:R-:W-:Y:S05]  /*34bd0*/  BSYNC.RECONVERGENT B1 ;  /* 0x0000000000017941 */ /* 0x000fea0003800200 */
.L_x_48336:
        /* <DEDUP_REMOVED lines=43> */
.L_x_48334:
[----:B------:R-:W-:Y:S05]  /*34e90*/  BSYNC.RECONVERGENT B0 ;  /* 0x0000000000007941 */ /* 0x000fea0003800200 */
.L_x_48333:
        /* <DEDUP_REMOVED lines=17> */
.L_x_48340:
        /* <DEDUP_REMOVED lines=15> */
.L_x_48342:
[----:B------:R-:W-:Y:S05]  /*350a0*/  BSYNC.RECONVERGENT B1 ;  /* 0x0000000000017941 */ /* 0x000fea0003800200 */
.L_x_48341:
        /* <DEDUP_REMOVED lines=43> */
.L_x_48339:
[----:B------:R-:W-:Y:S05]  /*35360*/  BSYNC.RECONVERGENT B0 ;  /* 0x0000000000007941 */ /* 0x000fea0003800200 */
.L_x_48338:
        /* <DEDUP_REMOVED lines=31> */
.L_x_48302:
        /* <DEDUP_REMOVED lines=16> */
.L_x_48346:
        /* <DEDUP_REMOVED lines=13> */
.L_x_48348:
[----:B------:R-:W-:Y:S05]  /*35730*/  BSYNC.RECONVERGENT B1 ;  /* 0x0000000000017941 */ /* 0x000fea0003800200 */
.L_x_48347:
        /* <DEDUP_REMOVED lines=41> */
[----:B------:R-:W-:-:S07]  /*359d0*/  HFMA2 R116, -RZ, RZ, 0, 0 ;  /* 0x00000000ff747431 */ /* 0x000fce00000001ff */
.L_x_48345:
[----:B------:R-:W-:Y:S05]  /*359e0*/  BSYNC.RECONVERGENT B0 ;  /* 0x0000000000007941 */ /* 0x000fea0003800200 */
.L_x_48344:
        /* <DEDUP_REMOVED lines=16> */
.L_x_48351:
        /* <DEDUP_REMOVED lines=13> */
.L_x_48353:
[----:B------:R-:W-:Y:S05]  /*35bc0*/  BSYNC.RECONVERGENT B1 ;  /* 0x0000000000017941 */ /* 0x000fea0003800200 */
.L_x_48352:
        /* <DEDUP_REMOVED lines=43> */
.L_x_48350:
[----:B------:R-:W-:Y:S05]  /*35e80*/  BSYNC.RECONVERGENT B0 ;  /* 0x0000000000007941 */ /* 0x000fea0003800200 */
.L_x_48349:
        /* <DEDUP_REMOVED lines=16> */
.L_x_48356:
        /* <DEDUP_REMOVED lines=13> */
.L_x_48358:
[----:B------:R-:W-:Y:S05]  /*36060*/  BSYNC.RECONVERGENT B1 ;  /* 0x0000000000017941 */ /* 0x000fea0003800200 */
.L_x_48357:
        /* <DEDUP_REMOVED lines=43> */
.L_x_48355:
[----:B------:R-:W-:Y:S05]  /*36320*/  BSYNC.RECONVERGENT B0 ;  /* 0x0000000000007941 */ /* 0x000fea0003800200 */
.L_x_48354:
        /* <DEDUP_REMOVED lines=16> */
.L_x_48361:
        /* <DEDUP_REMOVED lines=13> */
.L_x_48363:
[----:B------:R-:W-:Y:S05]  /*36500*/  BSYNC.RECONVERGENT B1 ;  /* 0x0000000000017941 */ /* 0x000fea0003800200 */
.L_x_48362:
        /* <DEDUP_REMOVED lines=43> */
.L_x_48360:
[----:B------:R-:W-:Y:S05]  /*367c0*/  BSYNC.RECONVERGENT B0 ;  /* 0x0000000000007941 */ /* 0x000fea0003800200 */
.L_x_48359:
        /* <DEDUP_REMOVED lines=16> */
.L_x_48343:
        /* <DEDUP_REMOVED lines=28> */
.L_x_48364:
[----:B------:R1:W5:Y:S04]  /*36a90*/  @P1 LDG.E.128 R56, desc[UR8][R118.64] ;  /* 0x0000000876381981 */ /* 0x000368000c1e1d00 */
[----:B------:R1:W5:Y:S04]  /*36aa0*/  @P0 LDG.E.128 R52, desc[UR8][R122.64] ;  /* 0x000000087a340981 */ /* 0x000368000c1e1d00 */
        /* <DEDUP_REMOVED lines=18> */
.L_x_48368:
        /* <DEDUP_REMOVED lines=13> */
.L_x_48370:
[----:B------:R-:W-:Y:S05]  /*36ca0*/  BSYNC.RECONVERGENT B1 ;  /* 0x0000000000017941 */ /* 0x000fea0003800200 */
.L_x_48369:
        /* <DEDUP_REMOVED lines=42> */
.L_x_48367:
[----:B------:R-:W-:Y:S05]  /*36f50*/  BSYNC.RECONVERGENT B0 ;  /* 0x0000000000007941 */ /* 0x000fea0003800200 */
.L_x_48366:
        /* <DEDUP_REMOVED lines=17> */
.L_x_48373:
        /* <DEDUP_REMOVED lines=13> */
.L_x_48375:
[----:B------:R-:W-:Y:S05]  /*37140*/  BSYNC.RECONVERGENT B1 ;  /* 0x0000000000017941 */ /* 0x000fea0003800200 */
.L_x_48374:
        /* <DEDUP_REMOVED lines=43> */
.L_x_48372:
[----:B------:R-:W-:Y:S05]  /*37400*/  BSYNC.RECONVERGENT B0 ;  /* 0x0000000000007941 */ /* 0x000fea0003800200 */
.L_x_48371:
        /* <DEDUP_REMOVED lines=15> */
.L_x_48378:
        /* <DEDUP_REMOVED lines=13> */
.L_x_48380:
[----:B------:R-:W-:Y:S05]  /*375d0*/  BSYNC.RECONVERGENT B1 ;  /* 0x0000000000017941 */ /* 0x000fea0003800200 */
.L_x_48379:
        /* <DEDUP_REMOVED lines=43> */
.L_x_48377:
[----:B------:R-:W-:Y:S05]  /*37890*/  BSYNC.RECONVERGENT B0 ;  /* 0x0000000000007941 */ /* 0x000fea0003800200 */
.L_x_48376:
        /* <DEDUP_REMOVED lines=17> */
.L_x_48383:
        /* <DEDUP_REMOVED lines=13> */
.L_x_48385:
[----:B------:R-:W-:Y:S05]  /*37a80*/  BSYNC.RECONVERGENT B1 ;  /* 0x0000000000017941 */ /* 0x000fea0003800200 */
.L_x_48384:
        /* <DEDUP_REMOVED lines=43> */
.L_x_48382:
[----:B------:R-:W-:Y:S05]  /*37d40*/  BSYNC.RECONVERGENT B0 ;  /* 0x0000000000007941 */ /* 0x000fea0003800200 */
.L_x_48381:
        /* <DEDUP_REMOVED lines=15> */
.L_x_48388:
        /* <DEDUP_REMOVED lines=13> */
.L_x_48390:
[----:B------:R-:W-:Y:S05]  /*37f10*/  BSYNC.RECONVERGENT B1 ;  /* 0x0000000000017941 */ /* 0x000fea0003800200 */
.L_x_48389:
        /* <DEDUP_REMOVED lines=43> */
.L_x_48387:
[----:B------:R-:W-:Y:S05]  /*381d0*/  BSYNC.RECONVERGENT B0 ;  /* 0x0000000000007941 */ /* 0x000fea0003800200 */
.L_x_48386:
        /* <DEDUP_REMOVED lines=17> */
.L_x_48393:
        /* <DEDUP_REMOVED lines=13> */
.L_x_48395:
[----:B------:R-:W-:Y:S05]  /*383c0*/  BSYNC.RECONVERGENT B1 ;  /* 0x0000000000017941 */ /* 0x000fea0003800200 */
.L_x_48394:
        /* <DEDUP_REMOVED lines=43> */
.L_x_48392:
[----:B------:R-:W-:Y:S05]  /*38680*/  BSYNC.RECONVERGENT B0 ;  /* 0x0000000000007941 */ /* 0x000fea0003800200 */
.L_x_48391:
        /* <DEDUP_REMOVED lines=15> */
.L_x_48398:
        /* <DEDUP_REMOVED lines=13> */
.L_x_48400:
[----:B------:R-:W-:Y:S05]  /*38850*/  BSYNC.RECONVERGENT B1 ;  /* 0x0000000000017941 */ /* 0x000fea0003800200 */
.L_x_48399:
        /* <DEDUP_REMOVED lines=43> */
.L_x_48397:
[----:B------:R-:W-:Y:S05]  /*38b10*/  BSYNC.RECONVERGENT B0 ;  /* 0x0000000000007941 */ /* 0x000fea0003800200 */
.L_x_48396:
        /* <DEDUP_REMOVED lines=17> */
.L_x_48403:
        /* <DEDUP_REMOVED lines=15> */
.L_x_48405:
[----:B------:R-:W-:Y:S05]  /*38d20*/  BSYNC.RECONVERGENT B1 ;  /* 0x0000000000017941 */ /* 0x000fea0003800200 */
.L_x_48404:
        /* <DEDUP_REMOVED lines=43> */
.L_x_48402:
[----:B------:R-:W-:Y:S05]  /*38fe0*/  BSYNC.RECONVERGENT B0 ;  /* 0x0000000000007941 */ /* 0x000fea0003800200 */
.L_x_48401:
        /* <DEDUP_REMOVED lines=31> */
.L_x_48365:
        /* <DEDUP_REMOVED lines=16> */
.L_x_48409:
        /* <DEDUP_REMOVED lines=13> */
.L_x_48411:
[----:B------:R-:W-:Y:S05]  /*393b0*/  BSYNC.RECONVERGENT B1 ;  /* 0x0000000000017941 */ /* 0x000fea0003800200 */
.L_x_48410:
        /* <DEDUP_REMOVED lines=42> */
.L_x_48408:
[----:B------:R-:W-:Y:S05]  /*39660*/  BSYNC.RECONVERGENT B0 ;  /* 0x0000000000007941 */ /* 0x000fea0003800200 */
.L_x_48407:
        /* <DEDUP_REMOVED lines=16> */
.L_x_48414:
        /* <DEDUP_REMOVED lines=13> */
.L_x_48416:
[----:B------:R-:W-:Y:S05]  /*39840*/  BSYNC.RECONVERGENT B1 ;  /* 0x0000000000017941 */ /* 0x000fea0003800200 */
.L_x_48415:
        /* <DEDUP_REMOVED lines=43> */
.L_x_48413:
[----:B------:R-:W-:Y:S05]  /*39b00*/  BSYNC.RECONVERGENT B0 ;  /* 0x0000000000007941 */ /* 0x000fea0003800200 */
.L_x_48412:
        /* <DEDUP_REMOVED lines=16> */
.L_x_48419:
        /* <DEDUP_REMOVED lines=13> */
.L_x_48421:
[----:B------:R-:W-:Y:S05]  /*39ce0*/  BSYNC.RECONVERGENT B1 ;  /* 0x0000000000017941 */ /* 0x000fea0003800200 */
.L_x_48420:
        /* <DEDUP_REMOVED lines=43> */
.L_x_48418:
[----:B------:R-:W-:Y:S05]  /*39fa0*/  BSYNC.RECONVERGENT B0 ;  /* 0x0000000000007941 */ /* 0x000fea0003800200 */
.L_x_48417:
        /* <DEDUP_REMOVED lines=16> */
.L_x_48424:
        /* <DEDUP_REMOVED lines=13> */
.L_x_48426:
[----:B------:R-:W-:Y:S05]  /*3a180*/  BSYNC.RECONVERGENT B1 ;  /* 0x0000000000017941 */ /* 0x000fea0003800200 */
.L_x_48425:
        /* <DEDUP_REMOVED lines=43> */
.L_x_48423:
[----:B------:R-:W-:Y:S05]  /*3a440*/  BSYNC.RECONVERGENT B0 ;  /* 0x0000000000007941 */ /* 0x000fea0003800200 */
.L_x_48422:
        /* <DEDUP_REMOVED lines=16> */
.L_x_48406:
[----:B------:R-:W0:Y:S01]  /*3a550*/  @P0 LDC.64 R120, c[0x0][0x398] ;  /* 0x0000e600ff780b82 */ /* 0x000e220000000a00 */
[----:B------:R-:W-:Y:S01]  /*3a560*/  SEL R126, RZ, 0x1000000, !P5 ;  /* 0x01000000ff7e7807 */ /* 0x000fe20006800000 */
[----:B------:R-:W-:Y:S01]  /*3a570*/  VIADD R186, R6, 0x1e0 ;  /* 0x000001e006ba7836 */ /* 0x000fe20000000000 */
[----:B------:R-:W-:Y:S02]  /*3a580*/  SEL R124, RZ, 0x10000, !P4 ;  /* 0x00010000ff7c7807 */ /* 0x000fe40006000000 */
[----:B------:R-:W-:Y:S02]  /*3a590*/  SEL R125, RZ, 0x100, !P3 ;  /* 0x00000100ff7d7807 */ /* 0x000fe40005800000 */
[----:B------:R-:W-:Y:S01]  /*3a5a0*/  SEL R127, RZ, 0x1, !P2 ;  /* 0x00000001ff7f7807 */ /* 0x000fe20005000000 */
[----:B------:R-:W1:Y:S01]  /*3a5b0*/  @P1 LDC.64 R122, c[0x0][0x3a0] ;  /* 0x0000e800ff7a1b82 */ /* 0x000e620000000a00 */
[----:B------:R-:W-:Y:S01]  /*3a5c0*/  IADD3 R126, PT, PT, R125, R126, R124 ;  /* 0x0000007e7d7e7210 */ /* 0x000fe20007ffe07c */
[----:B------:R-:W-:-:S03]  /*3a5d0*/  IMAD.WIDE.U32 R124, R185, 0x10, R202 ;  /* 0x00000010b97c7825 */ /* 0x000fc600078e00ca */
[----:B------:R-:W-:Y:S02]  /*3a5e0*/  IADD3 R126, PT, PT, R126, R127, RZ ;  /* 0x0000007f7e7e7210 */ /* 0x000fe40007ffe0ff */
[----:B------:R2:W-:Y:S01]  /*3a5f0*/  STG.E.128 desc[UR8][R124.64], R116 ;  /* 0x000000747c007986 */ /* 0x0005e2000c101d08 */
[----:B0-----:R-:W-:-:S04]  /*3a600*/  @P0 IMAD.WIDE.U32 R120, R186, 0x10, R120 ;  /* 0x00000010ba780825 */ /* 0x001fc800078e0078 */
[----:B-1----:R-:W-:-:S04]  /*3a610*/  @P1 IMAD.WIDE.U32 R122, R186, 0x10, R122 ;  /* 0x00000010ba7a1825 */ /* 0x002fc800078e007a */
[----:B--2---:R-:W-:-:S05]  /*3a620*/  IMAD.WIDE.U32 R124, R185, 0x4, R200 ;  /* 0x00000004b97c7825 */ /* 0x004fca00078e00c8 */
[----:B------:R0:W-:Y:S02]  /*3a630*/  STG.E desc[UR8][R124.64], R126 ;  /* 0x0000007e7c007986 */ /* 0x0001e4000c101908 */
[----:B0-----:R-:W-:Y:S01]  /*3a640*/  IMAD.WIDE.U32 R124, R186, 0x10, R136 ;  /* 0x00000010ba7c7825 */ /* 0x001fe200078e0088 */
[----:B------:R-:W-:Y:S06]  /*3a650*/  @!P0 BRA `(.L_x_48427) ;  /* 0x00000000002c8947 */ /* 0x000fec0003800000 */
        /* <DEDUP_REMOVED lines=11> */
.L_x_48427:
        /* <DEDUP_REMOVED lines=20> */
.L_x_48431:
        /* <DEDUP_REMOVED lines=13> */
.L_x_48433:
[----:B------:R-:W-:Y:S05]  /*3a920*/  BSYNC.RECONVERGENT B1 ;  /* 0x0000000000017941 */ /* 0x000fea0003800200 */
.L_x_48432:
        /* <DEDUP_REMOVED lines=42> */
.L_x_48430:
[----:B------:R-:W-:Y:S05]  /*3abd0*/  BSYNC.RECONVERGENT B0 ;  /* 0x0000000000007941 */ /* 0x000fea0003800200 */
.L_x_48429:
[----:B------:R-:W-:Y:S01]  /*3abe0*/  ISETP.NE.AND P3, PT, R2, 0x1, PT ;  /* 0x000000010200780c */ /* 0x000fe20003f65270 */
[----:B------:R-:W-:Y:S01]  /*3abf0*/  BSSY.RECONVERGENT B0, `(.L_x_48434) ;  /* 0x0000049000007945 */ /* 0x000fe20003800200 */
[----:B------:R-:W-:Y:S01]  /*3ac00*/  I2FP.F32.U32 R3, R3 ;  /* 0x0000000300037245 */ /* 0x000fe20000201000 */
[----:B-1---5:R-:W-:Y:S01]  /*3ac10*/  FMUL.FTZ R120, R120, R16 ;  /* 0x0000001078787220 */ /* 0x022fe20000410000 */
        /* <DEDUP_REMOVED lines=13> */
.L_x_48436:
        /* <DEDUP_REMOVED lines=13> */
.L_x_48438:
[----:B------:R-:W-:Y:S05]  /*3adc0*/  BSYNC.RECONVERGENT B1 ;  /* 0x0000000000017941 */ /* 0x000fea0003800200 */
.L_x_48437:
        /* <DEDUP_REMOVED lines=43> */
.L_x_48435:
[----:B------:R-:W-:Y:S05]  /*3b080*/  BSYNC.RECONVERGENT B0 ;  /* 0x0000000000007941 */ /* 0x000fea0003800200 */
.L_x_48434:
        /* <DEDUP_REMOVED lines=15> */
.L_x_48441:
        /* <DEDUP_REMOVED lines=13> */
.L_x_48443:
[----:B------:R-:W-:Y:S05]  /*3b250*/  BSYNC.RECONVERGENT B1 ;  /* 0x0000000000017941 */ /* 0x000fea0003800200 */
.L_x_48442:
[----:B------:R-:W-:Y:S01]  /*3b260*/  IMAD.WIDE.U32 R128, R9, -0x326172a9, RZ ;  /* 0xcd9e8d5709807825 */ /* 0x000fe200078e00ff */
[----:B------:R-:W-:Y:S02]  /*3b270*/  LOP3.LUT R4, R7, UR7, R125, 0x96, !PT ;  /* 0x0000000707047c12 */ /* 0x000fe4000f8e967d */
[----:B------:R-:W-:Y:S02]  /*3b280*/  MOV R3, R138 ;  /* 0x0000008a00037202 */ /* 0x000fe40000000f00 */
        /* <DEDUP_REMOVED lines=40> */
.L_x_48440:
[----:B------:R-:W-:Y:S05]  /*3b510*/  BSYNC.RECONVERGENT B0 ;  /* 0x0000000000007941 */ /* 0x000fea0003800200 */
.L_x_48439:
        /* <DEDUP_REMOVED lines=17> */
.L_x_48446:
        /* <DEDUP_REMOVED lines=13> */
.L_x_48448:
[----:B------:R-:W-:Y:S05]  /*3b700*/  BSYNC.RECONVERGENT B1 ;  /* 0x0000000000017941 */ /* 0x000fea0003800200 */
.L_x_48447:
[----:B------:R-:W-:Y:S01]  /*3b710*/  IMAD.WIDE.U32 R128, R9, -0x326172a9, RZ ;  /* 0xcd9e8d5709807825 */ /* 0x000fe200078e00ff */
[----:B------:R-:W-:-:S03]  /*3b720*/  LOP3.LUT R4, R7, UR7, R125, 0x96, !PT ;  /* 0x0000000707047c12 */ /* 0x000fc6000f8e967d */
[----:B------:R-:W-:Y:S01]  /*3b730*/  IMAD.MOV.U32 R3, RZ, RZ, R138 ;  /* 0x000000ffff037224 */ /* 0x000fe200078e008a */
        /* <DEDUP_REMOVED lines=40> */
.L_x_48445:
[----:B------:R-:W-:Y:S05]  /*3b9c0*/  BSYNC.RECONVERGENT B0 ;  /* 0x0000000000007941 */ /* 0x000fea0003800200 */
.L_x_48444:
        /* <DEDUP_REMOVED lines=15> */
.L_x_48451:
        /* <DEDUP_REMOVED lines=13> */
.L_x_48453:
[----:B------:R-:W-:Y:S05]  /*3bb90*/  BSYNC.RECONVERGENT B1 ;  /* 0x0000000000017941 */ /* 0x000fea0003800200 */
.L_x_48452:
[----:B------:R-:W-:Y:S01]  /*3bba0*/  IMAD.WIDE.U32 R128, R9, -0x326172a9, RZ ;  /* 0xcd9e8d5709807825 */ /* 0x000fe200078e00ff */
        /* <DEDUP_REMOVED lines=42> */
.L_x_48450:
[----:B------:R-:W-:Y:S05]  /*3be50*/  BSYNC.RECONVERGENT B0 ;  /* 0x0000000000007941 */ /* 0x000fea0003800200 */
.L_x_48449:
        /* <DEDUP_REMOVED lines=17> */
.L_x_48456:
        /* <DEDUP_REMOVED lines=13> */
.L_x_48458:
[----:B------:R-:W-:Y:S05]  /*3c040*/  BSYNC.RECONVERGENT B1 ;  /* 0x0000000000017941 */ /* 0x000fea0003800200 */
.L_x_48457:
        /* <DEDUP_REMOVED lines=43> */
.L_x_48455:
[----:B------:R-:W-:Y:S05]  /*3c300*/  BSYNC.RECONVERGENT B0 ;  /* 0x0000000000007941 */ /* 0x000fea0003800200 */
.L_x_48454:
[----:B------:R-:W-:Y:S01]  /*3c310*/  ISETP.NE.AND P5, PT, R124, 0x1, PT ;  /* 0x000000017c00780c */ /* 0x000fe20003fa5270 */
[----:B------:R-:W-:Y:S01]  /*3c320*/  BSSY.RECONVERGENT B0, `(.L_x_48459) ;  /* 0x0000047000007945 */ /* 0x000fe20003800200 */
[----:B0-----:R-:W-:Y:S01]  /*3c330*/  I2FP.F32.U32 R130, R5 ;  /* 0x0000000500827245 */ /* 0x001fe20000201000 */
        /* <DEDUP_REMOVED lines=12> */
.L_x_48461:
        /* <DEDUP_REMOVED lines=13> */
.L_x_48463:
[----:B------:R-:W-:Y:S05]  /*3c4d0*/  BSYNC.RECONVERGENT B1 ;  /* 0x0000000000017941 */ /* 0x000fea0003800200 */
.L_x_48462:
        /* <DEDUP_REMOVED lines=43> */
.L_x_48460:
[----:B------:R-:W-:Y:S05]  /*3c790*/  BSYNC.RECONVERGENT B0 ;  /* 0x0000000000007941 */ /* 0x000fea0003800200 */
.L_x_48459:
        /* <DEDUP_REMOVED lines=17> */
.L_x_48466:
        /* <DEDUP_REMOVED lines=15> */
.L_x_48468:
[----:B------:R-:W-:Y:S05]  /*3c9a0*/  BSYNC.RECONVERGENT B1 ;  /* 0x0000000000017941 */ /* 0x000fea0003800200 */
.L_x_48467:
        /* <DEDUP_REMOVED lines=43> */
.L_x_48465:
[----:B------:R-:W-:Y:S05]  /*3cc60*/  BSYNC.RECONVERGENT B0 ;  /* 0x0000000000007941 */ /* 0x000fea0003800200 */
.L_x_48464:
[-C--:B------:R-:W-:Y:S01]  /*3cc70*/  FMUL.FTZ R4, R52, R16.reuse ;  /* 0x0000001034047220 */ /* 0x080fe20000410000 */
[-C--:B------:R-:W-:Y:S01]  /*3cc80*/  FSETP.GTU.FTZ.AND P6, PT, R2, R17.reuse, PT ;  /* 0x000000110200720b */ /* 0x080fe20003fdc000 */
[----:B------:R-:W-:Y:S01]  /*3cc90*/  FMUL.FTZ R125, R53, R16 ;  /* 0x00000010357d7220 */ /* 0x000fe20000410000 */
[----:B------:R-:W-:Y:S02]  /*3cca0*/  I2FP.F32.U32 R124, R124 ;  /* 0x0000007c007c7245 */ /* 0x000fe40000201000 */
[----:B------:R-:W-:Y:S02]  /*3ccb0*/  FSEL R2, R4, RZ, !P6 ;  /* 0x000000ff04027208 */ /* 0x000fe40007000000 */
[----:B------:R-:W-:Y:S01]  /*3ccc0*/  SEL R5, RZ, 0x1, P6 ;  /* 0x00000001ff057807 */ /* 0x000fe20003000000 */
[----:B------:R-:W-:Y:S01]  /*3ccd0*/  FFMA.FTZ R124, R124, R172, 1.1641532182693481445e-10 ;  /* 0x2f0000007c7c7423 */ /* 0x000fe200000100ac */
[----:B------:R-:W-:Y:S01]  /*3cce0*/  FSETP.GTU.FTZ.AND P6, PT, R3, R17, PT ;  /* 0x000000110300720b */ /* 0x000fe20003fdc000 */
[----:B------:R-:W-:Y:S01]  /*3ccf0*/  FMUL.FTZ R3, R54, R16 ;  /* 0x0000001036037220 */ /* 0x000fe20000410000 */
[----:B------:R-:W-:-:S02]  /*3cd00*/  FSEL R122, R122, RZ, P4 ;  /* 0x000000ff7a7a7208 */ /* 0x000fc40002000000 */
[----:B------:R-:W-:Y:S02]  /*3cd10*/  FSEL R125, R125, RZ, !P6 ;  /* 0x000000ff7d7d7208 */ /* 0x000fe40007000000 */
[----:B------:R-:W-:Y:S02]  /*3cd20*/  SEL R4, RZ, 0x1, P6 ;  /* 0x00000001ff047807 */ /* 0x000fe40003000000 */
[-C--:B------:R-:W-:Y:S02]  /*3cd30*/  FSETP.GTU.FTZ.AND P6, PT, R130, R17.reuse, PT ;  /* 0x000000118200720b */ /* 0x080fe40003fdc000 */
[----:B------:R-:W-:Y:S02]  /*3cd40*/  FSEL R121, R121, RZ, P3 ;  /* 0x000000ff79797208 */ /* 0x000fe40001800000 */
[----:B------:R-:W-:Y:S02]  /*3cd50*/  FSEL R126, R3, RZ, !P6 ;  /* 0x000000ff037e7208 */ /* 0x000fe40007000000 */
        /* <DEDUP_REMOVED lines=16> */
.L_x_48428:
[----:B------:R-:W-:Y:S01]  /*3ce60*/  ISETP.NE.AND P2, PT, R129, 0x1, PT ;  /* 0x000000018100780c */ /* 0x000fe20003f45270 */
[----:B------:R-:W-:Y:S01]  /*3ce70*/  BSSY.RECONVERGENT B0, `(.L_x_48470) ;  /* 0x0000047000007945 */ /* 0x000fe20003800200 */
[----:B-1----:R-:W-:Y:S02]  /*3ce80*/  HFMA2 R124, -RZ, RZ, 0, 1.1920928955078125e-07 ;  /* 0x00000002ff7c7431 */ /* 0x002fe400000001ff */
        /* <DEDUP_REMOVED lines=10> */
[----:B------:R-:W-:Y:S01]  /*3cf30*/  @P2 IMAD.MOV.U32 R138, RZ, RZ, R128 ;  /* 0x000000ffff8a2224 */ /* 0x000fe200078e0080 */
[----:B------:R-:W-:Y:S01]  /*3cf40*/  @P2 MOV R125, R11 ;  /* 0x0000000b007d2202 */ /* 0x000fe20000000f00 */
[----:B------:R-:W-:Y:S06]  /*3cf50*/  BRA `(.L_x_48471) ;  /* 0x0000000000e07947 */ /* 0x000fec0003800000 */
.L_x_48472:
        /* <DEDUP_REMOVED lines=13> */
.L_x_48474:
[----:B------:R-:W-:Y:S05]  /*3d030*/  BSYNC.RECONVERGENT B1 ;  /* 0x0000000000017941 */ /* 0x000fea0003800200 */
.L_x_48473:
        /* <DEDUP_REMOVED lines=42> */
.L_x_48471:
[----:B------:R-:W-:Y:S05]  /*3d2e0*/  BSYNC.RECONVERGENT B0 ;  /* 0x0000000000007941 */ /* 0x000fea0003800200 */
.L_x_48470:
[----:B------:R-:W-:Y:S01]  /*3d2f0*/  ISETP.NE.AND P3, PT, R124, 0x1, PT ;  /* 0x000000017c00780c */ /* 0x000fe20003f65270 */
[----:B------:R-:W-:Y:S01]  /*3d300*/  BSSY.RECONVERGENT B0, `(.L_x_48475) ;  /* 0x0000048000007945 */ /* 0x000fe20003800200 */
[----:B------:R-:W-:Y:S01]  /*3d310*/  I2FP.F32.U32 R125, R125 ;  /* 0x0000007d007d7245 */ /* 0x000fe20000201000 */
[----:B0-----:R-:W-:-:S04]  /*3d320*/  IMAD.MOV.U32 R126, RZ, RZ, 0x2 ;  /* 0x00000002ff7e7424 */ /* 0x001fc800078e00ff */
        /* <DEDUP_REMOVED lines=12> */
.L_x_48477:
        /* <DEDUP_REMOVED lines=13> */
.L_x_48479:
[----:B------:R-:W-:Y:S05]  /*3d4c0*/  BSYNC.RECONVERGENT B1 ;  /* 0x0000000000017941 */ /* 0x000fea0003800200 */
.L_x_48478:
        /* <DEDUP_REMOVED lines=43> */
.L_x_48476:
[----:B------:R-:W-:Y:S05]  /*3d780*/  BSYNC.RECONVERGENT B0 ;  /* 0x0000000000007941 */ /* 0x000fea0003800200 */
.L_x_48475:
        /* <DEDUP_REMOVED lines=16> */
.L_x_48482:
        /* <DEDUP_REMOVED lines=13> */
.L_x_48484:
[----:B------:R-:W-:Y:S05]  /*3d960*/  BSYNC.RECONVERGENT B1 ;  /* 0x0000000000017941 */ /* 0x000fea0003800200 */
.L_x_48483:
        /* <DEDUP_REMOVED lines=43> */
.L_x_48481:
[----:B------:R-:W-:Y:S05]  /*3dc20*/  BSYNC.RECONVERGENT B0 ;  /* 0x0000000000007941 */ /* 0x000fea0003800200 */
.L_x_48480:
        /* <DEDUP_REMOVED lines=16> */
.L_x_48487:
        /* <DEDUP_REMOVED lines=13> */
.L_x_48489:
[----:B------:R-:W-:Y:S05]  /*3de00*/  BSYNC.RECONVERGENT B1 ;  /* 0x0000000000017941 */ /* 0x000fea0003800200 */
.L_x_48488:
        /* <DEDUP_REMOVED lines=42> */
[----:B------:R-:W-:-:S07]  /*3e0b0*/  MOV R138, R124 ;  /* 0x0000007c008a7202 */ /* 0x000fce0000000f00 */
.L_x_48486:
[----:B------:R-:W-:Y:S05]  /*3e0c0*/  BSYNC.RECONVERGENT B0 ;  /* 0x0000000000007941 */ /* 0x000fea0003800200 */
.L_x_48485:
        /* <DEDUP_REMOVED lines=16> */
.L_x_48469:
[C---:B------:R-:W-:Y:S01]  /*3e1d0*/  IMAD.WIDE.U32 R124, R186.reuse, 0x10, R202 ;  /* 0x00000010ba7c7825 */ /* 0x040fe200078e00ca */
[----:B------:R-:W-:Y:S01]  /*3e1e0*/  SEL R130, RZ, 0x1000000, !P5 ;  /* 0x01000000ff827807 */ /* 0x000fe20006800000 */
[----:B------:R-:W0:Y:S02]  /*3e1f0*/  @P0 LDC.64 R126, c[0x0][0x398] ;  /* 0x0000e600ff7e0b82 */ /* 0x000e240000000a00 */
[----:B------:R-:W-:Y:S01]  /*3e200*/  IMAD.WIDE.U32 R128, R186, 0x4, R200 ;  /* 0x00000004ba807825 */ /* 0x000fe200078e00c8 */
[----:B------:R1:W-:Y:S03]  /*3e210*/  STG.E.128 desc[UR8][R124.64], R120 ;  /* 0x000000787c007986 */ /* 0x0003e6000c101d08 */
[----:B------:R-:W-:Y:S01]  /*3e220*/  VIADD R187, R6, 0x200 ;  /* 0x0000020006bb7836 */ /* 0x000fe20000000000 */
[----:B-1----:R-:W-:Y:S02]  /*3e230*/  SEL R124, RZ, 0x10000, !P4 ;  /* 0x00010000ff7c7807 */ /* 0x002fe40006000000 */
[----:B------:R-:W-:Y:S01]  /*3e240*/  SEL R125, RZ, 0x100, !P3 ;  /* 0x00000100ff7d7807 */ /* 0x000fe20005800000 */
[----:B0-----:R-:W-:-:S03]  /*3e250*/  @P0 IMAD.WIDE.U32 R126, R187, 0x10, R126 ;  /* 0x00000010bb7e0825 */ /* 0x001fc600078e007e */
[----:B------:R-:W-:Y:S02]  /*3e260*/  IADD3 R130, PT, PT, R125, R130, R124 ;  /* 0x000000827d827210 */ /* 0x000fe40007ffe07c */
[----:B------:R-:W-:-:S04]  /*3e270*/  SEL R124, RZ, 0x1, !P2 ;  /* 0x00000001ff7c7807 */ /* 0x000fc80005000000 */
[----:B------:R-:W-:Y:S02]  /*3e280*/  IADD3 R130, PT, PT, R130, R124, RZ ;  /* 0x0000007c82827210 */ /* 0x000fe40007ffe0ff */
        /* <DEDUP_REMOVED lines=12> */
[----:B-1----:R-:W-:-:S05]  /*3e350*/  IMAD.WIDE.U32 R128, R186, 0x4, R128 ;  /* 0x00000004ba807825 */ /* 0x002fca00078e0080 */
[----:B------:R2:W-:Y:S02]  /*3e360*/  STG.E desc[UR8][R128.64], R130 ;  /* 0x0000008280007986 */ /* 0x0005e4000c101908 */
.L_x_48490:
[C---:B0-----:R-:W-:Y:S01]  /*3e370*/  @P1 IMAD.WIDE.U32 R124, R187.reuse, 0x10, R124 ;  /* 0x00000010bb7c1825 */ /* 0x041fe200078e007c */
[----:B------:R-:W5:Y:S04]  /*3e380*/  @P0 LDG.E.128 R52, desc[UR8][R126.64] ;  /* 0x000000087e340981 */ /* 0x000f68000c1e1d00 */
        /* <DEDUP_REMOVED lines=20> */
.L_x_48494:
        /* <DEDUP_REMOVED lines=13> */
.L_x_48496:
[----:B------:R-:W-:Y:S05]  /*3e5a0*/  BSYNC.RECONVERGENT B1 ;  /* 0x0000000000017941 */ /* 0x000fea0003800200 */
.L_x_48495:
[----:B------:R-:W-:Y:S01]  /*3e5b0*/  LOP3.LUT R4, R7, UR7, R3, 0x96, !PT ;  /* 0x0000000707047c12 */ /* 0x000fe2000f8e9603 */
[----:B-12---:R-:W-:-:S04]  /*3e5c0*/  IMAD.WIDE.U32 R128, R9, -0x326172a9, RZ ;  /* 0xcd9e8d5709807825 */ /* 0x006fc800078e00ff */
        /* <DEDUP_REMOVED lines=40> */
.L_x_48493:
[----:B------:R-:W-:Y:S05]  /*3e850*/  BSYNC.RECONVERGENT B0 ;  /* 0x0000000000007941 */ /* 0x000fea0003800200 */
.L_x_48492:
        /* <DEDUP_REMOVED lines=17> */
.L_x_48499:
        /* <DEDUP_REMOVED lines=13> */
.L_x_48501:
[----:B------:R-:W-:Y:S05]  /*3ea40*/  BSYNC.RECONVERGENT B1 ;  /* 0x0000000000017941 */ /* 0x000fea0003800200 */
.L_x_48500:
        /* <DEDUP_REMOVED lines=43> */
.L_x_48498:
[----:B------:R-:W-:Y:S05]  /*3ed00*/  BSYNC.RECONVERGENT B0 ;  /* 0x0000000000007941 */ /* 0x000fea0003800200 */
.L_x_48497:
        /* <DEDUP_REMOVED lines=15> */
.L_x_48504:
[----:B------:R-:W-:Y:S01]  /*3ee00*/  IADD3 R13, PT, PT, R13, 0x1, RZ ;  /* 0x000000010d0d7810 */ /* 0x000fe20007ffe0ff */
[----:B------:R-:W-:Y:S03]  /*3ee10*/  BSSY.RECONVERGENT B1, `(.L_x_48505) ;  /* 0x000000c000017945 */ /* 0x000fe60003800200 */
[C---:B------:R-:W-:Y:S01]  /*3ee20*/  ISETP.NE.AND P3, PT, R13.reuse, RZ, PT ;  /* 0x000000ff0d00720c */ /* 0x040fe20003f65270 */
[----:B-12---:R-:W-:-:S12]  /*3ee30*/  IMAD.WIDE.U32 R128, R13, -0x2daee0ad, RZ ;  /* 0xd2511f530d807825 */ /* 0x006fd800078e00ff */
        /* <DEDUP_REMOVED lines=9> */
.L_x_48506:
[----:B------:R-:W-:Y:S05]  /*3eed0*/  BSYNC.RECONVERGENT B1 ;  /* 0x0000000000017941 */ /* 0x000fea0003800200 */
.L_x_48505:
        /* <DEDUP_REMOVED lines=40> */
[----:B------:R-:W-:Y:S02]  /*3f160*/  IMAD.MOV.U32 R134, RZ, RZ, R4 ;  /* 0x000000ffff867224 */ /* 0x000fe400078e0004 */
[----:B------:R-:W-:Y:S01]  /*3f170*/  HFMA2 R4, -RZ, RZ, 0, 0 ;  /* 0x00000000ff047431 */ /* 0x000fe200000001ff */
[----:B------:R-:W-:-:S07]  /*3f180*/  LOP3.LUT R12, R26, R128, R5, 0x96, !PT ;  /* 0x000000801a0c7212 */ /* 0x000fce00078e9605 */
.L_x_48503:
[----:B------:R-:W-:Y:S05]  /*3f190*/  BSYNC.RECONVERGENT B0 ;  /* 0x0000000000007941 */ /* 0x000fea0003800200 */
.L_x_48502:
[----:B------:R-:W-:Y:S01]  /*3f1a0*/  ISETP.NE.AND P4, PT, R4, 0x1, PT ;  /* 0x000000010400780c */ /* 0x000fe20003f85270 */
[----:B------:R-:W-:Y:S01]  /*3f1b0*/  BSSY.RECONVERGENT B0, `(.L_x_48507) ;  /* 0x0000049000007945 */ /* 0x000fe20003800200 */
[----:B------:R-:W-:Y:S01]  /*3f1c0*/  I2FP.F32.U32 R3, R3 ;  /* 0x0000000300037245 */ /* 0x000fe20000201000 */
[----:B------:R-:W-:Y:S01]  /*3f1d0*/  FMUL.FTZ R125, R125, R16 ;  /* 0x000000107d7d7220 */ /* 0x000fe20000410000 */
[----:B-12---:R-:W-:-:S03]  /*3f1e0*/  IMAD.MOV.U32 R128, RZ, RZ, 0x2 ;  /* 0x00000002ff807424 */ /* 0x006fc600078e00ff */
        /* <DEDUP_REMOVED lines=12> */
.L_x_48509:
        /* <DEDUP_REMOVED lines=13> */
.L_x_48511:
[----:B------:R-:W-:Y:S05]  /*3f380*/  BSYNC.RECONVERGENT B1 ;  /* 0x0000000000017941 */ /* 0x000fea0003800200 */
.L_x_48510:
        /* <DEDUP_REMOVED lines=41> */
[----:B------:R-:W-:Y:S01]  /*3f620*/  IMAD.MOV.U32 R128, RZ, RZ, RZ ;  /* 0x000000ffff807224 */ /* 0x000fe200078e00ff */
[----:B------:R-:W-:-:S07]  /*3f630*/  MOV R134, R4 ;  /* 0x0000000400867202 */ /* 0x000fce0000000f00 */
.L_x_48508:
[----:B------:R-:W-:Y:S05]  /*3f640*/  BSYNC.RECONVERGENT B0 ;  /* 0x0000000000007941 */ /* 0x000fea0003800200 */
.L_x_48507:
        /* <DEDUP_REMOVED lines=15> */
.L_x_48514:
        /* <DEDUP_REMOVED lines=13> */
.L_x_48516:
[----:B------:R-:W-:Y:S05]  /*3f810*/  BSYNC.RECONVERGENT B1 ;  /* 0x0000000000017941 */ /* 0x000fea0003800200 */
.L_x_48515:
        /* <DEDUP_REMOVED lines=43> */
.L_x_48513:
[----:B------:R-:W-:Y:S05]  /*3fad0*/  BSYNC.RECONVERGENT B0 ;  /* 0x0000000000007941 */ /* 0x000fea0003800200 */
.L_x_48512:
        /* <DEDUP_REMOVED lines=17> */
.L_x_48519:
        /* <DEDUP_REMOVED lines=13> */
.L_x_48521:
[----:B------:R-:W-:Y:S05]  /*3fcc0*/  BSYNC.RECONVERGENT B1 ;  /* 0x0000000000017941 */ /* 0x000fea0003800200 */
.L_x_48520:
        /* <DEDUP_REMOVED lines=40> */
[----:B------:R-:W-:Y:S01]  /*3ff50*/  IMAD.MOV.U32 R5, RZ, RZ, R134 ;  /* 0x000000ffff057224 */ /* 0x000fe200078e0086 */
[----:B------:R-:W-:Y:S01]  /*3ff60*/  MOV R134, R4 ;  /* 0x0000000400867202 */ /* 0x000fe20000000f00 */
[----:B------:R-:W-:-:S07]  /*3ff70*/  IMAD.MOV.U32 R128, RZ, RZ, RZ ;  /* 0x000000ffff807224 */ /* 0x000fce00078e00ff */
.L_x_48518:
[----:B------:R-:W-:Y:S05]  /*3ff80*/  BSYNC.RECONVERGENT B0 ;  /* 0x0000000000007941 */ /* 0x000fea0003800200 */
.L_x_48517:
        /* <DEDUP_REMOVED lines=15> */
.L_x_48524:
        /* <DEDUP_REMOVED lines=13> */
.L_x_48526:
[----:B------:R-:W-:Y:S05]  /*40150*/  BSYNC.RECONVERGENT B1 ;  /* 0x0000000000017941 */ /* 0x000fea0003800200 */
.L_x_48525:
        /* <DEDUP_REMOVED lines=43> */
.L_x_48523:
[----:B------:R-:W-:Y:S05]  /*40410*/  BSYNC.RECONVERGENT B0 ;  /* 0x0000000000007941 */ /* 0x000fea0003800200 */
.L_x_48522:
        /* <DEDUP_REMOVED lines=17> */
.L_x_48529:
        /* <DEDUP_REMOVED lines=15> */
.L_x_48531:
[----:B------:R-:W-:Y:S05]  /*40620*/  BSYNC.RECONVERGENT B1 ;  /* 0x0000000000017941 */ /* 0x000fea0003800200 */
.L_x_48530:
        /* <DEDUP_REMOVED lines=42> */
[----:B------:R-:W-:-:S07]  /*408d0*/  MOV R134, R4 ;  /* 0x0000000400867202 */ /* 0x000fce0000000f00 */
.L_x_48528:
[----:B------:R-:W-:Y:S05]  /*408e0*/  BSYNC.RECONVERGENT B0 ;  /* 0x0000000000007941 */ /* 0x000fea0003800200 */
.L_x_48527:
[-C--:B------:R-:W-:Y:S01]  /*408f0*/  FSETP.GTU.FTZ.AND P6, PT, R2, R17.reuse, PT ;  /* 0x000000110200720b */ /* 0x080fe20003fdc000 */
[-C--:B------:R-:W-:Y:S01]  /*40900*/  FMUL.FTZ R2, R52, R16.reuse ;  /* 0x0000001034027220 */ /* 0x080fe20000410000 */
[----:B------:R-:W-:Y:S01]  /*40910*/  FMUL.FTZ R129, R53, R16 ;  /* 0x0000001035817220 */ /* 0x000fe20000410000 */
[----:B------:R-:W-:Y:S02]  /*40920*/  I2FP.F32.U32 R128, R128 ;  /* 0x0000008000807245 */ /* 0x000fe40000201000 */
[----:B------:R-:W-:Y:S02]  /*40930*/  SEL R5, RZ, 0x1, P6 ;  /* 0x00000001ff057807 */ /* 0x000fe40003000000 */
[----:B------:R-:W-:Y:S01]  /*40940*/  FSEL R2, R2, RZ, !P6 ;  /* 0x000000ff02027208 */ /* 0x000fe20007000000 */
        /* <DEDUP_REMOVED lines=19> */
[----:B------:R-:W-:Y:S01]  /*40a80*/  @P1 FADD.FTZ R126, R58, R126 ;  /* 0x0000007e3a7e1221 */ /* 0x000fe20000010000 */
[----:B------:R-:W-:-:S02]  /*40a90*/  SEL R2, RZ, 0x1, P6 ;  /* 0x00000001ff027807 */ /* 0x000fc40003000000 */
[----:B------:R-:W-:Y:S01]  /*40aa0*/  FADD.FTZ R127, R128, R127 ;  /* 0x0000007f807f7221 */ /* 0x000fe20000010000 */
[----:B------:R-:W-:-:S03]  /*40ab0*/  @P1 FADD.FTZ R124, R56, R124 ;  /* 0x0000007c387c1221 */ /* 0x000fc60000010000 */
[----:B------:R-:W-:Y:S01]  /*40ac0*/  @P1 FADD.FTZ R127, R59, R127 ;  /* 0x0000007f3b7f1221 */ /* 0x000fe20000010000 */
[----:B------:R-:W-:Y:S06]  /*40ad0*/  BRA `(.L_x_48532) ;  /* 0x0000001000dc7947 */ /* 0x000fec0003800000 */
.L_x_48491:
[----:B------:R-:W-:Y:S01]  /*40ae0*/  ISETP.NE.AND P2, PT, R131, 0x1, PT ;  /* 0x000000018300780c */ /* 0x000fe20003f45270 */
[----:B------:R-:W-:Y:S01]  /*40af0*/  BSSY.RECONVERGENT B0, `(.L_x_48533) ;  /* 0x0000047000007945 */ /* 0x000fe20003800200 */
[----:B-12---:R-:W-:Y:S02]  /*40b00*/  HFMA2 R128, -RZ, RZ, 0, 1.1920928955078125e-07 ;  /* 0x00000002ff807431 */ /* 0x006fe400000001ff */
        /* <DEDUP_REMOVED lines=13> */
.L_x_48535:
        /* <DEDUP_REMOVED lines=13> */
.L_x_48537:
[----:B------:R-:W-:Y:S05]  /*40cb0*/  BSYNC.RECONVERGENT B1 ;  /* 0x0000000000017941 */ /* 0x000fea0003800200 */
.L_x_48536:
        /* <DEDUP_REMOVED lines=42> */
.L_x_48534:
[----:B------:R-:W-:Y:S05]  /*40f60*/  BSYNC.RECONVERGENT B0 ;  /* 0x0000000000007941 */ /* 0x000fea0003800200 */
.L_x_48533:
        /* <DEDUP_REMOVED lines=16> */
.L_x_48540:
        /* <DEDUP_REMOVED lines=13> */
.L_x_48542:
[----:B------:R-:W-:Y:S05]  /*41140*/  BSYNC.RECONVERGENT B1 ;  /* 0x0000000000017941 */ /* 0x000fea0003800200 */
.L_x_48541:
        /* <DEDUP_REMOVED lines=43> */
.L_x_48539:
[----:B------:R-:W-:Y:S05]  /*41400*/  BSYNC.RECONVERGENT B0 ;  /* 0x0000000000007941 */ /* 0x000fea0003800200 */
.L_x_48538:
        /* <DEDUP_REMOVED lines=16> */
.L_x_48545:
        /* <DEDUP_REMOVED lines=13> */
.L_x_48547:
[----:B------:R-:W-:Y:S05]  /*415e0*/  BSYNC.RECONVERGENT B1 ;  /* 0x0000000000017941 */ /* 0x000fea0003800200 */
.L_x_48546:
        /* <DEDUP_REMOVED lines=43> */
.L_x_48544:
[----:B------:R-:W-:Y:S05]  /*418a0*/  BSYNC.RECONVERGENT B0 ;  /* 0x0000000000007941 */ /* 0x000fea0003800200 */
.L_x_48543:
        /* <DEDUP_REMOVED lines=16> */
.L_x_48550:
        /* <DEDUP_REMOVED lines=13> */
.L_x_48552:
[----:B------:R-:W-:Y:S05]  /*41a80*/  BSYNC.RECONVERGENT B1 ;  /* 0x0000000000017941 */ /* 0x000fea0003800200 */
.L_x_48551:
        /* <DEDUP_REMOVED lines=43> */
.L_x_48549:
[----:B------:R-:W-:Y:S05]  /*41d40*/  BSYNC.RECONVERGENT B0 ;  /* 0x0000000000007941 */ /* 0x000fea0003800200 */
.L_x_48548:
        /* <DEDUP_REMOVED lines=16> */
.L_x_48532:
        /* <DEDUP_REMOVED lines=26> */
.L_x_48553:
        /* <DEDUP_REMOVED lines=22> */
.L_x_48557:
        /* <DEDUP_REMOVED lines=13> */
.L_x_48559:
[----:B------:R-:W-:Y:S05]  /*42220*/  BSYNC.RECONVERGENT B1 ;  /* 0x0000000000017941 */ /* 0x000fea0003800200 */
.L_x_48558:
        /* <DEDUP_REMOVED lines=42> */
.L_x_48556:
[----:B------:R-:W-:Y:S05]  /*424d0*/  BSYNC.RECONVERGENT B0 ;  /* 0x0000000000007941 */ /* 0x000fea0003800200 */
.L_x_48555:
        /* <DEDUP_REMOVED lines=17> */
.L_x_48562:
        /* <DEDUP_REMOVED lines=13> */
.L_x_48564:
[----:B------:R-:W-:Y:S05]  /*426c0*/  BSYNC.RECONVERGENT B1 ;  /* 0x0000000000017941 */ /* 0x000fea0003800200 */
.L_x_48563:
        /* <DEDUP_REMOVED lines=43> */
.L_x_48561:
[----:B------:R-:W-:Y:S05]  /*42980*/  BSYNC.RECONVERGENT B0 ;  /* 0x0000000000007941 */ /* 0x000fea0003800200 */
.L_x_48560:
        /* <DEDUP_REMOVED lines=15> */
.L_x_48567:
        /* <DEDUP_REMOVED lines=13> */
.L_x_48569:
[----:B------:R-:W-:Y:S05]  /*42b50*/  BSYNC.RECONVERGENT B1 ;  /* 0x0000000000017941 */ /* 0x000fea0003800200 */
.L_x_48568:
        /* <DEDUP_REMOVED lines=43> */
.L_x_48566:
[----:B------:R-:W-:Y:S05]  /*42e10*/  BSYNC.RECONVERGENT B0 ;  /* 0x0000000000007941 */ /* 0x000fea0003800200 */
.L_x_48565:
        /* <DEDUP_REMOVED lines=17> */
.L_x_48572:
        /* <DEDUP_REMOVED lines=13> */
.L_x_48574:
[----:B------:R-:W-:Y:S05]  /*43000*/  BSYNC.RECONVERGENT B1 ;  /* 0x0000000000017941 */ /* 0x000fea0003800200 */
.L_x_48573:
        /* <DEDUP_REMOVED lines=43> */
.L_x_48571:
[----:B------:R-:W-:Y:S05]  /*432c0*/  BSYNC.RECONVERGENT B0 ;  /* 0x0000000000007941 */ /* 0x000fea0003800200 */
.L_x_48570:
        /* <DEDUP_REMOVED lines=15> */
.L_x_48577:
        /* <DEDUP_REMOVED lines=13> */
.L_x_48579:
[----:B------:R-:W-:Y:S05]  /*43490*/  BSYNC.RECONVERGENT B1 ;  /* 0x0000000000017941 */ /* 0x000fea0003800200 */
.L_x_48578:
        /* <DEDUP_REMOVED lines=43> */
.L_x_48576:
[----:B------:R-:W-:Y:S05]  /*43750*/  BSYNC.RECONVERGENT B0 ;  /* 0x0000000000007941 */ /* 0x000fea0003800200 */
.L_x_48575:
        /* <DEDUP_REMOVED lines=17> */
.L_x_48582:
        /* <DEDUP_REMOVED lines=13> */
.L_x_48584:
[----:B------:R-:W-:Y:S05]  /*43940*/  BSYNC.RECONVERGENT B1 ;  /* 0x0000000000017941 */ /* 0x000fea0003800200 */
.L_x_48583:
        /* <DEDUP_REMOVED lines=43> */
.L_x_48581:
[----:B------:R-:W-:Y:S05]  /*43c00*/  BSYNC.RECONVERGENT B0 ;  /* 0x0000000000007941 */ /* 0x000fea0003800200 */
.L_x_48580:
        /* <DEDUP_REMOVED lines=15> */
.L_x_48587:
        /* <DEDUP_REMOVED lines=13> */
.L_x_48589:
[----:B------:R-:W-:Y:S05]  /*43dd0*/  BSYNC.RECONVERGENT B1 ;  /* 0x0000000000017941 */ /* 0x000fea0003800200 */
.L_x_48588:
        /* <DEDUP_REMOVED lines=43> */
.L_x_48586:
[----:B------:R-:W-:Y:S05]  /*44090*/  BSYNC.RECONVERGENT B0 ;  /* 0x0000000000007941 */ /* 0x000fea0003800200 */
.L_x_48585:
        /* <DEDUP_REMOVED lines=17> */
.L_x_48592:
        /* <DEDUP_REMOVED lines=15> */
.L_x_48594:
[----:B------:R-:W-:Y:S05]  /*442a0*/  BSYNC.RECONVERGENT B1 ;  /* 0x0000000000017941 */ /* 0x000fea0003800200 */
.L_x_48593:
        /* <DEDUP_REMOVED lines=43> */
.L_x_48591:
[----:B------:R-:W-:Y:S05]  /*44560*/  BSYNC.RECONVERGENT B0 ;  /* 0x0000000000007941 */ /* 0x000fea0003800200 */
.L_x_48590:
        /* <DEDUP_REMOVED lines=31> */
.L_x_48554:
        /* <DEDUP_REMOVED lines=16> */
.L_x_48598:
        /* <DEDUP_REMOVED lines=13> */
.L_x_48600:
[----:B------:R-:W-:Y:S05]  /*44930*/  BSYNC.RECONVERGENT B1 ;  /* 0x0000000000017941 */ /* 0x000fea0003800200 */
.L_x_48599:
        /* <DEDUP_REMOVED lines=38> */
[----:B------:R-:W-:Y:S01]  /*44ba0*/  IMAD.WIDE.U32 R190, R191, -0x2daee0ad, RZ ;  /* 0xd2511f53bfbe7825 */ /* 0x000fe200078e00ff */
[----:B------:R-:W-:-:S04]  /*44bb0*/  MOV R8, R138 ;  /* 0x0000008a00087202 */ /* 0x000fc80000000f00 */
[----:B------:R-:W-:Y:S01]  /*44bc0*/  LOP3.LUT R12, R26, R132, R191, 0x96, !PT ;  /* 0x000000841a0c7212 */ /* 0x000fe200078e96bf */
[----:B------:R-:W-:-:S07]  /*44bd0*/  HFMA2 R132, -RZ, RZ, 0, 0 ;  /* 0x00000000ff847431 */ /* 0x000fce00000001ff */
.L_x_48597:
[----:B------:R-:W-:Y:S05]  /*44be0*/  BSYNC.RECONVERGENT B0 ;  /* 0x0000000000007941 */ /* 0x000fea0003800200 */
.L_x_48596:
        /* <DEDUP_REMOVED lines=16> */
.L_x_48603:
        /* <DEDUP_REMOVED lines=13> */
.L_x_48605:
[----:B------:R-:W-:Y:S05]  /*44dc0*/  BSYNC.RECONVERGENT B1 ;  /* 0x0000000000017941 */ /* 0x000fea0003800200 */
.L_x_48604:
        /* <DEDUP_REMOVED lines=43> */
.L_x_48602:
[----:B------:R-:W-:Y:S05]  /*45080*/  BSYNC.RECONVERGENT B0 ;  /* 0x0000000000007941 */ /* 0x000fea0003800200 */
.L_x_48601:
        /* <DEDUP_REMOVED lines=16> */
.L_x_48608:
        /* <DEDUP_REMOVED lines=13> */
.L_x_48610:
[----:B------:R-:W-:Y:S05]  /*45260*/  BSYNC.RECONVERGENT B1 ;  /* 0x0000000000017941 */ /* 0x000fea0003800200 */
.L_x_48609:
        /* <DEDUP_REMOVED lines=43> */
.L_x_48607:
[----:B------:R-:W-:Y:S05]  /*45520*/  BSYNC.RECONVERGENT B0 ;  /* 0x0000000000007941 */ /* 0x000fea0003800200 */
.L_x_48606:
        /* <DEDUP_REMOVED lines=16> */
.L_x_48613:
        /* <DEDUP_REMOVED lines=13> */
.L_x_48615:
[----:B------:R-:W-:Y:S05]  /*45700*/  BSYNC.RECONVERGENT B1 ;  /* 0x0000000000017941 */ /* 0x000fea0003800200 */
.L_x_48614:
        /* <DEDUP_REMOVED lines=37> */
[----:B------:R-:W-:Y:S02]  /*45960*/  LOP3.LUT R11, R19, R138, R133, 0x96, !PT ;  /* 0x0000008a130b7212 */ /* 0x000fe400078e9685 */
[----:B------:R-:W-:Y:S01]  /*45970*/  MOV R8, R132 ;  /* 0x0000008400087202 */ /* 0x000fe20000000f00 */
[----:B------:R-:W-:-:S05]  /*45980*/  IMAD.WIDE.U32 R132, R12, -0x2daee0ad, RZ ;  /* 0xd2511f530c847825 */ /* 0x000fca00078e00ff */
[----:B------:R-:W-:Y:S01]  /*45990*/  LOP3.LUT R12, R26, R134, R133, 0x96, !PT ;  /* 0x000000861a0c7212 */ /* 0x000fe200078e9685 */
[----:B------:R-:W-:Y:S01]  /*459a0*/  IMAD.MOV.U32 R133, RZ, RZ, R190 ;  /* 0x000000ffff857224 */ /* 0x000fe200078e00be */
[----:B------:R-:W-:-:S07]  /*459b0*/  MOV R190, R132 ;  /* 0x0000008400be7202 */ /* 0x000fce0000000f00 */
.L_x_48612:
[----:B------:R-:W-:Y:S05]  /*459c0*/  BSYNC.RECONVERGENT B0 ;  /* 0x0000000000007941 */ /* 0x000fea0003800200 */
.L_x_48611:
        /* <DEDUP_REMOVED lines=16> */
.L_x_48595:
[----:B------:R-:W-:Y:S01]  /*45ad0*/  IMAD.WIDE.U32 R132, R188, 0x10, R202 ;  /* 0x00000010bc847825 */ /* 0x000fe200078e00ca */
[----:B------:R-:W-:Y:S01]  /*45ae0*/  SEL R138, RZ, 0x1000000, !P5 ;  /* 0x01000000ff8a7807 */ /* 0x000fe20006800000 */
[----:B------:R-:W0:Y:S03]  /*45af0*/  @P0 LDC.64 R134, c[0x0][0x398] ;  /* 0x0000e600ff860b82 */ /* 0x000e260000000a00 */
[----:B------:R1:W-:Y:S02]  /*45b00*/  STG.E.128 desc[UR8][R132.64], R128 ;  /* 0x0000008084007986 */ /* 0x0003e4000c101d08 */
[----:B-1----:R-:W-:Y:S02]  /*45b10*/  SEL R132, RZ, 0x10000, !P4 ;  /* 0x00010000ff847807 */ /* 0x002fe40006000000 */
[----:B------:R-:W-:-:S04]  /*45b20*/  SEL R133, RZ, 0x100, !P3 ;  /* 0x00000100ff857807 */ /* 0x000fc80005800000 */
[----:B------:R-:W-:Y:S02]  /*45b30*/  IADD3 R138, PT, PT, R133, R138, R132 ;  /* 0x0000008a858a7210 */ /* 0x000fe40007ffe084 */
[----:B------:R-:W-:-:S04]  /*45b40*/  SEL R132, RZ, 0x1, !P2 ;  /* 0x00000001ff847807 */ /* 0x000fc80005000000 */
[----:B------:R-:W-:Y:S01]  /*45b50*/  IADD3 R138, PT, PT, R138, R132, RZ ;  /* 0x000000848a8a7210 */ /* 0x000fe20007ffe0ff */
        /* <DEDUP_REMOVED lines=10> */
[----:B------:R-:W-:-:S04]  /*45c00*/  LOP3.LUT R189, R5, 0xff, RZ, 0xc0, !PT ;  /* 0x000000ff05bd7812 */ /* 0x000fc800078ec0ff */
[----:B------:R-:W-:Y:S01]  /*45c10*/  IADD3 R138, PT, PT, R138, R189, RZ ;  /* 0x000000bd8a8a7210 */ /* 0x000fe20007ffe0ff */
[----:B-1----:R-:W-:-:S05]  /*45c20*/  IMAD.WIDE.U32 R132, R188, 0x4, R132 ;  /* 0x00000004bc847825 */ /* 0x002fca00078e0084 */
[----:B------:R2:W-:Y:S02]  /*45c30*/  STG.E desc[UR8][R132.64], R138 ;  /* 0x0000008a84007986 */ /* 0x0005e4000c101908 */
.L_x_48616:
[----:B-12---:R-:W1:Y:S01]  /*45c40*/  @P1 LDC.64 R132, c[0x0][0x3a0] ;  /* 0x0000e800ff841b82 */ /* 0x006e620000000a00 */
[----:B------:R-:W-:-:S04]  /*45c50*/  VIADD R191, R6, 0x240 ;  /* 0x0000024006bf7836 */ /* 0x000fc80000000000 */
[----:B0-----:R-:W-:-:S05]  /*45c60*/  @P0 IMAD.WIDE.U32 R134, R191, 0x10, R134 ;  /* 0x00000010bf860825 */ /* 0x001fca00078e0086 */
[----:B------:R-:W5:Y:S01]  /*45c70*/  @P0 LDG.E.128 R52, desc[UR8][R134.64] ;  /* 0x0000000886340981 */ /* 0x000f62000c1e1d00 */
        /* <DEDUP_REMOVED lines=21> */
.L_x_48620:
        /* <DEDUP_REMOVED lines=13> */
.L_x_48622:
[----:B------:R-:W-:Y:S05]  /*45ea0*/  BSYNC.RECONVERGENT B1 ;  /* 0x0000000000017941 */ /* 0x000fea0003800200 */
.L_x_48621:
        /* <DEDUP_REMOVED lines=43> */
.L_x_48619:
[----:B------:R-:W-:Y:S05]  /*46160*/  BSYNC.RECONVERGENT B0 ;  /* 0x0000000000007941 */ /* 0x000fea0003800200 */
.L_x_48618:
        /* <DEDUP_REMOVED lines=17> */
.L_x_48625:
        /* <DEDUP_REMOVED lines=13> */
.L_x_48627:
[----:B------:R-:W-:Y:S05]  /*46350*/  BSYNC.RECONVERGENT B1 ;  /* 0x0000000000017941 */ /* 0x000fea0003800200 */
.L_x_48626:
        /* <DEDUP_REMOVED lines=43> */
.L_x_48624:
[----:B------:R-:W-:Y:S05]  /*46610*/  BSYNC.RECONVERGENT B0 ;  /* 0x0000000000007941 */ /* 0x000fea0003800200 */
.L_x_48623:
        /* <DEDUP_REMOVED lines=15> */
.L_x_48630:
        /* <DEDUP_REMOVED lines=13> */
.L_x_48632:
[----:B------:R-:W-:Y:S05]  /*467e0*/  BSYNC.RECONVERGENT B1 ;  /* 0x0000000000017941 */ /* 0x000fea0003800200 */
.L_x_48631:
        /* <DEDUP_REMOVED lines=40> */
[----:B------:R-:W-:Y:S01]  /*46a70*/  MOV R189, R4 ;  /* 0x0000000400bd7202 */ /* 0x000fe20000000f00 */
[----:B------:R-:W-:Y:S01]  /*46a80*/  IMAD.MOV.U32 R4, RZ, RZ, RZ ;  /* 0x000000ffff047224 */ /* 0x000fe200078e00ff */
[----:B------:R-:W-:-:S07]  /*46a90*/  LOP3.LUT R12, R26, R138, R5, 0x96, !PT ;  /* 0x0000008a1a0c7212 */ /* 0x000fce00078e9605 */
.L_x_48629:
[----:B------:R-:W-:Y:S05]  /*46aa0*/  BSYNC.RECONVERGENT B0 ;  /* 0x0000000000007941 */ /* 0x000fea0003800200 */
.L_x_48628:
        /* <DEDUP_REMOVED lines=17> */
.L_x_48635:
        /* <DEDUP_REMOVED lines=13> */
.L_x_48637:
[----:B------:R-:W-:Y:S05]  /*46c90*/  BSYNC.RECONVERGENT B1 ;  /* 0x0000000000017941 */ /* 0x000fea0003800200 */
.L_x_48636:
        /* <DEDUP_REMOVED lines=42> */
[----:B------:R-:W-:-:S07]  /*46f40*/  HFMA2 R138, -RZ, RZ, 0, 0 ;  /* 0x00000000ff8a7431 */ /* 0x000fce00000001ff */
.L_x_48634:
[----:B------:R-:W-:Y:S05]  /*46f50*/  BSYNC.RECONVERGENT B0 ;  /* 0x0000000000007941 */ /* 0x000fea0003800200 */
.L_x_48633:
        /* <DEDUP_REMOVED lines=15> */
.L_x_48640:
        /* <DEDUP_REMOVED lines=13> */
.L_x_48642:
[----:B------:R-:W-:Y:S05]  /*47120*/  BSYNC.RECONVERGENT B1 ;  /* 0x0000000000017941 */ /* 0x000fea0003800200 */
.L_x_48641:
        /* <DEDUP_REMOVED lines=43> */
.L_x_48639:
[----:B------:R-:W-:Y:S05]  /*473e0*/  BSYNC.RECONVERGENT B0 ;  /* 0x0000000000007941 */ /* 0x000fea0003800200 */
.L_x_48638:
        /* <DEDUP_REMOVED lines=17> */
.L_x_48645:
        /* <DEDUP_REMOVED lines=13> */
.L_x_48647:
[----:B------:R-:W-:Y:S05]  /*475d0*/  BSYNC.RECONVERGENT B1 ;  /* 0x0000000000017941 */ /* 0x000fea0003800200 */
.L_x_48646:
        /* <DEDUP_REMOVED lines=43> */
.L_x_48644:
[----:B------:R-:W-:Y:S05]  /*47890*/  BSYNC.RECONVERGENT B0 ;  /* 0x0000000000007941 */ /* 0x000fea0003800200 */
.L_x_48643:
        /* <DEDUP_REMOVED lines=15> */
.L_x_48650:
        /* <DEDUP_REMOVED lines=13> */
.L_x_48652:
[----:B------:R-:W-:Y:S05]  /*47a60*/  BSYNC.RECONVERGENT B1 ;  /* 0x0000000000017941 */ /* 0x000fea0003800200 */
.L_x_48651:
        /* <DEDUP_REMOVED lines=40> */
[----:B------:R-:W-:Y:S01]  /*47cf0*/  IMAD.MOV.U32 R4, RZ, RZ, RZ ;  /* 0x000000ffff047224 */ /* 0x000fe200078e00ff */
[----:B------:R-:W-:Y:S02]  /*47d00*/  LOP3.LUT R11, R19, R192, R139, 0x96, !PT ;  /* 0x000000c0130b7212 */ /* 0x000fe400078e968b */
[----:B------:R-:W-:-:S07]  /*47d10*/  MOV R8, R138 ;  /* 0x0000008a00087202 */ /* 0x000fce0000000f00 */
.L_x_48649:
[----:B------:R-:W-:Y:S05]  /*47d20*/  BSYNC.RECONVERGENT B0 ;  /* 0x0000000000007941 */ /* 0x000fea0003800200 */
.L_x_48648:
        /* <DEDUP_REMOVED lines=17> */
.L_x_48655:
        /* <DEDUP_REMOVED lines=12> */
[----:B------:R-:W-:Y:S02]  /*47f00*/  @P0 IADD3 R5, PT, PT, R7, RZ, RZ ;  /* 0x000000ff07050210 */ /* 0x000fe40007ffe0ff */
[----:B------:R-:W-:-:S03]  /*47f10*/  ISETP.NE.AND P0, PT, R4, RZ, PT ;  /* 0x000000ff0400720c */ /* 0x000fc60003f05270 */
[----:B------:R-:W-:-:S10]  /*47f20*/  @!P6 IMAD.MOV.U32 R7, RZ, RZ, R5 ;  /* 0x000000ffff07e224 */ /* 0x000fd400078e0005 */
.L_x_48657:
[----:B------:R-:W-:Y:S05]  /*47f30*/  BSYNC.RECONVERGENT B1 ;  /* 0x0000000000017941 */ /* 0x000fea0003800200 */
.L_x_48656:
        /* <DEDUP_REMOVED lines=37> */
[----:B------:R-:W-:Y:S01]  /*48190*/  LOP3.LUT R12, R26, R138, R5, 0x96, !PT ;  /* 0x0000008a1a0c7212 */ /* 0x000fe200078e9605 */
[----:B------:R-:W-:-:S04]  /*481a0*/  IMAD.WIDE.U32 R138, R139, -0x326172a9, RZ ;  /* 0xcd9e8d578b8a7825 */ /* 0x000fc800078e00ff */
[----:B------:R-:W-:Y:S01]  /*481b0*/  IMAD.MOV.U32 R8, RZ, RZ, R138 ;  /* 0x000000ffff087224 */ /* 0x000fe200078e008a */
[----:B------:R-:W-:Y:S01]  /*481c0*/  MOV R138, R189 ;  /* 0x000000bd008a7202 */ /* 0x000fe20000000f00 */
[----:B------:R-:W-:Y:S01]  /*481d0*/  IMAD.MOV.U32 R189, RZ, RZ, R4 ;  /* 0x000000ffffbd7224 */ /* 0x000fe200078e0004 */
[----:B------:R-:W-:-:S07]  /*481e0*/  LOP3.LUT R11, R19, R192, R139, 0x96, !PT ;  /* 0x000000c0130b7212 */ /* 0x000fce00078e968b */
.L_x_48654:
[----:B------:R-:W-:Y:S05]  /*481f0*/  BSYNC.RECONVERGENT B0 ;  /* 0x0000000000007941 */ /* 0x000fea0003800200 */
.L_x_48653:
[-C--:B------:R-:W-:Y:S01]  /*48200*/  FSETP.GTU.FTZ.AND P6, PT, R2, R17.reuse, PT ;  /* 0x000000110200720b */ /* 0x080fe20003fdc000 */
[-C--:B------:R-:W-:Y:S01]  /*48210*/  FMUL.FTZ R2, R52, R16.reuse ;  /* 0x0000001034027220 */ /* 0x080fe20000410000 */
[----:B------:R-:W-:Y:S01]  /*48220*/  LOP3.LUT R15, R15, 0xfffffffd, RZ, 0xc0, !PT ;  /* 0xfffffffd0f0f7812 */ /* 0x000fe200078ec0ff */
[-C--:B------:R-:W-:Y:S01]  /*48230*/  FMUL.FTZ R139, R54, R16.reuse ;  /* 0x00000010368b7220 */ /* 0x080fe20000410000 */
[----:B------:R-:W-:Y:S01]  /*48240*/  SEL R5, RZ, 0x1, P6 ;  /* 0x00000001ff057807 */ /* 0x000fe20003000000 */
[----:B------:R-:W-:Y:S01]  /*48250*/  FMUL.FTZ R4, R53, R16 ;  /* 0x0000001035047220 */ /* 0x000fe20000410000 */
[----:B------:R-:W-:Y:S02]  /*48260*/  @P0 LOP3.LUT R15, R15, 0x2, RZ, 0xfc, !PT ;  /* 0x000000020f0f0812 */ /* 0x000fe400078efcff */
[----:B------:R-:W-:Y:S02]  /*48270*/  FSEL R2, R2, RZ, !P6 ;  /* 0x000000ff02027208 */ /* 0x000fe40007000000 */
[----:B------:R-:W-:-:S02]  /*48280*/  FSETP.GTU.FTZ.AND P6, PT, R3, R17, PT ;  /* 0x000000110300720b */ /* 0x000fc40003fdc000 */
[-C--:B------:R-:W-:Y:S02]  /*48290*/  FSETP.GTU.FTZ.AND P0, PT, R190, R17.reuse, PT ;  /* 0x00000011be00720b */ /* 0x080fe40003f1c000 */
[----:B------:R-:W-:Y:S02]  /*482a0*/  I2FP.F32.U32 R3, R138 ;  /* 0x0000008a00037245 */ /* 0x000fe40000201000 */
[----:B------:R-:W-:Y:S02]  /*482b0*/  FSEL R139, R139, RZ, !P0 ;  /* 0x000000ff8b8b7208 */ /* 0x000fe40004000000 */
[----:B------:R-:W-:Y:S01]  /*482c0*/  FSEL R134, R134, RZ, P4 ;  /* 0x000000ff86867208 */ /* 0x000fe20002000000 */
[----:B------:R-:W-:Y:S01]  /*482d0*/  FFMA.FTZ R3, R3, R172, 1.1641532182693481445e-10 ;  /* 0x2f00000003037423 */ /* 0x000fe200000100ac */
[----:B------:R-:W-:Y:S02]  /*482e0*/  FSEL R138, R4, RZ, !P6 ;  /* 0x000000ff048a7208 */ /* 0x000fe40007000000 */
[----:B------:R-:W-:Y:S01]  /*482f0*/  SEL R4, RZ, 0x1, P6 ;  /* 0x00000001ff047807 */ /* 0x000fe20003000000 */
[----:B------:R-:W-:Y:S01]  /*48300*/  FADD.FTZ R134, R134, R139 ;  /* 0x0000008b86867221 */ /* 0x000fe20000010000 */
[----:B------:R-:W-:Y:S01]  /*48310*/  FMUL.FTZ R139, R55, R16 ;  /* 0x00000010378b7220 */ /* 0x000fe20000410000 */
[----:B------:R-:W-:-:S02]  /*48320*/  FSETP.GTU.FTZ.AND P6, PT, R3, R17, PT ;  /* 0x000000110300720b */ /* 0x000fc40003fdc000 */
[----:B------:R-:W-:Y:S01]  /*48330*/  FSEL R133, R133, RZ, P3 ;  /* 0x000000ff85857208 */ /* 0x000fe20001800000 */
[----:B------:R-:W-:Y:S01]  /*48340*/  @P1 FADD.FTZ R134, R58, R134 ;  /* 0x000000863a861221 */ /* 0x000fe20000010000 */
[----:B------:R-:W-:Y:S02]  /*48350*/  FSEL R132, R132, RZ, P2 ;  /* 0x000000ff84847208 */ /* 0x000fe40001000000 */
        /* <DEDUP_REMOVED lines=8> */
[----:B------:R-:W-:Y:S01]  /*483e0*/  SEL R2, RZ, 0x1, P6 ;  /* 0x00000001ff027807 */ /* 0x000fe20003000000 */
[----:B------:R-:W-:-:S02]  /*483f0*/  @P1 FADD.FTZ R132, R56, R132 ;  /* 0x0000008438841221 */ /* 0x000fc40000010000 */
[----:B------:R-:W-:Y:S01]  /*48400*/  @P1 FADD.FTZ R135, R59, R135 ;  /* 0x000000873b871221 */ /* 0x000fe20000010000 */
[----:B------:R-:W-:Y:S07]  /*48410*/  BRA `(.L_x_48658) ;  /* 0x0000001000e07947 */ /* 0x000fee0003800000 */
.L_x_48617:
        /* <DEDUP_REMOVED lines=16> */
.L_x_48661:
        /* <DEDUP_REMOVED lines=13> */
.L_x_48663:
[----:B------:R-:W-:Y:S05]  /*485f0*/  BSYNC.RECONVERGENT B1 ;  /* 0x0000000000017941 */ /* 0x000fea0003800200 */
.L_x_48662:
        /* <DEDUP_REMOVED lines=43> */
.L_x_48660:
[----:B------:R-:W-:Y:S05]  /*488b0*/  BSYNC.RECONVERGENT B0 ;  /* 0x0000000000007941 */ /* 0x000fea0003800200 */
.L_x_48659:
        /* <DEDUP_REMOVED lines=16> */
.L_x_48666:
        /* <DEDUP_REMOVED lines=13> */
.L_x_48668:
[----:B------:R-:W-:Y:S05]  /*48a90*/  BSYNC.RECONVERGENT B1 ;  /* 0x0000000000017941 */ /* 0x000fea0003800200 */
.L_x_48667:
        /* <DEDUP_REMOVED lines=43> */
.L_x_48665:
[----:B------:R-:W-:Y:S05]  /*48d50*/  BSYNC.RECONVERGENT B0 ;  /* 0x0000000000007941 */ /* 0x000fea0003800200 */
.L_x_48664:
        /* <DEDUP_REMOVED lines=16> */
.L_x_48671:
        /* <DEDUP_REMOVED lines=13> */
.L_x_48673:
[----:B------:R-:W-:Y:S05]  /*48f30*/  BSYNC.RECONVERGENT B1 ;  /* 0x0000000000017941 */ /* 0x000fea0003800200 */
.L_x_48672:
        /* <DEDUP_REMOVED lines=43> */
.L_x_48670:
[----:B------:R-:W-:Y:S05]  /*491f0*/  BSYNC.RECONVERGENT B0 ;  /* 0x0000000000007941 */ /* 0x000fea0003800200 */
.L_x_48669:
        /* <DEDUP_REMOVED lines=16> */
.L_x_48676:
        /* <DEDUP_REMOVED lines=13> */
.L_x_48678:
[----:B------:R-:W-:Y:S05]  /*493d0*/  BSYNC.RECONVERGENT B1 ;  /* 0x0000000000017941 */ /* 0x000fea0003800200 */
.L_x_48677:
        /* <DEDUP_REMOVED lines=43> */
.L_x_48675:
[----:B------:R-:W-:Y:S05]  /*49690*/  BSYNC.RECONVERGENT B0 ;  /* 0x0000000000007941 */ /* 0x000fea0003800200 */
.L_x_48674:
        /* <DEDUP_REMOVED lines=16> */
.L_x_48658:
        /* <DEDUP_REMOVED lines=22> */
.L_x_48679:
[----:B01----:R-:W0:Y:S01]  /*49900*/  @P0 LDC.64 R138, c[0x0][0x398] ;  /* 0x0000e600ff8a0b82 */ /* 0x003e220000000a00 */
[----:B------:R-:W-:-:S04]  /*49910*/  VIADD R192, R6, 0x260 ;  /* 0x0000026006c07836 */ /* 0x000fc80000000000 */
[----:B0-----:R-:W-:-:S05]  /*49920*/  @P0 IMAD.WIDE.U32 R138, R192, 0x10, R138 ;  /* 0x00000010c08a0825 */ /* 0x001fca00078e008a */
[----:B------:R0:W5:Y:S02]  /*49930*/  @P0 LDG.E.128 R52, desc[UR8][R138.64] ;  /* 0x000000088a340981 */ /* 0x000164000c1e1d00 */
[----:B0-----:R-:W0:Y:S01]  /*49940*/  @P1 LDC.64 R138, c[0x0][0x3a0] ;  /* 0x0000e800ff8a1b82 */ /* 0x001e220000000a00 */
[----:B------:R-:W-:-:S04]  /*49950*/  IMAD.WIDE.U32 R136, R192, 0x10, R136 ;  /* 0x00000010c0887825 */ /* 0x000fc800078e0088 */
[----:B0-----:R-:W-:-:S05]  /*49960*/  @P1 IMAD.WIDE.U32 R138, R192, 0x10, R138 ;  /* 0x00000010c08a1825 */ /* 0x001fca00078e008a */
[----:B------:R0:W5:Y:S04]  /*49970*/  @P1 LDG.E.128 R56, desc[UR8][R138.64] ;  /* 0x000000088a381981 */ /* 0x000168000c1e1d00 */
[----:B------:R-:W5:Y:S01]  /*49980*/  LDG.E.128 R136, desc[UR8][R136.64] ;  /* 0x0000000888887981 */ /* 0x000f62000c1e1d00 */
[----:B0-----:R-:W-:Y:S05]  /*49990*/  @!P0 BRA `(.L_x_48680) ;  /* 0x0000002400d08947 */ /* 0x001fea0003800000 */
        /* <DEDUP_REMOVED lines=16> */
.L_x_48683:
        /* <DEDUP_REMOVED lines=13> */
.L_x_48685:
[----:B------:R-:W-:Y:S05]  /*49b70*/  BSYNC.RECONVERGENT B1 ;  /* 0x0000000000017941 */ /* 0x000fea0003800200 */
.L_x_48684:
        /* <DEDUP_REMOVED lines=41> */
[----:B------:R-:W-:Y:S02]  /*49e10*/  LOP3.LUT R11, R19, R194, R5, 0x96, !PT ;  /* 0x000000c2130b7212 */ /* 0x000fe400078e9605 */
[----:B------:R-:W-:-:S07]  /*49e20*/  MOV R8, R4 ;  /* 0x0000000400087202 */ /* 0x000fce0000000f00 */
.L_x_48682:
[----:B------:R-:W-:Y:S05]  /*49e30*/  BSYNC.RECONVERGENT B0 ;  /* 0x0000000000007941 */ /* 0x000fea0003800200 */
.L_x_48681:
        /* <DEDUP_REMOVED lines=17> */
.L_x_48688:
        /* <DEDUP_REMOVED lines=13> */
.L_x_48690:
[----:B------:R-:W-:Y:S05]  /*4a020*/  BSYNC.RECONVERGENT B1 ;  /* 0x0000000000017941 */ /* 0x000fea0003800200 */
.L_x_48689:
        /* <DEDUP_REMOVED lines=43> */
.L_x_48687:
[----:B------:R-:W-:Y:S05]  /*4a2e0*/  BSYNC.RECONVERGENT B0 ;  /* 0x0000000000007941 */ /* 0x000fea0003800200 */
.L_x_48686:
        /* <DEDUP_REMOVED lines=15> */
.L_x_48693:
        /* <DEDUP_REMOVED lines=13> */
.L_x_48695:
[----:B------:R-:W-:Y:S05]  /*4a4b0*/  BSYNC.RECONVERGENT B1 ;  /* 0x0000000000017941 */ /* 0x000fea0003800200 */
.L_x_48694:
        /* <DEDUP_REMOVED lines=43> */
.L_x_48692:
[----:B------:R-:W-:Y:S05]  /*4a770*/  BSYNC.RECONVERGENT B0 ;  /* 0x0000000000007941 */ /* 0x000fea0003800200 */
.L_x_48691:
        /* <DEDUP_REMOVED lines=17> */
.L_x_48698:
        /* <DEDUP_REMOVED lines=13> */
.L_x_48700:
[----:B------:R-:W-:Y:S05]  /*4a960*/  BSYNC.RECONVERGENT B1 ;  /* 0x0000000000017941 */ /* 0x000fea0003800200 */
.L_x_48699:
        /* <DEDUP_REMOVED lines=43> */
.L_x_48697:
[----:B------:R-:W-:Y:S05]  /*4ac20*/  BSYNC.RECONVERGENT B0 ;  /* 0x0000000000007941 */ /* 0x000fea0003800200 */
.L_x_48696:
        /* <DEDUP_REMOVED lines=15> */
.L_x_48703:
        /* <DEDUP_REMOVED lines=13> */
.L_x_48705:
[----:B------:R-:W-:Y:S05]  /*4adf0*/  BSYNC.RECONVERGENT B1 ;  /* 0x0000000000017941 */ /* 0x000fea0003800200 */
.L_x_48704:
        /* <DEDUP_REMOVED lines=43> */
.L_x_48702:
[----:B------:R-:W-:Y:S05]  /*4b0b0*/  BSYNC.RECONVERGENT B0 ;  /* 0x0000000000007941 */ /* 0x000fea0003800200 */
.L_x_48701:
        /* <DEDUP_REMOVED lines=17> */
.L_x_48708:
        /* <DEDUP_REMOVED lines=13> */
.L_x_48710:
[----:B------:R-:W-:Y:S05]  /*4b2a0*/  BSYNC.RECONVERGENT B1 ;  /* 0x0000000000017941 */ /* 0x000fea0003800200 */
.L_x_48709:
        /* <DEDUP_REMOVED lines=43> */
.L_x_48707:
[----:B------:R-:W-:Y:S05]  /*4b560*/  BSYNC.RECONVERGENT B0 ;  /* 0x0000000000007941 */ /* 0x000fea0003800200 */
.L_x_48706:
        /* <DEDUP_REMOVED lines=15> */
.L_x_48713:
        /* <DEDUP_REMOVED lines=13> */
.L_x_48715:
[----:B------:R-:W-:Y:S05]  /*4b730*/  BSYNC.RECONVERGENT B1 ;  /* 0x0000000000017941 */ /* 0x000fea0003800200 */
.L_x_48714:
        /* <DEDUP_REMOVED lines=43> */
.L_x_48712:
[----:B------:R-:W-:Y:S05]  /*4b9f0*/  BSYNC.RECONVERGENT B0 ;  /* 0x0000000000007941 */ /* 0x000fea0003800200 */
.L_x_48711:
        /* <DEDUP_REMOVED lines=17> */
.L_x_48718:
        /* <DEDUP_REMOVED lines=16> */
.L_x_48720:
[----:B------:R-:W-:Y:S05]  /*4bc10*/  BSYNC.RECONVERGENT B1 ;  /* 0x0000000000017941 */ /* 0x000fea0003800200 */
.L_x_48719:
        /* <DEDUP_REMOVED lines=36> */
[----:B------:R-:W-:Y:S01]  /*4be60*/  IMAD.WIDE.U32 R20, R20, -0x326172a9, RZ ;  /* 0xcd9e8d5714147825 */ /* 0x000fe200078e00ff */
[----:B------:R-:W-:-:S03]  /*4be70*/  LOP3.LUT R18, R24, R22, R29, 0x96, !PT ;  /* 0x0000001618127212 */ /* 0x000fc600078e961d */
[----:B------:R-:W-:Y:S01]  /*4be80*/  IMAD.MOV.U32 R8, RZ, RZ, R20 ;  /* 0x000000ffff087224 */ /* 0x000fe200078e0014 */
[----:B------:R-:W-:Y:S01]  /*4be90*/  LOP3.LUT R11, R19, R28, R21, 0x96, !PT ;  /* 0x0000001c130b7212 */ /* 0x000fe200078e9615 */
[----:B------:R-:W-:-:S04]  /*4bea0*/  IMAD.WIDE.U32 R18, R18, -0x2daee0ad, RZ ;  /* 0xd2511f5312127825 */ /* 0x000fc800078e00ff */
[----:B------:R-:W-:Y:S01]  /*4beb0*/  IMAD.MOV.U32 R190, RZ, RZ, R18 ;  /* 0x000000ffffbe7224 */ /* 0x000fe200078e0012 */
[----:B------:R-:W-:-:S07]  /*4bec0*/  LOP3.LUT R12, R26, R4, R19, 0x96, !PT ;  /* 0x000000041a0c7212 */ /* 0x000fce00078e9613 */
.L_x_48717:
[----:B------:R-:W-:Y:S05]  /*4bed0*/  BSYNC.RECONVERGENT B0 ;  /* 0x0000000000007941 */ /* 0x000fea0003800200 */
.L_x_48716:
        /* <DEDUP_REMOVED lines=16> */
[----:B------:R-:W-:Y:S02]  /*4bfe0*/  FSETP.GTU.FTZ.AND P6, PT, R172, R17, PT ;  /* 0x00000011ac00720b */ /* 0x000fe40003fdc000 */
[----:B------:R-:W-:Y:S02]  /*4bff0*/  FSEL R138, R138, RZ, P4 ;  /* 0x000000ff8a8a7208 */ /* 0x000fe40002000000 */
[----:B------:R-:W-:Y:S02]  /*4c000*/  FSEL R137, R137, RZ, P3 ;  /* 0x000000ff89897208 */ /* 0x000fe40001800000 */
[----:B------:R-:W-:Y:S01]  /*4c010*/  FSEL R139, R139, RZ, P5 ;  /* 0x000000ff8b8b7208 */ /* 0x000fe20002800000 */
[----:B------:R-:W-:Y:S01]  /*4c020*/  FADD.FTZ R18, R138, R18 ;  /* 0x000000128a127221 */ /* 0x000fe20000010000 */
[----:B------:R-:W-:Y:S01]  /*4c030*/  FSEL R20, R16, RZ, !P6 ;  /* 0x000000ff10147208 */ /* 0x000fe20007000000 */
[----:B------:R-:W-:Y:S01]  /*4c040*/  FADD.FTZ R16, R136, R19 ;  /* 0x0000001388107221 */ /* 0x000fe20000010000 */
[--C-:B------:R-:W-:Y:S01]  /*4c050*/  FADD.FTZ R17, R137, R5.reuse ;  /* 0x0000000589117221 */ /* 0x100fe20000010000 */
[----:B------:R-:W-:Y:S01]  /*4c060*/  PRMT R5, R2, 0x7610, R5 ;  /* 0x0000761002057816 */ /* 0x000fe20000000005 */
[----:B------:R-:W-:Y:S01]  /*4c070*/  @P1 FADD.FTZ R18, R58, R18 ;  /* 0x000000123a121221 */ /* 0x000fe20000010000 */
[----:B------:R-:W-:Y:S01]  /*4c080*/  FADD.FTZ R19, R20, R139 ;  /* 0x0000008b14137221 */ /* 0x000fe20000010000 */
[----:B------:R-:W-:Y:S01]  /*4c090*/  SEL R2, RZ, 0x1, P6 ;  /* 0x00000001ff027807 */ /* 0x000fe20003000000 */
[----:B------:R-:W-:Y:S01]  /*4c0a0*/  @P1 FADD.FTZ R17, R57, R17 ;  /* 0x0000001139111221 */ /* 0x000fe20000010000 */
[----:B------:R-:W-:Y:S01]  /*4c0b0*/  @P1 FADD.FTZ R16, R56, R16 ;  /* 0x0000001038101221 */ /* 0x000fe20000010000 */
[----:B------:R-:W-:Y:S01]  /*4c0c0*/  @P1 FADD.FTZ R19, R59, R19 ;  /* 0x000000133b131221 */ /* 0x000fe20000010000 */
[----:B------:R-:W-:Y:S06]  /*4c0d0*/  BRA `(.L_x_48721) ;  /* 0x0000001000e07947 */ /* 0x000fec0003800000 */
.L_x_48680:
        /* <DEDUP_REMOVED lines=16> */
.L_x_48724:
        /* <DEDUP_REMOVED lines=13> */
.L_x_48726:
[----:B------:R-:W-:Y:S05]  /*4c2b0*/  BSYNC.RECONVERGENT B1 ;  /* 0x0000000000017941 */ /* 0x000fea0003800200 */
.L_x_48725:
        /* <DEDUP_REMOVED lines=43> */
.L_x_48723:
[----:B------:R-:W-:Y:S05]  /*4c570*/  BSYNC.RECONVERGENT B0 ;  /* 0x0000000000007941 */ /* 0x000fea0003800200 */
.L_x_48722:
        /* <DEDUP_REMOVED lines=16> */
.L_x_48729:
        /* <DEDUP_REMOVED lines=13> */
.L_x_48731:
[----:B------:R-:W-:Y:S05]  /*4c750*/  BSYNC.RECONVERGENT B1 ;  /* 0x0000000000017941 */ /* 0x000fea0003800200 */
.L_x_48730:
        /* <DEDUP_REMOVED lines=41> */
[----:B------:R-:W-:Y:S02]  /*4c9f0*/  LOP3.LUT R11, R19, R196, R195, 0x96, !PT ;  /* 0x000000c4130b7212 */ /* 0x000fe400078e96c3 */
[----:B------:R-:W-:-:S07]  /*4ca00*/  MOV R8, R194 ;  /* 0x000000c200087202 */ /* 0x000fce0000000f00 */
.L_x_48728:
[----:B------:R-:W-:Y:S05]  /*4ca10*/  BSYNC.RECONVERGENT B0 ;  /* 0x0000000000007941 */ /* 0x000fea0003800200 */
.L_x_48727:
        /* <DEDUP_REMOVED lines=16> */
.L_x_48734:
        /* <DEDUP_REMOVED lines=13> */
.L_x_48736:
[----:B------:R-:W-:Y:S05]  /*4cbf0*/  BSYNC.RECONVERGENT B1 ;  /* 0x0000000000017941 */ /* 0x000fea0003800200 */
.L_x_48735:
        /* <DEDUP_REMOVED lines=43> */
.L_x_48733:
[----:B------:R-:W-:Y:S05]  /*4ceb0*/  BSYNC.RECONVERGENT B0 ;  /* 0x0000000000007941 */ /* 0x000fea0003800200 */
.L_x_48732:
        /* <DEDUP_REMOVED lines=16> */
.L_x_48739:
        /* <DEDUP_REMOVED lines=13> */
.L_x_48741:
[----:B------:R-:W-:Y:S05]  /*4d090*/  BSYNC.RECONVERGENT B1 ;  /* 0x0000000000017941 */ /* 0x000fea0003800200 */
.L_x_48740:
        /* <DEDUP_REMOVED lines=41> */
[----:B------:R-:W-:Y:S02]  /*4d330*/  LOP3.LUT R12, R26, R20, R19, 0x96, !PT ;  /* 0x000000141a0c7212 */ /* 0x000fe400078e9613 */
[----:B------:R-:W-:-:S07]  /*4d340*/  MOV R190, R18 ;  /* 0x0000001200be7202 */ /* 0x000fce0000000f00 */
.L_x_48738:
[----:B------:R-:W-:Y:S05]  /*4d350*/  BSYNC.RECONVERGENT B0 ;  /* 0x0000000000007941 */ /* 0x000fea0003800200 */
.L_x_48737:
[----:B------:R-:W-:Y:S01]  /*4d360*/  I2FP.F32.U32 R18, R193 ;  /* 0x000000c100127245 */ /* 0x000fe20000201000 */
[-C--:B-----5:R-:W-:Y:S01]  /*4d370*/  FMUL.FTZ R136, R136, R16.reuse ;  /* 0x0000001088887220 */ /* 0x0a0fe20000410000 */
[-C--:B------:R-:W-:Y:S01]  /*4d380*/  FMUL.FTZ R137, R137, R16.reuse ;  /* 0x0000001089897220 */ /* 0x080fe20000410000 */
[----:B------:R-:W-:Y:S02]  /*4d390*/  FMUL.FTZ R19, R139, R16 ;  /* 0x000000108b137220 */ /* 0x000fe40000410000 */
[----:B------:R-:W-:Y:S01]  /*4d3a0*/  FFMA.FTZ R172, R18, R172, 1.1641532182693481445e-10 ;  /* 0x2f00000012ac7423 */ /* 0x000fe200000100ac */
[----:B------:R-:W-:Y:S01]  /*4d3b0*/  FMUL.FTZ R18, R138, R16 ;  /* 0x000000108a127220 */ /* 0x000fe20000410000 */
[----:B------:R-:W-:-:S03]  /*4d3c0*/  FSEL R16, R136, RZ, P2 ;  /* 0x000000ff88107208 */ /* 0x000fc60001000000 */
[----:B------:R-:W-:Y:S02]  /*4d3d0*/  FSETP.GTU.FTZ.AND P6, PT, R172, R17, PT ;  /* 0x00000011ac00720b */ /* 0x000fe40003fdc000 */
[----:B------:R-:W-:Y:S01]  /*4d3e0*/  FSEL R18, R18, RZ, P4 ;  /* 0x000000ff12127208 */ /* 0x000fe20002000000 */
[----:B------:R-:W-:Y:S01]  /*4d3f0*/  @P1 FADD.FTZ R16, R56, R16 ;  /* 0x0000001038101221 */ /* 0x000fe20000010000 */
[----:B------:R-:W-:Y:S02]  /*4d400*/  FSEL R17, R137, RZ, P3 ;  /* 0x000000ff89117208 */ /* 0x000fe40001800000 */
[----:B------:R-:W-:Y:S01]  /*4d410*/  FSEL R19, R19, RZ, !P6 ;  /* 0x000000ff13137208 */ /* 0x000fe20007000000 */
[----:B------:R-:W-:Y:S01]  /*4d420*/  @P1 FADD.FTZ R18, R58, R18 ;  /* 0x000000123a121221 */ /* 0x000fe20000010000 */
[----:B------:R-:W-:Y:S01]  /*4d430*/  PLOP3.LUT P5, PT, P6, PT, PT, 0x8, 0x80 ;  /* 0x000000000080781c */ /* 0x000fe200037ae170 */
[----:B------:R-:W-:Y:S02]  /*4d440*/  @P1 FADD.FTZ R17, R57, R17 ;  /* 0x0000001139111221 */ /* 0x000fe40000010000 */
[----:B------:R-:W-:-:S10]  /*4d450*/  @P1 FADD.FTZ R19, R59, R19 ;  /* 0x000000133b131221 */ /* 0x000fd40000010000 */
.L_x_48721:
[----:B------:R-:W-:Y:S01]  /*4d460*/  FADD.FTZ R20, RZ, R60 ;  /* 0x0000003cff147221 */ /* 0x000fe20000010000 */
[----:B------:R-:W-:Y:S01]  /*4d470*/  SEL R22, RZ, 0x10000, !P4 ;  /* 0x00010000ff167807 */ /* 0x000fe20006000000 */
[----:B------:R-:W-:Y:S01]  /*4d480*/  IMAD.WIDE.U32 R202, R192, 0x10, R202 ;  /* 0x00000010c0ca7825 */ /* 0x000fe200078e00ca */
[----:B------:R-:W-:-:S03]  /*4d490*/  SEL R23, RZ, 0x100, !P3 ;  /* 0x00000100ff177807 */ /* 0x000fc60005800000 */
[----:B------:R-:W-:Y:S01]  /*4d4a0*/  FADD.FTZ R20, R20, R61 ;  /* 0x0000003d14147221 */ /* 0x000fe20000010000 */
[----:B------:R-:W-:Y:S01]  /*4d4b0*/  IMAD.WIDE.U32 R200, R192, 0x4, R200 ;  /* 0x00000004c0c87825 */ /* 0x000fe200078e00c8 */
[----:B------:R0:W-:Y:S03]  /*4d4c0*/  STG.E.128 desc[UR8][R202.64], R16 ;  /* 0x00000010ca007986 */ /* 0x0001e6000c101d08 */
        /* <DEDUP_REMOVED lines=69> */
[----:B------:R-:W-:Y:S01]  /*4d920*/  FADD.FTZ R24, R21, R130 ;  /* 0x0000008215187221 */ /* 0x000fe20000010000 */
[----:B------:R-:W-:-:S03]  /*4d930*/  SEL R21, RZ, 0x1000000, !P5 ;  /* 0x01000000ff157807 */ /* 0x000fc60006800000 */
[----:B------:R-:W-:Y:S01]  /*4d940*/  FADD.FTZ R24, R24, R131 ;  /* 0x0000008318187221 */ /* 0x000fe20000010000 */
[----:B------:R-:W-:Y:S02]  /*4d950*/  IADD3 R21, PT, PT, R23, R21, R22 ;  /* 0x0000001517157210 */ /* 0x000fe40007ffe016 */
[----:B------:R-:W-:Y:S01]  /*4d960*/  SEL R22, RZ, 0x1, !P2 ;  /* 0x00000001ff167807 */ /* 0x000fe20005000000 */
[----:B------:R-:W-:-:S03]  /*4d970*/  FADD.FTZ R24, R24, R132 ;  /* 0x0000008418187221 */ /* 0x000fc60000010000 */
[----:B------:R-:W-:Y:S01]  /*4d980*/  IADD3 R21, PT, PT, R21, R22, RZ ;  /* 0x0000001615157210 */ /* 0x000fe20007ffe0ff */
[----:B------:R-:W-:-:S04]  /*4d990*/  FADD.FTZ R24, R24, R133 ;  /* 0x0000008518187221 */ /* 0x000fc80000010000 */
[----:B------:R0:W-:Y:S01]  /*4d9a0*/  STG.E desc[UR8][R200.64], R21 ;  /* 0x00000015c8007986 */ /* 0x0001e2000c101908 */
[----:B------:R-:W-:-:S04]  /*4d9b0*/  FADD.FTZ R22, R24, R134 ;  /* 0x0000008618167221 */ /* 0x000fc80000010000 */
[----:B------:R-:W-:-:S04]  /*4d9c0*/  FADD.FTZ R22, R22, R135 ;  /* 0x0000008716167221 */ /* 0x000fc80000010000 */
[----:B------:R-:W-:Y:S01]  /*4d9d0*/  FADD.FTZ R22, R22, R16 ;  /* 0x0000001016167221 */ /* 0x000fe20000010000 */
[----:B-1----:R-:W-:-:S03]  /*4d9e0*/  LOP3.LUT P1, RZ, R20, 0x1f, RZ, 0xc0, !PT ;  /* 0x0000001f14ff7812 */ /* 0x002fc6000782c0ff */
[----:B------:R-:W-:-:S04]  /*4d9f0*/  FADD.FTZ R22, R22, R17 ;  /* 0x0000001116167221 */ /* 0x000fc80000010000 */
[----:B------:R-:W-:Y:S01]  /*4da00*/  FADD.FTZ R22, R22, R18 ;  /* 0x0000001216167221 */ /* 0x000fe20000010000 */
[----:B0-----:R-:W-:Y:S06]  /*4da10*/  @!P0 BRA `(.L_x_48742) ;  /* 0x00000000002c8947 */ /* 0x001fec0003800000 */
[----:B------:R-:W0:Y:S01]  /*4da20*/  LDC.64 R20, c[0x0][0x3b8] ;  /* 0x0000ee00ff147b82 */ /* 0x000e220000000a00 */
        /* <DEDUP_REMOVED lines=10> */
.L_x_48742:
[----:B------:R-:W-:Y:S01]  /*4dad0*/  UMOV UR15, 0xffffffff ;  /* 0xffffffff000f7882 */ /* 0x000fe20000000000 */
[----:B0-----:R-:W-:Y:S02]  /*4dae0*/  FADD.FTZ R20, R22, R19 ;  /* 0x0000001316147221 */ /* 0x001fe40000010000 */
[----:B------:R-:W-:Y:S05]  /*4daf0*/  BRA.DIV UR15, `(.L_x_48743) ;  /* 0x0000002a0fbc7947 */ /* 0x000fea000b800000 */
        /* <DEDUP_REMOVED lines=181> */
.L_x_48756:
[----:B01----:R-:W-:Y:S01]  /*4e650*/  FADD.FTZ R25, R25, R22 ;  /* 0x0000001619197221 */ /* 0x003fe20000010000 */
[----:B------:R-:W-:Y:S01]  /*4e660*/  FMUL.FTZ R22, R20, R20 ;  /* 0x0000001414167220 */ /* 0x000fe20000410000 */
[----:B------:R-:W-:Y:S01]  /*4e670*/  ISETP.NE.AND P2, PT, RZ, UR5, PT ;  /* 0x00000005ff007c0c */ /* 0x000fe2000bf45270 */
[----:B------:R-:W2:Y:S01]  /*4e680*/  LDL.S16 R203, [R1+0x14] ;  /* 0x0000140001cb7983 */ /* 0x000ea20000100600 */
[----:B------:R-:W0:Y:S02]  /*4e690*/  @!P1 LDC.64 R26, c[0x0][0x3c0] ;  /* 0x0000f000ff1a9b82 */ /* 0x000e240000000a00 */
[----:B------:R-:W-:Y:S01]  /*4e6a0*/  FSEL R23, R22, RZ, P2 ;  /* 0x000000ff16177208 */ /* 0x000fe20001000000 */
[----:B------:R-:W3:Y:S01]  /*4e6b0*/  LDL.S16 R213, [R1+0x18] ;  /* 0x0000180001d57983 */ /* 0x000ee20000100600 */
[----:B------:R-:W-:-:S03]  /*4e6c0*/  FSEL R22, R20, RZ, !P2 ;  /* 0x000000ff14167208 */ /* 0x000fc60005000000 */
[----:B------:R-:W4:Y:S01]  /*4e6d0*/  LDL.S16 R212, [R1+0x16] ;  /* 0x0000160001d47983 */ /* 0x000f220000100600 */
[----:B------:R-:W1:Y:S01]  /*4e6e0*/  @!P1 LDC.64 R28, c[0x0][0x3c8] ;  /* 0x0000f200ff1c9b82 */ /* 0x000e620000000a00 */
[C---:B------:R-:W-:Y:S01]  /*4e6f0*/  FADD.FTZ R200, -R22.reuse, R100 ;  /* 0x0000006416c87221 */ /* 0x040fe20000010100 */
[C---:B------:R-:W-:Y:S02]  /*4e700*/  FADD.FTZ R100, -R22.reuse, R103 ;  /* 0x0000006716647221 */ /* 0x040fe40000010100 */
[----:B------:R-:W5:Y:S01]  /*4e710*/  LDL.S16 R103, [R1+0x12] ;  /* 0x0000120001677983 */ /* 0x000f620000100600 */
[----:B------:R-:W-:Y:S01]  /*4e720*/  FFMA.FTZ R21, R25, R21, UR12 ;  /* 0x0000000c19157e23 */ /* 0x000fe20008010015 */
[----:B------:R-:W-:-:S03]  /*4e730*/  FADD.FTZ R24, -R22, R67 ;  /* 0x0000004316187221 */ /* 0x000fc60000010100 */
[----:B------:R-:W-:-:S04]  /*4e740*/  FADD.FTZ R21, R21, R23 ;  /* 0x0000001715157221 */ /* 0x000fc80000010000 */
[----:B------:R-:W1:Y:S01]  /*4e750*/  MUFU.RSQ R67, R21 ;  /* 0x0000001500437308 */ /* 0x000e620000001400 */
[C---:B------:R-:W-:Y:S01]  /*4e760*/  FADD.FTZ R198, -R22.reuse, R80 ;  /* 0x0000005016c67221 */ /* 0x040fe20000010100 */
[C---:B------:R-:W-:Y:S01]  /*4e770*/  FADD.FTZ R197, -R22.reuse, R81 ;  /* 0x0000005116c57221 */ /* 0x040fe20000010100 */
[C---:B------:R-:W-:Y:S01]  /*4e780*/  FADD.FTZ R196, -R22.reuse, R82 ;  /* 0x0000005216c47221 */ /* 0x040fe20000010100 */
[C---:B------:R-:W-:Y:S01]  /*4e790*/  FADD.FTZ R81, -R22.reuse, R122 ;  /* 0x0000007a16517221 */ /* 0x040fe20000010100 */
[----:B------:R-:W-:Y:S01]  /*4e7a0*/  FADD.FTZ R80, -R22, R123 ;  /* 0x0000007b16507221 */ /* 0x000fe20000010100 */
[----:B0-----:R-:W-:-:S04]  /*4e7b0*/  @!P1 IMAD.WIDE R26, R14, 0x4, R26 ;  /* 0x000000040e1a9825 */ /* 0x001fc800078e021a */
[----:B------:R-:W-:Y:S01]  /*4e7c0*/  FADD.FTZ R82, -R22, R121 ;  /* 0x0000007916527221 */ /* 0x000fe20000010100 */
[----:B------:R-:W4:Y:S01]  /*4e7d0*/  LDL.S16 R123, [R1+0xe] ;  /* 0x00000e00017b7983 */ /* 0x000f220000100600 */
[----:B-1----:R-:W-:-:S03]  /*4e7e0*/  @!P1 IMAD.WIDE R28, R14, 0x4, R28 ;  /* 0x000000040e1c9825 */ /* 0x002fc600078e021c */
[----:B------:R-:W4:Y:S01]  /*4e7f0*/  LDL.S16 R122, [R1+0xc] ;  /* 0x00000c00017a7983 */ /* 0x000f220000100600 */
[----:B------:R-:W-:-:S03]  /*4e800*/  FADD.FTZ R66, -R22, R66 ;  /* 0x0000004216427221 */ /* 0x000fc60000010100 */
[----:B------:R-:W4:Y:S01]  /*4e810*/  LDL.S16 R121, [R1+0xa] ;  /* 0x00000a0001797983 */ /* 0x000f220000100600 */
[C---:B------:R-:W-:Y:S01]  /*4e820*/  FADD.FTZ R195, -R22.reuse, R83 ;  /* 0x0000005316c37221 */ /* 0x040fe20000010100 */
[C---:B------:R-:W-:Y:S01]  /*4e830*/  FADD.FTZ R168, -R22.reuse, R89 ;  /* 0x0000005916a87221 */ /* 0x040fe20000010100 */
[C---:B------:R-:W-:Y:S01]  /*4e840*/  FADD.FTZ R139, -R22.reuse, R90 ;  /* 0x0000005a168b7221 */ /* 0x040fe20000010100 */
[----:B------:R0:W-:Y:S01]  /*4e850*/  @!P1 STG.E desc[UR8][R26.64], R20 ;  /* 0x000000141a009986 */ /* 0x0001e2000c101908 */
[C---:B------:R-:W-:Y:S01]  /*4e860*/  FADD.FTZ R83, -R22.reuse, R120 ;  /* 0x0000007816537221 */ /* 0x040fe20000010100 */
[C---:B------:R-:W-:Y:S01]  /*4e870*/  FADD.FTZ R194, -R22.reuse, R84 ;  /* 0x0000005416c27221 */ /* 0x040fe20000010100 */
[C---:B------:R-:W-:Y:S01]  /*4e880*/  FADD.FTZ R90, -R22.reuse, R113 ;  /* 0x00000071165a7221 */ /* 0x040fe20000010100 */
[----:B------:R2:W-:Y:S01]  /*4e890*/  @!P1 STG.E desc[UR8][R28.64], R67 ;  /* 0x000000431c009986 */ /* 0x0005e2000c101908 */
[C---:B------:R-:W-:Y:S01]  /*4e8a0*/  FADD.FTZ R89, -R22.reuse, R114 ;  /* 0x0000007216597221 */ /* 0x040fe20000010100 */
[C---:B------:R-:W-:Y:S01]  /*4e8b0*/  FADD.FTZ R84, -R22.reuse, R119 ;  /* 0x0000007716547221 */ /* 0x040fe20000010100 */
[----:B------:R-:W-:Y:S01]  /*4e8c0*/  FADD.FTZ R18, -R22, R18 ;  /* 0x0000001216127221 */ /* 0x000fe20000010100 */
[----:B------:R-:W4:Y:S01]  /*4e8d0*/  LDL.S16 R120, [R1+0x8] ;  /* 0x0000080001787983 */ /* 0x000f220000100600 */
[----:B------:R-:W-:-:S02]  /*4e8e0*/  HADD2.F32 R113, -RZ, R209.H0_H0 ;  /* 0x200000d1ff717230 */ /* 0x000fc40000004100 */
[C---:B------:R-:W-:Y:S01]  /*4e8f0*/  FMUL.FTZ R119, R67.reuse, R66 ;  /* 0x0000004243777220 */ /* 0x040fe20000410000 */
[----:B------:R-:W-:Y:S01]  /*4e900*/  FMUL.FTZ R66, R67, R18 ;  /* 0x0000001243427220 */ /* 0x000fe20000410000 */
[C---:B------:R-:W-:Y:S01]  /*4e910*/  FADD.FTZ R199, -R22.reuse, R94 ;  /* 0x0000005e16c77221 */ /* 0x040fe20000010100 */
[----:B0-----:R-:W-:-:S03]  /*4e920*/  FADD.FTZ R27, -R22, R135 ;  /* 0x00000087161b7221 */ /* 0x001fc60000010100 */
[C---:B------:R-:W-:Y:S02]  /*4e930*/  FMUL.FTZ R135, R67.reuse, R199 ;  /* 0x000000c743877220 */ /* 0x040fe40000410000 */
[----:B------:R-:W4:Y:S01]  /*4e940*/  LDL.S16 R199, [R1] ;  /* 0x0000000001c77983 */ /* 0x000f220000100600 */
[C---:B------:R-:W-:Y:S01]  /*4e950*/  FADD.FTZ R78, -R22.reuse, R78 ;  /* 0x0000004e164e7221 */ /* 0x040fe20000010100 */
[C---:B------:R-:W-:Y:S01]  /*4e960*/  FADD.FTZ R201, -R22.reuse, R98 ;  /* 0x0000006216c97221 */ /* 0x040fe20000010100 */
[C---:B------:R-:W-:Y:S01]  /*4e970*/  FADD.FTZ R137, -R22.reuse, R92 ;  /* 0x0000005c16897221 */ /* 0x040fe20000010100 */
[----:B------:R-:W-:Y:S01]  /*4e980*/  FADD.FTZ R92, -R22, R111 ;  /* 0x0000006f165c7221 */ /* 0x000fe20000010100 */
[C---:B------:R-:W-:Y:S01]  /*4e990*/  FMUL.FTZ R111, R67.reuse, R78 ;  /* 0x0000004e436f7220 */ /* 0x040fe20000410000 */
[----:B------:R-:W-:Y:S02]  /*4e9a0*/  FMUL.FTZ R78, R67, R201 ;  /* 0x000000c9434e7220 */ /* 0x000fe40000410000 */
[----:B------:R-:W4:Y:S01]  /*4e9b0*/  LDL.S16 R201, [R1+0x4] ;  /* 0x0000040001c97983 */ /* 0x000f220000100600 */
[----:B--2---:R-:W-:-:S03]  /*4e9c0*/  HADD2.F32 R28, -RZ, R203.H0_H0 ;  /* 0x200000cbff1c7230 */ /* 0x004fc60000004100 */
[----:B------:R-:W2:Y:S01]  /*4e9d0*/  LDL.S16 R203, [R1+0x10] ;  /* 0x0000100001cb7983 */ /* 0x000ea20000100600 */
[----:B-----5:R-:W-:-:S05]  /*4e9e0*/  HADD2.F32 R114, -RZ, R103.H0_H0 ;  /* 0x20000067ff727230 */ /* 0x020fca0000004100 */
[----:B------:R-:W-:Y:S02]  /*4e9f0*/  FFMA.FTZ R18, R119, R114, R113 ;  /* 0x0000007277127223 */ /* 0x000fe40000010071 */
[----:B------:R-:W5:Y:S01]  /*4ea00*/  LDL.S16 R114, [R1+0x6] ;  /* 0x0000060001727983 */ /* 0x000f620000100600 */
[----:B------:R-:W-:-:S03]  /*4ea10*/  FMUL.FTZ R103, R67, R200 ;  /* 0x000000c843677220 */ /* 0x000fc60000410000 */
[----:B------:R-:W5:Y:S01]  /*4ea20*/  LDL.S16 R200, [R1+0x2] ;  /* 0x0000020001c87983 */ /* 0x000f620000100600 */
[----:B------:R-:W-:Y:S01]  /*4ea30*/  FADD.FTZ R61, -R22, R61 ;  /* 0x0000003d163d7221 */ /* 0x000fe20000010100 */
[----:B------:R-:W-:Y:S02]  /*4ea40*/  HADD2.F32 R21, -RZ, R239.H0_H0 ;  /* 0x200000efff157230 */ /* 0x000fe40000004100 */
[----:B------:R-:W-:Y:S02]  /*4ea50*/  HADD2.F32 R23, -RZ, R238.H1_H1 ;  /* 0x300000eeff177230 */ /* 0x000fe40000004100 */
[----:B------:R-:W-:Y:S01]  /*4ea60*/  FMUL.FTZ R61, R67, R61 ;  /* 0x0000003d433d7220 */ /* 0x000fe20000410000 */
[----:B---3--:R-:W-:-:S03]  /*4ea70*/  HADD2.F32 R20, -RZ, R213.H0_H0 ;  /* 0x200000d5ff147230 */ /* 0x008fc60000004100 */
[----:B------:R-:W-:Y:S01]  /*4ea80*/  FFMA.FTZ R21, R61, R21, R23 ;  /* 0x000000153d157223 */ /* 0x000fe20000010017 */
[----:B----4-:R-:W-:Y:S02]  /*4ea90*/  HADD2.F32 R61, -RZ, R212.H0_H0 ;  /* 0x200000d4ff3d7230 */ /* 0x010fe40000004100 */
[----:B------:R-:W0:Y:S01]  /*4eaa0*/  LDC.64 R212, c[0x0][0x428] ;  /* 0x00010a00ffd47b82 */ /* 0x000e220000000a00 */
[C---:B------:R-:W-:Y:S01]  /*4eab0*/  FADD.FTZ R60, -R22.reuse, R60 ;  /* 0x0000003c163c7221 */ /* 0x040fe20000010100 */
[C---:B------:R-:W-:Y:S01]  /*4eac0*/  FADD.FTZ R25, -R22.reuse, R101 ;  /* 0x0000006516197221 */ /* 0x040fe20000010100 */
[C---:B------:R-:W-:Y:S01]  /*4ead0*/  FADD.FTZ R101, -R22.reuse, R102 ;  /* 0x0000006616657221 */ /* 0x040fe20000010100 */
[----:B------:R-:W-:Y:S02]  /*4eae0*/  HADD2.F32 R102, -RZ, R210.H0_H0 ;  /* 0x200000d2ff667230 */ /* 0x000fe40000004100 */
[----:B------:R-:W-:Y:S01]  /*4eaf0*/  FMUL.FTZ R60, R67, R60 ;  /* 0x0000003c433c7220 */ /* 0x000fe20000410000 */
[----:B------:R-:W-:-:S03]  /*4eb00*/  FADD.FTZ R62, -R22, R62 ;  /* 0x0000003e163e7221 */ /* 0x000fc60000010100 */
[----:B------:R-:W-:Y:S01]  /*4eb10*/  FFMA.FTZ R20, R60, R20, R102 ;  /* 0x000000143c147223 */ /* 0x000fe20000010066 */
[----:B------:R-:W-:Y:S02]  /*4eb20*/  HADD2.F32 R102, -RZ, R211.H0_H0 ;  /* 0x200000d3ff667230 */ /* 0x000fe40000004100 */
        /* <DEDUP_REMOVED lines=52> */
[----:B------:R-:W-:Y:S01]  /*4ee70*/  FMUL.FTZ R102, R67, R25 ;  /* 0x0000001943667220 */ /* 0x000fe20000410000 */
[----:B------:R-:W-:-:S02]  /*4ee80*/  HADD2.F32 R23, -RZ, R238.H0_H0 ;  /* 0x200000eeff177230 */ /* 0x000fc40000004100 */
[C---:B------:R-:W-:Y:S01]  /*4ee90*/  FMUL.FTZ R63, R67.reuse, R63 ;  /* 0x0000003f433f7220 */ /* 0x040fe20000410000 */
[----:B------:R-:W-:Y:S02]  /*4eea0*/  HADD2.F32 R60, -RZ, R237.H1_H1 ;  /* 0x300000edff3c7230 */ /* 0x000fe40000004100 */
[C---:B------:R-:W-:Y:S01]  /*4eeb0*/  FMUL.FTZ R24, R67.reuse, R24 ;  /* 0x0000001843187220 */ /* 0x040fe20000410000 */
[----:B------:R-:W-:Y:S02]  /*4eec0*/  HADD2.F32 R19, -RZ, R236.H0_H0 ;  /* 0x200000ecff137230 */ /* 0x000fe40000004100 */
[----:B------:R-:W-:Y:S02]  /*4eed0*/  HADD2.F32 R25, -RZ, R235.H1_H1 ;  /* 0x300000ebff197230 */ /* 0x000fe40000004100 */
[C---:B------:R-:W-:Y:S01]  /*4eee0*/  FMUL.FTZ R16, R67.reuse, R64 ;  /* 0x0000004043107220 */ /* 0x040fe20000410000 */
[----:B------:R-:W-:Y:S02]  /*4eef0*/  HADD2.F32 R29, -RZ, R208.H0_H0 ;  /* 0x200000d0ff1d7230 */ /* 0x000fe40000004100 */
[----:B------:R-:W-:Y:S01]  /*4ef00*/  FMUL.FTZ R118, R67, R65 ;  /* 0x0000004143767220 */ /* 0x000fe20000410000 */
[----:B------:R-:W-:-:S02]  /*4ef10*/  HADD2.F32 R115, -RZ, R237.H0_H0 ;  /* 0x200000edff737230 */ /* 0x000fc40000004100 */
[----:B------:R-:W-:Y:S02]  /*4ef20*/  HADD2.F32 R116, -RZ, R236.H1_H1 ;  /* 0x300000ecff747230 */ /* 0x000fe40000004100 */
[----:B------:R-:W-:Y:S01]  /*4ef30*/  FFMA.FTZ R23, R63, R23, R60 ;  /* 0x000000173f177223 */ /* 0x000fe2000001003c */
[----:B------:R-:W-:Y:S01]  /*4ef40*/  FFMA.FTZ R19, R24, R19, R25 ;  /* 0x0000001318137223 */ /* 0x000fe20000010019 */
[C---:B------:R-:W-:Y:S01]  /*4ef50*/  FMUL.FTZ R62, R67.reuse, R26 ;  /* 0x0000001a433e7220 */ /* 0x040fe20000410000 */
[C---:B------:R-:W-:Y:S01]  /*4ef60*/  FMUL.FTZ R63, R67.reuse, R27 ;  /* 0x0000001b433f7220 */ /* 0x040fe20000410000 */
[----:B------:R-:W-:Y:S01]  /*4ef70*/  FMUL.FTZ R65, R67, R17 ;  /* 0x0000001143417220 */ /* 0x000fe20000410000 */
[----:B0-----:R-:W-:-:S04]  /*4ef80*/  IMAD.WIDE.U32 R24, R6, 0x10, R212 ;  /* 0x0000001006187825 */ /* 0x001fc800078e00d4 */
[----:B------:R-:W-:Y:S01]  /*4ef90*/  FFMA.FTZ R16, R16, R28, R29 ;  /* 0x0000001c10107223 */ /* 0x000fe2000001001d */
[----:B------:R-:W-:Y:S01]  /*4efa0*/  FFMA.FTZ R17, R118, R115, R116 ;  /* 0x0000007376117223 */ /* 0x000fe20000010074 */
[----:B------:R-:W-:-:S04]  /*4efb0*/  IMAD.WIDE.U32 R26, R0, 0x10, R212 ;  /* 0x00000010001a7825 */ /* 0x000fc800078e00d4 */
[C---:B------:R-:W-:Y:S01]  /*4efc0*/  FMUL.FTZ R106, R67.reuse, R69 ;  /* 0x00000045436a7220 */ /* 0x040fe20000410000 */
[----:B------:R-:W-:Y:S02]  /*4efd0*/  HADD2.F32 R0, -RZ, R235.H0_H0 ;  /* 0x200000ebff007230 */ /* 0x000fe40000004100 */
[----:B------:R-:W-:Y:S01]  /*4efe0*/  HADD2.F32 R6, -RZ, R234.H1_H1 ;  /* 0x300000eaff067230 */ /* 0x000fe20000004100 */
[----:B------:R0:W-:Y:S01]  /*4eff0*/  STG.E.128 desc[UR8][R24.64], R20 ;  /* 0x0000001418007986 */ /* 0x0001e2000c101d08 */
[----:B------:R-:W-:-:S03]  /*4f000*/  FMUL.FTZ R107, R67, R70 ;  /* 0x00000046436b7220 */ /* 0x000fc60000410000 */
[----:B------:R1:W-:Y:S01]  /*4f010*/  STG.E.128 desc[UR8][R26.64], R16 ;  /* 0x000000101a007986 */ /* 0x0003e2000c101d08 */
[C---:B------:R-:W-:Y:S01]  /*4f020*/  FMUL.FTZ R108, R67.reuse, R71 ;  /* 0x00000047436c7220 */ /* 0x040fe20000410000 */
[C---:B------:R-:W-:Y:S01]  /*4f030*/  FMUL.FTZ R72, R67.reuse, R72 ;  /* 0x0000004843487220 */ /* 0x040fe20000410000 */
[C---:B------:R-:W-:Y:S01]  /*4f040*/  FMUL.FTZ R73, R67.reuse, R73 ;  /* 0x0000004943497220 */ /* 0x040fe20000410000 */
[C---:B------:R-:W-:Y:S01]  /*4f050*/  FMUL.FTZ R74, R67.reuse, R74 ;  /* 0x0000004a434a7220 */ /* 0x040fe20000410000 */
[C---:B------:R-:W-:Y:S01]  /*4f060*/  FMUL.FTZ R64, R67.reuse, R104 ;  /* 0x0000006843407220 */ /* 0x040fe20000410000 */
[C---:B------:R-:W-:Y:S01]  /*4f070*/  FMUL.FTZ R109, R67.reuse, R76 ;  /* 0x0000004c436d7220 */ /* 0x040fe20000410000 */
[----:B------:R-:W-:Y:S01]  /*4f080*/  FMUL.FTZ R110, R67, R77 ;  /* 0x0000004d436e7220 */ /* 0x000fe20000410000 */
[----:B0-----:R-:W-:Y:S02]  /*4f090*/  HADD2.F32 R25, -RZ, R207.H0_H0 ;  /* 0x200000cfff197230 */ /* 0x001fe40000004100 */
[----:B------:R-:W-:-:S02]  /*4f0a0*/  HADD2.F32 R24, -RZ, R233.H1_H1 ;  /* 0x300000e9ff187230 */ /* 0x000fc40000004100 */
[----:B-1----:R-:W-:Y:S01]  /*4f0b0*/  FFMA.FTZ R17, R106, R0, R6 ;  /* 0x000000006a117223 */ /* 0x002fe20000010006 */
[----:B------:R-:W-:Y:S02]  /*4f0c0*/  HADD2.F32 R18, -RZ, R123.H0_H0 ;  /* 0x2000007bff127230 */ /* 0x000fe40000004100 */
[----:B------:R-:W-:Y:S02]  /*4f0d0*/  HADD2.F32 R19, -RZ, R234.H0_H0 ;  /* 0x200000eaff137230 */ /* 0x000fe40000004100 */
[----:B------:R-:W-:Y:S02]  /*4f0e0*/  HADD2.F32 R20, -RZ, R122.H0_H0 ;  /* 0x2000007aff147230 */ /* 0x000fe40000004100 */
[----:B------:R-:W-:Y:S02]  /*4f0f0*/  HADD2.F32 R23, -RZ, R204.H0_H0 ;  /* 0x200000ccff177230 */ /* 0x000fe40000004100 */
[----:B------:R-:W-:Y:S02]  /*4f100*/  HADD2.F32 R21, -RZ, R233.H0_H0 ;  /* 0x200000e9ff157230 */ /* 0x000fe40000004100 */
[----:B------:R-:W-:-:S02]  /*4f110*/  HADD2.F32 R6, -RZ, R232.H1_H1 ;  /* 0x300000e8ff067230 */ /* 0x000fc40000004100 */
[----:B------:R-:W-:Y:S02]  /*4f120*/  HADD2.F32 R22, -RZ, R121.H0_H0 ;  /* 0x20000079ff167230 */ /* 0x000fe40000004100 */
[----:B------:R-:W-:Y:S02]  /*4f130*/  HADD2.F32 R0, -RZ, R205.H0_H0 ;  /* 0x200000cdff007230 */ /* 0x000fe40000004100 */
[----:B------:R-:W-:Y:S01]  /*4f140*/  FFMA.FTZ R18, R107, R18, R25 ;  /* 0x000000126b127223 */ /* 0x000fe20000010019 */
[----:B------:R-:W-:Y:S01]  /*4f150*/  FFMA.FTZ R19, R108, R19, R24 ;  /* 0x000000136c137223 */ /* 0x000fe20000010018 */
[----:B------:R-:W-:Y:S01]  /*4f160*/  FFMA.FTZ R20, R72, R20, R23 ;  /* 0x0000001448147223 */ /* 0x000fe20000010017 */
[----:B------:R-:W-:Y:S01]  /*4f170*/  FFMA.FTZ R21, R73, R21, R6 ;  /* 0x0000001549157223 */ /* 0x000fe20000010006 */
[----:B------:R-:W-:Y:S01]  /*4f180*/  FFMA.FTZ R22, R74, R22, R0 ;  /* 0x000000164a167223 */ /* 0x000fe20000010000 */
[----:B------:R-:W-:Y:S02]  /*4f190*/  HADD2.F32 R24, -RZ, R120.H0_H0 ;  /* 0x20000078ff187230 */ /* 0x000fe40000004100 */
[----:B------:R-:W-:-:S02]  /*4f1a0*/  HADD2.F32 R73, -RZ, R150.H0_H0 ;  /* 0x20000096ff497230 */ /* 0x000fc40000004100 */
[--C-:B------:R-:W-:Y:S02]  /*4f1b0*/  HADD2.F32 R25, -RZ, R231.reuse.H0_H0 ;  /* 0x200000e7ff197230 */ /* 0x100fe40000004100 */
[----:B------:R-:W-:Y:S02]  /*4f1c0*/  HADD2.F32 R72, -RZ, R230.H1_H1 ;  /* 0x300000e6ff487230 */ /* 0x000fe40000004100 */
[C---:B------:R-:W-:Y:S01]  /*4f1d0*/  FMUL.FTZ R105, R67.reuse, R68 ;  /* 0x0000004443697220 */ /* 0x040fe20000410000 */
[----:B------:R-:W-:Y:S02]  /*4f1e0*/  HADD2.F32 R113, -RZ, R206.H0_H0 ;  /* 0x200000ceff717230 */ /* 0x000fe40000004100 */
[----:B------:R-:W-:Y:S01]  /*4f1f0*/  FMUL.FTZ R75, R67, R75 ;  /* 0x0000004b434b7220 */ /* 0x000fe20000410000 */
[----:B------:R-:W-:Y:S02]  /*4f200*/  HADD2.F32 R23, -RZ, R232.H0_H0 ;  /* 0x200000e8ff177230 */ /* 0x000fe40000004100 */
[----:B------:R-:W-:-:S02]  /*4f210*/  HADD2.F32 R74, -RZ, R231.H1_H1 ;  /* 0x300000e7ff4a7230 */ /* 0x000fc40000004100 */
[----:B------:R-:W-:Y:S01]  /*4f220*/  FFMA.FTZ R24, R109, R24, R73 ;  /* 0x000000186d187223 */ /* 0x000fe20000010049 */
[----:B------:R-:W-:Y:S01]  /*4f230*/  FFMA.FTZ R25, R110, R25, R72 ;  /* 0x000000196e197223 */ /* 0x000fe20000010048 */
[----:B------:R-:W-:-:S04]  /*4f240*/  IMAD.WIDE.U32 R72, R173, 0x10, R212 ;  /* 0x00000010ad487825 */ /* 0x000fc800078e00d4 */
[----:B------:R-:W-:Y:S01]  /*4f250*/  FFMA.FTZ R23, R75, R23, R74 ;  /* 0x000000174b177223 */ /* 0x000fe2000001004a */
[----:B------:R-:W-:Y:S01]  /*4f260*/  FMUL.FTZ R112, R67, R79 ;  /* 0x0000004f43707220 */ /* 0x000fe20000410000 */
[----:B------:R-:W-:Y:S02]  /*4f270*/  HADD2.F32 R6, -RZ, R151.H0_H0 ;  /* 0x20000097ff067230 */ /* 0x000fe40000004100 */
[----:B------:R-:W-:Y:S02]  /*4f280*/  HADD2.F32 R27, -RZ, R230.H0_H0 ;  /* 0x200000e6ff1b7230 */ /* 0x000fe40000004100 */
[----:B------:R-:W-:Y:S02]  /*4f290*/  HADD2.F32 R0, -RZ, R229.H1_H1 ;  /* 0x300000e5ff007230 */ /* 0x000fe40000004100 */
[----:B------:R-:W-:-:S04]  /*4f2a0*/  IMAD.WIDE.U32 R74, R174, 0x10, R212 ;  /* 0x00000010ae4a7825 */ /* 0x000fc800078e00d4 */
[C---:B------:R-:W-:Y:S01]  /*4f2b0*/  FMUL.FTZ R60, R67.reuse, R132 ;  /* 0x00000084433c7220 */ /* 0x040fe20000410000 */
[----:B------:R-:W-:Y:S01]  /*4f2c0*/  FMUL.FTZ R61, R67, R133 ;  /* 0x00000085433d7220 */ /* 0x000fe20000410000 */
[----:B------:R-:W-:Y:S01]  /*4f2d0*/  FFMA.FTZ R27, R112, R27, R0 ;  /* 0x0000001b701b7223 */ /* 0x000fe20000010000 */
[----:B------:R-:W-:-:S04]  /*4f2e0*/  IMAD.WIDE.U32 R132, R175, 0x10, R212 ;  /* 0x00000010af847825 */ /* 0x000fc800078e00d4 */
[C---:B------:R-:W-:Y:S01]  /*4f2f0*/  FMUL.FTZ R195, R67.reuse, R195 ;  /* 0x000000c343c37220 */ /* 0x040fe20000410000 */
[C---:B------:R-:W-:Y:S01]  /*4f300*/  FMUL.FTZ R194, R67.reuse, R194 ;  /* 0x000000c243c27220 */ /* 0x040fe20000410000 */
[----:B------:R-:W-:Y:S02]  /*4f310*/  HADD2.F32 R0, -RZ, R146.H0_H0 ;  /* 0x20000092ff007230 */ /* 0x000fe40000004100 */
        /* <DEDUP_REMOVED lines=14> */
[----:B------:R-:W-:-:S04]  /*4f400*/  IMAD.WIDE.U32 R120, R176, 0x10, R212 ;  /* 0x00000010b0787825 */ /* 0x000fc800078e00d4 */
[----:B------:R-:W-:Y:S01]  /*4f410*/  FMUL.FTZ R77, R67, R193 ;  /* 0x000000c1434d7220 */ /* 0x000fe20000410000 */
[----:B------:R-:W-:-:S04]  /*4f420*/  IMAD.WIDE.U32 R124, R177, 0x10, R212 ;  /* 0x00000010b17c7825 */ /* 0x000fc800078e00d4 */
        /* <DEDUP_REMOVED lines=8> */
[----:B------:R-:W-:-:S04]  /*4f4b0*/  IMAD.WIDE.U32 R128, R179, 0x10, R212 ;  /* 0x00000010b3807825 */ /* 0x000fc800078e00d4 */
[C---:B------:R-:W-:Y:S01]  /*4f4c0*/  FMUL.FTZ R99, R67.reuse, R99 ;  /* 0x0000006343637220 */ /* 0x040fe20000410000 */
[C---:B------:R-:W-:Y:S01]  /*4f4d0*/  FMUL.FTZ R76, R67.reuse, R31 ;  /* 0x0000001f434c7220 */ /* 0x040fe20000410000 */
[C---:B------:R-:W-:Y:S01]  /*4f4e0*/  FMUL.FTZ R30, R67.reuse, R130 ;  /* 0x00000082431e7220 */ /* 0x040fe20000410000 */
[----:B------:R-:W-:Y:S01]  /*4f4f0*/  FMUL.FTZ R31, R67, R131 ;  /* 0x00000083431f7220 */ /* 0x000fe20000410000 */
[----:B--2---:R-:W-:-:S05]  /*4f500*/  HADD2.F32 R104, -RZ, R203.H0_H0 ;  /* 0x200000cbff687230 */ /* 0x004fca0000004100 */
[----:B------:R-:W-:-:S05]  /*4f510*/  FFMA.FTZ R16, R105, R104, R113 ;  /* 0x0000006869107223 */ /* 0x000fca0000010071 */
[----:B------:R0:W-:Y:S01]  /*4f520*/  STG.E.128 desc[UR8][R72.64], R16 ;  /* 0x0000001048007986 */ /* 0x0001e2000c101d08 */
[----:B-----5:R-:W-:-:S03]  /*4f530*/  HADD2.F32 R26, -RZ, R114.H0_H0 ;  /* 0x20000072ff1a7230 */ /* 0x020fc60000004100 */
[----:B------:R1:W-:Y:S02]  /*4f540*/  STG.E.128 desc[UR8][R74.64], R20 ;  /* 0x000000144a007986 */ /* 0x0003e4000c101d08 */
[----:B------:R-:W-:Y:S01]  /*4f550*/  FFMA.FTZ R26, R111, R26, R6 ;  /* 0x0000001a6f1a7223 */ /* 0x000fe20000010006 */
[----:B------:R-:W-:Y:S02]  /*4f560*/  HADD2.F32 R6, -RZ, R227.H1_H1 ;  /* 0x300000e3ff067230 */ /* 0x000fe40000004100 */
[----:B0-----:R-:W-:Y:S02]  /*4f570*/  HADD2.F32 R19, -RZ, R228.H0_H0 ;  /* 0x200000e4ff137230 */ /* 0x001fe40000004100 */
[----:B------:R0:W-:Y:S01]  /*4f580*/  STG.E.128 desc[UR8][R132.64], R24 ;  /* 0x0000001884007986 */ /* 0x0001e2000c101d08 */
[----:B------:R-:W-:Y:S02]  /*4f590*/  HADD2.F32 R17, -RZ, R229.H0_H0 ;  /* 0x200000e5ff117230 */ /* 0x000fe40000004100 */
[----:B-1----:R-:W-:-:S02]  /*4f5a0*/  HADD2.F32 R20, -RZ, R199.H0_H0 ;  /* 0x200000c7ff147230 */ /* 0x002fc40000004100 */
[----:B------:R-:W-:Y:S01]  /*4f5b0*/  FFMA.FTZ R19, R195, R19, R6 ;  /* 0x00000013c3137223 */ /* 0x000fe20000010006 */
[----:B------:R-:W-:Y:S02]  /*4f5c0*/  HADD2.F32 R22, -RZ, R228.H1_H1 ;  /* 0x300000e4ff167230 */ /* 0x000fe40000004100 */
[----:B------:R-:W-:Y:S02]  /*4f5d0*/  HADD2.F32 R6, -RZ, R144.H0_H0 ;  /* 0x20000090ff067230 */ /* 0x000fe40000004100 */
[----:B------:R-:W-:Y:S01]  /*4f5e0*/  FFMA.FTZ R20, R194, R20, R0 ;  /* 0x00000014c2147223 */ /* 0x000fe20000010000 */
[----:B------:R-:W-:Y:S02]  /*4f5f0*/  SHF.R.U64 R0, R144, 0x10, R145 ;  /* 0x0000001090007819 */ /* 0x000fe40000001291 */
[----:B0-----:R-:W-:Y:S01]  /*4f600*/  SHF.R.U64 R25, R166, 0x10, R167 ;  /* 0x00000010a6197819 */ /* 0x001fe200000012a7 */
[----:B------:R-:W-:Y:S02]  /*4f610*/  HADD2.F32 R24, -RZ, R252.H0_H0 ;  /* 0x200000fcff187230 */ /* 0x000fe40000004100 */
[----:B------:R-:W-:Y:S01]  /*4f620*/  FFMA.FTZ R17, R197, R17, R22 ;  /* 0x00000011c5117223 */ /* 0x000fe20000010016 */
[----:B------:R-:W-:-:S02]  /*4f630*/  HADD2.F32 R16, -RZ, R201.H0_H0 ;  /* 0x200000c9ff107230 */ /* 0x000fc40000004100 */
[----:B------:R-:W-:Y:S02]  /*4f640*/  HADD2.F32 R23, -RZ, R148.H0_H0 ;  /* 0x20000094ff177230 */ /* 0x000fe40000004100 */
        /* <DEDUP_REMOVED lines=9> */
[----:B------:R-:W-:Y:S02]  /*4f6e0*/  HADD2.F32 R21, -RZ, R149.H0_H0 ;  /* 0x20000095ff157230 */ /* 0x000fe40000004100 */
[----:B------:R-:W-:Y:S01]  /*4f6f0*/  FFMA.FTZ R22, R171, R22, R27 ;  /* 0x00000016ab167223 */ /* 0x000fe2000001001b */
[----:B------:R-:W-:Y:S02]  /*4f700*/  HADD2.F32 R23, -RZ, R226.H0_H0 ;  /* 0x200000e2ff177230 */ /* 0x000fe40000004100 */
[----:B------:R-:W-:Y:S01]  /*4f710*/  FFMA.FTZ R25, R168, R25, R0 ;  /* 0x00000019a8197223 */ /* 0x000fe20000010000 */
[----:B------:R-:W-:Y:S01]  /*4f720*/  HADD2.F32 R26, -RZ, R225.H1_H1 ;  /* 0x300000e1ff1a7230 */ /* 0x000fe20000004100 */
[----:B------:R-:W-:Y:S01]  /*4f730*/  SHF.R.U32.HI R27, RZ, 0x10, R167 ;  /* 0x00000010ff1b7819 */ /* 0x000fe200000116a7 */
[----:B------:R-:W-:Y:S01]  /*4f740*/  HADD2.F32 R74, -RZ, R250.H1_H1 ;  /* 0x300000faff4a7230 */ /* 0x000fe20000004100 */
[----:B------:R-:W-:Y:S01]  /*4f750*/  SHF.R.U32.HI R132, RZ, 0x10, R145 ;  /* 0x00000010ff847819 */ /* 0x000fe20000011691 */
[----:B------:R-:W-:-:S02]  /*4f760*/  HADD2.F32 R73, -RZ, R73.H0_H0 ;  /* 0x20000049ff497230 */ /* 0x000fc40000004100 */
[----:B------:R-:W-:Y:S02]  /*4f770*/  HADD2.F32 R6, -RZ, R6.H0_H0 ;  /* 0x20000006ff067230 */ /* 0x000fe40000004100 */
        /* <DEDUP_REMOVED lines=14> */
[----:B------:R-:W-:Y:S02]  /*4f860*/  HADD2.F32 R72, -RZ, R251.H0_H0 ;  /* 0x200000fbff487230 */ /* 0x000fe40000004100 */
[----:B------:R-:W-:Y:S01]  /*4f870*/  FFMA.FTZ R26, R139, R26, R133 ;  /* 0x0000001a8b1a7223 */ /* 0x000fe20000010085 */
[----:B------:R-:W-:-:S02]  /*4f880*/  HADD2.F32 R75, -RZ, R142.H0_H0 ;  /* 0x2000008eff4b7230 */ /* 0x000fc40000004100 */
[----:B------:R-:W-:Y:S01]  /*4f890*/  FFMA.FTZ R27, R138, R27, R132 ;  /* 0x0000001b8a1b7223 */ /* 0x000fe20000010084 */
[----:B------:R-:W-:Y:S02]  /*4f8a0*/  HADD2.F32 R132, -RZ, R249.H1_H1 ;  /* 0x300000f9ff847230 */ /* 0x000fe40000004100 */
[----:B------:R-:W-:Y:S02]  /*4f8b0*/  HADD2.F32 R133, -RZ, R141.H0_H0 ;  /* 0x2000008dff857230 */ /* 0x000fe40000004100 */
[----:B------:R-:W-:Y:S02]  /*4f8c0*/  HADD2.F32 R135, -RZ, R135.H0_H0 ;  /* 0x20000087ff877230 */ /* 0x000fe40000004100 */
[----:B------:R-:W-:Y:S02]  /*4f8d0*/  HADD2.F32 R136, -RZ, R136.H0_H0 ;  /* 0x20000088ff887230 */ /* 0x000fe40000004100 */
[----:B------:R-:W-:Y:S01]  /*4f8e0*/  FFMA.FTZ R72, R137, R72, R75 ;  /* 0x0000004889487223 */ /* 0x000fe2000001004b */
[----:B------:R-:W-:Y:S01]  /*4f8f0*/  SHF.R.U32.HI R75, RZ, 0x10, R165 ;  /* 0x00000010ff4b7819 */ /* 0x000fe200000116a5 */
[----:B------:R-:W-:Y:S01]  /*4f900*/  FFMA.FTZ R78, R78, R132, R133 ;  /* 0x000000844e4e7223 */ /* 0x000fe20000010085 */
[----:B------:R-:W-:Y:S01]  /*4f910*/  SHF.R.U32.HI R139, RZ, 0x10, R143 ;  /* 0x00000010ff8b7819 */ /* 0x000fe2000001168f */
[----:B------:R-:W-:Y:S01]  /*4f920*/  FFMA.FTZ R77, R77, R135, R136 ;  /* 0x000000874d4d7223 */ /* 0x000fe20000010088 */
[----:B------:R0:W-:Y:S01]  /*4f930*/  STG.E.128 desc[UR8][R120.64], R16 ;  /* 0x0000001078007986 */ /* 0x0001e2000c101d08 */
[----:B------:R-:W-:-:S02]  /*4f940*/  SHF.R.U32.HI R0, RZ, 0x10, R163 ;  /* 0x00000010ff007819 */ /* 0x000fc400000116a3 */
[----:B------:R-:W-:Y:S01]  /*4f950*/  SHF.R.U32.HI R6, RZ, 0x10, R141 ;  /* 0x00000010ff067819 */ /* 0x000fe2000001168d */
[----:B------:R1:W-:Y:S01]  /*4f960*/  STG.E.128 desc[UR8][R124.64], R20 ;  /* 0x000000147c007986 */ /* 0x0003e2000c101d08 */
[----:B------:R-:W-:Y:S02]  /*4f970*/  SHF.R.U64 R133, R160, 0x10, R161 ;  /* 0x00000010a0857819 */ /* 0x000fe400000012a1 */
[----:B------:R-:W-:Y:S01]  /*4f980*/  SHF.R.U64 R135, R50, 0x10, R51 ;  /* 0x0000001032877819 */ /* 0x000fe20000001233 */
[----:B------:R-:W-:Y:S02]  /*4f990*/  HADD2.F32 R75, -RZ, R75.H0_H0 ;  /* 0x2000004bff4b7230 */ /* 0x000fe40000004100 */
[----:B------:R-:W-:Y:S02]  /*4f9a0*/  HADD2.F32 R139, -RZ, R139.H0_H0 ;  /* 0x2000008bff8b7230 */ /* 0x000fe40000004100 */
[----:B------:R-:W-:Y:S02]  /*4f9b0*/  HADD2.F32 R0, -RZ, R0.H0_H0 ;  /* 0x20000000ff007230 */ /* 0x000fe40000004100 */
[----:B------:R-:W-:Y:S01]  /*4f9c0*/  HADD2.F32 R6, -RZ, R6.H0_H0 ;  /* 0x20000006ff067230 */ /* 0x000fe20000004100 */
[----:B0-----:R-:W-:-:S02]  /*4f9d0*/  SHF.R.U32.HI R16, RZ, 0x10, R161 ;  /* 0x00000010ff107819 */ /* 0x001fc400000116a1 */
[----:B-1----:R-:W-:Y:S01]  /*4f9e0*/  SHF.R.U32.HI R23, RZ, 0x10, R51 ;  /* 0x00000010ff177819 */ /* 0x002fe20000011633 */
[----:B------:R-:W-:Y:S02]  /*4f9f0*/  HADD2.F32 R17, -RZ, R133.H0_H0 ;  /* 0x20000085ff117230 */ /* 0x000fe40000004100 */
[----:B------:R-:W-:Y:S02]  /*4fa00*/  HADD2.F32 R19, -RZ, R135.H0_H0 ;  /* 0x20000087ff137230 */ /* 0x000fe40000004100 */
[----:B------:R-:W-:Y:S02]  /*4fa10*/  HADD2.F32 R21, -RZ, R16.H0_H0 ;  /* 0x20000010ff157230 */ /* 0x000fe40000004100 */
[----:B------:R-:W-:Y:S02]  /*4fa20*/  HADD2.F32 R23, -RZ, R23.H0_H0 ;  /* 0x20000017ff177230 */ /* 0x000fe40000004100 */
[----:B------:R-:W-:Y:S01]  /*4fa30*/  FFMA.FTZ R75, R134, R75, R139 ;  /* 0x0000004b864b7223 */ /* 0x000fe2000001008b */
[----:B------:R-:W-:Y:S01]  /*4fa40*/  FFMA.FTZ R79, R79, R0, R6 ;  /* 0x000000004f4f7223 */ /* 0x000fe20000010006 */
[----:B------:R-:W-:Y:S01]  /*4fa50*/  FFMA.FTZ R17, R102, R17, R19 ;  /* 0x0000001166117223 */ /* 0x000fe20000010013 */
[----:B------:R-:W-:-:S02]  /*4fa60*/  HADD2.F32 R0, -RZ, R249.H0_H0 ;  /* 0x200000f9ff007230 */ /* 0x000fc40000004100 */
[----:B------:R-:W-:Y:S01]  /*4fa70*/  FFMA.FTZ R19, R100, R21, R23 ;  /* 0x0000001564137223 */ /* 0x000fe20000010017 */
[----:B------:R-:W-:Y:S01]  /*4fa80*/  HADD2.F32 R6, -RZ, R50.H0_H0 ;  /* 0x20000032ff067230 */ /* 0x000fe20000004100 */
[----:B------:R0:W-:Y:S01]  /*4fa90*/  STG.E.128 desc[UR8][R126.64], R24 ;  /* 0x000000187e007986 */ /* 0x0001e2000c101d08 */
[----:B------:R-:W-:Y:S01]  /*4faa0*/  HADD2.F32 R20, -RZ, R248.H0_H0 ;  /* 0x200000f8ff147230 */ /* 0x000fe20000004100 */
[----:B------:R-:W-:Y:S01]  /*4fab0*/  SHF.R.U64 R21, R158, 0x10, R159 ;  /* 0x000000109e157819 */ /* 0x000fe2000000129f */
[----:B------:R-:W-:Y:S01]  /*4fac0*/  HADD2.F32 R22, -RZ, R48.H0_H0 ;  /* 0x20000030ff167230 */ /* 0x000fe20000004100 */
[----:B------:R-:W-:Y:S01]  /*4fad0*/  SHF.R.U64 R23, R48, 0x10, R49 ;  /* 0x0000001030177819 */ /* 0x000fe20000001231 */
[----:B------:R-:W-:Y:S01]  /*4fae0*/  HADD2.F32 R138, -RZ, R250.H0_H0 ;  /* 0x200000faff8a7230 */ /* 0x000fe20000004100 */
[----:B------:R1:W-:Y:S01]  /*4faf0*/  STG.E.128 desc[UR8][R128.64], R72 ;  /* 0x0000004880007986 */ /* 0x0003e2000c101d08 */
[----:B------:R-:W-:Y:S02]  /*4fb00*/  HADD2.F32 R137, -RZ, R140.H0_H0 ;  /* 0x2000008cff897230 */ /* 0x000fe40000004100 */
[----:B------:R-:W-:Y:S01]  /*4fb10*/  FFMA.FTZ R16, R103, R0, R6 ;  /* 0x0000000067107223 */ /* 0x000fe20000010006 */
[----:B------:R-:W-:Y:S01]  /*4fb20*/  FFMA.FTZ R20, R99, R20, R22 ;  /* 0x0000001463147223 */ /* 0x000fe20000010016 */
[----:B------:R-:W-:-:S04]  /*4fb30*/  IMAD.WIDE.U32 R130, R180, 0x10, R212 ;  /* 0x00000010b4827825 */ /* 0x000fc800078e00d4 */
[C---:B------:R-:W-:Y:S01]  /*4fb40*/  FMUL.FTZ R98, R67.reuse, R98 ;  /* 0x0000006243627220 */ /* 0x040fe20000410000 */
[----:B------:R-:W-:Y:S01]  /*4fb50*/  FFMA.FTZ R76, R76, R138, R137 ;  /* 0x0000008a4c4c7223 */ /* 0x000fe20000010089 */
[----:B------:R-:W-:Y:S01]  /*4fb60*/  FMUL.FTZ R97, R67, R97 ;  /* 0x0000006143617220 */ /* 0x000fe20000410000 */
[----:B------:R-:W-:Y:S01]  /*4fb70*/  HADD2.F32 R22, -RZ, R247.H1_H1 ;  /* 0x300000f7ff167230 */ /* 0x000fe20000004100 */
[----:B0-----:R-:W-:Y:S02]  /*4fb80*/  SHF.R.U32.HI R25, RZ, 0x10, R159 ;  /* 0x00000010ff197819 */ /* 0x001fe4000001169f */
[----:B------:R-:W-:Y:S01]  /*4fb90*/  SHF.R.U32.HI R27, RZ, 0x10, R49 ;  /* 0x00000010ff1b7819 */ /* 0x000fe20000011631 */
[----:B------:R-:W-:Y:S01]  /*4fba0*/  HADD2.F32 R0, -RZ, R49.H0_H0 ;  /* 0x20000031ff007230 */ /* 0x000fe20000004100 */
[----:B-1----:R-:W-:Y:S02]  /*4fbb0*/  SHF.R.U64 R73, R156, 0x10, R157 ;  /* 0x000000109c497819 */ /* 0x002fe4000000129d */
[----:B------:R-:W-:Y:S01]  /*4fbc0*/  SHF.R.U64 R75, R46, 0x10, R47 ;  /* 0x000000102e4b7819 */ /* 0x000fe2000000122f */
[----:B------:R-:W-:-:S02]  /*4fbd0*/  HADD2.F32 R24, -RZ, R247.H0_H0 ;  /* 0x200000f7ff187230 */ /* 0x000fc40000004100 */
[C---:B------:R-:W-:Y:S01]  /*4fbe0*/  FMUL.FTZ R95, R67.reuse, R95 ;  /* 0x0000005f435f7220 */ /* 0x040fe20000410000 */
[----:B------:R-:W-:Y:S02]  /*4fbf0*/  HADD2.F32 R6, -RZ, R46.H0_H0 ;  /* 0x2000002eff067230 */ /* 0x000fe40000004100 */
[----:B------:R-:W-:Y:S02]  /*4fc00*/  HADD2.F32 R21, -RZ, R21.H0_H0 ;  /* 0x20000015ff157230 */ /* 0x000fe40000004100 */
[----:B------:R-:W-:Y:S02]  /*4fc10*/  HADD2.F32 R23, -RZ, R23.H0_H0 ;  /* 0x20000017ff177230 */ /* 0x000fe40000004100 */
[----:B------:R-:W-:Y:S01]  /*4fc20*/  FMUL.FTZ R96, R67, R96 ;  /* 0x0000006043607220 */ /* 0x000fe20000410000 */
[----:B------:R-:W-:Y:S02]  /*4fc30*/  HADD2.F32 R25, -RZ, R25.H0_H0 ;  /* 0x20000019ff197230 */ /* 0x000fe40000004100 */
[----:B------:R-:W-:-:S02]  /*4fc40*/  HADD2.F32 R27, -RZ, R27.H0_H0 ;  /* 0x2000001bff1b7230 */ /* 0x000fc40000004100 */
[----:B------:R-:W-:Y:S01]  /*4fc50*/  FMUL.FTZ R94, R67, R94 ;  /* 0x0000005e435e7220 */ /* 0x000fe20000410000 */
[----:B------:R-:W-:Y:S02]  /*4fc60*/  HADD2.F32 R73, -RZ, R73.H0_H0 ;  /* 0x20000049ff497230 */ /* 0x000fe40000004100 */
[----:B------:R-:W-:Y:S01]  /*4fc70*/  HADD2.F32 R75, -RZ, R75.H0_H0 ;  /* 0x2000004bff4b7230 */ /* 0x000fe20000004100 */
[----:B------:R0:W-:Y:S01]  /*4fc80*/  STG.E.128 desc[UR8][R130.64], R76 ;  /* 0x0000004c82007986 */ /* 0x0001e2000c101d08 */
[----:B------:R-:W-:Y:S02]  /*4fc90*/  HADD2.F32 R132, -RZ, R248.H1_H1 ;  /* 0x300000f8ff847230 */ /* 0x000fe40000004100 */
[----:B------:R-:W-:Y:S01]  /*4fca0*/  FFMA.FTZ R21, R98, R21, R23 ;  /* 0x0000001562157223 */ /* 0x000fe20000010017 */
[----:B------:R-:W-:Y:S02]  /*4fcb0*/  HADD2.F32 R134, -RZ, R51.H0_H0 ;  /* 0x20000033ff867230 */ /* 0x000fe40000004100 */
[----:B------:R-:W-:Y:S01]  /*4fcc0*/  FFMA.FTZ R22, R97, R22, R0 ;  /* 0x0000001661167223 */ /* 0x000fe20000010000 */
[----:B------:R-:W-:Y:S01]  /*4fcd0*/  FFMA.FTZ R24, R95, R24, R6 ;  /* 0x000000185f187223 */ /* 0x000fe20000010006 */
[----:B------:R-:W-:Y:S01]  /*4fce0*/  FMUL.FTZ R101, R67, R101 ;  /* 0x0000006543657220 */ /* 0x000fe20000410000 */
[----:B------:R-:W-:Y:S01]  /*4fcf0*/  FFMA.FTZ R23, R96, R25, R27 ;  /* 0x0000001960177223 */ /* 0x000fe2000001001b */
        /* <DEDUP_REMOVED lines=8> */
[----:B------:R-:W-:-:S02]  /*4fd80*/  HADD2.F32 R74, -RZ, R245.H1_H1 ;  /* 0x300000f5ff4a7230 */ /* 0x000fc40000004100 */
[----:B0-----:R-:W-:Y:S01]  /*4fd90*/  HADD2.F32 R76, -RZ, R45.H0_H0 ;  /* 0x2000002dff4c7230 */ /* 0x001fe20000004100 */
[----:B------:R-:W-:Y:S02]  /*4fda0*/  SHF.R.U32.HI R27, RZ, 0x10, R157 ;  /* 0x00000010ff1b7819 */ /* 0x000fe4000001169d */
[----:B------:R-:W-:Y:S01]  /*4fdb0*/  SHF.R.U32.HI R73, RZ, 0x10, R47 ;  /* 0x00000010ff497819 */ /* 0x000fe2000001162f */
[----:B------:R-:W-:-:S04]  /*4fdc0*/  IMAD.WIDE.U32 R104, R181, 0x10, R212 ;  /* 0x00000010b5687825 */ /* 0x000fc800078e00d4 */
[----:B------:R-:W-:Y:S01]  /*4fdd0*/  FFMA.FTZ R18, R101, R132, R134 ;  /* 0x0000008465127223 */ /* 0x000fe20000010086 */
[----:B------:R-:W-:Y:S01]  /*4fde0*/  SHF.R.U64 R75, R154, 0x10, R155 ;  /* 0x000000109a4b7819 */ /* 0x000fe2000000129b */
[----:B------:R-:W-:Y:S01]  /*4fdf0*/  FFMA.FTZ R26, R93, R26, R0 ;  /* 0x0000001a5d1a7223 */ /* 0x000fe20000010000 */
[----:B------:R-:W-:Y:S01]  /*4fe00*/  IMAD.WIDE.U32 R106, R182, 0x10, R212 ;  /* 0x00000010b66a7825 */ /* 0x000fe200078e00d4 */
[----:B------:R-:W-:-:S03]  /*4fe10*/  SHF.R.U64 R77, R44, 0x10, R45 ;  /* 0x000000102c4d7819 */ /* 0x000fc6000000122d */
[----:B------:R-:W-:Y:S01]  /*4fe20*/  FFMA.FTZ R72, R91, R72, R6 ;  /* 0x000000485b487223 */ /* 0x000fe20000010006 */
[----:B------:R-:W-:Y:S01]  /*4fe30*/  FFMA.FTZ R74, R89, R74, R76 ;  /* 0x0000004a594a7223 */ /* 0x000fe2000001004c */
[----:B------:R-:W-:Y:S02]  /*4fe40*/  HADD2.F32 R76, -RZ, R245.H0_H0 ;  /* 0x200000f5ff4c7230 */ /* 0x000fe40000004100 */
[C---:B------:R-:W-:Y:S01]  /*4fe50*/  FMUL.FTZ R87, R67.reuse, R87 ;  /* 0x0000005743577220 */ /* 0x040fe20000410000 */
[----:B------:R-:W-:Y:S02]  /*4fe60*/  HADD2.F32 R0, -RZ, R42.H0_H0 ;  /* 0x2000002aff007230 */ /* 0x000fe40000004100 */
[----:B------:R-:W-:Y:S01]  /*4fe70*/  FMUL.FTZ R85, R67, R85 ;  /* 0x0000005543557220 */ /* 0x000fe20000410000 */
[----:B------:R-:W-:Y:S02]  /*4fe80*/  HADD2.F32 R78, -RZ, R244.H1_H1 ;  /* 0x300000f4ff4e7230 */ /* 0x000fe40000004100 */
[----:B------:R-:W-:-:S02]  /*4fe90*/  HADD2.F32 R6, -RZ, R43.H0_H0 ;  /* 0x2000002bff067230 */ /* 0x000fc40000004100 */
[C---:B------:R-:W-:Y:S01]  /*4fea0*/  FMUL.FTZ R92, R67.reuse, R92 ;  /* 0x0000005c435c7220 */ /* 0x040fe20000410000 */
[----:B------:R-:W-:Y:S02]  /*4feb0*/  HADD2.F32 R27, -RZ, R27.H0_H0 ;  /* 0x2000001bff1b7230 */ /* 0x000fe40000004100 */
[----:B------:R-:W-:Y:S01]  /*4fec0*/  HADD2.F32 R73, -RZ, R73.H0_H0 ;  /* 0x20000049ff497230 */ /* 0x000fe20000004100 */
[----:B------:R0:W-:Y:S01]  /*4fed0*/  STG.E.128 desc[UR8][R104.64], R16 ;  /* 0x0000001068007986 */ /* 0x0001e2000c101d08 */
[----:B------:R-:W-:Y:S02]  /*4fee0*/  HADD2.F32 R75, -RZ, R75.H0_H0 ;  /* 0x2000004bff4b7230 */ /* 0x000fe40000004100 */
[----:B------:R-:W-:Y:S01]  /*4fef0*/  FMUL.FTZ R90, R67, R90 ;  /* 0x0000005a435a7220 */ /* 0x000fe20000410000 */
[----:B------:R-:W-:Y:S01]  /*4ff00*/  HADD2.F32 R77, -RZ, R77.H0_H0 ;  /* 0x2000004dff4d7230 */ /* 0x000fe20000004100 */
[----:B------:R1:W-:Y:S01]  /*4ff10*/  STG.E.128 desc[UR8][R106.64], R20 ;  /* 0x000000146a007986 */ /* 0x0003e2000c101d08 */
[----:B------:R-:W-:Y:S01]  /*4ff20*/  FFMA.FTZ R76, R87, R76, R0 ;  /* 0x0000004c574c7223 */ /* 0x000fe20000010000 */
[----:B------:R-:W-:Y:S01]  /*4ff30*/  FFMA.FTZ R78, R85, R78, R6 ;  /* 0x0000004e554e7223 */ /* 0x000fe20000010006 */
[----:B------:R-:W-:Y:S01]  /*4ff40*/  FMUL.FTZ R80, R67, R80 ;  /* 0x0000005043507220 */ /* 0x000fe20000410000 */
[----:B------:R-:W-:-:S04]  /*4ff50*/  IMAD.WIDE.U32 R108, R183, 0x10, R212 ;  /* 0x00000010b76c7825 */ /* 0x000fc800078e00d4 */
[----:B------:R-:W-:Y:S01]  /*4ff60*/  FFMA.FTZ R27, R92, R27, R73 ;  /* 0x0000001b5c1b7223 */ /* 0x000fe20000010049 */
[----:B------:R-:W-:Y:S01]  /*4ff70*/  FMUL.FTZ R83, R67, R83 ;  /* 0x0000005343537220 */ /* 0x000fe20000410000 */
[----:B------:R-:W-:Y:S02]  /*4ff80*/  HADD2.F32 R0, -RZ, R244.H0_H0 ;  /* 0x200000f4ff007230 */ /* 0x000fe40000004100 */
[----:B------:R-:W-:Y:S02]  /*4ff90*/  HADD2.F32 R6, -RZ, R40.H0_H0 ;  /* 0x20000028ff067230 */ /* 0x000fe40000004100 */
[--C-:B0-----:R-:W-:Y:S02]  /*4ffa0*/  HADD2.F32 R19, -RZ, R224.reuse.H1_H1 ;  /* 0x300000e0ff137230 */ /* 0x101fe40000004100 */
[----:B-1----:R-:W-:Y:S02]  /*4ffb0*/  HADD2.F32 R21, -RZ, R224.H0_H0 ;  /* 0x200000e0ff157230 */ /* 0x002fe40000004100 */
[----:B------:R-:W-:Y:S01]  /*4ffc0*/  FFMA.FTZ R73, R90, R75, R77 ;  /* 0x0000004b5a497223 */ /* 0x000fe2000001004d */
[----:B------:R-:W-:Y:S01]  /*4ffd0*/  SHF.R.U32.HI R75, RZ, 0x10, R155 ;  /* 0x00000010ff4b7819 */ /* 0x000fe2000001169b */
[----:B------:R0:W-:Y:S01]  /*4ffe0*/  STG.E.128 desc[UR8][R108.64], R24 ;  /* 0x000000186c007986 */ /* 0x0001e2000c101d08 */
[----:B------:R-:W-:Y:S01]  /*4fff0*/  SHF.R.U32.HI R77, RZ, 0x10, R45 ;  /* 0x00000010ff4d7819 */ /* 0x000fe2000001162d */
[----:B------:R-:W-:Y:S01]  /*50000*/  FFMA.FTZ R19, R80, R19, R21 ;  /* 0x0000001350137223 */ /* 0x000fe20000010015 */
[----:B------:R-:W-:Y:S01]  /*50010*/  FFMA.FTZ R16, R83, R0, R6 ;  /* 0x0000000053107223 */ /* 0x000fe20000010006 */
[----:B------:R-:W-:-:S02]  /*50020*/  HADD2.F32 R21, -RZ, R223.H1_H1 ;  /* 0x300000dfff157230 */ /* 0x000fc40000004100 */
[----:B------:R-:W-:Y:S02]  /*50030*/  HADD2.F32 R23, -RZ, R223.H0_H0 ;  /* 0x200000dfff177230 */ /* 0x000fe40000004100 */
[----:B------:R-:W-:Y:S02]  /*50040*/  HADD2.F32 R6, -RZ, R221.H1_H1 ;  /* 0x300000ddff067230 */ /* 0x000fe40000004100 */
[----:B------:R-:W-:Y:S01]  /*50050*/  FMUL.FTZ R88, R67, R88 ;  /* 0x0000005843587220 */ /* 0x000fe20000410000 */
[----:B------:R-:W-:Y:S02]  /*50060*/  HADD2.F32 R75, -RZ, R75.H0_H0 ;  /* 0x2000004bff4b7230 */ /* 0x000fe40000004100 */
[----:B------:R-:W-:Y:S01]  /*50070*/  FFMA.FTZ R21, R70, R21, R23 ;  /* 0x0000001546157223 */ /* 0x000fe20000010017 */
[----:B------:R-:W-:Y:S02]  /*50080*/  HADD2.F32 R77, -RZ, R77.H0_H0 ;  /* 0x2000004dff4d7230 */ /* 0x000fe40000004100 */
[----:B0-----:R-:W-:-:S02]  /*50090*/  HADD2.F32 R25, -RZ, R222.H1_H1 ;  /* 0x300000deff197230 */ /* 0x001fc40000004100 */
[----:B------:R-:W-:Y:S02]  /*500a0*/  HADD2.F32 R27, -RZ, R222.H0_H0 ;  /* 0x200000deff1b7230 */ /* 0x000fe40000004100 */
[----:B------:R-:W-:Y:S02]  /*500b0*/  HADD2.F32 R24, -RZ, R221.H0_H0 ;  /* 0x200000ddff187230 */ /* 0x000fe40000004100 */
[----:B------:R-:W-:Y:S02]  /*500c0*/  HADD2.F32 R26, -RZ, R219.H0_H0 ;  /* 0x200000dbff1a7230 */ /* 0x000fe40000004100 */
[----:B------:R-:W-:Y:S01]  /*500d0*/  FFMA.FTZ R23, R68, R25, R27 ;  /* 0x0000001944177223 */ /* 0x000fe2000001001b */
[----:B------:R-:W-:Y:S02]  /*500e0*/  HADD2.F32 R25, -RZ, R241.H1_H1 ;  /* 0x300000f1ff197230 */ /* 0x000fe40000004100 */
[----:B------:R-:W-:Y:S01]  /*500f0*/  FFMA.FTZ R29, R29, R6, R24 ;  /* 0x000000061d1d7223 */ /* 0x000fe20000010018 */
[----:B------:R-:W-:-:S02]  /*50100*/  HADD2.F32 R27, -RZ, R37.H0_H0 ;  /* 0x20000025ff1b7230 */ /* 0x000fc40000004100 */
[----:B------:R-:W-:Y:S02]  /*50110*/  HADD2.F32 R24, -RZ, R219.H1_H1 ;  /* 0x300000dbff187230 */ /* 0x000fe40000004100 */
[----:B------:R-:W-:Y:S01]  /*50120*/  FFMA.FTZ R75, R88, R75, R77 ;  /* 0x0000004b584b7223 */ /* 0x000fe2000001004d */
[----:B------:R-:W-:Y:S02]  /*50130*/  HADD2.F32 R20, -RZ, R243.H0_H0 ;  /* 0x200000f3ff147230 */ /* 0x000fe40000004100 */
[----:B------:R-:W-:Y:S02]  /*50140*/  HADD2.F32 R22, -RZ, R38.H0_H0 ;  /* 0x20000026ff167230 */ /* 0x000fe40000004100 */
[----:B------:R-:W-:Y:S01]  /*50150*/  IMAD.WIDE.U32 R110, R184, 0x10, R212 ;  /* 0x00000010b86e7825 */ /* 0x000fe200078e00d4 */
[----:B------:R-:W-:-:S03]  /*50160*/  SHF.R.U64 R79, R152, 0x10, R153 ;  /* 0x00000010984f7819 */ /* 0x000fc60000001299 */
[----:B------:R-:W-:Y:S01]  /*50170*/  FFMA.FTZ R30, R30, R25, R27 ;  /* 0x000000191e1e7223 */ /* 0x000fe2000001001b */
[----:B------:R-:W-:Y:S01]  /*50180*/  SHF.R.U64 R89, R42, 0x10, R43 ;  /* 0x000000102a597819 */ /* 0x000fe2000000122b */
[----:B------:R-:W-:Y:S01]  /*50190*/  FFMA.FTZ R61, R61, R24, R26 ;  /* 0x000000183d3d7223 */ /* 0x000fe2000001001a */
[----:B------:R-:W-:Y:S01]  /*501a0*/  SHF.R.U32.HI R91, RZ, 0x10, R153 ;  /* 0x00000010ff5b7819 */ /* 0x000fe20000011699 */
[----:B------:R-:W-:Y:S01]  /*501b0*/  FFMA.FTZ R20, R71, R20, R22 ;  /* 0x0000001447147223 */ /* 0x000fe20000010016 */
[----:B------:R-:W-:Y:S01]  /*501c0*/  SHF.R.U32.HI R93, RZ, 0x10, R43 ;  /* 0x00000010ff5d7819 */ /* 0x000fe2000001162b */
[----:B------:R-:W0:Y:S01]  /*501d0*/  LDC.64 R24, c[0x0][0x380] ;  /* 0x0000e000ff187b82 */ /* 0x000e220000000a00 */
[----:B------:R1:W-:Y:S01]  /*501e0*/  STG.E.128 desc[UR8][R110.64], R72 ;  /* 0x000000486e007986 */ /* 0x0003e2000c101d08 */
[----:B------:R-:W-:Y:S02]  /*501f0*/  HADD2.F32 R22, -RZ, R242.H1_H1 ;  /* 0x300000f2ff167230 */ /* 0x000fe40000004100 */
[----:B------:R-:W-:-:S02]  /*50200*/  HADD2.F32 R0, -RZ, R39.H0_H0 ;  /* 0x20000027ff007230 */ /* 0x000fc40000004100 */
[----:B------:R-:W-:Y:S02]  /*50210*/  HADD2.F32 R71, -RZ, R242.H0_H0 ;  /* 0x200000f2ff477230 */ /* 0x000fe40000004100 */
[C---:B------:R-:W-:Y:S01]  /*50220*/  FMUL.FTZ R86, R67.reuse, R86 ;  /* 0x0000005643567220 */ /* 0x040fe20000410000 */
[----:B------:R-:W-:Y:S02]  /*50230*/  HADD2.F32 R79, -RZ, R79.H0_H0 ;  /* 0x2000004fff4f7230 */ /* 0x000fe40000004100 */
[----:B------:R-:W-:Y:S02]  /*50240*/  HADD2.F32 R89, -RZ, R89.H0_H0 ;  /* 0x20000059ff597230 */ /* 0x000fe40000004100 */
[----:B------:R-:W-:Y:S01]  /*50250*/  FMUL.FTZ R84, R67, R84 ;  /* 0x0000005443547220 */ /* 0x000fe20000410000 */
[----:B------:R-:W-:Y:S01]  /*50260*/  HADD2.F32 R91, -RZ, R91.H0_H0 ;  /* 0x2000005bff5b7230 */ /* 0x000fe20000004100 */
[----:B------:R-:W-:Y:S01]  /*50270*/  SHF.R.U64 R87, R214, 0x10, R215 ;  /* 0x00000010d6577819 */ /* 0x000fe200000012d7 */
[----:B------:R-:W-:-:S02]  /*50280*/  HADD2.F32 R93, -RZ, R93.H0_H0 ;  /* 0x2000005dff5d7230 */ /* 0x000fc40000004100 */
[----:B------:R-:W-:Y:S01]  /*50290*/  FFMA.FTZ R22, R69, R22, R0 ;  /* 0x0000001645167223 */ /* 0x000fe20000010000 */
[----:B-1----:R-:W-:Y:S02]  /*502a0*/  HADD2.F32 R73, -RZ, R36.H0_H0 ;  /* 0x20000024ff497230 */ /* 0x002fe40000004100 */
[----:B------:R-:W-:Y:S01]  /*502b0*/  FFMA.FTZ R77, R86, R79, R89 ;  /* 0x0000004f564d7223 */ /* 0x000fe20000010059 */
[--C-:B------:R-:W-:Y:S02]  /*502c0*/  HADD2.F32 R0, -RZ, R220.reuse.H1_H1 ;  /* 0x300000dcff007230 */ /* 0x100fe40000004100 */
[----:B------:R-:W-:Y:S02]  /*502d0*/  HADD2.F32 R6, -RZ, R220.H0_H0 ;  /* 0x200000dcff067230 */ /* 0x000fe40000004100 */
[----:B------:R-:W-:Y:S01]  /*502e0*/  FFMA.FTZ R28, R28, R71, R73 ;  /* 0x000000471c1c7223 */ /* 0x000fe20000010049 */
[----:B------:R-:W-:Y:S02]  /*502f0*/  HADD2.F32 R69, -RZ, R241.H0_H0 ;  /* 0x200000f1ff457230 */ /* 0x000fe40000004100 */
[----:B------:R-:W-:Y:S01]  /*50300*/  FFMA.FTZ R79, R84, R91, R93 ;  /* 0x0000005b544f7223 */ /* 0x000fe2000001005d */
[----:B------:R-:W-:-:S02]  /*50310*/  HADD2.F32 R71, -RZ, R34.H0_H0 ;  /* 0x20000022ff477230 */ /* 0x000fc40000004100 */
[----:B------:R-:W-:Y:S02]  /*50320*/  HADD2.F32 R73, -RZ, R240.H1_H1 ;  /* 0x300000f0ff497230 */ /* 0x000fe40000004100 */
[----:B------:R-:W-:Y:S02]  /*50330*/  HADD2.F32 R75, -RZ, R35.H0_H0 ;  /* 0x20000023ff4b7230 */ /* 0x000fe40000004100 */
[C---:B------:R-:W-:Y:S01]  /*50340*/  FMUL.FTZ R82, R67.reuse, R82 ;  /* 0x0000005243527220 */ /* 0x040fe20000410000 */
[----:B------:R-:W-:Y:S02]  /*50350*/  HADD2.F32 R85, -RZ, R225.H0_H0 ;  /* 0x200000e1ff557230 */ /* 0x000fe40000004100 */
[----:B------:R-:W-:Y:S01]  /*50360*/  FMUL.FTZ R81, R67, R81 ;  /* 0x0000005143517220 */ /* 0x000fe20000410000 */
[----:B------:R-:W-:Y:S02]  /*50370*/  HADD2.F32 R84, -RZ, R243.H1_H1 ;  /* 0x300000f3ff547230 */ /* 0x000fe40000004100 */
[----:B------:R-:W-:-:S02]  /*50380*/  HADD2.F32 R86, -RZ, R41.H0_H0 ;  /* 0x20000029ff567230 */ /* 0x000fc40000004100 */
[----:B------:R-:W-:Y:S02]  /*50390*/  HADD2.F32 R17, -RZ, R87.H0_H0 ;  /* 0x20000057ff117230 */ /* 0x000fe40000004100 */
[----:B------:R-:W-:Y:S01]  /*503a0*/  FFMA.FTZ R31, R31, R0, R6 ;  /* 0x000000001f1f7223 */ /* 0x000fe20000010006 */
[----:B------:R-:W-:Y:S01]  /*503b0*/  FMUL.FTZ R67, R67, R117 ;  /* 0x0000007543437220 */ /* 0x000fe20000410000 */
[----:B------:R-:W-:Y:S01]  /*503c0*/  FFMA.FTZ R60, R60, R69, R71 ;  /* 0x000000453c3c7223 */ /* 0x000fe20000010047 */
[----:B------:R-:W-:Y:S01]  /*503d0*/  FFMA.FTZ R62, R62, R73, R75 ;  /* 0x000000493e3e7223 */ /* 0x000fe2000001004b */
[--C-:B------:R-:W-:Y:S02]  /*503e0*/  HADD2.F32 R0, -RZ, R218.reuse.H1_H1 ;  /* 0x300000daff007230 */ /* 0x100fe40000004100 */
[----:B------:R-:W-:Y:S02]  /*503f0*/  HADD2.F32 R6, -RZ, R218.H0_H0 ;  /* 0x200000daff067230 */ /* 0x000fe40000004100 */
[----:B------:R-:W-:Y:S01]  /*50400*/  FFMA.FTZ R17, R82, R17, R85 ;  /* 0x0000001152117223 */ /* 0x000fe20000010055 */
[----:B------:R-:W-:-:S04]  /*50410*/  IMAD.WIDE.U32 R116, R185, 0x10, R212 ;  /* 0x00000010b9747825 */ /* 0x000fc800078e00d4 */
[----:B------:R-:W-:Y:S01]  /*50420*/  FFMA.FTZ R18, R81, R84, R86 ;  /* 0x0000005451127223 */ /* 0x000fe20000010056 */
[----:B------:R-:W-:Y:S02]  /*50430*/  HADD2.F32 R27, -RZ, R240.H0_H0 ;  /* 0x200000f0ff1b7230 */ /* 0x000fe40000004100 */
[----:B------:R-:W-:Y:S02]  /*50440*/  HADD2.F32 R69, -RZ, R32.H0_H0 ;  /* 0x20000020ff457230 */ /* 0x000fe40000004100 */
[--C-:B------:R-:W-:Y:S02]  /*50450*/  HADD2.F32 R26, -RZ, R217.reuse.H1_H1 ;  /* 0x300000d9ff1a7230 */ /* 0x100fe40000004100 */
[----:B------:R-:W-:Y:S02]  /*50460*/  HADD2.F32 R68, -RZ, R217.H0_H0 ;  /* 0x200000d9ff447230 */ /* 0x000fe40000004100 */
[----:B------:R-:W-:Y:S02]  /*50470*/  HADD2.F32 R71, -RZ, R239.H1_H1 ;  /* 0x300000efff477230 */ /* 0x000fe40000004100 */
[----:B------:R-:W-:-:S02]  /*50480*/  HADD2.F32 R73, -RZ, R33.H0_H0 ;  /* 0x20000021ff497230 */ /* 0x000fc40000004100 */
[--C-:B------:R-:W-:Y:S02]  /*50490*/  HADD2.F32 R70, -RZ, R216.reuse.H1_H1 ;  /* 0x300000d8ff467230 */ /* 0x100fe40000004100 */
[----:B------:R-:W-:Y:S02]  /*504a0*/  HADD2.F32 R72, -RZ, R216.H0_H0 ;  /* 0x200000d8ff487230 */ /* 0x000fe40000004100 */
[----:B------:R-:W-:-:S04]  /*504b0*/  IMAD.WIDE.U32 R112, R186, 0x10, R212 ;  /* 0x00000010ba707825 */ /* 0x000fc800078e00d4 */
[----:B------:R-:W-:Y:S01]  /*504c0*/  FFMA.FTZ R63, R63, R0, R6 ;  /* 0x000000003f3f7223 */ /* 0x000fe20000010006 */
[----:B------:R-:W-:Y:S01]  /*504d0*/  IMAD.WIDE.U32 R114, R187, 0x10, R212 ;  /* 0x00000010bb727825 */ /* 0x000fe200078e00d4 */
[----:B------:R1:W-:Y:S03]  /*504e0*/  STG.E.128 desc[UR8][R116.64], R76 ;  /* 0x0000004c74007986 */ /* 0x0003e6000c101d08 */
[----:B------:R-:W-:Y:S01]  /*504f0*/  FFMA.FTZ R64, R64, R27, R69 ;  /* 0x0000001b40407223 */ /* 0x000fe20000010045 */
[----:B------:R-:W-:-:S04]  /*50500*/  IMAD.WIDE.U32 R118, R188, 0x10, R212 ;  /* 0x00000010bc767825 */ /* 0x000fc800078e00d4 */
[----:B------:R-:W-:Y:S01]  /*50510*/  FFMA.FTZ R65, R65, R26, R68 ;  /* 0x0000001a41417223 */ /* 0x000fe20000010044 */
[----:B------:R-:W-:Y:S01]  /*50520*/  FFMA.FTZ R66, R66, R71, R73 ;  /* 0x0000004742427223 */ /* 0x000fe20000010049 */
[----:B------:R-:W-:Y:S01]  /*50530*/  FFMA.FTZ R67, R67, R70, R72 ;  /* 0x0000004643437223 */ /* 0x000fe20000010048 */
[--C-:B------:R-:W-:Y:S01]  /*50540*/  IMAD.WIDE.U32 R122, R191, 0x10, R212.reuse ;  /* 0x00000010bf7a7825 */ /* 0x100fe200078e00d4 */
[----:B------:R1:W-:Y:S03]  /*50550*/  STG.E.128 desc[UR8][R112.64], R16 ;  /* 0x0000001070007986 */ /* 0x0003e6000c101d08 */
[----:B------:R-:W-:Y:S01]  /*50560*/  IMAD.WIDE.U32 R192, R192, 0x10, R212 ;  /* 0x00000010c0c07825 */ /* 0x000fe200078e00d4 */
[----:B------:R1:W-:Y:S04]  /*50570*/  STG.E.128 desc[UR8][R114.64], R20 ;  /* 0x0000001472007986 */ /* 0x0003e8000c101d08 */
[----:B------:R1:W-:Y:S01]  /*50580*/  STG.E.128 desc[UR8][R118.64], R28 ;  /* 0x0000001c76007986 */ /* 0x0003e2000c101d08 */
[----:B0-----:R-:W-:-:S03]  /*50590*/  IMAD R14, R24, 0x4, R14 ;  /* 0x00000004180e7824 */ /* 0x001fc600078e020e */
[----:B------:R1:W-:Y:S04]  /*505a0*/  STG.E.128 desc[UR8][R122.64], R60 ;  /* 0x0000003c7a007986 */ /* 0x0003e8000c101d08 */
[----:B------:R1:W-:Y:S01]  /*505b0*/  STG.E.128 desc[UR8][R192.64], R64 ;  /* 0x00000040c0007986 */ /* 0x0003e2000c101d08 */
[----:B------:R-:W-:-:S13]  /*505c0*/  ISETP.GE.AND P1, PT, R14, R25, PT ;  /* 0x000000190e00720c */ /* 0x000fda0003f26270 */
[----:B------:R-:W-:Y:S05]  /*505d0*/  @!P1 BRA `(.L_x_48744) ;  /* 0xfffffb1000289947 */ /* 0x000fea000383ffff */
[----:B------:R-:W-:Y:S05]  /*505e0*/  EXIT ;  /* 0x000000000000794d */ /* 0x000fea0003800000 */
.L_x_48743:
        /* <DEDUP_REMOVED lines=8> */
.L_x_48746:
[----:B------:R-:W-:Y:S05]  /*50670*/  BSYNC B0 ;  /* 0x0000000000007941 */ /* 0x000fea0003800000 */
.L_x_48745:
        /* <DEDUP_REMOVED lines=9> */
.L_x_48747:
[----:B------:R-:W-:Y:S02]  /*50710*/  IMAD.MOV.U32 R24, RZ, RZ, 0x4 ;  /* 0x00000004ff187424 */ /* 0x000fe400078e00ff */
[----:B------:R-:W-:Y:S01]  /*50720*/  FADD.FTZ R20, R20, R22 ;  /* 0x0000001614147221 */ /* 0x000fe20000010000 */
[----:B------:R-:W-:-:S04]  /*50730*/  MOV R22, 0xffffffff ;  /* 0xffffffff00167802 */ /* 0x000fc80000000f00 */
[----:B------:R-:W-:-:S07]  /*50740*/  MOV R27, R20 ;  /* 0x00000014001b7202 */ /* 0x000fce0000000f00 */
[----:B------:R-:W-:Y:S05]  /*50750*/  WARPSYNC.COLLECTIVE R22, `(.L_x_48748) ;  /* 0x0000000016087348 */ /* 0x000fea0003c00000 */
[----:B------:R0:W1:Y:S02]  /*50760*/  SHFL.BFLY P2, R22, R27, R24, R23 ;  /* 0x0c0000181b167389 */ /* 0x0000640000040017 */
[----:B01----:R-:W-:Y:S05]  /*50770*/  ENDCOLLECTIVE ;  /* 0x000000000000791b */ /* 0x003fea0003800000 */
.L_x_48748:
[----:B------:R-:W-:Y:S02]  /*50780*/  HFMA2 R24, -RZ, RZ, 0, 4.76837158203125e-07 ;  /* 0x00000008ff187431 */ /* 0x000fe400000001ff */
[----:B------:R-:W-:Y:S01]  /*50790*/  FADD.FTZ R20, R20, R22 ;  /* 0x0000001614147221 */ /* 0x000fe20000010000 */
[----:B------:R-:W-:-:S03]  /*507a0*/  IMAD.MOV.U32 R22, RZ, RZ, -0x1 ;  /* 0xffffffffff167424 */ /* 0x000fc600078e00ff */
[----:B------:R-:W-:-:S07]  /*507b0*/  IMAD.MOV.U32 R27, RZ, RZ, R20 ;  /* 0x000000ffff1b7224 */ /* 0x000fce00078e0014 */
[----:B------:R-:W-:Y:S05]  /*507c0*/  WARPSYNC.COLLECTIVE R22, `(.L_x_48749) ;  /* 0x0000000016087348 */ /* 0x000fea0003c00000 */
[----:B------:R0:W1:Y:S02]  /*507d0*/  SHFL.BFLY P2, R22, R27, R24, R23 ;  /* 0x0c0000181b167389 */ /* 0x0000640000040017 */
[----:B01----:R-:W-:Y:S05]  /*507e0*/  ENDCOLLECTIVE ;  /* 0x000000000000791b */ /* 0x003fea0003800000 */
.L_x_48749:
[----:B------:R-:W-:Y:S02]  /*507f0*/  IMAD.MOV.U32 R24, RZ, RZ, 0x10 ;  /* 0x00000010ff187424 */ /* 0x000fe400078e00ff */
[----:B------:R-:W-:Y:S01]  /*50800*/  FADD.FTZ R20, R20, R22 ;  /* 0x0000001614147221 */ /* 0x000fe20000010000 */
[----:B------:R-:W-:-:S04]  /*50810*/  MOV R22, 0xffffffff ;  /* 0xffffffff00167802 */ /* 0x000fc80000000f00 */
[----:B------:R-:W-:-:S07]  /*50820*/  MOV R27, R20 ;  /* 0x00000014001b7202 */ /* 0x000fce0000000f00 */
[----:B------:R-:W-:Y:S05]  /*50830*/  WARPSYNC.COLLECTIVE R22, `(.L_x_48750) ;  /* 0x0000000016087348 */ /* 0x000fea0003c00000 */
[----:B------:R0:W1:Y:S02]  /*50840*/  SHFL.BFLY P2, R22, R27, R24, R23 ;  /* 0x0c0000181b167389 */ /* 0x0000640000040017 */
[----:B01----:R-:W-:Y:S05]  /*50850*/  ENDCOLLECTIVE ;  /* 0x000000000000791b */ /* 0x003fea0003800000 */
.L_x_48750:
        /* <DEDUP_REMOVED lines=169> */
.L_x_48751:
[----:B------:R-:W-:Y:S02]  /*512f0*/  HFMA2 R24, -RZ, RZ, 0, 1.1920928955078125e-07 ;  /* 0x00000002ff187431 */ /* 0x000fe400000001ff */
[----:B------:R-:W-:Y:S01]  /*51300*/  FADD.FTZ R25, R25, R22 ;  /* 0x0000001619197221 */ /* 0x000fe20000010000 */
[----:B------:R-:W-:-:S03]  /*51310*/  IMAD.MOV.U32 R22, RZ, RZ, -0x1 ;  /* 0xffffffffff167424 */ /* 0x000fc600078e00ff */
[----:B------:R-:W-:-:S07]  /*51320*/  IMAD.MOV.U32 R27, RZ, RZ, R25 ;  /* 0x000000ffff1b7224 */ /* 0x000fce00078e0019 */
[----:B------:R-:W-:Y:S05]  /*51330*/  WARPSYNC.COLLECTIVE R22, `(.L_x_48752) ;  /* 0x0000000016087348 */ /* 0x000fea0003c00000 */
[----:B------:R0:W1:Y:S02]  /*51340*/  SHFL.BFLY P2, R22, R27, R24, R23 ;  /* 0x0c0000181b167389 */ /* 0x0000640000040017 */
[----:B01----:R-:W-:Y:S05]  /*51350*/  ENDCOLLECTIVE ;  /* 0x000000000000791b */ /* 0x003fea0003800000 */
.L_x_48752:
[----:B------:R-:W-:Y:S02]  /*51360*/  IMAD.MOV.U32 R24, RZ, RZ, 0x4 ;  /* 0x00000004ff187424 */ /* 0x000fe400078e00ff */
[----:B------:R-:W-:Y:S01]  /*51370*/  FADD.FTZ R25, R25, R22 ;  /* 0x0000001619197221 */ /* 0x000fe20000010000 */
[----:B------:R-:W-:-:S04]  /*51380*/  MOV R22, 0xffffffff ;  /* 0xffffffff00167802 */ /* 0x000fc80000000f00 */
[----:B------:R-:W-:-:S07]  /*51390*/  MOV R27, R25 ;  /* 0x00000019001b7202 */ /* 0x000fce0000000f00 */
[----:B------:R-:W-:Y:S05]  /*513a0*/  WARPSYNC.COLLECTIVE R22, `(.L_x_48753) ;  /* 0x0000000016087348 */ /* 0x000fea0003c00000 */
[----:B------:R0:W1:Y:S02]  /*513b0*/  SHFL.BFLY P2, R22, R27, R24, R23 ;  /* 0x0c0000181b167389 */ /* 0x0000640000040017 */
[----:B01----:R-:W-:Y:S05]  /*513c0*/  ENDCOLLECTIVE ;  /* 0x000000000000791b */ /* 0x003fea0003800000 */
.L_x_48753:
[----:B------:R-:W-:Y:S02]  /*513d0*/  HFMA2 R24, -RZ, RZ, 0, 4.76837158203125e-07 ;  /* 0x00000008ff187431 */ /* 0x000fe400000001ff */
[----:B------:R-:W-:Y:S01]  /*513e0*/  FADD.FTZ R25, R25, R22 ;  /* 0x0000001619197221 */ /* 0x000fe20000010000 */
[----:B------:R-:W-:-:S03]  /*513f0*/  IMAD.MOV.U32 R22, RZ, RZ, -0x1 ;  /* 0xffffffffff167424 */ /* 0x000fc600078e00ff */
[----:B------:R-:W-:-:S07]  /*51400*/  IMAD.MOV.U32 R27, RZ, RZ, R25 ;  /* 0x000000ffff1b7224 */ /* 0x000fce00078e0019 */
[----:B------:R-:W-:Y:S05]  /*51410*/  WARPSYNC.COLLECTIVE R22, `(.L_x_48754) ;  /* 0x0000000016087348 */ /* 0x000fea0003c00000 */
[----:B------:R0:W1:Y:S02]  /*51420*/  SHFL.BFLY P2, R22, R27, R24, R23 ;  /* 0x0c0000181b167389 */ /* 0x0000640000040017 */
[----:B01----:R-:W-:Y:S05]  /*51430*/  ENDCOLLECTIVE ;  /* 0x000000000000791b */ /* 0x003fea0003800000 */
.L_x_48754:
[----:B------:R-:W-:Y:S02]  /*51440*/  IMAD.MOV.U32 R24, RZ, RZ, 0x10 ;  /* 0x00000010ff187424 */ /* 0x000fe400078e00ff */
[----:B------:R-:W-:Y:S01]  /*51450*/  FADD.FTZ R25, R25, R22 ;  /* 0x0000001619197221 */ /* 0x000fe20000010000 */
[----:B------:R-:W-:-:S04]  /*51460*/  MOV R22, 0xffffffff ;  /* 0xffffffff00167802 */ /* 0x000fc80000000f00 */
[----:B------:R-:W-:-:S07]  /*51470*/  MOV R27, R25 ;  /* 0x00000019001b7202 */ /* 0x000fce0000000f00 */
[----:B------:R-:W-:Y:S05]  /*51480*/  WARPSYNC.COLLECTIVE R22, `(.L_x_48755) ;  /* 0x0000000016087348 */ /* 0x000fea0003c00000 */
[----:B------:R0:W1:Y:S02]  /*51490*/  SHFL.BFLY P2, R22, R27, R24, R23 ;  /* 0x0c0000181b167389 */ /* 0x0000640000040017 */
[----:B01----:R-:W-:Y:S05]  /*514a0*/  ENDCOLLECTIVE ;  /* 0x000000000000791b */ /* 0x003fea0003800000 */
.L_x_48755:
[----:B------:R-:W-:Y:S05]  /*514b0*/  BRA `(.L_x_48756) ;  /* 0xffffffd000647947 */ /* 0x000fea000383ffff */
.L_x_48757:
        /* <DEDUP_REMOVED lines=12> */
.L_x_54499:


//--------------------- .text._ZN10layer_norm31ln_parallel_residual_fwd_kernelINS_13Kernel_traitsIfffffjLj2560ELj1ELj4ELj1ELj16ENS_18Kernel_traits_baseILj2560EfffffjLj128EEEEELb0ELb0ELb0EEEvNS_9FwdParamsE --------------------------
	.section	.text._ZN10layer_norm31ln_parallel_residual_fwd_kernelINS_13Kernel_traitsIfffffjLj2560ELj1ELj4ELj1ELj16ENS_18Kernel_traits_baseILj2560EfffffjLj128EEEEELb0ELb0ELb0EEEvNS_9FwdParamsE,"ax",@progbits
	.align	128
        .global         _ZN10layer_norm31ln_parallel_residual_fwd_kernelINS_13Kernel_traitsIfffffjLj2560ELj1ELj4ELj1ELj16ENS_18Kernel_traits_baseILj2560EfffffjLj128EEEEELb0ELb0ELb0EEEvNS_9FwdParamsE
        .type           _ZN10layer_norm31ln_parallel_residual_fwd_kernelINS_13Kernel_traitsIfffffjLj2560ELj1ELj4ELj1ELj16ENS_18Kernel_traits_baseILj2560EfffffjLj128EEEEELb0ELb0ELb0EEEvNS_9FwdParamsE,@function
        .size           _ZN10layer_norm31ln_parallel_residual_fwd_kernelINS_13Kernel_traitsIfffffjLj2560ELj1ELj4ELj1ELj16ENS_18Kernel_traits_baseILj2560EfffffjLj128EEEEELb0ELb0ELb0EEEvNS_9FwdParamsE,(.L_x_54500 - _ZN10layer_norm31ln_parallel_residual_fwd_kernelINS_13Kernel_traitsIfffffjLj2560ELj1ELj4ELj1ELj16ENS_18Kernel_traits_baseILj2560EfffffjLj128EEEEELb0ELb0ELb0EEEvNS_9FwdParamsE)
        .other          _ZN10layer_norm31ln_parallel_residual_fwd_kernelINS_13Kernel_traitsIfffffjLj2560ELj1ELj4ELj1ELj16ENS_18Kernel_traits_baseILj2560EfffffjLj128EEEEELb0ELb0ELb0EEEvNS_9FwdParamsE,@"STO_CUDA_ENTRY STV_DEFAULT"
_ZN10layer_norm31ln_parallel_residual_fwd_kernelINS_13Kernel_traitsIfffffjLj2560ELj1ELj4ELj1ELj16ENS_18Kernel_traits_baseILj2560EfffffjLj128EEEEELb0ELb0ELb0EEEvNS_9FwdParamsE:
.text._ZN10layer_norm31ln_parallel_residual_fwd_kernelINS_13Kernel_traitsIfffffjLj2560ELj1ELj4ELj1ELj16ENS_18Kernel_traits_baseILj2560EfffffjLj128EEEEELb0ELb0ELb0EEEvNS_9FwdParamsE:
        /* <DEDUP_REMOVED lines=27> */
[----:B------:R-:W5:Y:S01]  /*01b0*/  LDC.64 R8, c[0x0][0x3d0] ;  /* 0x0000f400ff087b82 */ /* 0x000f620000000a00 */
[----:B------:R-:W-:-:S02]  /*01c0*/  ISETP.GE.U32.AND P5, PT, R0, 0x20, PT ;  /* 0x000000200000780c */ /* 0x000fc40003fa6070 */
[----:B------:R-:W4:Y:S04]  /*01d0*/  LDL.64 R30, [R1+0x288] ;  /* 0x00028800011e7983 */ /* 0x000f280000100a00 */
[----:B------:R-:W4:Y:S01]  /*01e0*/  LDL.64 R40, [R1+0x260] ;  /* 0x0002600001287983 */ /* 0x000f220000100a00 */
[----:B------:R-:W5:Y:S01]  /*01f0*/  LDC.64 R10, c[0x0][0x3d8] ;  /* 0x0000f600ff0a7b82 */ /* 0x000f620000000a00 */
[----:B------:R-:W-:Y:S02]  /*0200*/  ISETP.GE.U32.AND P1, PT, R0, 0x40, PT ;  /* 0x000000400000780c */ /* 0x000fe40003f26070 */
[----:B------:R-:W4:Y:S03]  /*0210*/  LDL.64 R42, [R1+0x268] ;  /* 0x00026800012a7983 */ /* 0x000f260000100a00 */
[C---:B0-----:R-:W-:Y:S01]  /*0220*/  @P5 IMAD.WIDE.U32 R4, R2.reuse, 0x10, R4 ;  /* 0x0000001002045825 */ /* 0x041fe200078e0004 */
[----:B------:R-:W4:Y:S01]  /*0230*/  LDL.64 R52, [R1+0x270] ;  /* 0x0002700001347983 */ /* 0x000f220000100a00 */
[----:B------:R-:W0:Y:S02]  /*0240*/  LDC.64 R12, c[0x0][0x3d0] ;  /* 0x0000f400ff0c7b82 */ /* 0x000e240000000a00 */
[C---:B-1----:R-:W-:Y:S01]  /*0250*/  @P5 IMAD.WIDE.U32 R6, R2.reuse, 0x10, R6 ;  /* 0x0000001002065825 */ /* 0x042fe200078e0006 */
[----:B------:R-:W-:Y:S01]  /*0260*/  @P5 LOP3.LUT R2, R2, 0x20, RZ, 0xfc, !PT ;  /* 0x0000002002025812 */ /* 0x000fe200078efcff */
[----:B------:R-:W4:Y:S04]  /*0270*/  LDL.64 R54, [R1+0x278] ;  /* 0x0002780001367983 */ /* 0x000f280000100a00 */
[C---:B-----5:R-:W-:Y:S01]  /*0280*/  @P1 IMAD.WIDE.U32 R8, R2.reuse, 0x10, R8 ;  /* 0x0000001002081825 */ /* 0x060fe200078e0008 */
[----:B------:R-:W5:Y:S01]  /*0290*/  LDL.64 R48, [R1+0x250] ;  /* 0x0002500001307983 */ /* 0x000f620000100a00 */
[----:B------:R-:W1:Y:S03]  /*02a0*/  LDC.64 R14, c[0x0][0x3d8] ;  /* 0x0000f600ff0e7b82 */ /* 0x000e660000000a00 */
[----:B------:R-:W5:Y:S01]  /*02b0*/  LDL.64 R50, [R1+0x258] ;  /* 0x0002580001327983 */ /* 0x000f620000100a00 */
[----:B------:R-:W-:-:S03]  /*02c0*/  @P1 IMAD.WIDE.U32 R10, R2, 0x10, R10 ;  /* 0x00000010020a1825 */ /* 0x000fc600078e000a */
[----:B------:R-:W5:Y:S01]  /*02d0*/  LDL.64 R32, [R1+0x240] ;  /* 0x0002400001207983 */ /* 0x000f620000100a00 */
[----:B------:R-:W4:Y:S03]  /*02e0*/  LDC.64 R16, c[0x0][0x3d0] ;  /* 0x0000f400ff107b82 */ /* 0x000f260000000a00 */
[----:B------:R-:W5:Y:S01]  /*02f0*/  LDL.64 R34, [R1+0x248] ;  /* 0x0002480001227983 */ /* 0x000f620000100a00 */
[C---:B------:R-:W-:Y:S02]  /*0300*/  ISETP.GE.U32.AND P3, PT, R0.reuse, 0x60, PT ;  /* 0x000000600000780c */ /* 0x040fe40003f66070 */
[----:B------:R-:W-:Y:S02]  /*0310*/  ISETP.GE.U32.AND P4, PT, R0, 0x80, PT ;  /* 0x000000800000780c */ /* 0x000fe40003f86070 */
[----:B------:R-:W5:Y:S08]  /*0320*/  LDC.64 R18, c[0x0][0x3d8] ;  /* 0x0000f600ff127b82 */ /* 0x000f700000000a00 */
[----:B------:R-:W5:Y:S08]  /*0330*/  LDC.64 R20, c[0x0][0x3d0] ;  /* 0x0000f400ff147b82 */ /* 0x000f700000000a00 */
[----:B------:R-:W5:Y:S01]  /*0340*/  LDC.64 R22, c[0x0][0x3d8] ;  /* 0x0000f600ff167b82 */ /* 0x000f620000000a00 */
[----:B--2---:R2:W5:Y:S04]  /*0350*/  @P1 LDG.E.128 R24, desc[UR6][R8.64] ;  /* 0x0000000608181981 */ /* 0x004568000c1e1d00 */
[----:B---3--:R3:W5:Y:S01]  /*0360*/  @P1 LDG.E.128 R36, desc[UR6][R10.64] ;  /* 0x000000060a241981 */ /* 0x008762000c1e1d00 */
[----:B------:R-:W-:Y:S01]  /*0370*/  @P1 VIADD R2, R2, 0x20 ;  /* 0x0000002002021836 */ /* 0x000fe20000000000 */
[----:B------:R-:W-:Y:S01]  /*0380*/  ISETP.GE.U32.AND P0, PT, R0, 0xa0, PT ;  /* 0x000000a00000780c */ /* 0x000fe20003f06070 */
[----:B--2---:R-:W2:Y:S02]  /*0390*/  LDC.64 R8, c[0x0][0x3d8] ;  /* 0x0000f600ff087b82 */ /* 0x004ea40000000a00 */
[----:B0-----:R-:W-:-:S04]  /*03a0*/  @P3 IMAD.WIDE.U32 R12, R2, 0x10, R12 ;  /* 0x00000010020c3825 */ /* 0x001fc800078e000c */
[C---:B-1----:R-:W-:Y:S01]  /*03b0*/  @P3 IMAD.WIDE.U32 R14, R2.reuse, 0x10, R14 ;  /* 0x00000010020e3825 */ /* 0x042fe200078e000e */
[----:B------:R-:W-:Y:S01]  /*03c0*/  @P3 IADD3 R2, PT, PT, R2, 0x20, RZ ;  /* 0x0000002002023810 */ /* 0x000fe20007ffe0ff */
[----:B----4-:R0:W4:Y:S01]  /*03d0*/  @P3 LDG.E.128 R28, desc[UR6][R12.64] ;  /* 0x000000060c1c3981 */ /* 0x010122000c1e1d00 */
[----:B------:R-:W-:Y:S01]  /*03e0*/  ISETP.GE.U32.AND P2, PT, R0, 0xc0, PT ;  /* 0x000000c00000780c */ /* 0x000fe20003f46070 */
[----:B---3--:R-:W1:Y:S02]  /*03f0*/  LDC.64 R10, c[0x0][0x3d0] ;  /* 0x0000f400ff0a7b82 */ /* 0x008e640000000a00 */
[----:B------:R-:W-:-:S05]  /*0400*/  @P4 IMAD.WIDE.U32 R16, R2, 0x10, R16 ;  /* 0x0000001002104825 */ /* 0x000fca00078e0010 */
[----:B------:R3:W2:Y:S04]  /*0410*/  @P4 LDG.E.128 R40, desc[UR6][R16.64] ;  /* 0x0000000610284981 */ /* 0x0006a8000c1e1d00 */
[----:B-----5:R5:W-:Y:S01]  /*0420*/  @P1 STL.64 [R1+0x2a0], R24 ;  /* 0x0002a01801001387 */ /* 0x020be20000100a00 */
[C---:B------:R-:W-:Y:S01]  /*0430*/  @P4 IMAD.WIDE.U32 R18, R2.reuse, 0x10, R18 ;  /* 0x0000001002124825 */ /* 0x040fe200078e0012 */
[----:B0-----:R-:W0:Y:S02]  /*0440*/  LDC.64 R12, c[0x0][0x3d8] ;  /* 0x0000f600ff0c7b82 */ /* 0x001e240000000a00 */
[----:B------:R1:W-:Y:S04]  /*0450*/  @P1 STL.64 [R1+0x2a8], R26 ;  /* 0x0002a81a01001387 */ /* 0x0003e80000100a00 */
[----:B------:R-:W2:Y:S02]  /*0460*/  LDL.64 R44, [R1+0x230] ;  /* 0x00023000012c7983 */ /* 0x000ea40000100a00 */
[----:B---3--:R-:W3:Y:S02]  /*0470*/  LDC.64 R16, c[0x0][0x3d8] ;  /* 0x0000f600ff107b82 */ /* 0x008ee40000000a00 */
[----:B------:R-:W3:Y:S04]  /*0480*/  LDL.64 R46, [R1+0x238] ;  /* 0x00023800012e7983 */ /* 0x000ee80000100a00 */
[----:B------:R4:W-:Y:S02]  /*0490*/  @P1 STL.64 [R1+0x290], R36 ;  /* 0x0002902401001387 */ /* 0x0009e40000100a00 */
[----:B-----5:R-:W5:Y:S02]  /*04a0*/  LDC.64 R24, c[0x0][0x3d0] ;  /* 0x0000f400ff187b82 */ /* 0x020f640000000a00 */
[----:B------:R4:W-:Y:S01]  /*04b0*/  @P1 STL.64 [R1+0x298], R38 ;  /* 0x0002982601001387 */ /* 0x0009e20000100a00 */
[----:B------:R-:W-:-:S03]  /*04c0*/  @P4 IADD3 R2, PT, PT, R2, 0x20, RZ ;  /* 0x0000002002024810 */ /* 0x000fc60007ffe0ff */
[----:B------:R4:W3:Y:S02]  /*04d0*/  @P3 LDG.E.128 R52, desc[UR6][R14.64] ;  /* 0x000000060e343981 */ /* 0x0008e4000c1e1d00 */
[----:B-1----:R-:W1:Y:S02]  /*04e0*/  LDC.64 R26, c[0x0][0x3d8] ;  /* 0x0000f600ff1a7b82 */ /* 0x002e640000000a00 */
[----:B----4-:R-:W4:Y:S04]  /*04f0*/  LDL.64 R36, [R1+0x220] ;  /* 0x0002200001247983 */ /* 0x010f280000100a00 */
[----:B------:R-:W4:Y:S01]  /*0500*/  LDL.64 R38, [R1+0x228] ;  /* 0x0002280001267983 */ /* 0x000f220000100a00 */
[----:B------:R-:W-:-:S03]  /*0510*/  @P0 IMAD.WIDE.U32 R20, R2, 0x10, R20 ;  /* 0x0000001002140825 */ /* 0x000fc600078e0014 */
[----:B------:R5:W4:Y:S01]  /*0520*/  @P4 LDG.E.128 R48, desc[UR6][R18.64] ;  /* 0x0000000612304981 */ /* 0x000b22000c1e1d00 */
[----:B------:R-:W-:Y:S01]  /*0530*/  @P0 IMAD.WIDE.U32 R22, R2, 0x10, R22 ;  /* 0x0000001002160825 */ /* 0x000fe200078e0016 */
[----:B------:R-:W-:Y:S01]  /*0540*/  ISETP.GE.U32.AND P1, PT, R0, 0xe0, PT ;  /* 0x000000e00000780c */ /* 0x000fe20003f26070 */
[----:B------:R-:W0:Y:S01]  /*0550*/  LDC.64 R14, c[0x0][0x3d0] ;  /* 0x0000f400ff0e7b82 */ /* 0x000e220000000a00 */
[----:B------:R5:W4:Y:S01]  /*0560*/  @P0 LDG.E.128 R32, desc[UR6][R20.64] ;  /* 0x0000000614200981 */ /* 0x000b22000c1e1d00 */
[----:B------:R-:W-:-:S04]  /*0570*/  @P0 VIADD R2, R2, 0x20 ;  /* 0x0000002002020836 */ /* 0x000fc80000000000 */
[C---:B-----5:R-:W-:Y:S01]  /*0580*/  @P2 IMAD.WIDE.U32 R24, R2.reuse, 0x10, R24 ;  /* 0x0000001002182825 */ /* 0x060fe200078e0018 */
[----:B------:R5:W-:Y:S01]  /*0590*/  @P3 STL.64 [R1+0x280], R28 ;  /* 0x0002801c01003387 */ /* 0x000be20000100a00 */
[----:B------:R-:W0:Y:S03]  /*05a0*/  LDC.64 R18, c[0x0][0x3d0] ;  /* 0x0000f400ff127b82 */ /* 0x000e260000000a00 */
[----:B------:R1:W-:Y:S04]  /*05b0*/  @P3 STL.64 [R1+0x288], R30 ;  /* 0x0002881e01003387 */ /* 0x0003e80000100a00 */
[----:B------:R-:W4:Y:S01]  /*05c0*/  LDL.64 R56, [R1+0x210] ;  /* 0x0002100001387983 */ /* 0x000f220000100a00 */
[----:B------:R-:W0:Y:S03]  /*05d0*/  LDC.64 R20, c[0x0][0x3d8] ;  /* 0x0000f600ff147b82 */ /* 0x000e260000000a00 */
[----:B------:R-:W4:Y:S04]  /*05e0*/  LDL.64 R58, [R1+0x218] ;  /* 0x00021800013a7983 */ /* 0x000f280000100a00 */
[----:B--2---:R2:W-:Y:S01]  /*05f0*/  @P4 STL.64 [R1+0x260], R40 ;  /* 0x0002602801004387 */ /* 0x0045e20000100a00 */
[----:B-----5:R-:W5:Y:S03]  /*0600*/  LDC.64 R28, c[0x0][0x3d0] ;  /* 0x0000f400ff1c7b82 */ /* 0x020f660000000a00 */
[----:B------:R2:W-:Y:S04]  /*0610*/  @P4 STL.64 [R1+0x268], R42 ;  /* 0x0002682a01004387 */ /* 0x0005e80000100a00 */
[----:B---3--:R3:W5:Y:S01]  /*0620*/  @P0 LDG.E.128 R44, desc[UR6][R22.64] ;  /* 0x00000006162c0981 */ /* 0x008762000c1e1d00 */
[----:B-1----:R-:W-:Y:S01]  /*0630*/  @P2 IMAD.WIDE.U32 R26, R2, 0x10, R26 ;  /* 0x00000010021a2825 */ /* 0x002fe200078e001a */
[----:B------:R-:W-:Y:S01]  /*0640*/  ISETP.GE.U32.AND P6, PT, R0, 0x180, PT ;  /* 0x000001800000780c */ /* 0x000fe20003fc6070 */
[----:B------:R-:W1:Y:S01]  /*0650*/  LDC.64 R30, c[0x0][0x3d0] ;  /* 0x0000f400ff1e7b82 */ /* 0x000e620000000a00 */
[----:B--2---:R-:W2:Y:S04]  /*0660*/  LDL.64 R40, [R1+0x200] ;  /* 0x0002000001287983 */ /* 0x004ea80000100a00 */
[----:B------:R-:W2:Y:S03]  /*0670*/  LDL.64 R42, [R1+0x208] ;  /* 0x00020800012a7983 */ /* 0x000ea60000100a00 */
[----:B---3--:R-:W3:Y:S01]  /*0680*/  LDC.64 R22, c[0x0][0x3d0] ;  /* 0x0000f400ff167b82 */ /* 0x008ee20000000a00 */
[----:B----4-:R4:W3:Y:S04]  /*0690*/  @P2 LDG.E.128 R36, desc[UR6][R24.64] ;  /* 0x0000000618242981 */ /* 0x0108e8000c1e1d00 */
[----:B------:R0:W-:Y:S04]  /*06a0*/  @P3 STL.64 [R1+0x270], R52 ;  /* 0x0002703401003387 */ /* 0x0001e80000100a00 */
[----:B------:R0:W-:Y:S01]  /*06b0*/  @P3 STL.64 [R1+0x278], R54 ;  /* 0x0002783601003387 */ /* 0x0001e20000100a00 */
[----:B------:R-:W-:Y:S01]  /*06c0*/  @P2 IADD3 R2, PT, PT, R2, 0x20, RZ ;  /* 0x0000002002022810 */ /* 0x000fe20007ffe0ff */
[----:B----4-:R-:W4:Y:S02]  /*06d0*/  LDC.64 R24, c[0x0][0x3d8] ;  /* 0x0000f600ff187b82 */ /* 0x010f240000000a00 */
[----:B0-----:R-:W4:Y:S04]  /*06e0*/  LDL.64 R52, [R1+0x1f0] ;  /* 0x0001f00001347983 */ /* 0x001f280000100a00 */
[----:B------:R-:W4:Y:S04]  /*06f0*/  LDL.64 R54, [R1+0x1f8] ;  /* 0x0001f80001367983 */ /* 0x000f280000100a00 */
[----:B------:R0:W-:Y:S04]  /*0700*/  @P4 STL.64 [R1+0x250], R48 ;  /* 0x0002503001004387 */ /* 0x0001e80000100a00 */
[----:B------:R1:W-:Y:S04]  /*0710*/  @P4 STL.64 [R1+0x258], R50 ;  /* 0x0002583201004387 */ /* 0x0003e80000100a00 */
[----:B------:R5:W4:Y:S04]  /*0720*/  @P2 LDG.E.128 R56, desc[UR6][R26.64] ;  /* 0x000000061a382981 */ /* 0x000b28000c1e1d00 */
[----:B0-----:R-:W4:Y:S04]  /*0730*/  LDL.64 R48, [R1+0x1e0] ;  /* 0x0001e00001307983 */ /* 0x001f280000100a00 */
[----:B-1----:R-:W4:Y:S01]  /*0740*/  LDL.64 R50, [R1+0x1e8] ;  /* 0x0001e80001327983 */ /* 0x002f220000100a00 */
[----:B-----5:R-:W-:Y:S01]  /*0750*/  @P1 IMAD.WIDE.U32 R28, R2, 0x10, R28 ;  /* 0x00000010021c1825 */ /* 0x020fe200078e001c */
[----:B------:R-:W-:Y:S01]  /*0760*/  ISETP.GE.U32.AND P3, PT, R0, 0x100, PT ;  /* 0x000001000000780c */ /* 0x000fe20003f66070 */
[----:B------:R-:W0:Y:S01]  /*0770*/  LDC.64 R26, c[0x0][0x3d0] ;  /* 0x0000f400ff1a7b82 */ /* 0x000e220000000a00 */
[----:B------:R1:W-:Y:S04]  /*0780*/  @P0 STL.64 [R1+0x240], R32 ;  /* 0x0002402001000387 */ /* 0x0003e80000100a00 */
[----:B------:R5:W-:Y:S04]  /*0790*/  @P0 STL.64 [R1+0x248], R34 ;  /* 0x0002482201000387 */ /* 0x000be80000100a00 */
[----:B-1----:R-:W4:Y:S04]  /*07a0*/  LDL.64 R32, [R1+0x1d0] ;  /* 0x0001d00001207983 */ /* 0x002f280000100a00 */
[----:B-----5:R-:W5:Y:S04]  /*07b0*/  LDL.64 R34, [R1+0x1d8] ;  /* 0x0001d80001227983 */ /* 0x020f680000100a00 */
[----:B------:R1:W-:Y:S04]  /*07c0*/  @P0 STL.64 [R1+0x230], R44 ;  /* 0x0002302c01000387 */ /* 0x0003e80000100a00 */
[----:B------:R0:W-:Y:S04]  /*07d0*/  @P0 STL.64 [R1+0x238], R46 ;  /* 0x0002382e01000387 */ /* 0x0001e80000100a00 */
[----:B--2---:R2:W5:Y:S04]  /*07e0*/  @P1 LDG.E.128 R40, desc[UR6][R28.64] ;  /* 0x000000061c281981 */ /* 0x004568000c1e1d00 */
[----:B-1----:R-:W5:Y:S04]  /*07f0*/  LDL.64 R44, [R1+0x1c0] ;  /* 0x0001c000012c7983 */ /* 0x002f680000100a00 */
[----:B0-----:R-:W5:Y:S01]  /*0800*/  LDL.64 R46, [R1+0x1c8] ;  /* 0x0001c800012e7983 */ /* 0x001f620000100a00 */
[----:B------:R-:W-:Y:S01]  /*0810*/  @P1 IMAD.WIDE.U32 R8, R2, 0x10, R8 ;  /* 0x0000001002081825 */ /* 0x000fe200078e0008 */
[----:B------:R-:W-:Y:S01]  /*0820*/  ISETP.GE.U32.AND P4, PT, R0, 0x120, PT ;  /* 0x000001200000780c */ /* 0x000fe20003f86070 */
[----:B--2---:R-:W0:Y:S01]  /*0830*/  LDC.64 R28, c[0x0][0x3d8] ;  /* 0x0000f600ff1c7b82 */ /* 0x004e220000000a00 */
[----:B---3--:R1:W-:Y:S04]  /*0840*/  @P2 STL.64 [R1+0x220], R36 ;  /* 0x0002202401002387 */ /* 0x0083e80000100a00 */
[----:B------:R2:W-:Y:S04]  /*0850*/  @P2 STL.64 [R1+0x228], R38 ;  /* 0x0002282601002387 */ /* 0x0005e80000100a00 */
[----:B-1----:R-:W3:Y:S04]  /*0860*/  LDL.64 R36, [R1+0x1b0] ;  /* 0x0001b00001247983 */ /* 0x002ee80000100a00 */
[----:B--2---:R-:W3:Y:S01]  /*0870*/  LDL.64 R38, [R1+0x1b8] ;  /* 0x0001b80001267983 */ /* 0x004ee20000100a00 */
[----:B------:R-:W-:-:S03]  /*0880*/  @P1 IADD3 R2, PT, PT, R2, 0x20, RZ ;  /* 0x0000002002021810 */ /* 0x000fc60007ffe0ff */
[----:B----4-:R1:W2:Y:S02]  /*0890*/  @P1 LDG.E.128 R52, desc[UR6][R8.64] ;  /* 0x0000000608341981 */ /* 0x0102a4000c1e1d00 */
[----:B------:R-:W-:-:S04]  /*08a0*/  @P3 IMAD.WIDE.U32 R10, R2, 0x10, R10 ;  /* 0x00000010020a3825 */ /* 0x000fc800078e000a */
[----:B------:R-:W-:-:S04]  /*08b0*/  @P3 IMAD.WIDE.U32 R12, R2, 0x10, R12 ;  /* 0x00000010020c3825 */ /* 0x000fc800078e000c */
[----:B------:R-:W-:Y:S01]  /*08c0*/  @P3 VIADD R2, R2, 0x20 ;  /* 0x0000002002023836 */ /* 0x000fe20000000000 */
[----:B------:R-:W-:Y:S01]  /*08d0*/  ISETP.GE.U32.AND P0, PT, R0, 0x140, PT ;  /* 0x000001400000780c */ /* 0x000fe20003f06070 */
[----:B-1----:R-:W1:Y:S02]  /*08e0*/  LDC.64 R8, c[0x0][0x3d8] ;  /* 0x0000f600ff087b82 */ /* 0x002e640000000a00 */
[C---:B------:R-:W-:Y:S01]  /*08f0*/  @P4 IMAD.WIDE.U32 R14, R2.reuse, 0x10, R14 ;  /* 0x00000010020e4825 */ /* 0x040fe200078e000e */
[----:B------:R4:W2:Y:S03]  /*0900*/  @P3 LDG.E.128 R48, desc[UR6][R10.64] ;  /* 0x000000060a303981 */ /* 0x0008a6000c1e1d00 */
[C---:B------:R-:W-:Y:S02]  /*0910*/  @P4 IMAD.WIDE.U32 R16, R2.reuse, 0x10, R16 ;  /* 0x0000001002104825 */ /* 0x040fe400078e0010 */
[----:B----4-:R-:W4:Y:S01]  /*0920*/  LDC.64 R10, c[0x0][0x3d0] ;  /* 0x0000f400ff0a7b82 */ /* 0x010f220000000a00 */
[----:B-----5:R5:W4:Y:S04]  /*0930*/  @P3 LDG.E.128 R32, desc[UR6][R12.64] ;  /* 0x000000060c203981 */ /* 0x020b28000c1e1d00 */
[----:B------:R0:W4:Y:S04]  /*0940*/  @P4 LDG.E.128 R44, desc[UR6][R14.64] ;  /* 0x000000060e2c4981 */ /* 0x000128000c1e1d00 */
[----:B------:R1:W-:Y:S01]  /*0950*/  @P1 STL.64 [R1+0x200], R40 ;  /* 0x0002002801001387 */ /* 0x0003e20000100a00 */
[----:B------:R-:W-:Y:S01]  /*0960*/  @P4 IADD3 R2, PT, PT, R2, 0x20, RZ ;  /* 0x0000002002024810 */ /* 0x000fe20007ffe0ff */
[----:B-----5:R-:W5:Y:S02]  /*0970*/  LDC.64 R12, c[0x0][0x3d8] ;  /* 0x0000f600ff0c7b82 */ /* 0x020f640000000a00 */
[----:B---3--:R3:W5:Y:S06]  /*0980*/  @P4 LDG.E.128 R36, desc[UR6][R16.64] ;  /* 0x0000000610244981 */ /* 0x00876c000c1e1d00 */
[----:B0-----:R-:W0:Y:S01]  /*0990*/  LDC.64 R14, c[0x0][0x3d0] ;  /* 0x0000f400ff0e7b82 */ /* 0x001e220000000a00 */
[----:B------:R3:W-:Y:S04]  /*09a0*/  @P1 STL.64 [R1+0x208], R42 ;  /* 0x0002082a01001387 */ /* 0x0007e80000100a00 */
[----:B-1----:R-:W5:Y:S01]  /*09b0*/  LDL.64 R40, [R1+0x1a0] ;  /* 0x0001a00001287983 */ /* 0x002f620000100a00 */
[----:B------:R-:W-:-:S02]  /*09c0*/  @P0 IMAD.WIDE.U32 R18, R2, 0x10, R18 ;  /* 0x0000001002120825 */ /* 0x000fc400078e0012 */
[----:B---3--:R-:W1:Y:S01]  /*09d0*/  LDC.64 R16, c[0x0][0x3d8] ;  /* 0x0000f600ff107b82 */ /* 0x008e620000000a00 */
[----:B------:R-:W3:Y:S04]  /*09e0*/  LDL.64 R42, [R1+0x1a8] ;  /* 0x0001a800012a7983 */ /* 0x000ee80000100a00 */
[----:B--2---:R2:W-:Y:S04]  /*09f0*/  @P3 STL.64 [R1+0x1e0], R48 ;  /* 0x0001e03001003387 */ /* 0x0045e80000100a00 */
[----:B------:R0:W-:Y:S04]  /*0a00*/  @P3 STL.64 [R1+0x1e8], R50 ;  /* 0x0001e83201003387 */ /* 0x0001e80000100a00 */
[----:B--2---:R-:W2:Y:S04]  /*0a10*/  LDL.64 R48, [R1+0x190] ;  /* 0x0001900001307983 */ /* 0x004ea80000100a00 */
[----:B0-----:R-:W2:Y:S04]  /*0a20*/  LDL.64 R50, [R1+0x198] ;  /* 0x0001980001327983 */ /* 0x001ea80000100a00 */
[----:B----4-:R0:W-:Y:S04]  /*0a30*/  @P3 STL.64 [R1+0x1d0], R32 ;  /* 0x0001d02001003387 */ /* 0x0101e80000100a00 */
[----:B------:R4:W-:Y:S04]  /*0a40*/  @P3 STL.64 [R1+0x1d8], R34 ;  /* 0x0001d82201003387 */ /* 0x0009e80000100a00 */
[----:B0-----:R-:W2:Y:S04]  /*0a50*/  LDL.64 R32, [R1+0x180] ;  /* 0x0001800001207983 */ /* 0x001ea80000100a00 */
[----:B----4-:R-:W4:Y:S04]  /*0a60*/  LDL.64 R34, [R1+0x188] ;  /* 0x0001880001227983 */ /* 0x010f280000100a00 */
[----:B------:R-:W-:Y:S04]  /*0a70*/  @P1 STL.64 [R1+0x1f0], R52 ;  /* 0x0001f03401001387 */ /* 0x000fe80000100a00 */
[----:B------:R-:W-:Y:S04]  /*0a80*/  @P1 STL.64 [R1+0x1f8], R54 ;  /* 0x0001f83601001387 */ /* 0x000fe80000100a00 */
[----:B------:R-:W-:Y:S04]  /*0a90*/  @P2 STL.64 [R1+0x210], R56 ;  /* 0x0002103801002387 */ /* 0x000fe80000100a00 */
[----:B------:R-:W-:Y:S04]  /*0aa0*/  @P2 STL.64 [R1+0x218], R58 ;  /* 0x0002183a01002387 */ /* 0x000fe80000100a00 */
[----:B------:R0:W-:Y:S04]  /*0ab0*/  @P4 STL.64 [R1+0x1c0], R44 ;  /* 0x0001c02c01004387 */ /* 0x0001e80000100a00 */
[----:B------:R1:W-:Y:S04]  /*0ac0*/  @P4 STL.64 [R1+0x1c8], R46 ;  /* 0x0001c82e01004387 */ /* 0x0003e80000100a00 */
[----:B0-----:R-:W4:Y:S04]  /*0ad0*/  LDL.64 R44, [R1+0x170] ;  /* 0x00017000012c7983 */ /* 0x001f280000100a00 */
[----:B-1----:R-:W4:Y:S04]  /*0ae0*/  LDL.64 R46, [R1+0x178] ;  /* 0x00017800012e7983 */ /* 0x002f280000100a00 */
[----:B-----5:R0:W-:Y:S04]  /*0af0*/  @P4 STL.64 [R1+0x1b0], R36 ;  /* 0x0001b02401004387 */ /* 0x0201e80000100a00 */
[----:B------:R1:W-:Y:S04]  /*0b00*/  @P4 STL.64 [R1+0x1b8], R38 ;  /* 0x0001b82601004387 */ /* 0x0003e80000100a00 */
[----:B0-----:R-:W5:Y:S04]  /*0b10*/  LDL.64 R36, [R1+0x160] ;  /* 0x0001600001247983 */ /* 0x001f680000100a00 */
[----:B-1----:R-:W5:Y:S04]  /*0b20*/  LDL.64 R38, [R1+0x168] ;  /* 0x0001680001267983 */ /* 0x002f680000100a00 */
[----:B---3--:R0:W3:Y:S01]  /*0b30*/  @P0 LDG.E.128 R40, desc[UR6][R18.64] ;  /* 0x0000000612280981 */ /* 0x0080e2000c1e1d00 */
[----:B------:R-:W-:Y:S01]  /*0b40*/  ISETP.GE.U32.AND P1, PT, R0, 0x160, PT ;  /* 0x000001600000780c */ /* 0x000fe20003f26070 */
[C---:B------:R-:W-:Y:S01]  /*0b50*/  @P0 IMAD.WIDE.U32 R20, R2.reuse, 0x10, R20 ;  /* 0x0000001002140825 */ /* 0x040fe200078e0014 */
[----:B------:R-:W-:-:S02]  /*0b60*/  @P0 IADD3 R2, PT, PT, R2, 0x20, RZ ;  /* 0x0000002002020810 */ /* 0x000fc40007ffe0ff */
[----:B------:R-:W-:Y:S01]  /*0b70*/  ISETP.GE.U32.AND P4, PT, R0, 0x1a0, PT ;  /* 0x000001a00000780c */ /* 0x000fe20003f86070 */
[----:B0-----:R-:W0:Y:S08]  /*0b80*/  LDC.64 R18, c[0x0][0x3d0] ;  /* 0x0000f400ff127b82 */ /* 0x001e300000000a00 */
[----:B------:R-:W-:-:S04]  /*0b90*/  @P1 IMAD.WIDE.U32 R22, R2, 0x10, R22 ;  /* 0x0000001002161825 */ /* 0x000fc800078e0016 */
[C---:B------:R-:W-:Y:S01]  /*0ba0*/  @P1 IMAD.WIDE.U32 R24, R2.reuse, 0x10, R24 ;  /* 0x0000001002181825 */ /* 0x040fe200078e0018 */
[----:B--2---:R1:W2:Y:S03]  /*0bb0*/  @P0 LDG.E.128 R48, desc[UR6][R20.64] ;  /* 0x0000000614300981 */ /* 0x0042a6000c1e1d00 */
[----:B------:R-:W-:-:S04]  /*0bc0*/  @P1 VIADD R2, R2, 0x20 ;  /* 0x0000002002021836 */ /* 0x000fc80000000000 */
[----:B------:R-:W-:Y:S01]  /*0bd0*/  @P6 IMAD.WIDE.U32 R26, R2, 0x10, R26 ;  /* 0x00000010021a6825 */ /* 0x000fe200078e001a */
[----:B------:R-:W-:Y:S01]  /*0be0*/  ISETP.GE.U32.AND P3, PT, R0, 0x1e0, PT ;  /* 0x000001e00000780c */ /* 0x000fe20003f66070 */
[----:B-1----:R-:W1:Y:S01]  /*0bf0*/  LDC.64 R20, c[0x0][0x3d0] ;  /* 0x0000f400ff147b82 */ /* 0x002e620000000a00 */
[----:B----4-:R4:W2:Y:S04]  /*0c00*/  @P1 LDG.E.128 R32, desc[UR6][R22.64] ;  /* 0x0000000616201981 */ /* 0x0108a8000c1e1d00 */
[----:B------:R0:W2:Y:S04]  /*0c10*/  @P1 LDG.E.128 R44, desc[UR6][R24.64] ;  /* 0x00000006182c1981 */ /* 0x0000a8000c1e1d00 */
[----:B---3--:R3:W-:Y:S01]  /*0c20*/  @P0 STL.64 [R1+0x1a0], R40 ;  /* 0x0001a02801000387 */ /* 0x0087e20000100a00 */
[----:B------:R-:W-:Y:S01]  /*0c30*/  @P6 IMAD.WIDE.U32 R28, R2, 0x10, R28 ;  /* 0x00000010021c6825 */ /* 0x000fe200078e001c */
[----:B------:R-:W-:Y:S01]  /*0c40*/  ISETP.GE.U32.AND P2, PT, R0, 0x200, PT ;  /* 0x000002000000780c */ /* 0x000fe20003f46070 */
[----:B----4-:R-:W4:Y:S01]  /*0c50*/  LDC.64 R22, c[0x0][0x3d0] ;  /* 0x0000f400ff167b82 */ /* 0x010f220000000a00 */
[----:B-----5:R-:W5:Y:S04]  /*0c60*/  @P6 LDG.E.128 R36, desc[UR6][R26.64] ;  /* 0x000000061a246981 */ /* 0x020f68000c1e1d00 */
[----:B------:R1:W-:Y:S03]  /*0c70*/  @P0 STL.64 [R1+0x1a8], R42 ;  /* 0x0001a82a01000387 */ /* 0x0003e60000100a00 */
[----:B0-----:R-:W0:Y:S01]  /*0c80*/  LDC.64 R24, c[0x0][0x3d0] ;  /* 0x0000f400ff187b82 */ /* 0x001e220000000a00 */
[----:B---3--:R3:W3:Y:S04]  /*0c90*/  LDL.64 R40, [R1+0x150] ;  /* 0x0001500001287983 */ /* 0x0086e80000100a00 */
[----:B-1----:R1:W3:Y:S04]  /*0ca0*/  LDL.64 R42, [R1+0x158] ;  /* 0x00015800012a7983 */ /* 0x0022e80000100a00 */
[----:B--2---:R-:W-:Y:S04]  /*0cb0*/  @P0 STL.64 [R1+0x190], R48 ;  /* 0x0001903001000387 */ /* 0x004fe80000100a00 */
[----:B------:R-:W-:Y:S04]  /*0cc0*/  @P0 STL.64 [R1+0x198], R50 ;  /* 0x0001983201000387 */ /* 0x000fe80000100a00 */
[----:B------:R2:W-:Y:S04]  /*0cd0*/  @P1 STL.64 [R1+0x180], R32 ;  /* 0x0001802001001387 */ /* 0x0005e80000100a00 */
[----:B------:R1:W-:Y:S01]  /*0ce0*/  @P1 STL.64 [R1+0x188], R34 ;  /* 0x0001882201001387 */ /* 0x0003e20000100a00 */
[----:B------:R-:W-:-:S03]  /*0cf0*/  @P6 IADD3 R2, PT, PT, R2, 0x20, RZ ;  /* 0x0000002002026810 */ /* 0x000fc60007ffe0ff */
[----:B---3--:R-:W3:Y:S01]  /*0d00*/  @P6 LDG.E.128 R40, desc[UR6][R28.64] ;  /* 0x000000061c286981 */ /* 0x008ee2000c1e1d00 */
[----:B------:R-:W-:Y:S01]  /*0d10*/  ISETP.GE.U32.AND P0, PT, R0, 0x1c0, PT ;  /* 0x000001c00000780c */ /* 0x000fe20003f06070 */
[----:B--2---:R-:W2:Y:S02]  /*0d20*/  LDC.64 R32, c[0x0][0x3d8] ;  /* 0x0000f600ff207b82 */ /* 0x004ea40000000a00 */
[----:B-----5:R5:W-:Y:S04]  /*0d30*/  @P6 STL.64 [R1+0x160], R36 ;  /* 0x0001602401006387 */ /* 0x020be80000100a00 */
[----:B------:R4:W-:Y:S02]  /*0d40*/  @P6 STL.64 [R1+0x168], R38 ;  /* 0x0001682601006387 */ /* 0x0009e40000100a00 */
[----:B-1----:R-:W1:Y:S02]  /*0d50*/  LDC.64 R34, c[0x0][0x3d8] ;  /* 0x0000f600ff227b82 */ /* 0x002e640000000a00 */
[----:B------:R0:W-:Y:S04]  /*0d60*/  @P1 STL.64 [R1+0x170], R44 ;  /* 0x0001702c01001387 */ /* 0x0001e80000100a00 */
[----:B------:R0:W-:Y:S01]  /*0d70*/  @P1 STL.64 [R1+0x178], R46 ;  /* 0x0001782e01001387 */ /* 0x0001e20000100a00 */
[C---:B------:R-:W-:Y:S01]  /*0d80*/  @P4 IMAD.WIDE.U32 R8, R2.reuse, 0x10, R8 ;  /* 0x0000001002084825 */ /* 0x040fe200078e0008 */
[----:B-----5:R-:W5:Y:S02]  /*0d90*/  LDC.64 R36, c[0x0][0x3d8] ;  /* 0x0000f600ff247b82 */ /* 0x020f640000000a00 */
[----:B------:R0:W2:Y:S04]  /*0da0*/  LDL.64 R92, [R1+0x130] ;  /* 0x00013000015c7983 */ /* 0x0000a80000100a00 */
[----:B------:R0:W2:Y:S01]  /*0db0*/  LDL.64 R94, [R1+0x138] ;  /* 0x00013800015e7983 */ /* 0x0000a20000100a00 */
[C---:B------:R-:W-:Y:S01]  /*0dc0*/  @P4 IMAD.WIDE.U32 R30, R2.reuse, 0x10, R30 ;  /* 0x00000010021e4825 */ /* 0x040fe200078e001e */
[----:B----4-:R-:W4:Y:S02]  /*0dd0*/  LDC.64 R38, c[0x0][0x3d8] ;  /* 0x0000f600ff267b82 */ /* 0x010f240000000a00 */
[----:B------:R0:W5:Y:S04]  /*0de0*/  LDL.64 R96, [R1+0x140] ;  /* 0x0001400001607983 */ /* 0x0001680000100a00 */
[----:B------:R0:W5:Y:S04]  /*0df0*/  LDL.64 R98, [R1+0x148] ;  /* 0x0001480001627983 */ /* 0x0001680000100a00 */
[----:B------:R0:W4:Y:S04]  /*0e00*/  LDL.64 R80, [R1+0x110] ;  /* 0x0001100001507983 */ /* 0x0001280000100a00 */
        /* <DEDUP_REMOVED lines=23> */
[----:B0-----:R0:W4:Y:S04]  /*0f80*/  LDL.64 R44, [R1+0x80] ;  /* 0x00008000012c7983 */ /* 0x0011280000100a00 */
[----:B------:R0:W4:Y:S04]  /*0f90*/  LDL.64 R46, [R1+0x88] ;  /* 0x00008800012e7983 */ /* 0x0001280000100a00 */
[----:B---3--:R3:W-:Y:S04]  /*0fa0*/  @P6 STL.64 [R1+0x150], R40 ;  /* 0x0001502801006387 */ /* 0x0087e80000100a00 */
[----:B--2---:R-:W2:Y:S04]  /*0fb0*/  @P4 LDG.E.128 R92, desc[UR6][R8.64] ;  /* 0x00000006085c4981 */ /* 0x004ea8000c1e1d00 */
[----:B-----5:R-:W5:Y:S04]  /*0fc0*/  @P4 LDG.E.128 R96, desc[UR6][R30.64] ;  /* 0x000000061e604981 */ /* 0x020f68000c1e1d00 */
[----:B------:R1:W-:Y:S04]  /*0fd0*/  @P6 STL.64 [R1+0x158], R42 ;  /* 0x0001582a01006387 */ /* 0x0003e80000100a00 */
[----:B---3--:R0:W3:Y:S04]  /*0fe0*/  LDL.64 R40, [R1+0x70] ;  /* 0x0000700001287983 */ /* 0x0080e80000100a00 */
[----:B-1----:R0:W3:Y:S01]  /*0ff0*/  LDL.64 R42, [R1+0x78] ;  /* 0x00007800012a7983 */ /* 0x0020e20000100a00 */
[----:B------:R-:W-:-:S05]  /*1000*/  @P4 IADD3 R2, PT, PT, R2, 0x20, RZ ;  /* 0x0000002002024810 */ /* 0x000fca0007ffe0ff */
[C---:B------:R-:W-:Y:S01]  /*1010*/  @P0 IMAD.WIDE.U32 R12, R2.reuse, 0x10, R12 ;  /* 0x00000010020c0825 */ /* 0x040fe200078e000c */
[----:B----4-:R-:W4:Y:S03]  /*1020*/  @P5 LDG.E.128 R100, desc[UR6][R4.64] ;  /* 0x0000000604645981 */ /* 0x010f26000c1e1d00 */
[C---:B------:R-:W-:Y:S01]  /*1030*/  @P0 IMAD.WIDE.U32 R10, R2.reuse, 0x10, R10 ;  /* 0x00000010020a0825 */ /* 0x040fe200078e000a */
[----:B------:R-:W4:Y:S03]  /*1040*/  @P0 LDG.E.128 R80, desc[UR6][R12.64] ;  /* 0x000000060c500981 */ /* 0x000f26000c1e1d00 */
[----:B------:R-:W-:Y:S01]  /*1050*/  @P0 VIADD R2, R2, 0x20 ;  /* 0x0000002002020836 */ /* 0x000fe20000000000 */
[----:B------:R-:W4:Y:S01]  /*1060*/  @P0 LDG.E.128 R84, desc[UR6][R10.64] ;  /* 0x000000060a540981 */ /* 0x000f22000c1e1d00 */
[----:B------:R-:W-:-:S02]  /*1070*/  ISETP.GE.U32.AND P1, PT, R0, 0x220, PT ;  /* 0x000002200000780c */ /* 0x000fc40003f26070 */
[C---:B------:R-:W-:Y:S01]  /*1080*/  @P3 IMAD.WIDE.U32 R14, R2.reuse, 0x10, R14 ;  /* 0x00000010020e3825 */ /* 0x040fe200078e000e */
[----:B------:R-:W4:Y:S03]  /*1090*/  @P5 LDG.E.128 R88, desc[UR6][R6.64] ;  /* 0x0000000606585981 */ /* 0x000f26000c1e1d00 */
[C---:B------:R-:W-:Y:S01]  /*10a0*/  @P3 IMAD.WIDE.U32 R16, R2.reuse, 0x10, R16 ;  /* 0x0000001002103825 */ /* 0x040fe200078e0010 */
[----:B------:R-:W-:Y:S01]  /*10b0*/  @P3 IADD3 R2, PT, PT, R2, 0x20, RZ ;  /* 0x0000002002023810 */ /* 0x000fe20007ffe0ff */
[----:B------:R-:W4:Y:S01]  /*10c0*/  @P3 LDG.E.128 R76, desc[UR6][R14.64] ;  /* 0x000000060e4c3981 */ /* 0x000f22000c1e1d00 */
[----:B------:R-:W-:-:S03]  /*10d0*/  ISETP.GE.U32.AND P6, PT, R0, 0x240, PT ;  /* 0x000002400000780c */ /* 0x000fc60003fc6070 */
[----:B------:R-:W-:-:S04]  /*10e0*/  @P2 IMAD.WIDE.U32 R18, R2, 0x10, R18 ;  /* 0x0000001002122825 */ /* 0x000fc800078e0012 */
[C---:B------:R-:W-:Y:S01]  /*10f0*/  @P2 IMAD.WIDE.U32 R32, R2.reuse, 0x10, R32 ;  /* 0x0000001002202825 */ /* 0x040fe200078e0020 */
[----:B------:R-:W-:Y:S01]  /*1100*/  @P2 IADD3 R2, PT, PT, R2, 0x20, RZ ;  /* 0x0000002002022810 */ /* 0x000fe20007ffe0ff */
[----:B------:R-:W4:Y:S04]  /*1110*/  @P3 LDG.E.128 R72, desc[UR6][R16.64] ;  /* 0x0000000610483981 */ /* 0x000f28000c1e1d00 */
[C---:B------:R-:W-:Y:S01]  /*1120*/  @P1 IMAD.WIDE.U32 R20, R2.reuse, 0x10, R20 ;  /* 0x0000001002141825 */ /* 0x040fe200078e0014 */
[----:B------:R-:W4:Y:S03]  /*1130*/  @P2 LDG.E.128 R68, desc[UR6][R18.64] ;  /* 0x0000000612442981 */ /* 0x000f26000c1e1d00 */
[----:B------:R-:W-:-:S04]  /*1140*/  @P1 IMAD.WIDE.U32 R34, R2, 0x10, R34 ;  /* 0x0000001002221825 */ /* 0x000fc800078e0022 */
[----:B------:R-:W-:Y:S01]  /*1150*/  @P1 VIADD R2, R2, 0x20 ;  /* 0x0000002002021836 */ /* 0x000fe20000000000 */
[----:B------:R-:W4:Y:S03]  /*1160*/  @P2 LDG.E.128 R64, desc[UR6][R32.64] ;  /* 0x0000000620402981 */ /* 0x000f26000c1e1d00 */
[----:B------:R-:W-:-:S04]  /*1170*/  @P6 IMAD.WIDE.U32 R22, R2, 0x10, R22 ;  /* 0x0000001002166825 */ /* 0x000fc800078e0016 */
[C---:B------:R-:W-:Y:S01]  /*1180*/  @P6 IMAD.WIDE.U32 R36, R2.reuse, 0x10, R36 ;  /* 0x0000001002246825 */ /* 0x040fe200078e0024 */
[----:B------:R-:W-:Y:S01]  /*1190*/  @P6 IADD3 R2, PT, PT, R2, 0x20, RZ ;  /* 0x0000002002026810 */ /* 0x000fe20007ffe0ff */
[----:B------:R-:W4:Y:S04]  /*11a0*/  @P1 LDG.E.128 R60, desc[UR6][R20.64] ;  /* 0x00000006143c1981 */ /* 0x000f28000c1e1d00 */
[----:B------:R-:W4:Y:S04]  /*11b0*/  @P1 LDG.E.128 R56, desc[UR6][R34.64] ;  /* 0x0000000622381981 */ /* 0x000f28000c1e1d00 */
[----:B------:R-:W4:Y:S04]  /*11c0*/  @P6 LDG.E.128 R52, desc[UR6][R22.64] ;  /* 0x0000000616346981 */ /* 0x000f28000c1e1d00 */
[----:B------:R-:W4:Y:S04]  /*11d0*/  @P6 LDG.E.128 R48, desc[UR6][R36.64] ;  /* 0x0000000624306981 */ /* 0x000f28000c1e1d00 */
[----:B--2---:R0:W-:Y:S04]  /*11e0*/  @P4 STL.64 [R1+0x130], R92 ;  /* 0x0001305c01004387 */ /* 0x0041e80000100a00 */
[----:B------:R0:W-:Y:S04]  /*11f0*/  @P4 STL.64 [R1+0x138], R94 ;  /* 0x0001385e01004387 */ /* 0x0001e80000100a00 */
[----:B-----5:R0:W-:Y:S04]  /*1200*/  @P4 STL.64 [R1+0x140], R96 ;  /* 0x0001406001004387 */ /* 0x0201e80000100a00 */
[----:B------:R0:W-:Y:S01]  /*1210*/  @P4 STL.64 [R1+0x148], R98 ;  /* 0x0001486201004387 */ /* 0x0001e20000100a00 */
[----:B------:R-:W-:-:S13]  /*1220*/  ISETP.GE.U32.AND P4, PT, R0, 0x260, PT ;  /* 0x000002600000780c */ /* 0x000fda0003f86070 */
[----:B------:R-:W-:-:S04]  /*1230*/  @P4 IMAD.WIDE.U32 R24, R2, 0x10, R24 ;  /* 0x0000001002184825 */ /* 0x000fc800078e0018 */
[----:B------:R-:W-:Y:S01]  /*1240*/  @P4 IMAD.WIDE.U32 R38, R2, 0x10, R38 ;  /* 0x0000001002264825 */ /* 0x000fe200078e0026 */
[----:B------:R-:W2:Y:S04]  /*1250*/  @P4 LDG.E.128 R44, desc[UR6][R24.64] ;  /* 0x00000006182c4981 */ /* 0x000ea8000c1e1d00 */
[----:B---3--:R-:W3:Y:S04]  /*1260*/  @P4 LDG.E.128 R40, desc[UR6][R38.64] ;  /* 0x0000000626284981 */ /* 0x008ee8000c1e1d00 */
[----:B----4-:R0:W-:Y:S04]  /*1270*/  @P0 STL.64 [R1+0x110], R80 ;  /* 0x0001105001000387 */ /* 0x0101e80000100a00 */
        /* <DEDUP_REMOVED lines=110> */
[----:B------:R0:W-:Y:S01]  /*1960*/  @P4 STL.64 [R1+0x78], R42 ;  /* 0x0000782a01004387 */ /* 0x0001e20000100a00 */
[----:B------:R-:W-:Y:S05]  /*1970*/  @!P0 BRA `(.L_x_48761) ;  /* 0x000000bc00cc8947 */ /* 0x000fea0003800000 */
[----:B------:R-:W1:Y:S08]  /*1980*/  LDC.64 R4, c[0x0][0x3d8] ;  /* 0x0000f600ff047b82 */ /* 0x000e700000000a00 */
[----:B------:R-:W2:Y:S01]  /*1990*/  LDC.64 R6, c[0x0][0x3d0] ;  /* 0x0000f400ff067b82 */ /* 0x000ea20000000a00 */
[----:B-1----:R-:W-:-:S05]  /*19a0*/  IMAD.WIDE.U32 R4, R2, 0x10, R4 ;  /* 0x0000001002047825 */ /* 0x002fca00078e0004 */
[----:B------:R-:W3:Y:S01]  /*19b0*/  LDG.E.128 R8, desc[UR6][R4.64] ;  /* 0x0000000604087981 */ /* 0x000ee2000c1e1d00 */
[----:B--2---:R-:W-:-:S05]  /*19c0*/  IMAD.WIDE.U32 R2, R2, 0x10, R6 ;  /* 0x0000001002027825 */ /* 0x004fca00078e0006 */
        /* <DEDUP_REMOVED lines=87> */
[----:B------:R1:W-:Y:S04]  /*1f40*/  STL [R1+0x4], RZ ;  /* 0x000004ff01007387 */ /* 0x0003e80000100800 */
[----:B--2---:R1:W-:Y:S04]  /*1f50*/  STL.64 [R1+0x60], R4 ;  /* 0x0000600401007387 */ /* 0x0043e80000100a00 */
[----:B------:R1:W-:Y:S04]  /*1f60*/  STL.64 [R1+0x68], R6 ;  /* 0x0000680601007387 */ /* 0x0003e80000100a00 */
[----:B------:R1:W-:Y:S04]  /*1f70*/  STL [R1], RZ ;  /* 0x000000ff01007387 */ /* 0x0003e80000100800 */
[----:B------:R1:W-:Y:S04]  /*1f80*/  STL [R1+0x3c], RZ ;  /* 0x00003cff01007387 */ /* 0x0003e80000100800 */
[----:B------:R1:W-:Y:S04]  /*1f90*/  STL [R1+0x38], RZ ;  /* 0x000038ff01007387 */ /* 0x0003e80000100800 */
[----:B------:R1:W-:Y:S04]  /*1fa0*/  STL [R1+0x34], RZ ;  /* 0x000034ff01007387 */ /* 0x0003e80000100800 */
[----:B------:R1:W-:Y:S01]  /*1fb0*/  STL [R1+0x30], RZ ;  /* 0x000030ff01007387 */ /* 0x0003e20000100800 */
[----:B------:R-:W-:Y:S05]  /*1fc0*/  BRA `(.L_x_48761) ;  /* 0x000000b800387947 */ /* 0x000fea0003800000 */
.L_x_48760:
        /* <DEDUP_REMOVED lines=43> */
[----:B------:R-:W-:-:S07]  /*2280*/  ISETP.GE.U32.AND P6, PT, R0, 0x60, PT ;  /* 0x000000600000780c */ /* 0x000fce0003fc6070 */
[----:B------:R-:W4:Y:S08]  /*2290*/  LDC.64 R24, c[0x0][0x3d8] ;  /* 0x0000f600ff187b82 */ /* 0x000f300000000a00 */
[----:B------:R-:W4:Y:S01]  /*22a0*/  LDC.64 R22, c[0x0][0x3d0] ;  /* 0x0000f400ff167b82 */ /* 0x000f220000000a00 */
[----:B--2---:R-:W2:Y:S01]  /*22b0*/  @P5 LDG.E.128 R56, desc[UR6][R6.64] ;  /* 0x0000000606385981 */ /* 0x004ea2000c1e1d00 */
[----:B-1----:R-:W-:-:S06]  /*22c0*/  @P5 IMAD.WIDE.U32 R4, R2, 0x10, R4 ;  /* 0x0000001002045825 */ /* 0x002fcc00078e0004 */
[----:B------:R-:W1:Y:S01]  /*22d0*/  @P4 LDC.64 R12, c[0x0][0x440] ;  /* 0x00011000ff0c4b82 */ /* 0x000e620000000a00 */
[----:B0-----:R-:W-:-:S07]  /*22e0*/  @P5 IMAD.WIDE.U32 R8, R2, 0x10, R8 ;  /* 0x0000001002085825 */ /* 0x001fce00078e0008 */
[----:B------:R-:W0:Y:S01]  /*22f0*/  @P6 LDC.64 R18, c[0x0][0x440] ;  /* 0x00011000ff126b82 */ /* 0x000e220000000a00 */
[----:B--2---:R3:W-:Y:S04]  /*2300*/  @P5 STL.64 [R1+0x2c0], R56 ;  /* 0x0002c03801005387 */ /* 0x0047e80000100a00 */
[----:B------:R2:W-:Y:S01]  /*2310*/  @P5 STL.64 [R1+0x2c8], R58 ;  /* 0x0002c83a01005387 */ /* 0x0005e20000100a00 */
[----:B------:R-:W-:Y:S02]  /*2320*/  @P5 LOP3.LUT R2, R2, 0x20, RZ, 0xfc, !PT ;  /* 0x0000002002025812 */ /* 0x000fe400078efcff */
[----:B------:R-:W-:Y:S01]  /*2330*/  ISETP.GE.U32.AND P3, PT, R0, 0x80, PT ;  /* 0x000000800000780c */ /* 0x000fe20003f66070 */
[----:B------:R-:W5:Y:S01]  /*2340*/  @P5 LDG.E.128 R104, desc[UR6][R8.64] ;  /* 0x0000000608685981 */ /* 0x000f62000c1e1d00 */
[----:B---3--:R-:W-:Y:S01]  /*2350*/  IMAD.MOV.U32 R56, RZ, RZ, R52 ;  /* 0x000000ffff387224 */ /* 0x008fe200078e0034 */
[----:B----4-:R-:W-:-:S02]  /*2360*/  MOV R57, R51 ;  /* 0x0000003300397202 */ /* 0x010fc40000000f00 */
[----:B--2---:R-:W-:Y:S01]  /*2370*/  MOV R58, R50 ;  /* 0x00000032003a7202 */ /* 0x004fe20000000f00 */
[----:B------:R-:W-:Y:S02]  /*2380*/  IMAD.MOV.U32 R59, RZ, RZ, R49 ;  /* 0x000000ffff3b7224 */ /* 0x000fe400078e0031 */
[----:B------:R-:W-:-:S05]  /*2390*/  @P4 IMAD.WIDE.U32 R16, R2, 0x10, R16 ;  /* 0x0000001002104825 */ /* 0x000fca00078e0010 */
[----:B------:R-:W2:Y:S01]  /*23a0*/  @P3 LDC.64 R6, c[0x0][0x440] ;  /* 0x00011000ff063b82 */ /* 0x000ea20000000a00 */
[----:B------:R-:W3:Y:S01]  /*23b0*/  @P5 LDG.E.128 R56, desc[UR6][R4.64] ;  /* 0x0000000604385981 */ /* 0x000ee2000c1e1d00 */
        /* <DEDUP_REMOVED lines=12> */
[----:B------:R-:W2:Y:S01]  /*2480*/  LDL R3, [R1+0x274] ;  /* 0x0002740001037983 */ /* 0x000ea20000100800 */
[----:B------:R-:W-:-:S03]  /*2490*/  MOV R32, R20 ;  /* 0x0000001400207202 */ /* 0x000fc60000000f00 */
[----:B------:R-:W4:Y:S04]  /*24a0*/  LDL R21, [R1+0x28c] ;  /* 0x00028c0001157983 */ /* 0x000f280000100800 */
[----:B------:R-:W2:Y:S04]  /*24b0*/  LDL R20, [R1+0x270] ;  /* 0x0002700001147983 */ /* 0x000ea80000100800 */
[----:B---3--:R3:W-:Y:S04]  /*24c0*/  @P5 STL.64 [R1+0x2b0], R56 ;  /* 0x0002b03801005387 */ /* 0x0087e80000100a00 */
[----:B------:R1:W-:Y:S01]  /*24d0*/  @P5 STL.64 [R1+0x2b8], R58 ;  /* 0x0002b83a01005387 */ /* 0x0003e20000100a00 */
[----:B---3--:R-:W-:-:S02]  /*24e0*/  MOV R56, R52 ;  /* 0x0000003400387202 */ /* 0x008fc40000000f00 */
[----:B------:R-:W-:Y:S01]  /*24f0*/  MOV R57, R51 ;  /* 0x0000003300397202 */ /* 0x000fe20000000f00 */
[----:B-1----:R-:W-:Y:S01]  /*2500*/  IMAD.MOV.U32 R58, RZ, RZ, R50 ;  /* 0x000000ffff3a7224 */ /* 0x002fe200078e0032 */
[----:B------:R-:W-:-:S06]  /*2510*/  MOV R59, R49 ;  /* 0x00000031003b7202 */ /* 0x000fcc0000000f00 */
[----:B------:R-:W3:Y:S01]  /*2520*/  @P4 LDG.E.128 R56, desc[UR6][R16.64] ;  /* 0x0000000610384981 */ /* 0x000ee2000c1e1d00 */
        /* <DEDUP_REMOVED lines=9> */
[----:B----4-:R-:W-:Y:S01]  /*25c0*/  MOV R33, R21 ;  /* 0x0000001500217202 */ /* 0x010fe20000000f00 */
[----:B------:R-:W2:Y:S01]  /*25d0*/  LDL R20, [R1+0x260] ;  /* 0x0002600001147983 */ /* 0x000ea20000100800 */
[----:B------:R-:W-:-:S02]  /*25e0*/  MOV R38, R28 ;  /* 0x0000001c00267202 */ /* 0x000fc40000000f00 */
[----:B------:R-:W-:Y:S01]  /*25f0*/  MOV R29, R3 ;  /* 0x00000003001d7202 */ /* 0x000fe20000000f00 */
[----:B------:R-:W4:Y:S01]  /*2600*/  LDL R28, [R1+0x278] ;  /* 0x00027800011c7983 */ /* 0x000f220000100800 */
[----:B------:R-:W-:Y:S01]  /*2610*/  MOV R60, R52 ;  /* 0x00000034003c7202 */ /* 0x000fe20000000f00 */
[----:B------:R-:W-:Y:S01]  /*2620*/  IMAD.MOV.U32 R61, RZ, RZ, R51 ;  /* 0x000000ffff3d7224 */ /* 0x000fe200078e0033 */
[----:B------:R-:W-:Y:S01]  /*2630*/  MOV R62, R50 ;  /* 0x00000032003e7202 */ /* 0x000fe20000000f00 */
[----:B------:R-:W2:Y:S01]  /*2640*/  LDL R21, [R1+0x27c] ;  /* 0x00027c0001157983 */ /* 0x000ea20000100800 */
[----:B------:R-:W-:Y:S01]  /*2650*/  MOV R63, R49 ;  /* 0x00000031003f7202 */ /* 0x000fe20000000f00 */
[C---:B------:R-:W-:Y:S02]  /*2660*/  @P4 IMAD.WIDE.U32 R10, R2.reuse, 0x10, R10 ;  /* 0x00000010020a4825 */ /* 0x040fe400078e000a */
[----:B------:R-:W2:Y:S02]  /*2670*/  LDL R3, [R1+0x264] ;  /* 0x0002640001037983 */ /* 0x000ea40000100800 */
[C---:B------:R-:W-:Y:S01]  /*2680*/  @P4 IMAD.WIDE.U32 R12, R2.reuse, 0x10, R12 ;  /* 0x00000010020c4825 */ /* 0x040fe200078e000c */
[----:B------:R-:W-:Y:S01]  /*2690*/  @P4 IADD3 R2, PT, PT, R2, 0x20, RZ ;  /* 0x0000002002024810 */ /* 0x000fe20007ffe0ff */
[----:B------:R-:W2:Y:S02]  /*26a0*/  @P4 LDG.E.128 R60, desc[UR6][R10.64] ;  /* 0x000000060a3c4981 */ /* 0x000ea4000c1e1d00 */
[----:B------:R-:W-:-:S02]  /*26b0*/  IMAD.MOV.U32 R55, RZ, RZ, R33 ;  /* 0x000000ffff377224 */ /* 0x000fc400078e0021 */
[----:B------:R-:W-:Y:S01]  /*26c0*/  @P6 IMAD.WIDE.U32 R14, R2, 0x10, R14 ;  /* 0x00000010020e6825 */ /* 0x000fe200078e000e */
[----:B------:R-:W-:Y:S01]  /*26d0*/  MOV R54, R32 ;  /* 0x0000002000367202 */ /* 0x000fe20000000f00 */
[----:B------:R-:W5:Y:S01]  /*26e0*/  @P4 LDG.E.128 R108, desc[UR6][R12.64] ;  /* 0x000000060c6c4981 */ /* 0x000f62000c1e1d00 */
[----:B------:R-:W-:Y:S01]  /*26f0*/  MOV R53, R29 ;  /* 0x0000001d00357202 */ /* 0x000fe20000000f00 */
[----:B------:R-:W-:Y:S01]  /*2700*/  IMAD.MOV.U32 R67, RZ, RZ, R55 ;  /* 0x000000ffff437224 */ /* 0x000fe200078e0037 */
[----:B------:R-:W-:Y:S01]  /*2710*/  ISETP.GE.U32.AND P0, PT, R0, 0xa0, PT ;  /* 0x000000a00000780c */ /* 0x000fe20003f06070 */
[----:B---3--:R1:W-:Y:S01]  /*2720*/  @P4 STL.64 [R1+0x2a0], R56 ;  /* 0x0002a03801004387 */ /* 0x0083e20000100a00 */
[----:B------:R-:W-:Y:S01]  /*2730*/  @P6 IMAD.WIDE.U32 R16, R2, 0x10, R24 ;  /* 0x0000001002106825 */ /* 0x000fe200078e0018 */
[----:B------:R-:W3:Y:S02]  /*2740*/  LDC.64 R32, c[0x0][0x3d8] ;  /* 0x0000f600ff207b82 */ /* 0x000ee40000000a00 */
[----:B------:R0:W-:Y:S01]  /*2750*/  @P4 STL.64 [R1+0x2a8], R58 ;  /* 0x0002a83a01004387 */ /* 0x0001e20000100a00 */
[----:B----4-:R-:W-:Y:S01]  /*2760*/  IMAD.MOV.U32 R52, RZ, RZ, R28 ;  /* 0x000000ffff347224 */ /* 0x010fe200078e001c */
[----:B-1----:R-:W-:Y:S01]  /*2770*/  MOV R57, R45 ;  /* 0x0000002d00397202 */ /* 0x002fe20000000f00 */
[----:B0-----:R-:W-:Y:S01]  /*2780*/  IMAD.MOV.U32 R58, RZ, RZ, R46 ;  /* 0x000000ffff3a7224 */ /* 0x001fe200078e002e */
[----:B------:R-:W-:Y:S01]  /*2790*/  MOV R56, R38 ;  /* 0x0000002600387202 */ /* 0x000fe20000000f00 */
[----:B------:R-:W4:Y:S01]  /*27a0*/  LDL R46, [R1+0x268] ;  /* 0x00026800012e7983 */ /* 0x000f220000100800 */
[----:B------:R-:W-:Y:S01]  /*27b0*/  MOV R65, R57 ;  /* 0x0000003900417202 */ /* 0x000fe20000000f00 */
[----:B------:R-:W-:Y:S01]  /*27c0*/  IMAD.MOV.U32 R64, RZ, RZ, R58 ;  /* 0x000000ffff407224 */ /* 0x000fe200078e003a */
[----:B------:R-:W-:Y:S01]  /*27d0*/  MOV R66, R56 ;  /* 0x0000003800427202 */ /* 0x000fe20000000f00 */
[----:B------:R-:W3:Y:S01]  /*27e0*/  LDL R45, [R1+0x26c] ;  /* 0x00026c00012d7983 */ /* 0x000ee20000100800 */
[----:B--2---:R-:W-:Y:S01]  /*27f0*/  IMAD.MOV.U32 R49, RZ, RZ, R3 ;  /* 0x000000ffff317224 */ /* 0x004fe200078e0003 */
[----:B------:R-:W-:-:S02]  /*2800*/  MOV R51, R21 ;  /* 0x0000001500337202 */ /* 0x000fc40000000f00 */
[----:B------:R-:W-:Y:S01]  /*2810*/  MOV R50, R20 ;  /* 0x0000001400327202 */ /* 0x000fe20000000f00 */
[----:B------:R-:W2:Y:S01]  /*2820*/  @P6 LDG.E.128 R64, desc[UR6][R14.64] ;  /* 0x000000060e406981 */ /* 0x000ea2000c1e1d00 */
[----:B------:R-:W-:Y:S01]  /*2830*/  MOV R59, R53 ;  /* 0x00000035003b7202 */ /* 0x000fe20000000f00 */
[----:B------:R-:W-:Y:S01]  /*2840*/  @P6 IMAD.WIDE.U32 R18, R2, 0x10, R18 ;  /* 0x0000001002126825 */ /* 0x000fe200078e0012 */
[----:B------:R-:W0:Y:S01]  /*2850*/  LDC.64 R28, c[0x0][0x3d0] ;  /* 0x0000f400ff1c7b82 */ /* 0x000e220000000a00 */
[----:B------:R-:W2:Y:S04]  /*2860*/  LDL R38, [R1+0x1d4] ;  /* 0x0001d40001267983 */ /* 0x000ea80000100800 */
[----:B------:R-:W2:Y:S01]  /*2870*/  LDL R3, [R1+0x1d8] ;  /* 0x0001d80001037983 */ /* 0x000ea20000100800 */
[----:B------:R-:W-:Y:S01]  /*2880*/  IMAD.MOV.U32 R58, RZ, RZ, R52 ;  /* 0x000000ffff3a7224 */ /* 0x000fe200078e0034 */
[----:B------:R-:W-:Y:S01]  /*2890*/  MOV R57, R51 ;  /* 0x0000003300397202 */ /* 0x000fe20000000f00 */
[----:B------:R-:W-:Y:S01]  /*28a0*/  IMAD.MOV.U32 R55, RZ, RZ, R49 ;  /* 0x000000ffff377224 */ /* 0x000fe200078e0031 */
[----:B------:R1:W-:Y:S01]  /*28b0*/  @P4 STL.64 [R1+0x290], R60 ;  /* 0x0002903c01004387 */ /* 0x0003e20000100a00 */
[----:B------:R-:W-:Y:S01]  /*28c0*/  IMAD.MOV.U32 R52, RZ, RZ, R35 ;  /* 0x000000ffff347224 */ /* 0x000fe200078e0023 */
[----:B------:R-:W-:Y:S01]  /*28d0*/  MOV R51, R34 ;  /* 0x0000002200337202 */ /* 0x000fe20000000f00 */
[----:B------:R-:W0:Y:S01]  /*28e0*/  LDC.64 R20, c[0x0][0x3d8] ;  /* 0x0000f600ff147b82 */ /* 0x000e220000000a00 */
[----:B------:R-:W-:Y:S04]  /*28f0*/  @P4 STL.64 [R1+0x298], R62 ;  /* 0x0002983e01004387 */ /* 0x000fe80000100a00 */
[----:B------:R-:W2:Y:S03]  /*2900*/  LDL R35, [R1+0x208] ;  /* 0x0002080001237983 */ /* 0x000ea60000100800 */
[----:B------:R-:W0:Y:S01]  /*2910*/  @P0 LDC.64 R4, c[0x0][0x440] ;  /* 0x00011000ff040b82 */ /* 0x000e220000000a00 */
[----:B-1----:R-:W-:Y:S01]  /*2920*/  MOV R60, R54 ;  /* 0x00000036003c7202 */ /* 0x002fe20000000f00 */
[----:B------:R-:W2:Y:S01]  /*2930*/  LDL R34, [R1+0x20c] ;  /* 0x00020c0001227983 */ /* 0x000ea20000100800 */
[----:B------:R-:W-:-:S05]  /*2940*/  MOV R56, R50 ;  /* 0x0000003200387202 */ /* 0x000fca0000000f00 */
[----:B------:R-:W1:Y:S01]  /*2950*/  LDC.64 R24, c[0x0][0x3d0] ;  /* 0x0000f400ff187b82 */ /* 0x000e620000000a00 */
[----:B---3--:R-:W-:Y:S01]  /*2960*/  MOV R53, R45 ;  /* 0x0000002d00357202 */ /* 0x008fe20000000f00 */
[----:B------:R-:W5:Y:S01]  /*2970*/  @P6 LDG.E.128 R112, desc[UR6][R18.64] ;  /* 0x0000000612706981 */ /* 0x000f62000c1e1d00 */
[----:B----4-:R-:W-:Y:S01]  /*2980*/  MOV R54, R46 ;  /* 0x0000002e00367202 */ /* 0x010fe20000000f00 */
[----:B------:R-:W-:Y:S01]  /*2990*/  IMAD.MOV.U32 R46, RZ, RZ, R44 ;  /* 0x000000ffff2e7224 */ /* 0x000fe200078e002c */
[----:B------:R-:W-:Y:S02]  /*29a0*/  MOV R45, R37 ;  /* 0x00000025002d7202 */ /* 0x000fe40000000f00 */
[----:B------:R-:W-:Y:S01]  /*29b0*/  MOV R44, R36 ;  /* 0x00000024002c7202 */ /* 0x000fe20000000f00 */
[----:B------:R-:W3:Y:S04]  /*29c0*/  LDL R37, [R1+0x200] ;  /* 0x0002000001257983 */ /* 0x000ee80000100800 */
[----:B------:R-:W4:Y:S04]  /*29d0*/  LDL R36, [R1+0x204] ;  /* 0x0002040001247983 */ /* 0x000f280000100800 */
[----:B--2---:R2:W-:Y:S04]  /*29e0*/  @P6 STL.64 [R1+0x280], R64 ;  /* 0x0002804001006387 */ /* 0x0045e80000100a00 */
[----:B------:R0:W-:Y:S01]  /*29f0*/  @P6 STL.64 [R1+0x288], R66 ;  /* 0x0002884201006387 */ /* 0x0001e20000100a00 */
[----:B--2---:R-:W-:-:S02]  /*2a00*/  MOV R64, R60 ;  /* 0x0000003c00407202 */ /* 0x004fc40000000f00 */
[----:B------:R-:W-:Y:S01]  /*2a10*/  MOV R65, R59 ;  /* 0x0000003b00417202 */ /* 0x000fe20000000f00 */
[----:B0-----:R-:W-:Y:S01]  /*2a20*/  IMAD.MOV.U32 R66, RZ, RZ, R58 ;  /* 0x000000ffff427224 */ /* 0x001fe200078e003a */
[----:B------:R-:W-:-:S06]  /*2a30*/  MOV R67, R57 ;  /* 0x0000003900437202 */ /* 0x000fcc0000000f00 */
[----:B------:R0:W2:Y:S01]  /*2a40*/  @P6 LDG.E.128 R64, desc[UR6][R16.64] ;  /* 0x0000000610406981 */ /* 0x0000a2000c1e1d00 */
[----:B------:R-:W-:Y:S01]  /*2a50*/  MOV R60, R56 ;  /* 0x00000038003c7202 */ /* 0x000fe20000000f00 */
[----:B------:R-:W-:Y:S01]  /*2a60*/  IMAD.MOV.U32 R56, RZ, RZ, R52 ;  /* 0x000000ffff387224 */ /* 0x000fe200078e0034 */
[----:B------:R-:W-:Y:S02]  /*2a70*/  MOV R52, R48 ;  /* 0x0000003000347202 */ /* 0x000fe40000000f00 */
[----:B------:R-:W3:Y:S01]  /*2a80*/  LDL R48, [R1+0x230] ;  /* 0x0002300001307983 */ /* 0x000ee20000100800 */
[----:B------:R-:W-:Y:S01]  /*2a90*/  MOV R50, R31 ;  /* 0x0000001f00327202 */ /* 0x000fe20000000f00 */
[----:B------:R-:W-:Y:S01]  /*2aa0*/  IMAD.MOV.U32 R49, RZ, RZ, R30 ;  /* 0x000000ffff317224 */ /* 0x000fe200078e001e */
[----:B------:R-:W-:Y:S01]  /*2ab0*/  MOV R58, R54 ;  /* 0x00000036003a7202 */ /* 0x000fe20000000f00 */
[----:B------:R-:W-:Y:S01]  /*2ac0*/  IMAD.MOV.U32 R59, RZ, RZ, R55 ;  /* 0x000000ffff3b7224 */ /* 0x000fe200078e0037 */
[----:B------:R-:W-:Y:S01]  /*2ad0*/  MOV R57, R53 ;  /* 0x0000003500397202 */ /* 0x000fe20000000f00 */
[----:B------:R-:W-:Y:S01]  /*2ae0*/  IMAD.MOV.U32 R53, RZ, RZ, R49 ;  /* 0x000000ffff357224 */ /* 0x000fe200078e0031 */
[----:B------:R-:W-:Y:S01]  /*2af0*/  MOV R55, R51 ;  /* 0x0000003300377202 */ /* 0x000fe20000000f00 */
[----:B------:R-:W1:Y:S01]  /*2b00*/  LDC.64 R30, c[0x0][0x3d8] ;  /* 0x0000f600ff1e7b82 */ /* 0x000e620000000a00 */
[----:B------:R-:W-:Y:S01]  /*2b10*/  MOV R54, R50 ;  /* 0x0000003200367202 */ /* 0x000fe20000000f00 */
[----:B------:R-:W-:Y:S01]  /*2b20*/  IMAD.MOV.U32 R50, RZ, RZ, R27 ;  /* 0x000000ffff327224 */ /* 0x000fe200078e001b */
[----:B------:R-:W-:Y:S01]  /*2b30*/  @P6 IADD3 R2, PT, PT, R2, 0x20, RZ ;  /* 0x0000002002026810 */ /* 0x000fe20007ffe0ff */
[----:B------:R-:W4:Y:S01]  /*2b40*/  LDL R27, [R1+0x238] ;  /* 0x00023800011b7983 */ /* 0x000f220000100800 */
[----:B------:R-:W-:-:S02]  /*2b50*/  MOV R51, R47 ;  /* 0x0000002f00337202 */ /* 0x000fc40000000f00 */
[----:B------:R-:W-:Y:S01]  /*2b60*/  MOV R49, R26 ;  /* 0x0000001a00317202 */ /* 0x000fe20000000f00 */
[----:B------:R-:W4:Y:S04]  /*2b70*/  LDL R47, [R1+0x234] ;  /* 0x00023400012f7983 */ /* 0x000f280000100800 */
[----:B------:R-:W4:Y:S01]  /*2b80*/  LDL R26, [R1+0x23c] ;  /* 0x00023c00011a7983 */ /* 0x000f220000100800 */
[----:B------:R-:W-:Y:S01]  /*2b90*/  @P3 IMAD.WIDE.U32 R10, R2, 0x10, R22 ;  /* 0x00000010020a3825 */ /* 0x000fe200078e0016 */
[----:B------:R-:W-:Y:S01]  /*2ba0*/  ISETP.GE.U32.AND P1, PT, R0, 0xc0, PT ;  /* 0x000000c00000780c */ /* 0x000fe20003f26070 */
[----:B------:R-:W1:Y:S02]  /*2bb0*/  LDC.64 R22, c[0x0][0x3d0] ;  /* 0x0000f400ff167b82 */ /* 0x000e640000000a00 */
[----:B------:R-:W-:-:S04]  /*2bc0*/  @P3 IMAD.WIDE.U32 R20, R2, 0x10, R20 ;  /* 0x0000001002143825 */ /* 0x000fc800078e0014 */
[C---:B0-----:R-:W-:Y:S01]  /*2bd0*/  @P3 IMAD.WIDE.U32 R16, R2.reuse, 0x10, R6 ;  /* 0x0000001002103825 */ /* 0x041fe200078e0006 */
[----:B--2---:R0:W-:Y:S05]  /*2be0*/  @P6 STL.64 [R1+0x270], R64 ;  /* 0x0002704001006387 */ /* 0x0041ea0000100a00 */
[----:B------:R-:W2:Y:S01]  /*2bf0*/  @P1 LDC.64 R14, c[0x0][0x440] ;  /* 0x00011000ff0e1b82 */ /* 0x000ea20000000a00 */
[----:B------:R1:W-:Y:S01]  /*2c00*/  @P6 STL.64 [R1+0x278], R66 ;  /* 0x0002784201006387 */ /* 0x0003e20000100a00 */
[----:B------:R-:W-:-:S03]  /*2c10*/  @P3 IADD3 R2, PT, PT, R2, 0x20, RZ ;  /* 0x0000002002023810 */ /* 0x000fc60007ffe0ff */
[----:B------:R-:W5:Y:S01]  /*2c20*/  @P3 LDG.E.128 R116, desc[UR6][R16.64] ;  /* 0x0000000610743981 */ /* 0x000f62000c1e1d00 */
[----:B0-----:R-:W-:Y:S01]  /*2c30*/  MOV R64, R60 ;  /* 0x0000003c00407202 */ /* 0x001fe20000000f00 */
[----:B------:R-:W-:Y:S01]  /*2c40*/  IMAD.MOV.U32 R65, RZ, RZ, R59 ;  /* 0x000000ffff417224 */ /* 0x000fe200078e003b */
[----:B-1----:R-:W-:Y:S02]  /*2c50*/  MOV R66, R58 ;  /* 0x0000003a00427202 */ /* 0x002fe40000000f00 */
[----:B------:R-:W-:-:S06]  /*2c60*/  MOV R67, R57 ;  /* 0x0000003900437202 */ /* 0x000fcc0000000f00 */
[----:B------:R-:W2:Y:S01]  /*2c70*/  @P3 LDG.E.128 R64, desc[UR6][R10.64] ;  /* 0x000000060a403981 */ /* 0x000ea2000c1e1d00 */
[----:B------:R-:W-:Y:S01]  /*2c80*/  IMAD.MOV.U32 R60, RZ, RZ, R56 ;  /* 0x000000ffff3c7224 */ /* 0x000fe200078e0038 */
[----:B------:R-:W-:Y:S02]  /*2c90*/  MOV R56, R52 ;  /* 0x0000003400387202 */ /* 0x000fe40000000f00 */
[----:B---3--:R-:W-:Y:S02]  /*2ca0*/  MOV R52, R48 ;  /* 0x0000003000347202 */ /* 0x008fe40000000f00 */
[----:B------:R-:W3:Y:S01]  /*2cb0*/  LDL R48, [R1+0x220] ;  /* 0x0002200001307983 */ /* 0x000ee20000100800 */
[----:B------:R-:W-:Y:S01]  /*2cc0*/  MOV R59, R55 ;  /* 0x00000037003b7202 */ /* 0x000fe20000000f00 */
[----:B------:R-:W-:Y:S01]  /*2cd0*/  IMAD.MOV.U32 R57, RZ, RZ, R53 ;  /* 0x000000ffff397224 */ /* 0x000fe200078e0035 */
[----:B------:R-:W-:Y:S01]  /*2ce0*/  MOV R58, R54 ;  /* 0x00000036003a7202 */ /* 0x000fe20000000f00 */
[----:B------:R-:W-:Y:S01]  /*2cf0*/  IMAD.MOV.U32 R54, RZ, RZ, R50 ;  /* 0x000000ffff367224 */ /* 0x000fe200078e0032 */
[----:B------:R-:W-:Y:S01]  /*2d00*/  MOV R55, R51 ;  /* 0x0000003300377202 */ /* 0x000fe20000000f00 */
[----:B----4-:R-:W-:Y:S01]  /*2d10*/  IMAD.MOV.U32 R51, RZ, RZ, R47 ;  /* 0x000000ffff337224 */ /* 0x010fe200078e002f */
[----:B------:R-:W-:Y:S01]  /*2d20*/  MOV R53, R49 ;  /* 0x0000003100357202 */ /* 0x000fe20000000f00 */
[----:B------:R-:W4:Y:S01]  /*2d30*/  LDL R47, [R1+0x224] ;  /* 0x00022400012f7983 */ /* 0x000f220000100800 */
[----:B------:R-:W-:-:S02]  /*2d40*/  MOV R50, R27 ;  /* 0x0000001b00327202 */ /* 0x000fc40000000f00 */
[----:B------:R-:W-:Y:S01]  /*2d50*/  MOV R49, R26 ;  /* 0x0000001a00317202 */ /* 0x000fe20000000f00 */
[----:B------:R-:W4:Y:S04]  /*2d60*/  LDL R27, [R1+0x228] ;  /* 0x00022800011b7983 */ /* 0x000f280000100800 */
[----:B------:R-:W4:Y:S04]  /*2d70*/  LDL R26, [R1+0x22c] ;  /* 0x00022c00011a7983 */ /* 0x000f280000100800 */
[----:B--2---:R0:W-:Y:S04]  /*2d80*/  @P3 STL.64 [R1+0x260], R64 ;  /* 0x0002604001003387 */ /* 0x0041e80000100a00 */
[----:B------:R1:W-:Y:S01]  /*2d90*/  @P3 STL.64 [R1+0x268], R66 ;  /* 0x0002684201003387 */ /* 0x0003e20000100a00 */
[----:B0-----:R-:W-:Y:S01]  /*2da0*/  IMAD.MOV.U32 R64, RZ, RZ, R60 ;  /* 0x000000ffff407224 */ /* 0x001fe200078e003c */
[----:B------:R-:W-:-:S02]  /*2db0*/  MOV R65, R59 ;  /* 0x0000003b00417202 */ /* 0x000fc40000000f00 */
[----:B-1----:R-:W-:Y:S01]  /*2dc0*/  MOV R66, R58 ;  /* 0x0000003a00427202 */ /* 0x002fe20000000f00 */
[----:B------:R-:W-:-:S06]  /*2dd0*/  IMAD.MOV.U32 R67, RZ, RZ, R57 ;  /* 0x000000ffff437224 */ /* 0x000fcc00078e0039 */
[----:B------:R0:W2:Y:S01]  /*2de0*/  @P3 LDG.E.128 R64, desc[UR6][R20.64] ;  /* 0x0000000614403981 */ /* 0x0000a2000c1e1d00 */
[----:B------:R-:W-:Y:S02]  /*2df0*/  IMAD.MOV.U32 R60, RZ, RZ, R54 ;  /* 0x000000ffff3c7224 */ /* 0x000fe400078e0036 */
[----:B---3--:R-:W-:Y:S02]  /*2e00*/  IMAD.MOV.U32 R54, RZ, RZ, R48 ;  /* 0x000000ffff367224 */ /* 0x008fe400078e0030 */
[----:B------:R-:W3:Y:S01]  /*2e10*/  LDL R48, [R1+0x218] ;  /* 0x0002180001307983 */ /* 0x000ee20000100800 */
[----:B------:R-:W-:Y:S02]  /*2e20*/  MOV R62, R56 ;  /* 0x00000038003e7202 */ /* 0x000fe40000000f00 */
[----:B------:R-:W-:Y:S02]  /*2e30*/  MOV R61, R55 ;  /* 0x00000037003d7202 */ /* 0x000fe40000000f00 */
[----:B------:R-:W-:Y:S01]  /*2e40*/  MOV R59, R53 ;  /* 0x00000035003b7202 */ /* 0x000fe20000000f00 */
[----:B------:R-:W-:Y:S01]  /*2e50*/  @P0 IMAD.WIDE.U32 R6, R2, 0x10, R28 ;  /* 0x0000001002060825 */ /* 0x000fe200078e001c */
[----:B------:R-:W-:Y:S01]  /*2e60*/  MOV R56, R50 ;  /* 0x0000003200387202 */ /* 0x000fe20000000f00 */
[----:B0-----:R-:W0:Y:S01]  /*2e70*/  LDC.64 R20, c[0x0][0x3d0] ;  /* 0x0000f400ff147b82 */ /* 0x001e220000000a00 */
[----:B------:R-:W-:Y:S01]  /*2e80*/  MOV R55, R49 ;  /* 0x0000003100377202 */ /* 0x000fe20000000f00 */
[----:B------:R-:W3:Y:S01]  /*2e90*/  LDL R50, [R1+0x210] ;  /* 0x0002100001327983 */ /* 0x000ee20000100800 */
[----:B----4-:R-:W-:-:S03]  /*2ea0*/  MOV R53, R47 ;  /* 0x0000002f00357202 */ /* 0x010fc60000000f00 */
[----:B------:R-:W4:Y:S01]  /*2eb0*/  LDL R49, [R1+0x214] ;  /* 0x0002140001317983 */ /* 0x000f220000100800 */
[----:B------:R-:W-:Y:S01]  /*2ec0*/  MOV R58, R52 ;  /* 0x00000034003a7202 */ /* 0x000fe20000000f00 */
[----:B------:R-:W-:Y:S01]  /*2ed0*/  IMAD.MOV.U32 R57, RZ, RZ, R51 ;  /* 0x000000ffff397224 */ /* 0x000fe200078e0033 */
[C---:B------:R-:W-:Y:S01]  /*2ee0*/  ISETP.GE.U32.AND P2, PT, R0.reuse, 0xe0, PT ;  /* 0x000000e00000780c */ /* 0x040fe20003f46070 */
[----:B------:R-:W4:Y:S01]  /*2ef0*/  LDL R47, [R1+0x21c] ;  /* 0x00021c00012f7983 */ /* 0x000f220000100800 */
[----:B------:R-:W-:Y:S01]  /*2f00*/  MOV R52, R27 ;  /* 0x0000001b00347202 */ /* 0x000fe20000000f00 */
[----:B------:R-:W-:Y:S01]  /*2f10*/  IMAD.MOV.U32 R51, RZ, RZ, R26 ;  /* 0x000000ffff337224 */ /* 0x000fe200078e001a */
[----:B------:R-:W-:Y:S01]  /*2f20*/  ISETP.GE.U32.AND P4, PT, R0, 0x100, PT ;  /* 0x000001000000780c */ /* 0x000fe20003f86070 */
[C---:B------:R-:W-:Y:S01]  /*2f30*/  @P0 IMAD.WIDE.U32 R10, R2.reuse, 0x10, R32 ;  /* 0x00000010020a0825 */ /* 0x040fe200078e0020 */
[----:B------:R-:W1:Y:S03]  /*2f40*/  LDC.64 R26, c[0x0][0x3d8] ;  /* 0x0000f600ff1a7b82 */ /* 0x000e660000000a00 */
[----:B------:R-:W-:-:S05]  /*2f50*/  @P0 IMAD.WIDE.U32 R4, R2, 0x10, R4 ;  /* 0x0000001002040825 */ /* 0x000fca00078e0004 */
[----:B------:R-:W0:Y:S01]  /*2f60*/  @P2 LDC.64 R12, c[0x0][0x440] ;  /* 0x00011000ff0c2b82 */ /* 0x000e220000000a00 */
[----:B------:R-:W-:Y:S01]  /*2f70*/  ISETP.GE.U32.AND P6, PT, R0, 0x120, PT ;  /* 0x000001200000780c */ /* 0x000fe20003fc6070 */
[----:B------:R2:W5:Y:S06]  /*2f80*/  @P0 LDG.E.128 R120, desc[UR6][R4.64] ;  /* 0x0000000604780981 */ /* 0x00056c000c1e1d00 */
[----:B------:R-:W1:Y:S01]  /*2f90*/  LDC.64 R28, c[0x0][0x3d0] ;  /* 0x0000f400ff1c7b82 */ /* 0x000e620000000a00 */
[----:B--2---:R2:W-:Y:S01]  /*2fa0*/  @P3 STL.64 [R1+0x250], R64 ;  /* 0x0002504001003387 */ /* 0x0045e20000100a00 */
[----:B------:R-:W-:-:S06]  /*2fb0*/  @P0 IADD3 R2, PT, PT, R2, 0x20, RZ ;  /* 0x0000002002020810 */ /* 0x000fcc0007ffe0ff */
[----:B------:R-:W1:Y:S01]  /*2fc0*/  @P4 LDC.64 R4, c[0x0][0x440] ;  /* 0x00011000ff044b82 */ /* 0x000e620000000a00 */
[----:B------:R0:W-:Y:S07]  /*2fd0*/  @P3 STL.64 [R1+0x258], R66 ;  /* 0x0002584201003387 */ /* 0x0001ee0000100a00 */
[----:B------:R-:W1:Y:S01]  /*2fe0*/  LDC.64 R32, c[0x0][0x3d0] ;  /* 0x0000f400ff207b82 */ /* 0x000e620000000a00 */
[----:B--2---:R-:W-:Y:S01]  /*2ff0*/  IMAD.MOV.U32 R64, RZ, RZ, R62 ;  /* 0x000000ffff407224 */ /* 0x004fe200078e003e */
[----:B------:R-:W-:-:S02]  /*3000*/  MOV R65, R61 ;  /* 0x0000003d00417202 */ /* 0x000fc40000000f00 */
[----:B0-----:R-:W-:Y:S01]  /*3010*/  MOV R66, R60 ;  /* 0x0000003c00427202 */ /* 0x001fe20000000f00 */
[----:B------:R-:W-:-:S06]  /*3020*/  IMAD.MOV.U32 R67, RZ, RZ, R59 ;  /* 0x000000ffff437224 */ /* 0x000fcc00078e003b */
[----:B------:R0:W2:Y:S01]  /*3030*/  @P0 LDG.E.128 R64, desc[UR6][R6.64] ;  /* 0x0000000606400981 */ /* 0x0000a2000c1e1d00 */
[----:B------:R-:W-:Y:S01]  /*3040*/  IMAD.MOV.U32 R60, RZ, RZ, R56 ;  /* 0x000000ffff3c7224 */ /* 0x000fe200078e0038 */
[----:B------:R-:W-:Y:S02]  /*3050*/  MOV R56, R52 ;  /* 0x0000003400387202 */ /* 0x000fe40000000f00 */
[----:B---3--:R-:W-:Y:S02]  /*3060*/  MOV R52, R48 ;  /* 0x0000003000347202 */ /* 0x008fe40000000f00 */
[----:B------:R-:W-:Y:S01]  /*3070*/  MOV R48, R46 ;  /* 0x0000002e00307202 */ /* 0x000fe20000000f00 */
[----:B------:R-:W-:Y:S02]  /*3080*/  IMAD.MOV.U32 R46, RZ, RZ, R40 ;  /* 0x000000ffff2e7224 */ /* 0x000fe400078e0028 */
[----:B------:R-:W3:Y:S01]  /*3090*/  LDL R40, [R1+0x1dc] ;  /* 0x0001dc0001287983 */ /* 0x000ee20000100800 */
[----:B------:R-:W-:Y:S01]  /*30a0*/  MOV R59, R55 ;  /* 0x00000037003b7202 */ /* 0x000fe20000000f00 */
[C---:B------:R-:W-:Y:S01]  /*30b0*/  @P1 IMAD.WIDE.U32 R16, R2.reuse, 0x10, R24 ;  /* 0x0000001002101825 */ /* 0x040fe200078e0018 */
[----:B------:R-:W-:Y:S01]  /*30c0*/  MOV R62, R58 ;  /* 0x0000003a003e7202 */ /* 0x000fe20000000f00 */
[----:B------:R-:W1:Y:S01]  /*30d0*/  LDC.64 R24, c[0x0][0x3d0] ;  /* 0x0000f400ff187b82 */ /* 0x000e620000000a00 */
[----:B------:R-:W-:Y:S01]  /*30e0*/  MOV R61, R57 ;  /* 0x00000039003d7202 */ /* 0x000fe20000000f00 */
[----:B------:R-:W-:Y:S01]  /*30f0*/  IMAD.MOV.U32 R57, RZ, RZ, R53 ;  /* 0x000000ffff397224 */ /* 0x000fe200078e0035 */
[----:B------:R-:W-:Y:S01]  /*3100*/  MOV R55, R51 ;  /* 0x0000003300377202 */ /* 0x000fe20000000f00 */
[----:B----4-:R-:W-:Y:S01]  /*3110*/  IMAD.MOV.U32 R51, RZ, RZ, R47 ;  /* 0x000000ffff337224 */ /* 0x010fe200078e002f */
[----:B------:R-:W-:Y:S01]  /*3120*/  MOV R58, R54 ;  /* 0x00000036003a7202 */ /* 0x000fe20000000f00 */
[----:B------:R-:W-:Y:S01]  /*3130*/  IMAD.MOV.U32 R54, RZ, RZ, R50 ;  /* 0x000000ffff367224 */ /* 0x000fe200078e0032 */
[----:B------:R-:W-:Y:S01]  /*3140*/  MOV R53, R49 ;  /* 0x0000003100357202 */ /* 0x000fe20000000f00 */
[C---:B------:R-:W-:Y:S01]  /*3150*/  @P1 IMAD.WIDE.U32 R18, R2.reuse, 0x10, R30 ;  /* 0x0000001002121825 */ /* 0x040fe200078e001e */
[----:B------:R-:W-:Y:S01]  /*3160*/  MOV R47, R41 ;  /* 0x00000029002f7202 */ /* 0x000fe20000000f00 */
[----:B0-----:R-:W0:Y:S01]  /*3170*/  @P6 LDC.64 R6, c[0x0][0x440] ;  /* 0x00011000ff066b82 */ /* 0x001e220000000a00 */
[----:B------:R-:W-:Y:S01]  /*3180*/  MOV R49, R39 ;  /* 0x0000002700317202 */ /* 0x000fe20000000f00 */
[----:B------:R-:W-:Y:S01]  /*3190*/  IMAD.MOV.U32 R41, RZ, RZ, R3 ;  /* 0x000000ffff297224 */ /* 0x000fe200078e0003 */
[----:B------:R-:W-:Y:S01]  /*31a0*/  MOV R50, R38 ;  /* 0x0000002600327202 */ /* 0x000fe20000000f00 */
[----:B------:R-:W4:Y:S04]  /*31b0*/  LDL R39, [R1+0x1d0] ;  /* 0x0001d00001277983 */ /* 0x000f280000100800 */
[----:B------:R-:W4:Y:S01]  /*31c0*/  LDL R38, [R1+0xb0] ;  /* 0x0000b00001267983 */ /* 0x000f220000100800 */
[C---:B------:R-:W-:Y:S01]  /*31d0*/  @P1 IMAD.WIDE.U32 R14, R2.reuse, 0x10, R14 ;  /* 0x00000010020e1825 */ /* 0x040fe200078e000e */
[----:B------:R-:W0:Y:S02]  /*31e0*/  LDC.64 R30, c[0x0][0x3d8] ;  /* 0x0000f600ff1e7b82 */ /* 0x000e240000000a00 */
[----:B------:R-:W4:Y:S01]  /*31f0*/  LDL R3, [R1+0xb4] ;  /* 0x0000b40001037983 */ /* 0x000f220000100800 */
[----:B------:R-:W-:-:S03]  /*3200*/  @P1 VIADD R2, R2, 0x20 ;  /* 0x0000002002021836 */ /* 0x000fc60000000000 */
[----:B------:R-:W5:Y:S04]  /*3210*/  @P1 LDG.E.128 R124, desc[UR6][R14.64] ;  /* 0x000000060e7c1981 */ /* 0x000f68000c1e1d00 */
[----:B--2---:R2:W-:Y:S04]  /*3220*/  @P0 STL.64 [R1+0x240], R64 ;  /* 0x0002404001000387 */ /* 0x0045e80000100a00 */
[----:B------:R1:W-:Y:S01]  /*3230*/  @P0 STL.64 [R1+0x248], R66 ;  /* 0x0002484201000387 */ /* 0x0003e20000100a00 */
[----:B--2---:R-:W-:Y:S02]  /*3240*/  MOV R64, R62 ;  /* 0x0000003e00407202 */ /* 0x004fe40000000f00 */
[----:B------:R-:W-:Y:S01]  /*3250*/  MOV R65, R61 ;  /* 0x0000003d00417202 */ /* 0x000fe20000000f00 */
[----:B-1----:R-:W-:Y:S01]  /*3260*/  IMAD.MOV.U32 R66, RZ, RZ, R60 ;  /* 0x000000ffff427224 */ /* 0x002fe200078e003c */
[----:B------:R-:W-:-:S06]  /*3270*/  MOV R67, R59 ;  /* 0x0000003b00437202 */ /* 0x000fcc0000000f00 */
[----:B------:R1:W2:Y:S01]  /*3280*/  @P0 LDG.E.128 R64, desc[UR6][R10.64] ;  /* 0x000000060a400981 */ /* 0x0002a2000c1e1d00 */
[----:B------:R-:W-:Y:S01]  /*3290*/  IMAD.MOV.U32 R61, RZ, RZ, R57 ;  /* 0x000000ffff3d7224 */ /* 0x000fe200078e0039 */
[----:B------:R-:W-:Y:S01]  /*32a0*/  MOV R59, R55 ;  /* 0x00000037003b7202 */ /* 0x000fe20000000f00 */
[----:B------:R-:W-:Y:S01]  /*32b0*/  IMAD.MOV.U32 R55, RZ, RZ, R51 ;  /* 0x000000ffff377224 */ /* 0x000fe200078e0033 */
[----:B------:R-:W-:Y:S02]  /*32c0*/  MOV R57, R53 ;  /* 0x0000003500397202 */ /* 0x000fe40000000f00 */
[----:B------:R-:W-:Y:S01]  /*32d0*/  MOV R53, R50 ;  /* 0x0000003200357202 */ /* 0x000fe20000000f00 */
[----:B---3--:R-:W-:Y:S01]  /*32e0*/  IMAD.MOV.U32 R50, RZ, RZ, R40 ;  /* 0x000000ffff327224 */ /* 0x008fe200078e0028 */
[----:B------:R-:W-:Y:S01]  /*32f0*/  MOV R51, R41 ;  /* 0x0000002900337202 */ /* 0x000fe20000000f00 */
[----:B------:R-:W-:Y:S01]  /*3300*/  IMAD.MOV.U32 R41, RZ, RZ, R37 ;  /* 0x000000ffff297224 */ /* 0x000fe200078e0025 */
[----:B------:R-:W-:Y:S01]  /*3310*/  MOV R40, R36 ;  /* 0x0000002400287202 */ /* 0x000fe20000000f00 */
[----:B------:R-:W3:Y:S01]  /*3320*/  LDL R37, [R1+0x1f0] ;  /* 0x0001f00001257983 */ /* 0x000ee20000100800 */
[----:B------:R-:W-:Y:S01]  /*3330*/  MOV R62, R58 ;  /* 0x0000003a003e7202 */ /* 0x000fe20000000f00 */
[----:B------:R-:W-:Y:S01]  /*3340*/  @P2 IMAD.WIDE.U32 R12, R2, 0x10, R12 ;  /* 0x00000010020c2825 */ /* 0x000fe200078e000c */
[----:B------:R-:W-:Y:S01]  /*3350*/  MOV R60, R56 ;  /* 0x00000038003c7202 */ /* 0x000fe20000000f00 */
[----:B------:R-:W3:Y:S01]  /*3360*/  LDL R36, [R1+0x1f4] ;  /* 0x0001f40001247983 */ /* 0x000ee20000100800 */
[----:B------:R-:W-:Y:S01]  /*3370*/  MOV R56, R52 ;  /* 0x0000003400387202 */ /* 0x000fe20000000f00 */
[----:B------:R-:W-:Y:S01]  /*3380*/  IMAD.MOV.U32 R58, RZ, RZ, R54 ;  /* 0x000000ffff3a7224 */ /* 0x000fe200078e0036 */
[----:B----4-:R-:W-:Y:S01]  /*3390*/  MOV R54, R39 ;  /* 0x0000002700367202 */ /* 0x010fe20000000f00 */
[----:B-1----:R-:W1:Y:S01]  /*33a0*/  LDC.64 R10, c[0x0][0x3d8] ;  /* 0x0000f600ff0a7b82 */ /* 0x002e620000000a00 */
[----:B------:R-:W-:Y:S01]  /*33b0*/  MOV R52, R38 ;  /* 0x0000002600347202 */ /* 0x000fe20000000f00 */
[----:B------:R-:W-:Y:S01]  /*33c0*/  IMAD.MOV.U32 R38, RZ, RZ, R34 ;  /* 0x000000ffff267224 */ /* 0x000fe200078e0022 */
[----:B------:R-:W-:Y:S01]  /*33d0*/  MOV R39, R35 ;  /* 0x0000002300277202 */ /* 0x000fe20000000f00 */
[----:B------:R-:W4:Y:S04]  /*33e0*/  LDL R34, [R1+0x1fc] ;  /* 0x0001fc0001227983 */ /* 0x000f280000100800 */
[----:B------:R-:W4:Y:S04]  /*33f0*/  LDL R35, [R1+0x1f8] ;  /* 0x0001f80001237983 */ /* 0x000f280000100800 */
[----:B------:R-:W5:Y:S04]  /*3400*/  @P2 LDG.E.128 R128, desc[UR6][R12.64] ;  /* 0x000000060c802981 */ /* 0x000f68000c1e1d00 */
        /* <DEDUP_REMOVED lines=9> */
[----:B------:R-:W-:Y:S01]  /*34a0*/  MOV R57, R40 ;  /* 0x0000002800397202 */ /* 0x000fe20000000f00 */
[----:B------:R-:W-:Y:S01]  /*34b0*/  IMAD.MOV.U32 R58, RZ, RZ, R41 ;  /* 0x000000ffff3a7224 */ /* 0x000fe200078e0029 */
[----:B---3--:R-:W-:Y:S02]  /*34c0*/  MOV R41, R37 ;  /* 0x0000002500297202 */ /* 0x008fe40000000f00 */
[----:B------:R-:W-:Y:S01]  /*34d0*/  MOV R40, R36 ;  /* 0x0000002400287202 */ /* 0x000fe20000000f00 */
[----:B------:R-:W3:Y:S04]  /*34e0*/  LDL R37, [R1+0x120] ;  /* 0x0001200001257983 */ /* 0x000ee80000100800 */
[----:B------:R-:W3:Y:S01]  /*34f0*/  LDL R36, [R1+0x124] ;  /* 0x0001240001247983 */ /* 0x000ee20000100800 */
[----:B------:R-:W-:-:S02]  /*3500*/  MOV R60, R56 ;  /* 0x00000038003c7202 */ /* 0x000fc40000000f00 */
[----:B------:R-:W-:Y:S01]  /*3510*/  MOV R59, R55 ;  /* 0x00000037003b7202 */ /* 0x000fe20000000f00 */
[----:B------:R-:W-:Y:S01]  /*3520*/  IMAD.MOV.U32 R55, RZ, RZ, R38 ;  /* 0x000000ffff377224 */ /* 0x000fe200078e0026 */
[----:B------:R-:W-:Y:S01]  /*3530*/  MOV R56, R39 ;  /* 0x0000002700387202 */ /* 0x000fe20000000f00 */
[----:B----4-:R-:W-:Y:S01]  /*3540*/  IMAD.MOV.U32 R39, RZ, RZ, R35 ;  /* 0x000000ffff277224 */ /* 0x010fe200078e0023 */
[----:B------:R-:W-:Y:S01]  /*3550*/  MOV R38, R34 ;  /* 0x0000002200267202 */ /* 0x000fe20000000f00 */
[----:B------:R-:W4:Y:S04]  /*3560*/  LDL R35, [R1+0x128] ;  /* 0x0001280001237983 */ /* 0x000f280000100800 */
[----:B------:R-:W4:Y:S01]  /*3570*/  LDL R34, [R1+0x12c] ;  /* 0x00012c0001227983 */ /* 0x000f220000100800 */
[----:B0-----:R-:W-:Y:S01]  /*3580*/  @P2 IMAD.WIDE.U32 R16, R2, 0x10, R22 ;  /* 0x0000001002102825 */ /* 0x001fe200078e0016 */
[----:B------:R-:W-:Y:S01]  /*3590*/  ISETP.GE.U32.AND P0, PT, R0, 0x140, PT ;  /* 0x000001400000780c */ /* 0x000fe20003f06070 */
[----:B------:R-:W0:-:S12]  /*35a0*/  LDC.64 R22, c[0x0][0x3d8] ;  /* 0x0000f600ff167b82 */ /* 0x000e180000000a00 */
[----:B------:R-:W0:Y:S01]  /*35b0*/  @P0 LDC.64 R14, c[0x0][0x440] ;  /* 0x00011000ff0e0b82 */ /* 0x000e220000000a00 */
[----:B--2---:R2:W-:Y:S04]  /*35c0*/  @P1 STL.64 [R1+0x220], R64 ;  /* 0x0002204001001387 */ /* 0x0045e80000100a00 */
[----:B------:R1:W-:Y:S01]  /*35d0*/  @P1 STL.64 [R1+0x228], R66 ;  /* 0x0002284201001387 */ /* 0x0003e20000100a00 */
[----:B--2---:R-:W-:Y:S01]  /*35e0*/  MOV R64, R62 ;  /* 0x0000003e00407202 */ /* 0x004fe20000000f00 */
[----:B------:R-:W-:Y:S01]  /*35f0*/  IMAD.MOV.U32 R65, RZ, RZ, R61 ;  /* 0x000000ffff417224 */ /* 0x000fe200078e003d */
[----:B------:R-:W-:Y:S01]  /*3600*/  MOV R61, R57 ;  /* 0x00000039003d7202 */ /* 0x000fe20000000f00 */
[----:B------:R-:W-:Y:S01]  /*3610*/  IMAD.MOV.U32 R62, RZ, RZ, R58 ;  /* 0x000000ffff3e7224 */ /* 0x000fe200078e003a */
[----:B-1----:R-:W-:-:S02]  /*3620*/  MOV R66, R60 ;  /* 0x0000003c00427202 */ /* 0x002fc40000000f00 */
[----:B------:R-:W-:Y:S01]  /*3630*/  MOV R67, R59 ;  /* 0x0000003b00437202 */ /* 0x000fe20000000f00 */
[----:B------:R-:W-:Y:S01]  /*3640*/  IMAD.MOV.U32 R59, RZ, RZ, R55 ;  /* 0x000000ffff3b7224 */ /* 0x000fe200078e0037 */
[----:B------:R-:W-:Y:S01]  /*3650*/  MOV R60, R56 ;  /* 0x00000038003c7202 */ /* 0x000fe20000000f00 */
[----:B------:R-:W-:Y:S01]  /*3660*/  IMAD.MOV.U32 R68, RZ, RZ, R62 ;  /* 0x000000ffff447224 */ /* 0x000fe200078e003e */
[----:B------:R-:W-:Y:S01]  /*3670*/  MOV R69, R61 ;  /* 0x0000003d00457202 */ /* 0x000fe20000000f00 */
[----:B------:R-:W-:Y:S01]  /*3680*/  IMAD.MOV.U32 R71, RZ, RZ, R59 ;  /* 0x000000ffff477224 */ /* 0x000fe200078e003b */
[----:B------:R-:W-:Y:S01]  /*3690*/  MOV R70, R60 ;  /* 0x0000003c00467202 */ /* 0x000fe20000000f00 */
[----:B------:R1:W2:Y:S01]  /*36a0*/  @P1 LDG.E.128 R64, desc[UR6][R18.64] ;  /* 0x0000000612401981 */ /* 0x0002a2000c1e1d00 */
[----:B------:R-:W-:Y:S02]  /*36b0*/  MOV R58, R41 ;  /* 0x00000029003a7202 */ /* 0x000fe40000000f00 */
[----:B------:R-:W-:Y:S01]  /*36c0*/  MOV R57, R40 ;  /* 0x0000002800397202 */ /* 0x000fe20000000f00 */
[----:B---3--:R-:W-:Y:S01]  /*36d0*/  IMAD.MOV.U32 R40, RZ, RZ, R36 ;  /* 0x000000ffff287224 */ /* 0x008fe200078e0024 */
[----:B------:R-:W-:Y:S01]  /*36e0*/  MOV R41, R37 ;  /* 0x0000002500297202 */ /* 0x000fe20000000f00 */
[----:B------:R-:W3:Y:S04]  /*36f0*/  LDL R36, [R1+0x1e4] ;  /* 0x0001e40001247983 */ /* 0x000ee80000100800 */
[----:B------:R-:W3:Y:S04]  /*3700*/  LDL R37, [R1+0x1e0] ;  /* 0x0001e00001257983 */ /* 0x000ee80000100800 */
[----:B------:R-:W3:Y:S01]  /*3710*/  @P2 LDG.E.128 R68, desc[UR6][R16.64] ;  /* 0x0000000610442981 */ /* 0x000ee2000c1e1d00 */
[----:B------:R-:W-:Y:S01]  /*3720*/  IMAD.MOV.U32 R56, RZ, RZ, R39 ;  /* 0x000000ffff387224 */ /* 0x000fe200078e0027 */
[----:B------:R-:W-:-:S02]  /*3730*/  MOV R55, R38 ;  /* 0x0000002600377202 */ /* 0x000fc40000000f00 */
[----:B----4-:R-:W-:Y:S02]  /*3740*/  MOV R39, R35 ;  /* 0x0000002300277202 */ /* 0x010fe40000000f00 */
[----:B------:R-:W-:Y:S01]  /*3750*/  MOV R38, R34 ;  /* 0x0000002200267202 */ /* 0x000fe20000000f00 */
[----:B------:R-:W4:Y:S01]  /*3760*/  LDL R35, [R1+0x1e8] ;  /* 0x0001e80001237983 */ /* 0x000f220000100800 */
[----:B------:R-:W-:Y:S01]  /*3770*/  MOV R63, R57 ;  /* 0x00000039003f7202 */ /* 0x000fe20000000f00 */
[----:B------:R-:W-:Y:S02]  /*3780*/  IMAD.MOV.U32 R62, RZ, RZ, R56 ;  /* 0x000000ffff3e7224 */ /* 0x000fe400078e0038 */
[----:B------:R-:W4:Y:S01]  /*3790*/  LDL R34, [R1+0x1ec] ;  /* 0x0001ec0001227983 */ /* 0x000f220000100800 */
[----:B------:R-:W-:Y:S01]  /*37a0*/  MOV R61, R55 ;  /* 0x00000037003d7202 */ /* 0x000fe20000000f00 */
[----:B-1----:R-:W-:Y:S02]  /*37b0*/  @P2 IMAD.WIDE.U32 R18, R2, 0x10, R26 ;  /* 0x0000001002122825 */ /* 0x002fe400078e001a */
[----:B--2---:R1:W-:Y:S02]  /*37c0*/  @P1 STL.64 [R1+0x210], R64 ;  /* 0x0002104001001387 */ /* 0x0043e40000100a00 */
[----:B---3--:R-:W-:-:S02]  /*37d0*/  IMAD.MOV.U32 R59, RZ, RZ, R36 ;  /* 0x000000ffff3b7224 */ /* 0x008fc400078e0024 */
[----:B------:R-:W-:Y:S01]  /*37e0*/  @P1 STL.64 [R1+0x218], R66 ;  /* 0x0002184201001387 */ /* 0x000fe20000100a00 */
[----:B------:R-:W-:-:S03]  /*37f0*/  MOV R60, R37 ;  /* 0x00000025003c7202 */ /* 0x000fc60000000f00 */
[----:B------:R-:W2:Y:S01]  /*3800*/  LDL R55, [R1+0x1a4] ;  /* 0x0001a40001377983 */ /* 0x000ea20000100800 */
[----:B-1----:R-:W-:Y:S01]  /*3810*/  MOV R64, R58 ;  /* 0x0000003a00407202 */ /* 0x002fe20000000f00 */
[----:B------:R-:W1:Y:S02]  /*3820*/  LDC.64 R26, c[0x0][0x3d8] ;  /* 0x0000f600ff1a7b82 */ /* 0x000e640000000a00 */
[----:B------:R-:W3:Y:S04]  /*3830*/  LDL R37, [R1+0x1a8] ;  /* 0x0001a80001257983 */ /* 0x000ee80000100800 */
[----:B------:R-:W2:Y:S04]  /*3840*/  LDL R36, [R1+0x1ac] ;  /* 0x0001ac0001247983 */ /* 0x000ea80000100800 */
[----:B------:R-:W2:Y:S04]  /*3850*/  LDL R56, [R1+0x1a0] ;  /* 0x0001a00001387983 */ /* 0x000ea80000100800 */
[----:B------:R0:W-:Y:S04]  /*3860*/  @P2 STL.64 [R1+0x200], R68 ;  /* 0x0002004401002387 */ /* 0x0001e80000100a00 */
[----:B------:R4:W-:Y:S01]  /*3870*/  @P2 STL.64 [R1+0x208], R70 ;  /* 0x0002084601002387 */ /* 0x0009e20000100a00 */
[----:B0-----:R-:W-:Y:S01]  /*3880*/  MOV R68, R64 ;  /* 0x0000004000447202 */ /* 0x001fe20000000f00 */
[----:B------:R-:W-:Y:S01]  /*3890*/  IMAD.MOV.U32 R69, RZ, RZ, R63 ;  /* 0x000000ffff457224 */ /* 0x000fe200078e003f */
[----:B----4-:R-:W-:-:S02]  /*38a0*/  MOV R70, R62 ;  /* 0x0000003e00467202 */ /* 0x010fc40000000f00 */
[----:B------:R-:W-:-:S06]  /*38b0*/  MOV R71, R61 ;  /* 0x0000003d00477202 */ /* 0x000fcc0000000f00 */
[----:B------:R0:W4:Y:S01]  /*38c0*/  @P2 LDG.E.128 R68, desc[UR6][R18.64] ;  /* 0x0000000612442981 */ /* 0x000122000c1e1d00 */
[----:B------:R-:W-:Y:S02]  /*38d0*/  MOV R57, R34 ;  /* 0x0000002200397202 */ /* 0x000fe40000000f00 */
        /* <DEDUP_REMOVED lines=10> */
[----:B------:R-:W-:-:S02]  /*3980*/  MOV R57, R50 ;  /* 0x0000003200397202 */ /* 0x000fc40000000f00 */
[----:B------:R-:W-:Y:S01]  /*3990*/  MOV R53, R49 ;  /* 0x0000003100357202 */ /* 0x000fe20000000f00 */
[----:B------:R-:W-:Y:S01]  /*39a0*/  IMAD.MOV.U32 R49, RZ, RZ, R45 ;  /* 0x000000ffff317224 */ /* 0x000fe200078e002d */
[----:B------:R-:W-:Y:S01]  /*39b0*/  MOV R50, R47 ;  /* 0x0000002f00327202 */ /* 0x000fe20000000f00 */
[----:B------:R-:W3:Y:S01]  /*39c0*/  LDL R45, [R1+0x1b4] ;  /* 0x0001b400012d7983 */ /* 0x000ee20000100800 */
[----:B------:R-:W-:Y:S01]  /*39d0*/  MOV R54, R46 ;  /* 0x0000002e00367202 */ /* 0x000fe20000000f00 */
[----:B------:R-:W-:Y:S01]  /*39e0*/  IMAD.MOV.U32 R46, RZ, RZ, R42 ;  /* 0x000000ffff2e7224 */ /* 0x000fe200078e002a */
[----:B------:R-:W-:Y:S01]  /*39f0*/  @P2 IADD3 R2, PT, PT, R2, 0x20, RZ ;  /* 0x0000002002022810 */ /* 0x000fe20007ffe0ff */
[----:B------:R-:W2:Y:S01]  /*3a00*/  LDL R42, [R1+0x1b0] ;  /* 0x0001b000012a7983 */ /* 0x000ea20000100800 */
[----:B------:R-:W-:Y:S01]  /*3a10*/  MOV R48, R44 ;  /* 0x0000002c00307202 */ /* 0x000fe20000000f00 */
[----:B0-----:R-:W0:Y:S01]  /*3a20*/  LDC.64 R18, c[0x0][0x3d0] ;  /* 0x0000f400ff127b82 */ /* 0x001e220000000a00 */
[----:B------:R-:W-:Y:S01]  /*3a30*/  MOV R47, R43 ;  /* 0x0000002b002f7202 */ /* 0x000fe20000000f00 */
[----:B------:R-:W2:Y:S04]  /*3a40*/  LDL R44, [R1+0x1b8] ;  /* 0x0001b800012c7983 */ /* 0x000ea80000100800 */
[----:B------:R-:W3:Y:S01]  /*3a50*/  LDL R43, [R1+0x1bc] ;  /* 0x0001bc00012b7983 */ /* 0x000ee20000100800 */
[----:B------:R-:W-:-:S03]  /*3a60*/  @P4 IMAD.WIDE.U32 R20, R2, 0x10, R20 ;  /* 0x0000001002144825 */ /* 0x000fc600078e0014 */
[----:B----4-:R4:W-:Y:S04]  /*3a70*/  @P2 STL.64 [R1+0x1f0], R68 ;  /* 0x0001f04401002387 */ /* 0x0109e80000100a00 */
[----:B------:R1:W-:Y:S01]  /*3a80*/  @P2 STL.64 [R1+0x1f8], R70 ;  /* 0x0001f84601002387 */ /* 0x0003e20000100a00 */
[----:B----4-:R-:W-:Y:S02]  /*3a90*/  MOV R68, R64 ;  /* 0x0000004000447202 */ /* 0x010fe40000000f00 */
[----:B------:R-:W-:Y:S01]  /*3aa0*/  MOV R69, R63 ;  /* 0x0000003f00457202 */ /* 0x000fe20000000f00 */
[----:B-1----:R-:W-:Y:S01]  /*3ab0*/  IMAD.MOV.U32 R70, RZ, RZ, R62 ;  /* 0x000000ffff467224 */ /* 0x002fe200078e003e */
        /* <DEDUP_REMOVED lines=13> */
[----:B--2---:R-:W-:-:S02]  /*3b90*/  MOV R48, R44 ;  /* 0x0000002c00307202 */ /* 0x004fc40000000f00 */
[----:B------:R-:W-:Y:S01]  /*3ba0*/  MOV R46, R42 ;  /* 0x0000002a002e7202 */ /* 0x000fe20000000f00 */
[----:B------:R-:W2:Y:S04]  /*3bb0*/  LDL R45, [R1+0xd4] ;  /* 0x0000d400012d7983 */ /* 0x000ea80000100800 */
[----:B------:R-:W3:Y:S04]  /*3bc0*/  LDL R42, [R1+0xd0] ;  /* 0x0000d000012a7983 */ /* 0x000ee80000100800 */
[----:B------:R-:W2:Y:S01]  /*3bd0*/  LDL R44, [R1+0xd8] ;  /* 0x0000d800012c7983 */ /* 0x000ea20000100800 */
[----:B------:R-:W-:-:S03]  /*3be0*/  @P4 IMAD.WIDE.U32 R12, R2, 0x10, R10 ;  /* 0x00000010020c4825 */ /* 0x000fc600078e000a */
[----:B----4-:R1:W-:Y:S04]  /*3bf0*/  @P4 STL.64 [R1+0x1e0], R68 ;  /* 0x0001e04401004387 */ /* 0x0103e80000100a00 */
[----:B------:R4:W-:Y:S01]  /*3c00*/  @P4 STL.64 [R1+0x1e8], R70 ;  /* 0x0001e84601004387 */ /* 0x0009e20000100a00 */
[----:B-1----:R-:W-:Y:S01]  /*3c10*/  MOV R68, R64 ;  /* 0x0000004000447202 */ /* 0x002fe20000000f00 */
[----:B------:R-:W-:Y:S01]  /*3c20*/  IMAD.MOV.U32 R69, RZ, RZ, R63 ;  /* 0x000000ffff457224 */ /* 0x000fe200078e003f */
[----:B----4-:R-:W-:Y:S02]  /*3c30*/  MOV R70, R62 ;  /* 0x0000003e00467202 */ /* 0x010fe40000000f00 */
[----:B------:R-:W-:-:S06]  /*3c40*/  MOV R71, R61 ;  /* 0x0000003d00477202 */ /* 0x000fcc0000000f00 */
[----:B------:R1:W4:Y:S01]  /*3c50*/  @P4 LDG.E.128 R68, desc[UR6][R12.64] ;  /* 0x000000060c444981 */ /* 0x000322000c1e1d00 */
[----:B------:R-:W-:Y:S01]  /*3c60*/  IMAD.MOV.U32 R63, RZ, RZ, R60 ;  /* 0x000000ffff3f7224 */ /* 0x000fe200078e003c */
[----:B------:R-:W-:Y:S01]  /*3c70*/  MOV R62, R59 ;  /* 0x0000003b003e7202 */ /* 0x000fe20000000f00 */
[----:B------:R-:W-:Y:S01]  /*3c80*/  IMAD.MOV.U32 R64, RZ, RZ, R57 ;  /* 0x000000ffff407224 */ /* 0x000fe200078e0039 */
[----:B------:R-:W-:Y:S01]  /*3c90*/  MOV R61, R58 ;  /* 0x0000003a003d7202 */ /* 0x000fe20000000f00 */
[C---:B------:R-:W-:Y:S01]  /*3ca0*/  @P4 IMAD.WIDE.U32 R10, R2.reuse, 0x10, R4 ;  /* 0x00000010020a4825 */ /* 0x040fe200078e0004 */
[----:B------:R-:W-:Y:S02]  /*3cb0*/  MOV R59, R49 ;  /* 0x00000031003b7202 */ /* 0x000fe40000000f00 */
[----:B------:R-:W-:Y:S01]  /*3cc0*/  MOV R58, R48 ;  /* 0x00000030003a7202 */ /* 0x000fe20000000f00 */
[----:B------:R-:W-:Y:S01]  /*3cd0*/  IMAD.MOV.U32 R57, RZ, RZ, R47 ;  /* 0x000000ffff397224 */ /* 0x000fe200078e002f */
[----:B------:R-:W-:Y:S01]  /*3ce0*/  MOV R60, R46 ;  /* 0x0000002e003c7202 */ /* 0x000fe20000000f00 */
[----:B------:R-:W3:Y:S01]  /*3cf0*/  LDL R47, [R1+0x158] ;  /* 0x00015800012f7983 */ /* 0x000ee20000100800 */
[----:B------:R-:W-:-:S03]  /*3d00*/  @P4 IADD3 R2, PT, PT, R2, 0x20, RZ ;  /* 0x0000002002024810 */ /* 0x000fc60007ffe0ff */
[----:B------:R-:W2:Y:S04]  /*3d10*/  LDL R46, [R1+0x15c] ;  /* 0x00015c00012e7983 */ /* 0x000ea80000100800 */
[----:B------:R-:W3:Y:S04]  /*3d20*/  LDL R49, [R1+0x150] ;  /* 0x0001500001317983 */ /* 0x000ee80000100800 */
[----:B------:R-:W2:Y:S01]  /*3d30*/  LDL R48, [R1+0x154] ;  /* 0x0001540001307983 */ /* 0x000ea20000100800 */
[----:B-1----:R-:W-:Y:S01]  /*3d40*/  @P6 IMAD.WIDE.U32 R12, R2, 0x10, R24 ;  /* 0x00000010020c6825 */ /* 0x002fe200078e0018 */
[----:B------:R-:W-:Y:S01]  /*3d50*/  MOV R66, R60 ;  /* 0x0000003c00427202 */ /* 0x000fe20000000f00 */
[----:B------:R-:W1:Y:S01]  /*3d60*/  LDC.64 R24, c[0x0][0x3d0] ;  /* 0x0000f400ff187b82 */ /* 0x000e620000000a00 */
[----:B------:R-:W-:Y:S01]  /*3d70*/  ISETP.GE.U32.AND P1, PT, R0, 0x160, PT ;  /* 0x000001600000780c */ /* 0x000fe20003f26070 */
[----:B------:R-:W5:Y:S04]  /*3d80*/  @P4 LDG.E.128 R132, desc[UR6][R10.64] ;  /* 0x000000060a844981 */ /* 0x000f68000c1e1d00 */
[----:B----4-:R4:W-:Y:S01]  /*3d90*/  @P4 STL.64 [R1+0x1d0], R68 ;  /* 0x0001d04401004387 */ /* 0x0109e20000100a00 */
[----:B------:R-:W-:Y:S01]  /*3da0*/  MOV R65, R59 ;  /* 0x0000003b00417202 */ /* 0x000fe20000000f00 */
[C---:B------:R-:W-:Y:S01]  /*3db0*/  @P6 IMAD.WIDE.U32 R16, R2.reuse, 0x10, R34 ;  /* 0x0000001002106825 */ /* 0x040fe200078e0022 */
[----:B------:R-:W-:Y:S01]  /*3dc0*/  MOV R60, R37 ;  /* 0x00000025003c7202 */ /* 0x000fe20000000f00 */
[----:B------:R0:W-:Y:S04]  /*3dd0*/  @P4 STL.64 [R1+0x1d8], R70 ;  /* 0x0001d84601004387 */ /* 0x0001e80000100a00 */
[----:B------:R-:W1:Y:S01]  /*3de0*/  @P1 LDC.64 R20, c[0x0][0x440] ;  /* 0x00011000ff141b82 */ /* 0x000e620000000a00 */
[----:B----4-:R-:W-:Y:S01]  /*3df0*/  IMAD.MOV.U32 R68, RZ, RZ, R64 ;  /* 0x000000ffff447224 */ /* 0x010fe200078e0040 */
[----:B------:R-:W-:Y:S01]  /*3e00*/  MOV R69, R63 ;  /* 0x0000003f00457202 */ /* 0x000fe20000000f00 */
[----:B------:R-:W-:Y:S01]  /*3e10*/  @P6 IMAD.WIDE.U32 R4, R2, 0x10, R6 ;  /* 0x0000001002046825 */ /* 0x000fe200078e0006 */
[----:B------:R-:W-:-:S04]  /*3e20*/  MOV R59, R36 ;  /* 0x00000024003b7202 */ /* 0x000fc80000000f00 */
[----:B------:R-:W4:Y:S01]  /*3e30*/  LDC.64 R34, c[0x0][0x3d0] ;  /* 0x0000f400ff227b82 */ /* 0x000f220000000a00 */
[----:B0-----:R-:W-:Y:S01]  /*3e40*/  MOV R70, R62 ;  /* 0x0000003e00467202 */ /* 0x001fe20000000f00 */
[----:B------:R-:W-:Y:S01]  /*3e50*/  IMAD.MOV.U32 R71, RZ, RZ, R61 ;  /* 0x000000ffff477224 */ /* 0x000fe200078e003d */
[----:B------:R-:W-:Y:S01]  /*3e60*/  MOV R63, R57 ;  /* 0x00000039003f7202 */ /* 0x000fe20000000f00 */
[----:B------:R-:W-:Y:S01]  /*3e70*/  IMAD.MOV.U32 R64, RZ, RZ, R58 ;  /* 0x000000ffff407224 */ /* 0x000fe200078e003a */
[----:B------:R-:W-:Y:S01]  /*3e80*/  MOV R62, R56 ;  /* 0x00000038003e7202 */ /* 0x000fe20000000f00 */
[----:B------:R-:W-:Y:S01]  /*3e90*/  IMAD.MOV.U32 R61, RZ, RZ, R55 ;  /* 0x000000ffff3d7224 */ /* 0x000fe200078e0037 */
[----:B------:R-:W3:Y:S01]  /*3ea0*/  LDL R58, [R1+0x190] ;  /* 0x00019000013a7983 */ /* 0x000ee20000100800 */
[----:B------:R-:W-:Y:S01]  /*3eb0*/  @P6 VIADD R2, R2, 0x20 ;  /* 0x0000002002026836 */ /* 0x000fe20000000000 */
[----:B------:R-:W-:Y:S01]  /*3ec0*/  ISETP.GE.U32.AND P2, PT, R0, 0x180, PT ;  /* 0x000001800000780c */ /* 0x000fe20003f46070 */
[----:B------:R-:W0:Y:S01]  /*3ed0*/  LDC.64 R36, c[0x0][0x3d8] ;  /* 0x0000f600ff247b82 */ /* 0x000e220000000a00 */
[----:B------:R-:W2:Y:S04]  /*3ee0*/  @P6 LDG.E.128 R68, desc[UR6][R12.64] ;  /* 0x000000060c446981 */ /* 0x000ea8000c1e1d00 */
[----:B------:R-:W4:Y:S04]  /*3ef0*/  LDL R57, [R1+0x194] ;  /* 0x0001940001397983 */ /* 0x000f280000100800 */
[----:B------:R-:W4:Y:S04]  /*3f00*/  LDL R56, [R1+0x198] ;  /* 0x0001980001387983 */ /* 0x000f280000100800 */
[----:B------:R-:W4:Y:S01]  /*3f10*/  LDL R55, [R1+0x19c] ;  /* 0x00019c0001377983 */ /* 0x000f220000100800 */
[----:B------:R-:W-:Y:S01]  /*3f20*/  @P0 IMAD.WIDE.U32 R18, R2, 0x10, R18 ;  /* 0x0000001002120825 */ /* 0x000fe200078e0012 */
[----:B------:R-:W0:Y:S01]  /*3f30*/  @P2 LDC.64 R6, c[0x0][0x440] ;  /* 0x00011000ff062b82 */ /* 0x000e220000000a00 */
[----:B------:R-:W-:Y:S01]  /*3f40*/  ISETP.GE.U32.AND P3, PT, R0, 0x1a0, PT ;  /* 0x000001a00000780c */ /* 0x000fe20003f66070 */
[----:B------:R1:W5:Y:S01]  /*3f50*/  @P6 LDG.E.128 R136, desc[UR6][R4.64] ;  /* 0x0000000604886981 */ /* 0x000362000c1e1d00 */
[----:B------:R-:W-:-:S05]  /*3f60*/  @P0 IMAD.WIDE.U32 R14, R2, 0x10, R14 ;  /* 0x00000010020e0825 */ /* 0x000fca00078e000e */
[----:B------:R-:W5:Y:S06]  /*3f70*/  @P0 LDG.E.128 R140, desc[UR6][R14.64] ;  /* 0x000000060e8c0981 */ /* 0x000f6c000c1e1d00 */
[----:B-1----:R-:W1:Y:S01]  /*3f80*/  @P3 LDC.64 R4, c[0x0][0x440] ;  /* 0x00011000ff043b82 */ /* 0x002e620000000a00 */
[----:B--2---:R2:W-:Y:S04]  /*3f90*/  @P6 STL.64 [R1+0x1c0], R68 ;  /* 0x0001c04401006387 */ /* 0x0045e80000100a00 */
[----:B------:R0:W-:Y:S01]  /*3fa0*/  @P6 STL.64 [R1+0x1c8], R70 ;  /* 0x0001c84601006387 */ /* 0x0001e20000100a00 */
[----:B--2---:R-:W-:-:S02]  /*3fb0*/  MOV R68, R66 ;  /* 0x0000004200447202 */ /* 0x004fc40000000f00 */
[----:B------:R-:W-:Y:S01]  /*3fc0*/  MOV R69, R65 ;  /* 0x0000004100457202 */ /* 0x000fe20000000f00 */
[----:B0-----:R-:W-:Y:S01]  /*3fd0*/  IMAD.MOV.U32 R70, RZ, RZ, R64 ;  /* 0x000000ffff467224 */ /* 0x001fe200078e0040 */
[----:B------:R-:W-:-:S06]  /*3fe0*/  MOV R71, R63 ;  /* 0x0000003f00477202 */ /* 0x000fcc0000000f00 */
[----:B------:R-:W2:Y:S01]  /*3ff0*/  @P6 LDG.E.128 R68, desc[UR6][R16.64] ;  /* 0x0000000610446981 */ /* 0x000ea2000c1e1d00 */
[----:B------:R-:W-:Y:S01]  /*4000*/  MOV R66, R62 ;  /* 0x0000003e00427202 */ /* 0x000fe20000000f00 */
[----:B------:R-:W-:Y:S01]  /*4010*/  IMAD.MOV.U32 R65, RZ, RZ, R61 ;  /* 0x000000ffff417224 */ /* 0x000fe200078e003d */
[----:B------:R-:W-:Y:S01]  /*4020*/  MOV R64, R60 ;  /* 0x0000003c00407202 */ /* 0x000fe20000000f00 */
[----:B---3--:R-:W-:Y:S01]  /*4030*/  IMAD.MOV.U32 R62, RZ, RZ, R58 ;  /* 0x000000ffff3e7224 */ /* 0x008fe200078e003a */
[----:B------:R-:W-:Y:S01]  /*4040*/  MOV R63, R59 ;  /* 0x0000003b003f7202 */ /* 0x000fe20000000f00 */
[----:B----4-:R-:W-:Y:S01]  /*4050*/  IMAD.MOV.U32 R59, RZ, RZ, R55 ;  /* 0x000000ffff3b7224 */ /* 0x010fe200078e0037 */
        /* <DEDUP_REMOVED lines=27> */
[----:B----4-:R-:W-:-:S02]  /*4210*/  MOV R58, R54 ;  /* 0x00000036003a7202 */ /* 0x010fc40000000f00 */
[----:B------:R-:W-:Y:S01]  /*4220*/  MOV R56, R51 ;  /* 0x0000003300387202 */ /* 0x000fe20000000f00 */
[----:B------:R-:W4:Y:S01]  /*4230*/  LDL R54, [R1+0x160] ;  /* 0x0001600001367983 */ /* 0x000f220000100800 */
[----:B------:R-:W-:-:S03]  /*4240*/  MOV R55, R50 ;  /* 0x0000003200377202 */ /* 0x000fc60000000f00 */
[----:B------:R-:W4:Y:S04]  /*4250*/  LDL R51, [R1+0x168] ;  /* 0x0001680001337983 */ /* 0x000f280000100800 */
[----:B------:R-:W4:Y:S01]  /*4260*/  LDL R50, [R1+0x16c] ;  /* 0x00016c0001327983 */ /* 0x000f220000100800 */
[----:B------:R-:W-:Y:S01]  /*4270*/  @P0 IMAD.WIDE.U32 R16, R2, 0x10, R22 ;  /* 0x0000001002100825 */ /* 0x000fe200078e0016 */
[----:B------:R-:W-:Y:S01]  /*4280*/  ISETP.GE.U32.AND P4, PT, R0, 0x1c0, PT ;  /* 0x000001c00000780c */ /* 0x000fe20003f86070 */
[----:B------:R-:W0:Y:S01]  /*4290*/  LDC.64 R22, c[0x0][0x3d8] ;  /* 0x0000f600ff167b82 */ /* 0x000e220000000a00 */
        /* <DEDUP_REMOVED lines=15> */
[----:B------:R-:W-:-:S02]  /*4390*/  MOV R59, R55 ;  /* 0x00000037003b7202 */ /* 0x000fc40000000f00 */
[----:B----4-:R-:W-:Y:S01]  /*43a0*/  MOV R58, R54 ;  /* 0x00000036003a7202 */ /* 0x010fe20000000f00 */
[----:B------:R-:W-:Y:S01]  /*43b0*/  IMAD.MOV.U32 R54, RZ, RZ, R49 ;  /* 0x000000ffff367224 */ /* 0x000fe200078e0031 */
[----:B------:R-:W-:Y:S01]  /*43c0*/  MOV R56, R51 ;  /* 0x0000003300387202 */ /* 0x000fe20000000f00 */
[----:B------:R-:W-:Y:S01]  /*43d0*/  @P0 VIADD R2, R2, 0x20 ;  /* 0x0000002002020836 */ /* 0x000fe20000000000 */
[----:B------:R-:W-:Y:S01]  /*43e0*/  MOV R55, R50 ;  /* 0x0000003200377202 */ /* 0x000fe20000000f00 */
[----:B------:R-:W-:Y:S01]  /*43f0*/  IMAD.MOV.U32 R50, RZ, RZ, R46 ;  /* 0x000000ffff327224 */ /* 0x000fe200078e002e */
[----:B------:R-:W-:Y:S01]  /*4400*/  MOV R53, R48 ;  /* 0x0000003000357202 */ /* 0x000fe20000000f00 */
[----:B------:R-:W3:Y:S01]  /*4410*/  LDL R46, [R1+0x100] ;  /* 0x00010000012e7983 */ /* 0x000ee20000100800 */
[----:B------:R-:W-:-:S03]  /*4420*/  MOV R51, R47 ;  /* 0x0000002f00337202 */ /* 0x000fc60000000f00 */
[----:B------:R-:W4:Y:S04]  /*4430*/  LDL R48, [R1+0x108] ;  /* 0x0001080001307983 */ /* 0x000f280000100800 */
[----:B------:R-:W3:Y:S04]  /*4440*/  LDL R47, [R1+0x10c] ;  /* 0x00010c00012f7983 */ /* 0x000ee80000100800 */
[----:B------:R-:W4:Y:S01]  /*4450*/  LDL R49, [R1+0x104] ;  /* 0x0001040001317983 */ /* 0x000f220000100800 */
[----:B------:R-:W-:Y:S01]  /*4460*/  @P1 IMAD.WIDE.U32 R10, R2, 0x10, R32 ;  /* 0x00000010020a1825 */ /* 0x000fe200078e0020 */
[----:B------:R-:W-:Y:S01]  /*4470*/  ISETP.GE.U32.AND P6, PT, R0, 0x1e0, PT ;  /* 0x000001e00000780c */ /* 0x000fe20003fc6070 */
[----:B------:R-:W1:Y:S01]  /*4480*/  LDC.64 R32, c[0x0][0x3d0] ;  /* 0x0000f400ff207b82 */ /* 0x000e620000000a00 */
[----:B--2---:R2:W-:Y:S04]  /*4490*/  @P0 STL.64 [R1+0x190], R68 ;  /* 0x0001904401000387 */ /* 0x0045e80000100a00 */
[----:B------:R0:W-:Y:S01]  /*44a0*/  @P0 STL.64 [R1+0x198], R70 ;  /* 0x0001984601000387 */ /* 0x0001e20000100a00 */
[----:B--2---:R-:W-:-:S02]  /*44b0*/  MOV R68, R66 ;  /* 0x0000004200447202 */ /* 0x004fc40000000f00 */
[----:B------:R-:W-:Y:S01]  /*44c0*/  MOV R69, R65 ;  /* 0x0000004100457202 */ /* 0x000fe20000000f00 */
[----:B0-----:R-:W-:Y:S01]  /*44d0*/  IMAD.MOV.U32 R70, RZ, RZ, R64 ;  /* 0x000000ffff467224 */ /* 0x001fe200078e0040 */
[----:B------:R-:W-:-:S06]  /*44e0*/  MOV R71, R63 ;  /* 0x0000003f00477202 */ /* 0x000fcc0000000f00 */
[----:B------:R0:W2:Y:S01]  /*44f0*/  @P1 LDG.E.128 R68, desc[UR6][R10.64] ;  /* 0x000000060a441981 */ /* 0x0000a2000c1e1d00 */
[----:B------:R-:W-:Y:S02]  /*4500*/  MOV R64, R60 ;  /* 0x0000003c00407202 */ /* 0x000fe40000000f00 */
        /* <DEDUP_REMOVED lines=8> */
[----:B0-----:R-:W0:Y:S01]  /*4590*/  LDC.64 R10, c[0x0][0x3d0] ;  /* 0x0000f400ff0a7b82 */ /* 0x001e220000000a00 */
[----:B------:R-:W4:Y:S01]  /*45a0*/  LDL R50, [R1+0x14c] ;  /* 0x00014c0001327983 */ /* 0x000f220000100800 */
[----:B------:R-:W-:Y:S01]  /*45b0*/  IMAD.MOV.U32 R62, RZ, RZ, R58 ;  /* 0x000000ffff3e7224 */ /* 0x000fe200078e003a */
[----:B------:R-:W-:-:S02]  /*45c0*/  MOV R61, R57 ;  /* 0x00000039003d7202 */ /* 0x000fc40000000f00 */
[----:B------:R-:W-:Y:S02]  /*45d0*/  MOV R58, R54 ;  /* 0x00000036003a7202 */ /* 0x000fe40000000f00 */
[----:B------:R-:W-:Y:S01]  /*45e0*/  MOV R57, R53 ;  /* 0x0000003500397202 */ /* 0x000fe20000000f00 */
[----:B------:R-:W4:Y:S04]  /*45f0*/  LDL R54, [R1+0x140] ;  /* 0x0001400001367983 */ /* 0x000f280000100800 */
[----:B------:R-:W4:Y:S01]  /*4600*/  LDL R53, [R1+0x144] ;  /* 0x0001440001357983 */ /* 0x000f220000100800 */
[----:B------:R-:W-:Y:S02]  /*4610*/  @P1 IMAD.WIDE.U32 R12, R2, 0x10, R30 ;  /* 0x00000010020c1825 */ /* 0x000fe400078e001e */
[----:B------:R-:W1:Y:S01]  /*4620*/  LDC.64 R30, c[0x0][0x3d8] ;  /* 0x0000f600ff1e7b82 */ /* 0x000e620000000a00 */
[----:B--2---:R2:W-:Y:S04]  /*4630*/  @P1 STL.64 [R1+0x180], R68 ;  /* 0x0001804401001387 */ /* 0x0045e80000100a00 */
[----:B------:R0:W-:Y:S01]  /*4640*/  @P1 STL.64 [R1+0x188], R70 ;  /* 0x0001884601001387 */ /* 0x0001e20000100a00 */
[----:B--2---:R-:W-:Y:S01]  /*4650*/  MOV R68, R66 ;  /* 0x0000004200447202 */ /* 0x004fe20000000f00 */
[----:B------:R-:W-:Y:S01]  /*4660*/  IMAD.MOV.U32 R69, RZ, RZ, R65 ;  /* 0x000000ffff457224 */ /* 0x000fe200078e0041 */
[----:B0-----:R-:W-:-:S02]  /*4670*/  MOV R70, R64 ;  /* 0x0000004000467202 */ /* 0x001fc40000000f00 */
[----:B------:R-:W-:-:S06]  /*4680*/  MOV R71, R63 ;  /* 0x0000003f00477202 */ /* 0x000fcc0000000f00 */
[----:B------:R-:W2:Y:S01]  /*4690*/  @P1 LDG.E.128 R68, desc[UR6][R12.64] ;  /* 0x000000060c441981 */ /* 0x000ea2000c1e1d00 */
[----:B------:R-:W-:Y:S01]  /*46a0*/  MOV R64, R60 ;  /* 0x0000003c00407202 */ /* 0x000fe20000000f00 */
[----:B------:R-:W-:Y:S01]  /*46b0*/  IMAD.MOV.U32 R63, RZ, RZ, R59 ;  /* 0x000000ffff3f7224 */ /* 0x000fe200078e003b */
[----:B------:R-:W-:Y:S01]  /*46c0*/  MOV R59, R55 ;  /* 0x00000037003b7202 */ /* 0x000fe20000000f00 */
[----:B------:R-:W-:Y:S01]  /*46d0*/  IMAD.MOV.U32 R60, RZ, RZ, R56 ;  /* 0x000000ffff3c7224 */ /* 0x000fe200078e0038 */
[----:B---3--:R-:W-:Y:S02]  /*46e0*/  MOV R56, R51 ;  /* 0x0000003300387202 */ /* 0x008fe40000000f00 */
[----:B----4-:R-:W-:Y:S01]  /*46f0*/  MOV R55, R50 ;  /* 0x0000003200377202 */ /* 0x010fe20000000f00 */
[----:B------:R-:W3:Y:S04]  /*4700*/  LDL R51, [R1+0x138] ;  /* 0x0001380001337983 */ /* 0x000ee80000100800 */
[----:B------:R-:W4:Y:S01]  /*4710*/  LDL R50, [R1+0x13c] ;  /* 0x00013c0001327983 */ /* 0x000f220000100800 */
[----:B------:R-:W-:Y:S01]  /*4720*/  IMAD.MOV.U32 R66, RZ, RZ, R62 ;  /* 0x000000ffff427224 */ /* 0x000fe200078e003e */
[----:B------:R-:W-:Y:S01]  /*4730*/  MOV R65, R61 ;  /* 0x0000003d00417202 */ /* 0x000fe20000000f00 */
[----:B------:R-:W-:Y:S01]  /*4740*/  @P1 IMAD.WIDE.U32 R20, R2, 0x10, R20 ;  /* 0x0000001002141825 */ /* 0x000fe200078e0014 */
[----:B------:R-:W-:-:S02]  /*4750*/  MOV R62, R58 ;  /* 0x0000003a003e7202 */ /* 0x000fc40000000f00 */
[----:B------:R-:W-:Y:S01]  /*4760*/  MOV R61, R57 ;  /* 0x00000039003d7202 */ /* 0x000fe20000000f00 */
[----:B------:R-:W-:Y:S01]  /*4770*/  IMAD.MOV.U32 R57, RZ, RZ, R53 ;  /* 0x000000ffff397224 */ /* 0x000fe200078e0035 */
[----:B------:R-:W-:Y:S01]  /*4780*/  @P1 IADD3 R2, PT, PT, R2, 0x20, RZ ;  /* 0x0000002002021810 */ /* 0x000fe20007ffe0ff */
[----:B------:R-:W3:Y:S01]  /*4790*/  LDL R53, [R1+0x134] ;  /* 0x0001340001357983 */ /* 0x000ee20000100800 */
[----:B------:R-:W-:-:S03]  /*47a0*/  MOV R58, R54 ;  /* 0x00000036003a7202 */ /* 0x000fc60000000f00 */
[----:B------:R-:W3:Y:S01]  /*47b0*/  LDL R54, [R1+0x130] ;  /* 0x0001300001367983 */ /* 0x000ee20000100800 */
[----:B------:R-:W-:Y:S02]  /*47c0*/  @P2 IMAD.WIDE.U32 R14, R2, 0x10, R28 ;  /* 0x00000010020e2825 */ /* 0x000fe400078e001c */
[----:B------:R-:W0:Y:S01]  /*47d0*/  LDC.64 R28, c[0x0][0x3d0] ;  /* 0x0000f400ff1c7b82 */ /* 0x000e220000000a00 */
[----:B------:R1:W5:Y:S04]  /*47e0*/  @P1 LDG.E.128 R144, desc[UR6][R20.64] ;  /* 0x0000000614901981 */ /* 0x000368000c1e1d00 */
[----:B--2---:R2:W-:Y:S04]  /*47f0*/  @P1 STL.64 [R1+0x170], R68 ;  /* 0x0001704401001387 */ /* 0x0045e80000100a00 */
[----:B------:R1:W-:Y:S01]  /*4800*/  @P1 STL.64 [R1+0x178], R70 ;  /* 0x0001784601001387 */ /* 0x0003e20000100a00 */
[----:B--2---:R-:W-:Y:S01]  /*4810*/  IMAD.MOV.U32 R68, RZ, RZ, R66 ;  /* 0x000000ffff447224 */ /* 0x004fe200078e0042 */
[----:B------:R-:W-:-:S02]  /*4820*/  MOV R69, R65 ;  /* 0x0000004100457202 */ /* 0x000fc40000000f00 */
[----:B-1----:R-:W-:Y:S01]  /*4830*/  MOV R70, R64 ;  /* 0x0000004000467202 */ /* 0x002fe20000000f00 */
[----:B------:R-:W-:-:S06]  /*4840*/  IMAD.MOV.U32 R71, RZ, RZ, R63 ;  /* 0x000000ffff477224 */ /* 0x000fcc00078e003f */
[----:B------:R-:W2:Y:S01]  /*4850*/  @P2 LDG.E.128 R68, desc[UR6][R14.64] ;  /* 0x000000060e442981 */ /* 0x000ea2000c1e1d00 */
[----:B------:R-:W-:Y:S01]  /*4860*/  IMAD.MOV.U32 R64, RZ, RZ, R60 ;  /* 0x000000ffff407224 */ /* 0x000fe200078e003c */
[----:B------:R-:W-:Y:S02]  /*4870*/  MOV R63, R59 ;  /* 0x0000003b003f7202 */ /* 0x000fe40000000f00 */
[----:B------:R-:W-:Y:S02]  /*4880*/  MOV R60, R56 ;  /* 0x00000038003c7202 */ /* 0x000fe40000000f00 */
[----:B------:R-:W-:Y:S01]  /*4890*/  MOV R59, R55 ;  /* 0x00000037003b7202 */ /* 0x000fe20000000f00 */
[----:B----4-:R-:W-:Y:S01]  /*48a0*/  IMAD.MOV.U32 R55, RZ, RZ, R50 ;  /* 0x000000ffff377224 */ /* 0x010fe200078e0032 */
[----:B---3--:R-:W-:Y:S01]  /*48b0*/  MOV R56, R51 ;  /* 0x0000003300387202 */ /* 0x008fe20000000f00 */
[----:B------:R-:W3:Y:S04]  /*48c0*/  LDL R50, [R1+0xe4] ;  /* 0x0000e40001327983 */ /* 0x000ee80000100800 */
[----:B------:R-:W4:Y:S01]  /*48d0*/  LDL R51, [R1+0xe0] ;  /* 0x0000e00001337983 */ /* 0x000f220000100800 */
[----:B------:R-:W-:-:S02]  /*48e0*/  MOV R66, R62 ;  /* 0x0000003e00427202 */ /* 0x000fc40000000f00 */
[----:B------:R-:W-:Y:S01]  /*48f0*/  MOV R65, R61 ;  /* 0x0000003d00417202 */ /* 0x000fe20000000f00 */
[----:B------:R-:W-:Y:S01]  /*4900*/  IMAD.MOV.U32 R61, RZ, RZ, R57 ;  /* 0x000000ffff3d7224 */ /* 0x000fe200078e0039 */
[----:B------:R-:W-:Y:S01]  /*4910*/  MOV R62, R58 ;  /* 0x0000003a003e7202 */ /* 0x000fe20000000f00 */
[----:B------:R-:W-:Y:S01]  /*4920*/  IMAD.MOV.U32 R58, RZ, RZ, R54 ;  /* 0x000000ffff3a7224 */ /* 0x000fe200078e0036 */
[----:B------:R-:W-:Y:S01]  /*4930*/  MOV R57, R53 ;  /* 0x0000003500397202 */ /* 0x000fe20000000f00 */
[----:B------:R-:W3:Y:S04]  /*4940*/  LDL R54, [R1+0xe8] ;  /* 0x0000e80001367983 */ /* 0x000ee80000100800 */
[----:B------:R-:W3:Y:S01]  /*4950*/  LDL R53, [R1+0xec] ;  /* 0x0000ec0001357983 */ /* 0x000ee20000100800 */
[----:B------:R-:W-:-:S04]  /*4960*/  @P2 IMAD.WIDE.U32 R16, R2, 0x10, R36 ;  /* 0x0000001002102825 */ /* 0x000fc800078e0024 */
[C---:B------:R-:W-:Y:S01]  /*4970*/  @P2 IMAD.WIDE.U32 R12, R2.reuse, 0x10, R6 ;  /* 0x00000010020c2825 */ /* 0x040fe200078e0006 */
[----:B--2---:R1:W-:Y:S01]  /*4980*/  @P2 STL.64 [R1+0x160], R68 ;  /* 0x0001604401002387 */ /* 0x0043e20000100a00 */
[----:B------:R-:W-:Y:S01]  /*4990*/  @P2 IADD3 R2, PT, PT, R2, 0x20, RZ ;  /* 0x0000002002022810 */ /* 0x000fe20007ffe0ff */
[----:B------:R-:W2:Y:S02]  /*49a0*/  LDC.64 R36, c[0x0][0x3d8] ;  /* 0x0000f600ff247b82 */ /* 0x000ea40000000a00 */
[----:B------:R0:W-:Y:S01]  /*49b0*/  @P2 STL.64 [R1+0x168], R70 ;  /* 0x0001684601002387 */ /* 0x0001e20000100a00 */
[C---:B------:R-:W-:Y:S02]  /*49c0*/  ISETP.GE.U32.AND P1, PT, R0.reuse, 0x200, PT ;  /* 0x000002000000780c */ /* 0x040fe40003f26070 */
[----:B------:R-:W-:Y:S01]  /*49d0*/  ISETP.GE.U32.AND P0, PT, R0, 0x220, PT ;  /* 0x000002200000780c */ /* 0x000fe20003f06070 */
[----:B------:R-:W5:Y:S02]  /*49e0*/  @P2 LDG.E.128 R148, desc[UR6][R12.64] ;  /* 0x000000060c942981 */ /* 0x000f64000c1e1d00 */
[----:B------:R-:W2:Y:S01]  /*49f0*/  @P6 LDC.64 R6, c[0x0][0x440] ;  /* 0x00011000ff066b82 */ /* 0x000ea20000000a00 */
[----:B-1----:R-:W-:-:S02]  /*4a00*/  MOV R68, R66 ;  /* 0x0000004200447202 */ /* 0x002fc40000000f00 */
[----:B------:R-:W-:Y:S01]  /*4a10*/  MOV R69, R65 ;  /* 0x0000004100457202 */ /* 0x000fe20000000f00 */
[----:B0-----:R-:W-:Y:S01]  /*4a20*/  IMAD.MOV.U32 R70, RZ, RZ, R64 ;  /* 0x000000ffff467224 */ /* 0x001fe200078e0040 */
[----:B------:R-:W-:Y:S01]  /*4a30*/  MOV R71, R63 ;  /* 0x0000003f00477202 */ /* 0x000fe20000000f00 */
[----:B------:R-:W-:Y:S01]  /*4a40*/  @P3 IMAD.WIDE.U32 R18, R2, 0x10, R24 ;  /* 0x0000001002123825 */ /* 0x000fe200078e0018 */
[----:B------:R-:W-:Y:S01]  /*4a50*/  MOV R64, R60 ;  /* 0x0000003c00407202 */ /* 0x000fe20000000f00 */
[----:B------:R-:W0:Y:S03]  /*4a60*/  @P1 LDC.64 R20, c[0x0][0x440] ;  /* 0x00011000ff141b82 */ /* 0x000e260000000a00 */
[----:B------:R1:W2:Y:S01]  /*4a70*/  @P2 LDG.E.128 R68, desc[UR6][R16.64] ;  /* 0x0000000610442981 */ /* 0x0002a2000c1e1d00 */
[----:B------:R-:W-:Y:S01]  /*4a80*/  MOV R63, R59 ;  /* 0x0000003b003f7202 */ /* 0x000fe20000000f00 */
[----:B------:R-:W-:Y:S01]  /*4a90*/  IMAD.MOV.U32 R59, RZ, RZ, R55 ;  /* 0x000000ffff3b7224 */ /* 0x000fe200078e0037 */
[----:B------:R-:W-:-:S02]  /*4aa0*/  MOV R60, R56 ;  /* 0x00000038003c7202 */ /* 0x000fc40000000f00 */
[----:B----4-:R-:W-:Y:S01]  /*4ab0*/  MOV R56, R51 ;  /* 0x0000003300387202 */ /* 0x010fe20000000f00 */
[----:B------:R-:W-:Y:S01]  /*4ac0*/  IMAD.MOV.U32 R65, RZ, RZ, R61 ;  /* 0x000000ffff417224 */ /* 0x000fe200078e003d */
[----:B---3--:R-:W-:Y:S01]  /*4ad0*/  MOV R55, R50 ;  /* 0x0000003200377202 */ /* 0x008fe20000000f00 */
[----:B------:R-:W3:Y:S01]  /*4ae0*/  LDL R51, [R1+0xf0] ;  /* 0x0000f00001337983 */ /* 0x000ee20000100800 */
[----:B------:R-:W-:Y:S01]  /*4af0*/  MOV R66, R62 ;  /* 0x0000003e00427202 */ /* 0x000fe20000000f00 */
[C---:B------:R-:W-:Y:S01]  /*4b00*/  @P3 IMAD.WIDE.U32 R14, R2.reuse, 0x10, R26 ;  /* 0x00000010020e3825 */ /* 0x040fe200078e001a */
[----:B------:R-:W-:Y:S01]  /*4b10*/  MOV R74, R54 ;  /* 0x00000036004a7202 */ /* 0x000fe20000000f00 */
[----:B------:R-:W4:Y:S01]  /*4b20*/  LDL R50, [R1+0xf4] ;  /* 0x0000f40001327983 */ /* 0x000f220000100800 */
[----:B------:R-:W-:Y:S01]  /*4b30*/  MOV R61, R57 ;  /* 0x00000039003d7202 */ /* 0x000fe20000000f00 */
[----:B------:R-:W-:Y:S01]  /*4b40*/  IMAD.MOV.U32 R62, RZ, RZ, R58 ;  /* 0x000000ffff3e7224 */ /* 0x000fe200078e003a */
[----:B------:R-:W-:Y:S01]  /*4b50*/  MOV R75, R53 ;  /* 0x00000035004b7202 */ /* 0x000fe20000000f00 */
[----:B------:R-:W4:Y:S01]  /*4b60*/  LDL R58, [R1+0xf8] ;  /* 0x0000f800013a7983 */ /* 0x000f220000100800 */
[C---:B------:R-:W-:Y:S01]  /*4b70*/  @P3 IMAD.WIDE.U32 R4, R2.reuse, 0x10, R4 ;  /* 0x0000001002043825 */ /* 0x040fe200078e0004 */
[----:B-1----:R-:W1:Y:S02]  /*4b80*/  @P4 LDC.64 R16, c[0x0][0x440] ;  /* 0x00011000ff104b82 */ /* 0x002e640000000a00 */
[----:B------:R-:W4:Y:S01]  /*4b90*/  LDL R57, [R1+0xfc] ;  /* 0x0000fc0001397983 */ /* 0x000f220000100800 */
[----:B------:R-:W-:-:S03]  /*4ba0*/  @P3 IADD3 R2, PT, PT, R2, 0x20, RZ ;  /* 0x0000002002023810 */ /* 0x000fc60007ffe0ff */
[----:B------:R0:W5:Y:S01]  /*4bb0*/  @P3 LDG.E.128 R152, desc[UR6][R4.64] ;  /* 0x0000000604983981 */ /* 0x000162000c1e1d00 */
[----:B------:R-:W-:Y:S01]  /*4bc0*/  IMAD.MOV.U32 R73, RZ, RZ, R55 ;  /* 0x000000ffff497224 */ /* 0x000fe200078e0037 */
[----:B------:R-:W1:Y:S08]  /*4bd0*/  @P0 LDC.64 R24, c[0x0][0x440] ;  /* 0x00011000ff180b82 */ /* 0x000e700000000a00 */
[----:B------:R-:W1:Y:S01]  /*4be0*/  LDC.64 R26, c[0x0][0x3d8] ;  /* 0x0000f600ff1a7b82 */ /* 0x000e620000000a00 */
[----:B--2---:R2:W-:Y:S04]  /*4bf0*/  @P2 STL.64 [R1+0x150], R68 ;  /* 0x0001504401002387 */ /* 0x0045e80000100a00 */
[----:B------:R0:W-:Y:S01]  /*4c00*/  @P2 STL.64 [R1+0x158], R70 ;  /* 0x0001584601002387 */ /* 0x0001e20000100a00 */
[----:B--2---:R-:W-:Y:S01]  /*4c10*/  IMAD.MOV.U32 R68, RZ, RZ, R66 ;  /* 0x000000ffff447224 */ /* 0x004fe200078e0042 */
[----:B------:R-:W-:-:S02]  /*4c20*/  MOV R69, R65 ;  /* 0x0000004100457202 */ /* 0x000fc40000000f00 */
[----:B0-----:R-:W-:Y:S01]  /*4c30*/  MOV R70, R64 ;  /* 0x0000004000467202 */ /* 0x001fe20000000f00 */
[----:B------:R-:W-:Y:S01]  /*4c40*/  IMAD.MOV.U32 R71, RZ, RZ, R63 ;  /* 0x000000ffff477224 */ /* 0x000fe200078e003f */
[----:B------:R-:W-:Y:S01]  /*4c50*/  MOV R66, R62 ;  /* 0x0000003e00427202 */ /* 0x000fe20000000f00 */
[----:B------:R-:W-:Y:S01]  /*4c60*/  IMAD.MOV.U32 R64, RZ, RZ, R60 ;  /* 0x000000ffff407224 */ /* 0x000fe200078e003c */
[----:B------:R-:W-:Y:S01]  /*4c70*/  MOV R65, R61 ;  /* 0x0000003d00417202 */ /* 0x000fe20000000f00 */
[----:B------:R-:W2:Y:S01]  /*4c80*/  LDL R62, [R1+0x114] ;  /* 0x00011400013e7983 */ /* 0x000ea20000100800 */
[----:B------:R-:W-:-:S03]  /*4c90*/  MOV R63, R59 ;  /* 0x0000003b003f7202 */ /* 0x000fc60000000f00 */
[----:B------:R-:W2:Y:S01]  /*4ca0*/  @P3 LDG.E.128 R68, desc[UR6][R18.64] ;  /* 0x0000000612443981 */ /* 0x000ea2000c1e1d00 */
[----:B---3--:R-:W-:Y:S01]  /*4cb0*/  MOV R60, R51 ;  /* 0x00000033003c7202 */ /* 0x008fe20000000f00 */
[----:B----4-:R-:W-:Y:S02]  /*4cc0*/  IMAD.MOV.U32 R59, RZ, RZ, R50 ;  /* 0x000000ffff3b7224 */ /* 0x010fe400078e0032 */
[----:B------:R-:W3:Y:S04]  /*4cd0*/  LDL R61, [R1+0x118] ;  /* 0x00011800013d7983 */ /* 0x000ee80000100800 */
[----:B------:R-:W4:Y:S04]  /*4ce0*/  LDL R51, [R1+0x11c] ;  /* 0x00011c0001337983 */ /* 0x000f280000100800 */
[----:B------:R-:W3:Y:S01]  /*4cf0*/  LDL R50, [R1+0x110] ;  /* 0x0001100001327983 */ /* 0x000ee20000100800 */
[----:B------:R-:W-:-:S03]  /*4d00*/  @P4 IMAD.WIDE.U32 R4, R2, 0x10, R10 ;  /* 0x0000001002044825 */ /* 0x000fc600078e000a */
[----:B--2---:R0:W-:Y:S04]  /*4d10*/  @P3 STL.64 [R1+0x140], R68 ;  /* 0x0001404401003387 */ /* 0x0041e80000100a00 */
[----:B------:R2:W-:Y:S01]  /*4d20*/  @P3 STL.64 [R1+0x148], R70 ;  /* 0x0001484601003387 */ /* 0x0005e20000100a00 */
[----:B0-----:R-:W-:Y:S01]  /*4d30*/  MOV R68, R66 ;  /* 0x0000004200447202 */ /* 0x001fe20000000f00 */
[----:B------:R-:W-:Y:S01]  /*4d40*/  IMAD.MOV.U32 R69, RZ, RZ, R65 ;  /* 0x000000ffff457224 */ /* 0x000fe200078e0041 */
[----:B--2---:R-:W-:Y:S01]  /*4d50*/  MOV R71, R63 ;  /* 0x0000003f00477202 */ /* 0x004fe20000000f00 */
[----:B------:R-:W-:Y:S01]  /*4d60*/  IMAD.MOV.U32 R63, RZ, RZ, R62 ;  /* 0x000000ffff3f7224 */ /* 0x000fe200078e003e */
[----:B------:R-:W-:Y:S01]  /*4d70*/  MOV R70, R64 ;  /* 0x0000004000467202 */ /* 0x000fe20000000f00 */
[----:B---3--:R-:W-:Y:S01]  /*4d80*/  IMAD.MOV.U32 R64, RZ, RZ, R50 ;  /* 0x000000ffff407224 */ /* 0x008fe200078e0032 */
[----:B------:R-:W-:-:S02]  /*4d90*/  MOV R62, R61 ;  /* 0x0000003d003e7202 */ /* 0x000fc40000000f00 */
[----:B----4-:R-:W-:Y:S01]  /*4da0*/  MOV R61, R51 ;  /* 0x00000033003d7202 */ /* 0x010fe20000000f00 */
[----:B------:R-:W-:Y:S01]  /*4db0*/  IMAD.MOV.U32 R51, RZ, RZ, R47 ;  /* 0x000000ffff337224 */ /* 0x000fe200078e002f */
[----:B------:R-:W-:Y:S01]  /*4dc0*/  MOV R66, R49 ;  /* 0x0000003100427202 */ /* 0x000fe20000000f00 */
[----:B------:R-:W2:Y:S01]  /*4dd0*/  @P3 LDG.E.128 R68, desc[UR6][R14.64] ;  /* 0x000000060e443981 */ /* 0x000ea2000c1e1d00 */
        /* <DEDUP_REMOVED lines=17> */
[----:B------:R-:W4:Y:S01]  /*4ef0*/  LDL R39, [R1+0x78] ;  /* 0x0000780001277983 */ /* 0x000f220000100800 */
[----:B------:R-:W-:Y:S02]  /*4f00*/  MOV R72, R50 ;  /* 0x0000003200487202 */ /* 0x000fe40000000f00 */
[----:B------:R-:W-:Y:S01]  /*4f10*/  MOV R85, R63 ;  /* 0x0000003f00557202 */ /* 0x000fe20000000f00 */
[----:B------:R-:W3:Y:S01]  /*4f20*/  @P4 LDG.E.128 R76, desc[UR6][R4.64] ;  /* 0x00000006044c4981 */ /* 0x000ee2000c1e1d00 */
[----:B------:R-:W-:-:S03]  /*4f30*/  MOV R66, R65 ;  /* 0x0000004100427202 */ /* 0x000fc60000000f00 */
[----:B------:R-:W4:Y:S01]  /*4f40*/  LDL R38, [R1+0x7c] ;  /* 0x00007c0001267983 */ /* 0x000f220000100800 */
[----:B------:R-:W-:Y:S01]  /*4f50*/  IMAD.MOV.U32 R65, RZ, RZ, R51 ;  /* 0x000000ffff417224 */ /* 0x000fe200078e0033 */
[----:B------:R-:W-:Y:S01]  /*4f60*/  MOV R86, R62 ;  /* 0x0000003e00567202 */ /* 0x000fe20000000f00 */
[----:B------:R-:W-:Y:S01]  /*4f70*/  IMAD.MOV.U32 R81, RZ, RZ, R67 ;  /* 0x000000ffff517224 */ /* 0x000fe200078e0043 */
[----:B------:R-:W-:Y:S01]  /*4f80*/  MOV R82, R66 ;  /* 0x0000004200527202 */ /* 0x000fe20000000f00 */
[----:B------:R-:W-:Y:S01]  /*4f90*/  IMAD.MOV.U32 R84, RZ, RZ, R64 ;  /* 0x000000ffff547224 */ /* 0x000fe200078e0040 */
[----:B------:R-:W-:Y:S01]  /*4fa0*/  MOV R83, R65 ;  /* 0x0000004100537202 */ /* 0x000fe20000000f00 */
[----:B------:R-:W0:Y:S01]  /*4fb0*/  LDC.64 R42, c[0x0][0x3d8] ;  /* 0x0000f600ff2a7b82 */ /* 0x000e220000000a00 */
[----:B------:R-:W-:Y:S02]  /*4fc0*/  MOV R80, R72 ;  /* 0x0000004800507202 */ /* 0x000fe40000000f00 */
[----:B------:R-:W-:Y:S01]  /*4fd0*/  MOV R72, R56 ;  /* 0x0000003800487202 */ /* 0x000fe20000000f00 */
[----:B--2---:R2:W-:Y:S04]  /*4fe0*/  @P3 STL.64 [R1+0x130], R68 ;  /* 0x0001304401003387 */ /* 0x0045e80000100a00 */
[----:B------:R1:W-:Y:S04]  /*4ff0*/  @P3 STL.64 [R1+0x138], R70 ;  /* 0x0001384601003387 */ /* 0x0003e80000100a00 */
[----:B------:R-:W4:Y:S01]  /*5000*/  LDL R50, [R1+0x88] ;  /* 0x0000880001327983 */ /* 0x000f220000100800 */
[----:B--2---:R-:W-:-:S03]  /*5010*/  MOV R69, R49 ;  /* 0x0000003100457202 */ /* 0x004fc60000000f00 */
[----:B------:R-:W2:Y:S01]  /*5020*/  LDL R51, [R1+0x8c] ;  /* 0x00008c0001337983 */ /* 0x000ea20000100800 */
[----:B-1----:R-:W-:-:S03]  /*5030*/  IMAD.MOV.U32 R70, RZ, RZ, R48 ;  /* 0x000000ffff467224 */ /* 0x002fc600078e0030 */
[----:B------:R-:W2:Y:S04]  /*5040*/  LDL R49, [R1+0x84] ;  /* 0x0000840001317983 */ /* 0x000ea80000100800 */
[----:B------:R-:W2:Y:S04]  /*5050*/  LDL R48, [R1+0x80] ;  /* 0x0000800001307983 */ /* 0x000ea80000100800 */
[----:B---3--:R1:W-:Y:S04]  /*5060*/  @P4 STL.64 [R1+0x120], R76 ;  /* 0x0001204c01004387 */ /* 0x0083e80000100a00 */
[----:B------:R3:W-:Y:S04]  /*5070*/  @P4 STL.64 [R1+0x128], R78 ;  /* 0x0001284e01004387 */ /* 0x0007e80000100a00 */
[----:B------:R-:W2:Y:S04]  /*5080*/  LDL R62, [R1+0xb8] ;  /* 0x0000b800013e7983 */ /* 0x000ea80000100800 */
[----:B------:R-:W2:Y:S04]  /*5090*/  LDL R63, [R1+0xbc] ;  /* 0x0000bc00013f7983 */ /* 0x000ea80000100800 */
[----:B------:R-:W2:Y:S04]  /*50a0*/  LDL R64, [R1+0xc0] ;  /* 0x0000c00001407983 */ /* 0x000ea80000100800 */
[----:B------:R-:W2:Y:S04]  /*50b0*/  LDL R65, [R1+0xc4] ;  /* 0x0000c40001417983 */ /* 0x000ea80000100800 */
[----:B------:R-:W2:Y:S04]  /*50c0*/  LDL R66, [R1+0xc8] ;  /* 0x0000c80001427983 */ /* 0x000ea80000100800 */
[----:B------:R-:W2:Y:S01]  /*50d0*/  LDL R67, [R1+0xcc] ;  /* 0x0000cc0001437983 */ /* 0x000ea20000100800 */
[----:B-1----:R-:W-:Y:S01]  /*50e0*/  MOV R77, R59 ;  /* 0x0000003b004d7202 */ /* 0x002fe20000000f00 */
[----:B---3--:R-:W-:Y:S01]  /*50f0*/  IMAD.MOV.U32 R78, RZ, RZ, R58 ;  /* 0x000000ffff4e7224 */ /* 0x008fe200078e003a */
[----:B------:R-:W-:Y:S01]  /*5100*/  MOV R79, R57 ;  /* 0x00000039004f7202 */ /* 0x000fe20000000f00 */
[----:B------:R-:W3:Y:S01]  /*5110*/  LDL R56, [R1+0xa0] ;  /* 0x0000a00001387983 */ /* 0x000ee20000100800 */
[----:B------:R-:W-:Y:S01]  /*5120*/  MOV R76, R60 ;  /* 0x0000003c004c7202 */ /* 0x000fe20000000f00 */
[----:B------:R-:W-:-:S02]  /*5130*/  IMAD.MOV.U32 R60, RZ, RZ, R52 ;  /* 0x000000ffff3c7224 */ /* 0x000fc400078e0034 */
[----:B------:R-:W3:Y:S04]  /*5140*/  LDL R57, [R1+0xa4] ;  /* 0x0000a40001397983 */ /* 0x000ee80000100800 */
[----:B------:R-:W3:Y:S04]  /*5150*/  LDL R58, [R1+0xa8] ;  /* 0x0000a800013a7983 */ /* 0x000ee80000100800 */
[----:B------:R-:W3:Y:S04]  /*5160*/  LDL R59, [R1+0xac] ;  /* 0x0000ac00013b7983 */ /* 0x000ee80000100800 */
[----:B------:R-:W3:Y:S04]  /*5170*/  LDL R52, [R1+0x90] ;  /* 0x0000900001347983 */ /* 0x000ee80000100800 */
[----:B------:R-:W3:Y:S04]  /*5180*/  LDL R53, [R1+0x94] ;  /* 0x0000940001357983 */ /* 0x000ee80000100800 */
[----:B------:R-:W3:Y:S04]  /*5190*/  LDL R54, [R1+0x98] ;  /* 0x0000980001367983 */ /* 0x000ee80000100800 */
[----:B------:R-:W3:Y:S01]  /*51a0*/  LDL R55, [R1+0x9c] ;  /* 0x00009c0001377983 */ /* 0x000ee20000100800 */
[----:B------:R-:W-:-:S02]  /*51b0*/  MOV R44, R41 ;  /* 0x00000029002c7202 */ /* 0x000fc40000000f00 */
[----:B----4-:R-:W-:Y:S02]  /*51c0*/  MOV R45, R40 ;  /* 0x00000028002d7202 */ /* 0x010fe40000000f00 */
[----:B------:R-:W1:Y:S01]  /*51d0*/  LDC.64 R40, c[0x0][0x3d0] ;  /* 0x0000f400ff287b82 */ /* 0x000e620000000a00 */
[----:B------:R-:W-:-:S04]  /*51e0*/  @P4 IMAD.WIDE.U32 R18, R2, 0x10, R22 ;  /* 0x0000001002124825 */ /* 0x000fc800078e0016 */
[----:B------:R-:W-:Y:S01]  /*51f0*/  @P4 IMAD.WIDE.U32 R16, R2, 0x10, R16 ;  /* 0x0000001002104825 */ /* 0x000fe200078e0010 */
[----:B------:R-:W-:-:S03]  /*5200*/  ISETP.GE.U32.AND P2, PT, R0, 0x240, PT ;  /* 0x000002400000780c */ /* 0x000fc60003f46070 */
[----:B------:R-:W-:Y:S01]  /*5210*/  @P4 VIADD R2, R2, 0x20 ;  /* 0x0000002002024836 */ /* 0x000fe20000000000 */
[----:B------:R-:W-:Y:S01]  /*5220*/  MOV R71, R47 ;  /* 0x0000002f00477202 */ /* 0x000fe20000000f00 */
[----:B------:R-:W-:Y:S01]  /*5230*/  IMAD.MOV.U32 R87, RZ, RZ, R61 ;  /* 0x000000ffff577224 */ /* 0x000fe200078e003d */
[----:B------:R-:W-:Y:S01]  /*5240*/  MOV R68, R46 ;  /* 0x0000002e00447202 */ /* 0x000fe20000000f00 */
[----:B------:R-:W-:Y:S01]  /*5250*/  @P6 IMAD.WIDE.U32 R14, R2, 0x10, R32 ;  /* 0x00000010020e6825 */ /* 0x000fe200078e0020 */
[----:B------:R-:W-:Y:S01]  /*5260*/  ISETP.GE.U32.AND P3, PT, R0, 0x260, PT ;  /* 0x000002600000780c */ /* 0x000fe20003f66070 */
[----:B------:R-:W4:Y:S01]  /*5270*/  LDC.64 R32, c[0x0][0x3d0] ;  /* 0x0000f400ff207b82 */ /* 0x000f220000000a00 */
[----:B------:R-:W5:Y:S01]  /*5280*/  @P4 LDG.E.128 R156, desc[UR6][R16.64] ;  /* 0x00000006109c4981 */ /* 0x000f62000c1e1d00 */
[----:B------:R-:W-:-:S04]  /*5290*/  @P6 IMAD.WIDE.U32 R12, R2, 0x10, R36 ;  /* 0x00000010020c6825 */ /* 0x000fc800078e0024 */
[C---:B------:R-:W-:Y:S01]  /*52a0*/  @P6 IMAD.WIDE.U32 R6, R2.reuse, 0x10, R6 ;  /* 0x0000001002066825 */ /* 0x040fe200078e0006 */
[----:B------:R-:W-:Y:S01]  /*52b0*/  @P6 IADD3 R2, PT, PT, R2, 0x20, RZ ;  /* 0x0000002002026810 */ /* 0x000fe20007ffe0ff */
[----:B------:R0:W3:Y:S01]  /*52c0*/  @P6 LDG.E.128 R80, desc[UR6][R14.64] ;  /* 0x000000060e506981 */ /* 0x0000e2000c1e1d00 */
[----:B------:R-:W1:Y:S03]  /*52d0*/  @P2 LDC.64 R22, c[0x0][0x440] ;  /* 0x00011000ff162b82 */ /* 0x000e660000000a00 */
[C---:B------:R-:W-:Y:S01]  /*52e0*/  @P1 IMAD.WIDE.U32 R10, R2.reuse, 0x10, R28 ;  /* 0x00000010020a1825 */ /* 0x040fe200078e001c */
[----:B------:R-:W-:Y:S01]  /*52f0*/  MOV R47, R38 ;  /* 0x00000026002f7202 */ /* 0x000fe20000000f00 */
[----:B------:R1:W3:Y:S02]  /*5300*/  @P6 LDG.E.128 R76, desc[UR6][R12.64] ;  /* 0x000000060c4c6981 */ /* 0x0002e4000c1e1d00 */
[C---:B------:R-:W-:Y:S01]  /*5310*/  @P1 IMAD.WIDE.U32 R8, R2.reuse, 0x10, R30 ;  /* 0x0000001002081825 */ /* 0x040fe200078e001e */
[----:B------:R-:W-:Y:S01]  /*5320*/  MOV R61, R3 ;  /* 0x00000003003d7202 */ /* 0x000fe20000000f00 */
[----:B------:R-:W3:Y:S01]  /*5330*/  @P4 LDG.E.128 R84, desc[UR6][R18.64] ;  /* 0x0000000612544981 */ /* 0x000ee2000c1e1d00 */
[----:B------:R-:W4:Y:S01]  /*5340*/  @P3 LDC.64 R4, c[0x0][0x440] ;  /* 0x00011000ff043b82 */ /* 0x000f220000000a00 */
[C---:B------:R-:W-:Y:S01]  /*5350*/  @P1 IMAD.WIDE.U32 R20, R2.reuse, 0x10, R20 ;  /* 0x0000001002141825 */ /* 0x040fe200078e0014 */
[----:B------:R-:W-:Y:S01]  /*5360*/  @P1 IADD3 R2, PT, PT, R2, 0x20, RZ ;  /* 0x0000002002021810 */ /* 0x000fe20007ffe0ff */
[----:B------:R-:W3:Y:S02]  /*5370*/  @P1 LDG.E.128 R72, desc[UR6][R10.64] ;  /* 0x000000060a481981 */ /* 0x000ee4000c1e1d00 */
[----:B------:R-:W-:-:S02]  /*5380*/  IMAD.MOV.U32 R46, RZ, RZ, R39 ;  /* 0x000000ffff2e7224 */ /* 0x000fc400078e0027 */
[C---:B0-----:R-:W-:Y:S01]  /*5390*/  @P0 IMAD.WIDE.U32 R14, R2.reuse, 0x10, R42 ;  /* 0x00000010020e0825 */ /* 0x041fe200078e002a */
[----:B------:R-:W0:Y:S01]  /*53a0*/  LDC.64 R38, c[0x0][0x3d8] ;  /* 0x0000f600ff267b82 */ /* 0x000e220000000a00 */
[----:B------:R1:W3:Y:S02]  /*53b0*/  @P1 LDG.E.128 R68, desc[UR6][R8.64] ;  /* 0x0000000608441981 */ /* 0x0002e4000c1e1d00 */
[C---:B-1----:R-:W-:Y:S02]  /*53c0*/  @P0 IMAD.WIDE.U32 R12, R2.reuse, 0x10, R40 ;  /* 0x00000010020c0825 */ /* 0x042fe400078e0028 */
[----:B------:R0:W5:Y:S02]  /*53d0*/  @P6 LDG.E.128 R160, desc[UR6][R6.64] ;  /* 0x0000000606a06981 */ /* 0x000164000c1e1d00 */
[C---:B------:R-:W-:Y:S02]  /*53e0*/  @P0 IMAD.WIDE.U32 R24, R2.reuse, 0x10, R24 ;  /* 0x0000001002180825 */ /* 0x040fe400078e0018 */
[----:B------:R1:W5:Y:S02]  /*53f0*/  @P1 LDG.E.128 R168, desc[UR6][R20.64] ;  /* 0x0000000614a81981 */ /* 0x000364000c1e1d00 */
[----:B------:R-:W-:-:S02]  /*5400*/  @P0 VIADD R2, R2, 0x20 ;  /* 0x0000002002020836 */ /* 0x000fc40000000000 */
[----:B------:R1:W5:Y:S02]  /*5410*/  @P0 LDG.E.128 R172, desc[UR6][R24.64] ;  /* 0x0000000618ac0981 */ /* 0x000364000c1e1d00 */
[----:B------:R-:W-:-:S04]  /*5420*/  @P2 IMAD.WIDE.U32 R8, R2, 0x10, R34 ;  /* 0x0000001002082825 */ /* 0x000fc800078e0022 */
[----:B------:R-:W-:-:S04]  /*5430*/  @P2 IMAD.WIDE.U32 R22, R2, 0x10, R22 ;  /* 0x0000001002162825 */ /* 0x000fc800078e0016 */
[C---:B0-----:R-:W-:Y:S01]  /*5440*/  @P2 IMAD.WIDE.U32 R6, R2.reuse, 0x10, R38 ;  /* 0x0000001002062825 */ /* 0x041fe200078e0026 */
[----:B------:R-:W-:Y:S01]  /*5450*/  @P2 IADD3 R2, PT, PT, R2, 0x20, RZ ;  /* 0x0000002002022810 */ /* 0x000fe20007ffe0ff */
[----:B------:R1:W5:Y:S04]  /*5460*/  @P2 LDG.E.128 R176, desc[UR6][R22.64] ;  /* 0x0000000616b02981 */ /* 0x000368000c1e1d00 */
[----:B----4-:R-:W-:-:S04]  /*5470*/  @P3 IMAD.WIDE.U32 R32, R2, 0x10, R32 ;  /* 0x0000001002203825 */ /* 0x010fc800078e0020 */
[----:B------:R-:W-:-:S05]  /*5480*/  @P3 IMAD.WIDE.U32 R26, R2, 0x10, R26 ;  /* 0x00000010021a3825 */ /* 0x000fca00078e001a */
[----:B------:R-:W4:Y:S01]  /*5490*/  @P3 LDG.E.128 R44, desc[UR6][R26.64] ;  /* 0x000000061a2c3981 */ /* 0x000f22000c1e1d00 */
[----:B------:R-:W-:-:S05]  /*54a0*/  @P3 IMAD.WIDE.U32 R4, R2, 0x10, R4 ;  /* 0x0000001002043825 */ /* 0x000fca00078e0004 */
[----:B------:R1:W5:Y:S04]  /*54b0*/  @P3 LDG.E.128 R180, desc[UR6][R4.64] ;  /* 0x0000000604b43981 */ /* 0x000368000c1e1d00 */
[----:B--2---:R-:W2:Y:S04]  /*54c0*/  @P3 LDG.E.128 R48, desc[UR6][R32.64] ;  /* 0x0000000620303981 */ /* 0x004ea8000c1e1d00 */
[----:B------:R-:W4:Y:S04]  /*54d0*/  @P0 LDG.E.128 R60, desc[UR6][R14.64] ;  /* 0x000000060e3c0981 */ /* 0x000f28000c1e1d00 */
[----:B------:R-:W2:Y:S04]  /*54e0*/  @P0 LDG.E.128 R64, desc[UR6][R12.64] ;  /* 0x000000060c400981 */ /* 0x000ea8000c1e1d00 */
[----:B---3--:R-:W3:Y:S04]  /*54f0*/  @P2 LDG.E.128 R56, desc[UR6][R8.64] ;  /* 0x0000000608382981 */ /* 0x008ee8000c1e1d00 */
[----:B------:R-:W3:Y:S01]  /*5500*/  @P2 LDG.E.128 R52, desc[UR6][R6.64] ;  /* 0x0000000606342981 */ /* 0x000ee2000c1e1d00 */
        /* <DEDUP_REMOVED lines=21> */
[----:B------:R-:W-:Y:S02]  /*5660*/  @P3 IADD3 R2, PT, PT, R2, 0x20, RZ ;  /* 0x0000002002023810 */ /* 0x000fe40007ffe0ff */
        /* <DEDUP_REMOVED lines=11> */
[----:B----4-:R1:W-:Y:S04]  /*5720*/  @P0 STL.64 [R1+0xb0], R60 ;  /* 0x0000b03c01000387 */ /* 0x0103e80000100a00 */
[----:B------:R1:W-:Y:S04]  /*5730*/  @P0 STL.64 [R1+0xb8], R62 ;  /* 0x0000b83e01000387 */ /* 0x0003e80000100a00 */
[----:B--2---:R1:W-:Y:S04]  /*5740*/  @P0 STL.64 [R1+0xc0], R64 ;  /* 0x0000c04001000387 */ /* 0x0043e80000100a00 */
[----:B------:R1:W-:Y:S04]  /*5750*/  @P0 STL.64 [R1+0xc8], R66 ;  /* 0x0000c84201000387 */ /* 0x0003e80000100a00 */
        /* <DEDUP_REMOVED lines=21> */
[----:B---3--:R1:W-:Y:S04]  /*58b0*/  @P2 STL.64 [R1+0xa0], R56 ;  /* 0x0000a03801002387 */ /* 0x0083e80000100a00 */
        /* <DEDUP_REMOVED lines=15> */
[----:B-1----:R-:W-:-:S04]  /*59b0*/  IMAD.WIDE.U32 R4, R2, 0x10, R4 ;  /* 0x0000001002047825 */ /* 0x002fc800078e0004 */
[----:B--2---:R-:W-:Y:S02]  /*59c0*/  IMAD.WIDE.U32 R2, R2, 0x10, R8 ;  /* 0x0000001002027825 */ /* 0x004fe400078e0008 */
[----:B------:R-:W2:Y:S04]  /*59d0*/  LDG.E.128 R8, desc[UR6][R4.64] ;  /* 0x0000000604087981 */ /* 0x000ea8000c1e1d00 */
        /* <DEDUP_REMOVED lines=49> */
[----:B--2---:R0:W-:Y:S04]  /*5cf0*/  STL.64 [R1+0x60], R8 ;  /* 0x0000600801007387 */ /* 0x0041e80000100a00 */
[----:B------:R0:W-:Y:S04]  /*5d00*/  STL.64 [R1+0x68], R10 ;  /* 0x0000680a01007387 */ /* 0x0001e80000100a00 */
[----:B------:R0:W-:Y:S04]  /*5d10*/  STL [R1+0x4], RZ ;  /* 0x000004ff01007387 */ /* 0x0001e80000100800 */
[----:B----4-:R0:W-:Y:S04]  /*5d20*/  STL.64 [R1+0x50], R4 ;  /* 0x0000500401007387 */ /* 0x0101e80000100a00 */
[----:B------:R0:W-:Y:S04]  /*5d30*/  STL.64 [R1+0x58], R6 ;  /* 0x0000580601007387 */ /* 0x0001e80000100a00 */
[----:B------:R0:W-:Y:S01]  /*5d40*/  STL [R1], RZ ;  /* 0x000000ff01007387 */ /* 0x0001e20000100800 */
[----:B------:R-:W-:Y:S05]  /*5d50*/  BRA `(.L_x_48761) ;  /* 0x0000007800d47947 */ /* 0x000fea0003800000 */
.L_x_48759:
        /* <DEDUP_REMOVED lines=41> */
[----:B--2---:R0:W2:Y:S02]  /*5ff0*/  @P5 LDG.E.128 R36, desc[UR6][R4.64] ;  /* 0x0000000604245981 */ /* 0x0040a4000c1e1d00 */
[----:B0-----:R-:W0:Y:S02]  /*6000*/  @P5 LDC.64 R4, c[0x0][0x438] ;  /* 0x00010e00ff045b82 */ /* 0x001e240000000a00 */
[----:B0-----:R-:W-:-:S05]  /*6010*/  @P5 IMAD.WIDE.U32 R4, R2, 0x10, R4 ;  /* 0x0000001002045825 */ /* 0x001fca00078e0004 */
[----:B------:R0:W5:Y:S02]  /*6020*/  @P5 LDG.E.128 R184, desc[UR6][R4.64] ;  /* 0x0000000604b85981 */ /* 0x000164000c1e1d00 */
[----:B0-----:R-:W0:Y:S02]  /*6030*/  LDC.64 R4, c[0x0][0x3d8] ;  /* 0x0000f600ff047b82 */ /* 0x001e240000000a00 */
[----:B0-----:R-:W-:Y:S01]  /*6040*/  @P5 IMAD.WIDE.U32 R4, R2, 0x10, R4 ;  /* 0x0000001002045825 */ /* 0x001fe200078e0004 */
[----:B--2---:R3:W-:Y:S04]  /*6050*/  @P5 STL.64 [R1+0x2c0], R36 ;  /* 0x0002c02401005387 */ /* 0x0047e80000100a00 */
[----:B------:R0:W-:Y:S01]  /*6060*/  @P5 STL.64 [R1+0x2c8], R38 ;  /* 0x0002c82601005387 */ /* 0x0001e20000100a00 */
[----:B---3--:R-:W-:Y:S01]  /*6070*/  IMAD.MOV.U32 R36, RZ, RZ, R34 ;  /* 0x000000ffff247224 */ /* 0x008fe200078e0022 */
[----:B----4-:R-:W-:-:S02]  /*6080*/  MOV R37, R33 ;  /* 0x0000002100257202 */ /* 0x010fc40000000f00 */
[----:B0-----:R-:W-:Y:S01]  /*6090*/  MOV R38, R32 ;  /* 0x0000002000267202 */ /* 0x001fe20000000f00 */
[----:B------:R-:W-:-:S06]  /*60a0*/  IMAD.MOV.U32 R39, RZ, RZ, R31 ;  /* 0x000000ffff277224 */ /* 0x000fcc00078e001f */
[----:B------:R0:W2:Y:S01]  /*60b0*/  @P5 LDG.E.128 R36, desc[UR6][R4.64] ;  /* 0x0000000604245981 */ /* 0x0000a2000c1e1d00 */
        /* <DEDUP_REMOVED lines=9> */
[----:B------:R-:W-:Y:S01]  /*6150*/  MOV R27, R23 ;  /* 0x00000017001b7202 */ /* 0x000fe20000000f00 */
[----:B0-----:R-:W0:Y:S02]  /*6160*/  @P5 LDC.64 R4, c[0x0][0x440] ;  /* 0x00011000ff045b82 */ /* 0x001e240000000a00 */
[----:B------:R-:W4:Y:S04]  /*6170*/  LDL R24, [R1+0x28c] ;  /* 0x00028c0001187983 */ /* 0x000f280000100800 */
[----:B------:R-:W4:Y:S01]  /*6180*/  LDL R23, [R1+0x280] ;  /* 0x0002800001177983 */ /* 0x000f220000100800 */
[----:B------:R-:W-:Y:S01]  /*6190*/  ISETP.GE.U32.AND P0, PT, R0, 0x40, PT ;  /* 0x000000400000780c */ /* 0x000fe20003f06070 */
[----:B0-----:R-:W-:-:S05]  /*61a0*/  @P5 IMAD.WIDE.U32 R4, R2, 0x10, R4 ;  /* 0x0000001002045825 */ /* 0x001fca00078e0004 */
[----:B------:R0:W5:Y:S02]  /*61b0*/  @P5 LDG.E.128 R104, desc[UR6][R4.64] ;  /* 0x0000000604685981 */ /* 0x000164000c1e1d00 */
[----:B0-----:R-:W0:Y:S01]  /*61c0*/  LDC.64 R4, c[0x0][0x3d0] ;  /* 0x0000f400ff047b82 */ /* 0x001e220000000a00 */
[----:B------:R-:W-:-:S05]  /*61d0*/  @P5 LOP3.LUT R2, R2, 0x20, RZ, 0xfc, !PT ;  /* 0x0000002002025812 */ /* 0x000fca00078efcff */
[----:B0-----:R-:W-:Y:S01]  /*61e0*/  @P0 IMAD.WIDE.U32 R4, R2, 0x10, R4 ;  /* 0x0000001002040825 */ /* 0x001fe200078e0004 */
[----:B--2---:R0:W-:Y:S04]  /*61f0*/  @P5 STL.64 [R1+0x2b0], R36 ;  /* 0x0002b02401005387 */ /* 0x0041e80000100a00 */
[----:B------:R1:W-:Y:S01]  /*6200*/  @P5 STL.64 [R1+0x2b8], R38 ;  /* 0x0002b82601005387 */ /* 0x0003e20000100a00 */
[----:B0-----:R-:W-:Y:S01]  /*6210*/  IMAD.MOV.U32 R36, RZ, RZ, R34 ;  /* 0x000000ffff247224 */ /* 0x001fe200078e0022 */
[----:B------:R-:W-:Y:S02]  /*6220*/  MOV R37, R33 ;  /* 0x0000002100257202 */ /* 0x000fe40000000f00 */
[----:B-1----:R-:W-:Y:S01]  /*6230*/  MOV R38, R32 ;  /* 0x0000002000267202 */ /* 0x002fe20000000f00 */
[----:B------:R-:W-:-:S06]  /*6240*/  IMAD.MOV.U32 R39, RZ, RZ, R31 ;  /* 0x000000ffff277224 */ /* 0x000fcc00078e001f */
[----:B------:R0:W2:Y:S01]  /*6250*/  @P0 LDG.E.128 R36, desc[UR6][R4.64] ;  /* 0x0000000604240981 */ /* 0x0000a2000c1e1d00 */
[----:B------:R-:W-:Y:S01]  /*6260*/  MOV R34, R30 ;  /* 0x0000001e00227202 */ /* 0x000fe20000000f00 */
[----:B------:R-:W-:Y:S01]  /*6270*/  IMAD.MOV.U32 R32, RZ, RZ, R28 ;  /* 0x000000ffff207224 */ /* 0x000fe200078e001c */
[----:B------:R-:W-:Y:S01]  /*6280*/  MOV R33, R29 ;  /* 0x0000001d00217202 */ /* 0x000fe20000000f00 */
[----:B---3--:R-:W-:Y:S01]  /*6290*/  IMAD.MOV.U32 R28, RZ, RZ, R25 ;  /* 0x000000ffff1c7224 */ /* 0x008fe200078e0019 */
[----:B------:R-:W-:Y:S01]  /*62a0*/  MOV R31, R27 ;  /* 0x0000001b001f7202 */ /* 0x000fe20000000f00 */
[----:B------:R-:W3:Y:S01]  /*62b0*/  LDL R25, [R1+0x274] ;  /* 0x0002740001197983 */ /* 0x000ee20000100800 */
[----:B----4-:R-:W-:Y:S02]  /*62c0*/  MOV R29, R26 ;  /* 0x0000001a001d7202 */ /* 0x010fe40000000f00 */
[----:B------:R-:W-:Y:S01]  /*62d0*/  MOV R27, R24 ;  /* 0x00000018001b7202 */ /* 0x000fe20000000f00 */
[----:B------:R-:W4:Y:S01]  /*62e0*/  LDL R26, [R1+0x270] ;  /* 0x00027000011a7983 */ /* 0x000f220000100800 */
[----:B------:R-:W-:Y:S01]  /*62f0*/  MOV R30, R23 ;  /* 0x00000017001e7202 */ /* 0x000fe20000000f00 */
[----:B0-----:R-:W0:Y:S02]  /*6300*/  @P0 LDC.64 R4, c[0x0][0x438] ;  /* 0x00010e00ff040b82 */ /* 0x001e240000000a00 */
[----:B------:R-:W4:Y:S04]  /*6310*/  LDL R24, [R1+0x278] ;  /* 0x0002780001187983 */ /* 0x000f280000100800 */
[----:B------:R-:W4:Y:S01]  /*6320*/  LDL R23, [R1+0x27c] ;  /* 0x00027c0001177983 */ /* 0x000f220000100800 */
[----:B0-----:R-:W-:-:S05]  /*6330*/  @P0 IMAD.WIDE.U32 R4, R2, 0x10, R4 ;  /* 0x0000001002040825 */ /* 0x001fca00078e0004 */
[----:B------:R0:W5:Y:S02]  /*6340*/  @P0 LDG.E.128 R188, desc[UR6][R4.64] ;  /* 0x0000000604bc0981 */ /* 0x000164000c1e1d00 */
[----:B0-----:R-:W0:Y:S02]  /*6350*/  LDC.64 R4, c[0x0][0x3d8] ;  /* 0x0000f600ff047b82 */ /* 0x001e240000000a00 */
[----:B0-----:R-:W-:Y:S01]  /*6360*/  @P0 IMAD.WIDE.U32 R4, R2, 0x10, R4 ;  /* 0x0000001002040825 */ /* 0x001fe200078e0004 */
[----:B--2---:R0:W-:Y:S04]  /*6370*/  @P0 STL.64 [R1+0x2a0], R36 ;  /* 0x0002a02401000387 */ /* 0x0041e80000100a00 */
[----:B------:R1:W-:Y:S01]  /*6380*/  @P0 STL.64 [R1+0x2a8], R38 ;  /* 0x0002a82601000387 */ /* 0x0003e20000100a00 */
[----:B0-----:R-:W-:Y:S01]  /*6390*/  IMAD.MOV.U32 R36, RZ, RZ, R34 ;  /* 0x000000ffff247224 */ /* 0x001fe200078e0022 */
[----:B------:R-:W-:-:S02]  /*63a0*/  MOV R37, R33 ;  /* 0x0000002100257202 */ /* 0x000fc40000000f00 */
        /* <DEDUP_REMOVED lines=20> */
[----:B------:R-:W-:-:S04]  /*64f0*/  @P0 VIADD R2, R2, 0x20 ;  /* 0x0000002002020836 */ /* 0x000fc80000000000 */
        /* <DEDUP_REMOVED lines=19> */
[----:B------:R-:W3:Y:S04]  /*6630*/  LDL R24, [R1+0x258] ;  /* 0x0002580001187983 */ /* 0x000ee80000100800 */
[----:B------:R-:W3:Y:S01]  /*6640*/  LDL R23, [R1+0x25c] ;  /* 0x00025c0001177983 */ /* 0x000ee20000100800 */
[----:B0-----:R-:W-:-:S05]  /*6650*/  @P1 IMAD.WIDE.U32 R4, R2, 0x10, R4 ;  /* 0x0000001002041825 */ /* 0x001fca00078e0004 */
[----:B------:R0:W5:Y:S02]  /*6660*/  @P1 LDG.E.128 R192, desc[UR6][R4.64] ;  /* 0x0000000604c01981 */ /* 0x000164000c1e1d00 */
[----:B0-----:R-:W0:Y:S02]  /*6670*/  LDC.64 R4, c[0x0][0x3d8] ;  /* 0x0000f600ff047b82 */ /* 0x001e240000000a00 */
[----:B0-----:R-:W-:Y:S01]  /*6680*/  @P1 IMAD.WIDE.U32 R4, R2, 0x10, R4 ;  /* 0x0000001002041825 */ /* 0x001fe200078e0004 */
[----:B--2---:R0:W-:Y:S04]  /*6690*/  @P1 STL.64 [R1+0x280], R36 ;  /* 0x0002802401001387 */ /* 0x0041e80000100a00 */
[----:B------:R1:W-:Y:S01]  /*66a0*/  @P1 STL.64 [R1+0x288], R38 ;  /* 0x0002882601001387 */ /* 0x0003e20000100a00 */
[----:B0-----:R-:W-:-:S02]  /*66b0*/  MOV R36, R34 ;  /* 0x0000002200247202 */ /* 0x001fc40000000f00 */
[----:B------:R-:W-:Y:S01]  /*66c0*/  MOV R37, R33 ;  /* 0x0000002100257202 */ /* 0x000fe20000000f00 */
[----:B-1----:R-:W-:Y:S01]  /*66d0*/  IMAD.MOV.U32 R38, RZ, RZ, R32 ;  /* 0x000000ffff267224 */ /* 0x002fe200078e0020 */
[----:B------:R-:W-:-:S06]  /*66e0*/  MOV R39, R31 ;  /* 0x0000001f00277202 */ /* 0x000fcc0000000f00 */
[----:B------:R0:W2:Y:S01]  /*66f0*/  @P1 LDG.E.128 R36, desc[UR6][R4.64] ;  /* 0x0000000604241981 */ /* 0x0000a2000c1e1d00 */
[----:B------:R-:W-:Y:S01]  /*6700*/  MOV R34, R30 ;  /* 0x0000001e00227202 */ /* 0x000fe20000000f00 */
[----:B------:R-:W-:Y:S01]  /*6710*/  IMAD.MOV.U32 R33, RZ, RZ, R29 ;  /* 0x000000ffff217224 */ /* 0x000fe200078e001d */
[----:B------:R-:W-:Y:S01]  /*6720*/  MOV R32, R28 ;  /* 0x0000001c00207202 */ /* 0x000fe20000000f00 */
[----:B----4-:R-:W-:Y:S01]  /*6730*/  IMAD.MOV.U32 R30, RZ, RZ, R26 ;  /* 0x000000ffff1e7224 */ /* 0x010fe200078e001a */
[----:B------:R-:W-:Y:S01]  /*6740*/  MOV R31, R27 ;  /* 0x0000001b001f7202 */ /* 0x000fe20000000f00 */
[----:B---3--:R-:W-:Y:S01]  /*6750*/  IMAD.MOV.U32 R27, RZ, RZ, R23 ;  /* 0x000000ffff1b7224 */ /* 0x008fe200078e0017 */
[----:B------:R-:W-:Y:S01]  /*6760*/  MOV R29, R25 ;  /* 0x00000019001d7202 */ /* 0x000fe20000000f00 */
[----:B------:R-:W3:Y:S01]  /*6770*/  LDL R26, [R1+0x244] ;  /* 0x00024400011a7983 */ /* 0x000ee20000100800 */
[----:B------:R-:W-:Y:S01]  /*6780*/  MOV R28, R24 ;  /* 0x00000018001c7202 */ /* 0x000fe20000000f00 */
[----:B0-----:R-:W0:Y:S02]  /*6790*/  @P1 LDC.64 R4, c[0x0][0x440] ;  /* 0x00011000ff041b82 */ /* 0x001e240000000a00 */
[----:B------:R-:W4:Y:S04]  /*67a0*/  LDL R25, [R1+0x248] ;  /* 0x0002480001197983 */ /* 0x000f280000100800 */
[----:B------:R-:W4:Y:S04]  /*67b0*/  LDL R24, [R1+0x24c] ;  /* 0x00024c0001187983 */ /* 0x000f280000100800 */
[----:B------:R-:W4:Y:S01]  /*67c0*/  LDL R23, [R1+0x240] ;  /* 0x0002400001177983 */ /* 0x000f220000100800 */
[----:B0-----:R-:W-:-:S05]  /*67d0*/  @P1 IMAD.WIDE.U32 R4, R2, 0x10, R4 ;  /* 0x0000001002041825 */ /* 0x001fca00078e0004 */
[----:B------:R0:W5:Y:S02]  /*67e0*/  @P1 LDG.E.128 R112, desc[UR6][R4.64] ;  /* 0x0000000604701981 */ /* 0x000164000c1e1d00 */
[----:B0-----:R-:W0:Y:S01]  /*67f0*/  LDC.64 R4, c[0x0][0x3d0] ;  /* 0x0000f400ff047b82 */ /* 0x001e220000000a00 */
[----:B------:R-:W-:Y:S02]  /*6800*/  ISETP.GE.U32.AND P0, PT, R0, 0x80, PT ;  /* 0x000000800000780c */ /* 0x000fe40003f06070 */
[----:B------:R-:W-:-:S11]  /*6810*/  @P1 IADD3 R2, PT, PT, R2, 0x20, RZ ;  /* 0x0000002002021810 */ /* 0x000fd60007ffe0ff */
[----:B0-----:R-:W-:Y:S01]  /*6820*/  @P0 IMAD.WIDE.U32 R4, R2, 0x10, R4 ;  /* 0x0000001002040825 */ /* 0x001fe200078e0004 */
[----:B--2---:R0:W-:Y:S04]  /*6830*/  @P1 STL.64 [R1+0x270], R36 ;  /* 0x0002702401001387 */ /* 0x0041e80000100a00 */
[----:B------:R1:W-:Y:S01]  /*6840*/  @P1 STL.64 [R1+0x278], R38 ;  /* 0x0002782601001387 */ /* 0x0003e20000100a00 */
[----:B0-----:R-:W-:Y:S02]  /*6850*/  MOV R36, R34 ;  /* 0x0000002200247202 */ /* 0x001fe40000000f00 */
[----:B------:R-:W-:Y:S01]  /*6860*/  MOV R37, R33 ;  /* 0x0000002100257202 */ /* 0x000fe20000000f00 */
[----:B-1----:R-:W-:Y:S01]  /*6870*/  IMAD.MOV.U32 R38, RZ, RZ, R32 ;  /* 0x000000ffff267224 */ /* 0x002fe200078e0020 */
[----:B------:R-:W-:-:S06]  /*6880*/  MOV R39, R31 ;  /* 0x0000001f00277202 */ /* 0x000fcc0000000f00 */
[----:B------:R0:W2:Y:S01]  /*6890*/  @P0 LDG.E.128 R36, desc[UR6][R4.64] ;  /* 0x0000000604240981 */ /* 0x0000a2000c1e1d00 */
        /* <DEDUP_REMOVED lines=8> */
[----:B------:R-:W-:Y:S01]  /*6920*/  MOV R27, R24 ;  /* 0x00000018001b7202 */ /* 0x000fe20000000f00 */
[----:B0-----:R-:W0:Y:S02]  /*6930*/  @P0 LDC.64 R4, c[0x0][0x438] ;  /* 0x00010e00ff040b82 */ /* 0x001e240000000a00 */
[----:B------:R-:W4:Y:S04]  /*6940*/  LDL R25, [R1+0x234] ;  /* 0x0002340001197983 */ /* 0x000f280000100800 */
[----:B------:R-:W3:Y:S04]  /*6950*/  LDL R24, [R1+0x238] ;  /* 0x0002380001187983 */ /* 0x000ee80000100800 */
[----:B------:R-:W4:Y:S01]  /*6960*/  LDL R26, [R1+0x230] ;  /* 0x00023000011a7983 */ /* 0x000f220000100800 */
[----:B0-----:R-:W-:-:S05]  /*6970*/  @P0 IMAD.WIDE.U32 R4, R2, 0x10, R4 ;  /* 0x0000001002040825 */ /* 0x001fca00078e0004 */
[----:B------:R0:W5:Y:S02]  /*6980*/  @P0 LDG.E.128 R196, desc[UR6][R4.64] ;  /* 0x0000000604c40981 */ /* 0x000164000c1e1d00 */
[----:B0-----:R-:W0:Y:S02]  /*6990*/  LDC.64 R4, c[0x0][0x3d8] ;  /* 0x0000f600ff047b82 */ /* 0x001e240000000a00 */
[----:B0-----:R-:W-:Y:S01]  /*69a0*/  @P0 IMAD.WIDE.U32 R4, R2, 0x10, R4 ;  /* 0x0000001002040825 */ /* 0x001fe200078e0004 */
[----:B--2---:R0:W-:Y:S04]  /*69b0*/  @P0 STL.64 [R1+0x260], R36 ;  /* 0x0002602401000387 */ /* 0x0041e80000100a00 */
[----:B------:R1:W-:Y:S01]  /*69c0*/  @P0 STL.64 [R1+0x268], R38 ;  /* 0x0002682601000387 */ /* 0x0003e20000100a00 */
[----:B0-----:R-:W-:Y:S01]  /*69d0*/  MOV R36, R34 ;  /* 0x0000002200247202 */ /* 0x001fe20000000f00 */
[----:B------:R-:W-:Y:S01]  /*69e0*/  IMAD.MOV.U32 R37, RZ, RZ, R33 ;  /* 0x000000ffff257224 */ /* 0x000fe200078e0021 */
[----:B-1----:R-:W-:-:S02]  /*69f0*/  MOV R38, R32 ;  /* 0x0000002000267202 */ /* 0x002fc40000000f00 */
[----:B------:R-:W-:-:S06]  /*6a00*/  MOV R39, R31 ;  /* 0x0000001f00277202 */ /* 0x000fcc0000000f00 */
[----:B------:R0:W2:Y:S01]  /*6a10*/  @P0 LDG.E.128 R36, desc[UR6][R4.64] ;  /* 0x0000000604240981 */ /* 0x0000a2000c1e1d00 */
[----:B------:R-:W-:Y:S01]  /*6a20*/  IMAD.MOV.U32 R34, RZ, RZ, R30 ;  /* 0x000000ffff227224 */ /* 0x000fe200078e001e */
[----:B------:R-:W-:Y:S01]  /*6a30*/  MOV R33, R29 ;  /* 0x0000001d00217202 */ /* 0x000fe20000000f00 */
[----:B------:R-:W-:Y:S01]  /*6a40*/  IMAD.MOV.U32 R31, RZ, RZ, R27 ;  /* 0x000000ffff1f7224 */ /* 0x000fe200078e001b */
[----:B------:R-:W-:Y:S01]  /*6a50*/  MOV R32, R28 ;  /* 0x0000001c00207202 */ /* 0x000fe20000000f00 */
[----:B---3--:R-:W-:Y:S01]  /*6a60*/  IMAD.MOV.U32 R28, RZ, RZ, R24 ;  /* 0x000000ffff1c7224 */ /* 0x008fe200078e0018 */
[----:B----4-:R-:W-:Y:S01]  /*6a70*/  MOV R30, R26 ;  /* 0x0000001a001e7202 */ /* 0x010fe20000000f00 */
[----:B------:R-:W3:Y:S01]  /*6a80*/  LDL R24, [R1+0x22c] ;  /* 0x00022c0001187983 */ /* 0x000ee20000100800 */
[----:B------:R-:W-:Y:S02]  /*6a90*/  MOV R29, R25 ;  /* 0x00000019001d7202 */ /* 0x000fe40000000f00 */
[----:B------:R-:W-:Y:S01]  /*6aa0*/  MOV R27, R23 ;  /* 0x00000017001b7202 */ /* 0x000fe20000000f00 */
[----:B------:R-:W4:Y:S01]  /*6ab0*/  LDL R26, [R1+0x224] ;  /* 0x00022400011a7983 */ /* 0x000f220000100800 */
[----:B0-----:R-:W0:Y:S03]  /*6ac0*/  @P0 LDC.64 R4, c[0x0][0x440] ;  /* 0x00011000ff040b82 */ /* 0x001e260000000a00 */
        /* <DEDUP_REMOVED lines=10> */
[----:B0-----:R-:W-:Y:S01]  /*6b70*/  MOV R36, R34 ;  /* 0x0000002200247202 */ /* 0x001fe20000000f00 */
[----:B------:R-:W-:Y:S01]  /*6b80*/  IMAD.MOV.U32 R37, RZ, RZ, R33 ;  /* 0x000000ffff257224 */ /* 0x000fe200078e0021 */
[----:B-1----:R-:W-:Y:S02]  /*6b90*/  MOV R38, R32 ;  /* 0x0000002000267202 */ /* 0x002fe40000000f00 */
        /* <DEDUP_REMOVED lines=29> */
[----:B----4-:R-:W-:Y:S01]  /*6d70*/  IMAD.MOV.U32 R29, RZ, RZ, R25 ;  /* 0x000000ffff1d7224 */ /* 0x010fe200078e0019 */
[----:B------:R-:W-:Y:S01]  /*6d80*/  MOV R31, R27 ;  /* 0x0000001b001f7202 */ /* 0x000fe20000000f00 */
[----:B------:R-:W4:Y:S01]  /*6d90*/  LDL R25, [R1+0x208] ;  /* 0x0002080001197983 */ /* 0x000f220000100800 */
[----:B---3--:R-:W-:Y:S02]  /*6da0*/  MOV R30, R26 ;  /* 0x0000001a001e7202 */ /* 0x008fe40000000f00 */
[----:B------:R-:W-:Y:S01]  /*6db0*/  MOV R28, R24 ;  /* 0x00000018001c7202 */ /* 0x000fe20000000f00 */
[----:B------:R-:W3:Y:S01]  /*6dc0*/  LDL R26, [R1+0x204] ;  /* 0x00020400011a7983 */ /* 0x000ee20000100800 */
[----:B------:R-:W-:Y:S01]  /*6dd0*/  MOV R27, R23 ;  /* 0x00000017001b7202 */ /* 0x000fe20000000f00 */
[----:B0-----:R-:W0:Y:S02]  /*6de0*/  @P1 LDC.64 R4, c[0x0][0x440] ;  /* 0x00011000ff041b82 */ /* 0x001e240000000a00 */
[----:B------:R-:W3:Y:S04]  /*6df0*/  LDL R24, [R1+0x20c] ;  /* 0x00020c0001187983 */ /* 0x000ee80000100800 */
[----:B------:R-:W3:Y:S01]  /*6e00*/  LDL R23, [R1+0x200] ;  /* 0x0002000001177983 */ /* 0x000ee20000100800 */
        /* <DEDUP_REMOVED lines=454> */
[----:B------:R-:W-:-:S05]  /*8a70*/  @P0 IADD3 R2, PT, PT, R2, 0x20, RZ ;  /* 0x0000002002020810 */ /* 0x000fca0007ffe0ff */
        /* <DEDUP_REMOVED lines=13> */
[----:B------:R-:W-:Y:S01]  /*8b50*/  IMAD.MOV.U32 R25, RZ, RZ, R22 ;  /* 0x000000ffff197224 */ /* 0x000fe200078e0016 */
[----:B---3--:R-:W-:Y:S01]  /*8b60*/  MOV R29, R26 ;  /* 0x0000001a001d7202 */ /* 0x008fe20000000f00 */
[----:B------:R-:W-:Y:S01]  /*8b70*/  IMAD.MOV.U32 R26, RZ, RZ, R19 ;  /* 0x000000ffff1a7224 */ /* 0x000fe200078e0013 */
[----:B------:R-:W-:Y:S01]  /*8b80*/  MOV R27, R24 ;  /* 0x00000018001b7202 */ /* 0x000fe20000000f00 */
[----:B------:R-:W3:Y:S01]  /*8b90*/  LDL R19, [R1+0xb4] ;  /* 0x0000b40001137983 */ /* 0x000ee20000100800 */
[----:B------:R-:W-:Y:S01]  /*8ba0*/  MOV R30, R23 ;  /* 0x00000017001e7202 */ /* 0x000fe20000000f00 */
[----:B0-----:R-:W0:Y:S01]  /*8bb0*/  @P1 LDC.64 R4, c[0x0][0x438] ;  /* 0x00010e00ff041b82 */ /* 0x001e220000000a00 */
[----:B------:R-:W-:Y:S01]  /*8bc0*/  MOV R24, R21 ;  /* 0x0000001500187202 */ /* 0x000fe20000000f00 */
[----:B------:R-:W4:Y:S01]  /*8bd0*/  LDL R22, [R1+0xb8] ;  /* 0x0000b80001167983 */ /* 0x000f220000100800 */
[----:B------:R-:W-:-:S03]  /*8be0*/  MOV R23, R20 ;  /* 0x0000001400177202 */ /* 0x000fc60000000f00 */
        /* <DEDUP_REMOVED lines=23> */
[----:B----4-:R-:W-:Y:S01]  /*8d60*/  MOV R26, R22 ;  /* 0x00000016001a7202 */ /* 0x010fe20000000f00 */
[----:B0-----:R-:W0:Y:S01]  /*8d70*/  @P1 LDC.64 R4, c[0x0][0x440] ;  /* 0x00011000ff041b82 */ /* 0x001e220000000a00 */
[----:B------:R-:W-:Y:S01]  /*8d80*/  MOV R24, R20 ;  /* 0x0000001400187202 */ /* 0x000fe20000000f00 */
[----:B------:R-:W4:Y:S01]  /*8d90*/  LDL R22, [R1+0xc8] ;  /* 0x0000c80001167983 */ /* 0x000f220000100800 */
[----:B------:R-:W-:-:S03]  /*8da0*/  MOV R23, R19 ;  /* 0x0000001300177202 */ /* 0x000fc60000000f00 */
[----:B------:R-:W3:Y:S04]  /*8db0*/  LDL R20, [R1+0xc0] ;  /* 0x0000c00001147983 */ /* 0x000ee80000100800 */
[----:B------:R-:W3:Y:S01]  /*8dc0*/  LDL R19, [R1+0xc4] ;  /* 0x0000c40001137983 */ /* 0x000ee20000100800 */
        /* <DEDUP_REMOVED lines=8> */
[----:B0-----:R-:W-:Y:S01]  /*8e50*/  IMAD.MOV.U32 R36, RZ, RZ, R34 ;  /* 0x000000ffff247224 */ /* 0x001fe200078e0022 */
[----:B------:R-:W-:Y:S02]  /*8e60*/  MOV R37, R33 ;  /* 0x0000002100257202 */ /* 0x000fe40000000f00 */
[----:B-1----:R-:W-:Y:S01]  /*8e70*/  MOV R38, R32 ;  /* 0x0000002000267202 */ /* 0x002fe20000000f00 */
[----:B------:R-:W-:Y:S01]  /*8e80*/  IMAD.MOV.U32 R39, RZ, RZ, R31 ;  /* 0x000000ffff277224 */ /* 0x000fe200078e001f */
[----:B------:R-:W-:Y:S01]  /*8e90*/  MOV R33, R30 ;  /* 0x0000001e00217202 */ /* 0x000fe20000000f00 */
[----:B------:R-:W-:-:S04]  /*8ea0*/  IMAD.MOV.U32 R31, RZ, RZ, R28 ;  /* 0x000000ffff1f7224 */ /* 0x000fc800078e001c */
[----:B------:R0:W2:Y:S01]  /*8eb0*/  @P0 LDG.E.128 R36, desc[UR6][R4.64] ;  /* 0x0000000604240981 */ /* 0x0000a2000c1e1d00 */
[----:B------:R-:W-:Y:S01]  /*8ec0*/  MOV R32, R29 ;  /* 0x0000001d00207202 */ /* 0x000fe20000000f00 */
[----:B------:R-:W-:Y:S01]  /*8ed0*/  IMAD.MOV.U32 R28, RZ, RZ, R25 ;  /* 0x000000ffff1c7224 */ /* 0x000fe200078e0019 */
[----:B------:R-:W-:Y:S01]  /*8ee0*/  MOV R34, R27 ;  /* 0x0000001b00227202 */ /* 0x000fe20000000f00 */
[----:B----4-:R-:W-:Y:S01]  /*8ef0*/  IMAD.MOV.U32 R25, RZ, RZ, R22 ;  /* 0x000000ffff197224 */ /* 0x010fe200078e0016 */
[----:B------:R-:W-:Y:S01]  /*8f00*/  MOV R29, R26 ;  /* 0x0000001a001d7202 */ /* 0x000fe20000000f00 */
[----:B---3--:R-:W-:Y:S01]  /*8f10*/  IMAD.MOV.U32 R26, RZ, RZ, R19 ;  /* 0x000000ffff1a7224 */ /* 0x008fe200078e0013 */
[----:B------:R-:W-:Y:S02]  /*8f20*/  MOV R27, R24 ;  /* 0x00000018001b7202 */ /* 0x000fe40000000f00 */
[----:B------:R-:W-:Y:S01]  /*8f30*/  MOV R30, R23 ;  /* 0x00000017001e7202 */ /* 0x000fe20000000f00 */
[----:B------:R-:W-:Y:S01]  /*8f40*/  IMAD.MOV.U32 R19, RZ, RZ, R16 ;  /* 0x000000ffff137224 */ /* 0x000fe200078e0010 */
[----:B------:R-:W-:Y:S01]  /*8f50*/  MOV R24, R21 ;  /* 0x0000001500187202 */ /* 0x000fe20000000f00 */
[----:B------:R-:W3:Y:S01]  /*8f60*/  LDL R16, [R1+0x1c] ;  /* 0x00001c0001107983 */ /* 0x000ee20000100800 */
[----:B------:R-:W-:Y:S01]  /*8f70*/  MOV R23, R20 ;  /* 0x0000001400177202 */ /* 0x000fe20000000f00 */
[----:B0-----:R-:W0:Y:S01]  /*8f80*/  @P0 LDC.64 R4, c[0x0][0x438] ;  /* 0x00010e00ff040b82 */ /* 0x001e220000000a00 */
[----:B------:R-:W-:-:S02]  /*8f90*/  MOV R21, R18 ;  /* 0x0000001200157202 */ /* 0x000fc40000000f00 */
[----:B------:R-:W-:Y:S01]  /*8fa0*/  MOV R20, R17 ;  /* 0x0000001100147202 */ /* 0x000fe20000000f00 */
[----:B------:R-:W4:Y:S01]  /*8fb0*/  LDL R18, [R1+0x14] ;  /* 0x0000140001127983 */ /* 0x000f220000100800 */
[----:B------:R-:W-:-:S03]  /*8fc0*/  MOV R22, R15 ;  /* 0x0000000f00167202 */ /* 0x000fc60000000f00 */
        /* <DEDUP_REMOVED lines=22> */
[----:B------:R-:W-:Y:S01]  /*9130*/  MOV R30, R23 ;  /* 0x00000017001e7202 */ /* 0x000fe20000000f00 */
[----:B---3--:R-:W-:Y:S01]  /*9140*/  IMAD.MOV.U32 R19, RZ, RZ, R16 ;  /* 0x000000ffff137224 */ /* 0x008fe200078e0010 */
[----:B------:R-:W-:-:S02]  /*9150*/  MOV R24, R21 ;  /* 0x0000001500187202 */ /* 0x000fc40000000f00 */
[----:B------:R-:W-:Y:S01]  /*9160*/  MOV R23, R20 ;  /* 0x0000001400177202 */ /* 0x000fe20000000f00 */
[----:B------:R-:W-:Y:S01]  /*9170*/  IMAD.MOV.U32 R16, RZ, RZ, R13 ;  /* 0x000000ffff107224 */ /* 0x000fe200078e000d */
[----:B----4-:R-:W-:Y:S01]  /*9180*/  MOV R21, R18 ;  /* 0x0000001200157202 */ /* 0x010fe20000000f00 */
[----:B------:R-:W3:Y:S01]  /*9190*/  LDL R13, [R1+0x4] ;  /* 0x00000400010d7983 */ /* 0x000ee20000100800 */
[----:B------:R-:W-:Y:S01]  /*91a0*/  MOV R20, R17 ;  /* 0x0000001100147202 */ /* 0x000fe20000000f00 */
[----:B0-----:R-:W0:Y:S01]  /*91b0*/  @P0 LDC.64 R4, c[0x0][0x440] ;  /* 0x00011000ff040b82 */ /* 0x001e220000000a00 */
[----:B------:R-:W-:Y:S02]  /*91c0*/  MOV R22, R15 ;  /* 0x0000000f00167202 */ /* 0x000fe40000000f00 */
[----:B------:R-:W-:Y:S02]  /*91d0*/  MOV R17, R14 ;  /* 0x0000000e00117202 */ /* 0x000fe40000000f00 */
[----:B------:R-:W-:Y:S01]  /*91e0*/  MOV R15, R12 ;  /* 0x0000000c000f7202 */ /* 0x000fe20000000f00 */
[----:B------:R-:W4:Y:S01]  /*91f0*/  LDL R14, [R1] ;  /* 0x00000000010e7983 */ /* 0x000f220000100800 */
[----:B------:R-:W-:-:S03]  /*9200*/  MOV R18, R11 ;  /* 0x0000000b00127202 */ /* 0x000fc60000000f00 */
[----:B------:R-:W4:Y:S04]  /*9210*/  LDL R12, [R1+0x8] ;  /* 0x00000800010c7983 */ /* 0x000f280000100800 */
[----:B------:R-:W4:Y:S01]  /*9220*/  LDL R11, [R1+0xc] ;  /* 0x00000c00010b7983 */ /* 0x000f220000100800 */
[----:B0-----:R-:W-:-:S05]  /*9230*/  @P0 IMAD.WIDE.U32 R4, R2, 0x10, R4 ;  /* 0x0000001002040825 */ /* 0x001fca00078e0004 */
[----:B------:R0:W5:Y:S02]  /*9240*/  @P0 LDG.E.128 R168, desc[UR6][R4.64] ;  /* 0x0000000604a80981 */ /* 0x000164000c1e1d00 */
[----:B0-----:R-:W0:Y:S01]  /*9250*/  LDC.64 R4, c[0x0][0x3d0] ;  /* 0x0000f400ff047b82 */ /* 0x001e220000000a00 */
[----:B------:R-:W-:Y:S02]  /*9260*/  ISETP.GE.U32.AND P1, PT, R0, 0x220, PT ;  /* 0x000002200000780c */ /* 0x000fe40003f26070 */
[----:B------:R-:W-:Y:S01]  /*9270*/  @P0 IADD3 R2, PT, PT, R2, 0x20, RZ ;  /* 0x0000002002020810 */ /* 0x000fe20007ffe0ff */
[----:B------:R-:W-:Y:S01]  /*9280*/  IMAD.MOV.U32 R42, RZ, RZ, R28 ;  /* 0x000000ffff2a7224 */ /* 0x000fe200078e001c */
[----:B------:R-:W-:Y:S02]  /*9290*/  MOV R40, R30 ;  /* 0x0000001e00287202 */ /* 0x000fe40000000f00 */
[----:B------:R-:W-:Y:S02]  /*92a0*/  MOV R41, R29 ;  /* 0x0000001d00297202 */ /* 0x000fe40000000f00 */
[----:B------:R-:W-:-:S05]  /*92b0*/  MOV R43, R27 ;  /* 0x0000001b002b7202 */ /* 0x000fca0000000f00 */
[----:B0-----:R-:W-:-:S05]  /*92c0*/  @P1 IMAD.WIDE.U32 R4, R2, 0x10, R4 ;  /* 0x0000001002041825 */ /* 0x001fca00078e0004 */
[----:B------:R0:W4:Y:S02]  /*92d0*/  @P1 LDG.E.128 R40, desc[UR6][R4.64] ;  /* 0x0000000604281981 */ /* 0x000124000c1e1d00 */
[----:B0-----:R-:W0:Y:S02]  /*92e0*/  @P1 LDC.64 R4, c[0x0][0x438] ;  /* 0x00010e00ff041b82 */ /* 0x001e240000000a00 */
[----:B0-----:R-:W-:-:S04]  /*92f0*/  @P1 IMAD.WIDE.U32 R4, R2, 0x10, R4 ;  /* 0x0000001002041825 */ /* 0x001fc800078e0004 */
        /* <DEDUP_REMOVED lines=14> */
[----:B------:R-:W-:Y:S01]  /*93e0*/  MOV R15, R9 ;  /* 0x00000009000f7202 */ /* 0x000fe20000000f00 */
[----:B--2---:R3:W-:Y:S04]  /*93f0*/  @P0 STL.64 [R1+0xd0], R36 ;  /* 0x0000d02401000387 */ /* 0x0047e80000100a00 */
[----:B------:R0:W-:Y:S04]  /*9400*/  @P0 STL.64 [R1+0xd8], R38 ;  /* 0x0000d82601000387 */ /* 0x0001e80000100a00 */
[----:B------:R-:W2:Y:S01]  /*9410*/  LDL R10, [R1+0x28] ;  /* 0x00002800010a7983 */ /* 0x000ea20000100800 */
[----:B---3--:R-:W-:-:S03]  /*9420*/  IMAD.MOV.U32 R37, RZ, RZ, R13 ;  /* 0x000000ffff257224 */ /* 0x008fc600078e000d */
[----:B------:R-:W3:Y:S01]  /*9430*/  LDL R9, [R1+0x2c] ;  /* 0x00002c0001097983 */ /* 0x000ee20000100800 */
[----:B----4-:R-:W-:-:S03]  /*9440*/  MOV R36, R14 ;  /* 0x0000000e00247202 */ /* 0x010fc60000000f00 */
[----:B------:R-:W4:Y:S01]  /*9450*/  LDL R13, [R1+0x8c] ;  /* 0x00008c00010d7983 */ /* 0x000f220000100800 */
[----:B0-----:R-:W-:-:S03]  /*9460*/  MOV R38, R12 ;  /* 0x0000000c00267202 */ /* 0x001fc60000000f00 */
[----:B------:R-:W2:Y:S01]  /*9470*/  LDL R14, [R1+0x88] ;  /* 0x00008800010e7983 */ /* 0x000ea20000100800 */
[----:B------:R-:W-:-:S03]  /*9480*/  MOV R39, R11 ;  /* 0x0000000b00277202 */ /* 0x000fc60000000f00 */
[----:B------:R-:W3:Y:S04]  /*9490*/  LDL R12, [R1+0x20] ;  /* 0x00002000010c7983 */ /* 0x000ee80000100800 */
[----:B------:R-:W3:Y:S04]  /*94a0*/  LDL R11, [R1+0x24] ;  /* 0x00002400010b7983 */ /* 0x000ee80000100800 */
[----:B------:R0:W2:Y:S02]  /*94b0*/  @P1 LDG.E.128 R36, desc[UR6][R4.64] ;  /* 0x0000000604241981 */ /* 0x0000a4000c1e1d00 */
[----:B0-----:R-:W0:Y:S02]  /*94c0*/  LDC.64 R4, c[0x0][0x3d8] ;  /* 0x0000f600ff047b82 */ /* 0x001e240000000a00 */
[----:B0-----:R-:W-:-:S05]  /*94d0*/  @P1 IMAD.WIDE.U32 R4, R2, 0x10, R4 ;  /* 0x0000001002041825 */ /* 0x001fca00078e0004 */
[----:B------:R0:W3:Y:S02]  /*94e0*/  @P1 LDG.E.128 R32, desc[UR6][R4.64] ;  /* 0x0000000604201981 */ /* 0x0000e4000c1e1d00 */
[----:B0-----:R-:W0:Y:S01]  /*94f0*/  @P1 LDC.64 R4, c[0x0][0x440] ;  /* 0x00011000ff041b82 */ /* 0x001e220000000a00 */
[----:B------:R-:W-:Y:S01]  /*9500*/  ISETP.GE.U32.AND P0, PT, R0, 0x240, PT ;  /* 0x000002400000780c */ /* 0x000fe20003f06070 */
[----:B0-----:R-:W-:-:S05]  /*9510*/  @P1 IMAD.WIDE.U32 R4, R2, 0x10, R4 ;  /* 0x0000001002041825 */ /* 0x001fca00078e0004 */
[----:B------:R0:W5:Y:S02]  /*9520*/  @P1 LDG.E.128 R172, desc[UR6][R4.64] ;  /* 0x0000000604ac1981 */ /* 0x000164000c1e1d00 */
[----:B0-----:R-:W0:Y:S01]  /*9530*/  LDC.64 R4, c[0x0][0x3d0] ;  /* 0x0000f400ff047b82 */ /* 0x001e220000000a00 */
[----:B------:R-:W-:Y:S01]  /*9540*/  @P1 VIADD R2, R2, 0x20 ;  /* 0x0000002002021836 */ /* 0x000fe20000000000 */
[----:B------:R-:W-:Y:S01]  /*9550*/  MOV R30, R26 ;  /* 0x0000001a001e7202 */ /* 0x000fe20000000f00 */
[----:B------:R-:W-:Y:S01]  /*9560*/  IMAD.MOV.U32 R29, RZ, RZ, R27 ;  /* 0x000000ffff1d7224 */ /* 0x000fe200078e001b */
[----:B------:R-:W-:Y:S01]  /*9570*/  MOV R31, R25 ;  /* 0x00000019001f7202 */ /* 0x000fe20000000f00 */
[----:B0-----:R-:W-:-:S05]  /*9580*/  @P0 IMAD.WIDE.U32 R4, R2, 0x10, R4 ;  /* 0x0000001002040825 */ /* 0x001fca00078e0004 */
[----:B------:R0:W3:Y:S02]  /*9590*/  @P0 LDG.E.128 R28, desc[UR6][R4.64] ;  /* 0x00000006041c0981 */ /* 0x0000e4000c1e1d00 */
[----:B0-----:R-:W0:Y:S01]  /*95a0*/  @P0 LDC.64 R4, c[0x0][0x438] ;  /* 0x00010e00ff040b82 */ /* 0x001e220000000a00 */
[----:B------:R-:W-:Y:S01]  /*95b0*/  IMAD.MOV.U32 R25, RZ, RZ, R23 ;  /* 0x000000ffff197224 */ /* 0x000fe200078e0017 */
[----:B------:R-:W-:Y:S02]  /*95c0*/  MOV R26, R22 ;  /* 0x00000016001a7202 */ /* 0x000fe40000000f00 */
[----:B------:R-:W-:Y:S01]  /*95d0*/  MOV R27, R21 ;  /* 0x00000015001b7202 */ /* 0x000fe20000000f00 */
[----:B0-----:R-:W-:-:S05]  /*95e0*/  @P0 IMAD.WIDE.U32 R4, R2, 0x10, R4 ;  /* 0x0000001002040825 */ /* 0x001fca00078e0004 */
[----:B------:R0:W3:Y:S02]  /*95f0*/  @P0 LDG.E.128 R24, desc[UR6][R4.64] ;  /* 0x0000000604180981 */ /* 0x0000e4000c1e1d00 */
[----:B0-----:R-:W0:Y:S01]  /*9600*/  LDC.64 R4, c[0x0][0x3d8] ;  /* 0x0000f600ff047b82 */ /* 0x001e220000000a00 */
[----:B------:R-:W-:Y:S01]  /*9610*/  IMAD.MOV.U32 R21, RZ, RZ, R19 ;  /* 0x000000ffff157224 */ /* 0x000fe200078e0013 */
[----:B------:R-:W-:Y:S02]  /*9620*/  MOV R22, R18 ;  /* 0x0000001200167202 */ /* 0x000fe40000000f00 */
[----:B------:R-:W-:Y:S01]  /*9630*/  MOV R23, R17 ;  /* 0x0000001100177202 */ /* 0x000fe20000000f00 */
[----:B0-----:R-:W-:-:S05]  /*9640*/  @P0 IMAD.WIDE.U32 R4, R2, 0x10, R4 ;  /* 0x0000001002040825 */ /* 0x001fca00078e0004 */
[----:B------:R0:W3:Y:S02]  /*9650*/  @P0 LDG.E.128 R20, desc[UR6][R4.64] ;  /* 0x0000000604140981 */ /* 0x0000e4000c1e1d00 */
[----:B0-----:R-:W0:Y:S02]  /*9660*/  @P0 LDC.64 R4, c[0x0][0x440] ;  /* 0x00011000ff040b82 */ /* 0x001e240000000a00 */
[----:B------:R1:W-:Y:S04]  /*9670*/  @P1 STL.64 [R1+0xc0], R40 ;  /* 0x0000c02801001387 */ /* 0x0003e80000100a00 */
[----:B------:R1:W-:Y:S01]  /*9680*/  @P1 STL.64 [R1+0xc8], R42 ;  /* 0x0000c82a01001387 */ /* 0x0003e20000100a00 */
[----:B0-----:R-:W-:-:S05]  /*9690*/  @P0 IMAD.WIDE.U32 R4, R2, 0x10, R4 ;  /* 0x0000001002040825 */ /* 0x001fca00078e0004 */
[----:B------:R0:W5:Y:S02]  /*96a0*/  @P0 LDG.E.128 R176, desc[UR6][R4.64] ;  /* 0x0000000604b00981 */ /* 0x000164000c1e1d00 */
[----:B0-----:R-:W0:Y:S01]  /*96b0*/  LDC.64 R4, c[0x0][0x3d0] ;  /* 0x0000f400ff047b82 */ /* 0x001e220000000a00 */
[----:B------:R-:W-:Y:S01]  /*96c0*/  @P0 IADD3 R2, PT, PT, R2, 0x20, RZ ;  /* 0x0000002002020810 */ /* 0x000fe20007ffe0ff */
[----:B------:R-:W-:Y:S01]  /*96d0*/  IMAD.MOV.U32 R17, RZ, RZ, R15 ;  /* 0x000000ffff117224 */ /* 0x000fe200078e000f */
[----:B----4-:R-:W-:Y:S01]  /*96e0*/  MOV R19, R13 ;  /* 0x0000000d00137202 */ /* 0x010fe20000000f00 */
[----:B--2---:R1:W-:Y:S04]  /*96f0*/  @P1 STL.64 [R1], R36 ;  /* 0x0000002401001387 */ /* 0x0043e80000100a00 */
[----:B------:R1:W-:Y:S01]  /*9700*/  @P1 STL.64 [R1+0x8], R38 ;  /* 0x0000082601001387 */ /* 0x0003e20000100a00 */
[----:B------:R-:W-:-:S03]  /*9710*/  MOV R18, R14 ;  /* 0x0000000e00127202 */ /* 0x000fc60000000f00 */
[----:B---3--:R1:W-:Y:S04]  /*9720*/  @P1 STL.64 [R1+0xb0], R32 ;  /* 0x0000b02001001387 */ /* 0x0083e80000100a00 */
[----:B------:R1:W-:Y:S01]  /*9730*/  @P1 STL.64 [R1+0xb8], R34 ;  /* 0x0000b82201001387 */ /* 0x0003e20000100a00 */
[----:B------:R-:W-:-:S13]  /*9740*/  ISETP.GE.U32.AND P1, PT, R0, 0x260, PT ;  /* 0x000002600000780c */ /* 0x000fda0003f26070 */
[----:B0-----:R-:W-:-:S05]  /*9750*/  @P1 IMAD.WIDE.U32 R4, R2, 0x10, R4 ;  /* 0x0000001002041825 */ /* 0x001fca00078e0004 */
[----:B------:R0:W2:Y:S02]  /*9760*/  @P1 LDG.E.128 R16, desc[UR6][R4.64] ;  /* 0x0000000604101981 */ /* 0x0000a4000c1e1d00 */
        /* <DEDUP_REMOVED lines=11> */
[----:B------:R0:W4:Y:S02]  /*9820*/  @P1 LDG.E.128 R8, desc[UR6][R4.64] ;  /* 0x0000000604081981 */ /* 0x000124000c1e1d00 */
[----:B0-----:R-:W0:Y:S02]  /*9830*/  @P1 LDC.64 R4, c[0x0][0x440] ;  /* 0x00011000ff041b82 */ /* 0x001e240000000a00 */
[----:B0-----:R-:W-:-:S05]  /*9840*/  @P1 IMAD.WIDE.U32 R4, R2, 0x10, R4 ;  /* 0x0000001002041825 */ /* 0x001fca00078e0004 */
[----:B------:R1:W5:Y:S04]  /*9850*/  @P1 LDG.E.128 R180, desc[UR6][R4.64] ;  /* 0x0000000604b41981 */ /* 0x000368000c1e1d00 */
        /* <DEDUP_REMOVED lines=8> */
[----:B----4-:R1:W-:Y:S04]  /*98e0*/  @P1 STL.64 [R1+0x70], R8 ;  /* 0x0000700801001387 */ /* 0x0103e80000100a00 */
[----:B------:R1:W-:Y:S04]  /*98f0*/  @P1 STL.64 [R1+0x78], R10 ;  /* 0x0000780a01001387 */ /* 0x0003e80000100a00 */
[----:B---3--:R1:W-:Y:S04]  /*9900*/  @P1 STL.64 [R1+0x20], R12 ;  /* 0x0000200c01001387 */ /* 0x0083e80000100a00 */
[----:B------:R1:W-:Y:S04]  /*9910*/  @P1 STL.64 [R1+0x28], R14 ;  /* 0x0000280e01001387 */ /* 0x0003e80000100a00 */
[----:B--2---:R1:W-:Y:S04]  /*9920*/  @P1 STL.64 [R1+0x80], R16 ;  /* 0x0000801001001387 */ /* 0x0043e80000100a00 */
[----:B------:R1:W-:Y:S01]  /*9930*/  @P1 STL.64 [R1+0x88], R18 ;  /* 0x0000881201001387 */ /* 0x0003e20000100a00 */
[----:B------:R-:W-:Y:S05]  /*9940*/  @!P0 BRA `(.L_x_48761) ;  /* 0x0000003c00d88947 */ /* 0x000fea0003800000 */
[----:B-1----:R-:W0:Y:S08]  /*9950*/  LDC.64 R4, c[0x0][0x440] ;  /* 0x00011000ff047b82 */ /* 0x002e300000000a00 */
[----:B------:R-:W1:Y:S08]  /*9960*/  LDC.64 R6, c[0x0][0x3d0] ;  /* 0x0000f400ff067b82 */ /* 0x000e700000000a00 */
[----:B------:R-:W2:Y:S08]  /*9970*/  LDC.64 R8, c[0x0][0x438] ;  /* 0x00010e00ff087b82 */ /* 0x000eb00000000a00 */
[----:B------:R-:W3:Y:S01]  /*9980*/  LDC.64 R10, c[0x0][0x3d8] ;  /* 0x0000f600ff0a7b82 */ /* 0x000ee20000000a00 */
[----:B0-----:R-:W-:-:S05]  /*9990*/  IMAD.WIDE.U32 R4, R2, 0x10, R4 ;  /* 0x0000001002047825 */ /* 0x001fca00078e0004 */
[----:B------:R-:W4:Y:S01]  /*99a0*/  LDG.E.128 R16, desc[UR6][R4.64] ;  /* 0x0000000604107981 */ /* 0x000f22000c1e1d00 */
[----:B-1----:R-:W-:-:S05]  /*99b0*/  IMAD.WIDE.U32 R6, R2, 0x10, R6 ;  /* 0x0000001002067825 */ /* 0x002fca00078e0006 */
[----:B------:R-:W4:Y:S01]  /*99c0*/  LDG.E.128 R12, desc[UR6][R6.64] ;  /* 0x00000006060c7981 */ /* 0x000f22000c1e1d00 */
[----:B--2---:R-:W-:-:S04]  /*99d0*/  IMAD.WIDE.U32 R8, R2, 0x10, R8 ;  /* 0x0000001002087825 */ /* 0x004fc800078e0008 */
[----:B---3--:R-:W-:Y:S02]  /*99e0*/  IMAD.WIDE.U32 R2, R2, 0x10, R10 ;  /* 0x0000001002027825 */ /* 0x008fe400078e000a */
[----:B------:R-:W2:Y:S04]  /*99f0*/  LDG.E.128 R8, desc[UR6][R8.64] ;  /* 0x0000000608087981 */ /* 0x000ea8000c1e1d00 */
[----:B------:R-:W3:Y:S04]  /*9a00*/  LDG.E.128 R4, desc[UR6][R2.64] ;  /* 0x0000000602047981 */ /* 0x000ee8000c1e1d00 */
        /* <DEDUP_REMOVED lines=9> */
.L_x_48762:
        /* <DEDUP_REMOVED lines=22> */
[----:B------:R-:W4:Y:S01]  /*9c00*/  LDL R44, [R1+0x24c] ;  /* 0x00024c00012c7983 */ /* 0x000f220000100800 */
        /* <DEDUP_REMOVED lines=10> */
[----:B------:R-:W1:Y:S01]  /*9cb0*/  LDC.64 R10, c[0x0][0x3d0] ;  /* 0x0000f400ff0a7b82 */ /* 0x000e620000000a00 */
[----:B------:R-:W4:Y:S04]  /*9cc0*/  LDL R22, [R1+0x28c] ;  /* 0x00028c0001167983 */ /* 0x000f280000100800 */
[----:B------:R-:W4:Y:S04]  /*9cd0*/  LDL R34, [R1+0x280] ;  /* 0x0002800001227983 */ /* 0x000f280000100800 */
[----:B------:R-:W4:Y:S04]  /*9ce0*/  LDL R40, [R1+0x25c] ;  /* 0x00025c0001287983 */ /* 0x000f280000100800 */
[----:B------:R-:W4:Y:S01]  /*9cf0*/  LDL R39, [R1+0x250] ;  /* 0x0002500001277983 */ /* 0x000f220000100800 */
[----:B------:R-:W-:Y:S01]  /*9d00*/  ISETP.GE.U32.AND P4, PT, R0, 0x60, PT ;  /* 0x000000600000780c */ /* 0x000fe20003f86070 */
[----:B------:R-:W1:Y:S02]  /*9d10*/  LDC.64 R24, c[0x0][0x3d8] ;  /* 0x0000f600ff187b82 */ /* 0x000e640000000a00 */
[----:B------:R-:W4:Y:S04]  /*9d20*/  LDL R35, [R1+0x1f0] ;  /* 0x0001f00001237983 */ /* 0x000f280000100800 */
[----:B------:R-:W4:Y:S02]  /*9d30*/  LDL R38, [R1+0x1f4] ;  /* 0x0001f40001267983 */ /* 0x000f240000100800 */
        /* <DEDUP_REMOVED lines=9> */
[----:B--2---:R-:W-:Y:S01]  /*9dd0*/  IMAD.MOV.U32 R60, RZ, RZ, R54 ;  /* 0x000000ffff3c7224 */ /* 0x004fe200078e0036 */
[----:B------:R-:W2:Y:S01]  /*9de0*/  @P4 LDC.64 R12, c[0x0][0x438] ;  /* 0x00010e00ff0c4b82 */ /* 0x000ea20000000a00 */
[----:B---3--:R-:W-:-:S02]  /*9df0*/  MOV R61, R53 ;  /* 0x00000035003d7202 */ /* 0x008fc40000000f00 */
[----:B----4-:R-:W-:Y:S01]  /*9e00*/  MOV R62, R52 ;  /* 0x00000034003e7202 */ /* 0x010fe20000000f00 */
[----:B------:R-:W-:Y:S01]  /*9e10*/  IMAD.MOV.U32 R63, RZ, RZ, R51 ;  /* 0x000000ffff3f7224 */ /* 0x000fe200078e0033 */
[----:B------:R-:W-:Y:S01]  /*9e20*/  ISETP.GE.U32.AND P3, PT, R0, 0x80, PT ;  /* 0x000000800000780c */ /* 0x000fe20003f66070 */
[----:B------:R-:W5:Y:S04]  /*9e30*/  @P5 LDG.E.128 R184, desc[UR6][R16.64] ;  /* 0x0000000610b85981 */ /* 0x000f68000c1e1d00 */
[----:B------:R3:W4:Y:S04]  /*9e40*/  @P2 LDG.E.128 R60, desc[UR6][R20.64] ;  /* 0x00000006143c2981 */ /* 0x000728000c1e1d00 */
[----:B------:R-:W2:Y:S01]  /*9e50*/  @P5 LDG.E.128 R56, desc[UR6][R14.64] ;  /* 0x000000060e385981 */ /* 0x000ea2000c1e1d00 */
[----:B0-----:R-:W-:-:S03]  /*9e60*/  @P2 IMAD.WIDE.U32 R6, R2, 0x10, R6 ;  /* 0x0000001002062825 */ /* 0x001fc600078e0006 */
[----:B------:R-:W0:Y:S01]  /*9e70*/  @P3 LDC.64 R18, c[0x0][0x438] ;  /* 0x00010e00ff123b82 */ /* 0x000e220000000a00 */
[----:B------:R-:W-:Y:S02]  /*9e80*/  MOV R53, R47 ;  /* 0x0000002f00357202 */ /* 0x000fe40000000f00 */
[----:B------:R-:W-:Y:S01]  /*9e90*/  MOV R47, R46 ;  /* 0x0000002e002f7202 */ /* 0x000fe20000000f00 */
[----:B-1----:R-:W-:-:S04]  /*9ea0*/  @P2 IMAD.WIDE.U32 R4, R2, 0x10, R4 ;  /* 0x0000001002042825 */ /* 0x002fc800078e0004 */
[----:B---3--:R-:W1:Y:S01]  /*9eb0*/  LDC.64 R20, c[0x0][0x3d0] ;  /* 0x0000f400ff147b82 */ /* 0x008e620000000a00 */
[----:B------:R-:W-:Y:S01]  /*9ec0*/  IMAD.MOV.U32 R46, RZ, RZ, R45 ;  /* 0x000000ffff2e7224 */ /* 0x000fe200078e002d */
[----:B------:R-:W-:Y:S01]  /*9ed0*/  ISETP.GE.U32.AND P0, PT, R0, 0xa0, PT ;  /* 0x000000a00000780c */ /* 0x000fe20003f06070 */
[----:B------:R-:W-:Y:S01]  /*9ee0*/  IMAD.MOV.U32 R54, RZ, RZ, R48 ;  /* 0x000000ffff367224 */ /* 0x000fe200078e0030 */
[----:B------:R3:W5:Y:S01]  /*9ef0*/  @P2 LDG.E.128 R188, desc[UR6][R4.64] ;  /* 0x0000000604bc2981 */ /* 0x000762000c1e1d00 */
[----:B------:R-:W-:Y:S02]  /*9f00*/  @P2 VIADD R2, R2, 0x20 ;  /* 0x0000002002022836 */ /* 0x000fe40000000000 */
[----:B------:R-:W-:-:S08]  /*9f10*/  IMAD.MOV.U32 R51, RZ, RZ, R42 ;  /* 0x000000ffff337224 */ /* 0x000fd000078e002a */
[----:B---3--:R-:W3:Y:S01]  /*9f20*/  @P0 LDC.64 R4, c[0x0][0x438] ;  /* 0x00010e00ff040b82 */ /* 0x008ee20000000a00 */
[----:B------:R-:W-:Y:S02]  /*9f30*/  MOV R45, R44 ;  /* 0x0000002c002d7202 */ /* 0x000fe40000000f00 */
[----:B------:R-:W-:Y:S02]  /*9f40*/  MOV R48, R43 ;  /* 0x0000002b00307202 */ /* 0x000fe40000000f00 */
[----:B------:R-:W-:Y:S02]  /*9f50*/  MOV R55, R49 ;  /* 0x0000003100377202 */ /* 0x000fe40000000f00 */
[----:B------:R-:W-:Y:S01]  /*9f60*/  MOV R43, R33 ;  /* 0x00000021002b7202 */ /* 0x000fe20000000f00 */
[----:B------:R-:W-:Y:S01]  /*9f70*/  IMAD.MOV.U32 R42, RZ, RZ, R23 ;  /* 0x000000ffff2a7224 */ /* 0x000fe200078e0017 */
[----:B------:R-:W-:Y:S02]  /*9f80*/  MOV R44, R34 ;  /* 0x00000022002c7202 */ /* 0x000fe40000000f00 */
[----:B------:R-:W-:Y:S01]  /*9f90*/  MOV R49, R40 ;  /* 0x0000002800317202 */ /* 0x000fe20000000f00 */
[----:B------:R-:W-:Y:S01]  /*9fa0*/  IMAD.MOV.U32 R52, RZ, RZ, R39 ;  /* 0x000000ffff347224 */ /* 0x000fe200078e0027 */
[----:B--2---:R2:W-:Y:S04]  /*9fb0*/  @P5 STL.64 [R1+0x2c0], R56 ;  /* 0x0002c03801005387 */ /* 0x0045e80000100a00 */
[----:B------:R-:W-:Y:S04]  /*9fc0*/  @P5 STL.64 [R1+0x2c8], R58 ;  /* 0x0002c83a01005387 */ /* 0x000fe80000100a00 */
[----:B------:R-:W3:Y:S01]  /*9fd0*/  LDL R40, [R1+0x270] ;  /* 0x0002700001287983 */ /* 0x000ee20000100800 */
[----:B--2---:R-:W-:-:S03]  /*9fe0*/  MOV R56, R50 ;  /* 0x0000003200387202 */ /* 0x004fc60000000f00 */
[----:B------:R-:W2:Y:S01]  /*9ff0*/  LDL R39, [R1+0x274] ;  /* 0x0002740001277983 */ /* 0x000ea20000100800 */
[----:B------:R-:W-:Y:S02]  /*a000*/  MOV R50, R41 ;  /* 0x0000002900327202 */ /* 0x000fe40000000f00 */
[----:B------:R-:W-:Y:S01]  /*a010*/  MOV R41, R22 ;  /* 0x0000001600297202 */ /* 0x000fe20000000f00 */
[----:B------:R-:W2:Y:S01]  /*a020*/  LDL R34, [R1+0x278] ;  /* 0x0002780001227983 */ /* 0x000ea20000100800 */
[C---:B------:R-:W-:Y:S01]  /*a030*/  @P4 IMAD.WIDE.U32 R14, R2.reuse, 0x10, R24 ;  /* 0x00000010020e4825 */ /* 0x040fe200078e0018 */
[----:B------:R-:W0:Y:S02]  /*a040*/  LDC.64 R22, c[0x0][0x3d8] ;  /* 0x0000f600ff167b82 */ /* 0x000e240000000a00 */
[----:B------:R-:W2:Y:S04]  /*a050*/  LDL R33, [R1+0x27c] ;  /* 0x00027c0001217983 */ /* 0x000ea80000100800 */
[----:B----4-:R4:W-:Y:S01]  /*a060*/  @P2 STL.64 [R1+0x2a0], R60 ;  /* 0x0002a03c01002387 */ /* 0x0109e20000100a00 */
[----:B------:R-:W-:Y:S01]  /*a070*/  @P4 IMAD.WIDE.U32 R16, R2, 0x10, R12 ;  /* 0x0000001002104825 */ /* 0x000fe200078e000c */
[----:B------:R-:W1:Y:S02]  /*a080*/  LDC.64 R24, c[0x0][0x3d0] ;  /* 0x0000f400ff187b82 */ /* 0x000e640000000a00 */
[----:B------:R4:W-:Y:S01]  /*a090*/  @P2 STL.64 [R1+0x2a8], R62 ;  /* 0x0002a83e01002387 */ /* 0x0009e20000100a00 */
[----:B------:R-:W-:-:S03]  /*a0a0*/  ISETP.GE.U32.AND P1, PT, R0, 0xc0, PT ;  /* 0x000000c00000780c */ /* 0x000fc60003f26070 */
[----:B------:R-:W5:Y:S01]  /*a0b0*/  @P4 LDG.E.128 R192, desc[UR6][R16.64] ;  /* 0x0000000610c04981 */ /* 0x000f62000c1e1d00 */
[----:B----4-:R-:W-:Y:S01]  /*a0c0*/  MOV R60, R56 ;  /* 0x00000038003c7202 */ /* 0x010fe20000000f00 */
[----:B------:R-:W-:Y:S01]  /*a0d0*/  IMAD.MOV.U32 R61, RZ, RZ, R55 ;  /* 0x000000ffff3d7224 */ /* 0x000fe200078e0037 */
[----:B------:R-:W-:Y:S01]  /*a0e0*/  MOV R55, R43 ;  /* 0x0000002b00377202 */ /* 0x000fe20000000f00 */
[----:B------:R-:W-:Y:S01]  /*a0f0*/  IMAD.MOV.U32 R56, RZ, RZ, R44 ;  /* 0x000000ffff387224 */ /* 0x000fe200078e002c */
[----:B------:R-:W-:Y:S02]  /*a100*/  MOV R62, R54 ;  /* 0x00000036003e7202 */ /* 0x000fe40000000f00 */
[----:B------:R-:W-:Y:S01]  /*a110*/  MOV R63, R53 ;  /* 0x00000035003f7202 */ /* 0x000fe20000000f00 */
[----:B------:R-:W-:Y:S01]  /*a120*/  IMAD.MOV.U32 R53, RZ, RZ, R41 ;  /* 0x000000ffff357224 */ /* 0x000fe200078e0029 */
[----:B------:R-:W-:Y:S02]  /*a130*/  MOV R54, R42 ;  /* 0x0000002a00367202 */ /* 0x000fe40000000f00 */
[----:B------:R-:W-:-:S02]  /*a140*/  MOV R64, R56 ;  /* 0x0000003800407202 */ /* 0x000fc40000000f00 */
[----:B------:R4:W2:Y:S01]  /*a150*/  @P2 LDG.E.128 R60, desc[UR6][R6.64] ;  /* 0x00000006063c2981 */ /* 0x0008a2000c1e1d00 */
[----:B------:R-:W-:Y:S01]  /*a160*/  MOV R65, R55 ;  /* 0x0000003700417202 */ /* 0x000fe20000000f00 */
[----:B------:R-:W-:Y:S01]  /*a170*/  IMAD.MOV.U32 R66, RZ, RZ, R54 ;  /* 0x000000ffff427224 */ /* 0x000fe200078e0036 */
[----:B------:R-:W-:Y:S01]  /*a180*/  MOV R67, R53 ;  /* 0x0000003500437202 */ /* 0x000fe20000000f00 */
[----:B----4-:R-:W-:Y:S01]  /*a190*/  @P4 IMAD.WIDE.U32 R6, R2, 0x10, R10 ;  /* 0x0000001002064825 */ /* 0x010fe200078e000a */
[----:B---3--:R-:W-:-:S04]  /*a1a0*/  MOV R44, R40 ;  /* 0x00000028002c7202 */ /* 0x008fc80000000f00 */
[----:B------:R-:W3:Y:S01]  /*a1b0*/  @P4 LDG.E.128 R64, desc[UR6][R6.64] ;  /* 0x0000000606404981 */ /* 0x000ee2000c1e1d00 */
[----:B------:R-:W-:Y:S01]  /*a1c0*/  MOV R40, R32 ;  /* 0x0000002000287202 */ /* 0x000fe20000000f00 */
[----:B------:R-:W4:Y:S01]  /*a1d0*/  @P1 LDC.64 R10, c[0x0][0x438] ;  /* 0x00010e00ff0a1b82 */ /* 0x000f220000000a00 */
[----:B--2---:R-:W-:Y:S01]  /*a1e0*/  MOV R43, R39 ;  /* 0x00000027002b7202 */ /* 0x004fe20000000f00 */
[----:B------:R-:W-:Y:S01]  /*a1f0*/  IMAD.MOV.U32 R39, RZ, RZ, R31 ;  /* 0x000000ffff277224 */ /* 0x000fe200078e001f */
[----:B------:R-:W2:Y:S01]  /*a200*/  LDL R32, [R1+0x2b8] ;  /* 0x0002b80001207983 */ /* 0x000ea20000100800 */
[----:B------:R-:W-:Y:S01]  /*a210*/  IMAD.MOV.U32 R42, RZ, RZ, R34 ;  /* 0x000000ffff2a7224 */ /* 0x000fe200078e0022 */
[----:B------:R-:W-:Y:S02]  /*a220*/  MOV R34, R30 ;  /* 0x0000001e00227202 */ /* 0x000fe40000000f00 */
[----:B------:R-:W4:Y:S01]  /*a230*/  LDL R31, [R1+0x2bc] ;  /* 0x0002bc00011f7983 */ /* 0x000f220000100800 */
[----:B------:R-:W-:-:S02]  /*a240*/  MOV R41, R33 ;  /* 0x0000002100297202 */ /* 0x000fc40000000f00 */
[----:B------:R-:W-:Y:S01]  /*a250*/  MOV R33, R27 ;  /* 0x0000001b00217202 */ /* 0x000fe20000000f00 */
[----:B------:R-:W4:Y:S01]  /*a260*/  LDL R30, [R1+0x2b0] ;  /* 0x0002b000011e7983 */ /* 0x000f220000100800 */
[----:B------:R-:W-:Y:S01]  /*a270*/  MOV R58, R42 ;  /* 0x0000002a003a7202 */ /* 0x000fe20000000f00 */
[----:B------:R-:W-:Y:S02]  /*a280*/  IMAD.MOV.U32 R59, RZ, RZ, R43 ;  /* 0x000000ffff3b7224 */ /* 0x000fe400078e002b */
[----:B------:R-:W2:Y:S01]  /*a290*/  LDL R27, [R1+0x2b4] ;  /* 0x0002b400011b7983 */ /* 0x000ea20000100800 */
[----:B------:R-:W-:Y:S01]  /*a2a0*/  MOV R57, R41 ;  /* 0x0000002900397202 */ /* 0x000fe20000000f00 */
[----:B------:R-:W-:Y:S01]  /*a2b0*/  IMAD.MOV.U32 R42, RZ, RZ, R3 ;  /* 0x000000ffff2a7224 */ /* 0x000fe200078e0003 */
[----:B------:R-:W-:Y:S01]  /*a2c0*/  MOV R54, R34 ;  /* 0x0000002200367202 */ /* 0x000fe20000000f00 */
[----:B------:R0:W-:Y:S04]  /*a2d0*/  @P2 STL.64 [R1+0x290], R60 ;  /* 0x0002903c01002387 */ /* 0x0001e80000100a00 */
[----:B------:R-:W-:Y:S04]  /*a2e0*/  @P2 STL.64 [R1+0x298], R62 ;  /* 0x0002983e01002387 */ /* 0x000fe80000100a00 */
[----:B------:R-:W4:Y:S01]  /*a2f0*/  LDL R41, [R1+0x1d0] ;  /* 0x0001d00001297983 */ /* 0x000f220000100800 */
[----:B0-----:R-:W-:-:S03]  /*a300*/  MOV R60, R44 ;  /* 0x0000002c003c7202 */ /* 0x001fc60000000f00 */
        /* <DEDUP_REMOVED lines=23> */
[----:B------:R-:W-:-:S02]  /*a480*/  @P4 IADD3 R2, PT, PT, R2, 0x20, RZ ;  /* 0x0000002002024810 */ /* 0x000fc40007ffe0ff */
[----:B------:R-:W-:Y:S02]  /*a490*/  MOV R52, R48 ;  /* 0x0000003000347202 */ /* 0x000fe40000000f00 */
[----:B------:R-:W-:Y:S01]  /*a4a0*/  MOV R50, R46 ;  /* 0x0000002e00327202 */ /* 0x000fe20000000f00 */
[----:B------:R-:W4:Y:S01]  /*a4b0*/  LDL R48, [R1+0x234] ;  /* 0x0002340001307983 */ /* 0x000f220000100800 */
[----:B------:R-:W-:-:S03]  /*a4c0*/  MOV R49, R45 ;  /* 0x0000002d00317202 */ /* 0x000fc60000000f00 */
[----:B------:R-:W4:Y:S04]  /*a4d0*/  LDL R46, [R1+0x23c] ;  /* 0x00023c00012e7983 */ /* 0x000f280000100800 */
[----:B------:R-:W4:Y:S01]  /*a4e0*/  LDL R45, [R1+0x230] ;  /* 0x00023000012d7983 */ /* 0x000f220000100800 */
[----:B------:R-:W-:Y:S01]  /*a4f0*/  @P3 IMAD.WIDE.U32 R12, R2, 0x10, R28 ;  /* 0x00000010020c3825 */ /* 0x000fe200078e001c */
[----:B--2---:R-:W-:Y:S01]  /*a500*/  MOV R40, R27 ;  /* 0x0000001b00287202 */ /* 0x004fe20000000f00 */
[----:B------:R-:W0:Y:S01]  /*a510*/  LDC.64 R28, c[0x0][0x3d8] ;  /* 0x0000f600ff1c7b82 */ /* 0x000e220000000a00 */
[----:B---3--:R2:W-:Y:S04]  /*a520*/  @P4 STL.64 [R1+0x270], R64 ;  /* 0x0002704001004387 */ /* 0x0085e80000100a00 */
[----:B------:R3:W-:Y:S01]  /*a530*/  @P4 STL.64 [R1+0x278], R66 ;  /* 0x0002784201004387 */ /* 0x0007e20000100a00 */
[----:B--2---:R-:W-:Y:S01]  /*a540*/  IMAD.MOV.U32 R64, RZ, RZ, R60 ;  /* 0x000000ffff407224 */ /* 0x004fe200078e003c */
[----:B------:R-:W-:-:S02]  /*a550*/  MOV R65, R59 ;  /* 0x0000003b00417202 */ /* 0x000fc40000000f00 */
[----:B---3--:R-:W-:Y:S01]  /*a560*/  MOV R66, R58 ;  /* 0x0000003a00427202 */ /* 0x008fe20000000f00 */
[----:B------:R-:W-:-:S06]  /*a570*/  IMAD.MOV.U32 R67, RZ, RZ, R57 ;  /* 0x000000ffff437224 */ /* 0x000fcc00078e0039 */
[----:B------:R2:W3:Y:S01]  /*a580*/  @P3 LDG.E.128 R64, desc[UR6][R12.64] ;  /* 0x000000060c403981 */ /* 0x0004e2000c1e1d00 */
        /* <DEDUP_REMOVED lines=9> */
[----:B------:R-:W-:Y:S01]  /*a620*/  MOV R53, R49 ;  /* 0x0000003100357202 */ /* 0x000fe20000000f00 */
[----:B------:R-:W-:Y:S01]  /*a630*/  IMAD.MOV.U32 R49, RZ, RZ, R45 ;  /* 0x000000ffff317224 */ /* 0x000fe200078e002d */
[----:B------:R-:W-:Y:S01]  /*a640*/  MOV R51, R47 ;  /* 0x0000002f00337202 */ /* 0x000fe20000000f00 */
[----:B------:R-:W4:Y:S01]  /*a650*/  LDL R45, [R1+0x220] ;  /* 0x00022000012d7983 */ /* 0x000f220000100800 */
[----:B------:R-:W-:Y:S01]  /*a660*/  MOV R50, R46 ;  /* 0x0000002e00327202 */ /* 0x000fe20000000f00 */
[C---:B------:R-:W-:Y:S01]  /*a670*/  @P3 IMAD.WIDE.U32 R22, R2.reuse, 0x10, R22 ;  /* 0x0000001002163825 */ /* 0x040fe200078e0016 */
[----:B------:R-:W-:Y:S01]  /*a680*/  MOV R43, R26 ;  /* 0x0000001a002b7202 */ /* 0x000fe20000000f00 */
[----:B------:R-:W4:Y:S01]  /*a690*/  LDL R47, [R1+0x228] ;  /* 0x00022800012f7983 */ /* 0x000f220000100800 */
[----:B------:R-:W0:Y:S03]  /*a6a0*/  LDC.64 R26, c[0x0][0x3d8] ;  /* 0x0000f600ff1a7b82 */ /* 0x000e260000000a00 */
[----:B------:R-:W4:Y:S01]  /*a6b0*/  LDL R46, [R1+0x22c] ;  /* 0x00022c00012e7983 */ /* 0x000f220000100800 */
[----:B------:R-:W-:Y:S01]  /*a6c0*/  @P3 IMAD.WIDE.U32 R18, R2, 0x10, R18 ;  /* 0x0000001002123825 */ /* 0x000fe200078e0012 */
[----:B------:R-:W-:-:S02]  /*a6d0*/  MOV R39, R32 ;  /* 0x0000002000277202 */ /* 0x000fc40000000f00 */
[----:B------:R-:W-:Y:S01]  /*a6e0*/  MOV R33, R31 ;  /* 0x0000001f00217202 */ /* 0x000fe20000000f00 */
[----:B--2---:R-:W2:Y:S01]  /*a6f0*/  LDC.64 R12, c[0x0][0x3d0] ;  /* 0x0000f400ff0c7b82 */ /* 0x004ea20000000a00 */
[----:B---3--:R3:W-:Y:S04]  /*a700*/  @P3 STL.64 [R1+0x260], R64 ;  /* 0x0002604001003387 */ /* 0x0087e80000100a00 */
[----:B------:R1:W-:Y:S01]  /*a710*/  @P3 STL.64 [R1+0x268], R66 ;  /* 0x0002684201003387 */ /* 0x0003e20000100a00 */
[----:B------:R-:W-:-:S03]  /*a720*/  @P3 VIADD R2, R2, 0x20 ;  /* 0x0000002002023836 */ /* 0x000fc60000000000 */
[----:B------:R-:W5:Y:S01]  /*a730*/  @P3 LDG.E.128 R196, desc[UR6][R18.64] ;  /* 0x0000000612c43981 */ /* 0x000f62000c1e1d00 */
[----:B---3--:R-:W-:Y:S02]  /*a740*/  MOV R64, R60 ;  /* 0x0000003c00407202 */ /* 0x008fe40000000f00 */
[----:B------:R-:W-:Y:S01]  /*a750*/  MOV R65, R59 ;  /* 0x0000003b00417202 */ /* 0x000fe20000000f00 */
[----:B-1----:R-:W-:Y:S01]  /*a760*/  IMAD.MOV.U32 R66, RZ, RZ, R58 ;  /* 0x000000ffff427224 */ /* 0x002fe200078e003a */
[----:B------:R-:W-:-:S06]  /*a770*/  MOV R67, R57 ;  /* 0x0000003900437202 */ /* 0x000fcc0000000f00 */
        /* <DEDUP_REMOVED lines=11> */
[----:B------:R-:W-:Y:S01]  /*a830*/  @P0 IMAD.WIDE.U32 R20, R2, 0x10, R20 ;  /* 0x0000001002140825 */ /* 0x000fe200078e0014 */
[----:B------:R-:W-:Y:S01]  /*a840*/  MOV R50, R47 ;  /* 0x0000002f00327202 */ /* 0x000fe20000000f00 */
[----:B-1----:R-:W1:Y:S01]  /*a850*/  LDC.64 R22, c[0x0][0x3d0] ;  /* 0x0000f400ff167b82 */ /* 0x002e620000000a00 */
        /* <DEDUP_REMOVED lines=9> */
[----:B0-----:R-:W-:Y:S01]  /*a8f0*/  IMAD.MOV.U32 R66, RZ, RZ, R58 ;  /* 0x000000ffff427224 */ /* 0x001fe200078e003a */
[----:B------:R-:W-:-:S06]  /*a900*/  MOV R67, R57 ;  /* 0x0000003900437202 */ /* 0x000fcc0000000f00 */
[----:B------:R0:W3:Y:S01]  /*a910*/  @P0 LDG.E.128 R64, desc[UR6][R20.64] ;  /* 0x0000000614400981 */ /* 0x0000e2000c1e1d00 */
[----:B------:R-:W-:Y:S01]  /*a920*/  IMAD.MOV.U32 R32, RZ, RZ, R30 ;  /* 0x000000ffff207224 */ /* 0x000fe200078e001e */
[----:B------:R-:W-:Y:S01]  /*a930*/  MOV R60, R56 ;  /* 0x00000038003c7202 */ /* 0x000fe20000000f00 */
[----:B------:R-:W-:Y:S01]  /*a940*/  IMAD.MOV.U32 R58, RZ, RZ, R54 ;  /* 0x000000ffff3a7224 */ /* 0x000fe200078e0036 */
[----:B------:R-:W-:Y:S01]  /*a950*/  MOV R59, R55 ;  /* 0x00000037003b7202 */ /* 0x000fe20000000f00 */
[----:B------:R-:W-:Y:S01]  /*a960*/  IMAD.MOV.U32 R54, RZ, RZ, R50 ;  /* 0x000000ffff367224 */ /* 0x000fe200078e0032 */
[----:B------:R-:W-:Y:S01]  /*a970*/  MOV R57, R53 ;  /* 0x0000003500397202 */ /* 0x000fe20000000f00 */
[----:B----4-:R-:W-:Y:S01]  /*a980*/  IMAD.MOV.U32 R50, RZ, RZ, R46 ;  /* 0x000000ffff327224 */ /* 0x010fe200078e002e */
[----:B------:R-:W-:Y:S01]  /*a990*/  MOV R56, R52 ;  /* 0x0000003400387202 */ /* 0x000fe20000000f00 */
[----:B------:R-:W-:Y:S01]  /*a9a0*/  @P0 IMAD.WIDE.U32 R6, R2, 0x10, R26 ;  /* 0x0000001002060825 */ /* 0x000fe200078e001a */
[----:B------:R-:W-:Y:S01]  /*a9b0*/  MOV R55, R51 ;  /* 0x0000003300377202 */ /* 0x000fe20000000f00 */
[----:B------:R-:W4:Y:S01]  /*a9c0*/  LDC.64 R30, c[0x0][0x3d8] ;  /* 0x0000f600ff1e7b82 */ /* 0x000f220000000a00 */
[----:B------:R-:W-:Y:S01]  /*a9d0*/  MOV R53, R49 ;  /* 0x0000003100357202 */ /* 0x000fe20000000f00 */
[----:B------:R-:W-:Y:S01]  /*a9e0*/  IMAD.MOV.U32 R46, RZ, RZ, R42 ;  /* 0x000000ffff2e7224 */ /* 0x000fe200078e002a */
[----:B------:R-:W-:-:S02]  /*a9f0*/  MOV R52, R48 ;  /* 0x0000003000347202 */ /* 0x000fc40000000f00 */
[----:B--2---:R-:W-:Y:S02]  /*aa00*/  MOV R51, R47 ;  /* 0x0000002f00337202 */ /* 0x004fe40000000f00 */
[----:B------:R-:W-:Y:S01]  /*aa10*/  MOV R49, R45 ;  /* 0x0000002d00317202 */ /* 0x000fe20000000f00 */
[C---:B------:R-:W-:Y:S01]  /*aa20*/  @P0 IMAD.WIDE.U32 R4, R2.reuse, 0x10, R4 ;  /* 0x0000001002040825 */ /* 0x040fe200078e0004 */
[----:B------:R-:W-:Y:S01]  /*aa30*/  MOV R48, R44 ;  /* 0x0000002c00307202 */ /* 0x000fe20000000f00 */
[----:B0-----:R-:W0:Y:S01]  /*aa40*/  LDC.64 R20, c[0x0][0x3d0] ;  /* 0x0000f400ff147b82 */ /* 0x001e220000000a00 */
[----:B------:R-:W-:Y:S02]  /*aa50*/  MOV R47, R43 ;  /* 0x0000002b002f7202 */ /* 0x000fe40000000f00 */
[----:B------:R-:W-:Y:S01]  /*aa60*/  MOV R45, R41 ;  /* 0x00000029002d7202 */ /* 0x000fe20000000f00 */
[----:B------:R-:W-:Y:S01]  /*aa70*/  IMAD.MOV.U32 R41, RZ, RZ, R33 ;  /* 0x000000ffff297224 */ /* 0x000fe200078e0021 */
[----:B------:R-:W-:Y:S01]  /*aa80*/  MOV R43, R40 ;  /* 0x00000028002b7202 */ /* 0x000fe20000000f00 */
[----:B------:R-:W2:Y:S01]  /*aa90*/  LDL R33, [R1+0x208] ;  /* 0x0002080001217983 */ /* 0x000ea20000100800 */
[----:B------:R-:W-:Y:S01]  /*aaa0*/  MOV R42, R39 ;  /* 0x00000027002a7202 */ /* 0x000fe20000000f00 */
[----:B------:R-:W0:Y:S01]  /*aab0*/  LDC.64 R26, c[0x0][0x3d0] ;  /* 0x0000f400ff1a7b82 */ /* 0x000e220000000a00 */
[----:B------:R-:W-:Y:S01]  /*aac0*/  MOV R44, R32 ;  /* 0x00000020002c7202 */ /* 0x000fe20000000f00 */
[----:B------:R-:W2:Y:S04]  /*aad0*/  LDL R40, [R1+0x200] ;  /* 0x0002000001287983 */ /* 0x000ea80000100800 */
[----:B------:R-:W2:Y:S04]  /*aae0*/  LDL R39, [R1+0x204] ;  /* 0x0002040001277983 */ /* 0x000ea80000100800 */
[----:B------:R-:W2:Y:S01]  /*aaf0*/  LDL R32, [R1+0x20c] ;  /* 0x00020c0001207983 */ /* 0x000ea20000100800 */
[----:B------:R-:W-:-:S02]  /*ab00*/  @P0 IADD3 R2, PT, PT, R2, 0x20, RZ ;  /* 0x0000002002020810 */ /* 0x000fc40007ffe0ff */
[----:B------:R-:W-:Y:S01]  /*ab10*/  ISETP.GE.U32.AND P2, PT, R0, 0xe0, PT ;  /* 0x000000e00000780c */ /* 0x000fe20003f46070 */
[----:B------:R1:W5:Y:S04]  /*ab20*/  @P0 LDG.E.128 R200, desc[UR6][R4.64] ;  /* 0x0000000604c80981 */ /* 0x000368000c1e1d00 */
[----:B---3--:R3:W-:Y:S01]  /*ab30*/  @P0 STL.64 [R1+0x240], R64 ;  /* 0x0002404001000387 */ /* 0x0087e20000100a00 */
[----:B------:R-:W-:-:S07]  /*ab40*/  @P1 IMAD.WIDE.U32 R18, R2, 0x10, R24 ;  /* 0x0000001002121825 */ /* 0x000fce00078e0018 */
[----:B------:R-:W0:Y:S01]  /*ab50*/  @P2 LDC.64 R14, c[0x0][0x438] ;  /* 0x00010e00ff0e2b82 */ /* 0x000e220000000a00 */
[----:B------:R3:W-:Y:S01]  /*ab60*/  @P0 STL.64 [R1+0x248], R66 ;  /* 0x0002484201000387 */ /* 0x0007e20000100a00 */
[----:B----4-:R-:W-:-:S04]  /*ab70*/  @P1 IMAD.WIDE.U32 R16, R2, 0x10, R30 ;  /* 0x0000001002101825 */ /* 0x010fc800078e001e */
[C---:B------:R-:W-:Y:S02]  /*ab80*/  @P1 IMAD.WIDE.U32 R10, R2.reuse, 0x10, R10 ;  /* 0x00000010020a1825 */ /* 0x040fe400078e000a */
[----:B-1----:R-:W1:Y:S01]  /*ab90*/  LDC.64 R4, c[0x0][0x3d0] ;  /* 0x0000f400ff047b82 */ /* 0x002e620000000a00 */
[----:B---3--:R-:W-:Y:S02]  /*aba0*/  MOV R64, R60 ;  /* 0x0000003c00407202 */ /* 0x008fe40000000f00 */
[----:B------:R-:W-:Y:S01]  /*abb0*/  MOV R65, R59 ;  /* 0x0000003b00417202 */ /* 0x000fe20000000f00 */
[----:B------:R-:W-:Y:S01]  /*abc0*/  IMAD.MOV.U32 R66, RZ, RZ, R58 ;  /* 0x000000ffff427224 */ /* 0x000fe200078e003a */
[----:B------:R-:W-:Y:S01]  /*abd0*/  MOV R67, R57 ;  /* 0x0000003900437202 */ /* 0x000fe20000000f00 */
[----:B------:R-:W-:Y:S01]  /*abe0*/  @P1 VIADD R2, R2, 0x20 ;  /* 0x0000002002021836 */ /* 0x000fe20000000000 */
[C---:B------:R-:W-:Y:S01]  /*abf0*/  ISETP.GE.U32.AND P4, PT, R0.reuse, 0x100, PT ;  /* 0x000001000000780c */ /* 0x040fe20003f86070 */
[----:B------:R3:W5:Y:S01]  /*ac00*/  @P1 LDG.E.128 R204, desc[UR6][R10.64] ;  /* 0x000000060acc1981 */ /* 0x000762000c1e1d00 */
[----:B------:R-:W-:Y:S01]  /*ac10*/  ISETP.GE.U32.AND P6, PT, R0, 0x120, PT ;  /* 0x000001200000780c */ /* 0x000fe20003fc6070 */
[----:B------:R-:W4:Y:S02]  /*ac20*/  LDC.64 R30, c[0x0][0x3d8] ;  /* 0x0000f600ff1e7b82 */ /* 0x000f240000000a00 */
[----:B------:R3:W4:Y:S01]  /*ac30*/  @P0 LDG.E.128 R64, desc[UR6][R6.64] ;  /* 0x0000000606400981 */ /* 0x000722000c1e1d00 */
[----:B------:R-:W-:-:S02]  /*ac40*/  MOV R59, R55 ;  /* 0x00000037003b7202 */ /* 0x000fc40000000f00 */
[----:B------:R-:W-:Y:S01]  /*ac50*/  MOV R55, R51 ;  /* 0x0000003300377202 */ /* 0x000fe20000000f00 */
[----:B------:R-:W-:Y:S01]  /*ac60*/  IMAD.MOV.U32 R58, RZ, RZ, R54 ;  /* 0x000000ffff3a7224 */ /* 0x000fe200078e0036 */
[----:B------:R-:W-:Y:S01]  /*ac70*/  MOV R60, R56 ;  /* 0x00000038003c7202 */ /* 0x000fe20000000f00 */
[----:B------:R-:W1:Y:S01]  /*ac80*/  LDC.64 R24, c[0x0][0x3d8] ;  /* 0x0000f600ff187b82 */ /* 0x000e620000000a00 */
[----:B------:R-:W-:Y:S01]  /*ac90*/  MOV R51, R48 ;  /* 0x0000003000337202 */ /* 0x000fe20000000f00 */
[----:B------:R-:W-:Y:S01]  /*aca0*/  IMAD.MOV.U32 R54, RZ, RZ, R50 ;  /* 0x000000ffff367224 */ /* 0x000fe200078e0032 */
[----:B------:R-:W-:Y:S02]  /*acb0*/  MOV R57, R53 ;  /* 0x0000003500397202 */ /* 0x000fe40000000f00 */
[----:B------:R-:W-:Y:S02]  /*acc0*/  MOV R56, R52 ;  /* 0x0000003400387202 */ /* 0x000fe40000000f00 */
[----:B------:R-:W-:Y:S01]  /*acd0*/  MOV R48, R47 ;  /* 0x0000002f00307202 */ /* 0x000fe20000000f00 */
[----:B------:R-:W-:Y:S01]  /*ace0*/  IMAD.MOV.U32 R47, RZ, RZ, R46 ;  /* 0x000000ffff2f7224 */ /* 0x000fe200078e002e */
[----:B------:R-:W-:Y:S01]  /*acf0*/  MOV R53, R49 ;  /* 0x0000003100357202 */ /* 0x000fe20000000f00 */
[----:B--2---:R-:W-:Y:S01]  /*ad00*/  IMAD.MOV.U32 R46, RZ, RZ, R33 ;  /* 0x000000ffff2e7224 */ /* 0x004fe200078e0021 */
[----:B------:R-:W-:Y:S01]  /*ad10*/  MOV R52, R45 ;  /* 0x0000002d00347202 */ /* 0x000fe20000000f00 */
[----:B------:R-:W2:Y:S01]  /*ad20*/  LDL R33, [R1+0x1b8] ;  /* 0x0001b80001217983 */ /* 0x000ea20000100800 */
[----:B------:R-:W-:Y:S01]  /*ad30*/  MOV R50, R40 ;  /* 0x0000002800327202 */ /* 0x000fe20000000f00 */
[----:B0-----:R-:W-:Y:S01]  /*ad40*/  @P2 IMAD.WIDE.U32 R14, R2, 0x10, R14 ;  /* 0x00000010020e2825 */ /* 0x001fe200078e000e */
[----:B------:R-:W-:Y:S01]  /*ad50*/  MOV R49, R39 ;  /* 0x0000002700317202 */ /* 0x000fe20000000f00 */
[----:B------:R-:W2:Y:S01]  /*ad60*/  LDL R40, [R1+0x1b4] ;  /* 0x0001b40001287983 */ /* 0x000ea20000100800 */
[----:B------:R-:W-:Y:S01]  /*ad70*/  MOV R45, R32 ;  /* 0x00000020002d7202 */ /* 0x000fe20000000f00 */
[----:B---3--:R-:W0:Y:S02]  /*ad80*/  LDC.64 R10, c[0x0][0x3d8] ;  /* 0x0000f600ff0a7b82 */ /* 0x008e240000000a00 */
[----:B------:R-:W3:Y:S04]  /*ad90*/  LDL R32, [R1+0x1bc] ;  /* 0x0001bc0001207983 */ /* 0x000ee80000100800 */
[----:B------:R-:W3:Y:S02]  /*ada0*/  LDL R39, [R1+0x1b0] ;  /* 0x0001b00001277983 */ /* 0x000ee40000100800 */
[----:B------:R-:W0:Y:S02]  /*adb0*/  @P4 LDC.64 R6, c[0x0][0x438] ;  /* 0x00010e00ff064b82 */ /* 0x000e240000000a00 */
[----:B------:R-:W5:Y:S04]  /*adc0*/  @P2 LDG.E.128 R208, desc[UR6][R14.64] ;  /* 0x000000060ed02981 */ /* 0x000f68000c1e1d00 */
[----:B----4-:R4:W-:Y:S04]  /*add0*/  @P0 STL.64 [R1+0x230], R64 ;  /* 0x0002304001000387 */ /* 0x0109e80000100a00 */
[----:B------:R1:W-:Y:S01]  /*ade0*/  @P0 STL.64 [R1+0x238], R66 ;  /* 0x0002384201000387 */ /* 0x0003e20000100a00 */
[----:B----4-:R-:W-:-:S02]  /*adf0*/  MOV R64, R60 ;  /* 0x0000003c00407202 */ /* 0x010fc40000000f00 */
[----:B------:R-:W-:Y:S01]  /*ae00*/  MOV R65, R59 ;  /* 0x0000003b00417202 */ /* 0x000fe20000000f00 */
[----:B-1----:R-:W-:Y:S01]  /*ae10*/  IMAD.MOV.U32 R66, RZ, RZ, R58 ;  /* 0x000000ffff427224 */ /* 0x002fe200078e003a */
[----:B------:R-:W-:-:S06]  /*ae20*/  MOV R67, R57 ;  /* 0x0000003900437202 */ /* 0x000fcc0000000f00 */
[----:B------:R-:W4:Y:S01]  /*ae30*/  @P1 LDG.E.128 R64, desc[UR6][R18.64] ;  /* 0x0000000612401981 */ /* 0x000f22000c1e1d00 */
[----:B------:R-:W-:Y:S01]  /*ae40*/  IMAD.MOV.U32 R58, RZ, RZ, R54 ;  /* 0x000000ffff3a7224 */ /* 0x000fe200078e0036 */
[----:B------:R-:W-:Y:S01]  /*ae50*/  MOV R57, R53 ;  /* 0x0000003500397202 */ /* 0x000fe20000000f00 */
[----:B------:R-:W-:Y:S01]  /*ae60*/  IMAD.MOV.U32 R54, RZ, RZ, R46 ;  /* 0x000000ffff367224 */ /* 0x000fe200078e002e */
[----:B------:R-:W-:Y:S02]  /*ae70*/  MOV R60, R56 ;  /* 0x00000038003c7202 */ /* 0x000fe40000000f00 */
[----:B------:R-:W-:Y:S02]  /*ae80*/  MOV R59, R55 ;  /* 0x00000037003b7202 */ /* 0x000fe40000000f00 */
[----:B------:R-:W-:Y:S02]  /*ae90*/  MOV R53, R45 ;  /* 0x0000002d00357202 */ /* 0x000fe40000000f00 */
[----:B------:R-:W-:Y:S01]  /*aea0*/  MOV R56, R50 ;  /* 0x0000003200387202 */ /* 0x000fe20000000f00 */
[----:B------:R-:W-:Y:S01]  /*aeb0*/  IMAD.MOV.U32 R50, RZ, RZ, R38 ;  /* 0x000000ffff327224 */ /* 0x000fe200078e0026 */
[----:B------:R-:W-:Y:S01]  /*aec0*/  MOV R55, R49 ;  /* 0x0000003100377202 */ /* 0x000fe20000000f00 */
[----:B------:R-:W4:Y:S01]  /*aed0*/  LDL R38, [R1+0x1e4] ;  /* 0x0001e40001267983 */ /* 0x000f220000100800 */
[----:B--2---:R-:W-:-:S02]  /*aee0*/  MOV R45, R40 ;  /* 0x00000028002d7202 */ /* 0x004fc40000000f00 */
[----:B---3--:R-:W-:Y:S02]  /*aef0*/  MOV R46, R39 ;  /* 0x00000027002e7202 */ /* 0x008fe40000000f00 */
[----:B------:R-:W-:Y:S02]  /*af00*/  MOV R49, R37 ;  /* 0x0000002500317202 */ /* 0x000fe40000000f00 */
[----:B------:R-:W-:Y:S01]  /*af10*/  MOV R40, R36 ;  /* 0x0000002400287202 */ /* 0x000fe20000000f00 */
[----:B------:R-:W2:Y:S01]  /*af20*/  LDL R37, [R1+0x1e8] ;  /* 0x0001e80001257983 */ /* 0x000ea20000100800 */
[----:B------:R-:W-:-:S03]  /*af30*/  MOV R39, R35 ;  /* 0x0000002300277202 */ /* 0x000fc60000000f00 */
[----:B------:R-:W3:Y:S04]  /*af40*/  LDL R36, [R1+0x1ec] ;  /* 0x0001ec0001247983 */ /* 0x000ee80000100800 */
[----:B------:R-:W3:Y:S04]  /*af50*/  LDL R35, [R1+0x1e0] ;  /* 0x0001e00001237983 */ /* 0x000ee80000100800 */
[----:B----4-:R1:W-:Y:S04]  /*af60*/  @P1 STL.64 [R1+0x220], R64 ;  /* 0x0002204001001387 */ /* 0x0103e80000100a00 */
[----:B------:R4:W-:Y:S01]  /*af70*/  @P1 STL.64 [R1+0x228], R66 ;  /* 0x0002284201001387 */ /* 0x0009e20000100a00 */
[----:B-1----:R-:W-:Y:S01]  /*af80*/  IMAD.MOV.U32 R64, RZ, RZ, R60 ;  /* 0x000000ffff407224 */ /* 0x002fe200078e003c */
[----:B------:R-:W-:-:S02]  /*af90*/  MOV R65, R59 ;  /* 0x0000003b00417202 */ /* 0x000fc40000000f00 */
[----:B----4-:R-:W-:Y:S02]  /*afa0*/  MOV R66, R58 ;  /* 0x0000003a00427202 */ /* 0x010fe40000000f00 */
[----:B------:R-:W-:-:S06]  /*afb0*/  MOV R67, R57 ;  /* 0x0000003900437202 */ /* 0x000fcc0000000f00 */
[----:B------:R1:W4:Y:S01]  /*afc0*/  @P1 LDG.E.128 R64, desc[UR6][R16.64] ;  /* 0x0000000610401981 */ /* 0x000322000c1e1d00 */
        /* <DEDUP_REMOVED lines=9> */
[----:B------:R-:W-:Y:S01]  /*b060*/  @P2 IMAD.WIDE.U32 R18, R2, 0x10, R12 ;  /* 0x0000001002122825 */ /* 0x000fe200078e000c */
[----:B------:R-:W-:Y:S01]  /*b070*/  MOV R53, R39 ;  /* 0x0000002700357202 */ /* 0x000fe20000000f00 */
[----:B-1----:R-:W1:Y:S01]  /*b080*/  @P6 LDC.64 R16, c[0x0][0x438] ;  /* 0x00010e00ff106b82 */ /* 0x002e620000000a00 */
[----:B--2---:R-:W-:-:S02]  /*b090*/  MOV R49, R37 ;  /* 0x0000002500317202 */ /* 0x004fc40000000f00 */
[----:B---3--:R-:W-:Y:S01]  /*b0a0*/  MOV R40, R36 ;  /* 0x0000002400287202 */ /* 0x008fe20000000f00 */
[----:B------:R-:W2:Y:S01]  /*b0b0*/  LDL R37, [R1+0x188] ;  /* 0x0001880001257983 */ /* 0x000ea20000100800 */
[----:B------:R-:W-:-:S03]  /*b0c0*/  MOV R39, R35 ;  /* 0x0000002300277202 */ /* 0x000fc60000000f00 */
[----:B------:R-:W3:Y:S04]  /*b0d0*/  LDL R36, [R1+0x18c] ;  /* 0x00018c0001247983 */ /* 0x000ee80000100800 */
[----:B------:R-:W3:Y:S04]  /*b0e0*/  LDL R35, [R1+0x180] ;  /* 0x0001800001237983 */ /* 0x000ee80000100800 */
[----:B----4-:R4:W-:Y:S04]  /*b0f0*/  @P1 STL.64 [R1+0x210], R64 ;  /* 0x0002104001001387 */ /* 0x0109e80000100a00 */
[----:B------:R0:W-:Y:S01]  /*b100*/  @P1 STL.64 [R1+0x218], R66 ;  /* 0x0002184201001387 */ /* 0x0001e20000100a00 */
[----:B----4-:R-:W-:Y:S01]  /*b110*/  IMAD.MOV.U32 R64, RZ, RZ, R60 ;  /* 0x000000ffff407224 */ /* 0x010fe200078e003c */
[----:B------:R-:W-:-:S02]  /*b120*/  MOV R65, R59 ;  /* 0x0000003b00417202 */ /* 0x000fc40000000f00 */
[----:B0-----:R-:W-:Y:S02]  /*b130*/  MOV R66, R58 ;  /* 0x0000003a00427202 */ /* 0x001fe40000000f00 */
[----:B------:R-:W-:-:S06]  /*b140*/  MOV R67, R57 ;  /* 0x0000003900437202 */ /* 0x000fcc0000000f00 */
[----:B------:R-:W4:Y:S01]  /*b150*/  @P2 LDG.E.128 R64, desc[UR6][R18.64] ;  /* 0x0000000612402981 */ /* 0x000f22000c1e1d00 */
[----:B------:R-:W-:Y:S01]  /*b160*/  IMAD.MOV.U32 R59, RZ, RZ, R56 ;  /* 0x000000ffff3b7224 */ /* 0x000fe200078e0038 */
[----:B------:R-:W-:Y:S01]  /*b170*/  MOV R58, R55 ;  /* 0x00000037003a7202 */ /* 0x000fe20000000f00 */
[----:B------:R-:W-:Y:S01]  /*b180*/  IMAD.MOV.U32 R55, RZ, RZ, R50 ;  /* 0x000000ffff377224 */ /* 0x000fe200078e0032 */
[----:B------:R-:W-:Y:S01]  /*b190*/  MOV R57, R54 ;  /* 0x0000003600397202 */ /* 0x000fe20000000f00 */
[----:B------:R-:W2:Y:S01]  /*b1a0*/  LDL R50, [R1+0x194] ;  /* 0x0001940001327983 */ /* 0x000ea20000100800 */
[----:B------:R-:W-:Y:S02]  /*b1b0*/  MOV R60, R53 ;  /* 0x00000035003c7202 */ /* 0x000fe40000000f00 */
[----:B------:R-:W-:Y:S02]  /*b1c0*/  MOV R54, R49 ;  /* 0x0000003100367202 */ /* 0x000fe40000000f00 */
[----:B------:R-:W-:Y:S01]  /*b1d0*/  MOV R53, R40 ;  /* 0x0000002800357202 */ /* 0x000fe20000000f00 */
[----:B------:R-:W3:Y:S01]  /*b1e0*/  LDL R49, [R1+0x198] ;  /* 0x0001980001317983 */ /* 0x000ee20000100800 */
[----:B------:R-:W-:-:S03]  /*b1f0*/  MOV R56, R39 ;  /* 0x0000002700387202 */ /* 0x000fc60000000f00 */
[----:B------:R-:W3:Y:S04]  /*b200*/  LDL R40, [R1+0x19c] ;  /* 0x00019c0001287983 */ /* 0x000ee80000100800 */
[----:B------:R-:W3:Y:S01]  /*b210*/  LDL R39, [R1+0x190] ;  /* 0x0001900001277983 */ /* 0x000ee20000100800 */
[----:B------:R-:W-:-:S03]  /*b220*/  @P2 IMAD.WIDE.U32 R12, R2, 0x10, R28 ;  /* 0x00000010020c2825 */ /* 0x000fc600078e001c */
[----:B----4-:R0:W-:Y:S01]  /*b230*/  @P2 STL.64 [R1+0x200], R64 ;  /* 0x0002004001002387 */ /* 0x0101e20000100a00 */
[----:B------:R-:W-:Y:S01]  /*b240*/  @P2 IADD3 R2, PT, PT, R2, 0x20, RZ ;  /* 0x0000002002022810 */ /* 0x000fe20007ffe0ff */
[----:B------:R-:W4:Y:S02]  /*b250*/  LDC.64 R28, c[0x0][0x3d0] ;  /* 0x0000f400ff1c7b82 */ /* 0x000f240000000a00 */
        /* <DEDUP_REMOVED lines=18> */
[----:B------:R-:W-:-:S03]  /*b380*/  @P4 IMAD.WIDE.U32 R14, R2, 0x10, R4 ;  /* 0x00000010020e4825 */ /* 0x000fc600078e0004 */
        /* <DEDUP_REMOVED lines=10> */
[----:B---3--:R-:W-:Y:S01]  /*b430*/  IMAD.MOV.U32 R54, RZ, RZ, R48 ;  /* 0x000000ffff367224 */ /* 0x008fe200078e0030 */
[----:B------:R-:W-:Y:S01]  /*b440*/  MOV R57, R53 ;  /* 0x0000003500397202 */ /* 0x000fe20000000f00 */
[----:B------:R-:W-:Y:S01]  /*b450*/  IMAD.MOV.U32 R48, RZ, RZ, R33 ;  /* 0x000000ffff307224 */ /* 0x000fe200078e0021 */
[----:B----4-:R-:W-:Y:S01]  /*b460*/  MOV R56, R52 ;  /* 0x0000003400387202 */ /* 0x010fe20000000f00 */
[----:B------:R-:W3:Y:S01]  /*b470*/  LDL R33, [R1+0x1a8] ;  /* 0x0001a80001217983 */ /* 0x000ee20000100800 */
[----:B------:R-:W-:Y:S02]  /*b480*/  MOV R55, R51 ;  /* 0x0000003300377202 */ /* 0x000fe40000000f00 */
[----:B------:R-:W-:-:S02]  /*b490*/  MOV R53, R47 ;  /* 0x0000002f00357202 */ /* 0x000fc40000000f00 */
[----:B------:R-:W-:Y:S02]  /*b4a0*/  MOV R52, R46 ;  /* 0x0000002e00347202 */ /* 0x000fe40000000f00 */
[----:B------:R-:W-:Y:S01]  /*b4b0*/  MOV R51, R45 ;  /* 0x0000002d00337202 */ /* 0x000fe20000000f00 */
[----:B------:R-:W4:Y:S01]  /*b4c0*/  LDL R46, [R1+0x1a0] ;  /* 0x0001a000012e7983 */ /* 0x000f220000100800 */
[----:B------:R-:W-:-:S03]  /*b4d0*/  MOV R47, R32 ;  /* 0x00000020002f7202 */ /* 0x000fc60000000f00 */
[----:B------:R-:W3:Y:S04]  /*b4e0*/  LDL R45, [R1+0x1a4] ;  /* 0x0001a400012d7983 */ /* 0x000ee80000100800 */
[----:B------:R-:W3:Y:S01]  /*b4f0*/  LDL R32, [R1+0x1ac] ;  /* 0x0001ac0001207983 */ /* 0x000ee20000100800 */
        /* <DEDUP_REMOVED lines=11> */
[----:B------:R-:W-:Y:S01]  /*b5b0*/  @P4 IMAD.WIDE.U32 R12, R2, 0x10, R6 ;  /* 0x00000010020c4825 */ /* 0x000fe200078e0006 */
[----:B------:R-:W-:Y:S02]  /*b5c0*/  MOV R59, R53 ;  /* 0x00000035003b7202 */ /* 0x000fe40000000f00 */
[----:B------:R-:W-:Y:S01]  /*b5d0*/  MOV R55, R47 ;  /* 0x0000002f00377202 */ /* 0x000fe20000000f00 */
[----:B------:R-:W-:Y:S01]  /*b5e0*/  IMAD.MOV.U32 R56, RZ, RZ, R48 ;  /* 0x000000ffff387224 */ /* 0x000fe200078e0030 */
[----:B----4-:R-:W-:Y:S01]  /*b5f0*/  MOV R54, R46 ;  /* 0x0000002e00367202 */ /* 0x010fe20000000f00 */
[----:B------:R-:W4:Y:S01]  /*b600*/  LDL R48, [R1+0x84] ;  /* 0x0000840001307983 */ /* 0x000f220000100800 */
[----:B---3--:R-:W-:-:S02]  /*b610*/  MOV R53, R45 ;  /* 0x0000002d00357202 */ /* 0x008fc40000000f00 */
[----:B------:R-:W-:Y:S01]  /*b620*/  @P4 IADD3 R2, PT, PT, R2, 0x20, RZ ;  /* 0x0000002002024810 */ /* 0x000fe20007ffe0ff */
[----:B------:R-:W3:Y:S04]  /*b630*/  LDL R45, [R1+0x80] ;  /* 0x00008000012d7983 */ /* 0x000ee80000100800 */
[----:B------:R-:W4:Y:S04]  /*b640*/  LDL R47, [R1+0x88] ;  /* 0x00008800012f7983 */ /* 0x000f280000100800 */
[----:B------:R-:W3:Y:S01]  /*b650*/  LDL R46, [R1+0x8c] ;  /* 0x00008c00012e7983 */ /* 0x000ee20000100800 */
[----:B------:R-:W-:Y:S01]  /*b660*/  @P6 IMAD.WIDE.U32 R14, R2, 0x10, R22 ;  /* 0x00000010020e6825 */ /* 0x000fe200078e0016 */
[----:B------:R-:W-:Y:S01]  /*b670*/  MOV R58, R52 ;  /* 0x00000034003a7202 */ /* 0x000fe20000000f00 */
[----:B------:R-:W0:Y:S01]  /*b680*/  LDC.64 R22, c[0x0][0x3d8] ;  /* 0x0000f600ff167b82 */ /* 0x000e220000000a00 */
[----:B------:R-:W-:Y:S01]  /*b690*/  MOV R57, R51 ;  /* 0x0000003300397202 */ /* 0x000fe20000000f00 */
[----:B------:R-:W5:Y:S04]  /*b6a0*/  @P4 LDG.E.128 R212, desc[UR6][R12.64] ;  /* 0x000000060cd44981 */ /* 0x000f68000c1e1d00 */
[----:B--2---:R1:W-:Y:S04]  /*b6b0*/  @P4 STL.64 [R1+0x1d0], R64 ;  /* 0x0001d04001004387 */ /* 0x0043e80000100a00 */
[----:B------:R2:W-:Y:S01]  /*b6c0*/  @P4 STL.64 [R1+0x1d8], R66 ;  /* 0x0001d84201004387 */ /* 0x0005e20000100a00 */
[----:B-1----:R-:W-:Y:S01]  /*b6d0*/  IMAD.MOV.U32 R64, RZ, RZ, R62 ;  /* 0x000000ffff407224 */ /* 0x002fe200078e003e */
[----:B------:R-:W-:-:S02]  /*b6e0*/  MOV R65, R61 ;  /* 0x0000003d00417202 */ /* 0x000fc40000000f00 */
[----:B--2---:R-:W-:Y:S02]  /*b6f0*/  MOV R66, R60 ;  /* 0x0000003c00427202 */ /* 0x004fe40000000f00 */
        /* <DEDUP_REMOVED lines=17> */
[----:B------:R-:W4:Y:S01]  /*b810*/  LDL R38, [R1+0x130] ;  /* 0x0001300001267983 */ /* 0x000f220000100800 */
[----:B------:R-:W-:-:S02]  /*b820*/  MOV R52, R40 ;  /* 0x0000002800347202 */ /* 0x000fc40000000f00 */
[----:B------:R-:W-:Y:S02]  /*b830*/  MOV R51, R39 ;  /* 0x0000002700337202 */ /* 0x000fe40000000f00 */
[----:B------:R-:W-:Y:S01]  /*b840*/  ISETP.GE.U32.AND P3, PT, R0, 0x140, PT ;  /* 0x000001400000780c */ /* 0x000fe20003f66070 */
[----:B------:R-:W-:Y:S01]  /*b850*/  @P6 IMAD.WIDE.U32 R16, R2, 0x10, R16 ;  /* 0x0000001002106825 */ /* 0x000fe200078e0010 */
[----:B------:R-:W-:Y:S01]  /*b860*/  MOV R49, R37 ;  /* 0x0000002500317202 */ /* 0x000fe20000000f00 */
[----:B------:R-:W3:Y:S01]  /*b870*/  LDC.64 R30, c[0x0][0x3d0] ;  /* 0x0000f400ff1e7b82 */ /* 0x000ee20000000a00 */
[----:B------:R-:W-:Y:S01]  /*b880*/  MOV R40, R36 ;  /* 0x0000002400287202 */ /* 0x000fe20000000f00 */
[----:B------:R-:W3:Y:S01]  /*b890*/  LDL R37, [R1+0x138] ;  /* 0x0001380001257983 */ /* 0x000ee20000100800 */
[----:B------:R-:W-:-:S03]  /*b8a0*/  MOV R39, R35 ;  /* 0x0000002300277202 */ /* 0x000fc60000000f00 */
[----:B------:R-:W3:Y:S04]  /*b8b0*/  LDL R36, [R1+0x13c] ;  /* 0x00013c0001247983 */ /* 0x000ee80000100800 */
[----:B------:R-:W3:Y:S01]  /*b8c0*/  LDL R35, [R1+0x134] ;  /* 0x0001340001237983 */ /* 0x000ee20000100800 */
[----:B------:R-:W-:Y:S01]  /*b8d0*/  @P6 IADD3 R2, PT, PT, R2, 0x20, RZ ;  /* 0x0000002002026810 */ /* 0x000fe20007ffe0ff */
[----:B------:R-:W0:Y:S01]  /*b8e0*/  @P3 LDC.64 R4, c[0x0][0x438] ;  /* 0x00010e00ff043b82 */ /* 0x000e220000000a00 */
[----:B------:R-:W-:Y:S01]  /*b8f0*/  ISETP.GE.U32.AND P0, PT, R0, 0x160, PT ;  /* 0x000001600000780c */ /* 0x000fe20003f06070 */
[----:B------:R-:W5:Y:S04]  /*b900*/  @P6 LDG.E.128 R216, desc[UR6][R16.64] ;  /* 0x0000000610d86981 */ /* 0x000f68000c1e1d00 */
[----:B--2---:R2:W-:Y:S01]  /*b910*/  @P6 STL.64 [R1+0x1c0], R64 ;  /* 0x0001c04001006387 */ /* 0x0045e20000100a00 */
[----:B------:R-:W-:-:S07]  /*b920*/  @P3 IMAD.WIDE.U32 R20, R2, 0x10, R20 ;  /* 0x0000001002143825 */ /* 0x000fce00078e0014 */
[----:B------:R-:W1:Y:S01]  /*b930*/  @P0 LDC.64 R6, c[0x0][0x438] ;  /* 0x00010e00ff060b82 */ /* 0x000e620000000a00 */
[----:B------:R0:W-:Y:S01]  /*b940*/  @P6 STL.64 [R1+0x1c8], R66 ;  /* 0x0001c84201006387 */ /* 0x0001e20000100a00 */
[----:B--2---:R-:W-:Y:S01]  /*b950*/  IMAD.MOV.U32 R64, RZ, RZ, R62 ;  /* 0x000000ffff407224 */ /* 0x004fe200078e003e */
[----:B------:R-:W-:Y:S02]  /*b960*/  MOV R65, R61 ;  /* 0x0000003d00417202 */ /* 0x000fe40000000f00 */
[----:B0-----:R-:W-:Y:S02]  /*b970*/  MOV R66, R60 ;  /* 0x0000003c00427202 */ /* 0x001fe40000000f00 */
        /* <DEDUP_REMOVED lines=12> */
[----:B------:R-:W-:-:S02]  /*ba40*/  MOV R55, R51 ;  /* 0x0000003300377202 */ /* 0x000fc40000000f00 */
[----:B------:R-:W-:Y:S02]  /*ba50*/  MOV R53, R49 ;  /* 0x0000003100357202 */ /* 0x000fe40000000f00 */
[----:B------:R-:W-:Y:S02]  /*ba60*/  MOV R52, R40 ;  /* 0x0000002800347202 */ /* 0x000fe40000000f00 */
[----:B------:R-:W-:Y:S01]  /*ba70*/  MOV R51, R39 ;  /* 0x0000002700337202 */ /* 0x000fe20000000f00 */
[----:B------:R-:W4:Y:S01]  /*ba80*/  LDL R40, [R1+0x174] ;  /* 0x0001740001287983 */ /* 0x000f220000100800 */
[----:B---3--:R-:W-:-:S03]  /*ba90*/  MOV R49, R35 ;  /* 0x0000002300317202 */ /* 0x008fc60000000f00 */
[----:B------:R-:W3:Y:S04]  /*baa0*/  LDL R39, [R1+0x178] ;  /* 0x0001780001277983 */ /* 0x000ee80000100800 */
[----:B------:R-:W3:Y:S04]  /*bab0*/  LDL R35, [R1+0x170] ;  /* 0x0001700001237983 */ /* 0x000ee80000100800 */
        /* <DEDUP_REMOVED lines=9> */
[----:B------:R-:W-:Y:S02]  /*bb50*/  MOV R60, R57 ;  /* 0x00000039003c7202 */ /* 0x000fe40000000f00 */
[----:B------:R-:W-:Y:S01]  /*bb60*/  MOV R62, R55 ;  /* 0x00000037003e7202 */ /* 0x000fe20000000f00 */
[----:B------:R-:W-:Y:S01]  /*bb70*/  IMAD.MOV.U32 R55, RZ, RZ, R52 ;  /* 0x000000ffff377224 */ /* 0x000fe200078e0034 */
[----:B------:R-:W-:Y:S02]  /*bb80*/  MOV R57, R54 ;  /* 0x0000003600397202 */ /* 0x000fe40000000f00 */
[----:B------:R-:W-:Y:S01]  /*bb90*/  MOV R56, R53 ;  /* 0x0000003500387202 */ /* 0x000fe20000000f00 */
[----:B------:R-:W-:Y:S01]  /*bba0*/  @P3 IMAD.WIDE.U32 R14, R2, 0x10, R24 ;  /* 0x00000010020e3825 */ /* 0x000fe200078e0018 */
[----:B------:R-:W-:Y:S01]  /*bbb0*/  MOV R58, R51 ;  /* 0x00000033003a7202 */ /* 0x000fe20000000f00 */
[----:B0-----:R-:W0:Y:S01]  /*bbc0*/  LDC.64 R20, c[0x0][0x3d0] ;  /* 0x0000f400ff147b82 */ /* 0x001e220000000a00 */
[----:B----4-:R-:W-:Y:S01]  /*bbd0*/  MOV R53, R40 ;  /* 0x0000002800357202 */ /* 0x010fe20000000f00 */
[----:B------:R-:W-:Y:S01]  /*bbe0*/  IMAD.MOV.U32 R51, RZ, RZ, R38 ;  /* 0x000000ffff337224 */ /* 0x000fe200078e0026 */
[----:B---3--:R-:W-:Y:S01]  /*bbf0*/  MOV R52, R39 ;  /* 0x0000002700347202 */ /* 0x008fe20000000f00 */
[----:B------:R-:W3:Y:S01]  /*bc00*/  LDL R38, [R1+0x168] ;  /* 0x0001680001267983 */ /* 0x000ee20000100800 */
[----:B------:R-:W-:-:S03]  /*bc10*/  MOV R54, R35 ;  /* 0x0000002300367202 */ /* 0x000fc60000000f00 */
[----:B------:R-:W4:Y:S01]  /*bc20*/  LDL R39, [R1+0x164] ;  /* 0x0001640001277983 */ /* 0x000f220000100800 */
[----:B------:R-:W-:Y:S01]  /*bc30*/  @P3 IMAD.WIDE.U32 R16, R2, 0x10, R4 ;  /* 0x0000001002103825 */ /* 0x000fe200078e0004 */
[----:B------:R-:W-:Y:S01]  /*bc40*/  ISETP.GE.U32.AND P1, PT, R0, 0x180, PT ;  /* 0x000001800000780c */ /* 0x000fe20003f26070 */
[----:B------:R-:W0:Y:S01]  /*bc50*/  LDC.64 R24, c[0x0][0x3d8] ;  /* 0x0000f600ff187b82 */ /* 0x000e220000000a00 */
[----:B------:R-:W3:Y:S04]  /*bc60*/  LDL R35, [R1+0x16c] ;  /* 0x00016c0001237983 */ /* 0x000ee80000100800 */
[----:B------:R-:W3:Y:S01]  /*bc70*/  LDL R40, [R1+0x160] ;  /* 0x0001600001287983 */ /* 0x000ee20000100800 */
[----:B------:R-:W-:Y:S02]  /*bc80*/  @P3 IADD3 R2, PT, PT, R2, 0x20, RZ ;  /* 0x0000002002023810 */ /* 0x000fe40007ffe0ff */
[----:B------:R-:W-:Y:S01]  /*bc90*/  ISETP.GE.U32.AND P2, PT, R0, 0x1a0, PT ;  /* 0x000001a00000780c */ /* 0x000fe20003f46070 */
[----:B------:R1:W5:Y:S03]  /*bca0*/  @P3 LDG.E.128 R220, desc[UR6][R16.64] ;  /* 0x0000000610dc3981 */ /* 0x000366000c1e1d00 */
[----:B------:R-:W0:Y:S01]  /*bcb0*/  @P1 LDC.64 R12, c[0x0][0x438] ;  /* 0x00010e00ff0c1b82 */ /* 0x000e220000000a00 */
[----:B--2---:R2:W-:Y:S01]  /*bcc0*/  @P3 STL.64 [R1+0x1a0], R64 ;  /* 0x0001a04001003387 */ /* 0x0045e20000100a00 */
[----:B------:R-:W-:-:S07]  /*bcd0*/  @P0 IMAD.WIDE.U32 R10, R2, 0x10, R28 ;  /* 0x00000010020a0825 */ /* 0x000fce00078e001c */
[----:B------:R-:W0:Y:S01]  /*bce0*/  @P2 LDC.64 R4, c[0x0][0x438] ;  /* 0x00010e00ff042b82 */ /* 0x000e220000000a00 */
[----:B------:R4:W-:Y:S01]  /*bcf0*/  @P3 STL.64 [R1+0x1a8], R66 ;  /* 0x0001a84201003387 */ /* 0x0009e20000100a00 */
[----:B-1----:R-:W-:-:S04]  /*bd00*/  @P0 IMAD.WIDE.U32 R18, R2, 0x10, R32 ;  /* 0x0000001002120825 */ /* 0x002fc800078e0020 */
[----:B------:R-:W-:Y:S01]  /*bd10*/  @P0 IMAD.WIDE.U32 R6, R2, 0x10, R6 ;  /* 0x0000001002060825 */ /* 0x000fe200078e0006 */
[C---:B------:R-:W-:Y:S01]  /*bd20*/  ISETP.GE.U32.AND P4, PT, R0.reuse, 0x1c0, PT ;  /* 0x000001c00000780c */ /* 0x040fe20003f86070 */
[----:B------:R-:W1:Y:S01]  /*bd30*/  LDC.64 R28, c[0x0][0x3d8] ;  /* 0x0000f600ff1c7b82 */ /* 0x000e620000000a00 */
[----:B--2---:R-:W-:Y:S01]  /*bd40*/  MOV R64, R62 ;  /* 0x0000003e00407202 */ /* 0x004fe20000000f00 */
[----:B------:R-:W-:Y:S01]  /*bd50*/  IMAD.MOV.U32 R65, RZ, RZ, R61 ;  /* 0x000000ffff417224 */ /* 0x000fe200078e003d */
[----:B----4-:R-:W-:Y:S02]  /*bd60*/  MOV R66, R60 ;  /* 0x0000003c00427202 */ /* 0x010fe40000000f00 */
[----:B------:R-:W-:Y:S01]  /*bd70*/  MOV R67, R59 ;  /* 0x0000003b00437202 */ /* 0x000fe20000000f00 */
[----:B------:R2:W5:Y:S01]  /*bd80*/  @P0 LDG.E.128 R224, desc[UR6][R6.64] ;  /* 0x0000000606e00981 */ /* 0x000562000c1e1d00 */
[----:B------:R-:W-:Y:S01]  /*bd90*/  ISETP.GE.U32.AND P6, PT, R0, 0x200, PT ;  /* 0x000002000000780c */ /* 0x000fe20003fc6070 */
[----:B------:R-:W4:Y:S03]  /*bda0*/  LDC.64 R16, c[0x0][0x3d0] ;  /* 0x0000f400ff107b82 */ /* 0x000f260000000a00 */
[----:B------:R3:W4:Y:S01]  /*bdb0*/  @P3 LDG.E.128 R64, desc[UR6][R14.64] ;  /* 0x000000060e403981 */ /* 0x000722000c1e1d00 */
[----:B------:R-:W-:Y:S01]  /*bdc0*/  MOV R60, R56 ;  /* 0x00000038003c7202 */ /* 0x000fe20000000f00 */
[----:B------:R-:W-:Y:S01]  /*bdd0*/  IMAD.MOV.U32 R61, RZ, RZ, R57 ;  /* 0x000000ffff3d7224 */ /* 0x000fe200078e0039 */
[----:B------:R-:W-:Y:S01]  /*bde0*/  MOV R59, R55 ;  /* 0x00000037003b7202 */ /* 0x000fe20000000f00 */
[----:B------:R-:W-:Y:S01]  /*bdf0*/  IMAD.MOV.U32 R57, RZ, RZ, R53 ;  /* 0x000000ffff397224 */ /* 0x000fe200078e0035 */
[----:B------:R-:W-:Y:S01]  /*be00*/  MOV R62, R58 ;  /* 0x0000003a003e7202 */ /* 0x000fe20000000f00 */
[----:B--2---:R-:W2:Y:S01]  /*be10*/  @P4 LDC.64 R6, c[0x0][0x438] ;  /* 0x00010e00ff064b82 */ /* 0x004ea20000000a00 */
[----:B------:R-:W-:-:S02]  /*be20*/  MOV R56, R52 ;  /* 0x0000003400387202 */ /* 0x000fc40000000f00 */
[----:B------:R-:W-:Y:S01]  /*be30*/  MOV R55, R51 ;  /* 0x0000003300377202 */ /* 0x000fe20000000f00 */
[----:B------:R-:W-:Y:S01]  /*be40*/  IMAD.MOV.U32 R53, RZ, RZ, R39 ;  /* 0x000000ffff357224 */ /* 0x000fe200078e0027 */
[----:B------:R-:W-:Y:S01]  /*be50*/  MOV R58, R54 ;  /* 0x00000036003a7202 */ /* 0x000fe20000000f00 */
[----:B------:R-:W2:Y:S01]  /*be60*/  LDL R39, [R1+0x104] ;  /* 0x0001040001277983 */ /* 0x000ea20000100800 */
[----:B---3--:R-:W-:Y:S01]  /*be70*/  MOV R52, R38 ;  /* 0x0000002600347202 */ /* 0x008fe20000000f00 */
[----:B------:R-:W3:Y:S01]  /*be80*/  LDC.64 R14, c[0x0][0x3d0] ;  /* 0x0000f400ff0e7b82 */ /* 0x000ee20000000a00 */
[----:B------:R-:W-:Y:S01]  /*be90*/  MOV R51, R35 ;  /* 0x0000002300337202 */ /* 0x000fe20000000f00 */
[----:B------:R-:W-:Y:S01]  /*bea0*/  IMAD.MOV.U32 R35, RZ, RZ, R3 ;  /* 0x000000ffff237224 */ /* 0x000fe200078e0003 */
[----:B------:R-:W-:Y:S01]  /*beb0*/  MOV R54, R40 ;  /* 0x0000002800367202 */ /* 0x000fe20000000f00 */
[----:B------:R-:W3:Y:S01]  /*bec0*/  LDL R3, [R1+0x114] ;  /* 0x0001140001037983 */ /* 0x000ee20000100800 */
[----:B------:R-:W-:-:S03]  /*bed0*/  MOV R38, R34 ;  /* 0x0000002200267202 */ /* 0x000fc60000000f00 */
[----:B------:R-:W3:Y:S01]  /*bee0*/  LDL R34, [R1+0x100] ;  /* 0x0001000001227983 */ /* 0x000ee20000100800 */
[----:B------:R-:W1:Y:S03]  /*bef0*/  LDC.64 R32, c[0x0][0x3d0] ;  /* 0x0000f400ff207b82 */ /* 0x000e660000000a00 */
[----:B------:R-:W3:Y:S04]  /*bf00*/  LDL R40, [R1+0x110] ;  /* 0x0001100001287983 */ /* 0x000ee80000100800 */
[----:B----4-:R4:W-:Y:S04]  /*bf10*/  @P3 STL.64 [R1+0x190], R64 ;  /* 0x0001904001003387 */ /* 0x0109e80000100a00 */
[----:B------:R0:W-:Y:S01]  /*bf20*/  @P3 STL.64 [R1+0x198], R66 ;  /* 0x0001984201003387 */ /* 0x0001e20000100a00 */
[----:B----4-:R-:W-:-:S02]  /*bf30*/  MOV R64, R62 ;  /* 0x0000003e00407202 */ /* 0x010fc40000000f00 */
        /* <DEDUP_REMOVED lines=18> */
[----:B0-----:R-:W-:-:S02]  /*c060*/  MOV R64, R62 ;  /* 0x0000003e00407202 */ /* 0x001fc40000000f00 */
[----:B------:R-:W-:Y:S01]  /*c070*/  MOV R65, R61 ;  /* 0x0000003d00417202 */ /* 0x000fe20000000f00 */
[----:B----4-:R-:W-:Y:S01]  /*c080*/  IMAD.MOV.U32 R66, RZ, RZ, R60 ;  /* 0x000000ffff427224 */ /* 0x010fe200078e003c */
[----:B------:R-:W-:-:S06]  /*c090*/  MOV R67, R59 ;  /* 0x0000003b00437202 */ /* 0x000fcc0000000f00 */
[----:B------:R0:W4:Y:S01]  /*c0a0*/  @P0 LDG.E.128 R64, desc[UR6][R18.64] ;  /* 0x0000000612400981 */ /* 0x000122000c1e1d00 */
[----:B------:R-:W-:Y:S01]  /*c0b0*/  MOV R62, R58 ;  /* 0x0000003a003e7202 */ /* 0x000fe20000000f00 */
[----:B------:R-:W-:Y:S01]  /*c0c0*/  IMAD.MOV.U32 R60, RZ, RZ, R56 ;  /* 0x000000ffff3c7224 */ /* 0x000fe200078e0038 */
[----:B------:R-:W-:Y:S01]  /*c0d0*/  MOV R61, R57 ;  /* 0x00000039003d7202 */ /* 0x000fe20000000f00 */
[----:B--2---:R-:W-:Y:S01]  /*c0e0*/  IMAD.MOV.U32 R56, RZ, RZ, R52 ;  /* 0x000000ffff387224 */ /* 0x004fe200078e0034 */
[----:B------:R-:W-:Y:S01]  /*c0f0*/  MOV R59, R55 ;  /* 0x00000037003b7202 */ /* 0x000fe20000000f00 */
[----:B------:R-:W2:Y:S01]  /*c100*/  LDL R52, [R1+0x148] ;  /* 0x0001480001347983 */ /* 0x000ea20000100800 */
[----:B------:R-:W-:Y:S02]  /*c110*/  @P0 IADD3 R2, PT, PT, R2, 0x20, RZ ;  /* 0x0000002002020810 */ /* 0x000fe40007ffe0ff */
[----:B---3--:R-:W-:Y:S01]  /*c120*/  MOV R58, R54 ;  /* 0x00000036003a7202 */ /* 0x008fe20000000f00 */
[----:B0-----:R-:W0:Y:S01]  /*c130*/  @P6 LDC.64 R18, c[0x0][0x438] ;  /* 0x00010e00ff126b82 */ /* 0x001e220000000a00 */
[----:B------:R-:W-:Y:S01]  /*c140*/  MOV R57, R53 ;  /* 0x0000003500397202 */ /* 0x000fe20000000f00 */
[----:B------:R-:W3:Y:S01]  /*c150*/  LDL R54, [R1+0x140] ;  /* 0x0001400001367983 */ /* 0x000ee20000100800 */
[----:B------:R-:W-:-:S03]  /*c160*/  MOV R55, R51 ;  /* 0x0000003300377202 */ /* 0x000fc60000000f00 */
[----:B------:R-:W3:Y:S04]  /*c170*/  LDL R53, [R1+0x144] ;  /* 0x0001440001357983 */ /* 0x000ee80000100800 */
[----:B------:R-:W3:Y:S01]  /*c180*/  LDL R51, [R1+0x14c] ;  /* 0x00014c0001337983 */ /* 0x000ee20000100800 */
[----:B------:R-:W-:Y:S01]  /*c190*/  @P1 IMAD.WIDE.U32 R10, R2, 0x10, R26 ;  /* 0x00000010020a1825 */ /* 0x000fe200078e001a */
[----:B------:R-:W-:Y:S01]  /*c1a0*/  ISETP.GE.U32.AND P3, PT, R0, 0x1e0, PT ;  /* 0x000001e00000780c */ /* 0x000fe20003f66070 */
[----:B------:R-:W1:Y:S01]  /*c1b0*/  LDC.64 R26, c[0x0][0x3d8] ;  /* 0x0000f600ff1a7b82 */ /* 0x000e620000000a00 */
[----:B----4-:R4:W-:Y:S04]  /*c1c0*/  @P0 STL.64 [R1+0x170], R64 ;  /* 0x0001704001000387 */ /* 0x0109e80000100a00 */
[----:B------:R0:W-:Y:S01]  /*c1d0*/  @P0 STL.64 [R1+0x178], R66 ;  /* 0x0001784201000387 */ /* 0x0001e20000100a00 */
[----:B----4-:R-:W-:-:S02]  /*c1e0*/  MOV R64, R62 ;  /* 0x0000003e00407202 */ /* 0x010fc40000000f00 */
[----:B------:R-:W-:Y:S01]  /*c1f0*/  MOV R65, R61 ;  /* 0x0000003d00417202 */ /* 0x000fe20000000f00 */
[----:B0-----:R-:W-:Y:S01]  /*c200*/  IMAD.MOV.U32 R66, RZ, RZ, R60 ;  /* 0x000000ffff427224 */ /* 0x001fe200078e003c */
[----:B------:R-:W-:-:S06]  /*c210*/  MOV R67, R59 ;  /* 0x0000003b00437202 */ /* 0x000fcc0000000f00 */
[----:B------:R0:W4:Y:S01]  /*c220*/  @P1 LDG.E.128 R64, desc[UR6][R10.64] ;  /* 0x000000060a401981 */ /* 0x000122000c1e1d00 */
[----:B------:R-:W-:Y:S01]  /*c230*/  MOV R62, R58 ;  /* 0x0000003a003e7202 */ /* 0x000fe20000000f00 */
[----:B------:R-:W-:Y:S01]  /*c240*/  IMAD.MOV.U32 R60, RZ, RZ, R56 ;  /* 0x000000ffff3c7224 */ /* 0x000fe200078e0038 */
[----:B------:R-:W-:Y:S01]  /*c250*/  MOV R61, R57 ;  /* 0x00000039003d7202 */ /* 0x000fe20000000f00 */
[----:B--2---:R-:W-:Y:S01]  /*c260*/  IMAD.MOV.U32 R56, RZ, RZ, R52 ;  /* 0x000000ffff387224 */ /* 0x004fe200078e0034 */
[----:B------:R-:W-:Y:S01]  /*c270*/  MOV R59, R55 ;  /* 0x00000037003b7202 */ /* 0x000fe20000000f00 */
[----:B------:R-:W-:Y:S01]  /*c280*/  IMAD.MOV.U32 R52, RZ, RZ, R37 ;  /* 0x000000ffff347224 */ /* 0x000fe200078e0025 */
[----:B---3--:R-:W-:Y:S01]  /*c290*/  MOV R58, R54 ;  /* 0x00000036003a7202 */ /* 0x008fe20000000f00 */
[----:B------:R-:W2:Y:S01]  /*c2a0*/  LDL R37, [R1+0xb8] ;  /* 0x0000b80001257983 */ /* 0x000ea20000100800 */
[----:B------:R-:W-:Y:S01]  /*c2b0*/  MOV R57, R53 ;  /* 0x0000003500397202 */ /* 0x000fe20000000f00 */
[----:B------:R-:W-:Y:S01]  /*c2c0*/  @P1 IMAD.WIDE.U32 R22, R2, 0x10, R22 ;  /* 0x0000001002161825 */ /* 0x000fe200078e0016 */
[----:B------:R-:W-:Y:S01]  /*c2d0*/  MOV R55, R51 ;  /* 0x0000003300377202 */ /* 0x000fe20000000f00 */
[----:B0-----:R-:W0:Y:S01]  /*c2e0*/  @P3 LDC.64 R10, c[0x0][0x438] ;  /* 0x00010e00ff0a3b82 */ /* 0x001e220000000a00 */
[----:B------:R-:W-:-:S02]  /*c2f0*/  MOV R54, R50 ;  /* 0x0000003200367202 */ /* 0x000fc40000000f00 */
[----:B------:R-:W-:Y:S01]  /*c300*/  MOV R53, R49 ;  /* 0x0000003100357202 */ /* 0x000fe20000000f00 */
[----:B------:R-:W3:Y:S01]  /*c310*/  LDL R50, [R1+0xb4] ;  /* 0x0000b40001327983 */ /* 0x000ee20000100800 */
[----:B------:R-:W-:-:S03]  /*c320*/  MOV R51, R36 ;  /* 0x0000002400337202 */ /* 0x000fc60000000f00 */
[----:B------:R-:W2:Y:S04]  /*c330*/  LDL R36, [R1+0xbc] ;  /* 0x0000bc0001247983 */ /* 0x000ea80000100800 */
[----:B------:R-:W2:Y:S04]  /*c340*/  LDL R49, [R1+0xb0] ;  /* 0x0000b00001317983 */ /* 0x000ea80000100800 */
[----:B----4-:R4:W-:Y:S04]  /*c350*/  @P1 STL.64 [R1+0x160], R64 ;  /* 0x0001604001001387 */ /* 0x0109e80000100a00 */
[----:B------:R1:W-:Y:S01]  /*c360*/  @P1 STL.64 [R1+0x168], R66 ;  /* 0x0001684201001387 */ /* 0x0003e20000100a00 */
[----:B----4-:R-:W-:-:S02]  /*c370*/  MOV R64, R62 ;  /* 0x0000003e00407202 */ /* 0x010fc40000000f00 */
[----:B------:R-:W-:Y:S01]  /*c380*/  MOV R65, R61 ;  /* 0x0000003d00417202 */ /* 0x000fe20000000f00 */
[----:B-1----:R-:W-:Y:S01]  /*c390*/  IMAD.MOV.U32 R66, RZ, RZ, R60 ;  /* 0x000000ffff427224 */ /* 0x002fe200078e003c */
[----:B------:R-:W-:-:S06]  /*c3a0*/  MOV R67, R59 ;  /* 0x0000003b00437202 */ /* 0x000fcc0000000f00 */
[----:B------:R-:W4:Y:S01]  /*c3b0*/  @P1 LDG.E.128 R64, desc[UR6][R22.64] ;  /* 0x0000000616401981 */ /* 0x000f22000c1e1d00 */
        /* <DEDUP_REMOVED lines=8> */
[----:B------:R-:W4:Y:S01]  /*c440*/  LDL R52, [R1+0x94] ;  /* 0x0000940001347983 */ /* 0x000f220000100800 */
[----:B------:R-:W-:Y:S01]  /*c450*/  MOV R55, R51 ;  /* 0x0000003300377202 */ /* 0x000fe20000000f00 */
[----:B------:R-:W-:Y:S01]  /*c460*/  @P1 VIADD R2, R2, 0x20 ;  /* 0x0000002002021836 */ /* 0x000fe20000000000 */
[----:B---3--:R-:W-:Y:S01]  /*c470*/  MOV R54, R50 ;  /* 0x0000003200367202 */ /* 0x008fe20000000f00 */
[----:B------:R-:W3:Y:S01]  /*c480*/  LDL R51, [R1+0x98] ;  /* 0x0000980001337983 */ /* 0x000ee20000100800 */
[----:B--2---:R-:W-:-:S03]  /*c490*/  MOV R53, R49 ;  /* 0x0000003100357202 */ /* 0x004fc60000000f00 */
[----:B------:R-:W2:Y:S04]  /*c4a0*/  LDL R50, [R1+0x9c] ;  /* 0x00009c0001327983 */ /* 0x000ea80000100800 */
[----:B------:R-:W2:Y:S01]  /*c4b0*/  LDL R49, [R1+0x90] ;  /* 0x0000900001317983 */ /* 0x000ea20000100800 */
[----:B------:R-:W-:-:S03]  /*c4c0*/  @P2 IMAD.WIDE.U32 R20, R2, 0x10, R20 ;  /* 0x0000001002142825 */ /* 0x000fc600078e0014 */
[----:B------:R1:W5:Y:S04]  /*c4d0*/  @P1 LDG.E.128 R228, desc[UR6][R12.64] ;  /* 0x000000060ce41981 */ /* 0x000368000c1e1d00 */
[----:B----4-:R4:W-:Y:S04]  /*c4e0*/  @P1 STL.64 [R1+0x150], R64 ;  /* 0x0001504001001387 */ /* 0x0109e80000100a00 */
[----:B------:R0:W-:Y:S01]  /*c4f0*/  @P1 STL.64 [R1+0x158], R66 ;  /* 0x0001584201001387 */ /* 0x0001e20000100a00 */
[----:B----4-:R-:W-:Y:S02]  /*c500*/  MOV R64, R62 ;  /* 0x0000003e00407202 */ /* 0x010fe40000000f00 */
[----:B------:R-:W-:-:S02]  /*c510*/  MOV R65, R61 ;  /* 0x0000003d00417202 */ /* 0x000fc40000000f00 */
[----:B0-----:R-:W-:Y:S01]  /*c520*/  MOV R66, R60 ;  /* 0x0000003c00427202 */ /* 0x001fe20000000f00 */
[----:B------:R-:W-:-:S06]  /*c530*/  IMAD.MOV.U32 R67, RZ, RZ, R59 ;  /* 0x000000ffff437224 */ /* 0x000fcc00078e003b */
[----:B------:R0:W4:Y:S01]  /*c540*/  @P2 LDG.E.128 R64, desc[UR6][R20.64] ;  /* 0x0000000614402981 */ /* 0x000122000c1e1d00 */
[----:B------:R-:W-:Y:S02]  /*c550*/  MOV R61, R57 ;  /* 0x00000039003d7202 */ /* 0x000fe40000000f00 */
[----:B------:R-:W-:Y:S01]  /*c560*/  MOV R57, R53 ;  /* 0x0000003500397202 */ /* 0x000fe20000000f00 */
[----:B------:R-:W-:Y:S01]  /*c570*/  IMAD.MOV.U32 R59, RZ, RZ, R55 ;  /* 0x000000ffff3b7224 */ /* 0x000fe200078e0037 */
[----:B------:R-:W-:Y:S02]  /*c580*/  MOV R62, R58 ;  /* 0x0000003a003e7202 */ /* 0x000fe40000000f00 */
[----:B------:R-:W-:Y:S02]  /*c590*/  MOV R53, R52 ;  /* 0x0000003400357202 */ /* 0x000fe40000000f00 */
[----:B------:R-:W-:Y:S01]  /*c5a0*/  MOV R58, R54 ;  /* 0x00000036003a7202 */ /* 0x000fe20000000f00 */
[----:B---3--:R-:W-:Y:S01]  /*c5b0*/  IMAD.MOV.U32 R54, RZ, RZ, R51 ;  /* 0x000000ffff367224 */ /* 0x008fe200078e0033 */
[----:B--2---:R-:W-:Y:S01]  /*c5c0*/  MOV R52, R49 ;  /* 0x0000003100347202 */ /* 0x004fe20000000f00 */
[----:B-1----:R-:W-:Y:S01]  /*c5d0*/  @P2 IMAD.WIDE.U32 R12, R2, 0x10, R24 ;  /* 0x00000010020c2825 */ /* 0x002fe200078e0018 */
[----:B------:R-:W-:Y:S01]  /*c5e0*/  MOV R60, R56 ;  /* 0x00000038003c7202 */ /* 0x000fe20000000f00 */
[----:B0-----:R-:W0:Y:S01]  /*c5f0*/  LDC.64 R20, c[0x0][0x3d8] ;  /* 0x0000f600ff147b82 */ /* 0x001e220000000a00 */
[----:B------:R-:W-:Y:S01]  /*c600*/  MOV R55, R50 ;  /* 0x0000003200377202 */ /* 0x000fe20000000f00 */
[----:B------:R-:W-:Y:S01]  /*c610*/  IMAD.MOV.U32 R50, RZ, RZ, R47 ;  /* 0x000000ffff327224 */ /* 0x000fe200078e002f */
[----:B------:R-:W-:Y:S01]  /*c620*/  MOV R49, R48 ;  /* 0x0000003000317202 */ /* 0x000fe20000000f00 */
[----:B------:R-:W-:Y:S01]  /*c630*/  IMAD.MOV.U32 R47, RZ, RZ, R43 ;  /* 0x000000ffff2f7224 */ /* 0x000fe200078e002b */
[----:B------:R-:W-:-:S02]  /*c640*/  MOV R51, R46 ;  /* 0x0000002e00337202 */ /* 0x000fc40000000f00 */
[----:B------:R-:W-:Y:S02]  /*c650*/  MOV R48, R45 ;  /* 0x0000002d00307202 */ /* 0x000fe40000000f00 */
[----:B------:R-:W-:Y:S01]  /*c660*/  MOV R56, R44 ;  /* 0x0000002c00387202 */ /* 0x000fe20000000f00 */
[----:B------:R-:W-:Y:S01]  /*c670*/  IMAD.MOV.U32 R43, RZ, RZ, R39 ;  /* 0x000000ffff2b7224 */ /* 0x000fe200078e0027 */
[----:B------:R-:W-:Y:S01]  /*c680*/  MOV R46, R42 ;  /* 0x0000002a002e7202 */ /* 0x000fe20000000f00 */
[----:B------:R-:W2:Y:S01]  /*c690*/  LDL R39, [R1+0x120] ;  /* 0x0001200001277983 */ /* 0x000ea20000100800 */
[----:B------:R-:W-:Y:S02]  /*c6a0*/  MOV R45, R41 ;  /* 0x00000029002d7202 */ /* 0x000fe40000000f00 */
[----:B------:R-:W-:Y:S02]  /*c6b0*/  MOV R44, R40 ;  /* 0x00000028002c7202 */ /* 0x000fe40000000f00 */
        /* <DEDUP_REMOVED lines=8> */
[----:B-1----:R-:W-:Y:S01]  /*c740*/  IMAD.MOV.U32 R64, RZ, RZ, R62 ;  /* 0x000000ffff407224 */ /* 0x002fe200078e003e */
[----:B------:R-:W-:-:S02]  /*c750*/  MOV R65, R61 ;  /* 0x0000003d00417202 */ /* 0x000fc40000000f00 */
[----:B----4-:R-:W-:Y:S02]  /*c760*/  MOV R66, R60 ;  /* 0x0000003c00427202 */ /* 0x010fe40000000f00 */
[----:B------:R-:W-:-:S06]  /*c770*/  MOV R67, R59 ;  /* 0x0000003b00437202 */ /* 0x000fcc0000000f00 */
[----:B------:R-:W4:Y:S01]  /*c780*/  @P2 LDG.E.128 R64, desc[UR6][R12.64] ;  /* 0x000000060c402981 */ /* 0x000f22000c1e1d00 */
[----:B------:R-:W-:Y:S01]  /*c790*/  IMAD.MOV.U32 R61, RZ, RZ, R58 ;  /* 0x000000ffff3d7224 */ /* 0x000fe200078e003a */
[----:B------:R-:W-:Y:S01]  /*c7a0*/  MOV R62, R57 ;  /* 0x00000039003e7202 */ /* 0x000fe20000000f00 */
[----:B------:R-:W-:Y:S01]  /*c7b0*/  IMAD.MOV.U32 R58, RZ, RZ, R46 ;  /* 0x000000ffff3a7224 */ /* 0x000fe200078e002e */
[----:B------:R-:W-:Y:S02]  /*c7c0*/  MOV R59, R47 ;  /* 0x0000002f003b7202 */ /* 0x000fe40000000f00 */
[----:B------:R-:W-:Y:S02]  /*c7d0*/  MOV R60, R56 ;  /* 0x00000038003c7202 */ /* 0x000fe40000000f00 */
[----:B------:R-:W-:Y:S01]  /*c7e0*/  MOV R57, R45 ;  /* 0x0000002d00397202 */ /* 0x000fe20000000f00 */
[----:B------:R-:W-:Y:S01]  /*c7f0*/  IMAD.MOV.U32 R69, RZ, RZ, R59 ;  /* 0x000000ffff457224 */ /* 0x000fe200078e003b */
[----:B------:R-:W-:-:S02]  /*c800*/  MOV R68, R60 ;  /* 0x0000003c00447202 */ /* 0x000fc40000000f00 */
[----:B------:R-:W-:Y:S02]  /*c810*/  MOV R70, R58 ;  /* 0x0000003a00467202 */ /* 0x000fe40000000f00 */
[----:B------:R-:W-:-:S06]  /*c820*/  MOV R71, R57 ;  /* 0x0000003900477202 */ /* 0x000fcc0000000f00 */
[----:B------:R-:W4:Y:S01]  /*c830*/  @P5 LDG.E.128 R68, desc[UR6][R8.64] ;  /* 0x0000000608445981 */ /* 0x000f22000c1e1d00 */
[----:B------:R-:W-:Y:S01]  /*c840*/  MOV R56, R44 ;  /* 0x0000002c00387202 */ /* 0x000fe20000000f00 */
[----:B------:R-:W-:Y:S01]  /*c850*/  IMAD.MOV.U32 R46, RZ, RZ, R42 ;  /* 0x000000ffff2e7224 */ /* 0x000fe200078e002a */
[----:B------:R-:W-:Y:S01]  /*c860*/  MOV R44, R40 ;  /* 0x00000028002c7202 */ /* 0x000fe20000000f00 */
[----:B---3--:R-:W-:Y:S01]  /*c870*/  IMAD.MOV.U32 R42, RZ, RZ, R38 ;  /* 0x000000ffff2a7224 */ /* 0x008fe200078e0026 */
[----:B------:R-:W-:Y:S01]  /*c880*/  MOV R47, R43 ;  /* 0x0000002b002f7202 */ /* 0x000fe20000000f00 */
[----:B------:R-:W3:Y:S01]  /*c890*/  LDL R38, [R1+0x74] ;  /* 0x0000740001267983 */ /* 0x000ee20000100800 */
[----:B------:R-:W-:Y:S02]  /*c8a0*/  MOV R45, R41 ;  /* 0x00000029002d7202 */ /* 0x000fe40000000f00 */
[----:B--2---:R-:W-:Y:S02]  /*c8b0*/  MOV R40, R34 ;  /* 0x0000002200287202 */ /* 0x004fe40000000f00 */
[----:B------:R-:W-:Y:S01]  /*c8c0*/  MOV R43, R39 ;  /* 0x00000027002b7202 */ /* 0x000fe20000000f00 */
[----:B------:R-:W2:Y:S01]  /*c8d0*/  LDL R34, [R1+0x7c] ;  /* 0x00007c0001227983 */ /* 0x000ea20000100800 */
[----:B------:R-:W-:Y:S01]  /*c8e0*/  MOV R41, R35 ;  /* 0x0000002300297202 */ /* 0x000fe20000000f00 */
[----:B------:R-:W-:-:S02]  /*c8f0*/  @P2 IMAD.WIDE.U32 R4, R2, 0x10, R4 ;  /* 0x0000001002042825 */ /* 0x000fc400078e0004 */
[----:B------:R-:W2:Y:S01]  /*c900*/  LDL R39, [R1+0x70] ;  /* 0x0000700001277983 */ /* 0x000ea20000100800 */
[----:B------:R-:W-:-:S03]  /*c910*/  MOV R63, R40 ;  /* 0x00000028003f7202 */ /* 0x000fc60000000f00 */
[----:B------:R-:W2:Y:S01]  /*c920*/  LDL R35, [R1+0x78] ;  /* 0x0000780001237983 */ /* 0x000ea20000100800 */
[----:B------:R-:W-:Y:S01]  /*c930*/  @P2 IADD3 R2, PT, PT, R2, 0x20, RZ ;  /* 0x0000002002022810 */ /* 0x000fe20007ffe0ff */
[----:B------:R-:W-:Y:S01]  /*c940*/  IMAD.MOV.U32 R75, RZ, RZ, R63 ;  /* 0x000000ffff4b7224 */ /* 0x000fe200078e003f */
[----:B------:R-:W-:Y:S01]  /*c950*/  MOV R59, R47 ;  /* 0x0000002f003b7202 */ /* 0x000fe20000000f00 */
[----:B------:R-:W-:Y:S01]  /*c960*/  IMAD.MOV.U32 R58, RZ, RZ, R46 ;  /* 0x000000ffff3a7224 */ /* 0x000fe200078e002e */
[----:B------:R-:W-:Y:S01]  /*c970*/  MOV R57, R45 ;  /* 0x0000002d00397202 */ /* 0x000fe20000000f00 */
[----:B------:R-:W-:Y:S01]  /*c980*/  @P4 IMAD.WIDE.U32 R14, R2, 0x10, R14 ;  /* 0x00000010020e4825 */ /* 0x000fe200078e000e */
[----:B------:R-:W-:Y:S01]  /*c990*/  MOV R60, R44 ;  /* 0x0000002c003c7202 */ /* 0x000fe20000000f00 */
[----:B------:R1:W5:Y:S04]  /*c9a0*/  @P2 LDG.E.128 R232, desc[UR6][R4.64] ;  /* 0x0000000604e82981 */ /* 0x000368000c1e1d00 */
[----:B----4-:R4:W-:Y:S04]  /*c9b0*/  @P2 STL.64 [R1+0x130], R64 ;  /* 0x0001304001002387 */ /* 0x0109e80000100a00 */
[----:B------:R0:W-:Y:S04]  /*c9c0*/  @P2 STL.64 [R1+0x138], R66 ;  /* 0x0001384201002387 */ /* 0x0001e80000100a00 */
[----:B------:R-:W2:Y:S01]  /*c9d0*/  LDL R44, [R1+0x20] ;  /* 0x00002000012c7983 */ /* 0x000ea20000100800 */
[----:B----4-:R-:W-:Y:S01]  /*c9e0*/  IMAD.MOV.U32 R65, RZ, RZ, R42 ;  /* 0x000000ffff417224 */ /* 0x010fe200078e002a */
[----:B------:R-:W-:-:S02]  /*c9f0*/  MOV R64, R41 ;  /* 0x0000002900407202 */ /* 0x000fc40000000f00 */
[----:B------:R-:W4:Y:S01]  /*ca00*/  LDL R45, [R1+0x24] ;  /* 0x00002400012d7983 */ /* 0x000f220000100800 */
[----:B0-----:R-:W-:Y:S02]  /*ca10*/  MOV R66, R43 ;  /* 0x0000002b00427202 */ /* 0x001fe40000000f00 */
[----:B------:R-:W-:Y:S01]  /*ca20*/  MOV R73, R65 ;  /* 0x0000004100497202 */ /* 0x000fe20000000f00 */
[----:B------:R-:W4:Y:S01]  /*ca30*/  LDL R46, [R1+0x28] ;  /* 0x00002800012e7983 */ /* 0x000f220000100800 */
[----:B------:R-:W-:Y:S02]  /*ca40*/  MOV R72, R66 ;  /* 0x0000004200487202 */ /* 0x000fe40000000f00 */
[----:B------:R-:W-:Y:S01]  /*ca50*/  MOV R74, R64 ;  /* 0x00000040004a7202 */ /* 0x000fe20000000f00 */
[----:B------:R-:W4:Y:S05]  /*ca60*/  LDL R47, [R1+0x2c] ;  /* 0x00002c00012f7983 */ /* 0x000f2a0000100800 */
[----:B------:R-:W3:Y:S01]  /*ca70*/  @P4 LDG.E.128 R72, desc[UR6][R14.64] ;  /* 0x000000060e484981 */ /* 0x000ee2000c1e1d00 */
[----:B------:R-:W-:-:S02]  /*ca80*/  MOV R64, R62 ;  /* 0x0000003e00407202 */ /* 0x000fc40000000f00 */
[----:B------:R-:W-:Y:S01]  /*ca90*/  MOV R65, R61 ;  /* 0x0000003d00417202 */ /* 0x000fe20000000f00 */
[----:B------:R0:W-:Y:S04]  /*caa0*/  @P5 STL.64 [R1+0x2b0], R68 ;  /* 0x0002b04401005387 */ /* 0x0001e80000100a00 */
[----:B------:R-:W-:Y:S04]  /*cab0*/  @P5 STL.64 [R1+0x2b8], R70 ;  /* 0x0002b84601005387 */ /* 0x000fe80000100a00 */
[----:B------:R-:W2:Y:S04]  /*cac0*/  LDL R63, [R1+0x4] ;  /* 0x00000400013f7983 */ /* 0x000ea80000100800 */
[----:B------:R-:W4:Y:S04]  /*cad0*/  LDL R62, [R1+0x8] ;  /* 0x00000800013e7983 */ /* 0x000f280000100800 */
[----:B------:R-:W4:Y:S04]  /*cae0*/  LDL R61, [R1+0xc] ;  /* 0x00000c00013d7983 */ /* 0x000f280000100800 */
[----:B0-----:R-:W4:Y:S04]  /*caf0*/  LDL R68, [R1] ;  /* 0x0000000001447983 */ /* 0x001f280000100800 */
[----:B------:R-:W4:Y:S01]  /*cb00*/  LDL R94, [R1+0x118] ;  /* 0x00011800015e7983 */ /* 0x000f220000100800 */
[----:B------:R-:W-:Y:S01]  /*cb10*/  MOV R88, R60 ;  /* 0x0000003c00587202 */ /* 0x000fe20000000f00 */
[----:B------:R-:W-:Y:S01]  /*cb20*/  IMAD.MOV.U32 R91, RZ, RZ, R57 ;  /* 0x000000ffff5b7224 */ /* 0x000fe200078e0039 */
[----:B------:R-:W-:-:S02]  /*cb30*/  MOV R89, R59 ;  /* 0x0000003b00597202 */ /* 0x000fc40000000f00 */
[----:B------:R-:W-:Y:S02]  /*cb40*/  MOV R90, R58 ;  /* 0x0000003a005a7202 */ /* 0x000fe40000000f00 */
[----:B------:R-:W-:Y:S01]  /*cb50*/  MOV R92, R56 ;  /* 0x00000038005c7202 */ /* 0x000fe20000000f00 */
[----:B---3--:R0:W-:Y:S04]  /*cb60*/  @P4 STL.64 [R1+0x120], R72 ;  /* 0x0001204801004387 */ /* 0x0081e80000100a00 */
[----:B------:R3:W-:Y:S04]  /*cb70*/  @P4 STL.64 [R1+0x128], R74 ;  /* 0x0001284a01004387 */ /* 0x0007e80000100a00 */
        /* <DEDUP_REMOVED lines=8> */
[----:B------:R-:W3:Y:S01]  /*cc00*/  LDL R87, [R1+0xfc] ;  /* 0x0000fc0001577983 */ /* 0x000ee20000100800 */
[----:B--2---:R-:W-:-:S03]  /*cc10*/  MOV R69, R63 ;  /* 0x0000003f00457202 */ /* 0x004fc60000000f00 */
[----:B------:R-:W2:Y:S01]  /*cc20*/  LDL R80, [R1+0xe0] ;  /* 0x0000e00001507983 */ /* 0x000ea20000100800 */
[----:B----4-:R-:W-:-:S03]  /*cc30*/  MOV R70, R62 ;  /* 0x0000003e00467202 */ /* 0x010fc60000000f00 */
[----:B------:R-:W2:Y:S01]  /*cc40*/  LDL R81, [R1+0xe4] ;  /* 0x0000e40001517983 */ /* 0x000ea20000100800 */
[----:B------:R-:W-:-:S03]  /*cc50*/  IMAD.MOV.U32 R71, RZ, RZ, R61 ;  /* 0x000000ffff477224 */ /* 0x000fc600078e003d */
[----:B------:R-:W2:Y:S04]  /*cc60*/  LDL R82, [R1+0xe8] ;  /* 0x0000e80001527983 */ /* 0x000ea80000100800 */
[----:B------:R-:W2:Y:S04]  /*cc70*/  LDL R83, [R1+0xec] ;  /* 0x0000ec0001537983 */ /* 0x000ea80000100800 */
        /* <DEDUP_REMOVED lines=13> */
[----:B------:R-:W-:Y:S01]  /*cd50*/  IMAD.MOV.U32 R41, RZ, RZ, R38 ;  /* 0x000000ffff297224 */ /* 0x000fe200078e0026 */
[----:B------:R-:W-:-:S02]  /*cd60*/  MOV R40, R39 ;  /* 0x0000002700287202 */ /* 0x000fc40000000f00 */
[----:B------:R-:W0:Y:S01]  /*cd70*/  LDC.64 R38, c[0x0][0x3d8] ;  /* 0x0000f600ff267b82 */ /* 0x000e220000000a00 */
[----:B------:R-:W-:Y:S02]  /*cd80*/  MOV R42, R35 ;  /* 0x00000023002a7202 */ /* 0x000fe40000000f00 */
[----:B------:R-:W-:Y:S02]  /*cd90*/  MOV R43, R34 ;  /* 0x00000022002b7202 */ /* 0x000fe40000000f00 */
[----:B------:R-:W-:-:S03]  /*cda0*/  ISETP.GE.U32.AND P1, PT, R0, 0x240, PT ;  /* 0x000002400000780c */ /* 0x000fc60003f26070 */
[----:B------:R-:W0:Y:S01]  /*cdb0*/  LDC.64 R34, c[0x0][0x3d0] ;  /* 0x0000f400ff227b82 */ /* 0x000e220000000a00 */
[----:B------:R-:W-:-:S04]  /*cdc0*/  @P4 IMAD.WIDE.U32 R6, R2, 0x10, R6 ;  /* 0x0000001002064825 */ /* 0x000fc800078e0006 */
[----:B-1----:R-:W-:Y:S01]  /*cdd0*/  @P4 IMAD.WIDE.U32 R4, R2, 0x10, R26 ;  /* 0x0000001002044825 */ /* 0x002fe200078e001a */
[----:B------:R-:W-:Y:S01]  /*cde0*/  ISETP.GE.U32.AND P2, PT, R0, 0x260, PT ;  /* 0x000002600000780c */ /* 0x000fe20003f46070 */
[----:B------:R0:W5:Y:S01]  /*cdf0*/  @P4 LDG.E.128 R236, desc[UR6][R6.64] ;  /* 0x0000000606ec4981 */ /* 0x000162000c1e1d00 */
[----:B------:R-:W1:Y:S01]  /*ce00*/  @P0 LDC.64 R24, c[0x0][0x438] ;  /* 0x00010e00ff180b82 */ /* 0x000e620000000a00 */
[----:B------:R-:W-:Y:S01]  /*ce10*/  @P4 VIADD R2, R2, 0x20 ;  /* 0x0000002002024836 */ /* 0x000fe20000000000 */
[----:B------:R-:W-:-:S03]  /*ce20*/  MOV R66, R37 ;  /* 0x0000002500427202 */ /* 0x000fc60000000f00 */
[----:B------:R-:W-:-:S03]  /*ce30*/  @P3 IMAD.WIDE.U32 R8, R2, 0x10, R30 ;  /* 0x0000001002083825 */ /* 0x000fc600078e001e */
[----:B------:R-:W3:Y:S01]  /*ce40*/  @P1 LDC.64 R22, c[0x0][0x438] ;  /* 0x00010e00ff161b82 */ /* 0x000ee20000000a00 */
[C---:B------:R-:W-:Y:S01]  /*ce50*/  @P3 IMAD.WIDE.U32 R10, R2.reuse, 0x10, R10 ;  /* 0x00000010020a3825 */ /* 0x040fe200078e000a */
[----:B------:R-:W-:Y:S01]  /*ce60*/  MOV R93, R3 ;  /* 0x00000003005d7202 */ /* 0x000fe20000000f00 */
[----:B------:R-:W4:Y:S02]  /*ce70*/  @P3 LDG.E.128 R88, desc[UR6][R8.64] ;  /* 0x0000000608583981 */ /* 0x000f24000c1e1d00 */
[C---:B------:R-:W-:Y:S01]  /*ce80*/  @P3 IMAD.WIDE.U32 R12, R2.reuse, 0x10, R28 ;  /* 0x00000010020c3825 */ /* 0x040fe200078e001c */
[----:B------:R-:W-:Y:S01]  /*ce90*/  @P3 IADD3 R2, PT, PT, R2, 0x20, RZ ;  /* 0x0000002002023810 */ /* 0x000fe20007ffe0ff */
[----:B------:R-:W5:Y:S01]  /*cea0*/  @P3 LDG.E.128 R240, desc[UR6][R10.64] ;  /* 0x000000060af03981 */ /* 0x000f62000c1e1d00 */
[----:B------:R-:W3:Y:S01]  /*ceb0*/  LDC.64 R28, c[0x0][0x3d0] ;  /* 0x0000f400ff1c7b82 */ /* 0x000ee20000000a00 */
[----:B------:R-:W-:Y:S02]  /*cec0*/  IMAD.MOV.U32 R67, RZ, RZ, R36 ;  /* 0x000000ffff437224 */ /* 0x000fe400078e0024 */
[----:B------:R-:W-:-:S05]  /*ced0*/  @P6 IMAD.WIDE.U32 R16, R2, 0x10, R16 ;  /* 0x0000001002106825 */ /* 0x000fca00078e0010 */
[----:B------:R-:W3:Y:S01]  /*cee0*/  LDC.64 R36, c[0x0][0x3d8] ;  /* 0x0000f600ff247b82 */ /* 0x000ee20000000a00 */
[----:B------:R-:W-:-:S04]  /*cef0*/  @P6 IMAD.WIDE.U32 R18, R2, 0x10, R18 ;  /* 0x0000001002126825 */ /* 0x000fc800078e0012 */
[C---:B------:R-:W-:Y:S01]  /*cf00*/  @P6 IMAD.WIDE.U32 R20, R2.reuse, 0x10, R20 ;  /* 0x0000001002146825 */ /* 0x040fe200078e0014 */
[----:B------:R-:W-:Y:S01]  /*cf10*/  @P6 IADD3 R2, PT, PT, R2, 0x20, RZ ;  /* 0x0000002002026810 */ /* 0x000fe20007ffe0ff */
[----:B------:R-:W5:Y:S01]  /*cf20*/  @P6 LDG.E.128 R244, desc[UR6][R18.64] ;  /* 0x0000000612f46981 */ /* 0x000f62000c1e1d00 */
[----:B------:R-:W3:Y:S03]  /*cf30*/  @P2 LDC.64 R14, c[0x0][0x438] ;  /* 0x00010e00ff0e2b82 */ /* 0x000ee60000000a00 */
[----:B0-----:R-:W-:-:S04]  /*cf40*/  @P0 IMAD.WIDE.U32 R6, R2, 0x10, R38 ;  /* 0x0000001002060825 */ /* 0x001fc800078e0026 */
[C---:B-1----:R-:W-:Y:S01]  /*cf50*/  @P0 IMAD.WIDE.U32 R24, R2.reuse, 0x10, R24 ;  /* 0x0000001002180825 */ /* 0x042fe200078e0018 */
[----:B------:R-:W0:Y:S01]  /*cf60*/  LDC.64 R26, c[0x0][0x3d8] ;  /* 0x0000f600ff1a7b82 */ /* 0x000e220000000a00 */
[----:B------:R-:W4:Y:S04]  /*cf70*/  @P0 LDG.E.128 R64, desc[UR6][R6.64] ;  /* 0x0000000606400981 */ /* 0x000f28000c1e1d00 */
[----:B------:R-:W4:Y:S04]  /*cf80*/  @P0 LDG.E.128 R68, desc[UR6][R24.64] ;  /* 0x0000000618440981 */ /* 0x000f28000c1e1d00 */
[----:B------:R1:W4:Y:S02]  /*cf90*/  @P4 LDG.E.128 R92, desc[UR6][R4.64] ;  /* 0x00000006045c4981 */ /* 0x000324000c1e1d00 */
[----:B-1----:R-:W-:-:S05]  /*cfa0*/  @P0 IMAD.WIDE.U32 R4, R2, 0x10, R34 ;  /* 0x0000001002040825 */ /* 0x002fca00078e0022 */
[----:B---3--:R-:W3:Y:S01]  /*cfb0*/  @P0 LDG.E.128 R72, desc[UR6][R4.64] ;  /* 0x0000000604480981 */ /* 0x008ee2000c1e1d00 */
[----:B------:R-:W-:-:S04]  /*cfc0*/  @P0 VIADD R2, R2, 0x20 ;  /* 0x0000002002020836 */ /* 0x000fc80000000000 */
[----:B------:R-:W-:-:S04]  /*cfd0*/  @P1 IMAD.WIDE.U32 R8, R2, 0x10, R32 ;  /* 0x0000001002081825 */ /* 0x000fc800078e0020 */
[----:B------:R-:W-:-:S04]  /*cfe0*/  @P1 IMAD.WIDE.U32 R22, R2, 0x10, R22 ;  /* 0x0000001002161825 */ /* 0x000fc800078e0016 */
[C---:B------:R-:W-:Y:S01]  /*cff0*/  @P1 IMAD.WIDE.U32 R10, R2.reuse, 0x10, R36 ;  /* 0x00000010020a1825 */ /* 0x040fe200078e0024 */
[----:B------:R-:W-:Y:S01]  /*d000*/  @P1 IADD3 R2, PT, PT, R2, 0x20, RZ ;  /* 0x0000002002021810 */ /* 0x000fe20007ffe0ff */
[----:B------:R-:W3:Y:S04]  /*d010*/  @P3 LDG.E.128 R84, desc[UR6][R12.64] ;  /* 0x000000060c543981 */ /* 0x000ee8000c1e1d00 */
[C---:B------:R-:W-:Y:S01]  /*d020*/  @P2 IMAD.WIDE.U32 R28, R2.reuse, 0x10, R28 ;  /* 0x00000010021c2825 */ /* 0x040fe200078e001c */
[----:B------:R-:W3:Y:S03]  /*d030*/  @P1 LDG.E.128 R52, desc[UR6][R10.64] ;  /* 0x000000060a341981 */ /* 0x000ee6000c1e1d00 */
[C---:B------:R-:W-:Y:S01]  /*d040*/  @P2 IMAD.WIDE.U32 R14, R2.reuse, 0x10, R14 ;  /* 0x00000010020e2825 */ /* 0x040fe200078e000e */
[----:B------:R-:W3:Y:S04]  /*d050*/  @P2 LDG.E.128 R48, desc[UR6][R28.64] ;  /* 0x000000061c302981 */ /* 0x000ee8000c1e1d00 */
[----:B--2---:R-:W2:Y:S01]  /*d060*/  @P6 LDG.E.128 R80, desc[UR6][R16.64] ;  /* 0x0000000610506981 */ /* 0x004ea2000c1e1d00 */
[----:B0-----:R-:W-:-:S03]  /*d070*/  @P2 IMAD.WIDE.U32 R26, R2, 0x10, R26 ;  /* 0x00000010021a2825 */ /* 0x001fc600078e001a */
[----:B------:R-:W2:Y:S04]  /*d080*/  @P2 LDG.E.128 R44, desc[UR6][R14.64] ;  /* 0x000000060e2c2981 */ /* 0x000ea8000c1e1d00 */
[----:B------:R-:W2:Y:S04]  /*d090*/  @P2 LDG.E.128 R40, desc[UR6][R26.64] ;  /* 0x000000061a282981 */ /* 0x000ea8000c1e1d00 */
[----:B----4-:R-:W4:Y:S04]  /*d0a0*/  @P6 LDG.E.128 R76, desc[UR6][R20.64] ;  /* 0x00000006144c6981 */ /* 0x010f28000c1e1d00 */
[----:B------:R-:W4:Y:S04]  /*d0b0*/  @P1 LDG.E.128 R60, desc[UR6][R8.64] ;  /* 0x00000006083c1981 */ /* 0x000f28000c1e1d00 */
[----:B------:R-:W4:Y:S01]  /*d0c0*/  @P1 LDG.E.128 R56, desc[UR6][R22.64] ;  /* 0x0000000616381981 */ /* 0x000f22000c1e1d00 */
        /* <DEDUP_REMOVED lines=15> */
[----:B------:R0:W-:Y:S04]  /*d1c0*/  @P0 STL.64 [R1+0xb0], R64 ;  /* 0x0000b04001000387 */ /* 0x0001e80000100a00 */
[----:B------:R0:W-:Y:S04]  /*d1d0*/  @P0 STL.64 [R1+0xb8], R66 ;  /* 0x0000b84201000387 */ /* 0x0001e80000100a00 */
[----:B------:R0:W-:Y:S04]  /*d1e0*/  @P0 STL.64 [R1], R68 ;  /* 0x0000004401000387 */ /* 0x0001e80000100a00 */
        /* <DEDUP_REMOVED lines=106> */
[----:B----4-:R0:W-:Y:S04]  /*d890*/  STL.64 [R1+0x40], R4 ;  /* 0x0000400401007387 */ /* 0x0101e80000100a00 */
[----:B------:R0:W-:Y:S02]  /*d8a0*/  STL.64 [R1+0x48], R6 ;  /* 0x0000480601007387 */ /* 0x0001e40000100a00 */
.L_x_48761:
[----:B------:R-:W-:Y:S05]  /*d8b0*/  BSYNC.RECONVERGENT B0 ;  /* 0x0000000000007941 */ /* 0x000fea0003800200 */
.L_x_48758:
[----:B------:R-:W2:Y:S01]  /*d8c0*/  S2UR UR4, SR_CTAID.X ;  /* 0x00000000000479c3 */ /* 0x000ea20000002500 */
[----:B------:R-:W4:Y:S01]  /*d8d0*/  LDCU UR5, c[0x0][0x384] ;  /* 0x00007080ff0577ac */ /* 0x000f220008000800 */
[----:B------:R-:W-:Y:S01]  /*d8e0*/  SHF.R.U32.HI R166, RZ, 0x5, R166 ;  /* 0x00000005ffa67819 */ /* 0x000fe200000116a6 */
[----:B--2---:R-:W-:-:S06]  /*d8f0*/  USHF.L.U32 UR4, UR4, 0x2, URZ ;  /* 0x0000000204047899 */ /* 0x004fcc00080006ff */
[----:B------:R-:W-:-:S04]  /*d900*/  LOP3.LUT R166, R166, UR4, RZ, 0xfc, !PT ;  /* 0x00000004a6a67c12 */ /* 0x000fc8000f8efcff */
[----:B----4-:R-:W-:-:S13]  /*d910*/  ISETP.GE.AND P0, PT, R166, UR5, PT ;  /* 0x00000005a6007c0c */ /* 0x010fda000bf06270 */
[----:B------:R-:W-:Y:S05]  /*d920*/  @P0 EXIT ;  /* 0x000000000000094d */ /* 0x000fea0003800000 */
[----:B------:R-:W2:Y:S01]  /*d930*/  LDC.64 R2, c[0x0][0x398] ;  /* 0x0000e600ff027b82 */ /* 0x000ea20000000a00 */
[----:B------:R-:W2:Y:S01]  /*d940*/  LDCU.64 UR4, c[0x0][0x3a0] ;  /* 0x00007400ff0477ac */ /* 0x000ea20008000a00 */
[----:B------:R-:W4:Y:S01]  /*d950*/  LDCU UR10, c[0x0][0x388] ;  /* 0x00007100ff0a77ac */ /* 0x000f220008000800 */
[----:B------:R-:W0:Y:S01]  /*d960*/  LDCU.U8 UR8, c[0x0][0x410] ;  /* 0x00008200ff0877ac */ /* 0x000e220008000000 */
[----:B------:R-:W0:Y:S01]  /*d970*/  LDCU UR9, c[0x0][0x448] ;  /* 0x00008900ff0977ac */ /* 0x000e220008000800 */
[----:B------:R-:W0:Y:S01]  /*d980*/  LDCU.64 UR12, c[0x0][0x398] ;  /* 0x00007300ff0c77ac */ /* 0x000e220008000a00 */
[----:B------:R-:W0:Y:S01]  /*d990*/  LDCU.64 UR14, c[0x0][0x3a0] ;  /* 0x00007400ff0e77ac */ /* 0x000e220008000a00 */
[----:B--2---:R-:W-:-:S04]  /*d9a0*/  LOP3.LUT P4, RZ, R2, UR4, RZ, 0xfc, !PT ;  /* 0x0000000402ff7c12 */ /* 0x004fc8000f88fcff */
[----:B0---4-:R-:W-:-:S13]  /*d9b0*/  LOP3.LUT P4, RZ, R3, UR5, RZ, 0xfc, P4 ;  /* 0x0000000503ff7c12 */ /* 0x011fda000a08fcff */
.L_x_48885:
[----:B------:R-:W-:Y:S01]  /*d9c0*/  IMAD R58, R166, UR10, RZ ;  /* 0x0000000aa63a7c24 */ /* 0x000fe2000f8e02ff */
[----:B------:R-:W-:Y:S04]  /*d9d0*/  BSSY.RECONVERGENT B0, `(.L_x_48763) ;  /* 0x000003b000007945 */ /* 0x000fe80003800200 */
[----:B------:R-:W-:-:S04]  /*d9e0*/  SHF.R.S32.HI R72, RZ, 0x1f, R58 ;  /* 0x0000001fff487819 */ /* 0x000fc8000001143a */
[----:B------:R-:W-:-:S04]  /*d9f0*/  LEA.HI R58, R72, R58, RZ, 0x2 ;  /* 0x0000003a483a7211 */ /* 0x000fc800078f10ff */
[----:B------:R-:W-:-:S04]  /*da00*/  LEA.HI.SX32 R58, R58, R250, 0x1e ;  /* 0x000000fa3a3a7211 */ /* 0x000fc800078ff2ff */
[----:B------:R-:W-:Y:S01]  /*da10*/  MOV R101, R58 ;  /* 0x0000003a00657202 */ /* 0x000fe20000000f00 */
[----:B-----5:R-:W-:Y:S06]  /*da20*/  @!P5 BRA `(.L_x_48764) ;  /* 0x0000000000d4d947 */ /* 0x020fec0003800000 */
[----:B------:R-:W-:Y:S01]  /*da30*/  ISETP.NE.U32.AND P0, PT, RZ, UR12, PT ;  /* 0x0000000cff007c0c */ /* 0x000fe2000bf05070 */
[----:B------:R-:W0:Y:S01]  /*da40*/  LDC.64 R74, c[0x0][0x390] ;  /* 0x0000e400ff4a7b82 */ /* 0x000e220000000a00 */
        /* <DEDUP_REMOVED lines=22> */
[----:B------:R-:W-:Y:S01]  /*dbb0*/  IMAD.MOV.U32 R60, RZ, RZ, R98 ;  /* 0x000000ffff3c7224 */ /* 0x000fe200078e0062 */
[----:B------:R-:W-:-:S02]  /*dbc0*/  MOV R62, R99 ;  /* 0x00000063003e7202 */ /* 0x000fc40000000f00 */
[----:B------:R-:W-:Y:S01]  /*dbd0*/  MOV R63, R97 ;  /* 0x00000061003f7202 */ /* 0x000fe20000000f00 */
[----:B------:R-:W-:Y:S06]  /*dbe0*/  BRA `(.L_x_48767) ;  /* 0x0000000000547947 */ /* 0x000fec0003800000 */
.L_x_48766:
[----:B-----5:R-:W-:Y:S01]  /*dbf0*/  FADD.FTZ R100, R73, R69 ;  /* 0x0000004549647221 */ /* 0x020fe20000010000 */
[----:B------:R-:W-:Y:S01]  /*dc00*/  FADD.FTZ R99, R74, R70 ;  /* 0x000000464a637221 */ /* 0x000fe20000010000 */
[----:B------:R-:W-:Y:S01]  /*dc10*/  FADD.FTZ R97, R75, R71 ;  /* 0x000000474b617221 */ /* 0x000fe20000010000 */
[----:B------:R-:W-:Y:S02]  /*dc20*/  FADD.FTZ R98, R72, R68 ;  /* 0x0000004448627221 */ /* 0x000fe40000010000 */
[----:B------:R-:W-:Y:S02]  /*dc30*/  MOV R61, R100 ;  /* 0x00000064003d7202 */ /* 0x000fe40000000f00 */
[----:B------:R-:W-:Y:S01]  /*dc40*/  IMAD.MOV.U32 R60, RZ, RZ, R98 ;  /* 0x000000ffff3c7224 */ /* 0x000fe200078e0062 */
[----:B------:R-:W-:Y:S02]  /*dc50*/  MOV R62, R99 ;  /* 0x00000063003e7202 */ /* 0x000fe40000000f00 */
[----:B------:R-:W-:Y:S01]  /*dc60*/  MOV R63, R97 ;  /* 0x00000061003f7202 */ /* 0x000fe20000000f00 */
[----:B------:R-:W-:Y:S06]  /*dc70*/  BRA `(.L_x_48767) ;  /* 0x0000000000307947 */ /* 0x000fec0003800000 */
.L_x_48765:
[----:B-----5:R-:W-:Y:S01]  /*dc80*/  @P1 FADD.FTZ R61, R73, R65 ;  /* 0x00000041493d1221 */ /* 0x020fe20000010000 */
[----:B------:R-:W-:Y:S01]  /*dc90*/  @P1 FADD.FTZ R63, R75, R67 ;  /* 0x000000434b3f1221 */ /* 0x000fe20000010000 */
[----:B------:R-:W-:Y:S01]  /*dca0*/  @P1 FADD.FTZ R60, R72, R64 ;  /* 0x00000040483c1221 */ /* 0x000fe20000010000 */
[----:B------:R-:W-:Y:S02]  /*dcb0*/  @P1 FADD.FTZ R62, R74, R66 ;  /* 0x000000424a3e1221 */ /* 0x000fe40000010000 */
[----:B------:R-:W-:Y:S01]  /*dcc0*/  @P1 MOV R100, R61 ;  /* 0x0000003d00641202 */ /* 0x000fe20000000f00 */
[----:B------:R-:W-:Y:S01]  /*dcd0*/  @P1 IMAD.MOV.U32 R98, RZ, RZ, R60 ;  /* 0x000000ffff621224 */ /* 0x000fe200078e003c */
[----:B------:R-:W-:Y:S01]  /*dce0*/  @P1 MOV R97, R63 ;  /* 0x0000003f00611202 */ /* 0x000fe20000000f00 */
[----:B------:R-:W-:Y:S01]  /*dcf0*/  @P1 IMAD.MOV.U32 R99, RZ, RZ, R62 ;  /* 0x000000ffff631224 */ /* 0x000fe200078e003e */
[----:B------:R-:W-:Y:S02]  /*dd00*/  @!P1 MOV R98, R72 ;  /* 0x0000004800629202 */ /* 0x000fe40000000f00 */
[----:B------:R-:W-:-:S02]  /*dd10*/  @!P1 MOV R100, R73 ;  /* 0x0000004900649202 */ /* 0x000fc40000000f00 */
[----:B------:R-:W-:Y:S02]  /*dd20*/  @!P1 MOV R99, R74 ;  /* 0x0000004a00639202 */ /* 0x000fe40000000f00 */
[----:B------:R-:W-:-:S07]  /*dd30*/  @!P1 MOV R97, R75 ;  /* 0x0000004b00619202 */ /* 0x000fce0000000f00 */
.L_x_48767:
[----:B------:R-:W0:Y:S01]  /*dd40*/  @P4 LDC.64 R72, c[0x0][0x3a8] ;  /* 0x0000ea00ff484b82 */ /* 0x000e220000000a00 */
[C---:B------:R-:W-:Y:S02]  /*dd50*/  VIADD R101, R58.reuse, 0x20 ;  /* 0x000000203a657836 */ /* 0x040fe40000000000 */
[----:B0-----:R-:W-:-:S05]  /*dd60*/  @P4 IMAD.WIDE.U32 R72, R58, 0x10, R72 ;  /* 0x000000103a484825 */ /* 0x001fca00078e0048 */
[----:B------:R0:W-:Y:S02]  /*dd70*/  @P4 STG.E.128 desc[UR6][R72.64], R60 ;  /* 0x0000003c48004986 */ /* 0x0001e4000c101d06 */
.L_x_48764:
[----:B------:R-:W-:Y:S05]  /*dd80*/  BSYNC.RECONVERGENT B0 ;  /* 0x0000000000007941 */ /* 0x000fea0003800200 */
.L_x_48763:
[----:B------:R-:W-:Y:S01]  /*dd90*/  ISETP.GE.U32.AND P0, PT, R0, 0x40, PT ;  /* 0x000000400000780c */ /* 0x000fe20003f06070 */
[----:B------:R-:W-:Y:S01]  /*dda0*/  BSSY.RECONVERGENT B0, `(.L_x_48768) ;  /* 0x000003e000007945 */ /* 0x000fe20003800200 */
[----:B-1-3--:R-:W-:-:S11]  /*ddb0*/  LOP3.LUT R6, R6, 0xffefffff, RZ, 0xc0, !PT ;  /* 0xffefffff06067812 */ /* 0x00afd600078ec0ff */
        /* <DEDUP_REMOVED lines=26> */
[--C-:B------:R-:W-:Y:S02]  /*df60*/  @!P0 IMAD.MOV.U32 R5, RZ, RZ, R75.reuse ;  /* 0x000000ffff058224 */ /* 0x100fe400078e004b */
[----:B------:R-:W-:Y:S01]  /*df70*/  @P0 FADD.FTZ R5, R67, R75 ;  /* 0x0000004b43050221 */ /* 0x000fe20000010000 */
[----:B------:R-:W-:Y:S02]  /*df80*/  @P0 MOV R60, R2 ;  /* 0x00000002003c0202 */ /* 0x000fe40000000f00 */
[----:B------:R-:W-:Y:S01]  /*df90*/  @P0 MOV R61, R3 ;  /* 0x00000003003d0202 */ /* 0x000fe20000000f00 */
[----:B------:R-:W-:Y:S01]  /*dfa0*/  @P0 IMAD.MOV.U32 R63, RZ, RZ, R5 ;  /* 0x000000ffff3f0224 */ /* 0x000fe200078e0005 */
[----:B------:R-:W-:Y:S01]  /*dfb0*/  @P0 MOV R62, R4 ;  /* 0x00000004003e0202 */ /* 0x000fe20000000f00 */
[----:B------:R-:W-:Y:S06]  /*dfc0*/  BRA `(.L_x_48771) ;  /* 0x00000000005c7947 */ /* 0x000fec0003800000 */
.L_x_48770:
[----:B------:R-:W-:-:S04]  /*dfd0*/  ISETP.NE.U32.AND P0, PT, RZ, UR14, PT ;  /* 0x0000000eff007c0c */ /* 0x000fc8000bf05070 */
[----:B------:R-:W-:-:S13]  /*dfe0*/  ISETP.NE.AND.EX P0, PT, RZ, UR15, PT, P0 ;  /* 0x0000000fff007c0c */ /* 0x000fda000bf05300 */
[----:B-----5:R-:W-:Y:S01]  /*dff0*/  @!P0 FADD.FTZ R2, R68, R72 ;  /* 0x0000004844028221 */ /* 0x020fe20000010000 */
[----:B------:R-:W-:Y:S01]  /*e000*/  @!P0 FADD.FTZ R3, R69, R73 ;  /* 0x0000004945038221 */ /* 0x000fe20000010000 */
[----:B------:R-:W-:Y:S01]  /*e010*/  @!P0 FADD.FTZ R4, R70, R74 ;  /* 0x0000004a46048221 */ /* 0x000fe20000010000 */
[----:B------:R-:W-:Y:S02]  /*e020*/  @!P0 FADD.FTZ R5, R71, R75 ;  /* 0x0000004b47058221 */ /* 0x000fe40000010000 */
[----:B------:R-:W-:Y:S02]  /*e030*/  @!P0 MOV R60, R2 ;  /* 0x00000002003c8202 */ /* 0x000fe40000000f00 */
[----:B------:R-:W-:Y:S01]  /*e040*/  @!P0 MOV R61, R3 ;  /* 0x00000003003d8202 */ /* 0x000fe20000000f00 */
[----:B------:R-:W-:Y:S01]  /*e050*/  @!P0 IMAD.MOV.U32 R63, RZ, RZ, R5 ;  /* 0x000000ffff3f8224 */ /* 0x000fe200078e0005 */
        /* <DEDUP_REMOVED lines=11> */
[----:B------:R-:W-:Y:S01]  /*e110*/  MOV R61, R3 ;  /* 0x00000003003d7202 */ /* 0x000fe20000000f00 */
[----:B------:R-:W-:Y:S01]  /*e120*/  IMAD.MOV.U32 R63, RZ, RZ, R5 ;  /* 0x000000ffff3f7224 */ /* 0x000fe200078e0005 */
[----:B------:R-:W-:-:S07]  /*e130*/  MOV R62, R4 ;  /* 0x00000004003e7202 */ /* 0x000fce0000000f00 */
.L_x_48771:
[----:B------:R-:W0:Y:S02]  /*e140*/  @P4 LDC.64 R72, c[0x0][0x3a8] ;  /* 0x0000ea00ff484b82 */ /* 0x000e240000000a00 */
[C---:B0-----:R-:W-:Y:S01]  /*e150*/  @P4 IMAD.WIDE.U32 R72, R101.reuse, 0x10, R72 ;  /* 0x0000001065484825 */ /* 0x041fe200078e0048 */
[----:B------:R-:W-:-:S04]  /*e160*/  IADD3 R101, PT, PT, R101, 0x20, RZ ;  /* 0x0000002065657810 */ /* 0x000fc80007ffe0ff */
[----:B------:R1:W-:Y:S03]  /*e170*/  @P4 STG.E.128 desc[UR6][R72.64], R60 ;  /* 0x0000003c48004986 */ /* 0x0003e6000c101d06 */
.L_x_48769:
[----:B------:R-:W-:Y:S05]  /*e180*/  BSYNC.RECONVERGENT B0 ;  /* 0x0000000000007941 */ /* 0x000fea0003800200 */
.L_x_48768:
        /* <DEDUP_REMOVED lines=28> */
[--C-:B------:R-:W-:Y:S02]  /*e350*/  @!P0 IMAD.MOV.U32 R9, RZ, RZ, R74.reuse ;  /* 0x000000ffff098224 */ /* 0x100fe400078e004a */
[----:B------:R-:W-:Y:S01]  /*e360*/  @P0 FADD.FTZ R10, R67, R75 ;  /* 0x0000004b430a0221 */ /* 0x000fe20000010000 */
[----:B------:R-:W-:Y:S01]  /*e370*/  @P0 FADD.FTZ R9, R66, R74 ;  /* 0x0000004a42090221 */ /* 0x000fe20000010000 */
[----:B------:R-:W-:Y:S02]  /*e380*/  @P0 MOV R60, R7 ;  /* 0x00000007003c0202 */ /* 0x000fe40000000f00 */
[----:B------:R-:W-:Y:S01]  /*e390*/  @P0 MOV R61, R8 ;  /* 0x00000008003d0202 */ /* 0x000fe20000000f00 */
[----:B------:R-:W-:Y:S01]  /*e3a0*/  @P0 IMAD.MOV.U32 R62, RZ, RZ, R9 ;  /* 0x000000ffff3e0224 */ /* 0x000fe200078e0009 */
[----:B------:R-:W-:Y:S01]  /*e3b0*/  @P0 MOV R63, R10 ;  /* 0x0000000a003f0202 */ /* 0x000fe20000000f00 */
[----:B------:R-:W-:Y:S06]  /*e3c0*/  BRA `(.L_x_48775) ;  /* 0x00000000005c7947 */ /* 0x000fec0003800000 */
.L_x_48774:
        /* <DEDUP_REMOVED lines=23> */
.L_x_48775:
[----:B------:R-:W0:Y:S02]  /*e540*/  @P4 LDC.64 R72, c[0x0][0x3a8] ;  /* 0x0000ea00ff484b82 */ /* 0x000e240000000a00 */
[C---:B0-----:R-:W-:Y:S01]  /*e550*/  @P4 IMAD.WIDE.U32 R72, R101.reuse, 0x10, R72 ;  /* 0x0000001065484825 */ /* 0x041fe200078e0048 */
[----:B------:R-:W-:-:S04]  /*e560*/  IADD3 R101, PT, PT, R101, 0x20, RZ ;  /* 0x0000002065657810 */ /* 0x000fc80007ffe0ff */
[----:B------:R2:W-:Y:S03]  /*e570*/  @P4 STG.E.128 desc[UR6][R72.64], R60 ;  /* 0x0000003c48004986 */ /* 0x0005e6000c101d06 */
.L_x_48773:
[----:B------:R-:W-:Y:S05]  /*e580*/  BSYNC.RECONVERGENT B0 ;  /* 0x0000000000007941 */ /* 0x000fea0003800200 */
.L_x_48772:
        /* <DEDUP_REMOVED lines=26> */
[----:B------:R-:W-:Y:S01]  /*e730*/  @!P0 IMAD.MOV.U32 R12, RZ, RZ, R73 ;  /* 0x000000ffff0c8224 */ /* 0x000fe200078e0049 */
[----:B------:R-:W-:Y:S01]  /*e740*/  @!P0 MOV R14, R75 ;  /* 0x0000004b000e8202 */ /* 0x000fe20000000f00 */
[----:B------:R-:W-:Y:S01]  /*e750*/  @P0 FADD.FTZ R13, R66, R74 ;  /* 0x0000004a420d0221 */ /* 0x000fe20000010000 */
[----:B------:R-:W-:Y:S01]  /*e760*/  @P0 FADD.FTZ R14, R67, R75 ;  /* 0x0000004b430e0221 */ /* 0x000fe20000010000 */
[----:B------:R-:W-:Y:S01]  /*e770*/  @P0 FADD.FTZ R12, R65, R73 ;  /* 0x00000049410c0221 */ /* 0x000fe20000010000 */
[----:B------:R-:W-:Y:S02]  /*e780*/  @P0 MOV R60, R11 ;  /* 0x0000000b003c0202 */ /* 0x000fe40000000f00 */
[----:B------:R-:W-:Y:S01]  /*e790*/  @P0 MOV R62, R13 ;  /* 0x0000000d003e0202 */ /* 0x000fe20000000f00 */
[----:B------:R-:W-:Y:S01]  /*e7a0*/  @P0 IMAD.MOV.U32 R61, RZ, RZ, R12 ;  /* 0x000000ffff3d0224 */ /* 0x000fe200078e000c */
[----:B------:R-:W-:Y:S01]  /*e7b0*/  @P0 MOV R63, R14 ;  /* 0x0000000e003f0202 */ /* 0x000fe20000000f00 */
[----:B------:R-:W-:Y:S06]  /*e7c0*/  BRA `(.L_x_48779) ;  /* 0x00000000005c7947 */ /* 0x000fec0003800000 */
.L_x_48778:
[----:B------:R-:W-:-:S04]  /*e7d0*/  ISETP.NE.U32.AND P0, PT, RZ, UR14, PT ;  /* 0x0000000eff007c0c */ /* 0x000fc8000bf05070 */
[----:B------:R-:W-:-:S13]  /*e7e0*/  ISETP.NE.AND.EX P0, PT, RZ, UR15, PT, P0 ;  /* 0x0000000fff007c0c */ /* 0x000fda000bf05300 */
[----:B-----5:R-:W-:Y:S01]  /*e7f0*/  @!P0 FADD.FTZ R11, R68, R72 ;  /* 0x00000048440b8221 */ /* 0x020fe20000010000 */
[----:B------:R-:W-:Y:S01]  /*e800*/  @!P0 FADD.FTZ R13, R70, R74 ;  /* 0x0000004a460d8221 */ /* 0x000fe20000010000 */
[----:B------:R-:W-:Y:S01]  /*e810*/  @!P0 FADD.FTZ R14, R71, R75 ;  /* 0x0000004b470e8221 */ /* 0x000fe20000010000 */
[----:B------:R-:W-:Y:S02]  /*e820*/  @!P0 FADD.FTZ R12, R69, R73 ;  /* 0x00000049450c8221 */ /* 0x000fe40000010000 */
[----:B------:R-:W-:Y:S02]  /*e830*/  @!P0 MOV R60, R11 ;  /* 0x0000000b003c8202 */ /* 0x000fe40000000f00 */
[----:B------:R-:W-:Y:S01]  /*e840*/  @!P0 IMAD.MOV.U32 R61, RZ, RZ, R12 ;  /* 0x000000ffff3d8224 */ /* 0x000fe200078e000c */
        /* <DEDUP_REMOVED lines=14> */
[----:B------:R-:W-:-:S07]  /*e930*/  MOV R63, R14 ;  /* 0x0000000e003f7202 */ /* 0x000fce0000000f00 */
.L_x_48779:
[----:B------:R-:W0:Y:S02]  /*e940*/  @P4 LDC.64 R72, c[0x0][0x3a8] ;  /* 0x0000ea00ff484b82 */ /* 0x000e240000000a00 */
[C---:B0-----:R-:W-:Y:S01]  /*e950*/  @P4 IMAD.WIDE.U32 R72, R101.reuse, 0x10, R72 ;  /* 0x0000001065484825 */ /* 0x041fe200078e0048 */
[----:B------:R-:W-:-:S04]  /*e960*/  IADD3 R101, PT, PT, R101, 0x20, RZ ;  /* 0x0000002065657810 */ /* 0x000fc80007ffe0ff */
[----:B------:R3:W-:Y:S03]  /*e970*/  @P4 STG.E.128 desc[UR6][R72.64], R60 ;  /* 0x0000003c48004986 */ /* 0x0007e6000c101d06 */
.L_x_48777:
[----:B------:R-:W-:Y:S05]  /*e980*/  BSYNC.RECONVERGENT B0 ;  /* 0x0000000000007941 */ /* 0x000fea0003800200 */
.L_x_48776:
        /* <DEDUP_REMOVED lines=24> */
[----:B------:R-:W-:Y:S01]  /*eb10*/  @!P0 IMAD.MOV.U32 R15, RZ, RZ, R72 ;  /* 0x000000ffff0f8224 */ /* 0x000fe200078e0048 */
[----:B------:R-:W-:Y:S01]  /*eb20*/  @!P0 MOV R17, R74 ;  /* 0x0000004a00118202 */ /* 0x000fe20000000f00 */
[----:B------:R-:W-:Y:S01]  /*eb30*/  @P0 FADD.FTZ R16, R65, R73 ;  /* 0x0000004941100221 */ /* 0x000fe20000010000 */
        /* <DEDUP_REMOVED lines=9> */
.L_x_48782:
        /* <DEDUP_REMOVED lines=23> */
.L_x_48783:
[----:B------:R-:W0:Y:S02]  /*ed40*/  @P4 LDC.64 R72, c[0x0][0x3a8] ;  /* 0x0000ea00ff484b82 */ /* 0x000e240000000a00 */
[----:B0-----:R-:W-:-:S04]  /*ed50*/  @P4 IMAD.WIDE.U32 R72, R101, 0x10, R72 ;  /* 0x0000001065484825 */ /* 0x001fc800078e0048 */
[----:B------:R-:W-:Y:S01]  /*ed60*/  VIADD R101, R101, 0x20 ;  /* 0x0000002065657836 */ /* 0x000fe20000000000 */
[----:B------:R4:W-:Y:S06]  /*ed70*/  @P4 STG.E.128 desc[UR6][R72.64], R60 ;  /* 0x0000003c48004986 */ /* 0x0009ec000c101d06 */
.L_x_48781:
[----:B------:R-:W-:Y:S05]  /*ed80*/  BSYNC.RECONVERGENT B0 ;  /* 0x0000000000007941 */ /* 0x000fea0003800200 */
.L_x_48780:
        /* <DEDUP_REMOVED lines=36> */
.L_x_48786:
        /* <DEDUP_REMOVED lines=23> */
.L_x_48787:
[----:B------:R-:W0:Y:S02]  /*f140*/  @P4 LDC.64 R72, c[0x0][0x3a8] ;  /* 0x0000ea00ff484b82 */ /* 0x000e240000000a00 */
[C---:B0-----:R-:W-:Y:S01]  /*f150*/  @P4 IMAD.WIDE.U32 R72, R101.reuse, 0x10, R72 ;  /* 0x0000001065484825 */ /* 0x041fe200078e0048 */
[----:B------:R-:W-:-:S04]  /*f160*/  IADD3 R101, PT, PT, R101, 0x20, RZ ;  /* 0x0000002065657810 */ /* 0x000fc80007ffe0ff */
[----:B------:R0:W-:Y:S03]  /*f170*/  @P4 STG.E.128 desc[UR6][R72.64], R60 ;  /* 0x0000003c48004986 */ /* 0x0001e6000c101d06 */
.L_x_48785:
[----:B------:R-:W-:Y:S05]  /*f180*/  BSYNC.RECONVERGENT B0 ;  /* 0x0000000000007941 */ /* 0x000fea0003800200 */
.L_x_48784:
        /* <DEDUP_REMOVED lines=36> */
.L_x_48790:
        /* <DEDUP_REMOVED lines=23> */
.L_x_48791:
[----:B------:R-:W0:Y:S02]  /*f540*/  @P4 LDC.64 R72, c[0x0][0x3a8] ;  /* 0x0000ea00ff484b82 */ /* 0x000e240000000a00 */
[C---:B0-----:R-:W-:Y:S01]  /*f550*/  @P4 IMAD.WIDE.U32 R72, R101.reuse, 0x10, R72 ;  /* 0x0000001065484825 */ /* 0x041fe200078e0048 */
[----:B------:R-:W-:-:S04]  /*f560*/  IADD3 R101, PT, PT, R101, 0x20, RZ ;  /* 0x0000002065657810 */ /* 0x000fc80007ffe0ff */
[----:B------:R0:W-:Y:S03]  /*f570*/  @P4 STG.E.128 desc[UR6][R72.64], R60 ;  /* 0x0000003c48004986 */ /* 0x0001e6000c101d06 */
.L_x_48789:
[----:B------:R-:W-:Y:S05]  /*f580*/  BSYNC.RECONVERGENT B0 ;  /* 0x0000000000007941 */ /* 0x000fea0003800200 */
.L_x_48788:
        /* <DEDUP_REMOVED lines=36> */
.L_x_48794:
        /* <DEDUP_REMOVED lines=23> */
.L_x_48795:
[----:B------:R-:W0:Y:S02]  /*f940*/  @P4 LDC.64 R72, c[0x0][0x3a8] ;  /* 0x0000ea00ff484b82 */ /* 0x000e240000000a00 */
[C---:B0-----:R-:W-:Y:S01]  /*f950*/  @P4 IMAD.WIDE.U32 R72, R101.reuse, 0x10, R72 ;  /* 0x0000001065484825 */ /* 0x041fe200078e0048 */
[----:B------:R-:W-:-:S04]  /*f960*/  IADD3 R101, PT, PT, R101, 0x20, RZ ;  /* 0x0000002065657810 */ /* 0x000fc80007ffe0ff */
[----:B------:R0:W-:Y:S03]  /*f970*/  @P4 STG.E.128 desc[UR6][R72.64], R60 ;  /* 0x0000003c48004986 */ /* 0x0001e6000c101d06 */
.L_x_48793:
[----:B------:R-:W-:Y:S05]  /*f980*/  BSYNC.RECONVERGENT B0 ;  /* 0x0000000000007941 */ /* 0x000fea0003800200 */
.L_x_48792:
        /* <DEDUP_REMOVED lines=36> */
.L_x_48798:
        /* <DEDUP_REMOVED lines=23> */
.L_x_48799:
[----:B------:R-:W0:Y:S02]  /*fd40*/  @P4 LDC.64 R72, c[0x0][0x3a8] ;  /* 0x0000ea00ff484b82 */ /* 0x000e240000000a00 */
[----:B0-----:R-:W-:-:S04]  /*fd50*/  @P4 IMAD.WIDE.U32 R72, R101, 0x10, R72 ;  /* 0x0000001065484825 */ /* 0x001fc800078e0048 */
[----:B------:R-:W-:Y:S01]  /*fd60*/  VIADD R101, R101, 0x20 ;  /* 0x0000002065657836 */ /* 0x000fe20000000000 */
[----:B------:R0:W-:Y:S06]  /*fd70*/  @P4 STG.E.128 desc[UR6][R72.64], R60 ;  /* 0x0000003c48004986 */ /* 0x0001ec000c101d06 */
.L_x_48797:
[----:B------:R-:W-:Y:S05]  /*fd80*/  BSYNC.RECONVERGENT B0 ;  /* 0x0000000000007941 */ /* 0x000fea0003800200 */
.L_x_48796:
        /* <DEDUP_REMOVED lines=36> */
.L_x_48802:
        /* <DEDUP_REMOVED lines=23> */
.L_x_48803:
[----:B------:R-:W0:Y:S02]  /*10140*/  @P4 LDC.64 R72, c[0x0][0x3a8] ;  /* 0x0000ea00ff484b82 */ /* 0x000e240000000a00 */
[C---:B0-----:R-:W-:Y:S01]  /*10150*/  @P4 IMAD.WIDE.U32 R72, R101.reuse, 0x10, R72 ;  /* 0x0000001065484825 */ /* 0x041fe200078e0048 */
[----:B------:R-:W-:-:S04]  /*10160*/  IADD3 R101, PT, PT, R101, 0x20, RZ ;  /* 0x0000002065657810 */ /* 0x000fc80007ffe0ff */
[----:B------:R0:W-:Y:S03]  /*10170*/  @P4 STG.E.128 desc[UR6][R72.64], R60 ;  /* 0x0000003c48004986 */ /* 0x0001e6000c101d06 */
.L_x_48801:
[----:B------:R-:W-:Y:S05]  /*10180*/  BSYNC.RECONVERGENT B0 ;  /* 0x0000000000007941 */ /* 0x000fea0003800200 */
.L_x_48800:
        /* <DEDUP_REMOVED lines=36> */
.L_x_48806:
        /* <DEDUP_REMOVED lines=23> */
.L_x_48807:
[----:B------:R-:W0:Y:S02]  /*10540*/  @P4 LDC.64 R72, c[0x0][0x3a8] ;  /* 0x0000ea00ff484b82 */ /* 0x000e240000000a00 */
[C---:B0-----:R-:W-:Y:S01]  /*10550*/  @P4 IMAD.WIDE.U32 R72, R101.reuse, 0x10, R72 ;  /* 0x0000001065484825 */ /* 0x041fe200078e0048 */
[----:B------:R-:W-:-:S04]  /*10560*/  IADD3 R101, PT, PT, R101, 0x20, RZ ;  /* 0x0000002065657810 */ /* 0x000fc80007ffe0ff */
[----:B------:R0:W-:Y:S03]  /*10570*/  @P4 STG.E.128 desc[UR6][R72.64], R60 ;  /* 0x0000003c48004986 */ /* 0x0001e6000c101d06 */
.L_x_48805:
[----:B------:R-:W-:Y:S05]  /*10580*/  BSYNC.RECONVERGENT B0 ;  /* 0x0000000000007941 */ /* 0x000fea0003800200 */
.L_x_48804:
        /* <DEDUP_REMOVED lines=36> */
.L_x_48810:
        /* <DEDUP_REMOVED lines=23> */
.L_x_48811:
[----:B------:R-:W0:Y:S02]  /*10940*/  @P4 LDC.64 R72, c[0x0][0x3a8] ;  /* 0x0000ea00ff484b82 */ /* 0x000e240000000a00 */
[C---:B0-----:R-:W-:Y:S01]  /*10950*/  @P4 IMAD.WIDE.U32 R72, R101.reuse, 0x10, R72 ;  /* 0x0000001065484825 */ /* 0x041fe200078e0048 */
[----:B------:R-:W-:-:S04]  /*10960*/  IADD3 R101, PT, PT, R101, 0x20, RZ ;  /* 0x0000002065657810 */ /* 0x000fc80007ffe0ff */
[----:B------:R0:W-:Y:S03]  /*10970*/  @P4 STG.E.128 desc[UR6][R72.64], R60 ;  /* 0x0000003c48004986 */ /* 0x0001e6000c101d06 */
.L_x_48809:
[----:B------:R-:W-:Y:S05]  /*10980*/  BSYNC.RECONVERGENT B0 ;  /* 0x0000000000007941 */ /* 0x000fea0003800200 */
.L_x_48808:
        /* <DEDUP_REMOVED lines=36> */
.L_x_48814:
        /* <DEDUP_REMOVED lines=23> */
.L_x_48815:
[----:B------:R-:W0:Y:S02]  /*10d40*/  @P4 LDC.64 R72, c[0x0][0x3a8] ;  /* 0x0000ea00ff484b82 */ /* 0x000e240000000a00 */
[----:B0-----:R-:W-:-:S04]  /*10d50*/  @P4 IMAD.WIDE.U32 R72, R101, 0x10, R72 ;  /* 0x0000001065484825 */ /* 0x001fc800078e0048 */
[----:B------:R-:W-:Y:S01]  /*10d60*/  VIADD R101, R101, 0x20 ;  /* 0x0000002065657836 */ /* 0x000fe20000000000 */
[----:B------:R0:W-:Y:S06]  /*10d70*/  @P4 STG.E.128 desc[UR6][R72.64], R60 ;  /* 0x0000003c48004986 */ /* 0x0001ec000c101d06 */
.L_x_48813:
[----:B------:R-:W-:Y:S05]  /*10d80*/  BSYNC.RECONVERGENT B0 ;  /* 0x0000000000007941 */ /* 0x000fea0003800200 */
.L_x_48812:
        /* <DEDUP_REMOVED lines=36> */
.L_x_48818:
        /* <DEDUP_REMOVED lines=23> */
.L_x_48819:
[----:B------:R-:W0:Y:S02]  /*11140*/  @P4 LDC.64 R72, c[0x0][0x3a8] ;  /* 0x0000ea00ff484b82 */ /* 0x000e240000000a00 */
[C---:B0-----:R-:W-:Y:S01]  /*11150*/  @P4 IMAD.WIDE.U32 R72, R101.reuse, 0x10, R72 ;  /* 0x0000001065484825 */ /* 0x041fe200078e0048 */
[----:B------:R-:W-:-:S04]  /*11160*/  IADD3 R101, PT, PT, R101, 0x20, RZ ;  /* 0x0000002065657810 */ /* 0x000fc80007ffe0ff */
[----:B------:R0:W-:Y:S03]  /*11170*/  @P4 STG.E.128 desc[UR6][R72.64], R60 ;  /* 0x0000003c48004986 */ /* 0x0001e6000c101d06 */
.L_x_48817:
[----:B------:R-:W-:Y:S05]  /*11180*/  BSYNC.RECONVERGENT B0 ;  /* 0x0000000000007941 */ /* 0x000fea0003800200 */
.L_x_48816:
        /* <DEDUP_REMOVED lines=36> */
.L_x_48822:
        /* <DEDUP_REMOVED lines=23> */
.L_x_48823:
[----:B------:R-:W0:Y:S02]  /*11540*/  @P4 LDC.64 R72, c[0x0][0x3a8] ;  /* 0x0000ea00ff484b82 */ /* 0x000e240000000a00 */
[C---:B0-----:R-:W-:Y:S01]  /*11550*/  @P4 IMAD.WIDE.U32 R72, R101.reuse, 0x10, R72 ;  /* 0x0000001065484825 */ /* 0x041fe200078e0048 */
[----:B------:R-:W-:-:S04]  /*11560*/  IADD3 R101, PT, PT, R101, 0x20, RZ ;  /* 0x0000002065657810 */ /* 0x000fc80007ffe0ff */
[----:B------:R0:W-:Y:S03]  /*11570*/  @P4 STG.E.128 desc[UR6][R72.64], R60 ;  /* 0x0000003c48004986 */ /* 0x0001e6000c101d06 */
.L_x_48821:
[----:B------:R-:W-:Y:S05]  /*11580*/  BSYNC.RECONVERGENT B0 ;  /* 0x0000000000007941 */ /* 0x000fea0003800200 */
.L_x_48820:
        /* <DEDUP_REMOVED lines=36> */
.L_x_48826:
        /* <DEDUP_REMOVED lines=23> */
.L_x_48827:
[----:B------:R-:W0:Y:S02]  /*11940*/  @P4 LDC.64 R72, c[0x0][0x3a8] ;  /* 0x0000ea00ff484b82 */ /* 0x000e240000000a00 */
[C---:B0-----:R-:W-:Y:S01]  /*11950*/  @P4 IMAD.WIDE.U32 R72, R101.reuse, 0x10, R72 ;  /* 0x0000001065484825 */ /* 0x041fe200078e0048 */
[----:B------:R-:W-:-:S04]  /*11960*/  IADD3 R101, PT, PT, R101, 0x20, RZ ;  /* 0x0000002065657810 */ /* 0x000fc80007ffe0ff */
[----:B------:R0:W-:Y:S03]  /*11970*/  @P4 STG.E.128 desc[UR6][R72.64], R60 ;  /* 0x0000003c48004986 */ /* 0x0001e6000c101d06 */
.L_x_48825:
[----:B------:R-:W-:Y:S05]  /*11980*/  BSYNC.RECONVERGENT B0 ;  /* 0x0000000000007941 */ /* 0x000fea0003800200 */
.L_x_48824:
        /* <DEDUP_REMOVED lines=36> */
.L_x_48830:
        /* <DEDUP_REMOVED lines=23> */
.L_x_48831:
[----:B------:R-:W0:Y:S02]  /*11d40*/  @P4 LDC.64 R72, c[0x0][0x3a8] ;  /* 0x0000ea00ff484b82 */ /* 0x000e240000000a00 */
[----:B0-----:R-:W-:-:S04]  /*11d50*/  @P4 IMAD.WIDE.U32 R72, R101, 0x10, R72 ;  /* 0x0000001065484825 */ /* 0x001fc800078e0048 */
[----:B------:R-:W-:Y:S01]  /*11d60*/  VIADD R101, R101, 0x20 ;  /* 0x0000002065657836 */ /* 0x000fe20000000000 */
[----:B------:R0:W-:Y:S06]  /*11d70*/  @P4 STG.E.128 desc[UR6][R72.64], R60 ;  /* 0x0000003c48004986 */ /* 0x0001ec000c101d06 */
.L_x_48829:
[----:B------:R-:W-:Y:S05]  /*11d80*/  BSYNC.RECONVERGENT B0 ;  /* 0x0000000000007941 */ /* 0x000fea0003800200 */
.L_x_48828:
        /* <DEDUP_REMOVED lines=36> */
.L_x_48834:
        /* <DEDUP_REMOVED lines=23> */
.L_x_48835:
[----:B------:R-:W0:Y:S02]  /*12140*/  @P4 LDC.64 R72, c[0x0][0x3a8] ;  /* 0x0000ea00ff484b82 */ /* 0x000e240000000a00 */
[C---:B0-----:R-:W-:Y:S01]  /*12150*/  @P4 IMAD.WIDE.U32 R72, R101.reuse, 0x10, R72 ;  /* 0x0000001065484825 */ /* 0x041fe200078e0048 */
[----:B------:R-:W-:-:S04]  /*12160*/  IADD3 R101, PT, PT, R101, 0x20, RZ ;  /* 0x0000002065657810 */ /* 0x000fc80007ffe0ff */
[----:B------:R0:W-:Y:S03]  /*12170*/  @P4 STG.E.128 desc[UR6][R72.64], R60 ;  /* 0x0000003c48004986 */ /* 0x0001e6000c101d06 */
.L_x_48833:
[----:B------:R-:W-:Y:S05]  /*12180*/  BSYNC.RECONVERGENT B0 ;  /* 0x0000000000007941 */ /* 0x000fea0003800200 */
.L_x_48832:
        /* <DEDUP_REMOVED lines=36> */
.L_x_48838:
        /* <DEDUP_REMOVED lines=23> */
.L_x_48839:
[----:B------:R-:W0:Y:S02]  /*12540*/  @P4 LDC.64 R72, c[0x0][0x3a8] ;  /* 0x0000ea00ff484b82 */ /* 0x000e240000000a00 */
[C---:B0-----:R-:W-:Y:S01]  /*12550*/  @P4 IMAD.WIDE.U32 R72, R101.reuse, 0x10, R72 ;  /* 0x0000001065484825 */ /* 0x041fe200078e0048 */
[----:B------:R-:W-:-:S04]  /*12560*/  IADD3 R101, PT, PT, R101, 0x20, RZ ;  /* 0x0000002065657810 */ /* 0x000fc80007ffe0ff */
[----:B------:R0:W-:Y:S03]  /*12570*/  @P4 STG.E.128 desc[UR6][R72.64], R60 ;  /* 0x0000003c48004986 */ /* 0x0001e6000c101d06 */
.L_x_48837:
[----:B------:R-:W-:Y:S05]  /*12580*/  BSYNC.RECONVERGENT B0 ;  /* 0x0000000000007941 */ /* 0x000fea0003800200 */
.L_x_48836:
        /* <DEDUP_REMOVED lines=36> */
.L_x_48842:
        /* <DEDUP_REMOVED lines=23> */
.L_x_48843:
[----:B------:R-:W0:Y:S02]  /*12940*/  @P4 LDC.64 R72, c[0x0][0x3a8] ;  /* 0x0000ea00ff484b82 */ /* 0x000e240000000a00 */
[----:B0-----:R-:W-:-:S05]  /*12950*/  @P4 IMAD.WIDE.U32 R72, R101, 0x10, R72 ;  /* 0x0000001065484825 */ /* 0x001fca00078e0048 */
[----:B------:R0:W-:Y:S02]  /*12960*/  @P4 STG.E.128 desc[UR6][R72.64], R60 ;  /* 0x0000003c48004986 */ /* 0x0001e4000c101d06 */
.L_x_48841:
[----:B------:R-:W-:Y:S05]  /*12970*/  BSYNC.RECONVERGENT B0 ;  /* 0x0000000000007941 */ /* 0x000fea0003800200 */
.L_x_48840:
        /* <DEDUP_REMOVED lines=334> */
.L_x_48897:
        /* <DEDUP_REMOVED lines=17> */
[--C-:B0-----:R-:W-:Y:S01]  /*13f70*/  FADD.FTZ R72, R98, -R102.reuse ;  /* 0x8000006662487221 */ /* 0x101fe20000010000 */
[--C-:B------:R-:W-:Y:S01]  /*13f80*/  FADD.FTZ R74, R100, -R102.reuse ;  /* 0x80000066644a7221 */ /* 0x100fe20000010000 */
[--C-:B------:R-:W-:Y:S01]  /*13f90*/  FADD.FTZ R73, R99, -R102.reuse ;  /* 0x8000006663497221 */ /* 0x100fe20000010000 */
[----:B------:R-:W2:Y:S01]  /*13fa0*/  LDL R75, [R1+0x2cc] ;  /* 0x0002cc00014b7983 */ /* 0x000ea20000100800 */
[----:B------:R-:W-:Y:S01]  /*13fb0*/  FMUL.FTZ R249, R101, R72 ;  /* 0x0000004865f97220 */ /* 0x000fe20000410000 */
[----:B------:R-:W-:Y:S01]  /*13fc0*/  FADD.FTZ R72, R97, -R102 ;  /* 0x8000006661487221 */ /* 0x000fe20000010000 */
[C---:B------:R-:W-:Y:S01]  /*13fd0*/  FMUL.FTZ R248, R101.reuse, R74 ;  /* 0x0000004a65f87220 */ /* 0x040fe20000410000 */
[C---:B------:R-:W-:Y:S01]  /*13fe0*/  FMUL.FTZ R167, R101.reuse, R73 ;  /* 0x0000004965a77220 */ /* 0x040fe20000410000 */
[----:B------:R-:W3:Y:S01]  /*13ff0*/  LDL R74, [R1+0x2c8] ;  /* 0x0002c800014a7983 */ /* 0x000ee20000100800 */
[----:B------:R-:W-:Y:S01]  /*14000*/  FMUL.FTZ R103, R101, R72 ;  /* 0x0000004865677220 */ /* 0x000fe20000410000 */
[----:B------:R-:W0:Y:S02]  /*14010*/  LDC.64 R164, c[0x0][0x428] ;  /* 0x00010a00ffa47b82 */ /* 0x000e240000000a00 */
[----:B------:R-:W4:Y:S04]  /*14020*/  LDL R73, [R1+0x2c4] ;  /* 0x0002c40001497983 */ /* 0x000f280000100800 */
[----:B------:R-:W4:Y:S04]  /*14030*/  LDL R72, [R1+0x2c0] ;  /* 0x0002c00001487983 */ /* 0x000f280000100800 */
[----:B------:R-:W4:Y:S04]  /*14040*/  LDL R252, [R1+0x2b8] ;  /* 0x0002b80001fc7983 */ /* 0x000f280000100800 */
[----:B------:R-:W4:Y:S01]  /*14050*/  LDL R251, [R1+0x2bc] ;  /* 0x0002bc0001fb7983 */ /* 0x000f220000100800 */
[----:B0-----:R-:W-:-:S04]  /*14060*/  IMAD.WIDE.U32 R164, R58, 0x10, R164 ;  /* 0x000000103aa47825 */ /* 0x001fc800078e00a4 */
[----:B--2--5:R-:W-:Y:S01]  /*14070*/  FFMA.FTZ R75, R103, R75, R187 ;  /* 0x0000004b674b7223 */ /* 0x024fe200000100bb */
[----:B---3--:R-:W-:Y:S01]  /*14080*/  FFMA.FTZ R74, R167, R74, R186 ;  /* 0x0000004aa74a7223 */ /* 0x008fe200000100ba */
[----:B----4-:R-:W-:Y:S01]  /*14090*/  FFMA.FTZ R73, R248, R73, R185 ;  /* 0x00000049f8497223 */ /* 0x010fe200000100b9 */
[----:B------:R-:W-:-:S05]  /*140a0*/  FFMA.FTZ R72, R249, R72, R184 ;  /* 0x00000048f9487223 */ /* 0x000fca00000100b8 */
[----:B------:R0:W-:Y:S04]  /*140b0*/  STG.E.128 desc[UR6][R164.64], R72 ;  /* 0x00000048a4007986 */ /* 0x0001e8000c101d06 */
[----:B0-----:R-:W2:Y:S01]  /*140c0*/  LDL R74, [R1+0x2b0] ;  /* 0x0002b000014a7983 */ /* 0x001ea20000100800 */
[----:B------:R-:W0:Y:S03]  /*140d0*/  LDC.64 R164, c[0x0][0x430] ;  /* 0x00010c00ffa47b82 */ /* 0x000e260000000a00 */
[----:B------:R-:W3:Y:S01]  /*140e0*/  LDL R75, [R1+0x2b4] ;  /* 0x0002b400014b7983 */ /* 0x000ee20000100800 */
[C---:B0-----:R-:W-:Y:S01]  /*140f0*/  IMAD.WIDE.U32 R164, R58.reuse, 0x10, R164 ;  /* 0x000000103aa47825 */ /* 0x041fe200078e00a4 */
[----:B------:R-:W-:-:S03]  /*14100*/  IADD3 R58, PT, PT, R58, 0x20, RZ ;  /* 0x000000203a3a7810 */ /* 0x000fc60007ffe0ff */
[----:B--2---:R-:W-:Y:S01]  /*14110*/  FFMA.FTZ R72, R249, R74, R104 ;  /* 0x0000004af9487223 */ /* 0x004fe20000010068 */
[----:B------:R-:W-:Y:S01]  /*14120*/  FFMA.FTZ R74, R167, R252, R106 ;  /* 0x000000fca74a7223 */ /* 0x000fe2000001006a */
[----:B---3--:R-:W-:Y:S01]  /*14130*/  FFMA.FTZ R73, R248, R75, R105 ;  /* 0x0000004bf8497223 */ /* 0x008fe20000010069 */
[----:B------:R-:W-:-:S05]  /*14140*/  FFMA.FTZ R75, R103, R251, R107 ;  /* 0x000000fb674b7223 */ /* 0x000fca000001006b */
[----:B------:R1:W-:Y:S02]  /*14150*/  STG.E.128 desc[UR6][R164.64], R72 ;  /* 0x00000048a4007986 */ /* 0x0003e4000c101d06 */
.L_x_48846:
[----:B------:R-:W-:Y:S05]  /*14160*/  BSYNC.RECONVERGENT B0 ;  /* 0x0000000000007941 */ /* 0x000fea0003800200 */
.L_x_48845:
[----:B------:R-:W-:Y:S01]  /*14170*/  ISETP.GE.U32.AND P0, PT, R0, 0x40, PT ;  /* 0x000000400000780c */ /* 0x000fe20003f06070 */
[----:B------:R-:W-:-:S12]  /*14180*/  BSSY.RECONVERGENT B0, `(.L_x_48847) ;  /* 0x0000021000007945 */ /* 0x000fd80003800200 */
[----:B------:R-:W-:Y:S05]  /*14190*/  @!P0 BRA `(.L_x_48848) ;  /* 0x00000000007c8947 */ /* 0x000fea0003800000 */
[--C-:B01----:R-:W-:Y:S01]  /*141a0*/  FADD.FTZ R72, R2, -R102.reuse ;  /* 0x8000006602487221 */ /* 0x103fe20000010000 */
        /* <DEDUP_REMOVED lines=23> */
[----:B0-----:R-:W-:-:S04]  /*14320*/  IMAD.WIDE.U32 R164, R58, 0x10, R164 ;  /* 0x000000103aa47825 */ /* 0x001fc800078e00a4 */
[----:B------:R-:W-:Y:S02]  /*14330*/  VIADD R58, R58, 0x20 ;  /* 0x000000203a3a7836 */ /* 0x000fe40000000000 */
[----:B--2---:R-:W-:Y:S01]  /*14340*/  FFMA.FTZ R72, R249, R74, R108 ;  /* 0x0000004af9487223 */ /* 0x004fe2000001006c */
[----:B------:R-:W-:Y:S01]  /*14350*/  FFMA.FTZ R74, R167, R252, R110 ;  /* 0x000000fca74a7223 */ /* 0x000fe2000001006e */
[----:B---3--:R-:W-:Y:S01]  /*14360*/  FFMA.FTZ R73, R248, R75, R109 ;  /* 0x0000004bf8497223 */ /* 0x008fe2000001006d */
[----:B------:R-:W-:-:S05]  /*14370*/  FFMA.FTZ R75, R103, R251, R111 ;  /* 0x000000fb674b7223 */ /* 0x000fca000001006f */
[----:B------:R2:W-:Y:S02]  /*14380*/  STG.E.128 desc[UR6][R164.64], R72 ;  /* 0x00000048a4007986 */ /* 0x0005e4000c101d06 */
.L_x_48848:
[----:B------:R-:W-:Y:S05]  /*14390*/  BSYNC.RECONVERGENT B0 ;  /* 0x0000000000007941 */ /* 0x000fea0003800200 */
.L_x_48847:
[----:B------:R-:W-:Y:S01]  /*143a0*/  ISETP.GE.U32.AND P0, PT, R0, 0x60, PT ;  /* 0x000000600000780c */ /* 0x000fe20003f06070 */
[----:B------:R-:W-:-:S12]  /*143b0*/  BSSY.RECONVERGENT B0, `(.L_x_48849) ;  /* 0x0000021000007945 */ /* 0x000fd80003800200 */
[----:B------:R-:W-:Y:S05]  /*143c0*/  @!P0 BRA `(.L_x_48850) ;  /* 0x00000000007c8947 */ /* 0x000fea0003800000 */
[--C-:B012---:R-:W-:Y:S01]  /*143d0*/  FADD.FTZ R72, R7, -R102.reuse ;  /* 0x8000006607487221 */ /* 0x107fe20000010000 */
[--C-:B------:R-:W-:Y:S01]  /*143e0*/  FADD.FTZ R74, R8, -R102.reuse ;  /* 0x80000066084a7221 */ /* 0x100fe20000010000 */
[--C-:B------:R-:W-:Y:S01]  /*143f0*/  FADD.FTZ R73, R9, -R102.reuse ;  /* 0x8000006609497221 */ /* 0x100fe20000010000 */
[----:B------:R-:W2:Y:S01]  /*14400*/  LDL R75, [R1+0x28c] ;  /* 0x00028c00014b7983 */ /* 0x000ea20000100800 */
[C---:B------:R-:W-:Y:S01]  /*14410*/  FMUL.FTZ R249, R101.reuse, R72 ;  /* 0x0000004865f97220 */ /* 0x040fe20000410000 */
        /* <DEDUP_REMOVED lines=26> */
.L_x_48850:
[----:B------:R-:W-:Y:S05]  /*145c0*/  BSYNC.RECONVERGENT B0 ;  /* 0x0000000000007941 */ /* 0x000fea0003800200 */
.L_x_48849:
[----:B------:R-:W-:Y:S01]  /*145d0*/  ISETP.GE.U32.AND P0, PT, R0, 0x80, PT ;  /* 0x000000800000780c */ /* 0x000fe20003f06070 */
[----:B------:R-:W-:-:S12]  /*145e0*/  BSSY.RECONVERGENT B0, `(.L_x_48851) ;  /* 0x0000021000007945 */ /* 0x000fd80003800200 */
[----:B------:R-:W-:Y:S05]  /*145f0*/  @!P0 BRA `(.L_x_48852) ;  /* 0x00000000007c8947 */ /* 0x000fea0003800000 */
[--C-:B0123--:R-:W-:Y:S01]  /*14600*/  FADD.FTZ R72, R11, -R102.reuse ;  /* 0x800000660b487221 */ /* 0x10ffe20000010000 */
        /* <DEDUP_REMOVED lines=30> */
.L_x_48852:
[----:B------:R-:W-:Y:S05]  /*147f0*/  BSYNC.RECONVERGENT B0 ;  /* 0x0000000000007941 */ /* 0x000fea0003800200 */
.L_x_48851:
[----:B------:R-:W-:Y:S01]  /*14800*/  ISETP.GE.U32.AND P0, PT, R0, 0xa0, PT ;  /* 0x000000a00000780c */ /* 0x000fe20003f06070 */
[----:B------:R-:W-:-:S12]  /*14810*/  BSSY.RECONVERGENT B0, `(.L_x_48853) ;  /* 0x0000021000007945 */ /* 0x000fd80003800200 */
[----:B------:R-:W-:Y:S05]  /*14820*/  @!P0 BRA `(.L_x_48854) ;  /* 0x00000000007c8947 */ /* 0x000fea0003800000 */
[--C-:B01234-:R-:W-:Y:S01]  /*14830*/  FADD.FTZ R72, R15, -R102.reuse ;  /* 0x800000660f487221 */ /* 0x11ffe20000010000 */
        /* <DEDUP_REMOVED lines=30> */
.L_x_48854:
[----:B------:R-:W-:Y:S05]  /*14a20*/  BSYNC.RECONVERGENT B0 ;  /* 0x0000000000007941 */ /* 0x000fea0003800200 */
.L_x_48853:
        /* <DEDUP_REMOVED lines=34> */
.L_x_48856:
[----:B------:R-:W-:Y:S05]  /*14c50*/  BSYNC.RECONVERGENT B0 ;  /* 0x0000000000007941 */ /* 0x000fea0003800200 */
.L_x_48855:
        /* <DEDUP_REMOVED lines=34> */
.L_x_48858:
[----:B------:R-:W-:Y:S05]  /*14e80*/  BSYNC.RECONVERGENT B0 ;  /* 0x0000000000007941 */ /* 0x000fea0003800200 */
.L_x_48857:
[----:B------:R-:W-:Y:S01]  /*14e90*/  ISETP.GE.U32.AND P0, PT, R0, 0x100, PT ;  /* 0x000001000000780c */ /* 0x000fe20003f06070 */
[----:B------:R-:W-:-:S12]  /*14ea0*/  BSSY.RECONVERGENT B0, `(.L_x_48859) ;  /* 0x0000021000007945 */ /* 0x000fd80003800200 */
[----:B------:R-:W-:Y:S05]  /*14eb0*/  @!P0 BRA `(.L_x_48860) ;  /* 0x00000000007c8947 */ /* 0x000fea0003800000 */
[--C-:B01234-:R-:W-:Y:S01]  /*14ec0*/  FADD.FTZ R72, R28, -R102.reuse ;  /* 0x800000661c487221 */ /* 0x11ffe20000010000 */
        /* <DEDUP_REMOVED lines=30> */
.L_x_48860:
[----:B------:R-:W-:Y:S05]  /*150b0*/  BSYNC.RECONVERGENT B0 ;  /* 0x0000000000007941 */ /* 0x000fea0003800200 */
.L_x_48859:
        /* <DEDUP_REMOVED lines=34> */
.L_x_48862:
[----:B------:R-:W-:Y:S05]  /*152e0*/  BSYNC.RECONVERGENT B0 ;  /* 0x0000000000007941 */ /* 0x000fea0003800200 */
.L_x_48861:
        /* <DEDUP_REMOVED lines=34> */
.L_x_48864:
[----:B------:R-:W-:Y:S05]  /*15510*/  BSYNC.RECONVERGENT B0 ;  /* 0x0000000000007941 */ /* 0x000fea0003800200 */
.L_x_48863:
        /* <DEDUP_REMOVED lines=34> */
.L_x_48866:
[----:B------:R-:W-:Y:S05]  /*15740*/  BSYNC.RECONVERGENT B0 ;  /* 0x0000000000007941 */ /* 0x000fea0003800200 */
.L_x_48865:
        /* <DEDUP_REMOVED lines=34> */
.L_x_48868:
[----:B------:R-:W-:Y:S05]  /*15970*/  BSYNC.RECONVERGENT B0 ;  /* 0x0000000000007941 */ /* 0x000fea0003800200 */
.L_x_48867:
        /* <DEDUP_REMOVED lines=34> */
.L_x_48870:
[----:B------:R-:W-:Y:S05]  /*15ba0*/  BSYNC.RECONVERGENT B0 ;  /* 0x0000000000007941 */ /* 0x000fea0003800200 */
.L_x_48869:
        /* <DEDUP_REMOVED lines=34> */
.L_x_48872:
[----:B------:R-:W-:Y:S05]  /*15dd0*/  BSYNC.RECONVERGENT B0 ;  /* 0x0000000000007941 */ /* 0x000fea0003800200 */
.L_x_48871:
        /* <DEDUP_REMOVED lines=34> */
.L_x_48874:
[----:B------:R-:W-:Y:S05]  /*16000*/  BSYNC.RECONVERGENT B0 ;  /* 0x0000000000007941 */ /* 0x000fea0003800200 */
.L_x_48873:
        /* <DEDUP_REMOVED lines=34> */
.L_x_48876:
[----:B------:R-:W-:Y:S05]  /*16230*/  BSYNC.RECONVERGENT B0 ;  /* 0x0000000000007941 */ /* 0x000fea0003800200 */
.L_x_48875:
[----:B------:R-:W-:Y:S01]  /*16240*/  ISETP.GE.U32.AND P0, PT, R0, 0x220, PT ;  /* 0x000002200000780c */ /* 0x000fe20003f06070 */
[----:B------:R-:W-:-:S12]  /*16250*/  BSSY.RECONVERGENT B0, `(.L_x_48877) ;  /* 0x000002d000007945 */ /* 0x000fd80003800200 */
[----:B------:R-:W-:Y:S05]  /*16260*/  @!P0 BRA `(.L_x_48878) ;  /* 0x0000000000ac8947 */ /* 0x000fea0003800000 */
[--C-:B01234-:R-:W-:Y:S01]  /*16270*/  FADD.FTZ R72, R81, -R102.reuse ;  /* 0x8000006651487221 */ /* 0x11ffe20000010000 */
[--C-:B------:R-:W-:Y:S01]  /*16280*/  FADD.FTZ R74, R82, -R102.reuse ;  /* 0x80000066524a7221 */ /* 0x100fe20000010000 */
[--C-:B------:R-:W-:Y:S01]  /*16290*/  FADD.FTZ R73, R83, -R102.reuse ;  /* 0x8000006653497221 */ /* 0x100fe20000010000 */
[----:B------:R0:W-:Y:S01]  /*162a0*/  STL [R1+0x2d8], R3 ;  /* 0x0002d80301007387 */ /* 0x0001e20000100800 */
[C---:B------:R-:W-:Y:S01]  /*162b0*/  FMUL.FTZ R249, R101.reuse, R72 ;  /* 0x0000004865f97220 */ /* 0x040fe20000410000 */
[----:B------:R-:W-:Y:S01]  /*162c0*/  FADD.FTZ R72, R84, -R102 ;  /* 0x8000006654487221 */ /* 0x000fe20000010000 */
[C---:B------:R-:W-:Y:S01]  /*162d0*/  FMUL.FTZ R248, R101.reuse, R74 ;  /* 0x0000004a65f87220 */ /* 0x040fe20000410000 */
[C---:B------:R-:W-:Y:S01]  /*162e0*/  FMUL.FTZ R167, R101.reuse, R73 ;  /* 0x0000004965a77220 */ /* 0x040fe20000410000 */
[----:B------:R-:W1:Y:S01]  /*162f0*/  LDC.64 R164, c[0x0][0x428] ;  /* 0x00010a00ffa47b82 */ /* 0x000e620000000a00 */
[----:B------:R-:W-:Y:S01]  /*16300*/  FMUL.FTZ R103, R101, R72 ;  /* 0x0000004865677220 */ /* 0x000fe20000410000 */
[----:B0-----:R-:W2:Y:S04]  /*16310*/  LDL R3, [R1] ;  /* 0x0000000001037983 */ /* 0x001ea80000100800 */
[----:B------:R0:W-:Y:S04]  /*16320*/  STL [R1+0x2d4], R2 ;  /* 0x0002d40201007387 */ /* 0x0001e80000100800 */
[----:B0-----:R-:W3:Y:S04]  /*16330*/  LDL R2, [R1+0x4] ;  /* 0x0000040001027983 */ /* 0x001ee80000100800 */
[----:B------:R0:W-:Y:S04]  /*16340*/  STL [R1+0x2d0], R0 ;  /* 0x0002d00001007387 */ /* 0x0001e80000100800 */
[----:B------:R-:W4:Y:S04]  /*16350*/  LDL R250, [R1+0xc] ;  /* 0x00000c0001fa7983 */ /* 0x000f280000100800 */
[----:B------:R-:W4:Y:S04]  /*16360*/  LDL R75, [R1+0xcc] ;  /* 0x0000cc00014b7983 */ /* 0x000f280000100800 */
[----:B0-----:R-:W2:Y:S04]  /*16370*/  LDL R0, [R1+0x8] ;  /* 0x0000080001007983 */ /* 0x001ea80000100800 */
[----:B------:R-:W2:Y:S04]  /*16380*/  LDL R74, [R1+0xc8] ;  /* 0x0000c800014a7983 */ /* 0x000ea80000100800 */
[----:B------:R-:W3:Y:S04]  /*16390*/  LDL R73, [R1+0xc4] ;  /* 0x0000c40001497983 */ /* 0x000ee80000100800 */
[----:B------:R-:W3:Y:S01]  /*163a0*/  LDL R72, [R1+0xc0] ;  /* 0x0000c00001487983 */ /* 0x000ee20000100800 */
[----:B-1----:R-:W-:-:S03]  /*163b0*/  IMAD.WIDE.U32 R164, R58, 0x10, R164 ;  /* 0x000000103aa47825 */ /* 0x002fc600078e00a4 */
[----:B------:R-:W3:Y:S04]  /*163c0*/  LDL R252, [R1+0xb8] ;  /* 0x0000b80001fc7983 */ /* 0x000ee80000100800 */
[----:B------:R-:W3:Y:S01]  /*163d0*/  LDL R251, [R1+0xbc] ;  /* 0x0000bc0001fb7983 */ /* 0x000ee20000100800 */
[----:B----4-:R-:W-:Y:S01]  /*163e0*/  FFMA.FTZ R75, R103, R75, R250 ;  /* 0x0000004b674b7223 */ /* 0x010fe200000100fa */
[----:B--2---:R-:W-:Y:S01]  /*163f0*/  FFMA.FTZ R74, R167, R74, R0 ;  /* 0x0000004aa74a7223 */ /* 0x004fe20000010000 */
[----:B---3--:R-:W-:Y:S01]  /*16400*/  FFMA.FTZ R73, R248, R73, R2 ;  /* 0x00000049f8497223 */ /* 0x008fe20000010002 */
[----:B------:R-:W-:Y:S02]  /*16410*/  FFMA.FTZ R72, R249, R72, R3 ;  /* 0x00000048f9487223 */ /* 0x000fe40000010003 */
[----:B------:R0:W5:Y:S04]  /*16420*/  LDL.LU R3, [R1+0x2d8] ;  /* 0x0002d80001037983 */ /* 0x0001680000300800 */
[----:B------:R0:W5:Y:S04]  /*16430*/  LDL.LU R2, [R1+0x2d4] ;  /* 0x0002d40001027983 */ /* 0x0001680000300800 */
[----:B------:R0:W5:Y:S04]  /*16440*/  LDL.LU R0, [R1+0x2d0] ;  /* 0x0002d00001007983 */ /* 0x0001680000300800 */
[----:B------:R1:W-:Y:S04]  /*16450*/  STG.E.128 desc[UR6][R164.64], R72 ;  /* 0x00000048a4007986 */ /* 0x0003e8000c101d06 */
[----:B-1----:R-:W2:Y:S01]  /*16460*/  LDL R74, [R1+0xb0] ;  /* 0x0000b000014a7983 */ /* 0x002ea20000100800 */
[----:B------:R-:W1:Y:S03]  /*16470*/  LDC.64 R164, c[0x0][0x430] ;  /* 0x00010c00ffa47b82 */ /* 0x000e660000000a00 */
[----:B------:R-:W3:Y:S01]  /*16480*/  LDL R75, [R1+0xb4] ;  /* 0x0000b400014b7983 */ /* 0x000ee20000100800 */
[----:B------:R-:W4:Y:S01]  /*16490*/  S2R R250, SR_TID.X ;  /* 0x0000000000fa7919 */ /* 0x000f220000002100 */
[C---:B-1----:R-:W-:Y:S01]  /*164a0*/  IMAD.WIDE.U32 R164, R58.reuse, 0x10, R164 ;  /* 0x000000103aa47825 */ /* 0x042fe200078e00a4 */
[----:B------:R-:W-:-:S02]  /*164b0*/  IADD3 R58, PT, PT, R58, 0x20, RZ ;  /* 0x000000203a3a7810 */ /* 0x000fc40007ffe0ff */
[----:B----4-:R-:W-:Y:S01]  /*164c0*/  LOP3.LUT R250, R250, 0x1f, RZ, 0xc0, !PT ;  /* 0x0000001ffafa7812 */ /* 0x010fe200078ec0ff */
[----:B--2--5:R-:W-:Y:S01]  /*164d0*/  FFMA.FTZ R72, R249, R74, R172 ;  /* 0x0000004af9487223 */ /* 0x024fe200000100ac */
[----:B------:R-:W-:Y:S01]  /*164e0*/  FFMA.FTZ R74, R167, R252, R174 ;  /* 0x000000fca74a7223 */ /* 0x000fe200000100ae */
[----:B---3--:R-:W-:Y:S01]  /*164f0*/  FFMA.FTZ R73, R248, R75, R173 ;  /* 0x0000004bf8497223 */ /* 0x008fe200000100ad */
[----:B------:R-:W-:-:S05]  /*16500*/  FFMA.FTZ R75, R103, R251, R175 ;  /* 0x000000fb674b7223 */ /* 0x000fca00000100af */
[----:B------:R0:W-:Y:S02]  /*16510*/  STG.E.128 desc[UR6][R164.64], R72 ;  /* 0x00000048a4007986 */ /* 0x0001e4000c101d06 */
.L_x_48878:
[----:B------:R-:W-:Y:S05]  /*16520*/  BSYNC.RECONVERGENT B0 ;  /* 0x0000000000007941 */ /* 0x000fea0003800200 */
.L_x_48877:
        /* <DEDUP_REMOVED lines=13> */
[----:B0-----:R-:W2:Y:S04]  /*16600*/  LDL R3, [R1+0x10] ;  /* 0x0000100001037983 */ /* 0x001ea80000100800 */
        /* <DEDUP_REMOVED lines=24> */
[----:B-1----:R-:W-:-:S04]  /*16790*/  IMAD.WIDE.U32 R164, R58, 0x10, R164 ;  /* 0x000000103aa47825 */ /* 0x002fc800078e00a4 */
[----:B------:R-:W-:Y:S01]  /*167a0*/  VIADD R58, R58, 0x20 ;  /* 0x000000203a3a7836 */ /* 0x000fe20000000000 */
[----:B----4-:R-:W-:Y:S01]  /*167b0*/  LOP3.LUT R250, R250, 0x1f, RZ, 0xc0, !PT ;  /* 0x0000001ffafa7812 */ /* 0x010fe200078ec0ff */
[----:B--2--5:R-:W-:Y:S01]  /*167c0*/  FFMA.FTZ R72, R249, R74, R176 ;  /* 0x0000004af9487223 */ /* 0x024fe200000100b0 */
[----:B------:R-:W-:Y:S01]  /*167d0*/  FFMA.FTZ R74, R167, R252, R178 ;  /* 0x000000fca74a7223 */ /* 0x000fe200000100b2 */
[----:B---3--:R-:W-:Y:S01]  /*167e0*/  FFMA.FTZ R73, R248, R75, R177 ;  /* 0x0000004bf8497223 */ /* 0x008fe200000100b1 */
[----:B------:R-:W-:-:S05]  /*167f0*/  FFMA.FTZ R75, R103, R251, R179 ;  /* 0x000000fb674b7223 */ /* 0x000fca00000100b3 */
[----:B------:R0:W-:Y:S02]  /*16800*/  STG.E.128 desc[UR6][R164.64], R72 ;  /* 0x00000048a4007986 */ /* 0x0001e4000c101d06 */
.L_x_48880:
[----:B------:R-:W-:Y:S05]  /*16810*/  BSYNC.RECONVERGENT B0 ;  /* 0x0000000000007941 */ /* 0x000fea0003800200 */
.L_x_48879:
        /* <DEDUP_REMOVED lines=46> */
.L_x_48882:
[----:B------:R-:W-:Y:S05]  /*16b00*/  BSYNC.RECONVERGENT B0 ;  /* 0x0000000000007941 */ /* 0x000fea0003800200 */
.L_x_48881:
[----:B------:R-:W-:Y:S01]  /*16b10*/  ISETP.GE.U32.AND P0, PT, R0, 0x280, PT ;  /* 0x000002800000780c */ /* 0x000fe20003f06070 */
[----:B------:R-:W-:-:S12]  /*16b20*/  BSSY.RECONVERGENT B0, `(.L_x_48883) ;  /* 0x0000030000007945 */ /* 0x000fd80003800200 */
[----:B------:R-:W-:Y:S05]  /*16b30*/  @!P0 BRA `(.L_x_48884) ;  /* 0x0000000000b88947 */ /* 0x000fea0003800000 */
[--C-:B01234-:R-:W-:Y:S01]  /*16b40*/  FADD.FTZ R75, R93, -R102.reuse ;  /* 0x800000665d4b7221 */ /* 0x11ffe20000010000 */
[--C-:B------:R-:W-:Y:S01]  /*16b50*/  FADD.FTZ R74, R94, -R102.reuse ;  /* 0x800000665e4a7221 */ /* 0x100fe20000010000 */
[--C-:B------:R-:W-:Y:S01]  /*16b60*/  FADD.FTZ R72, R96, -R102.reuse ;  /* 0x8000006660487221 */ /* 0x100fe20000010000 */
[----:B------:R-:W-:Y:S01]  /*16b70*/  FADD.FTZ R73, R95, -R102 ;  /* 0x800000665f497221 */ /* 0x000fe20000010000 */
[----:B------:R0:W-:Y:S01]  /*16b80*/  STL [R1+0x2d8], R3 ;  /* 0x0002d80301007387 */ /* 0x0001e20000100800 */
[C---:B------:R-:W-:Y:S01]  /*16b90*/  FMUL.FTZ R167, R101.reuse, R75 ;  /* 0x0000004b65a77220 */ /* 0x040fe20000410000 */
[C---:B------:R-:W-:Y:S01]  /*16ba0*/  FMUL.FTZ R165, R101.reuse, R74 ;  /* 0x0000004a65a57220 */ /* 0x040fe20000410000 */
[C---:B------:R-:W-:Y:S01]  /*16bb0*/  FMUL.FTZ R164, R101.reuse, R72 ;  /* 0x0000004865a47220 */ /* 0x040fe20000410000 */
[----:B------:R-:W-:Y:S01]  /*16bc0*/  FMUL.FTZ R101, R101, R73 ;  /* 0x0000004965657220 */ /* 0x000fe20000410000 */
[----:B------:R-:W1:Y:S01]  /*16bd0*/  LDC.64 R248, c[0x0][0x428] ;  /* 0x00010a00fff87b82 */ /* 0x000e620000000a00 */
        /* <DEDUP_REMOVED lines=12> */
[----:B------:R-:W3:Y:S04]  /*16ca0*/  LDL R251, [R1+0x5c] ;  /* 0x00005c0001fb7983 */ /* 0x000ee80000100800 */
[----:B------:R-:W3:Y:S04]  /*16cb0*/  LDL R248, [R1+0x38] ;  /* 0x0000380001f87983 */ /* 0x000ee80000100800 */
[----:B------:R-:W3:Y:S01]  /*16cc0*/  LDL R249, [R1+0x58] ;  /* 0x0000580001f97983 */ /* 0x000ee20000100800 */
[----:B----4-:R-:W-:Y:S01]  /*16cd0*/  FFMA.FTZ R75, R164, R75, R250 ;  /* 0x0000004ba44b7223 */ /* 0x010fe200000100fa */
[----:B--2---:R-:W-:Y:S01]  /*16ce0*/  FFMA.FTZ R74, R101, R74, R0 ;  /* 0x0000004a654a7223 */ /* 0x004fe20000010000 */
[----:B---3--:R-:W-:-:S02]  /*16cf0*/  FFMA.FTZ R72, R167, R72, R3 ;  /* 0x00000048a7487223 */ /* 0x008fc40000010003 */
[----:B------:R0:W5:Y:S01]  /*16d00*/  LDL.LU R3, [R1+0x2d8] ;  /* 0x0002d80001037983 */ /* 0x0001620000300800 */
[----:B------:R-:W-:-:S03]  /*16d10*/  FFMA.FTZ R73, R165, R73, R2 ;  /* 0x00000049a5497223 */ /* 0x000fc60000010002 */
[----:B------:R0:W5:Y:S04]  /*16d20*/  LDL.LU R2, [R1+0x2d4] ;  /* 0x0002d40001027983 */ /* 0x0001680000300800 */
[----:B------:R0:W5:Y:S04]  /*16d30*/  LDL.LU R0, [R1+0x2d0] ;  /* 0x0002d00001007983 */ /* 0x0001680000300800 */
[----:B------:R1:W-:Y:S04]  /*16d40*/  STG.E.128 desc[UR6][R102.64], R72 ;  /* 0x0000004866007986 */ /* 0x0003e8000c101d06 */
[----:B-1----:R-:W2:Y:S01]  /*16d50*/  LDL R72, [R1+0x30] ;  /* 0x0000300001487983 */ /* 0x002ea20000100800 */
[----:B------:R-:W1:Y:S03]  /*16d60*/  LDC.64 R102, c[0x0][0x430] ;  /* 0x00010c00ff667b82 */ /* 0x000e660000000a00 */
[----:B------:R-:W2:Y:S04]  /*16d70*/  LDL R73, [R1+0x50] ;  /* 0x0000500001497983 */ /* 0x000ea80000100800 */
[----:B------:R-:W3:Y:S04]  /*16d80*/  LDL R74, [R1+0x34] ;  /* 0x00003400014a7983 */ /* 0x000ee80000100800 */
[----:B------:R-:W3:Y:S01]  /*16d90*/  LDL R75, [R1+0x54] ;  /* 0x00005400014b7983 */ /* 0x000ee20000100800 */
[----:B------:R-:W4:Y:S01]  /*16da0*/  S2R R250, SR_TID.X ;  /* 0x0000000000fa7919 */ /* 0x000f220000002100 */
[----:B-1----:R-:W-:Y:S01]  /*16db0*/  IMAD.WIDE.U32 R102, R58, 0x10, R102 ;  /* 0x000000103a667825 */ /* 0x002fe200078e0066 */
[----:B----4-:R-:W-:-:S03]  /*16dc0*/  LOP3.LUT R250, R250, 0x1f, RZ, 0xc0, !PT ;  /* 0x0000001ffafa7812 */ /* 0x010fc600078ec0ff */
[----:B--2---:R-:W-:Y:S01]  /*16dd0*/  FFMA.FTZ R72, R167, R73, R72 ;  /* 0x00000049a7487223 */ /* 0x004fe20000010048 */
[----:B---3--:R-:W-:Y:S01]  /*16de0*/  FFMA.FTZ R73, R165, R75, R74 ;  /* 0x0000004ba5497223 */ /* 0x008fe2000001004a */
[----:B------:R-:W-:Y:S01]  /*16df0*/  FFMA.FTZ R74, R101, R249, R248 ;  /* 0x000000f9654a7223 */ /* 0x000fe200000100f8 */
[----:B------:R-:W-:-:S05]  /*16e00*/  FFMA.FTZ R75, R164, R251, R252 ;  /* 0x000000fba44b7223 */ /* 0x000fca00000100fc */
[----:B------:R0:W-:Y:S02]  /*16e10*/  STG.E.128 desc[UR6][R102.64], R72 ;  /* 0x0000004866007986 */ /* 0x0001e4000c101d06 */
.L_x_48884:
[----:B------:R-:W-:Y:S05]  /*16e20*/  BSYNC.RECONVERGENT B0 ;  /* 0x0000000000007941 */ /* 0x000fea0003800200 */
.L_x_48883:
[----:B01234-:R-:W0:Y:S02]  /*16e30*/  LDC.64 R72, c[0x0][0x380] ;  /* 0x0000e000ff487b82 */ /* 0x01fe240000000a00 */
[----:B0-----:R-:W-:-:S04]  /*16e40*/  LEA R166, R72, R166, 0x2 ;  /* 0x000000a648a67211 */ /* 0x001fc800078e10ff */
[----:B------:R-:W-:-:S13]  /*16e50*/  ISETP.GE.AND P0, PT, R166, R73, PT ;  /* 0x00000049a600720c */ /* 0x000fda0003f06270 */
[----:B------:R-:W-:Y:S05]  /*16e60*/  @!P0 BRA `(.L_x_48885) ;  /* 0xffffff6800d48947 */ /* 0x000fea000383ffff */
[----:B------:R-:W-:Y:S05]  /*16e70*/  EXIT ;  /* 0x000000000000794d */ /* 0x000fea0003800000 */
.L_x_48844:
[----:B------:R-:W-:Y:S01]  /*16e80*/  HFMA2 R73, -RZ, RZ, 0, 1.847743988037109375e-06 ;  /* 0x0000001fff497431 */ /* 0x000fe200000001ff */
[----:B------:R-:W-:Y:S01]  /*16e90*/  BSSY B0, `(.L_x_48886) ;  /* 0x0000007000007945 */ /* 0x000fe20003800000 */
[----:B------:R-:W-:Y:S01]  /*16ea0*/  MOV R103, R75 ;  /* 0x0000004b00677202 */ /* 0x000fe20000000f00 */
[----:B------:R-:W-:Y:S01]  /*16eb0*/  IMAD.MOV.U32 R74, RZ, RZ, 0x1 ;  /* 0x00000001ff4a7424 */ /* 0x000fe200078e00ff */
[----:B------:R-:W-:-:S07]  /*16ec0*/  MOV R72, 0xffffffff ;  /* 0xffffffff00487802 */ /* 0x000fce0000000f00 */
[----:B-----5:R-:W-:Y:S05]  /*16ed0*/  WARPSYNC.COLLECTIVE R72, `(.L_x_48887) ;  /* 0x0000000048087348 */ /* 0x020fea0003c00000 */
[----:B------:R0:W1:Y:S02]  /*16ee0*/  SHFL.BFLY P6, R72, R103, R74, R73 ;  /* 0x0c00004a67487389 */ /* 0x00006400000c0049 */
[----:B01---5:R-:W-:Y:S05]  /*16ef0*/  ENDCOLLECTIVE ;  /* 0x000000000000791b */ /* 0x023fea0003800000 */
.L_x_48887:
[----:B------:R-:W-:Y:S05]  /*16f00*/  BSYNC B0 ;  /* 0x0000000000007941 */ /* 0x000fea0003800000 */
.L_x_48886:
        /* <DEDUP_REMOVED lines=9> */
.L_x_48888:
[----:B------:R-:W-:Y:S02]  /*16fa0*/  IMAD.MOV.U32 R74, RZ, RZ, 0x4 ;  /* 0x00000004ff4a7424 */ /* 0x000fe400078e00ff */
[----:B------:R-:W-:Y:S01]  /*16fb0*/  FADD.FTZ R75, R75, R72 ;  /* 0x000000484b4b7221 */ /* 0x000fe20000010000 */
[----:B------:R-:W-:-:S04]  /*16fc0*/  MOV R72, 0xffffffff ;  /* 0xffffffff00487802 */ /* 0x000fc80000000f00 */
[----:B------:R-:W-:-:S07]  /*16fd0*/  MOV R103, R75 ;  /* 0x0000004b00677202 */ /* 0x000fce0000000f00 */
[----:B------:R-:W-:Y:S05]  /*16fe0*/  WARPSYNC.COLLECTIVE R72, `(.L_x_48889) ;  /* 0x0000000048087348 */ /* 0x000fea0003c00000 */
[----:B------:R0:W1:Y:S02]  /*16ff0*/  SHFL.BFLY P6, R72, R103, R74, R73 ;  /* 0x0c00004a67487389 */ /* 0x00006400000c0049 */
[----:B01----:R-:W-:Y:S05]  /*17000*/  ENDCOLLECTIVE ;  /* 0x000000000000791b */ /* 0x003fea0003800000 */
.L_x_48889:
[----:B------:R-:W-:Y:S02]  /*17010*/  HFMA2 R74, -RZ, RZ, 0, 4.76837158203125e-07 ;  /* 0x00000008ff4a7431 */ /* 0x000fe400000001ff */
[----:B------:R-:W-:Y:S01]  /*17020*/  FADD.FTZ R75, R75, R72 ;  /* 0x000000484b4b7221 */ /* 0x000fe20000010000 */
[----:B------:R-:W-:-:S04]  /*17030*/  IMAD.MOV.U32 R72, RZ, RZ, -0x1 ;  /* 0xffffffffff487424 */ /* 0x000fc800078e00ff */
[----:B------:R-:W-:-:S07]  /*17040*/  MOV R103, R75 ;  /* 0x0000004b00677202 */ /* 0x000fce0000000f00 */
[----:B------:R-:W-:Y:S05]  /*17050*/  WARPSYNC.COLLECTIVE R72, `(.L_x_48890) ;  /* 0x0000000048087348 */ /* 0x000fea0003c00000 */
[----:B------:R0:W1:Y:S02]  /*17060*/  SHFL.BFLY P6, R72, R103, R74, R73 ;  /* 0x0c00004a67487389 */ /* 0x00006400000c0049 */
[----:B01----:R-:W-:Y:S05]  /*17070*/  ENDCOLLECTIVE ;  /* 0x000000000000791b */ /* 0x003fea0003800000 */
.L_x_48890:
[----:B------:R-:W-:Y:S02]  /*17080*/  HFMA2 R74, -RZ, RZ, 0, 9.5367431640625e-07 ;  /* 0x00000010ff4a7431 */ /* 0x000fe400000001ff */
[----:B------:R-:W-:Y:S01]  /*17090*/  FADD.FTZ R75, R75, R72 ;  /* 0x000000484b4b7221 */ /* 0x000fe20000010000 */
[----:B------:R-:W-:-:S04]  /*170a0*/  MOV R72, 0xffffffff ;  /* 0xffffffff00487802 */ /* 0x000fc80000000f00 */
[----:B------:R-:W-:-:S07]  /*170b0*/  MOV R103, R75 ;  /* 0x0000004b00677202 */ /* 0x000fce0000000f00 */
[----:B------:R-:W-:Y:S05]  /*170c0*/  WARPSYNC.COLLECTIVE R72, `(.L_x_48891) ;  /* 0x0000000048087348 */ /* 0x000fea0003c00000 */
[----:B------:R0:W1:Y:S02]  /*170d0*/  SHFL.BFLY P6, R72, R103, R74, R73 ;  /* 0x0c00004a67487389 */ /* 0x00006400000c0049 */
[----:B01----:R-:W-:Y:S05]  /*170e0*/  ENDCOLLECTIVE ;  /* 0x000000000000791b */ /* 0x003fea0003800000 */
.L_x_48891:
        /* <DEDUP_REMOVED lines=185> */
.L_x_48892:
[----:B------:R-:W-:Y:S02]  /*17c80*/  HFMA2 R74, -RZ, RZ, 0, 1.1920928955078125e-07 ;  /* 0x00000002ff4a7431 */ /* 0x000fe400000001ff */
[----:B------:R-:W-:Y:S01]  /*17c90*/  FADD.FTZ R101, R101, R72 ;  /* 0x0000004865657221 */ /* 0x000fe20000010000 */
[----:B------:R-:W-:-:S03]  /*17ca0*/  MOV R72, 0xffffffff ;  /* 0xffffffff00487802 */ /* 0x000fc60000000f00 */
[----:B------:R-:W-:-:S07]  /*17cb0*/  IMAD.MOV.U32 R103, RZ, RZ, R101 ;  /* 0x000000ffff677224 */ /* 0x000fce00078e0065 */
[----:B------:R-:W-:Y:S05]  /*17cc0*/  WARPSYNC.COLLECTIVE R72, `(.L_x_48893) ;  /* 0x0000000048087348 */ /* 0x000fea0003c00000 */
[----:B------:R0:W1:Y:S02]  /*17cd0*/  SHFL.BFLY P6, R72, R103, R74, R73 ;  /* 0x0c00004a67487389 */ /* 0x00006400000c0049 */
[----:B01----:R-:W-:Y:S05]  /*17ce0*/  ENDCOLLECTIVE ;  /* 0x000000000000791b */ /* 0x003fea0003800000 */
.L_x_48893:
[----:B------:R-:W-:Y:S02]  /*17cf0*/  IMAD.MOV.U32 R74, RZ, RZ, 0x4 ;  /* 0x00000004ff4a7424 */ /* 0x000fe400078e00ff */
[----:B------:R-:W-:Y:S01]  /*17d00*/  FADD.FTZ R101, R101, R72 ;  /* 0x0000004865657221 */ /* 0x000fe20000010000 */
[----:B------:R-:W-:-:S04]  /*17d10*/  MOV R72, 0xffffffff ;  /* 0xffffffff00487802 */ /* 0x000fc80000000f00 */
[----:B------:R-:W-:-:S07]  /*17d20*/  MOV R103, R101 ;  /* 0x0000006500677202 */ /* 0x000fce0000000f00 */
[----:B------:R-:W-:Y:S05]  /*17d30*/  WARPSYNC.COLLECTIVE R72, `(.L_x_48894) ;  /* 0x0000000048087348 */ /* 0x000fea0003c00000 */
[----:B------:R0:W1:Y:S02]  /*17d40*/  SHFL.BFLY P6, R72, R103, R74, R73 ;  /* 0x0c00004a67487389 */ /* 0x00006400000c0049 */
[----:B01----:R-:W-:Y:S05]  /*17d50*/  ENDCOLLECTIVE ;  /* 0x000000000000791b */ /* 0x003fea0003800000 */
.L_x_48894:
[----:B------:R-:W-:Y:S02]  /*17d60*/  HFMA2 R74, -RZ, RZ, 0, 4.76837158203125e-07 ;  /* 0x00000008ff4a7431 */ /* 0x000fe400000001ff */
[----:B------:R-:W-:Y:S01]  /*17d70*/  FADD.FTZ R101, R101, R72 ;  /* 0x0000004865657221 */ /* 0x000fe20000010000 */
[----:B------:R-:W-:-:S04]  /*17d80*/  IMAD.MOV.U32 R72, RZ, RZ, -0x1 ;  /* 0xffffffffff487424 */ /* 0x000fc800078e00ff */
[----:B------:R-:W-:-:S07]  /*17d90*/  MOV R103, R101 ;  /* 0x0000006500677202 */ /* 0x000fce0000000f00 */
[----:B------:R-:W-:Y:S05]  /*17da0*/  WARPSYNC.COLLECTIVE R72, `(.L_x_48895) ;  /* 0x0000000048087348 */ /* 0x000fea0003c00000 */
[----:B------:R0:W1:Y:S02]  /*17db0*/  SHFL.BFLY P6, R72, R103, R74, R73 ;  /* 0x0c00004a67487389 */ /* 0x00006400000c0049 */
[----:B01----:R-:W-:Y:S05]  /*17dc0*/  ENDCOLLECTIVE ;  /* 0x000000000000791b */ /* 0x003fea0003800000 */
.L_x_48895:
[----:B------:R-:W-:Y:S02]  /*17dd0*/  HFMA2 R74, -RZ, RZ, 0, 9.5367431640625e-07 ;  /* 0x00000010ff4a7431 */ /* 0x000fe400000001ff */
[----:B------:R-:W-:Y:S01]  /*17de0*/  FADD.FTZ R101, R101, R72 ;  /* 0x0000004865657221 */ /* 0x000fe20000010000 */
[----:B------:R-:W-:-:S04]  /*17df0*/  MOV R72, 0xffffffff ;  /* 0xffffffff00487802 */ /* 0x000fc80000000f00 */
[----:B------:R-:W-:-:S07]  /*17e00*/  MOV R103, R101 ;  /* 0x0000006500677202 */ /* 0x000fce0000000f00 */
[----:B------:R-:W-:Y:S05]  /*17e10*/  WARPSYNC.COLLECTIVE R72, `(.L_x_48896) ;  /* 0x0000000048087348 */ /* 0x000fea0003c00000 */
[----:B------:R0:W1:Y:S02]  /*17e20*/  SHFL.BFLY P6, R72, R103, R74, R73 ;  /* 0x0c00004a67487389 */ /* 0x00006400000c0049 */
[----:B01----:R-:W-:Y:S05]  /*17e30*/  ENDCOLLECTIVE ;  /* 0x000000000000791b */ /* 0x003fea0003800000 */
.L_x_48896:
[----:B------:R-:W-:Y:S05]  /*17e40*/  BRA `(.L_x_48897) ;  /* 0xffffffc000047947 */ /* 0x000fea000383ffff */
.L_x_48898:
        /* <DEDUP_REMOVED lines=11> */
.L_x_54500:


//--------------------- .text._ZN10layer_norm31ln_parallel_residual_fwd_kernelINS_13Kernel_traitsIfffffjLj2560ELj1ELj4ELj1ELj16ENS_18Kernel_traits_baseILj2560EfffffjLj128EEEEELb0ELb0ELb1EEEvNS_9FwdParamsE --------------------------
	.section	.text._ZN10layer_norm31ln_parallel_residual_fwd_kernelINS_13Kernel_traitsIfffffjLj2560ELj1ELj4ELj1ELj16ENS_18Kernel_traits_baseILj2560EfffffjLj128EEEEELb0ELb0ELb1EEEvNS_9FwdParamsE,"ax",@progbits
	.align	128
        .global         _ZN10layer_norm31ln_parallel_residual_fwd_kernelINS_13Kernel_traitsIfffffjLj2560ELj1ELj4ELj1ELj16ENS_18Kernel_traits_baseILj2560EfffffjLj128EEEEELb0ELb0ELb1EEEvNS_9FwdParamsE
        .type           _ZN10layer_norm31ln_parallel_residual_fwd_kernelINS_13Kernel_traitsIfffffjLj2560ELj1ELj4ELj1ELj16ENS_18Kernel_traits_baseILj2560EfffffjLj128EEEEELb0ELb0ELb1EEEvNS_9FwdParamsE,@function
        .size           _ZN10layer_norm31ln_parallel_residual_fwd_kernelINS_13Kernel_traitsIfffffjLj2560ELj1ELj4ELj1ELj16ENS_18Kernel_traits_baseILj2560EfffffjLj128EEEEELb0ELb0ELb1EEEvNS_9FwdParamsE,(.L_x_54501 - _ZN10layer_norm31ln_parallel_residual_fwd_kernelINS_13Kernel_traitsIfffffjLj2560ELj1ELj4ELj1ELj16ENS_18Kernel_traits_baseILj2560EfffffjLj128EEEEELb0ELb0ELb1EEEvNS_9FwdParamsE)
        .other          _ZN10layer_norm31ln_parallel_residual_fwd_kernelINS_13Kernel_traitsIfffffjLj2560ELj1ELj4ELj1ELj16ENS_18Kernel_traits_baseILj2560EfffffjLj128EEEEELb0ELb0ELb1EEEvNS_9FwdParamsE,@"STO_CUDA_ENTRY STV_DEFAULT"
_ZN10layer_norm31ln_parallel_residual_fwd_kernelINS_13Kernel_traitsIfffffjLj2560ELj1ELj4ELj1ELj16ENS_18Kernel_traits_baseILj2560EfffffjLj128EEEEELb0ELb0ELb1EEEvNS_9FwdParamsE:
.text._ZN10layer_norm31ln_parallel_residual_fwd_kernelINS_13Kernel_traitsIfffffjLj2560ELj1ELj4ELj1ELj16ENS_18Kernel_traits_baseILj2560EfffffjLj128EEEEELb0ELb0ELb1EEEvNS_9FwdParamsE:
        /* <DEDUP_REMOVED lines=158> */
[----:B------:R-:W-:Y:S04]  /*09e0*/  STL.64 [R1+0x260], R12 ;  /* 0x0002600c01007387 */ /* 0x000fe80000100a00 */
[----:B-1----:R-:W5:Y:S04]  /*09f0*/  LDG.E.128 R16, desc[UR6][R4.64+0x2200] ;  /* 0x0022000604107981 */ /* 0x002f68000c1e1d00 */
[----:B------:R0:W-:Y:S04]  /*0a00*/  STL.64 [R1+0x268], R14 ;  /* 0x0002680e01007387 */ /* 0x0001e80000100a00 */
[----:B0-----:R-:W5:Y:S04]  /*0a10*/  LDG.E.128 R12, desc[UR6][R4.64+0x2400] ;  /* 0x00240006040c7981 */ /* 0x001f68000c1e1d00 */
[----:B------:R-:W5:Y:S04]  /*0a20*/  LDG.E.128 R4, desc[UR6][R4.64+0x2600] ;  /* 0x0026000604047981 */ /* 0x000f68000c1e1d00 */
[----:B---3--:R-:W-:Y:S04]  /*0a30*/  STL.64 [R1+0x1f0], R32 ;  /* 0x0001f02001007387 */ /* 0x008fe80000100a00 */
[----:B------:R-:W-:Y:S04]  /*0a40*/  STL.64 [R1+0x1f8], R34 ;  /* 0x0001f82201007387 */ /* 0x000fe80000100a00 */
[----:B------:R-:W-:Y:S04]  /*0a50*/  STL.64 [R1+0x240], R120 ;  /* 0x0002407801007387 */ /* 0x000fe80000100a00 */
        /* <DEDUP_REMOVED lines=41> */
[----:B----4-:R1:W-:Y:S04]  /*0cf0*/  STL.64 [R1+0x290], R52 ;  /* 0x0002903401007387 */ /* 0x0103e80000100a00 */
[----:B------:R1:W-:Y:S04]  /*0d00*/  STL.64 [R1+0x298], R54 ;  /* 0x0002983601007387 */ /* 0x0003e80000100a00 */
[----:B------:R1:W-:Y:S04]  /*0d10*/  STL [R1+0x10c], RZ ;  /* 0x00010cff01007387 */ /* 0x0003e80000100800 */
[----:B--2---:R1:W-:Y:S04]  /*0d20*/  STL.64 [R1+0x270], R48 ;  /* 0x0002703001007387 */ /* 0x0043e80000100a00 */
[----:B------:R1:W-:Y:S04]  /*0d30*/  STL.64 [R1+0x278], R50 ;  /* 0x0002783201007387 */ /* 0x0003e80000100a00 */
[----:B-----5:R1:W-:Y:S04]  /*0d40*/  STL.64 [R1+0x250], R44 ;  /* 0x0002502c01007387 */ /* 0x0203e80000100a00 */
        /* <DEDUP_REMOVED lines=85> */
[----:B------:R-:W-:Y:S01]  /*12a0*/  CS2R R120, SRZ ;  /* 0x0000000000787805 */ /* 0x000fe2000001ff00 */
[----:B------:R-:W-:Y:S06]  /*12b0*/  BRA `(.L_x_48901) ;  /* 0x0000002c00147947 */ /* 0x000fec0003800000 */
.L_x_48900:
        /* <DEDUP_REMOVED lines=37> */
[----:B--2---:R-:W-:Y:S04]  /*1510*/  STL.64 [R1+0x3a0], R20 ;  /* 0x0003a01401007387 */ /* 0x004fe80000100a00 */
[----:B------:R1:W-:Y:S04]  /*1520*/  STL.64 [R1+0x3a8], R22 ;  /* 0x0003a81601007387 */ /* 0x0003e80000100a00 */
[----:B---3--:R-:W-:Y:S04]  /*1530*/  STL.64 [R1+0x380], R16 ;  /* 0x0003801001007387 */ /* 0x008fe80000100a00 */
[----:B------:R2:W-:Y:S04]  /*1540*/  STL.64 [R1+0x388], R18 ;  /* 0x0003881201007387 */ /* 0x0005e80000100a00 */
[----:B-1----:R-:W3:Y:S04]  /*1550*/  LDG.E.128 R20, desc[UR6][R4.64+0x1000] ;  /* 0x0010000604147981 */ /* 0x002ee8000c1e1d00 */
[----:B----4-:R-:W-:Y:S04]  /*1560*/  STL.64 [R1+0x360], R12 ;  /* 0x0003600c01007387 */ /* 0x010fe80000100a00 */
[----:B--2---:R-:W2:Y:S04]  /*1570*/  LDG.E.128 R16, desc[UR6][R4.64+0x1200] ;  /* 0x0012000604107981 */ /* 0x004ea8000c1e1d00 */
[----:B------:R1:W-:Y:S04]  /*1580*/  STL.64 [R1+0x368], R14 ;  /* 0x0003680e01007387 */ /* 0x0003e80000100a00 */
[----:B-1----:R-:W4:Y:S04]  /*1590*/  LDG.E.128 R12, desc[UR6][R4.64+0x1400] ;  /* 0x00140006040c7981 */ /* 0x002f28000c1e1d00 */
        /* <DEDUP_REMOVED lines=51> */
[----:B0-----:R-:W4:Y:S04]  /*18d0*/  LDG.E.128 R112, desc[UR6][R4.64+0x1800] ;  /* 0x0018000604707981 */ /* 0x001f28000c1e1d00 */
        /* <DEDUP_REMOVED lines=16> */
[----:B---3--:R-:W-:Y:S04]  /*19e0*/  STL.64 [R1+0x290], R20 ;  /* 0x0002901401007387 */ /* 0x008fe80000100a00 */
[----:B------:R0:W-:Y:S04]  /*19f0*/  STL.64 [R1+0x298], R22 ;  /* 0x0002981601007387 */ /* 0x0001e80000100a00 */
[----:B--2---:R-:W-:Y:S04]  /*1a00*/  STL.64 [R1+0x270], R16 ;  /* 0x0002701001007387 */ /* 0x004fe80000100a00 */
[----:B------:R1:W-:Y:S04]  /*1a10*/  STL.64 [R1+0x278], R18 ;  /* 0x0002781201007387 */ /* 0x0003e80000100a00 */
[----:B0-----:R-:W2:Y:S04]  /*1a20*/  LDG.E.128 R20, desc[UR6][R2.64+0x2000] ;  /* 0x0020000602147981 */ /* 0x001ea8000c1e1d00 */
[----:B------:R-:W3:Y:S04]  /*1a30*/  LDG.E.128 R64, desc[UR6][R2.64+0xa00] ;  /* 0x000a000602407981 */ /* 0x000ee8000c1e1d00 */
[----:B----4-:R-:W-:Y:S04]  /*1a40*/  STL.64 [R1+0x250], R12 ;  /* 0x0002500c01007387 */ /* 0x010fe80000100a00 */
[----:B------:R0:W-:Y:S04]  /*1a50*/  STL.64 [R1+0x258], R14 ;  /* 0x0002580e01007387 */ /* 0x0001e80000100a00 */
[----:B-1----:R-:W4:Y:S04]  /*1a60*/  LDG.E.128 R16, desc[UR6][R2.64+0x2200] ;  /* 0x0022000602107981 */ /* 0x002f28000c1e1d00 */
[----:B------:R-:W3:Y:S04]  /*1a70*/  LDG.E.128 R40, desc[UR6][R2.64+0x1600] ;  /* 0x0016000602287981 */ /* 0x000ee8000c1e1d00 */
[----:B0-----:R-:W2:Y:S04]  /*1a80*/  LDG.E.128 R12, desc[UR6][R2.64+0x2400] ;  /* 0x00240006020c7981 */ /* 0x001ea8000c1e1d00 */
[----:B------:R-:W3:Y:S04]  /*1a90*/  LDG.E.128 R60, desc[UR6][R2.64+0xc00] ;  /* 0x000c0006023c7981 */ /* 0x000ee8000c1e1d00 */
[----:B------:R-:W3:Y:S04]  /*1aa0*/  LDG.E.128 R56, desc[UR6][R2.64+0xe00] ;  /* 0x000e000602387981 */ /* 0x000ee8000c1e1d00 */
[----:B------:R-:W3:Y:S04]  /*1ab0*/  LDG.E.128 R44, desc[UR6][R2.64+0x1400] ;  /* 0x00140006022c7981 */ /* 0x000ee8000c1e1d00 */
[----:B------:R-:W3:Y:S04]  /*1ac0*/  LDG.E.128 R52, desc[UR6][R2.64+0x1000] ;  /* 0x0010000602347981 */ /* 0x000ee8000c1e1d00 */
[----:B------:R-:W3:Y:S04]  /*1ad0*/  LDG.E.128 R48, desc[UR6][R2.64+0x1200] ;  /* 0x0012000602307981 */ /* 0x000ee8000c1e1d00 */
[----:B------:R0:W5:Y:S04]  /*1ae0*/  LDG.E.128 R120, desc[UR6][R2.64] ;  /* 0x0000000602787981 */ /* 0x000168000c1e1d00 */
        /* <DEDUP_REMOVED lines=57> */
.L_x_48899:
        /* <DEDUP_REMOVED lines=45> */
[----:B--2---:R-:W-:Y:S04]  /*2150*/  STL.64 [R1+0x380], R92 ;  /* 0x0003805c01007387 */ /* 0x004fe80000100a00 */
[----:B------:R1:W-:Y:S04]  /*2160*/  STL.64 [R1+0x388], R94 ;  /* 0x0003885e01007387 */ /* 0x0003e80000100a00 */
[----:B0-----:R-:W2:Y:S04]  /*2170*/  LDG.E.128 R96, desc[UR6][R6.64+0x1000] ;  /* 0x0010000606607981 */ /* 0x001ea8000c1e1d00 */
[----:B---3--:R-:W-:Y:S04]  /*2180*/  STL.64 [R1+0x360], R88 ;  /* 0x0003605801007387 */ /* 0x008fe80000100a00 */
[----:B-1----:R-:W3:Y:S04]  /*2190*/  LDG.E.128 R92, desc[UR6][R6.64+0x1200] ;  /* 0x00120006065c7981 */ /* 0x002ee8000c1e1d00 */
[----:B------:R0:W-:Y:S04]  /*21a0*/  STL.64 [R1+0x368], R90 ;  /* 0x0003685a01007387 */ /* 0x0001e80000100a00 */
[----:B------:R-:W-:Y:S04]  /*21b0*/  STL.64 [R1+0x340], R84 ;  /* 0x0003405401007387 */ /* 0x000fe80000100a00 */
[----:B------:R1:W-:Y:S04]  /*21c0*/  STL.64 [R1+0x348], R86 ;  /* 0x0003485601007387 */ /* 0x0003e80000100a00 */
[----:B0-----:R-:W4:Y:S04]  /*21d0*/  LDG.E.128 R88, desc[UR6][R6.64+0x1400] ;  /* 0x0014000606587981 */ /* 0x001f28000c1e1d00 */
[----:B------:R-:W-:Y:S04]  /*21e0*/  STL.64 [R1+0x320], R120 ;  /* 0x0003207801007387 */ /* 0x000fe80000100a00 */
[----:B-1----:R-:W4:Y:S04]  /*21f0*/  LDG.E.128 R84, desc[UR6][R6.64+0x1600] ;  /* 0x0016000606547981 */ /* 0x002f28000c1e1d00 */
        /* <DEDUP_REMOVED lines=55> */
[----:B0-----:R-:W4:Y:S04]  /*2570*/  LDG.E.128 R12, desc[UR6][R4.64+0x1400] ;  /* 0x00140006040c7981 */ /* 0x001f28000c1e1d00 */
        /* <DEDUP_REMOVED lines=10> */
[----:B--2---:R-:W-:Y:S04]  /*2620*/  STL.64 [R1+0x430], R96 ;  /* 0x0004306001007387 */ /* 0x004fe80000100a00 */
[----:B------:R2:W-:Y:S04]  /*2630*/  STL.64 [R1+0x438], R98 ;  /* 0x0004386201007387 */ /* 0x0005e80000100a00 */
[----:B---3--:R-:W-:Y:S04]  /*2640*/  STL.64 [R1+0x450], R92 ;  /* 0x0004505c01007387 */ /* 0x008fe80000100a00 */
[----:B------:R3:W-:Y:S04]  /*2650*/  STL.64 [R1+0x458], R94 ;  /* 0x0004585e01007387 */ /* 0x0007e80000100a00 */
[----:B----4-:R-:W-:Y:S04]  /*2660*/  STL.64 [R1+0x460], R88 ;  /* 0x0004605801007387 */ /* 0x010fe80000100a00 */
[----:B------:R4:W-:Y:S04]  /*2670*/  STL.64 [R1+0x468], R90 ;  /* 0x0004685a01007387 */ /* 0x0009e80000100a00 */
[----:B------:R-:W-:Y:S04]  /*2680*/  STL.64 [R1+0x470], R84 ;  /* 0x0004705401007387 */ /* 0x000fe80000100a00 */
[----:B------:R4:W-:Y:S04]  /*2690*/  STL.64 [R1+0x478], R86 ;  /* 0x0004785601007387 */ /* 0x0009e80000100a00 */
[----:B0-----:R-:W4:Y:S04]  /*26a0*/  LDG.E.128 R116, desc[UR6][R4.64+0x1600] ;  /* 0x0016000604747981 */ /* 0x001f28000c1e1d00 */
[----:B-1----:R-:W4:Y:S04]  /*26b0*/  LDG.E.128 R112, desc[UR6][R4.64+0x1800] ;  /* 0x0018000604707981 */ /* 0x002f28000c1e1d00 */
[----:B------:R-:W-:Y:S04]  /*26c0*/  STL.64 [R1+0x480], R120 ;  /* 0x0004807801007387 */ /* 0x000fe80000100a00 */
[----:B------:R-:W-:Y:S04]  /*26d0*/  STL.64 [R1+0x488], R122 ;  /* 0x0004887a01007387 */ /* 0x000fe80000100a00 */
[----:B------:R-:W-:Y:S04]  /*26e0*/  STL.64 [R1+0x490], R80 ;  /* 0x0004905001007387 */ /* 0x000fe80000100a00 */
[----:B------:R0:W-:Y:S04]  /*26f0*/  STL.64 [R1+0x498], R82 ;  /* 0x0004985201007387 */ /* 0x0001e80000100a00 */
[----:B------:R-:W4:Y:S04]  /*2700*/  LDG.E.128 R108, desc[UR6][R4.64+0x1a00] ;  /* 0x001a0006046c7981 */ /* 0x000f28000c1e1d00 */
[----:B------:R-:W4:Y:S04]  /*2710*/  LDG.E.128 R104, desc[UR6][R4.64+0x1c00] ;  /* 0x001c000604687981 */ /* 0x000f28000c1e1d00 */
[----:B------:R-:W-:Y:S04]  /*2720*/  STL.64 [R1+0x4a0], R76 ;  /* 0x0004a04c01007387 */ /* 0x000fe80000100a00 */
[----:B------:R1:W-:Y:S04]  /*2730*/  STL.64 [R1+0x4a8], R78 ;  /* 0x0004a84e01007387 */ /* 0x0003e80000100a00 */
[----:B------:R-:W-:Y:S04]  /*2740*/  STL.64 [R1+0x4b0], R72 ;  /* 0x0004b04801007387 */ /* 0x000fe80000100a00 */
[----:B------:R1:W-:Y:S04]  /*2750*/  STL.64 [R1+0x4b8], R74 ;  /* 0x0004b84a01007387 */ /* 0x0003e80000100a00 */
[----:B------:R-:W4:Y:S04]  /*2760*/  LDG.E.128 R100, desc[UR6][R4.64+0x1e00] ;  /* 0x001e000604647981 */ /* 0x000f28000c1e1d00 */
[----:B--2---:R-:W2:Y:S04]  /*2770*/  LDG.E.128 R96, desc[UR6][R4.64+0x2000] ;  /* 0x0020000604607981 */ /* 0x004ea8000c1e1d00 */
[----:B------:R-:W-:Y:S04]  /*2780*/  STL.64 [R1+0x4c0], R68 ;  /* 0x0004c04401007387 */ /* 0x000fe80000100a00 */
[----:B------:R1:W-:Y:S04]  /*2790*/  STL.64 [R1+0x4c8], R70 ;  /* 0x0004c84601007387 */ /* 0x0003e80000100a00 */
[----:B------:R-:W-:Y:S04]  /*27a0*/  STL.64 [R1+0x4d0], R64 ;  /* 0x0004d04001007387 */ /* 0x000fe80000100a00 */
[----:B------:R-:W-:Y:S04]  /*27b0*/  STL.64 [R1+0x4d8], R66 ;  /* 0x0004d84201007387 */ /* 0x000fe80000100a00 */
[----:B---3--:R-:W3:Y:S04]  /*27c0*/  LDG.E.128 R92, desc[UR6][R4.64+0x2200] ;  /* 0x00220006045c7981 */ /* 0x008ee8000c1e1d00 */
[----:B----4-:R-:W4:Y:S04]  /*27d0*/  LDG.E.128 R88, desc[UR6][R4.64+0x2400] ;  /* 0x0024000604587981 */ /* 0x010f28000c1e1d00 */
[----:B------:R-:W-:Y:S04]  /*27e0*/  STL.64 [R1+0x4e0], R60 ;  /* 0x0004e03c01007387 */ /* 0x000fe80000100a00 */
[----:B------:R-:W-:Y:S04]  /*27f0*/  STL.64 [R1+0x4e8], R62 ;  /* 0x0004e83e01007387 */ /* 0x000fe80000100a00 */
[----:B------:R-:W-:Y:S04]  /*2800*/  STL.64 [R1+0x440], R56 ;  /* 0x0004403801007387 */ /* 0x000fe80000100a00 */
[----:B------:R-:W-:Y:S04]  /*2810*/  STL.64 [R1+0x448], R58 ;  /* 0x0004483a01007387 */ /* 0x000fe80000100a00 */
[----:B------:R-:W4:Y:S04]  /*2820*/  LDG.E.128 R84, desc[UR6][R4.64+0x2600] ;  /* 0x0026000604547981 */ /* 0x000f28000c1e1d00 */
[----:B0-----:R-:W4:Y:S04]  /*2830*/  LDG.E.128 R80, desc[UR6][R2.64+0x200] ;  /* 0x0002000602507981 */ /* 0x001f28000c1e1d00 */
[----:B------:R-:W-:Y:S04]  /*2840*/  STL.64 [R1+0x390], R52 ;  /* 0x0003903401007387 */ /* 0x000fe80000100a00 */
[----:B------:R-:W-:Y:S04]  /*2850*/  STL.64 [R1+0x398], R54 ;  /* 0x0003983601007387 */ /* 0x000fe80000100a00 */
[----:B------:R-:W-:Y:S04]  /*2860*/  STL.64 [R1+0x370], R48 ;  /* 0x0003703001007387 */ /* 0x000fe80000100a00 */
[----:B------:R-:W-:Y:S04]  /*2870*/  STL.64 [R1+0x378], R50 ;  /* 0x0003783201007387 */ /* 0x000fe80000100a00 */
[----:B------:R-:W2:Y:S04]  /*2880*/  LDG.E.128 R4, desc[UR6][R2.64+0x2600] ;  /* 0x0026000602047981 */ /* 0x000ea8000c1e1d00 */
[----:B-1----:R-:W4:Y:S04]  /*2890*/  LDG.E.128 R76, desc[UR6][R2.64+0x400] ;  /* 0x00040006024c7981 */ /* 0x002f28000c1e1d00 */
[----:B------:R-:W-:Y:S04]  /*28a0*/  STL.64 [R1+0x350], R44 ;  /* 0x0003502c01007387 */ /* 0x000fe80000100a00 */
[----:B------:R-:W-:Y:S04]  /*28b0*/  STL.64 [R1+0x358], R46 ;  /* 0x0003582e01007387 */ /* 0x000fe80000100a00 */
[----:B------:R-:W-:Y:S04]  /*28c0*/  STL.64 [R1+0x330], R40 ;  /* 0x0003302801007387 */ /* 0x000fe80000100a00 */
[----:B------:R-:W-:Y:S04]  /*28d0*/  STL.64 [R1+0x338], R42 ;  /* 0x0003382a01007387 */ /* 0x000fe80000100a00 */
[----:B------:R-:W4:Y:S04]  /*28e0*/  LDG.E.128 R72, desc[UR6][R2.64+0x600] ;  /* 0x0006000602487981 */ /* 0x000f28000c1e1d00 */
[----:B------:R-:W4:Y:S04]  /*28f0*/  LDG.E.128 R68, desc[UR6][R2.64+0x800] ;  /* 0x0008000602447981 */ /* 0x000f28000c1e1d00 */
[----:B------:R-:W-:Y:S04]  /*2900*/  STL.64 [R1+0x310], R36 ;  /* 0x0003102401007387 */ /* 0x000fe80000100a00 */
[----:B------:R0:W-:Y:S04]  /*2910*/  STL.64 [R1+0x318], R38 ;  /* 0x0003182601007387 */ /* 0x0001e80000100a00 */
[----:B------:R-:W-:Y:S04]  /*2920*/  STL.64 [R1+0x2f0], R32 ;  /* 0x0002f02001007387 */ /* 0x000fe80000100a00 */
[----:B------:R-:W-:Y:S04]  /*2930*/  STL.64 [R1+0x2f8], R34 ;  /* 0x0002f82201007387 */ /* 0x000fe80000100a00 */
[----:B0-----:R-:W4:Y:S04]  /*2940*/  LDG.E.128 R36, desc[UR6][R2.64+0x1800] ;  /* 0x0018000602247981 */ /* 0x001f28000c1e1d00 */
        /* <DEDUP_REMOVED lines=10> */
[----:B------:R1:W-:Y:S04]  /*29f0*/  STL.64 [R1+0x278], R18 ;  /* 0x0002781201007387 */ /* 0x0003e80000100a00 */
[----:B0-----:R-:W3:Y:S04]  /*2a00*/  LDG.E.128 R20, desc[UR6][R2.64+0x2000] ;  /* 0x0020000602147981 */ /* 0x001ee8000c1e1d00 */
[----:B------:R-:W4:Y:S04]  /*2a10*/  LDG.E.128 R24, desc[UR6][R2.64+0x1e00] ;  /* 0x001e000602187981 */ /* 0x000f28000c1e1d00 */
[----:B------:R-:W-:Y:S04]  /*2a20*/  STL.64 [R1+0x250], R12 ;  /* 0x0002500c01007387 */ /* 0x000fe80000100a00 */
[----:B------:R0:W-:Y:S04]  /*2a30*/  STL.64 [R1+0x258], R14 ;  /* 0x0002580e01007387 */ /* 0x0001e80000100a00 */
[----:B-1----:R-:W3:Y:S04]  /*2a40*/  LDG.E.128 R16, desc[UR6][R2.64+0x2200] ;  /* 0x0022000602107981 */ /* 0x002ee8000c1e1d00 */
[----:B------:R-:W4:Y:S04]  /*2a50*/  LDG.E.128 R40, desc[UR6][R2.64+0x1600] ;  /* 0x0016000602287981 */ /* 0x000f28000c1e1d00 */
[----:B0-----:R-:W3:Y:S04]  /*2a60*/  LDG.E.128 R12, desc[UR6][R2.64+0x2400] ;  /* 0x00240006020c7981 */ /* 0x001ee8000c1e1d00 */
[----:B------:R-:W4:Y:S04]  /*2a70*/  LDG.E.128 R60, desc[UR6][R2.64+0xc00] ;  /* 0x000c0006023c7981 */ /* 0x000f28000c1e1d00 */
[----:B------:R-:W4:Y:S04]  /*2a80*/  LDG.E.128 R56, desc[UR6][R2.64+0xe00] ;  /* 0x000e000602387981 */ /* 0x000f28000c1e1d00 */
[----:B------:R-:W4:Y:S04]  /*2a90*/  LDG.E.128 R44, desc[UR6][R2.64+0x1400] ;  /* 0x00140006022c7981 */ /* 0x000f28000c1e1d00 */
[----:B------:R-:W4:Y:S04]  /*2aa0*/  LDG.E.128 R52, desc[UR6][R2.64+0x1000] ;  /* 0x0010000602347981 */ /* 0x000f28000c1e1d00 */
[----:B------:R-:W4:Y:S04]  /*2ab0*/  LDG.E.128 R48, desc[UR6][R2.64+0x1200] ;  /* 0x0012000602307981 */ /* 0x000f28000c1e1d00 */
[----:B------:R0:W5:Y:S04]  /*2ac0*/  LDG.E.128 R120, desc[UR6][R2.64] ;  /* 0x0000000602787981 */ /* 0x000168000c1e1d00 */
        /* <DEDUP_REMOVED lines=57> */
.L_x_48902:
        /* <DEDUP_REMOVED lines=45> */
[----:B0-----:R-:W5:Y:S04]  /*3130*/  LDG.E.128 R12, desc[UR6][R4.64+0x1400] ;  /* 0x00140006040c7981 */ /* 0x001f68000c1e1d00 */
[----:B---3--:R-:W-:Y:S04]  /*3140*/  STL.64 [R1+0x340], R120 ;  /* 0x0003407801007387 */ /* 0x008fe80000100a00 */
        /* <DEDUP_REMOVED lines=45> */
[----:B0-----:R-:W5:Y:S04]  /*3420*/  LDG.E.128 R120, desc[UR6][R4.64+0x1600] ;  /* 0x0016000604787981 */ /* 0x001f68000c1e1d00 */
[----:B-1----:R-:W5:Y:S04]  /*3430*/  LDG.E.128 R116, desc[UR6][R4.64+0x1800] ;  /* 0x0018000604747981 */ /* 0x002f68000c1e1d00 */
[----:B---3--:R-:W3:Y:S04]  /*3440*/  LDG.E.128 R32, desc[UR6][R2.64+0x1a00] ;  /* 0x001a000602207981 */ /* 0x008ee8000c1e1d00 */
        /* <DEDUP_REMOVED lines=22> */
[----:B------:R-:W-:Y:S04]  /*35b0*/  STL.64 [R1+0x420], R24 ;  /* 0x0004201801007387 */ /* 0x000fe80000100a00 */
[----:B------:R1:W-:Y:S04]  /*35c0*/  STL.64 [R1+0x428], R26 ;  /* 0x0004281a01007387 */ /* 0x0003e80000100a00 */
[----:B0-----:R-:W3:Y:S04]  /*35d0*/  LDG.E.128 R28, desc[UR6][R2.64+0x1c00] ;  /* 0x001c0006021c7981 */ /* 0x001ee8000c1e1d00 */
[----:B----4-:R-:W-:Y:S04]  /*35e0*/  STL.64 [R1+0x430], R20 ;  /* 0x0004301401007387 */ /* 0x010fe80000100a00 */
[----:B-1----:R-:W4:Y:S04]  /*35f0*/  LDG.E.128 R24, desc[UR6][R2.64+0x1e00] ;  /* 0x001e000602187981 */ /* 0x002f28000c1e1d00 */
[----:B------:R0:W-:Y:S04]  /*3600*/  STL.64 [R1+0x438], R22 ;  /* 0x0004381601007387 */ /* 0x0001e80000100a00 */
[----:B--2---:R-:W-:Y:S04]  /*3610*/  STL.64 [R1+0x450], R16 ;  /* 0x0004501001007387 */ /* 0x004fe80000100a00 */
[----:B------:R1:W-:Y:S04]  /*3620*/  STL.64 [R1+0x458], R18 ;  /* 0x0004581201007387 */ /* 0x0003e80000100a00 */
[----:B0-----:R-:W2:Y:S04]  /*3630*/  LDG.E.128 R20, desc[UR6][R2.64+0x2000] ;  /* 0x0020000602147981 */ /* 0x001ea8000c1e1d00 */
[----:B-----5:R-:W-:Y:S04]  /*3640*/  STL.64 [R1+0x460], R12 ;  /* 0x0004600c01007387 */ /* 0x020fe80000100a00 */
[----:B-1----:R-:W5:Y:S04]  /*3650*/  LDG.E.128 R16, desc[UR6][R2.64+0x2200] ;  /* 0x0022000602107981 */ /* 0x002f68000c1e1d00 */
[----:B------:R0:W-:Y:S04]  /*3660*/  STL.64 [R1+0x468], R14 ;  /* 0x0004680e01007387 */ /* 0x0001e80000100a00 */
[----:B------:R-:W5:Y:S04]  /*3670*/  LDG.E.128 R4, desc[UR6][R2.64+0x2600] ;  /* 0x0026000602047981 */ /* 0x000f68000c1e1d00 */
[----:B0-----:R-:W5:Y:S04]  /*3680*/  LDG.E.128 R12, desc[UR6][R2.64+0x2400] ;  /* 0x00240006020c7981 */ /* 0x001f68000c1e1d00 */
        /* <DEDUP_REMOVED lines=135> */
[----:B------:R-:W-:-:S07]  /*3f00*/  CS2R R120, SRZ ;  /* 0x0000000000787805 */ /* 0x000fce000001ff00 */
.L_x_48901:
[----:B------:R-:W2:Y:S01]  /*3f10*/  S2UR UR4, SR_CTAID.X ;  /* 0x00000000000479c3 */ /* 0x000ea20000002500 */
[----:B------:R-:W4:Y:S01]  /*3f20*/  LDCU UR5, c[0x0][0x384] ;  /* 0x00007080ff0577ac */ /* 0x000f220008000800 */
[----:B01-3--:R-:W-:Y:S01]  /*3f30*/  SHF.R.U32.HI R119, RZ, 0x5, R0 ;  /* 0x00000005ff777819 */ /* 0x00bfe20000011600 */
[----:B--2---:R-:W-:-:S06]  /*3f40*/  USHF.L.U32 UR4, UR4, 0x2, URZ ;  /* 0x0000000204047899 */ /* 0x004fcc00080006ff */
[----:B------:R-:W-:-:S04]  /*3f50*/  LOP3.LUT R119, R119, UR4, RZ, 0xfc, !PT ;  /* 0x0000000477777c12 */ /* 0x000fc8000f8efcff */
[----:B----4-:R-:W-:-:S13]  /*3f60*/  ISETP.GE.AND P1, PT, R119, UR5, PT ;  /* 0x0000000577007c0c */ /* 0x010fda000bf26270 */
[----:B------:R-:W-:Y:S05]  /*3f70*/  @P1 EXIT ;  /* 0x000000000000194d */ /* 0x000fea0003800000 */
[----:B------:R-:W-:Y:S01]  /*3f80*/  ISETP.NE.U32.AND P1, PT, R8, RZ, PT ;  /* 0x000000ff0800720c */ /* 0x000fe20003f25070 */
[----:B------:R-:W0:Y:S03]  /*3f90*/  LDCU UR4, c[0x0][0x388] ;  /* 0x00007100ff0477ac */ /* 0x000e260008000800 */
[----:B------:R-:W-:Y:S01]  /*3fa0*/  ISETP.NE.AND.EX P1, PT, R9, RZ, PT, P1 ;  /* 0x000000ff0900720c */ /* 0x000fe20003f25310 */
[----:B------:R-:W1:Y:S01]  /*3fb0*/  LDCU.U8 UR5, c[0x0][0x410] ;  /* 0x00008200ff0577ac */ /* 0x000e620008000000 */
[----:B------:R-:W2:Y:S01]  /*3fc0*/  LDCU UR8, c[0x0][0x448] ;  /* 0x00008900ff0877ac */ /* 0x000ea20008000800 */
[----:B------:R-:W3:Y:S01]  /*3fd0*/  LDCU.64 UR10, c[0x0][0x3a0] ;  /* 0x00007400ff0a77ac */ /* 0x000ee20008000a00 */
[----:B------:R-:W4:Y:S09]  /*3fe0*/  LDCU.64 UR12, c[0x0][0x398] ;  /* 0x00007300ff0c77ac */ /* 0x000f320008000a00 */
.L_x_48945:
[----:B0-----:R-:W1:Y:S01]  /*3ff0*/  S2R R6, SR_TID.X ;  /* 0x0000000000067919 */ /* 0x001e620000002100 */
[----:B---3--:R-:W-:Y:S01]  /*4000*/  ISETP.NE.U32.AND P2, PT, RZ, UR10, PT ;  /* 0x0000000aff007c0c */ /* 0x008fe2000bf45070 */
[----:B0-----:R-:W-:Y:S01]  /*4010*/  IMAD R0, R119, UR4, RZ ;  /* 0x0000000477007c24 */ /* 0x001fe2000f8e02ff */
[----:B------:R-:W0:Y:S02]  /*4020*/  LDC.64 R94, c[0x0][0x390] ;  /* 0x0000e400ff5e7b82 */ /* 0x000e240000000a00 */
[----:B------:R-:W-:Y:S02]  /*4030*/  ISETP.NE.AND.EX P2, PT, RZ, UR11, PT, P2 ;  /* 0x0000000bff007c0c */ /* 0x000fe4000bf45320 */
[----:B------:R-:W-:-:S04]  /*4040*/  SHF.R.S32.HI R2, RZ, 0x1f, R0 ;  /* 0x0000001fff027819 */ /* 0x000fc80000011400 */
[----:B------:R-:W-:Y:S02]  /*4050*/  LEA.HI R0, R2, R0, RZ, 0x2 ;  /* 0x0000000002007211 */ /* 0x000fe400078f10ff */
[----:B------:R-:W3:Y:S08]  /*4060*/  @P1 LDC.64 R2, c[0x0][0x398] ;  /* 0x0000e600ff021b82 */ /* 0x000ef00000000a00 */
[----:B------:R-:W2:Y:S01]  /*4070*/  @P2 LDC.64 R4, c[0x0][0x3a0] ;  /* 0x0000e800ff042b82 */ /* 0x000ea20000000a00 */
[----:B-1----:R-:W-:-:S04]  /*4080*/  LOP3.LUT R6, R6, 0x1f, RZ, 0xc0, !PT ;  /* 0x0000001f06067812 */ /* 0x002fc800078ec0ff */
[----:B------:R-:W-:-:S05]  /*4090*/  LEA.HI.SX32 R73, R0, R6, 0x1e ;  /* 0x0000000600497211 */ /* 0x000fca00078ff2ff */
[----:B---3--:R-:W-:-:S05]  /*40a0*/  @P1 IMAD.WIDE.U32 R2, R73, 0x10, R2 ;  /* 0x0000001049021825 */ /* 0x008fca00078e0002 */
[----:B-----5:R2:W5:Y:S02]  /*40b0*/  @P1 LDG.E.128 R36, desc[UR6][R2.64] ;  /* 0x0000000602241981 */ /* 0x020564000c1e1d00 */
[----:B--2---:R-:W-:-:S05]  /*40c0*/  @P2 IMAD.WIDE.U32 R2, R73, 0x10, R4 ;  /* 0x0000001049022825 */ /* 0x004fca00078e0004 */
[----:B------:R0:W5:Y:S02]  /*40d0*/  @P2 LDG.E.128 R32, desc[UR6][R2.64] ;  /* 0x0000000602202981 */ /* 0x000164000c1e1d00 */
[----:B0-----:R-:W-:-:S05]  /*40e0*/  IMAD.WIDE.U32 R2, R73, 0x10, R94 ;  /* 0x0000001049027825 */ /* 0x001fca00078e005e */
[----:B------:R0:W5:Y:S01]  /*40f0*/  LDG.E.128 R4, desc[UR6][R2.64] ;  /* 0x0000000602047981 */ /* 0x000162000c1e1d00 */
[----:B----4-:R-:W-:-:S04]  /*4100*/  UISETP.NE.U32.AND UP0, UPT, UR12, URZ, UPT ;  /* 0x000000ff0c00728c */ /* 0x010fc8000bf05070 */
        /* <DEDUP_REMOVED lines=17> */
.L_x_48904:
        /* <DEDUP_REMOVED lines=9> */
.L_x_48903:
        /* <DEDUP_REMOVED lines=12> */
.L_x_48905:
        /* <DEDUP_REMOVED lines=31> */
.L_x_48906:
        /* <DEDUP_REMOVED lines=23> */
.L_x_48907:
        /* <DEDUP_REMOVED lines=26> */
.L_x_48908:
        /* <DEDUP_REMOVED lines=10> */
[----:B0-----:R-:W-:Y:S01]  /*4910*/  FADD.FTZ R2, R37, R5 ;  /* 0x0000000525027221 */ /* 0x001fe20000010000 */
        /* <DEDUP_REMOVED lines=10> */
.L_x_48909:
        /* <DEDUP_REMOVED lines=26> */
.L_x_48910:
        /* <DEDUP_REMOVED lines=21> */
.L_x_48911:
        /* <DEDUP_REMOVED lines=26> */
.L_x_48912:
        /* <DEDUP_REMOVED lines=21> */
.L_x_48913:
        /* <DEDUP_REMOVED lines=26> */
.L_x_48914:
        /* <DEDUP_REMOVED lines=21> */
.L_x_48915:
        /* <DEDUP_REMOVED lines=26> */
.L_x_48916:
        /* <DEDUP_REMOVED lines=21> */
.L_x_48917:
        /* <DEDUP_REMOVED lines=26> */
.L_x_48918:
        /* <DEDUP_REMOVED lines=21> */
.L_x_48919:
        /* <DEDUP_REMOVED lines=26> */
.L_x_48920:
        /* <DEDUP_REMOVED lines=21> */
.L_x_48921:
        /* <DEDUP_REMOVED lines=26> */
.L_x_48922:
        /* <DEDUP_REMOVED lines=21> */
.L_x_48923:
        /* <DEDUP_REMOVED lines=26> */
.L_x_48924:
        /* <DEDUP_REMOVED lines=21> */
.L_x_48925:
        /* <DEDUP_REMOVED lines=26> */
.L_x_48926:
        /* <DEDUP_REMOVED lines=21> */
.L_x_48927:
        /* <DEDUP_REMOVED lines=26> */
.L_x_48928:
        /* <DEDUP_REMOVED lines=21> */
.L_x_48929:
        /* <DEDUP_REMOVED lines=26> */
.L_x_48930:
        /* <DEDUP_REMOVED lines=21> */
.L_x_48931:
        /* <DEDUP_REMOVED lines=26> */
.L_x_48932:
        /* <DEDUP_REMOVED lines=21> */
.L_x_48933:
        /* <DEDUP_REMOVED lines=26> */
.L_x_48934:
        /* <DEDUP_REMOVED lines=21> */
.L_x_48935:
        /* <DEDUP_REMOVED lines=26> */
.L_x_48936:
        /* <DEDUP_REMOVED lines=21> */
.L_x_48937:
        /* <DEDUP_REMOVED lines=26> */
.L_x_48938:
        /* <DEDUP_REMOVED lines=21> */
.L_x_48939:
        /* <DEDUP_REMOVED lines=26> */
.L_x_48940:
        /* <DEDUP_REMOVED lines=21> */
.L_x_48941:
        /* <DEDUP_REMOVED lines=26> */
.L_x_48942:
        /* <DEDUP_REMOVED lines=21> */
.L_x_48943:
        /* <DEDUP_REMOVED lines=268> */
.L_x_48957:
[----:B------:R-:W-:Y:S01]  /*8c70*/  STL [R1+0x50c], R35 ;  /* 0x00050c2301007387 */ /* 0x000fe20000100800 */
[----:B-1----:R-:W-:Y:S01]  /*8c80*/  FADD.FTZ R40, R98, R40 ;  /* 0x0000002862287221 */ /* 0x002fe20000010000 */
[----:B------:R-:W-:Y:S01]  /*8c90*/  FMUL.FTZ R41, R43, R43 ;  /* 0x0000002b2b297220 */ /* 0x000fe20000410000 */
[----:B------:R-:W-:Y:S01]  /*8ca0*/  ISETP.NE.AND P3, PT, RZ, UR5, PT ;  /* 0x00000005ff007c0c */ /* 0x000fe2000bf65270 */
[----:B------:R1:W-:Y:S01]  /*8cb0*/  STL [R1+0x508], R34 ;  /* 0x0005082201007387 */ /* 0x0003e20000100800 */
[----:B------:R-:W-:Y:S02]  /*8cc0*/  FFMA.FTZ R40, R40, R124, UR8 ;  /* 0x0000000828287e23 */ /* 0x000fe4000801007c */
[----:B------:R-:W2:Y:S01]  /*8cd0*/  @!P2 LDC.64 R124, c[0x0][0x3c8] ;  /* 0x0000f200ff7cab82 */ /* 0x000ea20000000a00 */
[----:B------:R-:W-:Y:S01]  /*8ce0*/  FSEL R41, R41, RZ, P3 ;  /* 0x000000ff29297208 */ /* 0x000fe20001800000 */
[----:B------:R3:W-:Y:S04]  /*8cf0*/  STL [R1+0x504], R33 ;  /* 0x0005042101007387 */ /* 0x0007e80000100800 */
[----:B------:R-:W-:Y:S01]  /*8d00*/  FADD.FTZ R40, R40, R41 ;  /* 0x0000002928287221 */ /* 0x000fe20000010000 */
[----:B------:R-:W-:Y:S01]  /*8d10*/  FSEL R99, R43, RZ, !P3 ;  /* 0x000000ff2b637208 */ /* 0x000fe20005800000 */
[----:B-1----:R-:W1:Y:S01]  /*8d20*/  @!P2 LDC.64 R34, c[0x0][0x3c0] ;  /* 0x0000f000ff22ab82 */ /* 0x002e620000000a00 */
[----:B------:R-:W-:Y:S01]  /*8d30*/  STL [R1+0x500], R32 ;  /* 0x0005002001007387 */ /* 0x000fe20000100800 */
[----:B0-----:R1:W0:Y:S02]  /*8d40*/  MUFU.RSQ R98, R40 ;  /* 0x0000002800627308 */ /* 0x0012240000001400 */
[----:B------:R-:W-:Y:S01]  /*8d50*/  FADD.FTZ R42, -R99, R70 ;  /* 0x00000046632a7221 */ /* 0x000fe20000010100 */
[----:B------:R-:W-:Y:S04]  /*8d60*/  STL [R1+0x4fc], R31 ;  /* 0x0004fc1f01007387 */ /* 0x000fe80000100800 */
[----:B------:R-:W-:Y:S04]  /*8d70*/  STL [R1+0x4f8], R30 ;  /* 0x0004f81e01007387 */ /* 0x000fe80000100800 */
[----:B------:R-:W-:Y:S04]  /*8d80*/  STL [R1+0x4f4], R29 ;  /* 0x0004f41d01007387 */ /* 0x000fe80000100800 */
[----:B------:R4:W-:Y:S04]  /*8d90*/  STL [R1+0x4f0], R28 ;  /* 0x0004f01c01007387 */ /* 0x0009e80000100800 */
[----:B------:R-:W2:Y:S01]  /*8da0*/  LDL R70, [R1+0x3bc] ;  /* 0x0003bc0001467983 */ /* 0x000ea20000100800 */
[----:B-1----:R-:W-:-:S03]  /*8db0*/  @!P2 IMAD.WIDE R40, R119, 0x4, R34 ;  /* 0x000000047728a825 */ /* 0x002fc600078e0222 */
[----:B---3--:R-:W3:Y:S01]  /*8dc0*/  LDL R33, [R1+0x390] ;  /* 0x0003900001217983 */ /* 0x008ee20000100800 */
[----:B----4-:R-:W1:Y:S03]  /*8dd0*/  LDC.64 R28, c[0x0][0x428] ;  /* 0x00010a00ff1c7b82 */ /* 0x010e660000000a00 */
[----:B------:R2:W-:Y:S04]  /*8de0*/  @!P2 STG.E desc[UR6][R40.64], R43 ;  /* 0x0000002b2800a986 */ /* 0x0005e8000c101906 */
[----:B------:R-:W4:Y:S04]  /*8df0*/  LDL R35, [R1+0x3b0] ;  /* 0x0003b00001237983 */ /* 0x000f280000100800 */
[----:B------:R-:W3:Y:S01]  /*8e00*/  LDL R34, [R1+0x3b4] ;  /* 0x0003b40001227983 */ /* 0x000ee20000100800 */
[----:B--2---:R-:W-:-:S04]  /*8e10*/  @!P2 IMAD.WIDE R40, R119, 0x4, R124 ;  /* 0x000000047728a825 */ /* 0x004fc800078e027c */
[----:B------:R-:W-:Y:S01]  /*8e20*/  FADD.FTZ R43, -R99, R69 ;  /* 0x00000045632b7221 */ /* 0x000fe20000010100 */
[----:B------:R-:W2:Y:S04]  /*8e30*/  LDL R32, [R1+0x394] ;  /* 0x0003940001207983 */ /* 0x000ea80000100800 */
[----:B0-----:R0:W-:Y:S01]  /*8e40*/  @!P2 STG.E desc[UR6][R40.64], R98 ;  /* 0x000000622800a986 */ /* 0x0011e2000c101906 */
[----:B------:R-:W-:-:S03]  /*8e50*/  FMUL.FTZ R69, R98, R43 ;  /* 0x0000002b62457220 */ /* 0x000fc60000410000 */
[----:B------:R-:W4:Y:S04]  /*8e60*/  LDL R43, [R1+0x3b8] ;  /* 0x0003b800012b7983 */ /* 0x000f280000100800 */
[----:B------:R-:W2:Y:S01]  /*8e70*/  LDL R31, [R1+0x398] ;  /* 0x00039800011f7983 */ /* 0x000ea20000100800 */
[C---:B0-----:R-:W-:Y:S01]  /*8e80*/  FADD.FTZ R40, -R99.reuse, R72 ;  /* 0x0000004863287221 */ /* 0x041fe20000010100 */
[----:B------:R-:W-:Y:S01]  /*8e90*/  FADD.FTZ R41, -R99, R71 ;  /* 0x0000004763297221 */ /* 0x000fe20000010100 */
[C---:B------:R-:W-:Y:S01]  /*8ea0*/  FMUL.FTZ R72, R98.reuse, R42 ;  /* 0x0000002a62487220 */ /* 0x040fe20000410000 */
[----:B------:R-:W3:Y:S01]  /*8eb0*/  LDL R71, [R1+0x3ac] ;  /* 0x0003ac0001477983 */ /* 0x000ee20000100800 */
[C---:B------:R-:W-:Y:S01]  /*8ec0*/  FMUL.FTZ R125, R98.reuse, R40 ;  /* 0x00000028627d7220 */ /* 0x040fe20000410000 */
[----:B------:R-:W-:-:S02]  /*8ed0*/  FMUL.FTZ R124, R98, R41 ;  /* 0x00000029627c7220 */ /* 0x000fc40000410000 */
[----:B------:R-:W4:Y:S04]  /*8ee0*/  LDL R42, [R1+0x3a8] ;  /* 0x0003a800012a7983 */ /* 0x000f280000100800 */
[----:B------:R-:W2:Y:S04]  /*8ef0*/  LDL R40, [R1+0x3a0] ;  /* 0x0003a00001287983 */ /* 0x000ea80000100800 */
[----:B------:R-:W2:Y:S04]  /*8f00*/  LDL R41, [R1+0x3a4] ;  /* 0x0003a40001297983 */ /* 0x000ea80000100800 */
[----:B------:R-:W2:Y:S01]  /*8f10*/  LDL R30, [R1+0x39c] ;  /* 0x00039c00011e7983 */ /* 0x000ea20000100800 */
[----:B----4-:R-:W-:Y:S01]  /*8f20*/  FFMA.FTZ R42, R72, R42, R43 ;  /* 0x0000002a482a7223 */ /* 0x010fe2000001002b */
[----:B---3--:R-:W-:Y:S01]  /*8f30*/  FFMA.FTZ R43, R69, R71, R70 ;  /* 0x00000047452b7223 */ /* 0x008fe20000010046 */
[----:B-1----:R-:W-:-:S04]  /*8f40*/  IMAD.WIDE.U32 R70, R73, 0x10, R28 ;  /* 0x0000001049467825 */ /* 0x002fc800078e001c */
[----:B--2---:R-:W-:Y:S02]  /*8f50*/  FFMA.FTZ R40, R125, R40, R35 ;  /* 0x000000287d287223 */ /* 0x004fe40000010023 */
[----:B------:R0:W5:Y:S01]  /*8f60*/  LDL.LU R35, [R1+0x50c] ;  /* 0x00050c0001237983 */ /* 0x0001620000300800 */
[----:B------:R-:W-:-:S03]  /*8f70*/  FFMA.FTZ R41, R124, R41, R34 ;  /* 0x000000297c297223 */ /* 0x000fc60000010022 */
[----:B------:R0:W5:Y:S04]  /*8f80*/  LDL.LU R34, [R1+0x508] ;  /* 0x0005080001227983 */ /* 0x0001680000300800 */
[----:B------:R1:W-:Y:S02]  /*8f90*/  STG.E.128 desc[UR6][R70.64], R40 ;  /* 0x0000002846007986 */ /* 0x0003e4000c101d06 */
[----:B-1----:R-:W-:Y:S01]  /*8fa0*/  FFMA.FTZ R40, R125, R33, R120 ;  /* 0x000000217d287223 */ /* 0x002fe20000010078 */
[----:B------:R-:W-:Y:S01]  /*8fb0*/  FFMA.FTZ R41, R124, R32, R121 ;  /* 0x000000207c297223 */ /* 0x000fe20000010079 */
[----:B------:R-:W-:Y:S01]  /*8fc0*/  FFMA.FTZ R42, R72, R31, R122 ;  /* 0x0000001f482a7223 */ /* 0x000fe2000001007a */
[----:B------:R-:W1:Y:S01]  /*8fd0*/  LDC.64 R124, c[0x0][0x430] ;  /* 0x00010c00ff7c7b82 */ /* 0x000e620000000a00 */
[----:B------:R-:W-:Y:S01]  /*8fe0*/  FFMA.FTZ R43, R69, R30, R123 ;  /* 0x0000001e452b7223 */ /* 0x000fe2000001007b */
[----:B------:R-:W2:Y:S04]  /*8ff0*/  LDL R33, [R1+0x3c0] ;  /* 0x0003c00001217983 */ /* 0x000ea80000100800 */
[----:B------:R-:W3:Y:S04]  /*9000*/  LDL R32, [R1+0x3c4] ;  /* 0x0003c40001207983 */ /* 0x000ee80000100800 */
[----:B------:R-:W4:Y:S04]  /*9010*/  LDL R72, [R1+0x378] ;  /* 0x0003780001487983 */ /* 0x000f280000100800 */
[----:B------:R-:W4:Y:S04]  /*9020*/  LDL R31, [R1+0xc] ;  /* 0x00000c00011f7983 */ /* 0x000f280000100800 */
[----:B------:R-:W4:Y:S01]  /*9030*/  LDL R30, [R1+0x37c] ;  /* 0x00037c00011e7983 */ /* 0x000f220000100800 */
[----:B-1----:R-:W-:-:S03]  /*9040*/  IMAD.WIDE.U32 R70, R73, 0x10, R124 ;  /* 0x0000001049467825 */ /* 0x002fc600078e007c */
        /* <DEDUP_REMOVED lines=8> */
[----:B------:R-:W2:Y:S01]  /*90d0*/  LDL R42, [R1+0x388] ;  /* 0x00038800012a7983 */ /* 0x000ea20000100800 */
[C---:B------:R-:W-:Y:S01]  /*90e0*/  FMUL.FTZ R70, R98.reuse, R40 ;  /* 0x0000002862467220 */ /* 0x040fe20000410000 */
[----:B------:R-:W-:-:S02]  /*90f0*/  FMUL.FTZ R69, R98, R41 ;  /* 0x0000002962457220 */ /* 0x000fc40000410000 */
[----:B------:R-:W2:Y:S04]  /*9100*/  LDL R43, [R1+0x3c8] ;  /* 0x0003c800012b7983 */ /* 0x000ea80000100800 */
[----:B------:R-:W3:Y:S04]  /*9110*/  LDL R67, [R1+0x38c] ;  /* 0x00038c0001437983 */ /* 0x000ee80000100800 */
[----:B------:R-:W3:Y:S04]  /*9120*/  LDL R66, [R1+0x3cc] ;  /* 0x0003cc0001427983 */ /* 0x000ee80000100800 */
[----:B------:R-:W4:Y:S04]  /*9130*/  LDL R40, [R1+0x380] ;  /* 0x0003800001287983 */ /* 0x000f280000100800 */
[----:B------:R-:W4:Y:S04]  /*9140*/  LDL R41, [R1+0x384] ;  /* 0x0003840001297983 */ /* 0x000f280000100800 */
[----:B------:R-:W4:Y:S01]  /*9150*/  LDL R71, [R1+0x374] ;  /* 0x0003740001477983 */ /* 0x000f220000100800 */
[----:B--2---:R-:W-:Y:S01]  /*9160*/  FFMA.FTZ R42, R68, R42, R43 ;  /* 0x0000002a442a7223 */ /* 0x004fe2000001002b */
[----:B---3--:R-:W-:Y:S01]  /*9170*/  FFMA.FTZ R43, R65, R67, R66 ;  /* 0x00000043412b7223 */ /* 0x008fe20000010042 */
[----:B------:R-:W-:-:S04]  /*9180*/  IMAD.WIDE.U32 R66, R105, 0x10, R28 ;  /* 0x0000001069427825 */ /* 0x000fc800078e001c */
[----:B----4-:R-:W-:Y:S02]  /*9190*/  FFMA.FTZ R40, R70, R40, R33 ;  /* 0x0000002846287223 */ /* 0x010fe40000010021 */
[----:B------:R0:W5:Y:S01]  /*91a0*/  LDL.LU R33, [R1+0x504] ;  /* 0x0005040001217983 */ /* 0x0001620000300800 */
[----:B------:R-:W-:-:S03]  /*91b0*/  FFMA.FTZ R41, R69, R41, R32 ;  /* 0x0000002945297223 */ /* 0x000fc60000010020 */
[----:B------:R0:W5:Y:S04]  /*91c0*/  LDL.LU R32, [R1+0x500] ;  /* 0x0005000001207983 */ /* 0x0001680000300800 */
[----:B------:R1:W-:Y:S04]  /*91d0*/  STG.E.128 desc[UR6][R66.64], R40 ;  /* 0x0000002842007986 */ /* 0x0003e8000c101d06 */
[----:B-1----:R-:W2:Y:S04]  /*91e0*/  LDL R43, [R1] ;  /* 0x00000000012b7983 */ /* 0x002ea80000100800 */
[----:B------:R-:W2:Y:S04]  /*91f0*/  LDL R66, [R1+0x370] ;  /* 0x0003700001427983 */ /* 0x000ea80000100800 */
[----:B------:R-:W3:Y:S01]  /*9200*/  LDL R67, [R1+0x4] ;  /* 0x0000040001437983 */ /* 0x000ee20000100800 */
[----:B------:R-:W-:-:S03]  /*9210*/  FFMA.FTZ R42, R68, R72, R73 ;  /* 0x00000048442a7223 */ /* 0x000fc60000010049 */
[----:B------:R-:W4:Y:S04]  /*9220*/  LDL R73, [R1+0x350] ;  /* 0x0003500001497983 */ /* 0x000f280000100800 */
[----:B------:R-:W4:Y:S04]  /*9230*/  LDL R72, [R1+0x14] ;  /* 0x0000140001487983 */ /* 0x000f280000100800 */
[----:B------:R-:W4:Y:S01]  /*9240*/  LDL R68, [R1+0x1c] ;  /* 0x00001c0001447983 */ /* 0x000f220000100800 */
[----:B--2---:R-:W-:Y:S01]  /*9250*/  FFMA.FTZ R40, R70, R66, R43 ;  /* 0x0000004246287223 */ /* 0x004fe2000001002b */
[----:B------:R-:W-:-:S02]  /*9260*/  FFMA.FTZ R43, R65, R30, R31 ;  /* 0x0000001e412b7223 */ /* 0x000fc4000001001f */
[----:B------:R-:W2:Y:S01]  /*9270*/  LDL R70, [R1+0x18] ;  /* 0x0000180001467983 */ /* 0x000ea20000100800 */
[----:B---3--:R-:W-:Y:S01]  /*9280*/  FFMA.FTZ R41, R69, R71, R67 ;  /* 0x0000004745297223 */ /* 0x008fe20000010043 */
[----:B------:R-:W-:Y:S02]  /*9290*/  IMAD.WIDE.U32 R66, R105, 0x10, R124 ;  /* 0x0000001069427825 */ /* 0x000fe400078e007c */
[----:B------:R-:W3:Y:S04]  /*92a0*/  LDL R31, [R1+0x3d0] ;  /* 0x0003d000011f7983 */ /* 0x000ee80000100800 */
[----:B------:R1:W-:Y:S04]  /*92b0*/  STG.E.128 desc[UR6][R66.64], R40 ;  /* 0x0000002842007986 */ /* 0x0003e8000c101d06 */
[----:B------:R-:W2:Y:S04]  /*92c0*/  LDL R71, [R1+0x354] ;  /* 0x0003540001477983 */ /* 0x000ea80000100800 */
[----:B------:R-:W2:Y:S04]  /*92d0*/  LDL R69, [R1+0x358] ;  /* 0x0003580001457983 */ /* 0x000ea80000100800 */
[----:B------:R-:W2:Y:S04]  /*92e0*/  LDL R30, [R1+0x35c] ;  /* 0x00035c00011e7983 */ /* 0x000ea80000100800 */
[----:B------:R-:W4:Y:S01]  /*92f0*/  LDL R105, [R1+0x10] ;  /* 0x0000100001697983 */ /* 0x000f220000100800 */
[C---:B-1----:R-:W-:Y:S01]  /*9300*/  FADD.FTZ R41, -R99.reuse, R63 ;  /* 0x0000003f63297221 */ /* 0x042fe20000010100 */
[C---:B------:R-:W-:Y:S01]  /*9310*/  FADD.FTZ R43, -R99.reuse, R61 ;  /* 0x0000003d632b7221 */ /* 0x040fe20000010100 */
[C---:B------:R-:W-:Y:S01]  /*9320*/  FADD.FTZ R42, -R99.reuse, R62 ;  /* 0x0000003e632a7221 */ /* 0x040fe20000010100 */
[----:B------:R-:W-:Y:S01]  /*9330*/  FADD.FTZ R40, -R99, R64 ;  /* 0x0000004063287221 */ /* 0x000fe20000010100 */
[C---:B------:R-:W-:Y:S01]  /*9340*/  FMUL.FTZ R65, R98.reuse, R41 ;  /* 0x0000002962417220 */ /* 0x040fe20000410000 */
[C---:B------:R-:W-:Y:S01]  /*9350*/  FMUL.FTZ R61, R98.reuse, R43 ;  /* 0x0000002b623d7220 */ /* 0x040fe20000410000 */
[----:B------:R-:W3:Y:S01]  /*9360*/  LDL R41, [R1+0x364] ;  /* 0x0003640001297983 */ /* 0x000ee20000100800 */
[C---:B------:R-:W-:Y:S01]  /*9370*/  FMUL.FTZ R64, R98.reuse, R42 ;  /* 0x0000002a62407220 */ /* 0x040fe20000410000 */
[----:B------:R-:W-:-:S02]  /*9380*/  FMUL.FTZ R66, R98, R40 ;  /* 0x0000002862427220 */ /* 0x000fc40000410000 */
[----:B------:R-:W3:Y:S04]  /*9390*/  LDL R43, [R1+0x3d4] ;  /* 0x0003d400012b7983 */ /* 0x000ee80000100800 */
[----:B------:R-:W2:Y:S04]  /*93a0*/  LDL R67, [R1+0x36c] ;  /* 0x00036c0001437983 */ /* 0x000ea80000100800 */
[----:B------:R-:W2:Y:S04]  /*93b0*/  LDL R63, [R1+0x3dc] ;  /* 0x0003dc00013f7983 */ /* 0x000ea80000100800 */
[----:B------:R-:W4:Y:S04]  /*93c0*/  LDL R62, [R1+0x368] ;  /* 0x00036800013e7983 */ /* 0x000f280000100800 */
[----:B------:R-:W4:Y:S04]  /*93d0*/  LDL R42, [R1+0x3d8] ;  /* 0x0003d800012a7983 */ /* 0x000f280000100800 */
[----:B------:R-:W4:Y:S01]  /*93e0*/  LDL R40, [R1+0x360] ;  /* 0x0003600001287983 */ /* 0x000f220000100800 */
[----:B---3--:R-:W-:Y:S01]  /*93f0*/  FFMA.FTZ R41, R65, R41, R43 ;  /* 0x0000002941297223 */ /* 0x008fe2000001002b */
[----:B--2---:R-:W-:Y:S01]  /*9400*/  FFMA.FTZ R43, R61, R67, R63 ;  /* 0x000000433d2b7223 */ /* 0x004fe2000001003f */
[----:B----4-:R-:W-:Y:S01]  /*9410*/  FFMA.FTZ R42, R64, R62, R42 ;  /* 0x0000003e402a7223 */ /* 0x010fe2000001002a */
[----:B------:R-:W-:-:S04]  /*9420*/  IMAD.WIDE.U32 R62, R107, 0x10, R28 ;  /* 0x000000106b3e7825 */ /* 0x000fc800078e001c */
[C---:B------:R-:W-:Y:S02]  /*9430*/  FFMA.FTZ R40, R66.reuse, R40, R31 ;  /* 0x0000002842287223 */ /* 0x040fe4000001001f */
[----:B------:R0:W5:Y:S04]  /*9440*/  LDL.LU R31, [R1+0x4fc] ;  /* 0x0004fc00011f7983 */ /* 0x0001680000300800 */
[----:B------:R1:W-:Y:S04]  /*9450*/  STG.E.128 desc[UR6][R62.64], R40 ;  /* 0x000000283e007986 */ /* 0x0003e8000c101d06 */
[----:B------:R-:W2:Y:S01]  /*9460*/  LDL R67, [R1+0x348] ;  /* 0x0003480001437983 */ /* 0x000ea20000100800 */
[----:B-1----:R-:W-:Y:S01]  /*9470*/  FFMA.FTZ R40, R66, R73, R105 ;  /* 0x0000004942287223 */ /* 0x002fe20000010069 */
[----:B------:R-:W-:Y:S01]  /*9480*/  FFMA.FTZ R41, R65, R71, R72 ;  /* 0x0000004741297223 */ /* 0x000fe20000010048 */
[----:B------:R-:W-:Y:S01]  /*9490*/  FFMA.FTZ R42, R64, R69, R70 ;  /* 0x00000045402a7223 */ /* 0x000fe20000010046 */
[----:B------:R-:W-:Y:S01]  /*94a0*/  FFMA.FTZ R43, R61, R30, R68 ;  /* 0x0000001e3d2b7223 */ /* 0x000fe20000010044 */
[----:B------:R-:W-:Y:S01]  /*94b0*/  IMAD.WIDE.U32 R62, R107, 0x10, R124 ;  /* 0x000000106b3e7825 */ /* 0x000fe200078e007c */
[----:B------:R-:W3:Y:S04]  /*94c0*/  LDL R71, [R1+0x340] ;  /* 0x0003400001477983 */ /* 0x000ee80000100800 */
[----:B------:R1:W-:Y:S04]  /*94d0*/  STG.E.128 desc[UR6][R62.64], R40 ;  /* 0x000000283e007986 */ /* 0x0003e8000c101d06 */
[----:B------:R-:W4:Y:S04]  /*94e0*/  LDL R70, [R1+0x3e4] ;  /* 0x0003e40001467983 */ /* 0x000f280000100800 */
[----:B------:R-:W4:Y:S04]  /*94f0*/  LDL R69, [R1+0x344] ;  /* 0x0003440001457983 */ /* 0x000f280000100800 */
[----:B------:R-:W2:Y:S04]  /*9500*/  LDL R68, [R1+0x3e8] ;  /* 0x0003e80001447983 */ /* 0x000ea80000100800 */
[----:B------:R-:W3:Y:S04]  /*9510*/  LDL R66, [R1+0x3ec] ;  /* 0x0003ec0001427983 */ /* 0x000ee80000100800 */
[----:B------:R-:W3:Y:S04]  /*9520*/  LDL R65, [R1+0x34c] ;  /* 0x00034c0001417983 */ /* 0x000ee80000100800 */
[----:B-1----:R-:W3:Y:S01]  /*9530*/  LDL R63, [R1+0x3e0] ;  /* 0x0003e000013f7983 */ /* 0x002ee20000100800 */
[C---:B------:R-:W-:Y:S01]  /*9540*/  FADD.FTZ R40, -R99.reuse, R60 ;  /* 0x0000003c63287221 */ /* 0x040fe20000010100 */
[C---:B------:R-:W-:Y:S01]  /*9550*/  FADD.FTZ R41, -R99.reuse, R59 ;  /* 0x0000003b63297221 */ /* 0x040fe20000010100 */
[C---:B------:R-:W-:Y:S01]  /*9560*/  FADD.FTZ R42, -R99.reuse, R58 ;  /* 0x0000003a632a7221 */ /* 0x040fe20000010100 */
[----:B------:R-:W-:Y:S01]  /*9570*/  FADD.FTZ R43, -R99, R57 ;  /* 0x00000039632b7221 */ /* 0x000fe20000010100 */
[C---:B------:R-:W-:Y:S01]  /*9580*/  FMUL.FTZ R62, R98.reuse, R40 ;  /* 0x00000028623e7220 */ /* 0x040fe20000410000 */
[C---:B------:R-:W-:Y:S01]  /*9590*/  FMUL.FTZ R61, R98.reuse, R41 ;  /* 0x00000029623d7220 */ /* 0x040fe20000410000 */
[C---:B------:R-:W-:Y:S01]  /*95a0*/  FMUL.FTZ R60, R98.reuse, R42 ;  /* 0x0000002a623c7220 */ /* 0x040fe20000410000 */
[----:B------:R-:W-:Y:S01]  /*95b0*/  FMUL.FTZ R57, R98, R43 ;  /* 0x0000002b62397220 */ /* 0x000fe20000410000 */
[----:B------:R-:W-:Y:S01]  /*95c0*/  IMAD.WIDE.U32 R58, R109, 0x10, R28 ;  /* 0x000000106d3a7825 */ /* 0x000fe200078e001c */
[----:B------:R-:W3:Y:S04]  /*95d0*/  LDL R105, [R1+0x334] ;  /* 0x0003340001697983 */ /* 0x000ee80000100800 */
[----:B------:R-:W3:Y:S04]  /*95e0*/  LDL R73, [R1+0x28] ;  /* 0x0000280001497983 */ /* 0x000ee80000100800 */
[----:B------:R-:W3:Y:S04]  /*95f0*/  LDL R72, [R1+0x338] ;  /* 0x0003380001487983 */ /* 0x000ee80000100800 */
[----:B------:R-:W3:Y:S04]  /*9600*/  LDL R64, [R1+0x2c] ;  /* 0x00002c0001407983 */ /* 0x000ee80000100800 */
[----:B------:R-:W3:Y:S04]  /*9610*/  LDL R30, [R1+0x33c] ;  /* 0x00033c00011e7983 */ /* 0x000ee80000100800 */
[----:B------:R-:W3:Y:S01]  /*9620*/  LDL R107, [R1+0x24] ;  /* 0x00002400016b7983 */ /* 0x000ee20000100800 */
[----:B----4-:R-:W-:-:S03]  /*9630*/  FFMA.FTZ R41, R61, R69, R70 ;  /* 0x000000453d297223 */ /* 0x010fc60000010046 */
[----:B------:R-:W4:Y:S01]  /*9640*/  LDL R70, [R1+0x320] ;  /* 0x0003200001467983 */ /* 0x000f220000100800 */
[----:B--2---:R-:W-:-:S03]  /*9650*/  FFMA.FTZ R42, R60, R67, R68 ;  /* 0x000000433c2a7223 */ /* 0x004fc60000010044 */
[----:B------:R-:W2:Y:S04]  /*9660*/  LDL R69, [R1+0x3f4] ;  /* 0x0003f40001457983 */ /* 0x000ea80000100800 */
[----:B------:R-:W2:Y:S01]  /*9670*/  LDL R68, [R1+0x324] ;  /* 0x0003240001447983 */ /* 0x000ea20000100800 */
[----:B---3--:R-:W-:-:S03]  /*9680*/  FFMA.FTZ R43, R57, R65, R66 ;  /* 0x00000041392b7223 */ /* 0x008fc60000010042 */
[----:B------:R-:W3:Y:S01]  /*9690*/  LDL R67, [R1+0x3f8] ;  /* 0x0003f80001437983 */ /* 0x000ee20000100800 */
[----:B------:R-:W-:-:S03]  /*96a0*/  FFMA.FTZ R40, R62, R71, R63 ;  /* 0x000000473e287223 */ /* 0x000fc6000001003f */
[----:B------:R-:W4:Y:S04]  /*96b0*/  LDL R71, [R1+0x3f0] ;  /* 0x0003f00001477983 */ /* 0x000f280000100800 */
[----:B------:R1:W-:Y:S04]  /*96c0*/  STG.E.128 desc[UR6][R58.64], R40 ;  /* 0x000000283a007986 */ /* 0x0003e8000c101d06 */
[----:B------:R-:W3:Y:S04]  /*96d0*/  LDL R66, [R1+0x328] ;  /* 0x0003280001427983 */ /* 0x000ee80000100800 */
[----:B------:R-:W3:Y:S04]  /*96e0*/  LDL R65, [R1+0x3fc] ;  /* 0x0003fc0001417983 */ /* 0x000ee80000100800 */
[----:B------:R-:W3:Y:S04]  /*96f0*/  LDL R63, [R1+0x32c] ;  /* 0x00032c00013f7983 */ /* 0x000ee80000100800 */
[----:B-1----:R-:W2:Y:S04]  /*9700*/  LDL R58, [R1+0x20] ;  /* 0x00002000013a7983 */ /* 0x002ea80000100800 */
[----:B------:R-:W2:Y:S01]  /*9710*/  LDL R59, [R1+0x330] ;  /* 0x00033000013b7983 */ /* 0x000ea20000100800 */
[----:B------:R-:W-:Y:S01]  /*9720*/  FFMA.FTZ R42, R60, R72, R73 ;  /* 0x000000483c2a7223 */ /* 0x000fe20000010049 */
        /* <DEDUP_REMOVED lines=11> */
[----:B------:R-:W-:-:S02]  /*97e0*/  IMAD.WIDE.U32 R58, R109, 0x10, R124 ;  /* 0x000000106d3a7825 */ /* 0x000fc400078e007c */
[----:B------:R-:W2:Y:S04]  /*97f0*/  LDL R62, [R1+0x2f4] ;  /* 0x0002f400013e7983 */ /* 0x000ea80000100800 */
[----:B------:R1:W-:Y:S04]  /*9800*/  STG.E.128 desc[UR6][R58.64], R40 ;  /* 0x000000283a007986 */ /* 0x0003e8000c101d06 */
[----:B------:R-:W2:Y:S01]  /*9810*/  LDL R109, [R1+0x318] ;  /* 0x00031800016d7983 */ /* 0x000ea20000100800 */
        /* <DEDUP_REMOVED lines=8> */
[----:B----4-:R-:W-:Y:S01]  /*98a0*/  FFMA.FTZ R40, R58, R70, R71 ;  /* 0x000000463a287223 */ /* 0x010fe20000010047 */
[----:B------:R-:W-:Y:S01]  /*98b0*/  FFMA.FTZ R41, R57, R68, R69 ;  /* 0x0000004439297223 */ /* 0x000fe20000010045 */
[----:B---3--:R-:W-:Y:S01]  /*98c0*/  FFMA.FTZ R42, R56, R66, R67 ;  /* 0x00000042382a7223 */ /* 0x008fe20000010043 */
[----:B------:R-:W-:Y:S01]  /*98d0*/  FFMA.FTZ R43, R53, R63, R65 ;  /* 0x0000003f352b7223 */ /* 0x000fe20000010041 */
[----:B------:R-:W-:Y:S01]  /*98e0*/  IMAD.WIDE.U32 R54, R112, 0x10, R28 ;  /* 0x0000001070367825 */ /* 0x000fe200078e001c */
[----:B------:R-:W3:Y:S04]  /*98f0*/  LDL R71, [R1+0x404] ;  /* 0x0004040001477983 */ /* 0x000ee80000100800 */
[----:B------:R1:W-:Y:S04]  /*9900*/  STG.E.128 desc[UR6][R54.64], R40 ;  /* 0x0000002836007986 */ /* 0x0003e8000c101d06 */
[----:B------:R-:W3:Y:S04]  /*9910*/  LDL R70, [R1+0x304] ;  /* 0x0003040001467983 */ /* 0x000ee80000100800 */
[----:B------:R-:W4:Y:S04]  /*9920*/  LDL R69, [R1+0x408] ;  /* 0x0004080001457983 */ /* 0x000f280000100800 */
[----:B------:R-:W4:Y:S04]  /*9930*/  LDL R68, [R1+0x308] ;  /* 0x0003080001447983 */ /* 0x000f280000100800 */
[----:B------:R-:W4:Y:S04]  /*9940*/  LDL R67, [R1+0x40c] ;  /* 0x00040c0001437983 */ /* 0x000f280000100800 */
[----:B-1----:R-:W2:Y:S04]  /*9950*/  LDL R41, [R1+0x30] ;  /* 0x0000300001297983 */ /* 0x002ea80000100800 */
[----:B------:R-:W2:Y:S04]  /*9960*/  LDL R42, [R1+0x310] ;  /* 0x00031000012a7983 */ /* 0x000ea80000100800 */
[----:B------:R-:W3:Y:S04]  /*9970*/  LDL R43, [R1+0x34] ;  /* 0x00003400012b7983 */ /* 0x000ee80000100800 */
[----:B------:R-:W3:Y:S04]  /*9980*/  LDL R54, [R1+0x314] ;  /* 0x0003140001367983 */ /* 0x000ee80000100800 */
[----:B------:R-:W4:Y:S04]  /*9990*/  LDL R55, [R1+0x38] ;  /* 0x0000380001377983 */ /* 0x000f280000100800 */
[----:B------:R-:W4:Y:S04]  /*99a0*/  LDL R66, [R1+0x30c] ;  /* 0x00030c0001427983 */ /* 0x000f280000100800 */
[----:B------:R-:W4:Y:S04]  /*99b0*/  LDL R63, [R1+0x44] ;  /* 0x00004400013f7983 */ /* 0x000f280000100800 */
[----:B------:R-:W4:Y:S04]  /*99c0*/  LDL R59, [R1+0x48] ;  /* 0x00004800013b7983 */ /* 0x000f280000100800 */
[----:B------:R-:W4:Y:S01]  /*99d0*/  LDL R65, [R1+0x40] ;  /* 0x0000400001417983 */ /* 0x000f220000100800 */
[----:B--2---:R-:W-:-:S03]  /*99e0*/  FFMA.FTZ R40, R58, R42, R41 ;  /* 0x0000002a3a287223 */ /* 0x004fc60000010029 */
[----:B------:R-:W2:Y:S01]  /*99f0*/  LDL R58, [R1+0x2d8] ;  /* 0x0002d800013a7983 */ /* 0x000ea20000100800 */
[----:B---3--:R-:W-:Y:S01]  /*9a00*/  FFMA.FTZ R41, R57, R54, R43 ;  /* 0x0000003639297223 */ /* 0x008fe2000001002b */
[----:B------:R-:W-:Y:S01]  /*9a10*/  FFMA.FTZ R43, R53, R105, R107 ;  /* 0x00000069352b7223 */ /* 0x000fe2000001006b */
[----:B----4-:R-:W-:Y:S01]  /*9a20*/  FFMA.FTZ R42, R56, R109, R55 ;  /* 0x0000006d382a7223 */ /* 0x010fe20000010037 */
[----:B------:R-:W-:-:S04]  /*9a30*/  IMAD.WIDE.U32 R54, R112, 0x10, R124 ;  /* 0x0000001070367825 */ /* 0x000fc800078e007c */
[C---:B------:R-:W-:Y:S01]  /*9a40*/  FADD.FTZ R107, -R99.reuse, R8 ;  /* 0x00000008636b7221 */ /* 0x040fe20000010100 */
[----:B------:R-:W3:Y:S04]  /*9a50*/  LDL R112, [R1+0x54] ;  /* 0x0000540001707983 */ /* 0x000ee80000100800 */
[----:B------:R1:W-:Y:S04]  /*9a60*/  STG.E.128 desc[UR6][R54.64], R40 ;  /* 0x0000002836007986 */ /* 0x0003e8000c101d06 */
[----:B------:R-:W4:Y:S04]  /*9a70*/  LDL R8, [R1+0x2e0] ;  /* 0x0002e00001087983 */ /* 0x000f280000100800 */
        /* <DEDUP_REMOVED lines=13> */
[----:B------:R-:W-:-:S04]  /*9b50*/  IMAD.WIDE.U32 R46, R114, 0x10, R28 ;  /* 0x00000010722e7825 */ /* 0x000fc800078e001c */
[----:B------:R-:W-:Y:S02]  /*9b60*/  FADD.FTZ R55, -R99, R14 ;  /* 0x0000000e63377221 */ /* 0x000fe40000010100 */
[----:B------:R-:W2:Y:S04]  /*9b70*/  LDL R14, [R1+0x414] ;  /* 0x00041400010e7983 */ /* 0x000ea80000100800 */
[----:B------:R1:W-:Y:S02]  /*9b80*/  STG.E.128 desc[UR6][R46.64], R40 ;  /* 0x000000282e007986 */ /* 0x0003e4000c101d06 */
[----:B-1----:R-:W-:-:S04]  /*9b90*/  IMAD.WIDE.U32 R46, R114, 0x10, R124 ;  /* 0x00000010722e7825 */ /* 0x002fc800078e007c */
[----:B------:R-:W-:Y:S01]  /*9ba0*/  FFMA.FTZ R41, R53, R62, R63 ;  /* 0x0000003e35297223 */ /* 0x000fe2000001003f */
[----:B------:R-:W-:Y:S01]  /*9bb0*/  FFMA.FTZ R42, R48, R61, R59 ;  /* 0x0000003d302a7223 */ /* 0x000fe2000001003b */
[----:B------:R-:W2:Y:S01]  /*9bc0*/  LDL R114, [R1+0x2e4] ;  /* 0x0002e40001727983 */ /* 0x000ea20000100800 */
[----:B------:R-:W-:-:S03]  /*9bd0*/  FFMA.FTZ R43, R45, R30, R60 ;  /* 0x0000001e2d2b7223 */ /* 0x000fc6000001003c */
[----:B------:R-:W4:Y:S04]  /*9be0*/  LDL R63, [R1+0x418] ;  /* 0x00041800013f7983 */ /* 0x000f280000100800 */
[----:B------:R-:W4:Y:S04]  /*9bf0*/  LDL R62, [R1+0x2e8] ;  /* 0x0002e800013e7983 */ /* 0x000f280000100800 */
[----:B------:R-:W3:Y:S04]  /*9c00*/  LDL R59, [R1+0x58] ;  /* 0x00005800013b7983 */ /* 0x000ee80000100800 */
[----:B------:R-:W3:Y:S04]  /*9c10*/  LDL R48, [R1+0x41c] ;  /* 0x00041c0001307983 */ /* 0x000ee80000100800 */
[----:B------:R-:W3:Y:S01]  /*9c20*/  LDL R30, [R1+0x2ec] ;  /* 0x0002ec00011e7983 */ /* 0x000ee20000100800 */
[----:B------:R-:W-:Y:S01]  /*9c30*/  FFMA.FTZ R40, R54, R64, R65 ;  /* 0x0000004036287223 */ /* 0x000fe20000010041 */
[C---:B------:R-:W-:Y:S01]  /*9c40*/  FADD.FTZ R60, -R99.reuse, R0 ;  /* 0x00000000633c7221 */ /* 0x040fe20000010100 */
[C---:B------:R-:W-:Y:S01]  /*9c50*/  FADD.FTZ R0, -R99.reuse, R22 ;  /* 0x0000001663007221 */ /* 0x040fe20000010100 */
[C---:B------:R-:W-:Y:S01]  /*9c60*/  FADD.FTZ R73, -R99.reuse, R6 ;  /* 0x0000000663497221 */ /* 0x040fe20000010100 */
[C---:B------:R-:W-:Y:S01]  /*9c70*/  FADD.FTZ R72, -R99.reuse, R5 ;  /* 0x0000000563487221 */ /* 0x040fe20000010100 */
[----:B------:R1:W-:Y:S01]  /*9c80*/  STG.E.128 desc[UR6][R46.64], R40 ;  /* 0x000000282e007986 */ /* 0x0003e2000c101d06 */
[C---:B------:R-:W-:Y:S01]  /*9c90*/  FADD.FTZ R22, -R99.reuse, R51 ;  /* 0x0000003363167221 */ /* 0x040fe20000010100 */
[C---:B------:R-:W-:Y:S01]  /*9ca0*/  FADD.FTZ R5, -R99.reuse, R44 ;  /* 0x0000002c63057221 */ /* 0x040fe20000010100 */
[----:B------:R-:W-:Y:S01]  /*9cb0*/  FADD.FTZ R6, -R99, R52 ;  /* 0x0000003463067221 */ /* 0x000fe20000010100 */
[----:B------:R-:W3:Y:S04]  /*9cc0*/  LDL R51, [R1+0x410] ;  /* 0x0004100001337983 */ /* 0x000ee80000100800 */
[----:B------:R-:W3:Y:S04]  /*9cd0*/  LDL R44, [R1+0x2d0] ;  /* 0x0002d000012c7983 */ /* 0x000ee80000100800 */
[----:B------:R-:W3:Y:S01]  /*9ce0*/  LDL R52, [R1+0x50] ;  /* 0x0000500001347983 */ /* 0x000ee20000100800 */
[----:B-1----:R-:W-:-:S03]  /*9cf0*/  IMAD.WIDE.U32 R40, R115, 0x10, R28 ;  /* 0x0000001073287825 */ /* 0x002fc600078e001c */
[----:B------:R-:W3:Y:S04]  /*9d00*/  LDL R29, [R1+0x5c] ;  /* 0x00005c00011d7983 */ /* 0x000ee80000100800 */
[----:B------:R-:W3:Y:S01]  /*9d10*/  LDL R28, [R1+0x2dc] ;  /* 0x0002dc00011c7983 */ /* 0x000ee20000100800 */
[C---:B------:R-:W-:Y:S01]  /*9d20*/  FADD.FTZ R11, -R99.reuse, R11 ;  /* 0x0000000b630b7221 */ /* 0x040fe20000010100 */
[C---:B------:R-:W-:Y:S01]  /*9d30*/  FADD.FTZ R10, -R99.reuse, R10 ;  /* 0x0000000a630a7221 */ /* 0x040fe20000010100 */
[C---:B------:R-:W-:Y:S01]  /*9d40*/  FADD.FTZ R9, -R99.reuse, R9 ;  /* 0x0000000963097221 */ /* 0x040fe20000010100 */
[C---:B------:R-:W-:Y:S01]  /*9d50*/  FADD.FTZ R56, -R99.reuse, R13 ;  /* 0x0000000d63387221 */ /* 0x040fe20000010100 */
[C---:B------:R-:W-:Y:S01]  /*9d60*/  FMUL.FTZ R13, R98.reuse, R11 ;  /* 0x0000000b620d7220 */ /* 0x040fe20000410000 */
[C---:B------:R-:W-:Y:S01]  /*9d70*/  FADD.FTZ R42, -R99.reuse, R15 ;  /* 0x0000000f632a7221 */ /* 0x040fe20000010100 */
[C---:B------:R-:W-:Y:S01]  /*9d80*/  FMUL.FTZ R11, R98.reuse, R10 ;  /* 0x0000000a620b7220 */ /* 0x040fe20000410000 */
[----:B------:R-:W-:Y:S01]  /*9d90*/  FMUL.FTZ R15, R98, R9 ;  /* 0x00000009620f7220 */ /* 0x000fe20000410000 */
[C---:B------:R-:W-:Y:S01]  /*9da0*/  FADD.FTZ R47, -R99.reuse, R19 ;  /* 0x00000013632f7221 */ /* 0x040fe20000010100 */
[C---:B------:R-:W-:Y:S01]  /*9db0*/  FADD.FTZ R19, -R99.reuse, R49 ;  /* 0x0000003163137221 */ /* 0x040fe20000010100 */
[C---:B------:R-:W-:Y:S01]  /*9dc0*/  FADD.FTZ R12, -R99.reuse, R12 ;  /* 0x0000000c630c7221 */ /* 0x040fe20000010100 */
[----:B------:R-:W-:-:S03]  /*9dd0*/  FADD.FTZ R71, -R99, R4 ;  /* 0x0000000463477221 */ /* 0x000fc60000010100 */
        /* <DEDUP_REMOVED lines=48> */
[----:B------:R-:W3:Y:S01]  /*a0e0*/  LDL R19, [R1+0x42c] ;  /* 0x00042c0001137983 */ /* 0x000ee20000100800 */
[C---:B------:R-:W-:Y:S01]  /*a0f0*/  FMUL.FTZ R88, R98.reuse, R24 ;  /* 0x0000001862587220 */ /* 0x040fe20000410000 */
[C---:B------:R-:W-:Y:S01]  /*a100*/  FMUL.FTZ R92, R98.reuse, R57 ;  /* 0x00000039625c7220 */ /* 0x040fe20000410000 */
[----:B------:R-:W-:Y:S01]  /*a110*/  FADD.FTZ R99, -R99, R96 ;  /* 0x0000006063637221 */ /* 0x000fe20000010100 */
[----:B------:R-:W3:Y:S01]  /*a120*/  LDL R18, [R1+0x2c8] ;  /* 0x0002c80001127983 */ /* 0x000ee20000100800 */
[----:B------:R-:W-:-:S03]  /*a130*/  FMUL.FTZ R94, R98, R107 ;  /* 0x0000006b625e7220 */ /* 0x000fc60000410000 */
        /* <DEDUP_REMOVED lines=9> */
[C---:B----4-:R-:W-:Y:S01]  /*a1d0*/  FFMA.FTZ R10, R11.reuse, R62, R63 ;  /* 0x0000003e0b0a7223 */ /* 0x050fe2000001003f */
[----:B---3--:R-:W-:Y:S01]  /*a1e0*/  FFMA.FTZ R14, R11, R58, R59 ;  /* 0x0000003a0b0e7223 */ /* 0x008fe2000001003b */
[----:B------:R-:W-:Y:S01]  /*a1f0*/  FFMA.FTZ R11, R15, R30, R48 ;  /* 0x0000001e0f0b7223 */ /* 0x000fe20000010030 */
[----:B------:R-:W-:-:S04]  /*a200*/  IMAD.WIDE.U32 R48, R115, 0x10, R124 ;  /* 0x0000001073307825 */ /* 0x000fc800078e007c */
[----:B------:R-:W-:Y:S01]  /*a210*/  FFMA.FTZ R13, R13, R109, R112 ;  /* 0x0000006d0d0d7223 */ /* 0x000fe20000010070 */
[----:B------:R-:W1:Y:S01]  /*a220*/  LDC.64 R114, c[0x0][0x428] ;  /* 0x00010a00ff727b82 */ /* 0x000e620000000a00 */
[----:B------:R-:W2:Y:S01]  /*a230*/  LDL R112, [R1+0x2a4] ;  /* 0x0002a40001707983 */ /* 0x000ea20000100800 */
[C---:B------:R-:W-:Y:S01]  /*a240*/  FFMA.FTZ R8, R12.reuse, R8, R51 ;  /* 0x000000080c087223 */ /* 0x040fe20000010033 */
[----:B------:R-:W-:Y:S02]  /*a250*/  IMAD.WIDE.U32 R62, R113, 0x10, R124 ;  /* 0x00000010713e7825 */ /* 0x000fe400078e007c */
[----:B------:R-:W3:Y:S04]  /*a260*/  LDL R109, [R1+0x438] ;  /* 0x00043800016d7983 */ /* 0x000ee80000100800 */
[----:B------:R-:W3:Y:S01]  /*a270*/  LDL R30, [R1+0x2a8] ;  /* 0x0002a800011e7983 */ /* 0x000ee20000100800 */
[----:B------:R-:W-:Y:S01]  /*a280*/  FFMA.FTZ R12, R12, R44, R52 ;  /* 0x0000002c0c0c7223 */ /* 0x000fe20000010034 */
[----:B------:R-:W-:-:S02]  /*a290*/  FMUL.FTZ R44, R98, R45 ;  /* 0x0000002d622c7220 */ /* 0x000fc40000410000 */
[----:B------:R4:W-:Y:S01]  /*a2a0*/  STG.E.128 desc[UR6][R40.64], R8 ;  /* 0x0000000828007986 */ /* 0x0009e2000c101d06 */
[C---:B------:R-:W-:Y:S01]  /*a2b0*/  FMUL.FTZ R45, R98.reuse, R46 ;  /* 0x0000002e622d7220 */ /* 0x040fe20000410000 */
[C---:B------:R-:W-:Y:S01]  /*a2c0*/  FMUL.FTZ R46, R98.reuse, R43 ;  /* 0x0000002b622e7220 */ /* 0x040fe20000410000 */
[C---:B------:R-:W-:Y:S01]  /*a2d0*/  FMUL.FTZ R43, R98.reuse, R7 ;  /* 0x00000007622b7220 */ /* 0x040fe20000410000 */
[----:B------:R-:W-:Y:S01]  /*a2e0*/  FFMA.FTZ R15, R15, R28, R29 ;  /* 0x0000001c0f0f7223 */ /* 0x000fe2000001001d */
[C---:B------:R-:W-:Y:S01]  /*a2f0*/  FMUL.FTZ R52, R98.reuse, R22 ;  /* 0x0000001662347220 */ /* 0x040fe20000410000 */
[----:B------:R-:W2:Y:S04]  /*a300*/  LDL R7, [R1+0x2cc] ;  /* 0x0002cc0001077983 */ /* 0x000ea80000100800 */
[----:B------:R0:W-:Y:S01]  /*a310*/  STG.E.128 desc[UR6][R48.64], R12 ;  /* 0x0000000c30007986 */ /* 0x0001e2000c101d06 */
[C---:B----4-:R-:W-:Y:S01]  /*a320*/  FMUL.FTZ R40, R98.reuse, R16 ;  /* 0x0000001062287220 */ /* 0x050fe20000410000 */
[C---:B------:R-:W-:Y:S01]  /*a330*/  FMUL.FTZ R11, R98.reuse, R27 ;  /* 0x0000001b620b7220 */ /* 0x040fe20000410000 */
[C---:B------:R-:W-:Y:S01]  /*a340*/  FMUL.FTZ R41, R98.reuse, R20 ;  /* 0x0000001462297220 */ /* 0x040fe20000410000 */
[----:B------:R-:W4:Y:S04]  /*a350*/  LDL R16, [R1+0x2c0] ;  /* 0x0002c00001107983 */ /* 0x000f280000100800 */
[----:B------:R-:W3:Y:S04]  /*a360*/  LDL R27, [R1+0x428] ;  /* 0x00042800011b7983 */ /* 0x000ee80000100800 */
[----:B------:R-:W4:Y:S04]  /*a370*/  LDL R22, [R1+0x2b8] ;  /* 0x0002b80001167983 */ /* 0x000f280000100800 */
[----:B------:R-:W4:Y:S01]  /*a380*/  LDL R20, [R1+0x2b0] ;  /* 0x0002b00001147983 */ /* 0x000f220000100800 */
[C---:B0-----:R-:W-:Y:S01]  /*a390*/  FMUL.FTZ R15, R98.reuse, R17 ;  /* 0x00000011620f7220 */ /* 0x041fe20000410000 */
[C---:B------:R-:W-:Y:S01]  /*a3a0*/  FMUL.FTZ R13, R98.reuse, R64 ;  /* 0x00000040620d7220 */ /* 0x040fe20000410000 */
[----:B------:R-:W-:Y:S01]  /*a3b0*/  FMUL.FTZ R12, R98, R25 ;  /* 0x00000019620c7220 */ /* 0x000fe20000410000 */
[----:B------:R-:W4:Y:S01]  /*a3c0*/  LDL R17, [R1+0x2c4] ;  /* 0x0002c40001117983 */ /* 0x000f220000100800 */
[----:B-1----:R-:W-:-:S03]  /*a3d0*/  IMAD.WIDE.U32 R48, R113, 0x10, R114 ;  /* 0x0000001071307825 */ /* 0x002fc600078e0072 */
        /* <DEDUP_REMOVED lines=42> */
[----:B------:R-:W4:Y:S01]  /*a680*/  LDL R76, [R1+0x9c] ;  /* 0x00009c00014c7983 */ /* 0x000f220000100800 */
[----:B--2---:R-:W-:Y:S01]  /*a690*/  FFMA.FTZ R19, R86, R7, R19 ;  /* 0x0000000756137223 */ /* 0x004fe20000010013 */
[----:B------:R-:W-:-:S02]  /*a6a0*/  FMUL.FTZ R7, R98, R97 ;  /* 0x0000006162077220 */ /* 0x000fc40000410000 */
[----:B------:R-:W2:Y:S04]  /*a6b0*/  LDL R86, [R1+0x264] ;  /* 0x0002640001567983 */ /* 0x000ea80000100800 */
[----:B------:R-:W2:Y:S01]  /*a6c0*/  LDL R97, [R1+0x278] ;  /* 0x0002780001617983 */ /* 0x000ea20000100800 */
[C---:B---3--:R-:W-:Y:S01]  /*a6d0*/  FFMA.FTZ R18, R87.reuse, R18, R27 ;  /* 0x0000001257127223 */ /* 0x048fe2000001001b */
[----:B----4-:R-:W-:Y:S02]  /*a6e0*/  FFMA.FTZ R22, R87, R22, R24 ;  /* 0x0000001657167223 */ /* 0x010fe40000010018 */
[----:B------:R-:W2:Y:S01]  /*a6f0*/  LDL R87, [R1+0x464] ;  /* 0x0004640001577983 */ /* 0x000ea20000100800 */
[----:B------:R-:W-:Y:S01]  /*a700*/  FFMA.FTZ R20, R94, R20, R57 ;  /* 0x000000145e147223 */ /* 0x000fe20000010039 */
[----:B------:R-:W-:Y:S01]  /*a710*/  FFMA.FTZ R17, R90, R17, R26 ;  /* 0x000000115a117223 */ /* 0x000fe2000001001a */
[----:B------:R-:W-:Y:S01]  /*a720*/  FFMA.FTZ R26, R73, R30, R109 ;  /* 0x0000001e491a7223 */ /* 0x000fe2000001006d */
[----:B------:R-:W-:Y:S01]  /*a730*/  FFMA.FTZ R16, R94, R16, R64 ;  /* 0x000000105e107223 */ /* 0x000fe20000010040 */
[----:B------:R-:W3:Y:S01]  /*a740*/  LDL R109, [R1+0x8c] ;  /* 0x00008c00016d7983 */ /* 0x000ee20000100800 */
[----:B------:R-:W-:Y:S01]  /*a750*/  FFMA.FTZ R21, R90, R21, R25 ;  /* 0x000000155a157223 */ /* 0x000fe20000010019 */
[----:B------:R-:W-:-:S02]  /*a760*/  FFMA.FTZ R25, R74, R112, R96 ;  /* 0x000000704a197223 */ /* 0x000fc40000010060 */
[----:B------:R0:W-:Y:S01]  /*a770*/  STG.E.128 desc[UR6][R48.64], R16 ;  /* 0x0000001030007986 */ /* 0x0001e2000c101d06 */
[----:B------:R-:W-:Y:S01]  /*a780*/  FFMA.FTZ R27, R72, R28, R29 ;  /* 0x0000001c481b7223 */ /* 0x000fe2000001001d */
[----:B------:R-:W-:Y:S02]  /*a790*/  FFMA.FTZ R24, R75, R113, R107 ;  /* 0x000000714b187223 */ /* 0x000fe4000001006b */
[----:B------:R1:W-:Y:S01]  /*a7a0*/  STG.E.128 desc[UR6][R62.64], R20 ;  /* 0x000000143e007986 */ /* 0x0003e2000c101d06 */
[----:B------:R-:W-:-:S03]  /*a7b0*/  FMUL.FTZ R57, R98, R99 ;  /* 0x0000006362397220 */ /* 0x000fc60000410000 */
[----:B------:R4:W-:Y:S04]  /*a7c0*/  STG.E.128 desc[UR6][R58.64], R24 ;  /* 0x000000183a007986 */ /* 0x0009e8000c101d06 */
[----:B0-----:R-:W2:Y:S04]  /*a7d0*/  LDL R19, [R1+0x29c] ;  /* 0x00029c0001137983 */ /* 0x001ea80000100800 */
[----:B------:R-:W3:Y:S04]  /*a7e0*/  LDL R48, [R1+0x274] ;  /* 0x0002740001307983 */ /* 0x000ee80000100800 */
[----:B------:R-:W3:Y:S04]  /*a7f0*/  LDL R113, [R1+0x45c] ;  /* 0x00045c0001717983 */ /* 0x000ee80000100800 */
[----:B-1----:R-:W3:Y:S04]  /*a800*/  LDL R20, [R1+0x280] ;  /* 0x0002800001147983 */ /* 0x002ee80000100800 */
[----:B----4-:R-:W2:Y:S04]  /*a810*/  LDL R24, [R1+0x7c] ;  /* 0x00007c0001187983 */ /* 0x010ea80000100800 */
[----:B------:R-:W3:Y:S04]  /*a820*/  LDL R25, [R1+0x450] ;  /* 0x0004500001197983 */ /* 0x000ee80000100800 */
[----:B------:R-:W4:Y:S04]  /*a830*/  LDL R23, [R1+0x84] ;  /* 0x0000840001177983 */ /* 0x000f280000100800 */
[----:B------:R-:W4:Y:S04]  /*a840*/  LDL R26, [R1+0x80] ;  /* 0x00008000011a7983 */ /* 0x000f280000100800 */
[----:B------:R-:W4:Y:S04]  /*a850*/  LDL R27, [R1+0x270] ;  /* 0x00027000011b7983 */ /* 0x000f280000100800 */
[----:B------:R-:W4:Y:S04]  /*a860*/  LDL R112, [R1+0x28c] ;  /* 0x00028c0001707983 */ /* 0x000f280000100800 */
[----:B------:R-:W4:Y:S04]  /*a870*/  LDL R107, [R1+0x27c] ;  /* 0x00027c00016b7983 */ /* 0x000f280000100800 */
[----:B------:R-:W4:Y:S04]  /*a880*/  LDL R21, [R1+0x454] ;  /* 0x0004540001157983 */ /* 0x000f280000100800 */
        /* <DEDUP_REMOVED lines=20> */
[C---:B---3--:R-:W-:Y:S01]  /*a9d0*/  FFMA.FTZ R20, R71.reuse, R20, R25 ;  /* 0x0000001447147223 */ /* 0x048fe20000010019 */
[----:B----4-:R-:W-:Y:S01]  /*a9e0*/  FFMA.FTZ R25, R70, R48, R23 ;  /* 0x0000003046197223 */ /* 0x010fe20000010017 */
[----:B------:R-:W-:Y:S01]  /*a9f0*/  FFMA.FTZ R24, R71, R27, R26 ;  /* 0x0000001b47187223 */ /* 0x000fe2000001001a */
[----:B------:R-:W-:-:S02]  /*aa00*/  FFMA.FTZ R23, R44, R112, R113 ;  /* 0x000000702c177223 */ /* 0x000fc40000010071 */
[----:B------:R-:W2:Y:S01]  /*aa10*/  LDL R112, [R1+0xb8] ;  /* 0x0000b80001707983 */ /* 0x000ea20000100800 */
[----:B------:R-:W-:-:S03]  /*aa20*/  FFMA.FTZ R27, R44, R107, R109 ;  /* 0x0000006b2c1b7223 */ /* 0x000fc6000001006d */
[----:B------:R-:W3:Y:S04]  /*aa30*/  LDL R109, [R1+0xa0] ;  /* 0x0000a000016d7983 */ /* 0x000ee80000100800 */
[----:B------:R-:W4:Y:S01]  /*aa40*/  LDL R107, [R1+0x474] ;  /* 0x00047400016b7983 */ /* 0x000f220000100800 */
[----:B------:R-:W-:-:S03]  /*aa50*/  FFMA.FTZ R21, R70, R22, R21 ;  /* 0x0000001646157223 */ /* 0x000fc60000010015 */
[----:B------:R-:W2:Y:S01]  /*aa60*/  LDL R113, [R1+0x214] ;  /* 0x0002140001717983 */ /* 0x000ea20000100800 */
[----:B------:R-:W-:-:S03]  /*aa70*/  FFMA.FTZ R44, R45, R96, R105 ;  /* 0x000000602d2c7223 */ /* 0x000fc60000010069 */
[----:B------:R-:W4:Y:S04]  /*aa80*/  LDL R105, [R1+0x244] ;  /* 0x0002440001697983 */ /* 0x000f280000100800 */
[----:B------:R-:W3:Y:S01]  /*aa90*/  LDL R96, [R1+0x248] ;  /* 0x0002480001607983 */ /* 0x000ee20000100800 */
[----:B------:R-:W-:Y:S01]  /*aaa0*/  FFMA.FTZ R48, R45, R90, R94 ;  /* 0x0000005a2d307223 */ /* 0x000fe2000001005e */
[----:B------:R-:W-:Y:S02]  /*aab0*/  FFMA.FTZ R45, R46, R86, R87 ;  /* 0x000000562e2d7223 */ /* 0x000fe40000010057 */
[----:B------:R-:W2:Y:S04]  /*aac0*/  LDL R90, [R1+0xa8] ;  /* 0x0000a800015a7983 */ /* 0x000ea80000100800 */
[----:B------:R-:W2:Y:S01]  /*aad0*/  LDL R94, [R1+0xac] ;  /* 0x0000ac00015e7983 */ /* 0x000ea20000100800 */
[----:B------:R-:W-:Y:S01]  /*aae0*/  FFMA.FTZ R22, R50, R98, R49 ;  /* 0x0000006232167223 */ /* 0x000fe20000010031 */
[----:B------:R-:W-:Y:S01]  /*aaf0*/  FFMA.FTZ R49, R46, R84, R85 ;  /* 0x000000542e317223 */ /* 0x000fe20000010055 */
[C---:B------:R-:W-:Y:S01]  /*ab00*/  FFMA.FTZ R46, R47.reuse, R79, R83 ;  /* 0x0000004f2f2e7223 */ /* 0x040fe20000010053 */
[----:B------:R-:W2:Y:S01]  /*ab10*/  LDL R98, [R1+0x234] ;  /* 0x0002340001627983 */ /* 0x000ea20000100800 */
[----:B------:R-:W-:Y:S01]  /*ab20*/  FFMA.FTZ R26, R50, R97, R99 ;  /* 0x00000061321a7223 */ /* 0x000fe20000010063 */
[----:B------:R-:W-:-:S02]  /*ab30*/  FFMA.FTZ R50, R47, R77, R78 ;  /* 0x0000004d2f327223 */ /* 0x000fc4000001004e */
[----:B------:R-:W2:Y:S04]  /*ab40*/  LDL R99, [R1+0xa4] ;  /* 0x0000a40001637983 */ /* 0x000ea80000100800 */
[----:B------:R-:W3:Y:S01]  /*ab50*/  LDL R97, [R1+0x478] ;  /* 0x0004780001617983 */ /* 0x000ee20000100800 */
[----:B------:R-:W-:-:S03]  /*ab60*/  FFMA.FTZ R47, R51, R28, R29 ;  /* 0x0000001c332f7223 */ /* 0x000fc6000001001d */
[----:B------:R-:W2:Y:S01]  /*ab70*/  LDL R83, [R1+0x23c] ;  /* 0x00023c0001537983 */ /* 0x000ea20000100800 */
[----:B------:R-:W-:-:S03]  /*ab80*/  FFMA.FTZ R51, R51, R30, R76 ;  /* 0x0000001e33337223 */ /* 0x000fc6000001004c */
[----:B------:R-:W2:Y:S04]  /*ab90*/  LDL R30, [R1+0x238] ;  /* 0x00023800011e7983 */ /* 0x000ea80000100800 */
[----:B------:R-:W2:Y:S04]  /*aba0*/  LDL R29, [R1+0x47c] ;  /* 0x00047c00011d7983 */ /* 0x000ea80000100800 */
[----:B------:R-:W2:Y:S01]  /*abb0*/  LDL R28, [R1+0x24c] ;  /* 0x00024c00011c7983 */ /* 0x000ea20000100800 */
[----:B------:R-:W-:-:S03]  /*abc0*/  FFMA.FTZ R18, R73, R18, R111 ;  /* 0x0000001249127223 */ /* 0x000fc6000001006f */
[----:B------:R-:W2:Y:S01]  /*abd0*/  LDL R111, [R1+0x470] ;  /* 0x00047000016f7983 */ /* 0x000ea20000100800 */
[----:B------:R-:W-:-:S03]  /*abe0*/  FFMA.FTZ R17, R74, R17, R110 ;  /* 0x000000114a117223 */ /* 0x000fc6000001006e */
[----:B------:R-:W2:Y:S01]  /*abf0*/  LDL R110, [R1+0x240] ;  /* 0x00024000016e7983 */ /* 0x000ea20000100800 */
[----:B------:R-:W-:-:S03]  /*ac00*/  FFMA.FTZ R16, R75, R16, R108 ;  /* 0x000000104b107223 */ /* 0x000fc6000001006c */
[----:B------:R-:W2:Y:S04]  /*ac10*/  LDL R108, [R1+0x230] ;  /* 0x00023000016c7983 */ /* 0x000ea80000100800 */
[----:B------:R-:W-:Y:S04]  /*ac20*/  STG.E.128 desc[UR6][R64.64], R16 ;  /* 0x0000001040007986 */ /* 0x000fe8000c101d06 */
[----:B------:R-:W-:Y:S04]  /*ac30*/  STG.E.128 desc[UR6][R62.64], R20 ;  /* 0x000000143e007986 */ /* 0x000fe8000c101d06 */
[----:B------:R0:W-:Y:S01]  /*ac40*/  STG.E.128 desc[UR6][R66.64], R24 ;  /* 0x0000001842007986 */ /* 0x0001e2000c101d06 */
[----:B------:R-:W-:-:S03]  /*ac50*/  IMAD.WIDE.U32 R74, R104, 0x10, R124 ;  /* 0x00000010684a7825 */ /* 0x000fc600078e007c */
[----:B------:R-:W-:Y:S01]  /*ac60*/  STG.E.128 desc[UR6][R58.64], R44 ;  /* 0x0000002c3a007986 */ /* 0x000fe2000c101d06 */
[----:B------:R-:W-:-:S03]  /*ac70*/  IMAD.WIDE.U32 R76, R103, 0x10, R124 ;  /* 0x00000010674c7825 */ /* 0x000fc600078e007c */
[----:B------:R1:W-:Y:S01]  /*ac80*/  STG.E.128 desc[UR6][R68.64], R48 ;  /* 0x0000003044007986 */ /* 0x0003e2000c101d06 */
[----:B------:R-:W-:-:S03]  /*ac90*/  IMAD.WIDE.U32 R78, R102, 0x10, R124 ;  /* 0x00000010664e7825 */ /* 0x000fc600078e007c */
[----:B0-----:R-:W2:Y:S04]  /*aca0*/  LDL R24, [R1+0x220] ;  /* 0x0002200001187983 */ /* 0x001ea80000100800 */
[----:B------:R-:W2:Y:S04]  /*acb0*/  LDL R25, [R1+0x224] ;  /* 0x0002240001197983 */ /* 0x000ea80000100800 */
[----:B------:R-:W2:Y:S04]  /*acc0*/  LDL R26, [R1+0x228] ;  /* 0x00022800011a7983 */ /* 0x000ea80000100800 */
[----:B------:R-:W2:Y:S01]  /*acd0*/  LDL R27, [R1+0x22c] ;  /* 0x00022c00011b7983 */ /* 0x000ea20000100800 */
[----:B-1----:R-:W-:-:S03]  /*ace0*/  IMAD.WIDE.U32 R48, R104, 0x10, R114 ;  /* 0x0000001068307825 */ /* 0x002fc600078e0072 */
[----:B------:R-:W2:Y:S01]  /*acf0*/  LDL R104, [R1+0x494] ;  /* 0x0004940001687983 */ /* 0x000ea20000100800 */
[----:B------:R-:W-:-:S03]  /*ad00*/  IMAD.WIDE.U32 R58, R103, 0x10, R114 ;  /* 0x00000010673a7825 */ /* 0x000fc600078e0072 */
[----:B------:R-:W2:Y:S01]  /*ad10*/  LDL R103, [R1+0x204] ;  /* 0x0002040001677983 */ /* 0x000ea20000100800 */
[----:B------:R-:W-:-:S03]  /*ad20*/  IMAD.WIDE.U32 R50, R102, 0x10, R114 ;  /* 0x0000001066327825 */ /* 0x000fc600078e0072 */
[----:B------:R-:W2:Y:S01]  /*ad30*/  LDL R102, [R1+0xc4] ;  /* 0x0000c40001667983 */ /* 0x000ea20000100800 */
[----:B------:R-:W-:-:S04]  /*ad40*/  IMAD.WIDE.U32 R62, R118, 0x10, R114 ;  /* 0x00000010763e7825 */ /* 0x000fc800078e0072 */
[----:B------:R-:W-:-:S04]  /*ad50*/  IMAD.WIDE.U32 R84, R117, 0x10, R114 ;  /* 0x0000001075547825 */ /* 0x000fc800078e0072 */
[----:B------:R-:W-:-:S04]  /*ad60*/  IMAD.WIDE.U32 R68, R116, 0x10, R114 ;  /* 0x0000001074447825 */ /* 0x000fc800078e0072 */
[----:B------:R-:W-:-:S04]  /*ad70*/  IMAD.WIDE.U32 R66, R106, 0x10, R114 ;  /* 0x000000106a427825 */ /* 0x000fc800078e0072 */
[----:B------:R-:W-:-:S04]  /*ad80*/  IMAD.WIDE.U32 R46, R101, 0x10, R114 ;  /* 0x00000010652e7825 */ /* 0x000fc800078e0072 */
[----:B------:R-:W-:Y:S02]  /*ad90*/  IMAD.WIDE.U32 R44, R100, 0x10, R114 ;  /* 0x00000010642c7825 */ /* 0x000fe400078e0072 */
[----:B------:R-:W2:Y:S02]  /*ada0*/  LDL R115, [R1+0x210] ;  /* 0x0002100001737983 */ /* 0x000ea40000100800 */
[--C-:B------:R-:W-:Y:S02]  /*adb0*/  IMAD.WIDE.U32 R70, R116, 0x10, R124.reuse ;  /* 0x0000001074467825 */ /* 0x100fe400078e007c */
[----:B------:R-:W2:Y:S02]  /*adc0*/  LDL R116, [R1+0xb0] ;  /* 0x0000b00001747983 */ /* 0x000ea40000100800 */
[--C-:B------:R-:W-:Y:S02]  /*add0*/  IMAD.WIDE.U32 R72, R106, 0x10, R124.reuse ;  /* 0x000000106a487825 */ /* 0x100fe400078e007c */
[----:B------:R-:W2:Y:S02]  /*ade0*/  LDL R106, [R1+0xc0] ;  /* 0x0000c000016a7983 */ /* 0x000ea40000100800 */
[----:B------:R-:W-:-:S02]  /*adf0*/  IMAD.WIDE.U32 R86, R118, 0x10, R124 ;  /* 0x0000001076567825 */ /* 0x000fc400078e007c */
[----:B------:R-:W2:Y:S02]  /*ae00*/  LDL R114, [R1+0xb4] ;  /* 0x0000b40001727983 */ /* 0x000ea40000100800 */
[C---:B----4-:R-:W-:Y:S01]  /*ae10*/  FFMA.FTZ R17, R81.reuse, R105, R107 ;  /* 0x0000006951117223 */ /* 0x050fe2000001006b */
[----:B---3--:R-:W-:Y:S01]  /*ae20*/  FFMA.FTZ R18, R80, R96, R97 ;  /* 0x0000006050127223 */ /* 0x008fe20000010061 */
[----:B--2---:R-:W-:Y:S01]  /*ae30*/  FFMA.FTZ R21, R81, R98, R99 ;  /* 0x0000006251157223 */ /* 0x004fe20000010063 */
[----:B------:R-:W2:Y:S01]  /*ae40*/  LDL R107, [R1+0x200] ;  /* 0x00020000016b7983 */ /* 0x000ea20000100800 */
[----:B------:R-:W-:-:S03]  /*ae50*/  FFMA.FTZ R23, R61, R83, R94 ;  /* 0x000000533d177223 */ /* 0x000fc6000001005e */
[----:B------:R-:W3:Y:S01]  /*ae60*/  LDL R83, [R1+0x480] ;  /* 0x0004800001537983 */ /* 0x000ee20000100800 */
[----:B------:R-:W-:-:S03]  /*ae70*/  FFMA.FTZ R22, R80, R30, R90 ;  /* 0x0000001e50167223 */ /* 0x000fc6000001005a */
[----:B------:R-:W4:Y:S04]  /*ae80*/  LDL R81, [R1+0x488] ;  /* 0x0004880001517983 */ /* 0x000f280000100800 */
        /* <DEDUP_REMOVED lines=8> */
[----:B------:R-:W2:Y:S04]  /*af10*/  LDL R82, [R1+0x484] ;  /* 0x0004840001527983 */ /* 0x000ea80000100800 */
[----:B------:R-:W2:Y:S04]  /*af20*/  LDL R28, [R1+0x1fc] ;  /* 0x0001fc00011c7983 */ /* 0x000ea80000100800 */
[----:B------:R-:W2:Y:S04]  /*af30*/  LDL R110, [R1+0xbc] ;  /* 0x0000bc00016e7983 */ /* 0x000ea80000100800 */
[----:B------:R-:W2:Y:S04]  /*af40*/  LDL R109, [R1+0x21c] ;  /* 0x00021c00016d7983 */ /* 0x000ea80000100800 */
[----:B------:R-:W2:Y:S04]  /*af50*/  LDL R108, [R1+0x490] ;  /* 0x00049000016c7983 */ /* 0x000ea80000100800 */
[----:B------:R-:W2:Y:S04]  /*af60*/  LDL R105, [R1+0x1f0] ;  /* 0x0001f00001697983 */ /* 0x000ea80000100800 */
[----:B------:R-:W2:Y:S04]  /*af70*/  LDL R111, [R1+0x218] ;  /* 0x00021800016f7983 */ /* 0x000ea80000100800 */
[----:B------:R-:W-:Y:S04]  /*af80*/  STG.E.128 desc[UR6][R62.64], R16 ;  /* 0x000000103e007986 */ /* 0x000fe8000c101d06 */
[----:B------:R0:W-:Y:S04]  /*af90*/  STG.E.128 desc[UR6][R86.64], R20 ;  /* 0x0000001456007986 */ /* 0x0001e8000c101d06 */
[----:B------:R-:W2:Y:S04]  /*afa0*/  LDL R98, [R1+0x498] ;  /* 0x0004980001627983 */ /* 0x000ea80000100800 */
[----:B------:R-:W2:Y:S04]  /*afb0*/  LDL R97, [R1+0x208] ;  /* 0x0002080001617983 */ /* 0x000ea80000100800 */
[----:B------:R-:W2:Y:S04]  /*afc0*/  LDL R96, [R1+0xc8] ;  /* 0x0000c80001607983 */ /* 0x000ea80000100800 */
[----:B------:R-:W2:Y:S01]  /*afd0*/  LDL R94, [R1+0x1f8] ;  /* 0x0001f800015e7983 */ /* 0x000ea20000100800 */
[----:B0-----:R-:W-:Y:S01]  /*afe0*/  FFMA.FTZ R21, R52, R103, R104 ;  /* 0x0000006734157223 */ /* 0x001fe20000010068 */
[----:B------:R-:W-:-:S02]  /*aff0*/  IMAD.WIDE.U32 R64, R117, 0x10, R124 ;  /* 0x0000001075407825 */ /* 0x000fc400078e007c */
        /* <DEDUP_REMOVED lines=9> */
[----:B------:R-:W2:Y:S01]  /*b090*/  LDL R115, [R1+0xe0] ;  /* 0x0000e00001737983 */ /* 0x000ea20000100800 */
[----:B---3--:R-:W-:Y:S01]  /*b0a0*/  FFMA.FTZ R24, R60, R24, R83 ;  /* 0x000000183c187223 */ /* 0x008fe20000010053 */
[----:B----4-:R-:W-:Y:S02]  /*b0b0*/  FFMA.FTZ R26, R54, R26, R81 ;  /* 0x0000001a361a7223 */ /* 0x010fe40000010051 */
[----:B------:R-:W3:Y:S01]  /*b0c0*/  LDL R60, [R1+0x1d0] ;  /* 0x0001d000013c7983 */ /* 0x000ee20000100800 */
[----:B--2---:R-:W-:Y:S01]  /*b0d0*/  FFMA.FTZ R27, R55, R27, R80 ;  /* 0x0000001b371b7223 */ /* 0x004fe20000010050 */
[----:B------:R-:W-:Y:S01]  /*b0e0*/  FFMA.FTZ R23, R42, R30, R90 ;  /* 0x0000001e2a177223 */ /* 0x000fe2000001005a */
[----:B------:R-:W-:Y:S01]  /*b0f0*/  FFMA.FTZ R25, R56, R25, R82 ;  /* 0x0000001938197223 */ /* 0x000fe20000010052 */
[----:B------:R-:W2:Y:S04]  /*b100*/  LDL R30, [R1+0x4a0] ;  /* 0x0004a000011e7983 */ /* 0x000ea80000100800 */
[----:B------:R0:W-:Y:S01]  /*b110*/  STG.E.128 desc[UR6][R84.64], R24 ;  /* 0x0000001854007986 */ /* 0x0001e2000c101d06 */
[----:B------:R-:W-:-:S03]  /*b120*/  IMAD.WIDE.U32 R80, R101, 0x10, R124 ;  /* 0x0000001065507825 */ /* 0x000fc600078e007c */
[----:B------:R-:W4:Y:S01]  /*b130*/  LDL R90, [R1+0x1b8] ;  /* 0x0001b800015a7983 */ /* 0x000f220000100800 */
[----:B------:R-:W-:-:S04]  /*b140*/  IMAD.WIDE.U32 R82, R100, 0x10, R124 ;  /* 0x0000001064527825 */ /* 0x000fc800078e007c */
[----:B------:R-:W-:Y:S01]  /*b150*/  FFMA.FTZ R19, R55, R109, R110 ;  /* 0x0000006d37137223 */ /* 0x000fe2000001006e */
[----:B------:R-:W4:Y:S01]  /*b160*/  LDL R124, [R1+0x4ac] ;  /* 0x0004ac00017c7983 */ /* 0x000f220000100800 */
[----:B------:R-:W-:-:S03]  /*b170*/  FFMA.FTZ R20, R53, R107, R108 ;  /* 0x0000006b35147223 */ /* 0x000fc6000001006c */
[----:B------:R-:W4:Y:S04]  /*b180*/  LDL R55, [R1+0x1ec] ;  /* 0x0001ec0001377983 */ /* 0x000f280000100800 */
[----:B------:R-:W4:Y:S01]  /*b190*/  LDL R125, [R1+0xd8] ;  /* 0x0000d800017d7983 */ /* 0x000f220000100800 */
[----:B0-----:R-:W-:Y:S01]  /*b1a0*/  FFMA.FTZ R25, R52, R99, R102 ;  /* 0x0000006334197223 */ /* 0x001fe20000010066 */
[----:B------:R-:W-:Y:S02]  /*b1b0*/  FFMA.FTZ R27, R42, R28, R29 ;  /* 0x0000001c2a1b7223 */ /* 0x000fe4000001001d */
[----:B------:R-:W2:Y:S04]  /*b1c0*/  LDL R52, [R1+0x1e0] ;  /* 0x0001e00001347983 */ /* 0x000ea80000100800 */
[----:B------:R-:W3:Y:S01]  /*b1d0*/  LDL R29, [R1+0xd0] ;  /* 0x0000d000011d7983 */ /* 0x000ee20000100800 */
[----:B------:R-:W-:Y:S01]  /*b1e0*/  FFMA.FTZ R24, R53, R105, R106 ;  /* 0x0000006935187223 */ /* 0x000fe2000001006a */
        /* <DEDUP_REMOVED lines=12> */
[----:B------:R-:W-:Y:S01]  /*b2b0*/  FFMA.FTZ R17, R56, R113, R114 ;  /* 0x0000007138117223 */ /* 0x000fe20000010072 */
[C---:B------:R-:W-:Y:S01]  /*b2c0*/  FFMA.FTZ R22, R43.reuse, R97, R98 ;  /* 0x000000612b167223 */ /* 0x040fe20000010062 */
[----:B------:R-:W-:Y:S01]  /*b2d0*/  FFMA.FTZ R26, R43, R94, R96 ;  /* 0x0000005e2b1a7223 */ /* 0x000fe20000010060 */
        /* <DEDUP_REMOVED lines=18> */
[----:B------:R0:W5:Y:S01]  /*b400*/  LDL.LU R30, [R1+0x4f8] ;  /* 0x0004f800011e7983 */ /* 0x0001620000300800 */
[----:B---3--:R-:W-:-:S03]  /*b410*/  FFMA.FTZ R60, R41, R60, R29 ;  /* 0x0000003c293c7223 */ /* 0x008fc6000001001d */
[----:B------:R0:W5:Y:S04]  /*b420*/  LDL.LU R29, [R1+0x4f4] ;  /* 0x0004f400011d7983 */ /* 0x0001680000300800 */
[----:B------:R-:W2:Y:S01]  /*b430*/  LDL R41, [R1+0xd4] ;  /* 0x0000d40001297983 */ /* 0x000ea20000100800 */
[C---:B----4-:R-:W-:Y:S01]  /*b440*/  FFMA.FTZ R55, R89.reuse, R55, R124 ;  /* 0x0000003759377223 */ /* 0x050fe2000001007c */
[----:B------:R-:W-:Y:S01]  /*b450*/  FFMA.FTZ R53, R40, R53, R28 ;  /* 0x0000003528357223 */ /* 0x000fe2000001001c */
[----:B------:R-:W-:Y:S01]  /*b460*/  FFMA.FTZ R63, R89, R63, R118 ;  /* 0x0000003f593f7223 */ /* 0x000fe20000010076 */
[----:B------:R1:W-:Y:S01]  /*b470*/  STG.E.128 desc[UR6][R64.64], R16 ;  /* 0x0000001040007986 */ /* 0x0003e2000c101d06 */
[----:B------:R-:W-:-:S03]  /*b480*/  FFMA.FTZ R62, R15, R62, R125 ;  /* 0x0000003e0f3e7223 */ /* 0x000fc6000001007d */
[----:B------:R0:W5:Y:S01]  /*b490*/  LDL.LU R28, [R1+0x4f0] ;  /* 0x0004f000011c7983 */ /* 0x0001620000300800 */
[----:B------:R-:W-:-:S03]  /*b4a0*/  FFMA.FTZ R54, R15, R54, R42 ;  /* 0x000000360f367223 */ /* 0x000fc6000001002a */
[----:B------:R-:W-:Y:S04]  /*b4b0*/  STG.E.128 desc[UR6][R68.64], R20 ;  /* 0x0000001444007986 */ /* 0x000fe8000c101d06 */
[----:B------:R3:W-:Y:S01]  /*b4c0*/  STG.E.128 desc[UR6][R70.64], R24 ;  /* 0x0000001846007986 */ /* 0x0007e2000c101d06 */
[----:B------:R-:W-:-:S03]  /*b4d0*/  FFMA.FTZ R89, R11, R110, R111 ;  /* 0x0000006e0b597223 */ /* 0x000fc6000001006f */
[----:B------:R-:W4:Y:S04]  /*b4e0*/  LDL R110, [R1+0xfc] ;  /* 0x0000fc00016e7983 */ /* 0x000f280000100800 */
[----:B------:R-:W4:Y:S01]  /*b4f0*/  LDL R15, [R1+0x19c] ;  /* 0x00019c00010f7983 */ /* 0x000f220000100800 */
[----:B-1----:R-:W-:-:S03]  /*b500*/  FFMA.FTZ R18, R12, R108, R109 ;  /* 0x0000006c0c127223 */ /* 0x002fc6000001006d */
[----:B------:R-:W4:Y:S01]  /*b510*/  LDL R109, [R1+0x4d0] ;  /* 0x0004d000016d7983 */ /* 0x000f220000100800 */
[----:B------:R-:W-:-:S03]  /*b520*/  FFMA.FTZ R90, R12, R90, R107 ;  /* 0x0000005a0c5a7223 */ /* 0x000fc6000001006b */
[----:B------:R-:W4:Y:S04]  /*b530*/  LDL R108, [R1+0x4d4] ;  /* 0x0004d400016c7983 */ /* 0x000f280000100800 */
[----:B---3--:R-:W3:Y:S01]  /*b540*/  LDL R24, [R1+0x180] ;  /* 0x0001800001187983 */ /* 0x008ee20000100800 */
[----:B------:R-:W-:-:S03]  /*b550*/  FFMA.FTZ R19, R91, R105, R106 ;  /* 0x000000695b137223 */ /* 0x000fc6000001006a */
[----:B------:R-:W3:Y:S04]  /*b560*/  LDL R25, [R1+0x184] ;  /* 0x0001840001197983 */ /* 0x000ee80000100800 */
[----:B------:R-:W3:Y:S04]  /*b570*/  LDL R107, [R1+0x4d8] ;  /* 0x0004d800016b7983 */ /* 0x000ee80000100800 */
[----:B------:R-:W3:Y:S04]  /*b580*/  LDL R26, [R1+0x188] ;  /* 0x00018800011a7983 */ /* 0x000ee80000100800 */
[----:B------:R-:W3:Y:S04]  /*b590*/  LDL R106, [R1+0x4dc] ;  /* 0x0004dc00016a7983 */ /* 0x000ee80000100800 */
[----:B------:R-:W3:Y:S01]  /*b5a0*/  LDL R27, [R1+0x18c] ;  /* 0x00018c00011b7983 */ /* 0x000ee20000100800 */
[----:B------:R-:W-:-:S03]  /*b5b0*/  FFMA.FTZ R91, R91, R103, R104 ;  /* 0x000000675b5b7223 */ /* 0x000fc60000010068 */
[----:B------:R1:W-:Y:S01]  /*b5c0*/  STG.E.128 desc[UR6][R66.64], R52 ;  /* 0x0000003442007986 */ /* 0x0003e2000c101d06 */
[----:B------:R-:W-:-:S03]  /*b5d0*/  FFMA.FTZ R23, R95, R43, R56 ;  /* 0x0000002b5f177223 */ /* 0x000fc60000010038 */
[----:B------:R-:W3:Y:S04]  /*b5e0*/  LDL R71, [R1+0x118] ;  /* 0x0001180001477983 */ /* 0x000ee80000100800 */
        /* <DEDUP_REMOVED lines=15> */
[C---:B------:R-:W-:Y:S01]  /*b6e0*/  FFMA.FTZ R22, R14.reuse, R86, R87 ;  /* 0x000000560e167223 */ /* 0x040fe20000010057 */
[----:B------:R-:W-:Y:S02]  /*b6f0*/  FFMA.FTZ R14, R14, R84, R85 ;  /* 0x000000540e0e7223 */ /* 0x000fe40000010055 */
[----:B------:R-:W3:Y:S04]  /*b700*/  LDL R87, [R1+0x4e4] ;  /* 0x0004e40001577983 */ /* 0x000ee80000100800 */
[----:B------:R-:W3:Y:S04]  /*b710*/  LDL R86, [R1+0x164] ;  /* 0x0001640001567983 */ /* 0x000ee80000100800 */
[----:B------:R-:W3:Y:S04]  /*b720*/  LDL R85, [R1+0x114] ;  /* 0x0001140001557983 */ /* 0x000ee80000100800 */
[----:B------:R-:W3:Y:S04]  /*b730*/  LDL R84, [R1+0x154] ;  /* 0x0001540001547983 */ /* 0x000ee80000100800 */
[----:B------:R-:W3:Y:S04]  /*b740*/  LDL R68, [R1+0x16c] ;  /* 0x00016c0001447983 */ /* 0x000ee80000100800 */
[----:B-1----:R-:W3:Y:S04]  /*b750*/  LDL R67, [R1+0x11c] ;  /* 0x00011c0001437983 */ /* 0x002ee80000100800 */
        /* <DEDUP_REMOVED lines=17> */
[----:B------:R1:W-:Y:S04]  /*b870*/  STG.E.128 desc[UR6][R72.64], R60 ;  /* 0x0000003c48007986 */ /* 0x0003e8000c101d06 */
[----:B------:R-:W2:Y:S04]  /*b880*/  LDL R40, [R1+0x12c] ;  /* 0x00012c0001287983 */ /* 0x000ea80000100800 */
[----:B-1----:R-:W2:Y:S04]  /*b890*/  LDL R73, [R1+0x4e8] ;  /* 0x0004e80001497983 */ /* 0x002ea80000100800 */
[----:B------:R-:W2:Y:S04]  /*b8a0*/  LDL R72, [R1+0x168] ;  /* 0x0001680001487983 */ /* 0x000ea80000100800 */
[----:B------:R-:W2:Y:S04]  /*b8b0*/  LDL R63, [R1+0x120] ;  /* 0x00012000013f7983 */ /* 0x000ea80000100800 */
[----:B------:R-:W2:Y:S04]  /*b8c0*/  LDL R62, [R1+0x130] ;  /* 0x00013000013e7983 */ /* 0x000ea80000100800 */
[----:B------:R-:W2:Y:S04]  /*b8d0*/  LDL R61, [R1+0x444] ;  /* 0x00044400013d7983 */ /* 0x000ea80000100800 */
[----:B------:R-:W2:Y:S01]  /*b8e0*/  LDL R60, [R1+0x144] ;  /* 0x00014400013c7983 */ /* 0x000ea20000100800 */
[C---:B------:R-:W-:Y:S01]  /*b8f0*/  FFMA.FTZ R16, R88.reuse, R116, R117 ;  /* 0x0000007458107223 */ /* 0x040fe20000010075 */
[----:B------:R-:W-:Y:S01]  /*b900*/  FFMA.FTZ R88, R88, R114, R115 ;  /* 0x0000007258587223 */ /* 0x000fe20000010073 */
[----:B----4-:R-:W-:Y:S01]  /*b910*/  FFMA.FTZ R15, R95, R15, R110 ;  /* 0x0000000f5f0f7223 */ /* 0x010fe2000001006e */
[----:B---3--:R-:W-:Y:S01]  /*b920*/  FFMA.FTZ R24, R93, R24, R109 ;  /* 0x000000185d187223 */ /* 0x008fe2000001006d */
[----:B------:R-:W-:Y:S01]  /*b930*/  FFMA.FTZ R25, R10, R25, R108 ;  /* 0x000000190a197223 */ /* 0x000fe2000001006c */
[----:B------:R-:W-:Y:S01]  /*b940*/  FFMA.FTZ R26, R2, R26, R107 ;  /* 0x0000001a021a7223 */ /* 0x000fe2000001006b */
[----:B------:R-:W-:Y:S01]  /*b950*/  STG.E.128 desc[UR6][R48.64], R16 ;  /* 0x0000001030007986 */ /* 0x000fe2000c101d06 */
[----:B------:R-:W-:-:S03]  /*b960*/  FFMA.FTZ R27, R3, R27, R106 ;  /* 0x0000001b031b7223 */ /* 0x000fc6000001006a */
[----:B------:R-:W-:Y:S04]  /*b970*/  STG.E.128 desc[UR6][R74.64], R88 ;  /* 0x000000584a007986 */ /* 0x000fe8000c101d06 */
[----:B------:R-:W-:Y:S04]  /*b980*/  STG.E.128 desc[UR6][R58.64], R20 ;  /* 0x000000143a007986 */ /* 0x000fe8000c101d06 */
[----:B------:R-:W-:Y:S04]  /*b990*/  STG.E.128 desc[UR6][R76.64], R12 ;  /* 0x0000000c4c007986 */ /* 0x000fe8000c101d06 */
[----:B------:R1:W-:Y:S02]  /*b9a0*/  STG.E.128 desc[UR6][R50.64], R24 ;  /* 0x0000001832007986 */ /* 0x0003e4000c101d06 */
[----:B-1----:R-:W1:Y:S01]  /*b9b0*/  LDC.64 R24, c[0x0][0x380] ;  /* 0x0000e000ff187b82 */ /* 0x002e620000000a00 */
[----:B------:R-:W-:Y:S01]  /*b9c0*/  FFMA.FTZ R22, R8, R70, R71 ;  /* 0x0000004608167223 */ /* 0x000fe20000010047 */
[----:B------:R-:W-:Y:S01]  /*b9d0*/  FFMA.FTZ R12, R93, R104, R105 ;  /* 0x000000685d0c7223 */ /* 0x000fe20000010069 */
[----:B------:R-:W-:Y:S01]  /*b9e0*/  FFMA.FTZ R13, R10, R102, R103 ;  /* 0x000000660a0d7223 */ /* 0x000fe20000010067 */
[----:B------:R-:W-:Y:S01]  /*b9f0*/  FFMA.FTZ R14, R2, R100, R101 ;  /* 0x00000064020e7223 */ /* 0x000fe20000010065 */
[----:B------:R-:W-:-:S05]  /*ba00*/  FFMA.FTZ R15, R3, R98, R99 ;  /* 0x00000062030f7223 */ /* 0x000fca0000010063 */
[----:B------:R0:W-:Y:S01]  /*ba10*/  STG.E.128 desc[UR6][R78.64], R12 ;  /* 0x0000000c4e007986 */ /* 0x0001e2000c101d06 */
[C---:B------:R-:W-:Y:S01]  /*ba20*/  FFMA.FTZ R17, R4.reuse, R86, R87 ;  /* 0x0000005604117223 */ /* 0x040fe20000010057 */
[----:B------:R-:W-:Y:S01]  /*ba30*/  FFMA.FTZ R21, R4, R84, R85 ;  /* 0x0000005404157223 */ /* 0x000fe20000010055 */
[C---:B------:R-:W-:Y:S01]  /*ba40*/  FFMA.FTZ R19, R9.reuse, R68, R69 ;  /* 0x0000004409137223 */ /* 0x040fe20000010045 */
[----:B------:R-:W-:Y:S01]  /*ba50*/  FFMA.FTZ R23, R9, R66, R67 ;  /* 0x0000004209177223 */ /* 0x000fe20000010043 */
[----:B------:R-:W-:Y:S01]  /*ba60*/  FFMA.FTZ R4, R5, R64, R65 ;  /* 0x0000004005047223 */ /* 0x000fe20000010041 */
[----:B------:R-:W-:Y:S01]  /*ba70*/  FFMA.FTZ R16, R0, R96, R97 ;  /* 0x0000006000107223 */ /* 0x000fe20000010061 */
[----:B------:R-:W-:Y:S01]  /*ba80*/  FFMA.FTZ R9, R6, R55, R56 ;  /* 0x0000003706097223 */ /* 0x000fe20000010038 */
[----:B------:R-:W-:Y:S01]  /*ba90*/  FFMA.FTZ R20, R0, R92, R94 ;  /* 0x0000005c00147223 */ /* 0x000fe2000001005e */
[----:B-1----:R-:W-:Y:S01]  /*baa0*/  LEA R119, R24, R119, 0x2 ;  /* 0x0000007718777211 */ /* 0x002fe200078e10ff */
[----:B------:R-:W-:-:S03]  /*bab0*/  FFMA.FTZ R10, R7, R43, R52 ;  /* 0x0000002b070a7223 */ /* 0x000fc60000010034 */
[----:B------:R-:W-:Y:S01]  /*bac0*/  ISETP.GE.AND P2, PT, R119, R25, PT ;  /* 0x000000197700720c */ /* 0x000fe20003f46270 */
[----:B--2---:R-:W-:Y:S01]  /*bad0*/  FFMA.FTZ R11, R57, R11, R40 ;  /* 0x0000000b390b7223 */ /* 0x004fe20000010028 */
[----:B------:R-:W-:Y:S01]  /*bae0*/  FFMA.FTZ R18, R8, R72, R73 ;  /* 0x0000004808127223 */ /* 0x000fe20000010049 */
[----:B------:R-:W-:-:S04]  /*baf0*/  FFMA.FTZ R8, R5, R62, R63 ;  /* 0x0000003e05087223 */ /* 0x000fc8000001003f */
[----:B------:R0:W-:Y:S01]  /*bb00*/  STG.E.128 desc[UR6][R46.64], R16 ;  /* 0x000000102e007986 */ /* 0x0001e2000c101d06 */
[----:B------:R-:W-:Y:S01]  /*bb10*/  FFMA.FTZ R5, R6, R60, R61 ;  /* 0x0000003c06057223 */ /* 0x000fe2000001003d */
[----:B------:R-:W-:Y:S01]  /*bb20*/  FFMA.FTZ R6, R7, R53, R54 ;  /* 0x0000003507067223 */ /* 0x000fe20000010036 */
[----:B------:R-:W-:Y:S01]  /*bb30*/  FFMA.FTZ R7, R57, R41, R42 ;  /* 0x0000002939077223 */ /* 0x000fe2000001002a */
[----:B------:R0:W-:Y:S04]  /*bb40*/  STG.E.128 desc[UR6][R80.64], R20 ;  /* 0x0000001450007986 */ /* 0x0001e8000c101d06 */
[----:B------:R0:W-:Y:S04]  /*bb50*/  STG.E.128 desc[UR6][R44.64], R4 ;  /* 0x000000042c007986 */ /* 0x0001e8000c101d06 */
[----:B------:R0:W-:Y:S01]  /*bb60*/  STG.E.128 desc[UR6][R82.64], R8 ;  /* 0x0000000852007986 */ /* 0x0001e2000c101d06 */
[----:B------:R-:W-:Y:S05]  /*bb70*/  @!P2 BRA `(.L_x_48945) ;  /* 0xffffff84001ca947 */ /* 0x000fea000383ffff */
[----:B------:R-:W-:Y:S05]  /*bb80*/  EXIT ;  /* 0x000000000000794d */ /* 0x000fea0003800000 */
.L_x_48944:
        /* <DEDUP_REMOVED lines=8> */
.L_x_48947:
[----:B------:R-:W-:Y:S05]  /*bc10*/  BSYNC B0 ;  /* 0x0000000000007941 */ /* 0x000fea0003800000 */
.L_x_48946:
        /* <DEDUP_REMOVED lines=9> */
.L_x_48948:
[----:B------:R-:W-:Y:S02]  /*bcb0*/  HFMA2 R42, -RZ, RZ, 0, 2.384185791015625e-07 ;  /* 0x00000004ff2a7431 */ /* 0x000fe400000001ff */
[----:B------:R-:W-:Y:S01]  /*bcc0*/  FADD.FTZ R43, R43, R40 ;  /* 0x000000282b2b7221 */ /* 0x000fe20000010000 */
[----:B------:R-:W-:-:S04]  /*bcd0*/  MOV R40, 0xffffffff ;  /* 0xffffffff00287802 */ /* 0x000fc80000000f00 */
[----:B------:R-:W-:-:S07]  /*bce0*/  MOV R99, R43 ;  /* 0x0000002b00637202 */ /* 0x000fce0000000f00 */
[----:B------:R-:W-:Y:S05]  /*bcf0*/  WARPSYNC.COLLECTIVE R40, `(.L_x_48949) ;  /* 0x0000000028087348 */ /* 0x000fea0003c00000 */
[----:B------:R0:W1:Y:S02]  /*bd00*/  SHFL.BFLY P3, R40, R99, R42, R41 ;  /* 0x0c00002a63287389 */ /* 0x0000640000060029 */
[----:B01----:R-:W-:Y:S05]  /*bd10*/  ENDCOLLECTIVE ;  /* 0x000000000000791b */ /* 0x003fea0003800000 */
.L_x_48949:
[----:B------:R-:W-:Y:S02]  /*bd20*/  HFMA2 R42, -RZ, RZ, 0, 4.76837158203125e-07 ;  /* 0x00000008ff2a7431 */ /* 0x000fe400000001ff */
[----:B------:R-:W-:Y:S01]  /*bd30*/  FADD.FTZ R43, R43, R40 ;  /* 0x000000282b2b7221 */ /* 0x000fe20000010000 */
[----:B------:R-:W-:-:S04]  /*bd40*/  MOV R40, 0xffffffff ;  /* 0xffffffff00287802 */ /* 0x000fc80000000f00 */
[----:B------:R-:W-:-:S07]  /*bd50*/  MOV R99, R43 ;  /* 0x0000002b00637202 */ /* 0x000fce0000000f00 */
[----:B------:R-:W-:Y:S05]  /*bd60*/  WARPSYNC.COLLECTIVE R40, `(.L_x_48950) ;  /* 0x0000000028087348 */ /* 0x000fea0003c00000 */
[----:B------:R0:W1:Y:S02]  /*bd70*/  SHFL.BFLY P3, R40, R99, R42, R41 ;  /* 0x0c00002a63287389 */ /* 0x0000640000060029 */
[----:B01----:R-:W-:Y:S05]  /*bd80*/  ENDCOLLECTIVE ;  /* 0x000000000000791b */ /* 0x003fea0003800000 */
.L_x_48950:
[----:B------:R-:W-:Y:S02]  /*bd90*/  HFMA2 R42, -RZ, RZ, 0, 9.5367431640625e-07 ;  /* 0x00000010ff2a7431 */ /* 0x000fe400000001ff */
[----:B------:R-:W-:Y:S01]  /*bda0*/  FADD.FTZ R43, R43, R40 ;  /* 0x000000282b2b7221 */ /* 0x000fe20000010000 */
[----:B------:R-:W-:-:S04]  /*bdb0*/  MOV R40, 0xffffffff ;  /* 0xffffffff00287802 */ /* 0x000fc80000000f00 */
[----:B------:R-:W-:-:S07]  /*bdc0*/  MOV R99, R43 ;  /* 0x0000002b00637202 */ /* 0x000fce0000000f00 */
[----:B------:R-:W-:Y:S05]  /*bdd0*/  WARPSYNC.COLLECTIVE R40, `(.L_x_48951) ;  /* 0x0000000028087348 */ /* 0x000fea0003c00000 */
[----:B------:R0:W1:Y:S02]  /*bde0*/  SHFL.BFLY P3, R40, R99, R42, R41 ;  /* 0x0c00002a63287389 */ /* 0x0000640000060029 */
[----:B01----:R-:W-:Y:S05]  /*bdf0*/  ENDCOLLECTIVE ;  /* 0x000000000000791b */ /* 0x003fea0003800000 */
.L_x_48951:
        /* <DEDUP_REMOVED lines=164> */
[----:B------:R-:W-:Y:S02]  /*c840*/  MOV R41, 0x1f ;  /* 0x0000001f00297802 */ /* 0x000fe40000000f00 */
[----:B------:R-:W-:-:S07]  /*c850*/  MOV R99, R98 ;  /* 0x0000006200637202 */ /* 0x000fce0000000f00 */
[----:B------:R-:W-:Y:S05]  /*c860*/  WARPSYNC.COLLECTIVE R40, `(.L_x_48952) ;  /* 0x0000000028087348 */ /* 0x000fea0003c00000 */
[----:B------:R0:W1:Y:S02]  /*c870*/  SHFL.BFLY P3, R40, R99, R42, R41 ;  /* 0x0c00002a63287389 */ /* 0x0000640000060029 */
[----:B01----:R-:W-:Y:S05]  /*c880*/  ENDCOLLECTIVE ;  /* 0x000000000000791b */ /* 0x003fea0003800000 */
.L_x_48952:
[----:B------:R-:W-:Y:S02]  /*c890*/  HFMA2 R42, -RZ, RZ, 0, 1.1920928955078125e-07 ;  /* 0x00000002ff2a7431 */ /* 0x000fe400000001ff */
[----:B------:R-:W-:Y:S01]  /*c8a0*/  FADD.FTZ R98, R98, R40 ;  /* 0x0000002862627221 */ /* 0x000fe20000010000 */
[----:B------:R-:W-:-:S04]  /*c8b0*/  MOV R40, 0xffffffff ;  /* 0xffffffff00287802 */ /* 0x000fc80000000f00 */
[----:B------:R-:W-:-:S07]  /*c8c0*/  MOV R99, R98 ;  /* 0x0000006200637202 */ /* 0x000fce0000000f00 */
[----:B------:R-:W-:Y:S05]  /*c8d0*/  WARPSYNC.COLLECTIVE R40, `(.L_x_48953) ;  /* 0x0000000028087348 */ /* 0x000fea0003c00000 */
[----:B------:R0:W1:Y:S02]  /*c8e0*/  SHFL.BFLY P3, R40, R99, R42, R41 ;  /* 0x0c00002a63287389 */ /* 0x0000640000060029 */
[----:B01----:R-:W-:Y:S05]  /*c8f0*/  ENDCOLLECTIVE ;  /* 0x000000000000791b */ /* 0x003fea0003800000 */
.L_x_48953:
[----:B------:R-:W-:Y:S02]  /*c900*/  HFMA2 R42, -RZ, RZ, 0, 2.384185791015625e-07 ;  /* 0x00000004ff2a7431 */ /* 0x000fe400000001ff */
[----:B------:R-:W-:Y:S01]  /*c910*/  FADD.FTZ R98, R98, R40 ;  /* 0x0000002862627221 */ /* 0x000fe20000010000 */
[----:B------:R-:W-:-:S04]  /*c920*/  MOV R40, 0xffffffff ;  /* 0xffffffff00287802 */ /* 0x000fc80000000f00 */
[----:B------:R-:W-:-:S07]  /*c930*/  MOV R99, R98 ;  /* 0x0000006200637202 */ /* 0x000fce0000000f00 */
[----:B------:R-:W-:Y:S05]  /*c940*/  WARPSYNC.COLLECTIVE R40, `(.L_x_48954) ;  /* 0x0000000028087348 */ /* 0x000fea0003c00000 */
[----:B------:R0:W1:Y:S02]  /*c950*/  SHFL.BFLY P3, R40, R99, R42, R41 ;  /* 0x0c00002a63287389 */ /* 0x0000640000060029 */
[----:B01----:R-:W-:Y:S05]  /*c960*/  ENDCOLLECTIVE ;  /* 0x000000000000791b */ /* 0x003fea0003800000 */
.L_x_48954:
[----:B------:R-:W-:Y:S02]  /*c970*/  HFMA2 R42, -RZ, RZ, 0, 4.76837158203125e-07 ;  /* 0x00000008ff2a7431 */ /* 0x000fe400000001ff */
[----:B------:R-:W-:Y:S01]  /*c980*/  FADD.FTZ R98, R98, R40 ;  /* 0x0000002862627221 */ /* 0x000fe20000010000 */
[----:B------:R-:W-:-:S04]  /*c990*/  MOV R40, 0xffffffff ;  /* 0xffffffff00287802 */ /* 0x000fc80000000f00 */
[----:B------:R-:W-:-:S07]  /*c9a0*/  MOV R99, R98 ;  /* 0x0000006200637202 */ /* 0x000fce0000000f00 */
[----:B------:R-:W-:Y:S05]  /*c9b0*/  WARPSYNC.COLLECTIVE R40, `(.L_x_48955) ;  /* 0x0000000028087348 */ /* 0x000fea0003c00000 */
[----:B------:R0:W1:Y:S02]  /*c9c0*/  SHFL.BFLY P3, R40, R99, R42, R41 ;  /* 0x0c00002a63287389 */ /* 0x0000640000060029 */
[----:B01----:R-:W-:Y:S05]  /*c9d0*/  ENDCOLLECTIVE ;  /* 0x000000000000791b */ /* 0x003fea0003800000 */
.L_x_48955:
[----:B------:R-:W-:Y:S02]  /*c9e0*/  HFMA2 R42, -RZ, RZ, 0, 9.5367431640625e-07 ;  /* 0x00000010ff2a7431 */ /* 0x000fe400000001ff */
[----:B------:R-:W-:Y:S01]  /*c9f0*/  FADD.FTZ R98, R98, R40 ;  /* 0x0000002862627221 */ /* 0x000fe20000010000 */
[----:B------:R-:W-:-:S04]  /*ca00*/  MOV R40, 0xffffffff ;  /* 0xffffffff00287802 */ /* 0x000fc80000000f00 */
[----:B------:R-:W-:-:S07]  /*ca10*/  MOV R99, R98 ;  /* 0x0000006200637202 */ /* 0x000fce0000000f00 */
[----:B------:R-:W-:Y:S05]  /*ca20*/  WARPSYNC.COLLECTIVE R40, `(.L_x_48956) ;  /* 0x0000000028087348 */ /* 0x000fea0003c00000 */
[----:B------:R0:W1:Y:S02]  /*ca30*/  SHFL.BFLY P3, R40, R99, R42, R41 ;  /* 0x0c00002a63287389 */ /* 0x0000640000060029 */
[----:B01----:R-:W-:Y:S05]  /*ca40*/  ENDCOLLECTIVE ;  /* 0x000000000000791b */ /* 0x003fea0003800000 */
.L_x_48956:
[----:B------:R-:W-:Y:S05]  /*ca50*/  BRA `(.L_x_48957) ;  /* 0xffffffc000847947 */ /* 0x000fea000383ffff */
.L_x_48958:
        /* <DEDUP_REMOVED lines=10> */
.L_x_54501:


//--------------------- .text._ZN10layer_norm31ln_parallel_residual_fwd_kernelINS_13Kernel_traitsIfffffjLj2560ELj1ELj4ELj1ELj16ENS_18Kernel_traits_baseILj2560EfffffjLj128EEEEELb0ELb1ELb0EEEvNS_9FwdParamsE --------------------------
	.section	.text._ZN10layer_norm31ln_parallel_residual_fwd_kernelINS_13Kernel_traitsIfffffjLj2560ELj1ELj4ELj1ELj16ENS_18Kernel_traits_baseILj2560EfffffjLj128EEEEELb0ELb1ELb0EEEvNS_9FwdParamsE,"ax",@progbits
	.align	128
        .global         _ZN10layer_norm31ln_parallel_residual_fwd_kernelINS_13Kernel_traitsIfffffjLj2560ELj1ELj4ELj1ELj16ENS_18Kernel_traits_baseILj2560EfffffjLj128EEEEELb0ELb1ELb0EEEvNS_9FwdParamsE
        .type           _ZN10layer_norm31ln_parallel_residual_fwd_kernelINS_13Kernel_traitsIfffffjLj2560ELj1ELj4ELj1ELj16ENS_18Kernel_traits_baseILj2560EfffffjLj128EEEEELb0ELb1ELb0EEEvNS_9FwdParamsE,@function
        .size           _ZN10layer_norm31ln_parallel_residual_fwd_kernelINS_13Kernel_traitsIfffffjLj2560ELj1ELj4ELj1ELj16ENS_18Kernel_traits_baseILj2560EfffffjLj128EEEEELb0ELb1ELb0EEEvNS_9FwdParamsE,(.L_x_54502 - _ZN10layer_norm31ln_parallel_residual_fwd_kernelINS_13Kernel_traitsIfffffjLj2560ELj1ELj4ELj1ELj16ENS_18Kernel_traits_baseILj2560EfffffjLj128EEEEELb0ELb1ELb0EEEvNS_9FwdParamsE)
        .other          _ZN10layer_norm31ln_parallel_residual_fwd_kernelINS_13Kernel_traitsIfffffjLj2560ELj1ELj4ELj1ELj16ENS_18Kernel_traits_baseILj2560EfffffjLj128EEEEELb0ELb1ELb0EEEvNS_9FwdParamsE,@"STO_CUDA_ENTRY STV_DEFAULT"
_ZN10layer_norm31ln_parallel_residual_fwd_kernelINS_13Kernel_traitsIfffffjLj2560ELj1ELj4ELj1ELj16ENS_18Kernel_traits_baseILj2560EfffffjLj128EEEEELb0ELb1ELb0EEEvNS_9FwdParamsE:
.text._ZN10layer_norm31ln_parallel_residual_fwd_kernelINS_13Kernel_traitsIfffffjLj2560ELj1ELj4ELj1ELj16ENS_18Kernel_traits_baseILj2560EfffffjLj128EEEEELb0ELb1ELb0EEEvNS_9FwdParamsE:
        /* <DEDUP_REMOVED lines=20> */
[----:B------:R-:W2:Y:S04]  /*0140*/  LDL.64 R36, [R1+0x20] ;  /* 0x0000200001247983 */ /* 0x000ea80000100a00 */
[----:B------:R-:W2:Y:S04]  /*0150*/  LDL.64 R38, [R1+0x28] ;  /* 0x0000280001267983 */ /* 0x000ea80000100a00 */
[----:B------:R-:W3:Y:S04]  /*0160*/  LDL.64 R28, [R1+0x10] ;  /* 0x00001000011c7983 */ /* 0x000ee80000100a00 */
[----:B------:R-:W3:Y:S04]  /*0170*/  LDL.64 R30, [R1+0x18] ;  /* 0x00001800011e7983 */ /* 0x000ee80000100a00 */
[----:B------:R-:W4:Y:S04]  /*0180*/  LDL.64 R32, [R1] ;  /* 0x0000000001207983 */ /* 0x000f280000100a00 */
[----:B------:R-:W4:Y:S01]  /*0190*/  LDL.64 R34, [R1+0x8] ;  /* 0x0000080001227983 */ /* 0x000f220000100a00 */
[----:B------:R-:W-:-:S02]  /*01a0*/  ISETP.GE.U32.AND P5, PT, R2, 0x20, PT ;  /* 0x000000200200780c */ /* 0x000fc40003fa6070 */
[C---:B------:R-:W-:Y:S02]  /*01b0*/  ISETP.GE.U32.AND P4, PT, R2.reuse, 0x40, PT ;  /* 0x000000400200780c */ /* 0x040fe40003f86070 */
[C---:B------:R-:W-:Y:S02]  /*01c0*/  ISETP.GE.U32.AND P6, PT, R2.reuse, 0x60, PT ;  /* 0x000000600200780c */ /* 0x040fe40003fc6070 */
[C---:B------:R-:W-:Y:S02]  /*01d0*/  ISETP.GE.U32.AND P3, PT, R2.reuse, 0x80, PT ;  /* 0x000000800200780c */ /* 0x040fe40003f66070 */
[C---:B------:R-:W-:Y:S02]  /*01e0*/  ISETP.GE.U32.AND P2, PT, R2.reuse, 0xa0, PT ;  /* 0x000000a00200780c */ /* 0x040fe40003f46070 */
[C---:B------:R-:W-:Y:S02]  /*01f0*/  ISETP.GE.U32.AND P1, PT, R2.reuse, 0xc0, PT ;  /* 0x000000c00200780c */ /* 0x040fe40003f26070 */
[----:B------:R-:W-:Y:S01]  /*0200*/  ISETP.GE.U32.AND P0, PT, R2, 0xe0, PT ;  /* 0x000000e00200780c */ /* 0x000fe20003f06070 */
[----:B------:R-:W0:Y:S08]  /*0210*/  @P5 LDC.64 R4, c[0x0][0x3d0] ;  /* 0x0000f400ff045b82 */ /* 0x000e300000000a00 */
[----:B------:R-:W1:Y:S08]  /*0220*/  @P5 LDC.64 R6, c[0x0][0x438] ;  /* 0x00010e00ff065b82 */ /* 0x000e700000000a00 */
[----:B------:R-:W1:Y:S08]  /*0230*/  @P4 LDC.64 R8, c[0x0][0x3d0] ;  /* 0x0000f400ff084b82 */ /* 0x000e700000000a00 */
[----:B------:R-:W1:Y:S01]  /*0240*/  @P4 LDC.64 R10, c[0x0][0x438] ;  /* 0x00010e00ff0a4b82 */ /* 0x000e620000000a00 */
[----:B0-----:R-:W-:-:S07]  /*0250*/  @P5 IMAD.WIDE.U32 R4, R0, 0x10, R4 ;  /* 0x0000001000045825 */ /* 0x001fce00078e0004 */
[----:B------:R-:W0:Y:S01]  /*0260*/  @P6 LDC.64 R12, c[0x0][0x3d0] ;  /* 0x0000f400ff0c6b82 */ /* 0x000e220000000a00 */
[C---:B-1----:R-:W-:Y:S01]  /*0270*/  @P5 IMAD.WIDE.U32 R6, R0.reuse, 0x10, R6 ;  /* 0x0000001000065825 */ /* 0x042fe200078e0006 */
[----:B------:R-:W-:-:S04]  /*0280*/  @P5 LOP3.LUT R0, R0, 0x20, RZ, 0xfc, !PT ;  /* 0x0000002000005812 */ /* 0x000fc800078efcff */
[----:B------:R-:W5:Y:S02]  /*0290*/  @P5 LDG.E.128 R112, desc[UR6][R6.64] ;  /* 0x0000000606705981 */ /* 0x000f64000c1e1d00 */
[----:B------:R-:W1:Y:S01]  /*02a0*/  @P6 LDC.64 R14, c[0x0][0x438] ;  /* 0x00010e00ff0e6b82 */ /* 0x000e620000000a00 */
[----:B------:R-:W-:-:S07]  /*02b0*/  @P4 IMAD.WIDE.U32 R8, R0, 0x10, R8 ;  /* 0x0000001000084825 */ /* 0x000fce00078e0008 */
[----:B------:R-:W1:Y:S01]  /*02c0*/  @P3 LDC.64 R16, c[0x0][0x3d0] ;  /* 0x0000f400ff103b82 */ /* 0x000e620000000a00 */
[C---:B------:R-:W-:Y:S01]  /*02d0*/  @P4 IMAD.WIDE.U32 R10, R0.reuse, 0x10, R10 ;  /* 0x00000010000a4825 */ /* 0x040fe200078e000a */
[----:B------:R-:W-:-:S04]  /*02e0*/  @P4 IADD3 R0, PT, PT, R0, 0x20, RZ ;  /* 0x0000002000004810 */ /* 0x000fc80007ffe0ff */
[----:B------:R-:W5:Y:S01]  /*02f0*/  @P4 LDG.E.128 R116, desc[UR6][R10.64] ;  /* 0x000000060a744981 */ /* 0x000f62000c1e1d00 */
[C---:B0-----:R-:W-:Y:S01]  /*0300*/  @P6 IMAD.WIDE.U32 R12, R0.reuse, 0x10, R12 ;  /* 0x00000010000c6825 */ /* 0x041fe200078e000c */
[----:B------:R-:W0:Y:S03]  /*0310*/  @P3 LDC.64 R18, c[0x0][0x438] ;  /* 0x00010e00ff123b82 */ /* 0x000e260000000a00 */
[C---:B-1----:R-:W-:Y:S01]  /*0320*/  @P6 IMAD.WIDE.U32 R14, R0.reuse, 0x10, R14 ;  /* 0x00000010000e6825 */ /* 0x042fe200078e000e */
[----:B------:R-:W-:-:S04]  /*0330*/  @P6 IADD3 R0, PT, PT, R0, 0x20, RZ ;  /* 0x0000002000006810 */ /* 0x000fc80007ffe0ff */
[----:B------:R-:W1:Y:S01]  /*0340*/  @P2 LDC.64 R20, c[0x0][0x3d0] ;  /* 0x0000f400ff142b82 */ /* 0x000e620000000a00 */
[----:B------:R-:W5:Y:S01]  /*0350*/  @P6 LDG.E.128 R120, desc[UR6][R14.64] ;  /* 0x000000060e786981 */ /* 0x000f62000c1e1d00 */
[----:B------:R-:W-:-:S06]  /*0360*/  @P3 IMAD.WIDE.U32 R16, R0, 0x10, R16 ;  /* 0x0000001000103825 */ /* 0x000fcc00078e0010 */
[----:B------:R-:W1:Y:S08]  /*0370*/  @P2 LDC.64 R22, c[0x0][0x438] ;  /* 0x00010e00ff162b82 */ /* 0x000e700000000a00 */
[----:B------:R-:W1:Y:S08]  /*0380*/  @P1 LDC.64 R24, c[0x0][0x3d0] ;  /* 0x0000f400ff181b82 */ /* 0x000e700000000a00 */
[----:B------:R-:W1:Y:S01]  /*0390*/  @P1 LDC.64 R26, c[0x0][0x438] ;  /* 0x00010e00ff1a1b82 */ /* 0x000e620000000a00 */
[----:B--2---:R-:W2:Y:S04]  /*03a0*/  @P4 LDG.E.128 R36, desc[UR6][R8.64] ;  /* 0x0000000608244981 */ /* 0x004ea8000c1e1d00 */
[----:B---3--:R-:W3:Y:S04]  /*03b0*/  @P6 LDG.E.128 R28, desc[UR6][R12.64] ;  /* 0x000000060c1c6981 */ /* 0x008ee8000c1e1d00 */
[----:B----4-:R-:W4:Y:S01]  /*03c0*/  @P3 LDG.E.128 R32, desc[UR6][R16.64] ;  /* 0x0000000610203981 */ /* 0x010f22000c1e1d00 */
[C---:B0-----:R-:W-:Y:S01]  /*03d0*/  @P3 IMAD.WIDE.U32 R18, R0.reuse, 0x10, R18 ;  /* 0x0000001000123825 */ /* 0x041fe200078e0012 */
[----:B------:R-:W-:-:S04]  /*03e0*/  @P3 IADD3 R0, PT, PT, R0, 0x20, RZ ;  /* 0x0000002000003810 */ /* 0x000fc80007ffe0ff */
[----:B------:R-:W5:Y:S01]  /*03f0*/  @P3 LDG.E.128 R124, desc[UR6][R18.64] ;  /* 0x00000006127c3981 */ /* 0x000f62000c1e1d00 */
[----:B-1----:R-:W-:-:S04]  /*0400*/  @P2 IMAD.WIDE.U32 R20, R0, 0x10, R20 ;  /* 0x0000001000142825 */ /* 0x002fc800078e0014 */
[C---:B------:R-:W-:Y:S01]  /*0410*/  @P2 IMAD.WIDE.U32 R22, R0.reuse, 0x10, R22 ;  /* 0x0000001000162825 */ /* 0x040fe200078e0016 */
[----:B------:R-:W-:Y:S01]  /*0420*/  @P2 IADD3 R0, PT, PT, R0, 0x20, RZ ;  /* 0x0000002000002810 */ /* 0x000fe20007ffe0ff */
[----:B------:R0:W5:Y:S04]  /*0430*/  @P2 LDG.E.128 R248, desc[UR6][R20.64] ;  /* 0x0000000614f82981 */ /* 0x000168000c1e1d00 */
[----:B------:R1:W5:Y:S01]  /*0440*/  @P2 LDG.E.128 R128, desc[UR6][R22.64] ;  /* 0x0000000616802981 */ /* 0x000362000c1e1d00 */
[----:B------:R-:W-:Y:S01]  /*0450*/  @P1 IMAD.WIDE.U32 R24, R0, 0x10, R24 ;  /* 0x0000001000181825 */ /* 0x000fe200078e0018 */
[----:B------:R-:W-:-:S03]  /*0460*/  ISETP.GE.U32.AND P2, PT, R2, 0x160, PT ;  /* 0x000001600200780c */ /* 0x000fc60003f46070 */
[C---:B------:R-:W-:Y:S01]  /*0470*/  @P1 IMAD.WIDE.U32 R26, R0.reuse, 0x10, R26 ;  /* 0x00000010001a1825 */ /* 0x040fe200078e001a */
[----:B------:R-:W-:Y:S01]  /*0480*/  @P1 IADD3 R0, PT, PT, R0, 0x20, RZ ;  /* 0x0000002000001810 */ /* 0x000fe20007ffe0ff */
[----:B------:R1:W5:Y:S04]  /*0490*/  @P1 LDG.E.128 R244, desc[UR6][R24.64] ;  /* 0x0000000618f41981 */ /* 0x000368000c1e1d00 */
[----:B------:R1:W5:Y:S01]  /*04a0*/  @P1 LDG.E.128 R132, desc[UR6][R26.64] ;  /* 0x000000061a841981 */ /* 0x000362000c1e1d00 */
[----:B------:R-:W-:-:S03]  /*04b0*/  ISETP.GE.U32.AND P1, PT, R2, 0x180, PT ;  /* 0x000001800200780c */ /* 0x000fc60003f26070 */
[----:B0-----:R-:W0:Y:S08]  /*04c0*/  @P2 LDC.64 R20, c[0x0][0x3d0] ;  /* 0x0000f400ff142b82 */ /* 0x001e300000000a00 */
[----:B-1----:R-:W1:Y:S08]  /*04d0*/  @P2 LDC.64 R22, c[0x0][0x438] ;  /* 0x00010e00ff162b82 */ /* 0x002e700000000a00 */
[----:B------:R-:W1:Y:S08]  /*04e0*/  @P1 LDC.64 R24, c[0x0][0x3d0] ;  /* 0x0000f400ff181b82 */ /* 0x000e700000000a00 */
[----:B------:R-:W1:Y:S01]  /*04f0*/  @P1 LDC.64 R26, c[0x0][0x438] ;  /* 0x00010e00ff1a1b82 */ /* 0x000e620000000a00 */
[----:B--2---:R-:W-:Y:S04]  /*0500*/  @P4 STL.64 [R1+0x20], R36 ;  /* 0x0000202401004387 */ /* 0x004fe80000100a00 */
[----:B------:R-:W-:Y:S04]  /*0510*/  @P4 STL.64 [R1+0x28], R38 ;  /* 0x0000282601004387 */ /* 0x000fe80000100a00 */
[----:B---3--:R2:W-:Y:S04]  /*0520*/  @P6 STL.64 [R1+0x10], R28 ;  /* 0x0000101c01006387 */ /* 0x0085e80000100a00 */
[----:B------:R-:W-:Y:S04]  /*0530*/  @P6 STL.64 [R1+0x18], R30 ;  /* 0x0000181e01006387 */ /* 0x000fe80000100a00 */
[----:B----4-:R3:W-:Y:S04]  /*0540*/  @P3 STL.64 [R1], R32 ;  /* 0x0000002001003387 */ /* 0x0107e80000100a00 */
[----:B------:R4:W-:Y:S01]  /*0550*/  @P3 STL.64 [R1+0x8], R34 ;  /* 0x0000082201003387 */ /* 0x0009e20000100a00 */
[C---:B------:R-:W-:Y:S01]  /*0560*/  ISETP.GE.U32.AND P4, PT, R2.reuse, 0x100, PT ;  /* 0x000001000200780c */ /* 0x040fe20003f86070 */
[----:B--2---:R-:W2:Y:S02]  /*0570*/  @P0 LDC.64 R28, c[0x0][0x3d0] ;  /* 0x0000f400ff1c0b82 */ /* 0x004ea40000000a00 */
[----:B---3--:R-:W3:Y:S06]  /*0580*/  LDL.64 R32, [R1+0x30] ;  /* 0x0000300001207983 */ /* 0x008eec0000100a00 */
[----:B------:R-:W0:Y:S01]  /*0590*/  @P0 LDC.64 R30, c[0x0][0x438] ;  /* 0x00010e00ff1e0b82 */ /* 0x000e220000000a00 */
[----:B----4-:R-:W3:Y:S01]  /*05a0*/  LDL.64 R34, [R1+0x38] ;  /* 0x0000380001227983 */ /* 0x010ee20000100a00 */
[----:B------:R-:W-:-:S02]  /*05b0*/  ISETP.GE.U32.AND P6, PT, R2, 0x120, PT ;  /* 0x000001200200780c */ /* 0x000fc40003fc6070 */
[----:B------:R-:W-:-:S04]  /*05c0*/  ISETP.GE.U32.AND P3, PT, R2, 0x140, PT ;  /* 0x000001400200780c */ /* 0x000fc80003f66070 */
[----:B------:R-:W4:Y:S08]  /*05d0*/  @P4 LDC.64 R8, c[0x0][0x3d0] ;  /* 0x0000f400ff084b82 */ /* 0x000f300000000a00 */
[----:B------:R-:W1:Y:S01]  /*05e0*/  @P4 LDC.64 R10, c[0x0][0x438] ;  /* 0x00010e00ff0a4b82 */ /* 0x000e620000000a00 */
[----:B--2---:R-:W-:-:S05]  /*05f0*/  @P0 IMAD.WIDE.U32 R28, R0, 0x10, R28 ;  /* 0x00000010001c0825 */ /* 0x004fca00078e001c */
[----:B------:R2:W5:Y:S02]  /*0600*/  @P0 LDG.E.128 R240, desc[UR6][R28.64] ;  /* 0x000000061cf00981 */ /* 0x000564000c1e1d00 */
[----:B------:R-:W2:Y:S01]  /*0610*/  @P6 LDC.64 R12, c[0x0][0x3d0] ;  /* 0x0000f400ff0c6b82 */ /* 0x000ea20000000a00 */
[----:B0-----:R-:W-:-:S07]  /*0620*/  @P0 IMAD.WIDE.U32 R30, R0, 0x10, R30 ;  /* 0x00000010001e0825 */ /* 0x001fce00078e001e */
[----:B------:R-:W0:Y:S01]  /*0630*/  @P6 LDC.64 R14, c[0x0][0x438] ;  /* 0x00010e00ff0e6b82 */ /* 0x000e220000000a00 */
[----:B------:R0:W5:Y:S01]  /*0640*/  @P0 LDG.E.128 R136, desc[UR6][R30.64] ;  /* 0x000000061e880981 */ /* 0x000162000c1e1d00 */
[----:B------:R-:W-:-:S06]  /*0650*/  @P0 IADD3 R0, PT, PT, R0, 0x20, RZ ;  /* 0x0000002000000810 */ /* 0x000fcc0007ffe0ff */
[----:B------:R-:W0:Y:S01]  /*0660*/  @P3 LDC.64 R16, c[0x0][0x3d0] ;  /* 0x0000f400ff103b82 */ /* 0x000e220000000a00 */
[----:B------:R-:W-:-:S07]  /*0670*/  ISETP.GE.U32.AND P0, PT, R2, 0x1a0, PT ;  /* 0x000001a00200780c */ /* 0x000fce0003f06070 */
[----:B------:R-:W0:Y:S01]  /*0680*/  @P3 LDC.64 R18, c[0x0][0x438] ;  /* 0x00010e00ff123b82 */ /* 0x000e220000000a00 */
[----:B----4-:R-:W-:-:S04]  /*0690*/  @P4 IMAD.WIDE.U32 R8, R0, 0x10, R8 ;  /* 0x0000001000084825 */ /* 0x010fc800078e0008 */
[C---:B-1----:R-:W-:Y:S01]  /*06a0*/  @P4 IMAD.WIDE.U32 R10, R0.reuse, 0x10, R10 ;  /* 0x00000010000a4825 */ /* 0x042fe200078e000a */
[----:B------:R-:W-:Y:S01]  /*06b0*/  @P4 IADD3 R0, PT, PT, R0, 0x20, RZ ;  /* 0x0000002000004810 */ /* 0x000fe20007ffe0ff */
[----:B------:R1:W5:Y:S01]  /*06c0*/  @P4 LDG.E.128 R236, desc[UR6][R8.64] ;  /* 0x0000000608ec4981 */ /* 0x000362000c1e1d00 */
[----:B--2---:R-:W2:Y:S03]  /*06d0*/  @P0 LDC.64 R28, c[0x0][0x3d0] ;  /* 0x0000f400ff1c0b82 */ /* 0x004ea60000000a00 */
[----:B------:R4:W5:Y:S01]  /*06e0*/  @P4 LDG.E.128 R140, desc[UR6][R10.64] ;  /* 0x000000060a8c4981 */ /* 0x000962000c1e1d00 */
[----:B------:R-:W-:Y:S01]  /*06f0*/  @P6 IMAD.WIDE.U32 R12, R0, 0x10, R12 ;  /* 0x00000010000c6825 */ /* 0x000fe200078e000c */
[----:B------:R-:W-:-:S03]  /*0700*/  ISETP.GE.U32.AND P4, PT, R2, 0x1c0, PT ;  /* 0x000001c00200780c */ /* 0x000fc60003f86070 */
[C---:B0-----:R-:W-:Y:S01]  /*0710*/  @P6 IMAD.WIDE.U32 R14, R0.reuse, 0x10, R14 ;  /* 0x00000010000e6825 */ /* 0x041fe200078e000e */
[----:B------:R-:W0:Y:S01]  /*0720*/  @P0 LDC.64 R30, c[0x0][0x438] ;  /* 0x00010e00ff1e0b82 */ /* 0x000e220000000a00 */
[----:B------:R-:W-:Y:S01]  /*0730*/  @P6 IADD3 R0, PT, PT, R0, 0x20, RZ ;  /* 0x0000002000006810 */ /* 0x000fe20007ffe0ff */
[----:B------:R2:W5:Y:S04]  /*0740*/  @P6 LDG.E.128 R232, desc[UR6][R12.64] ;  /* 0x000000060ce86981 */ /* 0x000568000c1e1d00 */
[----:B------:R2:W5:Y:S01]  /*0750*/  @P6 LDG.E.128 R144, desc[UR6][R14.64] ;  /* 0x000000060e906981 */ /* 0x000562000c1e1d00 */
[----:B------:R-:W-:Y:S01]  /*0760*/  @P3 IMAD.WIDE.U32 R16, R0, 0x10, R16 ;  /* 0x0000001000103825 */ /* 0x000fe200078e0010 */
[----:B------:R-:W-:Y:S01]  /*0770*/  ISETP.GE.U32.AND P6, PT, R2, 0x1e0, PT ;  /* 0x000001e00200780c */ /* 0x000fe20003fc6070 */
[----:B-1----:R-:W1:Y:S02]  /*0780*/  @P4 LDC.64 R8, c[0x0][0x3d0] ;  /* 0x0000f400ff084b82 */ /* 0x002e640000000a00 */
[C---:B------:R-:W-:Y:S01]  /*0790*/  @P3 IMAD.WIDE.U32 R18, R0.reuse, 0x10, R18 ;  /* 0x0000001000123825 */ /* 0x040fe200078e0012 */
[----:B------:R-:W-:Y:S01]  /*07a0*/  @P3 IADD3 R0, PT, PT, R0, 0x20, RZ ;  /* 0x0000002000003810 */ /* 0x000fe20007ffe0ff */
[----:B------:R0:W5:Y:S04]  /*07b0*/  @P3 LDG.E.128 R228, desc[UR6][R16.64] ;  /* 0x0000000610e43981 */ /* 0x000168000c1e1d00 */
[----:B------:R0:W5:Y:S01]  /*07c0*/  @P3 LDG.E.128 R148, desc[UR6][R18.64] ;  /* 0x0000000612943981 */ /* 0x000162000c1e1d00 */
[----:B------:R-:W-:Y:S01]  /*07d0*/  @P2 IMAD.WIDE.U32 R20, R0, 0x10, R20 ;  /* 0x0000001000142825 */ /* 0x000fe200078e0014 */
[----:B------:R-:W-:Y:S01]  /*07e0*/  ISETP.GE.U32.AND P3, PT, R2, 0x200, PT ;  /* 0x000002000200780c */ /* 0x000fe20003f66070 */
[----:B----4-:R-:W4:Y:S02]  /*07f0*/  @P4 LDC.64 R10, c[0x0][0x438] ;  /* 0x00010e00ff0a4b82 */ /* 0x010f240000000a00 */
[C---:B------:R-:W-:Y:S01]  /*0800*/  @P2 IMAD.WIDE.U32 R22, R0.reuse, 0x10, R22 ;  /* 0x0000001000162825 */ /* 0x040fe200078e0016 */
[----:B------:R-:W-:Y:S01]  /*0810*/  @P2 IADD3 R0, PT, PT, R0, 0x20, RZ ;  /* 0x0000002000002810 */ /* 0x000fe20007ffe0ff */
[----:B------:R1:W5:Y:S04]  /*0820*/  @P2 LDG.E.128 R224, desc[UR6][R20.64] ;  /* 0x0000000614e02981 */ /* 0x000368000c1e1d00 */
[----:B------:R4:W5:Y:S01]  /*0830*/  @P2 LDG.E.128 R152, desc[UR6][R22.64] ;  /* 0x0000000616982981 */ /* 0x000962000c1e1d00 */
[----:B------:R-:W-:Y:S01]  /*0840*/  @P1 IMAD.WIDE.U32 R24, R0, 0x10, R24 ;  /* 0x0000001000181825 */ /* 0x000fe200078e0018 */
[----:B------:R-:W-:Y:S01]  /*0850*/  ISETP.GE.U32.AND P2, PT, R2, 0x220, PT ;  /* 0x000002200200780c */ /* 0x000fe20003f46070 */
[----:B--2---:R-:W2:Y:S02]  /*0860*/  @P6 LDC.64 R12, c[0x0][0x3d0] ;  /* 0x0000f400ff0c6b82 */ /* 0x004ea40000000a00 */
[C---:B------:R-:W-:Y:S01]  /*0870*/  @P1 IMAD.WIDE.U32 R26, R0.reuse, 0x10, R26 ;  /* 0x00000010001a1825 */ /* 0x040fe200078e001a */
[----:B------:R-:W-:Y:S01]  /*0880*/  @P1 IADD3 R0, PT, PT, R0, 0x20, RZ ;  /* 0x0000002000001810 */ /* 0x000fe20007ffe0ff */
[----:B------:R4:W5:Y:S04]  /*0890*/  @P1 LDG.E.128 R220, desc[UR6][R24.64] ;  /* 0x0000000618dc1981 */ /* 0x000968000c1e1d00 */
[----:B------:R-:W2:Y:S01]  /*08a0*/  @P6 LDC.64 R14, c[0x0][0x438] ;  /* 0x00010e00ff0e6b82 */ /* 0x000ea20000000a00 */
[----:B------:R2:W5:Y:S01]  /*08b0*/  @P1 LDG.E.128 R156, desc[UR6][R26.64] ;  /* 0x000000061a9c1981 */ /* 0x000562000c1e1d00 */
[----:B------:R-:W-:Y:S01]  /*08c0*/  ISETP.GE.U32.AND P1, PT, R2, 0x240, PT ;  /* 0x000002400200780c */ /* 0x000fe20003f26070 */
[----:B------:R-:W-:-:S04]  /*08d0*/  @P0 IMAD.WIDE.U32 R28, R0, 0x10, R28 ;  /* 0x00000010001c0825 */ /* 0x000fc800078e001c */
[C---:B0-----:R-:W-:Y:S01]  /*08e0*/  @P0 IMAD.WIDE.U32 R30, R0.reuse, 0x10, R30 ;  /* 0x00000010001e0825 */ /* 0x041fe200078e001e */
[----:B------:R-:W0:Y:S01]  /*08f0*/  @P3 LDC.64 R16, c[0x0][0x3d0] ;  /* 0x0000f400ff103b82 */ /* 0x000e220000000a00 */
[----:B------:R2:W5:Y:S01]  /*0900*/  @P0 LDG.E.128 R216, desc[UR6][R28.64] ;  /* 0x000000061cd80981 */ /* 0x000562000c1e1d00 */
[----:B------:R-:W-:-:S03]  /*0910*/  @P0 IADD3 R0, PT, PT, R0, 0x20, RZ ;  /* 0x0000002000000810 */ /* 0x000fc60007ffe0ff */
[----:B------:R0:W5:Y:S03]  /*0920*/  @P0 LDG.E.128 R164, desc[UR6][R30.64] ;  /* 0x000000061ea40981 */ /* 0x000166000c1e1d00 */
[----:B------:R-:W0:Y:S01]  /*0930*/  @P3 LDC.64 R18, c[0x0][0x438] ;  /* 0x00010e00ff123b82 */ /* 0x000e220000000a00 */
[----:B------:R-:W-:Y:S01]  /*0940*/  ISETP.GE.U32.AND P0, PT, R2, 0x260, PT ;  /* 0x000002600200780c */ /* 0x000fe20003f06070 */
[----:B-1----:R-:W-:-:S06]  /*0950*/  @P4 IMAD.WIDE.U32 R8, R0, 0x10, R8 ;  /* 0x0000001000084825 */ /* 0x002fcc00078e0008 */
[----:B------:R-:W1:Y:S01]  /*0960*/  @P2 LDC.64 R20, c[0x0][0x3d0] ;  /* 0x0000f400ff142b82 */ /* 0x000e620000000a00 */
[----:B----4-:R-:W-:-:S07]  /*0970*/  @P4 IMAD.WIDE.U32 R10, R0, 0x10, R10 ;  /* 0x00000010000a4825 */ /* 0x010fce00078e000a */
[----:B------:R-:W4:Y:S01]  /*0980*/  @P2 LDC.64 R22, c[0x0][0x438] ;  /* 0x00010e00ff162b82 */ /* 0x000f220000000a00 */
[----:B------:R-:W-:Y:S01]  /*0990*/  @P4 IADD3 R0, PT, PT, R0, 0x20, RZ ;  /* 0x0000002000004810 */ /* 0x000fe20007ffe0ff */
[----:B------:R0:W5:Y:S06]  /*09a0*/  @P4 LDG.E.128 R212, desc[UR6][R8.64] ;  /* 0x0000000608d44981 */ /* 0x00016c000c1e1d00 */
[----:B------:R-:W4:Y:S01]  /*09b0*/  @P1 LDC.64 R24, c[0x0][0x3d0] ;  /* 0x0000f400ff181b82 */ /* 0x000f220000000a00 */
[C---:B--2---:R-:W-:Y:S01]  /*09c0*/  @P6 IMAD.WIDE.U32 R12, R0.reuse, 0x10, R12 ;  /* 0x00000010000c6825 */ /* 0x044fe200078e000c */
[----:B------:R2:W5:Y:S06]  /*09d0*/  @P4 LDG.E.128 R168, desc[UR6][R10.64] ;  /* 0x000000060aa84981 */ /* 0x00056c000c1e1d00 */
[----:B------:R-:W2:Y:S01]  /*09e0*/  @P1 LDC.64 R26, c[0x0][0x438] ;  /* 0x00010e00ff1a1b82 */ /* 0x000ea20000000a00 */
[C---:B------:R-:W-:Y:S01]  /*09f0*/  @P6 IMAD.WIDE.U32 R14, R0.reuse, 0x10, R14 ;  /* 0x00000010000e6825 */ /* 0x040fe200078e000e */
[----:B------:R-:W-:Y:S01]  /*0a00*/  @P6 IADD3 R0, PT, PT, R0, 0x20, RZ ;  /* 0x0000002000006810 */ /* 0x000fe20007ffe0ff */
[----:B------:R1:W5:Y:S05]  /*0a10*/  @P6 LDG.E.128 R208, desc[UR6][R12.64] ;  /* 0x000000060cd06981 */ /* 0x00036a000c1e1d00 */
[----:B------:R-:W2:Y:S01]  /*0a20*/  @P0 LDC.64 R28, c[0x0][0x3d0] ;  /* 0x0000f400ff1c0b82 */ /* 0x000ea20000000a00 */
[C---:B0-----:R-:W-:Y:S01]  /*0a30*/  @P3 IMAD.WIDE.U32 R16, R0.reuse, 0x10, R16 ;  /* 0x0000001000103825 */ /* 0x041fe200078e0010 */
[----:B------:R0:W5:Y:S06]  /*0a40*/  @P6 LDG.E.128 R172, desc[UR6][R14.64] ;  /* 0x000000060eac6981 */ /* 0x00016c000c1e1d00 */
[----:B------:R-:W0:Y:S01]  /*0a50*/  @P0 LDC.64 R30, c[0x0][0x438] ;  /* 0x00010e00ff1e0b82 */ /* 0x000e220000000a00 */
[C---:B------:R-:W-:Y:S01]  /*0a60*/  @P3 IMAD.WIDE.U32 R18, R0.reuse, 0x10, R18 ;  /* 0x0000001000123825 */ /* 0x040fe200078e0012 */
[----:B------:R-:W-:Y:S01]  /*0a70*/  @P3 IADD3 R0, PT, PT, R0, 0x20, RZ ;  /* 0x0000002000003810 */ /* 0x000fe20007ffe0ff */
[----:B------:R0:W5:Y:S04]  /*0a80*/  @P3 LDG.E.128 R204, desc[UR6][R16.64] ;  /* 0x0000000610cc3981 */ /* 0x000168000c1e1d00 */
[C---:B-1----:R-:W-:Y:S01]  /*0a90*/  @P2 IMAD.WIDE.U32 R20, R0.reuse, 0x10, R20 ;  /* 0x0000001000142825 */ /* 0x042fe200078e0014 */
[----:B------:R1:W5:Y:S03]  /*0aa0*/  @P3 LDG.E.128 R176, desc[UR6][R18.64] ;  /* 0x0000000612b03981 */ /* 0x000366000c1e1d00 */
[C---:B----4-:R-:W-:Y:S01]  /*0ab0*/  @P2 IMAD.WIDE.U32 R22, R0.reuse, 0x10, R22 ;  /* 0x0000001000162825 */ /* 0x050fe200078e0016 */
        /* <DEDUP_REMOVED lines=9> */
[----:B0-----:R-:W-:Y:S01]  /*0b50*/  @P0 IMAD.WIDE.U32 R30, R0, 0x10, R30 ;  /* 0x00000010001e0825 */ /* 0x001fe200078e001e */
[----:B------:R1:W5:Y:S04]  /*0b60*/  @P0 LDG.E.128 R192, desc[UR6][R28.64] ;  /* 0x000000061cc00981 */ /* 0x000368000c1e1d00 */
[----:B------:R1:W5:Y:S04]  /*0b70*/  @P0 LDG.E.128 R188, desc[UR6][R30.64] ;  /* 0x000000061ebc0981 */ /* 0x000368000c1e1d00 */
[----:B---3--:R-:W2:Y:S01]  /*0b80*/  @P5 LDG.E.128 R32, desc[UR6][R4.64] ;  /* 0x0000000604205981 */ /* 0x008ea2000c1e1d00 */
[----:B------:R-:W-:-:S02]  /*0b90*/  ISETP.GE.U32.AND P1, PT, R2, 0x280, PT ;  /* 0x000002800200780c */ /* 0x000fc40003f26070 */
[----:B------:R-:W-:Y:S01]  /*0ba0*/  @P0 IADD3 R0, PT, PT, R0, 0x20, RZ ;  /* 0x0000002000000810 */ /* 0x000fe20007ffe0ff */
[----:B--2---:R1:W-:Y:S04]  /*0bb0*/  @P5 STL.64 [R1+0x30], R32 ;  /* 0x0000302001005387 */ /* 0x0043e80000100a00 */
[----:B------:R1:W-:Y:S06]  /*0bc0*/  @P5 STL.64 [R1+0x38], R34 ;  /* 0x0000382201005387 */ /* 0x0003ec0000100a00 */
[----:B------:R-:W-:Y:S05]  /*0bd0*/  @!P1 BRA `(.L_x_48961) ;  /* 0x0000000800b49947 */ /* 0x000fea0003800000 */
[----:B------:R-:W0:Y:S08]  /*0be0*/  LDC.64 R104, c[0x0][0x438] ;  /* 0x00010e00ff687b82 */ /* 0x000e300000000a00 */
[----:B------:R-:W2:Y:S01]  /*0bf0*/  LDC.64 R108, c[0x0][0x3d0] ;  /* 0x0000f400ff6c7b82 */ /* 0x000ea20000000a00 */
[----:B0-----:R-:W-:-:S06]  /*0c00*/  IMAD.WIDE.U32 R104, R0, 0x10, R104 ;  /* 0x0000001000687825 */ /* 0x001fcc00078e0068 */
[----:B------:R-:W5:Y:S01]  /*0c10*/  LDG.E.128 R104, desc[UR6][R104.64] ;  /* 0x0000000668687981 */ /* 0x000f62000c1e1d00 */
[----:B--2---:R-:W-:-:S06]  /*0c20*/  IMAD.WIDE.U32 R108, R0, 0x10, R108 ;  /* 0x00000010006c7825 */ /* 0x004fcc00078e006c */
[----:B------:R-:W5:Y:S01]  /*0c30*/  LDG.E.128 R108, desc[UR6][R108.64] ;  /* 0x000000066c6c7981 */ /* 0x000f62000c1e1d00 */
[----:B------:R-:W-:Y:S05]  /*0c40*/  BRA `(.L_x_48961) ;  /* 0x0000000800987947 */ /* 0x000fea0003800000 */
.L_x_48960:
        /* <DEDUP_REMOVED lines=11> */
[----:B------:R-:W4:Y:S01]  /*0d00*/  LDL R27, [R1+0xc] ;  /* 0x00000c00011b7983 */ /* 0x000f220000100800 */
[----:B------:R-:W-:-:S02]  /*0d10*/  ISETP.GE.U32.AND P5, PT, R2, 0x20, PT ;  /* 0x000000200200780c */ /* 0x000fc40003fa6070 */
[C---:B------:R-:W-:Y:S01]  /*0d20*/  ISETP.GE.U32.AND P0, PT, R2.reuse, 0x40, PT ;  /* 0x000000400200780c */ /* 0x040fe20003f06070 */
[----:B------:R-:W4:Y:S01]  /*0d30*/  LDL R19, [R1+0x34] ;  /* 0x0000340001137983 */ /* 0x000f220000100800 */
[C---:B------:R-:W-:Y:S02]  /*0d40*/  ISETP.GE.U32.AND P1, PT, R2.reuse, 0x60, PT ;  /* 0x000000600200780c */ /* 0x040fe40003f26070 */
[C---:B------:R-:W-:Y:S01]  /*0d50*/  ISETP.GE.U32.AND P2, PT, R2.reuse, 0x80, PT ;  /* 0x000000800200780c */ /* 0x040fe20003f46070 */
[----:B------:R-:W4:Y:S04]  /*0d60*/  LDL R18, [R1+0x38] ;  /* 0x0000380001127983 */ /* 0x000f280000100800 */
[----:B------:R-:W4:Y:S02]  /*0d70*/  LDL R3, [R1+0x3c] ;  /* 0x00003c0001037983 */ /* 0x000f240000100800 */
[----:B------:R-:W0:Y:S02]  /*0d80*/  @P5 LDC.64 R4, c[0x0][0x3d0] ;  /* 0x0000f400ff045b82 */ /* 0x000e240000000a00 */
[----:B------:R-:W4:Y:S01]  /*0d90*/  LDL R20, [R1+0x30] ;  /* 0x0000300001147983 */ /* 0x000f220000100800 */
[----:B------:R-:W-:-:S02]  /*0da0*/  ISETP.GE.U32.AND P3, PT, R2, 0xa0, PT ;  /* 0x000000a00200780c */ /* 0x000fc40003f66070 */
[C---:B------:R-:W-:Y:S02]  /*0db0*/  ISETP.GE.U32.AND P4, PT, R2.reuse, 0xc0, PT ;  /* 0x000000c00200780c */ /* 0x040fe40003f86070 */
[----:B------:R-:W-:Y:S01]  /*0dc0*/  ISETP.GE.U32.AND P6, PT, R2, 0xe0, PT ;  /* 0x000000e00200780c */ /* 0x000fe20003fc6070 */
[----:B------:R-:W1:Y:S08]  /*0dd0*/  @P0 LDC.64 R8, c[0x0][0x3d0] ;  /* 0x0000f400ff080b82 */ /* 0x000e700000000a00 */
[----:B------:R-:W1:Y:S08]  /*0de0*/  @P1 LDC.64 R10, c[0x0][0x3d0] ;  /* 0x0000f400ff0a1b82 */ /* 0x000e700000000a00 */
[----:B------:R-:W1:Y:S01]  /*0df0*/  @P2 LDC.64 R12, c[0x0][0x3d0] ;  /* 0x0000f400ff0c2b82 */ /* 0x000e620000000a00 */
[C---:B0-----:R-:W-:Y:S01]  /*0e00*/  @P5 IMAD.WIDE.U32 R6, R0.reuse, 0x10, R4 ;  /* 0x0000001000065825 */ /* 0x041fe200078e0004 */
[----:B------:R-:W-:-:S05]  /*0e10*/  @P5 LOP3.LUT R0, R0, 0x20, RZ, 0xfc, !PT ;  /* 0x0000002000005812 */ /* 0x000fca00078efcff */
[C---:B-1----:R-:W-:Y:S01]  /*0e20*/  @P0 IMAD.WIDE.U32 R8, R0.reuse, 0x10, R8 ;  /* 0x0000001000080825 */ /* 0x042fe200078e0008 */
[----:B------:R-:W-:Y:S01]  /*0e30*/  @P0 IADD3 R0, PT, PT, R0, 0x20, RZ ;  /* 0x0000002000000810 */ /* 0x000fe20007ffe0ff */
[----:B------:R-:W0:Y:S04]  /*0e40*/  @P3 LDC.64 R4, c[0x0][0x3d0] ;  /* 0x0000f400ff043b82 */ /* 0x000e280000000a00 */
[C---:B------:R-:W-:Y:S01]  /*0e50*/  @P1 IMAD.WIDE.U32 R10, R0.reuse, 0x10, R10 ;  /* 0x00000010000a1825 */ /* 0x040fe200078e000a */
[----:B------:R-:W-:-:S03]  /*0e60*/  @P1 IADD3 R0, PT, PT, R0, 0x20, RZ ;  /* 0x0000002000001810 */ /* 0x000fc60007ffe0ff */
[----:B------:R-:W1:Y:S02]  /*0e70*/  @P4 LDC.64 R14, c[0x0][0x3d0] ;  /* 0x0000f400ff0e4b82 */ /* 0x000e640000000a00 */
[----:B------:R-:W-:-:S06]  /*0e80*/  @P2 IMAD.WIDE.U32 R12, R0, 0x10, R12 ;  /* 0x00000010000c2825 */ /* 0x000fcc00078e000c */
[----:B------:R-:W1:Y:S01]  /*0e90*/  @P6 LDC.64 R16, c[0x0][0x3d0] ;  /* 0x0000f400ff106b82 */ /* 0x000e620000000a00 */
[----:B--2---:R-:W2:Y:S01]  /*0ea0*/  @P0 LDG.E.128 R32, desc[UR6][R8.64] ;  /* 0x0000000608200981 */ /* 0x004ea2000c1e1d00 */
[----:B------:R-:W-:-:S03]  /*0eb0*/  @P2 IADD3 R0, PT, PT, R0, 0x20, RZ ;  /* 0x0000002000002810 */ /* 0x000fc60007ffe0ff */
[----:B---3--:R-:W3:Y:S04]  /*0ec0*/  @P1 LDG.E.128 R28, desc[UR6][R10.64] ;  /* 0x000000060a1c1981 */ /* 0x008ee8000c1e1d00 */
[----:B----4-:R-:W4:Y:S01]  /*0ed0*/  @P2 LDG.E.128 R24, desc[UR6][R12.64] ;  /* 0x000000060c182981 */ /* 0x010f22000c1e1d00 */
[C---:B0-----:R-:W-:Y:S01]  /*0ee0*/  @P3 IMAD.WIDE.U32 R4, R0.reuse, 0x10, R4 ;  /* 0x0000001000043825 */ /* 0x041fe200078e0004 */
[----:B------:R-:W-:-:S04]  /*0ef0*/  @P3 IADD3 R0, PT, PT, R0, 0x20, RZ ;  /* 0x0000002000003810 */ /* 0x000fc80007ffe0ff */
[----:B------:R0:W5:Y:S01]  /*0f00*/  @P3 LDG.E.128 R248, desc[UR6][R4.64] ;  /* 0x0000000604f83981 */ /* 0x000162000c1e1d00 */
[----:B-1----:R-:W-:Y:S01]  /*0f10*/  @P4 IMAD.WIDE.U32 R14, R0, 0x10, R14 ;  /* 0x00000010000e4825 */ /* 0x002fe200078e000e */
[----:B------:R-:W-:Y:S02]  /*0f20*/  ISETP.GE.U32.AND P3, PT, R2, 0x160, PT ;  /* 0x000001600200780c */ /* 0x000fe40003f66070 */
[----:B------:R-:W-:Y:S02]  /*0f30*/  @P4 IADD3 R0, PT, PT, R0, 0x20, RZ ;  /* 0x0000002000004810 */ /* 0x000fe40007ffe0ff */
[----:B------:R1:W5:Y:S01]  /*0f40*/  @P4 LDG.E.128 R244, desc[UR6][R14.64] ;  /* 0x000000060ef44981 */ /* 0x000362000c1e1d00 */
[----:B------:R-:W-:Y:S02]  /*0f50*/  ISETP.GE.U32.AND P4, PT, R2, 0x180, PT ;  /* 0x000001800200780c */ /* 0x000fe40003f86070 */
[C---:B------:R-:W-:Y:S01]  /*0f60*/  @P6 IMAD.WIDE.U32 R16, R0.reuse, 0x10, R16 ;  /* 0x0000001000106825 */ /* 0x040fe200078e0010 */
[----:B------:R-:W-:-:S02]  /*0f70*/  @P6 IADD3 R0, PT, PT, R0, 0x20, RZ ;  /* 0x0000002000006810 */ /* 0x000fc40007ffe0ff */
[----:B------:R-:W-:Y:S02]  /*0f80*/  MOV R21, R19 ;  /* 0x0000001300157202 */ /* 0x000fe40000000f00 */
[----:B------:R-:W5:Y:S01]  /*0f90*/  @P6 LDG.E.128 R240, desc[UR6][R16.64] ;  /* 0x0000000610f06981 */ /* 0x000f62000c1e1d00 */
[----:B------:R-:W-:Y:S02]  /*0fa0*/  MOV R22, R18 ;  /* 0x0000001200167202 */ /* 0x000fe40000000f00 */
[----:B------:R-:W-:Y:S01]  /*0fb0*/  ISETP.GE.U32.AND P6, PT, R2, 0x1a0, PT ;  /* 0x000001a00200780c */ /* 0x000fe20003fc6070 */
[----:B------:R-:W4:Y:S08]  /*0fc0*/  @P3 LDC.64 R18, c[0x0][0x3d0] ;  /* 0x0000f400ff123b82 */ /* 0x000f300000000a00 */
[----:B0-----:R-:W0:Y:S08]  /*0fd0*/  @P4 LDC.64 R4, c[0x0][0x3d0] ;  /* 0x0000f400ff044b82 */ /* 0x001e300000000a00 */
[----:B-1----:R-:W1:Y:S01]  /*0fe0*/  @P6 LDC.64 R14, c[0x0][0x3d0] ;  /* 0x0000f400ff0e6b82 */ /* 0x002e620000000a00 */
[----:B------:R-:W-:-:S06]  /*0ff0*/  MOV R23, R3 ;  /* 0x0000000300177202 */ /* 0x000fcc0000000f00 */
[----:B------:R-:W4:Y:S04]  /*1000*/  @P5 LDG.E.128 R20, desc[UR6][R6.64] ;  /* 0x0000000606145981 */ /* 0x000f28000c1e1d00 */
[----:B--2---:R2:W-:Y:S04]  /*1010*/  @P0 STL.64 [R1+0x20], R32 ;  /* 0x0000202001000387 */ /* 0x0045e80000100a00 */
[----:B------:R2:W-:Y:S01]  /*1020*/  @P0 STL.64 [R1+0x28], R34 ;  /* 0x0000282201000387 */ /* 0x0005e20000100a00 */
[----:B------:R-:W-:-:S03]  /*1030*/  ISETP.GE.U32.AND P0, PT, R2, 0x100, PT ;  /* 0x000001000200780c */ /* 0x000fc60003f06070 */
[----:B---3--:R2:W-:Y:S10]  /*1040*/  @P1 STL.64 [R1+0x10], R28 ;  /* 0x0000101c01001387 */ /* 0x0085f40000100a00 */
[----:B------:R-:W3:Y:S01]  /*1050*/  @P0 LDC.64 R8, c[0x0][0x3d0] ;  /* 0x0000f400ff080b82 */ /* 0x000ee20000000a00 */
[----:B------:R2:W-:Y:S01]  /*1060*/  @P1 STL.64 [R1+0x18], R30 ;  /* 0x0000181e01001387 */ /* 0x0005e20000100a00 */
[----:B------:R-:W-:-:S03]  /*1070*/  ISETP.GE.U32.AND P1, PT, R2, 0x120, PT ;  /* 0x000001200200780c */ /* 0x000fc60003f26070 */
[----:B----4-:R2:W-:Y:S10]  /*1080*/  @P2 STL.64 [R1], R24 ;  /* 0x0000001801002387 */ /* 0x0105f40000100a00 */
[----:B------:R-:W4:Y:S01]  /*1090*/  @P1 LDC.64 R10, c[0x0][0x3d0] ;  /* 0x0000f400ff0a1b82 */ /* 0x000f220000000a00 */
[----:B------:R2:W-:Y:S01]  /*10a0*/  @P2 STL.64 [R1+0x8], R26 ;  /* 0x0000081a01002387 */ /* 0x0005e20000100a00 */
[----:B------:R-:W-:-:S13]  /*10b0*/  ISETP.GE.U32.AND P2, PT, R2, 0x140, PT ;  /* 0x000001400200780c */ /* 0x000fda0003f46070 */
[----:B------:R-:W0:Y:S01]  /*10c0*/  @P2 LDC.64 R12, c[0x0][0x3d0] ;  /* 0x0000f400ff0c2b82 */ /* 0x000e220000000a00 */
[C---:B---3--:R-:W-:Y:S01]  /*10d0*/  @P0 IMAD.WIDE.U32 R8, R0.reuse, 0x10, R8 ;  /* 0x0000001000080825 */ /* 0x048fe200078e0008 */
[----:B------:R-:W-:-:S04]  /*10e0*/  @P0 IADD3 R0, PT, PT, R0, 0x20, RZ ;  /* 0x0000002000000810 */ /* 0x000fc80007ffe0ff */
[----:B------:R3:W5:Y:S01]  /*10f0*/  @P0 LDG.E.128 R236, desc[UR6][R8.64] ;  /* 0x0000000608ec0981 */ /* 0x000762000c1e1d00 */
[----:B------:R-:W-:Y:S01]  /*1100*/  ISETP.GE.U32.AND P0, PT, R2, 0x1c0, PT ;  /* 0x000001c00200780c */ /* 0x000fe20003f06070 */
[C---:B----4-:R-:W-:Y:S01]  /*1110*/  @P1 IMAD.WIDE.U32 R10, R0.reuse, 0x10, R10 ;  /* 0x00000010000a1825 */ /* 0x050fe200078e000a */
[----:B------:R-:W-:-:S04]  /*1120*/  @P1 IADD3 R0, PT, PT, R0, 0x20, RZ ;  /* 0x0000002000001810 */ /* 0x000fc80007ffe0ff */
[----:B------:R4:W5:Y:S01]  /*1130*/  @P1 LDG.E.128 R232, desc[UR6][R10.64] ;  /* 0x000000060ae81981 */ /* 0x000962000c1e1d00 */
[----:B------:R-:W-:-:S06]  /*1140*/  ISETP.GE.U32.AND P1, PT, R2, 0x1e0, PT ;  /* 0x000001e00200780c */ /* 0x000fcc0003f26070 */
[----:B---3--:R-:W3:Y:S01]  /*1150*/  @P0 LDC.64 R8, c[0x0][0x3d0] ;  /* 0x0000f400ff080b82 */ /* 0x008ee20000000a00 */
[C---:B0-----:R-:W-:Y:S01]  /*1160*/  @P2 IMAD.WIDE.U32 R12, R0.reuse, 0x10, R12 ;  /* 0x00000010000c2825 */ /* 0x041fe200078e000c */
[----:B------:R-:W-:-:S06]  /*1170*/  @P2 IADD3 R0, PT, PT, R0, 0x20, RZ ;  /* 0x0000002000002810 */ /* 0x000fcc0007ffe0ff */
[----:B----4-:R-:W0:Y:S01]  /*1180*/  @P1 LDC.64 R10, c[0x0][0x3d0] ;  /* 0x0000f400ff0a1b82 */ /* 0x010e220000000a00 */
[----:B------:R4:W5:Y:S01]  /*1190*/  @P2 LDG.E.128 R228, desc[UR6][R12.64] ;  /* 0x000000060ce42981 */ /* 0x000962000c1e1d00 */
[C---:B------:R-:W-:Y:S01]  /*11a0*/  @P3 IMAD.WIDE.U32 R18, R0.reuse, 0x10, R18 ;  /* 0x0000001000123825 */ /* 0x040fe200078e0012 */
[----:B------:R-:W-:Y:S02]  /*11b0*/  @P3 IADD3 R0, PT, PT, R0, 0x20, RZ ;  /* 0x0000002000003810 */ /* 0x000fe40007ffe0ff */
[----:B------:R-:W-:Y:S02]  /*11c0*/  ISETP.GE.U32.AND P2, PT, R2, 0x200, PT ;  /* 0x000002000200780c */ /* 0x000fe40003f46070 */
[----:B------:R-:W5:Y:S01]  /*11d0*/  @P3 LDG.E.128 R224, desc[UR6][R18.64] ;  /* 0x0000000612e03981 */ /* 0x000f62000c1e1d00 */
[C---:B------:R-:W-:Y:S01]  /*11e0*/  @P4 IMAD.WIDE.U32 R4, R0.reuse, 0x10, R4 ;  /* 0x0000001000044825 */ /* 0x040fe200078e0004 */
[----:B------:R-:W-:Y:S02]  /*11f0*/  @P4 IADD3 R0, PT, PT, R0, 0x20, RZ ;  /* 0x0000002000004810 */ /* 0x000fe40007ffe0ff */
[----:B------:R-:W-:-:S02]  /*1200*/  ISETP.GE.U32.AND P3, PT, R2, 0x220, PT ;  /* 0x000002200200780c */ /* 0x000fc40003f66070 */
[----:B------:R2:W5:Y:S01]  /*1210*/  @P4 LDG.E.128 R220, desc[UR6][R4.64] ;  /* 0x0000000604dc4981 */ /* 0x000562000c1e1d00 */
[C---:B-1----:R-:W-:Y:S01]  /*1220*/  @P6 IMAD.WIDE.U32 R14, R0.reuse, 0x10, R14 ;  /* 0x00000010000e6825 */ /* 0x042fe200078e000e */
[----:B------:R-:W-:-:S03]  /*1230*/  @P6 IADD3 R0, PT, PT, R0, 0x20, RZ ;  /* 0x0000002000006810 */ /* 0x000fc60007ffe0ff */
[----:B----4-:R-:W1:Y:S01]  /*1240*/  @P2 LDC.64 R12, c[0x0][0x3d0] ;  /* 0x0000f400ff0c2b82 */ /* 0x010e620000000a00 */
[----:B------:R4:W5:Y:S01]  /*1250*/  @P6 LDG.E.128 R216, desc[UR6][R14.64] ;  /* 0x000000060ed86981 */ /* 0x000962000c1e1d00 */
[----:B------:R-:W-:Y:S01]  /*1260*/  ISETP.GE.U32.AND P6, PT, R2, 0x240, PT ;  /* 0x000002400200780c */ /* 0x000fe20003fc6070 */
[----:B---3--:R-:W-:Y:S01]  /*1270*/  @P0 IMAD.WIDE.U32 R8, R0, 0x10, R8 ;  /* 0x0000001000080825 */ /* 0x008fe200078e0008 */
[----:B------:R-:W-:-:S04]  /*1280*/  ISETP.GE.U32.AND P4, PT, R2, 0x260, PT ;  /* 0x000002600200780c */ /* 0x000fc80003f86070 */
[----:B------:R-:W3:Y:S01]  /*1290*/  @P3 LDC.64 R16, c[0x0][0x3d0] ;  /* 0x0000f400ff103b82 */ /* 0x000ee20000000a00 */
[----:B------:R3:W5:Y:S01]  /*12a0*/  @P0 LDG.E.128 R212, desc[UR6][R8.64] ;  /* 0x0000000608d40981 */ /* 0x000762000c1e1d00 */
[----:B------:R-:W-:Y:S02]  /*12b0*/  @P0 IADD3 R0, PT, PT, R0, 0x20, RZ ;  /* 0x0000002000000810 */ /* 0x000fe40007ffe0ff */
[----:B------:R-:W-:-:S04]  /*12c0*/  ISETP.GE.U32.AND P0, PT, R2, 0x280, PT ;  /* 0x000002800200780c */ /* 0x000fc80003f06070 */
[----:B--2---:R-:W2:Y:S01]  /*12d0*/  @P6 LDC.64 R4, c[0x0][0x3d0] ;  /* 0x0000f400ff046b82 */ /* 0x004ea20000000a00 */
[C---:B0-----:R-:W-:Y:S01]  /*12e0*/  @P1 IMAD.WIDE.U32 R10, R0.reuse, 0x10, R10 ;  /* 0x00000010000a1825 */ /* 0x041fe200078e000a */
[----:B------:R-:W-:-:S04]  /*12f0*/  @P1 IADD3 R0, PT, PT, R0, 0x20, RZ ;  /* 0x0000002000001810 */ /* 0x000fc80007ffe0ff */
[----:B------:R0:W5:Y:S02]  /*1300*/  @P1 LDG.E.128 R208, desc[UR6][R10.64] ;  /* 0x000000060ad01981 */ /* 0x000164000c1e1d00 */
[----:B----4-:R-:W4:Y:S01]  /*1310*/  @P4 LDC.64 R14, c[0x0][0x3d0] ;  /* 0x0000f400ff0e4b82 */ /* 0x010f220000000a00 */
[C---:B-1----:R-:W-:Y:S01]  /*1320*/  @P2 IMAD.WIDE.U32 R12, R0.reuse, 0x10, R12 ;  /* 0x00000010000c2825 */ /* 0x042fe200078e000c */
[----:B------:R-:W-:-:S04]  /*1330*/  @P2 IADD3 R0, PT, PT, R0, 0x20, RZ ;  /* 0x0000002000002810 */ /* 0x000fc80007ffe0ff */
[----:B------:R0:W5:Y:S02]  /*1340*/  @P2 LDG.E.128 R204, desc[UR6][R12.64] ;  /* 0x000000060ccc2981 */ /* 0x000164000c1e1d00 */
[----:B------:R-:W1:Y:S01]  /*1350*/  @P0 LDC.64 R18, c[0x0][0x3d0] ;  /* 0x0000f400ff120b82 */ /* 0x000e620000000a00 */
[C---:B---3--:R-:W-:Y:S01]  /*1360*/  @P3 IMAD.WIDE.U32 R16, R0.reuse, 0x10, R16 ;  /* 0x0000001000103825 */ /* 0x048fe200078e0010 */
[----:B------:R-:W-:-:S04]  /*1370*/  @P3 IADD3 R0, PT, PT, R0, 0x20, RZ ;  /* 0x0000002000003810 */ /* 0x000fc80007ffe0ff */
[----:B------:R0:W5:Y:S01]  /*1380*/  @P3 LDG.E.128 R200, desc[UR6][R16.64] ;  /* 0x0000000610c83981 */ /* 0x000162000c1e1d00 */
[C---:B--2---:R-:W-:Y:S01]  /*1390*/  @P6 IMAD.WIDE.U32 R8, R0.reuse, 0x10, R4 ;  /* 0x0000001000086825 */ /* 0x044fe200078e0004 */
[----:B------:R-:W-:-:S04]  /*13a0*/  @P6 IADD3 R0, PT, PT, R0, 0x20, RZ ;  /* 0x0000002000006810 */ /* 0x000fc80007ffe0ff */
[----:B------:R0:W5:Y:S01]  /*13b0*/  @P6 LDG.E.128 R196, desc[UR6][R8.64] ;  /* 0x0000000608c46981 */ /* 0x000162000c1e1d00 */
[C---:B----4-:R-:W-:Y:S01]  /*13c0*/  @P4 IMAD.WIDE.U32 R14, R0.reuse, 0x10, R14 ;  /* 0x00000010000e4825 */ /* 0x050fe200078e000e */
[----:B------:R-:W-:-:S04]  /*13d0*/  @P4 IADD3 R0, PT, PT, R0, 0x20, RZ ;  /* 0x0000002000004810 */ /* 0x000fc80007ffe0ff */
[----:B------:R0:W5:Y:S01]  /*13e0*/  @P4 LDG.E.128 R192, desc[UR6][R14.64] ;  /* 0x000000060ec04981 */ /* 0x000162000c1e1d00 */
[----:B-1----:R-:W-:-:S05]  /*13f0*/  @P0 IMAD.WIDE.U32 R4, R0, 0x10, R18 ;  /* 0x0000001000040825 */ /* 0x002fca00078e0012 */
[----:B------:R0:W5:Y:S04]  /*1400*/  @P0 LDG.E.128 R108, desc[UR6][R4.64] ;  /* 0x00000006046c0981 */ /* 0x000168000c1e1d00 */
[----:B------:R0:W-:Y:S04]  /*1410*/  @P5 STL.64 [R1+0x30], R20 ;  /* 0x0000301401005387 */ /* 0x0001e80000100a00 */
[----:B------:R0:W-:Y:S01]  /*1420*/  @P5 STL.64 [R1+0x38], R22 ;  /* 0x0000381601005387 */ /* 0x0001e20000100a00 */
        /* <DEDUP_REMOVED lines=38> */
[----:B------:R-:W-:Y:S02]  /*1690*/  @P0 CS2R R106, SRZ ;  /* 0x00000000006a0805 */ /* 0x000fe4000001ff00 */
[----:B0-----:R-:W-:-:S07]  /*16a0*/  @P0 CS2R R104, SRZ ;  /* 0x0000000000680805 */ /* 0x001fce000001ff00 */
.L_x_48961:
[----:B------:R-:W-:Y:S05]  /*16b0*/  BSYNC.RECONVERGENT B0 ;  /* 0x0000000000007941 */ /* 0x000fea0003800200 */
.L_x_48959:
[----:B------:R-:W0:Y:S02]  /*16c0*/  LDCU UR4, c[0x0][0x384] ;  /* 0x00007080ff0477ac */ /* 0x000e240008000800 */
[----:B0-----:R-:W-:-:S13]  /*16d0*/  ISETP.GE.AND P0, PT, R101, UR4, PT ;  /* 0x0000000465007c0c */ /* 0x001fda000bf06270 */
[----:B------:R-:W-:Y:S05]  /*16e0*/  @P0 EXIT ;  /* 0x000000000000094d */ /* 0x000fea0003800000 */
[----:B------:R-:W0:Y:S01]  /*16f0*/  LDC.64 R4, c[0x0][0x398] ;  /* 0x0000e600ff047b82 */ /* 0x000e220000000a00 */
[----:B------:R-:W0:Y:S01]  /*1700*/  LDCU.64 UR4, c[0x0][0x3a0] ;  /* 0x00007400ff0477ac */ /* 0x000e220008000a00 */
[----:B------:R-:W2:Y:S01]  /*1710*/  LDCU UR10, c[0x0][0x388] ;  /* 0x00007100ff0a77ac */ /* 0x000ea20008000800 */
[----:B------:R-:W3:Y:S01]  /*1720*/  LDCU.U8 UR8, c[0x0][0x410] ;  /* 0x00008200ff0877ac */ /* 0x000ee20008000000 */
[----:B------:R-:W4:Y:S01]  /*1730*/  LDCU UR9, c[0x0][0x448] ;  /* 0x00008900ff0977ac */ /* 0x000f220008000800 */
[----:B------:R-:W0:Y:S01]  /*1740*/  LDCU.64 UR12, c[0x0][0x398] ;  /* 0x00007300ff0c77ac */ /* 0x000e220008000a00 */
[----:B------:R-:W0:Y:S02]  /*1750*/  LDCU.64 UR14, c[0x0][0x3a0] ;  /* 0x00007400ff0e77ac */ /* 0x000e240008000a00 */
[----:B0-----:R-:W-:-:S04]  /*1760*/  LOP3.LUT P4, RZ, R4, UR4, RZ, 0xfc, !PT ;  /* 0x0000000404ff7c12 */ /* 0x001fc8000f88fcff */
[----:B--234-:R-:W-:-:S13]  /*1770*/  LOP3.LUT P4, RZ, R5, UR5, RZ, 0xfc, P4 ;  /* 0x0000000505ff7c12 */ /* 0x01cfda000a08fcff */
.L_x_49084:
        /* <DEDUP_REMOVED lines=35> */
.L_x_48965:
        /* <DEDUP_REMOVED lines=9> */
.L_x_48964:
        /* <DEDUP_REMOVED lines=12> */
.L_x_48966:
[----:B------:R-:W0:Y:S01]  /*1b00*/  @P4 LDC.64 R72, c[0x0][0x3a8] ;  /* 0x0000ea00ff484b82 */ /* 0x000e220000000a00 */
[C---:B------:R-:W-:Y:S01]  /*1b10*/  IADD3 R102, PT, PT, R100.reuse, 0x20, RZ ;  /* 0x0000002064667810 */ /* 0x040fe20007ffe0ff */
[----:B0-----:R-:W-:-:S05]  /*1b20*/  @P4 IMAD.WIDE.U32 R72, R100, 0x10, R72 ;  /* 0x0000001064484825 */ /* 0x001fca00078e0048 */
[----:B------:R0:W-:Y:S02]  /*1b30*/  @P4 STG.E.128 desc[UR6][R72.64], R60 ;  /* 0x0000003c48004986 */ /* 0x0001e4000c101d06 */
.L_x_48963:
[----:B------:R-:W-:Y:S05]  /*1b40*/  BSYNC.RECONVERGENT B0 ;  /* 0x0000000000007941 */ /* 0x000fea0003800200 */
.L_x_48962:
        /* <DEDUP_REMOVED lines=36> */
.L_x_48969:
        /* <DEDUP_REMOVED lines=23> */
.L_x_48970:
[----:B------:R-:W0:Y:S02]  /*1f00*/  @P4 LDC.64 R72, c[0x0][0x3a8] ;  /* 0x0000ea00ff484b82 */ /* 0x000e240000000a00 */
[C---:B0-----:R-:W-:Y:S01]  /*1f10*/  @P4 IMAD.WIDE.U32 R72, R102.reuse, 0x10, R72 ;  /* 0x0000001066484825 */ /* 0x041fe200078e0048 */
[----:B------:R-:W-:-:S04]  /*1f20*/  IADD3 R102, PT, PT, R102, 0x20, RZ ;  /* 0x0000002066667810 */ /* 0x000fc80007ffe0ff */
[----:B------:R2:W-:Y:S03]  /*1f30*/  @P4 STG.E.128 desc[UR6][R72.64], R60 ;  /* 0x0000003c48004986 */ /* 0x0005e6000c101d06 */
.L_x_48968:
[----:B------:R-:W-:Y:S05]  /*1f40*/  BSYNC.RECONVERGENT B0 ;  /* 0x0000000000007941 */ /* 0x000fea0003800200 */
.L_x_48967:
        /* <DEDUP_REMOVED lines=17> */
[----:B0-2---:R0:W5:Y:S01]  /*2060*/  LDG.E.128 R72, desc[UR6][R8.64] ;  /* 0x0000000608487981 */ /* 0x005162000c1e1d00 */
        /* <DEDUP_REMOVED lines=18> */
.L_x_48973:
        /* <DEDUP_REMOVED lines=23> */
.L_x_48974:
[----:B------:R-:W0:Y:S02]  /*2300*/  @P4 LDC.64 R72, c[0x0][0x3a8] ;  /* 0x0000ea00ff484b82 */ /* 0x000e240000000a00 */
[C---:B0-----:R-:W-:Y:S01]  /*2310*/  @P4 IMAD.WIDE.U32 R72, R102.reuse, 0x10, R72 ;  /* 0x0000001066484825 */ /* 0x041fe200078e0048 */
[----:B------:R-:W-:-:S04]  /*2320*/  IADD3 R102, PT, PT, R102, 0x20, RZ ;  /* 0x0000002066667810 */ /* 0x000fc80007ffe0ff */
[----:B------:R3:W-:Y:S03]  /*2330*/  @P4 STG.E.128 desc[UR6][R72.64], R60 ;  /* 0x0000003c48004986 */ /* 0x0007e6000c101d06 */
.L_x_48972:
[----:B------:R-:W-:Y:S05]  /*2340*/  BSYNC.RECONVERGENT B0 ;  /* 0x0000000000007941 */ /* 0x000fea0003800200 */
.L_x_48971:
        /* <DEDUP_REMOVED lines=17> */
[----:B--23--:R0:W5:Y:S01]  /*2460*/  LDG.E.128 R72, desc[UR6][R12.64] ;  /* 0x000000060c487981 */ /* 0x00c162000c1e1d00 */
        /* <DEDUP_REMOVED lines=18> */
.L_x_48977:
        /* <DEDUP_REMOVED lines=23> */
.L_x_48978:
[----:B------:R-:W0:Y:S02]  /*2700*/  @P4 LDC.64 R72, c[0x0][0x3a8] ;  /* 0x0000ea00ff484b82 */ /* 0x000e240000000a00 */
[C---:B0-----:R-:W-:Y:S01]  /*2710*/  @P4 IMAD.WIDE.U32 R72, R102.reuse, 0x10, R72 ;  /* 0x0000001066484825 */ /* 0x041fe200078e0048 */
[----:B------:R-:W-:-:S04]  /*2720*/  IADD3 R102, PT, PT, R102, 0x20, RZ ;  /* 0x0000002066667810 */ /* 0x000fc80007ffe0ff */
[----:B------:R4:W-:Y:S03]  /*2730*/  @P4 STG.E.128 desc[UR6][R72.64], R60 ;  /* 0x0000003c48004986 */ /* 0x0009e6000c101d06 */
.L_x_48976:
[----:B------:R-:W-:Y:S05]  /*2740*/  BSYNC.RECONVERGENT B0 ;  /* 0x0000000000007941 */ /* 0x000fea0003800200 */
.L_x_48975:
        /* <DEDUP_REMOVED lines=16> */
[----:B-1----:R-:W-:-:S05]  /*2850*/  IMAD.WIDE.U32 R16, R102, 0x10, R18 ;  /* 0x0000001066107825 */ /* 0x002fca00078e0012 */
[----:B--234-:R0:W5:Y:S01]  /*2860*/  LDG.E.128 R72, desc[UR6][R16.64] ;  /* 0x0000000610487981 */ /* 0x01c162000c1e1d00 */
        /* <DEDUP_REMOVED lines=18> */
.L_x_48981:
        /* <DEDUP_REMOVED lines=23> */
.L_x_48982:
[----:B------:R-:W0:Y:S02]  /*2b00*/  @P4 LDC.64 R72, c[0x0][0x3a8] ;  /* 0x0000ea00ff484b82 */ /* 0x000e240000000a00 */
[C---:B0-----:R-:W-:Y:S01]  /*2b10*/  @P4 IMAD.WIDE.U32 R72, R102.reuse, 0x10, R72 ;  /* 0x0000001066484825 */ /* 0x041fe200078e0048 */
[----:B------:R-:W-:-:S04]  /*2b20*/  IADD3 R102, PT, PT, R102, 0x20, RZ ;  /* 0x0000002066667810 */ /* 0x000fc80007ffe0ff */
[----:B------:R0:W-:Y:S03]  /*2b30*/  @P4 STG.E.128 desc[UR6][R72.64], R60 ;  /* 0x0000003c48004986 */ /* 0x0001e6000c101d06 */
.L_x_48980:
[----:B------:R-:W-:Y:S05]  /*2b40*/  BSYNC.RECONVERGENT B0 ;  /* 0x0000000000007941 */ /* 0x000fea0003800200 */
.L_x_48979:
[----:B------:R-:W-:Y:S01]  /*2b50*/  ISETP.GE.U32.AND P0, PT, R2, 0xc0, PT ;  /* 0x000000c00200780c */ /* 0x000fe20003f06070 */
[----:B------:R-:W-:Y:S01]  /*2b60*/  BSSY.RECONVERGENT B0, `(.L_x_48983) ;  /* 0x000003e000007945 */ /* 0x000fe20003800200 */
[----:B------:R-:W-:-:S11]  /*2b70*/  LOP3.LUT R7, R7, 0xfeffffff, RZ, 0xc0, !PT ;  /* 0xfeffffff07077812 */ /* 0x000fd600078ec0ff */
[----:B------:R-:W-:Y:S01]  /*2b80*/  @P0 LOP3.LUT R7, R7, 0x1000000, RZ, 0xfc, !PT ;  /* 0x0100000007070812 */ /* 0x000fe200078efcff */
[----:B------:R-:W-:Y:S06]  /*2b90*/  @!P0 BRA `(.L_x_48984) ;  /* 0x0000000000e88947 */ /* 0x000fec0003800000 */
[----:B------:R-:W-:Y:S01]  /*2ba0*/  ISETP.NE.U32.AND P0, PT, RZ, UR12, PT ;  /* 0x0000000cff007c0c */ /* 0x000fe2000bf05070 */
[----:B-1----:R-:W1:Y:S03]  /*2bb0*/  LDC.64 R22, c[0x0][0x390] ;  /* 0x0000e400ff167b82 */ /* 0x002e660000000a00 */
        /* <DEDUP_REMOVED lines=29> */
.L_x_48985:
        /* <DEDUP_REMOVED lines=23> */
.L_x_48986:
[----:B------:R-:W0:Y:S02]  /*2f00*/  @P4 LDC.64 R72, c[0x0][0x3a8] ;  /* 0x0000ea00ff484b82 */ /* 0x000e240000000a00 */
[C---:B0-----:R-:W-:Y:S01]  /*2f10*/  @P4 IMAD.WIDE.U32 R72, R102.reuse, 0x10, R72 ;  /* 0x0000001066484825 */ /* 0x041fe200078e0048 */
[----:B------:R-:W-:-:S04]  /*2f20*/  IADD3 R102, PT, PT, R102, 0x20, RZ ;  /* 0x0000002066667810 */ /* 0x000fc80007ffe0ff */
[----:B------:R0:W-:Y:S03]  /*2f30*/  @P4 STG.E.128 desc[UR6][R72.64], R60 ;  /* 0x0000003c48004986 */ /* 0x0001e6000c101d06 */
.L_x_48984:
[----:B------:R-:W-:Y:S05]  /*2f40*/  BSYNC.RECONVERGENT B0 ;  /* 0x0000000000007941 */ /* 0x000fea0003800200 */
.L_x_48983:
[----:B------:R-:W-:Y:S01]  /*2f50*/  ISETP.GE.U32.AND P0, PT, R2, 0xe0, PT ;  /* 0x000000e00200780c */ /* 0x000fe20003f06070 */
[----:B------:R-:W-:Y:S01]  /*2f60*/  BSSY.RECONVERGENT B0, `(.L_x_48987) ;  /* 0x000003e000007945 */ /* 0x000fe20003800200 */
[----:B-1----:R-:W-:-:S11]  /*2f70*/  LOP3.LUT R28, R28, 0xfffffffb, RZ, 0xc0, !PT ;  /* 0xfffffffb1c1c7812 */ /* 0x002fd600078ec0ff */
[----:B------:R-:W-:Y:S01]  /*2f80*/  @P0 LOP3.LUT R28, R28, 0x4, RZ, 0xfc, !PT ;  /* 0x000000041c1c0812 */ /* 0x000fe200078efcff */
[----:B------:R-:W-:Y:S06]  /*2f90*/  @!P0 BRA `(.L_x_48988) ;  /* 0x0000000000e88947 */ /* 0x000fec0003800000 */
[----:B------:R-:W-:-:S04]  /*2fa0*/  ISETP.NE.U32.AND P0, PT, RZ, UR12, PT ;  /* 0x0000000cff007c0c */ /* 0x000fc8000bf05070 */
        /* <DEDUP_REMOVED lines=9> */
[----:B-1----:R-:W1:Y:S02]  /*3040*/  LDC.64 R24, c[0x0][0x390] ;  /* 0x0000e400ff187b82 */ /* 0x002e640000000a00 */
[----:B-1----:R-:W-:-:S05]  /*3050*/  IMAD.WIDE.U32 R24, R102, 0x10, R24 ;  /* 0x0000001066187825 */ /* 0x002fca00078e0018 */
[----:B0-234-:R0:W5:Y:S01]  /*3060*/  LDG.E.128 R72, desc[UR6][R24.64] ;  /* 0x0000000618487981 */ /* 0x01d162000c1e1d00 */
        /* <DEDUP_REMOVED lines=18> */
.L_x_48989:
        /* <DEDUP_REMOVED lines=23> */
.L_x_48990:
[----:B------:R-:W0:Y:S02]  /*3300*/  @P4 LDC.64 R72, c[0x0][0x3a8] ;  /* 0x0000ea00ff484b82 */ /* 0x000e240000000a00 */
[C---:B0-----:R-:W-:Y:S01]  /*3310*/  @P4 IMAD.WIDE.U32 R72, R102.reuse, 0x10, R72 ;  /* 0x0000001066484825 */ /* 0x041fe200078e0048 */
[----:B------:R-:W-:-:S04]  /*3320*/  IADD3 R102, PT, PT, R102, 0x20, RZ ;  /* 0x0000002066667810 */ /* 0x000fc80007ffe0ff */
[----:B------:R1:W-:Y:S03]  /*3330*/  @P4 STG.E.128 desc[UR6][R72.64], R60 ;  /* 0x0000003c48004986 */ /* 0x0003e6000c101d06 */
.L_x_48988:
[----:B------:R-:W-:Y:S05]  /*3340*/  BSYNC.RECONVERGENT B0 ;  /* 0x0000000000007941 */ /* 0x000fea0003800200 */
.L_x_48987:
        /* <DEDUP_REMOVED lines=36> */
.L_x_48993:
        /* <DEDUP_REMOVED lines=23> */
.L_x_48994:
[----:B------:R-:W0:Y:S02]  /*3700*/  @P4 LDC.64 R72, c[0x0][0x3a8] ;  /* 0x0000ea00ff484b82 */ /* 0x000e240000000a00 */
[C---:B0-----:R-:W-:Y:S01]  /*3710*/  @P4 IMAD.WIDE.U32 R72, R102.reuse, 0x10, R72 ;  /* 0x0000001066484825 */ /* 0x041fe200078e0048 */
[----:B------:R-:W-:-:S04]  /*3720*/  IADD3 R102, PT, PT, R102, 0x20, RZ ;  /* 0x0000002066667810 */ /* 0x000fc80007ffe0ff */
[----:B------:R0:W-:Y:S03]  /*3730*/  @P4 STG.E.128 desc[UR6][R72.64], R60 ;  /* 0x0000003c48004986 */ /* 0x0001e6000c101d06 */
.L_x_48992:
[----:B------:R-:W-:Y:S05]  /*3740*/  BSYNC.RECONVERGENT B0 ;  /* 0x0000000000007941 */ /* 0x000fea0003800200 */
.L_x_48991:
        /* <DEDUP_REMOVED lines=36> */
.L_x_48997:
        /* <DEDUP_REMOVED lines=23> */
.L_x_48998:
[----:B------:R-:W0:Y:S02]  /*3b00*/  @P4 LDC.64 R72, c[0x0][0x3a8] ;  /* 0x0000ea00ff484b82 */ /* 0x000e240000000a00 */
[C---:B0-----:R-:W-:Y:S01]  /*3b10*/  @P4 IMAD.WIDE.U32 R72, R102.reuse, 0x10, R72 ;  /* 0x0000001066484825 */ /* 0x041fe200078e0048 */
[----:B------:R-:W-:-:S04]  /*3b20*/  IADD3 R102, PT, PT, R102, 0x20, RZ ;  /* 0x0000002066667810 */ /* 0x000fc80007ffe0ff */
[----:B------:R0:W-:Y:S03]  /*3b30*/  @P4 STG.E.128 desc[UR6][R72.64], R60 ;  /* 0x0000003c48004986 */ /* 0x0001e6000c101d06 */
.L_x_48996:
[----:B------:R-:W-:Y:S05]  /*3b40*/  BSYNC.RECONVERGENT B0 ;  /* 0x0000000000007941 */ /* 0x000fea0003800200 */
.L_x_48995:
        /* <DEDUP_REMOVED lines=36> */
.L_x_49001:
        /* <DEDUP_REMOVED lines=23> */
.L_x_49002:
[----:B------:R-:W0:Y:S02]  /*3f00*/  @P4 LDC.64 R72, c[0x0][0x3a8] ;  /* 0x0000ea00ff484b82 */ /* 0x000e240000000a00 */
[C---:B0-----:R-:W-:Y:S01]  /*3f10*/  @P4 IMAD.WIDE.U32 R72, R102.reuse, 0x10, R72 ;  /* 0x0000001066484825 */ /* 0x041fe200078e0048 */
[----:B------:R-:W-:-:S04]  /*3f20*/  IADD3 R102, PT, PT, R102, 0x20, RZ ;  /* 0x0000002066667810 */ /* 0x000fc80007ffe0ff */
[----:B------:R0:W-:Y:S03]  /*3f30*/  @P4 STG.E.128 desc[UR6][R72.64], R60 ;  /* 0x0000003c48004986 */ /* 0x0001e6000c101d06 */
.L_x_49000:
[----:B------:R-:W-:Y:S05]  /*3f40*/  BSYNC.RECONVERGENT B0 ;  /* 0x0000000000007941 */ /* 0x000fea0003800200 */
.L_x_48999:
        /* <DEDUP_REMOVED lines=36> */
.L_x_49005:
        /* <DEDUP_REMOVED lines=23> */
.L_x_49006:
[----:B------:R-:W0:Y:S02]  /*4300*/  @P4 LDC.64 R72, c[0x0][0x3a8] ;  /* 0x0000ea00ff484b82 */ /* 0x000e240000000a00 */
[C---:B0-----:R-:W-:Y:S01]  /*4310*/  @P4 IMAD.WIDE.U32 R72, R102.reuse, 0x10, R72 ;  /* 0x0000001066484825 */ /* 0x041fe200078e0048 */
[----:B------:R-:W-:-:S04]  /*4320*/  IADD3 R102, PT, PT, R102, 0x20, RZ ;  /* 0x0000002066667810 */ /* 0x000fc80007ffe0ff */
[----:B------:R0:W-:Y:S03]  /*4330*/  @P4 STG.E.128 desc[UR6][R72.64], R60 ;  /* 0x0000003c48004986 */ /* 0x0001e6000c101d06 */
.L_x_49004:
[----:B------:R-:W-:Y:S05]  /*4340*/  BSYNC.RECONVERGENT B0 ;  /* 0x0000000000007941 */ /* 0x000fea0003800200 */
.L_x_49003:
        /* <DEDUP_REMOVED lines=36> */
.L_x_49009:
        /* <DEDUP_REMOVED lines=23> */
.L_x_49010:
[----:B------:R-:W0:Y:S02]  /*4700*/  @P4 LDC.64 R72, c[0x0][0x3a8] ;  /* 0x0000ea00ff484b82 */ /* 0x000e240000000a00 */
[C---:B0-----:R-:W-:Y:S01]  /*4710*/  @P4 IMAD.WIDE.U32 R72, R102.reuse, 0x10, R72 ;  /* 0x0000001066484825 */ /* 0x041fe200078e0048 */
[----:B------:R-:W-:-:S04]  /*4720*/  IADD3 R102, PT, PT, R102, 0x20, RZ ;  /* 0x0000002066667810 */ /* 0x000fc80007ffe0ff */
[----:B------:R0:W-:Y:S03]  /*4730*/  @P4 STG.E.128 desc[UR6][R72.64], R60 ;  /* 0x0000003c48004986 */ /* 0x0001e6000c101d06 */
.L_x_49008:
[----:B------:R-:W-:Y:S05]  /*4740*/  BSYNC.RECONVERGENT B0 ;  /* 0x0000000000007941 */ /* 0x000fea0003800200 */
.L_x_49007:
        /* <DEDUP_REMOVED lines=36> */
.L_x_49013:
        /* <DEDUP_REMOVED lines=23> */
.L_x_49014:
[----:B------:R-:W0:Y:S02]  /*4b00*/  @P4 LDC.64 R72, c[0x0][0x3a8] ;  /* 0x0000ea00ff484b82 */ /* 0x000e240000000a00 */
[C---:B0-----:R-:W-:Y:S01]  /*4b10*/  @P4 IMAD.WIDE.U32 R72, R102.reuse, 0x10, R72 ;  /* 0x0000001066484825 */ /* 0x041fe200078e0048 */
[----:B------:R-:W-:-:S04]  /*4b20*/  IADD3 R102, PT, PT, R102, 0x20, RZ ;  /* 0x0000002066667810 */ /* 0x000fc80007ffe0ff */
[----:B------:R0:W-:Y:S03]  /*4b30*/  @P4 STG.E.128 desc[UR6][R72.64], R60 ;  /* 0x0000003c48004986 */ /* 0x0001e6000c101d06 */
.L_x_49012:
[----:B------:R-:W-:Y:S05]  /*4b40*/  BSYNC.RECONVERGENT B0 ;  /* 0x0000000000007941 */ /* 0x000fea0003800200 */
.L_x_49011:
        /* <DEDUP_REMOVED lines=36> */
.L_x_49017:
        /* <DEDUP_REMOVED lines=23> */
.L_x_49018:
[----:B------:R-:W0:Y:S02]  /*4f00*/  @P4 LDC.64 R72, c[0x0][0x3a8] ;  /* 0x0000ea00ff484b82 */ /* 0x000e240000000a00 */
[C---:B0-----:R-:W-:Y:S01]  /*4f10*/  @P4 IMAD.WIDE.U32 R72, R102.reuse, 0x10, R72 ;  /* 0x0000001066484825 */ /* 0x041fe200078e0048 */
[----:B------:R-:W-:-:S04]  /*4f20*/  IADD3 R102, PT, PT, R102, 0x20, RZ ;  /* 0x0000002066667810 */ /* 0x000fc80007ffe0ff */
[----:B------:R0:W-:Y:S03]  /*4f30*/  @P4 STG.E.128 desc[UR6][R72.64], R60 ;  /* 0x0000003c48004986 */ /* 0x0001e6000c101d06 */
.L_x_49016:
[----:B------:R-:W-:Y:S05]  /*4f40*/  BSYNC.RECONVERGENT B0 ;  /* 0x0000000000007941 */ /* 0x000fea0003800200 */
.L_x_49015:
        /* <DEDUP_REMOVED lines=36> */
.L_x_49021:
        /* <DEDUP_REMOVED lines=23> */
.L_x_49022:
[----:B------:R-:W0:Y:S02]  /*5300*/  @P4 LDC.64 R72, c[0x0][0x3a8] ;  /* 0x0000ea00ff484b82 */ /* 0x000e240000000a00 */
[C---:B0-----:R-:W-:Y:S01]  /*5310*/  @P4 IMAD.WIDE.U32 R72, R102.reuse, 0x10, R72 ;  /* 0x0000001066484825 */ /* 0x041fe200078e0048 */
[----:B------:R-:W-:-:S04]  /*5320*/  IADD3 R102, PT, PT, R102, 0x20, RZ ;  /* 0x0000002066667810 */ /* 0x000fc80007ffe0ff */
[----:B------:R0:W-:Y:S03]  /*5330*/  @P4 STG.E.128 desc[UR6][R72.64], R60 ;  /* 0x0000003c48004986 */ /* 0x0001e6000c101d06 */
.L_x_49020:
[----:B------:R-:W-:Y:S05]  /*5340*/  BSYNC.RECONVERGENT B0 ;  /* 0x0000000000007941 */ /* 0x000fea0003800200 */
.L_x_49019:
        /* <DEDUP_REMOVED lines=36> */
.L_x_49025:
        /* <DEDUP_REMOVED lines=23> */
.L_x_49026:
[----:B------:R-:W0:Y:S02]  /*5700*/  @P4 LDC.64 R72, c[0x0][0x3a8] ;  /* 0x0000ea00ff484b82 */ /* 0x000e240000000a00 */
[C---:B0-----:R-:W-:Y:S01]  /*5710*/  @P4 IMAD.WIDE.U32 R72, R102.reuse, 0x10, R72 ;  /* 0x0000001066484825 */ /* 0x041fe200078e0048 */
[----:B------:R-:W-:-:S04]  /*5720*/  IADD3 R102, PT, PT, R102, 0x20, RZ ;  /* 0x0000002066667810 */ /* 0x000fc80007ffe0ff */
[----:B------:R0:W-:Y:S03]  /*5730*/  @P4 STG.E.128 desc[UR6][R72.64], R60 ;  /* 0x0000003c48004986 */ /* 0x0001e6000c101d06 */
.L_x_49024:
[----:B------:R-:W-:Y:S05]  /*5740*/  BSYNC.RECONVERGENT B0 ;  /* 0x0000000000007941 */ /* 0x000fea0003800200 */
.L_x_49023:
        /* <DEDUP_REMOVED lines=36> */
.L_x_49029:
        /* <DEDUP_REMOVED lines=23> */
.L_x_49030:
[----:B------:R-:W0:Y:S02]  /*5b00*/  @P4 LDC.64 R72, c[0x0][0x3a8] ;  /* 0x0000ea00ff484b82 */ /* 0x000e240000000a00 */
[C---:B0-----:R-:W-:Y:S01]  /*5b10*/  @P4 IMAD.WIDE.U32 R72, R102.reuse, 0x10, R72 ;  /* 0x0000001066484825 */ /* 0x041fe200078e0048 */
[----:B------:R-:W-:-:S04]  /*5b20*/  IADD3 R102, PT, PT, R102, 0x20, RZ ;  /* 0x0000002066667810 */ /* 0x000fc80007ffe0ff */
[----:B------:R0:W-:Y:S03]  /*5b30*/  @P4 STG.E.128 desc[UR6][R72.64], R60 ;  /* 0x0000003c48004986 */ /* 0x0001e6000c101d06 */
.L_x_49028:
[----:B------:R-:W-:Y:S05]  /*5b40*/  BSYNC.RECONVERGENT B0 ;  /* 0x0000000000007941 */ /* 0x000fea0003800200 */
.L_x_49027:
        /* <DEDUP_REMOVED lines=36> */
.L_x_49033:
        /* <DEDUP_REMOVED lines=23> */
.L_x_49034:
[----:B------:R-:W0:Y:S02]  /*5f00*/  @P4 LDC.64 R72, c[0x0][0x3a8] ;  /* 0x0000ea00ff484b82 */ /* 0x000e240000000a00 */
[C---:B0-----:R-:W-:Y:S01]  /*5f10*/  @P4 IMAD.WIDE.U32 R72, R102.reuse, 0x10, R72 ;  /* 0x0000001066484825 */ /* 0x041fe200078e0048 */
[----:B------:R-:W-:-:S04]  /*5f20*/  IADD3 R102, PT, PT, R102, 0x20, RZ ;  /* 0x0000002066667810 */ /* 0x000fc80007ffe0ff */
[----:B------:R0:W-:Y:S03]  /*5f30*/  @P4 STG.E.128 desc[UR6][R72.64], R60 ;  /* 0x0000003c48004986 */ /* 0x0001e6000c101d06 */
.L_x_49032:
[----:B------:R-:W-:Y:S05]  /*5f40*/  BSYNC.RECONVERGENT B0 ;  /* 0x0000000000007941 */ /* 0x000fea0003800200 */
.L_x_49031:
        /* <DEDUP_REMOVED lines=36> */
.L_x_49037:
        /* <DEDUP_REMOVED lines=23> */
.L_x_49038:
[----:B------:R-:W0:Y:S02]  /*6300*/  @P4 LDC.64 R72, c[0x0][0x3a8] ;  /* 0x0000ea00ff484b82 */ /* 0x000e240000000a00 */
[C---:B0-----:R-:W-:Y:S01]  /*6310*/  @P4 IMAD.WIDE.U32 R72, R102.reuse, 0x10, R72 ;  /* 0x0000001066484825 */ /* 0x041fe200078e0048 */
[----:B------:R-:W-:-:S04]  /*6320*/  IADD3 R102, PT, PT, R102, 0x20, RZ ;  /* 0x0000002066667810 */ /* 0x000fc80007ffe0ff */
[----:B------:R0:W-:Y:S03]  /*6330*/  @P4 STG.E.128 desc[UR6][R72.64], R60 ;  /* 0x0000003c48004986 */ /* 0x0001e6000c101d06 */
.L_x_49036:
[----:B------:R-:W-:Y:S05]  /*6340*/  BSYNC.RECONVERGENT B0 ;  /* 0x0000000000007941 */ /* 0x000fea0003800200 */
.L_x_49035:
        /* <DEDUP_REMOVED lines=36> */
.L_x_49041:
        /* <DEDUP_REMOVED lines=23> */
.L_x_49042:
[----:B------:R-:W0:Y:S02]  /*6700*/  @P4 LDC.64 R72, c[0x0][0x3a8] ;  /* 0x0000ea00ff484b82 */ /* 0x000e240000000a00 */
[----:B0-----:R-:W-:-:S05]  /*6710*/  @P4 IMAD.WIDE.U32 R72, R102, 0x10, R72 ;  /* 0x0000001066484825 */ /* 0x001fca00078e0048 */
[----:B------:R0:W-:Y:S02]  /*6720*/  @P4 STG.E.128 desc[UR6][R72.64], R60 ;  /* 0x0000003c48004986 */ /* 0x0001e4000c101d06 */
.L_x_49040:
[----:B------:R-:W-:Y:S05]  /*6730*/  BSYNC.RECONVERGENT B0 ;  /* 0x0000000000007941 */ /* 0x000fea0003800200 */
.L_x_49039:
        /* <DEDUP_REMOVED lines=334> */
.L_x_49096:
        /* <DEDUP_REMOVED lines=17> */
[----:B------:R1:W-:Y:S01]  /*7d30*/  STL [R1+0x40], R2 ;  /* 0x0000400201007387 */ /* 0x0003e20000100800 */
[----:B------:R-:W2:Y:S03]  /*7d40*/  LDC.64 R160, c[0x0][0x428] ;  /* 0x00010a00ffa07b82 */ /* 0x000ea60000000a00 */
[----:B------:R-:W3:Y:S04]  /*7d50*/  LDL R162, [R1+0x34] ;  /* 0x0000340001a27983 */ /* 0x000ee80000100800 */
[----:B------:R-:W4:Y:S04]  /*7d60*/  LDL R252, [R1+0x38] ;  /* 0x0000380001fc7983 */ /* 0x000f280000100800 */
[----:B-1----:R-:W3:Y:S04]  /*7d70*/  LDL R2, [R1+0x30] ;  /* 0x0000300001027983 */ /* 0x002ee80000100800 */
[----:B------:R-:W4:Y:S01]  /*7d80*/  LDL R163, [R1+0x3c] ;  /* 0x00003c0001a37983 */ /* 0x000f220000100800 */
[----:B0-----:R-:W-:-:S04]  /*7d90*/  FADD.FTZ R72, R0, -R102 ;  /* 0x8000006600487221 */ /* 0x001fc80000010000 */
[----:B------:R-:W-:Y:S01]  /*7da0*/  FMUL.FTZ R72, R103, R72 ;  /* 0x0000004867487220 */ /* 0x000fe20000410000 */
[----:B------:R-:W-:-:S04]  /*7db0*/  FADD.FTZ R73, R97, -R102 ;  /* 0x8000006661497221 */ /* 0x000fc80000010000 */
[----:B------:R-:W-:Y:S01]  /*7dc0*/  FMUL.FTZ R73, R103, R73 ;  /* 0x0000004967497220 */ /* 0x000fe20000410000 */
[--C-:B------:R-:W-:Y:S01]  /*7dd0*/  FADD.FTZ R74, R98, -R102.reuse ;  /* 0x80000066624a7221 */ /* 0x100fe20000010000 */
[----:B------:R-:W-:-:S03]  /*7de0*/  FADD.FTZ R75, R99, -R102 ;  /* 0x80000066634b7221 */ /* 0x000fc60000010000 */
[C---:B------:R-:W-:Y:S01]  /*7df0*/  FMUL.FTZ R74, R103.reuse, R74 ;  /* 0x0000004a674a7220 */ /* 0x040fe20000410000 */
[----:B------:R-:W-:Y:S01]  /*7e00*/  FMUL.FTZ R75, R103, R75 ;  /* 0x0000004b674b7220 */ /* 0x000fe20000410000 */
[----:B--2---:R-:W-:-:S04]  /*7e10*/  IMAD.WIDE.U32 R160, R100, 0x10, R160 ;  /* 0x0000001064a07825 */ /* 0x004fc800078e00a0 */
[----:B---3-5:R-:W-:Y:S02]  /*7e20*/  FFMA.FTZ R72, R72, R2, R112 ;  /* 0x0000000248487223 */ /* 0x028fe40000010070 */
[----:B------:R1:W5:Y:S01]  /*7e30*/  LDL.LU R2, [R1+0x40] ;  /* 0x0000400001027983 */ /* 0x0003620000300800 */
[----:B------:R-:W-:Y:S02]  /*7e40*/  FFMA.FTZ R73, R73, R162, R113 ;  /* 0x000000a249497223 */ /* 0x000fe40000010071 */
[----:B------:R-:W0:Y:S01]  /*7e50*/  S2R R162, SR_TID.X ;  /* 0x0000000000a27919 */ /* 0x000e220000002100 */
[----:B----4-:R-:W-:Y:S01]  /*7e60*/  FFMA.FTZ R74, R74, R252, R114 ;  /* 0x000000fc4a4a7223 */ /* 0x010fe20000010072 */
[----:B------:R-:W-:-:S05]  /*7e70*/  FFMA.FTZ R75, R75, R163, R115 ;  /* 0x000000a34b4b7223 */ /* 0x000fca0000010073 */
[----:B------:R1:W-:Y:S01]  /*7e80*/  STG.E.128 desc[UR6][R160.64], R72 ;  /* 0x00000048a0007986 */ /* 0x0003e2000c101d06 */
[----:B------:R-:W-:Y:S02]  /*7e90*/  IADD3 R100, PT, PT, R100, 0x20, RZ ;  /* 0x0000002064647810 */ /* 0x000fe40007ffe0ff */
[----:B01----:R-:W-:-:S07]  /*7ea0*/  LOP3.LUT R162, R162, 0x1f, RZ, 0xc0, !PT ;  /* 0x0000001fa2a27812 */ /* 0x003fce00078ec0ff */
.L_x_49045:
[----:B------:R-:W-:Y:S05]  /*7eb0*/  BSYNC.RECONVERGENT B0 ;  /* 0x0000000000007941 */ /* 0x000fea0003800200 */
.L_x_49044:
[----:B-----5:R-:W-:Y:S01]  /*7ec0*/  ISETP.GE.U32.AND P0, PT, R2, 0x40, PT ;  /* 0x000000400200780c */ /* 0x020fe20003f06070 */
[----:B------:R-:W-:-:S12]  /*7ed0*/  BSSY.RECONVERGENT B0, `(.L_x_49046) ;  /* 0x000001a000007945 */ /* 0x000fd80003800200 */
        /* <DEDUP_REMOVED lines=16> */
[----:B---3--:R-:W-:Y:S02]  /*7fe0*/  FFMA.FTZ R72, R72, R0, R116 ;  /* 0x0000000048487223 */ /* 0x008fe40000010074 */
        /* <DEDUP_REMOVED lines=8> */
.L_x_49047:
[----:B------:R-:W-:Y:S05]  /*8070*/  BSYNC.RECONVERGENT B0 ;  /* 0x0000000000007941 */ /* 0x000fea0003800200 */
.L_x_49046:
[----:B------:R-:W-:Y:S01]  /*8080*/  ISETP.GE.U32.AND P0, PT, R2, 0x60, PT ;  /* 0x000000600200780c */ /* 0x000fe20003f06070 */
[----:B------:R-:W-:-:S12]  /*8090*/  BSSY.RECONVERGENT B0, `(.L_x_49048) ;  /* 0x000001a000007945 */ /* 0x000fd80003800200 */
[----:B------:R-:W-:Y:S05]  /*80a0*/  @!P0 BRA `(.L_x_49049) ;  /* 0x0000000000608947 */ /* 0x000fea0003800000 */
[----:B-----5:R1:W-:Y:S01]  /*80b0*/  STL [R1+0x40], R0 ;  /* 0x0000400001007387 */ /* 0x0203e20000100800 */
        /* <DEDUP_REMOVED lines=23> */
.L_x_49049:
[----:B------:R-:W-:Y:S05]  /*8230*/  BSYNC.RECONVERGENT B0 ;  /* 0x0000000000007941 */ /* 0x000fea0003800200 */
.L_x_49048:
[----:B------:R-:W-:Y:S01]  /*8240*/  ISETP.GE.U32.AND P0, PT, R2, 0x80, PT ;  /* 0x000000800200780c */ /* 0x000fe20003f06070 */
[----:B------:R-:W-:-:S12]  /*8250*/  BSSY.RECONVERGENT B0, `(.L_x_49050) ;  /* 0x000001a000007945 */ /* 0x000fd80003800200 */
[----:B------:R-:W-:Y:S05]  /*8260*/  @!P0 BRA `(.L_x_49051) ;  /* 0x0000000000608947 */ /* 0x000fea0003800000 */
[----:B-----5:R1:W-:Y:S01]  /*8270*/  STL [R1+0x40], R0 ;  /* 0x0000400001007387 */ /* 0x0203e20000100800 */
[----:B------:R-:W2:Y:S03]  /*8280*/  LDC.64 R160, c[0x0][0x428] ;  /* 0x00010a00ffa07b82 */ /* 0x000ea60000000a00 */
[----:B------:R-:W3:Y:S04]  /*8290*/  LDL R162, [R1+0x4] ;  /* 0x0000040001a27983 */ /* 0x000ee80000100800 */
[----:B------:R-:W4:Y:S04]  /*82a0*/  LDL R252, [R1+0x8] ;  /* 0x0000080001fc7983 */ /* 0x000f280000100800 */
[----:B-1----:R-:W3:Y:S04]  /*82b0*/  LDL R0, [R1] ;  /* 0x0000000001007983 */ /* 0x002ee80000100800 */
        /* <DEDUP_REMOVED lines=19> */
.L_x_49051:
[----:B------:R-:W-:Y:S05]  /*83f0*/  BSYNC.RECONVERGENT B0 ;  /* 0x0000000000007941 */ /* 0x000fea0003800200 */
.L_x_49050:
[----:B------:R-:W-:Y:S01]  /*8400*/  ISETP.GE.U32.AND P0, PT, R2, 0xa0, PT ;  /* 0x000000a00200780c */ /* 0x000fe20003f06070 */
[----:B------:R-:W-:-:S12]  /*8410*/  BSSY.RECONVERGENT B0, `(.L_x_49052) ;  /* 0x0000012000007945 */ /* 0x000fd80003800200 */
[----:B------:R-:W-:Y:S05]  /*8420*/  @!P0 BRA `(.L_x_49053) ;  /* 0x0000000000408947 */ /* 0x000fea0003800000 */
[----:B------:R-:W1:Y:S01]  /*8430*/  LDC.64 R160, c[0x0][0x428] ;  /* 0x00010a00ffa07b82 */ /* 0x000e620000000a00 */
[--C-:B0-----:R-:W-:Y:S01]  /*8440*/  FADD.FTZ R72, R16, -R102.reuse ;  /* 0x8000006610487221 */ /* 0x101fe20000010000 */
        /* <DEDUP_REMOVED lines=11> */
[C---:B-1----:R-:W-:Y:S01]  /*8500*/  IMAD.WIDE.U32 R160, R100.reuse, 0x10, R160 ;  /* 0x0000001064a07825 */ /* 0x042fe200078e00a0 */
[----:B------:R-:W-:-:S04]  /*8510*/  IADD3 R100, PT, PT, R100, 0x20, RZ ;  /* 0x0000002064647810 */ /* 0x000fc80007ffe0ff */
[----:B------:R1:W-:Y:S03]  /*8520*/  STG.E.128 desc[UR6][R160.64], R72 ;  /* 0x00000048a0007986 */ /* 0x0003e6000c101d06 */
.L_x_49053:
[----:B------:R-:W-:Y:S05]  /*8530*/  BSYNC.RECONVERGENT B0 ;  /* 0x0000000000007941 */ /* 0x000fea0003800200 */
.L_x_49052:
[----:B------:R-:W-:Y:S01]  /*8540*/  ISETP.GE.U32.AND P0, PT, R2, 0xc0, PT ;  /* 0x000000c00200780c */ /* 0x000fe20003f06070 */
[----:B------:R-:W-:-:S12]  /*8550*/  BSSY.RECONVERGENT B0, `(.L_x_49054) ;  /* 0x0000012000007945 */ /* 0x000fd80003800200 */
[----:B------:R-:W-:Y:S05]  /*8560*/  @!P0 BRA `(.L_x_49055) ;  /* 0x0000000000408947 */ /* 0x000fea0003800000 */
[----:B-1----:R-:W1:Y:S01]  /*8570*/  LDC.64 R160, c[0x0][0x428] ;  /* 0x00010a00ffa07b82 */ /* 0x002e620000000a00 */
        /* <DEDUP_REMOVED lines=15> */
.L_x_49055:
[----:B------:R-:W-:Y:S05]  /*8670*/  BSYNC.RECONVERGENT B0 ;  /* 0x0000000000007941 */ /* 0x000fea0003800200 */
.L_x_49054:
[----:B------:R-:W-:Y:S01]  /*8680*/  ISETP.GE.U32.AND P0, PT, R2, 0xe0, PT ;  /* 0x000000e00200780c */ /* 0x000fe20003f06070 */
[----:B------:R-:W-:-:S12]  /*8690*/  BSSY.RECONVERGENT B0, `(.L_x_49056) ;  /* 0x0000012000007945 */ /* 0x000fd80003800200 */
[----:B------:R-:W-:Y:S05]  /*86a0*/  @!P0 BRA `(.L_x_49057) ;  /* 0x0000000000408947 */ /* 0x000fea0003800000 */
[----:B-12---:R-:W1:Y:S01]  /*86b0*/  LDC.64 R160, c[0x0][0x428] ;  /* 0x00010a00ffa07b82 */ /* 0x006e620000000a00 */
        /* <DEDUP_REMOVED lines=15> */
.L_x_49057:
[----:B------:R-:W-:Y:S05]  /*87b0*/  BSYNC.RECONVERGENT B0 ;  /* 0x0000000000007941 */ /* 0x000fea0003800200 */
.L_x_49056:
[----:B------:R-:W-:Y:S01]  /*87c0*/  ISETP.GE.U32.AND P0, PT, R2, 0x100, PT ;  /* 0x000001000200780c */ /* 0x000fe20003f06070 */
[----:B------:R-:W-:-:S12]  /*87d0*/  BSSY.RECONVERGENT B0, `(.L_x_49058) ;  /* 0x0000012000007945 */ /* 0x000fd80003800200 */
[----:B------:R-:W-:Y:S05]  /*87e0*/  @!P0 BRA `(.L_x_49059) ;  /* 0x0000000000408947 */ /* 0x000fea0003800000 */
[----:B-123--:R-:W1:Y:S01]  /*87f0*/  LDC.64 R160, c[0x0][0x428] ;  /* 0x00010a00ffa07b82 */ /* 0x00ee620000000a00 */
        /* <DEDUP_REMOVED lines=15> */
.L_x_49059:
[----:B------:R-:W-:Y:S05]  /*88f0*/  BSYNC.RECONVERGENT B0 ;  /* 0x0000000000007941 */ /* 0x000fea0003800200 */
.L_x_49058:
[----:B------:R-:W-:Y:S01]  /*8900*/  ISETP.GE.U32.AND P0, PT, R2, 0x120, PT ;  /* 0x000001200200780c */ /* 0x000fe20003f06070 */
[----:B------:R-:W-:-:S12]  /*8910*/  BSSY.RECONVERGENT B0, `(.L_x_49060) ;  /* 0x0000012000007945 */ /* 0x000fd80003800200 */
[----:B------:R-:W-:Y:S05]  /*8920*/  @!P0 BRA `(.L_x_49061) ;  /* 0x0000000000408947 */ /* 0x000fea0003800000 */
[----:B-1234-:R-:W1:Y:S01]  /*8930*/  LDC.64 R160, c[0x0][0x428] ;  /* 0x00010a00ffa07b82 */ /* 0x01ee620000000a00 */
        /* <DEDUP_REMOVED lines=15> */
.L_x_49061:
[----:B------:R-:W-:Y:S05]  /*8a30*/  BSYNC.RECONVERGENT B0 ;  /* 0x0000000000007941 */ /* 0x000fea0003800200 */
.L_x_49060:
[----:B------:R-:W-:Y:S01]  /*8a40*/  ISETP.GE.U32.AND P0, PT, R2, 0x140, PT ;  /* 0x000001400200780c */ /* 0x000fe20003f06070 */
[----:B------:R-:W-:-:S12]  /*8a50*/  BSSY.RECONVERGENT B0, `(.L_x_49062) ;  /* 0x0000012000007945 */ /* 0x000fd80003800200 */
[----:B------:R-:W-:Y:S05]  /*8a60*/  @!P0 BRA `(.L_x_49063) ;  /* 0x0000000000408947 */ /* 0x000fea0003800000 */
[----:B01234-:R-:W0:Y:S01]  /*8a70*/  LDC.64 R160, c[0x0][0x428] ;  /* 0x00010a00ffa07b82 */ /* 0x01fe220000000a00 */
[--C-:B------:R-:W-:Y:S01]  /*8a80*/  FADD.FTZ R72, R37, -R102.reuse ;  /* 0x8000006625487221 */ /* 0x100fe20000010000 */
        /* <DEDUP_REMOVED lines=11> */
[C---:B0-----:R-:W-:Y:S01]  /*8b40*/  IMAD.WIDE.U32 R160, R100.reuse, 0x10, R160 ;  /* 0x0000001064a07825 */ /* 0x041fe200078e00a0 */
[----:B------:R-:W-:-:S04]  /*8b50*/  IADD3 R100, PT, PT, R100, 0x20, RZ ;  /* 0x0000002064647810 */ /* 0x000fc80007ffe0ff */
[----:B------:R0:W-:Y:S03]  /*8b60*/  STG.E.128 desc[UR6][R160.64], R72 ;  /* 0x00000048a0007986 */ /* 0x0001e6000c101d06 */
.L_x_49063:
[----:B------:R-:W-:Y:S05]  /*8b70*/  BSYNC.RECONVERGENT B0 ;  /* 0x0000000000007941 */ /* 0x000fea0003800200 */
.L_x_49062:
        /* <DEDUP_REMOVED lines=19> */
.L_x_49065:
[----:B------:R-:W-:Y:S05]  /*8cb0*/  BSYNC.RECONVERGENT B0 ;  /* 0x0000000000007941 */ /* 0x000fea0003800200 */
.L_x_49064:
        /* <DEDUP_REMOVED lines=19> */
.L_x_49067:
[----:B------:R-:W-:Y:S05]  /*8df0*/  BSYNC.RECONVERGENT B0 ;  /* 0x0000000000007941 */ /* 0x000fea0003800200 */
.L_x_49066:
        /* <DEDUP_REMOVED lines=19> */
.L_x_49069:
[----:B------:R-:W-:Y:S05]  /*8f30*/  BSYNC.RECONVERGENT B0 ;  /* 0x0000000000007941 */ /* 0x000fea0003800200 */
.L_x_49068:
        /* <DEDUP_REMOVED lines=19> */
.L_x_49071:
[----:B------:R-:W-:Y:S05]  /*9070*/  BSYNC.RECONVERGENT B0 ;  /* 0x0000000000007941 */ /* 0x000fea0003800200 */
.L_x_49070:
        /* <DEDUP_REMOVED lines=19> */
.L_x_49073:
[----:B------:R-:W-:Y:S05]  /*91b0*/  BSYNC.RECONVERGENT B0 ;  /* 0x0000000000007941 */ /* 0x000fea0003800200 */
.L_x_49072:
        /* <DEDUP_REMOVED lines=19> */
.L_x_49075:
[----:B------:R-:W-:Y:S05]  /*92f0*/  BSYNC.RECONVERGENT B0 ;  /* 0x0000000000007941 */ /* 0x000fea0003800200 */
.L_x_49074:
        /* <DEDUP_REMOVED lines=19> */
.L_x_49077:
[----:B------:R-:W-:Y:S05]  /*9430*/  BSYNC.RECONVERGENT B0 ;  /* 0x0000000000007941 */ /* 0x000fea0003800200 */
.L_x_49076:
        /* <DEDUP_REMOVED lines=19> */
.L_x_49079:
[----:B------:R-:W-:Y:S05]  /*9570*/  BSYNC.RECONVERGENT B0 ;  /* 0x0000000000007941 */ /* 0x000fea0003800200 */
.L_x_49078:
        /* <DEDUP_REMOVED lines=19> */
.L_x_49081:
[----:B------:R-:W-:Y:S05]  /*96b0*/  BSYNC.RECONVERGENT B0 ;  /* 0x0000000000007941 */ /* 0x000fea0003800200 */
.L_x_49080:
        /* <DEDUP_REMOVED lines=12> */
[----:B------:R-:W0:Y:S01]  /*9780*/  LDC.64 R102, c[0x0][0x428] ;  /* 0x00010a00ff667b82 */ /* 0x000e220000000a00 */
[----:B------:R-:W-:Y:S01]  /*9790*/  FFMA.FTZ R72, R72, R108, R104 ;  /* 0x0000006c48487223 */ /* 0x000fe20000010068 */
[----:B------:R-:W-:Y:S01]  /*97a0*/  FFMA.FTZ R73, R73, R109, R105 ;  /* 0x0000006d49497223 */ /* 0x000fe20000010069 */
[----:B------:R-:W-:Y:S01]  /*97b0*/  FFMA.FTZ R74, R74, R110, R106 ;  /* 0x0000006e4a4a7223 */ /* 0x000fe2000001006a */
[----:B0-----:R-:W-:-:S05]  /*97c0*/  IMAD.WIDE.U32 R102, R100, 0x10, R102 ;  /* 0x0000001064667825 */ /* 0x001fca00078e0066 */
[----:B------:R0:W-:Y:S02]  /*97d0*/  STG.E.128 desc[UR6][R102.64], R72 ;  /* 0x0000004866007986 */ /* 0x0001e4000c101d06 */
.L_x_49083:
[----:B------:R-:W-:Y:S05]  /*97e0*/  BSYNC.RECONVERGENT B0 ;  /* 0x0000000000007941 */ /* 0x000fea0003800200 */
.L_x_49082:
[----:B01234-:R-:W0:Y:S02]  /*97f0*/  LDC.64 R72, c[0x0][0x380] ;  /* 0x0000e000ff487b82 */ /* 0x01fe240000000a00 */
[----:B0-----:R-:W-:-:S04]  /*9800*/  LEA R101, R72, R101, 0x2 ;  /* 0x0000006548657211 */ /* 0x001fc800078e10ff */
[----:B------:R-:W-:-:S13]  /*9810*/  ISETP.GE.AND P0, PT, R101, R73, PT ;  /* 0x000000496500720c */ /* 0x000fda0003f06270 */
[----:B------:R-:W-:Y:S05]  /*9820*/  @!P0 BRA `(.L_x_49084) ;  /* 0xffffff7c00d48947 */ /* 0x000fea000383ffff */
[----:B------:R-:W-:Y:S05]  /*9830*/  EXIT ;  /* 0x000000000000794d */ /* 0x000fea0003800000 */
.L_x_49043:
        /* <DEDUP_REMOVED lines=8> */
.L_x_49086:
[----:B------:R-:W-:Y:S05]  /*98c0*/  BSYNC B0 ;  /* 0x0000000000007941 */ /* 0x000fea0003800000 */
.L_x_49085:
        /* <DEDUP_REMOVED lines=9> */
.L_x_49087:
[----:B------:R-:W-:Y:S02]  /*9960*/  HFMA2 R74, -RZ, RZ, 0, 2.384185791015625e-07 ;  /* 0x00000004ff4a7431 */ /* 0x000fe400000001ff */
[----:B------:R-:W-:Y:S01]  /*9970*/  FADD.FTZ R75, R75, R72 ;  /* 0x000000484b4b7221 */ /* 0x000fe20000010000 */
[----:B------:R-:W-:-:S04]  /*9980*/  MOV R72, 0xffffffff ;  /* 0xffffffff00487802 */ /* 0x000fc80000000f00 */
[----:B------:R-:W-:-:S07]  /*9990*/  MOV R103, R75 ;  /* 0x0000004b00677202 */ /* 0x000fce0000000f00 */
[----:B------:R-:W-:Y:S05]  /*99a0*/  WARPSYNC.COLLECTIVE R72, `(.L_x_49088) ;  /* 0x0000000048087348 */ /* 0x000fea0003c00000 */
[----:B------:R0:W1:Y:S02]  /*99b0*/  SHFL.BFLY P6, R72, R103, R74, R73 ;  /* 0x0c00004a67487389 */ /* 0x00006400000c0049 */
[----:B01----:R-:W-:Y:S05]  /*99c0*/  ENDCOLLECTIVE ;  /* 0x000000000000791b */ /* 0x003fea0003800000 */
.L_x_49088:
[----:B------:R-:W-:Y:S02]  /*99d0*/  HFMA2 R74, -RZ, RZ, 0, 4.76837158203125e-07 ;  /* 0x00000008ff4a7431 */ /* 0x000fe400000001ff */
[----:B------:R-:W-:Y:S01]  /*99e0*/  FADD.FTZ R75, R75, R72 ;  /* 0x000000484b4b7221 */ /* 0x000fe20000010000 */
[----:B------:R-:W-:-:S04]  /*99f0*/  MOV R72, 0xffffffff ;  /* 0xffffffff00487802 */ /* 0x000fc80000000f00 */
[----:B------:R-:W-:-:S07]  /*9a00*/  MOV R103, R75 ;  /* 0x0000004b00677202 */ /* 0x000fce0000000f00 */
[----:B------:R-:W-:Y:S05]  /*9a10*/  WARPSYNC.COLLECTIVE R72, `(.L_x_49089) ;  /* 0x0000000048087348 */ /* 0x000fea0003c00000 */
[----:B------:R0:W1:Y:S02]  /*9a20*/  SHFL.BFLY P6, R72, R103, R74, R73 ;  /* 0x0c00004a67487389 */ /* 0x00006400000c0049 */
[----:B01----:R-:W-:Y:S05]  /*9a30*/  ENDCOLLECTIVE ;  /* 0x000000000000791b */ /* 0x003fea0003800000 */
.L_x_49089:
[----:B------:R-:W-:Y:S02]  /*9a40*/  HFMA2 R74, -RZ, RZ, 0, 9.5367431640625e-07 ;  /* 0x00000010ff4a7431 */ /* 0x000fe400000001ff */
[----:B------:R-:W-:Y:S01]  /*9a50*/  FADD.FTZ R75, R75, R72 ;  /* 0x000000484b4b7221 */ /* 0x000fe20000010000 */
[----:B------:R-:W-:-:S04]  /*9a60*/  MOV R72, 0xffffffff ;  /* 0xffffffff00487802 */ /* 0x000fc80000000f00 */
[----:B------:R-:W-:-:S07]  /*9a70*/  MOV R103, R75 ;  /* 0x0000004b00677202 */ /* 0x000fce0000000f00 */
[----:B------:R-:W-:Y:S05]  /*9a80*/  WARPSYNC.COLLECTIVE R72, `(.L_x_49090) ;  /* 0x0000000048087348 */ /* 0x000fea0003c00000 */
[----:B------:R0:W1:Y:S02]  /*9a90*/  SHFL.BFLY P6, R72, R103, R74, R73 ;  /* 0x0c00004a67487389 */ /* 0x00006400000c0049 */
[----:B01----:R-:W-:Y:S05]  /*9aa0*/  ENDCOLLECTIVE ;  /* 0x000000000000791b */ /* 0x003fea0003800000 */
.L_x_49090:
        /* <DEDUP_REMOVED lines=185> */
.L_x_49091:
[----:B------:R-:W-:Y:S02]  /*a640*/  HFMA2 R74, -RZ, RZ, 0, 1.1920928955078125e-07 ;  /* 0x00000002ff4a7431 */ /* 0x000fe400000001ff */
[----:B------:R-:W-:Y:S01]  /*a650*/  FADD.FTZ R102, R102, R72 ;  /* 0x0000004866667221 */ /* 0x000fe20000010000 */
[----:B------:R-:W-:-:S04]  /*a660*/  MOV R72, 0xffffffff ;  /* 0xffffffff00487802 */ /* 0x000fc80000000f00 */
[----:B------:R-:W-:-:S07]  /*a670*/  MOV R103, R102 ;  /* 0x0000006600677202 */ /* 0x000fce0000000f00 */
[----:B------:R-:W-:Y:S05]  /*a680*/  WARPSYNC.COLLECTIVE R72, `(.L_x_49092) ;  /* 0x0000000048087348 */ /* 0x000fea0003c00000 */
[----:B------:R0:W1:Y:S02]  /*a690*/  SHFL.BFLY P6, R72, R103, R74, R73 ;  /* 0x0c00004a67487389 */ /* 0x00006400000c0049 */
[----:B01----:R-:W-:Y:S05]  /*a6a0*/  ENDCOLLECTIVE ;  /* 0x000000000000791b */ /* 0x003fea0003800000 */
.L_x_49092:
[----:B------:R-:W-:Y:S02]  /*a6b0*/  HFMA2 R74, -RZ, RZ, 0, 2.384185791015625e-07 ;  /* 0x00000004ff4a7431 */ /* 0x000fe400000001ff */
[----:B------:R-:W-:Y:S01]  /*a6c0*/  FADD.FTZ R102, R102, R72 ;  /* 0x0000004866667221 */ /* 0x000fe20000010000 */
[----:B------:R-:W-:-:S04]  /*a6d0*/  MOV R72, 0xffffffff ;  /* 0xffffffff00487802 */ /* 0x000fc80000000f00 */
[----:B------:R-:W-:-:S07]  /*a6e0*/  MOV R103, R102 ;  /* 0x0000006600677202 */ /* 0x000fce0000000f00 */
[----:B------:R-:W-:Y:S05]  /*a6f0*/  WARPSYNC.COLLECTIVE R72, `(.L_x_49093) ;  /* 0x0000000048087348 */ /* 0x000fea0003c00000 */
[----:B------:R0:W1:Y:S02]  /*a700*/  SHFL.BFLY P6, R72, R103, R74, R73 ;  /* 0x0c00004a67487389 */ /* 0x00006400000c0049 */
[----:B01----:R-:W-:Y:S05]  /*a710*/  ENDCOLLECTIVE ;  /* 0x000000000000791b */ /* 0x003fea0003800000 */
.L_x_49093:
[----:B------:R-:W-:Y:S02]  /*a720*/  HFMA2 R74, -RZ, RZ, 0, 4.76837158203125e-07 ;  /* 0x00000008ff4a7431 */ /* 0x000fe400000001ff */
[----:B------:R-:W-:Y:S01]  /*a730*/  FADD.FTZ R102, R102, R72 ;  /* 0x0000004866667221 */ /* 0x000fe20000010000 */
[----:B------:R-:W-:-:S04]  /*a740*/  MOV R72, 0xffffffff ;  /* 0xffffffff00487802 */ /* 0x000fc80000000f00 */
[----:B------:R-:W-:-:S07]  /*a750*/  MOV R103, R102 ;  /* 0x0000006600677202 */ /* 0x000fce0000000f00 */
[----:B------:R-:W-:Y:S05]  /*a760*/  WARPSYNC.COLLECTIVE R72, `(.L_x_49094) ;  /* 0x0000000048087348 */ /* 0x000fea0003c00000 */
[----:B------:R0:W1:Y:S02]  /*a770*/  SHFL.BFLY P6, R72, R103, R74, R73 ;  /* 0x0c00004a67487389 */ /* 0x00006400000c0049 */
[----:B01----:R-:W-:Y:S05]  /*a780*/  ENDCOLLECTIVE ;  /* 0x000000000000791b */ /* 0x003fea0003800000 */
.L_x_49094:
[----:B------:R-:W-:Y:S02]  /*a790*/  HFMA2 R74, -RZ, RZ, 0, 9.5367431640625e-07 ;  /* 0x00000010ff4a7431 */ /* 0x000fe400000001ff */
[----:B------:R-:W-:Y:S01]  /*a7a0*/  FADD.FTZ R102, R102, R72 ;  /* 0x0000004866667221 */ /* 0x000fe20000010000 */
[----:B------:R-:W-:-:S04]  /*a7b0*/  MOV R72, 0xffffffff ;  /* 0xffffffff00487802 */ /* 0x000fc80000000f00 */
[----:B------:R-:W-:-:S07]  /*a7c0*/  MOV R103, R102 ;  /* 0x0000006600677202 */ /* 0x000fce0000000f00 */
[----:B------:R-:W-:Y:S05]  /*a7d0*/  WARPSYNC.COLLECTIVE R72, `(.L_x_49095) ;  /* 0x0000000048087348 */ /* 0x000fea0003c00000 */
[----:B------:R0:W1:Y:S02]  /*a7e0*/  SHFL.BFLY P6, R72, R103, R74, R73 ;  /* 0x0c00004a67487389 */ /* 0x00006400000c0049 */
[----:B01----:R-:W-:Y:S05]  /*a7f0*/  ENDCOLLECTIVE ;  /* 0x000000000000791b */ /* 0x003fea0003800000 */
.L_x_49095:
[----:B------:R-:W-:Y:S05]  /*a800*/  BRA `(.L_x_49096) ;  /* 0xffffffd400047947 */ /* 0x000fea000383ffff */
.L_x_49097:
        /* <DEDUP_REMOVED lines=15> */
.L_x_54502:


//--------------------- .text._ZN10layer_norm31ln_parallel_residual_fwd_kernelINS_13Kernel_traitsIfffffjLj2560ELj1ELj4ELj1ELj16ENS_18Kernel_traits_baseILj2560EfffffjLj128EEEEELb0ELb1ELb1EEEvNS_9FwdParamsE --------------------------
	.section	.text._ZN10layer_norm31ln_parallel_residual_fwd_kernelINS_13Kernel_traitsIfffffjLj2560ELj1ELj4ELj1ELj16ENS_18Kernel_traits_baseILj2560EfffffjLj128EEEEELb0ELb1ELb1EEEvNS_9FwdParamsE,"ax",@progbits
	.align	128
        .global         _ZN10layer_norm31ln_parallel_residual_fwd_kernelINS_13Kernel_traitsIfffffjLj2560ELj1ELj4ELj1ELj16ENS_18Kernel_traits_baseILj2560EfffffjLj128EEEEELb0ELb1ELb1EEEvNS_9FwdParamsE
        .type           _ZN10layer_norm31ln_parallel_residual_fwd_kernelINS_13Kernel_traitsIfffffjLj2560ELj1ELj4ELj1ELj16ENS_18Kernel_traits_baseILj2560EfffffjLj128EEEEELb0ELb1ELb1EEEvNS_9FwdParamsE,@function
        .size           _ZN10layer_norm31ln_parallel_residual_fwd_kernelINS_13Kernel_traitsIfffffjLj2560ELj1ELj4ELj1ELj16ENS_18Kernel_traits_baseILj2560EfffffjLj128EEEEELb0ELb1ELb1EEEvNS_9FwdParamsE,(.L_x_54503 - _ZN10layer_norm31ln_parallel_residual_fwd_kernelINS_13Kernel_traitsIfffffjLj2560ELj1ELj4ELj1ELj16ENS_18Kernel_traits_baseILj2560EfffffjLj128EEEEELb0ELb1ELb1EEEvNS_9FwdParamsE)
        .other          _ZN10layer_norm31ln_parallel_residual_fwd_kernelINS_13Kernel_traitsIfffffjLj2560ELj1ELj4ELj1ELj16ENS_18Kernel_traits_baseILj2560EfffffjLj128EEEEELb0ELb1ELb1EEEvNS_9FwdParamsE,@"STO_CUDA_ENTRY STV_DEFAULT"
_ZN10layer_norm31ln_parallel_residual_fwd_kernelINS_13Kernel_traitsIfffffjLj2560ELj1ELj4ELj1ELj16ENS_18Kernel_traits_baseILj2560EfffffjLj128EEEEELb0ELb1ELb1EEEvNS_9FwdParamsE:
.text._ZN10layer_norm31ln_parallel_residual_fwd_kernelINS_13Kernel_traitsIfffffjLj2560ELj1ELj4ELj1ELj16ENS_18Kernel_traits_baseILj2560EfffffjLj128EEEEELb0ELb1ELb1EEEvNS_9FwdParamsE:
        /* <DEDUP_REMOVED lines=82> */
.L_x_49098:
        /* <DEDUP_REMOVED lines=82> */
.L_x_49099:
        /* <DEDUP_REMOVED lines=10> */
.L_x_49142:
[----:B------:R-:W3:Y:S01]  /*0ae0*/  S2R R8, SR_TID.X ;  /* 0x0000000000087919 */ /* 0x000ee20000002100 */
[----:B0-----:R-:W-:Y:S01]  /*0af0*/  ISETP.NE.U32.AND P2, PT, RZ, UR8, PT ;  /* 0x00000008ff007c0c */ /* 0x001fe2000bf45070 */
[----:B------:R-:W0:Y:S01]  /*0b00*/  LDC.64 R210, c[0x0][0x390] ;  /* 0x0000e400ffd27b82 */ /* 0x000e220000000a00 */
[----:B-12---:R-:W-:Y:S02]  /*0b10*/  IMAD R2, R0, UR4, RZ ;  /* 0x0000000400027c24 */ /* 0x006fe4000f8e02ff */
[----:B------:R-:W-:-:S03]  /*0b20*/  ISETP.NE.AND.EX P2, PT, RZ, UR9, PT, P2 ;  /* 0x00000009ff007c0c */ /* 0x000fc6000bf45320 */
[----:B------:R-:W-:Y:S02]  /*0b30*/  SHF.R.S32.HI R3, RZ, 0x1f, R2 ;  /* 0x0000001fff037819 */ /* 0x000fe40000011402 */
[----:B------:R-:W1:Y:S02]  /*0b40*/  @P1 LDC.64 R4, c[0x0][0x398] ;  /* 0x0000e600ff041b82 */ /* 0x000e640000000a00 */
[----:B------:R-:W-:-:S06]  /*0b50*/  LEA.HI R3, R3, R2, RZ, 0x2 ;  /* 0x0000000203037211 */ /* 0x000fcc00078f10ff */
[----:B------:R-:W2:Y:S01]  /*0b60*/  @P2 LDC.64 R6, c[0x0][0x3a0] ;  /* 0x0000e800ff062b82 */ /* 0x000ea20000000a00 */
[----:B---3--:R-:W-:-:S04]  /*0b70*/  LOP3.LUT R8, R8, 0x1f, RZ, 0xc0, !PT ;  /* 0x0000001f08087812 */ /* 0x008fc800078ec0ff */
[----:B------:R-:W-:-:S05]  /*0b80*/  LEA.HI.SX32 R135, R3, R8, 0x1e ;  /* 0x0000000803877211 */ /* 0x000fca00078ff2ff */
[----:B0-----:R-:W-:-:S04]  /*0b90*/  IMAD.WIDE.U32 R2, R135, 0x10, R210 ;  /* 0x0000001087027825 */ /* 0x001fc800078e00d2 */
[C---:B--2---:R-:W-:Y:S01]  /*0ba0*/  @P2 IMAD.WIDE.U32 R6, R135.reuse, 0x10, R6 ;  /* 0x0000001087062825 */ /* 0x044fe200078e0006 */
[----:B-----5:R0:W5:Y:S01]  /*0bb0*/  LDG.E.128 R8, desc[UR6][R2.64] ;  /* 0x0000000602087981 */ /* 0x020162000c1e1d00 */
[----:B------:R-:W-:Y:S02]  /*0bc0*/  UISETP.NE.U32.AND UP0, UPT, UR10, URZ, UPT ;  /* 0x000000ff0a00728c */ /* 0x000fe4000bf05070 */
[----:B-1----:R-:W-:Y:S01]  /*0bd0*/  @P1 IMAD.WIDE.U32 R4, R135, 0x10, R4 ;  /* 0x0000001087041825 */ /* 0x002fe200078e0004 */
[----:B------:R0:W5:Y:S01]  /*0be0*/  @P2 LDG.E.128 R44, desc[UR6][R6.64] ;  /* 0x00000006062c2981 */ /* 0x000162000c1e1d00 */
[----:B------:R-:W-:-:S03]  /*0bf0*/  UISETP.NE.AND.EX UP0, UPT, UR11, URZ, UPT, UP0 ;  /* 0x000000ff0b00728c */ /* 0x000fc6000bf05300 */
[----:B------:R0:W5:Y:S03]  /*0c00*/  @P1 LDG.E.128 R48, desc[UR6][R4.64] ;  /* 0x0000000604301981 */ /* 0x000166000c1e1d00 */
        /* <DEDUP_REMOVED lines=16> */
.L_x_49101:
        /* <DEDUP_REMOVED lines=9> */
.L_x_49100:
        /* <DEDUP_REMOVED lines=12> */
.L_x_49102:
        /* <DEDUP_REMOVED lines=8> */
[----:B------:R0:W5:Y:S04]  /*0ee0*/  LDG.E.128 R12, desc[UR6][R4.64] ;  /* 0x00000006040c7981 */ /* 0x000168000c1e1d00 */
        /* <DEDUP_REMOVED lines=22> */
.L_x_49103:
        /* <DEDUP_REMOVED lines=23> */
.L_x_49104:
        /* <DEDUP_REMOVED lines=21> */
[----:B0-----:R-:W-:Y:S02]  /*1310*/  @P3 MOV R40, R34 ;  /* 0x0000002200283202 */ /* 0x001fe40000000f00 */
[----:B------:R-:W-:-:S02]  /*1320*/  @P3 MOV R41, R35 ;  /* 0x0000002300293202 */ /* 0x000fc40000000f00 */
[----:B------:R-:W-:Y:S02]  /*1330*/  @P3 MOV R42, R36 ;  /* 0x00000024002a3202 */ /* 0x000fe40000000f00 */
[----:B------:R-:W-:Y:S01]  /*1340*/  @P3 MOV R43, R37 ;  /* 0x00000025002b3202 */ /* 0x000fe20000000f00 */
[----:B------:R-:W-:Y:S06]  /*1350*/  BRA `(.L_x_49106) ;  /* 0x0000000000547947 */ /* 0x000fec0003800000 */
.L_x_49105:
[----:B-----5:R-:W-:Y:S01]  /*1360*/  @!P3 FADD.FTZ R34, R48, R4 ;  /* 0x000000043022b221 */ /* 0x020fe20000010000 */
[----:B------:R-:W-:Y:S01]  /*1370*/  @!P3 FADD.FTZ R35, R49, R5 ;  /* 0x000000053123b221 */ /* 0x000fe20000010000 */
[----:B------:R-:W-:Y:S01]  /*1380*/  @!P3 FADD.FTZ R36, R50, R6 ;  /* 0x000000063224b221 */ /* 0x000fe20000010000 */
[----:B------:R-:W-:Y:S02]  /*1390*/  @!P3 FADD.FTZ R37, R51, R7 ;  /* 0x000000073325b221 */ /* 0x000fe40000010000 */
[----:B0-----:R-:W-:Y:S02]  /*13a0*/  @!P3 MOV R40, R34 ;  /* 0x000000220028b202 */ /* 0x001fe40000000f00 */
        /* <DEDUP_REMOVED lines=16> */
.L_x_49106:
        /* <DEDUP_REMOVED lines=26> */
.L_x_49107:
        /* <DEDUP_REMOVED lines=21> */
.L_x_49108:
        /* <DEDUP_REMOVED lines=26> */
.L_x_49109:
        /* <DEDUP_REMOVED lines=21> */
.L_x_49110:
        /* <DEDUP_REMOVED lines=26> */
.L_x_49111:
        /* <DEDUP_REMOVED lines=21> */
.L_x_49112:
        /* <DEDUP_REMOVED lines=26> */
.L_x_49113:
        /* <DEDUP_REMOVED lines=21> */
.L_x_49114:
        /* <DEDUP_REMOVED lines=26> */
.L_x_49115:
        /* <DEDUP_REMOVED lines=21> */
.L_x_49116:
        /* <DEDUP_REMOVED lines=11> */
[----:B------:R-:W5:Y:S01]  /*2410*/  LDG.E.128 R128, desc[UR6][R130.64] ;  /* 0x0000000682807981 */ /* 0x000f62000c1e1d00 */
        /* <DEDUP_REMOVED lines=14> */
.L_x_49117:
        /* <DEDUP_REMOVED lines=21> */
.L_x_49118:
        /* <DEDUP_REMOVED lines=26> */
.L_x_49119:
        /* <DEDUP_REMOVED lines=21> */
.L_x_49120:
        /* <DEDUP_REMOVED lines=26> */
.L_x_49121:
        /* <DEDUP_REMOVED lines=21> */
.L_x_49122:
        /* <DEDUP_REMOVED lines=26> */
.L_x_49123:
        /* <DEDUP_REMOVED lines=21> */
.L_x_49124:
        /* <DEDUP_REMOVED lines=26> */
.L_x_49125:
        /* <DEDUP_REMOVED lines=21> */
.L_x_49126:
        /* <DEDUP_REMOVED lines=26> */
.L_x_49127:
        /* <DEDUP_REMOVED lines=21> */
.L_x_49128:
        /* <DEDUP_REMOVED lines=26> */
.L_x_49129:
        /* <DEDUP_REMOVED lines=21> */
.L_x_49130:
        /* <DEDUP_REMOVED lines=26> */
.L_x_49131:
        /* <DEDUP_REMOVED lines=21> */
.L_x_49132:
        /* <DEDUP_REMOVED lines=26> */
.L_x_49133:
        /* <DEDUP_REMOVED lines=21> */
.L_x_49134:
        /* <DEDUP_REMOVED lines=26> */
.L_x_49135:
        /* <DEDUP_REMOVED lines=21> */
.L_x_49136:
        /* <DEDUP_REMOVED lines=26> */
.L_x_49137:
        /* <DEDUP_REMOVED lines=21> */
.L_x_49138:
        /* <DEDUP_REMOVED lines=26> */
.L_x_49139:
        /* <DEDUP_REMOVED lines=21> */
.L_x_49140:
        /* <DEDUP_REMOVED lines=268> */
.L_x_49154:
[----:B------:R-:W2:Y:S04]  /*5760*/  LDL R222, [R1+0x94] ;  /* 0x0000940001de7983 */ /* 0x000ea80000100800 */
[----:B------:R-:W3:Y:S04]  /*5770*/  LDL R221, [R1+0x98] ;  /* 0x0000980001dd7983 */ /* 0x000ee80000100800 */
[----:B------:R-:W5:Y:S04]  /*5780*/  LDL R223, [R1+0x90] ;  /* 0x0000900001df7983 */ /* 0x000f680000100800 */
[----:B------:R-:W5:Y:S04]  /*5790*/  LDL R220, [R1+0x9c] ;  /* 0x00009c0001dc7983 */ /* 0x000f680000100800 */
[----:B------:R-:W5:Y:S01]  /*57a0*/  LDL R224, [R1+0x8c] ;  /* 0x00008c0001e07983 */ /* 0x000f620000100800 */
[----:B-1----:R-:W-:Y:S01]  /*57b0*/  FADD.FTZ R128, R214, R128 ;  /* 0x00000080d6807221 */ /* 0x002fe20000010000 */
[----:B------:R-:W-:Y:S01]  /*57c0*/  ISETP.NE.AND P3, PT, RZ, UR12, PT ;  /* 0x0000000cff007c0c */ /* 0x000fe2000bf65270 */
[----:B------:R-:W1:Y:S01]  /*57d0*/  LDC.64 R218, c[0x0][0x428] ;  /* 0x00010a00ffda7b82 */ /* 0x000e620000000a00 */
[----:B------:R-:W5:Y:S01]  /*57e0*/  LDL R227, [R1+0x80] ;  /* 0x0000800001e37983 */ /* 0x000f620000100800 */
[----:B----4-:R-:W-:-:S03]  /*57f0*/  FFMA.FTZ R130, R128, R216, UR5 ;  /* 0x0000000580827e23 */ /* 0x010fc600080100d8 */
[----:B------:R-:W4:Y:S03]  /*5800*/  LDL R226, [R1+0x84] ;  /* 0x0000840001e27983 */ /* 0x000f260000100800 */
[----:B------:R-:W0:Y:S01]  /*5810*/  @!P2 LDC.64 R128, c[0x0][0x3c0] ;  /* 0x0000f000ff80ab82 */ /* 0x000e220000000a00 */
[----:B------:R-:W4:Y:S04]  /*5820*/  LDL R225, [R1+0x88] ;  /* 0x0000880001e17983 */ /* 0x000f280000100800 */
[----:B------:R-:W4:Y:S03]  /*5830*/  LDL R252, [R1+0x48] ;  /* 0x0000480001fc7983 */ /* 0x000f260000100800 */
[----:B------:R-:W1:Y:S01]  /*5840*/  @!P2 LDC.64 R216, c[0x0][0x3c8] ;  /* 0x0000f200ffd8ab82 */ /* 0x000e620000000a00 */
[----:B0-----:R-:W-:-:S05]  /*5850*/  @!P2 IMAD.WIDE R128, R0, 0x4, R128 ;  /* 0x000000040080a825 */ /* 0x001fca00078e0280 */
[----:B------:R0:W-:Y:S02]  /*5860*/  @!P2 STG.E desc[UR6][R128.64], R131 ;  /* 0x000000838000a986 */ /* 0x0001e4000c101906 */
[----:B0-----:R-:W-:-:S05]  /*5870*/  FMUL.FTZ R128, R131, R131 ;  /* 0x0000008383807220 */ /* 0x001fca0000410000 */
[----:B------:R-:W-:-:S05]  /*5880*/  FSEL R128, R128, RZ, P3 ;  /* 0x000000ff80807208 */ /* 0x000fca0001800000 */
[----:B------:R-:W-:-:S04]  /*5890*/  FADD.FTZ R128, R130, R128 ;  /* 0x0000008082807221 */ /* 0x000fc80000010000 */
[----:B------:R1:W0:Y:S01]  /*58a0*/  MUFU.RSQ R214, R128 ;  /* 0x0000008000d67308 */ /* 0x0002220000001400 */
[----:B------:R-:W-:Y:S01]  /*58b0*/  FSEL R215, R131, RZ, !P3 ;  /* 0x000000ff83d77208 */ /* 0x000fe20005800000 */
[----:B-1----:R-:W-:-:S04]  /*58c0*/  @!P2 IMAD.WIDE R128, R0, 0x4, R216 ;  /* 0x000000040080a825 */ /* 0x002fc800078e02d8 */
[C---:B------:R-:W-:Y:S01]  /*58d0*/  FADD.FTZ R130, -R215.reuse, R147 ;  /* 0x00000093d7827221 */ /* 0x040fe20000010100 */
[----:B------:R-:W-:Y:S01]  /*58e0*/  FADD.FTZ R131, -R215, R148 ;  /* 0x00000094d7837221 */ /* 0x000fe20000010100 */
[----:B------:R-:W4:Y:S04]  /*58f0*/  LDL R216, [R1+0x64] ;  /* 0x0000640001d87983 */ /* 0x000f280000100800 */
[----:B------:R-:W4:Y:S04]  /*5900*/  LDL R148, [R1+0x68] ;  /* 0x0000680001947983 */ /* 0x000f280000100800 */
[----:B0-----:R0:W-:Y:S01]  /*5910*/  @!P2 STG.E desc[UR6][R128.64], R214 ;  /* 0x000000d68000a986 */ /* 0x0011e2000c101906 */
[C---:B------:R-:W-:Y:S01]  /*5920*/  FMUL.FTZ R130, R214.reuse, R130 ;  /* 0x00000082d6827220 */ /* 0x040fe20000410000 */
[----:B------:R-:W-:-:S02]  /*5930*/  FMUL.FTZ R131, R214, R131 ;  /* 0x00000083d6837220 */ /* 0x000fc40000410000 */
[----:B------:R-:W4:Y:S01]  /*5940*/  LDL R217, [R1+0x60] ;  /* 0x0000600001d97983 */ /* 0x000f220000100800 */
[C---:B0-----:R-:W-:Y:S01]  /*5950*/  FADD.FTZ R129, -R215.reuse, R146 ;  /* 0x00000092d7817221 */ /* 0x041fe20000010100 */
[----:B------:R-:W-:Y:S02]  /*5960*/  FADD.FTZ R128, -R215, R145 ;  /* 0x00000091d7807221 */ /* 0x000fe40000010100 */
[----:B------:R-:W4:Y:S01]  /*5970*/  LDL R145, [R1+0x6c] ;  /* 0x00006c0001917983 */ /* 0x000f220000100800 */
[C---:B------:R-:W-:Y:S01]  /*5980*/  FMUL.FTZ R129, R214.reuse, R129 ;  /* 0x00000081d6817220 */ /* 0x040fe20000410000 */
[----:B------:R-:W-:Y:S01]  /*5990*/  FMUL.FTZ R128, R214, R128 ;  /* 0x00000080d6807220 */ /* 0x000fe20000410000 */
[----:B------:R-:W-:-:S04]  /*59a0*/  IMAD.WIDE.U32 R146, R135, 0x10, R218 ;  /* 0x0000001087927825 */ /* 0x000fc800078e00da */
[----:B--2---:R-:W-:Y:S02]  /*59b0*/  FFMA.FTZ R129, R129, R222, R125 ;  /* 0x000000de81817223 */ /* 0x004fe4000001007d */
[----:B------:R-:W2:Y:S01]  /*59c0*/  LDL R222, [R1+0x74] ;  /* 0x0000740001de7983 */ /* 0x000ea20000100800 */
[----:B---3--:R-:W-:-:S03]  /*59d0*/  FFMA.FTZ R130, R130, R221, R126 ;  /* 0x000000dd82827223 */ /* 0x008fc6000001007e */
[----:B------:R-:W3:Y:S01]  /*59e0*/  LDL R221, [R1+0x78] ;  /* 0x0000780001dd7983 */ /* 0x000ee20000100800 */
[----:B-----5:R-:W-:-:S03]  /*59f0*/  FFMA.FTZ R128, R128, R223, R124 ;  /* 0x000000df80807223 */ /* 0x020fc6000001007c */
[----:B------:R-:W5:Y:S01]  /*5a00*/  LDL R223, [R1+0x70] ;  /* 0x0000700001df7983 */ /* 0x000f620000100800 */
[----:B------:R-:W-:-:S03]  /*5a10*/  FFMA.FTZ R131, R131, R220, R127 ;  /* 0x000000dc83837223 */ /* 0x000fc6000001007f */
[----:B------:R-:W5:Y:S04]  /*5a20*/  LDL R220, [R1+0x7c] ;  /* 0x00007c0001dc7983 */ /* 0x000f680000100800 */
[----:B------:R0:W-:Y:S02]  /*5a30*/  STG.E.128 desc[UR6][R146.64], R128 ;  /* 0x0000008092007986 */ /* 0x0001e4000c101d06 */
[----:B0-----:R-:W-:-:S04]  /*5a40*/  FADD.FTZ R131, -R215, R139 ;  /* 0x0000008bd7837221 */ /* 0x001fc80000010100 */
[----:B------:R-:W-:-:S04]  /*5a50*/  FMUL.FTZ R131, R214, R131 ;  /* 0x00000083d6837220 */ /* 0x000fc80000410000 */
[----:B------:R-:W-:Y:S01]  /*5a60*/  FFMA.FTZ R131, R131, R224, R123 ;  /* 0x000000e083837223 */ /* 0x000fe2000001007b */
[C---:B------:R-:W-:Y:S01]  /*5a70*/  FADD.FTZ R224, -R215.reuse, R19 ;  /* 0x00000013d7e07221 */ /* 0x040fe20000010100 */
[C---:B------:R-:W-:Y:S02]  /*5a80*/  FADD.FTZ R19, -R215.reuse, R203 ;  /* 0x000000cbd7137221 */ /* 0x040fe40000010100 */
[----:B------:R-:W5:Y:S01]  /*5a90*/  LDL R203, [R1+0x50] ;  /* 0x0000500001cb7983 */ /* 0x000f620000100800 */
[C---:B------:R-:W-:Y:S01]  /*5aa0*/  FADD.FTZ R128, -R215.reuse, R136 ;  /* 0x00000088d7807221 */ /* 0x040fe20000010100 */
[C---:B------:R-:W-:Y:S01]  /*5ab0*/  FADD.FTZ R129, -R215.reuse, R137 ;  /* 0x00000089d7817221 */ /* 0x040fe20000010100 */
[----:B------:R-:W-:Y:S01]  /*5ac0*/  FADD.FTZ R130, -R215, R138 ;  /* 0x0000008ad7827221 */ /* 0x000fe20000010100 */
[----:B------:R-:W-:-:S04]  /*5ad0*/  IMAD.WIDE.U32 R136, R33, 0x10, R218 ;  /* 0x0000001021887825 */ /* 0x000fc800078e00da */
[C---:B------:R-:W-:Y:S01]  /*5ae0*/  FMUL.FTZ R128, R214.reuse, R128 ;  /* 0x00000080d6807220 */ /* 0x040fe20000410000 */
[C---:B------:R-:W-:Y:S01]  /*5af0*/  FMUL.FTZ R129, R214.reuse, R129 ;  /* 0x00000081d6817220 */ /* 0x040fe20000410000 */
[----:B------:R-:W-:Y:S01]  /*5b00*/  FMUL.FTZ R130, R214, R130 ;  /* 0x00000082d6827220 */ /* 0x000fe20000410000 */
[C---:B------:R-:W-:Y:S01]  /*5b10*/  FADD.FTZ R33, -R215.reuse, R34 ;  /* 0x00000022d7217221 */ /* 0x040fe20000010100 */
[C---:B------:R-:W-:Y:S01]  /*5b20*/  FADD.FTZ R34, -R215.reuse, R35 ;  /* 0x00000023d7227221 */ /* 0x040fe20000010100 */
[----:B------:R-:W-:Y:S01]  /*5b30*/  FADD.FTZ R35, -R215, R36 ;  /* 0x00000024d7237221 */ /* 0x000fe20000010100 */
[----:B------:R-:W-:Y:S01]  /*5b40*/  FFMA.FTZ R128, R128, R227, R120 ;  /* 0x000000e380807223 */ /* 0x000fe20000010078 */
[----:B----4-:R-:W-:Y:S01]  /*5b50*/  FFMA.FTZ R129, R129, R226, R121 ;  /* 0x000000e281817223 */ /* 0x010fe20000010079 */
[----:B------:R-:W-:Y:S01]  /*5b60*/  FFMA.FTZ R130, R130, R225, R122 ;  /* 0x000000e182827223 */ /* 0x000fe2000001007a */
[C---:B------:R-:W-:Y:S01]  /*5b70*/  FADD.FTZ R36, -R215.reuse, R37 ;  /* 0x00000025d7247221 */ /* 0x040fe20000010100 */
[C---:B------:R-:W-:Y:S01]  /*5b80*/  FMUL.FTZ R34, R214.reuse, R34 ;  /* 0x00000022d6227220 */ /* 0x040fe20000410000 */
[C---:B------:R-:W-:Y:S01]  /*5b90*/  FMUL.FTZ R35, R214.reuse, R35 ;  /* 0x00000023d6237220 */ /* 0x040fe20000410000 */
[C---:B------:R-:W-:Y:S01]  /*5ba0*/  FMUL.FTZ R33, R214.reuse, R33 ;  /* 0x00000021d6217220 */ /* 0x040fe20000410000 */
[----:B------:R0:W-:Y:S01]  /*5bb0*/  STG.E.128 desc[UR6][R136.64], R128 ;  /* 0x0000008088007986 */ /* 0x0001e2000c101d06 */
[C---:B------:R-:W-:Y:S01]  /*5bc0*/  FMUL.FTZ R36, R214.reuse, R36 ;  /* 0x00000024d6247220 */ /* 0x040fe20000410000 */
[C---:B------:R-:W-:Y:S01]  /*5bd0*/  FADD.FTZ R226, -R215.reuse, R14 ;  /* 0x0000000ed7e27221 */ /* 0x040fe20000010100 */
[C---:B------:R-:W-:Y:S01]  /*5be0*/  FADD.FTZ R225, -R215.reuse, R20 ;  /* 0x00000014d7e17221 */ /* 0x040fe20000010100 */
[C---:B------:R-:W-:Y:S01]  /*5bf0*/  FADD.FTZ R135, -R215.reuse, R31 ;  /* 0x0000001fd7877221 */ /* 0x040fe20000010100 */
[----:B------:R-:W4:Y:S01]  /*5c00*/  LDL R227, [R1+0x4c] ;  /* 0x00004c0001e37983 */ /* 0x000f220000100800 */
[C---:B------:R-:W-:Y:S01]  /*5c10*/  FADD.FTZ R139, -R215.reuse, R134 ;  /* 0x00000086d78b7221 */ /* 0x040fe20000010100 */
[C---:B------:R-:W-:Y:S01]  /*5c20*/  FADD.FTZ R138, -R215.reuse, R133 ;  /* 0x00000085d78a7221 */ /* 0x040fe20000010100 */
[----:B------:R-:W-:Y:S01]  /*5c30*/  FMUL.FTZ R134, R214, R135 ;  /* 0x00000087d6867220 */ /* 0x000fe20000410000 */
[C---:B------:R-:W-:Y:S01]  /*5c40*/  FADD.FTZ R14, -R215.reuse, R171 ;  /* 0x000000abd70e7221 */ /* 0x040fe20000010100 */
[C---:B------:R-:W-:Y:S01]  /*5c50*/  FADD.FTZ R147, -R215.reuse, R144 ;  /* 0x00000090d7937221 */ /* 0x040fe20000010100 */
[C---:B------:R-:W-:Y:S01]  /*5c60*/  FADD.FTZ R146, -R215.reuse, R150 ;  /* 0x00000096d7927221 */ /* 0x040fe20000010100 */
[C---:B------:R-:W-:Y:S01]  /*5c70*/  FADD.FTZ R37, -R215.reuse, R158 ;  /* 0x0000009ed7257221 */ /* 0x040fe20000010100 */
[C---:B0-----:R-:W-:Y:S01]  /*5c80*/  FADD.FTZ R136, -R215.reuse, R32 ;  /* 0x00000020d7887221 */ /* 0x041fe20000010100 */
[C---:B------:R-:W-:Y:S01]  /*5c90*/  FADD.FTZ R137, -R215.reuse, R39 ;  /* 0x00000027d7897221 */ /* 0x040fe20000010100 */
[----:B------:R-:W-:-:S02]  /*5ca0*/  FADD.FTZ R32, -R215, R194 ;  /* 0x000000c2d7207221 */ /* 0x000fc40000010100 */
[C---:B------:R-:W-:Y:S01]  /*5cb0*/  FMUL.FTZ R135, R214.reuse, R136 ;  /* 0x00000088d6877220 */ /* 0x040fe20000410000 */
[----:B------:R-:W-:Y:S01]  /*5cc0*/  FMUL.FTZ R136, R214, R137 ;  /* 0x00000089d6887220 */ /* 0x000fe20000410000 */
[C---:B------:R-:W-:Y:S01]  /*5cd0*/  FADD.FTZ R39, -R215.reuse, R160 ;  /* 0x000000a0d7277221 */ /* 0x040fe20000010100 */
[C---:B------:R-:W-:Y:S01]  /*5ce0*/  FADD.FTZ R31, -R215.reuse, R163 ;  /* 0x000000a3d71f7221 */ /* 0x040fe20000010100 */
[----:B------:R-:W-:Y:S02]  /*5cf0*/  FADD.FTZ R20, -R215, R208 ;  /* 0x000000d0d7147221 */ /* 0x000fe40000010100 */
[----:B------:R-:W4:Y:S01]  /*5d00*/  LDL R208, [R1+0x8] ;  /* 0x0000080001d07983 */ /* 0x000f220000100800 */
[----:B--2---:R-:W-:Y:S01]  /*5d10*/  FFMA.FTZ R129, R34, R222, R117 ;  /* 0x000000de22817223 */ /* 0x004fe20000010075 */
[----:B---3--:R-:W-:Y:S01]  /*5d20*/  FFMA.FTZ R130, R35, R221, R118 ;  /* 0x000000dd23827223 */ /* 0x008fe20000010076 */
[----:B------:R-:W-:-:S04]  /*5d30*/  IMAD.WIDE.U32 R34, R23, 0x10, R218 ;  /* 0x0000001017227825 */ /* 0x000fc800078e00da */
[C---:B------:R-:W-:Y:S01]  /*5d40*/  FADD.FTZ R23, -R215.reuse, R24 ;  /* 0x00000018d7177221 */ /* 0x040fe20000010100 */
[----:B------:R-:W-:Y:S01]  /*5d50*/  FADD.FTZ R24, -R215, R25 ;  /* 0x00000019d7187221 */ /* 0x000fe20000010100 */
[----:B-----5:R-:W-:Y:S01]  /*5d60*/  FFMA.FTZ R128, R33, R223, R116 ;  /* 0x000000df21807223 */ /* 0x020fe20000010074 */
[C---:B------:R-:W-:Y:S01]  /*5d70*/  FADD.FTZ R25, -R215.reuse, R26 ;  /* 0x0000001ad7197221 */ /* 0x040fe20000010100 */
[----:B------:R-:W-:Y:S01]  /*5d80*/  FADD.FTZ R26, -R215, R27 ;  /* 0x0000001bd71a7221 */ /* 0x000fe20000010100 */
[----:B------:R-:W-:Y:S01]  /*5d90*/  FFMA.FTZ R131, R36, R220, R119 ;  /* 0x000000dc24837223 */ /* 0x000fe20000010077 */
[C---:B------:R-:W-:Y:S01]  /*5da0*/  FMUL.FTZ R27, R214.reuse, R24 ;  /* 0x00000018d61b7220 */ /* 0x040fe20000410000 */
[----:B------:R-:W-:-:S03]  /*5db0*/  FMUL.FTZ R33, R214, R25 ;  /* 0x00000019d6217220 */ /* 0x000fc60000410000 */
[----:B------:R0:W-:Y:S01]  /*5dc0*/  STG.E.128 desc[UR6][R34.64], R128 ;  /* 0x0000008022007986 */ /* 0x0001e2000c101d06 */
[----:B------:R-:W-:Y:S01]  /*5dd0*/  FFMA.FTZ R25, R27, R216, R113 ;  /* 0x000000d81b197223 */ /* 0x000fe20000010071 */
[----:B------:R-:W-:-:S04]  /*5de0*/  FMUL.FTZ R23, R214, R23 ;  /* 0x00000017d6177220 */ /* 0x000fc80000410000 */
[----:B------:R-:W-:Y:S01]  /*5df0*/  FFMA.FTZ R24, R23, R217, R112 ;  /* 0x000000d917187223 */ /* 0x000fe20000010070 */
[----:B0-----:R-:W-:Y:S01]  /*5e00*/  FMUL.FTZ R34, R214, R26 ;  /* 0x0000001ad6227220 */ /* 0x001fe20000410000 */
[----:B------:R-:W-:Y:S01]  /*5e10*/  FFMA.FTZ R26, R33, R148, R114 ;  /* 0x00000094211a7223 */ /* 0x000fe20000010072 */
[----:B------:R-:W-:Y:S02]  /*5e20*/  FADD.FTZ R148, -R215, R142 ;  /* 0x0000008ed7947221 */ /* 0x000fe40000010100 */
[----:B------:R-:W-:Y:S01]  /*5e30*/  FFMA.FTZ R27, R34, R145, R115 ;  /* 0x00000091221b7223 */ /* 0x000fe20000010073 */
[----:B------:R-:W-:-:S04]  /*5e40*/  IMAD.WIDE.U32 R34, R2, 0x10, R218 ;  /* 0x0000001002227825 */ /* 0x000fc800078e00da */
[C---:B------:R-:W-:Y:S01]  /*5e50*/  FADD.FTZ R218, -R215.reuse, R21 ;  /* 0x00000015d7da7221 */ /* 0x040fe20000010100 */
[C---:B------:R-:W-:Y:S01]  /*5e60*/  FADD.FTZ R21, -R215.reuse, R212 ;  /* 0x000000d4d7157221 */ /* 0x040fe20000010100 */
[C---:B------:R-:W-:Y:S01]  /*5e70*/  FADD.FTZ R142, -R215.reuse, R213 ;  /* 0x000000d5d78e7221 */ /* 0x040fe20000010100 */
[C---:B------:R-:W-:Y:S01]  /*5e80*/  FADD.FTZ R2, -R215.reuse, R4 ;  /* 0x00000004d7027221 */ /* 0x040fe20000010100 */
[----:B------:R-:W0:Y:S01]  /*5e90*/  LDC.64 R212, c[0x0][0x428] ;  /* 0x00010a00ffd47b82 */ /* 0x000e220000000a00 */
        /* <DEDUP_REMOVED lines=16> */
[C---:B------:R-:W-:Y:S01]  /*5fa0*/  FADD.FTZ R221, -R215.reuse, R30 ;  /* 0x0000001ed7dd7221 */ /* 0x040fe20000010100 */
[----:B------:R-:W3:Y:S01]  /*5fb0*/  LDL R167, [R1+0x44] ;  /* 0x0000440001a77983 */ /* 0x000ee20000100800 */
[C---:B------:R-:W-:Y:S01]  /*5fc0*/  FADD.FTZ R217, -R215.reuse, R132 ;  /* 0x00000084d7d97221 */ /* 0x040fe20000010100 */
[----:B------:R-:W-:-:S02]  /*5fd0*/  FADD.FTZ R216, -R215, R141 ;  /* 0x0000008dd7d87221 */ /* 0x000fc40000010100 */
[----:B------:R-:W5:Y:S01]  /*5fe0*/  LDL R172, [R1+0x40] ;  /* 0x0000400001ac7983 */ /* 0x000f620000100800 */
[C---:B-1----:R-:W-:Y:S01]  /*5ff0*/  FADD.FTZ R34, -R215.reuse, R173 ;  /* 0x000000add7227221 */ /* 0x042fe20000010100 */
[C---:B------:R-:W-:Y:S02]  /*6000*/  FADD.FTZ R25, -R215.reuse, R181 ;  /* 0x000000b5d7197221 */ /* 0x040fe40000010100 */
[----:B------:R-:W5:Y:S04]  /*6010*/  LDL R173, [R1+0x5c] ;  /* 0x00005c0001ad7983 */ /* 0x000f680000100800 */
[----:B------:R-:W5:Y:S01]  /*6020*/  LDL R181, [R1+0x54] ;  /* 0x0000540001b57983 */ /* 0x000f620000100800 */
        /* <DEDUP_REMOVED lines=21> */
[----:B------:R-:W5:Y:S01]  /*6180*/  LDL R226, [R1+0x30] ;  /* 0x0000300001e27983 */ /* 0x000f620000100800 */
[C---:B------:R-:W-:Y:S01]  /*6190*/  FADD.FTZ R145, -R215.reuse, R151 ;  /* 0x00000097d7917221 */ /* 0x040fe20000010100 */
[C---:B------:R-:W-:Y:S01]  /*61a0*/  FADD.FTZ R157, -R215.reuse, R161 ;  /* 0x000000a1d79d7221 */ /* 0x040fe20000010100 */
[C---:B------:R-:W-:Y:S01]  /*61b0*/  FADD.FTZ R29, -R215.reuse, R162 ;  /* 0x000000a2d71d7221 */ /* 0x040fe20000010100 */
        /* <DEDUP_REMOVED lines=9> */
[----:B------:R-:W-:Y:S01]  /*6250*/  FADD.FTZ R155, -R215, R210 ;  /* 0x000000d2d79b7221 */ /* 0x000fe20000010100 */
        /* <DEDUP_REMOVED lines=11> */
[----:B0-----:R-:W-:-:S04]  /*6310*/  IMAD.WIDE.U32 R150, R3, 0x10, R212 ;  /* 0x0000001003967825 */ /* 0x001fc800078e00d4 */
[C---:B------:R-:W-:Y:S01]  /*6320*/  FMUL.FTZ R3, R214.reuse, R14 ;  /* 0x0000000ed6037220 */ /* 0x040fe20000410000 */
[C---:B------:R-:W-:Y:S01]  /*6330*/  FMUL.FTZ R158, R214.reuse, R2 ;  /* 0x00000002d69e7220 */ /* 0x040fe20000410000 */
[C---:B------:R-:W-:Y:S01]  /*6340*/  FMUL.FTZ R14, R214.reuse, R15 ;  /* 0x0000000fd60e7220 */ /* 0x040fe20000410000 */
[C---:B------:R-:W-:Y:S01]  /*6350*/  FMUL.FTZ R15, R214.reuse, R16 ;  /* 0x00000010d60f7220 */ /* 0x040fe20000410000 */
[C---:B------:R-:W-:Y:S01]  /*6360*/  FMUL.FTZ R16, R214.reuse, R17 ;  /* 0x00000011d6107220 */ /* 0x040fe20000410000 */
[----:B------:R-:W-:Y:S01]  /*6370*/  FMUL.FTZ R17, R214, R24 ;  /* 0x00000018d6117220 */ /* 0x000fe20000410000 */
[----:B------:R-:W-:Y:S01]  /*6380*/  FFMA.FTZ R24, R158, R203, R108 ;  /* 0x000000cb9e187223 */ /* 0x000fe2000001006c */
[----:B------:R-:W5:Y:S04]  /*6390*/  LDL R211, [R1] ;  /* 0x0000000001d37983 */ /* 0x000f680000100800 */
[----:B------:R-:W5:Y:S04]  /*63a0*/  LDL R210, [R1+0x4] ;  /* 0x0000040001d27983 */ /* 0x000f680000100800 */
        /* <DEDUP_REMOVED lines=21> */
[----:B----4-:R-:W-:Y:S01]  /*6500*/  FFMA.FTZ R35, R166, R227, R107 ;  /* 0x000000e3a6237223 */ /* 0x010fe2000001006b */
        /* <DEDUP_REMOVED lines=23> */
[----:B------:R-:W-:Y:S01]  /*6680*/  FMUL.FTZ R143, R214, R155 ;  /* 0x0000009bd68f7220 */ /* 0x000fe20000410000 */
[----:B------:R-:W-:-:S04]  /*6690*/  IMAD.WIDE.U32 R154, R154, 0x10, R212 ;  /* 0x000000109a9a7825 */ /* 0x000fc800078e00d4 */
[----:B------:R-:W-:Y:S01]  /*66a0*/  FFMA.FTZ R29, R29, R233, R69 ;  /* 0x000000e91d1d7223 */ /* 0x000fe20000010045 */
[----:B------:R-:W-:-:S04]  /*66b0*/  IMAD.WIDE.U32 R156, R159, 0x10, R212 ;  /* 0x000000109f9c7825 */ /* 0x000fc800078e00d4 */
[----:B------:R-:W-:Y:S01]  /*66c0*/  FMUL.FTZ R19, R214, R19 ;  /* 0x00000013d6137220 */ /* 0x000fe20000410000 */
[----:B------:R-:W-:-:S04]  /*66d0*/  IMAD.WIDE.U32 R158, R168, 0x10, R212 ;  /* 0x00000010a89e7825 */ /* 0x000fc800078e00d4 */
[C---:B------:R-:W-:Y:S01]  /*66e0*/  FMUL.FTZ R20, R214.reuse, R20 ;  /* 0x00000014d6147220 */ /* 0x040fe20000410000 */
[----:B------:R-:W-:Y:S01]  /*66f0*/  FMUL.FTZ R21, R214, R21 ;  /* 0x00000015d6157220 */ /* 0x000fe20000410000 */
[----:B------:R-:W-:Y:S01]  /*6700*/  FFMA.FTZ R16, R16, R188, R52 ;  /* 0x000000bc10107223 */ /* 0x000fe20000010034 */
[----:B------:R-:W-:Y:S01]  /*6710*/  FFMA.FTZ R17, R17, R189, R53 ;  /* 0x000000bd11117223 */ /* 0x000fe20000010035 */
[----:B------:R-:W-:Y:S01]  /*6720*/  FFMA.FTZ R142, R142, R186, R178 ;  /* 0x000000ba8e8e7223 */ /* 0x000fe200000100b2 */
[----:B------:R-:W-:Y:S01]  /*6730*/  FFMA.FTZ R143, R143, R187, R179 ;  /* 0x000000bb8f8f7223 */ /* 0x000fe200000100b3 */
[----:B--2---:R-:W-:Y:S01]  /*6740*/  FFMA.FTZ R26, R161, R180, R110 ;  /* 0x000000b4a11a7223 */ /* 0x004fe2000001006e */
[----:B---3--:R-:W-:Y:S01]  /*6750*/  FFMA.FTZ R33, R164, R167, R105 ;  /* 0x000000a7a4217223 */ /* 0x008fe20000010069 */
[----:B-----5:R-:W-:Y:S01]  /*6760*/  FFMA.FTZ R32, R163, R172, R104 ;  /* 0x000000aca3207223 */ /* 0x020fe20000010068 */
[----:B------:R-:W-:Y:S01]  /*6770*/  FFMA.FTZ R27, R162, R173, R111 ;  /* 0x000000ada21b7223 */ /* 0x000fe2000001006f */
[----:B------:R-:W-:Y:S01]  /*6780*/  FFMA.FTZ R25, R160, R181, R109 ;  /* 0x000000b5a0197223 */ /* 0x000fe2000001006d */
[----:B------:R-:W-:-:S04]  /*6790*/  IMAD.WIDE.U32 R160, R13, 0x10, R212 ;  /* 0x000000100da07825 */ /* 0x000fc800078e00d4 */
[----:B------:R0:W-:Y:S01]  /*67a0*/  STG.E.128 desc[UR6][R150.64], R24 ;  /* 0x0000001896007986 */ /* 0x0001e2000c101d06 */
[----:B------:R-:W-:-:S03]  /*67b0*/  IMAD.WIDE.U32 R166, R18, 0x10, R212 ;  /* 0x0000001012a67825 */ /* 0x000fc600078e00d4 */
[----:B------:R1:W-:Y:S01]  /*67c0*/  STG.E.128 desc[UR6][R152.64], R32 ;  /* 0x0000002098007986 */ /* 0x0003e2000c101d06 */
[----:B------:R-:W-:-:S04]  /*67d0*/  IMAD.WIDE.U32 R172, R28, 0x10, R212 ;  /* 0x000000101cac7825 */ /* 0x000fc800078e00d4 */
[----:B------:R-:W-:Y:S01]  /*67e0*/  FFMA.FTZ R28, R30, R232, R68 ;  /* 0x000000e81e1c7223 */ /* 0x000fe20000010044 */
[----:B------:R-:W-:Y:S01]  /*67f0*/  FFMA.FTZ R30, R23, R234, R70 ;  /* 0x000000ea171e7223 */ /* 0x000fe20000010046 */
[----:B0-----:R-:W-:Y:S01]  /*6800*/  FFMA.FTZ R24, R202, R226, R100 ;  /* 0x000000e2ca187223 */ /* 0x001fe20000010064 */
[----:B------:R-:W-:Y:S01]  /*6810*/  FFMA.FTZ R25, R201, R225, R101 ;  /* 0x000000e1c9197223 */ /* 0x000fe20000010065 */
[----:B------:R-:W-:Y:S01]  /*6820*/  FFMA.FTZ R26, R195, R224, R102 ;  /* 0x000000e0c31a7223 */ /* 0x000fe20000010066 */
[----:B------:R-:W-:Y:S01]  /*6830*/  FFMA.FTZ R27, R194, R223, R103 ;  /* 0x000000dfc21b7223 */ /* 0x000fe20000010067 */
[----:B-1----:R-:W-:Y:S01]  /*6840*/  FFMA.FTZ R32, R193, R222, R96 ;  /* 0x000000dec1207223 */ /* 0x002fe20000010060 */
[----:B------:R-:W-:Y:S01]  /*6850*/  FFMA.FTZ R33, R175, R221, R97 ;  /* 0x000000ddaf217223 */ /* 0x000fe20000010061 */
[----:B------:R-:W-:Y:S01]  /*6860*/  FFMA.FTZ R34, R171, R220, R98 ;  /* 0x000000dcab227223 */ /* 0x000fe20000010062 */
[----:B------:R-:W-:Y:S01]  /*6870*/  FFMA.FTZ R35, R170, R219, R99 ;  /* 0x000000dbaa237223 */ /* 0x000fe20000010063 */
[----:B------:R0:W-:Y:S01]  /*6880*/  STG.E.128 desc[UR6][R160.64], R24 ;  /* 0x00000018a0007986 */ /* 0x0001e2000c101d06 */
[----:B------:R-:W-:Y:S01]  /*6890*/  FFMA.FTZ R132, R132, R218, R92 ;  /* 0x000000da84847223 */ /* 0x000fe2000001005c */
[----:B------:R-:W-:Y:S01]  /*68a0*/  FFMA.FTZ R133, R133, R217, R93 ;  /* 0x000000d985857223 */ /* 0x000fe2000001005d */
[----:B------:R-:W-:Y:S01]  /*68b0*/  FFMA.FTZ R134, R134, R216, R94 ;  /* 0x000000d886867223 */ /* 0x000fe2000001005e */
[----:B------:R-:W-:Y:S01]  /*68c0*/  FFMA.FTZ R135, R135, R215, R95 ;  /* 0x000000d787877223 */ /* 0x000fe2000001005f */
[----:B------:R-:W-:Y:S04]  /*68d0*/  STG.E.128 desc[UR6][R166.64], R32 ;  /* 0x00000020a6007986 */ /* 0x000fe8000c101d06 */
[----:B------:R1:W-:Y:S01]  /*68e0*/  STG.E.128 desc[UR6][R172.64], R132 ;  /* 0x00000084ac007986 */ /* 0x0003e2000c101d06 */
[----:B------:R-:W-:-:S04]  /*68f0*/  IMAD.WIDE.U32 R180, R38, 0x10, R212 ;  /* 0x0000001026b47825 */ /* 0x000fc800078e00d4 */
[----:B0-----:R-:W-:Y:S01]  /*6900*/  FFMA.FTZ R24, R192, R248, R84 ;  /* 0x000000f8c0187223 */ /* 0x001fe20000010054 */
[----:B------:R-:W-:Y:S01]  /*6910*/  FFMA.FTZ R25, R182, R249, R85 ;  /* 0x000000f9b6197223 */ /* 0x000fe20000010055 */
[----:B------:R-:W-:Y:S01]  /*6920*/  FFMA.FTZ R136, R136, R211, R88 ;  /* 0x000000d388887223 */ /* 0x000fe20000010058 */
[----:B------:R-:W-:-:S04]  /*6930*/  IMAD.WIDE.U32 R150, R140, 0x10, R212 ;  /* 0x000000108c967825 */ /* 0x000fc800078e00d4 */
[----:B------:R-:W-:Y:S01]  /*6940*/  FFMA.FTZ R26, R148, R250, R86 ;  /* 0x000000fa941a7223 */ /* 0x000fe20000010056 */
[----:B------:R-:W-:Y:S01]  /*6950*/  FFMA.FTZ R27, R147, R251, R87 ;  /* 0x000000fb931b7223 */ /* 0x000fe20000010057 */
[----:B------:R-:W-:Y:S01]  /*6960*/  FFMA.FTZ R137, R137, R210, R89 ;  /* 0x000000d289897223 */ /* 0x000fe20000010059 */
[----:B-1----:R-:W-:Y:S01]  /*6970*/  FFMA.FTZ R132, R131, R240, R76 ;  /* 0x000000f083847223 */ /* 0x002fe2000001004c */
[----:B------:R-:W-:Y:S01]  /*6980*/  FFMA.FTZ R131, R31, R239, R75 ;  /* 0x000000ef1f837223 */ /* 0x000fe2000001004b */
[----:B------:R-:W-:Y:S02]  /*6990*/  FFMA.FTZ R31, R22, R235, R71 ;  /* 0x000000eb161f7223 */ /* 0x000fe40000010047 */
[----:B------:R-:W0:Y:S01]  /*69a0*/  LDC.64 R22, c[0x0][0x380] ;  /* 0x0000e000ff167b82 */ /* 0x000e220000000a00 */
[----:B------:R-:W-:Y:S01]  /*69b0*/  FFMA.FTZ R139, R139, R203, R91 ;  /* 0x000000cb8b8b7223 */ /* 0x000fe2000001005b */
        /* <DEDUP_REMOVED lines=11> */
[----:B------:R-:W-:Y:S01]  /*6a70*/  STG.E.128 desc[UR6][R180.64], R136 ;  /* 0x00000088b4007986 */ /* 0x000fe2000c101d06 */
[----:B------:R-:W-:-:S03]  /*6a80*/  IMAD.WIDE.U32 R162, R169, 0x10, R212 ;  /* 0x00000010a9a27825 */ /* 0x000fc600078e00d4 */
[----:B------:R1:W-:Y:S01]  /*6a90*/  STG.E.128 desc[UR6][R150.64], R24 ;  /* 0x0000001896007986 */ /* 0x0003e2000c101d06 */
[----:B------:R-:W-:-:S03]  /*6aa0*/  IMAD.WIDE.U32 R164, R174, 0x10, R212 ;  /* 0x00000010aea47825 */ /* 0x000fc600078e00d4 */
[----:B------:R-:W-:Y:S01]  /*6ab0*/  STG.E.128 desc[UR6][R152.64], R32 ;  /* 0x0000002098007986 */ /* 0x000fe2000c101d06 */
[----:B------:R-:W-:-:S03]  /*6ac0*/  IMAD.WIDE.U32 R168, R183, 0x10, R212 ;  /* 0x00000010b7a87825 */ /* 0x000fc600078e00d4 */
[----:B------:R-:W-:Y:S01]  /*6ad0*/  STG.E.128 desc[UR6][R154.64], R132 ;  /* 0x000000849a007986 */ /* 0x000fe2000c101d06 */
[----:B------:R-:W-:-:S03]  /*6ae0*/  FFMA.FTZ R18, R19, R190, R54 ;  /* 0x000000be13127223 */ /* 0x000fc60000010036 */
[----:B------:R-:W-:Y:S01]  /*6af0*/  STG.E.128 desc[UR6][R156.64], R128 ;  /* 0x000000809c007986 */ /* 0x000fe2000c101d06 */
[----:B------:R-:W-:-:S04]  /*6b00*/  IMAD.WIDE.U32 R170, R200, 0x10, R212 ;  /* 0x00000010c8aa7825 */ /* 0x000fc800078e00d4 */
[----:B------:R-:W-:Y:S01]  /*6b10*/  FFMA.FTZ R19, R20, R191, R55 ;  /* 0x000000bf14137223 */ /* 0x000fe20000010037 */
[----:B------:R2:W-:Y:S01]  /*6b20*/  STG.E.128 desc[UR6][R158.64], R28 ;  /* 0x0000001c9e007986 */ /* 0x0005e2000c101d06 */
[----:B-1----:R-:W-:Y:S01]  /*6b30*/  FFMA.FTZ R26, R4, R230, R66 ;  /* 0x000000e6041a7223 */ /* 0x002fe20000010042 */
[----:B------:R-:W-:Y:S01]  /*6b40*/  FFMA.FTZ R27, R5, R231, R67 ;  /* 0x000000e7051b7223 */ /* 0x000fe20000010043 */
[----:B------:R-:W-:Y:S01]  /*6b50*/  FFMA.FTZ R24, R2, R228, R64 ;  /* 0x000000e402187223 */ /* 0x000fe20000010040 */
[----:B------:R-:W-:Y:S01]  /*6b60*/  FFMA.FTZ R25, R3, R229, R65 ;  /* 0x000000e503197223 */ /* 0x000fe20000010041 */
[----:B------:R-:W-:Y:S01]  /*6b70*/  FFMA.FTZ R4, R6, R204, R60 ;  /* 0x000000cc06047223 */ /* 0x000fe2000001003c */
[----:B------:R-:W-:Y:S01]  /*6b80*/  FFMA.FTZ R5, R7, R205, R61 ;  /* 0x000000cd07057223 */ /* 0x000fe2000001003d */
[----:B------:R-:W-:Y:S01]  /*6b90*/  FFMA.FTZ R6, R9, R206, R62 ;  /* 0x000000ce09067223 */ /* 0x000fe2000001003e */
[----:B------:R-:W-:Y:S01]  /*6ba0*/  FFMA.FTZ R7, R10, R207, R63 ;  /* 0x000000cf0a077223 */ /* 0x000fe2000001003f */
[----:B------:R-:W-:-:S04]  /*6bb0*/  IMAD.WIDE.U32 R174, R209, 0x10, R212 ;  /* 0x00000010d1ae7825 */ /* 0x000fc800078e00d4 */
[----:B------:R-:W-:Y:S01]  /*6bc0*/  FFMA.FTZ R140, R21, R184, R176 ;  /* 0x000000b8158c7223 */ /* 0x000fe200000100b0 */
[----:B------:R-:W-:Y:S01]  /*6bd0*/  FFMA.FTZ R141, R8, R185, R177 ;  /* 0x000000b9088d7223 */ /* 0x000fe200000100b1 */
[----:B------:R1:W-:Y:S01]  /*6be0*/  STG.E.128 desc[UR6][R162.64], R24 ;  /* 0x00000018a2007986 */ /* 0x0003e2000c101d06 */
[----:B--2---:R-:W-:Y:S01]  /*6bf0*/  FFMA.FTZ R28, R11, R196, R56 ;  /* 0x000000c40b1c7223 */ /* 0x004fe20000010038 */
[----:B------:R-:W-:Y:S01]  /*6c00*/  FFMA.FTZ R29, R12, R197, R57 ;  /* 0x000000c50c1d7223 */ /* 0x000fe20000010039 */
[----:B------:R-:W-:Y:S01]  /*6c10*/  FFMA.FTZ R30, R14, R198, R58 ;  /* 0x000000c60e1e7223 */ /* 0x000fe2000001003a */
[----:B------:R-:W-:Y:S01]  /*6c20*/  FFMA.FTZ R31, R15, R199, R59 ;  /* 0x000000c70f1f7223 */ /* 0x000fe2000001003b */
        /* <DEDUP_REMOVED lines=8> */
.L_x_49141:
        /* <DEDUP_REMOVED lines=8> */
.L_x_49144:
[----:B------:R-:W-:Y:S05]  /*6d30*/  BSYNC B0 ;  /* 0x0000000000007941 */ /* 0x000fea0003800000 */
.L_x_49143:
        /* <DEDUP_REMOVED lines=9> */
.L_x_49145:
[----:B------:R-:W-:Y:S02]  /*6dd0*/  HFMA2 R130, -RZ, RZ, 0, 2.384185791015625e-07 ;  /* 0x00000004ff827431 */ /* 0x000fe400000001ff */
[----:B------:R-:W-:Y:S01]  /*6de0*/  FADD.FTZ R131, R131, R128 ;  /* 0x0000008083837221 */ /* 0x000fe20000010000 */
[----:B------:R-:W-:-:S04]  /*6df0*/  MOV R128, 0xffffffff ;  /* 0xffffffff00807802 */ /* 0x000fc80000000f00 */
[----:B------:R-:W-:-:S07]  /*6e00*/  MOV R215, R131 ;  /* 0x0000008300d77202 */ /* 0x000fce0000000f00 */
[----:B------:R-:W-:Y:S05]  /*6e10*/  WARPSYNC.COLLECTIVE R128, `(.L_x_49146) ;  /* 0x0000000080087348 */ /* 0x000fea0003c00000 */
[----:B------:R0:W1:Y:S02]  /*6e20*/  SHFL.BFLY P3, R128, R215, R130, R129 ;  /* 0x0c000082d7807389 */ /* 0x0000640000060081 */
[----:B01----:R-:W-:Y:S05]  /*6e30*/  ENDCOLLECTIVE ;  /* 0x000000000000791b */ /* 0x003fea0003800000 */
.L_x_49146:
[----:B------:R-:W-:Y:S02]  /*6e40*/  HFMA2 R130, -RZ, RZ, 0, 4.76837158203125e-07 ;  /* 0x00000008ff827431 */ /* 0x000fe400000001ff */
[----:B------:R-:W-:Y:S01]  /*6e50*/  FADD.FTZ R131, R131, R128 ;  /* 0x0000008083837221 */ /* 0x000fe20000010000 */
[----:B------:R-:W-:-:S04]  /*6e60*/  MOV R128, 0xffffffff ;  /* 0xffffffff00807802 */ /* 0x000fc80000000f00 */
[----:B------:R-:W-:-:S07]  /*6e70*/  MOV R215, R131 ;  /* 0x0000008300d77202 */ /* 0x000fce0000000f00 */
[----:B------:R-:W-:Y:S05]  /*6e80*/  WARPSYNC.COLLECTIVE R128, `(.L_x_49147) ;  /* 0x0000000080087348 */ /* 0x000fea0003c00000 */
[----:B------:R0:W1:Y:S02]  /*6e90*/  SHFL.BFLY P3, R128, R215, R130, R129 ;  /* 0x0c000082d7807389 */ /* 0x0000640000060081 */
[----:B01----:R-:W-:Y:S05]  /*6ea0*/  ENDCOLLECTIVE ;  /* 0x000000000000791b */ /* 0x003fea0003800000 */
.L_x_49147:
[----:B------:R-:W-:Y:S02]  /*6eb0*/  HFMA2 R130, -RZ, RZ, 0, 9.5367431640625e-07 ;  /* 0x00000010ff827431 */ /* 0x000fe400000001ff */
[----:B------:R-:W-:Y:S01]  /*6ec0*/  FADD.FTZ R131, R131, R128 ;  /* 0x0000008083837221 */ /* 0x000fe20000010000 */
[----:B------:R-:W-:-:S04]  /*6ed0*/  MOV R128, 0xffffffff ;  /* 0xffffffff00807802 */ /* 0x000fc80000000f00 */
[----:B------:R-:W-:-:S07]  /*6ee0*/  MOV R215, R131 ;  /* 0x0000008300d77202 */ /* 0x000fce0000000f00 */
[----:B------:R-:W-:Y:S05]  /*6ef0*/  WARPSYNC.COLLECTIVE R128, `(.L_x_49148) ;  /* 0x0000000080087348 */ /* 0x000fea0003c00000 */
[----:B------:R0:W1:Y:S02]  /*6f00*/  SHFL.BFLY P3, R128, R215, R130, R129 ;  /* 0x0c000082d7807389 */ /* 0x0000640000060081 */
[----:B01----:R-:W-:Y:S05]  /*6f10*/  ENDCOLLECTIVE ;  /* 0x000000000000791b */ /* 0x003fea0003800000 */
.L_x_49148:
        /* <DEDUP_REMOVED lines=169> */
.L_x_49149:
[----:B------:R-:W-:Y:S02]  /*79b0*/  HFMA2 R130, -RZ, RZ, 0, 1.1920928955078125e-07 ;  /* 0x00000002ff827431 */ /* 0x000fe400000001ff */
[----:B------:R-:W-:Y:S01]  /*79c0*/  FADD.FTZ R214, R214, R128 ;  /* 0x00000080d6d67221 */ /* 0x000fe20000010000 */
[----:B------:R-:W-:-:S04]  /*79d0*/  MOV R128, 0xffffffff ;  /* 0xffffffff00807802 */ /* 0x000fc80000000f00 */
[----:B------:R-:W-:-:S07]  /*79e0*/  MOV R215, R214 ;  /* 0x000000d600d77202 */ /* 0x000fce0000000f00 */
[----:B------:R-:W-:Y:S05]  /*79f0*/  WARPSYNC.COLLECTIVE R128, `(.L_x_49150) ;  /* 0x0000000080087348 */ /* 0x000fea0003c00000 */
[----:B------:R0:W1:Y:S02]  /*7a00*/  SHFL.BFLY P3, R128, R215, R130, R129 ;  /* 0x0c000082d7807389 */ /* 0x0000640000060081 */
[----:B01----:R-:W-:Y:S05]  /*7a10*/  ENDCOLLECTIVE ;  /* 0x000000000000791b */ /* 0x003fea0003800000 */
.L_x_49150:
[----:B------:R-:W-:Y:S02]  /*7a20*/  HFMA2 R130, -RZ, RZ, 0, 2.384185791015625e-07 ;  /* 0x00000004ff827431 */ /* 0x000fe400000001ff */
[----:B------:R-:W-:Y:S01]  /*7a30*/  FADD.FTZ R214, R214, R128 ;  /* 0x00000080d6d67221 */ /* 0x000fe20000010000 */
[----:B------:R-:W-:-:S04]  /*7a40*/  MOV R128, 0xffffffff ;  /* 0xffffffff00807802 */ /* 0x000fc80000000f00 */
[----:B------:R-:W-:-:S07]  /*7a50*/  MOV R215, R214 ;  /* 0x000000d600d77202 */ /* 0x000fce0000000f00 */
[----:B------:R-:W-:Y:S05]  /*7a60*/  WARPSYNC.COLLECTIVE R128, `(.L_x_49151) ;  /* 0x0000000080087348 */ /* 0x000fea0003c00000 */
[----:B------:R0:W1:Y:S02]  /*7a70*/  SHFL.BFLY P3, R128, R215, R130, R129 ;  /* 0x0c000082d7807389 */ /* 0x0000640000060081 */
[----:B01----:R-:W-:Y:S05]  /*7a80*/  ENDCOLLECTIVE ;  /* 0x000000000000791b */ /* 0x003fea0003800000 */
.L_x_49151:
[----:B------:R-:W-:Y:S02]  /*7a90*/  HFMA2 R130, -RZ, RZ, 0, 4.76837158203125e-07 ;  /* 0x00000008ff827431 */ /* 0x000fe400000001ff */
[----:B------:R-:W-:Y:S01]  /*7aa0*/  FADD.FTZ R214, R214, R128 ;  /* 0x00000080d6d67221 */ /* 0x000fe20000010000 */
[----:B------:R-:W-:-:S04]  /*7ab0*/  MOV R128, 0xffffffff ;  /* 0xffffffff00807802 */ /* 0x000fc80000000f00 */
[----:B------:R-:W-:-:S07]  /*7ac0*/  MOV R215, R214 ;  /* 0x000000d600d77202 */ /* 0x000fce0000000f00 */
[----:B------:R-:W-:Y:S05]  /*7ad0*/  WARPSYNC.COLLECTIVE R128, `(.L_x_49152) ;  /* 0x0000000080087348 */ /* 0x000fea0003c00000 */
[----:B------:R0:W1:Y:S02]  /*7ae0*/  SHFL.BFLY P3, R128, R215, R130, R129 ;  /* 0x0c000082d7807389 */ /* 0x0000640000060081 */
[----:B01----:R-:W-:Y:S05]  /*7af0*/  ENDCOLLECTIVE ;  /* 0x000000000000791b */ /* 0x003fea0003800000 */
.L_x_49152:
[----:B------:R-:W-:Y:S02]  /*7b00*/  HFMA2 R130, -RZ, RZ, 0, 9.5367431640625e-07 ;  /* 0x00000010ff827431 */ /* 0x000fe400000001ff */
[----:B------:R-:W-:Y:S01]  /*7b10*/  FADD.FTZ R214, R214, R128 ;  /* 0x00000080d6d67221 */ /* 0x000fe20000010000 */
[----:B------:R-:W-:-:S04]  /*7b20*/  MOV R128, 0xffffffff ;  /* 0xffffffff00807802 */ /* 0x000fc80000000f00 */
[----:B------:R-:W-:-:S07]  /*7b30*/  MOV R215, R214 ;  /* 0x000000d600d77202 */ /* 0x000fce0000000f00 */
[----:B------:R-:W-:Y:S05]  /*7b40*/  WARPSYNC.COLLECTIVE R128, `(.L_x_49153) ;  /* 0x0000000080087348 */ /* 0x000fea0003c00000 */
[----:B------:R0:W1:Y:S02]  /*7b50*/  SHFL.BFLY P3, R128, R215, R130, R129 ;  /* 0x0c000082d7807389 */ /* 0x0000640000060081 */
[----:B01----:R-:W-:Y:S05]  /*7b60*/  ENDCOLLECTIVE ;  /* 0x000000000000791b */ /* 0x003fea0003800000 */
.L_x_49153:
[----:B------:R-:W-:Y:S05]  /*7b70*/  BRA `(.L_x_49154) ;  /* 0xffffffd800f87947 */ /* 0x000fea000383ffff */
.L_x_49155:
        /* <DEDUP_REMOVED lines=16> */
.L_x_54503:


//--------------------- .text._ZN10layer_norm31ln_parallel_residual_fwd_kernelINS_13Kernel_traitsIfffffjLj2560ELj1ELj4ELj1ELj16ENS_18Kernel_traits_baseILj2560EfffffjLj128EEEEELb1ELb0ELb0EEEvNS_9FwdParamsE --------------------------
	.section	.text._ZN10layer_norm31ln_parallel_residual_fwd_kernelINS_13Kernel_traitsIfffffjLj2560ELj1ELj4ELj1ELj16ENS_18Kernel_traits_baseILj2560EfffffjLj128EEEEELb1ELb0ELb0EEEvNS_9FwdParamsE,"ax",@progbits
	.align	128
        .global         _ZN10layer_norm31ln_parallel_residual_fwd_kernelINS_13Kernel_traitsIfffffjLj2560ELj1ELj4ELj1ELj16ENS_18Kernel_traits_baseILj2560EfffffjLj128EEEEELb1ELb0ELb0EEEvNS_9FwdParamsE
        .type           _ZN10layer_norm31ln_parallel_residual_fwd_kernelINS_13Kernel_traitsIfffffjLj2560ELj1ELj4ELj1ELj16ENS_18Kernel_traits_baseILj2560EfffffjLj128EEEEELb1ELb0ELb0EEEvNS_9FwdParamsE,@function
        .size           _ZN10layer_norm31ln_parallel_residual_fwd_kernelINS_13Kernel_traitsIfffffjLj2560ELj1ELj4ELj1ELj16ENS_18Kernel_traits_baseILj2560EfffffjLj128EEEEELb1ELb0ELb0EEEvNS_9FwdParamsE,(.L_x_54504 - _ZN10layer_norm31ln_parallel_residual_fwd_kernelINS_13Kernel_traitsIfffffjLj2560ELj1ELj4ELj1ELj16ENS_18Kernel_traits_baseILj2560EfffffjLj128EEEEELb1ELb0ELb0EEEvNS_9FwdParamsE)
        .other          _ZN10layer_norm31ln_parallel_residual_fwd_kernelINS_13Kernel_traitsIfffffjLj2560ELj1ELj4ELj1ELj16ENS_18Kernel_traits_baseILj2560EfffffjLj128EEEEELb1ELb0ELb0EEEvNS_9FwdParamsE,@"STO_CUDA_ENTRY STV_DEFAULT"
_ZN10layer_norm31ln_parallel_residual_fwd_kernelINS_13Kernel_traitsIfffffjLj2560ELj1ELj4ELj1ELj16ENS_18Kernel_traits_baseILj2560EfffffjLj128EEEEELb1ELb0ELb0EEEvNS_9FwdParamsE:
.text._ZN10layer_norm31ln_parallel_residual_fwd_kernelINS_13Kernel_traitsIfffffjLj2560ELj1ELj4ELj1ELj16ENS_18Kernel_traits_baseILj2560EfffffjLj128EEEEELb1ELb0ELb0EEEvNS_9FwdParamsE:
        /* <DEDUP_REMOVED lines=45> */
[----:B------:R-:W4:Y:S04]  /*02d0*/  LDL.64 R38, [R1+0x2b8] ;  /* 0x0002b80001267983 */ /* 0x000f280000100a00 */
[----:B------:R-:W4:Y:S01]  /*02e0*/  LDL.64 R48, [R1+0x290] ;  /* 0x0002900001307983 */ /* 0x000f220000100a00 */
[----:B------:R-:W1:Y:S01]  /*02f0*/  LDC.64 R16, c[0x0][0x3d8] ;  /* 0x0000f600ff107b82 */ /* 0x000e620000000a00 */
        /* <DEDUP_REMOVED lines=8> */
[C---:B------:R-:W-:Y:S01]  /*0380*/  @P1 IMAD.WIDE.U32 R14, R4.reuse, 0x10, R14 ;  /* 0x00000010040e1825 */ /* 0x040fe200078e000e */
[----:B------:R-:W4:Y:S01]  /*0390*/  LDL.64 R56, [R1+0x280] ;  /* 0x0002800001387983 */ /* 0x000f220000100a00 */
[----:B------:R-:W1:Y:S03]  /*03a0*/  LDC.64 R22, c[0x0][0x3d8] ;  /* 0x0000f600ff167b82 */ /* 0x000e660000000a00 */
[----:B------:R-:W4:Y:S01]  /*03b0*/  LDL.64 R58, [R1+0x288] ;  /* 0x00028800013a7983 */ /* 0x000f220000100a00 */
[----:B------:R-:W-:-:S03]  /*03c0*/  @P1 IMAD.WIDE.U32 R16, R4, 0x10, R16 ;  /* 0x0000001004101825 */ /* 0x000fc600078e0010 */
[----:B------:R-:W4:Y:S01]  /*03d0*/  LDL.64 R40, [R1+0x270] ;  /* 0x0002700001287983 */ /* 0x000f220000100a00 */
[----:B------:R-:W4:Y:S03]  /*03e0*/  LDC.64 R24, c[0x0][0x3d0] ;  /* 0x0000f400ff187b82 */ /* 0x000f260000000a00 */
[----:B------:R-:W4:Y:S01]  /*03f0*/  LDL.64 R42, [R1+0x278] ;  /* 0x00027800012a7983 */ /* 0x000f220000100a00 */
[C---:B------:R-:W-:Y:S02]  /*0400*/  ISETP.GE.U32.AND P3, PT, R0.reuse, 0x60, PT ;  /* 0x000000600000780c */ /* 0x040fe40003f66070 */
[----:B------:R-:W-:Y:S02]  /*0410*/  ISETP.GE.U32.AND P4, PT, R0, 0x80, PT ;  /* 0x000000800000780c */ /* 0x000fe40003f86070 */
[----:B------:R-:W4:Y:S08]  /*0420*/  LDC.64 R26, c[0x0][0x3d8] ;  /* 0x0000f600ff1a7b82 */ /* 0x000f300000000a00 */
[----:B------:R-:W4:Y:S08]  /*0430*/  LDC.64 R28, c[0x0][0x3d0] ;  /* 0x0000f400ff1c7b82 */ /* 0x000f300000000a00 */
[----:B------:R-:W4:Y:S01]  /*0440*/  LDC.64 R30, c[0x0][0x3d8] ;  /* 0x0000f600ff1e7b82 */ /* 0x000f220000000a00 */
[----:B--2---:R2:W4:Y:S04]  /*0450*/  @P1 LDG.E.128 R32, desc[UR6][R14.64] ;  /* 0x000000060e201981 */ /* 0x004528000c1e1d00 */
[----:B---3--:R3:W3:Y:S01]  /*0460*/  @P1 LDG.E.128 R44, desc[UR6][R16.64] ;  /* 0x00000006102c1981 */ /* 0x0086e2000c1e1d00 */
        /* <DEDUP_REMOVED lines=11> */
[----:B------:R1:W-:Y:S01]  /*0520*/  @P1 STL.64 [R1+0x2d0], R32 ;  /* 0x0002d02001001387 */ /* 0x0003e20000100a00 */
[C---:B------:R-:W-:Y:S01]  /*0530*/  @P4 IMAD.WIDE.U32 R26, R4.reuse, 0x10, R26 ;  /* 0x00000010041a4825 */ /* 0x040fe200078e001a */
[----:B0-----:R-:W0:Y:S02]  /*0540*/  LDC.64 R18, c[0x0][0x3d8] ;  /* 0x0000f600ff127b82 */ /* 0x001e240000000a00 */
[----:B------:R4:W-:Y:S04]  /*0550*/  @P1 STL.64 [R1+0x2d8], R34 ;  /* 0x0002d82201001387 */ /* 0x0009e80000100a00 */
[----:B------:R-:W2:Y:S02]  /*0560*/  LDL.64 R52, [R1+0x260] ;  /* 0x0002600001347983 */ /* 0x000ea40000100a00 */
[----:B---3--:R-:W3:Y:S02]  /*0570*/  LDC.64 R24, c[0x0][0x3d8] ;  /* 0x0000f600ff187b82 */ /* 0x008ee40000000a00 */
[----:B------:R-:W3:Y:S04]  /*0580*/  LDL.64 R54, [R1+0x268] ;  /* 0x0002680001367983 */ /* 0x000ee80000100a00 */
[----:B------:R4:W-:Y:S02]  /*0590*/  @P1 STL.64 [R1+0x2c0], R44 ;  /* 0x0002c02c01001387 */ /* 0x0009e40000100a00 */
[----:B-1----:R-:W1:Y:S02]  /*05a0*/  LDC.64 R32, c[0x0][0x3d0] ;  /* 0x0000f400ff207b82 */ /* 0x002e640000000a00 */
[----:B------:R4:W-:Y:S01]  /*05b0*/  @P1 STL.64 [R1+0x2c8], R46 ;  /* 0x0002c82e01001387 */ /* 0x0009e20000100a00 */
[----:B------:R-:W-:-:S03]  /*05c0*/  @P4 VIADD R4, R4, 0x20 ;  /* 0x0000002004044836 */ /* 0x000fc60000000000 */
[----:B------:R4:W3:Y:S02]  /*05d0*/  @P3 LDG.E.128 R60, desc[UR6][R22.64] ;  /* 0x00000006163c3981 */ /* 0x0008e4000c1e1d00 */
[----:B----4-:R-:W4:Y:S02]  /*05e0*/  LDC.64 R34, c[0x0][0x3d8] ;  /* 0x0000f600ff227b82 */ /* 0x010f240000000a00 */
[----:B------:R-:W4:Y:S04]  /*05f0*/  LDL.64 R44, [R1+0x250] ;  /* 0x00025000012c7983 */ /* 0x000f280000100a00 */
        /* <DEDUP_REMOVED lines=8> */
[C---:B-1----:R-:W-:Y:S01]  /*0680*/  @P2 IMAD.WIDE.U32 R32, R4.reuse, 0x10, R32 ;  /* 0x0000001004202825 */ /* 0x042fe200078e0020 */
[----:B------:R1:W-:Y:S01]  /*0690*/  @P3 STL.64 [R1+0x2b0], R36 ;  /* 0x0002b02401003387 */ /* 0x0003e20000100a00 */
[----:B------:R-:W0:Y:S03]  /*06a0*/  LDC.64 R26, c[0x0][0x3d0] ;  /* 0x0000f400ff1a7b82 */ /* 0x000e260000000a00 */
[----:B------:R4:W-:Y:S04]  /*06b0*/  @P3 STL.64 [R1+0x2b8], R38 ;  /* 0x0002b82601003387 */ /* 0x0009e80000100a00 */
[----:B------:R-:W4:Y:S01]  /*06c0*/  LDL.64 R64, [R1+0x240] ;  /* 0x0002400001407983 */ /* 0x000f220000100a00 */
[----:B------:R-:W0:Y:S03]  /*06d0*/  LDC.64 R28, c[0x0][0x3d8] ;  /* 0x0000f600ff1c7b82 */ /* 0x000e260000000a00 */
[----:B------:R-:W4:Y:S04]  /*06e0*/  LDL.64 R66, [R1+0x248] ;  /* 0x0002480001427983 */ /* 0x000f280000100a00 */
[----:B--2---:R2:W-:Y:S01]  /*06f0*/  @P4 STL.64 [R1+0x290], R48 ;  /* 0x0002903001004387 */ /* 0x0045e20000100a00 */
[----:B-1----:R-:W1:Y:S03]  /*0700*/  LDC.64 R36, c[0x0][0x3d0] ;  /* 0x0000f400ff247b82 */ /* 0x002e660000000a00 */
[----:B------:R2:W-:Y:S04]  /*0710*/  @P4 STL.64 [R1+0x298], R50 ;  /* 0x0002983201004387 */ /* 0x0005e80000100a00 */
[----:B---3--:R3:W3:Y:S01]  /*0720*/  @P0 LDG.E.128 R52, desc[UR6][R30.64] ;  /* 0x000000061e340981 */ /* 0x0086e2000c1e1d00 */
[----:B----4-:R-:W-:Y:S01]  /*0730*/  @P2 IMAD.WIDE.U32 R34, R4, 0x10, R34 ;  /* 0x0000001004222825 */ /* 0x010fe200078e0022 */
[----:B------:R-:W-:Y:S01]  /*0740*/  ISETP.GE.U32.AND P5, PT, R0, 0x180, PT ;  /* 0x000001800000780c */ /* 0x000fe20003fa6070 */
[----:B------:R-:W4:Y:S01]  /*0750*/  LDC.64 R38, c[0x0][0x3d0] ;  /* 0x0000f400ff267b82 */ /* 0x000f220000000a00 */
[----:B--2---:R-:W2:Y:S04]  /*0760*/  LDL.64 R48, [R1+0x230] ;  /* 0x0002300001307983 */ /* 0x004ea80000100a00 */
[----:B------:R-:W2:Y:S03]  /*0770*/  LDL.64 R50, [R1+0x238] ;  /* 0x0002380001327983 */ /* 0x000ea60000100a00 */
[----:B---3--:R-:W3:Y:S01]  /*0780*/  LDC.64 R30, c[0x0][0x3d0] ;  /* 0x0000f400ff1e7b82 */ /* 0x008ee20000000a00 */
[----:B------:R0:W4:Y:S04]  /*0790*/  @P2 LDG.E.128 R44, desc[UR6][R32.64] ;  /* 0x00000006202c2981 */ /* 0x000128000c1e1d00 */
[----:B------:R1:W-:Y:S04]  /*07a0*/  @P3 STL.64 [R1+0x2a0], R60 ;  /* 0x0002a03c01003387 */ /* 0x0003e80000100a00 */
[----:B------:R1:W-:Y:S01]  /*07b0*/  @P3 STL.64 [R1+0x2a8], R62 ;  /* 0x0002a83e01003387 */ /* 0x0003e20000100a00 */
[----:B------:R-:W-:Y:S01]  /*07c0*/  @P2 IADD3 R4, PT, PT, R4, 0x20, RZ ;  /* 0x0000002004042810 */ /* 0x000fe20007ffe0ff */
[----:B0-----:R-:W0:Y:S02]  /*07d0*/  LDC.64 R32, c[0x0][0x3d8] ;  /* 0x0000f600ff207b82 */ /* 0x001e240000000a00 */
[----:B-1----:R-:W3:Y:S04]  /*07e0*/  LDL.64 R60, [R1+0x220] ;  /* 0x00022000013c7983 */ /* 0x002ee80000100a00 */
[----:B------:R-:W3:Y:S04]  /*07f0*/  LDL.64 R62, [R1+0x228] ;  /* 0x00022800013e7983 */ /* 0x000ee80000100a00 */
[----:B------:R1:W-:Y:S04]  /*0800*/  @P4 STL.64 [R1+0x280], R56 ;  /* 0x0002803801004387 */ /* 0x0003e80000100a00 */
[----:B------:R1:W-:Y:S04]  /*0810*/  @P4 STL.64 [R1+0x288], R58 ;  /* 0x0002883a01004387 */ /* 0x0003e80000100a00 */
[----:B------:R0:W3:Y:S04]  /*0820*/  @P2 LDG.E.128 R64, desc[UR6][R34.64] ;  /* 0x0000000622402981 */ /* 0x0000e8000c1e1d00 */
[----:B-1----:R-:W3:Y:S04]  /*0830*/  LDL.64 R56, [R1+0x210] ;  /* 0x0002100001387983 */ /* 0x002ee80000100a00 */
[----:B------:R-:W3:Y:S01]  /*0840*/  LDL.64 R58, [R1+0x218] ;  /* 0x00021800013a7983 */ /* 0x000ee20000100a00 */
[----:B------:R-:W-:Y:S01]  /*0850*/  @P1 IMAD.WIDE.U32 R36, R4, 0x10, R36 ;  /* 0x0000001004241825 */ /* 0x000fe200078e0024 */
[----:B------:R-:W-:Y:S01]  /*0860*/  ISETP.GE.U32.AND P3, PT, R0, 0x100, PT ;  /* 0x000001000000780c */ /* 0x000fe20003f66070 */
[----:B0-----:R-:W0:Y:S01]  /*0870*/  LDC.64 R34, c[0x0][0x3d0] ;  /* 0x0000f400ff227b82 */ /* 0x001e220000000a00 */
[----:B------:R1:W-:Y:S04]  /*0880*/  @P0 STL.64 [R1+0x270], R40 ;  /* 0x0002702801000387 */ /* 0x0003e80000100a00 */
[----:B------:R1:W-:Y:S04]  /*0890*/  @P0 STL.64 [R1+0x278], R42 ;  /* 0x0002782a01000387 */ /* 0x0003e80000100a00 */
[----:B-1----:R-:W3:Y:S04]  /*08a0*/  LDL.64 R40, [R1+0x200] ;  /* 0x0002000001287983 */ /* 0x002ee80000100a00 */
[----:B------:R-:W3:Y:S04]  /*08b0*/  LDL.64 R42, [R1+0x208] ;  /* 0x00020800012a7983 */ /* 0x000ee80000100a00 */
[----:B------:R1:W-:Y:S04]  /*08c0*/  @P0 STL.64 [R1+0x260], R52 ;  /* 0x0002603401000387 */ /* 0x0003e80000100a00 */
[----:B------:R0:W-:Y:S04]  /*08d0*/  @P0 STL.64 [R1+0x268], R54 ;  /* 0x0002683601000387 */ /* 0x0001e80000100a00 */
[----:B--2---:R2:W3:Y:S04]  /*08e0*/  @P1 LDG.E.128 R48, desc[UR6][R36.64] ;  /* 0x0000000624301981 */ /* 0x0044e8000c1e1d00 */
[----:B-1----:R-:W3:Y:S04]  /*08f0*/  LDL.64 R52, [R1+0x1f0] ;  /* 0x0001f00001347983 */ /* 0x002ee80000100a00 */
[----:B0-----:R-:W3:Y:S01]  /*0900*/  LDL.64 R54, [R1+0x1f8] ;  /* 0x0001f80001367983 */ /* 0x001ee20000100a00 */
[----:B------:R-:W-:Y:S01]  /*0910*/  @P1 IMAD.WIDE.U32 R14, R4, 0x10, R14 ;  /* 0x00000010040e1825 */ /* 0x000fe200078e000e */
[----:B------:R-:W-:Y:S01]  /*0920*/  ISETP.GE.U32.AND P4, PT, R0, 0x120, PT ;  /* 0x000001200000780c */ /* 0x000fe20003f86070 */
[----:B--2---:R-:W0:Y:S01]  /*0930*/  LDC.64 R36, c[0x0][0x3d8] ;  /* 0x0000f600ff247b82 */ /* 0x004e220000000a00 */
[----:B----4-:R1:W-:Y:S04]  /*0940*/  @P2 STL.64 [R1+0x250], R44 ;  /* 0x0002502c01002387 */ /* 0x0103e80000100a00 */
[----:B------:R2:W-:Y:S04]  /*0950*/  @P2 STL.64 [R1+0x258], R46 ;  /* 0x0002582e01002387 */ /* 0x0005e80000100a00 */
[----:B-1----:R-:W4:Y:S04]  /*0960*/  LDL.64 R44, [R1+0x1e0] ;  /* 0x0001e000012c7983 */ /* 0x002f280000100a00 */
[----:B--2---:R-:W4:Y:S01]  /*0970*/  LDL.64 R46, [R1+0x1e8] ;  /* 0x0001e800012e7983 */ /* 0x004f220000100a00 */
[----:B------:R-:W-:-:S03]  /*0980*/  @P1 VIADD R4, R4, 0x20 ;  /* 0x0000002004041836 */ /* 0x000fc60000000000 */
[----:B---3--:R1:W2:Y:S01]  /*0990*/  @P1 LDG.E.128 R60, desc[UR6][R14.64] ;  /* 0x000000060e3c1981 */ /* 0x0082a2000c1e1d00 */
        /* <DEDUP_REMOVED lines=8> */
[----:B---3--:R-:W3:Y:S01]  /*0a20*/  LDC.64 R16, c[0x0][0x3d0] ;  /* 0x0000f400ff107b82 */ /* 0x008ee20000000a00 */
[----:B------:R0:W3:Y:S04]  /*0a30*/  @P3 LDG.E.128 R40, desc[UR6][R18.64] ;  /* 0x0000000612283981 */ /* 0x0000e8000c1e1d00 */
[----:B------:R1:W3:Y:S04]  /*0a40*/  @P4 LDG.E.128 R52, desc[UR6][R22.64] ;  /* 0x0000000616344981 */ /* 0x0002e8000c1e1d00 */
[----:B------:R1:W-:Y:S01]  /*0a50*/  @P1 STL.64 [R1+0x230], R48 ;  /* 0x0002303001001387 */ /* 0x0003e20000100a00 */
[----:B------:R-:W-:Y:S01]  /*0a60*/  @P4 IADD3 R4, PT, PT, R4, 0x20, RZ ;  /* 0x0000002004044810 */ /* 0x000fe20007ffe0ff */
[----:B0-----:R-:W0:Y:S02]  /*0a70*/  LDC.64 R18, c[0x0][0x3d8] ;  /* 0x0000f600ff127b82 */ /* 0x001e240000000a00 */
[----:B----4-:R4:W3:Y:S06]  /*0a80*/  @P4 LDG.E.128 R44, desc[UR6][R24.64] ;  /* 0x00000006182c4981 */ /* 0x0108ec000c1e1d00 */
[----:B-1----:R-:W1:Y:S01]  /*0a90*/  LDC.64 R22, c[0x0][0x3d0] ;  /* 0x0000f400ff167b82 */ /* 0x002e620000000a00 */
[----:B------:R4:W-:Y:S04]  /*0aa0*/  @P1 STL.64 [R1+0x238], R50 ;  /* 0x0002383201001387 */ /* 0x0009e80000100a00 */
[----:B------:R-:W3:Y:S01]  /*0ab0*/  LDL.64 R48, [R1+0x1d0] ;  /* 0x0001d00001307983 */ /* 0x000ee20000100a00 */
[----:B------:R-:W-:-:S02]  /*0ac0*/  @P0 IMAD.WIDE.U32 R26, R4, 0x10, R26 ;  /* 0x00000010041a0825 */ /* 0x000fc400078e001a */
[----:B----4-:R-:W4:Y:S01]  /*0ad0*/  LDC.64 R24, c[0x0][0x3d8] ;  /* 0x0000f600ff187b82 */ /* 0x010f220000000a00 */
[----:B------:R-:W4:Y:S04]  /*0ae0*/  LDL.64 R50, [R1+0x1d8] ;  /* 0x0001d80001327983 */ /* 0x000f280000100a00 */
[----:B--2---:R2:W-:Y:S04]  /*0af0*/  @P3 STL.64 [R1+0x210], R56 ;  /* 0x0002103801003387 */ /* 0x0045e80000100a00 */
[----:B------:R0:W-:Y:S04]  /*0b00*/  @P3 STL.64 [R1+0x218], R58 ;  /* 0x0002183a01003387 */ /* 0x0001e80000100a00 */
[----:B--2---:R-:W2:Y:S04]  /*0b10*/  LDL.64 R56, [R1+0x1c0] ;  /* 0x0001c00001387983 */ /* 0x004ea80000100a00 */
[----:B0-----:R-:W2:Y:S04]  /*0b20*/  LDL.64 R58, [R1+0x1c8] ;  /* 0x0001c800013a7983 */ /* 0x001ea80000100a00 */
[----:B---3--:R0:W-:Y:S04]  /*0b30*/  @P3 STL.64 [R1+0x200], R40 ;  /* 0x0002002801003387 */ /* 0x0081e80000100a00 */
[----:B------:R3:W-:Y:S04]  /*0b40*/  @P3 STL.64 [R1+0x208], R42 ;  /* 0x0002082a01003387 */ /* 0x0007e80000100a00 */
[----:B0-----:R-:W2:Y:S04]  /*0b50*/  LDL.64 R40, [R1+0x1b0] ;  /* 0x0001b00001287983 */ /* 0x001ea80000100a00 */
[----:B---3--:R-:W3:Y:S04]  /*0b60*/  LDL.64 R42, [R1+0x1b8] ;  /* 0x0001b800012a7983 */ /* 0x008ee80000100a00 */
[----:B------:R-:W-:Y:S04]  /*0b70*/  @P1 STL.64 [R1+0x220], R60 ;  /* 0x0002203c01001387 */ /* 0x000fe80000100a00 */
[----:B------:R-:W-:Y:S04]  /*0b80*/  @P1 STL.64 [R1+0x228], R62 ;  /* 0x0002283e01001387 */ /* 0x000fe80000100a00 */
[----:B------:R-:W-:Y:S04]  /*0b90*/  @P2 STL.64 [R1+0x240], R64 ;  /* 0x0002404001002387 */ /* 0x000fe80000100a00 */
[----:B------:R-:W-:Y:S04]  /*0ba0*/  @P2 STL.64 [R1+0x248], R66 ;  /* 0x0002484201002387 */ /* 0x000fe80000100a00 */
[----:B------:R0:W-:Y:S04]  /*0bb0*/  @P4 STL.64 [R1+0x1f0], R52 ;  /* 0x0001f03401004387 */ /* 0x0001e80000100a00 */
[----:B------:R1:W-:Y:S04]  /*0bc0*/  @P4 STL.64 [R1+0x1f8], R54 ;  /* 0x0001f83601004387 */ /* 0x0003e80000100a00 */
[----:B0-----:R-:W3:Y:S04]  /*0bd0*/  LDL.64 R52, [R1+0x1a0] ;  /* 0x0001a00001347983 */ /* 0x001ee80000100a00 */
[----:B-1----:R-:W3:Y:S04]  /*0be0*/  LDL.64 R54, [R1+0x1a8] ;  /* 0x0001a80001367983 */ /* 0x002ee80000100a00 */
[----:B------:R0:W-:Y:S04]  /*0bf0*/  @P4 STL.64 [R1+0x1e0], R44 ;  /* 0x0001e02c01004387 */ /* 0x0001e80000100a00 */
[----:B------:R1:W-:Y:S04]  /*0c00*/  @P4 STL.64 [R1+0x1e8], R46 ;  /* 0x0001e82e01004387 */ /* 0x0003e80000100a00 */
[----:B0-----:R-:W3:Y:S04]  /*0c10*/  LDL.64 R44, [R1+0x190] ;  /* 0x00019000012c7983 */ /* 0x001ee80000100a00 */
[----:B-1----:R-:W3:Y:S04]  /*0c20*/  LDL.64 R46, [R1+0x198] ;  /* 0x00019800012e7983 */ /* 0x002ee80000100a00 */
[----:B----4-:R0:W4:Y:S01]  /*0c30*/  @P0 LDG.E.128 R48, desc[UR6][R26.64] ;  /* 0x000000061a300981 */ /* 0x010122000c1e1d00 */
[----:B------:R-:W-:Y:S01]  /*0c40*/  ISETP.GE.U32.AND P1, PT, R0, 0x160, PT ;  /* 0x000001600000780c */ /* 0x000fe20003f26070 */
[----:B------:R-:W-:-:S04]  /*0c50*/  @P0 IMAD.WIDE.U32 R28, R4, 0x10, R28 ;  /* 0x00000010041c0825 */ /* 0x000fc800078e001c */
[----:B------:R-:W-:Y:S01]  /*0c60*/  @P0 VIADD R4, R4, 0x20 ;  /* 0x0000002004040836 */ /* 0x000fe20000000000 */
[----:B------:R-:W-:Y:S01]  /*0c70*/  ISETP.GE.U32.AND P4, PT, R0, 0x1a0, PT ;  /* 0x000001a00000780c */ /* 0x000fe20003f86070 */
[----:B0-----:R-:W0:Y:S06]  /*0c80*/  LDC.64 R26, c[0x0][0x3d0] ;  /* 0x0000f400ff1a7b82 */ /* 0x001e2c0000000a00 */
[----:B------:R-:W-:-:S04]  /*0c90*/  @P1 IMAD.WIDE.U32 R30, R4, 0x10, R30 ;  /* 0x00000010041e1825 */ /* 0x000fc800078e001e */
[C---:B------:R-:W-:Y:S01]  /*0ca0*/  @P1 IMAD.WIDE.U32 R32, R4.reuse, 0x10, R32 ;  /* 0x0000001004201825 */ /* 0x040fe200078e0020 */
[----:B--2---:R1:W2:Y:S03]  /*0cb0*/  @P0 LDG.E.128 R56, desc[UR6][R28.64] ;  /* 0x000000061c380981 */ /* 0x0042a6000c1e1d00 */
[----:B------:R-:W-:-:S04]  /*0cc0*/  @P1 VIADD R4, R4, 0x20 ;  /* 0x0000002004041836 */ /* 0x000fc80000000000 */
[----:B------:R-:W-:Y:S01]  /*0cd0*/  @P5 IMAD.WIDE.U32 R34, R4, 0x10, R34 ;  /* 0x0000001004225825 */ /* 0x000fe200078e0022 */
[----:B------:R-:W-:Y:S01]  /*0ce0*/  ISETP.GE.U32.AND P3, PT, R0, 0x1e0, PT ;  /* 0x000001e00000780c */ /* 0x000fe20003f66070 */
[----:B-1----:R-:W1:Y:S01]  /*0cf0*/  LDC.64 R28, c[0x0][0x3d0] ;  /* 0x0000f400ff1c7b82 */ /* 0x002e620000000a00 */
[----:B---3--:R3:W2:Y:S04]  /*0d00*/  @P1 LDG.E.128 R40, desc[UR6][R30.64] ;  /* 0x000000061e281981 */ /* 0x0086a8000c1e1d00 */
[----:B------:R0:W2:Y:S04]  /*0d10*/  @P1 LDG.E.128 R52, desc[UR6][R32.64] ;  /* 0x0000000620341981 */ /* 0x0000a8000c1e1d00 */
[----:B----4-:R4:W-:Y:S01]  /*0d20*/  @P0 STL.64 [R1+0x1d0], R48 ;  /* 0x0001d03001000387 */ /* 0x0109e20000100a00 */
[----:B------:R-:W-:Y:S01]  /*0d30*/  @P5 IMAD.WIDE.U32 R36, R4, 0x10, R36 ;  /* 0x0000001004245825 */ /* 0x000fe200078e0024 */
[----:B---3--:R-:W3:Y:S02]  /*0d40*/  LDC.64 R30, c[0x0][0x3d0] ;  /* 0x0000f400ff1e7b82 */ /* 0x008ee40000000a00 */
[----:B------:R-:W3:Y:S04]  /*0d50*/  @P5 LDG.E.128 R44, desc[UR6][R34.64] ;  /* 0x00000006222c5981 */ /* 0x000ee8000c1e1d00 */
[----:B------:R1:W-:Y:S01]  /*0d60*/  @P0 STL.64 [R1+0x1d8], R50 ;  /* 0x0001d83201000387 */ /* 0x0003e20000100a00 */
[----:B------:R-:W-:Y:S01]  /*0d70*/  ISETP.GE.U32.AND P2, PT, R0, 0x200, PT ;  /* 0x000002000000780c */ /* 0x000fe20003f46070 */
[----:B0-----:R-:W0:Y:S02]  /*0d80*/  LDC.64 R32, c[0x0][0x3d0] ;  /* 0x0000f400ff207b82 */ /* 0x001e240000000a00 */
[----:B----4-:R-:W4:Y:S04]  /*0d90*/  LDL.64 R48, [R1+0x180] ;  /* 0x0001800001307983 */ /* 0x010f280000100a00 */
[----:B-1----:R-:W4:Y:S04]  /*0da0*/  LDL.64 R50, [R1+0x188] ;  /* 0x0001880001327983 */ /* 0x002f280000100a00 */
[----:B--2---:R-:W-:Y:S04]  /*0db0*/  @P0 STL.64 [R1+0x1c0], R56 ;  /* 0x0001c03801000387 */ /* 0x004fe80000100a00 */
[----:B------:R-:W-:Y:S04]  /*0dc0*/  @P0 STL.64 [R1+0x1c8], R58 ;  /* 0x0001c83a01000387 */ /* 0x000fe80000100a00 */
[----:B------:R1:W-:Y:S04]  /*0dd0*/  @P1 STL.64 [R1+0x1b0], R40 ;  /* 0x0001b02801001387 */ /* 0x0003e80000100a00 */
[----:B------:R2:W-:Y:S01]  /*0de0*/  @P1 STL.64 [R1+0x1b8], R42 ;  /* 0x0001b82a01001387 */ /* 0x0005e20000100a00 */
[----:B------:R-:W-:-:S03]  /*0df0*/  @P5 IADD3 R4, PT, PT, R4, 0x20, RZ ;  /* 0x0000002004045810 */ /* 0x000fc60007ffe0ff */
[----:B----4-:R-:W4:Y:S01]  /*0e00*/  @P5 LDG.E.128 R48, desc[UR6][R36.64] ;  /* 0x0000000624305981 */ /* 0x010f22000c1e1d00 */
[----:B------:R-:W-:Y:S01]  /*0e10*/  ISETP.GE.U32.AND P0, PT, R0, 0x1c0, PT ;  /* 0x000001c00000780c */ /* 0x000fe20003f06070 */
[----:B-1----:R-:W1:Y:S02]  /*0e20*/  LDC.64 R40, c[0x0][0x3d8] ;  /* 0x0000f600ff287b82 */ /* 0x002e640000000a00 */
[----:B---3--:R3:W-:Y:S04]  /*0e30*/  @P5 STL.64 [R1+0x190], R44 ;  /* 0x0001902c01005387 */ /* 0x0087e80000100a00 */
[----:B------:R0:W-:Y:S02]  /*0e40*/  @P5 STL.64 [R1+0x198], R46 ;  /* 0x0001982e01005387 */ /* 0x0001e40000100a00 */
[----:B--2---:R-:W2:Y:S02]  /*0e50*/  LDC.64 R42, c[0x0][0x3d8] ;  /* 0x0000f600ff2a7b82 */ /* 0x004ea40000000a00 */
[----:B------:R1:W-:Y:S04]  /*0e60*/  @P1 STL.64 [R1+0x1a0], R52 ;  /* 0x0001a03401001387 */ /* 0x0003e80000100a00 */
[----:B------:R1:W-:Y:S01]  /*0e70*/  @P1 STL.64 [R1+0x1a8], R54 ;  /* 0x0001a83601001387 */ /* 0x0003e20000100a00 */
[C---:B------:R-:W-:Y:S01]  /*0e80*/  @P4 IMAD.WIDE.U32 R14, R4.reuse, 0x10, R14 ;  /* 0x00000010040e4825 */ /* 0x040fe200078e000e */
[----:B---3--:R-:W3:Y:S02]  /*0e90*/  LDC.64 R44, c[0x0][0x3d8] ;  /* 0x0000f600ff2c7b82 */ /* 0x008ee40000000a00 */
[----:B------:R-:W2:Y:S04]  /*0ea0*/  LDL.64 R100, [R1+0x160] ;  /* 0x0001600001647983 */ /* 0x000ea80000100a00 */
[----:B------:R-:W2:Y:S01]  /*0eb0*/  LDL.64 R102, [R1+0x168] ;  /* 0x0001680001667983 */ /* 0x000ea20000100a00 */
[C---:B------:R-:W-:Y:S01]  /*0ec0*/  @P4 IMAD.WIDE.U32 R38, R4.reuse, 0x10, R38 ;  /* 0x0000001004264825 */ /* 0x040fe200078e0026 */
[----:B0-----:R-:W0:Y:S02]  /*0ed0*/  LDC.64 R46, c[0x0][0x3d8] ;  /* 0x0000f600ff2e7b82 */ /* 0x001e240000000a00 */
        /* <DEDUP_REMOVED lines=28> */
[----:B----4-:R1:W-:Y:S04]  /*10a0*/  @P5 STL.64 [R1+0x180], R48 ;  /* 0x0001803001005387 */ /* 0x0103e80000100a00 */
[----:B--2---:R-:W2:Y:S04]  /*10b0*/  @P4 LDG.E.128 R100, desc[UR6][R14.64] ;  /* 0x000000060e644981 */ /* 0x004ea8000c1e1d00 */
[----:B---3--:R-:W3:Y:S04]  /*10c0*/  @P4 LDG.E.128 R104, desc[UR6][R38.64] ;  /* 0x0000000626684981 */ /* 0x008ee8000c1e1d00 */
[----:B------:R4:W-:Y:S04]  /*10d0*/  @P5 STL.64 [R1+0x188], R50 ;  /* 0x0001883201005387 */ /* 0x0009e80000100a00 */
[----:B-1----:R-:W3:Y:S04]  /*10e0*/  LDL.64 R48, [R1+0xa0] ;  /* 0x0000a00001307983 */ /* 0x002ee80000100a00 */
[----:B----4-:R-:W4:Y:S01]  /*10f0*/  LDL.64 R50, [R1+0xa8] ;  /* 0x0000a80001327983 */ /* 0x010f220000100a00 */
[----:B------:R-:W-:-:S04]  /*1100*/  @P4 VIADD R4, R4, 0x20 ;  /* 0x0000002004044836 */ /* 0x000fc80000000000 */
[C---:B------:R-:W-:Y:S01]  /*1110*/  @P0 IMAD.WIDE.U32 R18, R4.reuse, 0x10, R18 ;  /* 0x0000001004120825 */ /* 0x040fe200078e0012 */
[----:B------:R-:W4:Y:S03]  /*1120*/  @P6 LDG.E.128 R108, desc[UR6][R10.64] ;  /* 0x000000060a6c6981 */ /* 0x000f26000c1e1d00 */
[C---:B------:R-:W-:Y:S01]  /*1130*/  @P0 IMAD.WIDE.U32 R16, R4.reuse, 0x10, R16 ;  /* 0x0000001004100825 */ /* 0x040fe200078e0010 */
[----:B------:R-:W4:Y:S04]  /*1140*/  @P0 LDG.E.128 R88, desc[UR6][R18.64] ;  /* 0x0000000612580981 */ /* 0x000f28000c1e1d00 */
[----:B------:R-:W4:Y:S01]  /*1150*/  @P0 LDG.E.128 R92, desc[UR6][R16.64] ;  /* 0x00000006105c0981 */ /* 0x000f22000c1e1d00 */
[----:B------:R-:W-:Y:S01]  /*1160*/  @P0 VIADD R4, R4, 0x20 ;  /* 0x0000002004040836 */ /* 0x000fe20000000000 */
[----:B------:R-:W-:-:S02]  /*1170*/  ISETP.GE.U32.AND P1, PT, R0, 0x220, PT ;  /* 0x000002200000780c */ /* 0x000fc40003f26070 */
[----:B------:R-:W4:Y:S01]  /*1180*/  @P6 LDG.E.128 R96, desc[UR6][R12.64] ;  /* 0x000000060c606981 */ /* 0x000f22000c1e1d00 */
[----:B------:R-:W-:Y:S01]  /*1190*/  @P3 IMAD.WIDE.U32 R22, R4, 0x10, R22 ;  /* 0x0000001004163825 */ /* 0x000fe200078e0016 */
[----:B------:R-:W-:-:S03]  /*11a0*/  ISETP.GE.U32.AND P5, PT, R0, 0x240, PT ;  /* 0x000002400000780c */ /* 0x000fc60003fa6070 */
        /* <DEDUP_REMOVED lines=10> */
[----:B------:R-:W4:Y:S03]  /*1250*/  @P2 LDG.E.128 R72, desc[UR6][R40.64] ;  /* 0x0000000628482981 */ /* 0x000f26000c1e1d00 */
[----:B------:R-:W-:-:S04]  /*1260*/  @P1 VIADD R4, R4, 0x20 ;  /* 0x0000002004041836 */ /* 0x000fc80000000000 */
[C---:B------:R-:W-:Y:S01]  /*1270*/  @P5 IMAD.WIDE.U32 R30, R4.reuse, 0x10, R30 ;  /* 0x00000010041e5825 */ /* 0x040fe200078e001e */
[----:B------:R-:W4:Y:S03]  /*1280*/  @P1 LDG.E.128 R68, desc[UR6][R28.64] ;  /* 0x000000061c441981 */ /* 0x000f26000c1e1d00 */
[C---:B------:R-:W-:Y:S01]  /*1290*/  @P5 IMAD.WIDE.U32 R44, R4.reuse, 0x10, R44 ;  /* 0x00000010042c5825 */ /* 0x040fe200078e002c */
[----:B------:R-:W-:Y:S01]  /*12a0*/  @P5 IADD3 R4, PT, PT, R4, 0x20, RZ ;  /* 0x0000002004045810 */ /* 0x000fe20007ffe0ff */
[----:B------:R-:W4:Y:S04]  /*12b0*/  @P1 LDG.E.128 R64, desc[UR6][R42.64] ;  /* 0x000000062a401981 */ /* 0x000f28000c1e1d00 */
[----:B------:R-:W4:Y:S04]  /*12c0*/  @P5 LDG.E.128 R60, desc[UR6][R30.64] ;  /* 0x000000061e3c5981 */ /* 0x000f28000c1e1d00 */
[----:B------:R-:W4:Y:S04]  /*12d0*/  @P5 LDG.E.128 R56, desc[UR6][R44.64] ;  /* 0x000000062c385981 */ /* 0x000f28000c1e1d00 */
[----:B--2---:R-:W-:Y:S04]  /*12e0*/  @P4 STL.64 [R1+0x160], R100 ;  /* 0x0001606401004387 */ /* 0x004fe80000100a00 */
[----:B------:R-:W-:Y:S04]  /*12f0*/  @P4 STL.64 [R1+0x168], R102 ;  /* 0x0001686601004387 */ /* 0x000fe80000100a00 */
[----:B---3--:R-:W-:Y:S04]  /*1300*/  @P4 STL.64 [R1+0x170], R104 ;  /* 0x0001706801004387 */ /* 0x008fe80000100a00 */
[----:B------:R-:W-:Y:S01]  /*1310*/  @P4 STL.64 [R1+0x178], R106 ;  /* 0x0001786a01004387 */ /* 0x000fe20000100a00 */
[----:B------:R-:W-:-:S13]  /*1320*/  ISETP.GE.U32.AND P4, PT, R0, 0x260, PT ;  /* 0x000002600000780c */ /* 0x000fda0003f86070 */
[----:B------:R-:W-:-:S04]  /*1330*/  @P4 IMAD.WIDE.U32 R32, R4, 0x10, R32 ;  /* 0x0000001004204825 */ /* 0x000fc800078e0020 */
[----:B0-----:R-:W-:Y:S01]  /*1340*/  @P4 IMAD.WIDE.U32 R46, R4, 0x10, R46 ;  /* 0x00000010042e4825 */ /* 0x001fe200078e002e */
[----:B------:R0:W2:Y:S04]  /*1350*/  @P4 LDG.E.128 R52, desc[UR6][R32.64] ;  /* 0x0000000620344981 */ /* 0x0000a8000c1e1d00 */
[----:B----4-:R1:W3:Y:S04]  /*1360*/  @P4 LDG.E.128 R48, desc[UR6][R46.64] ;  /* 0x000000062e304981 */ /* 0x0102e8000c1e1d00 */
        /* <DEDUP_REMOVED lines=37> */
[----:B------:R4:W-:Y:S01]  /*15c0*/  @P5 STL.64 [R1+0xc8], R58 ;  /* 0x0000c83a01005387 */ /* 0x0009e20000100a00 */
[----:B------:R-:W-:-:S02]  /*15d0*/  ISETP.GE.U32.AND P0, PT, R0, 0x280, PT ;  /* 0x000002800000780c */ /* 0x000fc40003f06070 */
[----:B------:R-:W-:Y:S02]  /*15e0*/  LOP3.LUT R3, R3, 0xefffffff, RZ, 0xc0, !PT ;  /* 0xefffffff03037812 */ /* 0x000fe400078ec0ff */
[----:B------:R-:W-:Y:S02]  /*15f0*/  CS2R R246, SRZ ;  /* 0x0000000000f67805 */ /* 0x000fe4000001ff00 */
[----:B------:R-:W-:Y:S02]  /*1600*/  CS2R R244, SRZ ;  /* 0x0000000000f47805 */ /* 0x000fe4000001ff00 */
[----:B------:R-:W-:Y:S02]  /*1610*/  CS2R R242, SRZ ;  /* 0x0000000000f27805 */ /* 0x000fe4000001ff00 */
[----:B------:R-:W-:Y:S02]  /*1620*/  @P6 LOP3.LUT R3, R3, 0x10000000, RZ, 0xfc, !PT ;  /* 0x1000000003036812 */ /* 0x000fe400078efcff */
        /* <DEDUP_REMOVED lines=33> */
[----:B-1----:R-:W-:Y:S02]  /*1840*/  CS2R R46, SRZ ;  /* 0x00000000002e7805 */ /* 0x002fe4000001ff00 */
[----:B------:R-:W-:Y:S02]  /*1850*/  CS2R R44, SRZ ;  /* 0x00000000002c7805 */ /* 0x000fe4000001ff00 */
[----:B----4-:R-:W-:Y:S02]  /*1860*/  CS2R R58, SRZ ;  /* 0x00000000003a7805 */ /* 0x010fe4000001ff00 */
        /* <DEDUP_REMOVED lines=10> */
[----:B------:R-:W-:Y:S01]  /*1910*/  @P4 VIADD R4, R4, 0x20 ;  /* 0x0000002004044836 */ /* 0x000fe20000000000 */
        /* <DEDUP_REMOVED lines=11> */
[----:B--2---:R-:W-:Y:S04]  /*19d0*/  @P4 STL.64 [R1+0xb0], R52 ;  /* 0x0000b03401004387 */ /* 0x004fe80000100a00 */
[----:B------:R-:W-:Y:S04]  /*19e0*/  @P4 STL.64 [R1+0xb8], R54 ;  /* 0x0000b83601004387 */ /* 0x000fe80000100a00 */
[----:B------:R-:W-:Y:S04]  /*19f0*/  STL [R1+0x24], RZ ;  /* 0x000024ff01007387 */ /* 0x000fe80000100800 */
[----:B---3--:R-:W-:Y:S04]  /*1a00*/  @P4 STL.64 [R1+0xa0], R48 ;  /* 0x0000a03001004387 */ /* 0x008fe80000100a00 */
        /* <DEDUP_REMOVED lines=13> */
[----:B------:R-:W-:Y:S01]  /*1ae0*/  CS2R R52, SRZ ;  /* 0x0000000000347805 */ /* 0x000fe2000001ff00 */
[----:B-1----:R-:W-:Y:S06]  /*1af0*/  @!P0 BRA `(.L_x_49159) ;  /* 0x000000c400a48947 */ /* 0x002fec0003800000 */
[----:B------:R-:W0:Y:S08]  /*1b00*/  LDC.64 R10, c[0x0][0x3d8] ;  /* 0x0000f600ff0a7b82 */ /* 0x000e300000000a00 */
[----:B------:R-:W1:Y:S01]  /*1b10*/  LDC.64 R12, c[0x0][0x3d0] ;  /* 0x0000f400ff0c7b82 */ /* 0x000e620000000a00 */
[----:B0-----:R-:W-:-:S05]  /*1b20*/  IMAD.WIDE.U32 R10, R4, 0x10, R10 ;  /* 0x00000010040a7825 */ /* 0x001fca00078e000a */
[----:B------:R-:W2:Y:S01]  /*1b30*/  LDG.E.128 R16, desc[UR6][R10.64] ;  /* 0x000000060a107981 */ /* 0x000ea2000c1e1d00 */
[----:B-1----:R-:W-:-:S05]  /*1b40*/  IMAD.WIDE.U32 R4, R4, 0x10, R12 ;  /* 0x0000001004047825 */ /* 0x002fca00078e000c */
[----:B------:R-:W3:Y:S04]  /*1b50*/  LDG.E.128 R12, desc[UR6][R4.64] ;  /* 0x00000006040c7981 */ /* 0x000ee8000c1e1d00 */
        /* <DEDUP_REMOVED lines=80> */
[----:B------:R0:W-:Y:S04]  /*2060*/  STL [R1+0x34], RZ ;  /* 0x000034ff01007387 */ /* 0x0001e80000100800 */
[----:B---3--:R0:W-:Y:S04]  /*2070*/  STL.64 [R1+0x90], R12 ;  /* 0x0000900c01007387 */ /* 0x0081e80000100a00 */
        /* <DEDUP_REMOVED lines=17> */
[----:B------:R0:W-:Y:S01]  /*2190*/  STL [R1+0x60], RZ ;  /* 0x000060ff01007387 */ /* 0x0001e20000100800 */
[----:B------:R-:W-:Y:S05]  /*21a0*/  BRA `(.L_x_49159) ;  /* 0x000000bc00f87947 */ /* 0x000fea0003800000 */
.L_x_49158:
        /* <DEDUP_REMOVED lines=57> */
[----:B----4-:R-:W-:Y:S01]  /*2540*/  MOV R137, R134 ;  /* 0x0000008600897202 */ /* 0x010fe20000000f00 */
        /* <DEDUP_REMOVED lines=20> */
[----:B------:R-:W4:Y:S01]  /*2690*/  LDL R5, [R1+0x2a4] ;  /* 0x0002a40001057983 */ /* 0x000f220000100800 */
[----:B------:R-:W-:-:S03]  /*26a0*/  @P4 IMAD.WIDE.U32 R18, R4, 0x10, R18 ;  /* 0x0000001004124825 */ /* 0x000fc600078e0012 */
[----:B--2---:R2:W-:Y:S04]  /*26b0*/  @P6 STL.64 [R1+0x2e0], R136 ;  /* 0x0002e08801006387 */ /* 0x0045e80000100a00 */
[----:B------:R1:W-:Y:S01]  /*26c0*/  @P6 STL.64 [R1+0x2e8], R138 ;  /* 0x0002e88a01006387 */ /* 0x0003e20000100a00 */
[----:B--2---:R-:W-:Y:S01]  /*26d0*/  IMAD.MOV.U32 R136, RZ, RZ, R135 ;  /* 0x000000ffff887224 */ /* 0x004fe200078e0087 */
[----:B------:R-:W-:Y:S01]  /*26e0*/  MOV R137, R134 ;  /* 0x0000008600897202 */ /* 0x000fe20000000f00 */
[----:B-1----:R-:W-:Y:S02]  /*26f0*/  IMAD.MOV.U32 R138, RZ, RZ, R133 ;  /* 0x000000ffff8a7224 */ /* 0x002fe400078e0085 */
        /* <DEDUP_REMOVED lines=13> */
[----:B---3--:R-:W-:Y:S01]  /*27d0*/  MOV R113, R9 ;  /* 0x0000000900717202 */ /* 0x008fe20000000f00 */
[----:B----4-:R-:W-:Y:S01]  /*27e0*/  IMAD.MOV.U32 R117, RZ, RZ, R105 ;  /* 0x000000ffff757224 */ /* 0x010fe200078e0069 */
[----:B------:R-:W3:Y:S01]  /*27f0*/  LDL R9, [R1+0x290] ;  /* 0x0002900001097983 */ /* 0x000ee20000100800 */
[----:B------:R-:W-:-:S02]  /*2800*/  IMAD.MOV.U32 R116, RZ, RZ, R104 ;  /* 0x000000ffff747224 */ /* 0x000fc400078e0068 */
[----:B------:R-:W-:Y:S01]  /*2810*/  IMAD.MOV.U32 R112, RZ, RZ, R5 ;  /* 0x000000ffff707224 */ /* 0x000fe200078e0005 */
[----:B------:R-:W4:Y:S01]  /*2820*/  LDL R105, [R1+0x2a8] ;  /* 0x0002a80001697983 */ /* 0x000f220000100800 */
[----:B------:R-:W-:-:S03]  /*2830*/  IMAD.MOV.U32 R141, RZ, RZ, R127 ;  /* 0x000000ffff8d7224 */ /* 0x000fc600078e007f */
[----:B------:R-:W4:Y:S01]  /*2840*/  LDL R104, [R1+0x2ac] ;  /* 0x0002ac0001687983 */ /* 0x000f220000100800 */
[----:B------:R-:W-:-:S03]  /*2850*/  IMAD.MOV.U32 R140, RZ, RZ, R126 ;  /* 0x000000ffff8c7224 */ /* 0x000fc600078e007e */
[----:B------:R-:W4:Y:S01]  /*2860*/  LDL R5, [R1+0x294] ;  /* 0x0002940001057983 */ /* 0x000f220000100800 */
[----:B------:R-:W-:Y:S01]  /*2870*/  @P4 IMAD.WIDE.U32 R12, R4, 0x10, R22 ;  /* 0x00000010040c4825 */ /* 0x000fe200078e0016 */
[----:B------:R-:W-:-:S03]  /*2880*/  MOV R145, R134 ;  /* 0x0000008600917202 */ /* 0x000fc60000000f00 */
[----:B------:R-:W-:-:S04]  /*2890*/  @P4 IMAD.WIDE.U32 R14, R4, 0x10, R10 ;  /* 0x00000010040e4825 */ /* 0x000fc800078e000a */
[----:B------:R-:W-:Y:S01]  /*28a0*/  IMAD.MOV.U32 R144, RZ, RZ, R135 ;  /* 0x000000ffff907224 */ /* 0x000fe200078e0087 */
[----:B------:R-:W5:Y:S01]  /*28b0*/  @P4 LDG.E.128 R92, desc[UR6][R14.64] ;  /* 0x000000060e5c4981 */ /* 0x000f62000c1e1d00 */
[----:B------:R-:W-:Y:S02]  /*28c0*/  IMAD.MOV.U32 R146, RZ, RZ, R133 ;  /* 0x000000ffff927224 */ /* 0x000fe400078e0085 */
[----:B------:R-:W-:Y:S02]  /*28d0*/  IMAD.MOV.U32 R147, RZ, RZ, R132 ;  /* 0x000000ffff937224 */ /* 0x000fe400078e0084 */
[----:B------:R-:W-:Y:S02]  /*28e0*/  @P4 VIADD R4, R4, 0x20 ;  /* 0x0000002004044836 */ /* 0x000fe40000000000 */
[----:B------:R-:W-:Y:S02]  /*28f0*/  IMAD.MOV.U32 R148, RZ, RZ, R141 ;  /* 0x000000ffff947224 */ /* 0x000fe400078e008d */
[----:B------:R-:W-:Y:S01]  /*2900*/  IMAD.MOV.U32 R149, RZ, RZ, R140 ;  /* 0x000000ffff957224 */ /* 0x000fe200078e008c */
[----:B------:R-:W4:Y:S01]  /*2910*/  @P4 LDG.E.128 R144, desc[UR6][R12.64] ;  /* 0x000000060c904981 */ /* 0x000f22000c1e1d00 */
[----:B------:R-:W-:-:S03]  /*2920*/  @P5 IMAD.WIDE.U32 R22, R4, 0x10, R100 ;  /* 0x0000001004165825 */ /* 0x000fc600078e0064 */
[----:B--2---:R-:W-:Y:S04]  /*2930*/  @P4 STL.64 [R1+0x2d0], R136 ;  /* 0x0002d08801004387 */ /* 0x004fe80000100a00 */
[----:B------:R2:W-:Y:S04]  /*2940*/  @P4 STL.64 [R1+0x2d8], R138 ;  /* 0x0002d88a01004387 */ /* 0x0005e80000100a00 */
[----:B------:R-:W4:Y:S04]  /*2950*/  LDL R127, [R1+0x298] ;  /* 0x00029800017f7983 */ /* 0x000f280000100800 */
[----:B------:R-:W4:Y:S01]  /*2960*/  LDL R126, [R1+0x29c] ;  /* 0x00029c00017e7983 */ /* 0x000f220000100800 */
[----:B--2---:R-:W-:Y:S01]  /*2970*/  MOV R139, R117 ;  /* 0x00000075008b7202 */ /* 0x004fe20000000f00 */
[----:B------:R-:W-:Y:S01]  /*2980*/  IMAD.MOV.U32 R138, RZ, RZ, R116 ;  /* 0x000000ffff8a7224 */ /* 0x000fe200078e0074 */
[----:B------:R-:W-:-:S02]  /*2990*/  MOV R132, R131 ;  /* 0x0000008300847202 */ /* 0x000fc40000000f00 */
[----:B------:R-:W-:Y:S01]  /*29a0*/  MOV R133, R128 ;  /* 0x0000008000857202 */ /* 0x000fe20000000f00 */
[----:B------:R-:W-:Y:S01]  /*29b0*/  IMAD.MOV.U32 R151, RZ, RZ, R138 ;  /* 0x000000ffff977224 */ /* 0x000fe200078e008a */
[----:B------:R-:W-:Y:S01]  /*29c0*/  MOV R150, R139 ;  /* 0x0000008b00967202 */ /* 0x000fe20000000f00 */
[----:B------:R-:W-:Y:S01]  /*29d0*/  IMAD.MOV.U32 R137, RZ, RZ, R113 ;  /* 0x000000ffff897224 */ /* 0x000fe200078e0071 */
[----:B------:R-:W-:Y:S01]  /*29e0*/  MOV R136, R112 ;  /* 0x0000007000887202 */ /* 0x000fe20000000f00 */
[----:B------:R-:W-:Y:S01]  /*29f0*/  IMAD.MOV.U32 R131, RZ, RZ, R130 ;  /* 0x000000ffff837224 */ /* 0x000fe200078e0082 */
[----:B------:R-:W2:Y:S02]  /*2a00*/  LDC.64 R112, c[0x0][0x3d0] ;  /* 0x0000f400ff707b82 */ /* 0x000ea40000000a00 */
[----:B------:R-:W2:Y:S01]  /*2a10*/  @P5 LDG.E.128 R148, desc[UR6][R22.64] ;  /* 0x0000000616945981 */ /* 0x000ea2000c1e1d00 */
[----:B------:R-:W-:Y:S01]  /*2a20*/  IMAD.MOV.U32 R130, RZ, RZ, R129 ;  /* 0x000000ffff827224 */ /* 0x000fe200078e0081 */
[----:B---3--:R-:W-:Y:S01]  /*2a30*/  MOV R129, R9 ;  /* 0x0000000900817202 */ /* 0x008fe20000000f00 */
[----:B----4-:R-:W-:Y:S01]  /*2a40*/  IMAD.MOV.U32 R128, RZ, RZ, R5 ;  /* 0x000000ffff807224 */ /* 0x010fe200078e0005 */
[----:B------:R-:W3:Y:S01]  /*2a50*/  LDL R9, [R1+0x204] ;  /* 0x0002040001097983 */ /* 0x000ee20000100800 */
[----:B------:R-:W-:-:S02]  /*2a60*/  IMAD.MOV.U32 R135, RZ, RZ, R105 ;  /* 0x000000ffff877224 */ /* 0x000fc400078e0069 */
[----:B------:R-:W-:Y:S01]  /*2a70*/  IMAD.MOV.U32 R134, RZ, RZ, R104 ;  /* 0x000000ffff867224 */ /* 0x000fe200078e0068 */
[----:B------:R-:W4:Y:S01]  /*2a80*/  LDL R5, [R1+0x208] ;  /* 0x0002080001057983 */ /* 0x000f220000100800 */
[----:B------:R-:W-:Y:S01]  /*2a90*/  MOV R141, R129 ;  /* 0x00000081008d7202 */ /* 0x000fe20000000f00 */
[----:B------:R-:W-:Y:S01]  /*2aa0*/  IMAD.MOV.U32 R140, RZ, RZ, R128 ;  /* 0x000000ffff8c7224 */ /* 0x000fe200078e0080 */
[----:B------:R-:W1:Y:S01]  /*2ab0*/  LDC.64 R104, c[0x0][0x3d8] ;  /* 0x0000f600ff687b82 */ /* 0x000e620000000a00 */
[----:B------:R-:W-:Y:S01]  /*2ac0*/  IMAD.MOV.U32 R128, RZ, RZ, R125 ;  /* 0x000000ffff807224 */ /* 0x000fe200078e007d */
[----:B------:R-:W-:Y:S01]  /*2ad0*/  MOV R125, R121 ;  /* 0x00000079007d7202 */ /* 0x000fe20000000f00 */
[----:B------:R-:W-:Y:S02]  /*2ae0*/  IMAD.MOV.U32 R129, RZ, RZ, R124 ;  /* 0x000000ffff817224 */ /* 0x000fe400078e007c */
[----:B------:R-:W-:Y:S02]  /*2af0*/  IMAD.MOV.U32 R143, RZ, RZ, R135 ;  /* 0x000000ffff8f7224 */ /* 0x000fe400078e0087 */
[----:B------:R-:W-:Y:S01]  /*2b00*/  IMAD.MOV.U32 R142, RZ, RZ, R134 ;  /* 0x000000ffff8e7224 */ /* 0x000fe200078e0086 */
[----:B------:R0:W-:Y:S01]  /*2b10*/  @P4 STL.64 [R1+0x2c0], R144 ;  /* 0x0002c09001004387 */ /* 0x0001e20000100a00 */
[----:B------:R-:W-:Y:S01]  /*2b20*/  IMAD.MOV.U32 R124, RZ, RZ, R120 ;  /* 0x000000ffff7c7224 */ /* 0x000fe200078e0078 */
[----:B------:R-:W-:Y:S01]  /*2b30*/  ISETP.GE.U32.AND P0, PT, R0, 0xa0, PT ;  /* 0x000000a00000780c */ /* 0x000fe20003f06070 */
[----:B------:R-:W-:Y:S01]  /*2b40*/  @P5 IMAD.WIDE.U32 R100, R4, 0x10, R108 ;  /* 0x0000001004645825 */ /* 0x000fe200078e006c */
[----:B------:R-:W-:Y:S01]  /*2b50*/  @P4 STL.64 [R1+0x2c8], R146 ;  /* 0x0002c89201004387 */ /* 0x000fe20000100a00 */
[----:B------:R-:W4:Y:S03]  /*2b60*/  LDC.64 R116, c[0x0][0x3d8] ;  /* 0x0000f600ff747b82 */ /* 0x000f260000000a00 */
[----:B------:R-:W4:Y:S01]  /*2b70*/  LDL R120, [R1+0x234] ;  /* 0x0002340001787983 */ /* 0x000f220000100800 */
[----:B0-----:R-:W-:Y:S01]  /*2b80*/  IMAD.MOV.U32 R145, RZ, RZ, R137 ;  /* 0x000000ffff917224 */ /* 0x001fe200078e0089 */
[----:B------:R-:W-:-:S02]  /*2b90*/  MOV R144, R136 ;  /* 0x0000008800907202 */ /* 0x000fc40000000f00 */
[----:B------:R-:W4:Y:S01]  /*2ba0*/  LDL R121, [R1+0x230] ;  /* 0x0002300001797983 */ /* 0x000f220000100800 */
[----:B------:R-:W-:Y:S01]  /*2bb0*/  IMAD.MOV.U32 R139, RZ, RZ, R127 ;  /* 0x000000ffff8b7224 */ /* 0x000fe200078e007f */
[----:B------:R-:W-:Y:S01]  /*2bc0*/  MOV R138, R126 ;  /* 0x0000007e008a7202 */ /* 0x000fe20000000f00 */
[----:B------:R-:W-:Y:S01]  /*2bd0*/  IMAD.MOV.U32 R127, RZ, RZ, R119 ;  /* 0x000000ffff7f7224 */ /* 0x000fe200078e0077 */
[----:B------:R-:W-:Y:S01]  /*2be0*/  MOV R126, R118 ;  /* 0x00000076007e7202 */ /* 0x000fe20000000f00 */
[----:B------:R-:W4:Y:S01]  /*2bf0*/  LDL R119, [R1+0x238] ;  /* 0x0002380001777983 */ /* 0x000f220000100800 */
[----:B------:R-:W-:Y:S01]  /*2c00*/  MOV R135, R111 ;  /* 0x0000006f00877202 */ /* 0x000fe20000000f00 */
[----:B------:R-:W-:Y:S01]  /*2c10*/  IMAD.MOV.U32 R134, RZ, RZ, R110 ;  /* 0x000000ffff867224 */ /* 0x000fe200078e006e */
[----:B------:R-:W0:Y:S01]  /*2c20*/  @P0 LDC.64 R10, c[0x0][0x440] ;  /* 0x00011000ff0a0b82 */ /* 0x000e220000000a00 */
[----:B------:R-:W4:Y:S01]  /*2c30*/  LDL R118, [R1+0x23c] ;  /* 0x00023c0001767983 */ /* 0x000f220000100800 */
[----:B------:R-:W-:-:S02]  /*2c40*/  IMAD.MOV.U32 R137, RZ, RZ, R115 ;  /* 0x000000ffff897224 */ /* 0x000fc400078e0073 */
[----:B------:R-:W-:Y:S02]  /*2c50*/  IMAD.MOV.U32 R136, RZ, RZ, R114 ;  /* 0x000000ffff887224 */ /* 0x000fe400078e0072 */
[C---:B------:R-:W-:Y:S02]  /*2c60*/  @P5 IMAD.WIDE.U32 R102, R4.reuse, 0x10, R102 ;  /* 0x0000001004665825 */ /* 0x040fe400078e0066 */
[----:B------:R-:W0:Y:S01]  /*2c70*/  LDC.64 R110, c[0x0][0x3d0] ;  /* 0x0000f400ff6e7b82 */ /* 0x000e220000000a00 */
[----:B--2---:R2:W-:Y:S04]  /*2c80*/  @P5 STL.64 [R1+0x2b0], R148 ;  /* 0x0002b09401005387 */ /* 0x0045e80000100a00 */
[----:B------:R1:W-:Y:S01]  /*2c90*/  @P5 STL.64 [R1+0x2b8], R150 ;  /* 0x0002b89601005387 */ /* 0x0003e20000100a00 */
[----:B------:R-:W-:-:S02]  /*2ca0*/  @P5 IADD3 R4, PT, PT, R4, 0x20, RZ ;  /* 0x0000002004045810 */ /* 0x000fc40007ffe0ff */
[----:B------:R-:W0:Y:S01]  /*2cb0*/  LDC.64 R114, c[0x0][0x3d8] ;  /* 0x0000f600ff727b82 */ /* 0x000e220000000a00 */
[----:B------:R-:W5:Y:S01]  /*2cc0*/  @P5 LDG.E.128 R88, desc[UR6][R102.64] ;  /* 0x0000000666585981 */ /* 0x000f62000c1e1d00 */
[----:B--2---:R-:W-:Y:S01]  /*2cd0*/  IMAD.MOV.U32 R148, RZ, RZ, R145 ;  /* 0x000000ffff947224 */ /* 0x004fe200078e0091 */
[----:B------:R-:W-:-:S05]  /*2ce0*/  MOV R149, R144 ;  /* 0x0000009000957202 */ /* 0x000fca0000000f00 */
[----:B------:R-:W2:Y:S01]  /*2cf0*/  LDC.64 R108, c[0x0][0x3d8] ;  /* 0x0000f600ff6c7b82 */ /* 0x000ea20000000a00 */
[----:B-1----:R-:W-:Y:S02]  /*2d00*/  IMAD.MOV.U32 R150, RZ, RZ, R143 ;  /* 0x000000ffff967224 */ /* 0x002fe400078e008f */
        /* <DEDUP_REMOVED lines=14> */
[----:B------:R-:W4:Y:S01]  /*2df0*/  LDL R133, [R1+0x260] ;  /* 0x0002600001857983 */ /* 0x000f220000100800 */
[----:B------:R-:W-:-:S03]  /*2e00*/  IMAD.MOV.U32 R134, RZ, RZ, R130 ;  /* 0x000000ffff867224 */ /* 0x000fc600078e0082 */
[----:B------:R-:W2:Y:S04]  /*2e10*/  LDL R131, [R1+0x268] ;  /* 0x0002680001837983 */ /* 0x000ea80000100800 */
[----:B------:R-:W2:Y:S01]  /*2e20*/  LDL R130, [R1+0x26c] ;  /* 0x00026c0001827983 */ /* 0x000ea20000100800 */
[----:B------:R-:W-:Y:S01]  /*2e30*/  @P3 IMAD.WIDE.U32 R12, R4, 0x10, R106 ;  /* 0x00000010040c3825 */ /* 0x000fe200078e006a */
[----:B------:R-:W-:Y:S01]  /*2e40*/  ISETP.GE.U32.AND P1, PT, R0, 0xc0, PT ;  /* 0x000000c00000780c */ /* 0x000fe20003f26070 */
[----:B------:R-:W1:Y:S01]  /*2e50*/  LDC.64 R106, c[0x0][0x3d0] ;  /* 0x0000f400ff6a7b82 */ /* 0x000e620000000a00 */
[----:B---3--:R3:W-:Y:S04]  /*2e60*/  @P5 STL.64 [R1+0x2a0], R148 ;  /* 0x0002a09401005387 */ /* 0x0087e80000100a00 */
[----:B------:R0:W-:Y:S01]  /*2e70*/  @P5 STL.64 [R1+0x2a8], R150 ;  /* 0x0002a89601005387 */ /* 0x0001e20000100a00 */
[----:B---3--:R-:W-:Y:S01]  /*2e80*/  MOV R148, R145 ;  /* 0x0000009100947202 */ /* 0x008fe20000000f00 */
[----:B------:R-:W-:-:S02]  /*2e90*/  IMAD.MOV.U32 R149, RZ, RZ, R144 ;  /* 0x000000ffff957224 */ /* 0x000fc400078e0090 */
[----:B0-----:R-:W-:Y:S01]  /*2ea0*/  IMAD.MOV.U32 R150, RZ, RZ, R143 ;  /* 0x000000ffff967224 */ /* 0x001fe200078e008f */
[----:B------:R-:W-:-:S06]  /*2eb0*/  MOV R151, R142 ;  /* 0x0000008e00977202 */ /* 0x000fcc0000000f00 */
[----:B------:R0:W3:Y:S01]  /*2ec0*/  @P3 LDG.E.128 R148, desc[UR6][R12.64] ;  /* 0x000000060c943981 */ /* 0x0000e2000c1e1d00 */
        /* <DEDUP_REMOVED lines=10> */
[----:B--2---:R-:W-:Y:S01]  /*2f70*/  MOV R134, R130 ;  /* 0x0000008200867202 */ /* 0x004fe20000000f00 */
[----:B------:R-:W-:Y:S01]  /*2f80*/  IMAD.MOV.U32 R136, RZ, RZ, R132 ;  /* 0x000000ffff887224 */ /* 0x000fe200078e0084 */
[----:B------:R-:W2:Y:S01]  /*2f90*/  LDL R130, [R1+0x25c] ;  /* 0x00025c0001827983 */ /* 0x000ea20000100800 */
[----:B------:R-:W-:Y:S01]  /*2fa0*/  IMAD.MOV.U32 R135, RZ, RZ, R131 ;  /* 0x000000ffff877224 */ /* 0x000fe200078e0083 */
[----:B0-----:R-:W0:Y:S02]  /*2fb0*/  @P1 LDC.64 R12, c[0x0][0x440] ;  /* 0x00011000ff0c1b82 */ /* 0x001e240000000a00 */
[----:B------:R-:W2:Y:S04]  /*2fc0*/  LDL R132, [R1+0x254] ;  /* 0x0002540001847983 */ /* 0x000ea80000100800 */
[----:B------:R-:W4:Y:S01]  /*2fd0*/  LDL R131, [R1+0x258] ;  /* 0x0002580001837983 */ /* 0x000f220000100800 */
[----:B------:R-:W-:Y:S01]  /*2fe0*/  @P3 IMAD.WIDE.U32 R14, R4, 0x10, R104 ;  /* 0x00000010040e3825 */ /* 0x000fe200078e0068 */
[----:B------:R-:W-:Y:S01]  /*2ff0*/  ISETP.GE.U32.AND P2, PT, R0, 0xe0, PT ;  /* 0x000000e00000780c */ /* 0x000fe20003f46070 */
[----:B------:R-:W1:Y:S01]  /*3000*/  LDC.64 R104, c[0x0][0x3d0] ;  /* 0x0000f400ff687b82 */ /* 0x000e620000000a00 */
[----:B---3--:R3:W-:Y:S04]  /*3010*/  @P3 STL.64 [R1+0x290], R148 ;  /* 0x0002909401003387 */ /* 0x0087e80000100a00 */
[----:B------:R0:W-:Y:S01]  /*3020*/  @P3 STL.64 [R1+0x298], R150 ;  /* 0x0002989601003387 */ /* 0x0001e20000100a00 */
[----:B---3--:R-:W-:-:S02]  /*3030*/  IMAD.MOV.U32 R148, RZ, RZ, R145 ;  /* 0x000000ffff947224 */ /* 0x008fc400078e0091 */
[----:B------:R-:W-:Y:S01]  /*3040*/  IMAD.MOV.U32 R149, RZ, RZ, R144 ;  /* 0x000000ffff957224 */ /* 0x000fe200078e0090 */
[----:B0-----:R-:W-:Y:S01]  /*3050*/  MOV R150, R143 ;  /* 0x0000008f00967202 */ /* 0x001fe20000000f00 */
        /* <DEDUP_REMOVED lines=13> */
[----:B--2---:R-:W-:-:S02]  /*3130*/  IMAD.MOV.U32 R136, RZ, RZ, R132 ;  /* 0x000000ffff887224 */ /* 0x004fc400078e0084 */
[----:B------:R-:W-:Y:S01]  /*3140*/  IMAD.MOV.U32 R134, RZ, RZ, R130 ;  /* 0x000000ffff867224 */ /* 0x000fe200078e0082 */
[----:B------:R-:W2:Y:S01]  /*3150*/  LDL R133, [R1+0x240] ;  /* 0x0002400001857983 */ /* 0x000ea20000100800 */
[C---:B------:R-:W-:Y:S02]  /*3160*/  @P3 IMAD.WIDE.U32 R102, R4.reuse, 0x10, R18 ;  /* 0x0000001004663825 */ /* 0x040fe400078e0012 */
[----:B------:R-:W0:Y:S01]  /*3170*/  @P2 LDC.64 R18, c[0x0][0x440] ;  /* 0x00011000ff122b82 */ /* 0x000e220000000a00 */
[----:B------:R-:W2:Y:S01]  /*3180*/  LDL R132, [R1+0x244] ;  /* 0x0002440001847983 */ /* 0x000ea20000100800 */
[----:B------:R-:W-:-:S03]  /*3190*/  @P3 VIADD R4, R4, 0x20 ;  /* 0x0000002004043836 */ /* 0x000fc60000000000 */
[----:B------:R-:W4:Y:S01]  /*31a0*/  LDL R130, [R1+0x24c] ;  /* 0x00024c0001827983 */ /* 0x000f220000100800 */
[----:B------:R-:W-:Y:S01]  /*31b0*/  @P0 IMAD.WIDE.U32 R22, R4, 0x10, R112 ;  /* 0x0000001004160825 */ /* 0x000fe200078e0070 */
[----:B------:R-:W-:Y:S01]  /*31c0*/  ISETP.GE.U32.AND P4, PT, R0, 0x100, PT ;  /* 0x000001000000780c */ /* 0x000fe20003f86070 */
[----:B------:R-:W0:Y:S01]  /*31d0*/  LDC.64 R112, c[0x0][0x3d0] ;  /* 0x0000f400ff707b82 */ /* 0x000e220000000a00 */
[----:B------:R1:W5:Y:S04]  /*31e0*/  @P3 LDG.E.128 R84, desc[UR6][R102.64] ;  /* 0x0000000666543981 */ /* 0x000368000c1e1d00 */
[----:B---3--:R3:W-:Y:S04]  /*31f0*/  @P3 STL.64 [R1+0x280], R148 ;  /* 0x0002809401003387 */ /* 0x0087e80000100a00 */
[----:B------:R1:W-:Y:S01]  /*3200*/  @P3 STL.64 [R1+0x288], R150 ;  /* 0x0002889601003387 */ /* 0x0003e20000100a00 */
[----:B---3--:R-:W-:-:S02]  /*3210*/  IMAD.MOV.U32 R148, RZ, RZ, R145 ;  /* 0x000000ffff947224 */ /* 0x008fc400078e0091 */
        /* <DEDUP_REMOVED lines=10> */
[----:B----4-:R-:W-:Y:S02]  /*32c0*/  IMAD.MOV.U32 R134, RZ, RZ, R130 ;  /* 0x000000ffff867224 */ /* 0x010fe400078e0082 */
[----:B------:R-:W-:Y:S02]  /*32d0*/  IMAD.MOV.U32 R140, RZ, RZ, R136 ;  /* 0x000000ffff8c7224 */ /* 0x000fe400078e0088 */
[----:B------:R-:W-:Y:S01]  /*32e0*/  IMAD.MOV.U32 R139, RZ, RZ, R135 ;  /* 0x000000ffff8b7224 */ /* 0x000fe200078e0087 */
[----:B------:R-:W-:Y:S01]  /*32f0*/  MOV R135, R131 ;  /* 0x0000008300877202 */ /* 0x000fe20000000f00 */
[----:B------:R-:W-:Y:S01]  /*3300*/  IMAD.MOV.U32 R130, RZ, RZ, R129 ;  /* 0x000000ffff827224 */ /* 0x000fe200078e0081 */
[----:B------:R-:W-:Y:S01]  /*3310*/  MOV R129, R128 ;  /* 0x0000008000817202 */ /* 0x000fe20000000f00 */
[----:B--2---:R-:W-:Y:S01]  /*3320*/  IMAD.MOV.U32 R137, RZ, RZ, R133 ;  /* 0x000000ffff897224 */ /* 0x004fe200078e0085 */
        /* <DEDUP_REMOVED lines=27> */
[C---:B------:R-:W-:Y:S01]  /*34e0*/  @P0 IMAD.WIDE.U32 R10, R4.reuse, 0x10, R10 ;  /* 0x00000010040a0825 */ /* 0x040fe200078e000a */
[----:B------:R-:W-:-:S03]  /*34f0*/  @P0 IADD3 R4, PT, PT, R4, 0x20, RZ ;  /* 0x0000002004040810 */ /* 0x000fc60007ffe0ff */
[----:B------:R-:W-:Y:S01]  /*3500*/  IMAD.MOV.U32 R141, RZ, RZ, R137 ;  /* 0x000000ffff8d7224 */ /* 0x000fe200078e0089 */
[----:B------:R-:W-:Y:S01]  /*3510*/  MOV R137, R121 ;  /* 0x0000007900897202 */ /* 0x000fe20000000f00 */
[----:B------:R-:W-:Y:S01]  /*3520*/  IMAD.MOV.U32 R140, RZ, RZ, R136 ;  /* 0x000000ffff8c7224 */ /* 0x000fe200078e0088 */
[----:B------:R-:W3:Y:S01]  /*3530*/  LDL R121, [R1+0x220] ;  /* 0x0002200001797983 */ /* 0x000ee20000100800 */
[----:B----4-:R-:W-:Y:S02]  /*3540*/  IMAD.MOV.U32 R132, RZ, RZ, R123 ;  /* 0x000000ffff847224 */ /* 0x010fe400078e007b */
[----:B--2---:R-:W-:Y:S01]  /*3550*/  IMAD.MOV.U32 R135, RZ, RZ, R122 ;  /* 0x000000ffff877224 */ /* 0x004fe200078e007a */
[----:B------:R-:W-:Y:S01]  /*3560*/  MOV R122, R118 ;  /* 0x00000076007a7202 */ /* 0x000fe20000000f00 */
[----:B------:R-:W-:Y:S01]  /*3570*/  IMAD.MOV.U32 R136, RZ, RZ, R120 ;  /* 0x000000ffff887224 */ /* 0x000fe200078e0078 */
[----:B------:R-:W2:Y:S01]  /*3580*/  LDL R118, [R1+0x22c] ;  /* 0x00022c0001767983 */ /* 0x000ea20000100800 */
[----:B------:R-:W-:-:S03]  /*3590*/  IMAD.MOV.U32 R123, RZ, RZ, R119 ;  /* 0x000000ffff7b7224 */ /* 0x000fc600078e0077 */
[----:B------:R-:W4:Y:S04]  /*35a0*/  LDL R120, [R1+0x224] ;  /* 0x0002240001787983 */ /* 0x000f280000100800 */
[----:B------:R-:W2:Y:S01]  /*35b0*/  LDL R119, [R1+0x228] ;  /* 0x0002280001777983 */ /* 0x000ea20000100800 */
[C---:B------:R-:W-:Y:S02]  /*35c0*/  @P1 IMAD.WIDE.U32 R14, R4.reuse, 0x10, R110 ;  /* 0x00000010040e1825 */ /* 0x040fe400078e006e */
[----:B------:R-:W0:Y:S01]  /*35d0*/  LDC.64 R110, c[0x0][0x3d0] ;  /* 0x0000f400ff6e7b82 */ /* 0x000e220000000a00 */
[----:B------:R1:W5:Y:S01]  /*35e0*/  @P0 LDG.E.128 R80, desc[UR6][R10.64] ;  /* 0x000000060a500981 */ /* 0x000362000c1e1d00 */
[----:B------:R-:W-:-:S06]  /*35f0*/  @P1 IMAD.WIDE.U32 R102, R4, 0x10, R114 ;  /* 0x0000001004661825 */ /* 0x000fcc00078e0072 */
[----:B------:R-:W0:Y:S08]  /*3600*/  LDC.64 R114, c[0x0][0x3d0] ;  /* 0x0000f400ff727b82 */ /* 0x000e300000000a00 */
[----:B-1----:R-:W1:Y:S01]  /*3610*/  @P4 LDC.64 R10, c[0x0][0x440] ;  /* 0x00011000ff0a4b82 */ /* 0x002e620000000a00 */
        /* <DEDUP_REMOVED lines=15> */
[----:B--2---:R-:W-:Y:S01]  /*3710*/  MOV R123, R119 ;  /* 0x00000077007b7202 */ /* 0x004fe20000000f00 */
[----:B------:R-:W-:Y:S01]  /*3720*/  IMAD.MOV.U32 R137, RZ, RZ, R121 ;  /* 0x000000ffff897224 */ /* 0x000fe200078e0079 */
[----:B------:R-:W2:Y:S01]  /*3730*/  LDL R119, [R1+0x158] ;  /* 0x0001580001777983 */ /* 0x000ea20000100800 */
[----:B----4-:R-:W-:-:S02]  /*3740*/  IMAD.MOV.U32 R136, RZ, RZ, R120 ;  /* 0x000000ffff887224 */ /* 0x010fc400078e0078 */
[----:B------:R-:W-:Y:S01]  /*3750*/  IMAD.MOV.U32 R122, RZ, RZ, R118 ;  /* 0x000000ffff7a7224 */ /* 0x000fe200078e0076 */
[----:B------:R-:W4:Y:S04]  /*3760*/  LDL R121, [R1+0x150] ;  /* 0x0001500001797983 */ /* 0x000f280000100800 */
[----:B------:R-:W2:Y:S04]  /*3770*/  LDL R120, [R1+0x154] ;  /* 0x0001540001787983 */ /* 0x000ea80000100800 */
[----:B------:R-:W2:Y:S04]  /*3780*/  LDL R118, [R1+0x15c] ;  /* 0x00015c0001767983 */ /* 0x000ea80000100800 */
[----:B---3--:R0:W-:Y:S04]  /*3790*/  @P1 STL.64 [R1+0x250], R148 ;  /* 0x0002509401001387 */ /* 0x0081e80000100a00 */
[----:B------:R3:W-:Y:S01]  /*37a0*/  @P1 STL.64 [R1+0x258], R150 ;  /* 0x0002589601001387 */ /* 0x0007e20000100a00 */
[----:B0-----:R-:W-:Y:S01]  /*37b0*/  IMAD.MOV.U32 R148, RZ, RZ, R145 ;  /* 0x000000ffff947224 */ /* 0x001fe200078e0091 */
[----:B------:R-:W-:Y:S01]  /*37c0*/  MOV R149, R144 ;  /* 0x0000009000957202 */ /* 0x000fe20000000f00 */
[----:B---3--:R-:W-:-:S02]  /*37d0*/  IMAD.MOV.U32 R150, RZ, RZ, R143 ;  /* 0x000000ffff967224 */ /* 0x008fc400078e008f */
[----:B------:R-:W-:-:S06]  /*37e0*/  IMAD.MOV.U32 R151, RZ, RZ, R142 ;  /* 0x000000ffff977224 */ /* 0x000fcc00078e008e */
        /* <DEDUP_REMOVED lines=8> */
[----:B--2---:R-:W-:Y:S01]  /*3870*/  MOV R122, R120 ;  /* 0x00000078007a7202 */ /* 0x004fe20000000f00 */
[C---:B------:R-:W-:Y:S01]  /*3880*/  @P1 IMAD.WIDE.U32 R14, R4.reuse, 0x10, R12 ;  /* 0x00000010040e1825 */ /* 0x040fe200078e000c */
[----:B------:R-:W-:Y:S01]  /*3890*/  @P1 IADD3 R4, PT, PT, R4, 0x20, RZ ;  /* 0x0000002004041810 */ /* 0x000fe20007ffe0ff */
[----:B0-----:R-:W0:Y:S02]  /*38a0*/  LDC.64 R102, c[0x0][0x3d8] ;  /* 0x0000f600ff667b82 */ /* 0x001e240000000a00 */
[----:B------:R-:W-:Y:S01]  /*38b0*/  IMAD.MOV.U32 R141, RZ, RZ, R137 ;  /* 0x000000ffff8d7224 */ /* 0x000fe200078e0089 */
[----:B------:R2:W5:Y:S01]  /*38c0*/  @P1 LDG.E.128 R76, desc[UR6][R14.64] ;  /* 0x000000060e4c1981 */ /* 0x000562000c1e1d00 */
[----:B------:R-:W-:-:S02]  /*38d0*/  IMAD.MOV.U32 R140, RZ, RZ, R136 ;  /* 0x000000ffff8c7224 */ /* 0x000fc400078e0088 */
[----:B------:R-:W-:Y:S01]  /*38e0*/  IMAD.MOV.U32 R121, RZ, RZ, R119 ;  /* 0x000000ffff797224 */ /* 0x000fe200078e0077 */
[----:B------:R-:W4:Y:S01]  /*38f0*/  LDL R137, [R1+0x210] ;  /* 0x0002100001897983 */ /* 0x000f220000100800 */
[----:B------:R-:W-:Y:S01]  /*3900*/  IMAD.MOV.U32 R120, RZ, RZ, R118 ;  /* 0x000000ffff787224 */ /* 0x000fe200078e0076 */
[----:B------:R-:W1:Y:S02]  /*3910*/  @P5 LDC.64 R12, c[0x0][0x440] ;  /* 0x00011000ff0c5b82 */ /* 0x000e640000000a00 */
[----:B------:R-:W2:Y:S04]  /*3920*/  LDL R136, [R1+0x214] ;  /* 0x0002140001887983 */ /* 0x000ea80000100800 */
[----:B------:R-:W4:Y:S04]  /*3930*/  LDL R119, [R1+0x218] ;  /* 0x0002180001777983 */ /* 0x000f280000100800 */
[----:B------:R-:W4:Y:S01]  /*3940*/  LDL R118, [R1+0x21c] ;  /* 0x00021c0001767983 */ /* 0x000f220000100800 */
[----:B------:R-:W-:-:S02]  /*3950*/  @P2 IMAD.WIDE.U32 R22, R4, 0x10, R106 ;  /* 0x0000001004162825 */ /* 0x000fc400078e006a */
[----:B------:R-:W1:Y:S01]  /*3960*/  LDC.64 R106, c[0x0][0x3d0] ;  /* 0x0000f400ff6a7b82 */ /* 0x000e620000000a00 */
[----:B---3--:R3:W-:Y:S04]  /*3970*/  @P1 STL.64 [R1+0x240], R148 ;  /* 0x0002409401001387 */ /* 0x0087e80000100a00 */
[----:B------:R0:W-:Y:S01]  /*3980*/  @P1 STL.64 [R1+0x248], R150 ;  /* 0x0002489601001387 */ /* 0x0001e20000100a00 */
[----:B---3--:R-:W-:Y:S01]  /*3990*/  MOV R148, R145 ;  /* 0x0000009100947202 */ /* 0x008fe20000000f00 */
[----:B------:R-:W-:Y:S02]  /*39a0*/  IMAD.MOV.U32 R149, RZ, RZ, R144 ;  /* 0x000000ffff957224 */ /* 0x000fe400078e0090 */
[----:B0-----:R-:W-:Y:S01]  /*39b0*/  IMAD.MOV.U32 R150, RZ, RZ, R143 ;  /* 0x000000ffff967224 */ /* 0x001fe200078e008f */
[----:B------:R-:W-:-:S06]  /*39c0*/  MOV R151, R142 ;  /* 0x0000008e00977202 */ /* 0x000fcc0000000f00 */
[----:B------:R-:W3:Y:S01]  /*39d0*/  @P2 LDG.E.128 R148, desc[UR6][R22.64] ;  /* 0x0000000616942981 */ /* 0x000ee2000c1e1d00 */
[----:B------:R-:W-:Y:S01]  /*39e0*/  IMAD.MOV.U32 R145, RZ, RZ, R141 ;  /* 0x000000ffff917224 */ /* 0x000fe200078e008d */
[----:B------:R-:W-:Y:S01]  /*39f0*/  MOV R143, R139 ;  /* 0x0000008b008f7202 */ /* 0x000fe20000000f00 */
[----:B------:R-:W-:Y:S01]  /*3a00*/  IMAD.MOV.U32 R144, RZ, RZ, R140 ;  /* 0x000000ffff907224 */ /* 0x000fe200078e008c */
[----:B--2---:R-:W-:Y:S01]  /*3a10*/  MOV R140, R136 ;  /* 0x00000088008c7202 */ /* 0x004fe20000000f00 */
[----:B------:R-:W-:Y:S01]  /*3a20*/  IMAD.MOV.U32 R142, RZ, RZ, R138 ;  /* 0x000000ffff8e7224 */ /* 0x000fe200078e008a */
[----:B------:R-:W2:Y:S01]  /*3a30*/  LDL R136, [R1+0x1d4] ;  /* 0x0001d40001887983 */ /* 0x000ea20000100800 */
[----:B----4-:R-:W-:Y:S02]  /*3a40*/  IMAD.MOV.U32 R141, RZ, RZ, R137 ;  /* 0x000000ffff8d7224 */ /* 0x010fe400078e0089 */
[----:B------:R-:W-:Y:S01]  /*3a50*/  IMAD.MOV.U32 R139, RZ, RZ, R119 ;  /* 0x000000ffff8b7224 */ /* 0x000fe200078e0077 */
[----:B------:R-:W4:Y:S01]  /*3a60*/  LDL R137, [R1+0x1d0] ;  /* 0x0001d00001897983 */ /* 0x000f220000100800 */
[----:B------:R-:W-:-:S03]  /*3a70*/  IMAD.MOV.U32 R138, RZ, RZ, R118 ;  /* 0x000000ffff8a7224 */ /* 0x000fc600078e0076 */
[----:B------:R-:W4:Y:S04]  /*3a80*/  LDL R119, [R1+0x1d8] ;  /* 0x0001d80001777983 */ /* 0x000f280000100800 */
[----:B------:R-:W4:Y:S01]  /*3a90*/  LDL R118, [R1+0x1dc] ;  /* 0x0001dc0001767983 */ /* 0x000f220000100800 */
[----:B------:R-:W-:Y:S01]  /*3aa0*/  @P2 IMAD.WIDE.U32 R100, R4, 0x10, R108 ;  /* 0x0000001004642825 */ /* 0x000fe200078e006c */
[----:B------:R-:W-:Y:S01]  /*3ab0*/  ISETP.GE.U32.AND P0, PT, R0, 0x140, PT ;  /* 0x000001400000780c */ /* 0x000fe20003f06070 */
[----:B------:R-:W0:Y:S02]  /*3ac0*/  LDC.64 R108, c[0x0][0x3d8] ;  /* 0x0000f600ff6c7b82 */ /* 0x000e240000000a00 */
[C---:B------:R-:W-:Y:S01]  /*3ad0*/  @P2 IMAD.WIDE.U32 R18, R4.reuse, 0x10, R18 ;  /* 0x0000001004122825 */ /* 0x040fe200078e0012 */
[----:B---3--:R3:W-:Y:S09]  /*3ae0*/  @P2 STL.64 [R1+0x230], R148 ;  /* 0x0002309401002387 */ /* 0x0087f20000100a00 */
[----:B------:R-:W0:Y:S01]  /*3af0*/  @P0 LDC.64 R22, c[0x0][0x440] ;  /* 0x00011000ff160b82 */ /* 0x000e220000000a00 */
[----:B------:R1:W-:Y:S01]  /*3b00*/  @P2 STL.64 [R1+0x238], R150 ;  /* 0x0002389601002387 */ /* 0x0003e20000100a00 */
[----:B------:R-:W-:-:S03]  /*3b10*/  @P2 VIADD R4, R4, 0x20 ;  /* 0x0000002004042836 */ /* 0x000fc60000000000 */
[----:B------:R2:W5:Y:S01]  /*3b20*/  @P2 LDG.E.128 R72, desc[UR6][R18.64] ;  /* 0x0000000612482981 */ /* 0x000562000c1e1d00 */
[----:B---3--:R-:W-:Y:S01]  /*3b30*/  IMAD.MOV.U32 R148, RZ, RZ, R145 ;  /* 0x000000ffff947224 */ /* 0x008fe200078e0091 */
[----:B------:R-:W-:Y:S01]  /*3b40*/  MOV R149, R144 ;  /* 0x0000009000957202 */ /* 0x000fe20000000f00 */
        /* <DEDUP_REMOVED lines=21> */
[----:B------:R-:W2:Y:S04]  /*3ca0*/  LDL R126, [R1+0x1e8] ;  /* 0x0001e800017e7983 */ /* 0x000ea80000100800 */
[----:B------:R-:W4:Y:S01]  /*3cb0*/  LDL R125, [R1+0x1ec] ;  /* 0x0001ec00017d7983 */ /* 0x000f220000100800 */
[----:B------:R-:W-:-:S03]  /*3cc0*/  @P4 IMAD.WIDE.U32 R14, R4, 0x10, R104 ;  /* 0x00000010040e4825 */ /* 0x000fc600078e0068 */
[----:B---3--:R1:W-:Y:S04]  /*3cd0*/  @P2 STL.64 [R1+0x220], R148 ;  /* 0x0002209401002387 */ /* 0x0083e80000100a00 */
[----:B------:R3:W-:Y:S01]  /*3ce0*/  @P2 STL.64 [R1+0x228], R150 ;  /* 0x0002289601002387 */ /* 0x0007e20000100a00 */
[----:B-1----:R-:W-:Y:S02]  /*3cf0*/  IMAD.MOV.U32 R148, RZ, RZ, R145 ;  /* 0x000000ffff947224 */ /* 0x002fe400078e0091 */
[----:B------:R-:W-:Y:S01]  /*3d00*/  IMAD.MOV.U32 R149, RZ, RZ, R144 ;  /* 0x000000ffff957224 */ /* 0x000fe200078e0090 */
[----:B---3--:R-:W-:Y:S01]  /*3d10*/  MOV R150, R143 ;  /* 0x0000008f00967202 */ /* 0x008fe20000000f00 */
        /* <DEDUP_REMOVED lines=15> */
[----:B------:R-:W2:Y:S04]  /*3e10*/  LDL R127, [R1+0x104] ;  /* 0x00010400017f7983 */ /* 0x000ea80000100800 */
[----:B------:R-:W4:Y:S04]  /*3e20*/  LDL R124, [R1+0x100] ;  /* 0x00010000017c7983 */ /* 0x000f280000100800 */
[----:B------:R-:W4:Y:S01]  /*3e30*/  LDL R126, [R1+0x108] ;  /* 0x00010800017e7983 */ /* 0x000f220000100800 */
[----:B------:R-:W-:Y:S01]  /*3e40*/  @P4 IMAD.WIDE.U32 R18, R4, 0x10, R102 ;  /* 0x0000001004124825 */ /* 0x000fe200078e0066 */
[----:B------:R-:W-:Y:S01]  /*3e50*/  ISETP.GE.U32.AND P1, PT, R0, 0x160, PT ;  /* 0x000001600000780c */ /* 0x000fe20003f26070 */
[----:B------:R-:W2:Y:S02]  /*3e60*/  LDC.64 R102, c[0x0][0x3d8] ;  /* 0x0000f600ff667b82 */ /* 0x000ea40000000a00 */
[C---:B-1----:R-:W-:Y:S01]  /*3e70*/  @P4 IMAD.WIDE.U32 R14, R4.reuse, 0x10, R10 ;  /* 0x00000010040e4825 */ /* 0x042fe200078e000a */
[----:B---3--:R1:W-:Y:S09]  /*3e80*/  @P4 STL.64 [R1+0x210], R148 ;  /* 0x0002109401004387 */ /* 0x0083f20000100a00 */
[----:B------:R-:W3:Y:S01]  /*3e90*/  @P1 LDC.64 R104, c[0x0][0x440] ;  /* 0x00011000ff681b82 */ /* 0x000ee20000000a00 */
[----:B------:R0:W-:Y:S01]  /*3ea0*/  @P4 STL.64 [R1+0x218], R150 ;  /* 0x0002189601004387 */ /* 0x0001e20000100a00 */
[----:B------:R-:W-:-:S03]  /*3eb0*/  @P4 VIADD R4, R4, 0x20 ;  /* 0x0000002004044836 */ /* 0x000fc60000000000 */
[----:B------:R-:W5:Y:S01]  /*3ec0*/  @P4 LDG.E.128 R68, desc[UR6][R14.64] ;  /* 0x000000060e444981 */ /* 0x000f62000c1e1d00 */
[----:B-1----:R-:W-:Y:S01]  /*3ed0*/  IMAD.MOV.U32 R148, RZ, RZ, R145 ;  /* 0x000000ffff947224 */ /* 0x002fe200078e0091 */
[----:B------:R-:W-:Y:S01]  /*3ee0*/  MOV R149, R144 ;  /* 0x0000009000957202 */ /* 0x000fe20000000f00 */
[----:B0-----:R-:W-:Y:S02]  /*3ef0*/  IMAD.MOV.U32 R150, RZ, RZ, R143 ;  /* 0x000000ffff967224 */ /* 0x001fe400078e008f */
[----:B------:R-:W-:-:S06]  /*3f00*/  IMAD.MOV.U32 R151, RZ, RZ, R142 ;  /* 0x000000ffff977224 */ /* 0x000fcc00078e008e */
[----:B------:R0:W2:Y:S01]  /*3f10*/  @P4 LDG.E.128 R148, desc[UR6][R18.64] ;  /* 0x0000000612944981 */ /* 0x0000a2000c1e1d00 */
[----:B------:R-:W-:Y:S01]  /*3f20*/  MOV R144, R141 ;  /* 0x0000008d00907202 */ /* 0x000fe20000000f00 */
[----:B------:R-:W-:Y:S01]  /*3f30*/  IMAD.MOV.U32 R143, RZ, RZ, R140 ;  /* 0x000000ffff8f7224 */ /* 0x000fe200078e008c */
[----:B------:R-:W-:Y:S01]  /*3f40*/  MOV R145, R138 ;  /* 0x0000008a00917202 */ /* 0x000fe20000000f00 */
[----:B------:R-:W-:Y:S01]  /*3f50*/  IMAD.MOV.U32 R142, RZ, RZ, R139 ;  /* 0x000000ffff8e7224 */ /* 0x000fe200078e008b */
[----:B------:R-:W-:Y:S01]  /*3f60*/  MOV R138, R129 ;  /* 0x00000081008a7202 */ /* 0x000fe20000000f00 */
[----:B------:R-:W-:Y:S01]  /*3f70*/  IMAD.MOV.U32 R140, RZ, RZ, R131 ;  /* 0x000000ffff8c7224 */ /* 0x000fe200078e0083 */
[----:B------:R-:W4:Y:S01]  /*3f80*/  LDL R129, [R1+0x188] ;  /* 0x0001880001817983 */ /* 0x000f220000100800 */
[----:B------:R-:W-:Y:S02]  /*3f90*/  IMAD.MOV.U32 R139, RZ, RZ, R130 ;  /* 0x000000ffff8b7224 */ /* 0x000fe400078e0082 */
[----:B------:R-:W-:Y:S01]  /*3fa0*/  IMAD.MOV.U32 R141, RZ, RZ, R128 ;  /* 0x000000ffff8d7224 */ /* 0x000fe200078e0080 */
[----:B------:R-:W3:Y:S04]  /*3fb0*/  LDL R131, [R1+0x180] ;  /* 0x0001800001837983 */ /* 0x000ee80000100800 */
[----:B------:R-:W4:Y:S04]  /*3fc0*/  LDL R128, [R1+0x18c] ;  /* 0x00018c0001807983 */ /* 0x000f280000100800 */
[----:B------:R-:W4:Y:S01]  /*3fd0*/  LDL R130, [R1+0x184] ;  /* 0x0001840001827983 */ /* 0x000f220000100800 */
[----:B0-----:R-:W-:Y:S01]  /*3fe0*/  @P5 IMAD.WIDE.U32 R18, R4, 0x10, R110 ;  /* 0x0000001004125825 */ /* 0x001fe200078e006e */
[----:B------:R-:W-:Y:S01]  /*3ff0*/  ISETP.GE.U32.AND P2, PT, R0, 0x180, PT ;  /* 0x000001800000780c */ /* 0x000fe20003f46070 */
[----:B------:R-:W0:Y:S01]  /*4000*/  LDC.64 R110, c[0x0][0x3d8] ;  /* 0x0000f600ff6e7b82 */ /* 0x000e220000000a00 */
        /* <DEDUP_REMOVED lines=12> */
[----:B------:R-:W3:Y:S01]  /*40d0*/  LDL R139, [R1+0x1c0] ;  /* 0x0001c000018b7983 */ /* 0x000ee20000100800 */
[----:B------:R-:W-:-:S03]  /*40e0*/  IMAD.MOV.U32 R143, RZ, RZ, R137 ;  /* 0x000000ffff8f7224 */ /* 0x000fc600078e0089 */
[----:B------:R-:W4:Y:S04]  /*40f0*/  LDL R138, [R1+0x1c4] ;  /* 0x0001c400018a7983 */ /* 0x000f280000100800 */
[----:B------:R-:W4:Y:S04]  /*4100*/  LDL R137, [R1+0x1c8] ;  /* 0x0001c80001897983 */ /* 0x000f280000100800 */
[----:B------:R-:W4:Y:S01]  /*4110*/  LDL R136, [R1+0x1cc] ;  /* 0x0001cc0001887983 */ /* 0x000f220000100800 */
[----:B------:R-:W-:-:S04]  /*4120*/  @P5 IMAD.WIDE.U32 R100, R4, 0x10, R116 ;  /* 0x0000001004645825 */ /* 0x000fc800078e0074 */
[C---:B------:R-:W-:Y:S01]  /*4130*/  @P5 IMAD.WIDE.U32 R10, R4.reuse, 0x10, R12 ;  /* 0x00000010040a5825 */ /* 0x040fe200078e000c */
[----:B--2---:R1:W-:Y:S03]  /*4140*/  @P5 STL.64 [R1+0x1f0], R148 ;  /* 0x0001f09401005387 */ /* 0x0043e60000100a00 */
[----:B------:R-:W-:Y:S02]  /*4150*/  IMAD.MOV.U32 R141, RZ, RZ, R119 ;  /* 0x000000ffff8d7224 */ /* 0x000fe400078e0077 */
[----:B------:R-:W-:Y:S01]  /*4160*/  IMAD.MOV.U32 R140, RZ, RZ, R118 ;  /* 0x000000ffff8c7224 */ /* 0x000fe200078e0076 */
[----:B------:R2:W-:Y:S01]  /*4170*/  @P5 STL.64 [R1+0x1f8], R150 ;  /* 0x0001f89601005387 */ /* 0x0005e20000100a00 */
[----:B------:R-:W-:Y:S01]  /*4180*/  @P5 IADD3 R4, PT, PT, R4, 0x20, RZ ;  /* 0x0000002004045810 */ /* 0x000fe20007ffe0ff */
[----:B------:R-:W0:Y:S01]  /*4190*/  LDC.64 R118, c[0x0][0x3d8] ;  /* 0x0000f600ff767b82 */ /* 0x000e220000000a00 */
[----:B------:R-:W-:Y:S01]  /*41a0*/  ISETP.GE.U32.AND P3, PT, R0, 0x1a0, PT ;  /* 0x000001a00000780c */ /* 0x000fe20003f66070 */
[----:B------:R4:W5:Y:S01]  /*41b0*/  @P5 LDG.E.128 R64, desc[UR6][R10.64] ;  /* 0x000000060a405981 */ /* 0x000962000c1e1d00 */
[----:B-1----:R-:W-:-:S02]  /*41c0*/  IMAD.MOV.U32 R148, RZ, RZ, R147 ;  /* 0x000000ffff947224 */ /* 0x002fc400078e0093 */
[----:B------:R-:W-:-:S03]  /*41d0*/  IMAD.MOV.U32 R149, RZ, RZ, R146 ;  /* 0x000000ffff957224 */ /* 0x000fc600078e0092 */
[----:B------:R-:W1:Y:S01]  /*41e0*/  @P2 LDC.64 R12, c[0x0][0x440] ;  /* 0x00011000ff0c2b82 */ /* 0x000e620000000a00 */
[----:B--2---:R-:W-:Y:S01]  /*41f0*/  MOV R150, R145 ;  /* 0x0000009100967202 */ /* 0x004fe20000000f00 */
[----:B------:R-:W-:-:S06]  /*4200*/  IMAD.MOV.U32 R151, RZ, RZ, R144 ;  /* 0x000000ffff977224 */ /* 0x000fcc00078e0090 */
[----:B------:R-:W2:Y:S01]  /*4210*/  @P5 LDG.E.128 R148, desc[UR6][R100.64] ;  /* 0x0000000664945981 */ /* 0x000ea2000c1e1d00 */
[----:B------:R-:W-:Y:S01]  /*4220*/  IMAD.MOV.U32 R147, RZ, RZ, R143 ;  /* 0x000000ffff937224 */ /* 0x000fe200078e008f */
[----:B------:R-:W-:Y:S01]  /*4230*/  MOV R146, R142 ;  /* 0x0000008e00927202 */ /* 0x000fe20000000f00 */
[----:B------:R-:W-:Y:S01]  /*4240*/  IMAD.MOV.U32 R145, RZ, RZ, R141 ;  /* 0x000000ffff917224 */ /* 0x000fe200078e008d */
[----:B---3--:R-:W-:Y:S01]  /*4250*/  MOV R143, R139 ;  /* 0x0000008b008f7202 */ /* 0x008fe20000000f00 */
[----:B------:R-:W-:Y:S01]  /*4260*/  IMAD.MOV.U32 R144, RZ, RZ, R140 ;  /* 0x000000ffff907224 */ /* 0x000fe200078e008c */
[----:B----4-:R-:W-:Y:S01]  /*4270*/  MOV R140, R136 ;  /* 0x00000088008c7202 */ /* 0x010fe20000000f00 */
[----:B------:R-:W-:Y:S01]  /*4280*/  IMAD.MOV.U32 R142, RZ, RZ, R138 ;  /* 0x000000ffff8e7224 */ /* 0x000fe200078e008a */
[----:B------:R-:W3:Y:S01]  /*4290*/  @P3 LDC.64 R10, c[0x0][0x440] ;  /* 0x00011000ff0a3b82 */ /* 0x000ee20000000a00 */
[----:B------:R-:W-:Y:S01]  /*42a0*/  IMAD.MOV.U32 R141, RZ, RZ, R137 ;  /* 0x000000ffff8d7224 */ /* 0x000fe200078e0089 */
[----:B------:R-:W-:Y:S01]  /*42b0*/  MOV R137, R133 ;  /* 0x0000008500897202 */ /* 0x000fe20000000f00 */
[----:B------:R-:W-:Y:S01]  /*42c0*/  IMAD.MOV.U32 R139, RZ, RZ, R135 ;  /* 0x000000ffff8b7224 */ /* 0x000fe200078e0087 */
[----:B------:R-:W4:Y:S01]  /*42d0*/  LDL R133, [R1+0x1a8] ;  /* 0x0001a80001857983 */ /* 0x000f220000100800 */
[----:B------:R-:W-:-:S02]  /*42e0*/  IMAD.MOV.U32 R138, RZ, RZ, R134 ;  /* 0x000000ffff8a7224 */ /* 0x000fc400078e0086 */
[----:B------:R-:W-:Y:S01]  /*42f0*/  IMAD.MOV.U32 R136, RZ, RZ, R132 ;  /* 0x000000ffff887224 */ /* 0x000fe200078e0084 */
[----:B------:R-:W3:Y:S01]  /*4300*/  LDL R135, [R1+0x1a0] ;  /* 0x0001a00001877983 */ /* 0x000ee20000100800 */
[----:B------:R-:W-:Y:S01]  /*4310*/  ISETP.GE.U32.AND P4, PT, R0, 0x1c0, PT ;  /* 0x000001c00000780c */ /* 0x000fe20003f86070 */
[----:B------:R-:W1:Y:S02]  /*4320*/  LDC.64 R116, c[0x0][0x3d8] ;  /* 0x0000f600ff747b82 */ /* 0x000e640000000a00 */
[----:B------:R-:W4:Y:S04]  /*4330*/  LDL R134, [R1+0x1a4] ;  /* 0x0001a40001867983 */ /* 0x000f280000100800 */
[----:B------:R-:W3:Y:S01]  /*4340*/  LDL R132, [R1+0x1ac] ;  /* 0x0001ac0001847983 */ /* 0x000ee20000100800 */
[----:B------:R-:W-:-:S02]  /*4350*/  @P0 IMAD.WIDE.U32 R14, R4, 0x10, R106 ;  /* 0x00000010040e0825 */ /* 0x000fc400078e006a */
[----:B------:R-:W1:Y:S01]  /*4360*/  LDC.64 R106, c[0x0][0x3d0] ;  /* 0x0000f400ff6a7b82 */ /* 0x000e620000000a00 */
[----:B--2---:R2:W-:Y:S04]  /*4370*/  @P5 STL.64 [R1+0x1e0], R148 ;  /* 0x0001e09401005387 */ /* 0x0045e80000100a00 */
[----:B------:R0:W-:Y:S01]  /*4380*/  @P5 STL.64 [R1+0x1e8], R150 ;  /* 0x0001e89601005387 */ /* 0x0001e20000100a00 */
[----:B--2---:R-:W-:Y:S01]  /*4390*/  IMAD.MOV.U32 R148, RZ, RZ, R147 ;  /* 0x000000ffff947224 */ /* 0x004fe200078e0093 */
[----:B------:R-:W-:Y:S01]  /*43a0*/  MOV R149, R146 ;  /* 0x0000009200957202 */ /* 0x000fe20000000f00 */
[----:B0-----:R-:W-:Y:S02]  /*43b0*/  IMAD.MOV.U32 R150, RZ, RZ, R145 ;  /* 0x000000ffff967224 */ /* 0x001fe400078e0091 */
        /* <DEDUP_REMOVED lines=12> */
[----:B---3--:R-:W-:-:S02]  /*4480*/  IMAD.MOV.U32 R139, RZ, RZ, R135 ;  /* 0x000000ffff8b7224 */ /* 0x008fc400078e0087 */
[----:B------:R-:W-:Y:S01]  /*4490*/  IMAD.MOV.U32 R137, RZ, RZ, R133 ;  /* 0x000000ffff897224 */ /* 0x000fe200078e0085 */
[----:B------:R-:W3:Y:S01]  /*44a0*/  LDL R135, [R1+0x190] ;  /* 0x0001900001877983 */ /* 0x000ee20000100800 */
[----:B------:R-:W-:-:S03]  /*44b0*/  IMAD.MOV.U32 R136, RZ, RZ, R132 ;  /* 0x000000ffff887224 */ /* 0x000fc600078e0084 */
[----:B------:R-:W3:Y:S04]  /*44c0*/  LDL R133, [R1+0x198] ;  /* 0x0001980001857983 */ /* 0x000ee80000100800 */
[----:B------:R-:W3:Y:S01]  /*44d0*/  LDL R132, [R1+0x19c] ;  /* 0x00019c0001847983 */ /* 0x000ee20000100800 */
[----:B------:R-:W-:Y:S02]  /*44e0*/  @P0 IMAD.WIDE.U32 R18, R4, 0x10, R108 ;  /* 0x0000001004120825 */ /* 0x000fe400078e006c */
[----:B------:R-:W0:Y:S01]  /*44f0*/  LDC.64 R108, c[0x0][0x3d8] ;  /* 0x0000f600ff6c7b82 */ /* 0x000e220000000a00 */
        /* <DEDUP_REMOVED lines=16> */
[C---:B------:R-:W-:Y:S01]  /*4600*/  @P0 IMAD.WIDE.U32 R22, R4.reuse, 0x10, R22 ;  /* 0x0000001004160825 */ /* 0x040fe200078e0016 */
[----:B------:R-:W-:-:S03]  /*4610*/  @P0 IADD3 R4, PT, PT, R4, 0x20, RZ ;  /* 0x0000002004040810 */ /* 0x000fc60007ffe0ff */
[----:B---3--:R-:W-:Y:S01]  /*4620*/  IMAD.MOV.U32 R139, RZ, RZ, R135 ;  /* 0x000000ffff8b7224 */ /* 0x008fe200078e0087 */
        /* <DEDUP_REMOVED lines=10> */
[----:B------:R-:W-:Y:S01]  /*46d0*/  @P1 IMAD.WIDE.U32 R100, R4, 0x10, R114 ;  /* 0x0000001004641825 */ /* 0x000fe200078e0072 */
[----:B------:R-:W-:Y:S01]  /*46e0*/  ISETP.GE.U32.AND P5, PT, R0, 0x1e0, PT ;  /* 0x000001e00000780c */ /* 0x000fe20003fa6070 */
[----:B------:R-:W1:Y:S01]  /*46f0*/  LDC.64 R114, c[0x0][0x3d0] ;  /* 0x0000f400ff727b82 */ /* 0x000e620000000a00 */
[----:B------:R-:W5:Y:S04]  /*4700*/  @P0 LDG.E.128 R60, desc[UR6][R22.64] ;  /* 0x00000006163c0981 */ /* 0x000f68000c1e1d00 */
[----:B--2---:R2:W-:Y:S04]  /*4710*/  @P0 STL.64 [R1+0x1c0], R148 ;  /* 0x0001c09401000387 */ /* 0x0045e80000100a00 */
[----:B------:R0:W-:Y:S01]  /*4720*/  @P0 STL.64 [R1+0x1c8], R150 ;  /* 0x0001c89601000387 */ /* 0x0001e20000100a00 */
[----:B--2---:R-:W-:-:S02]  /*4730*/  IMAD.MOV.U32 R148, RZ, RZ, R147 ;  /* 0x000000ffff947224 */ /* 0x004fc400078e0093 */
[----:B------:R-:W-:Y:S01]  /*4740*/  IMAD.MOV.U32 R149, RZ, RZ, R146 ;  /* 0x000000ffff957224 */ /* 0x000fe200078e0092 */
[----:B0-----:R-:W-:Y:S01]  /*4750*/  MOV R150, R145 ;  /* 0x0000009100967202 */ /* 0x001fe20000000f00 */
        /* <DEDUP_REMOVED lines=14> */
[----:B0-----:R-:W0:Y:S01]  /*4840*/  @P5 LDC.64 R100, c[0x0][0x440] ;  /* 0x00011000ff645b82 */ /* 0x001e220000000a00 */
[----:B------:R-:W-:Y:S01]  /*4850*/  IMAD.MOV.U32 R136, RZ, RZ, R132 ;  /* 0x000000ffff887224 */ /* 0x000fe200078e0084 */
[----:B------:R-:W4:Y:S04]  /*4860*/  LDL R134, [R1+0x174] ;  /* 0x0001740001867983 */ /* 0x000f280000100800 */
[----:B------:R-:W3:Y:S04]  /*4870*/  LDL R132, [R1+0x17c] ;  /* 0x00017c0001847983 */ /* 0x000ee80000100800 */
[----:B------:R-:W3:Y:S01]  /*4880*/  LDL R135, [R1+0x170] ;  /* 0x0001700001877983 */ /* 0x000ee20000100800 */
        /* <DEDUP_REMOVED lines=18> */
[----:B------:R-:W-:Y:S01]  /*49b0*/  @P1 IMAD.WIDE.U32 R104, R4, 0x10, R104 ;  /* 0x0000001004681825 */ /* 0x000fe200078e0068 */
[----:B-1----:R-:W1:Y:S03]  /*49c0*/  LDC.64 R102, c[0x0][0x3d0] ;  /* 0x0000f400ff667b82 */ /* 0x002e660000000a00 */
[----:B---3--:R-:W-:Y:S01]  /*49d0*/  IMAD.MOV.U32 R139, RZ, RZ, R135 ;  /* 0x000000ffff8b7224 */ /* 0x008fe200078e0087 */
[----:B------:R3:W5:Y:S01]  /*49e0*/  @P1 LDG.E.128 R56, desc[UR6][R104.64] ;  /* 0x0000000668381981 */ /* 0x000762000c1e1d00 */
[----:B------:R-:W-:-:S02]  /*49f0*/  IMAD.MOV.U32 R137, RZ, RZ, R133 ;  /* 0x000000ffff897224 */ /* 0x000fc400078e0085 */
[----:B------:R-:W-:Y:S01]  /*4a00*/  IMAD.MOV.U32 R136, RZ, RZ, R132 ;  /* 0x000000ffff887224 */ /* 0x000fe200078e0084 */
[----:B------:R-:W4:Y:S01]  /*4a10*/  LDL R135, [R1+0x160] ;  /* 0x0001600001877983 */ /* 0x000f220000100800 */
[----:B------:R-:W-:-:S03]  /*4a20*/  @P1 VIADD R4, R4, 0x20 ;  /* 0x0000002004041836 */ /* 0x000fc60000000000 */
[----:B------:R-:W4:Y:S01]  /*4a30*/  LDL R133, [R1+0x168] ;  /* 0x0001680001857983 */ /* 0x000f220000100800 */
[----:B---3--:R-:W3:Y:S03]  /*4a40*/  LDC.64 R104, c[0x0][0x3d8] ;  /* 0x0000f600ff687b82 */ /* 0x008ee60000000a00 */
[----:B------:R-:W3:Y:S01]  /*4a50*/  LDL R132, [R1+0x16c] ;  /* 0x00016c0001847983 */ /* 0x000ee20000100800 */
[----:B------:R-:W-:-:S04]  /*4a60*/  @P2 IMAD.WIDE.U32 R14, R4, 0x10, R112 ;  /* 0x00000010040e2825 */ /* 0x000fc800078e0070 */
[----:B------:R-:W-:Y:S01]  /*4a70*/  @P2 IMAD.WIDE.U32 R18, R4, 0x10, R118 ;  /* 0x0000001004122825 */ /* 0x000fe200078e0076 */
[----:B------:R-:W-:Y:S01]  /*4a80*/  ISETP.GE.U32.AND P0, PT, R0, 0x220, PT ;  /* 0x000002200000780c */ /* 0x000fe20003f06070 */
[----:B------:R-:W0:Y:S02]  /*4a90*/  LDC.64 R112, c[0x0][0x3d0] ;  /* 0x0000f400ff707b82 */ /* 0x000e240000000a00 */
[C---:B------:R-:W-:Y:S01]  /*4aa0*/  @P2 IMAD.WIDE.U32 R12, R4.reuse, 0x10, R12 ;  /* 0x00000010040c2825 */ /* 0x040fe200078e000c */
[----:B--2---:R2:W-:Y:S05]  /*4ab0*/  @P1 STL.64 [R1+0x1a0], R148 ;  /* 0x0001a09401001387 */ /* 0x0045ea0000100a00 */
[----:B------:R-:W0:Y:S01]  /*4ac0*/  LDC.64 R118, c[0x0][0x3d8] ;  /* 0x0000f600ff767b82 */ /* 0x000e220000000a00 */
[----:B------:R1:W-:Y:S01]  /*4ad0*/  @P1 STL.64 [R1+0x1a8], R150 ;  /* 0x0001a89601001387 */ /* 0x0003e20000100a00 */
[----:B------:R-:W-:-:S03]  /*4ae0*/  @P2 IADD3 R4, PT, PT, R4, 0x20, RZ ;  /* 0x0000002004042810 */ /* 0x000fc60007ffe0ff */
[----:B------:R-:W5:Y:S01]  /*4af0*/  @P2 LDG.E.128 R52, desc[UR6][R12.64] ;  /* 0x000000060c342981 */ /* 0x000f62000c1e1d00 */
[----:B--2---:R-:W-:Y:S01]  /*4b00*/  MOV R148, R147 ;  /* 0x0000009300947202 */ /* 0x004fe20000000f00 */
[----:B------:R-:W-:Y:S02]  /*4b10*/  IMAD.MOV.U32 R149, RZ, RZ, R146 ;  /* 0x000000ffff957224 */ /* 0x000fe400078e0092 */
        /* <DEDUP_REMOVED lines=16> */
[----:B------:R-:W-:Y:S01]  /*4c20*/  IMAD.MOV.U32 R137, RZ, RZ, R133 ;  /* 0x000000ffff897224 */ /* 0x000fe200078e0085 */
[----:B------:R-:W-:Y:S01]  /*4c30*/  ISETP.GE.U32.AND P1, PT, R0, 0x200, PT ;  /* 0x000002000000780c */ /* 0x000fe20003f26070 */
[C---:B------:R-:W-:Y:S01]  /*4c40*/  @P3 IMAD.WIDE.U32 R22, R4.reuse, 0x10, R108 ;  /* 0x0000001004163825 */ /* 0x040fe200078e006c */
[----:B------:R-:W3:Y:S01]  /*4c50*/  LDL R133, [R1+0x118] ;  /* 0x0001180001857983 */ /* 0x000ee20000100800 */
[----:B-1----:R-:W1:Y:S03]  /*4c60*/  @P4 LDC.64 R14, c[0x0][0x440] ;  /* 0x00011000ff0e4b82 */ /* 0x002e660000000a00 */
[----:B------:R-:W3:Y:S01]  /*4c70*/  LDL R134, [R1+0x114] ;  /* 0x0001140001867983 */ /* 0x000ee20000100800 */
[----:B------:R-:W-:-:S05]  /*4c80*/  @P3 IMAD.WIDE.U32 R10, R4, 0x10, R10 ;  /* 0x00000010040a3825 */ /* 0x000fca00078e000a */
[----:B------:R0:W5:Y:S01]  /*4c90*/  @P3 LDG.E.128 R48, desc[UR6][R10.64] ;  /* 0x000000060a303981 */ /* 0x000162000c1e1d00 */
[----:B------:R-:W1:Y:S08]  /*4ca0*/  @P1 LDC.64 R108, c[0x0][0x440] ;  /* 0x00011000ff6c1b82 */ /* 0x000e700000000a00 */
[----:B0-----:R-:W0:Y:S01]  /*4cb0*/  @P0 LDC.64 R10, c[0x0][0x440] ;  /* 0x00011000ff0a0b82 */ /* 0x001e220000000a00 */
[----:B--2---:R2:W-:Y:S04]  /*4cc0*/  @P2 STL.64 [R1+0x190], R148 ;  /* 0x0001909401002387 */ /* 0x0045e80000100a00 */
[----:B------:R1:W-:Y:S01]  /*4cd0*/  @P2 STL.64 [R1+0x198], R150 ;  /* 0x0001989601002387 */ /* 0x0003e20000100a00 */
[----:B--2---:R-:W-:-:S02]  /*4ce0*/  IMAD.MOV.U32 R148, RZ, RZ, R147 ;  /* 0x000000ffff947224 */ /* 0x004fc400078e0093 */
[----:B------:R-:W-:Y:S01]  /*4cf0*/  IMAD.MOV.U32 R149, RZ, RZ, R146 ;  /* 0x000000ffff957224 */ /* 0x000fe200078e0092 */
[----:B-1----:R-:W-:Y:S01]  /*4d00*/  MOV R150, R145 ;  /* 0x0000009100967202 */ /* 0x002fe20000000f00 */
        /* <DEDUP_REMOVED lines=11> */
[----:B------:R-:W3:Y:S04]  /*4dc0*/  LDL R137, [R1+0x128] ;  /* 0x0001280001897983 */ /* 0x000ee80000100800 */
[----:B------:R-:W4:Y:S04]  /*4dd0*/  LDL R139, [R1+0x120] ;  /* 0x00012000018b7983 */ /* 0x000f280000100800 */
[----:B------:R-:W4:Y:S01]  /*4de0*/  LDL R138, [R1+0x124] ;  /* 0x00012400018a7983 */ /* 0x000f220000100800 */
[----:B-1----:R-:W-:Y:S02]  /*4df0*/  @P3 IMAD.WIDE.U32 R18, R4, 0x10, R106 ;  /* 0x0000001004123825 */ /* 0x002fe400078e006a */
[----:B------:R-:W1:Y:S01]  /*4e00*/  LDC.64 R106, c[0x0][0x3d0] ;  /* 0x0000f400ff6a7b82 */ /* 0x000e620000000a00 */
[----:B--2---:R2:W-:Y:S04]  /*4e10*/  @P2 STL.64 [R1+0x180], R148 ;  /* 0x0001809401002387 */ /* 0x0045e80000100a00 */
[----:B------:R0:W-:Y:S01]  /*4e20*/  @P2 STL.64 [R1+0x188], R150 ;  /* 0x0001889601002387 */ /* 0x0001e20000100a00 */
[----:B--2---:R-:W-:-:S02]  /*4e30*/  IMAD.MOV.U32 R148, RZ, RZ, R147 ;  /* 0x000000ffff947224 */ /* 0x004fc400078e0093 */
[----:B------:R-:W-:Y:S01]  /*4e40*/  IMAD.MOV.U32 R149, RZ, RZ, R146 ;  /* 0x000000ffff957224 */ /* 0x000fe200078e0092 */
[----:B0-----:R-:W-:Y:S01]  /*4e50*/  MOV R150, R145 ;  /* 0x0000009100967202 */ /* 0x001fe20000000f00 */
[----:B------:R-:W-:-:S06]  /*4e60*/  IMAD.MOV.U32 R151, RZ, RZ, R144 ;  /* 0x000000ffff977224 */ /* 0x000fcc00078e0090 */
[----:B------:R-:W2:Y:S01]  /*4e70*/  @P3 LDG.E.128 R148, desc[UR6][R18.64] ;  /* 0x0000000612943981 */ /* 0x000ea2000c1e1d00 */
[----:B------:R-:W-:Y:S01]  /*4e80*/  MOV R146, R142 ;  /* 0x0000008e00927202 */ /* 0x000fe20000000f00 */
[----:B------:R-:W-:Y:S02]  /*4e90*/  IMAD.MOV.U32 R147, RZ, RZ, R143 ;  /* 0x000000ffff937224 */ /* 0x000fe400078e008f */
[----:B------:R-:W-:Y:S01]  /*4ea0*/  IMAD.MOV.U32 R145, RZ, RZ, R141 ;  /* 0x000000ffff917224 */ /* 0x000fe200078e008d */
[----:B------:R-:W3:Y:S01]  /*4eb0*/  LDL R143, [R1+0x140] ;  /* 0x00014000018f7983 */ /* 0x000ee20000100800 */
[----:B------:R-:W-:-:S03]  /*4ec0*/  IMAD.MOV.U32 R144, RZ, RZ, R140 ;  /* 0x000000ffff907224 */ /* 0x000fc600078e008c */
[----:B------:R-:W4:Y:S04]  /*4ed0*/  LDL R141, [R1+0x148] ;  /* 0x00014800018d7983 */ /* 0x000f280000100800 */
[----:B------:R-:W4:Y:S04]  /*4ee0*/  LDL R140, [R1+0x14c] ;  /* 0x00014c00018c7983 */ /* 0x000f280000100800 */
[----:B------:R-:W4:Y:S01]  /*4ef0*/  LDL R142, [R1+0x144] ;  /* 0x00014400018e7983 */ /* 0x000f220000100800 */
[----:B------:R-:W-:-:S04]  /*4f00*/  @P3 VIADD R4, R4, 0x20 ;  /* 0x0000002004043836 */ /* 0x000fc80000000000 */
[----:B------:R-:W-:Y:S01]  /*4f10*/  @P4 IMAD.WIDE.U32 R102, R4, 0x10, R102 ;  /* 0x0000001004664825 */ /* 0x000fe200078e0066 */
[----:B--2---:R0:W-:Y:S04]  /*4f20*/  @P3 STL.64 [R1+0x170], R148 ;  /* 0x0001709401003387 */ /* 0x0041e80000100a00 */
[----:B------:R2:W-:Y:S01]  /*4f30*/  @P3 STL.64 [R1+0x178], R150 ;  /* 0x0001789601003387 */ /* 0x0005e20000100a00 */
[----:B0-----:R-:W-:Y:S02]  /*4f40*/  IMAD.MOV.U32 R148, RZ, RZ, R147 ;  /* 0x000000ffff947224 */ /* 0x001fe400078e0093 */
[----:B------:R-:W-:Y:S02]  /*4f50*/  IMAD.MOV.U32 R149, RZ, RZ, R146 ;  /* 0x000000ffff957224 */ /* 0x000fe400078e0092 */
[----:B--2---:R-:W-:Y:S01]  /*4f60*/  IMAD.MOV.U32 R151, RZ, RZ, R144 ;  /* 0x000000ffff977224 */ /* 0x004fe200078e0090 */
        /* <DEDUP_REMOVED lines=11> */
[----:B------:R-:W-:-:S02]  /*5020*/  IMAD.MOV.U32 R127, RZ, RZ, R123 ;  /* 0x000000ffff7f7224 */ /* 0x000fc400078e007b */
[----:B------:R-:W-:Y:S01]  /*5030*/  IMAD.MOV.U32 R124, RZ, RZ, R120 ;  /* 0x000000ffff7c7224 */ /* 0x000fe200078e0078 */
[----:B------:R-:W2:Y:S01]  /*5040*/  LDL R123, [R1+0xa0] ;  /* 0x0000a000017b7983 */ /* 0x000ea20000100800 */
[----:B------:R-:W-:Y:S01]  /*5050*/  IMAD.MOV.U32 R126, RZ, RZ, R122 ;  /* 0x000000ffff7e7224 */ /* 0x000fe200078e007a */
[----:B------:R-:W-:Y:S01]  /*5060*/  MOV R152, R127 ;  /* 0x0000007f00987202 */ /* 0x000fe20000000f00 */
[----:B------:R-:W-:Y:S01]  /*5070*/  IMAD.MOV.U32 R154, RZ, RZ, R125 ;  /* 0x000000ffff9a7224 */ /* 0x000fe200078e007d */
[----:B------:R-:W-:Y:S01]  /*5080*/  MOV R155, R124 ;  /* 0x0000007c009b7202 */ /* 0x000fe20000000f00 */
[----:B------:R-:W-:Y:S01]  /*5090*/  IMAD.MOV.U32 R153, RZ, RZ, R126 ;  /* 0x000000ffff997224 */ /* 0x000fe200078e007e */
[----:B------:R-:W2:Y:S04]  /*50a0*/  LDL R122, [R1+0xa4] ;  /* 0x0000a400017a7983 */ /* 0x000ea80000100800 */
[----:B------:R-:W2:Y:S04]  /*50b0*/  LDL R121, [R1+0xa8] ;  /* 0x0000a80001797983 */ /* 0x000ea80000100800 */
[----:B------:R-:W2:Y:S04]  /*50c0*/  @P4 LDG.E.128 R152, desc[UR6][R102.64] ;  /* 0x0000000666984981 */ /* 0x000ea8000c1e1d00 */
[----:B------:R-:W2:Y:S01]  /*50d0*/  LDL R120, [R1+0xac] ;  /* 0x0000ac0001787983 */ /* 0x000ea20000100800 */
[----:B---3--:R-:W-:Y:S01]  /*50e0*/  MOV R164, R143 ;  /* 0x0000008f00a47202 */ /* 0x008fe20000000f00 */
[----:B----4-:R-:W-:Y:S01]  /*50f0*/  IMAD.MOV.U32 R165, RZ, RZ, R142 ;  /* 0x000000ffffa57224 */ /* 0x010fe200078e008e */
[----:B------:R-:W-:Y:S01]  /*5100*/  MOV R161, R146 ;  /* 0x0000009200a17202 */ /* 0x000fe20000000f00 */
[----:B------:R-:W-:-:S02]  /*5110*/  IMAD.MOV.U32 R160, RZ, RZ, R147 ;  /* 0x000000ffffa07224 */ /* 0x000fc400078e0093 */
[----:B------:R-:W-:Y:S02]  /*5120*/  IMAD.MOV.U32 R162, RZ, RZ, R145 ;  /* 0x000000ffffa27224 */ /* 0x000fe400078e0091 */
[----:B------:R-:W-:Y:S01]  /*5130*/  IMAD.MOV.U32 R163, RZ, RZ, R144 ;  /* 0x000000ffffa37224 */ /* 0x000fe200078e0090 */
[----:B------:R-:W-:Y:S01]  /*5140*/  MOV R158, R137 ;  /* 0x00000089009e7202 */ /* 0x000fe20000000f00 */
[----:B------:R-:W-:Y:S02]  /*5150*/  IMAD.MOV.U32 R156, RZ, RZ, R139 ;  /* 0x000000ffff9c7224 */ /* 0x000fe400078e008b */
[----:B------:R-:W-:Y:S02]  /*5160*/  IMAD.MOV.U32 R157, RZ, RZ, R138 ;  /* 0x000000ffff9d7224 */ /* 0x000fe400078e008a */
[----:B------:R-:W-:Y:S01]  /*5170*/  IMAD.MOV.U32 R159, RZ, RZ, R136 ;  /* 0x000000ffff9f7224 */ /* 0x000fe200078e0088 */
[----:B--2---:R0:W-:Y:S04]  /*5180*/  @P3 STL.64 [R1+0x160], R148 ;  /* 0x0001609401003387 */ /* 0x0041e80000100a00 */
[----:B------:R2:W-:Y:S01]  /*5190*/  @P3 STL.64 [R1+0x168], R150 ;  /* 0x0001689601003387 */ /* 0x0005e20000100a00 */
[----:B0-----:R-:W-:-:S02]  /*51a0*/  IMAD.MOV.U32 R149, RZ, RZ, R131 ;  /* 0x000000ffff957224 */ /* 0x001fc400078e0083 */
[----:B------:R-:W-:Y:S01]  /*51b0*/  IMAD.MOV.U32 R148, RZ, RZ, R128 ;  /* 0x000000ffff947224 */ /* 0x000fe200078e0080 */
[----:B------:R-:W3:Y:S01]  /*51c0*/  LDL R131, [R1+0xbc] ;  /* 0x0000bc0001837983 */ /* 0x000ee20000100800 */
[----:B--2---:R-:W-:Y:S01]  /*51d0*/  MOV R150, R130 ;  /* 0x0000008200967202 */ /* 0x004fe20000000f00 */
[----:B------:R-:W-:Y:S02]  /*51e0*/  IMAD.MOV.U32 R151, RZ, RZ, R129 ;  /* 0x000000ffff977224 */ /* 0x000fe400078e0081 */
[----:B------:R-:W3:Y:S04]  /*51f0*/  LDL R128, [R1+0xb0] ;  /* 0x0000b00001807983 */ /* 0x000ee80000100800 */
[----:B------:R-:W3:Y:S04]  /*5200*/  LDL R129, [R1+0xb4] ;  /* 0x0000b40001817983 */ /* 0x000ee80000100800 */
[----:B------:R-:W3:Y:S04]  /*5210*/  LDL R130, [R1+0xb8] ;  /* 0x0000b80001827983 */ /* 0x000ee80000100800 */
[----:B------:R0:W-:Y:S04]  /*5220*/  @P4 STL.64 [R1+0x150], R152 ;  /* 0x0001509801004387 */ /* 0x0001e80000100a00 */
[----:B------:R2:W-:Y:S04]  /*5230*/  @P4 STL.64 [R1+0x158], R154 ;  /* 0x0001589a01004387 */ /* 0x0005e80000100a00 */
[----:B------:R-:W4:Y:S04]  /*5240*/  LDL R142, [R1+0xe8] ;  /* 0x0000e800018e7983 */ /* 0x000f280000100800 */
[----:B------:R-:W4:Y:S04]  /*5250*/  LDL R143, [R1+0xec] ;  /* 0x0000ec00018f7983 */ /* 0x000f280000100800 */
[----:B------:R-:W4:Y:S04]  /*5260*/  LDL R144, [R1+0xf0] ;  /* 0x0000f00001907983 */ /* 0x000f280000100800 */
[----:B------:R-:W4:Y:S04]  /*5270*/  LDL R145, [R1+0xf4] ;  /* 0x0000f40001917983 */ /* 0x000f280000100800 */
[----:B------:R-:W4:Y:S04]  /*5280*/  LDL R146, [R1+0xf8] ;  /* 0x0000f80001927983 */ /* 0x000f280000100800 */
[----:B------:R-:W4:Y:S01]  /*5290*/  LDL R147, [R1+0xfc] ;  /* 0x0000fc0001937983 */ /* 0x000f220000100800 */
[----:B0-----:R-:W-:-:S03]  /*52a0*/  IMAD.MOV.U32 R152, RZ, RZ, R135 ;  /* 0x000000ffff987224 */ /* 0x001fc600078e0087 */
[----:B------:R-:W4:Y:S01]  /*52b0*/  LDL R136, [R1+0xd0] ;  /* 0x0000d00001887983 */ /* 0x000f220000100800 */
[----:B------:R-:W-:-:S03]  /*52c0*/  MOV R153, R134 ;  /* 0x0000008600997202 */ /* 0x000fc60000000f00 */
[----:B------:R-:W4:Y:S01]  /*52d0*/  LDL R137, [R1+0xd4] ;  /* 0x0000d40001897983 */ /* 0x000f220000100800 */
[----:B--2---:R-:W-:-:S03]  /*52e0*/  IMAD.MOV.U32 R154, RZ, RZ, R133 ;  /* 0x000000ffff9a7224 */ /* 0x004fc600078e0085 */
[----:B------:R-:W2:Y:S01]  /*52f0*/  LDL R138, [R1+0xd8] ;  /* 0x0000d800018a7983 */ /* 0x000ea20000100800 */
[----:B------:R-:W-:-:S03]  /*5300*/  IMAD.MOV.U32 R155, RZ, RZ, R132 ;  /* 0x000000ffff9b7224 */ /* 0x000fc600078e0084 */
[----:B------:R-:W2:Y:S04]  /*5310*/  LDL R139, [R1+0xdc] ;  /* 0x0000dc00018b7983 */ /* 0x000ea80000100800 */
[----:B------:R-:W2:Y:S04]  /*5320*/  LDL R132, [R1+0xc0] ;  /* 0x0000c00001847983 */ /* 0x000ea80000100800 */
[----:B------:R-:W2:Y:S04]  /*5330*/  LDL R133, [R1+0xc4] ;  /* 0x0000c40001857983 */ /* 0x000ea80000100800 */
[----:B------:R-:W2:Y:S04]  /*5340*/  LDL R134, [R1+0xc8] ;  /* 0x0000c80001867983 */ /* 0x000ea80000100800 */
[----:B------:R-:W2:Y:S01]  /*5350*/  LDL R135, [R1+0xcc] ;  /* 0x0000cc0001877983 */ /* 0x000ea20000100800 */
[----:B------:R-:W-:-:S02]  /*5360*/  IMAD.MOV.U32 R124, RZ, RZ, R123 ;  /* 0x000000ffff7c7224 */ /* 0x000fc400078e007b */
[----:B------:R-:W-:Y:S01]  /*5370*/  IMAD.MOV.U32 R125, RZ, RZ, R122 ;  /* 0x000000ffff7d7224 */ /* 0x000fe200078e007a */
[----:B------:R-:W-:Y:S01]  /*5380*/  MOV R126, R121 ;  /* 0x00000079007e7202 */ /* 0x000fe20000000f00 */
[----:B------:R-:W0:Y:S01]  /*5390*/  LDC.64 R122, c[0x0][0x3d8] ;  /* 0x0000f600ff7a7b82 */ /* 0x000e220000000a00 */
[----:B------:R-:W-:Y:S02]  /*53a0*/  IMAD.MOV.U32 R127, RZ, RZ, R120 ;  /* 0x000000ffff7f7224 */ /* 0x000fe400078e0078 */
[----:B------:R-:W-:-:S05]  /*53b0*/  @P4 IMAD.WIDE.U32 R12, R4, 0x10, R104 ;  /* 0x00000010040c4825 */ /* 0x000fca00078e0068 */
[----:B------:R-:W0:Y:S01]  /*53c0*/  LDC.64 R120, c[0x0][0x3d0] ;  /* 0x0000f400ff787b82 */ /* 0x000e220000000a00 */
[C---:B------:R-:W-:Y:S01]  /*53d0*/  @P4 IMAD.WIDE.U32 R14, R4.reuse, 0x10, R14 ;  /* 0x00000010040e4825 */ /* 0x040fe200078e000e */
[----:B------:R-:W-:Y:S02]  /*53e0*/  @P4 IADD3 R4, PT, PT, R4, 0x20, RZ ;  /* 0x0000002004044810 */ /* 0x000fe40007ffe0ff */
[----:B------:R-:W-:Y:S01]  /*53f0*/  ISETP.GE.U32.AND P2, PT, R0, 0x240, PT ;  /* 0x000002400000780c */ /* 0x000fe20003f46070 */
[----:B------:R-:W-:Y:S01]  /*5400*/  IMAD.MOV.U32 R166, RZ, RZ, R141 ;  /* 0x000000ffffa67224 */ /* 0x000fe200078e008d */
[----:B------:R-:W-:Y:S01]  /*5410*/  MOV R167, R140 ;  /* 0x0000008c00a77202 */ /* 0x000fe20000000f00 */
[C---:B------:R-:W-:Y:S01]  /*5420*/  @P5 IMAD.WIDE.U32 R18, R4.reuse, 0x10, R114 ;  /* 0x0000001004125825 */ /* 0x040fe200078e0072 */
[----:B------:R0:W5:Y:S03]  /*5430*/  @P4 LDG.E.128 R44, desc[UR6][R14.64] ;  /* 0x000000060e2c4981 */ /* 0x000166000c1e1d00 */
[----:B------:R-:W-:-:S04]  /*5440*/  @P5 IMAD.WIDE.U32 R22, R4, 0x10, R116 ;  /* 0x0000001004165825 */ /* 0x000fc800078e0074 */
[C---:B------:R-:W-:Y:S01]  /*5450*/  @P5 IMAD.WIDE.U32 R100, R4.reuse, 0x10, R100 ;  /* 0x0000001004645825 */ /* 0x040fe200078e0064 */
[----:B------:R-:W-:Y:S01]  /*5460*/  MOV R140, R9 ;  /* 0x00000009008c7202 */ /* 0x000fe20000000f00 */
[----:B------:R0:W2:Y:S01]  /*5470*/  @P4 LDG.E.128 R164, desc[UR6][R12.64] ;  /* 0x000000060ca44981 */ /* 0x0000a2000c1e1d00 */
[----:B------:R-:W0:Y:S01]  /*5480*/  @P2 LDC.64 R16, c[0x0][0x440] ;  /* 0x00011000ff102b82 */ /* 0x000e220000000a00 */
[----:B------:R-:W-:Y:S02]  /*5490*/  @P5 VIADD R4, R4, 0x20 ;  /* 0x0000002004045836 */ /* 0x000fe40000000000 */
[----:B------:R-:W-:Y:S01]  /*54a0*/  IMAD.MOV.U32 R141, RZ, RZ, R5 ;  /* 0x000000ffff8d7224 */ /* 0x000fe200078e0005 */
[----:B------:R0:W2:Y:S01]  /*54b0*/  @P5 LDG.E.128 R160, desc[UR6][R18.64] ;  /* 0x0000000612a05981 */ /* 0x0000a2000c1e1d00 */
[----:B-1----:R-:W-:-:S03]  /*54c0*/  @P1 IMAD.WIDE.U32 R104, R4, 0x10, R106 ;  /* 0x0000001004681825 */ /* 0x002fc600078e006a */
[----:B------:R-:W1:Y:S01]  /*54d0*/  LDC.64 R114, c[0x0][0x3d0] ;  /* 0x0000f400ff727b82 */ /* 0x000e620000000a00 */
[C---:B------:R-:W-:Y:S01]  /*54e0*/  @P1 IMAD.WIDE.U32 R106, R4.reuse, 0x10, R110 ;  /* 0x00000010046a1825 */ /* 0x040fe200078e006e */
[----:B------:R0:W2:Y:S03]  /*54f0*/  @P5 LDG.E.128 R156, desc[UR6][R22.64] ;  /* 0x00000006169c5981 */ /* 0x0000a6000c1e1d00 */
[----:B------:R-:W-:Y:S01]  /*5500*/  @P1 IMAD.WIDE.U32 R108, R4, 0x10, R108 ;  /* 0x00000010046c1825 */ /* 0x000fe200078e006c */
[----:B------:R-:W-:Y:S01]  /*5510*/  ISETP.GE.U32.AND P3, PT, R0, 0x260, PT ;  /* 0x000002600000780c */ /* 0x000fe20003f66070 */
[----:B------:R-:W2:Y:S01]  /*5520*/  @P1 LDG.E.128 R152, desc[UR6][R104.64] ;  /* 0x0000000668981981 */ /* 0x000ea2000c1e1d00 */
[----:B------:R-:W4:Y:S01]  /*5530*/  LDC.64 R116, c[0x0][0x3d8] ;  /* 0x0000f600ff747b82 */ /* 0x000f220000000a00 */
[----:B------:R-:W-:Y:S02]  /*5540*/  @P1 VIADD R4, R4, 0x20 ;  /* 0x0000002004041836 */ /* 0x000fe40000000000 */
[----:B------:R-:W2:Y:S02]  /*5550*/  @P1 LDG.E.128 R148, desc[UR6][R106.64] ;  /* 0x000000066a941981 */ /* 0x000ea4000c1e1d00 */
[----:B0-----:R-:W-:-:S02]  /*5560*/  @P0 IMAD.WIDE.U32 R14, R4, 0x10, R122 ;  /* 0x00000010040e0825 */ /* 0x001fc400078e007a */
[----:B------:R-:W5:Y:S02]  /*5570*/  @P5 LDG.E.128 R40, desc[UR6][R100.64] ;  /* 0x0000000664285981 */ /* 0x000f64000c1e1d00 */
[C---:B------:R-:W-:Y:S02]  /*5580*/  @P0 IMAD.WIDE.U32 R12, R4.reuse, 0x10, R120 ;  /* 0x00000010040c0825 */ /* 0x040fe400078e0078 */
[----:B------:R-:W0:Y:S01]  /*5590*/  @P3 LDC.64 R102, c[0x0][0x440] ;  /* 0x00011000ff663b82 */ /* 0x000e220000000a00 */
[----:B------:R-:W5:Y:S01]  /*55a0*/  @P1 LDG.E.128 R36, desc[UR6][R108.64] ;  /* 0x000000066c241981 */ /* 0x000f62000c1e1d00 */
[C---:B------:R-:W-:Y:S01]  /*55b0*/  @P0 IMAD.WIDE.U32 R10, R4.reuse, 0x10, R10 ;  /* 0x00000010040a0825 */ /* 0x040fe200078e000a */
[----:B------:R-:W-:-:S04]  /*55c0*/  @P0 IADD3 R4, PT, PT, R4, 0x20, RZ ;  /* 0x0000002004040810 */ /* 0x000fc80007ffe0ff */
[----:B------:R1:W5:Y:S01]  /*55d0*/  @P0 LDG.E.128 R32, desc[UR6][R10.64] ;  /* 0x000000060a200981 */ /* 0x000362000c1e1d00 */
[----:B------:R-:W-:-:S04]  /*55e0*/  @P2 IMAD.WIDE.U32 R18, R4, 0x10, R112 ;  /* 0x0000001004122825 */ /* 0x000fc800078e0070 */
[----:B------:R-:W-:-:S04]  /*55f0*/  @P2 IMAD.WIDE.U32 R22, R4, 0x10, R118 ;  /* 0x0000001004162825 */ /* 0x000fc800078e0076 */
[----:B------:R-:W-:-:S04]  /*5600*/  @P2 IMAD.WIDE.U32 R16, R4, 0x10, R16 ;  /* 0x0000001004102825 */ /* 0x000fc800078e0010 */
[----:B------:R-:W-:Y:S01]  /*5610*/  @P2 VIADD R4, R4, 0x20 ;  /* 0x0000002004042836 */ /* 0x000fe20000000000 */
[----:B------:R-:W5:Y:S03]  /*5620*/  @P2 LDG.E.128 R28, desc[UR6][R16.64] ;  /* 0x00000006101c2981 */ /* 0x000f66000c1e1d00 */
[----:B-1----:R-:W-:-:S05]  /*5630*/  @P3 IMAD.WIDE.U32 R10, R4, 0x10, R114 ;  /* 0x00000010040a3825 */ /* 0x002fca00078e0072 */
[----:B---3--:R-:W3:Y:S04]  /*5640*/  @P3 LDG.E.128 R128, desc[UR6][R10.64] ;  /* 0x000000060a803981 */ /* 0x008ee8000c1e1d00 */
[----:B----4-:R-:W4:Y:S04]  /*5650*/  @P0 LDG.E.128 R140, desc[UR6][R14.64] ;  /* 0x000000060e8c0981 */ /* 0x010f28000c1e1d00 */
[----:B------:R1:W3:Y:S02]  /*5660*/  @P0 LDG.E.128 R144, desc[UR6][R12.64] ;  /* 0x000000060c900981 */ /* 0x0002e4000c1e1d00 */
[----:B-1----:R-:W-:-:S05]  /*5670*/  @P3 IMAD.WIDE.U32 R12, R4, 0x10, R116 ;  /* 0x00000010040c3825 */ /* 0x002fca00078e0074 */
[----:B------:R-:W3:Y:S04]  /*5680*/  @P3 LDG.E.128 R124, desc[UR6][R12.64] ;  /* 0x000000060c7c3981 */ /* 0x000ee8000c1e1d00 */
[----:B--2---:R-:W2:Y:S04]  /*5690*/  @P2 LDG.E.128 R136, desc[UR6][R18.64] ;  /* 0x0000000612882981 */ /* 0x004ea8000c1e1d00 */
[----:B------:R-:W2:Y:S01]  /*56a0*/  @P2 LDG.E.128 R132, desc[UR6][R22.64] ;  /* 0x0000000616842981 */ /* 0x000ea2000c1e1d00 */
[----:B0-----:R-:W-:-:S05]  /*56b0*/  @P3 IMAD.WIDE.U32 R14, R4, 0x10, R102 ;  /* 0x00000010040e3825 */ /* 0x001fca00078e0066 */
[----:B------:R1:W5:Y:S01]  /*56c0*/  @P3 LDG.E.128 R24, desc[UR6][R14.64] ;  /* 0x000000060e183981 */ /* 0x000362000c1e1d00 */
        /* <DEDUP_REMOVED lines=29> */
[----:B----4-:R1:W-:Y:S04]  /*58a0*/  @P0 STL.64 [R1+0xe0], R140 ;  /* 0x0000e08c01000387 */ /* 0x0103e80000100a00 */
[----:B------:R1:W-:Y:S04]  /*58b0*/  @P0 STL.64 [R1+0xe8], R142 ;  /* 0x0000e88e01000387 */ /* 0x0003e80000100a00 */
[----:B---3--:R1:W-:Y:S04]  /*58c0*/  @P0 STL.64 [R1+0xf0], R144 ;  /* 0x0000f09001000387 */ /* 0x0083e80000100a00 */
        /* <DEDUP_REMOVED lines=22> */
[----:B--2---:R1:W-:Y:S04]  /*5a30*/  @P2 STL.64 [R1+0xd0], R136 ;  /* 0x0000d08801002387 */ /* 0x0043e80000100a00 */
        /* <DEDUP_REMOVED lines=20> */
[----:B------:R-:W-:-:S13]  /*5b80*/  ISETP.GE.U32.AND P0, PT, R0, 0x280, PT ;  /* 0x000002800000780c */ /* 0x000fda0003f06070 */
[----:B-1----:R-:W-:Y:S05]  /*5b90*/  @!P0 BRA `(.L_x_49159) ;  /* 0x00000084007c8947 */ /* 0x002fea0003800000 */
[----:B------:R-:W0:Y:S08]  /*5ba0*/  LDC.64 R12, c[0x0][0x440] ;  /* 0x00011000ff0c7b82 */ /* 0x000e300000000a00 */
[----:B------:R-:W1:Y:S08]  /*5bb0*/  LDC.64 R10, c[0x0][0x3d0] ;  /* 0x0000f400ff0a7b82 */ /* 0x000e700000000a00 */
[----:B------:R-:W2:Y:S01]  /*5bc0*/  LDC.64 R14, c[0x0][0x3d8] ;  /* 0x0000f600ff0e7b82 */ /* 0x000ea20000000a00 */
[----:B0-----:R-:W-:-:S05]  /*5bd0*/  IMAD.WIDE.U32 R12, R4, 0x10, R12 ;  /* 0x00000010040c7825 */ /* 0x001fca00078e000c */
[----:B------:R-:W3:Y:S01]  /*5be0*/  LDG.E.128 R100, desc[UR6][R12.64] ;  /* 0x000000060c647981 */ /* 0x000ee2000c1e1d00 */
[----:B-1----:R-:W-:-:S05]  /*5bf0*/  IMAD.WIDE.U32 R10, R4, 0x10, R10 ;  /* 0x00000010040a7825 */ /* 0x002fca00078e000a */
[----:B------:R-:W4:Y:S01]  /*5c00*/  LDG.E.128 R16, desc[UR6][R10.64] ;  /* 0x000000060a107981 */ /* 0x000f22000c1e1d00 */
        /* <DEDUP_REMOVED lines=46> */
[----:B------:R1:W-:Y:S04]  /*5ef0*/  STL [R1+0x34], RZ ;  /* 0x000034ff01007387 */ /* 0x0003e80000100800 */
[----:B--2---:R1:W-:Y:S04]  /*5f00*/  STL.64 [R1+0x80], R12 ;  /* 0x0000800c01007387 */ /* 0x0043e80000100a00 */
        /* <DEDUP_REMOVED lines=15> */
.L_x_49157:
        /* <DEDUP_REMOVED lines=49> */
[----:B---3--:R-:W-:Y:S01]  /*6310*/  MOV R120, R117 ;  /* 0x0000007500787202 */ /* 0x008fe20000000f00 */
[----:B----4-:R-:W-:-:S02]  /*6320*/  IMAD.MOV.U32 R121, RZ, RZ, R116 ;  /* 0x000000ffff797224 */ /* 0x010fc400078e0074 */
[----:B0-----:R-:W-:Y:S01]  /*6330*/  IMAD.MOV.U32 R122, RZ, RZ, R115 ;  /* 0x000000ffff7a7224 */ /* 0x001fe200078e0073 */
[----:B------:R-:W-:-:S06]  /*6340*/  MOV R123, R114 ;  /* 0x00000072007b7202 */ /* 0x000fcc0000000f00 */
[----:B------:R0:W2:Y:S02]  /*6350*/  @P1 LDG.E.128 R120, desc[UR6][R10.64] ;  /* 0x000000060a781981 */ /* 0x0000a4000c1e1d00 */
[----:B0-----:R-:W0:Y:S01]  /*6360*/  @P1 LDC.64 R10, c[0x0][0x440] ;  /* 0x00011000ff0a1b82 */ /* 0x001e220000000a00 */
[----:B------:R-:W-:Y:S01]  /*6370*/  ISETP.GE.U32.AND P0, PT, R0, 0x40, PT ;  /* 0x000000400000780c */ /* 0x000fe20003f06070 */
[----:B0-----:R-:W-:-:S05]  /*6380*/  @P1 IMAD.WIDE.U32 R10, R4, 0x10, R10 ;  /* 0x00000010040a1825 */ /* 0x001fca00078e000a */
[----:B------:R0:W5:Y:S02]  /*6390*/  @P1 LDG.E.128 R96, desc[UR6][R10.64] ;  /* 0x000000060a601981 */ /* 0x000164000c1e1d00 */
[----:B0-----:R-:W0:Y:S01]  /*63a0*/  LDC.64 R10, c[0x0][0x3d0] ;  /* 0x0000f400ff0a7b82 */ /* 0x001e220000000a00 */
[----:B------:R-:W-:Y:S01]  /*63b0*/  IMAD.MOV.U32 R117, RZ, RZ, R113 ;  /* 0x000000ffff757224 */ /* 0x000fe200078e0071 */
[----:B------:R-:W-:Y:S01]  /*63c0*/  MOV R115, R111 ;  /* 0x0000006f00737202 */ /* 0x000fe20000000f00 */
[----:B------:R-:W-:Y:S01]  /*63d0*/  IMAD.MOV.U32 R116, RZ, RZ, R112 ;  /* 0x000000ffff747224 */ /* 0x000fe200078e0070 */
[----:B------:R-:W-:Y:S01]  /*63e0*/  MOV R112, R108 ;  /* 0x0000006c00707202 */ /* 0x000fe20000000f00 */
[----:B------:R-:W-:Y:S01]  /*63f0*/  IMAD.MOV.U32 R114, RZ, RZ, R110 ;  /* 0x000000ffff727224 */ /* 0x000fe200078e006e */
[----:B------:R-:W-:Y:S01]  /*6400*/  @P1 LOP3.LUT R4, R4, 0x20, RZ, 0xfc, !PT ;  /* 0x0000002004041812 */ /* 0x000fe200078efcff */
        /* <DEDUP_REMOVED lines=14> */
[----:B------:R0:W2:Y:S02]  /*64f0*/  @P0 LDG.E.128 R120, desc[UR6][R10.64] ;  /* 0x000000060a780981 */ /* 0x0000a4000c1e1d00 */
[----:B0-----:R-:W0:Y:S02]  /*6500*/  @P0 LDC.64 R10, c[0x0][0x438] ;  /* 0x00010e00ff0a0b82 */ /* 0x001e240000000a00 */
[----:B0-----:R-:W-:-:S05]  /*6510*/  @P0 IMAD.WIDE.U32 R10, R4, 0x10, R10 ;  /* 0x00000010040a0825 */ /* 0x001fca00078e000a */
[----:B------:R0:W5:Y:S02]  /*6520*/  @P0 LDG.E.128 R196, desc[UR6][R10.64] ;  /* 0x000000060ac40981 */ /* 0x000164000c1e1d00 */
[----:B0-----:R-:W0:Y:S01]  /*6530*/  LDC.64 R10, c[0x0][0x3d8] ;  /* 0x0000f600ff0a7b82 */ /* 0x001e220000000a00 */
[----:B------:R-:W-:Y:S01]  /*6540*/  IMAD.MOV.U32 R117, RZ, RZ, R113 ;  /* 0x000000ffff757224 */ /* 0x000fe200078e0071 */
[----:B------:R-:W-:Y:S01]  /*6550*/  MOV R115, R111 ;  /* 0x0000006f00737202 */ /* 0x000fe20000000f00 */
        /* <DEDUP_REMOVED lines=18> */
[----:B0-----:R-:W0:Y:S01]  /*6680*/  @P0 LDC.64 R10, c[0x0][0x440] ;  /* 0x00011000ff0a0b82 */ /* 0x001e220000000a00 */
[----:B------:R-:W-:-:S04]  /*6690*/  LOP3.LUT R3, R3, 0xefffffff, RZ, 0xc0, !PT ;  /* 0xefffffff03037812 */ /* 0x000fc800078ec0ff */
[----:B------:R-:W-:Y:S02]  /*66a0*/  @P1 LOP3.LUT R3, R3, 0x10000000, RZ, 0xfc, !PT ;  /* 0x1000000003031812 */ /* 0x000fe400078efcff */
[----:B------:R-:W-:Y:S01]  /*66b0*/  ISETP.GE.U32.AND P1, PT, R0, 0x60, PT ;  /* 0x000000600000780c */ /* 0x000fe20003f26070 */
        /* <DEDUP_REMOVED lines=8> */
[----:B------:R-:W-:Y:S01]  /*6740*/  @P0 IADD3 R4, PT, PT, R4, 0x20, RZ ;  /* 0x0000002004040810 */ /* 0x000fe20007ffe0ff */
        /* <DEDUP_REMOVED lines=47> */
[----:B----4-:R-:W-:Y:S01]  /*6a40*/  MOV R113, R109 ;  /* 0x0000006d00717202 */ /* 0x010fe20000000f00 */
[----:B------:R-:W-:Y:S01]  /*6a50*/  IMAD.MOV.U32 R114, RZ, RZ, R110 ;  /* 0x000000ffff727224 */ /* 0x000fe200078e006e */
[----:B---3--:R-:W-:Y:S01]  /*6a60*/  MOV R110, R106 ;  /* 0x0000006a006e7202 */ /* 0x008fe20000000f00 */
[----:B------:R-:W-:Y:S01]  /*6a70*/  IMAD.MOV.U32 R112, RZ, RZ, R108 ;  /* 0x000000ffff707224 */ /* 0x000fe200078e006c */
[----:B------:R-:W3:Y:S01]  /*6a80*/  LDL R109, [R1+0x274] ;  /* 0x00027400016d7983 */ /* 0x000ee20000100800 */
[----:B------:R-:W-:-:S02]  /*6a90*/  IMAD.MOV.U32 R111, RZ, RZ, R107 ;  /* 0x000000ffff6f7224 */ /* 0x000fc400078e006b */
[----:B------:R-:W-:Y:S01]  /*6aa0*/  @P1 VIADD R4, R4, 0x20 ;  /* 0x0000002004041836 */ /* 0x000fe20000000000 */
[----:B------:R-:W4:Y:S04]  /*6ab0*/  LDL R108, [R1+0x278] ;  /* 0x00027800016c7983 */ /* 0x000f280000100800 */
        /* <DEDUP_REMOVED lines=19> */
[----:B----4-:R-:W-:Y:S01]  /*6bf0*/  MOV R113, R106 ;  /* 0x0000006a00717202 */ /* 0x010fe20000000f00 */
[----:B------:R-:W-:Y:S01]  /*6c00*/  IMAD.MOV.U32 R111, RZ, RZ, R108 ;  /* 0x000000ffff6f7224 */ /* 0x000fe200078e006c */
[----:B------:R-:W3:Y:S01]  /*6c10*/  LDL R106, [R1+0x26c] ;  /* 0x00026c00016a7983 */ /* 0x000ee20000100800 */
[----:B------:R-:W-:-:S03]  /*6c20*/  IMAD.MOV.U32 R110, RZ, RZ, R107 ;  /* 0x000000ffff6e7224 */ /* 0x000fc600078e006b */
        /* <DEDUP_REMOVED lines=10> */
[----:B------:R0:W2:Y:S02]  /*6cd0*/  @P0 LDG.E.128 R120, desc[UR6][R10.64] ;  /* 0x000000060a780981 */ /* 0x0000a4000c1e1d00 */
[----:B0-----:R-:W0:Y:S01]  /*6ce0*/  @P0 LDC.64 R10, c[0x0][0x440] ;  /* 0x00011000ff0a0b82 */ /* 0x001e220000000a00 */
[----:B------:R-:W-:Y:S01]  /*6cf0*/  ISETP.GE.U32.AND P1, PT, R0, 0xa0, PT ;  /* 0x000000a00000780c */ /* 0x000fe20003f26070 */
[----:B0-----:R-:W-:-:S05]  /*6d00*/  @P0 IMAD.WIDE.U32 R10, R4, 0x10, R10 ;  /* 0x00000010040a0825 */ /* 0x001fca00078e000a */
[----:B------:R0:W5:Y:S02]  /*6d10*/  @P0 LDG.E.128 R84, desc[UR6][R10.64] ;  /* 0x000000060a540981 */ /* 0x000164000c1e1d00 */
[----:B0-----:R-:W0:Y:S01]  /*6d20*/  LDC.64 R10, c[0x0][0x3d0] ;  /* 0x0000f400ff0a7b82 */ /* 0x001e220000000a00 */
[----:B------:R-:W-:Y:S01]  /*6d30*/  MOV R117, R113 ;  /* 0x0000007100757202 */ /* 0x000fe20000000f00 */
[----:B------:R-:W-:Y:S01]  /*6d40*/  IMAD.MOV.U32 R116, RZ, RZ, R112 ;  /* 0x000000ffff747224 */ /* 0x000fe200078e0070 */
[----:B------:R-:W-:Y:S01]  /*6d50*/  MOV R114, R110 ;  /* 0x0000006e00727202 */ /* 0x000fe20000000f00 */
        /* <DEDUP_REMOVED lines=18> */
[----:B0-----:R-:W0:Y:S02]  /*6e80*/  @P1 LDC.64 R10, c[0x0][0x438] ;  /* 0x00010e00ff0a1b82 */ /* 0x001e240000000a00 */
        /* <DEDUP_REMOVED lines=33> */
[----:B------:R-:W-:Y:S01]  /*70a0*/  @P1 IADD3 R4, PT, PT, R4, 0x20, RZ ;  /* 0x0000002004041810 */ /* 0x000fe20007ffe0ff */
        /* <DEDUP_REMOVED lines=368> */
[----:B------:R0:W5:Y:S02]  /*87b0*/  @P1 LDG.E.128 R244, desc[UR6][R10.64] ;  /* 0x000000060af41981 */ /* 0x000164000c1e1d00 */
[----:B0-----:R-:W0:Y:S01]  /*87c0*/  LDC.64 R10, c[0x0][0x3d8] ;  /* 0x0000f600ff0a7b82 */ /* 0x001e220000000a00 */
        /* <DEDUP_REMOVED lines=33> */
[----:B------:R-:W-:Y:S01]  /*89e0*/  @P1 IADD3 R4, PT, PT, R4, 0x20, RZ ;  /* 0x0000002004041810 */ /* 0x000fe20007ffe0ff */
        /* <DEDUP_REMOVED lines=28> */
[----:B----4-:R-:W-:Y:S02]  /*8bb0*/  IMAD.MOV.U32 R108, RZ, RZ, R105 ;  /* 0x000000ffff6c7224 */ /* 0x010fe400078e0069 */
[----:B------:R-:W-:Y:S02]  /*8bc0*/  IMAD.MOV.U32 R105, RZ, RZ, R22 ;  /* 0x000000ffff697224 */ /* 0x000fe400078e0016 */
[----:B---3--:R-:W-:Y:S01]  /*8bd0*/  IMAD.MOV.U32 R109, RZ, RZ, R102 ;  /* 0x000000ffff6d7224 */ /* 0x008fe200078e0066 */
[----:B------:R-:W3:Y:S01]  /*8be0*/  LDL R22, [R1+0x120] ;  /* 0x0001200001167983 */ /* 0x000ee20000100800 */
[----:B------:R-:W-:Y:S02]  /*8bf0*/  IMAD.MOV.U32 R102, RZ, RZ, R23 ;  /* 0x000000ffff667224 */ /* 0x000fe400078e0017 */
[----:B------:R-:W-:Y:S01]  /*8c00*/  IMAD.MOV.U32 R107, RZ, RZ, R104 ;  /* 0x000000ffff6b7224 */ /* 0x000fe200078e0068 */
[----:B------:R-:W4:Y:S01]  /*8c10*/  LDL R23, [R1+0x12c] ;  /* 0x00012c0001177983 */ /* 0x000f220000100800 */
[----:B------:R-:W-:Y:S01]  /*8c20*/  IMAD.MOV.U32 R104, RZ, RZ, R101 ;  /* 0x000000ffff687224 */ /* 0x000fe200078e0065 */
[----:B------:R-:W-:-:S02]  /*8c30*/  MOV R106, R103 ;  /* 0x00000067006a7202 */ /* 0x000fc40000000f00 */
[----:B------:R-:W3:Y:S01]  /*8c40*/  LDL R101, [R1+0x124] ;  /* 0x0001240001657983 */ /* 0x000ee20000100800 */
[----:B------:R-:W-:-:S03]  /*8c50*/  MOV R103, R100 ;  /* 0x0000006400677202 */ /* 0x000fc60000000f00 */
        /* <DEDUP_REMOVED lines=22> */
[----:B---3--:R-:W-:Y:S02]  /*8dc0*/  IMAD.MOV.U32 R105, RZ, RZ, R101 ;  /* 0x000000ffff697224 */ /* 0x008fe400078e0065 */
[----:B----4-:R-:W-:Y:S01]  /*8dd0*/  IMAD.MOV.U32 R103, RZ, RZ, R23 ;  /* 0x000000ffff677224 */ /* 0x010fe200078e0017 */
[----:B------:R-:W-:Y:S01]  /*8de0*/  MOV R104, R100 ;  /* 0x0000006400687202 */ /* 0x000fe20000000f00 */
[----:B------:R-:W-:Y:S01]  /*8df0*/  IMAD.MOV.U32 R102, RZ, RZ, R22 ;  /* 0x000000ffff667224 */ /* 0x000fe200078e0016 */
[----:B------:R-:W3:Y:S04]  /*8e00*/  LDL R101, [R1+0x114] ;  /* 0x0001140001657983 */ /* 0x000ee80000100800 */
[----:B------:R-:W4:Y:S04]  /*8e10*/  LDL R100, [R1+0x118] ;  /* 0x0001180001647983 */ /* 0x000f280000100800 */
[----:B------:R-:W3:Y:S04]  /*8e20*/  LDL R23, [R1+0x11c] ;  /* 0x00011c0001177983 */ /* 0x000ee80000100800 */
[----:B------:R-:W4:Y:S01]  /*8e30*/  LDL R22, [R1+0x110] ;  /* 0x0001100001167983 */ /* 0x000f220000100800 */
[----:B0-----:R-:W-:-:S03]  /*8e40*/  @P0 IMAD.WIDE.U32 R10, R4, 0x10, R10 ;  /* 0x00000010040a0825 */ /* 0x001fc600078e000a */
[----:B--2---:R0:W-:Y:S04]  /*8e50*/  @P0 STL.64 [R1], R120 ;  /* 0x0000007801000387 */ /* 0x0041e80000100a00 */
        /* <DEDUP_REMOVED lines=8> */
[----:B------:R-:W-:Y:S02]  /*8ee0*/  IMAD.MOV.U32 R117, RZ, RZ, R113 ;  /* 0x000000ffff757224 */ /* 0x000fe400078e0071 */
        /* <DEDUP_REMOVED lines=44> */
[----:B0-----:R-:W-:-:S04]  /*91b0*/  @P1 IMAD.WIDE.U32 R10, R4, 0x10, R10 ;  /* 0x00000010040a1825 */ /* 0x001fc800078e000a */
[----:B---3--:R-:W-:Y:S02]  /*91c0*/  IMAD.MOV.U32 R102, RZ, RZ, R23 ;  /* 0x000000ffff667224 */ /* 0x008fe400078e0017 */
        /* <DEDUP_REMOVED lines=26> */
[----:B------:R-:W-:Y:S02]  /*9370*/  IMAD.MOV.U32 R107, RZ, RZ, R103 ;  /* 0x000000ffff6b7224 */ /* 0x000fe400078e0067 */
[----:B------:R-:W-:Y:S02]  /*9380*/  IMAD.MOV.U32 R106, RZ, RZ, R102 ;  /* 0x000000ffff6a7224 */ /* 0x000fe400078e0066 */
[----:B---3--:R-:W-:Y:S02]  /*9390*/  IMAD.MOV.U32 R104, RZ, RZ, R100 ;  /* 0x000000ffff687224 */ /* 0x008fe400078e0064 */
        /* <DEDUP_REMOVED lines=47> */
[----:B0-----:R-:W-:Y:S02]  /*9690*/  IMAD.MOV.U32 R120, RZ, RZ, R117 ;  /* 0x000000ffff787224 */ /* 0x001fe400078e0075 */
        /* <DEDUP_REMOVED lines=15> */
[----:B------:R-:W3:Y:S01]  /*9790*/  LDL R100, [R1+0xd4] ;  /* 0x0000d40001647983 */ /* 0x000ee20000100800 */
[----:B------:R-:W-:Y:S01]  /*97a0*/  IMAD.MOV.U32 R107, RZ, RZ, R104 ;  /* 0x000000ffff6b7224 */ /* 0x000fe200078e0068 */
[----:B0-----:R-:W0:Y:S01]  /*97b0*/  @P0 LDC.64 R10, c[0x0][0x438] ;  /* 0x00010e00ff0a0b82 */ /* 0x001e220000000a00 */
[----:B------:R-:W-:-:S02]  /*97c0*/  IMAD.MOV.U32 R109, RZ, RZ, R102 ;  /* 0x000000ffff6d7224 */ /* 0x000fc400078e0066 */
[----:B------:R-:W-:Y:S02]  /*97d0*/  IMAD.MOV.U32 R104, RZ, RZ, R101 ;  /* 0x000000ffff687224 */ /* 0x000fe400078e0065 */
[----:B----4-:R-:W-:Y:S01]  /*97e0*/  IMAD.MOV.U32 R102, RZ, RZ, R23 ;  /* 0x000000ffff667224 */ /* 0x010fe200078e0017 */
        /* <DEDUP_REMOVED lines=69> */
[----:B------:R-:W3:Y:S01]  /*9c40*/  LDL R17, [R1+0x38] ;  /* 0x0000380001117983 */ /* 0x000ee20000100800 */
[----:B0-----:R-:W-:-:S05]  /*9c50*/  @P0 IMAD.WIDE.U32 R10, R4, 0x10, R10 ;  /* 0x00000010040a0825 */ /* 0x001fca00078e000a */
[----:B------:R0:W5:Y:S02]  /*9c60*/  @P0 LDG.E.128 R36, desc[UR6][R10.64] ;  /* 0x000000060a240981 */ /* 0x000164000c1e1d00 */
[----:B0-----:R-:W0:Y:S01]  /*9c70*/  LDC.64 R10, c[0x0][0x3d0] ;  /* 0x0000f400ff0a7b82 */ /* 0x001e220000000a00 */
[----:B------:R-:W-:Y:S01]  /*9c80*/  ISETP.GE.U32.AND P1, PT, R0, 0x220, PT ;  /* 0x000002200000780c */ /* 0x000fe20003f26070 */
[----:B------:R-:W-:-:S12]  /*9c90*/  @P0 VIADD R4, R4, 0x20 ;  /* 0x0000002004040836 */ /* 0x000fd80000000000 */
[----:B0-----:R-:W-:-:S04]  /*9ca0*/  @P1 IMAD.WIDE.U32 R10, R4, 0x10, R10 ;  /* 0x00000010040a1825 */ /* 0x001fc800078e000a */
        /* <DEDUP_REMOVED lines=10> */
[----:B------:R-:W2:Y:S01]  /*9d50*/  LDL R15, [R1+0x58] ;  /* 0x00005800010f7983 */ /* 0x000ea20000100800 */
[----:B0-----:R-:W-:Y:S01]  /*9d60*/  MOV R120, R113 ;  /* 0x0000007100787202 */ /* 0x001fe20000000f00 */
[----:B------:R-:W-:-:S02]  /*9d70*/  IMAD.MOV.U32 R121, RZ, RZ, R112 ;  /* 0x000000ffff797224 */ /* 0x000fc400078e0070 */
[----:B------:R-:W2:Y:S01]  /*9d80*/  LDL R14, [R1+0x5c] ;  /* 0x00005c00010e7983 */ /* 0x000ea20000100800 */
        /* <DEDUP_REMOVED lines=9> */
[----:B------:R-:W-:Y:S02]  /*9e20*/  IMAD.MOV.U32 R110, RZ, RZ, R103 ;  /* 0x000000ffff6e7224 */ /* 0x000fe400078e0067 */
[----:B------:R-:W-:Y:S01]  /*9e30*/  IMAD.MOV.U32 R111, RZ, RZ, R102 ;  /* 0x000000ffff6f7224 */ /* 0x000fe200078e0066 */
[----:B---3--:R-:W-:Y:S01]  /*9e40*/  MOV R102, R17 ;  /* 0x0000001100667202 */ /* 0x008fe20000000f00 */
[----:B------:R-:W-:Y:S01]  /*9e50*/  IMAD.MOV.U32 R105, RZ, RZ, R100 ;  /* 0x000000ffff697224 */ /* 0x000fe200078e0064 */
[----:B------:R-:W3:Y:S01]  /*9e60*/  LDL R17, [R1+0x54] ;  /* 0x0000540001117983 */ /* 0x000ee20000100800 */
[----:B------:R-:W-:-:S02]  /*9e70*/  IMAD.MOV.U32 R100, RZ, RZ, R19 ;  /* 0x000000ffff647224 */ /* 0x000fc400078e0013 */
[----:B----4-:R-:W-:Y:S01]  /*9e80*/  IMAD.MOV.U32 R101, RZ, RZ, R18 ;  /* 0x000000ffff657224 */ /* 0x010fe200078e0012 */
[----:B------:R-:W4:Y:S01]  /*9e90*/  LDL R19, [R1+0xb8] ;  /* 0x0000b80001137983 */ /* 0x000f220000100800 */
[----:B------:R-:W-:-:S03]  /*9ea0*/  IMAD.MOV.U32 R103, RZ, RZ, R16 ;  /* 0x000000ffff677224 */ /* 0x000fc600078e0010 */
[----:B------:R-:W3:Y:S01]  /*9eb0*/  LDL R18, [R1+0xbc] ;  /* 0x0000bc0001127983 */ /* 0x000ee20000100800 */
[----:B0-----:R-:W-:-:S03]  /*9ec0*/  @P1 IMAD.WIDE.U32 R10, R4, 0x10, R10 ;  /* 0x00000010040a1825 */ /* 0x001fc600078e000a */
        /* <DEDUP_REMOVED lines=10> */
[----:B------:R-:W-:-:S04]  /*9f70*/  @P1 VIADD R4, R4, 0x20 ;  /* 0x0000002004041836 */ /* 0x000fc80000000000 */
[----:B0-----:R-:W-:-:S05]  /*9f80*/  @P0 IMAD.WIDE.U32 R10, R4, 0x10, R10 ;  /* 0x00000010040a0825 */ /* 0x001fca00078e000a */
[----:B------:R0:W3:Y:S02]  /*9f90*/  @P0 LDG.E.128 R112, desc[UR6][R10.64] ;  /* 0x000000060a700981 */ /* 0x0000e4000c1e1d00 */
[----:B0-----:R-:W0:Y:S02]  /*9fa0*/  @P0 LDC.64 R10, c[0x0][0x438] ;  /* 0x00010e00ff0a0b82 */ /* 0x001e240000000a00 */
[----:B0-----:R-:W-:-:S05]  /*9fb0*/  @P0 IMAD.WIDE.U32 R10, R4, 0x10, R10 ;  /* 0x00000010040a0825 */ /* 0x001fca00078e000a */
[----:B------:R0:W3:Y:S02]  /*9fc0*/  @P0 LDG.E.128 R108, desc[UR6][R10.64] ;  /* 0x000000060a6c0981 */ /* 0x0000e4000c1e1d00 */
[----:B0-----:R-:W0:Y:S02]  /*9fd0*/  LDC.64 R10, c[0x0][0x3d8] ;  /* 0x0000f600ff0a7b82 */ /* 0x001e240000000a00 */
[----:B0-----:R-:W-:-:S05]  /*9fe0*/  @P0 IMAD.WIDE.U32 R10, R4, 0x10, R10 ;  /* 0x00000010040a0825 */ /* 0x001fca00078e000a */
[----:B------:R0:W3:Y:S02]  /*9ff0*/  @P0 LDG.E.128 R104, desc[UR6][R10.64] ;  /* 0x000000060a680981 */ /* 0x0000e4000c1e1d00 */
[----:B0-----:R-:W0:Y:S02]  /*a000*/  @P0 LDC.64 R10, c[0x0][0x440] ;  /* 0x00011000ff0a0b82 */ /* 0x001e240000000a00 */
[----:B0-----:R-:W-:-:S05]  /*a010*/  @P0 IMAD.WIDE.U32 R10, R4, 0x10, R10 ;  /* 0x00000010040a0825 */ /* 0x001fca00078e000a */
[----:B------:R0:W5:Y:S02]  /*a020*/  @P0 LDG.E.128 R28, desc[UR6][R10.64] ;  /* 0x000000060a1c0981 */ /* 0x000164000c1e1d00 */
[----:B0-----:R-:W0:Y:S01]  /*a030*/  LDC.64 R10, c[0x0][0x3d0] ;  /* 0x0000f400ff0a7b82 */ /* 0x001e220000000a00 */
[----:B------:R-:W-:Y:S01]  /*a040*/  @P0 VIADD R4, R4, 0x20 ;  /* 0x0000002004040836 */ /* 0x000fe20000000000 */
[----:B--2---:R1:W-:Y:S04]  /*a050*/  @P1 STL.64 [R1+0x30], R100 ;  /* 0x0000306401001387 */ /* 0x0043e80000100a00 */
[----:B------:R4:W-:Y:S04]  /*a060*/  @P1 STL.64 [R1+0x38], R102 ;  /* 0x0000386601001387 */ /* 0x0009e80000100a00 */
[----:B------:R2:W-:Y:S04]  /*a070*/  @P1 STL.64 [R1+0xf0], R120 ;  /* 0x0000f07801001387 */ /* 0x0005e80000100a00 */
[----:B------:R2:W-:Y:S01]  /*a080*/  @P1 STL.64 [R1+0xf8], R122 ;  /* 0x0000f87a01001387 */ /* 0x0005e20000100a00 */
[----:B-1----:R-:W-:Y:S01]  /*a090*/  IMAD.MOV.U32 R100, RZ, RZ, R23 ;  /* 0x000000ffff647224 */ /* 0x002fe200078e0017 */
[----:B------:R-:W-:Y:S01]  /*a0a0*/  MOV R101, R22 ;  /* 0x0000001600657202 */ /* 0x000fe20000000f00 */
[----:B----4-:R-:W-:-:S02]  /*a0b0*/  IMAD.MOV.U32 R102, RZ, RZ, R19 ;  /* 0x000000ffff667224 */ /* 0x010fc400078e0013 */
[----:B---3--:R-:W-:Y:S01]  /*a0c0*/  IMAD.MOV.U32 R103, RZ, RZ, R18 ;  /* 0x000000ffff677224 */ /* 0x008fe200078e0012 */
[----:B------:R2:W-:Y:S04]  /*a0d0*/  @P1 STL.64 [R1+0xe0], R116 ;  /* 0x0000e07401001387 */ /* 0x0005e80000100a00 */
[----:B------:R2:W-:Y:S01]  /*a0e0*/  @P1 STL.64 [R1+0xe8], R118 ;  /* 0x0000e87601001387 */ /* 0x0005e20000100a00 */
[----:B------:R-:W-:-:S13]  /*a0f0*/  ISETP.GE.U32.AND P1, PT, R0, 0x260, PT ;  /* 0x000002600000780c */ /* 0x000fda0003f26070 */
[----:B0-----:R-:W-:-:S05]  /*a100*/  @P1 IMAD.WIDE.U32 R10, R4, 0x10, R10 ;  /* 0x00000010040a1825 */ /* 0x001fca00078e000a */
[----:B------:R0:W3:Y:S02]  /*a110*/  @P1 LDG.E.128 R100, desc[UR6][R10.64] ;  /* 0x000000060a641981 */ /* 0x0000e4000c1e1d00 */
[----:B0-----:R-:W0:Y:S01]  /*a120*/  @P1 LDC.64 R10, c[0x0][0x438] ;  /* 0x00010e00ff0a1b82 */ /* 0x001e220000000a00 */
[----:B------:R-:W-:Y:S01]  /*a130*/  MOV R18, R15 ;  /* 0x0000000f00127202 */ /* 0x000fe20000000f00 */
[----:B------:R-:W-:Y:S02]  /*a140*/  IMAD.MOV.U32 R19, RZ, RZ, R14 ;  /* 0x000000ffff137224 */ /* 0x000fe400078e000e */
[----:B0-----:R-:W-:-:S05]  /*a150*/  @P1 IMAD.WIDE.U32 R10, R4, 0x10, R10 ;  /* 0x00000010040a1825 */ /* 0x001fca00078e000a */
[----:B------:R0:W4:Y:S02]  /*a160*/  @P1 LDG.E.128 R16, desc[UR6][R10.64] ;  /* 0x000000060a101981 */ /* 0x000124000c1e1d00 */
[----:B0-----:R-:W0:Y:S01]  /*a170*/  LDC.64 R10, c[0x0][0x3d8] ;  /* 0x0000f600ff0a7b82 */ /* 0x001e220000000a00 */
[----:B------:R-:W-:Y:S01]  /*a180*/  IMAD.MOV.U32 R14, RZ, RZ, R9 ;  /* 0x000000ffff0e7224 */ /* 0x000fe200078e0009 */
[----:B------:R-:W-:Y:S01]  /*a190*/  MOV R15, R5 ;  /* 0x00000005000f7202 */ /* 0x000fe20000000f00 */
[----:B0-----:R-:W-:-:S05]  /*a1a0*/  @P1 IMAD.WIDE.U32 R10, R4, 0x10, R10 ;  /* 0x00000010040a1825 */ /* 0x001fca00078e000a */
[----:B------:R0:W2:Y:S02]  /*a1b0*/  @P1 LDG.E.128 R12, desc[UR6][R10.64] ;  /* 0x000000060a0c1981 */ /* 0x0000a4000c1e1d00 */
        /* <DEDUP_REMOVED lines=11> */
[----:B--2---:R0:W-:Y:S04]  /*a270*/  @P1 STL.64 [R1+0xa0], R12 ;  /* 0x0000a00c01001387 */ /* 0x0041e80000100a00 */
[----:B------:R0:W-:Y:S04]  /*a280*/  @P1 STL.64 [R1+0xa8], R14 ;  /* 0x0000a80e01001387 */ /* 0x0001e80000100a00 */
[----:B----4-:R0:W-:Y:S04]  /*a290*/  @P1 STL.64 [R1+0x50], R16 ;  /* 0x0000501001001387 */ /* 0x0101e80000100a00 */
[----:B------:R0:W-:Y:S04]  /*a2a0*/  @P1 STL.64 [R1+0x58], R18 ;  /* 0x0000581201001387 */ /* 0x0001e80000100a00 */
[----:B---3--:R0:W-:Y:S04]  /*a2b0*/  @P1 STL.64 [R1+0xb0], R100 ;  /* 0x0000b06401001387 */ /* 0x0081e80000100a00 */
[----:B------:R0:W-:Y:S01]  /*a2c0*/  @P1 STL.64 [R1+0xb8], R102 ;  /* 0x0000b86601001387 */ /* 0x0001e20000100a00 */
[----:B------:R-:W-:Y:S05]  /*a2d0*/  @!P0 BRA `(.L_x_49159) ;  /* 0x0000003c00ac8947 */ /* 0x000fea0003800000 */
[----:B0-----:R-:W0:Y:S08]  /*a2e0*/  LDC.64 R14, c[0x0][0x440] ;  /* 0x00011000ff0e7b82 */ /* 0x001e300000000a00 */
        /* <DEDUP_REMOVED lines=20> */
.L_x_49160:
        /* <DEDUP_REMOVED lines=14> */
[----:B------:R-:W-:Y:S01]  /*a510*/  ISETP.GE.U32.AND P2, PT, R0, 0x40, PT ;  /* 0x000000400000780c */ /* 0x000fe20003f46070 */
        /* <DEDUP_REMOVED lines=31> */
[----:B------:R-:W1:Y:S08]  /*a710*/  LDC.64 R34, c[0x0][0x3d8] ;  /* 0x0000f600ff227b82 */ /* 0x000e700000000a00 */
[----:B------:R-:W1:Y:S01]  /*a720*/  LDC.64 R38, c[0x0][0x3d0] ;  /* 0x0000f400ff267b82 */ /* 0x000e620000000a00 */
[----:B------:R-:W-:-:S07]  /*a730*/  ISETP.GE.U32.AND P3, PT, R0, 0x80, PT ;  /* 0x000000800000780c */ /* 0x000fce0003f66070 */
[----:B------:R-:W1:Y:S08]  /*a740*/  LDC.64 R30, c[0x0][0x3d8] ;  /* 0x0000f600ff1e7b82 */ /* 0x000e700000000a00 */
[----:B------:R-:W1:Y:S01]  /*a750*/  LDC.64 R28, c[0x0][0x3d0] ;  /* 0x0000f400ff1c7b82 */ /* 0x000e620000000a00 */
[----:B------:R-:W-:-:S07]  /*a760*/  ISETP.GE.U32.AND P0, PT, R0, 0xa0, PT ;  /* 0x000000a00000780c */ /* 0x000fce0003f06070 */
[----:B------:R-:W1:Y:S01]  /*a770*/  LDC.64 R36, c[0x0][0x3d8] ;  /* 0x0000f600ff247b82 */ /* 0x000e620000000a00 */
[----:B------:R-:W-:-:S07]  /*a780*/  ISETP.GE.U32.AND P1, PT, R0, 0xc0, PT ;  /* 0x000000c00000780c */ /* 0x000fce0003f26070 */
[----:B------:R-:W1:Y:S01]  /*a790*/  LDC.64 R40, c[0x0][0x3d8] ;  /* 0x0000f600ff287b82 */ /* 0x000e620000000a00 */
[----:B------:R-:W-:-:S07]  /*a7a0*/  ISETP.GE.U32.AND P5, PT, R0, 0x120, PT ;  /* 0x000001200000780c */ /* 0x000fce0003fa6070 */
[----:B------:R-:W1:Y:S08]  /*a7b0*/  LDC.64 R42, c[0x0][0x3d8] ;  /* 0x0000f600ff2a7b82 */ /* 0x000e700000000a00 */
[----:B------:R-:W1:Y:S08]  /*a7c0*/  LDC.64 R46, c[0x0][0x3d8] ;  /* 0x0000f600ff2e7b82 */ /* 0x000e700000000a00 */
[----:B------:R-:W1:Y:S01]  /*a7d0*/  LDC.64 R44, c[0x0][0x3d8] ;  /* 0x0000f600ff2c7b82 */ /* 0x000e620000000a00 */
[----:B--2---:R2:W3:Y:S01]  /*a7e0*/  @P6 LDG.E.128 R128, desc[UR6][R10.64] ;  /* 0x000000060a806981 */ /* 0x0044e2000c1e1d00 */
[C---:B0-----:R-:W-:Y:S01]  /*a7f0*/  @P6 IMAD.WIDE.U32 R14, R4.reuse, 0x10, R14 ;  /* 0x00000010040e6825 */ /* 0x041fe200078e000e */
[----:B------:R-:W-:-:S05]  /*a800*/  @P6 LOP3.LUT R4, R4, 0x20, RZ, 0xfc, !PT ;  /* 0x0000002004046812 */ /* 0x000fca00078efcff */
[----:B------:R-:W0:Y:S01]  /*a810*/  @P4 LDC.64 R12, c[0x0][0x438] ;  /* 0x00010e00ff0c4b82 */ /* 0x000e220000000a00 */
[----:B------:R-:W5:Y:S01]  /*a820*/  @P6 LDG.E.128 R192, desc[UR6][R14.64] ;  /* 0x000000060ec06981 */ /* 0x000f62000c1e1d00 */
[----:B--2---:R-:W-:-:S06]  /*a830*/  @P2 IMAD.WIDE.U32 R10, R4, 0x10, R22 ;  /* 0x00000010040a2825 */ /* 0x004fcc00078e0016 */
[----:B------:R-:W2:Y:S01]  /*a840*/  @P3 LDC.64 R26, c[0x0][0x438] ;  /* 0x00010e00ff1a3b82 */ /* 0x000ea20000000a00 */
[----:B---3--:R3:W-:Y:S04]  /*a850*/  @P6 STL.64 [R1+0x2f0], R128 ;  /* 0x0002f08001006387 */ /* 0x0087e80000100a00 */
[----:B------:R1:W-:Y:S01]  /*a860*/  @P6 STL.64 [R1+0x2f8], R130 ;  /* 0x0002f88201006387 */ /* 0x0003e20000100a00 */
[----:B---3--:R-:W-:Y:S02]  /*a870*/  IMAD.MOV.U32 R128, RZ, RZ, R127 ;  /* 0x000000ffff807224 */ /* 0x008fe400078e007f */
[----:B----4-:R-:W-:Y:S01]  /*a880*/  IMAD.MOV.U32 R129, RZ, RZ, R126 ;  /* 0x000000ffff817224 */ /* 0x010fe200078e007e */
[----:B-1----:R-:W-:Y:S01]  /*a890*/  MOV R130, R125 ;  /* 0x0000007d00827202 */ /* 0x002fe20000000f00 */
        /* <DEDUP_REMOVED lines=11> */
[----:B-1----:R-:W1:Y:S02]  /*a950*/  @P0 LDC.64 R10, c[0x0][0x438] ;  /* 0x00010e00ff0a0b82 */ /* 0x002e640000000a00 */
[----:B------:R-:W2:Y:S04]  /*a960*/  LDL R110, [R1+0x2a4] ;  /* 0x0002a400016e7983 */ /* 0x000ea80000100800 */
[----:B------:R-:W2:Y:S04]  /*a970*/  LDL R109, [R1+0x2a8] ;  /* 0x0002a800016d7983 */ /* 0x000ea80000100800 */
[----:B------:R-:W2:Y:S01]  /*a980*/  LDL R108, [R1+0x2ac] ;  /* 0x0002ac00016c7983 */ /* 0x000ea20000100800 */
[----:B------:R-:W-:-:S03]  /*a990*/  @P2 IMAD.WIDE.U32 R14, R4, 0x10, R24 ;  /* 0x00000010040e2825 */ /* 0x000fc600078e0018 */
[----:B---3--:R3:W-:Y:S04]  /*a9a0*/  @P2 STL.64 [R1+0x2d0], R128 ;  /* 0x0002d08001002387 */ /* 0x0087e80000100a00 */
[----:B------:R0:W-:Y:S01]  /*a9b0*/  @P2 STL.64 [R1+0x2d8], R130 ;  /* 0x0002d88201002387 */ /* 0x0001e20000100a00 */
[----:B---3--:R-:W-:Y:S02]  /*a9c0*/  IMAD.MOV.U32 R128, RZ, RZ, R127 ;  /* 0x000000ffff807224 */ /* 0x008fe400078e007f */
[----:B------:R-:W-:Y:S01]  /*a9d0*/  IMAD.MOV.U32 R129, RZ, RZ, R126 ;  /* 0x000000ffff817224 */ /* 0x000fe200078e007e */
[----:B0-----:R-:W-:Y:S01]  /*a9e0*/  MOV R130, R125 ;  /* 0x0000007d00827202 */ /* 0x001fe20000000f00 */
[----:B------:R-:W-:-:S06]  /*a9f0*/  IMAD.MOV.U32 R131, RZ, RZ, R124 ;  /* 0x000000ffff837224 */ /* 0x000fcc00078e007c */
[----:B------:R-:W3:Y:S01]  /*aa00*/  @P2 LDG.E.128 R128, desc[UR6][R14.64] ;  /* 0x000000060e802981 */ /* 0x000ee2000c1e1d00 */
[----:B------:R-:W-:Y:S01]  /*aa10*/  IMAD.MOV.U32 R127, RZ, RZ, R123 ;  /* 0x000000ffff7f7224 */ /* 0x000fe200078e007b */
[----:B------:R-:W-:Y:S01]  /*aa20*/  MOV R126, R122 ;  /* 0x0000007a007e7202 */ /* 0x000fe20000000f00 */
[----:B------:R-:W-:Y:S01]  /*aa30*/  IMAD.MOV.U32 R125, RZ, RZ, R121 ;  /* 0x000000ffff7d7224 */ /* 0x000fe200078e0079 */
[----:B----4-:R-:W-:Y:S01]  /*aa40*/  MOV R123, R111 ;  /* 0x0000006f007b7202 */ /* 0x010fe20000000f00 */
[----:B------:R-:W-:Y:S01]  /*aa50*/  IMAD.MOV.U32 R124, RZ, RZ, R120 ;  /* 0x000000ffff7c7224 */ /* 0x000fe200078e0078 */
[----:B--2---:R-:W-:Y:S01]  /*aa60*/  MOV R120, R108 ;  /* 0x0000006c00787202 */ /* 0x004fe20000000f00 */
[----:B------:R-:W-:Y:S02]  /*aa70*/  IMAD.MOV.U32 R122, RZ, RZ, R110 ;  /* 0x000000ffff7a7224 */ /* 0x000fe400078e006e */
[----:B------:R-:W-:Y:S01]  /*aa80*/  IMAD.MOV.U32 R121, RZ, RZ, R109 ;  /* 0x000000ffff797224 */ /* 0x000fe200078e006d */
[----:B------:R-:W-:Y:S01]  /*aa90*/  MOV R109, R105 ;  /* 0x00000069006d7202 */ /* 0x000fe20000000f00 */
[----:B------:R-:W-:Y:S01]  /*aaa0*/  @P2 IMAD.WIDE.U32 R18, R4, 0x10, R18 ;  /* 0x0000001004122825 */ /* 0x000fe200078e0012 */
[----:B------:R-:W2:Y:S03]  /*aab0*/  LDL R105, [R1+0x2e8] ;  /* 0x0002e80001697983 */ /* 0x000ea60000100800 */
[----:B------:R-:W-:Y:S01]  /*aac0*/  IMAD.MOV.U32 R111, RZ, RZ, R107 ;  /* 0x000000ffff6f7224 */ /* 0x000fe200078e006b */
[----:B------:R0:W5:Y:S01]  /*aad0*/  @P2 LDG.E.128 R196, desc[UR6][R18.64] ;  /* 0x0000000612c42981 */ /* 0x000162000c1e1d00 */
[----:B------:R-:W-:-:S02]  /*aae0*/  IMAD.MOV.U32 R110, RZ, RZ, R106 ;  /* 0x000000ffff6e7224 */ /* 0x000fc400078e006a */
[----:B------:R-:W-:Y:S01]  /*aaf0*/  IMAD.MOV.U32 R108, RZ, RZ, R104 ;  /* 0x000000ffff6c7224 */ /* 0x000fe200078e0068 */
[----:B------:R-:W4:Y:S01]  /*ab00*/  LDL R107, [R1+0x2e0] ;  /* 0x0002e000016b7983 */ /* 0x000f220000100800 */
[----:B------:R-:W-:-:S03]  /*ab10*/  @P2 VIADD R4, R4, 0x20 ;  /* 0x0000002004042836 */ /* 0x000fc60000000000 */
[----:B------:R-:W2:Y:S04]  /*ab20*/  LDL R104, [R1+0x2ec] ;  /* 0x0002ec0001687983 */ /* 0x000ea80000100800 */
[----:B------:R-:W2:Y:S01]  /*ab30*/  LDL R106, [R1+0x2e4] ;  /* 0x0002e400016a7983 */ /* 0x000ea20000100800 */
[----:B------:R-:W-:Y:S02]  /*ab40*/  @P4 IMAD.WIDE.U32 R24, R4, 0x10, R32 ;  /* 0x0000001004184825 */ /* 0x000fe400078e0020 */
[----:B------:R-:W4:Y:S01]  /*ab50*/  LDC.64 R32, c[0x0][0x3d0] ;  /* 0x0000f400ff207b82 */ /* 0x000f220000000a00 */
[----:B---3--:R3:W-:Y:S04]  /*ab60*/  @P2 STL.64 [R1+0x2c0], R128 ;  /* 0x0002c08001002387 */ /* 0x0087e80000100a00 */
[----:B------:R1:W-:Y:S01]  /*ab70*/  @P2 STL.64 [R1+0x2c8], R130 ;  /* 0x0002c88201002387 */ /* 0x0003e20000100a00 */
[----:B---3--:R-:W-:Y:S01]  /*ab80*/  MOV R128, R127 ;  /* 0x0000007f00807202 */ /* 0x008fe20000000f00 */
[----:B------:R-:W-:-:S02]  /*ab90*/  IMAD.MOV.U32 R129, RZ, RZ, R126 ;  /* 0x000000ffff817224 */ /* 0x000fc400078e007e */
[----:B-1----:R-:W-:Y:S01]  /*aba0*/  IMAD.MOV.U32 R130, RZ, RZ, R125 ;  /* 0x000000ffff827224 */ /* 0x002fe200078e007d */
        /* <DEDUP_REMOVED lines=13> */
[----:B------:R-:W-:-:S03]  /*ac80*/  IMAD.MOV.U32 R109, RZ, RZ, R5 ;  /* 0x000000ffff6d7224 */ /* 0x000fc600078e0005 */
[----:B------:R-:W2:Y:S04]  /*ac90*/  LDL R108, [R1+0x200] ;  /* 0x00020000016c7983 */ /* 0x000ea80000100800 */
[----:B------:R-:W2:Y:S01]  /*aca0*/  LDL R5, [R1+0x2c] ;  /* 0x00002c0001057983 */ /* 0x000ea20000100800 */
[----:B0-----:R-:W-:Y:S02]  /*acb0*/  @P4 IMAD.WIDE.U32 R18, R4, 0x10, R34 ;  /* 0x0000001004124825 */ /* 0x001fe400078e0022 */
[----:B------:R-:W0:Y:S01]  /*acc0*/  LDC.64 R34, c[0x0][0x3d0] ;  /* 0x0000f400ff227b82 */ /* 0x000e220000000a00 */
[----:B---3--:R1:W-:Y:S04]  /*acd0*/  @P4 STL.64 [R1+0x2b0], R128 ;  /* 0x0002b08001004387 */ /* 0x0083e80000100a00 */
[----:B------:R3:W-:Y:S01]  /*ace0*/  @P4 STL.64 [R1+0x2b8], R130 ;  /* 0x0002b88201004387 */ /* 0x0007e20000100a00 */
[----:B-1----:R-:W-:Y:S01]  /*acf0*/  MOV R128, R127 ;  /* 0x0000007f00807202 */ /* 0x002fe20000000f00 */
        /* <DEDUP_REMOVED lines=15> */
[----:B------:R-:W-:Y:S01]  /*adf0*/  @P4 IMAD.WIDE.U32 R22, R4, 0x10, R12 ;  /* 0x0000001004164825 */ /* 0x000fe200078e000c */
[----:B------:R-:W2:Y:S01]  /*ae00*/  LDL R112, [R1+0x260] ;  /* 0x0002600001707983 */ /* 0x000ea20000100800 */
[----:B------:R-:W1:Y:S02]  /*ae10*/  @P1 LDC.64 R12, c[0x0][0x438] ;  /* 0x00010e00ff0c1b82 */ /* 0x000e640000000a00 */
[----:B------:R-:W-:Y:S01]  /*ae20*/  IMAD.MOV.U32 R118, RZ, RZ, R114 ;  /* 0x000000ffff767224 */ /* 0x000fe200078e0072 */
[----:B------:R-:W5:Y:S01]  /*ae30*/  @P4 LDG.E.128 R200, desc[UR6][R22.64] ;  /* 0x0000000616c84981 */ /* 0x000f62000c1e1d00 */
[----:B------:R-:W-:-:S02]  /*ae40*/  IMAD.MOV.U32 R117, RZ, RZ, R113 ;  /* 0x000000ffff757224 */ /* 0x000fc400078e0071 */
[----:B------:R-:W-:Y:S01]  /*ae50*/  @P4 VIADD R4, R4, 0x20 ;  /* 0x0000002004044836 */ /* 0x000fe20000000000 */
        /* <DEDUP_REMOVED lines=23> */
[----:B--2---:R-:W-:Y:S01]  /*afd0*/  IMAD.MOV.U32 R118, RZ, RZ, R114 ;  /* 0x000000ffff767224 */ /* 0x004fe200078e0072 */
[----:B0-----:R-:W0:Y:S01]  /*afe0*/  @P2 LDC.64 R14, c[0x0][0x438] ;  /* 0x00010e00ff0e2b82 */ /* 0x001e220000000a00 */
[----:B------:R-:W-:Y:S01]  /*aff0*/  IMAD.MOV.U32 R116, RZ, RZ, R112 ;  /* 0x000000ffff747224 */ /* 0x000fe200078e0070 */
[----:B------:R-:W2:Y:S04]  /*b000*/  LDL R115, [R1+0x254] ;  /* 0x0002540001737983 */ /* 0x000ea80000100800 */
[----:B------:R-:W4:Y:S04]  /*b010*/  LDL R114, [R1+0x258] ;  /* 0x0002580001727983 */ /* 0x000f280000100800 */
[----:B------:R-:W2:Y:S01]  /*b020*/  LDL R112, [R1+0x250] ;  /* 0x0002500001707983 */ /* 0x000ea20000100800 */
[----:B------:R-:W-:-:S04]  /*b030*/  @P3 IMAD.WIDE.U32 R18, R4, 0x10, R30 ;  /* 0x0000001004123825 */ /* 0x000fc800078e001e */
[----:B------:R-:W-:Y:S01]  /*b040*/  @P3 IMAD.WIDE.U32 R26, R4, 0x10, R26 ;  /* 0x00000010041a3825 */ /* 0x000fe200078e001a */
[----:B---3--:R3:W-:Y:S01]  /*b050*/  @P3 STL.64 [R1+0x290], R128 ;  /* 0x0002908001003387 */ /* 0x0087e20000100a00 */
[----:B------:R-:W-:Y:S01]  /*b060*/  ISETP.GE.U32.AND P4, PT, R0, 0x100, PT ;  /* 0x000001000000780c */ /* 0x000fe20003f86070 */
[----:B------:R-:W0:Y:S02]  /*b070*/  LDC.64 R30, c[0x0][0x3d0] ;  /* 0x0000f400ff1e7b82 */ /* 0x000e240000000a00 */
[----:B------:R1:W-:Y:S01]  /*b080*/  @P3 STL.64 [R1+0x298], R130 ;  /* 0x0002988201003387 */ /* 0x0003e20000100a00 */
[----:B------:R-:W-:-:S03]  /*b090*/  @P3 IADD3 R4, PT, PT, R4, 0x20, RZ ;  /* 0x0000002004043810 */ /* 0x000fc60007ffe0ff */
[----:B------:R4:W5:Y:S01]  /*b0a0*/  @P3 LDG.E.128 R204, desc[UR6][R26.64] ;  /* 0x000000061acc3981 */ /* 0x000962000c1e1d00 */
[----:B---3--:R-:W-:Y:S01]  /*b0b0*/  IMAD.MOV.U32 R128, RZ, RZ, R127 ;  /* 0x000000ffff807224 */ /* 0x008fe200078e007f */
[----:B------:R-:W-:Y:S01]  /*b0c0*/  MOV R129, R126 ;  /* 0x0000007e00817202 */ /* 0x000fe20000000f00 */
[----:B-1----:R-:W-:Y:S02]  /*b0d0*/  IMAD.MOV.U32 R130, RZ, RZ, R125 ;  /* 0x000000ffff827224 */ /* 0x002fe400078e007d */
[----:B------:R-:W-:Y:S01]  /*b0e0*/  IMAD.MOV.U32 R131, RZ, RZ, R124 ;  /* 0x000000ffff837224 */ /* 0x000fe200078e007c */
[----:B----4-:R-:W1:Y:S05]  /*b0f0*/  LDC.64 R26, c[0x0][0x3d0] ;  /* 0x0000f400ff1a7b82 */ /* 0x010e6a0000000a00 */
        /* <DEDUP_REMOVED lines=11> */
[----:B--2---:R-:W-:Y:S02]  /*b1b0*/  IMAD.MOV.U32 R118, RZ, RZ, R115 ;  /* 0x000000ffff767224 */ /* 0x004fe400078e0073 */
[----:B------:R-:W-:Y:S01]  /*b1c0*/  IMAD.MOV.U32 R116, RZ, RZ, R113 ;  /* 0x000000ffff747224 */ /* 0x000fe200078e0071 */
[----:B------:R-:W2:Y:S01]  /*b1d0*/  LDL R115, [R1+0x240] ;  /* 0x0002400001737983 */ /* 0x000ea20000100800 */
[----:B------:R-:W-:-:S03]  /*b1e0*/  IMAD.MOV.U32 R119, RZ, RZ, R112 ;  /* 0x000000ffff777224 */ /* 0x000fc600078e0070 */
[----:B------:R-:W2:Y:S04]  /*b1f0*/  LDL R113, [R1+0x248] ;  /* 0x0002480001717983 */ /* 0x000ea80000100800 */
[----:B------:R-:W2:Y:S01]  /*b200*/  LDL R112, [R1+0x24c] ;  /* 0x00024c0001707983 */ /* 0x000ea20000100800 */
[----:B------:R-:W-:Y:S02]  /*b210*/  @P0 IMAD.WIDE.U32 R22, R4, 0x10, R28 ;  /* 0x0000001004160825 */ /* 0x000fe400078e001c */
        /* <DEDUP_REMOVED lines=17> */
[----:B--2---:R-:W-:Y:S01]  /*b330*/  IMAD.MOV.U32 R119, RZ, RZ, R115 ;  /* 0x000000ffff777224 */ /* 0x004fe200078e0073 */
[----:B------:R-:W-:Y:S01]  /*b340*/  MOV R115, R111 ;  /* 0x0000006f00737202 */ /* 0x000fe20000000f00 */
[----:B------:R-:W-:Y:S01]  /*b350*/  IMAD.MOV.U32 R117, RZ, RZ, R113 ;  /* 0x000000ffff757224 */ /* 0x000fe200078e0071 */
[----:B------:R-:W2:Y:S01]  /*b360*/  LDL R111, [R1+0x230] ;  /* 0x00023000016f7983 */ /* 0x000ea20000100800 */
[----:B------:R-:W-:Y:S01]  /*b370*/  IMAD.MOV.U32 R116, RZ, RZ, R112 ;  /* 0x000000ffff747224 */ /* 0x000fe200078e0070 */
[----:B------:R-:W-:Y:S01]  /*b380*/  MOV R112, R108 ;  /* 0x0000006c00707202 */ /* 0x000fe20000000f00 */
[----:B------:R-:W-:Y:S01]  /*b390*/  IMAD.MOV.U32 R114, RZ, RZ, R110 ;  /* 0x000000ffff727224 */ /* 0x000fe200078e006e */
[----:B------:R-:W4:Y:S01]  /*b3a0*/  LDL R108, [R1+0x23c] ;  /* 0x00023c00016c7983 */ /* 0x000f220000100800 */
[----:B------:R-:W-:-:S03]  /*b3b0*/  IMAD.MOV.U32 R113, RZ, RZ, R109 ;  /* 0x000000ffff717224 */ /* 0x000fc600078e006d */
[----:B------:R-:W2:Y:S01]  /*b3c0*/  LDL R110, [R1+0x234] ;  /* 0x00023400016e7983 */ /* 0x000ea20000100800 */
[----:B------:R-:W-:-:S03]  /*b3d0*/  @P0 IMAD.WIDE.U32 R24, R4, 0x10, R10 ;  /* 0x0000001004180825 */ /* 0x000fc600078e000a */
[----:B------:R-:W4:Y:S01]  /*b3e0*/  LDL R109, [R1+0x238] ;  /* 0x00023800016d7983 */ /* 0x000f220000100800 */
[----:B------:R-:W-:Y:S01]  /*b3f0*/  @P0 IMAD.WIDE.U32 R10, R4, 0x10, R36 ;  /* 0x00000010040a0825 */ /* 0x000fe200078e0024 */
[----:B------:R-:W-:Y:S01]  /*b400*/  ISETP.GE.U32.AND P3, PT, R0, 0x140, PT ;  /* 0x000001400000780c */ /* 0x000fe20003f66070 */
[----:B------:R-:W0:Y:S01]  /*b410*/  LDC.64 R36, c[0x0][0x3d0] ;  /* 0x0000f400ff247b82 */ /* 0x000e220000000a00 */
[----:B------:R1:W5:Y:S04]  /*b420*/  @P0 LDG.E.128 R208, desc[UR6][R24.64] ;  /* 0x0000000618d00981 */ /* 0x000368000c1e1d00 */
[----:B---3--:R3:W-:Y:S01]  /*b430*/  @P0 STL.64 [R1+0x270], R128 ;  /* 0x0002708001000387 */ /* 0x0087e20000100a00 */
[----:B------:R-:W-:Y:S02]  /*b440*/  @P0 VIADD R4, R4, 0x20 ;  /* 0x0000002004040836 */ /* 0x000fe40000000000 */
[----:B-1----:R-:W1:Y:S01]  /*b450*/  @P5 LDC.64 R24, c[0x0][0x438] ;  /* 0x00010e00ff185b82 */ /* 0x002e620000000a00 */
        /* <DEDUP_REMOVED lines=15> */
[----:B0-----:R-:W0:Y:S01]  /*b550*/  @P4 LDC.64 R10, c[0x0][0x438] ;  /* 0x00010e00ff0a4b82 */ /* 0x001e220000000a00 */
[----:B------:R-:W-:-:S02]  /*b560*/  IMAD.MOV.U32 R118, RZ, RZ, R115 ;  /* 0x000000ffff767224 */ /* 0x000fc400078e0073 */
[----:B------:R-:W-:Y:S01]  /*b570*/  IMAD.MOV.U32 R117, RZ, RZ, R114 ;  /* 0x000000ffff757224 */ /* 0x000fe200078e0072 */
[----:B--2---:R-:W-:Y:S01]  /*b580*/  MOV R114, R110 ;  /* 0x0000006e00727202 */ /* 0x004fe20000000f00 */
[----:B------:R-:W-:Y:S01]  /*b590*/  IMAD.MOV.U32 R119, RZ, RZ, R112 ;  /* 0x000000ffff777224 */ /* 0x000fe200078e0070 */
[----:B------:R-:W2:Y:S01]  /*b5a0*/  LDL R110, [R1+0x1e4] ;  /* 0x0001e400016e7983 */ /* 0x000ea20000100800 */
[----:B------:R-:W-:Y:S02]  /*b5b0*/  IMAD.MOV.U32 R115, RZ, RZ, R111 ;  /* 0x000000ffff737224 */ /* 0x000fe400078e006f */
[----:B----4-:R-:W-:Y:S01]  /*b5c0*/  IMAD.MOV.U32 R113, RZ, RZ, R109 ;  /* 0x000000ffff717224 */ /* 0x010fe200078e006d */
[----:B------:R-:W4:Y:S01]  /*b5d0*/  LDL R111, [R1+0x1e0] ;  /* 0x0001e000016f7983 */ /* 0x000f220000100800 */
[----:B------:R-:W-:-:S03]  /*b5e0*/  IMAD.MOV.U32 R112, RZ, RZ, R108 ;  /* 0x000000ffff707224 */ /* 0x000fc600078e006c */
[----:B------:R-:W2:Y:S04]  /*b5f0*/  LDL R109, [R1+0x1e8] ;  /* 0x0001e800016d7983 */ /* 0x000ea80000100800 */
[----:B------:R-:W4:Y:S01]  /*b600*/  LDL R108, [R1+0x1ec] ;  /* 0x0001ec00016c7983 */ /* 0x000f220000100800 */
[----:B------:R-:W-:Y:S02]  /*b610*/  @P1 IMAD.WIDE.U32 R18, R4, 0x10, R34 ;  /* 0x0000001004121825 */ /* 0x000fe400078e0022 */
[----:B------:R-:W1:Y:S01]  /*b620*/  LDC.64 R34, c[0x0][0x3d8] ;  /* 0x0000f600ff227b82 */ /* 0x000e620000000a00 */
[----:B---3--:R3:W-:Y:S04]  /*b630*/  @P0 STL.64 [R1+0x260], R128 ;  /* 0x0002608001000387 */ /* 0x0087e80000100a00 */
[----:B------:R0:W-:Y:S01]  /*b640*/  @P0 STL.64 [R1+0x268], R130 ;  /* 0x0002688201000387 */ /* 0x0001e20000100a00 */
[----:B---3--:R-:W-:Y:S01]  /*b650*/  MOV R128, R127 ;  /* 0x0000007f00807202 */ /* 0x008fe20000000f00 */
[----:B------:R-:W-:-:S02]  /*b660*/  IMAD.MOV.U32 R129, RZ, RZ, R126 ;  /* 0x000000ffff817224 */ /* 0x000fc400078e007e */
[----:B0-----:R-:W-:Y:S01]  /*b670*/  IMAD.MOV.U32 R130, RZ, RZ, R125 ;  /* 0x000000ffff827224 */ /* 0x001fe200078e007d */
        /* <DEDUP_REMOVED lines=16> */
[----:B------:R-:W4:Y:S04]  /*b780*/  LDL R102, [R1+0x218] ;  /* 0x0002180001667983 */ /* 0x000f280000100800 */
[----:B------:R-:W2:Y:S01]  /*b790*/  LDL R101, [R1+0x21c] ;  /* 0x00021c0001657983 */ /* 0x000ea20000100800 */
[----:B------:R-:W-:Y:S02]  /*b7a0*/  @P1 IMAD.WIDE.U32 R22, R4, 0x10, R40 ;  /* 0x0000001004161825 */ /* 0x000fe400078e0028 */
[----:B------:R-:W0:Y:S01]  /*b7b0*/  LDC.64 R40, c[0x0][0x3d8] ;  /* 0x0000f600ff287b82 */ /* 0x000e220000000a00 */
[----:B---3--:R3:W-:Y:S04]  /*b7c0*/  @P1 STL.64 [R1+0x250], R128 ;  /* 0x0002508001001387 */ /* 0x0087e80000100a00 */
[----:B------:R1:W-:Y:S01]  /*b7d0*/  @P1 STL.64 [R1+0x258], R130 ;  /* 0x0002588201001387 */ /* 0x0003e20000100a00 */
[----:B---3--:R-:W-:-:S02]  /*b7e0*/  IMAD.MOV.U32 R128, RZ, RZ, R127 ;  /* 0x000000ffff807224 */ /* 0x008fc400078e007f */
[----:B------:R-:W-:Y:S01]  /*b7f0*/  IMAD.MOV.U32 R129, RZ, RZ, R126 ;  /* 0x000000ffff817224 */ /* 0x000fe200078e007e */
        /* <DEDUP_REMOVED lines=9> */
[----:B------:R-:W-:Y:S01]  /*b890*/  @P1 IMAD.WIDE.U32 R12, R4, 0x10, R12 ;  /* 0x00000010040c1825 */ /* 0x000fe200078e000c */
[----:B-1----:R-:W1:Y:S03]  /*b8a0*/  LDC.64 R22, c[0x0][0x3d8] ;  /* 0x0000f600ff167b82 */ /* 0x002e660000000a00 */
[----:B------:R-:W-:Y:S01]  /*b8b0*/  IMAD.MOV.U32 R122, RZ, RZ, R114 ;  /* 0x000000ffff7a7224 */ /* 0x000fe200078e0072 */
[----:B------:R0:W5:Y:S01]  /*b8c0*/  @P1 LDG.E.128 R212, desc[UR6][R12.64] ;  /* 0x000000060cd41981 */ /* 0x000162000c1e1d00 */
[----:B------:R-:W-:Y:S01]  /*b8d0*/  IMAD.MOV.U32 R121, RZ, RZ, R113 ;  /* 0x000000ffff797224 */ /* 0x000fe200078e0071 */
[----:B--2---:R-:W-:Y:S01]  /*b8e0*/  MOV R113, R101 ;  /* 0x0000006500717202 */ /* 0x004fe20000000f00 */
[----:B------:R-:W-:Y:S01]  /*b8f0*/  IMAD.MOV.U32 R115, RZ, RZ, R103 ;  /* 0x000000ffff737224 */ /* 0x000fe200078e0067 */
[----:B------:R-:W2:Y:S01]  /*b900*/  LDL R101, [R1+0x1bc] ;  /* 0x0001bc0001657983 */ /* 0x000ea20000100800 */
[----:B----4-:R-:W-:-:S02]  /*b910*/  IMAD.MOV.U32 R114, RZ, RZ, R102 ;  /* 0x000000ffff727224 */ /* 0x010fc400078e0066 */
[----:B------:R-:W-:Y:S01]  /*b920*/  IMAD.MOV.U32 R112, RZ, RZ, R100 ;  /* 0x000000ffff707224 */ /* 0x000fe200078e0064 */
[----:B------:R-:W4:Y:S01]  /*b930*/  LDL R103, [R1+0x1b4] ;  /* 0x0001b40001677983 */ /* 0x000f220000100800 */
[----:B------:R-:W-:-:S03]  /*b940*/  @P1 VIADD R4, R4, 0x20 ;  /* 0x0000002004041836 */ /* 0x000fc60000000000 */
[----:B------:R-:W2:Y:S04]  /*b950*/  LDL R100, [R1+0x1b0] ;  /* 0x0001b00001647983 */ /* 0x000ea80000100800 */
[----:B------:R-:W2:Y:S01]  /*b960*/  LDL R102, [R1+0x1b8] ;  /* 0x0001b80001667983 */ /* 0x000ea20000100800 */
[----:B0-----:R-:W-:Y:S01]  /*b970*/  @P2 IMAD.WIDE.U32 R12, R4, 0x10, R32 ;  /* 0x00000010040c2825 */ /* 0x001fe200078e0020 */
        /* <DEDUP_REMOVED lines=18> */
[----:B------:R-:W4:Y:S04]  /*baa0*/  LDL R115, [R1+0x1c4] ;  /* 0x0001c40001737983 */ /* 0x000f280000100800 */
[----:B------:R-:W2:Y:S04]  /*bab0*/  LDL R112, [R1+0x1c0] ;  /* 0x0001c00001707983 */ /* 0x000ea80000100800 */
[----:B------:R-:W4:Y:S01]  /*bac0*/  LDL R114, [R1+0x1c8] ;  /* 0x0001c80001727983 */ /* 0x000f220000100800 */
[----:B------:R-:W-:-:S02]  /*bad0*/  @P2 IMAD.WIDE.U32 R18, R4, 0x10, R38 ;  /* 0x0000001004122825 */ /* 0x000fc400078e0026 */
[----:B------:R-:W1:Y:S01]  /*bae0*/  LDC.64 R38, c[0x0][0x3d0] ;  /* 0x0000f400ff267b82 */ /* 0x000e620000000a00 */
[----:B---3--:R3:W-:Y:S04]  /*baf0*/  @P2 STL.64 [R1+0x230], R128 ;  /* 0x0002308001002387 */ /* 0x0087e80000100a00 */
[----:B------:R0:W-:Y:S01]  /*bb00*/  @P2 STL.64 [R1+0x238], R130 ;  /* 0x0002388201002387 */ /* 0x0001e20000100a00 */
[----:B---3--:R-:W-:Y:S02]  /*bb10*/  IMAD.MOV.U32 R128, RZ, RZ, R127 ;  /* 0x000000ffff807224 */ /* 0x008fe400078e007f */
[----:B------:R-:W-:Y:S01]  /*bb20*/  IMAD.MOV.U32 R129, RZ, RZ, R126 ;  /* 0x000000ffff817224 */ /* 0x000fe200078e007e */
[----:B0-----:R-:W-:Y:S01]  /*bb30*/  MOV R130, R125 ;  /* 0x0000007d00827202 */ /* 0x001fe20000000f00 */
[----:B------:R-:W-:-:S06]  /*bb40*/  IMAD.MOV.U32 R131, RZ, RZ, R124 ;  /* 0x000000ffff837224 */ /* 0x000fcc00078e007c */
[----:B------:R0:W3:Y:S01]  /*bb50*/  @P2 LDG.E.128 R128, desc[UR6][R18.64] ;  /* 0x0000000612802981 */ /* 0x0000e2000c1e1d00 */
[C---:B------:R-:W-:Y:S01]  /*bb60*/  @P2 IMAD.WIDE.U32 R14, R4.reuse, 0x10, R14 ;  /* 0x00000010040e2825 */ /* 0x040fe200078e000e */
[----:B------:R-:W-:Y:S02]  /*bb70*/  MOV R126, R122 ;  /* 0x0000007a007e7202 */ /* 0x000fe40000000f00 */
[----:B------:R-:W-:Y:S01]  /*bb80*/  @P2 IADD3 R4, PT, PT, R4, 0x20, RZ ;  /* 0x0000002004042810 */ /* 0x000fe20007ffe0ff */
        /* <DEDUP_REMOVED lines=10> */
[----:B------:R-:W4:Y:S01]  /*bc30*/  LDL R117, [R1+0x1f8] ;  /* 0x0001f80001757983 */ /* 0x000f220000100800 */
[----:B------:R-:W-:-:S03]  /*bc40*/  @P4 IMAD.WIDE.U32 R12, R4, 0x10, R26 ;  /* 0x00000010040c4825 */ /* 0x000fc600078e001a */
[----:B------:R1:W5:Y:S01]  /*bc50*/  @P2 LDG.E.128 R216, desc[UR6][R14.64] ;  /* 0x000000060ed82981 */ /* 0x000362000c1e1d00 */
[----:B0-----:R-:W-:-:S04]  /*bc60*/  @P4 IMAD.WIDE.U32 R18, R4, 0x10, R22 ;  /* 0x0000001004124825 */ /* 0x001fc800078e0016 */
[C---:B------:R-:W-:Y:S01]  /*bc70*/  @P4 IMAD.WIDE.U32 R10, R4.reuse, 0x10, R10 ;  /* 0x00000010040a4825 */ /* 0x040fe200078e000a */
[----:B---3--:R0:W-:Y:S01]  /*bc80*/  @P2 STL.64 [R1+0x220], R128 ;  /* 0x0002208001002387 */ /* 0x0081e20000100a00 */
[----:B-1----:R-:W1:Y:S03]  /*bc90*/  @P3 LDC.64 R14, c[0x0][0x438] ;  /* 0x00010e00ff0e3b82 */ /* 0x002e660000000a00 */
[----:B------:R3:W-:Y:S01]  /*bca0*/  @P2 STL.64 [R1+0x228], R130 ;  /* 0x0002288201002387 */ /* 0x0007e20000100a00 */
[----:B------:R-:W-:Y:S02]  /*bcb0*/  @P4 IADD3 R4, PT, PT, R4, 0x20, RZ ;  /* 0x0000002004044810 */ /* 0x000fe40007ffe0ff */
[----:B------:R-:W-:Y:S01]  /*bcc0*/  ISETP.GE.U32.AND P1, PT, R0, 0x180, PT ;  /* 0x000001800000780c */ /* 0x000fe20003f26070 */
[----:B------:R2:W5:Y:S01]  /*bcd0*/  @P4 LDG.E.128 R220, desc[UR6][R10.64] ;  /* 0x000000060adc4981 */ /* 0x000562000c1e1d00 */
[----:B0-----:R-:W-:-:S02]  /*bce0*/  IMAD.MOV.U32 R128, RZ, RZ, R127 ;  /* 0x000000ffff807224 */ /* 0x001fc400078e007f */
[----:B------:R-:W-:Y:S01]  /*bcf0*/  IMAD.MOV.U32 R129, RZ, RZ, R126 ;  /* 0x000000ffff817224 */ /* 0x000fe200078e007e */
[----:B---3--:R-:W-:Y:S01]  /*bd00*/  MOV R130, R125 ;  /* 0x0000007d00827202 */ /* 0x008fe20000000f00 */
[----:B------:R-:W-:Y:S02]  /*bd10*/  IMAD.MOV.U32 R131, RZ, RZ, R124 ;  /* 0x000000ffff837224 */ /* 0x000fe400078e007c */
[----:B------:R-:W-:Y:S01]  /*bd20*/  @P5 IMAD.WIDE.U32 R22, R4, 0x10, R30 ;  /* 0x0000001004165825 */ /* 0x000fe200078e001e */
[----:B------:R-:W-:-:S04]  /*bd30*/  MOV R126, R122 ;  /* 0x0000007a007e7202 */ /* 0x000fc80000000f00 */
[----:B--2---:R-:W0:Y:S01]  /*bd40*/  @P1 LDC.64 R10, c[0x0][0x438] ;  /* 0x00010e00ff0a1b82 */ /* 0x004e220000000a00 */
[----:B------:R2:W3:Y:S01]  /*bd50*/  @P4 LDG.E.128 R128, desc[UR6][R12.64] ;  /* 0x000000060c804981 */ /* 0x0004e2000c1e1d00 */
[----:B------:R-:W-:Y:S01]  /*bd60*/  IMAD.MOV.U32 R127, RZ, RZ, R123 ;  /* 0x000000ffff7f7224 */ /* 0x000fe200078e007b */
[----:B------:R-:W-:Y:S01]  /*bd70*/  MOV R123, R119 ;  /* 0x00000077007b7202 */ /* 0x000fe20000000f00 */
[----:B------:R-:W-:Y:S02]  /*bd80*/  IMAD.MOV.U32 R125, RZ, RZ, R121 ;  /* 0x000000ffff7d7224 */ /* 0x000fe400078e0079 */
[----:B------:R-:W-:Y:S01]  /*bd90*/  IMAD.MOV.U32 R124, RZ, RZ, R120 ;  /* 0x000000ffff7c7224 */ /* 0x000fe200078e0078 */
[----:B----4-:R-:W-:Y:S01]  /*bda0*/  MOV R120, R116 ;  /* 0x0000007400787202 */ /* 0x010fe20000000f00 */
[----:B------:R-:W-:Y:S01]  /*bdb0*/  IMAD.MOV.U32 R122, RZ, RZ, R118 ;  /* 0x000000ffff7a7224 */ /* 0x000fe200078e0076 */
[----:B------:R-:W4:Y:S01]  /*bdc0*/  LDC.64 R30, c[0x0][0x3d0] ;  /* 0x0000f400ff1e7b82 */ /* 0x000f220000000a00 */
[----:B------:R-:W-:Y:S01]  /*bdd0*/  IMAD.MOV.U32 R121, RZ, RZ, R117 ;  /* 0x000000ffff797224 */ /* 0x000fe200078e0075 */
[----:B------:R-:W-:Y:S01]  /*bde0*/  MOV R117, R109 ;  /* 0x0000006d00757202 */ /* 0x000fe20000000f00 */
[----:B------:R-:W-:Y:S01]  /*bdf0*/  IMAD.MOV.U32 R119, RZ, RZ, R111 ;  /* 0x000000ffff777224 */ /* 0x000fe200078e006f */
[----:B------:R-:W4:Y:S01]  /*be00*/  LDL R109, [R1+0x1d8] ;  /* 0x0001d800016d7983 */ /* 0x000f220000100800 */
[----:B------:R-:W-:-:S02]  /*be10*/  IMAD.MOV.U32 R118, RZ, RZ, R110 ;  /* 0x000000ffff767224 */ /* 0x000fc400078e006e */
[----:B------:R-:W-:Y:S01]  /*be20*/  IMAD.MOV.U32 R116, RZ, RZ, R108 ;  /* 0x000000ffff747224 */ /* 0x000fe200078e006c */
[----:B------:R-:W4:Y:S01]  /*be30*/  LDL R111, [R1+0x1d0] ;  /* 0x0001d000016f7983 */ /* 0x000f220000100800 */
[C---:B------:R-:W-:Y:S01]  /*be40*/  @P5 IMAD.WIDE.U32 R26, R4.reuse, 0x10, R40 ;  /* 0x00000010041a5825 */ /* 0x040fe200078e0028 */
[----:B--2---:R-:W2:Y:S02]  /*be50*/  @P0 LDC.64 R12, c[0x0][0x438] ;  /* 0x00010e00ff0c0b82 */ /* 0x004ea40000000a00 */
[----:B------:R-:W2:Y:S04]  /*be60*/  LDL R110, [R1+0x1d4] ;  /* 0x0001d400016e7983 */ /* 0x000ea80000100800 */
[----:B------:R-:W4:Y:S01]  /*be70*/  LDL R108, [R1+0x1dc] ;  /* 0x0001dc00016c7983 */ /* 0x000f220000100800 */
[----:B------:R-:W-:Y:S01]  /*be80*/  @P5 IMAD.WIDE.U32 R24, R4, 0x10, R24 ;  /* 0x0000001004185825 */ /* 0x000fe200078e0018 */
[----:B------:R-:W-:Y:S01]  /*be90*/  ISETP.GE.U32.AND P2, PT, R0, 0x1a0, PT ;  /* 0x000001a00000780c */ /* 0x000fe20003f46070 */
[----:B------:R-:W0:Y:S01]  /*bea0*/  LDC.64 R40, c[0x0][0x3d0] ;  /* 0x0000f400ff287b82 */ /* 0x000e220000000a00 */
[----:B---3--:R3:W-:Y:S04]  /*beb0*/  @P4 STL.64 [R1+0x210], R128 ;  /* 0x0002108001004387 */ /* 0x0087e80000100a00 */
        /* <DEDUP_REMOVED lines=20> */
[----:B------:R-:W2:Y:S01]  /*c000*/  LDL R111, [R1+0xbc] ;  /* 0x0000bc00016f7983 */ /* 0x000ea20000100800 */
[----:B------:R-:W-:-:S03]  /*c010*/  IMAD.MOV.U32 R116, RZ, RZ, R108 ;  /* 0x000000ffff747224 */ /* 0x000fc600078e006c */
        /* <DEDUP_REMOVED lines=48> */
[----:B----4-:R-:W-:Y:S01]  /*c320*/  MOV R112, R102 ;  /* 0x0000006600707202 */ /* 0x010fe20000000f00 */
[----:B------:R-:W-:Y:S01]  /*c330*/  IMAD.MOV.U32 R113, RZ, RZ, R103 ;  /* 0x000000ffff717224 */ /* 0x000fe200078e0067 */
[----:B------:R-:W4:Y:S01]  /*c340*/  LDL R102, [R1+0x1a8] ;  /* 0x0001a80001667983 */ /* 0x000f220000100800 */
[----:B--2---:R-:W-:Y:S02]  /*c350*/  IMAD.MOV.U32 R115, RZ, RZ, R101 ;  /* 0x000000ffff737224 */ /* 0x004fe400078e0065 */
[----:B------:R-:W-:Y:S01]  /*c360*/  IMAD.MOV.U32 R114, RZ, RZ, R100 ;  /* 0x000000ffff727224 */ /* 0x000fe200078e0064 */
[----:B------:R-:W2:Y:S04]  /*c370*/  LDL R103, [R1+0x1a4] ;  /* 0x0001a40001677983 */ /* 0x000ea80000100800 */
[----:B------:R-:W4:Y:S04]  /*c380*/  LDL R101, [R1+0x1ac] ;  /* 0x0001ac0001657983 */ /* 0x000f280000100800 */
[----:B------:R-:W4:Y:S01]  /*c390*/  LDL R100, [R1+0x1a0] ;  /* 0x0001a00001647983 */ /* 0x000f220000100800 */
[----:B------:R-:W-:-:S04]  /*c3a0*/  @P3 IMAD.WIDE.U32 R18, R4, 0x10, R28 ;  /* 0x0000001004123825 */ /* 0x000fc800078e001c */
[----:B0-----:R-:W-:Y:S01]  /*c3b0*/  @P3 IMAD.WIDE.U32 R24, R4, 0x10, R14 ;  /* 0x0000001004183825 */ /* 0x001fe200078e000e */
[----:B------:R-:W-:Y:S01]  /*c3c0*/  ISETP.GE.U32.AND P4, PT, R0, 0x1c0, PT ;  /* 0x000001c00000780c */ /* 0x000fe20003f86070 */
[----:B------:R-:W0:Y:S02]  /*c3d0*/  @P2 LDC.64 R14, c[0x0][0x438] ;  /* 0x00010e00ff0e2b82 */ /* 0x000e240000000a00 */
[C---:B------:R-:W-:Y:S01]  /*c3e0*/  @P3 IMAD.WIDE.U32 R22, R4.reuse, 0x10, R34 ;  /* 0x0000001004163825 */ /* 0x040fe200078e0022 */
[----:B------:R-:W5:Y:S04]  /*c3f0*/  @P3 LDG.E.128 R228, desc[UR6][R24.64] ;  /* 0x0000000618e43981 */ /* 0x000f68000c1e1d00 */
[----:B---3--:R1:W-:Y:S01]  /*c400*/  @P5 STL.64 [R1+0x1e0], R128 ;  /* 0x0001e08001005387 */ /* 0x0083e20000100a00 */
[----:B------:R-:W-:Y:S01]  /*c410*/  @P3 VIADD R4, R4, 0x20 ;  /* 0x0000002004043836 */ /* 0x000fe20000000000 */
[----:B------:R-:W3:Y:S02]  /*c420*/  LDC.64 R34, c[0x0][0x3d8] ;  /* 0x0000f600ff227b82 */ /* 0x000ee40000000a00 */
[----:B------:R0:W-:Y:S06]  /*c430*/  @P5 STL.64 [R1+0x1e8], R130 ;  /* 0x0001e88201005387 */ /* 0x0001ec0000100a00 */
[----:B------:R-:W3:Y:S01]  /*c440*/  LDC.64 R28, c[0x0][0x3d8] ;  /* 0x0000f600ff1c7b82 */ /* 0x000ee20000000a00 */
[----:B-1----:R-:W-:Y:S01]  /*c450*/  MOV R128, R127 ;  /* 0x0000007f00807202 */ /* 0x002fe20000000f00 */
        /* <DEDUP_REMOVED lines=8> */
[----:B------:R-:W-:Y:S01]  /*c4e0*/  IMAD.MOV.U32 R127, RZ, RZ, R120 ;  /* 0x000000ffff7f7224 */ /* 0x000fe200078e0078 */
[----:B--2---:R-:W-:Y:S01]  /*c4f0*/  MOV R118, R103 ;  /* 0x0000006700767202 */ /* 0x004fe20000000f00 */
[----:B------:R-:W-:Y:S01]  /*c500*/  IMAD.MOV.U32 R122, RZ, RZ, R119 ;  /* 0x000000ffff7a7224 */ /* 0x000fe200078e0077 */
[----:B----4-:R-:W-:Y:S01]  /*c510*/  MOV R119, R100 ;  /* 0x0000006400777202 */ /* 0x010fe20000000f00 */
[----:B------:R-:W-:Y:S01]  /*c520*/  IMAD.MOV.U32 R120, RZ, RZ, R117 ;  /* 0x000000ffff787224 */ /* 0x000fe200078e0075 */
[----:B------:R-:W2:Y:S01]  /*c530*/  LDL R100, [R1+0x19c] ;  /* 0x00019c0001647983 */ /* 0x000ea20000100800 */
[----:B------:R-:W-:-:S02]  /*c540*/  IMAD.MOV.U32 R123, RZ, RZ, R116 ;  /* 0x000000ffff7b7224 */ /* 0x000fc400078e0074 */
[----:B------:R-:W-:Y:S01]  /*c550*/  IMAD.MOV.U32 R117, RZ, RZ, R102 ;  /* 0x000000ffff757224 */ /* 0x000fe200078e0066 */
[----:B------:R-:W4:Y:S01]  /*c560*/  LDL R103, [R1+0x190] ;  /* 0x0001900001677983 */ /* 0x000f220000100800 */
[----:B------:R-:W-:-:S03]  /*c570*/  IMAD.MOV.U32 R116, RZ, RZ, R101 ;  /* 0x000000ffff747224 */ /* 0x000fc600078e0065 */
[----:B------:R-:W2:Y:S04]  /*c580*/  LDL R102, [R1+0x194] ;  /* 0x0001940001667983 */ /* 0x000ea80000100800 */
[----:B------:R-:W4:Y:S04]  /*c590*/  LDL R101, [R1+0x198] ;  /* 0x0001980001657983 */ /* 0x000f280000100800 */
[----:B---3--:R0:W-:Y:S04]  /*c5a0*/  @P3 STL.64 [R1+0x1d0], R128 ;  /* 0x0001d08001003387 */ /* 0x0081e80000100a00 */
[----:B------:R1:W-:Y:S01]  /*c5b0*/  @P3 STL.64 [R1+0x1d8], R130 ;  /* 0x0001d88201003387 */ /* 0x0003e20000100a00 */
[----:B0-----:R-:W-:Y:S01]  /*c5c0*/  IMAD.MOV.U32 R128, RZ, RZ, R127 ;  /* 0x000000ffff807224 */ /* 0x001fe200078e007f */
[----:B------:R-:W-:Y:S01]  /*c5d0*/  MOV R129, R126 ;  /* 0x0000007e00817202 */ /* 0x000fe20000000f00 */
[----:B-1----:R-:W-:-:S02]  /*c5e0*/  IMAD.MOV.U32 R130, RZ, RZ, R125 ;  /* 0x000000ffff827224 */ /* 0x002fc400078e007d */
        /* <DEDUP_REMOVED lines=9> */
[----:B--2---:R-:W-:Y:S01]  /*c680*/  MOV R118, R102 ;  /* 0x0000006600767202 */ /* 0x004fe20000000f00 */
[----:B------:R-:W-:Y:S01]  /*c690*/  IMAD.MOV.U32 R120, RZ, RZ, R116 ;  /* 0x000000ffff787224 */ /* 0x000fe200078e0074 */
[----:B------:R-:W-:Y:S01]  /*c6a0*/  MOV R102, R9 ;  /* 0x0000000900667202 */ /* 0x000fe20000000f00 */
[----:B----4-:R-:W-:Y:S01]  /*c6b0*/  IMAD.MOV.U32 R117, RZ, RZ, R101 ;  /* 0x000000ffff757224 */ /* 0x010fe200078e0065 */
[----:B------:R-:W2:Y:S01]  /*c6c0*/  LDL R9, [R1+0x110] ;  /* 0x0001100001097983 */ /* 0x000ea20000100800 */
[----:B------:R-:W-:-:S02]  /*c6d0*/  IMAD.MOV.U32 R119, RZ, RZ, R103 ;  /* 0x000000ffff777224 */ /* 0x000fc400078e0067 */
[----:B------:R-:W-:Y:S01]  /*c6e0*/  IMAD.MOV.U32 R116, RZ, RZ, R100 ;  /* 0x000000ffff747224 */ /* 0x000fe200078e0064 */
[----:B------:R-:W4:Y:S01]  /*c6f0*/  LDL R103, [R1+0x24] ;  /* 0x0000240001677983 */ /* 0x000f220000100800 */
[----:B------:R-:W-:-:S03]  /*c700*/  IMAD.MOV.U32 R101, RZ, RZ, R5 ;  /* 0x000000ffff657224 */ /* 0x000fc600078e0005 */
[----:B------:R-:W2:Y:S04]  /*c710*/  LDL R100, [R1+0x20] ;  /* 0x0000200001647983 */ /* 0x000ea80000100800 */
[----:B------:R-:W2:Y:S01]  /*c720*/  LDL R5, [R1+0x114] ;  /* 0x0001140001057983 */ /* 0x000ea20000100800 */
[----:B------:R-:W-:-:S04]  /*c730*/  @P0 IMAD.WIDE.U32 R18, R4, 0x10, R38 ;  /* 0x0000001004120825 */ /* 0x000fc800078e0026 */
[----:B------:R-:W-:-:S04]  /*c740*/  @P0 IMAD.WIDE.U32 R26, R4, 0x10, R42 ;  /* 0x00000010041a0825 */ /* 0x000fc800078e002a */
[----:B------:R-:W-:Y:S01]  /*c750*/  @P0 IMAD.WIDE.U32 R12, R4, 0x10, R12 ;  /* 0x00000010040c0825 */ /* 0x000fe200078e000c */
[----:B------:R-:W-:Y:S01]  /*c760*/  ISETP.GE.U32.AND P5, PT, R0, 0x200, PT ;  /* 0x000002000000780c */ /* 0x000fe20003fa6070 */
[----:B------:R-:W0:Y:S01]  /*c770*/  LDC.64 R38, c[0x0][0x3d8] ;  /* 0x0000f600ff267b82 */ /* 0x000e220000000a00 */
[----:B---3--:R1:W-:Y:S07]  /*c780*/  @P3 STL.64 [R1+0x1c0], R128 ;  /* 0x0001c08001003387 */ /* 0x0083ee0000100a00 */
[----:B------:R-:W3:Y:S01]  /*c790*/  LDC.64 R42, c[0x0][0x3d0] ;  /* 0x0000f400ff2a7b82 */ /* 0x000ee20000000a00 */
[----:B------:R0:W-:Y:S01]  /*c7a0*/  @P3 STL.64 [R1+0x1c8], R130 ;  /* 0x0001c88201003387 */ /* 0x0001e20000100a00 */
[----:B------:R-:W-:-:S03]  /*c7b0*/  @P0 VIADD R4, R4, 0x20 ;  /* 0x0000002004040836 */ /* 0x000fc60000000000 */
[----:B------:R4:W5:Y:S01]  /*c7c0*/  @P0 LDG.E.128 R232, desc[UR6][R12.64] ;  /* 0x000000060ce80981 */ /* 0x000962000c1e1d00 */
[----:B-1----:R-:W-:Y:S01]  /*c7d0*/  MOV R128, R127 ;  /* 0x0000007f00807202 */ /* 0x002fe20000000f00 */
[----:B------:R-:W-:Y:S02]  /*c7e0*/  IMAD.MOV.U32 R129, RZ, RZ, R126 ;  /* 0x000000ffff817224 */ /* 0x000fe400078e007e */
[----:B0-----:R-:W-:Y:S01]  /*c7f0*/  IMAD.MOV.U32 R130, RZ, RZ, R125 ;  /* 0x000000ffff827224 */ /* 0x001fe200078e007d */
[----:B------:R-:W-:Y:S01]  /*c800*/  MOV R131, R124 ;  /* 0x0000007c00837202 */ /* 0x000fe20000000f00 */
[----:B------:R-:W-:Y:S01]  /*c810*/  @P1 IMAD.WIDE.U32 R10, R4, 0x10, R10 ;  /* 0x00000010040a1825 */ /* 0x000fe200078e000a */
[----:B------:R-:W-:Y:S01]  /*c820*/  ISETP.GE.U32.AND P3, PT, R0, 0x1e0, PT ;  /* 0x000001e00000780c */ /* 0x000fe20003f66070 */
[----:B----4-:R-:W0:Y:S03]  /*c830*/  @P4 LDC.64 R12, c[0x0][0x438] ;  /* 0x00010e00ff0c4b82 */ /* 0x010e260000000a00 */
[----:B------:R-:W4:Y:S01]  /*c840*/  @P0 LDG.E.128 R128, desc[UR6][R18.64] ;  /* 0x0000000612800981 */ /* 0x000f22000c1e1d00 */
[----:B------:R-:W-:Y:S01]  /*c850*/  IMAD.MOV.U32 R127, RZ, RZ, R123 ;  /* 0x000000ffff7f7224 */ /* 0x000fe200078e007b */
[----:B------:R-:W-:Y:S01]  /*c860*/  MOV R125, R121 ;  /* 0x00000079007d7202 */ /* 0x000fe20000000f00 */
[----:B------:R-:W-:Y:S01]  /*c870*/  IMAD.MOV.U32 R126, RZ, RZ, R122 ;  /* 0x000000ffff7e7224 */ /* 0x000fe200078e007a */
[----:B------:R-:W-:Y:S01]  /*c880*/  MOV R122, R118 ;  /* 0x00000076007a7202 */ /* 0x000fe20000000f00 */
[----:B------:R-:W-:Y:S01]  /*c890*/  IMAD.MOV.U32 R124, RZ, RZ, R120 ;  /* 0x000000ffff7c7224 */ /* 0x000fe200078e0078 */
[----:B------:R-:W2:Y:S01]  /*c8a0*/  LDL R118, [R1+0x184] ;  /* 0x0001840001767983 */ /* 0x000ea20000100800 */
[----:B------:R-:W-:-:S02]  /*c8b0*/  IMAD.MOV.U32 R123, RZ, RZ, R119 ;  /* 0x000000ffff7b7224 */ /* 0x000fc400078e0077 */
[----:B------:R-:W-:Y:S01]  /*c8c0*/  IMAD.MOV.U32 R121, RZ, RZ, R117 ;  /* 0x000000ffff797224 */ /* 0x000fe200078e0075 */
[----:B------:R-:W3:Y:S01]  /*c8d0*/  LDL R119, [R1+0x180] ;  /* 0x0001800001777983 */ /* 0x000ee20000100800 */
[----:B------:R-:W-:Y:S01]  /*c8e0*/  IMAD.MOV.U32 R120, RZ, RZ, R116 ;  /* 0x000000ffff787224 */ /* 0x000fe200078e0074 */
[----:B------:R-:W1:Y:S02]  /*c8f0*/  @P3 LDC.64 R22, c[0x0][0x438] ;  /* 0x00010e00ff163b82 */ /* 0x000e640000000a00 */
[----:B------:R-:W3:Y:S04]  /*c900*/  LDL R117, [R1+0x188] ;  /* 0x0001880001757983 */ /* 0x000ee80000100800 */
[----:B------:R-:W3:Y:S04]  /*c910*/  LDL R116, [R1+0x18c] ;  /* 0x00018c0001747983 */ /* 0x000ee80000100800 */
[----:B------:R-:W5:Y:S04]  /*c920*/  @P1 LDG.E.128 R240, desc[UR6][R10.64] ;  /* 0x000000060af01981 */ /* 0x000f68000c1e1d00 */
[----:B----4-:R4:W-:Y:S04]  /*c930*/  @P0 STL.64 [R1+0x1b0], R128 ;  /* 0x0001b08001000387 */ /* 0x0109e80000100a00 */
[----:B------:R0:W-:Y:S01]  /*c940*/  @P0 STL.64 [R1+0x1b8], R130 ;  /* 0x0001b88201000387 */ /* 0x0001e20000100a00 */
[----:B----4-:R-:W-:Y:S01]  /*c950*/  MOV R128, R127 ;  /* 0x0000007f00807202 */ /* 0x010fe20000000f00 */
[----:B------:R-:W-:-:S02]  /*c960*/  IMAD.MOV.U32 R129, RZ, RZ, R126 ;  /* 0x000000ffff817224 */ /* 0x000fc400078e007e */
[----:B0-----:R-:W-:Y:S01]  /*c970*/  IMAD.MOV.U32 R130, RZ, RZ, R125 ;  /* 0x000000ffff827224 */ /* 0x001fe200078e007d */
[----:B------:R-:W-:-:S06]  /*c980*/  MOV R131, R124 ;  /* 0x0000007c00837202 */ /* 0x000fcc0000000f00 */
[----:B------:R0:W4:Y:S01]  /*c990*/  @P0 LDG.E.128 R128, desc[UR6][R26.64] ;  /* 0x000000061a800981 */ /* 0x000122000c1e1d00 */
[----:B------:R-:W-:Y:S01]  /*c9a0*/  IMAD.MOV.U32 R127, RZ, RZ, R123 ;  /* 0x000000ffff7f7224 */ /* 0x000fe200078e007b */
[----:B------:R-:W-:Y:S01]  /*c9b0*/  MOV R125, R121 ;  /* 0x00000079007d7202 */ /* 0x000fe20000000f00 */
[----:B------:R-:W-:Y:S01]  /*c9c0*/  IMAD.MOV.U32 R126, RZ, RZ, R122 ;  /* 0x000000ffff7e7224 */ /* 0x000fe200078e007a */
[----:B--2---:R-:W-:Y:S01]  /*c9d0*/  MOV R122, R118 ;  /* 0x00000076007a7202 */ /* 0x004fe20000000f00 */
[----:B------:R-:W-:Y:S01]  /*c9e0*/  IMAD.MOV.U32 R124, RZ, RZ, R120 ;  /* 0x000000ffff7c7224 */ /* 0x000fe200078e0078 */
[----:B------:R-:W2:Y:S01]  /*c9f0*/  LDL R118, [R1+0x174] ;  /* 0x0001740001767983 */ /* 0x000ea20000100800 */
[----:B---3--:R-:W-:Y:S02]  /*ca00*/  IMAD.MOV.U32 R123, RZ, RZ, R119 ;  /* 0x000000ffff7b7224 */ /* 0x008fe400078e0077 */
[----:B------:R-:W-:Y:S01]  /*ca10*/  IMAD.MOV.U32 R121, RZ, RZ, R117 ;  /* 0x000000ffff797224 */ /* 0x000fe200078e0075 */
[----:B------:R-:W3:Y:S01]  /*ca20*/  LDL R119, [R1+0x170] ;  /* 0x0001700001777983 */ /* 0x000ee20000100800 */
[----:B------:R-:W-:Y:S01]  /*ca30*/  IMAD.MOV.U32 R120, RZ, RZ, R116 ;  /* 0x000000ffff787224 */ /* 0x000fe200078e0074 */
[----:B0-----:R-:W0:Y:S02]  /*ca40*/  LDC.64 R26, c[0x0][0x3d0] ;  /* 0x0000f400ff1a7b82 */ /* 0x001e240000000a00 */
[----:B------:R-:W3:Y:S04]  /*ca50*/  LDL R117, [R1+0x178] ;  /* 0x0001780001757983 */ /* 0x000ee80000100800 */
[----:B------:R-:W3:Y:S01]  /*ca60*/  LDL R116, [R1+0x17c] ;  /* 0x00017c0001747983 */ /* 0x000ee20000100800 */
[----:B------:R-:W-:-:S02]  /*ca70*/  @P1 IMAD.WIDE.U32 R18, R4, 0x10, R36 ;  /* 0x0000001004121825 */ /* 0x000fc400078e0024 */
[----:B------:R-:W1:Y:S01]  /*ca80*/  LDC.64 R36, c[0x0][0x3d0] ;  /* 0x0000f400ff247b82 */ /* 0x000e620000000a00 */
[----:B----4-:R4:W-:Y:S04]  /*ca90*/  @P0 STL.64 [R1+0x1a0], R128 ;  /* 0x0001a08001000387 */ /* 0x0109e80000100a00 */
[----:B------:R0:W-:Y:S01]  /*caa0*/  @P0 STL.64 [R1+0x1a8], R130 ;  /* 0x0001a88201000387 */ /* 0x0001e20000100a00 */
[----:B----4-:R-:W-:Y:S01]  /*cab0*/  MOV R128, R127 ;  /* 0x0000007f00807202 */ /* 0x010fe20000000f00 */
[----:B------:R-:W-:Y:S02]  /*cac0*/  IMAD.MOV.U32 R129, RZ, RZ, R126 ;  /* 0x000000ffff817224 */ /* 0x000fe400078e007e */
[----:B0-----:R-:W-:Y:S01]  /*cad0*/  IMAD.MOV.U32 R130, RZ, RZ, R125 ;  /* 0x000000ffff827224 */ /* 0x001fe200078e007d */
[----:B------:R-:W-:-:S06]  /*cae0*/  MOV R131, R124 ;  /* 0x0000007c00837202 */ /* 0x000fcc0000000f00 */
[----:B------:R-:W4:Y:S01]  /*caf0*/  @P1 LDG.E.128 R128, desc[UR6][R18.64] ;  /* 0x0000000612801981 */ /* 0x000f22000c1e1d00 */
[----:B------:R-:W-:Y:S01]  /*cb00*/  IMAD.MOV.U32 R127, RZ, RZ, R123 ;  /* 0x000000ffff7f7224 */ /* 0x000fe200078e007b */
[----:B------:R-:W-:Y:S01]  /*cb10*/  MOV R125, R121 ;  /* 0x00000079007d7202 */ /* 0x000fe20000000f00 */
        /* <DEDUP_REMOVED lines=13> */
[----:B------:R-:W2:Y:S01]  /*cbf0*/  LDL R113, [R1+0xec] ;  /* 0x0000ec0001717983 */ /* 0x000ea20000100800 */
[----:B------:R-:W-:Y:S01]  /*cc00*/  @P1 IMAD.WIDE.U32 R10, R4, 0x10, R32 ;  /* 0x00000010040a1825 */ /* 0x000fe200078e0020 */
[----:B------:R-:W-:Y:S01]  /*cc10*/  ISETP.GE.U32.AND P0, PT, R0, 0x220, PT ;  /* 0x000002200000780c */ /* 0x000fe20003f06070 */
[----:B------:R-:W0:Y:S01]  /*cc20*/  LDC.64 R32, c[0x0][0x3d0] ;  /* 0x0000f400ff207b82 */ /* 0x000e220000000a00 */
[----:B----4-:R4:W-:Y:S04]  /*cc30*/  @P1 STL.64 [R1+0x190], R128 ;  /* 0x0001908001001387 */ /* 0x0109e80000100a00 */
[----:B------:R1:W-:Y:S01]  /*cc40*/  @P1 STL.64 [R1+0x198], R130 ;  /* 0x0001988201001387 */ /* 0x0003e20000100a00 */
[----:B----4-:R-:W-:-:S02]  /*cc50*/  IMAD.MOV.U32 R128, RZ, RZ, R127 ;  /* 0x000000ffff807224 */ /* 0x010fc400078e007f */
[----:B------:R-:W-:Y:S01]  /*cc60*/  IMAD.MOV.U32 R129, RZ, RZ, R126 ;  /* 0x000000ffff817224 */ /* 0x000fe200078e007e */
[----:B-1----:R-:W-:Y:S01]  /*cc70*/  MOV R130, R125 ;  /* 0x0000007d00827202 */ /* 0x002fe20000000f00 */
        /* <DEDUP_REMOVED lines=13> */
[----:B---3--:R-:W-:Y:S01]  /*cd50*/  IMAD.MOV.U32 R118, RZ, RZ, R114 ;  /* 0x000000ffff767224 */ /* 0x008fe200078e0072 */
[----:B-1----:R-:W1:Y:S01]  /*cd60*/  @P0 LDC.64 R10, c[0x0][0x438] ;  /* 0x00010e00ff0a0b82 */ /* 0x002e620000000a00 */
[----:B------:R-:W-:Y:S01]  /*cd70*/  IMAD.MOV.U32 R116, RZ, RZ, R112 ;  /* 0x000000ffff747224 */ /* 0x000fe200078e0070 */
[----:B------:R-:W2:Y:S01]  /*cd80*/  LDL R114, [R1+0xc8] ;  /* 0x0000c80001727983 */ /* 0x000ea20000100800 */
[----:B------:R-:W-:-:S03]  /*cd90*/  @P1 VIADD R4, R4, 0x20 ;  /* 0x0000002004041836 */ /* 0x000fc60000000000 */
[----:B------:R-:W2:Y:S04]  /*cda0*/  LDL R115, [R1+0xcc] ;  /* 0x0000cc0001737983 */ /* 0x000ea80000100800 */
[----:B------:R-:W2:Y:S01]  /*cdb0*/  LDL R112, [R1+0xc0] ;  /* 0x0000c00001707983 */ /* 0x000ea20000100800 */
[----:B------:R-:W-:Y:S02]  /*cdc0*/  @P2 IMAD.WIDE.U32 R18, R4, 0x10, R30 ;  /* 0x0000001004122825 */ /* 0x000fe400078e001e */
[----:B------:R-:W3:Y:S01]  /*cdd0*/  @P5 LDC.64 R30, c[0x0][0x438] ;  /* 0x00010e00ff1e5b82 */ /* 0x000ee20000000a00 */
[----:B----4-:R4:W-:Y:S04]  /*cde0*/  @P1 STL.64 [R1+0x180], R128 ;  /* 0x0001808001001387 */ /* 0x0109e80000100a00 */
[----:B------:R0:W-:Y:S01]  /*cdf0*/  @P1 STL.64 [R1+0x188], R130 ;  /* 0x0001888201001387 */ /* 0x0001e20000100a00 */
[----:B----4-:R-:W-:Y:S01]  /*ce00*/  MOV R128, R127 ;  /* 0x0000007f00807202 */ /* 0x010fe20000000f00 */
[----:B------:R-:W-:-:S02]  /*ce10*/  IMAD.MOV.U32 R129, RZ, RZ, R126 ;  /* 0x000000ffff817224 */ /* 0x000fc400078e007e */
[----:B0-----:R-:W-:Y:S01]  /*ce20*/  IMAD.MOV.U32 R130, RZ, RZ, R125 ;  /* 0x000000ffff827224 */ /* 0x001fe200078e007d */
        /* <DEDUP_REMOVED lines=19> */
[----:B------:R-:W2:Y:S04]  /*cf60*/  LDL R103, [R1+0x150] ;  /* 0x0001500001677983 */ /* 0x000ea80000100800 */
[----:B------:R-:W3:Y:S04]  /*cf70*/  LDL R102, [R1+0x154] ;  /* 0x0001540001667983 */ /* 0x000ee80000100800 */
[----:B------:R-:W2:Y:S01]  /*cf80*/  LDL R100, [R1+0x15c] ;  /* 0x00015c0001647983 */ /* 0x000ea20000100800 */
[----:B------:R-:W-:-:S02]  /*cf90*/  @P2 IMAD.WIDE.U32 R24, R4, 0x10, R34 ;  /* 0x0000001004182825 */ /* 0x000fc400078e0022 */
[----:B------:R-:W0:Y:S01]  /*cfa0*/  LDC.64 R34, c[0x0][0x3d8] ;  /* 0x0000f600ff227b82 */ /* 0x000e220000000a00 */
[----:B----4-:R4:W-:Y:S04]  /*cfb0*/  @P2 STL.64 [R1+0x170], R128 ;  /* 0x0001708001002387 */ /* 0x0109e80000100a00 */
[----:B------:R1:W-:Y:S01]  /*cfc0*/  @P2 STL.64 [R1+0x178], R130 ;  /* 0x0001788201002387 */ /* 0x0003e20000100a00 */
[----:B----4-:R-:W-:Y:S01]  /*cfd0*/  IMAD.MOV.U32 R128, RZ, RZ, R127 ;  /* 0x000000ffff807224 */ /* 0x010fe200078e007f */
[----:B------:R-:W-:Y:S01]  /*cfe0*/  MOV R129, R126 ;  /* 0x0000007e00817202 */ /* 0x000fe20000000f00 */
[----:B-1----:R-:W-:Y:S02]  /*cff0*/  IMAD.MOV.U32 R130, RZ, RZ, R125 ;  /* 0x000000ffff827224 */ /* 0x002fe400078e007d */
        /* <DEDUP_REMOVED lines=22> */
[----:B--2---:R-:W-:Y:S01]  /*d160*/  IMAD.MOV.U32 R130, RZ, RZ, R125 ;  /* 0x000000ffff827224 */ /* 0x004fe200078e007d */
[----:B------:R-:W-:-:S06]  /*d170*/  MOV R131, R124 ;  /* 0x0000007c00837202 */ /* 0x000fcc0000000f00 */
[----:B------:R-:W2:Y:S01]  /*d180*/  @P6 LDG.E.128 R128, desc[UR6][R16.64] ;  /* 0x0000000610806981 */ /* 0x000ea2000c1e1d00 */
[C---:B------:R-:W-:Y:S01]  /*d190*/  @P2 IMAD.WIDE.U32 R14, R4.reuse, 0x10, R14 ;  /* 0x00000010040e2825 */ /* 0x040fe200078e000e */
[----:B------:R-:W-:Y:S02]  /*d1a0*/  MOV R125, R105 ;  /* 0x00000069007d7202 */ /* 0x000fe40000000f00 */
[----:B------:R-:W4:Y:S01]  /*d1b0*/  LDL R105, [R1+0x54] ;  /* 0x0000540001697983 */ /* 0x000f220000100800 */
[----:B------:R-:W-:Y:S02]  /*d1c0*/  IMAD.MOV.U32 R127, RZ, RZ, R107 ;  /* 0x000000ffff7f7224 */ /* 0x000fe400078e006b */
[----:B------:R-:W-:Y:S01]  /*d1d0*/  IMAD.MOV.U32 R126, RZ, RZ, R106 ;  /* 0x000000ffff7e7224 */ /* 0x000fe200078e006a */
[----:B------:R-:W4:Y:S01]  /*d1e0*/  LDL R107, [R1+0x5c] ;  /* 0x00005c00016b7983 */ /* 0x000f220000100800 */
[----:B------:R-:W-:Y:S02]  /*d1f0*/  IMAD.MOV.U32 R124, RZ, RZ, R104 ;  /* 0x000000ffff7c7224 */ /* 0x000fe400078e0068 */
[----:B------:R-:W-:Y:S01]  /*d200*/  @P2 VIADD R4, R4, 0x20 ;  /* 0x0000002004042836 */ /* 0x000fe20000000000 */
[----:B------:R-:W4:Y:S04]  /*d210*/  LDL R104, [R1+0x50] ;  /* 0x0000500001687983 */ /* 0x000f280000100800 */
[----:B------:R-:W4:Y:S01]  /*d220*/  LDL R106, [R1+0x58] ;  /* 0x00005800016a7983 */ /* 0x000f220000100800 */
[----:B------:R-:W-:Y:S01]  /*d230*/  @P4 IMAD.WIDE.U32 R26, R4, 0x10, R26 ;  /* 0x00000010041a4825 */ /* 0x000fe200078e001a */
[----:B------:R-:W-:-:S02]  /*d240*/  MOV R141, R118 ;  /* 0x00000076008d7202 */ /* 0x000fc40000000f00 */
[----:B------:R1:W5:Y:S04]  /*d250*/  @P2 LDG.E.128 R244, desc[UR6][R14.64] ;  /* 0x000000060ef42981 */ /* 0x000368000c1e1d00 */
[----:B--2---:R2:W-:Y:S04]  /*d260*/  @P6 STL.64 [R1+0x2e0], R128 ;  /* 0x0002e08001006387 */ /* 0x0045e80000100a00 */
[----:B------:R0:W-:Y:S01]  /*d270*/  @P6 STL.64 [R1+0x2e8], R130 ;  /* 0x0002e88201006387 */ /* 0x0001e20000100a00 */
[----:B--2---:R-:W-:Y:S02]  /*d280*/  IMAD.MOV.U32 R128, RZ, RZ, R127 ;  /* 0x000000ffff807224 */ /* 0x004fe400078e007f */
[----:B------:R-:W-:Y:S01]  /*d290*/  IMAD.MOV.U32 R129, RZ, RZ, R126 ;  /* 0x000000ffff817224 */ /* 0x000fe200078e007e */
[----:B0-----:R-:W-:Y:S01]  /*d2a0*/  MOV R130, R125 ;  /* 0x0000007d00827202 */ /* 0x001fe20000000f00 */
[----:B------:R-:W-:-:S06]  /*d2b0*/  IMAD.MOV.U32 R131, RZ, RZ, R124 ;  /* 0x000000ffff837224 */ /* 0x000fcc00078e007c */
[----:B------:R-:W2:Y:S01]  /*d2c0*/  @P4 LDG.E.128 R128, desc[UR6][R26.64] ;  /* 0x000000061a804981 */ /* 0x000ea2000c1e1d00 */
        /* <DEDUP_REMOVED lines=8> */
[----:B------:R-:W-:Y:S02]  /*d350*/  IMAD.MOV.U32 R140, RZ, RZ, R119 ;  /* 0x000000ffff8c7224 */ /* 0x000fe400078e0077 */
[----:B------:R-:W-:-:S02]  /*d360*/  IMAD.MOV.U32 R142, RZ, RZ, R117 ;  /* 0x000000ffff8e7224 */ /* 0x000fc400078e0075 */
[----:B------:R-:W-:Y:S01]  /*d370*/  IMAD.MOV.U32 R143, RZ, RZ, R116 ;  /* 0x000000ffff8f7224 */ /* 0x000fe200078e0074 */
[----:B--2---:R3:W-:Y:S04]  /*d380*/  @P4 STL.64 [R1+0x150], R128 ;  /* 0x0001508001004387 */ /* 0x0047e80000100a00 */
[----:B------:R4:W-:Y:S04]  /*d390*/  @P4 STL.64 [R1+0x158], R130 ;  /* 0x0001588201004387 */ /* 0x0009e80000100a00 */
[----:B------:R-:W2:Y:S04]  /*d3a0*/  LDL R160, [R1+0x140] ;  /* 0x0001400001a07983 */ /* 0x000ea80000100800 */
[----:B------:R-:W2:Y:S04]  /*d3b0*/  LDL R161, [R1+0x144] ;  /* 0x0001440001a17983 */ /* 0x000ea80000100800 */
[----:B------:R-:W2:Y:S04]  /*d3c0*/  LDL R162, [R1+0x148] ;  /* 0x0001480001a27983 */ /* 0x000ea80000100800 */
[----:B------:R-:W2:Y:S04]  /*d3d0*/  LDL R163, [R1+0x14c] ;  /* 0x00014c0001a37983 */ /* 0x000ea80000100800 */
[----:B------:R-:W2:Y:S04]  /*d3e0*/  LDL R164, [R1] ;  /* 0x0000000001a47983 */ /* 0x000ea80000100800 */
        /* <DEDUP_REMOVED lines=21> */
[----:B---3--:R-:W-:Y:S01]  /*d540*/  IMAD.MOV.U32 R128, RZ, RZ, R123 ;  /* 0x000000ffff807224 */ /* 0x008fe200078e007b */
[----:B----4-:R-:W-:Y:S01]  /*d550*/  MOV R130, R121 ;  /* 0x0000007900827202 */ /* 0x010fe20000000f00 */
[----:B------:R-:W-:Y:S01]  /*d560*/  IMAD.MOV.U32 R129, RZ, RZ, R122 ;  /* 0x000000ffff817224 */ /* 0x000fe200078e007a */
[----:B------:R-:W3:Y:S01]  /*d570*/  LDL R136, [R1+0x100] ;  /* 0x0001000001887983 */ /* 0x000ee20000100800 */
[----:B------:R-:W-:-:S03]  /*d580*/  IMAD.MOV.U32 R131, RZ, RZ, R120 ;  /* 0x000000ffff837224 */ /* 0x000fc600078e0078 */
        /* <DEDUP_REMOVED lines=11> */
[----:B------:R-:W-:-:S04]  /*d640*/  @P4 IMAD.WIDE.U32 R12, R4, 0x10, R12 ;  /* 0x00000010040c4825 */ /* 0x000fc800078e000c */
[C---:B-1----:R-:W-:Y:S01]  /*d650*/  @P4 IMAD.WIDE.U32 R14, R4.reuse, 0x10, R28 ;  /* 0x00000010040e4825 */ /* 0x042fe200078e001c */
[----:B------:R-:W-:Y:S02]  /*d660*/  @P4 IADD3 R4, PT, PT, R4, 0x20, RZ ;  /* 0x0000002004044810 */ /* 0x000fe40007ffe0ff */
[----:B------:R-:W-:-:S03]  /*d670*/  ISETP.GE.U32.AND P1, PT, R0, 0x240, PT ;  /* 0x000002400000780c */ /* 0x000fc60003f26070 */
[----:B------:R-:W-:Y:S01]  /*d680*/  @P3 IMAD.WIDE.U32 R18, R4, 0x10, R40 ;  /* 0x0000001004123825 */ /* 0x000fe200078e0028 */
[----:B------:R-:W-:Y:S01]  /*d690*/  ISETP.GE.U32.AND P2, PT, R0, 0x260, PT ;  /* 0x000002600000780c */ /* 0x000fe20003f46070 */
[----:B------:R-:W0:Y:S02]  /*d6a0*/  LDC.64 R40, c[0x0][0x3d8] ;  /* 0x0000f600ff287b82 */ /* 0x000e240000000a00 */
[----:B------:R-:W-:-:S04]  /*d6b0*/  @P3 IMAD.WIDE.U32 R22, R4, 0x10, R22 ;  /* 0x0000001004163825 */ /* 0x000fc800078e0016 */
[C---:B------:R-:W-:Y:S01]  /*d6c0*/  @P3 IMAD.WIDE.U32 R24, R4.reuse, 0x10, R34 ;  /* 0x0000001004183825 */ /* 0x040fe200078e0022 */
[----:B------:R-:W-:Y:S01]  /*d6d0*/  @P3 IADD3 R4, PT, PT, R4, 0x20, RZ ;  /* 0x0000002004043810 */ /* 0x000fe20007ffe0ff */
[----:B------:R-:W1:Y:S04]  /*d6e0*/  @P1 LDC.64 R16, c[0x0][0x438] ;  /* 0x00010e00ff101b82 */ /* 0x000e680000000a00 */
[----:B------:R-:W-:-:S04]  /*d6f0*/  @P5 IMAD.WIDE.U32 R28, R4, 0x10, R32 ;  /* 0x00000010041c5825 */ /* 0x000fc800078e0020 */
[C---:B------:R-:W-:Y:S01]  /*d700*/  @P5 IMAD.WIDE.U32 R30, R4.reuse, 0x10, R30 ;  /* 0x00000010041e5825 */ /* 0x040fe200078e001e */
[----:B------:R-:W0:Y:S03]  /*d710*/  LDC.64 R34, c[0x0][0x3d0] ;  /* 0x0000f400ff227b82 */ /* 0x000e260000000a00 */
[C---:B------:R-:W-:Y:S01]  /*d720*/  @P5 IMAD.WIDE.U32 R32, R4.reuse, 0x10, R38 ;  /* 0x0000001004205825 */ /* 0x040fe200078e0026 */
[----:B------:R-:W-:Y:S01]  /*d730*/  MOV R144, R9 ;  /* 0x0000000900907202 */ /* 0x000fe20000000f00 */
[----:B------:R-:W4:Y:S02]  /*d740*/  @P5 LDG.E.128 R140, desc[UR6][R30.64] ;  /* 0x000000061e8c5981 */ /* 0x000f24000c1e1d00 */
[----:B------:R-:W-:Y:S01]  /*d750*/  @P5 VIADD R4, R4, 0x20 ;  /* 0x0000002004045836 */ /* 0x000fe20000000000 */
[----:B------:R-:W0:Y:S03]  /*d760*/  @P2 LDC.64 R26, c[0x0][0x438] ;  /* 0x00010e00ff1a2b82 */ /* 0x000e260000000a00 */
[----:B------:R-:W-:-:S05]  /*d770*/  @P0 IMAD.WIDE.U32 R10, R4, 0x10, R10 ;  /* 0x00000010040a0825 */ /* 0x000fca00078e000a */
[----:B------:R-:W4:Y:S01]  /*d780*/  @P0 LDG.E.128 R128, desc[UR6][R10.64] ;  /* 0x000000060a800981 */ /* 0x000f22000c1e1d00 */
[----:B------:R-:W-:-:S03]  /*d790*/  IMAD.MOV.U32 R145, RZ, RZ, R5 ;  /* 0x000000ffff917224 */ /* 0x000fc600078e0005 */
[----:B--2---:R2:W4:Y:S02]  /*d7a0*/  @P4 LDG.E.128 R160, desc[UR6][R14.64] ;  /* 0x000000060ea04981 */ /* 0x004524000c1e1d00 */
[----:B--2---:R-:W-:-:S05]  /*d7b0*/  @P0 IMAD.WIDE.U32 R14, R4, 0x10, R46 ;  /* 0x00000010040e0825 */ /* 0x004fca00078e002e */
[----:B------:R-:W2:Y:S04]  /*d7c0*/  @P0 LDG.E.128 R124, desc[UR6][R14.64] ;  /* 0x000000060e7c0981 */ /* 0x000ea8000c1e1d00 */
[----:B------:R1:W2:Y:S02]  /*d7d0*/  @P4 LDG.E.128 R164, desc[UR6][R12.64] ;  /* 0x000000060ca44981 */ /* 0x0002a4000c1e1d00 */
[----:B-1----:R-:W-:-:S05]  /*d7e0*/  @P0 IMAD.WIDE.U32 R12, R4, 0x10, R42 ;  /* 0x00000010040c0825 */ /* 0x002fca00078e002a */
[----:B------:R-:W2:Y:S01]  /*d7f0*/  @P0 LDG.E.128 R132, desc[UR6][R12.64] ;  /* 0x000000060c840981 */ /* 0x000ea2000c1e1d00 */
[----:B------:R-:W-:-:S05]  /*d800*/  @P0 IADD3 R4, PT, PT, R4, 0x20, RZ ;  /* 0x0000002004040810 */ /* 0x000fca0007ffe0ff */
[C---:B------:R-:W-:Y:S01]  /*d810*/  @P1 IMAD.WIDE.U32 R16, R4.reuse, 0x10, R16 ;  /* 0x0000001004101825 */ /* 0x040fe200078e0010 */
[----:B------:R1:W2:Y:S03]  /*d820*/  @P3 LDG.E.128 R156, desc[UR6][R18.64] ;  /* 0x00000006129c3981 */ /* 0x0002a6000c1e1d00 */
[C---:B-1----:R-:W-:Y:S01]  /*d830*/  @P1 IMAD.WIDE.U32 R18, R4.reuse, 0x10, R36 ;  /* 0x0000001004121825 */ /* 0x042fe200078e0024 */
[----:B------:R1:W2:Y:S03]  /*d840*/  @P3 LDG.E.128 R152, desc[UR6][R22.64] ;  /* 0x0000000616983981 */ /* 0x0002a6000c1e1d00 */
[C---:B-1----:R-:W-:Y:S01]  /*d850*/  @P1 IMAD.WIDE.U32 R22, R4.reuse, 0x10, R44 ;  /* 0x0000001004161825 */ /* 0x042fe200078e002c */
[----:B------:R1:W2:Y:S03]  /*d860*/  @P3 LDG.E.128 R148, desc[UR6][R24.64] ;  /* 0x0000000618943981 */ /* 0x0002a6000c1e1d00 */
[----:B------:R-:W-:Y:S01]  /*d870*/  @P1 VIADD R4, R4, 0x20 ;  /* 0x0000002004041836 */ /* 0x000fe20000000000 */
[----:B------:R-:W2:Y:S04]  /*d880*/  @P1 LDG.E.128 R112, desc[UR6][R22.64] ;  /* 0x0000000616701981 */ /* 0x000ea8000c1e1d00 */
[----:B------:R1:W2:Y:S01]  /*d890*/  @P5 LDG.E.128 R144, desc[UR6][R28.64] ;  /* 0x000000061c905981 */ /* 0x0002a2000c1e1d00 */
[----:B0-----:R-:W-:-:S04]  /*d8a0*/  @P2 IMAD.WIDE.U32 R10, R4, 0x10, R34 ;  /* 0x00000010040a2825 */ /* 0x001fc800078e0022 */
[C---:B------:R-:W-:Y:S01]  /*d8b0*/  @P2 IMAD.WIDE.U32 R12, R4.reuse, 0x10, R26 ;  /* 0x00000010040c2825 */ /* 0x040fe200078e001a */
[----:B------:R-:W2:Y:S03]  /*d8c0*/  @P2 LDG.E.128 R108, desc[UR6][R10.64] ;  /* 0x000000060a6c2981 */ /* 0x000ea6000c1e1d00 */
[----:B------:R-:W-:Y:S01]  /*d8d0*/  @P2 IMAD.WIDE.U32 R14, R4, 0x10, R40 ;  /* 0x00000010040e2825 */ /* 0x000fe200078e0028 */
[----:B------:R-:W2:Y:S04]  /*d8e0*/  @P2 LDG.E.128 R104, desc[UR6][R12.64] ;  /* 0x000000060c682981 */ /* 0x000ea8000c1e1d00 */
[----:B------:R-:W2:Y:S04]  /*d8f0*/  @P2 LDG.E.128 R100, desc[UR6][R14.64] ;  /* 0x000000060e642981 */ /* 0x000ea8000c1e1d00 */
[----:B---3--:R0:W3:Y:S04]  /*d900*/  @P5 LDG.E.128 R136, desc[UR6][R32.64] ;  /* 0x0000000620885981 */ /* 0x0080e8000c1e1d00 */
[----:B----4-:R-:W4:Y:S04]  /*d910*/  @P1 LDG.E.128 R120, desc[UR6][R18.64] ;  /* 0x0000000612781981 */ /* 0x010f28000c1e1d00 */
[----:B------:R-:W4:Y:S01]  /*d920*/  @P1 LDG.E.128 R116, desc[UR6][R16.64] ;  /* 0x0000000610741981 */ /* 0x000f22000c1e1d00 */
[----:B------:R-:W-:-:S02]  /*d930*/  LOP3.LUT R3, R3, 0xefffffff, RZ, 0xc0, !PT ;  /* 0xefffffff03037812 */ /* 0x000fc400078ec0ff */
[----:B------:R-:W-:Y:S02]  /*d940*/  CS2R R26, SRZ ;  /* 0x00000000001a7805 */ /* 0x000fe4000001ff00 */
[----:B-1----:R-:W-:Y:S02]  /*d950*/  CS2R R24, SRZ ;  /* 0x0000000000187805 */ /* 0x002fe4000001ff00 */
[----:B------:R-:W-:Y:S02]  /*d960*/  CS2R R30, SRZ ;  /* 0x00000000001e7805 */ /* 0x000fe4000001ff00 */
[----:B------:R-:W-:Y:S02]  /*d970*/  @P6 LOP3.LUT R3, R3, 0x10000000, RZ, 0xfc, !PT ;  /* 0x1000000003036812 */ /* 0x000fe400078efcff */
[----:B------:R-:W-:Y:S02]  /*d980*/  CS2R R28, SRZ ;  /* 0x00000000001c7805 */ /* 0x000fe4000001ff00 */
[----:B------:R-:W-:-:S02]  /*d990*/  CS2R R34, SRZ ;  /* 0x0000000000227805 */ /* 0x000fc4000001ff00 */
        /* <DEDUP_REMOVED lines=69> */
[----:B--2---:R-:W-:Y:S05]  /*ddf0*/  @!P0 BRA `(.L_x_49159) ;  /* 0x0000000000e48947 */ /* 0x004fea0003800000 */
        /* <DEDUP_REMOVED lines=49> */
[----:B---3--:R-:W-:Y:S04]  /*e110*/  STL.64 [R1+0x80], R44 ;  /* 0x0000802c01007387 */ /* 0x008fe80000100a00 */
[----:B------:R0:W-:Y:S04]  /*e120*/  STL.64 [R1+0x88], R46 ;  /* 0x0000882e01007387 */ /* 0x0001e80000100a00 */
[----:B----4-:R3:W-:Y:S04]  /*e130*/  STL.64 [R1+0x90], R16 ;  /* 0x0000901001007387 */ /* 0x0107e80000100a00 */
[----:B------:R3:W-:Y:S04]  /*e140*/  STL.64 [R1+0x98], R18 ;  /* 0x0000981201007387 */ /* 0x0007e80000100a00 */
[----:B--2---:R3:W-:Y:S04]  /*e150*/  STL.64 [R1+0x70], R12 ;  /* 0x0000700c01007387 */ /* 0x0047e80000100a00 */
[----:B------:R3:W-:Y:S01]  /*e160*/  STL.64 [R1+0x78], R14 ;  /* 0x0000780e01007387 */ /* 0x0007e20000100a00 */
[----:B0-----:R-:W-:-:S02]  /*e170*/  CS2R R46, SRZ ;  /* 0x00000000002e7805 */ /* 0x001fc4000001ff00 */
[----:B------:R-:W-:-:S07]  /*e180*/  CS2R R44, SRZ ;  /* 0x00000000002c7805 */ /* 0x000fce000001ff00 */
.L_x_49159:
[----:B------:R-:W-:Y:S05]  /*e190*/  BSYNC.RECONVERGENT B0 ;  /* 0x0000000000007941 */ /* 0x000fea0003800200 */
.L_x_49156:
[----:B------:R-:W2:Y:S01]  /*e1a0*/  S2UR UR5, SR_CTAID.X ;  /* 0x00000000000579c3 */ /* 0x000ea20000002500 */
[----:B------:R-:W4:Y:S01]  /*e1b0*/  LDCU UR8, c[0x0][0x384] ;  /* 0x00007080ff0877ac */ /* 0x000f220008000800 */
[----:B0-----:R-:W-:Y:S01]  /*e1c0*/  SHF.R.U32.HI R11, RZ, 0x5, R6 ;  /* 0x00000005ff0b7819 */ /* 0x001fe20000011606 */
[----:B--2---:R-:W-:-:S06]  /*e1d0*/  USHF.L.U32 UR4, UR5, 0x2, URZ ;  /* 0x0000000205047899 */ /* 0x004fcc00080006ff */
[----:B------:R-:W-:-:S04]  /*e1e0*/  LOP3.LUT R11, R11, UR4, RZ, 0xfc, !PT ;  /* 0x000000040b0b7c12 */ /* 0x000fc8000f8efcff */
[----:B----4-:R-:W-:-:S13]  /*e1f0*/  ISETP.GE.AND P0, PT, R11, UR8, PT ;  /* 0x000000080b007c0c */ /* 0x010fda000bf06270 */
[----:B------:R-:W-:Y:S05]  /*e200*/  @P0 EXIT ;  /* 0x000000000000094d */ /* 0x000fea0003800000 */
[----:B------:R-:W0:Y:S01]  /*e210*/  LDC R4, c[0x0][0x360] ;  /* 0x0000d800ff047b82 */ /* 0x000e220000000800 */
[----:B------:R-:W-:Y:S01]  /*e220*/  IMAD.HI.U32 R5, R2, -0x2daee0ad, RZ ;  /* 0xd2511f5302057827 */ /* 0x000fe200078e00ff */
[----:B-----5:R-:W-:Y:S01]  /*e230*/  IADD3 R9, PT, PT, R20, -0x61c88647, RZ ;  /* 0x9e3779b914097810 */ /* 0x020fe20007ffe0ff */
[----:B------:R-:W2:Y:S01]  /*e240*/  LDCU UR10, c[0x0][0x408] ;  /* 0x00008100ff0a77ac */ /* 0x000ea20008000800 */
[----:B------:R-:W-:Y:S01]  /*e250*/  MOV R236, R11 ;  /* 0x0000000b00ec7202 */ /* 0x000fe20000000f00 */
[----:B-1-3--:R-:W-:Y:S01]  /*e260*/  VIADD R13, R21, 0xbb67ae85 ;  /* 0xbb67ae85150d7836 */ /* 0x00afe20000000000 */
[----:B------:R-:W-:Y:S01]  /*e270*/  LOP3.LUT R10, R5, R21, RZ, 0x3c, !PT ;  /* 0x00000015050a7212 */ /* 0x000fe200078e3cff */
[----:B------:R-:W-:Y:S01]  /*e280*/  IMAD.MOV.U32 R11, RZ, RZ, RZ ;  /* 0x000000ffff0b7224 */ /* 0x000fe200078e00ff */
[----:B------:R-:W-:Y:S01]  /*e290*/  LOP3.LUT R7, R7, 0x3, RZ, 0xc0, !PT ;  /* 0x0000000307077812 */ /* 0x000fe200078ec0ff */
[----:B------:R-:W1:Y:S01]  /*e2a0*/  LDCU UR13, c[0x0][0x388] ;  /* 0x00007100ff0d77ac */ /* 0x000e620008000800 */
[----:B------:R-:W3:Y:S01]  /*e2b0*/  LDCU.U8 UR11, c[0x0][0x410] ;  /* 0x00008200ff0b77ac */ /* 0x000ee20008000000 */
        /* <DEDUP_REMOVED lines=77> */
[----:B01234-:R-:W-:-:S07]  /*e790*/  LOP3.LUT R6, R13, R6, R12, 0x96, !PT ;  /* 0x000000060d067212 */ /* 0x01ffce00078e960c */
.L_x_50501:
[----:B------:R-:W-:Y:S01]  /*e7a0*/  IMAD R12, R236, UR13, RZ ;  /* 0x0000000dec0c7c24 */ /* 0x000fe2000f8e02ff */
[----:B------:R-:W-:Y:S01]  /*e7b0*/  LOP3.LUT P0, RZ, R3, 0x10000000, RZ, 0xc0, !PT ;  /* 0x1000000003ff7812 */ /* 0x000fe2000780c0ff */
[----:B------:R-:W-:Y:S03]  /*e7c0*/  BSSY.RECONVERGENT B0, `(.L_x_49161) ;  /* 0x00004c2000007945 */ /* 0x000fe60003800200 */
[----:B------:R-:W-:-:S04]  /*e7d0*/  SHF.R.S32.HI R18, RZ, 0x1f, R12 ;  /* 0x0000001fff127819 */ /* 0x000fc8000001140c */
[----:B------:R-:W-:-:S04]  /*e7e0*/  LEA.HI R12, R18, R12, RZ, 0x2 ;  /* 0x0000000c120c7211 */ /* 0x000fc800078f10ff */
[----:B------:R-:W-:-:S05]  /*e7f0*/  LEA.HI.SX32 R19, R12, R249, 0x1e ;  /* 0x000000f90c137211 */ /* 0x000fca00078ff2ff */
[----:B------:R-:W-:Y:S01]  /*e800*/  IMAD.MOV.U32 R12, RZ, RZ, R19 ;  /* 0x000000ffff0c7224 */ /* 0x000fe200078e0013 */
[----:B-12345:R-:W-:Y:S06]  /*e810*/  @!P0 BRA `(.L_x_49162) ;  /* 0x0000004800f08947 */ /* 0x03efec0003800000 */
        /* <DEDUP_REMOVED lines=32> */
.L_x_49166:
        /* <DEDUP_REMOVED lines=13> */
.L_x_49168:
[----:B------:R-:W-:Y:S05]  /*eaf0*/  BSYNC.RECONVERGENT B2 ;  /* 0x0000000000027941 */ /* 0x000fea0003800200 */
.L_x_49167:
        /* <DEDUP_REMOVED lines=61> */
.L_x_49165:
[----:B------:R-:W-:Y:S05]  /*eed0*/  BSYNC.RECONVERGENT B1 ;  /* 0x0000000000017941 */ /* 0x000fea0003800200 */
.L_x_49164:
[----:B------:R-:W0:Y:S01]  /*eee0*/  LDC R9, c[0x0][0x404] ;  /* 0x00010100ff097b82 */ /* 0x000e220000000800 */
[----:B------:R-:W-:Y:S01]  /*eef0*/  ISETP.NE.AND P2, PT, R22, 0x1, PT ;  /* 0x000000011600780c */ /* 0x000fe20003f45270 */
[----:B------:R-:W-:Y:S01]  /*ef00*/  BSSY.RECONVERGENT B1, `(.L_x_49169) ;  /* 0x000005b000017945 */ /* 0x000fe20003800200 */
[----:B------:R-:W-:Y:S01]  /*ef10*/  I2FP.F32.U32 R7, R18 ;  /* 0x0000001200077245 */ /* 0x000fe20000201000 */
[----:B------:R-:W-:Y:S02]  /*ef20*/  IMAD.MOV.U32 R18, RZ, RZ, 0x2f800000 ;  /* 0x2f800000ff127424 */ /* 0x000fe400078e00ff */
[----:B------:R-:W-:Y:S02]  /*ef30*/  HFMA2 R23, -RZ, RZ, 0, 1.1920928955078125e-07 ;  /* 0x00000002ff177431 */ /* 0x000fe400000001ff */
        /* <DEDUP_REMOVED lines=12> */
.L_x_49171:
        /* <DEDUP_REMOVED lines=13> */
.L_x_49173:
[----:B------:R-:W-:Y:S05]  /*f0d0*/  BSYNC.RECONVERGENT B2 ;  /* 0x0000000000027941 */ /* 0x000fea0003800200 */
.L_x_49172:
        /* <DEDUP_REMOVED lines=61> */
.L_x_49170:
[----:B------:R-:W-:Y:S05]  /*f4b0*/  BSYNC.RECONVERGENT B1 ;  /* 0x0000000000017941 */ /* 0x000fea0003800200 */
.L_x_49169:
        /* <DEDUP_REMOVED lines=16> */
.L_x_49176:
        /* <DEDUP_REMOVED lines=13> */
.L_x_49178:
[----:B------:R-:W-:Y:S05]  /*f690*/  BSYNC.RECONVERGENT B2 ;  /* 0x0000000000027941 */ /* 0x000fea0003800200 */
.L_x_49177:
        /* <DEDUP_REMOVED lines=61> */
.L_x_49175:
[----:B------:R-:W-:Y:S05]  /*fa70*/  BSYNC.RECONVERGENT B1 ;  /* 0x0000000000017941 */ /* 0x000fea0003800200 */
.L_x_49174:
        /* <DEDUP_REMOVED lines=16> */
.L_x_49181:
        /* <DEDUP_REMOVED lines=13> */
.L_x_49183:
[----:B------:R-:W-:Y:S05]  /*fc50*/  BSYNC.RECONVERGENT B2 ;  /* 0x0000000000027941 */ /* 0x000fea0003800200 */
.L_x_49182:
        /* <DEDUP_REMOVED lines=61> */
.L_x_49180:
[----:B------:R-:W-:Y:S05]  /*10030*/  BSYNC.RECONVERGENT B1 ;  /* 0x0000000000017941 */ /* 0x000fea0003800200 */
.L_x_49179:
[----:B------:R-:W-:Y:S01]  /*10040*/  I2FP.F32.U32 R22, R23 ;  /* 0x0000001700167245 */ /* 0x000fe20000201000 */
[----:B-----5:R-:W-:-:S04]  /*10050*/  FMUL.FTZ R23, R110, UR10 ;  /* 0x0000000a6e177c20 */ /* 0x020fc80008410000 */
[----:B------:R-:W-:Y:S01]  /*10060*/  FFMA.FTZ R18, R22, R18, 1.1641532182693481445e-10 ;  /* 0x2f00000016127423 */ /* 0x000fe20000010012 */
[----:B------:R-:W-:Y:S01]  /*10070*/  FMUL.FTZ R22, R111, UR10 ;  /* 0x0000000a6f167c20 */ /* 0x000fe20008410000 */
[----:B------:R-:W-:-:S03]  /*10080*/  FSEL R110, R23, RZ, P3 ;  /* 0x000000ff176e7208 */ /* 0x000fc60001800000 */
[----:B------:R-:W-:Y:S01]  /*10090*/  FSETP.GTU.FTZ.AND P4, PT, R18, R9, PT ;  /* 0x000000091200720b */ /* 0x000fe20003f9c000 */
[----:B------:R-:W-:Y:S01]  /*100a0*/  FMUL.FTZ R9, R109, UR10 ;  /* 0x0000000a6d097c20 */ /* 0x000fe20008410000 */
[----:B------:R-:W-:Y:S01]  /*100b0*/  FMUL.FTZ R18, R108, UR10 ;  /* 0x0000000a6c127c20 */ /* 0x000fe20008410000 */
[----:B------:R-:W-:Y:S01]  /*100c0*/  @P5 FADD.FTZ R110, R106, R110 ;  /* 0x0000006e6a6e5221 */ /* 0x000fe20000010000 */
[----:B------:R-:W-:Y:S02]  /*100d0*/  FSEL R111, R22, RZ, !P4 ;  /* 0x000000ff166f7208 */ /* 0x000fe40006000000 */
[----:B------:R-:W-:Y:S02]  /*100e0*/  FSEL R109, R9, RZ, P2 ;  /* 0x000000ff096d7208 */ /* 0x000fe40001000000 */
[----:B------:R-:W-:Y:S01]  /*100f0*/  FSEL R108, R18, RZ, P1 ;  /* 0x000000ff126c7208 */ /* 0x000fe20000800000 */
[----:B------:R-:W-:Y:S01]  /*10100*/  @P5 FADD.FTZ R111, R107, R111 ;  /* 0x0000006f6b6f5221 */ /* 0x000fe20000010000 */
[----:B------:R-:W-:Y:S01]  /*10110*/  PLOP3.LUT P4, PT, P4, PT, PT, 0x8, 0x80 ;  /* 0x000000000080781c */ /* 0x000fe2000278e170 */
[----:B------:R-:W-:-:S02]  /*10120*/  @P5 FADD.FTZ R109, R105, R109 ;  /* 0x0000006d696d5221 */ /* 0x000fc40000010000 */
[----:B------:R-:W-:Y:S01]  /*10130*/  @P5 FADD.FTZ R108, R104, R108 ;  /* 0x0000006c686c5221 */ /* 0x000fe20000010000 */
[----:B------:R-:W-:Y:S09]  /*10140*/  BRA `(.L_x_49184) ;  /* 0x00000030003c7947 */ /* 0x000ff20003800000 */
.L_x_49163:
        /* <DEDUP_REMOVED lines=16> */
.L_x_49187:
        /* <DEDUP_REMOVED lines=13> */
.L_x_49189:
[----:B------:R-:W-:Y:S05]  /*10320*/  BSYNC.RECONVERGENT B2 ;  /* 0x0000000000027941 */ /* 0x000fea0003800200 */
.L_x_49188:
        /* <DEDUP_REMOVED lines=61> */
.L_x_49186:
[----:B------:R-:W-:Y:S05]  /*10700*/  BSYNC.RECONVERGENT B1 ;  /* 0x0000000000017941 */ /* 0x000fea0003800200 */
.L_x_49185:
        /* <DEDUP_REMOVED lines=20> */
.L_x_49192:
        /* <DEDUP_REMOVED lines=13> */
.L_x_49194:
[----:B------:R-:W-:Y:S05]  /*10920*/  BSYNC.RECONVERGENT B2 ;  /* 0x0000000000027941 */ /* 0x000fea0003800200 */
.L_x_49193:
        /* <DEDUP_REMOVED lines=61> */
.L_x_49191:
[----:B------:R-:W-:Y:S05]  /*10d00*/  BSYNC.RECONVERGENT B1 ;  /* 0x0000000000017941 */ /* 0x000fea0003800200 */
.L_x_49190:
[----:B------:R-:W-:Y:S01]  /*10d10*/  ISETP.NE.AND P2, PT, R15, 0x1, PT ;  /* 0x000000010f00780c */ /* 0x000fe20003f45270 */
[----:B------:R-:W-:Y:S01]  /*10d20*/  BSSY.RECONVERGENT B1, `(.L_x_49195) ;  /* 0x0000059000017945 */ /* 0x000fe20003800200 */
[----:B------:R-:W-:Y:S01]  /*10d30*/  I2FP.F32.U32 R7, R7 ;  /* 0x0000000700077245 */ /* 0x000fe20000201000 */
[----:B------:R-:W-:-:S04]  /*10d40*/  IMAD.MOV.U32 R16, RZ, RZ, 0x2 ;  /* 0x00000002ff107424 */ /* 0x000fc800078e00ff */
[----:B------:R-:W-:Y:S01]  /*10d50*/  FFMA.FTZ R14, R7, R190, 1.1641532182693481445e-10 ;  /* 0x2f000000070e7423 */ /* 0x000fe200000100be */
[----:B------:R-:W-:-:S05]  /*10d60*/  MOV R7, R10 ;  /* 0x0000000a00077202 */ /* 0x000fca0000000f00 */
        /* <DEDUP_REMOVED lines=9> */
.L_x_49197:
        /* <DEDUP_REMOVED lines=13> */
.L_x_49199:
[----:B------:R-:W-:Y:S05]  /*10ed0*/  BSYNC.RECONVERGENT B2 ;  /* 0x0000000000027941 */ /* 0x000fea0003800200 */
.L_x_49198:
        /* <DEDUP_REMOVED lines=61> */
.L_x_49196:
[----:B------:R-:W-:Y:S05]  /*112b0*/  BSYNC.RECONVERGENT B1 ;  /* 0x0000000000017941 */ /* 0x000fea0003800200 */
.L_x_49195:
        /* <DEDUP_REMOVED lines=17> */
.L_x_49202:
        /* <DEDUP_REMOVED lines=13> */
.L_x_49204:
[----:B------:R-:W-:Y:S05]  /*114a0*/  BSYNC.RECONVERGENT B2 ;  /* 0x0000000000027941 */ /* 0x000fea0003800200 */
.L_x_49203:
        /* <DEDUP_REMOVED lines=61> */
.L_x_49201:
[----:B------:R-:W-:Y:S05]  /*11880*/  BSYNC.RECONVERGENT B1 ;  /* 0x0000000000017941 */ /* 0x000fea0003800200 */
.L_x_49200:
[----:B------:R-:W-:Y:S01]  /*11890*/  ISETP.NE.AND P3, PT, R17, 0x1, PT ;  /* 0x000000011100780c */ /* 0x000fe20003f65270 */
[----:B------:R-:W-:Y:S01]  /*118a0*/  BSSY.RECONVERGENT B1, `(.L_x_49205) ;  /* 0x0000059000017945 */ /* 0x000fe20003800200 */
[----:B------:R-:W-:Y:S01]  /*118b0*/  I2FP.F32.U32 R7, R7 ;  /* 0x0000000700077245 */ /* 0x000fe20000201000 */
[----:B------:R-:W-:-:S04]  /*118c0*/  HFMA2 R18, -RZ, RZ, 0, 1.1920928955078125e-07 ;  /* 0x00000002ff127431 */ /* 0x000fc800000001ff */
[----:B------:R-:W-:Y:S01]  /*118d0*/  FFMA.FTZ R16, R7, R190, 1.1641532182693481445e-10 ;  /* 0x2f00000007107423 */ /* 0x000fe200000100be */
[----:B------:R-:W-:-:S05]  /*118e0*/  IMAD.MOV.U32 R7, RZ, RZ, R10 ;  /* 0x000000ffff077224 */ /* 0x000fca00078e000a */
        /* <DEDUP_REMOVED lines=9> */
.L_x_49207:
        /* <DEDUP_REMOVED lines=13> */
.L_x_49209:
[----:B------:R-:W-:Y:S05]  /*11a50*/  BSYNC.RECONVERGENT B2 ;  /* 0x0000000000027941 */ /* 0x000fea0003800200 */
.L_x_49208:
        /* <DEDUP_REMOVED lines=61> */
.L_x_49206:
[----:B------:R-:W-:Y:S05]  /*11e30*/  BSYNC.RECONVERGENT B1 ;  /* 0x0000000000017941 */ /* 0x000fea0003800200 */
.L_x_49205:
        /* <DEDUP_REMOVED lines=17> */
.L_x_49212:
        /* <DEDUP_REMOVED lines=13> */
.L_x_49214:
[----:B------:R-:W-:Y:S05]  /*12020*/  BSYNC.RECONVERGENT B2 ;  /* 0x0000000000027941 */ /* 0x000fea0003800200 */
.L_x_49213:
        /* <DEDUP_REMOVED lines=61> */
.L_x_49211:
[----:B------:R-:W-:Y:S05]  /*12400*/  BSYNC.RECONVERGENT B1 ;  /* 0x0000000000017941 */ /* 0x000fea0003800200 */
.L_x_49210:
[----:B------:R-:W-:Y:S01]  /*12410*/  ISETP.NE.AND P4, PT, R23, 0x1, PT ;  /* 0x000000011700780c */ /* 0x000fe20003f85270 */
[----:B------:R-:W-:Y:S01]  /*12420*/  BSSY.RECONVERGENT B1, `(.L_x_49215) ;  /* 0x0000059000017945 */ /* 0x000fe20003800200 */
[----:B------:R-:W-:Y:S01]  /*12430*/  I2FP.F32.U32 R7, R7 ;  /* 0x0000000700077245 */ /* 0x000fe20000201000 */
[----:B------:R-:W-:-:S04]  /*12440*/  IMAD.MOV.U32 R22, RZ, RZ, 0x2 ;  /* 0x00000002ff167424 */ /* 0x000fc800078e00ff */
[----:B------:R-:W-:Y:S01]  /*12450*/  FFMA.FTZ R18, R7, R190, 1.1641532182693481445e-10 ;  /* 0x2f00000007127423 */ /* 0x000fe200000100be */
        /* <DEDUP_REMOVED lines=10> */
.L_x_49217:
        /* <DEDUP_REMOVED lines=13> */
.L_x_49219:
[----:B------:R-:W-:Y:S05]  /*125d0*/  BSYNC.RECONVERGENT B2 ;  /* 0x0000000000027941 */ /* 0x000fea0003800200 */
.L_x_49218:
        /* <DEDUP_REMOVED lines=61> */
.L_x_49216:
[----:B------:R-:W-:Y:S05]  /*129b0*/  BSYNC.RECONVERGENT B1 ;  /* 0x0000000000017941 */ /* 0x000fea0003800200 */
.L_x_49215:
        /* <DEDUP_REMOVED lines=17> */
.L_x_49222:
        /* <DEDUP_REMOVED lines=16> */
.L_x_49224:
[----:B------:R-:W-:Y:S05]  /*12bd0*/  BSYNC.RECONVERGENT B2 ;  /* 0x0000000000027941 */ /* 0x000fea0003800200 */
.L_x_49223:
        /* <DEDUP_REMOVED lines=61> */
.L_x_49221:
[----:B------:R-:W-:Y:S05]  /*12fb0*/  BSYNC.RECONVERGENT B1 ;  /* 0x0000000000017941 */ /* 0x000fea0003800200 */
.L_x_49220:
[----:B------:R-:W-:Y:S01]  /*12fc0*/  FSETP.GTU.FTZ.AND P6, PT, R14, R237, PT ;  /* 0x000000ed0e00720b */ /* 0x000fe20003fdc000 */
[----:B------:R-:W-:Y:S01]  /*12fd0*/  FMUL.FTZ R22, R100, R191 ;  /* 0x000000bf64167220 */ /* 0x000fe20000410000 */
[----:B------:R-:W-:Y:S02]  /*12fe0*/  LOP3.LUT R13, R13, 0xfffffff7, RZ, 0xc0, !PT ;  /* 0xfffffff70d0d7812 */ /* 0x000fe400078ec0ff */
[----:B------:R-:W-:Y:S02]  /*12ff0*/  I2FP.F32.U32 R14, R23 ;  /* 0x00000017000e7245 */ /* 0x000fe40000201000 */
[----:B------:R-:W-:Y:S02]  /*13000*/  @P0 LOP3.LUT R13, R13, 0x8, RZ, 0xfc, !PT ;  /* 0x000000080d0d0812 */ /* 0x000fe400078efcff */
[----:B------:R-:W-:Y:S01]  /*13010*/  FSEL R9, R9, RZ, P1 ;  /* 0x000000ff09097208 */ /* 0x000fe20000800000 */
[----:B------:R-:W-:Y:S01]  /*13020*/  FFMA.FTZ R14, R14, R190, 1.1641532182693481445e-10 ;  /* 0x2f0000000e0e7423 */ /* 0x000fe200000100be */
[----:B------:R-:W-:-:S02]  /*13030*/  FSEL R22, R22, RZ, !P6 ;  /* 0x000000ff16167208 */ /* 0x000fc40007000000 */
[----:B------:R-:W-:Y:S02]  /*13040*/  LOP3.LUT R3, R3, 0xfffffffe, RZ, 0xc0, !PT ;  /* 0xfffffffe03037812 */ /* 0x000fe400078ec0ff */
[----:B------:R-:W-:Y:S01]  /*13050*/  LOP3.LUT R13, R13, 0xffffffef, RZ, 0xc0, !PT ;  /* 0xffffffef0d0d7812 */ /* 0x000fe200078ec0ff */
[----:B------:R-:W-:Y:S01]  /*13060*/  FADD.FTZ R108, R9, R22 ;  /* 0x00000016096c7221 */ /* 0x000fe20000010000 */
[----:B------:R-:W-:Y:S01]  /*13070*/  FSEL R9, R17, RZ, P3 ;  /* 0x000000ff11097208 */ /* 0x000fe20001800000 */
[----:B------:R-:W-:Y:S01]  /*13080*/  FMUL.FTZ R17, R102, R191 ;  /* 0x000000bf66117220 */ /* 0x000fe20000410000 */
[----:B------:R-:W-:Y:S01]  /*13090*/  FSETP.GTU.FTZ.AND P0, PT, R18, R237, PT ;  /* 0x000000ed1200720b */ /* 0x000fe20003f1c000 */
[-C--:B------:R-:W-:Y:S01]  /*130a0*/  FMUL.FTZ R18, R101, R191.reuse ;  /* 0x000000bf65127220 */ /* 0x080fe20000410000 */
[----:B------:R-:W-:Y:S01]  /*130b0*/  @P6 LOP3.LUT R3, R3, 0x1, RZ, 0xfc, !PT ;  /* 0x0000000103036812 */ /* 0x000fe200078efcff */
[----:B------:R-:W-:Y:S01]  /*130c0*/  FMUL.FTZ R22, R103, R191 ;  /* 0x000000bf67167220 */ /* 0x000fe20000410000 */
[----:B------:R-:W-:Y:S01]  /*130d0*/  @P1 LOP3.LUT R13, R13, 0x10, RZ, 0xfc, !PT ;  /* 0x000000100d0d1812 */ /* 0x000fe200078efcff */
[----:B------:R-:W-:Y:S01]  /*130e0*/  @P5 FADD.FTZ R108, R104, R108 ;  /* 0x0000006c686c5221 */ /* 0x000fe20000010000 */
[----:B------:R-:W-:-:S02]  /*130f0*/  FSETP.GTU.FTZ.AND P1, PT, R16, R237, PT ;  /* 0x000000ed1000720b */ /* 0x000fc40003f3c000 */
[----:B------:R-:W-:Y:S02]  /*13100*/  FSETP.GTU.FTZ.AND P6, PT, R14, R237, PT ;  /* 0x000000ed0e00720b */ /* 0x000fe40003fdc000 */
[----:B------:R-:W-:Y:S02]  /*13110*/  FSEL R15, R15, RZ, P2 ;  /* 0x000000ff0f0f7208 */ /* 0x000fe40001000000 */
[----:B------:R-:W-:Y:S02]  /*13120*/  FSEL R16, R188, RZ, P4 ;  /* 0x000000ffbc107208 */ /* 0x000fe40002000000 */
[----:B------:R-:W-:Y:S02]  /*13130*/  FSEL R17, R17, RZ, !P0 ;  /* 0x000000ff11117208 */ /* 0x000fe40004000000 */
[----:B------:R-:W-:Y:S02]  /*13140*/  FSEL R18, R18, RZ, !P1 ;  /* 0x000000ff12127208 */ /* 0x000fe40004800000 */
[----:B------:R-:W-:Y:S01]  /*13150*/  FSEL R14, R22, RZ, !P6 ;  /* 0x000000ff160e7208 */ /* 0x000fe20007000000 */
[----:B------:R-:W-:Y:S01]  /*13160*/  FADD.FTZ R110, R9, R17 ;  /* 0x00000011096e7221 */ /* 0x000fe20000010000 */
[----:B------:R-:W-:Y:S01]  /*13170*/  SEL R9, RZ, 0x1, P6 ;  /* 0x00000001ff097807 */ /* 0x000fe20003000000 */
[----:B------:R-:W-:Y:S01]  /*13180*/  FADD.FTZ R109, R15, R18 ;  /* 0x000000120f6d7221 */ /* 0x000fe20000010000 */
[----:B------:R-:W-:Y:S01]  /*13190*/  SEL R15, RZ, 0x1, P1 ;  /* 0x00000001ff0f7807 */ /* 0x000fe20000800000 */
[----:B------:R-:W-:Y:S01]  /*131a0*/  FADD.FTZ R111, R14, R16 ;  /* 0x000000100e6f7221 */ /* 0x000fe20000010000 */
[----:B------:R-:W-:Y:S01]  /*131b0*/  @P5 FADD.FTZ R110, R106, R110 ;  /* 0x0000006e6a6e5221 */ /* 0x000fe20000010000 */
[----:B------:R-:W-:Y:S01]  /*131c0*/  @P5 FADD.FTZ R109, R105, R109 ;  /* 0x0000006d696d5221 */ /* 0x000fe20000010000 */
[----:B------:R-:W-:Y:S01]  /*131d0*/  SEL R16, RZ, 0x1, P0 ;  /* 0x00000001ff107807 */ /* 0x000fe20000000000 */
[----:B------:R-:W-:Y:S01]  /*131e0*/  @P5 FADD.FTZ R111, R107, R111 ;  /* 0x0000006f6b6f5221 */ /* 0x000fe20000010000 */
[----:B------:R-:W-:-:S02]  /*131f0*/  LOP3.LUT P5, RZ, R3, 0x1, RZ, 0xc0, !PT ;  /* 0x0000000103ff7812 */ /* 0x000fc400078ac0ff */
[C---:B------:R-:W-:Y:S02]  /*13200*/  LOP3.LUT P1, RZ, R13.reuse, 0x10, RZ, 0xc0, !PT ;  /* 0x000000100dff7812 */ /* 0x040fe4000782c0ff */
[----:B------:R-:W-:Y:S02]  /*13210*/  SEL R14, RZ, 0x1, P5 ;  /* 0x00000001ff0e7807 */ /* 0x000fe40002800000 */
[----:B------:R-:W-:Y:S02]  /*13220*/  LOP3.LUT P0, RZ, R13, 0x8, RZ, 0xc0, !PT ;  /* 0x000000080dff7812 */ /* 0x000fe4000780c0ff */
[----:B------:R-:W-:-:S11]  /*13230*/  PRMT R17, R9, 0x7610, R17 ;  /* 0x0000761009117816 */ /* 0x000fd60000000011 */
.L_x_49184:
        /* <DEDUP_REMOVED lines=8> */
[----:B------:R-:W-:-:S05]  /*132c0*/  SEL R18, RZ, 0x1, !P1 ;  /* 0x00000001ff127807 */ /* 0x000fca0004800000 */
[----:B------:R-:W-:Y:S02]  /*132d0*/  IMAD.IADD R9, R9, 0x1, R18 ;  /* 0x0000000109097824 */ /* 0x000fe400078e0212 */
[----:B0-----:R-:W-:-:S05]  /*132e0*/  IMAD.WIDE.U32 R22, R19, 0x4, R22 ;  /* 0x0000000413167825 */ /* 0x001fca00078e0016 */
        /* <DEDUP_REMOVED lines=13> */
.L_x_49225:
[----:B01----:R-:W-:Y:S02]  /*133c0*/  IMAD.MOV.U32 R9, RZ, RZ, R12 ;  /* 0x000000ffff097224 */ /* 0x003fe400078e000c */
[----:B------:R-:W-:-:S07]  /*133d0*/  VIADD R12, R19, 0x20 ;  /* 0x00000020130c7836 */ /* 0x000fce0000000000 */
.L_x_49162:
[----:B------:R-:W-:Y:S05]  /*133e0*/  BSYNC.RECONVERGENT B0 ;  /* 0x0000000000007941 */ /* 0x000fea0003800200 */
.L_x_49161:
        /* <DEDUP_REMOVED lines=35> */
.L_x_49231:
        /* <DEDUP_REMOVED lines=13> */
.L_x_49233:
[----:B------:R-:W-:Y:S05]  /*136f0*/  BSYNC.RECONVERGENT B2 ;  /* 0x0000000000027941 */ /* 0x000fea0003800200 */
.L_x_49232:
        /* <DEDUP_REMOVED lines=44> */
[----:B0-----:R-:W-:-:S03]  /*139c0*/  IMAD.WIDE.U32 R22, R10, -0x2daee0ad, RZ ;  /* 0xd2511f530a167825 */ /* 0x001fc600078e00ff */
        /* <DEDUP_REMOVED lines=16> */
.L_x_49230:
[----:B------:R-:W-:Y:S05]  /*13ad0*/  BSYNC.RECONVERGENT B1 ;  /* 0x0000000000017941 */ /* 0x000fea0003800200 */
.L_x_49229:
[----:B------:R-:W1:Y:S01]  /*13ae0*/  LDC R239, c[0x0][0x404] ;  /* 0x00010100ffef7b82 */ /* 0x000e620000000800 */
[----:B------:R-:W-:Y:S01]  /*13af0*/  ISETP.NE.AND P2, PT, R14, 0x1, PT ;  /* 0x000000010e00780c */ /* 0x000fe20003f45270 */
[----:B------:R-:W-:Y:S01]  /*13b00*/  IMAD.MOV.U32 R237, RZ, RZ, 0x2f800000 ;  /* 0x2f800000ffed7424 */ /* 0x000fe200078e00ff */
[----:B------:R-:W-:Y:S01]  /*13b10*/  I2FP.F32.U32 R7, R15 ;  /* 0x0000000f00077245 */ /* 0x000fe20000201000 */
[----:B------:R-:W-:Y:S01]  /*13b20*/  BSSY.RECONVERGENT B1, `(.L_x_49234) ;  /* 0x000005b000017945 */ /* 0x000fe20003800200 */
[----:B------:R-:W-:-:S03]  /*13b30*/  HFMA2 R15, -RZ, RZ, 0, 1.1920928955078125e-07 ;  /* 0x00000002ff0f7431 */ /* 0x000fc600000001ff */
[----:B------:R-:W2:Y:S01]  /*13b40*/  LDC R238, c[0x0][0x408] ;  /* 0x00010200ffee7b82 */ /* 0x000ea20000000800 */
[----:B------:R-:W-:-:S05]  /*13b50*/  FFMA.FTZ R7, R7, R237, 1.1641532182693481445e-10 ;  /* 0x2f00000007077423 */ /* 0x000fca00000100ed */
[----:B-1----:R-:W-:Y:S01]  /*13b60*/  FSETP.LE.FTZ.AND P1, PT, R7, R239, PT ;  /* 0x000000ef0700720b */ /* 0x002fe20003f33000 */
[----:B------:R-:W-:Y:S02]  /*13b70*/  IMAD.MOV.U32 R7, RZ, RZ, R10 ;  /* 0x000000ffff077224 */ /* 0x000fe400078e000a */
[----:B--2--5:R-:W-:Y:S01]  /*13b80*/  FMUL.FTZ R9, R112, R238 ;  /* 0x000000ee70097220 */ /* 0x024fe20000410000 */
        /* <DEDUP_REMOVED lines=9> */
.L_x_49236:
        /* <DEDUP_REMOVED lines=13> */
.L_x_49238:
[----:B------:R-:W-:Y:S05]  /*13cf0*/  BSYNC.RECONVERGENT B2 ;  /* 0x0000000000027941 */ /* 0x000fea0003800200 */
.L_x_49237:
        /* <DEDUP_REMOVED lines=61> */
.L_x_49235:
[----:B------:R-:W-:Y:S05]  /*140d0*/  BSYNC.RECONVERGENT B1 ;  /* 0x0000000000017941 */ /* 0x000fea0003800200 */
.L_x_49234:
        /* <DEDUP_REMOVED lines=15> */
.L_x_49241:
        /* <DEDUP_REMOVED lines=13> */
.L_x_49243:
[----:B------:R-:W-:Y:S05]  /*142a0*/  BSYNC.RECONVERGENT B2 ;  /* 0x0000000000027941 */ /* 0x000fea0003800200 */
.L_x_49242:
        /* <DEDUP_REMOVED lines=61> */
.L_x_49240:
[----:B------:R-:W-:Y:S05]  /*14680*/  BSYNC.RECONVERGENT B1 ;  /* 0x0000000000017941 */ /* 0x000fea0003800200 */
.L_x_49239:
        /* <DEDUP_REMOVED lines=17> */
.L_x_49246:
        /* <DEDUP_REMOVED lines=13> */
.L_x_49248:
[----:B------:R-:W-:Y:S05]  /*14870*/  BSYNC.RECONVERGENT B2 ;  /* 0x0000000000027941 */ /* 0x000fea0003800200 */
.L_x_49247:
        /* <DEDUP_REMOVED lines=61> */
.L_x_49245:
[----:B------:R-:W-:Y:S05]  /*14c50*/  BSYNC.RECONVERGENT B1 ;  /* 0x0000000000017941 */ /* 0x000fea0003800200 */
.L_x_49244:
[----:B------:R-:W-:Y:S01]  /*14c60*/  ISETP.NE.AND P3, PT, R17, 0x1, PT ;  /* 0x000000011100780c */ /* 0x000fe20003f65270 */
[----:B------:R-:W-:Y:S01]  /*14c70*/  BSSY.RECONVERGENT B1, `(.L_x_49249) ;  /* 0x0000059000017945 */ /* 0x000fe20003800200 */
[----:B------:R-:W-:Y:S01]  /*14c80*/  I2FP.F32.U32 R7, R7 ;  /* 0x0000000700077245 */ /* 0x000fe20000201000 */
[----:B0-----:R-:W-:-:S04]  /*14c90*/  HFMA2 R22, -RZ, RZ, 0, 1.1920928955078125e-07 ;  /* 0x00000002ff167431 */ /* 0x001fc800000001ff */
        /* <DEDUP_REMOVED lines=11> */
.L_x_49251:
        /* <DEDUP_REMOVED lines=13> */
.L_x_49253:
[----:B------:R-:W-:Y:S05]  /*14e20*/  BSYNC.RECONVERGENT B2 ;  /* 0x0000000000027941 */ /* 0x000fea0003800200 */
.L_x_49252:
        /* <DEDUP_REMOVED lines=61> */
.L_x_49250:
[----:B------:R-:W-:Y:S05]  /*15200*/  BSYNC.RECONVERGENT B1 ;  /* 0x0000000000017941 */ /* 0x000fea0003800200 */
.L_x_49249:
        /* <DEDUP_REMOVED lines=17> */
.L_x_49256:
        /* <DEDUP_REMOVED lines=13> */
.L_x_49258:
[----:B------:R-:W-:Y:S05]  /*153f0*/  BSYNC.RECONVERGENT B2 ;  /* 0x0000000000027941 */ /* 0x000fea0003800200 */
.L_x_49257:
        /* <DEDUP_REMOVED lines=61> */
.L_x_49255:
[----:B------:R-:W-:Y:S05]  /*157d0*/  BSYNC.RECONVERGENT B1 ;  /* 0x0000000000017941 */ /* 0x000fea0003800200 */
.L_x_49254:
        /* <DEDUP_REMOVED lines=15> */
.L_x_49261:
        /* <DEDUP_REMOVED lines=13> */
.L_x_49263:
[----:B------:R-:W-:Y:S05]  /*159a0*/  BSYNC.RECONVERGENT B2 ;  /* 0x0000000000027941 */ /* 0x000fea0003800200 */
.L_x_49262:
        /* <DEDUP_REMOVED lines=61> */
.L_x_49260:
[----:B------:R-:W-:Y:S05]  /*15d80*/  BSYNC.RECONVERGENT B1 ;  /* 0x0000000000017941 */ /* 0x000fea0003800200 */
.L_x_49259:
        /* <DEDUP_REMOVED lines=17> */
.L_x_49266:
        /* <DEDUP_REMOVED lines=16> */
.L_x_49268:
[----:B------:R-:W-:Y:S05]  /*15fa0*/  BSYNC.RECONVERGENT B2 ;  /* 0x0000000000027941 */ /* 0x000fea0003800200 */
.L_x_49267:
        /* <DEDUP_REMOVED lines=61> */
.L_x_49265:
[----:B------:R-:W-:Y:S05]  /*16380*/  BSYNC.RECONVERGENT B1 ;  /* 0x0000000000017941 */ /* 0x000fea0003800200 */
.L_x_49264:
[----:B------:R-:W-:Y:S01]  /*16390*/  LOP3.LUT R13, R13, 0xfffffff7, RZ, 0xc0, !PT ;  /* 0xfffffff70d0d7812 */ /* 0x000fe200078ec0ff */
[----:B------:R-:W-:Y:S01]  /*163a0*/  FMUL.FTZ R112, R100, R238 ;  /* 0x000000ee64707220 */ /* 0x000fe20000410000 */
[----:B------:R-:W-:Y:S02]  /*163b0*/  FSETP.GTU.FTZ.AND P6, PT, R14, R239, PT ;  /* 0x000000ef0e00720b */ /* 0x000fe40003fdc000 */
[----:B------:R-:W-:Y:S02]  /*163c0*/  @P0 LOP3.LUT R13, R13, 0x8, RZ, 0xfc, !PT ;  /* 0x000000080d0d0812 */ /* 0x000fe400078efcff */
[----:B------:R-:W-:Y:S02]  /*163d0*/  I2FP.F32.U32 R14, R113 ;  /* 0x00000071000e7245 */ /* 0x000fe40000201000 */
[----:B------:R-:W-:Y:S02]  /*163e0*/  FSEL R9, R9, RZ, P1 ;  /* 0x000000ff09097208 */ /* 0x000fe40000800000 */
[----:B------:R-:W-:Y:S01]  /*163f0*/  LOP3.LUT R13, R13, 0xffffffef, RZ, 0xc0, !PT ;  /* 0xffffffef0d0d7812 */ /* 0x000fe200078ec0ff */
[----:B------:R-:W-:Y:S01]  /*16400*/  FFMA.FTZ R14, R14, R237, 1.1641532182693481445e-10 ;  /* 0x2f0000000e0e7423 */ /* 0x000fe200000100ed */
[----:B------:R-:W-:-:S02]  /*16410*/  FSEL R112, R112, RZ, !P6 ;  /* 0x000000ff70707208 */ /* 0x000fc40007000000 */
[----:B------:R-:W-:Y:S02]  /*16420*/  LOP3.LUT R3, R3, 0xfffffffe, RZ, 0xc0, !PT ;  /* 0xfffffffe03037812 */ /* 0x000fe400078ec0ff */
[----:B------:R-:W-:Y:S01]  /*16430*/  @P1 LOP3.LUT R13, R13, 0x10, RZ, 0xfc, !PT ;  /* 0x000000100d0d1812 */ /* 0x000fe200078efcff */
[----:B------:R-:W-:Y:S01]  /*16440*/  FADD.FTZ R112, R9, R112 ;  /* 0x0000007009707221 */ /* 0x000fe20000010000 */
[-C--:B------:R-:W-:Y:S02]  /*16450*/  FSETP.GTU.FTZ.AND P1, PT, R16, R239.reuse, PT ;  /* 0x000000ef1000720b */ /* 0x080fe40003f3c000 */
[----:B------:R-:W-:Y:S01]  /*16460*/  FSEL R9, R17, RZ, P3 ;  /* 0x000000ff11097208 */ /* 0x000fe20001800000 */
[-C--:B------:R-:W-:Y:S01]  /*16470*/  FMUL.FTZ R17, R102, R238.reuse ;  /* 0x000000ee66117220 */ /* 0x080fe20000410000 */
[-C--:B------:R-:W-:Y:S01]  /*16480*/  FSETP.GTU.FTZ.AND P0, PT, R22, R239.reuse, PT ;  /* 0x000000ef1600720b */ /* 0x080fe20003f1c000 */
[-C--:B------:R-:W-:Y:S01]  /*16490*/  FMUL.FTZ R22, R101, R238.reuse ;  /* 0x000000ee65167220 */ /* 0x080fe20000410000 */
[----:B------:R-:W-:Y:S01]  /*164a0*/  FSEL R16, R23, RZ, P4 ;  /* 0x000000ff17107208 */ /* 0x000fe20002000000 */
[----:B------:R-:W-:Y:S01]  /*164b0*/  FMUL.FTZ R23, R103, R238 ;  /* 0x000000ee67177220 */ /* 0x000fe20000410000 */
[----:B------:R-:W-:Y:S01]  /*164c0*/  @P6 LOP3.LUT R3, R3, 0x1, RZ, 0xfc, !PT ;  /* 0x0000000103036812 */ /* 0x000fe200078efcff */
[----:B------:R-:W-:Y:S01]  /*164d0*/  @P5 FADD.FTZ R112, R104, R112 ;  /* 0x0000007068705221 */ /* 0x000fe20000010000 */
[----:B------:R-:W-:-:S02]  /*164e0*/  FSETP.GTU.FTZ.AND P6, PT, R14, R239, PT ;  /* 0x000000ef0e00720b */ /* 0x000fc40003fdc000 */
        /* <DEDUP_REMOVED lines=17> */
[----:B------:R-:W-:Y:S01]  /*16600*/  PRMT R17, R9, 0x7610, R17 ;  /* 0x0000761009117816 */ /* 0x000fe20000000011 */
[----:B------:R-:W-:Y:S10]  /*16610*/  BRA `(.L_x_49269) ;  /* 0x0000001800087947 */ /* 0x000ff40003800000 */
.L_x_49228:
        /* <DEDUP_REMOVED lines=16> */
.L_x_49272:
        /* <DEDUP_REMOVED lines=13> */
.L_x_49274:
[----:B------:R-:W-:Y:S05]  /*167f0*/  BSYNC.RECONVERGENT B2 ;  /* 0x0000000000027941 */ /* 0x000fea0003800200 */
.L_x_49273:
        /* <DEDUP_REMOVED lines=61> */
.L_x_49271:
[----:B------:R-:W-:Y:S05]  /*16bd0*/  BSYNC.RECONVERGENT B1 ;  /* 0x0000000000017941 */ /* 0x000fea0003800200 */
.L_x_49270:
[----:B------:R-:W0:Y:S01]  /*16be0*/  LDC R237, c[0x0][0x404] ;  /* 0x00010100ffed7b82 */ /* 0x000e220000000800 */
[----:B------:R-:W-:Y:S01]  /*16bf0*/  ISETP.NE.AND P2, PT, R22, 0x1, PT ;  /* 0x000000011600780c */ /* 0x000fe20003f45270 */
[----:B------:R-:W-:Y:S01]  /*16c00*/  IMAD.MOV.U32 R9, RZ, RZ, 0x2f800000 ;  /* 0x2f800000ff097424 */ /* 0x000fe200078e00ff */
        /* <DEDUP_REMOVED lines=15> */
.L_x_49277:
        /* <DEDUP_REMOVED lines=13> */
.L_x_49279:
[----:B------:R-:W-:Y:S05]  /*16dd0*/  BSYNC.RECONVERGENT B2 ;  /* 0x0000000000027941 */ /* 0x000fea0003800200 */
.L_x_49278:
        /* <DEDUP_REMOVED lines=61> */
.L_x_49276:
[----:B------:R-:W-:Y:S05]  /*171b0*/  BSYNC.RECONVERGENT B1 ;  /* 0x0000000000017941 */ /* 0x000fea0003800200 */
.L_x_49275:
        /* <DEDUP_REMOVED lines=16> */
.L_x_49282:
        /* <DEDUP_REMOVED lines=13> */
.L_x_49284:
[----:B------:R-:W-:Y:S05]  /*17390*/  BSYNC.RECONVERGENT B2 ;  /* 0x0000000000027941 */ /* 0x000fea0003800200 */
.L_x_49283:
        /* <DEDUP_REMOVED lines=61> */
.L_x_49281:
[----:B------:R-:W-:Y:S05]  /*17770*/  BSYNC.RECONVERGENT B1 ;  /* 0x0000000000017941 */ /* 0x000fea0003800200 */
.L_x_49280:
        /* <DEDUP_REMOVED lines=16> */
.L_x_49287:
        /* <DEDUP_REMOVED lines=13> */
.L_x_49289:
[----:B------:R-:W-:Y:S05]  /*17950*/  BSYNC.RECONVERGENT B2 ;  /* 0x0000000000027941 */ /* 0x000fea0003800200 */
.L_x_49288:
        /* <DEDUP_REMOVED lines=61> */
.L_x_49286:
[----:B------:R-:W-:Y:S05]  /*17d30*/  BSYNC.RECONVERGENT B1 ;  /* 0x0000000000017941 */ /* 0x000fea0003800200 */
.L_x_49285:
[----:B------:R-:W-:Y:S01]  /*17d40*/  I2FP.F32.U32 R22, R23 ;  /* 0x0000001700167245 */ /* 0x000fe20000201000 */
[----:B-----5:R-:W-:Y:S01]  /*17d50*/  FMUL.FTZ R23, R113, UR10 ;  /* 0x0000000a71177c20 */ /* 0x020fe20008410000 */
[----:B------:R-:W-:Y:S01]  /*17d60*/  FMUL.FTZ R112, R112, UR10 ;  /* 0x0000000a70707c20 */ /* 0x000fe20008410000 */
[----:B------:R-:W-:Y:S02]  /*17d70*/  FMUL.FTZ R115, R115, UR10 ;  /* 0x0000000a73737c20 */ /* 0x000fe40008410000 */
[----:B------:R-:W-:Y:S01]  /*17d80*/  FFMA.FTZ R9, R22, R9, 1.1641532182693481445e-10 ;  /* 0x2f00000016097423 */ /* 0x000fe20000010009 */
[----:B------:R-:W-:Y:S01]  /*17d90*/  FMUL.FTZ R22, R114, UR10 ;  /* 0x0000000a72167c20 */ /* 0x000fe20008410000 */
        /* <DEDUP_REMOVED lines=10> */
.L_x_49269:
        /* <DEDUP_REMOVED lines=24> */
.L_x_49290:
[----:B01----:R-:W-:Y:S02]  /*17fc0*/  IMAD.MOV.U32 R9, RZ, RZ, R18 ;  /* 0x000000ffff097224 */ /* 0x003fe400078e0012 */
[----:B------:R-:W-:-:S07]  /*17fd0*/  VIADD R12, R12, 0x20 ;  /* 0x000000200c0c7836 */ /* 0x000fce0000000000 */
.L_x_49227:
[----:B------:R-:W-:Y:S05]  /*17fe0*/  BSYNC.RECONVERGENT B0 ;  /* 0x0000000000007941 */ /* 0x000fea0003800200 */
.L_x_49226:
        /* <DEDUP_REMOVED lines=35> */
.L_x_49296:
        /* <DEDUP_REMOVED lines=13> */
.L_x_49298:
[----:B------:R-:W-:Y:S05]  /*182f0*/  BSYNC.RECONVERGENT B2 ;  /* 0x0000000000027941 */ /* 0x000fea0003800200 */
.L_x_49297:
        /* <DEDUP_REMOVED lines=61> */
.L_x_49295:
[----:B------:R-:W-:Y:S05]  /*186d0*/  BSYNC.RECONVERGENT B1 ;  /* 0x0000000000017941 */ /* 0x000fea0003800200 */
.L_x_49294:
        /* <DEDUP_REMOVED lines=20> */
.L_x_49301:
        /* <DEDUP_REMOVED lines=13> */
.L_x_49303:
[----:B------:R-:W-:Y:S05]  /*188f0*/  BSYNC.RECONVERGENT B2 ;  /* 0x0000000000027941 */ /* 0x000fea0003800200 */
.L_x_49302:
        /* <DEDUP_REMOVED lines=61> */
.L_x_49300:
[----:B------:R-:W-:Y:S05]  /*18cd0*/  BSYNC.RECONVERGENT B1 ;  /* 0x0000000000017941 */ /* 0x000fea0003800200 */
.L_x_49299:
        /* <DEDUP_REMOVED lines=15> */
.L_x_49306:
        /* <DEDUP_REMOVED lines=13> */
.L_x_49308:
[----:B------:R-:W-:Y:S05]  /*18ea0*/  BSYNC.RECONVERGENT B2 ;  /* 0x0000000000027941 */ /* 0x000fea0003800200 */
.L_x_49307:
        /* <DEDUP_REMOVED lines=61> */
.L_x_49305:
[----:B------:R-:W-:Y:S05]  /*19280*/  BSYNC.RECONVERGENT B1 ;  /* 0x0000000000017941 */ /* 0x000fea0003800200 */
.L_x_49304:
        /* <DEDUP_REMOVED lines=17> */
.L_x_49311:
        /* <DEDUP_REMOVED lines=13> */
.L_x_49313:
[----:B------:R-:W-:Y:S05]  /*19470*/  BSYNC.RECONVERGENT B2 ;  /* 0x0000000000027941 */ /* 0x000fea0003800200 */
.L_x_49312:
        /* <DEDUP_REMOVED lines=61> */
.L_x_49310:
[----:B------:R-:W-:Y:S05]  /*19850*/  BSYNC.RECONVERGENT B1 ;  /* 0x0000000000017941 */ /* 0x000fea0003800200 */
.L_x_49309:
        /* <DEDUP_REMOVED lines=15> */
.L_x_49316:
        /* <DEDUP_REMOVED lines=13> */
.L_x_49318:
[----:B------:R-:W-:Y:S05]  /*19a20*/  BSYNC.RECONVERGENT B2 ;  /* 0x0000000000027941 */ /* 0x000fea0003800200 */
.L_x_49317:
        /* <DEDUP_REMOVED lines=61> */
.L_x_49315:
[----:B------:R-:W-:Y:S05]  /*19e00*/  BSYNC.RECONVERGENT B1 ;  /* 0x0000000000017941 */ /* 0x000fea0003800200 */
.L_x_49314:
        /* <DEDUP_REMOVED lines=17> */
.L_x_49321:
        /* <DEDUP_REMOVED lines=13> */
.L_x_49323:
[----:B------:R-:W-:Y:S05]  /*19ff0*/  BSYNC.RECONVERGENT B2 ;  /* 0x0000000000027941 */ /* 0x000fea0003800200 */
.L_x_49322:
        /* <DEDUP_REMOVED lines=61> */
.L_x_49320:
[----:B------:R-:W-:Y:S05]  /*1a3d0*/  BSYNC.RECONVERGENT B1 ;  /* 0x0000000000017941 */ /* 0x000fea0003800200 */
.L_x_49319:
        /* <DEDUP_REMOVED lines=15> */
.L_x_49326:
        /* <DEDUP_REMOVED lines=13> */
.L_x_49328:
[----:B------:R-:W-:Y:S05]  /*1a5a0*/  BSYNC.RECONVERGENT B2 ;  /* 0x0000000000027941 */ /* 0x000fea0003800200 */
.L_x_49327:
        /* <DEDUP_REMOVED lines=61> */
.L_x_49325:
[----:B------:R-:W-:Y:S05]  /*1a980*/  BSYNC.RECONVERGENT B1 ;  /* 0x0000000000017941 */ /* 0x000fea0003800200 */
.L_x_49324:
        /* <DEDUP_REMOVED lines=17> */
.L_x_49331:
        /* <DEDUP_REMOVED lines=16> */
.L_x_49333:
[----:B------:R-:W-:Y:S05]  /*1aba0*/  BSYNC.RECONVERGENT B2 ;  /* 0x0000000000027941 */ /* 0x000fea0003800200 */
.L_x_49332:
        /* <DEDUP_REMOVED lines=61> */
.L_x_49330:
[----:B------:R-:W-:Y:S05]  /*1af80*/  BSYNC.RECONVERGENT B1 ;  /* 0x0000000000017941 */ /* 0x000fea0003800200 */
.L_x_49329:
        /* <DEDUP_REMOVED lines=41> */
.L_x_49293:
        /* <DEDUP_REMOVED lines=16> */
.L_x_49337:
        /* <DEDUP_REMOVED lines=13> */
.L_x_49339:
[----:B------:R-:W-:Y:S05]  /*1b3f0*/  BSYNC.RECONVERGENT B2 ;  /* 0x0000000000027941 */ /* 0x000fea0003800200 */
.L_x_49338:
        /* <DEDUP_REMOVED lines=61> */
.L_x_49336:
[----:B------:R-:W-:Y:S05]  /*1b7d0*/  BSYNC.RECONVERGENT B1 ;  /* 0x0000000000017941 */ /* 0x000fea0003800200 */
.L_x_49335:
        /* <DEDUP_REMOVED lines=18> */
.L_x_49342:
        /* <DEDUP_REMOVED lines=13> */
.L_x_49344:
[----:B------:R-:W-:Y:S05]  /*1b9d0*/  BSYNC.RECONVERGENT B2 ;  /* 0x0000000000027941 */ /* 0x000fea0003800200 */
.L_x_49343:
        /* <DEDUP_REMOVED lines=61> */
.L_x_49341:
[----:B------:R-:W-:Y:S05]  /*1bdb0*/  BSYNC.RECONVERGENT B1 ;  /* 0x0000000000017941 */ /* 0x000fea0003800200 */
.L_x_49340:
        /* <DEDUP_REMOVED lines=16> */
.L_x_49347:
        /* <DEDUP_REMOVED lines=13> */
.L_x_49349:
[----:B------:R-:W-:Y:S05]  /*1bf90*/  BSYNC.RECONVERGENT B2 ;  /* 0x0000000000027941 */ /* 0x000fea0003800200 */
.L_x_49348:
        /* <DEDUP_REMOVED lines=61> */
.L_x_49346:
[----:B------:R-:W-:Y:S05]  /*1c370*/  BSYNC.RECONVERGENT B1 ;  /* 0x0000000000017941 */ /* 0x000fea0003800200 */
.L_x_49345:
        /* <DEDUP_REMOVED lines=16> */
.L_x_49352:
        /* <DEDUP_REMOVED lines=13> */
.L_x_49354:
[----:B------:R-:W-:Y:S05]  /*1c550*/  BSYNC.RECONVERGENT B2 ;  /* 0x0000000000027941 */ /* 0x000fea0003800200 */
.L_x_49353:
        /* <DEDUP_REMOVED lines=61> */
.L_x_49351:
[----:B------:R-:W-:Y:S05]  /*1c930*/  BSYNC.RECONVERGENT B1 ;  /* 0x0000000000017941 */ /* 0x000fea0003800200 */
.L_x_49350:
        /* <DEDUP_REMOVED lines=16> */
.L_x_49334:
        /* <DEDUP_REMOVED lines=24> */
.L_x_49355:
[----:B01----:R-:W-:Y:S02]  /*1cbc0*/  IMAD.MOV.U32 R9, RZ, RZ, R18 ;  /* 0x000000ffff097224 */ /* 0x003fe400078e0012 */
[----:B------:R-:W-:-:S07]  /*1cbd0*/  VIADD R12, R12, 0x20 ;  /* 0x000000200c0c7836 */ /* 0x000fce0000000000 */
.L_x_49292:
[----:B------:R-:W-:Y:S05]  /*1cbe0*/  BSYNC.RECONVERGENT B0 ;  /* 0x0000000000007941 */ /* 0x000fea0003800200 */
.L_x_49291:
        /* <DEDUP_REMOVED lines=35> */
.L_x_49361:
        /* <DEDUP_REMOVED lines=13> */
.L_x_49363:
[----:B------:R-:W-:Y:S05]  /*1cef0*/  BSYNC.RECONVERGENT B2 ;  /* 0x0000000000027941 */ /* 0x000fea0003800200 */
.L_x_49362:
        /* <DEDUP_REMOVED lines=61> */
.L_x_49360:
[----:B------:R-:W-:Y:S05]  /*1d2d0*/  BSYNC.RECONVERGENT B1 ;  /* 0x0000000000017941 */ /* 0x000fea0003800200 */
.L_x_49359:
        /* <DEDUP_REMOVED lines=20> */
.L_x_49366:
        /* <DEDUP_REMOVED lines=13> */
.L_x_49368:
[----:B------:R-:W-:Y:S05]  /*1d4f0*/  BSYNC.RECONVERGENT B2 ;  /* 0x0000000000027941 */ /* 0x000fea0003800200 */
.L_x_49367:
        /* <DEDUP_REMOVED lines=61> */
.L_x_49365:
[----:B------:R-:W-:Y:S05]  /*1d8d0*/  BSYNC.RECONVERGENT B1 ;  /* 0x0000000000017941 */ /* 0x000fea0003800200 */
.L_x_49364:
        /* <DEDUP_REMOVED lines=15> */
.L_x_49371:
        /* <DEDUP_REMOVED lines=13> */
.L_x_49373:
[----:B------:R-:W-:Y:S05]  /*1daa0*/  BSYNC.RECONVERGENT B2 ;  /* 0x0000000000027941 */ /* 0x000fea0003800200 */
.L_x_49372:
        /* <DEDUP_REMOVED lines=61> */
.L_x_49370:
[----:B------:R-:W-:Y:S05]  /*1de80*/  BSYNC.RECONVERGENT B1 ;  /* 0x0000000000017941 */ /* 0x000fea0003800200 */
.L_x_49369:
        /* <DEDUP_REMOVED lines=17> */
.L_x_49376:
        /* <DEDUP_REMOVED lines=13> */
.L_x_49378:
[----:B------:R-:W-:Y:S05]  /*1e070*/  BSYNC.RECONVERGENT B2 ;  /* 0x0000000000027941 */ /* 0x000fea0003800200 */
.L_x_49377:
        /* <DEDUP_REMOVED lines=61> */
.L_x_49375:
[----:B------:R-:W-:Y:S05]  /*1e450*/  BSYNC.RECONVERGENT B1 ;  /* 0x0000000000017941 */ /* 0x000fea0003800200 */
.L_x_49374:
        /* <DEDUP_REMOVED lines=15> */
.L_x_49381:
        /* <DEDUP_REMOVED lines=13> */
.L_x_49383:
[----:B------:R-:W-:Y:S05]  /*1e620*/  BSYNC.RECONVERGENT B2 ;  /* 0x0000000000027941 */ /* 0x000fea0003800200 */
.L_x_49382:
        /* <DEDUP_REMOVED lines=61> */
.L_x_49380:
[----:B------:R-:W-:Y:S05]  /*1ea00*/  BSYNC.RECONVERGENT B1 ;  /* 0x0000000000017941 */ /* 0x000fea0003800200 */
.L_x_49379:
        /* <DEDUP_REMOVED lines=17> */
.L_x_49386:
        /* <DEDUP_REMOVED lines=13> */
.L_x_49388:
[----:B------:R-:W-:Y:S05]  /*1ebf0*/  BSYNC.RECONVERGENT B2 ;  /* 0x0000000000027941 */ /* 0x000fea0003800200 */
.L_x_49387:
        /* <DEDUP_REMOVED lines=61> */
.L_x_49385:
[----:B------:R-:W-:Y:S05]  /*1efd0*/  BSYNC.RECONVERGENT B1 ;  /* 0x0000000000017941 */ /* 0x000fea0003800200 */
.L_x_49384:
        /* <DEDUP_REMOVED lines=15> */
.L_x_49391:
        /* <DEDUP_REMOVED lines=13> */
.L_x_49393:
[----:B------:R-:W-:Y:S05]  /*1f1a0*/  BSYNC.RECONVERGENT B2 ;  /* 0x0000000000027941 */ /* 0x000fea0003800200 */
.L_x_49392:
        /* <DEDUP_REMOVED lines=61> */
.L_x_49390:
[----:B------:R-:W-:Y:S05]  /*1f580*/  BSYNC.RECONVERGENT B1 ;  /* 0x0000000000017941 */ /* 0x000fea0003800200 */
.L_x_49389:
        /* <DEDUP_REMOVED lines=17> */
.L_x_49396:
        /* <DEDUP_REMOVED lines=16> */
.L_x_49398:
[----:B------:R-:W-:Y:S05]  /*1f7a0*/  BSYNC.RECONVERGENT B2 ;  /* 0x0000000000027941 */ /* 0x000fea0003800200 */
.L_x_49397:
        /* <DEDUP_REMOVED lines=61> */
.L_x_49395:
[----:B------:R-:W-:Y:S05]  /*1fb80*/  BSYNC.RECONVERGENT B1 ;  /* 0x0000000000017941 */ /* 0x000fea0003800200 */
.L_x_49394:
        /* <DEDUP_REMOVED lines=41> */
.L_x_49358:
        /* <DEDUP_REMOVED lines=16> */
.L_x_49402:
        /* <DEDUP_REMOVED lines=13> */
.L_x_49404:
[----:B------:R-:W-:Y:S05]  /*1fff0*/  BSYNC.RECONVERGENT B2 ;  /* 0x0000000000027941 */ /* 0x000fea0003800200 */
.L_x_49403:
        /* <DEDUP_REMOVED lines=61> */
.L_x_49401:
[----:B------:R-:W-:Y:S05]  /*203d0*/  BSYNC.RECONVERGENT B1 ;  /* 0x0000000000017941 */ /* 0x000fea0003800200 */
.L_x_49400:
        /* <DEDUP_REMOVED lines=18> */
.L_x_49407:
        /* <DEDUP_REMOVED lines=13> */
.L_x_49409:
[----:B------:R-:W-:Y:S05]  /*205d0*/  BSYNC.RECONVERGENT B2 ;  /* 0x0000000000027941 */ /* 0x000fea0003800200 */
.L_x_49408:
        /* <DEDUP_REMOVED lines=61> */
.L_x_49406:
[----:B------:R-:W-:Y:S05]  /*209b0*/  BSYNC.RECONVERGENT B1 ;  /* 0x0000000000017941 */ /* 0x000fea0003800200 */
.L_x_49405:
        /* <DEDUP_REMOVED lines=16> */
.L_x_49412:
        /* <DEDUP_REMOVED lines=13> */
.L_x_49414:
[----:B------:R-:W-:Y:S05]  /*20b90*/  BSYNC.RECONVERGENT B2 ;  /* 0x0000000000027941 */ /* 0x000fea0003800200 */
.L_x_49413:
        /* <DEDUP_REMOVED lines=61> */
.L_x_49411:
[----:B------:R-:W-:Y:S05]  /*20f70*/  BSYNC.RECONVERGENT B1 ;  /* 0x0000000000017941 */ /* 0x000fea0003800200 */
.L_x_49410:
        /* <DEDUP_REMOVED lines=16> */
.L_x_49417:
        /* <DEDUP_REMOVED lines=13> */
.L_x_49419:
[----:B------:R-:W-:Y:S05]  /*21150*/  BSYNC.RECONVERGENT B2 ;  /* 0x0000000000027941 */ /* 0x000fea0003800200 */
.L_x_49418:
        /* <DEDUP_REMOVED lines=61> */
.L_x_49416:
[----:B------:R-:W-:Y:S05]  /*21530*/  BSYNC.RECONVERGENT B1 ;  /* 0x0000000000017941 */ /* 0x000fea0003800200 */
.L_x_49415:
        /* <DEDUP_REMOVED lines=16> */
.L_x_49399:
        /* <DEDUP_REMOVED lines=24> */
.L_x_49420:
[----:B01----:R-:W-:Y:S02]  /*217c0*/  IMAD.MOV.U32 R9, RZ, RZ, R18 ;  /* 0x000000ffff097224 */ /* 0x003fe400078e0012 */
[----:B------:R-:W-:-:S07]  /*217d0*/  VIADD R12, R12, 0x20 ;  /* 0x000000200c0c7836 */ /* 0x000fce0000000000 */
.L_x_49357:
[----:B------:R-:W-:Y:S05]  /*217e0*/  BSYNC.RECONVERGENT B0 ;  /* 0x0000000000007941 */ /* 0x000fea0003800200 */
.L_x_49356:
        /* <DEDUP_REMOVED lines=35> */
.L_x_49426:
        /* <DEDUP_REMOVED lines=13> */
.L_x_49428:
[----:B------:R-:W-:Y:S05]  /*21af0*/  BSYNC.RECONVERGENT B2 ;  /* 0x0000000000027941 */ /* 0x000fea0003800200 */
.L_x_49427:
        /* <DEDUP_REMOVED lines=61> */
.L_x_49425:
[----:B------:R-:W-:Y:S05]  /*21ed0*/  BSYNC.RECONVERGENT B1 ;  /* 0x0000000000017941 */ /* 0x000fea0003800200 */
.L_x_49424:
        /* <DEDUP_REMOVED lines=20> */
.L_x_49431:
        /* <DEDUP_REMOVED lines=13> */
.L_x_49433:
[----:B------:R-:W-:Y:S05]  /*220f0*/  BSYNC.RECONVERGENT B2 ;  /* 0x0000000000027941 */ /* 0x000fea0003800200 */
.L_x_49432:
        /* <DEDUP_REMOVED lines=61> */
.L_x_49430:
[----:B------:R-:W-:Y:S05]  /*224d0*/  BSYNC.RECONVERGENT B1 ;  /* 0x0000000000017941 */ /* 0x000fea0003800200 */
.L_x_49429:
        /* <DEDUP_REMOVED lines=15> */
.L_x_49436:
        /* <DEDUP_REMOVED lines=13> */
.L_x_49438:
[----:B------:R-:W-:Y:S05]  /*226a0*/  BSYNC.RECONVERGENT B2 ;  /* 0x0000000000027941 */ /* 0x000fea0003800200 */
.L_x_49437:
        /* <DEDUP_REMOVED lines=61> */
.L_x_49435:
[----:B------:R-:W-:Y:S05]  /*22a80*/  BSYNC.RECONVERGENT B1 ;  /* 0x0000000000017941 */ /* 0x000fea0003800200 */
.L_x_49434:
        /* <DEDUP_REMOVED lines=17> */
.L_x_49441:
        /* <DEDUP_REMOVED lines=13> */
.L_x_49443:
[----:B------:R-:W-:Y:S05]  /*22c70*/  BSYNC.RECONVERGENT B2 ;  /* 0x0000000000027941 */ /* 0x000fea0003800200 */
.L_x_49442:
        /* <DEDUP_REMOVED lines=61> */
.L_x_49440:
[----:B------:R-:W-:Y:S05]  /*23050*/  BSYNC.RECONVERGENT B1 ;  /* 0x0000000000017941 */ /* 0x000fea0003800200 */
.L_x_49439:
        /* <DEDUP_REMOVED lines=15> */
.L_x_49446:
        /* <DEDUP_REMOVED lines=13> */
.L_x_49448:
[----:B------:R-:W-:Y:S05]  /*23220*/  BSYNC.RECONVERGENT B2 ;  /* 0x0000000000027941 */ /* 0x000fea0003800200 */
.L_x_49447:
        /* <DEDUP_REMOVED lines=61> */
.L_x_49445:
[----:B------:R-:W-:Y:S05]  /*23600*/  BSYNC.RECONVERGENT B1 ;  /* 0x0000000000017941 */ /* 0x000fea0003800200 */
.L_x_49444:
        /* <DEDUP_REMOVED lines=17> */
.L_x_49451:
        /* <DEDUP_REMOVED lines=13> */
.L_x_49453:
[----:B------:R-:W-:Y:S05]  /*237f0*/  BSYNC.RECONVERGENT B2 ;  /* 0x0000000000027941 */ /* 0x000fea0003800200 */
.L_x_49452:
        /* <DEDUP_REMOVED lines=61> */
.L_x_49450:
[----:B------:R-:W-:Y:S05]  /*23bd0*/  BSYNC.RECONVERGENT B1 ;  /* 0x0000000000017941 */ /* 0x000fea0003800200 */
.L_x_49449:
        /* <DEDUP_REMOVED lines=15> */
.L_x_49456:
        /* <DEDUP_REMOVED lines=13> */
.L_x_49458:
[----:B------:R-:W-:Y:S05]  /*23da0*/  BSYNC.RECONVERGENT B2 ;  /* 0x0000000000027941 */ /* 0x000fea0003800200 */
.L_x_49457:
        /* <DEDUP_REMOVED lines=61> */
.L_x_49455:
[----:B------:R-:W-:Y:S05]  /*24180*/  BSYNC.RECONVERGENT B1 ;  /* 0x0000000000017941 */ /* 0x000fea0003800200 */
.L_x_49454:
        /* <DEDUP_REMOVED lines=17> */
.L_x_49461:
        /* <DEDUP_REMOVED lines=16> */
.L_x_49463:
[----:B------:R-:W-:Y:S05]  /*243a0*/  BSYNC.RECONVERGENT B2 ;  /* 0x0000000000027941 */ /* 0x000fea0003800200 */
.L_x_49462:
        /* <DEDUP_REMOVED lines=61> */
.L_x_49460:
[----:B------:R-:W-:Y:S05]  /*24780*/  BSYNC.RECONVERGENT B1 ;  /* 0x0000000000017941 */ /* 0x000fea0003800200 */
.L_x_49459:
        /* <DEDUP_REMOVED lines=41> */
.L_x_49423:
        /* <DEDUP_REMOVED lines=16> */
.L_x_49467:
        /* <DEDUP_REMOVED lines=13> */
.L_x_49469:
[----:B------:R-:W-:Y:S05]  /*24bf0*/  BSYNC.RECONVERGENT B2 ;  /* 0x0000000000027941 */ /* 0x000fea0003800200 */
.L_x_49468:
        /* <DEDUP_REMOVED lines=61> */
.L_x_49466:
[----:B------:R-:W-:Y:S05]  /*24fd0*/  BSYNC.RECONVERGENT B1 ;  /* 0x0000000000017941 */ /* 0x000fea0003800200 */
.L_x_49465:
[----:B------:R-:W0:Y:S01]  /*24fe0*/  LDC R237, c[0x0][0x404] ;  /* 0x00010100ffed7b82 */ /* 0x000e220000000800 */
[----:B------:R-:W-:Y:S01]  /*24ff0*/  ISETP.NE.AND P2, PT, R22, 0x1, PT ;  /* 0x000000011600780c */ /* 0x000fe20003f45270 */
[----:B------:R-:W-:Y:S01]  /*25000*/  IMAD.MOV.U32 R9, RZ, RZ, 0x2f800000 ;  /* 0x2f800000ff097424 */ /* 0x000fe200078e00ff */
[----:B------:R-:W-:Y:S01]  /*25010*/  I2FP.F32.U32 R7, R23 ;  /* 0x0000001700077245 */ /* 0x000fe20000201000 */
[----:B------:R-:W-:Y:S01]  /*25020*/  BSSY.RECONVERGENT B1, `(.L_x_49470) ;  /* 0x0000059000017945 */ /* 0x000fe20003800200 */
[----:B------:R-:W-:-:S03]  /*25030*/  IMAD.MOV.U32 R23, RZ, RZ, 0x2 ;  /* 0x00000002ff177424 */ /* 0x000fc600078e00ff */
[----:B------:R-:W-:Y:S01]  /*25040*/  FFMA.FTZ R188, R7, R9, 1.1641532182693481445e-10 ;  /* 0x2f00000007bc7423 */ /* 0x000fe20000010009 */
[----:B------:R-:W-:-:S04]  /*25050*/  MOV R7, R10 ;  /* 0x0000000a00077202 */ /* 0x000fc80000000f00 */
[----:B0-----:R-:W-:Y:S01]  /*25060*/  FSETP.LE.FTZ.AND P1, PT, R188, R237, PT ;  /* 0x000000edbc00720b */ /* 0x001fe20003f33000 */
        /* <DEDUP_REMOVED lines=9> */
.L_x_49472:
        /* <DEDUP_REMOVED lines=13> */
.L_x_49474:
[----:B------:R-:W-:Y:S05]  /*251d0*/  BSYNC.RECONVERGENT B2 ;  /* 0x0000000000027941 */ /* 0x000fea0003800200 */
.L_x_49473:
        /* <DEDUP_REMOVED lines=61> */
.L_x_49471:
[----:B------:R-:W-:Y:S05]  /*255b0*/  BSYNC.RECONVERGENT B1 ;  /* 0x0000000000017941 */ /* 0x000fea0003800200 */
.L_x_49470:
        /* <DEDUP_REMOVED lines=16> */
.L_x_49477:
        /* <DEDUP_REMOVED lines=13> */
.L_x_49479:
[----:B------:R-:W-:Y:S05]  /*25790*/  BSYNC.RECONVERGENT B2 ;  /* 0x0000000000027941 */ /* 0x000fea0003800200 */
.L_x_49478:
        /* <DEDUP_REMOVED lines=61> */
.L_x_49476:
[----:B------:R-:W-:Y:S05]  /*25b70*/  BSYNC.RECONVERGENT B1 ;  /* 0x0000000000017941 */ /* 0x000fea0003800200 */
.L_x_49475:
        /* <DEDUP_REMOVED lines=16> */
.L_x_49482:
        /* <DEDUP_REMOVED lines=13> */
.L_x_49484:
[----:B------:R-:W-:Y:S05]  /*25d50*/  BSYNC.RECONVERGENT B2 ;  /* 0x0000000000027941 */ /* 0x000fea0003800200 */
.L_x_49483:
        /* <DEDUP_REMOVED lines=61> */
.L_x_49481:
[----:B------:R-:W-:Y:S05]  /*26130*/  BSYNC.RECONVERGENT B1 ;  /* 0x0000000000017941 */ /* 0x000fea0003800200 */
.L_x_49480:
        /* <DEDUP_REMOVED lines=16> */
.L_x_49464:
        /* <DEDUP_REMOVED lines=24> */
.L_x_49485:
[----:B01----:R-:W-:Y:S02]  /*263c0*/  IMAD.MOV.U32 R9, RZ, RZ, R18 ;  /* 0x000000ffff097224 */ /* 0x003fe400078e0012 */
[----:B------:R-:W-:-:S07]  /*263d0*/  VIADD R12, R12, 0x20 ;  /* 0x000000200c0c7836 */ /* 0x000fce0000000000 */
.L_x_49422:
[----:B------:R-:W-:Y:S05]  /*263e0*/  BSYNC.RECONVERGENT B0 ;  /* 0x0000000000007941 */ /* 0x000fea0003800200 */
.L_x_49421:
        /* <DEDUP_REMOVED lines=35> */
.L_x_49491:
        /* <DEDUP_REMOVED lines=13> */
.L_x_49493:
[----:B------:R-:W-:Y:S05]  /*266f0*/  BSYNC.RECONVERGENT B2 ;  /* 0x0000000000027941 */ /* 0x000fea0003800200 */
.L_x_49492:
        /* <DEDUP_REMOVED lines=61> */
.L_x_49490:
[----:B------:R-:W-:Y:S05]  /*26ad0*/  BSYNC.RECONVERGENT B1 ;  /* 0x0000000000017941 */ /* 0x000fea0003800200 */
.L_x_49489:
        /* <DEDUP_REMOVED lines=20> */
.L_x_49496:
        /* <DEDUP_REMOVED lines=13> */
.L_x_49498:
[----:B------:R-:W-:Y:S05]  /*26cf0*/  BSYNC.RECONVERGENT B2 ;  /* 0x0000000000027941 */ /* 0x000fea0003800200 */
.L_x_49497:
        /* <DEDUP_REMOVED lines=61> */
.L_x_49495:
[----:B------:R-:W-:Y:S05]  /*270d0*/  BSYNC.RECONVERGENT B1 ;  /* 0x0000000000017941 */ /* 0x000fea0003800200 */
.L_x_49494:
        /* <DEDUP_REMOVED lines=15> */
.L_x_49501:
        /* <DEDUP_REMOVED lines=13> */
.L_x_49503:
[----:B------:R-:W-:Y:S05]  /*272a0*/  BSYNC.RECONVERGENT B2 ;  /* 0x0000000000027941 */ /* 0x000fea0003800200 */
.L_x_49502:
        /* <DEDUP_REMOVED lines=61> */
.L_x_49500:
[----:B------:R-:W-:Y:S05]  /*27680*/  BSYNC.RECONVERGENT B1 ;  /* 0x0000000000017941 */ /* 0x000fea0003800200 */
.L_x_49499:
        /* <DEDUP_REMOVED lines=17> */
.L_x_49506:
        /* <DEDUP_REMOVED lines=13> */
.L_x_49508:
[----:B------:R-:W-:Y:S05]  /*27870*/  BSYNC.RECONVERGENT B2 ;  /* 0x0000000000027941 */ /* 0x000fea0003800200 */
.L_x_49507:
        /* <DEDUP_REMOVED lines=61> */
.L_x_49505:
[----:B------:R-:W-:Y:S05]  /*27c50*/  BSYNC.RECONVERGENT B1 ;  /* 0x0000000000017941 */ /* 0x000fea0003800200 */
.L_x_49504:
        /* <DEDUP_REMOVED lines=15> */
.L_x_49511:
        /* <DEDUP_REMOVED lines=13> */
.L_x_49513:
[----:B------:R-:W-:Y:S05]  /*27e20*/  BSYNC.RECONVERGENT B2 ;  /* 0x0000000000027941 */ /* 0x000fea0003800200 */
.L_x_49512:
        /* <DEDUP_REMOVED lines=61> */
.L_x_49510:
[----:B------:R-:W-:Y:S05]  /*28200*/  BSYNC.RECONVERGENT B1 ;  /* 0x0000000000017941 */ /* 0x000fea0003800200 */
.L_x_49509:
        /* <DEDUP_REMOVED lines=17> */
.L_x_49516:
        /* <DEDUP_REMOVED lines=13> */
.L_x_49518:
[----:B------:R-:W-:Y:S05]  /*283f0*/  BSYNC.RECONVERGENT B2 ;  /* 0x0000000000027941 */ /* 0x000fea0003800200 */
.L_x_49517:
        /* <DEDUP_REMOVED lines=61> */
.L_x_49515:
[----:B------:R-:W-:Y:S05]  /*287d0*/  BSYNC.RECONVERGENT B1 ;  /* 0x0000000000017941 */ /* 0x000fea0003800200 */
.L_x_49514:
        /* <DEDUP_REMOVED lines=15> */
.L_x_49521:
        /* <DEDUP_REMOVED lines=13> */
.L_x_49523:
[----:B------:R-:W-:Y:S05]  /*289a0*/  BSYNC.RECONVERGENT B2 ;  /* 0x0000000000027941 */ /* 0x000fea0003800200 */
.L_x_49522:
        /* <DEDUP_REMOVED lines=61> */
.L_x_49520:
[----:B------:R-:W-:Y:S05]  /*28d80*/  BSYNC.RECONVERGENT B1 ;  /* 0x0000000000017941 */ /* 0x000fea0003800200 */
.L_x_49519:
        /* <DEDUP_REMOVED lines=17> */
.L_x_49526:
        /* <DEDUP_REMOVED lines=16> */
.L_x_49528:
[----:B------:R-:W-:Y:S05]  /*28fa0*/  BSYNC.RECONVERGENT B2 ;  /* 0x0000000000027941 */ /* 0x000fea0003800200 */
.L_x_49527:
        /* <DEDUP_REMOVED lines=61> */
.L_x_49525:
[----:B------:R-:W-:Y:S05]  /*29380*/  BSYNC.RECONVERGENT B1 ;  /* 0x0000000000017941 */ /* 0x000fea0003800200 */
.L_x_49524:
        /* <DEDUP_REMOVED lines=41> */
.L_x_49488:
        /* <DEDUP_REMOVED lines=16> */
.L_x_49532:
        /* <DEDUP_REMOVED lines=13> */
.L_x_49534:
[----:B------:R-:W-:Y:S05]  /*297f0*/  BSYNC.RECONVERGENT B2 ;  /* 0x0000000000027941 */ /* 0x000fea0003800200 */
.L_x_49533:
        /* <DEDUP_REMOVED lines=61> */
.L_x_49531:
[----:B------:R-:W-:Y:S05]  /*29bd0*/  BSYNC.RECONVERGENT B1 ;  /* 0x0000000000017941 */ /* 0x000fea0003800200 */
.L_x_49530:
        /* <DEDUP_REMOVED lines=18> */
.L_x_49537:
        /* <DEDUP_REMOVED lines=13> */
.L_x_49539:
[----:B------:R-:W-:Y:S05]  /*29dd0*/  BSYNC.RECONVERGENT B2 ;  /* 0x0000000000027941 */ /* 0x000fea0003800200 */
.L_x_49538:
        /* <DEDUP_REMOVED lines=61> */
.L_x_49536:
[----:B------:R-:W-:Y:S05]  /*2a1b0*/  BSYNC.RECONVERGENT B1 ;  /* 0x0000000000017941 */ /* 0x000fea0003800200 */
.L_x_49535:
        /* <DEDUP_REMOVED lines=16> */
.L_x_49542:
        /* <DEDUP_REMOVED lines=13> */
.L_x_49544:
[----:B------:R-:W-:Y:S05]  /*2a390*/  BSYNC.RECONVERGENT B2 ;  /* 0x0000000000027941 */ /* 0x000fea0003800200 */
.L_x_49543:
        /* <DEDUP_REMOVED lines=61> */
.L_x_49541:
[----:B------:R-:W-:Y:S05]  /*2a770*/  BSYNC.RECONVERGENT B1 ;  /* 0x0000000000017941 */ /* 0x000fea0003800200 */
.L_x_49540:
        /* <DEDUP_REMOVED lines=16> */
.L_x_49547:
        /* <DEDUP_REMOVED lines=13> */
.L_x_49549:
[----:B------:R-:W-:Y:S05]  /*2a950*/  BSYNC.RECONVERGENT B2 ;  /* 0x0000000000027941 */ /* 0x000fea0003800200 */
.L_x_49548:
        /* <DEDUP_REMOVED lines=61> */
.L_x_49546:
[----:B------:R-:W-:Y:S05]  /*2ad30*/  BSYNC.RECONVERGENT B1 ;  /* 0x0000000000017941 */ /* 0x000fea0003800200 */
.L_x_49545:
        /* <DEDUP_REMOVED lines=16> */
.L_x_49529:
        /* <DEDUP_REMOVED lines=24> */
.L_x_49550:
[----:B01----:R-:W-:Y:S02]  /*2afc0*/  IMAD.MOV.U32 R9, RZ, RZ, R18 ;  /* 0x000000ffff097224 */ /* 0x003fe400078e0012 */
[----:B------:R-:W-:-:S07]  /*2afd0*/  VIADD R12, R12, 0x20 ;  /* 0x000000200c0c7836 */ /* 0x000fce0000000000 */
.L_x_49487:
[----:B------:R-:W-:Y:S05]  /*2afe0*/  BSYNC.RECONVERGENT B0 ;  /* 0x0000000000007941 */ /* 0x000fea0003800200 */
.L_x_49486:
        /* <DEDUP_REMOVED lines=35> */
.L_x_49556:
        /* <DEDUP_REMOVED lines=13> */
.L_x_49558:
[----:B------:R-:W-:Y:S05]  /*2b2f0*/  BSYNC.RECONVERGENT B2 ;  /* 0x0000000000027941 */ /* 0x000fea0003800200 */
.L_x_49557:
        /* <DEDUP_REMOVED lines=61> */
.L_x_49555:
[----:B------:R-:W-:Y:S05]  /*2b6d0*/  BSYNC.RECONVERGENT B1 ;  /* 0x0000000000017941 */ /* 0x000fea0003800200 */
.L_x_49554:
        /* <DEDUP_REMOVED lines=20> */
.L_x_49561:
        /* <DEDUP_REMOVED lines=13> */
.L_x_49563:
[----:B------:R-:W-:Y:S05]  /*2b8f0*/  BSYNC.RECONVERGENT B2 ;  /* 0x0000000000027941 */ /* 0x000fea0003800200 */
.L_x_49562:
        /* <DEDUP_REMOVED lines=61> */
.L_x_49560:
[----:B------:R-:W-:Y:S05]  /*2bcd0*/  BSYNC.RECONVERGENT B1 ;  /* 0x0000000000017941 */ /* 0x000fea0003800200 */
.L_x_49559:
        /* <DEDUP_REMOVED lines=15> */
.L_x_49566:
        /* <DEDUP_REMOVED lines=13> */
.L_x_49568:
[----:B------:R-:W-:Y:S05]  /*2bea0*/  BSYNC.RECONVERGENT B2 ;  /* 0x0000000000027941 */ /* 0x000fea0003800200 */
.L_x_49567:
        /* <DEDUP_REMOVED lines=61> */
.L_x_49565:
[----:B------:R-:W-:Y:S05]  /*2c280*/  BSYNC.RECONVERGENT B1 ;  /* 0x0000000000017941 */ /* 0x000fea0003800200 */
.L_x_49564:
        /* <DEDUP_REMOVED lines=17> */
.L_x_49571:
        /* <DEDUP_REMOVED lines=13> */
.L_x_49573:
[----:B------:R-:W-:Y:S05]  /*2c470*/  BSYNC.RECONVERGENT B2 ;  /* 0x0000000000027941 */ /* 0x000fea0003800200 */
.L_x_49572:
        /* <DEDUP_REMOVED lines=61> */
.L_x_49570:
[----:B------:R-:W-:Y:S05]  /*2c850*/  BSYNC.RECONVERGENT B1 ;  /* 0x0000000000017941 */ /* 0x000fea0003800200 */
.L_x_49569:
        /* <DEDUP_REMOVED lines=15> */
.L_x_49576:
        /* <DEDUP_REMOVED lines=13> */
.L_x_49578:
[----:B------:R-:W-:Y:S05]  /*2ca20*/  BSYNC.RECONVERGENT B2 ;  /* 0x0000000000027941 */ /* 0x000fea0003800200 */
.L_x_49577:
        /* <DEDUP_REMOVED lines=61> */
.L_x_49575:
[----:B------:R-:W-:Y:S05]  /*2ce00*/  BSYNC.RECONVERGENT B1 ;  /* 0x0000000000017941 */ /* 0x000fea0003800200 */
.L_x_49574:
        /* <DEDUP_REMOVED lines=17> */
.L_x_49581:
        /* <DEDUP_REMOVED lines=13> */
.L_x_49583:
[----:B------:R-:W-:Y:S05]  /*2cff0*/  BSYNC.RECONVERGENT B2 ;  /* 0x0000000000027941 */ /* 0x000fea0003800200 */
.L_x_49582:
        /* <DEDUP_REMOVED lines=61> */
.L_x_49580:
[----:B------:R-:W-:Y:S05]  /*2d3d0*/  BSYNC.RECONVERGENT B1 ;  /* 0x0000000000017941 */ /* 0x000fea0003800200 */
.L_x_49579:
        /* <DEDUP_REMOVED lines=15> */
.L_x_49586:
        /* <DEDUP_REMOVED lines=13> */
.L_x_49588:
[----:B------:R-:W-:Y:S05]  /*2d5a0*/  BSYNC.RECONVERGENT B2 ;  /* 0x0000000000027941 */ /* 0x000fea0003800200 */
.L_x_49587:
        /* <DEDUP_REMOVED lines=61> */
.L_x_49585:
[----:B------:R-:W-:Y:S05]  /*2d980*/  BSYNC.RECONVERGENT B1 ;  /* 0x0000000000017941 */ /* 0x000fea0003800200 */
.L_x_49584:
        /* <DEDUP_REMOVED lines=17> */
.L_x_49591:
        /* <DEDUP_REMOVED lines=16> */
.L_x_49593:
[----:B------:R-:W-:Y:S05]  /*2dba0*/  BSYNC.RECONVERGENT B2 ;  /* 0x0000000000027941 */ /* 0x000fea0003800200 */
.L_x_49592:
        /* <DEDUP_REMOVED lines=61> */
.L_x_49590:
[----:B------:R-:W-:Y:S05]  /*2df80*/  BSYNC.RECONVERGENT B1 ;  /* 0x0000000000017941 */ /* 0x000fea0003800200 */
.L_x_49589:
        /* <DEDUP_REMOVED lines=41> */
.L_x_49553:
        /* <DEDUP_REMOVED lines=16> */
.L_x_49597:
        /* <DEDUP_REMOVED lines=13> */
.L_x_49599:
[----:B------:R-:W-:Y:S05]  /*2e3f0*/  BSYNC.RECONVERGENT B2 ;  /* 0x0000000000027941 */ /* 0x000fea0003800200 */
.L_x_49598:
        /* <DEDUP_REMOVED lines=61> */
.L_x_49596:
[----:B------:R-:W-:Y:S05]  /*2e7d0*/  BSYNC.RECONVERGENT B1 ;  /* 0x0000000000017941 */ /* 0x000fea0003800200 */
.L_x_49595:
[----:B------:R-:W0:Y:S01]  /*2e7e0*/  LDC R237, c[0x0][0x404] ;  /* 0x00010100ffed7b82 */ /* 0x000e220000000800 */
[----:B------:R-:W-:Y:S01]  /*2e7f0*/  ISETP.NE.AND P2, PT, R22, 0x1, PT ;  /* 0x000000011600780c */ /* 0x000fe20003f45270 */
[----:B------:R-:W-:Y:S01]  /*2e800*/  IMAD.MOV.U32 R9, RZ, RZ, 0x2f800000 ;  /* 0x2f800000ff097424 */ /* 0x000fe200078e00ff */
[----:B------:R-:W-:Y:S01]  /*2e810*/  I2FP.F32.U32 R7, R23 ;  /* 0x0000001700077245 */ /* 0x000fe20000201000 */
[----:B------:R-:W-:Y:S01]  /*2e820*/  BSSY.RECONVERGENT B1, `(.L_x_49600) ;  /* 0x0000059000017945 */ /* 0x000fe20003800200 */
[----:B------:R-:W-:-:S03]  /*2e830*/  MOV R23, 0x2 ;  /* 0x0000000200177802 */ /* 0x000fc60000000f00 */
[----:B------:R-:W-:Y:S01]  /*2e840*/  FFMA.FTZ R188, R7, R9, 1.1641532182693481445e-10 ;  /* 0x2f00000007bc7423 */ /* 0x000fe20000010009 */
[----:B------:R-:W-:-:S04]  /*2e850*/  IMAD.MOV.U32 R7, RZ, RZ, R10 ;  /* 0x000000ffff077224 */ /* 0x000fc800078e000a */
[----:B0-----:R-:W-:Y:S01]  /*2e860*/  FSETP.LE.FTZ.AND P1, PT, R188, R237, PT ;  /* 0x000000edbc00720b */ /* 0x001fe20003f33000 */
        /* <DEDUP_REMOVED lines=9> */
.L_x_49602:
        /* <DEDUP_REMOVED lines=13> */
.L_x_49604:
[----:B------:R-:W-:Y:S05]  /*2e9d0*/  BSYNC.RECONVERGENT B2 ;  /* 0x0000000000027941 */ /* 0x000fea0003800200 */
.L_x_49603:
        /* <DEDUP_REMOVED lines=61> */
.L_x_49601:
[----:B------:R-:W-:Y:S05]  /*2edb0*/  BSYNC.RECONVERGENT B1 ;  /* 0x0000000000017941 */ /* 0x000fea0003800200 */
.L_x_49600:
        /* <DEDUP_REMOVED lines=16> */
.L_x_49607:
        /* <DEDUP_REMOVED lines=13> */
.L_x_49609:
[----:B------:R-:W-:Y:S05]  /*2ef90*/  BSYNC.RECONVERGENT B2 ;  /* 0x0000000000027941 */ /* 0x000fea0003800200 */
.L_x_49608:
        /* <DEDUP_REMOVED lines=61> */
.L_x_49606:
[----:B------:R-:W-:Y:S05]  /*2f370*/  BSYNC.RECONVERGENT B1 ;  /* 0x0000000000017941 */ /* 0x000fea0003800200 */
.L_x_49605:
        /* <DEDUP_REMOVED lines=16> */
.L_x_49612:
        /* <DEDUP_REMOVED lines=13> */
.L_x_49614:
[----:B------:R-:W-:Y:S05]  /*2f550*/  BSYNC.RECONVERGENT B2 ;  /* 0x0000000000027941 */ /* 0x000fea0003800200 */
.L_x_49613:
        /* <DEDUP_REMOVED lines=61> */
.L_x_49611:
[----:B------:R-:W-:Y:S05]  /*2f930*/  BSYNC.RECONVERGENT B1 ;  /* 0x0000000000017941 */ /* 0x000fea0003800200 */
.L_x_49610:
        /* <DEDUP_REMOVED lines=16> */
.L_x_49594:
        /* <DEDUP_REMOVED lines=24> */
.L_x_49615:
[----:B01----:R-:W-:Y:S01]  /*2fbc0*/  MOV R9, R18 ;  /* 0x0000001200097202 */ /* 0x003fe20000000f00 */
[----:B------:R-:W-:-:S07]  /*2fbd0*/  VIADD R12, R12, 0x20 ;  /* 0x000000200c0c7836 */ /* 0x000fce0000000000 */
.L_x_49552:
[----:B------:R-:W-:Y:S05]  /*2fbe0*/  BSYNC.RECONVERGENT B0 ;  /* 0x0000000000007941 */ /* 0x000fea0003800200 */
.L_x_49551:
        /* <DEDUP_REMOVED lines=35> */
.L_x_49621:
        /* <DEDUP_REMOVED lines=13> */
.L_x_49623:
[----:B------:R-:W-:Y:S05]  /*2fef0*/  BSYNC.RECONVERGENT B2 ;  /* 0x0000000000027941 */ /* 0x000fea0003800200 */
.L_x_49622:
        /* <DEDUP_REMOVED lines=61> */
.L_x_49620:
[----:B------:R-:W-:Y:S05]  /*302d0*/  BSYNC.RECONVERGENT B1 ;  /* 0x0000000000017941 */ /* 0x000fea0003800200 */
.L_x_49619:
[----:B------:R-:W1:Y:S01]  /*302e0*/  LDC R239, c[0x0][0x404] ;  /* 0x00010100ffef7b82 */ /* 0x000e620000000800 */
[----:B------:R-:W-:Y:S01]  /*302f0*/  ISETP.NE.AND P2, PT, R14, 0x1, PT ;  /* 0x000000010e00780c */ /* 0x000fe20003f45270 */
[----:B------:R-:W-:Y:S01]  /*30300*/  HFMA2 R237, -RZ, RZ, 0.1171875, 0 ;  /* 0x2f800000ffed7431 */ /* 0x000fe200000001ff */
[----:B------:R-:W-:Y:S01]  /*30310*/  I2FP.F32.U32 R7, R15 ;  /* 0x0000000f00077245 */ /* 0x000fe20000201000 */
[----:B------:R-:W-:Y:S01]  /*30320*/  BSSY.RECONVERGENT B1, `(.L_x_49624) ;  /* 0x000005b000017945 */ /* 0x000fe20003800200 */
[----:B------:R-:W-:-:S03]  /*30330*/  IMAD.MOV.U32 R15, RZ, RZ, 0x2 ;  /* 0x00000002ff0f7424 */ /* 0x000fc600078e00ff */
[----:B------:R-:W2:Y:S01]  /*30340*/  LDC R238, c[0x0][0x408] ;  /* 0x00010200ffee7b82 */ /* 0x000ea20000000800 */
[----:B------:R-:W-:-:S05]  /*30350*/  FFMA.FTZ R7, R7, R237, 1.1641532182693481445e-10 ;  /* 0x2f00000007077423 */ /* 0x000fca00000100ed */
[----:B-1----:R-:W-:Y:S02]  /*30360*/  FSETP.LE.FTZ.AND P1, PT, R7, R239, PT ;  /* 0x000000ef0700720b */ /* 0x002fe40003f33000 */
[----:B------:R-:W-:Y:S01]  /*30370*/  MOV R7, R10 ;  /* 0x0000000a00077202 */ /* 0x000fe20000000f00 */
[----:B--2--5:R-:W-:Y:S01]  /*30380*/  FMUL.FTZ R9, R136, R238 ;  /* 0x000000ee88097220 */ /* 0x024fe20000410000 */
        /* <DEDUP_REMOVED lines=9> */
.L_x_49626:
        /* <DEDUP_REMOVED lines=13> */
.L_x_49628:
[----:B------:R-:W-:Y:S05]  /*304f0*/  BSYNC.RECONVERGENT B2 ;  /* 0x0000000000027941 */ /* 0x000fea0003800200 */
.L_x_49627:
        /* <DEDUP_REMOVED lines=61> */
.L_x_49625:
[----:B------:R-:W-:Y:S05]  /*308d0*/  BSYNC.RECONVERGENT B1 ;  /* 0x0000000000017941 */ /* 0x000fea0003800200 */
.L_x_49624:
        /* <DEDUP_REMOVED lines=15> */
.L_x_49631:
        /* <DEDUP_REMOVED lines=13> */
.L_x_49633:
[----:B------:R-:W-:Y:S05]  /*30aa0*/  BSYNC.RECONVERGENT B2 ;  /* 0x0000000000027941 */ /* 0x000fea0003800200 */
.L_x_49632:
        /* <DEDUP_REMOVED lines=61> */
.L_x_49630:
[----:B------:R-:W-:Y:S05]  /*30e80*/  BSYNC.RECONVERGENT B1 ;  /* 0x0000000000017941 */ /* 0x000fea0003800200 */
.L_x_49629:
        /* <DEDUP_REMOVED lines=17> */
.L_x_49636:
        /* <DEDUP_REMOVED lines=13> */
.L_x_49638:
[----:B------:R-:W-:Y:S05]  /*31070*/  BSYNC.RECONVERGENT B2 ;  /* 0x0000000000027941 */ /* 0x000fea0003800200 */
.L_x_49637:
        /* <DEDUP_REMOVED lines=61> */
.L_x_49635:
[----:B------:R-:W-:Y:S05]  /*31450*/  BSYNC.RECONVERGENT B1 ;  /* 0x0000000000017941 */ /* 0x000fea0003800200 */
.L_x_49634:
        /* <DEDUP_REMOVED lines=15> */
.L_x_49641:
        /* <DEDUP_REMOVED lines=13> */
.L_x_49643:
[----:B------:R-:W-:Y:S05]  /*31620*/  BSYNC.RECONVERGENT B2 ;  /* 0x0000000000027941 */ /* 0x000fea0003800200 */
.L_x_49642:
        /* <DEDUP_REMOVED lines=61> */
.L_x_49640:
[----:B------:R-:W-:Y:S05]  /*31a00*/  BSYNC.RECONVERGENT B1 ;  /* 0x0000000000017941 */ /* 0x000fea0003800200 */
.L_x_49639:
        /* <DEDUP_REMOVED lines=17> */
.L_x_49646:
        /* <DEDUP_REMOVED lines=13> */
.L_x_49648:
[----:B------:R-:W-:Y:S05]  /*31bf0*/  BSYNC.RECONVERGENT B2 ;  /* 0x0000000000027941 */ /* 0x000fea0003800200 */
.L_x_49647:
        /* <DEDUP_REMOVED lines=61> */
.L_x_49645:
[----:B------:R-:W-:Y:S05]  /*31fd0*/  BSYNC.RECONVERGENT B1 ;  /* 0x0000000000017941 */ /* 0x000fea0003800200 */
.L_x_49644:
        /* <DEDUP_REMOVED lines=15> */
.L_x_49651:
        /* <DEDUP_REMOVED lines=13> */
.L_x_49653:
[----:B------:R-:W-:Y:S05]  /*321a0*/  BSYNC.RECONVERGENT B2 ;  /* 0x0000000000027941 */ /* 0x000fea0003800200 */
.L_x_49652:
        /* <DEDUP_REMOVED lines=61> */
.L_x_49650:
[----:B------:R-:W-:Y:S05]  /*32580*/  BSYNC.RECONVERGENT B1 ;  /* 0x0000000000017941 */ /* 0x000fea0003800200 */
.L_x_49649:
        /* <DEDUP_REMOVED lines=17> */
.L_x_49656:
        /* <DEDUP_REMOVED lines=16> */
.L_x_49658:
[----:B------:R-:W-:Y:S05]  /*327a0*/  BSYNC.RECONVERGENT B2 ;  /* 0x0000000000027941 */ /* 0x000fea0003800200 */
.L_x_49657:
        /* <DEDUP_REMOVED lines=61> */
.L_x_49655:
[----:B------:R-:W-:Y:S05]  /*32b80*/  BSYNC.RECONVERGENT B1 ;  /* 0x0000000000017941 */ /* 0x000fea0003800200 */
.L_x_49654:
        /* <DEDUP_REMOVED lines=41> */
.L_x_49618:
        /* <DEDUP_REMOVED lines=16> */
.L_x_49662:
        /* <DEDUP_REMOVED lines=13> */
.L_x_49664:
[----:B------:R-:W-:Y:S05]  /*32ff0*/  BSYNC.RECONVERGENT B2 ;  /* 0x0000000000027941 */ /* 0x000fea0003800200 */
.L_x_49663:
        /* <DEDUP_REMOVED lines=61> */
.L_x_49661:
[----:B------:R-:W-:Y:S05]  /*333d0*/  BSYNC.RECONVERGENT B1 ;  /* 0x0000000000017941 */ /* 0x000fea0003800200 */
.L_x_49660:
[----:B------:R-:W0:Y:S01]  /*333e0*/  LDC R237, c[0x0][0x404] ;  /* 0x00010100ffed7b82 */ /* 0x000e220000000800 */
[----:B------:R-:W-:Y:S01]  /*333f0*/  ISETP.NE.AND P2, PT, R22, 0x1, PT ;  /* 0x000000011600780c */ /* 0x000fe20003f45270 */
[----:B------:R-:W-:Y:S01]  /*33400*/  HFMA2 R9, -RZ, RZ, 0.1171875, 0 ;  /* 0x2f800000ff097431 */ /* 0x000fe200000001ff */
        /* <DEDUP_REMOVED lines=15> */
.L_x_49667:
        /* <DEDUP_REMOVED lines=13> */
.L_x_49669:
[----:B------:R-:W-:Y:S05]  /*335d0*/  BSYNC.RECONVERGENT B2 ;  /* 0x0000000000027941 */ /* 0x000fea0003800200 */
.L_x_49668:
        /* <DEDUP_REMOVED lines=61> */
.L_x_49666:
[----:B------:R-:W-:Y:S05]  /*339b0*/  BSYNC.RECONVERGENT B1 ;  /* 0x0000000000017941 */ /* 0x000fea0003800200 */
.L_x_49665:
        /* <DEDUP_REMOVED lines=16> */
.L_x_49672:
        /* <DEDUP_REMOVED lines=13> */
.L_x_49674:
[----:B------:R-:W-:Y:S05]  /*33b90*/  BSYNC.RECONVERGENT B2 ;  /* 0x0000000000027941 */ /* 0x000fea0003800200 */
.L_x_49673:
        /* <DEDUP_REMOVED lines=61> */
.L_x_49671:
[----:B------:R-:W-:Y:S05]  /*33f70*/  BSYNC.RECONVERGENT B1 ;  /* 0x0000000000017941 */ /* 0x000fea0003800200 */
.L_x_49670:
        /* <DEDUP_REMOVED lines=16> */
.L_x_49677:
        /* <DEDUP_REMOVED lines=13> */
.L_x_49679:
[----:B------:R-:W-:Y:S05]  /*34150*/  BSYNC.RECONVERGENT B2 ;  /* 0x0000000000027941 */ /* 0x000fea0003800200 */
.L_x_49678:
        /* <DEDUP_REMOVED lines=61> */
.L_x_49676:
[----:B------:R-:W-:Y:S05]  /*34530*/  BSYNC.RECONVERGENT B1 ;  /* 0x0000000000017941 */ /* 0x000fea0003800200 */
.L_x_49675:
        /* <DEDUP_REMOVED lines=16> */
.L_x_49659:
        /* <DEDUP_REMOVED lines=24> */
.L_x_49680:
[----:B01----:R-:W-:Y:S01]  /*347c0*/  IMAD.MOV.U32 R9, RZ, RZ, R18 ;  /* 0x000000ffff097224 */ /* 0x003fe200078e0012 */
[----:B------:R-:W-:-:S07]  /*347d0*/  IADD3 R12, PT, PT, R12, 0x20, RZ ;  /* 0x000000200c0c7810 */ /* 0x000fce0007ffe0ff */
.L_x_49617:
[----:B------:R-:W-:Y:S05]  /*347e0*/  BSYNC.RECONVERGENT B0 ;  /* 0x0000000000007941 */ /* 0x000fea0003800200 */
.L_x_49616:
        /* <DEDUP_REMOVED lines=35> */
.L_x_49686:
        /* <DEDUP_REMOVED lines=13> */
.L_x_49688:
[----:B------:R-:W-:Y:S05]  /*34af0*/  BSYNC.RECONVERGENT B2 ;  /* 0x0000000000027941 */ /* 0x000fea0003800200 */
.L_x_49687:
        /* <DEDUP_REMOVED lines=44> */
[----:B0-----:R-:W-:Y:S01]  /*34dc0*/  IMAD.WIDE.U32 R22, R10, -0x2daee0ad, RZ ;  /* 0xd2511f530a167825 */ /* 0x001fe200078e00ff */
        /* <DEDUP_REMOVED lines=16> */
.L_x_49685:
[----:B------:R-:W-:Y:S05]  /*34ed0*/  BSYNC.RECONVERGENT B1 ;  /* 0x0000000000017941 */ /* 0x000fea0003800200 */
.L_x_49684:
[----:B------:R-:W1:Y:S01]  /*34ee0*/  LDC R239, c[0x0][0x404] ;  /* 0x00010100ffef7b82 */ /* 0x000e620000000800 */
[----:B------:R-:W-:Y:S01]  /*34ef0*/  ISETP.NE.AND P2, PT, R14, 0x1, PT ;  /* 0x000000010e00780c */ /* 0x000fe20003f45270 */
[----:B------:R-:W-:Y:S01]  /*34f00*/  IMAD.MOV.U32 R237, RZ, RZ, 0x2f800000 ;  /* 0x2f800000ffed7424 */ /* 0x000fe200078e00ff */
[----:B------:R-:W-:Y:S01]  /*34f10*/  I2FP.F32.U32 R7, R15 ;  /* 0x0000000f00077245 */ /* 0x000fe20000201000 */
[----:B------:R-:W-:Y:S01]  /*34f20*/  BSSY.RECONVERGENT B1, `(.L_x_49689) ;  /* 0x000005b000017945 */ /* 0x000fe20003800200 */
[----:B------:R-:W-:-:S03]  /*34f30*/  MOV R15, 0x2 ;  /* 0x00000002000f7802 */ /* 0x000fc60000000f00 */
        /* <DEDUP_REMOVED lines=14> */
.L_x_49691:
        /* <DEDUP_REMOVED lines=13> */
.L_x_49693:
[----:B------:R-:W-:Y:S05]  /*350f0*/  BSYNC.RECONVERGENT B2 ;  /* 0x0000000000027941 */ /* 0x000fea0003800200 */
.L_x_49692:
        /* <DEDUP_REMOVED lines=61> */
.L_x_49690:
[----:B------:R-:W-:Y:S05]  /*354d0*/  BSYNC.RECONVERGENT B1 ;  /* 0x0000000000017941 */ /* 0x000fea0003800200 */
.L_x_49689:
        /* <DEDUP_REMOVED lines=15> */
.L_x_49696:
        /* <DEDUP_REMOVED lines=13> */
.L_x_49698:
[----:B------:R-:W-:Y:S05]  /*356a0*/  BSYNC.RECONVERGENT B2 ;  /* 0x0000000000027941 */ /* 0x000fea0003800200 */
.L_x_49697:
        /* <DEDUP_REMOVED lines=61> */
.L_x_49695:
[----:B------:R-:W-:Y:S05]  /*35a80*/  BSYNC.RECONVERGENT B1 ;  /* 0x0000000000017941 */ /* 0x000fea0003800200 */
.L_x_49694:
        /* <DEDUP_REMOVED lines=17> */
.L_x_49701:
        /* <DEDUP_REMOVED lines=13> */
.L_x_49703:
[----:B------:R-:W-:Y:S05]  /*35c70*/  BSYNC.RECONVERGENT B2 ;  /* 0x0000000000027941 */ /* 0x000fea0003800200 */
.L_x_49702:
        /* <DEDUP_REMOVED lines=61> */
.L_x_49700:
[----:B------:R-:W-:Y:S05]  /*36050*/  BSYNC.RECONVERGENT B1 ;  /* 0x0000000000017941 */ /* 0x000fea0003800200 */
.L_x_49699:
[----:B------:R-:W-:Y:S01]  /*36060*/  ISETP.NE.AND P3, PT, R17, 0x1, PT ;  /* 0x000000011100780c */ /* 0x000fe20003f65270 */
[----:B------:R-:W-:Y:S01]  /*36070*/  BSSY.RECONVERGENT B1, `(.L_x_49704) ;  /* 0x0000059000017945 */ /* 0x000fe20003800200 */
[----:B------:R-:W-:Y:S01]  /*36080*/  I2FP.F32.U32 R7, R7 ;  /* 0x0000000700077245 */ /* 0x000fe20000201000 */
[----:B0-----:R-:W-:-:S04]  /*36090*/  IMAD.MOV.U32 R22, RZ, RZ, 0x2 ;  /* 0x00000002ff167424 */ /* 0x001fc800078e00ff */
        /* <DEDUP_REMOVED lines=11> */
.L_x_49706:
        /* <DEDUP_REMOVED lines=13> */
.L_x_49708:
[----:B------:R-:W-:Y:S05]  /*36220*/  BSYNC.RECONVERGENT B2 ;  /* 0x0000000000027941 */ /* 0x000fea0003800200 */
.L_x_49707:
        /* <DEDUP_REMOVED lines=61> */
.L_x_49705:
[----:B------:R-:W-:Y:S05]  /*36600*/  BSYNC.RECONVERGENT B1 ;  /* 0x0000000000017941 */ /* 0x000fea0003800200 */
.L_x_49704:
        /* <DEDUP_REMOVED lines=17> */
.L_x_49711:
        /* <DEDUP_REMOVED lines=13> */
.L_x_49713:
[----:B------:R-:W-:Y:S05]  /*367f0*/  BSYNC.RECONVERGENT B2 ;  /* 0x0000000000027941 */ /* 0x000fea0003800200 */
.L_x_49712:
        /* <DEDUP_REMOVED lines=61> */
.L_x_49710:
[----:B------:R-:W-:Y:S05]  /*36bd0*/  BSYNC.RECONVERGENT B1 ;  /* 0x0000000000017941 */ /* 0x000fea0003800200 */
.L_x_49709:
        /* <DEDUP_REMOVED lines=15> */
.L_x_49716:
        /* <DEDUP_REMOVED lines=13> */
.L_x_49718:
[----:B------:R-:W-:Y:S05]  /*36da0*/  BSYNC.RECONVERGENT B2 ;  /* 0x0000000000027941 */ /* 0x000fea0003800200 */
.L_x_49717:
        /* <DEDUP_REMOVED lines=61> */
.L_x_49715:
[----:B------:R-:W-:Y:S05]  /*37180*/  BSYNC.RECONVERGENT B1 ;  /* 0x0000000000017941 */ /* 0x000fea0003800200 */
.L_x_49714:
        /* <DEDUP_REMOVED lines=17> */
.L_x_49721:
        /* <DEDUP_REMOVED lines=16> */
.L_x_49723:
[----:B------:R-:W-:Y:S05]  /*373a0*/  BSYNC.RECONVERGENT B2 ;  /* 0x0000000000027941 */ /* 0x000fea0003800200 */
.L_x_49722:
        /* <DEDUP_REMOVED lines=61> */
.L_x_49720:
[----:B------:R-:W-:Y:S05]  /*37780*/  BSYNC.RECONVERGENT B1 ;  /* 0x0000000000017941 */ /* 0x000fea0003800200 */
.L_x_49719:
        /* <DEDUP_REMOVED lines=41> */
.L_x_49683:
        /* <DEDUP_REMOVED lines=16> */
.L_x_49727:
        /* <DEDUP_REMOVED lines=13> */
.L_x_49729:
[----:B------:R-:W-:Y:S05]  /*37bf0*/  BSYNC.RECONVERGENT B2 ;  /* 0x0000000000027941 */ /* 0x000fea0003800200 */
.L_x_49728:
        /* <DEDUP_REMOVED lines=61> */
.L_x_49726:
[----:B------:R-:W-:Y:S05]  /*37fd0*/  BSYNC.RECONVERGENT B1 ;  /* 0x0000000000017941 */ /* 0x000fea0003800200 */
.L_x_49725:
        /* <DEDUP_REMOVED lines=18> */
.L_x_49732:
        /* <DEDUP_REMOVED lines=13> */
.L_x_49734:
[----:B------:R-:W-:Y:S05]  /*381d0*/  BSYNC.RECONVERGENT B2 ;  /* 0x0000000000027941 */ /* 0x000fea0003800200 */
.L_x_49733:
        /* <DEDUP_REMOVED lines=61> */
.L_x_49731:
[----:B------:R-:W-:Y:S05]  /*385b0*/  BSYNC.RECONVERGENT B1 ;  /* 0x0000000000017941 */ /* 0x000fea0003800200 */
.L_x_49730:
        /* <DEDUP_REMOVED lines=16> */
.L_x_49737:
        /* <DEDUP_REMOVED lines=13> */
.L_x_49739:
[----:B------:R-:W-:Y:S05]  /*38790*/  BSYNC.RECONVERGENT B2 ;  /* 0x0000000000027941 */ /* 0x000fea0003800200 */
.L_x_49738:
        /* <DEDUP_REMOVED lines=61> */
.L_x_49736:
[----:B------:R-:W-:Y:S05]  /*38b70*/  BSYNC.RECONVERGENT B1 ;  /* 0x0000000000017941 */ /* 0x000fea0003800200 */
.L_x_49735:
        /* <DEDUP_REMOVED lines=16> */
.L_x_49742:
        /* <DEDUP_REMOVED lines=13> */
.L_x_49744:
[----:B------:R-:W-:Y:S05]  /*38d50*/  BSYNC.RECONVERGENT B2 ;  /* 0x0000000000027941 */ /* 0x000fea0003800200 */
.L_x_49743:
        /* <DEDUP_REMOVED lines=61> */
.L_x_49741:
[----:B------:R-:W-:Y:S05]  /*39130*/  BSYNC.RECONVERGENT B1 ;  /* 0x0000000000017941 */ /* 0x000fea0003800200 */
.L_x_49740:
        /* <DEDUP_REMOVED lines=16> */
.L_x_49724:
        /* <DEDUP_REMOVED lines=24> */
.L_x_49745:
[----:B01----:R-:W-:Y:S01]  /*393c0*/  MOV R9, R18 ;  /* 0x0000001200097202 */ /* 0x003fe20000000f00 */
[----:B------:R-:W-:-:S07]  /*393d0*/  VIADD R12, R12, 0x20 ;  /* 0x000000200c0c7836 */ /* 0x000fce0000000000 */
.L_x_49682:
[----:B------:R-:W-:Y:S05]  /*393e0*/  BSYNC.RECONVERGENT B0 ;  /* 0x0000000000007941 */ /* 0x000fea0003800200 */
.L_x_49681:
        /* <DEDUP_REMOVED lines=35> */
.L_x_49751:
        /* <DEDUP_REMOVED lines=13> */
.L_x_49753:
[----:B------:R-:W-:Y:S05]  /*396f0*/  BSYNC.RECONVERGENT B2 ;  /* 0x0000000000027941 */ /* 0x000fea0003800200 */
.L_x_49752:
        /* <DEDUP_REMOVED lines=61> */
.L_x_49750:
[----:B------:R-:W-:Y:S05]  /*39ad0*/  BSYNC.RECONVERGENT B1 ;  /* 0x0000000000017941 */ /* 0x000fea0003800200 */
.L_x_49749:
        /* <DEDUP_REMOVED lines=20> */
.L_x_49756:
        /* <DEDUP_REMOVED lines=13> */
.L_x_49758:
[----:B------:R-:W-:Y:S05]  /*39cf0*/  BSYNC.RECONVERGENT B2 ;  /* 0x0000000000027941 */ /* 0x000fea0003800200 */
.L_x_49757:
        /* <DEDUP_REMOVED lines=61> */
.L_x_49755:
[----:B------:R-:W-:Y:S05]  /*3a0d0*/  BSYNC.RECONVERGENT B1 ;  /* 0x0000000000017941 */ /* 0x000fea0003800200 */
.L_x_49754:
        /* <DEDUP_REMOVED lines=15> */
.L_x_49761:
        /* <DEDUP_REMOVED lines=13> */
.L_x_49763:
[----:B------:R-:W-:Y:S05]  /*3a2a0*/  BSYNC.RECONVERGENT B2 ;  /* 0x0000000000027941 */ /* 0x000fea0003800200 */
.L_x_49762:
        /* <DEDUP_REMOVED lines=61> */
.L_x_49760:
[----:B------:R-:W-:Y:S05]  /*3a680*/  BSYNC.RECONVERGENT B1 ;  /* 0x0000000000017941 */ /* 0x000fea0003800200 */
.L_x_49759:
        /* <DEDUP_REMOVED lines=17> */
.L_x_49766:
        /* <DEDUP_REMOVED lines=13> */
.L_x_49768:
[----:B------:R-:W-:Y:S05]  /*3a870*/  BSYNC.RECONVERGENT B2 ;  /* 0x0000000000027941 */ /* 0x000fea0003800200 */
.L_x_49767:
        /* <DEDUP_REMOVED lines=61> */
.L_x_49765:
[----:B------:R-:W-:Y:S05]  /*3ac50*/  BSYNC.RECONVERGENT B1 ;  /* 0x0000000000017941 */ /* 0x000fea0003800200 */
.L_x_49764:
        /* <DEDUP_REMOVED lines=15> */
.L_x_49771:
        /* <DEDUP_REMOVED lines=13> */
.L_x_49773:
[----:B------:R-:W-:Y:S05]  /*3ae20*/  BSYNC.RECONVERGENT B2 ;  /* 0x0000000000027941 */ /* 0x000fea0003800200 */
.L_x_49772:
        /* <DEDUP_REMOVED lines=61> */
.L_x_49770:
[----:B------:R-:W-:Y:S05]  /*3b200*/  BSYNC.RECONVERGENT B1 ;  /* 0x0000000000017941 */ /* 0x000fea0003800200 */
.L_x_49769:
        /* <DEDUP_REMOVED lines=17> */
.L_x_49776:
        /* <DEDUP_REMOVED lines=13> */
.L_x_49778:
[----:B------:R-:W-:Y:S05]  /*3b3f0*/  BSYNC.RECONVERGENT B2 ;  /* 0x0000000000027941 */ /* 0x000fea0003800200 */
.L_x_49777:
        /* <DEDUP_REMOVED lines=61> */
.L_x_49775:
[----:B------:R-:W-:Y:S05]  /*3b7d0*/  BSYNC.RECONVERGENT B1 ;  /* 0x0000000000017941 */ /* 0x000fea0003800200 */
.L_x_49774:
        /* <DEDUP_REMOVED lines=15> */
.L_x_49781:
        /* <DEDUP_REMOVED lines=13> */
.L_x_49783:
[----:B------:R-:W-:Y:S05]  /*3b9a0*/  BSYNC.RECONVERGENT B2 ;  /* 0x0000000000027941 */ /* 0x000fea0003800200 */
.L_x_49782:
        /* <DEDUP_REMOVED lines=61> */
.L_x_49780:
[----:B------:R-:W-:Y:S05]  /*3bd80*/  BSYNC.RECONVERGENT B1 ;  /* 0x0000000000017941 */ /* 0x000fea0003800200 */
.L_x_49779:
        /* <DEDUP_REMOVED lines=17> */
.L_x_49786:
        /* <DEDUP_REMOVED lines=16> */
.L_x_49788:
[----:B------:R-:W-:Y:S05]  /*3bfa0*/  BSYNC.RECONVERGENT B2 ;  /* 0x0000000000027941 */ /* 0x000fea0003800200 */
.L_x_49787:
        /* <DEDUP_REMOVED lines=61> */
.L_x_49785:
[----:B------:R-:W-:Y:S05]  /*3c380*/  BSYNC.RECONVERGENT B1 ;  /* 0x0000000000017941 */ /* 0x000fea0003800200 */
.L_x_49784:
        /* <DEDUP_REMOVED lines=41> */
.L_x_49748:
        /* <DEDUP_REMOVED lines=16> */
.L_x_49792:
        /* <DEDUP_REMOVED lines=13> */
.L_x_49794:
[----:B------:R-:W-:Y:S05]  /*3c7f0*/  BSYNC.RECONVERGENT B2 ;  /* 0x0000000000027941 */ /* 0x000fea0003800200 */
.L_x_49793:
        /* <DEDUP_REMOVED lines=61> */
.L_x_49791:
[----:B------:R-:W-:Y:S05]  /*3cbd0*/  BSYNC.RECONVERGENT B1 ;  /* 0x0000000000017941 */ /* 0x000fea0003800200 */
.L_x_49790:
        /* <DEDUP_REMOVED lines=18> */
.L_x_49797:
        /* <DEDUP_REMOVED lines=13> */
.L_x_49799:
[----:B------:R-:W-:Y:S05]  /*3cdd0*/  BSYNC.RECONVERGENT B2 ;  /* 0x0000000000027941 */ /* 0x000fea0003800200 */
.L_x_49798:
        /* <DEDUP_REMOVED lines=61> */
.L_x_49796:
[----:B------:R-:W-:Y:S05]  /*3d1b0*/  BSYNC.RECONVERGENT B1 ;  /* 0x0000000000017941 */ /* 0x000fea0003800200 */
.L_x_49795:
        /* <DEDUP_REMOVED lines=16> */
.L_x_49802:
        /* <DEDUP_REMOVED lines=13> */
.L_x_49804:
[----:B------:R-:W-:Y:S05]  /*3d390*/  BSYNC.RECONVERGENT B2 ;  /* 0x0000000000027941 */ /* 0x000fea0003800200 */
.L_x_49803:
        /* <DEDUP_REMOVED lines=61> */
.L_x_49801:
[----:B------:R-:W-:Y:S05]  /*3d770*/  BSYNC.RECONVERGENT B1 ;  /* 0x0000000000017941 */ /* 0x000fea0003800200 */
.L_x_49800:
        /* <DEDUP_REMOVED lines=16> */
.L_x_49807:
        /* <DEDUP_REMOVED lines=13> */
.L_x_49809:
[----:B------:R-:W-:Y:S05]  /*3d950*/  BSYNC.RECONVERGENT B2 ;  /* 0x0000000000027941 */ /* 0x000fea0003800200 */
.L_x_49808:
        /* <DEDUP_REMOVED lines=61> */
.L_x_49806:
[----:B------:R-:W-:Y:S05]  /*3dd30*/  BSYNC.RECONVERGENT B1 ;  /* 0x0000000000017941 */ /* 0x000fea0003800200 */
.L_x_49805:
        /* <DEDUP_REMOVED lines=16> */
.L_x_49789:
        /* <DEDUP_REMOVED lines=24> */
.L_x_49810:
[----:B01----:R-:W-:Y:S01]  /*3dfc0*/  IMAD.MOV.U32 R9, RZ, RZ, R18 ;  /* 0x000000ffff097224 */ /* 0x003fe200078e0012 */
[----:B------:R-:W-:-:S07]  /*3dfd0*/  IADD3 R12, PT, PT, R12, 0x20, RZ ;  /* 0x000000200c0c7810 */ /* 0x000fce0007ffe0ff */
.L_x_49747:
[----:B------:R-:W-:Y:S05]  /*3dfe0*/  BSYNC.RECONVERGENT B0 ;  /* 0x0000000000007941 */ /* 0x000fea0003800200 */
.L_x_49746:
        /* <DEDUP_REMOVED lines=35> */
.L_x_49816:
        /* <DEDUP_REMOVED lines=13> */
.L_x_49818:
[----:B------:R-:W-:Y:S05]  /*3e2f0*/  BSYNC.RECONVERGENT B2 ;  /* 0x0000000000027941 */ /* 0x000fea0003800200 */
.L_x_49817:
        /* <DEDUP_REMOVED lines=61> */
.L_x_49815:
[----:B------:R-:W-:Y:S05]  /*3e6d0*/  BSYNC.RECONVERGENT B1 ;  /* 0x0000000000017941 */ /* 0x000fea0003800200 */
.L_x_49814:
        /* <DEDUP_REMOVED lines=20> */
.L_x_49821:
        /* <DEDUP_REMOVED lines=13> */
.L_x_49823:
[----:B------:R-:W-:Y:S05]  /*3e8f0*/  BSYNC.RECONVERGENT B2 ;  /* 0x0000000000027941 */ /* 0x000fea0003800200 */
.L_x_49822:
        /* <DEDUP_REMOVED lines=61> */
.L_x_49820:
[----:B------:R-:W-:Y:S05]  /*3ecd0*/  BSYNC.RECONVERGENT B1 ;  /* 0x0000000000017941 */ /* 0x000fea0003800200 */
.L_x_49819:
        /* <DEDUP_REMOVED lines=15> */
.L_x_49826:
        /* <DEDUP_REMOVED lines=13> */
.L_x_49828:
[----:B------:R-:W-:Y:S05]  /*3eea0*/  BSYNC.RECONVERGENT B2 ;  /* 0x0000000000027941 */ /* 0x000fea0003800200 */
.L_x_49827:
        /* <DEDUP_REMOVED lines=61> */
.L_x_49825:
[----:B------:R-:W-:Y:S05]  /*3f280*/  BSYNC.RECONVERGENT B1 ;  /* 0x0000000000017941 */ /* 0x000fea0003800200 */
.L_x_49824:
        /* <DEDUP_REMOVED lines=17> */
.L_x_49831:
        /* <DEDUP_REMOVED lines=13> */
.L_x_49833:
[----:B------:R-:W-:Y:S05]  /*3f470*/  BSYNC.RECONVERGENT B2 ;  /* 0x0000000000027941 */ /* 0x000fea0003800200 */
.L_x_49832:
        /* <DEDUP_REMOVED lines=61> */
.L_x_49830:
[----:B------:R-:W-:Y:S05]  /*3f850*/  BSYNC.RECONVERGENT B1 ;  /* 0x0000000000017941 */ /* 0x000fea0003800200 */
.L_x_49829:
        /* <DEDUP_REMOVED lines=15> */
.L_x_49836:
        /* <DEDUP_REMOVED lines=13> */
.L_x_49838:
[----:B------:R-:W-:Y:S05]  /*3fa20*/  BSYNC.RECONVERGENT B2 ;  /* 0x0000000000027941 */ /* 0x000fea0003800200 */
.L_x_49837:
        /* <DEDUP_REMOVED lines=61> */
.L_x_49835:
[----:B------:R-:W-:Y:S05]  /*3fe00*/  BSYNC.RECONVERGENT B1 ;  /* 0x0000000000017941 */ /* 0x000fea0003800200 */
.L_x_49834:
        /* <DEDUP_REMOVED lines=17> */
.L_x_49841:
        /* <DEDUP_REMOVED lines=13> */
.L_x_49843:
[----:B------:R-:W-:Y:S05]  /*3fff0*/  BSYNC.RECONVERGENT B2 ;  /* 0x0000000000027941 */ /* 0x000fea0003800200 */
.L_x_49842:
        /* <DEDUP_REMOVED lines=61> */
.L_x_49840:
[----:B------:R-:W-:Y:S05]  /*403d0*/  BSYNC.RECONVERGENT B1 ;  /* 0x0000000000017941 */ /* 0x000fea0003800200 */
.L_x_49839:
        /* <DEDUP_REMOVED lines=15> */
.L_x_49846:
        /* <DEDUP_REMOVED lines=13> */
.L_x_49848:
[----:B------:R-:W-:Y:S05]  /*405a0*/  BSYNC.RECONVERGENT B2 ;  /* 0x0000000000027941 */ /* 0x000fea0003800200 */
.L_x_49847:
        /* <DEDUP_REMOVED lines=61> */
.L_x_49845:
[----:B------:R-:W-:Y:S05]  /*40980*/  BSYNC.RECONVERGENT B1 ;  /* 0x0000000000017941 */ /* 0x000fea0003800200 */
.L_x_49844:
        /* <DEDUP_REMOVED lines=17> */
.L_x_49851:
        /* <DEDUP_REMOVED lines=16> */
.L_x_49853:
[----:B------:R-:W-:Y:S05]  /*40ba0*/  BSYNC.RECONVERGENT B2 ;  /* 0x0000000000027941 */ /* 0x000fea0003800200 */
.L_x_49852:
        /* <DEDUP_REMOVED lines=61> */
.L_x_49850:
[----:B------:R-:W-:Y:S05]  /*40f80*/  BSYNC.RECONVERGENT B1 ;  /* 0x0000000000017941 */ /* 0x000fea0003800200 */
.L_x_49849:
        /* <DEDUP_REMOVED lines=41> */
.L_x_49813:
        /* <DEDUP_REMOVED lines=16> */
.L_x_49857:
        /* <DEDUP_REMOVED lines=13> */
.L_x_49859:
[----:B------:R-:W-:Y:S05]  /*413f0*/  BSYNC.RECONVERGENT B2 ;  /* 0x0000000000027941 */ /* 0x000fea0003800200 */
.L_x_49858:
        /* <DEDUP_REMOVED lines=61> */
.L_x_49856:
[----:B------:R-:W-:Y:S05]  /*417d0*/  BSYNC.RECONVERGENT B1 ;  /* 0x0000000000017941 */ /* 0x000fea0003800200 */
.L_x_49855:
        /* <DEDUP_REMOVED lines=18> */
.L_x_49862:
        /* <DEDUP_REMOVED lines=13> */
.L_x_49864:
[----:B------:R-:W-:Y:S05]  /*419d0*/  BSYNC.RECONVERGENT B2 ;  /* 0x0000000000027941 */ /* 0x000fea0003800200 */
.L_x_49863:
        /* <DEDUP_REMOVED lines=61> */
.L_x_49861:
[----:B------:R-:W-:Y:S05]  /*41db0*/  BSYNC.RECONVERGENT B1 ;  /* 0x0000000000017941 */ /* 0x000fea0003800200 */
.L_x_49860:
        /* <DEDUP_REMOVED lines=16> */
.L_x_49867:
        /* <DEDUP_REMOVED lines=13> */
.L_x_49869:
[----:B------:R-:W-:Y:S05]  /*41f90*/  BSYNC.RECONVERGENT B2 ;  /* 0x0000000000027941 */ /* 0x000fea0003800200 */
.L_x_49868:
        /* <DEDUP_REMOVED lines=61> */
.L_x_49866:
[----:B------:R-:W-:Y:S05]  /*42370*/  BSYNC.RECONVERGENT B1 ;  /* 0x0000000000017941 */ /* 0x000fea0003800200 */
.L_x_49865:
        /* <DEDUP_REMOVED lines=16> */
.L_x_49872:
        /* <DEDUP_REMOVED lines=13> */
.L_x_49874:
[----:B------:R-:W-:Y:S05]  /*42550*/  BSYNC.RECONVERGENT B2 ;  /* 0x0000000000027941 */ /* 0x000fea0003800200 */
.L_x_49873:
        /* <DEDUP_REMOVED lines=61> */
.L_x_49871:
[----:B------:R-:W-:Y:S05]  /*42930*/  BSYNC.RECONVERGENT B1 ;  /* 0x0000000000017941 */ /* 0x000fea0003800200 */
.L_x_49870:
        /* <DEDUP_REMOVED lines=16> */
.L_x_49854:
        /* <DEDUP_REMOVED lines=24> */
.L_x_49875:
[----:B01----:R-:W-:Y:S01]  /*42bc0*/  MOV R9, R18 ;  /* 0x0000001200097202 */ /* 0x003fe20000000f00 */
[----:B------:R-:W-:-:S07]  /*42bd0*/  VIADD R12, R12, 0x20 ;  /* 0x000000200c0c7836 */ /* 0x000fce0000000000 */
.L_x_49812:
[----:B------:R-:W-:Y:S05]  /*42be0*/  BSYNC.RECONVERGENT B0 ;  /* 0x0000000000007941 */ /* 0x000fea0003800200 */
.L_x_49811:
        /* <DEDUP_REMOVED lines=35> */
.L_x_49881:
        /* <DEDUP_REMOVED lines=13> */
.L_x_49883:
[----:B------:R-:W-:Y:S05]  /*42ef0*/  BSYNC.RECONVERGENT B2 ;  /* 0x0000000000027941 */ /* 0x000fea0003800200 */
.L_x_49882:
        /* <DEDUP_REMOVED lines=61> */
.L_x_49880:
[----:B------:R-:W-:Y:S05]  /*432d0*/  BSYNC.RECONVERGENT B1 ;  /* 0x0000000000017941 */ /* 0x000fea0003800200 */
.L_x_49879:
        /* <DEDUP_REMOVED lines=20> */
.L_x_49886:
        /* <DEDUP_REMOVED lines=13> */
.L_x_49888:
[----:B------:R-:W-:Y:S05]  /*434f0*/  BSYNC.RECONVERGENT B2 ;  /* 0x0000000000027941 */ /* 0x000fea0003800200 */
.L_x_49887:
        /* <DEDUP_REMOVED lines=61> */
.L_x_49885:
[----:B------:R-:W-:Y:S05]  /*438d0*/  BSYNC.RECONVERGENT B1 ;  /* 0x0000000000017941 */ /* 0x000fea0003800200 */
.L_x_49884:
        /* <DEDUP_REMOVED lines=15> */
.L_x_49891:
        /* <DEDUP_REMOVED lines=13> */
.L_x_49893:
[----:B------:R-:W-:Y:S05]  /*43aa0*/  BSYNC.RECONVERGENT B2 ;  /* 0x0000000000027941 */ /* 0x000fea0003800200 */
.L_x_49892:
        /* <DEDUP_REMOVED lines=61> */
.L_x_49890:
[----:B------:R-:W-:Y:S05]  /*43e80*/  BSYNC.RECONVERGENT B1 ;  /* 0x0000000000017941 */ /* 0x000fea0003800200 */
.L_x_49889:
        /* <DEDUP_REMOVED lines=17> */
.L_x_49896:
        /* <DEDUP_REMOVED lines=13> */
.L_x_49898:
[----:B------:R-:W-:Y:S05]  /*44070*/  BSYNC.RECONVERGENT B2 ;  /* 0x0000000000027941 */ /* 0x000fea0003800200 */
.L_x_49897:
        /* <DEDUP_REMOVED lines=61> */
.L_x_49895:
[----:B------:R-:W-:Y:S05]  /*44450*/  BSYNC.RECONVERGENT B1 ;  /* 0x0000000000017941 */ /* 0x000fea0003800200 */
.L_x_49894:
        /* <DEDUP_REMOVED lines=15> */
.L_x_49901:
        /* <DEDUP_REMOVED lines=13> */
.L_x_49903:
[----:B------:R-:W-:Y:S05]  /*44620*/  BSYNC.RECONVERGENT B2 ;  /* 0x0000000000027941 */ /* 0x000fea0003800200 */
.L_x_49902:
        /* <DEDUP_REMOVED lines=61> */
.L_x_49900:
[----:B------:R-:W-:Y:S05]  /*44a00*/  BSYNC.RECONVERGENT B1 ;  /* 0x0000000000017941 */ /* 0x000fea0003800200 */
.L_x_49899:
        /* <DEDUP_REMOVED lines=17> */
.L_x_49906:
        /* <DEDUP_REMOVED lines=13> */
.L_x_49908:
[----:B------:R-:W-:Y:S05]  /*44bf0*/  BSYNC.RECONVERGENT B2 ;  /* 0x0000000000027941 */ /* 0x000fea0003800200 */
.L_x_49907:
        /* <DEDUP_REMOVED lines=61> */
.L_x_49905:
[----:B------:R-:W-:Y:S05]  /*44fd0*/  BSYNC.RECONVERGENT B1 ;  /* 0x0000000000017941 */ /* 0x000fea0003800200 */
.L_x_49904:
        /* <DEDUP_REMOVED lines=15> */
.L_x_49911:
        /* <DEDUP_REMOVED lines=13> */
.L_x_49913:
[----:B------:R-:W-:Y:S05]  /*451a0*/  BSYNC.RECONVERGENT B2 ;  /* 0x0000000000027941 */ /* 0x000fea0003800200 */
.L_x_49912:
        /* <DEDUP_REMOVED lines=61> */
.L_x_49910:
[----:B------:R-:W-:Y:S05]  /*45580*/  BSYNC.RECONVERGENT B1 ;  /* 0x0000000000017941 */ /* 0x000fea0003800200 */
.L_x_49909:
        /* <DEDUP_REMOVED lines=17> */
.L_x_49916:
        /* <DEDUP_REMOVED lines=16> */
.L_x_49918:
[----:B------:R-:W-:Y:S05]  /*457a0*/  BSYNC.RECONVERGENT B2 ;  /* 0x0000000000027941 */ /* 0x000fea0003800200 */
.L_x_49917:
        /* <DEDUP_REMOVED lines=61> */
.L_x_49915:
[----:B------:R-:W-:Y:S05]  /*45b80*/  BSYNC.RECONVERGENT B1 ;  /* 0x0000000000017941 */ /* 0x000fea0003800200 */
.L_x_49914:
        /* <DEDUP_REMOVED lines=41> */
.L_x_49878:
        /* <DEDUP_REMOVED lines=16> */
.L_x_49922:
        /* <DEDUP_REMOVED lines=13> */
.L_x_49924:
[----:B------:R-:W-:Y:S05]  /*45ff0*/  BSYNC.RECONVERGENT B2 ;  /* 0x0000000000027941 */ /* 0x000fea0003800200 */
.L_x_49923:
        /* <DEDUP_REMOVED lines=61> */
.L_x_49921:
[----:B------:R-:W-:Y:S05]  /*463d0*/  BSYNC.RECONVERGENT B1 ;  /* 0x0000000000017941 */ /* 0x000fea0003800200 */
.L_x_49920:
        /* <DEDUP_REMOVED lines=18> */
.L_x_49927:
        /* <DEDUP_REMOVED lines=13> */
.L_x_49929:
[----:B------:R-:W-:Y:S05]  /*465d0*/  BSYNC.RECONVERGENT B2 ;  /* 0x0000000000027941 */ /* 0x000fea0003800200 */
.L_x_49928:
        /* <DEDUP_REMOVED lines=61> */
.L_x_49926:
[----:B------:R-:W-:Y:S05]  /*469b0*/  BSYNC.RECONVERGENT B1 ;  /* 0x0000000000017941 */ /* 0x000fea0003800200 */
.L_x_49925:
        /* <DEDUP_REMOVED lines=16> */
.L_x_49932:
        /* <DEDUP_REMOVED lines=13> */
.L_x_49934:
[----:B------:R-:W-:Y:S05]  /*46b90*/  BSYNC.RECONVERGENT B2 ;  /* 0x0000000000027941 */ /* 0x000fea0003800200 */
.L_x_49933:
        /* <DEDUP_REMOVED lines=61> */
.L_x_49931:
[----:B------:R-:W-:Y:S05]  /*46f70*/  BSYNC.RECONVERGENT B1 ;  /* 0x0000000000017941 */ /* 0x000fea0003800200 */
.L_x_49930:
        /* <DEDUP_REMOVED lines=16> */
.L_x_49937:
        /* <DEDUP_REMOVED lines=13> */
.L_x_49939:
[----:B------:R-:W-:Y:S05]  /*47150*/  BSYNC.RECONVERGENT B2 ;  /* 0x0000000000027941 */ /* 0x000fea0003800200 */
.L_x_49938:
        /* <DEDUP_REMOVED lines=61> */
.L_x_49936:
[----:B------:R-:W-:Y:S05]  /*47530*/  BSYNC.RECONVERGENT B1 ;  /* 0x0000000000017941 */ /* 0x000fea0003800200 */
.L_x_49935:
        /* <DEDUP_REMOVED lines=16> */
.L_x_49919:
        /* <DEDUP_REMOVED lines=24> */
.L_x_49940:
[----:B01----:R-:W-:Y:S01]  /*477c0*/  IMAD.MOV.U32 R9, RZ, RZ, R18 ;  /* 0x000000ffff097224 */ /* 0x003fe200078e0012 */
[----:B------:R-:W-:-:S07]  /*477d0*/  IADD3 R12, PT, PT, R12, 0x20, RZ ;  /* 0x000000200c0c7810 */ /* 0x000fce0007ffe0ff */
.L_x_49877:
[----:B------:R-:W-:Y:S05]  /*477e0*/  BSYNC.RECONVERGENT B0 ;  /* 0x0000000000007941 */ /* 0x000fea0003800200 */
.L_x_49876:
        /* <DEDUP_REMOVED lines=35> */
.L_x_49946:
        /* <DEDUP_REMOVED lines=13> */
.L_x_49948:
[----:B------:R-:W-:Y:S05]  /*47af0*/  BSYNC.RECONVERGENT B2 ;  /* 0x0000000000027941 */ /* 0x000fea0003800200 */
.L_x_49947:
        /* <DEDUP_REMOVED lines=61> */
.L_x_49945:
[----:B------:R-:W-:Y:S05]  /*47ed0*/  BSYNC.RECONVERGENT B1 ;  /* 0x0000000000017941 */ /* 0x000fea0003800200 */
.L_x_49944:
        /* <DEDUP_REMOVED lines=20> */
.L_x_49951:
        /* <DEDUP_REMOVED lines=13> */
.L_x_49953:
[----:B------:R-:W-:Y:S05]  /*480f0*/  BSYNC.RECONVERGENT B2 ;  /* 0x0000000000027941 */ /* 0x000fea0003800200 */
.L_x_49952:
        /* <DEDUP_REMOVED lines=61> */
.L_x_49950:
[----:B------:R-:W-:Y:S05]  /*484d0*/  BSYNC.RECONVERGENT B1 ;  /* 0x0000000000017941 */ /* 0x000fea0003800200 */
.L_x_49949:
        /* <DEDUP_REMOVED lines=15> */
.L_x_49956:
        /* <DEDUP_REMOVED lines=13> */
.L_x_49958:
[----:B------:R-:W-:Y:S05]  /*486a0*/  BSYNC.RECONVERGENT B2 ;  /* 0x0000000000027941 */ /* 0x000fea0003800200 */
.L_x_49957:
        /* <DEDUP_REMOVED lines=61> */
.L_x_49955:
[----:B------:R-:W-:Y:S05]  /*48a80*/  BSYNC.RECONVERGENT B1 ;  /* 0x0000000000017941 */ /* 0x000fea0003800200 */
.L_x_49954:
        /* <DEDUP_REMOVED lines=17> */
.L_x_49961:
        /* <DEDUP_REMOVED lines=13> */
.L_x_49963:
[----:B------:R-:W-:Y:S05]  /*48c70*/  BSYNC.RECONVERGENT B2 ;  /* 0x0000000000027941 */ /* 0x000fea0003800200 */
.L_x_49962:
        /* <DEDUP_REMOVED lines=61> */
.L_x_49960:
[----:B------:R-:W-:Y:S05]  /*49050*/  BSYNC.RECONVERGENT B1 ;  /* 0x0000000000017941 */ /* 0x000fea0003800200 */
.L_x_49959:
        /* <DEDUP_REMOVED lines=15> */
.L_x_49966:
        /* <DEDUP_REMOVED lines=13> */
.L_x_49968:
[----:B------:R-:W-:Y:S05]  /*49220*/  BSYNC.RECONVERGENT B2 ;  /* 0x0000000000027941 */ /* 0x000fea0003800200 */
.L_x_49967:
        /* <DEDUP_REMOVED lines=61> */
.L_x_49965:
[----:B------:R-:W-:Y:S05]  /*49600*/  BSYNC.RECONVERGENT B1 ;  /* 0x0000000000017941 */ /* 0x000fea0003800200 */
.L_x_49964:
        /* <DEDUP_REMOVED lines=17> */
.L_x_49971:
        /* <DEDUP_REMOVED lines=13> */
.L_x_49973:
[----:B------:R-:W-:Y:S05]  /*497f0*/  BSYNC.RECONVERGENT B2 ;  /* 0x0000000000027941 */ /* 0x000fea0003800200 */
.L_x_49972:
        /* <DEDUP_REMOVED lines=61> */
.L_x_49970:
[----:B------:R-:W-:Y:S05]  /*49bd0*/  BSYNC.RECONVERGENT B1 ;  /* 0x0000000000017941 */ /* 0x000fea0003800200 */
.L_x_49969:
        /* <DEDUP_REMOVED lines=15> */
.L_x_49976:
        /* <DEDUP_REMOVED lines=13> */
.L_x_49978:
[----:B------:R-:W-:Y:S05]  /*49da0*/  BSYNC.RECONVERGENT B2 ;  /* 0x0000000000027941 */ /* 0x000fea0003800200 */
.L_x_49977:
        /* <DEDUP_REMOVED lines=61> */
.L_x_49975:
[----:B------:R-:W-:Y:S05]  /*4a180*/  BSYNC.RECONVERGENT B1 ;  /* 0x0000000000017941 */ /* 0x000fea0003800200 */
.L_x_49974:
        /* <DEDUP_REMOVED lines=17> */
.L_x_49981:
        /* <DEDUP_REMOVED lines=16> */
.L_x_49983:
[----:B------:R-:W-:Y:S05]  /*4a3a0*/  BSYNC.RECONVERGENT B2 ;  /* 0x0000000000027941 */ /* 0x000fea0003800200 */
.L_x_49982:
        /* <DEDUP_REMOVED lines=61> */
.L_x_49980:
[----:B------:R-:W-:Y:S05]  /*4a780*/  BSYNC.RECONVERGENT B1 ;  /* 0x0000000000017941 */ /* 0x000fea0003800200 */
.L_x_49979:
        /* <DEDUP_REMOVED lines=41> */
.L_x_49943:
        /* <DEDUP_REMOVED lines=16> */
.L_x_49987:
        /* <DEDUP_REMOVED lines=13> */
.L_x_49989:
[----:B------:R-:W-:Y:S05]  /*4abf0*/  BSYNC.RECONVERGENT B2 ;  /* 0x0000000000027941 */ /* 0x000fea0003800200 */
.L_x_49988:
        /* <DEDUP_REMOVED lines=61> */
.L_x_49986:
[----:B------:R-:W-:Y:S05]  /*4afd0*/  BSYNC.RECONVERGENT B1 ;  /* 0x0000000000017941 */ /* 0x000fea0003800200 */
.L_x_49985:
        /* <DEDUP_REMOVED lines=18> */
.L_x_49992:
        /* <DEDUP_REMOVED lines=13> */
.L_x_49994:
[----:B------:R-:W-:Y:S05]  /*4b1d0*/  BSYNC.RECONVERGENT B2 ;  /* 0x0000000000027941 */ /* 0x000fea0003800200 */
.L_x_49993:
        /* <DEDUP_REMOVED lines=61> */
.L_x_49991:
[----:B------:R-:W-:Y:S05]  /*4b5b0*/  BSYNC.RECONVERGENT B1 ;  /* 0x0000000000017941 */ /* 0x000fea0003800200 */
.L_x_49990:
        /* <DEDUP_REMOVED lines=16> */
.L_x_49997:
        /* <DEDUP_REMOVED lines=13> */
.L_x_49999:
[----:B------:R-:W-:Y:S05]  /*4b790*/  BSYNC.RECONVERGENT B2 ;  /* 0x0000000000027941 */ /* 0x000fea0003800200 */
.L_x_49998:
        /* <DEDUP_REMOVED lines=61> */
.L_x_49996:
[----:B------:R-:W-:Y:S05]  /*4bb70*/  BSYNC.RECONVERGENT B1 ;  /* 0x0000000000017941 */ /* 0x000fea0003800200 */
.L_x_49995:
        /* <DEDUP_REMOVED lines=16> */
.L_x_50002:
        /* <DEDUP_REMOVED lines=13> */
.L_x_50004:
[----:B------:R-:W-:Y:S05]  /*4bd50*/  BSYNC.RECONVERGENT B2 ;  /* 0x0000000000027941 */ /* 0x000fea0003800200 */
.L_x_50003:
        /* <DEDUP_REMOVED lines=61> */
.L_x_50001:
[----:B------:R-:W-:Y:S05]  /*4c130*/  BSYNC.RECONVERGENT B1 ;  /* 0x0000000000017941 */ /* 0x000fea0003800200 */
.L_x_50000:
        /* <DEDUP_REMOVED lines=16> */
.L_x_49984:
        /* <DEDUP_REMOVED lines=24> */
.L_x_50005:
[----:B01----:R-:W-:Y:S01]  /*4c3c0*/  MOV R9, R18 ;  /* 0x0000001200097202 */ /* 0x003fe20000000f00 */
[----:B------:R-:W-:-:S07]  /*4c3d0*/  VIADD R12, R12, 0x20 ;  /* 0x000000200c0c7836 */ /* 0x000fce0000000000 */
.L_x_49942:
[----:B------:R-:W-:Y:S05]  /*4c3e0*/  BSYNC.RECONVERGENT B0 ;  /* 0x0000000000007941 */ /* 0x000fea0003800200 */
.L_x_49941:
        /* <DEDUP_REMOVED lines=35> */
.L_x_50011:
        /* <DEDUP_REMOVED lines=13> */
.L_x_50013:
[----:B------:R-:W-:Y:S05]  /*4c6f0*/  BSYNC.RECONVERGENT B2 ;  /* 0x0000000000027941 */ /* 0x000fea0003800200 */
.L_x_50012:
        /* <DEDUP_REMOVED lines=61> */
.L_x_50010:
[----:B------:R-:W-:Y:S05]  /*4cad0*/  BSYNC.RECONVERGENT B1 ;  /* 0x0000000000017941 */ /* 0x000fea0003800200 */
.L_x_50009:
        /* <DEDUP_REMOVED lines=20> */
.L_x_50016:
        /* <DEDUP_REMOVED lines=13> */
.L_x_50018:
[----:B------:R-:W-:Y:S05]  /*4ccf0*/  BSYNC.RECONVERGENT B2 ;  /* 0x0000000000027941 */ /* 0x000fea0003800200 */
.L_x_50017:
        /* <DEDUP_REMOVED lines=61> */
.L_x_50015:
[----:B------:R-:W-:Y:S05]  /*4d0d0*/  BSYNC.RECONVERGENT B1 ;  /* 0x0000000000017941 */ /* 0x000fea0003800200 */
.L_x_50014:
        /* <DEDUP_REMOVED lines=15> */
.L_x_50021:
        /* <DEDUP_REMOVED lines=13> */
.L_x_50023:
[----:B------:R-:W-:Y:S05]  /*4d2a0*/  BSYNC.RECONVERGENT B2 ;  /* 0x0000000000027941 */ /* 0x000fea0003800200 */
.L_x_50022:
        /* <DEDUP_REMOVED lines=61> */
.L_x_50020:
[----:B------:R-:W-:Y:S05]  /*4d680*/  BSYNC.RECONVERGENT B1 ;  /* 0x0000000000017941 */ /* 0x000fea0003800200 */
.L_x_50019:
        /* <DEDUP_REMOVED lines=17> */
.L_x_50026:
        /* <DEDUP_REMOVED lines=13> */
.L_x_50028:
[----:B------:R-:W-:Y:S05]  /*4d870*/  BSYNC.RECONVERGENT B2 ;  /* 0x0000000000027941 */ /* 0x000fea0003800200 */
.L_x_50027:
        /* <DEDUP_REMOVED lines=61> */
.L_x_50025:
[----:B------:R-:W-:Y:S05]  /*4dc50*/  BSYNC.RECONVERGENT B1 ;  /* 0x0000000000017941 */ /* 0x000fea0003800200 */
.L_x_50024:
        /* <DEDUP_REMOVED lines=15> */
.L_x_50031:
        /* <DEDUP_REMOVED lines=13> */
.L_x_50033:
[----:B------:R-:W-:Y:S05]  /*4de20*/  BSYNC.RECONVERGENT B2 ;  /* 0x0000000000027941 */ /* 0x000fea0003800200 */
.L_x_50032:
        /* <DEDUP_REMOVED lines=61> */
.L_x_50030:
[----:B------:R-:W-:Y:S05]  /*4e200*/  BSYNC.RECONVERGENT B1 ;  /* 0x0000000000017941 */ /* 0x000fea0003800200 */
.L_x_50029:
        /* <DEDUP_REMOVED lines=17> */
.L_x_50036:
        /* <DEDUP_REMOVED lines=13> */
.L_x_50038:
[----:B------:R-:W-:Y:S05]  /*4e3f0*/  BSYNC.RECONVERGENT B2 ;  /* 0x0000000000027941 */ /* 0x000fea0003800200 */
.L_x_50037:
        /* <DEDUP_REMOVED lines=61> */
.L_x_50035:
[----:B------:R-:W-:Y:S05]  /*4e7d0*/  BSYNC.RECONVERGENT B1 ;  /* 0x0000000000017941 */ /* 0x000fea0003800200 */
.L_x_50034:
        /* <DEDUP_REMOVED lines=15> */
.L_x_50041:
        /* <DEDUP_REMOVED lines=13> */
.L_x_50043:
[----:B------:R-:W-:Y:S05]  /*4e9a0*/  BSYNC.RECONVERGENT B2 ;  /* 0x0000000000027941 */ /* 0x000fea0003800200 */
.L_x_50042:
        /* <DEDUP_REMOVED lines=61> */
.L_x_50040:
[----:B------:R-:W-:Y:S05]  /*4ed80*/  BSYNC.RECONVERGENT B1 ;  /* 0x0000000000017941 */ /* 0x000fea0003800200 */
.L_x_50039:
        /* <DEDUP_REMOVED lines=17> */
.L_x_50046:
        /* <DEDUP_REMOVED lines=16> */
.L_x_50048:
[----:B------:R-:W-:Y:S05]  /*4efa0*/  BSYNC.RECONVERGENT B2 ;  /* 0x0000000000027941 */ /* 0x000fea0003800200 */
.L_x_50047:
        /* <DEDUP_REMOVED lines=61> */
.L_x_50045:
[----:B------:R-:W-:Y:S05]  /*4f380*/  BSYNC.RECONVERGENT B1 ;  /* 0x0000000000017941 */ /* 0x000fea0003800200 */
.L_x_50044:
        /* <DEDUP_REMOVED lines=41> */
.L_x_50008:
        /* <DEDUP_REMOVED lines=16> */
.L_x_50052:
        /* <DEDUP_REMOVED lines=13> */
.L_x_50054:
[----:B------:R-:W-:Y:S05]  /*4f7f0*/  BSYNC.RECONVERGENT B2 ;  /* 0x0000000000027941 */ /* 0x000fea0003800200 */
.L_x_50053:
        /* <DEDUP_REMOVED lines=61> */
.L_x_50051:
[----:B------:R-:W-:Y:S05]  /*4fbd0*/  BSYNC.RECONVERGENT B1 ;  /* 0x0000000000017941 */ /* 0x000fea0003800200 */
.L_x_50050:
        /* <DEDUP_REMOVED lines=18> */
.L_x_50057:
        /* <DEDUP_REMOVED lines=13> */
.L_x_50059:
[----:B------:R-:W-:Y:S05]  /*4fdd0*/  BSYNC.RECONVERGENT B2 ;  /* 0x0000000000027941 */ /* 0x000fea0003800200 */
.L_x_50058:
        /* <DEDUP_REMOVED lines=61> */
.L_x_50056:
[----:B------:R-:W-:Y:S05]  /*501b0*/  BSYNC.RECONVERGENT B1 ;  /* 0x0000000000017941 */ /* 0x000fea0003800200 */
.L_x_50055:
        /* <DEDUP_REMOVED lines=16> */
.L_x_50062:
        /* <DEDUP_REMOVED lines=13> */
.L_x_50064:
[----:B------:R-:W-:Y:S05]  /*50390*/  BSYNC.RECONVERGENT B2 ;  /* 0x0000000000027941 */ /* 0x000fea0003800200 */
.L_x_50063:
        /* <DEDUP_REMOVED lines=61> */
.L_x_50061:
[----:B------:R-:W-:Y:S05]  /*50770*/  BSYNC.RECONVERGENT B1 ;  /* 0x0000000000017941 */ /* 0x000fea0003800200 */
.L_x_50060:
        /* <DEDUP_REMOVED lines=16> */
.L_x_50067:
        /* <DEDUP_REMOVED lines=13> */
.L_x_50069:
[----:B------:R-:W-:Y:S05]  /*50950*/  BSYNC.RECONVERGENT B2 ;  /* 0x0000000000027941 */ /* 0x000fea0003800200 */
.L_x_50068:
        /* <DEDUP_REMOVED lines=61> */
.L_x_50066:
[----:B------:R-:W-:Y:S05]  /*50d30*/  BSYNC.RECONVERGENT B1 ;  /* 0x0000000000017941 */ /* 0x000fea0003800200 */
.L_x_50065:
        /* <DEDUP_REMOVED lines=16> */
.L_x_50049:
        /* <DEDUP_REMOVED lines=24> */
.L_x_50070:
[----:B01----:R-:W-:Y:S01]  /*50fc0*/  IMAD.MOV.U32 R9, RZ, RZ, R18 ;  /* 0x000000ffff097224 */ /* 0x003fe200078e0012 */
[----:B------:R-:W-:-:S07]  /*50fd0*/  IADD3 R12, PT, PT, R12, 0x20, RZ ;  /* 0x000000200c0c7810 */ /* 0x000fce0007ffe0ff */
.L_x_50007:
[----:B------:R-:W-:Y:S05]  /*50fe0*/  BSYNC.RECONVERGENT B0 ;  /* 0x0000000000007941 */ /* 0x000fea0003800200 */
.L_x_50006:
        /* <DEDUP_REMOVED lines=35> */
.L_x_50076:
        /* <DEDUP_REMOVED lines=13> */
.L_x_50078:
[----:B------:R-:W-:Y:S05]  /*512f0*/  BSYNC.RECONVERGENT B2 ;  /* 0x0000000000027941 */ /* 0x000fea0003800200 */
.L_x_50077:
        /* <DEDUP_REMOVED lines=61> */
.L_x_50075:
[----:B------:R-:W-:Y:S05]  /*516d0*/  BSYNC.RECONVERGENT B1 ;  /* 0x0000000000017941 */ /* 0x000fea0003800200 */
.L_x_50074:
        /* <DEDUP_REMOVED lines=20> */
.L_x_50081:
        /* <DEDUP_REMOVED lines=13> */
.L_x_50083:
[----:B------:R-:W-:Y:S05]  /*518f0*/  BSYNC.RECONVERGENT B2 ;  /* 0x0000000000027941 */ /* 0x000fea0003800200 */
.L_x_50082:
        /* <DEDUP_REMOVED lines=61> */
.L_x_50080:
[----:B------:R-:W-:Y:S05]  /*51cd0*/  BSYNC.RECONVERGENT B1 ;  /* 0x0000000000017941 */ /* 0x000fea0003800200 */
.L_x_50079:
        /* <DEDUP_REMOVED lines=15> */
.L_x_50086:
        /* <DEDUP_REMOVED lines=13> */
.L_x_50088:
[----:B------:R-:W-:Y:S05]  /*51ea0*/  BSYNC.RECONVERGENT B2 ;  /* 0x0000000000027941 */ /* 0x000fea0003800200 */
.L_x_50087:
        /* <DEDUP_REMOVED lines=61> */
.L_x_50085:
[----:B------:R-:W-:Y:S05]  /*52280*/  BSYNC.RECONVERGENT B1 ;  /* 0x0000000000017941 */ /* 0x000fea0003800200 */
.L_x_50084:
        /* <DEDUP_REMOVED lines=17> */
.L_x_50091:
        /* <DEDUP_REMOVED lines=13> */
.L_x_50093:
[----:B------:R-:W-:Y:S05]  /*52470*/  BSYNC.RECONVERGENT B2 ;  /* 0x0000000000027941 */ /* 0x000fea0003800200 */
.L_x_50092:
        /* <DEDUP_REMOVED lines=61> */
.L_x_50090:
[----:B------:R-:W-:Y:S05]  /*52850*/  BSYNC.RECONVERGENT B1 ;  /* 0x0000000000017941 */ /* 0x000fea0003800200 */
.L_x_50089:
        /* <DEDUP_REMOVED lines=15> */
.L_x_50096:
        /* <DEDUP_REMOVED lines=13> */
.L_x_50098:
[----:B------:R-:W-:Y:S05]  /*52a20*/  BSYNC.RECONVERGENT B2 ;  /* 0x0000000000027941 */ /* 0x000fea0003800200 */
.L_x_50097:
        /* <DEDUP_REMOVED lines=61> */
.L_x_50095:
[----:B------:R-:W-:Y:S05]  /*52e00*/  BSYNC.RECONVERGENT B1 ;  /* 0x0000000000017941 */ /* 0x000fea0003800200 */
.L_x_50094:
        /* <DEDUP_REMOVED lines=17> */
.L_x_50101:
        /* <DEDUP_REMOVED lines=13> */
.L_x_50103:
[----:B------:R-:W-:Y:S05]  /*52ff0*/  BSYNC.RECONVERGENT B2 ;  /* 0x0000000000027941 */ /* 0x000fea0003800200 */
.L_x_50102:
        /* <DEDUP_REMOVED lines=61> */
.L_x_50100:
[----:B------:R-:W-:Y:S05]  /*533d0*/  BSYNC.RECONVERGENT B1 ;  /* 0x0000000000017941 */ /* 0x000fea0003800200 */
.L_x_50099:
        /* <DEDUP_REMOVED lines=15> */
.L_x_50106:
        /* <DEDUP_REMOVED lines=13> */
.L_x_50108:
[----:B------:R-:W-:Y:S05]  /*535a0*/  BSYNC.RECONVERGENT B2 ;  /* 0x0000000000027941 */ /* 0x000fea0003800200 */
.L_x_50107:
        /* <DEDUP_REMOVED lines=61> */
.L_x_50105:
[----:B------:R-:W-:Y:S05]  /*53980*/  BSYNC.RECONVERGENT B1 ;  /* 0x0000000000017941 */ /* 0x000fea0003800200 */
.L_x_50104:
        /* <DEDUP_REMOVED lines=17> */
.L_x_50111:
        /* <DEDUP_REMOVED lines=16> */
.L_x_50113:
[----:B------:R-:W-:Y:S05]  /*53ba0*/  BSYNC.RECONVERGENT B2 ;  /* 0x0000000000027941 */ /* 0x000fea0003800200 */
.L_x_50112:
        /* <DEDUP_REMOVED lines=61> */
.L_x_50110:
[----:B------:R-:W-:Y:S05]  /*53f80*/  BSYNC.RECONVERGENT B1 ;  /* 0x0000000000017941 */ /* 0x000fea0003800200 */
.L_x_50109:
        /* <DEDUP_REMOVED lines=41> */
.L_x_50073:
        /* <DEDUP_REMOVED lines=16> */
.L_x_50117:
        /* <DEDUP_REMOVED lines=13> */
.L_x_50119:
[----:B------:R-:W-:Y:S05]  /*543f0*/  BSYNC.RECONVERGENT B2 ;  /* 0x0000000000027941 */ /* 0x000fea0003800200 */
.L_x_50118:
        /* <DEDUP_REMOVED lines=61> */
.L_x_50116:
[----:B------:R-:W-:Y:S05]  /*547d0*/  BSYNC.RECONVERGENT B1 ;  /* 0x0000000000017941 */ /* 0x000fea0003800200 */
.L_x_50115:
        /* <DEDUP_REMOVED lines=18> */
.L_x_50122:
        /* <DEDUP_REMOVED lines=13> */
.L_x_50124:
[----:B------:R-:W-:Y:S05]  /*549d0*/  BSYNC.RECONVERGENT B2 ;  /* 0x0000000000027941 */ /* 0x000fea0003800200 */
.L_x_50123:
        /* <DEDUP_REMOVED lines=61> */
.L_x_50121:
[----:B------:R-:W-:Y:S05]  /*54db0*/  BSYNC.RECONVERGENT B1 ;  /* 0x0000000000017941 */ /* 0x000fea0003800200 */
.L_x_50120:
        /* <DEDUP_REMOVED lines=16> */
.L_x_50127:
        /* <DEDUP_REMOVED lines=13> */
.L_x_50129:
[----:B------:R-:W-:Y:S05]  /*54f90*/  BSYNC.RECONVERGENT B2 ;  /* 0x0000000000027941 */ /* 0x000fea0003800200 */
.L_x_50128:
        /* <DEDUP_REMOVED lines=61> */
.L_x_50126:
[----:B------:R-:W-:Y:S05]  /*55370*/  BSYNC.RECONVERGENT B1 ;  /* 0x0000000000017941 */ /* 0x000fea0003800200 */
.L_x_50125:
        /* <DEDUP_REMOVED lines=16> */
.L_x_50132:
        /* <DEDUP_REMOVED lines=13> */
.L_x_50134:
[----:B------:R-:W-:Y:S05]  /*55550*/  BSYNC.RECONVERGENT B2 ;  /* 0x0000000000027941 */ /* 0x000fea0003800200 */
.L_x_50133:
        /* <DEDUP_REMOVED lines=61> */
.L_x_50131:
[----:B------:R-:W-:Y:S05]  /*55930*/  BSYNC.RECONVERGENT B1 ;  /* 0x0000000000017941 */ /* 0x000fea0003800200 */
.L_x_50130:
        /* <DEDUP_REMOVED lines=16> */
.L_x_50114:
        /* <DEDUP_REMOVED lines=24> */
.L_x_50135:
[----:B01----:R-:W-:Y:S01]  /*55bc0*/  MOV R9, R18 ;  /* 0x0000001200097202 */ /* 0x003fe20000000f00 */
[----:B------:R-:W-:-:S07]  /*55bd0*/  VIADD R12, R12, 0x20 ;  /* 0x000000200c0c7836 */ /* 0x000fce0000000000 */
.L_x_50072:
[----:B------:R-:W-:Y:S05]  /*55be0*/  BSYNC.RECONVERGENT B0 ;  /* 0x0000000000007941 */ /* 0x000fea0003800200 */
.L_x_50071:
        /* <DEDUP_REMOVED lines=35> */
.L_x_50141:
        /* <DEDUP_REMOVED lines=13> */
.L_x_50143:
[----:B------:R-:W-:Y:S05]  /*55ef0*/  BSYNC.RECONVERGENT B2 ;  /* 0x0000000000027941 */ /* 0x000fea0003800200 */
.L_x_50142:
        /* <DEDUP_REMOVED lines=61> */
.L_x_50140:
[----:B------:R-:W-:Y:S05]  /*562d0*/  BSYNC.RECONVERGENT B1 ;  /* 0x0000000000017941 */ /* 0x000fea0003800200 */
.L_x_50139:
        /* <DEDUP_REMOVED lines=20> */
.L_x_50146:
        /* <DEDUP_REMOVED lines=13> */
.L_x_50148:
[----:B------:R-:W-:Y:S05]  /*564f0*/  BSYNC.RECONVERGENT B2 ;  /* 0x0000000000027941 */ /* 0x000fea0003800200 */
.L_x_50147:
        /* <DEDUP_REMOVED lines=61> */
.L_x_50145:
[----:B------:R-:W-:Y:S05]  /*568d0*/  BSYNC.RECONVERGENT B1 ;  /* 0x0000000000017941 */ /* 0x000fea0003800200 */
.L_x_50144:
        /* <DEDUP_REMOVED lines=15> */
.L_x_50151:
        /* <DEDUP_REMOVED lines=13> */
.L_x_50153:
[----:B------:R-:W-:Y:S05]  /*56aa0*/  BSYNC.RECONVERGENT B2 ;  /* 0x0000000000027941 */ /* 0x000fea0003800200 */
.L_x_50152:
        /* <DEDUP_REMOVED lines=61> */
.L_x_50150:
[----:B------:R-:W-:Y:S05]  /*56e80*/  BSYNC.RECONVERGENT B1 ;  /* 0x0000000000017941 */ /* 0x000fea0003800200 */
.L_x_50149:
        /* <DEDUP_REMOVED lines=17> */
.L_x_50156:
        /* <DEDUP_REMOVED lines=13> */
.L_x_50158:
[----:B------:R-:W-:Y:S05]  /*57070*/  BSYNC.RECONVERGENT B2 ;  /* 0x0000000000027941 */ /* 0x000fea0003800200 */
.L_x_50157:
        /* <DEDUP_REMOVED lines=61> */
.L_x_50155:
[----:B------:R-:W-:Y:S05]  /*57450*/  BSYNC.RECONVERGENT B1 ;  /* 0x0000000000017941 */ /* 0x000fea0003800200 */
.L_x_50154:
        /* <DEDUP_REMOVED lines=15> */
.L_x_50161:
        /* <DEDUP_REMOVED lines=13> */
.L_x_50163:
[----:B------:R-:W-:Y:S05]  /*57620*/  BSYNC.RECONVERGENT B2 ;  /* 0x0000000000027941 */ /* 0x000fea0003800200 */
.L_x_50162:
        /* <DEDUP_REMOVED lines=61> */
.L_x_50160:
[----:B------:R-:W-:Y:S05]  /*57a00*/  BSYNC.RECONVERGENT B1 ;  /* 0x0000000000017941 */ /* 0x000fea0003800200 */
.L_x_50159:
        /* <DEDUP_REMOVED lines=17> */
.L_x_50166:
        /* <DEDUP_REMOVED lines=13> */
.L_x_50168:
[----:B------:R-:W-:Y:S05]  /*57bf0*/  BSYNC.RECONVERGENT B2 ;  /* 0x0000000000027941 */ /* 0x000fea0003800200 */
.L_x_50167:
        /* <DEDUP_REMOVED lines=61> */
.L_x_50165:
[----:B------:R-:W-:Y:S05]  /*57fd0*/  BSYNC.RECONVERGENT B1 ;  /* 0x0000000000017941 */ /* 0x000fea0003800200 */
.L_x_50164:
        /* <DEDUP_REMOVED lines=15> */
.L_x_50171:
        /* <DEDUP_REMOVED lines=13> */
.L_x_50173:
[----:B------:R-:W-:Y:S05]  /*581a0*/  BSYNC.RECONVERGENT B2 ;  /* 0x0000000000027941 */ /* 0x000fea0003800200 */
.L_x_50172:
        /* <DEDUP_REMOVED lines=61> */
.L_x_50170:
[----:B------:R-:W-:Y:S05]  /*58580*/  BSYNC.RECONVERGENT B1 ;  /* 0x0000000000017941 */ /* 0x000fea0003800200 */
.L_x_50169:
        /* <DEDUP_REMOVED lines=17> */
.L_x_50176:
        /* <DEDUP_REMOVED lines=16> */
.L_x_50178:
[----:B------:R-:W-:Y:S05]  /*587a0*/  BSYNC.RECONVERGENT B2 ;  /* 0x0000000000027941 */ /* 0x000fea0003800200 */
.L_x_50177:
        /* <DEDUP_REMOVED lines=61> */
.L_x_50175:
[----:B------:R-:W-:Y:S05]  /*58b80*/  BSYNC.RECONVERGENT B1 ;  /* 0x0000000000017941 */ /* 0x000fea0003800200 */
.L_x_50174:
        /* <DEDUP_REMOVED lines=41> */
.L_x_50138:
        /* <DEDUP_REMOVED lines=16> */
.L_x_50182:
        /* <DEDUP_REMOVED lines=13> */
.L_x_50184:
[----:B------:R-:W-:Y:S05]  /*58ff0*/  BSYNC.RECONVERGENT B2 ;  /* 0x0000000000027941 */ /* 0x000fea0003800200 */
.L_x_50183:
        /* <DEDUP_REMOVED lines=61> */
.L_x_50181:
[----:B------:R-:W-:Y:S05]  /*593d0*/  BSYNC.RECONVERGENT B1 ;  /* 0x0000000000017941 */ /* 0x000fea0003800200 */
.L_x_50180:
        /* <DEDUP_REMOVED lines=18> */
.L_x_50187:
        /* <DEDUP_REMOVED lines=13> */
.L_x_50189:
[----:B------:R-:W-:Y:S05]  /*595d0*/  BSYNC.RECONVERGENT B2 ;  /* 0x0000000000027941 */ /* 0x000fea0003800200 */
.L_x_50188:
        /* <DEDUP_REMOVED lines=61> */
.L_x_50186:
[----:B------:R-:W-:Y:S05]  /*599b0*/  BSYNC.RECONVERGENT B1 ;  /* 0x0000000000017941 */ /* 0x000fea0003800200 */
.L_x_50185:
        /* <DEDUP_REMOVED lines=16> */
.L_x_50192:
        /* <DEDUP_REMOVED lines=13> */
.L_x_50194:
[----:B------:R-:W-:Y:S05]  /*59b90*/  BSYNC.RECONVERGENT B2 ;  /* 0x0000000000027941 */ /* 0x000fea0003800200 */
.L_x_50193:
        /* <DEDUP_REMOVED lines=61> */
.L_x_50191:
[----:B------:R-:W-:Y:S05]  /*59f70*/  BSYNC.RECONVERGENT B1 ;  /* 0x0000000000017941 */ /* 0x000fea0003800200 */
.L_x_50190:
        /* <DEDUP_REMOVED lines=16> */
.L_x_50197:
        /* <DEDUP_REMOVED lines=13> */
.L_x_50199:
[----:B------:R-:W-:Y:S05]  /*5a150*/  BSYNC.RECONVERGENT B2 ;  /* 0x0000000000027941 */ /* 0x000fea0003800200 */
.L_x_50198:
        /* <DEDUP_REMOVED lines=61> */
.L_x_50196:
[----:B------:R-:W-:Y:S05]  /*5a530*/  BSYNC.RECONVERGENT B1 ;  /* 0x0000000000017941 */ /* 0x000fea0003800200 */
.L_x_50195:
        /* <DEDUP_REMOVED lines=16> */
.L_x_50179:
        /* <DEDUP_REMOVED lines=24> */
.L_x_50200:
[----:B01----:R-:W-:Y:S01]  /*5a7c0*/  IMAD.MOV.U32 R9, RZ, RZ, R18 ;  /* 0x000000ffff097224 */ /* 0x003fe200078e0012 */
[----:B------:R-:W-:-:S07]  /*5a7d0*/  IADD3 R12, PT, PT, R12, 0x20, RZ ;  /* 0x000000200c0c7810 */ /* 0x000fce0007ffe0ff */
.L_x_50137:
[----:B------:R-:W-:Y:S05]  /*5a7e0*/  BSYNC.RECONVERGENT B0 ;  /* 0x0000000000007941 */ /* 0x000fea0003800200 */
.L_x_50136:
        /* <DEDUP_REMOVED lines=35> */
.L_x_50206:
        /* <DEDUP_REMOVED lines=13> */
.L_x_50208:
[----:B------:R-:W-:Y:S05]  /*5aaf0*/  BSYNC.RECONVERGENT B2 ;  /* 0x0000000000027941 */ /* 0x000fea0003800200 */
.L_x_50207:
        /* <DEDUP_REMOVED lines=61> */
.L_x_50205:
[----:B------:R-:W-:Y:S05]  /*5aed0*/  BSYNC.RECONVERGENT B1 ;  /* 0x0000000000017941 */ /* 0x000fea0003800200 */
.L_x_50204:
        /* <DEDUP_REMOVED lines=20> */
.L_x_50211:
        /* <DEDUP_REMOVED lines=13> */
.L_x_50213:
[----:B------:R-:W-:Y:S05]  /*5b0f0*/  BSYNC.RECONVERGENT B2 ;  /* 0x0000000000027941 */ /* 0x000fea0003800200 */
.L_x_50212:
        /* <DEDUP_REMOVED lines=61> */
.L_x_50210:
[----:B------:R-:W-:Y:S05]  /*5b4d0*/  BSYNC.RECONVERGENT B1 ;  /* 0x0000000000017941 */ /* 0x000fea0003800200 */
.L_x_50209:
        /* <DEDUP_REMOVED lines=15> */
.L_x_50216:
        /* <DEDUP_REMOVED lines=13> */
.L_x_50218:
[----:B------:R-:W-:Y:S05]  /*5b6a0*/  BSYNC.RECONVERGENT B2 ;  /* 0x0000000000027941 */ /* 0x000fea0003800200 */
.L_x_50217:
        /* <DEDUP_REMOVED lines=61> */
.L_x_50215:
[----:B------:R-:W-:Y:S05]  /*5ba80*/  BSYNC.RECONVERGENT B1 ;  /* 0x0000000000017941 */ /* 0x000fea0003800200 */
.L_x_50214:
        /* <DEDUP_REMOVED lines=17> */
.L_x_50221:
        /* <DEDUP_REMOVED lines=13> */
.L_x_50223:
[----:B------:R-:W-:Y:S05]  /*5bc70*/  BSYNC.RECONVERGENT B2 ;  /* 0x0000000000027941 */ /* 0x000fea0003800200 */
.L_x_50222:
        /* <DEDUP_REMOVED lines=61> */
.L_x_50220:
[----:B------:R-:W-:Y:S05]  /*5c050*/  BSYNC.RECONVERGENT B1 ;  /* 0x0000000000017941 */ /* 0x000fea0003800200 */
.L_x_50219:
        /* <DEDUP_REMOVED lines=15> */
.L_x_50226:
        /* <DEDUP_REMOVED lines=13> */
.L_x_50228:
[----:B------:R-:W-:Y:S05]  /*5c220*/  BSYNC.RECONVERGENT B2 ;  /* 0x0000000000027941 */ /* 0x000fea0003800200 */
.L_x_50227:
        /* <DEDUP_REMOVED lines=61> */
.L_x_50225:
[----:B------:R-:W-:Y:S05]  /*5c600*/  BSYNC.RECONVERGENT B1 ;  /* 0x0000000000017941 */ /* 0x000fea0003800200 */
.L_x_50224:
        /* <DEDUP_REMOVED lines=17> */
.L_x_50231:
        /* <DEDUP_REMOVED lines=13> */
.L_x_50233:
[----:B------:R-:W-:Y:S05]  /*5c7f0*/  BSYNC.RECONVERGENT B2 ;  /* 0x0000000000027941 */ /* 0x000fea0003800200 */
.L_x_50232:
        /* <DEDUP_REMOVED lines=61> */
.L_x_50230:
[----:B------:R-:W-:Y:S05]  /*5cbd0*/  BSYNC.RECONVERGENT B1 ;  /* 0x0000000000017941 */ /* 0x000fea0003800200 */
.L_x_50229:
        /* <DEDUP_REMOVED lines=15> */
.L_x_50236:
        /* <DEDUP_REMOVED lines=13> */
.L_x_50238:
[----:B------:R-:W-:Y:S05]  /*5cda0*/  BSYNC.RECONVERGENT B2 ;  /* 0x0000000000027941 */ /* 0x000fea0003800200 */
.L_x_50237:
        /* <DEDUP_REMOVED lines=61> */
.L_x_50235:
[----:B------:R-:W-:Y:S05]  /*5d180*/  BSYNC.RECONVERGENT B1 ;  /* 0x0000000000017941 */ /* 0x000fea0003800200 */
.L_x_50234:
        /* <DEDUP_REMOVED lines=17> */
.L_x_50241:
        /* <DEDUP_REMOVED lines=16> */
.L_x_50243:
[----:B------:R-:W-:Y:S05]  /*5d3a0*/  BSYNC.RECONVERGENT B2 ;  /* 0x0000000000027941 */ /* 0x000fea0003800200 */
.L_x_50242:
        /* <DEDUP_REMOVED lines=61> */
.L_x_50240:
[----:B------:R-:W-:Y:S05]  /*5d780*/  BSYNC.RECONVERGENT B1 ;  /* 0x0000000000017941 */ /* 0x000fea0003800200 */
.L_x_50239:
        /* <DEDUP_REMOVED lines=41> */
.L_x_50203:
        /* <DEDUP_REMOVED lines=16> */
.L_x_50247:
        /* <DEDUP_REMOVED lines=13> */
.L_x_50249:
[----:B------:R-:W-:Y:S05]  /*5dbf0*/  BSYNC.RECONVERGENT B2 ;  /* 0x0000000000027941 */ /* 0x000fea0003800200 */
.L_x_50248:
        /* <DEDUP_REMOVED lines=61> */
.L_x_50246:
[----:B------:R-:W-:Y:S05]  /*5dfd0*/  BSYNC.RECONVERGENT B1 ;  /* 0x0000000000017941 */ /* 0x000fea0003800200 */
.L_x_50245:
        /* <DEDUP_REMOVED lines=18> */
.L_x_50252:
        /* <DEDUP_REMOVED lines=13> */
.L_x_50254:
[----:B------:R-:W-:Y:S05]  /*5e1d0*/  BSYNC.RECONVERGENT B2 ;  /* 0x0000000000027941 */ /* 0x000fea0003800200 */
.L_x_50253:
        /* <DEDUP_REMOVED lines=61> */
.L_x_50251:
[----:B------:R-:W-:Y:S05]  /*5e5b0*/  BSYNC.RECONVERGENT B1 ;  /* 0x0000000000017941 */ /* 0x000fea0003800200 */
.L_x_50250:
        /* <DEDUP_REMOVED lines=16> */
.L_x_50257:
        /* <DEDUP_REMOVED lines=13> */
.L_x_50259:
[----:B------:R-:W-:Y:S05]  /*5e790*/  BSYNC.RECONVERGENT B2 ;  /* 0x0000000000027941 */ /* 0x000fea0003800200 */
.L_x_50258:
        /* <DEDUP_REMOVED lines=61> */
.L_x_50256:
[----:B------:R-:W-:Y:S05]  /*5eb70*/  BSYNC.RECONVERGENT B1 ;  /* 0x0000000000017941 */ /* 0x000fea0003800200 */
.L_x_50255:
        /* <DEDUP_REMOVED lines=16> */
.L_x_50262:
        /* <DEDUP_REMOVED lines=13> */
.L_x_50264:
[----:B------:R-:W-:Y:S05]  /*5ed50*/  BSYNC.RECONVERGENT B2 ;  /* 0x0000000000027941 */ /* 0x000fea0003800200 */
.L_x_50263:
        /* <DEDUP_REMOVED lines=61> */
.L_x_50261:
[----:B------:R-:W-:Y:S05]  /*5f130*/  BSYNC.RECONVERGENT B1 ;  /* 0x0000000000017941 */ /* 0x000fea0003800200 */
.L_x_50260:
        /* <DEDUP_REMOVED lines=16> */
.L_x_50244:
        /* <DEDUP_REMOVED lines=24> */
.L_x_50265:
[----:B01----:R-:W-:Y:S01]  /*5f3c0*/  MOV R9, R18 ;  /* 0x0000001200097202 */ /* 0x003fe20000000f00 */
[----:B------:R-:W-:-:S07]  /*5f3d0*/  VIADD R12, R12, 0x20 ;  /* 0x000000200c0c7836 */ /* 0x000fce0000000000 */
.L_x_50202:
[----:B------:R-:W-:Y:S05]  /*5f3e0*/  BSYNC.RECONVERGENT B0 ;  /* 0x0000000000007941 */ /* 0x000fea0003800200 */
.L_x_50201:
        /* <DEDUP_REMOVED lines=35> */
.L_x_50271:
        /* <DEDUP_REMOVED lines=13> */
.L_x_50273:
[----:B------:R-:W-:Y:S05]  /*5f6f0*/  BSYNC.RECONVERGENT B2 ;  /* 0x0000000000027941 */ /* 0x000fea0003800200 */
.L_x_50272:
        /* <DEDUP_REMOVED lines=61> */
.L_x_50270:
[----:B------:R-:W-:Y:S05]  /*5fad0*/  BSYNC.RECONVERGENT B1 ;  /* 0x0000000000017941 */ /* 0x000fea0003800200 */
.L_x_50269:
        /* <DEDUP_REMOVED lines=20> */
.L_x_50276:
        /* <DEDUP_REMOVED lines=13> */
.L_x_50278:
[----:B------:R-:W-:Y:S05]  /*5fcf0*/  BSYNC.RECONVERGENT B2 ;  /* 0x0000000000027941 */ /* 0x000fea0003800200 */
.L_x_50277:
        /* <DEDUP_REMOVED lines=61> */
.L_x_50275:
[----:B------:R-:W-:Y:S05]  /*600d0*/  BSYNC.RECONVERGENT B1 ;  /* 0x0000000000017941 */ /* 0x000fea0003800200 */
.L_x_50274:
        /* <DEDUP_REMOVED lines=15> */
.L_x_50281:
        /* <DEDUP_REMOVED lines=13> */
.L_x_50283:
[----:B------:R-:W-:Y:S05]  /*602a0*/  BSYNC.RECONVERGENT B2 ;  /* 0x0000000000027941 */ /* 0x000fea0003800200 */
.L_x_50282:
        /* <DEDUP_REMOVED lines=61> */
.L_x_50280:
[----:B------:R-:W-:Y:S05]  /*60680*/  BSYNC.RECONVERGENT B1 ;  /* 0x0000000000017941 */ /* 0x000fea0003800200 */
.L_x_50279:
        /* <DEDUP_REMOVED lines=17> */
.L_x_50286:
        /* <DEDUP_REMOVED lines=13> */
.L_x_50288:
[----:B------:R-:W-:Y:S05]  /*60870*/  BSYNC.RECONVERGENT B2 ;  /* 0x0000000000027941 */ /* 0x000fea0003800200 */
.L_x_50287:
        /* <DEDUP_REMOVED lines=61> */
.L_x_50285:
[----:B------:R-:W-:Y:S05]  /*60c50*/  BSYNC.RECONVERGENT B1 ;  /* 0x0000000000017941 */ /* 0x000fea0003800200 */
.L_x_50284:
        /* <DEDUP_REMOVED lines=15> */
.L_x_50291:
        /* <DEDUP_REMOVED lines=13> */
.L_x_50293:
[----:B------:R-:W-:Y:S05]  /*60e20*/  BSYNC.RECONVERGENT B2 ;  /* 0x0000000000027941 */ /* 0x000fea0003800200 */
.L_x_50292:
        /* <DEDUP_REMOVED lines=61> */
.L_x_50290:
[----:B------:R-:W-:Y:S05]  /*61200*/  BSYNC.RECONVERGENT B1 ;  /* 0x0000000000017941 */ /* 0x000fea0003800200 */
.L_x_50289:
        /* <DEDUP_REMOVED lines=17> */
.L_x_50296:
        /* <DEDUP_REMOVED lines=13> */
.L_x_50298:
[----:B------:R-:W-:Y:S05]  /*613f0*/  BSYNC.RECONVERGENT B2 ;  /* 0x0000000000027941 */ /* 0x000fea0003800200 */
.L_x_50297:
        /* <DEDUP_REMOVED lines=61> */
.L_x_50295:
[----:B------:R-:W-:Y:S05]  /*617d0*/  BSYNC.RECONVERGENT B1 ;  /* 0x0000000000017941 */ /* 0x000fea0003800200 */
.L_x_50294:
        /* <DEDUP_REMOVED lines=15> */
.L_x_50301:
        /* <DEDUP_REMOVED lines=13> */
.L_x_50303:
[----:B------:R-:W-:Y:S05]  /*619a0*/  BSYNC.RECONVERGENT B2 ;  /* 0x0000000000027941 */ /* 0x000fea0003800200 */
.L_x_50302:
        /* <DEDUP_REMOVED lines=61> */
.L_x_50300:
[----:B------:R-:W-:Y:S05]  /*61d80*/  BSYNC.RECONVERGENT B1 ;  /* 0x0000000000017941 */ /* 0x000fea0003800200 */
.L_x_50299:
        /* <DEDUP_REMOVED lines=17> */
.L_x_50306:
        /* <DEDUP_REMOVED lines=16> */
.L_x_50308:
[----:B------:R-:W-:Y:S05]  /*61fa0*/  BSYNC.RECONVERGENT B2 ;  /* 0x0000000000027941 */ /* 0x000fea0003800200 */
.L_x_50307:
        /* <DEDUP_REMOVED lines=61> */
.L_x_50305:
[----:B------:R-:W-:Y:S05]  /*62380*/  BSYNC.RECONVERGENT B1 ;  /* 0x0000000000017941 */ /* 0x000fea0003800200 */
.L_x_50304:
        /* <DEDUP_REMOVED lines=41> */
.L_x_50268:
        /* <DEDUP_REMOVED lines=16> */
.L_x_50312:
        /* <DEDUP_REMOVED lines=13> */
.L_x_50314:
[----:B------:R-:W-:Y:S05]  /*627f0*/  BSYNC.RECONVERGENT B2 ;  /* 0x0000000000027941 */ /* 0x000fea0003800200 */
.L_x_50313:
        /* <DEDUP_REMOVED lines=61> */
.L_x_50311:
[----:B------:R-:W-:Y:S05]  /*62bd0*/  BSYNC.RECONVERGENT B1 ;  /* 0x0000000000017941 */ /* 0x000fea0003800200 */
.L_x_50310:
        /* <DEDUP_REMOVED lines=18> */
.L_x_50317:
        /* <DEDUP_REMOVED lines=13> */
.L_x_50319:
[----:B------:R-:W-:Y:S05]  /*62dd0*/  BSYNC.RECONVERGENT B2 ;  /* 0x0000000000027941 */ /* 0x000fea0003800200 */
.L_x_50318:
        /* <DEDUP_REMOVED lines=61> */
.L_x_50316:
[----:B------:R-:W-:Y:S05]  /*631b0*/  BSYNC.RECONVERGENT B1 ;  /* 0x0000000000017941 */ /* 0x000fea0003800200 */
.L_x_50315:
        /* <DEDUP_REMOVED lines=16> */
.L_x_50322:
        /* <DEDUP_REMOVED lines=13> */
.L_x_50324:
[----:B------:R-:W-:Y:S05]  /*63390*/  BSYNC.RECONVERGENT B2 ;  /* 0x0000000000027941 */ /* 0x000fea0003800200 */
.L_x_50323:
        /* <DEDUP_REMOVED lines=61> */
.L_x_50321:
[----:B------:R-:W-:Y:S05]  /*63770*/  BSYNC.RECONVERGENT B1 ;  /* 0x0000000000017941 */ /* 0x000fea0003800200 */
.L_x_50320:
        /* <DEDUP_REMOVED lines=16> */
.L_x_50327:
        /* <DEDUP_REMOVED lines=13> */
.L_x_50329:
[----:B------:R-:W-:Y:S05]  /*63950*/  BSYNC.RECONVERGENT B2 ;  /* 0x0000000000027941 */ /* 0x000fea0003800200 */
.L_x_50328:
        /* <DEDUP_REMOVED lines=61> */
.L_x_50326:
[----:B------:R-:W-:Y:S05]  /*63d30*/  BSYNC.RECONVERGENT B1 ;  /* 0x0000000000017941 */ /* 0x000fea0003800200 */
.L_x_50325:
        /* <DEDUP_REMOVED lines=16> */
.L_x_50309:
        /* <DEDUP_REMOVED lines=24> */
.L_x_50330:
[----:B01----:R-:W-:Y:S01]  /*63fc0*/  IMAD.MOV.U32 R9, RZ, RZ, R18 ;  /* 0x000000ffff097224 */ /* 0x003fe200078e0012 */
[----:B------:R-:W-:-:S07]  /*63fd0*/  IADD3 R12, PT, PT, R12, 0x20, RZ ;  /* 0x000000200c0c7810 */ /* 0x000fce0007ffe0ff */
.L_x_50267:
[----:B------:R-:W-:Y:S05]  /*63fe0*/  BSYNC.RECONVERGENT B0 ;  /* 0x0000000000007941 */ /* 0x000fea0003800200 */
.L_x_50266:
        /* <DEDUP_REMOVED lines=35> */
.L_x_50336:
        /* <DEDUP_REMOVED lines=13> */
.L_x_50338:
[----:B------:R-:W-:Y:S05]  /*642f0*/  BSYNC.RECONVERGENT B2 ;  /* 0x0000000000027941 */ /* 0x000fea0003800200 */
.L_x_50337:
        /* <DEDUP_REMOVED lines=61> */
.L_x_50335:
[----:B------:R-:W-:Y:S05]  /*646d0*/  BSYNC.RECONVERGENT B1 ;  /* 0x0000000000017941 */ /* 0x000fea0003800200 */
.L_x_50334:
        /* <DEDUP_REMOVED lines=20> */
.L_x_50341:
        /* <DEDUP_REMOVED lines=13> */
.L_x_50343:
[----:B------:R-:W-:Y:S05]  /*648f0*/  BSYNC.RECONVERGENT B2 ;  /* 0x0000000000027941 */ /* 0x000fea0003800200 */
.L_x_50342:
        /* <DEDUP_REMOVED lines=61> */
.L_x_50340:
[----:B------:R-:W-:Y:S05]  /*64cd0*/  BSYNC.RECONVERGENT B1 ;  /* 0x0000000000017941 */ /* 0x000fea0003800200 */
.L_x_50339:
        /* <DEDUP_REMOVED lines=15> */
.L_x_50346:
        /* <DEDUP_REMOVED lines=13> */
.L_x_50348:
[----:B------:R-:W-:Y:S05]  /*64ea0*/  BSYNC.RECONVERGENT B2 ;  /* 0x0000000000027941 */ /* 0x000fea0003800200 */
.L_x_50347:
        /* <DEDUP_REMOVED lines=61> */
.L_x_50345:
[----:B------:R-:W-:Y:S05]  /*65280*/  BSYNC.RECONVERGENT B1 ;  /* 0x0000000000017941 */ /* 0x000fea0003800200 */
.L_x_50344:
        /* <DEDUP_REMOVED lines=17> */
.L_x_50351:
        /* <DEDUP_REMOVED lines=13> */
.L_x_50353:
[----:B------:R-:W-:Y:S05]  /*65470*/  BSYNC.RECONVERGENT B2 ;  /* 0x0000000000027941 */ /* 0x000fea0003800200 */
.L_x_50352:
        /* <DEDUP_REMOVED lines=61> */
.L_x_50350:
[----:B------:R-:W-:Y:S05]  /*65850*/  BSYNC.RECONVERGENT B1 ;  /* 0x0000000000017941 */ /* 0x000fea0003800200 */
.L_x_50349:
        /* <DEDUP_REMOVED lines=15> */
.L_x_50356:
        /* <DEDUP_REMOVED lines=13> */
.L_x_50358:
[----:B------:R-:W-:Y:S05]  /*65a20*/  BSYNC.RECONVERGENT B2 ;  /* 0x0000000000027941 */ /* 0x000fea0003800200 */
.L_x_50357:
        /* <DEDUP_REMOVED lines=61> */
.L_x_50355:
[----:B------:R-:W-:Y:S05]  /*65e00*/  BSYNC.RECONVERGENT B1 ;  /* 0x0000000000017941 */ /* 0x000fea0003800200 */
.L_x_50354:
        /* <DEDUP_REMOVED lines=17> */
.L_x_50361:
        /* <DEDUP_REMOVED lines=13> */
.L_x_50363:
[----:B------:R-:W-:Y:S05]  /*65ff0*/  BSYNC.RECONVERGENT B2 ;  /* 0x0000000000027941 */ /* 0x000fea0003800200 */
.L_x_50362:
        /* <DEDUP_REMOVED lines=61> */
.L_x_50360:
[----:B------:R-:W-:Y:S05]  /*663d0*/  BSYNC.RECONVERGENT B1 ;  /* 0x0000000000017941 */ /* 0x000fea0003800200 */
.L_x_50359:
        /* <DEDUP_REMOVED lines=15> */
.L_x_50366:
        /* <DEDUP_REMOVED lines=13> */
.L_x_50368:
[----:B------:R-:W-:Y:S05]  /*665a0*/  BSYNC.RECONVERGENT B2 ;  /* 0x0000000000027941 */ /* 0x000fea0003800200 */
.L_x_50367:
        /* <DEDUP_REMOVED lines=61> */
.L_x_50365:
[----:B------:R-:W-:Y:S05]  /*66980*/  BSYNC.RECONVERGENT B1 ;  /* 0x0000000000017941 */ /* 0x000fea0003800200 */
.L_x_50364:
        /* <DEDUP_REMOVED lines=17> */
.L_x_50371:
        /* <DEDUP_REMOVED lines=16> */
.L_x_50373:
[----:B------:R-:W-:Y:S05]  /*66ba0*/  BSYNC.RECONVERGENT B2 ;  /* 0x0000000000027941 */ /* 0x000fea0003800200 */
.L_x_50372:
        /* <DEDUP_REMOVED lines=61> */
.L_x_50370:
[----:B------:R-:W-:Y:S05]  /*66f80*/  BSYNC.RECONVERGENT B1 ;  /* 0x0000000000017941 */ /* 0x000fea0003800200 */
.L_x_50369:
        /* <DEDUP_REMOVED lines=41> */
.L_x_50333:
        /* <DEDUP_REMOVED lines=16> */
.L_x_50377:
        /* <DEDUP_REMOVED lines=13> */
.L_x_50379:
[----:B------:R-:W-:Y:S05]  /*673f0*/  BSYNC.RECONVERGENT B2 ;  /* 0x0000000000027941 */ /* 0x000fea0003800200 */
.L_x_50378:
        /* <DEDUP_REMOVED lines=61> */
.L_x_50376:
[----:B------:R-:W-:Y:S05]  /*677d0*/  BSYNC.RECONVERGENT B1 ;  /* 0x0000000000017941 */ /* 0x000fea0003800200 */
.L_x_50375:
        /* <DEDUP_REMOVED lines=18> */
.L_x_50382:
        /* <DEDUP_REMOVED lines=13> */
.L_x_50384:
[----:B------:R-:W-:Y:S05]  /*679d0*/  BSYNC.RECONVERGENT B2 ;  /* 0x0000000000027941 */ /* 0x000fea0003800200 */
.L_x_50383:
        /* <DEDUP_REMOVED lines=61> */
.L_x_50381:
[----:B------:R-:W-:Y:S05]  /*67db0*/  BSYNC.RECONVERGENT B1 ;  /* 0x0000000000017941 */ /* 0x000fea0003800200 */
.L_x_50380:
        /* <DEDUP_REMOVED lines=16> */
.L_x_50387:
        /* <DEDUP_REMOVED lines=13> */
.L_x_50389:
[----:B------:R-:W-:Y:S05]  /*67f90*/  BSYNC.RECONVERGENT B2 ;  /* 0x0000000000027941 */ /* 0x000fea0003800200 */
.L_x_50388:
        /* <DEDUP_REMOVED lines=61> */
.L_x_50386:
[----:B------:R-:W-:Y:S05]  /*68370*/  BSYNC.RECONVERGENT B1 ;  /* 0x0000000000017941 */ /* 0x000fea0003800200 */
.L_x_50385:
        /* <DEDUP_REMOVED lines=16> */
.L_x_50392:
        /* <DEDUP_REMOVED lines=13> */
.L_x_50394:
[----:B------:R-:W-:Y:S05]  /*68550*/  BSYNC.RECONVERGENT B2 ;  /* 0x0000000000027941 */ /* 0x000fea0003800200 */
.L_x_50393:
        /* <DEDUP_REMOVED lines=61> */
.L_x_50391:
[----:B------:R-:W-:Y:S05]  /*68930*/  BSYNC.RECONVERGENT B1 ;  /* 0x0000000000017941 */ /* 0x000fea0003800200 */
.L_x_50390:
        /* <DEDUP_REMOVED lines=16> */
.L_x_50374:
        /* <DEDUP_REMOVED lines=24> */
.L_x_50395:
[----:B01----:R-:W-:Y:S01]  /*68bc0*/  MOV R9, R18 ;  /* 0x0000001200097202 */ /* 0x003fe20000000f00 */
[----:B------:R-:W-:-:S07]  /*68bd0*/  VIADD R12, R12, 0x20 ;  /* 0x000000200c0c7836 */ /* 0x000fce0000000000 */
.L_x_50332:
[----:B------:R-:W-:Y:S05]  /*68be0*/  BSYNC.RECONVERGENT B0 ;  /* 0x0000000000007941 */ /* 0x000fea0003800200 */
.L_x_50331:
        /* <DEDUP_REMOVED lines=35> */
.L_x_50401:
        /* <DEDUP_REMOVED lines=13> */
.L_x_50403:
[----:B------:R-:W-:Y:S05]  /*68ef0*/  BSYNC.RECONVERGENT B2 ;  /* 0x0000000000027941 */ /* 0x000fea0003800200 */
.L_x_50402:
        /* <DEDUP_REMOVED lines=61> */
.L_x_50400:
[----:B------:R-:W-:Y:S05]  /*692d0*/  BSYNC.RECONVERGENT B1 ;  /* 0x0000000000017941 */ /* 0x000fea0003800200 */
.L_x_50399:
        /* <DEDUP_REMOVED lines=20> */
.L_x_50406:
        /* <DEDUP_REMOVED lines=13> */
.L_x_50408:
[----:B------:R-:W-:Y:S05]  /*694f0*/  BSYNC.RECONVERGENT B2 ;  /* 0x0000000000027941 */ /* 0x000fea0003800200 */
.L_x_50407:
        /* <DEDUP_REMOVED lines=61> */
.L_x_50405:
[----:B------:R-:W-:Y:S05]  /*698d0*/  BSYNC.RECONVERGENT B1 ;  /* 0x0000000000017941 */ /* 0x000fea0003800200 */
.L_x_50404:
        /* <DEDUP_REMOVED lines=15> */
.L_x_50411:
        /* <DEDUP_REMOVED lines=13> */
.L_x_50413:
[----:B------:R-:W-:Y:S05]  /*69aa0*/  BSYNC.RECONVERGENT B2 ;  /* 0x0000000000027941 */ /* 0x000fea0003800200 */
.L_x_50412:
        /* <DEDUP_REMOVED lines=61> */
.L_x_50410:
[----:B------:R-:W-:Y:S05]  /*69e80*/  BSYNC.RECONVERGENT B1 ;  /* 0x0000000000017941 */ /* 0x000fea0003800200 */
.L_x_50409:
        /* <DEDUP_REMOVED lines=17> */
.L_x_50416:
        /* <DEDUP_REMOVED lines=13> */
.L_x_50418:
[----:B------:R-:W-:Y:S05]  /*6a070*/  BSYNC.RECONVERGENT B2 ;  /* 0x0000000000027941 */ /* 0x000fea0003800200 */
.L_x_50417:
        /* <DEDUP_REMOVED lines=61> */
.L_x_50415:
[----:B------:R-:W-:Y:S05]  /*6a450*/  BSYNC.RECONVERGENT B1 ;  /* 0x0000000000017941 */ /* 0x000fea0003800200 */
.L_x_50414:
        /* <DEDUP_REMOVED lines=15> */
.L_x_50421:
        /* <DEDUP_REMOVED lines=13> */
.L_x_50423:
[----:B------:R-:W-:Y:S05]  /*6a620*/  BSYNC.RECONVERGENT B2 ;  /* 0x0000000000027941 */ /* 0x000fea0003800200 */
.L_x_50422:
        /* <DEDUP_REMOVED lines=61> */
.L_x_50420:
[----:B------:R-:W-:Y:S05]  /*6aa00*/  BSYNC.RECONVERGENT B1 ;  /* 0x0000000000017941 */ /* 0x000fea0003800200 */
.L_x_50419:
        /* <DEDUP_REMOVED lines=17> */
.L_x_50426:
        /* <DEDUP_REMOVED lines=13> */
.L_x_50428:
[----:B------:R-:W-:Y:S05]  /*6abf0*/  BSYNC.RECONVERGENT B2 ;  /* 0x0000000000027941 */ /* 0x000fea0003800200 */
.L_x_50427:
        /* <DEDUP_REMOVED lines=61> */
.L_x_50425:
[----:B------:R-:W-:Y:S05]  /*6afd0*/  BSYNC.RECONVERGENT B1 ;  /* 0x0000000000017941 */ /* 0x000fea0003800200 */
.L_x_50424:
        /* <DEDUP_REMOVED lines=15> */
.L_x_50431:
        /* <DEDUP_REMOVED lines=13> */
.L_x_50433:
[----:B------:R-:W-:Y:S05]  /*6b1a0*/  BSYNC.RECONVERGENT B2 ;  /* 0x0000000000027941 */ /* 0x000fea0003800200 */
.L_x_50432:
        /* <DEDUP_REMOVED lines=61> */
.L_x_50430:
[----:B------:R-:W-:Y:S05]  /*6b580*/  BSYNC.RECONVERGENT B1 ;  /* 0x0000000000017941 */ /* 0x000fea0003800200 */
.L_x_50429:
        /* <DEDUP_REMOVED lines=17> */
.L_x_50436:
        /* <DEDUP_REMOVED lines=16> */
.L_x_50438:
[----:B------:R-:W-:Y:S05]  /*6b7a0*/  BSYNC.RECONVERGENT B2 ;  /* 0x0000000000027941 */ /* 0x000fea0003800200 */
.L_x_50437:
        /* <DEDUP_REMOVED lines=61> */
.L_x_50435:
[----:B------:R-:W-:Y:S05]  /*6bb80*/  BSYNC.RECONVERGENT B1 ;  /* 0x0000000000017941 */ /* 0x000fea0003800200 */
.L_x_50434:
        /* <DEDUP_REMOVED lines=41> */
.L_x_50398:
        /* <DEDUP_REMOVED lines=16> */
.L_x_50442:
        /* <DEDUP_REMOVED lines=13> */
.L_x_50444:
[----:B------:R-:W-:Y:S05]  /*6bff0*/  BSYNC.RECONVERGENT B2 ;  /* 0x0000000000027941 */ /* 0x000fea0003800200 */
.L_x_50443:
        /* <DEDUP_REMOVED lines=61> */
.L_x_50441:
[----:B------:R-:W-:Y:S05]  /*6c3d0*/  BSYNC.RECONVERGENT B1 ;  /* 0x0000000000017941 */ /* 0x000fea0003800200 */
.L_x_50440:
        /* <DEDUP_REMOVED lines=18> */
.L_x_50447:
        /* <DEDUP_REMOVED lines=13> */
.L_x_50449:
[----:B------:R-:W-:Y:S05]  /*6c5d0*/  BSYNC.RECONVERGENT B2 ;  /* 0x0000000000027941 */ /* 0x000fea0003800200 */
.L_x_50448:
        /* <DEDUP_REMOVED lines=61> */
.L_x_50446:
[----:B------:R-:W-:Y:S05]  /*6c9b0*/  BSYNC.RECONVERGENT B1 ;  /* 0x0000000000017941 */ /* 0x000fea0003800200 */
.L_x_50445:
        /* <DEDUP_REMOVED lines=16> */
.L_x_50452:
        /* <DEDUP_REMOVED lines=13> */
.L_x_50454:
[----:B------:R-:W-:Y:S05]  /*6cb90*/  BSYNC.RECONVERGENT B2 ;  /* 0x0000000000027941 */ /* 0x000fea0003800200 */
.L_x_50453:
        /* <DEDUP_REMOVED lines=61> */
.L_x_50451:
[----:B------:R-:W-:Y:S05]  /*6cf70*/  BSYNC.RECONVERGENT B1 ;  /* 0x0000000000017941 */ /* 0x000fea0003800200 */
.L_x_50450:
        /* <DEDUP_REMOVED lines=16> */
.L_x_50457:
        /* <DEDUP_REMOVED lines=13> */
.L_x_50459:
[----:B------:R-:W-:Y:S05]  /*6d150*/  BSYNC.RECONVERGENT B2 ;  /* 0x0000000000027941 */ /* 0x000fea0003800200 */
.L_x_50458:
        /* <DEDUP_REMOVED lines=61> */
.L_x_50456:
[----:B------:R-:W-:Y:S05]  /*6d530*/  BSYNC.RECONVERGENT B1 ;  /* 0x0000000000017941 */ /* 0x000fea0003800200 */
.L_x_50455:
        /* <DEDUP_REMOVED lines=16> */
.L_x_50439:
        /* <DEDUP_REMOVED lines=25> */
.L_x_50397:
[----:B------:R-:W-:Y:S05]  /*6d7d0*/  BSYNC.RECONVERGENT B0 ;  /* 0x0000000000007941 */ /* 0x000fea0003800200 */
.L_x_50396:
        /* <DEDUP_REMOVED lines=14> */
[----:B0-----:R-:W-:-:S05]  /*6d8c0*/  FSEL R23, R12, RZ, P5 ;  /* 0x000000ff0c177208 */ /* 0x001fca0002800000 */
        /* <DEDUP_REMOVED lines=316> */
.L_x_50513:
        /* <DEDUP_REMOVED lines=17> */
[----:B------:R-:W1:Y:S01]  /*6eda0*/  LDC.64 R190, c[0x0][0x428] ;  /* 0x00010a00ffbe7b82 */ /* 0x000e620000000a00 */
[--C-:B0-----:R-:W-:Y:S01]  /*6edb0*/  FADD.FTZ R22, R108, -R12.reuse ;  /* 0x8000000c6c167221 */ /* 0x101fe20000010000 */
        /* <DEDUP_REMOVED lines=8> */
[----:B------:R-:W-:-:S03]  /*6ee40*/  FMUL.FTZ R237, R18, R22 ;  /* 0x0000001612ed7220 */ /* 0x000fc60000410000 */
[----:B------:R-:W4:Y:S04]  /*6ee50*/  LDL R188, [R1+0x2f0] ;  /* 0x0002f00001bc7983 */ /* 0x000f280000100800 */
[----:B------:R-:W5:Y:S04]  /*6ee60*/  LDL R251, [R1+0x2e8] ;  /* 0x0002e80001fb7983 */ /* 0x000f680000100800 */
[----:B------:R-:W5:Y:S01]  /*6ee70*/  LDL R250, [R1+0x2ec] ;  /* 0x0002ec0001fa7983 */ /* 0x000f620000100800 */
[----:B-1----:R-:W-:-:S03]  /*6ee80*/  IMAD.WIDE.U32 R22, R19, 0x10, R190 ;  /* 0x0000001013167825 */ /* 0x002fc600078e00be */
[----:B------:R-:W3:Y:S04]  /*6ee90*/  LDL R190, [R1+0x2f8] ;  /* 0x0002f80001be7983 */ /* 0x000ee80000100800 */
[----:B------:R-:W5:Y:S01]  /*6eea0*/  LDL R191, [R1+0x2fc] ;  /* 0x0002fc0001bf7983 */ /* 0x000f620000100800 */
[----:B--2---:R-:W-:Y:S01]  /*6eeb0*/  FFMA.FTZ R189, R239, R189, R193 ;  /* 0x000000bdefbd7223 */ /* 0x004fe200000100c1 */
[----:B----4-:R-:W-:Y:S01]  /*6eec0*/  FFMA.FTZ R188, R248, R188, R192 ;  /* 0x000000bcf8bc7223 */ /* 0x010fe200000100c0 */
[----:B---3--:R-:W-:Y:S01]  /*6eed0*/  FFMA.FTZ R190, R238, R190, R194 ;  /* 0x000000beeebe7223 */ /* 0x008fe200000100c2 */
[----:B-----5:R-:W-:-:S05]  /*6eee0*/  FFMA.FTZ R191, R237, R191, R195 ;  /* 0x000000bfedbf7223 */ /* 0x020fca00000100c3 */
[----:B------:R0:W-:Y:S04]  /*6eef0*/  STG.E.128 desc[UR6][R22.64], R188 ;  /* 0x000000bc16007986 */ /* 0x0001e8000c101d06 */
[----:B0-----:R-:W2:Y:S01]  /*6ef00*/  LDL R191, [R1+0x2e0] ;  /* 0x0002e00001bf7983 */ /* 0x001ea20000100800 */
[----:B------:R-:W0:Y:S01]  /*6ef10*/  LDC.64 R22, c[0x0][0x430] ;  /* 0x00010c00ff167b82 */ /* 0x000e220000000a00 */
[----:B------:R-:W-:Y:S01]  /*6ef20*/  FFMA.FTZ R189, R239, R252, R97 ;  /* 0x000000fcefbd7223 */ /* 0x000fe20000010061 */
[----:B------:R-:W-:Y:S01]  /*6ef30*/  FFMA.FTZ R190, R238, R251, R98 ;  /* 0x000000fbeebe7223 */ /* 0x000fe20000010062 */
[C---:B0-----:R-:W-:Y:S01]  /*6ef40*/  IMAD.WIDE.U32 R22, R19.reuse, 0x10, R22 ;  /* 0x0000001013167825 */ /* 0x041fe200078e0016 */
[----:B------:R-:W-:-:S03]  /*6ef50*/  IADD3 R19, PT, PT, R19, 0x20, RZ ;  /* 0x0000002013137810 */ /* 0x000fc60007ffe0ff */
[----:B--2---:R-:W-:Y:S01]  /*6ef60*/  FFMA.FTZ R188, R248, R191, R96 ;  /* 0x000000bff8bc7223 */ /* 0x004fe20000010060 */
[----:B------:R-:W-:-:S05]  /*6ef70*/  FFMA.FTZ R191, R237, R250, R99 ;  /* 0x000000faedbf7223 */ /* 0x000fca0000010063 */
[----:B------:R1:W-:Y:S02]  /*6ef80*/  STG.E.128 desc[UR6][R22.64], R188 ;  /* 0x000000bc16007986 */ /* 0x0003e4000c101d06 */
.L_x_50462:
[----:B------:R-:W-:Y:S05]  /*6ef90*/  BSYNC.RECONVERGENT B0 ;  /* 0x0000000000007941 */ /* 0x000fea0003800200 */
.L_x_50461:
[----:B------:R-:W-:Y:S01]  /*6efa0*/  LOP3.LUT P0, RZ, R13, 0x4, RZ, 0xc0, !PT ;  /* 0x000000040dff7812 */ /* 0x000fe2000780c0ff */
[----:B------:R-:W-:-:S12]  /*6efb0*/  BSSY.RECONVERGENT B0, `(.L_x_50463) ;  /* 0x0000021000007945 */ /* 0x000fd80003800200 */
[----:B------:R-:W-:Y:S05]  /*6efc0*/  @!P0 BRA `(.L_x_50464) ;  /* 0x00000000007c8947 */ /* 0x000fea0003800000 */
[----:B-1----:R-:W1:Y:S01]  /*6efd0*/  LDC.64 R190, c[0x0][0x428] ;  /* 0x00010a00ffbe7b82 */ /* 0x002e620000000a00 */
        /* <DEDUP_REMOVED lines=25> */
[----:B0-----:R-:W-:-:S04]  /*6f170*/  IMAD.WIDE.U32 R22, R19, 0x10, R22 ;  /* 0x0000001013167825 */ /* 0x001fc800078e0016 */
[----:B------:R-:W-:Y:S02]  /*6f180*/  VIADD R19, R19, 0x20 ;  /* 0x0000002013137836 */ /* 0x000fe40000000000 */
[----:B--2---:R-:W-:Y:S01]  /*6f190*/  FFMA.FTZ R188, R248, R191, R92 ;  /* 0x000000bff8bc7223 */ /* 0x004fe2000001005c */
[----:B------:R-:W-:-:S05]  /*6f1a0*/  FFMA.FTZ R191, R237, R250, R95 ;  /* 0x000000faedbf7223 */ /* 0x000fca000001005f */
[----:B------:R2:W-:Y:S02]  /*6f1b0*/  STG.E.128 desc[UR6][R22.64], R188 ;  /* 0x000000bc16007986 */ /* 0x0005e4000c101d06 */
.L_x_50464:
[----:B------:R-:W-:Y:S05]  /*6f1c0*/  BSYNC.RECONVERGENT B0 ;  /* 0x0000000000007941 */ /* 0x000fea0003800200 */
.L_x_50463:
[----:B------:R-:W-:Y:S01]  /*6f1d0*/  LOP3.LUT P0, RZ, R13, 0x2, RZ, 0xc0, !PT ;  /* 0x000000020dff7812 */ /* 0x000fe2000780c0ff */
[----:B------:R-:W-:-:S12]  /*6f1e0*/  BSSY.RECONVERGENT B0, `(.L_x_50465) ;  /* 0x0000021000007945 */ /* 0x000fd80003800200 */
[----:B------:R-:W-:Y:S05]  /*6f1f0*/  @!P0 BRA `(.L_x_50466) ;  /* 0x00000000007c8947 */ /* 0x000fea0003800000 */
[----:B-12---:R-:W1:Y:S01]  /*6f200*/  LDC.64 R190, c[0x0][0x428] ;  /* 0x00010a00ffbe7b82 */ /* 0x006e620000000a00 */
        /* <DEDUP_REMOVED lines=30> */
.L_x_50466:
[----:B------:R-:W-:Y:S05]  /*6f3f0*/  BSYNC.RECONVERGENT B0 ;  /* 0x0000000000007941 */ /* 0x000fea0003800200 */
.L_x_50465:
[----:B------:R-:W-:Y:S01]  /*6f400*/  LOP3.LUT P0, RZ, R13, 0x1, RZ, 0xc0, !PT ;  /* 0x000000010dff7812 */ /* 0x000fe2000780c0ff */
[----:B------:R-:W-:-:S12]  /*6f410*/  BSSY.RECONVERGENT B0, `(.L_x_50467) ;  /* 0x0000021000007945 */ /* 0x000fd80003800200 */
[----:B------:R-:W-:Y:S05]  /*6f420*/  @!P0 BRA `(.L_x_50468) ;  /* 0x00000000007c8947 */ /* 0x000fea0003800000 */
[----:B-123--:R-:W1:Y:S01]  /*6f430*/  LDC.64 R190, c[0x0][0x428] ;  /* 0x00010a00ffbe7b82 */ /* 0x00ee620000000a00 */
        /* <DEDUP_REMOVED lines=30> */
.L_x_50468:
[----:B------:R-:W-:Y:S05]  /*6f620*/  BSYNC.RECONVERGENT B0 ;  /* 0x0000000000007941 */ /* 0x000fea0003800200 */
.L_x_50467:
[----:B------:R-:W-:Y:S01]  /*6f630*/  LOP3.LUT P0, RZ, R3, 0x80000000, RZ, 0xc0, !PT ;  /* 0x8000000003ff7812 */ /* 0x000fe2000780c0ff */
[----:B------:R-:W-:-:S12]  /*6f640*/  BSSY.RECONVERGENT B0, `(.L_x_50469) ;  /* 0x0000021000007945 */ /* 0x000fd80003800200 */
[----:B------:R-:W-:Y:S05]  /*6f650*/  @!P0 BRA `(.L_x_50470) ;  /* 0x00000000007c8947 */ /* 0x000fea0003800000 */
[----:B-1234-:R-:W1:Y:S01]  /*6f660*/  LDC.64 R190, c[0x0][0x428] ;  /* 0x00010a00ffbe7b82 */ /* 0x01ee620000000a00 */
        /* <DEDUP_REMOVED lines=30> */
.L_x_50470:
[----:B------:R-:W-:Y:S05]  /*6f850*/  BSYNC.RECONVERGENT B0 ;  /* 0x0000000000007941 */ /* 0x000fea0003800200 */
.L_x_50469:
[----:B------:R-:W-:Y:S01]  /*6f860*/  LOP3.LUT P0, RZ, R3, 0x40000000, RZ, 0xc0, !PT ;  /* 0x4000000003ff7812 */ /* 0x000fe2000780c0ff */
[----:B------:R-:W-:-:S12]  /*6f870*/  BSSY.RECONVERGENT B0, `(.L_x_50471) ;  /* 0x0000021000007945 */ /* 0x000fd80003800200 */
[----:B------:R-:W-:Y:S05]  /*6f880*/  @!P0 BRA `(.L_x_50472) ;  /* 0x00000000007c8947 */ /* 0x000fea0003800000 */
[----:B01234-:R-:W0:Y:S01]  /*6f890*/  LDC.64 R190, c[0x0][0x428] ;  /* 0x00010a00ffbe7b82 */ /* 0x01fe220000000a00 */
[--C-:B------:R-:W-:Y:S01]  /*6f8a0*/  FADD.FTZ R22, R128, -R12.reuse ;  /* 0x8000000c80167221 */ /* 0x100fe20000010000 */
        /* <DEDUP_REMOVED lines=12> */
[----:B0-----:R-:W-:-:S03]  /*6f970*/  IMAD.WIDE.U32 R22, R19, 0x10, R190 ;  /* 0x0000001013167825 */ /* 0x001fc600078e00be */
        /* <DEDUP_REMOVED lines=16> */
.L_x_50472:
[----:B------:R-:W-:Y:S05]  /*6fa80*/  BSYNC.RECONVERGENT B0 ;  /* 0x0000000000007941 */ /* 0x000fea0003800200 */
.L_x_50471:
        /* <DEDUP_REMOVED lines=34> */
.L_x_50474:
[----:B------:R-:W-:Y:S05]  /*6fcb0*/  BSYNC.RECONVERGENT B0 ;  /* 0x0000000000007941 */ /* 0x000fea0003800200 */
.L_x_50473:
        /* <DEDUP_REMOVED lines=34> */
.L_x_50476:
[----:B------:R-:W-:Y:S05]  /*6fee0*/  BSYNC.RECONVERGENT B0 ;  /* 0x0000000000007941 */ /* 0x000fea0003800200 */
.L_x_50475:
        /* <DEDUP_REMOVED lines=34> */
.L_x_50478:
[----:B------:R-:W-:Y:S05]  /*70110*/  BSYNC.RECONVERGENT B0 ;  /* 0x0000000000007941 */ /* 0x000fea0003800200 */
.L_x_50477:
        /* <DEDUP_REMOVED lines=34> */
.L_x_50480:
[----:B------:R-:W-:Y:S05]  /*70340*/  BSYNC.RECONVERGENT B0 ;  /* 0x0000000000007941 */ /* 0x000fea0003800200 */
.L_x_50479:
        /* <DEDUP_REMOVED lines=34> */
.L_x_50482:
[----:B------:R-:W-:Y:S05]  /*70570*/  BSYNC.RECONVERGENT B0 ;  /* 0x0000000000007941 */ /* 0x000fea0003800200 */
.L_x_50481:
        /* <DEDUP_REMOVED lines=34> */
.L_x_50484:
[----:B------:R-:W-:Y:S05]  /*707a0*/  BSYNC.RECONVERGENT B0 ;  /* 0x0000000000007941 */ /* 0x000fea0003800200 */
.L_x_50483:
        /* <DEDUP_REMOVED lines=34> */
.L_x_50486:
[----:B------:R-:W-:Y:S05]  /*709d0*/  BSYNC.RECONVERGENT B0 ;  /* 0x0000000000007941 */ /* 0x000fea0003800200 */
.L_x_50485:
[----:B------:R-:W-:Y:S01]  /*709e0*/  LOP3.LUT P0, RZ, R3, 0x200000, RZ, 0xc0, !PT ;  /* 0x0020000003ff7812 */ /* 0x000fe2000780c0ff */
[----:B------:R-:W-:-:S12]  /*709f0*/  BSSY.RECONVERGENT B0, `(.L_x_50487) ;  /* 0x000002d000007945 */ /* 0x000fd80003800200 */
[----:B------:R-:W-:Y:S05]  /*70a00*/  @!P0 BRA `(.L_x_50488) ;  /* 0x0000000000ac8947 */ /* 0x000fea0003800000 */
[----:B01234-:R-:W0:Y:S01]  /*70a10*/  LDC.64 R190, c[0x0][0x428] ;  /* 0x00010a00ffbe7b82 */ /* 0x01fe220000000a00 */
[--C-:B------:R-:W-:Y:S01]  /*70a20*/  FADD.FTZ R22, R160, -R12.reuse ;  /* 0x8000000ca0167221 */ /* 0x100fe20000010000 */
[--C-:B------:R-:W-:Y:S01]  /*70a30*/  FADD.FTZ R188, R161, -R12.reuse ;  /* 0x8000000ca1bc7221 */ /* 0x100fe20000010000 */
[--C-:B------:R-:W-:Y:S01]  /*70a40*/  FADD.FTZ R23, R162, -R12.reuse ;  /* 0x8000000ca2177221 */ /* 0x100fe20000010000 */
[----:B------:R1:W-:Y:S01]  /*70a50*/  STL [R1+0x308], R3 ;  /* 0x0003080301007387 */ /* 0x0003e20000100800 */
[C---:B------:R-:W-:Y:S01]  /*70a60*/  FMUL.FTZ R248, R18.reuse, R22 ;  /* 0x0000001612f87220 */ /* 0x040fe20000410000 */
[----:B------:R-:W-:Y:S01]  /*70a70*/  FADD.FTZ R22, R163, -R12 ;  /* 0x8000000ca3167221 */ /* 0x000fe20000010000 */
[C---:B------:R-:W-:Y:S01]  /*70a80*/  FMUL.FTZ R238, R18.reuse, R23 ;  /* 0x0000001712ee7220 */ /* 0x040fe20000410000 */
[C---:B------:R-:W-:Y:S02]  /*70a90*/  FMUL.FTZ R239, R18.reuse, R188 ;  /* 0x000000bc12ef7220 */ /* 0x040fe40000410000 */
[----:B------:R-:W-:Y:S01]  /*70aa0*/  FMUL.FTZ R237, R18, R22 ;  /* 0x0000001612ed7220 */ /* 0x000fe20000410000 */
[----:B-1----:R-:W2:Y:S04]  /*70ab0*/  LDL R3, [R1] ;  /* 0x0000000001037983 */ /* 0x002ea80000100800 */
[----:B------:R1:W-:Y:S04]  /*70ac0*/  STL [R1+0x304], R2 ;  /* 0x0003040201007387 */ /* 0x0003e80000100800 */
[----:B------:R-:W3:Y:S01]  /*70ad0*/  LDL R189, [R1+0x154] ;  /* 0x0001540001bd7983 */ /* 0x000ee20000100800 */
[----:B0-----:R-:W-:-:S03]  /*70ae0*/  IMAD.WIDE.U32 R22, R19, 0x10, R190 ;  /* 0x0000001013167825 */ /* 0x001fc600078e00be */
[----:B-1----:R-:W3:Y:S04]  /*70af0*/  LDL R2, [R1+0x4] ;  /* 0x0000040001027983 */ /* 0x002ee80000100800 */
[----:B------:R0:W-:Y:S04]  /*70b00*/  STL [R1+0x300], R0 ;  /* 0x0003000001007387 */ /* 0x0001e80000100800 */
[----:B------:R-:W4:Y:S04]  /*70b10*/  LDL R249, [R1+0xc] ;  /* 0x00000c0001f97983 */ /* 0x000f280000100800 */
[----:B------:R-:W2:Y:S04]  /*70b20*/  LDL R188, [R1+0x150] ;  /* 0x0001500001bc7983 */ /* 0x000ea80000100800 */
[----:B0-----:R-:W4:Y:S04]  /*70b30*/  LDL R0, [R1+0x8] ;  /* 0x0000080001007983 */ /* 0x001f280000100800 */
[----:B------:R-:W4:Y:S04]  /*70b40*/  LDL R190, [R1+0x158] ;  /* 0x0001580001be7983 */ /* 0x000f280000100800 */
[----:B------:R-:W4:Y:S04]  /*70b50*/  LDL R191, [R1+0x15c] ;  /* 0x00015c0001bf7983 */ /* 0x000f280000100800 */
[----:B------:R-:W4:Y:S04]  /*70b60*/  LDL R252, [R1+0x144] ;  /* 0x0001440001fc7983 */ /* 0x000f280000100800 */
[----:B------:R-:W4:Y:S04]  /*70b70*/  LDL R251, [R1+0x148] ;  /* 0x0001480001fb7983 */ /* 0x000f280000100800 */
[----:B------:R-:W4:Y:S01]  /*70b80*/  LDL R250, [R1+0x14c] ;  /* 0x00014c0001fa7983 */ /* 0x000f220000100800 */
[----:B---3--:R-:W-:Y:S01]  /*70b90*/  FFMA.FTZ R189, R239, R189, R2 ;  /* 0x000000bdefbd7223 */ /* 0x008fe20000010002 */
[----:B--2---:R-:W-:-:S02]  /*70ba0*/  FFMA.FTZ R188, R248, R188, R3 ;  /* 0x000000bcf8bc7223 */ /* 0x004fc40000010003 */
[----:B------:R0:W5:Y:S04]  /*70bb0*/  LDL.LU R3, [R1+0x308] ;  /* 0x0003080001037983 */ /* 0x0001680000300800 */
[----:B------:R0:W5:Y:S01]  /*70bc0*/  LDL.LU R2, [R1+0x304] ;  /* 0x0003040001027983 */ /* 0x0001620000300800 */
[----:B----4-:R-:W-:-:S03]  /*70bd0*/  FFMA.FTZ R190, R238, R190, R0 ;  /* 0x000000beeebe7223 */ /* 0x010fc60000010000 */
[----:B------:R0:W5:Y:S01]  /*70be0*/  LDL.LU R0, [R1+0x300] ;  /* 0x0003000001007983 */ /* 0x0001620000300800 */
[----:B------:R-:W-:-:S05]  /*70bf0*/  FFMA.FTZ R191, R237, R191, R249 ;  /* 0x000000bfedbf7223 */ /* 0x000fca00000100f9 */
[----:B------:R1:W-:Y:S04]  /*70c00*/  STG.E.128 desc[UR6][R22.64], R188 ;  /* 0x000000bc16007986 */ /* 0x0003e8000c101d06 */
[----:B-1----:R-:W2:Y:S01]  /*70c10*/  LDL R191, [R1+0x140] ;  /* 0x0001400001bf7983 */ /* 0x002ea20000100800 */
[----:B------:R-:W1:Y:S01]  /*70c20*/  LDC.64 R22, c[0x0][0x430] ;  /* 0x00010c00ff167b82 */ /* 0x000e620000000a00 */
[----:B------:R-:W3:Y:S01]  /*70c30*/  S2R R249, SR_TID.X ;  /* 0x0000000000f97919 */ /* 0x000ee20000002100 */
[----:B------:R-:W-:Y:S01]  /*70c40*/  FFMA.FTZ R189, R239, R252, R45 ;  /* 0x000000fcefbd7223 */ /* 0x000fe2000001002d */
[----:B------:R-:W-:Y:S01]  /*70c50*/  FFMA.FTZ R190, R238, R251, R46 ;  /* 0x000000fbeebe7223 */ /* 0x000fe2000001002e */
[----:B-1----:R-:W-:-:S04]  /*70c60*/  IMAD.WIDE.U32 R22, R19, 0x10, R22 ;  /* 0x0000001013167825 */ /* 0x002fc800078e0016 */
[----:B------:R-:W-:Y:S01]  /*70c70*/  VIADD R19, R19, 0x20 ;  /* 0x0000002013137836 */ /* 0x000fe20000000000 */
[----:B---3--:R-:W-:Y:S01]  /*70c80*/  LOP3.LUT R249, R249, 0x1f, RZ, 0xc0, !PT ;  /* 0x0000001ff9f97812 */ /* 0x008fe200078ec0ff */
[----:B--2---:R-:W-:Y:S01]  /*70c90*/  FFMA.FTZ R188, R248, R191, R44 ;  /* 0x000000bff8bc7223 */ /* 0x004fe2000001002c */
[----:B------:R-:W-:-:S05]  /*70ca0*/  FFMA.FTZ R191, R237, R250, R47 ;  /* 0x000000faedbf7223 */ /* 0x000fca000001002f */
[----:B------:R0:W-:Y:S02]  /*70cb0*/  STG.E.128 desc[UR6][R22.64], R188 ;  /* 0x000000bc16007986 */ /* 0x0001e4000c101d06 */
.L_x_50488:
[----:B------:R-:W-:Y:S05]  /*70cc0*/  BSYNC.RECONVERGENT B0 ;  /* 0x0000000000007941 */ /* 0x000fea0003800200 */
.L_x_50487:
[----:B-----5:R-:W-:Y:S01]  /*70cd0*/  LOP3.LUT P0, RZ, R3, 0x100000, RZ, 0xc0, !PT ;  /* 0x0010000003ff7812 */ /* 0x020fe2000780c0ff */
        /* <DEDUP_REMOVED lines=12> */
[----:B-1----:R-:W2:Y:S04]  /*70da0*/  LDL R3, [R1+0x10] ;  /* 0x0000100001037983 */ /* 0x002ea80000100800 */
        /* <DEDUP_REMOVED lines=26> */
[C---:B-1----:R-:W-:Y:S01]  /*70f50*/  IMAD.WIDE.U32 R22, R19.reuse, 0x10, R22 ;  /* 0x0000001013167825 */ /* 0x042fe200078e0016 */
[----:B------:R-:W-:-:S02]  /*70f60*/  IADD3 R19, PT, PT, R19, 0x20, RZ ;  /* 0x0000002013137810 */ /* 0x000fc40007ffe0ff */
[----:B---3--:R-:W-:Y:S01]  /*70f70*/  LOP3.LUT R249, R249, 0x1f, RZ, 0xc0, !PT ;  /* 0x0000001ff9f97812 */ /* 0x008fe200078ec0ff */
[----:B--2---:R-:W-:Y:S01]  /*70f80*/  FFMA.FTZ R188, R248, R191, R40 ;  /* 0x000000bff8bc7223 */ /* 0x004fe20000010028 */
[----:B------:R-:W-:-:S05]  /*70f90*/  FFMA.FTZ R191, R237, R250, R43 ;  /* 0x000000faedbf7223 */ /* 0x000fca000001002b */
[----:B------:R0:W-:Y:S02]  /*70fa0*/  STG.E.128 desc[UR6][R22.64], R188 ;  /* 0x000000bc16007986 */ /* 0x0001e4000c101d06 */
.L_x_50490:
[----:B------:R-:W-:Y:S05]  /*70fb0*/  BSYNC.RECONVERGENT B0 ;  /* 0x0000000000007941 */ /* 0x000fea0003800200 */
.L_x_50489:
        /* <DEDUP_REMOVED lines=46> */
.L_x_50492:
[----:B------:R-:W-:Y:S05]  /*712a0*/  BSYNC.RECONVERGENT B0 ;  /* 0x0000000000007941 */ /* 0x000fea0003800200 */
.L_x_50491:
        /* <DEDUP_REMOVED lines=46> */
.L_x_50494:
[----:B------:R-:W-:Y:S05]  /*71590*/  BSYNC.RECONVERGENT B0 ;  /* 0x0000000000007941 */ /* 0x000fea0003800200 */
.L_x_50493:
        /* <DEDUP_REMOVED lines=46> */
.L_x_50496:
[----:B------:R-:W-:Y:S05]  /*71880*/  BSYNC.RECONVERGENT B0 ;  /* 0x0000000000007941 */ /* 0x000fea0003800200 */
.L_x_50495:
        /* <DEDUP_REMOVED lines=46> */
.L_x_50498:
[----:B------:R-:W-:Y:S05]  /*71b70*/  BSYNC.RECONVERGENT B0 ;  /* 0x0000000000007941 */ /* 0x000fea0003800200 */
.L_x_50497:
[----:B-----5:R-:W-:Y:S01]  /*71b80*/  LOP3.LUT P0, RZ, R3, 0x8000, RZ, 0xc0, !PT ;  /* 0x0000800003ff7812 */ /* 0x020fe2000780c0ff */
[----:B------:R-:W-:-:S12]  /*71b90*/  BSSY.RECONVERGENT B0, `(.L_x_50499) ;  /* 0x000002e000007945 */ /* 0x000fd80003800200 */
[----:B------:R-:W-:Y:S05]  /*71ba0*/  @!P0 BRA `(.L_x_50500) ;  /* 0x0000000000b08947 */ /* 0x000fea0003800000 */
[----:B01234-:R-:W0:Y:S01]  /*71bb0*/  LDC.64 R190, c[0x0][0x428] ;  /* 0x00010a00ffbe7b82 */ /* 0x01fe220000000a00 */
[--C-:B------:R-:W-:Y:S01]  /*71bc0*/  FADD.FTZ R189, R184, -R12.reuse ;  /* 0x8000000cb8bd7221 */ /* 0x100fe20000010000 */
        /* <DEDUP_REMOVED lines=8> */
[----:B-1----:R-:W2:Y:S04]  /*71c50*/  LDL R2, [R1+0x70] ;  /* 0x0000700001027983 */ /* 0x002ea80000100800 */
[----:B------:R1:W-:Y:S04]  /*71c60*/  STL [R1+0x300], R0 ;  /* 0x0003000001007387 */ /* 0x0003e80000100800 */
[----:B------:R-:W3:Y:S01]  /*71c70*/  LDL R249, [R1+0x78] ;  /* 0x0000780001f97983 */ /* 0x000ee20000100800 */
[----:B0-----:R-:W-:-:S03]  /*71c80*/  IMAD.WIDE.U32 R22, R19, 0x10, R190 ;  /* 0x0000001013167825 */ /* 0x001fc600078e00be */
[----:B------:R-:W4:Y:S04]  /*71c90*/  LDL R189, [R1+0x94] ;  /* 0x0000940001bd7983 */ /* 0x000f280000100800 */
[----:B-1----:R-:W4:Y:S04]  /*71ca0*/  LDL R0, [R1+0x74] ;  /* 0x0000740001007983 */ /* 0x002f280000100800 */
[----:B------:R-:W2:Y:S04]  /*71cb0*/  LDL R188, [R1+0x90] ;  /* 0x0000900001bc7983 */ /* 0x000ea80000100800 */
[----:B------:R-:W3:Y:S04]  /*71cc0*/  LDL R18, [R1+0x9c] ;  /* 0x00009c0001127983 */ /* 0x000ee80000100800 */
[----:B------:R-:W3:Y:S04]  /*71cd0*/  LDL R190, [R1+0x98] ;  /* 0x0000980001be7983 */ /* 0x000ee80000100800 */
[----:B------:R-:W3:Y:S04]  /*71ce0*/  LDL R191, [R1+0x7c] ;  /* 0x00007c0001bf7983 */ /* 0x000ee80000100800 */
[----:B------:R-:W3:Y:S04]  /*71cf0*/  LDL R252, [R1+0x68] ;  /* 0x0000680001fc7983 */ /* 0x000ee80000100800 */
[----:B------:R-:W3:Y:S04]  /*71d00*/  LDL R251, [R1+0x88] ;  /* 0x0000880001fb7983 */ /* 0x000ee80000100800 */
[----:B------:R-:W3:Y:S04]  /*71d10*/  LDL R250, [R1+0x6c] ;  /* 0x00006c0001fa7983 */ /* 0x000ee80000100800 */
[----:B------:R-:W3:Y:S01]  /*71d20*/  LDL R248, [R1+0x8c] ;  /* 0x00008c0001f87983 */ /* 0x000ee20000100800 */
[----:B----4-:R-:W-:Y:S01]  /*71d30*/  FFMA.FTZ R189, R237, R189, R0 ;  /* 0x000000bdedbd7223 */ /* 0x010fe20000010000 */
[----:B--2---:R-:W-:-:S02]  /*71d40*/  FFMA.FTZ R188, R239, R188, R2 ;  /* 0x000000bcefbc7223 */ /* 0x004fc40000010002 */
[----:B------:R0:W5:Y:S04]  /*71d50*/  LDL.LU R2, [R1+0x304] ;  /* 0x0003040001027983 */ /* 0x0001680000300800 */
[----:B------:R0:W5:Y:S01]  /*71d60*/  LDL.LU R0, [R1+0x300] ;  /* 0x0003000001007983 */ /* 0x0001620000300800 */
[----:B---3--:R-:W-:Y:S01]  /*71d70*/  FFMA.FTZ R190, R238, R190, R249 ;  /* 0x000000beeebe7223 */ /* 0x008fe200000100f9 */
[----:B------:R-:W-:-:S05]  /*71d80*/  FFMA.FTZ R191, R12, R18, R191 ;  /* 0x000000120cbf7223 */ /* 0x000fca00000100bf */
        /* <DEDUP_REMOVED lines=14> */
.L_x_50500:
[----:B------:R-:W-:Y:S05]  /*71e70*/  BSYNC.RECONVERGENT B0 ;  /* 0x0000000000007941 */ /* 0x000fea0003800200 */
.L_x_50499:
[----:B0-----:R-:W0:Y:S02]  /*71e80*/  LDC.64 R18, c[0x0][0x380] ;  /* 0x0000e000ff127b82 */ /* 0x001e240000000a00 */
[----:B0-----:R-:W-:-:S05]  /*71e90*/  IMAD R236, R18, 0x4, R236 ;  /* 0x0000000412ec7824 */ /* 0x001fca00078e02ec */
[----:B------:R-:W-:-:S13]  /*71ea0*/  ISETP.GE.AND P0, PT, R236, R19, PT ;  /* 0x00000013ec00720c */ /* 0x000fda0003f06270 */
[----:B------:R-:W-:Y:S05]  /*71eb0*/  @!P0 BRA `(.L_x_50501) ;  /* 0xfffff9c800388947 */ /* 0x000fea000383ffff */
[----:B------:R-:W-:Y:S05]  /*71ec0*/  EXIT ;  /* 0x000000000000794d */ /* 0x000fea0003800000 */
.L_x_50460:
        /* <DEDUP_REMOVED lines=8> */
.L_x_50503:
[----:B------:R-:W-:Y:S05]  /*71f50*/  BSYNC B0 ;  /* 0x0000000000007941 */ /* 0x000fea0003800000 */
.L_x_50502:
        /* <DEDUP_REMOVED lines=9> */
.L_x_50504:
[----:B------:R-:W-:Y:S02]  /*71ff0*/  IMAD.MOV.U32 R22, RZ, RZ, 0x4 ;  /* 0x00000004ff167424 */ /* 0x000fe400078e00ff */
[----:B------:R-:W-:Y:S01]  /*72000*/  FADD.FTZ R23, R23, R12 ;  /* 0x0000000c17177221 */ /* 0x000fe20000010000 */
[----:B------:R-:W-:-:S04]  /*72010*/  MOV R12, 0xffffffff ;  /* 0xffffffff000c7802 */ /* 0x000fc80000000f00 */
[----:B------:R-:W-:-:S07]  /*72020*/  MOV R191, R23 ;  /* 0x0000001700bf7202 */ /* 0x000fce0000000f00 */
[----:B------:R-:W-:Y:S05]  /*72030*/  WARPSYNC.COLLECTIVE R12, `(.L_x_50505) ;  /* 0x000000000c087348 */ /* 0x000fea0003c00000 */
[----:B------:R0:W1:Y:S02]  /*72040*/  SHFL.BFLY P6, R12, R191, R22, R18 ;  /* 0x0c000016bf0c7389 */ /* 0x00006400000c0012 */
[----:B01----:R-:W-:Y:S05]  /*72050*/  ENDCOLLECTIVE ;  /* 0x000000000000791b */ /* 0x003fea0003800000 */
.L_x_50505:
[----:B------:R-:W-:Y:S02]  /*72060*/  HFMA2 R22, -RZ, RZ, 0, 4.76837158203125e-07 ;  /* 0x00000008ff167431 */ /* 0x000fe400000001ff */
[----:B------:R-:W-:Y:S01]  /*72070*/  FADD.FTZ R23, R23, R12 ;  /* 0x0000000c17177221 */ /* 0x000fe20000010000 */
[----:B------:R-:W-:-:S03]  /*72080*/  IMAD.MOV.U32 R12, RZ, RZ, -0x1 ;  /* 0xffffffffff0c7424 */ /* 0x000fc600078e00ff */
[----:B------:R-:W-:-:S07]  /*72090*/  IMAD.MOV.U32 R191, RZ, RZ, R23 ;  /* 0x000000ffffbf7224 */ /* 0x000fce00078e0017 */
[----:B------:R-:W-:Y:S05]  /*720a0*/  WARPSYNC.COLLECTIVE R12, `(.L_x_50506) ;  /* 0x000000000c087348 */ /* 0x000fea0003c00000 */
[----:B------:R0:W1:Y:S02]  /*720b0*/  SHFL.BFLY P6, R12, R191, R22, R18 ;  /* 0x0c000016bf0c7389 */ /* 0x00006400000c0012 */
[----:B01----:R-:W-:Y:S05]  /*720c0*/  ENDCOLLECTIVE ;  /* 0x000000000000791b */ /* 0x003fea0003800000 */
.L_x_50506:
[----:B------:R-:W-:Y:S02]  /*720d0*/  IMAD.MOV.U32 R22, RZ, RZ, 0x10 ;  /* 0x00000010ff167424 */ /* 0x000fe400078e00ff */
[----:B------:R-:W-:Y:S01]  /*720e0*/  FADD.FTZ R23, R23, R12 ;  /* 0x0000000c17177221 */ /* 0x000fe20000010000 */
[----:B------:R-:W-:-:S04]  /*720f0*/  MOV R12, 0xffffffff ;  /* 0xffffffff000c7802 */ /* 0x000fc80000000f00 */
[----:B------:R-:W-:-:S07]  /*72100*/  MOV R191, R23 ;  /* 0x0000001700bf7202 */ /* 0x000fce0000000f00 */
[----:B------:R-:W-:Y:S05]  /*72110*/  WARPSYNC.COLLECTIVE R12, `(.L_x_50507) ;  /* 0x000000000c087348 */ /* 0x000fea0003c00000 */
[----:B------:R0:W1:Y:S02]  /*72120*/  SHFL.BFLY P6, R12, R191, R22, R18 ;  /* 0x0c000016bf0c7389 */ /* 0x00006400000c0012 */
[----:B01----:R-:W-:Y:S05]  /*72130*/  ENDCOLLECTIVE ;  /* 0x000000000000791b */ /* 0x003fea0003800000 */
.L_x_50507:
        /* <DEDUP_REMOVED lines=184> */
.L_x_50508:
[----:B------:R-:W-:Y:S02]  /*72cc0*/  HFMA2 R22, -RZ, RZ, 0, 1.1920928955078125e-07 ;  /* 0x00000002ff167431 */ /* 0x000fe400000001ff */
[----:B------:R-:W-:Y:S01]  /*72cd0*/  FADD.FTZ R23, R23, R12 ;  /* 0x0000000c17177221 */ /* 0x000fe20000010000 */
[----:B------:R-:W-:-:S03]  /*72ce0*/  IMAD.MOV.U32 R12, RZ, RZ, -0x1 ;  /* 0xffffffffff0c7424 */ /* 0x000fc600078e00ff */
[----:B------:R-:W-:-:S07]  /*72cf0*/  IMAD.MOV.U32 R191, RZ, RZ, R23 ;  /* 0x000000ffffbf7224 */ /* 0x000fce00078e0017 */
[----:B------:R-:W-:Y:S05]  /*72d00*/  WARPSYNC.COLLECTIVE R12, `(.L_x_50509) ;  /* 0x000000000c087348 */ /* 0x000fea0003c00000 */
[----:B------:R0:W1:Y:S02]  /*72d10*/  SHFL.BFLY P6, R12, R191, R22, R18 ;  /* 0x0c000016bf0c7389 */ /* 0x00006400000c0012 */
[----:B01----:R-:W-:Y:S05]  /*72d20*/  ENDCOLLECTIVE ;  /* 0x000000000000791b */ /* 0x003fea0003800000 */
.L_x_50509:
[----:B------:R-:W-:Y:S02]  /*72d30*/  IMAD.MOV.U32 R22, RZ, RZ, 0x4 ;  /* 0x00000004ff167424 */ /* 0x000fe400078e00ff */
[----:B------:R-:W-:Y:S01]  /*72d40*/  FADD.FTZ R23, R23, R12 ;  /* 0x0000000c17177221 */ /* 0x000fe20000010000 */
[----:B------:R-:W-:-:S04]  /*72d50*/  MOV R12, 0xffffffff ;  /* 0xffffffff000c7802 */ /* 0x000fc80000000f00 */
[----:B------:R-:W-:-:S07]  /*72d60*/  MOV R191, R23 ;  /* 0x0000001700bf7202 */ /* 0x000fce0000000f00 */
[----:B------:R-:W-:Y:S05]  /*72d70*/  WARPSYNC.COLLECTIVE R12, `(.L_x_50510) ;  /* 0x000000000c087348 */ /* 0x000fea0003c00000 */
[----:B------:R0:W1:Y:S02]  /*72d80*/  SHFL.BFLY P6, R12, R191, R22, R18 ;  /* 0x0c000016bf0c7389 */ /* 0x00006400000c0012 */
[----:B01----:R-:W-:Y:S05]  /*72d90*/  ENDCOLLECTIVE ;  /* 0x000000000000791b */ /* 0x003fea0003800000 */
.L_x_50510:
[----:B------:R-:W-:Y:S02]  /*72da0*/  HFMA2 R22, -RZ, RZ, 0, 4.76837158203125e-07 ;  /* 0x00000008ff167431 */ /* 0x000fe400000001ff */
[----:B------:R-:W-:Y:S01]  /*72db0*/  FADD.FTZ R23, R23, R12 ;  /* 0x0000000c17177221 */ /* 0x000fe20000010000 */
[----:B------:R-:W-:-:S03]  /*72dc0*/  IMAD.MOV.U32 R12, RZ, RZ, -0x1 ;  /* 0xffffffffff0c7424 */ /* 0x000fc600078e00ff */
[----:B------:R-:W-:-:S07]  /*72dd0*/  IMAD.MOV.U32 R191, RZ, RZ, R23 ;  /* 0x000000ffffbf7224 */ /* 0x000fce00078e0017 */
[----:B------:R-:W-:Y:S05]  /*72de0*/  WARPSYNC.COLLECTIVE R12, `(.L_x_50511) ;  /* 0x000000000c087348 */ /* 0x000fea0003c00000 */
[----:B------:R0:W1:Y:S02]  /*72df0*/  SHFL.BFLY P6, R12, R191, R22, R18 ;  /* 0x0c000016bf0c7389 */ /* 0x00006400000c0012 */
[----:B01----:R-:W-:Y:S05]  /*72e00*/  ENDCOLLECTIVE ;  /* 0x000000000000791b */ /* 0x003fea0003800000 */
.L_x_50511:
[----:B------:R-:W-:Y:S02]  /*72e10*/  IMAD.MOV.U32 R22, RZ, RZ, 0x10 ;  /* 0x00000010ff167424 */ /* 0x000fe400078e00ff */
[----:B------:R-:W-:Y:S01]  /*72e20*/  FADD.FTZ R23, R23, R12 ;  /* 0x0000000c17177221 */ /* 0x000fe20000010000 */
[----:B------:R-:W-:-:S04]  /*72e30*/  MOV R12, 0xffffffff ;  /* 0xffffffff000c7802 */ /* 0x000fc80000000f00 */
[----:B------:R-:W-:-:S07]  /*72e40*/  MOV R191, R23 ;  /* 0x0000001700bf7202 */ /* 0x000fce0000000f00 */
[----:B------:R-:W-:Y:S05]  /*72e50*/  WARPSYNC.COLLECTIVE R12, `(.L_x_50512) ;  /* 0x000000000c087348 */ /* 0x000fea0003c00000 */
[----:B------:R0:W1:Y:S02]  /*72e60*/  SHFL.BFLY P6, R12, R191, R22, R18 ;  /* 0x0c000016bf0c7389 */ /* 0x00006400000c0012 */
[----:B01----:R-:W-:Y:S05]  /*72e70*/  ENDCOLLECTIVE ;  /* 0x000000000000791b */ /* 0x003fea0003800000 */
.L_x_50512:
[----:B------:R-:W-:Y:S05]  /*72e80*/  BRA `(.L_x_50513) ;  /* 0xffffffbc00807947 */ /* 0x000fea000383ffff */
.L_x_50514:
        /* <DEDUP_REMOVED lines=15> */
.L_x_54504:


//--------------------- .text._ZN10layer_norm31ln_parallel_residual_fwd_kernelINS_13Kernel_traitsIfffffjLj2560ELj1ELj4ELj1ELj16ENS_18Kernel_traits_baseILj2560EfffffjLj128EEEEELb1ELb0ELb1EEEvNS_9FwdParamsE --------------------------
	.section	.text._ZN10layer_norm31ln_parallel_residual_fwd_kernelINS_13Kernel_traitsIfffffjLj2560ELj1ELj4ELj1ELj16ENS_18Kernel_traits_baseILj2560EfffffjLj128EEEEELb1ELb0ELb1EEEvNS_9FwdParamsE,"ax",@progbits
	.align	128
        .global         _ZN10layer_norm31ln_parallel_residual_fwd_kernelINS_13Kernel_traitsIfffffjLj2560ELj1ELj4ELj1ELj16ENS_18Kernel_traits_baseILj2560EfffffjLj128EEEEELb1ELb0ELb1EEEvNS_9FwdParamsE
        .type           _ZN10layer_norm31ln_parallel_residual_fwd_kernelINS_13Kernel_traitsIfffffjLj2560ELj1ELj4ELj1ELj16ENS_18Kernel_traits_baseILj2560EfffffjLj128EEEEELb1ELb0ELb1EEEvNS_9FwdParamsE,@function
        .size           _ZN10layer_norm31ln_parallel_residual_fwd_kernelINS_13Kernel_traitsIfffffjLj2560ELj1ELj4ELj1ELj16ENS_18Kernel_traits_baseILj2560EfffffjLj128EEEEELb1ELb0ELb1EEEvNS_9FwdParamsE,(.L_x_54505 - _ZN10layer_norm31ln_parallel_residual_fwd_kernelINS_13Kernel_traitsIfffffjLj2560ELj1ELj4ELj1ELj16ENS_18Kernel_traits_baseILj2560EfffffjLj128EEEEELb1ELb0ELb1EEEvNS_9FwdParamsE)
        .other          _ZN10layer_norm31ln_parallel_residual_fwd_kernelINS_13Kernel_traitsIfffffjLj2560ELj1ELj4ELj1ELj16ENS_18Kernel_traits_baseILj2560EfffffjLj128EEEEELb1ELb0ELb1EEEvNS_9FwdParamsE,@"STO_CUDA_ENTRY STV_DEFAULT"
_ZN10layer_norm31ln_parallel_residual_fwd_kernelINS_13Kernel_traitsIfffffjLj2560ELj1ELj4ELj1ELj16ENS_18Kernel_traits_baseILj2560EfffffjLj128EEEEELb1ELb0ELb1EEEvNS_9FwdParamsE:
.text._ZN10layer_norm31ln_parallel_residual_fwd_kernelINS_13Kernel_traitsIfffffjLj2560ELj1ELj4ELj1ELj16ENS_18Kernel_traits_baseILj2560EfffffjLj128EEEEELb1ELb0ELb1EEEvNS_9FwdParamsE:
        /* <DEDUP_REMOVED lines=164> */
[----:B------:R-:W-:Y:S04]  /*0a40*/  STL.64 [R1+0x180], R8 ;  /* 0x0001800801007387 */ /* 0x000fe80000100a00 */
[----:B------:R0:W-:Y:S04]  /*0a50*/  STL.64 [R1+0x188], R10 ;  /* 0x0001880a01007387 */ /* 0x0001e80000100a00 */
[----:B----4-:R-:W4:Y:S04]  /*0a60*/  LDG.E.128 R12, desc[UR8][R6.64+0x1a00] ;  /* 0x001a0008060c7981 */ /* 0x010f28000c1e1d00 */
[----:B0-----:R-:W4:Y:S04]  /*0a70*/  LDG.E.128 R8, desc[UR8][R6.64+0x1c00] ;  /* 0x001c000806087981 */ /* 0x001f28000c1e1d00 */
        /* <DEDUP_REMOVED lines=95> */
.L_x_50516:
        /* <DEDUP_REMOVED lines=67> */
[----:B------:R3:W-:Y:S04]  /*14a0*/  STL.64 [R1+0x1a8], R18 ;  /* 0x0001a81201007387 */ /* 0x0007e80000100a00 */
[----:B------:R-:W-:Y:S04]  /*14b0*/  STL.64 [R1+0x180], R12 ;  /* 0x0001800c01007387 */ /* 0x000fe80000100a00 */
[----:B------:R4:W-:Y:S04]  /*14c0*/  STL.64 [R1+0x188], R14 ;  /* 0x0001880e01007387 */ /* 0x0009e80000100a00 */
[----:B--2---:R-:W2:Y:S04]  /*14d0*/  LDG.E.128 R24, desc[UR8][R8.64+0x1600] ;  /* 0x0016000808187981 */ /* 0x004ea8000c1e1d00 */
[----:B---3--:R-:W3:Y:S04]  /*14e0*/  LDG.E.128 R16, desc[UR8][R8.64+0x1a00] ;  /* 0x001a000808107981 */ /* 0x008ee8000c1e1d00 */
[----:B----4-:R-:W4:Y:S04]  /*14f0*/  LDG.E.128 R12, desc[UR8][R8.64+0x1c00] ;  /* 0x001c0008080c7981 */ /* 0x010f28000c1e1d00 */
[----:B------:R-:W3:Y:S04]  /*1500*/  LDG.E.128 R20, desc[UR8][R8.64+0x1800] ;  /* 0x0018000808147981 */ /* 0x000ee8000c1e1d00 */
        /* <DEDUP_REMOVED lines=54> */
[----:B------:R0:W-:Y:S04]  /*1870*/  STL.64 [R1+0x50], R20 ;  /* 0x0000501401007387 */ /* 0x0001e80000100a00 */
[----:B------:R0:W-:Y:S04]  /*1880*/  STL.64 [R1+0x58], R22 ;  /* 0x0000581601007387 */ /* 0x0001e80000100a00 */
[----:B------:R0:W-:Y:S01]  /*1890*/  STL.64 [R1+0x38], R18 ;  /* 0x0000381201007387 */ /* 0x0001e20000100a00 */
[----:B------:R-:W-:Y:S05]  /*18a0*/  BRA `(.L_x_50517) ;  /* 0x0000001800647947 */ /* 0x000fea0003800000 */
.L_x_50515:
        /* <DEDUP_REMOVED lines=116> */
[----:B------:R-:W3:Y:S04]  /*1ff0*/  LDG.E.128 R8, desc[UR8][R6.64+0x1c00] ;  /* 0x001c000806087981 */ /* 0x000ee8000c1e1d00 */
[----:B-1----:R-:W3:Y:S04]  /*2000*/  LDG.E.128 R24, desc[UR8][R6.64+0x1400] ;  /* 0x0014000806187981 */ /* 0x002ee8000c1e1d00 */
[----:B------:R0:W-:Y:S04]  /*2010*/  STL.64 [R1+0x1f8], R22 ;  /* 0x0001f81601007387 */ /* 0x0001e80000100a00 */
[----:B------:R-:W-:Y:S04]  /*2020*/  STL.64 [R1+0x200], R16 ;  /* 0x0002001001007387 */ /* 0x000fe80000100a00 */
[----:B------:R1:W-:Y:S04]  /*2030*/  STL.64 [R1+0x208], R18 ;  /* 0x0002081201007387 */ /* 0x0003e80000100a00 */
[----:B0-----:R-:W3:Y:S04]  /*2040*/  LDG.E.128 R20, desc[UR8][R6.64+0x1600] ;  /* 0x0016000806147981 */ /* 0x001ee8000c1e1d00 */
[----:B------:R-:W-:Y:S04]  /*2050*/  STL.64 [R1+0x210], R12 ;  /* 0x0002100c01007387 */ /* 0x000fe80000100a00 */
[----:B------:R0:W-:Y:S04]  /*2060*/  STL.64 [R1+0x218], R14 ;  /* 0x0002180e01007387 */ /* 0x0001e80000100a00 */
[----:B-1----:R-:W3:Y:S04]  /*2070*/  LDG.E.128 R16, desc[UR8][R6.64+0x1800] ;  /* 0x0018000806107981 */ /* 0x002ee8000c1e1d00 */
[----:B0-----:R-:W3:Y:S04]  /*2080*/  LDG.E.128 R12, desc[UR8][R6.64+0x1a00] ;  /* 0x001a0008060c7981 */ /* 0x001ee8000c1e1d00 */
        /* <DEDUP_REMOVED lines=72> */
.L_x_50518:
        /* <DEDUP_REMOVED lines=108> */
[----:B-1----:R-:W3:Y:S04]  /*2bd0*/  LDG.E.128 R12, desc[UR8][R8.64+0x1c00] ;  /* 0x001c0008080c7981 */ /* 0x002ee8000c1e1d00 */
        /* <DEDUP_REMOVED lines=102> */
.L_x_50517:
        /* <DEDUP_REMOVED lines=14> */
[----:B------:R-:W-:Y:S01]  /*3320*/  IMAD.MOV.U32 R7, RZ, RZ, RZ ;  /* 0x000000ffff077224 */ /* 0x000fe200078e00ff */
        /* <DEDUP_REMOVED lines=87> */
[----:B-123--:R-:W-:-:S07]  /*38a0*/  IMAD.U32 R5, RZ, RZ, UR5 ;  /* 0x00000005ff057e24 */ /* 0x00efce000f8e00ff */
.L_x_51780:
[----:B----4-:R-:W-:Y:S01]  /*38b0*/  ISETP.NE.U32.AND P5, PT, RZ, UR6, PT ;  /* 0x00000006ff007c0c */ /* 0x010fe2000bfa5070 */
[----:B------:R-:W-:Y:S01]  /*38c0*/  IMAD R13, R224, UR14, RZ ;  /* 0x0000000ee00d7c24 */ /* 0x000fe2000f8e02ff */
[----:B--2---:R-:W1:Y:S02]  /*38d0*/  @P0 LDC.64 R16, c[0x0][0x398] ;  /* 0x0000e600ff100b82 */ /* 0x004e640000000a00 */
[----:B------:R-:W-:Y:S02]  /*38e0*/  ISETP.NE.AND.EX P5, PT, RZ, UR7, PT, P5 ;  /* 0x00000007ff007c0c */ /* 0x000fe4000bfa5350 */
[----:B------:R-:W-:-:S04]  /*38f0*/  SHF.R.S32.HI R14, RZ, 0x1f, R13 ;  /* 0x0000001fff0e7819 */ /* 0x000fc8000001140d */
[----:B------:R-:W-:Y:S01]  /*3900*/  LEA.HI R13, R14, R13, RZ, 0x2 ;  /* 0x0000000d0e0d7211 */ /* 0x000fe200078f10ff */
[----:B------:R-:W2:Y:S03]  /*3910*/  LDC.64 R216, c[0x0][0x390] ;  /* 0x0000e400ffd87b82 */ /* 0x000ea60000000a00 */
[----:B------:R-:W-:-:S05]  /*3920*/  LEA.HI.SX32 R212, R13, R252, 0x1e ;  /* 0x000000fc0dd47211 */ /* 0x000fca00078ff2ff */
[----:B------:R-:W3:Y:S01]  /*3930*/  @P5 LDC.64 R14, c[0x0][0x3a0] ;  /* 0x0000e800ff0e5b82 */ /* 0x000ee20000000a00 */
[----:B-1----:R-:W-:-:S05]  /*3940*/  @P0 IMAD.WIDE.U32 R16, R212, 0x10, R16 ;  /* 0x00000010d4100825 */ /* 0x002fca00078e0010 */
[----:B-----5:R-:W5:Y:S01]  /*3950*/  @P0 LDG.E.128 R104, desc[UR8][R16.64] ;  /* 0x0000000810680981 */ /* 0x020f62000c1e1d00 */
[----:B---3--:R-:W-:-:S05]  /*3960*/  @P5 IMAD.WIDE.U32 R14, R212, 0x10, R14 ;  /* 0x00000010d40e5825 */ /* 0x008fca00078e000e */
[----:B------:R2:W5:Y:S02]  /*3970*/  @P5 LDG.E.128 R100, desc[UR8][R14.64] ;  /* 0x000000080e645981 */ /* 0x000564000c1e1d00 */
[----:B--2---:R-:W-:-:S05]  /*3980*/  IMAD.WIDE.U32 R14, R212, 0x10, R216 ;  /* 0x00000010d40e7825 */ /* 0x004fca00078e00d8 */
[----:B------:R1:W5:Y:S01]  /*3990*/  LDG.E.128 R16, desc[UR8][R14.64] ;  /* 0x000000080e107981 */ /* 0x000362000c1e1d00 */
[----:B------:R-:W-:Y:S01]  /*39a0*/  IMAD.MOV.U32 R196, RZ, RZ, 0x2f800000 ;  /* 0x2f800000ffc47424 */ /* 0x000fe200078e00ff */
[----:B-1----:R-:W1:Y:S02]  /*39b0*/  LDC.64 R14, c[0x0][0x398] ;  /* 0x0000e600ff0e7b82 */ /* 0x002e640000000a00 */
[----:B-1----:R-:W-:-:S04]  /*39c0*/  ISETP.NE.U32.AND P0, PT, R14, RZ, PT ;  /* 0x000000ff0e00720c */ /* 0x002fc80003f05070 */
        /* <DEDUP_REMOVED lines=18> */
.L_x_50522:
        /* <DEDUP_REMOVED lines=12> */
.L_x_50524:
[----:B0-----:R-:W-:Y:S05]  /*3bb0*/  BSYNC.RECONVERGENT B1 ;  /* 0x0000000000017941 */ /* 0x001fea0003800200 */
.L_x_50523:
        /* <DEDUP_REMOVED lines=62> */
.L_x_50521:
[----:B0-----:R-:W-:Y:S05]  /*3fa0*/  BSYNC.RECONVERGENT B0 ;  /* 0x0000000000007941 */ /* 0x001fea0003800200 */
.L_x_50520:
[----:B------:R-:W-:Y:S01]  /*3fb0*/  ISETP.NE.AND P0, PT, R20, 0x1, PT ;  /* 0x000000011400780c */ /* 0x000fe20003f05270 */
[----:B------:R-:W-:Y:S01]  /*3fc0*/  IMAD.U32 R213, RZ, RZ, UR12 ;  /* 0x0000000cffd57e24 */ /* 0x000fe2000f8e00ff */
[----:B------:R-:W-:Y:S01]  /*3fd0*/  I2FP.F32.U32 R13, R13 ;  /* 0x0000000d000d7245 */ /* 0x000fe20000201000 */
[----:B------:R-:W-:Y:S01]  /*3fe0*/  BSSY.RECONVERGENT B0, `(.L_x_50525) ;  /* 0x0000059000007945 */ /* 0x000fe20003800200 */
        /* <DEDUP_REMOVED lines=13> */
.L_x_50527:
        /* <DEDUP_REMOVED lines=12> */
.L_x_50529:
[----:B------:R-:W-:Y:S05]  /*4180*/  BSYNC.RECONVERGENT B1 ;  /* 0x0000000000017941 */ /* 0x000fea0003800200 */
.L_x_50528:
        /* <DEDUP_REMOVED lines=62> */
.L_x_50526:
[----:B------:R-:W-:Y:S05]  /*4570*/  BSYNC.RECONVERGENT B0 ;  /* 0x0000000000007941 */ /* 0x000fea0003800200 */
.L_x_50525:
        /* <DEDUP_REMOVED lines=16> */
.L_x_50532:
        /* <DEDUP_REMOVED lines=12> */
.L_x_50534:
[----:B------:R-:W-:Y:S05]  /*4740*/  BSYNC.RECONVERGENT B1 ;  /* 0x0000000000017941 */ /* 0x000fea0003800200 */
.L_x_50533:
        /* <DEDUP_REMOVED lines=62> */
.L_x_50531:
[----:B------:R-:W-:Y:S05]  /*4b30*/  BSYNC.RECONVERGENT B0 ;  /* 0x0000000000007941 */ /* 0x000fea0003800200 */
.L_x_50530:
        /* <DEDUP_REMOVED lines=16> */
.L_x_50537:
        /* <DEDUP_REMOVED lines=12> */
.L_x_50539:
[----:B------:R-:W-:Y:S05]  /*4d00*/  BSYNC.RECONVERGENT B1 ;  /* 0x0000000000017941 */ /* 0x000fea0003800200 */
.L_x_50538:
        /* <DEDUP_REMOVED lines=62> */
.L_x_50536:
[----:B------:R-:W-:Y:S05]  /*50f0*/  BSYNC.RECONVERGENT B0 ;  /* 0x0000000000007941 */ /* 0x000fea0003800200 */
.L_x_50535:
        /* <DEDUP_REMOVED lines=18> */
.L_x_50519:
        /* <DEDUP_REMOVED lines=16> */
.L_x_50543:
        /* <DEDUP_REMOVED lines=12> */
.L_x_50545:
[----:B0-----:R-:W-:Y:S05]  /*53e0*/  BSYNC.RECONVERGENT B1 ;  /* 0x0000000000017941 */ /* 0x001fea0003800200 */
.L_x_50544:
        /* <DEDUP_REMOVED lines=62> */
.L_x_50542:
[----:B0-----:R-:W-:Y:S05]  /*57d0*/  BSYNC.RECONVERGENT B0 ;  /* 0x0000000000007941 */ /* 0x001fea0003800200 */
.L_x_50541:
[----:B------:R-:W-:Y:S01]  /*57e0*/  ISETP.NE.AND P0, PT, R10, 0x1, PT ;  /* 0x000000010a00780c */ /* 0x000fe20003f05270 */
[----:B------:R-:W-:Y:S01]  /*57f0*/  IMAD.U32 R213, RZ, RZ, UR12 ;  /* 0x0000000cffd57e24 */ /* 0x000fe2000f8e00ff */
[----:B------:R-:W-:Y:S01]  /*5800*/  I2FP.F32.U32 R8, R8 ;  /* 0x0000000800087245 */ /* 0x000fe20000201000 */
[----:B------:R-:W-:Y:S01]  /*5810*/  BSSY.RECONVERGENT B0, `(.L_x_50546) ;  /* 0x000005b000007945 */ /* 0x000fe20003800200 */
[----:B------:R-:W-:Y:S01]  /*5820*/  MOV R195, UR13 ;  /* 0x0000000d00c37c02 */ /* 0x000fe20008000f00 */
[----:B------:R-:W-:Y:S02]  /*5830*/  IMAD.MOV.U32 R11, RZ, RZ, 0x2 ;  /* 0x00000002ff0b7424 */ /* 0x000fe400078e00ff */
[----:B------:R-:W-:Y:S01]  /*5840*/  FFMA.FTZ R8, R8, R196, 1.1641532182693481445e-10 ;  /* 0x2f00000008087423 */ /* 0x000fe200000100c4 */
[----:B------:R-:W-:-:S04]  /*5850*/  IMAD.MOV.U32 R9, RZ, RZ, R6 ;  /* 0x000000ffff097224 */ /* 0x000fc800078e0006 */
[----:B------:R-:W-:Y:S01]  /*5860*/  FSETP.LE.FTZ.AND P1, PT, R8, R213, PT ;  /* 0x000000d50800720b */ /* 0x000fe20003f33000 */
[----:B-----5:R-:W-:Y:S01]  /*5870*/  FMUL.FTZ R8, R16, R195 ;  /* 0x000000c310087220 */ /* 0x020fe20000410000 */
        /* <DEDUP_REMOVED lines=9> */
.L_x_50548:
        /* <DEDUP_REMOVED lines=12> */
.L_x_50550:
[----:B------:R-:W-:Y:S05]  /*59d0*/  BSYNC.RECONVERGENT B1 ;  /* 0x0000000000017941 */ /* 0x000fea0003800200 */
.L_x_50549:
        /* <DEDUP_REMOVED lines=62> */
.L_x_50547:
[----:B------:R-:W-:Y:S05]  /*5dc0*/  BSYNC.RECONVERGENT B0 ;  /* 0x0000000000007941 */ /* 0x000fea0003800200 */
.L_x_50546:
        /* <DEDUP_REMOVED lines=15> */
.L_x_50553:
        /* <DEDUP_REMOVED lines=12> */
.L_x_50555:
[----:B------:R-:W-:Y:S05]  /*5f80*/  BSYNC.RECONVERGENT B1 ;  /* 0x0000000000017941 */ /* 0x000fea0003800200 */
.L_x_50554:
        /* <DEDUP_REMOVED lines=62> */
.L_x_50552:
[----:B------:R-:W-:Y:S05]  /*6370*/  BSYNC.RECONVERGENT B0 ;  /* 0x0000000000007941 */ /* 0x000fea0003800200 */
.L_x_50551:
[----:B------:R-:W-:Y:S01]  /*6380*/  ISETP.NE.AND P2, PT, R16, 0x1, PT ;  /* 0x000000011000780c */ /* 0x000fe20003f45270 */
[----:B------:R-:W-:Y:S01]  /*6390*/  BSSY.RECONVERGENT B0, `(.L_x_50556) ;  /* 0x000005b000007945 */ /* 0x000fe20003800200 */
[----:B------:R-:W-:Y:S01]  /*63a0*/  I2FP.F32.U32 R10, R13 ;  /* 0x0000000d000a7245 */ /* 0x000fe20000201000 */
[----:B------:R-:W-:Y:S01]  /*63b0*/  IMAD.MOV.U32 R13, RZ, RZ, 0x2 ;  /* 0x00000002ff0d7424 */ /* 0x000fe200078e00ff */
[----:B------:R-:W-:-:S03]  /*63c0*/  MOV R11, R6 ;  /* 0x00000006000b7202 */ /* 0x000fc60000000f00 */
[----:B------:R-:W-:-:S05]  /*63d0*/  FFMA.FTZ R10, R10, R196, 1.1641532182693481445e-10 ;  /* 0x2f0000000a0a7423 */ /* 0x000fca00000100c4 */
        /* <DEDUP_REMOVED lines=11> */
.L_x_50558:
        /* <DEDUP_REMOVED lines=12> */
.L_x_50560:
[----:B------:R-:W-:Y:S05]  /*6550*/  BSYNC.RECONVERGENT B1 ;  /* 0x0000000000017941 */ /* 0x000fea0003800200 */
.L_x_50559:
        /* <DEDUP_REMOVED lines=62> */
.L_x_50557:
[----:B------:R-:W-:Y:S05]  /*6940*/  BSYNC.RECONVERGENT B0 ;  /* 0x0000000000007941 */ /* 0x000fea0003800200 */
.L_x_50556:
        /* <DEDUP_REMOVED lines=15> */
.L_x_50563:
        /* <DEDUP_REMOVED lines=12> */
.L_x_50565:
[----:B------:R-:W-:Y:S05]  /*6b00*/  BSYNC.RECONVERGENT B1 ;  /* 0x0000000000017941 */ /* 0x000fea0003800200 */
.L_x_50564:
        /* <DEDUP_REMOVED lines=62> */
.L_x_50562:
[----:B------:R-:W-:Y:S05]  /*6ef0*/  BSYNC.RECONVERGENT B0 ;  /* 0x0000000000007941 */ /* 0x000fea0003800200 */
.L_x_50561:
        /* <DEDUP_REMOVED lines=17> */
.L_x_50568:
        /* <DEDUP_REMOVED lines=12> */
.L_x_50570:
[----:B------:R-:W-:Y:S05]  /*70d0*/  BSYNC.RECONVERGENT B1 ;  /* 0x0000000000017941 */ /* 0x000fea0003800200 */
.L_x_50569:
        /* <DEDUP_REMOVED lines=62> */
.L_x_50567:
[----:B------:R-:W-:Y:S05]  /*74c0*/  BSYNC.RECONVERGENT B0 ;  /* 0x0000000000007941 */ /* 0x000fea0003800200 */
.L_x_50566:
        /* <DEDUP_REMOVED lines=15> */
.L_x_50573:
        /* <DEDUP_REMOVED lines=12> */
.L_x_50575:
[----:B------:R-:W-:Y:S05]  /*7680*/  BSYNC.RECONVERGENT B1 ;  /* 0x0000000000017941 */ /* 0x000fea0003800200 */
.L_x_50574:
        /* <DEDUP_REMOVED lines=62> */
.L_x_50572:
[----:B------:R-:W-:Y:S05]  /*7a70*/  BSYNC.RECONVERGENT B0 ;  /* 0x0000000000007941 */ /* 0x000fea0003800200 */
.L_x_50571:
[----:B------:R-:W-:Y:S01]  /*7a80*/  ISETP.NE.AND P4, PT, R20, 0x1, PT ;  /* 0x000000011400780c */ /* 0x000fe20003f85270 */
[----:B------:R-:W-:Y:S01]  /*7a90*/  BSSY.RECONVERGENT B0, `(.L_x_50576) ;  /* 0x000005b000007945 */ /* 0x000fe20003800200 */
[----:B------:R-:W-:Y:S01]  /*7aa0*/  I2FP.F32.U32 R11, R11 ;  /* 0x0000000b000b7245 */ /* 0x000fe20000201000 */
[----:B------:R-:W-:-:S04]  /*7ab0*/  IMAD.MOV.U32 R13, RZ, RZ, 0x2 ;  /* 0x00000002ff0d7424 */ /* 0x000fc800078e00ff */
[----:B------:R-:W-:-:S05]  /*7ac0*/  FFMA.FTZ R11, R11, R196, 1.1641532182693481445e-10 ;  /* 0x2f0000000b0b7423 */ /* 0x000fca00000100c4 */
        /* <DEDUP_REMOVED lines=12> */
.L_x_50578:
        /* <DEDUP_REMOVED lines=12> */
.L_x_50580:
[----:B------:R-:W-:Y:S05]  /*7c50*/  BSYNC.RECONVERGENT B1 ;  /* 0x0000000000017941 */ /* 0x000fea0003800200 */
.L_x_50579:
        /* <DEDUP_REMOVED lines=62> */
.L_x_50577:
[----:B------:R-:W-:Y:S05]  /*8040*/  BSYNC.RECONVERGENT B0 ;  /* 0x0000000000007941 */ /* 0x000fea0003800200 */
.L_x_50576:
[----:B------:R-:W-:Y:S01]  /*8050*/  FSETP.GTU.FTZ.AND P6, PT, R17, R213, PT ;  /* 0x000000d51100720b */ /* 0x000fe20003fdc000 */
[----:B------:R-:W-:Y:S01]  /*8060*/  FMUL.FTZ R17, R106, R195 ;  /* 0x000000c36a117220 */ /* 0x000fe20000410000 */
[-C--:B------:R-:W-:Y:S02]  /*8070*/  FSETP.GTU.FTZ.AND P4, PT, R16, R213.reuse, PT ;  /* 0x000000d51000720b */ /* 0x080fe40003f9c000 */
[----:B------:R-:W-:Y:S02]  /*8080*/  P2R R16, PR, RZ, 0x40 ;  /* 0x00000040ff107803 */ /* 0x000fe40000000000 */
[----:B------:R-:W-:Y:S02]  /*8090*/  FSEL R17, R17, RZ, !P6 ;  /* 0x000000ff11117208 */ /* 0x000fe40007000000 */
[----:B------:R-:W-:Y:S01]  /*80a0*/  FSETP.GTU.FTZ.AND P6, PT, R9, R213, PT ;  /* 0x000000d50900720b */ /* 0x000fe20003fdc000 */
[----:B------:R-:W-:Y:S01]  /*80b0*/  FMUL.FTZ R9, R104, R195 ;  /* 0x000000c368097220 */ /* 0x000fe20000410000 */
[----:B------:R-:W-:-:S02]  /*80c0*/  FSEL R8, R8, RZ, P1 ;  /* 0x000000ff08087208 */ /* 0x000fc40000800000 */
[----:B------:R-:W-:Y:S02]  /*80d0*/  FSEL R18, R18, RZ, P2 ;  /* 0x000000ff12127208 */ /* 0x000fe40001000000 */
[----:B------:R-:W-:Y:S02]  /*80e0*/  FSEL R9, R9, RZ, !P6 ;  /* 0x000000ff09097208 */ /* 0x000fe40007000000 */
[----:B------:R-:W-:Y:S01]  /*80f0*/  FSEL R11, R11, RZ, P3 ;  /* 0x000000ff0b0b7208 */ /* 0x000fe20001800000 */
[----:B------:R-:W-:Y:S01]  /*8100*/  FADD.FTZ R98, R18, R17 ;  /* 0x0000001112627221 */ /* 0x000fe20000010000 */
[----:B------:R-:W-:Y:S01]  /*8110*/  FMUL.FTZ R17, R105, R195 ;  /* 0x000000c369117220 */ /* 0x000fe20000410000 */
[----:B------:R-:W-:Y:S01]  /*8120*/  FADD.FTZ R96, R8, R9 ;  /* 0x0000000908607221 */ /* 0x000fe20000010000 */
[----:B------:R-:W-:Y:S01]  /*8130*/  I2FP.F32.U32 R9, R19 ;  /* 0x0000001300097245 */ /* 0x000fe20000201000 */
[----:B------:R-:W-:Y:S01]  /*8140*/  @P5 FADD.FTZ R98, R102, R98 ;  /* 0x0000006266625221 */ /* 0x000fe20000010000 */
[----:B------:R-:W-:Y:S01]  /*8150*/  SEL R8, RZ, 0x1, P6 ;  /* 0x00000001ff087807 */ /* 0x000fe20003000000 */
[----:B------:R-:W-:Y:S01]  /*8160*/  @P5 FADD.FTZ R96, R100, R96 ;  /* 0x0000006064605221 */ /* 0x000fe20000010000 */
[----:B------:R-:W-:Y:S01]  /*8170*/  FSEL R10, R10, RZ, P0 ;  /* 0x000000ff0a0a7208 */ /* 0x000fe20000000000 */
[----:B------:R-:W-:Y:S01]  /*8180*/  FFMA.FTZ R9, R9, R196, 1.1641532182693481445e-10 ;  /* 0x2f00000009097423 */ /* 0x000fe200000100c4 */
[----:B------:R-:W-:-:S04]  /*8190*/  FSEL R17, R17, RZ, !P4 ;  /* 0x000000ff11117208 */ /* 0x000fc80006000000 */
[----:B------:R-:W-:Y:S01]  /*81a0*/  FSETP.GTU.FTZ.AND P6, PT, R9, R213, PT ;  /* 0x000000d50900720b */ /* 0x000fe20003fdc000 */
[----:B------:R-:W-:Y:S01]  /*81b0*/  FMUL.FTZ R9, R107, R195 ;  /* 0x000000c36b097220 */ /* 0x000fe20000410000 */
[----:B------:R-:W-:-:S04]  /*81c0*/  FADD.FTZ R97, R10, R17 ;  /* 0x000000110a617221 */ /* 0x000fc80000010000 */
[----:B------:R-:W-:Y:S01]  /*81d0*/  FSEL R9, R9, RZ, !P6 ;  /* 0x000000ff09097208 */ /* 0x000fe20007000000 */
[----:B------:R-:W-:-:S04]  /*81e0*/  @P5 FADD.FTZ R97, R101, R97 ;  /* 0x0000006165615221 */ /* 0x000fc80000010000 */
[----:B------:R-:W-:Y:S01]  /*81f0*/  FADD.FTZ R99, R9, R11 ;  /* 0x0000000b09637221 */ /* 0x000fe20000010000 */
[----:B------:R-:W-:Y:S02]  /*8200*/  SEL R9, RZ, 0x1, P4 ;  /* 0x00000001ff097807 */ /* 0x000fe40002000000 */
[----:B------:R-:W-:Y:S01]  /*8210*/  ISETP.NE.AND P4, PT, R16, RZ, PT ;  /* 0x000000ff1000720c */ /* 0x000fe20003f85270 */
[----:B------:R-:W-:Y:S01]  /*8220*/  @P5 FADD.FTZ R99, R103, R99 ;  /* 0x0000006367635221 */ /* 0x000fe20000010000 */
[----:B------:R-:W-:Y:S02]  /*8230*/  SEL R11, RZ, 0x1, P6 ;  /* 0x00000001ff0b7807 */ /* 0x000fe40003000000 */
[----:B------:R-:W-:-:S09]  /*8240*/  SEL R10, RZ, 0x1, P4 ;  /* 0x00000001ff0a7807 */ /* 0x000fd20002000000 */
.L_x_50540:
[----:B------:R-:W0:Y:S01]  /*8250*/  LDC.64 R226, c[0x0][0x3a8] ;  /* 0x0000ea00ffe27b82 */ /* 0x000e220000000a00 */
[----:B------:R-:W-:Y:S02]  /*8260*/  SEL R18, RZ, 0x1000000, !P3 ;  /* 0x01000000ff127807 */ /* 0x000fe40005800000 */
[----:B------:R-:W-:Y:S02]  /*8270*/  SEL R16, RZ, 0x10000, !P2 ;  /* 0x00010000ff107807 */ /* 0x000fe40005000000 */
[----:B------:R-:W-:Y:S02]  /*8280*/  SEL R17, RZ, 0x100, !P0 ;  /* 0x00000100ff117807 */ /* 0x000fe40004000000 */
[----:B------:R-:W-:Y:S01]  /*8290*/  ISETP.NE.U32.AND P0, PT, R14, RZ, PT ;  /* 0x000000ff0e00720c */ /* 0x000fe20003f05070 */
[----:B------:R-:W1:Y:S01]  /*82a0*/  LDC.64 R218, c[0x0][0x3b0] ;  /* 0x0000ec00ffda7b82 */ /* 0x000e620000000a00 */
[----:B------:R-:W-:Y:S02]  /*82b0*/  IADD3 R18, PT, PT, R17, R18, R16 ;  /* 0x0000001211127210 */ /* 0x000fe40007ffe010 */
[----:B------:R-:W-:-:S02]  /*82c0*/  SEL R14, RZ, 0x1, !P1 ;  /* 0x00000001ff0e7807 */ /* 0x000fc40004800000 */
[----:B------:R-:W-:Y:S02]  /*82d0*/  ISETP.NE.AND.EX P0, PT, R15, RZ, PT, P0 ;  /* 0x000000ff0f00720c */ /* 0x000fe40003f05300 */
[----:B------:R-:W-:Y:S01]  /*82e0*/  IADD3 R18, PT, PT, R18, R14, RZ ;  /* 0x0000000e12127210 */ /* 0x000fe20007ffe0ff */
[----:B0-----:R-:W-:-:S05]  /*82f0*/  IMAD.WIDE.U32 R16, R212, 0x10, R226 ;  /* 0x00000010d4107825 */ /* 0x001fca00078e00e2 */
[----:B------:R0:W-:Y:S01]  /*8300*/  STG.E.128 desc[UR8][R16.64], R96 ;  /* 0x0000006010007986 */ /* 0x0001e2000c101d08 */
[----:B-1----:R-:W-:-:S05]  /*8310*/  IMAD.WIDE.U32 R14, R212, 0x4, R218 ;  /* 0x00000004d40e7825 */ /* 0x002fca00078e00da */
        /* <DEDUP_REMOVED lines=13> */
.L_x_50581:
        /* <DEDUP_REMOVED lines=26> */
.L_x_50585:
        /* <DEDUP_REMOVED lines=12> */
.L_x_50587:
[----:B------:R-:W-:Y:S05]  /*8650*/  BSYNC.RECONVERGENT B1 ;  /* 0x0000000000017941 */ /* 0x000fea0003800200 */
.L_x_50586:
        /* <DEDUP_REMOVED lines=57> */
[----:B------:R-:W-:-:S04]  /*89f0*/  IMAD.WIDE.U32 R8, R4, -0x326172a9, RZ ;  /* 0xcd9e8d5704087825 */ /* 0x000fc800078e00ff */
[----:B------:R-:W-:Y:S01]  /*8a00*/  IMAD.MOV.U32 R6, RZ, RZ, R8 ;  /* 0x000000ffff067224 */ /* 0x000fe200078e0008 */
[----:B------:R-:W-:Y:S01]  /*8a10*/  LOP3.LUT R4, R10, UR4, R9, 0x96, !PT ;  /* 0x000000040a047c12 */ /* 0x000fe2000f8e9609 */
[----:B------:R-:W-:Y:S01]  /*8a20*/  IMAD.MOV.U32 R10, RZ, RZ, RZ ;  /* 0x000000ffff0a7224 */ /* 0x000fe200078e00ff */
[----:B------:R-:W-:-:S07]  /*8a30*/  MOV R8, R24 ;  /* 0x0000001800087202 */ /* 0x000fce0000000f00 */
.L_x_50584:
[----:B------:R-:W-:Y:S05]  /*8a40*/  BSYNC.RECONVERGENT B0 ;  /* 0x0000000000007941 */ /* 0x000fea0003800200 */
.L_x_50583:
[----:B------:R-:W-:Y:S01]  /*8a50*/  ISETP.NE.AND P2, PT, R10, 0x1, PT ;  /* 0x000000010a00780c */ /* 0x000fe20003f45270 */
[----:B------:R-:W-:Y:S01]  /*8a60*/  BSSY.RECONVERGENT B0, `(.L_x_50588) ;  /* 0x000005b000007945 */ /* 0x000fe20003800200 */
[----:B------:R-:W-:Y:S01]  /*8a70*/  I2FP.F32.U32 R8, R8 ;  /* 0x0000000800087245 */ /* 0x000fe20000201000 */
[----:B------:R-:W-:Y:S01]  /*8a80*/  IMAD.MOV.U32 R11, RZ, RZ, 0x2 ;  /* 0x00000002ff0b7424 */ /* 0x000fe200078e00ff */
[----:B------:R-:W-:-:S03]  /*8a90*/  MOV R9, R6 ;  /* 0x0000000600097202 */ /* 0x000fc60000000f00 */
[----:B------:R-:W-:-:S05]  /*8aa0*/  FFMA.FTZ R8, R8, R196, 1.1641532182693481445e-10 ;  /* 0x2f00000008087423 */ /* 0x000fca00000100c4 */
[----:B------:R-:W-:Y:S01]  /*8ab0*/  FSETP.LE.FTZ.AND P1, PT, R8, R213, PT ;  /* 0x000000d50800720b */ /* 0x000fe20003f33000 */
[----:B-----5:R-:W-:Y:S01]  /*8ac0*/  FMUL.FTZ R8, R16, R195 ;  /* 0x000000c310087220 */ /* 0x020fe20000410000 */
        /* <DEDUP_REMOVED lines=9> */
.L_x_50590:
        /* <DEDUP_REMOVED lines=12> */
.L_x_50592:
[----:B------:R-:W-:Y:S05]  /*8c20*/  BSYNC.RECONVERGENT B1 ;  /* 0x0000000000017941 */ /* 0x000fea0003800200 */
.L_x_50591:
        /* <DEDUP_REMOVED lines=62> */
.L_x_50589:
[----:B------:R-:W-:Y:S05]  /*9010*/  BSYNC.RECONVERGENT B0 ;  /* 0x0000000000007941 */ /* 0x000fea0003800200 */
.L_x_50588:
        /* <DEDUP_REMOVED lines=15> */
.L_x_50595:
        /* <DEDUP_REMOVED lines=12> */
.L_x_50597:
[----:B------:R-:W-:Y:S05]  /*91d0*/  BSYNC.RECONVERGENT B1 ;  /* 0x0000000000017941 */ /* 0x000fea0003800200 */
.L_x_50596:
        /* <DEDUP_REMOVED lines=62> */
.L_x_50594:
[----:B------:R-:W-:Y:S05]  /*95c0*/  BSYNC.RECONVERGENT B0 ;  /* 0x0000000000007941 */ /* 0x000fea0003800200 */
.L_x_50593:
[----:B------:R-:W-:Y:S01]  /*95d0*/  ISETP.NE.AND P3, PT, R16, 0x1, PT ;  /* 0x000000011000780c */ /* 0x000fe20003f65270 */
[----:B------:R-:W-:Y:S01]  /*95e0*/  BSSY.RECONVERGENT B0, `(.L_x_50598) ;  /* 0x000005b000007945 */ /* 0x000fe20003800200 */
[----:B------:R-:W-:Y:S01]  /*95f0*/  I2FP.F32.U32 R10, R13 ;  /* 0x0000000d000a7245 */ /* 0x000fe20000201000 */
[----:B------:R-:W-:Y:S02]  /*9600*/  HFMA2 R15, -RZ, RZ, 0, 1.1920928955078125e-07 ;  /* 0x00000002ff0f7431 */ /* 0x000fe400000001ff */
[----:B------:R-:W-:Y:S02]  /*9610*/  IMAD.MOV.U32 R11, RZ, RZ, R6 ;  /* 0x000000ffff0b7224 */ /* 0x000fe400078e0006 */
        /* <DEDUP_REMOVED lines=12> */
.L_x_50600:
        /* <DEDUP_REMOVED lines=12> */
.L_x_50602:
[----:B------:R-:W-:Y:S05]  /*97a0*/  BSYNC.RECONVERGENT B1 ;  /* 0x0000000000017941 */ /* 0x000fea0003800200 */
.L_x_50601:
        /* <DEDUP_REMOVED lines=62> */
.L_x_50599:
[----:B------:R-:W-:Y:S05]  /*9b90*/  BSYNC.RECONVERGENT B0 ;  /* 0x0000000000007941 */ /* 0x000fea0003800200 */
.L_x_50598:
        /* <DEDUP_REMOVED lines=15> */
.L_x_50605:
        /* <DEDUP_REMOVED lines=12> */
.L_x_50607:
[----:B------:R-:W-:Y:S05]  /*9d50*/  BSYNC.RECONVERGENT B1 ;  /* 0x0000000000017941 */ /* 0x000fea0003800200 */
.L_x_50606:
        /* <DEDUP_REMOVED lines=62> */
.L_x_50604:
[----:B------:R-:W-:Y:S05]  /*a140*/  BSYNC.RECONVERGENT B0 ;  /* 0x0000000000007941 */ /* 0x000fea0003800200 */
.L_x_50603:
        /* <DEDUP_REMOVED lines=17> */
.L_x_50610:
        /* <DEDUP_REMOVED lines=12> */
.L_x_50612:
[----:B------:R-:W-:Y:S05]  /*a320*/  BSYNC.RECONVERGENT B1 ;  /* 0x0000000000017941 */ /* 0x000fea0003800200 */
.L_x_50611:
        /* <DEDUP_REMOVED lines=62> */
.L_x_50609:
[----:B------:R-:W-:Y:S05]  /*a710*/  BSYNC.RECONVERGENT B0 ;  /* 0x0000000000007941 */ /* 0x000fea0003800200 */
.L_x_50608:
        /* <DEDUP_REMOVED lines=15> */
.L_x_50615:
        /* <DEDUP_REMOVED lines=12> */
.L_x_50617:
[----:B------:R-:W-:Y:S05]  /*a8d0*/  BSYNC.RECONVERGENT B1 ;  /* 0x0000000000017941 */ /* 0x000fea0003800200 */
.L_x_50616:
        /* <DEDUP_REMOVED lines=62> */
.L_x_50614:
[----:B------:R-:W-:Y:S05]  /*acc0*/  BSYNC.RECONVERGENT B0 ;  /* 0x0000000000007941 */ /* 0x000fea0003800200 */
.L_x_50613:
        /* <DEDUP_REMOVED lines=17> */
.L_x_50620:
        /* <DEDUP_REMOVED lines=15> */
.L_x_50622:
[----:B------:R-:W-:Y:S05]  /*aed0*/  BSYNC.RECONVERGENT B1 ;  /* 0x0000000000017941 */ /* 0x000fea0003800200 */
.L_x_50621:
        /* <DEDUP_REMOVED lines=62> */
.L_x_50619:
[----:B------:R-:W-:Y:S05]  /*b2c0*/  BSYNC.RECONVERGENT B0 ;  /* 0x0000000000007941 */ /* 0x000fea0003800200 */
.L_x_50618:
[----:B------:R-:W-:Y:S01]  /*b2d0*/  FSETP.GTU.FTZ.AND P6, PT, R9, R213, PT ;  /* 0x000000d50900720b */ /* 0x000fe20003fdc000 */
[----:B------:R-:W-:Y:S01]  /*b2e0*/  FMUL.FTZ R9, R104, R195 ;  /* 0x000000c368097220 */ /* 0x000fe20000410000 */
[----:B------:R-:W-:Y:S02]  /*b2f0*/  LOP3.LUT R12, R12, 0xfffffff7, RZ, 0xc0, !PT ;  /* 0xfffffff70c0c7812 */ /* 0x000fe400078ec0ff */
[----:B------:R-:W-:Y:S02]  /*b300*/  FSEL R8, R8, RZ, P1 ;  /* 0x000000ff08087208 */ /* 0x000fe40000800000 */
[----:B------:R-:W-:Y:S02]  /*b310*/  FSEL R9, R9, RZ, !P6 ;  /* 0x000000ff09097208 */ /* 0x000fe40007000000 */
[----:B------:R-:W-:Y:S02]  /*b320*/  @P5 LOP3.LUT R12, R12, 0x8, RZ, 0xfc, !PT ;  /* 0x000000080c0c5812 */ /* 0x000fe400078efcff */
[----:B------:R-:W-:Y:S01]  /*b330*/  FSETP.GTU.FTZ.AND P5, PT, R13, R213, PT ;  /* 0x000000d50d00720b */ /* 0x000fe20003fbc000 */
[----:B------:R-:W-:Y:S01]  /*b340*/  FADD.FTZ R92, R8, R9 ;  /* 0x00000009085c7221 */ /* 0x000fe20000010000 */
[----:B------:R-:W-:Y:S01]  /*b350*/  I2FP.F32.U32 R9, R17 ;  /* 0x0000001100097245 */ /* 0x000fe20000201000 */
[----:B------:R-:W-:Y:S01]  /*b360*/  FMUL.FTZ R13, R106, R195 ;  /* 0x000000c36a0d7220 */ /* 0x000fe20000410000 */
[----:B------:R-:W-:-:S02]  /*b370*/  LOP3.LUT R12, R12, 0xfffffffb, RZ, 0xc0, !PT ;  /* 0xfffffffb0c0c7812 */ /* 0x000fc400078ec0ff */
[----:B------:R-:W-:Y:S01]  /*b380*/  SEL R8, RZ, 0x1, P6 ;  /* 0x00000001ff087807 */ /* 0x000fe20003000000 */
[----:B------:R-:W-:Y:S01]  /*b390*/  FFMA.FTZ R9, R9, R196, 1.1641532182693481445e-10 ;  /* 0x2f00000009097423 */ /* 0x000fe200000100c4 */
[----:B------:R-:W-:Y:S02]  /*b3a0*/  @P0 LOP3.LUT R12, R12, 0x4, RZ, 0xfc, !PT ;  /* 0x000000040c0c0812 */ /* 0x000fe400078efcff */
[-C--:B------:R-:W-:Y:S02]  /*b3b0*/  FSETP.GTU.FTZ.AND P0, PT, R16, R213.reuse, PT ;  /* 0x000000d51000720b */ /* 0x080fe40003f1c000 */
[----:B------:R-:W-:Y:S01]  /*b3c0*/  FSETP.GTU.FTZ.AND P6, PT, R9, R213, PT ;  /* 0x000000d50900720b */ /* 0x000fe20003fdc000 */
[----:B------:R-:W-:Y:S01]  /*b3d0*/  FMUL.FTZ R9, R107, R195 ;  /* 0x000000c36b097220 */ /* 0x000fe20000410000 */
[----:B------:R-:W-:Y:S02]  /*b3e0*/  FSEL R18, R18, RZ, P3 ;  /* 0x000000ff12127208 */ /* 0x000fe40001800000 */
[----:B------:R-:W-:-:S02]  /*b3f0*/  FSEL R13, R13, RZ, !P0 ;  /* 0x000000ff0d0d7208 */ /* 0x000fc40004000000 */
[----:B------:R-:W-:Y:S02]  /*b400*/  FSEL R11, R11, RZ, P4 ;  /* 0x000000ff0b0b7208 */ /* 0x000fe40002000000 */
[----:B------:R-:W-:Y:S01]  /*b410*/  FSEL R9, R9, RZ, !P6 ;  /* 0x000000ff09097208 */ /* 0x000fe20007000000 */
[----:B------:R-:W-:Y:S01]  /*b420*/  FADD.FTZ R94, R18, R13 ;  /* 0x0000000d125e7221 */ /* 0x000fe20000010000 */
[----:B------:R-:W-:Y:S01]  /*b430*/  FMUL.FTZ R13, R105, R195 ;  /* 0x000000c3690d7220 */ /* 0x000fe20000410000 */
[----:B------:R-:W-:Y:S02]  /*b440*/  FSEL R10, R10, RZ, P2 ;  /* 0x000000ff0a0a7208 */ /* 0x000fe40001000000 */
[----:B------:R-:W-:Y:S01]  /*b450*/  FADD.FTZ R95, R9, R11 ;  /* 0x0000000b095f7221 */ /* 0x000fe20000010000 */
[----:B------:R-:W-:Y:S02]  /*b460*/  SEL R9, RZ, 0x1, P5 ;  /* 0x00000001ff097807 */ /* 0x000fe40002800000 */
[----:B------:R-:W-:-:S02]  /*b470*/  FSEL R13, R13, RZ, !P5 ;  /* 0x000000ff0d0d7208 */ /* 0x000fc40006800000 */
[----:B------:R-:W-:Y:S02]  /*b480*/  LOP3.LUT P5, RZ, R12, 0x8, RZ, 0xc0, !PT ;  /* 0x000000080cff7812 */ /* 0x000fe400078ac0ff */
[----:B------:R-:W-:Y:S01]  /*b490*/  SEL R11, RZ, 0x1, P6 ;  /* 0x00000001ff0b7807 */ /* 0x000fe20003000000 */
[----:B------:R-:W-:Y:S01]  /*b4a0*/  FADD.FTZ R93, R10, R13 ;  /* 0x0000000d0a5d7221 */ /* 0x000fe20000010000 */
[----:B------:R-:W-:Y:S02]  /*b4b0*/  SEL R10, RZ, 0x1, P0 ;  /* 0x00000001ff0a7807 */ /* 0x000fe40000000000 */
[----:B------:R-:W-:-:S07]  /*b4c0*/  LOP3.LUT P0, RZ, R12, 0x4, RZ, 0xc0, !PT ;  /* 0x000000040cff7812 */ /* 0x000fce000780c0ff */
[----:B------:R-:W-:Y:S01]  /*b4d0*/  @P5 FADD.FTZ R94, R102, R94 ;  /* 0x0000005e665e5221 */ /* 0x000fe20000010000 */
[----:B------:R-:W-:Y:S01]  /*b4e0*/  @P5 FADD.FTZ R93, R101, R93 ;  /* 0x0000005d655d5221 */ /* 0x000fe20000010000 */
[----:B------:R-:W-:Y:S01]  /*b4f0*/  @P5 FADD.FTZ R92, R100, R92 ;  /* 0x0000005c645c5221 */ /* 0x000fe20000010000 */
[----:B------:R-:W-:Y:S01]  /*b500*/  @P5 FADD.FTZ R95, R103, R95 ;  /* 0x0000005f675f5221 */ /* 0x000fe20000010000 */
[----:B------:R-:W-:Y:S06]  /*b510*/  BRA `(.L_x_50623) ;  /* 0x0000001400fc7947 */ /* 0x000fec0003800000 */
.L_x_50582:
        /* <DEDUP_REMOVED lines=16> */
.L_x_50626:
        /* <DEDUP_REMOVED lines=12> */
.L_x_50628:
[----:B------:R-:W-:Y:S05]  /*b6e0*/  BSYNC.RECONVERGENT B1 ;  /* 0x0000000000017941 */ /* 0x000fea0003800200 */
.L_x_50627:
        /* <DEDUP_REMOVED lines=61> */
.L_x_50625:
[----:B------:R-:W-:Y:S05]  /*bac0*/  BSYNC.RECONVERGENT B0 ;  /* 0x0000000000007941 */ /* 0x000fea0003800200 */
.L_x_50624:
        /* <DEDUP_REMOVED lines=16> */
.L_x_50631:
        /* <DEDUP_REMOVED lines=12> */
.L_x_50633:
[----:B------:R-:W-:Y:S05]  /*bc90*/  BSYNC.RECONVERGENT B1 ;  /* 0x0000000000017941 */ /* 0x000fea0003800200 */
.L_x_50632:
        /* <DEDUP_REMOVED lines=62> */
.L_x_50630:
[----:B------:R-:W-:Y:S05]  /*c080*/  BSYNC.RECONVERGENT B0 ;  /* 0x0000000000007941 */ /* 0x000fea0003800200 */
.L_x_50629:
        /* <DEDUP_REMOVED lines=16> */
.L_x_50636:
        /* <DEDUP_REMOVED lines=12> */
.L_x_50638:
[----:B------:R-:W-:Y:S05]  /*c250*/  BSYNC.RECONVERGENT B1 ;  /* 0x0000000000017941 */ /* 0x000fea0003800200 */
.L_x_50637:
        /* <DEDUP_REMOVED lines=62> */
.L_x_50635:
[----:B------:R-:W-:Y:S05]  /*c640*/  BSYNC.RECONVERGENT B0 ;  /* 0x0000000000007941 */ /* 0x000fea0003800200 */
.L_x_50634:
        /* <DEDUP_REMOVED lines=16> */
.L_x_50641:
        /* <DEDUP_REMOVED lines=12> */
.L_x_50643:
[----:B------:R-:W-:Y:S05]  /*c810*/  BSYNC.RECONVERGENT B1 ;  /* 0x0000000000017941 */ /* 0x000fea0003800200 */
.L_x_50642:
        /* <DEDUP_REMOVED lines=62> */
.L_x_50640:
[----:B------:R-:W-:Y:S05]  /*cc00*/  BSYNC.RECONVERGENT B0 ;  /* 0x0000000000007941 */ /* 0x000fea0003800200 */
.L_x_50639:
[----:B------:R-:W-:Y:S01]  /*cc10*/  I2FP.F32.U32 R13, R13 ;  /* 0x0000000d000d7245 */ /* 0x000fe20000201000 */
[-C--:B-----5:R-:W-:Y:S01]  /*cc20*/  FMUL.FTZ R16, R16, R195.reuse ;  /* 0x000000c310107220 */ /* 0x0a0fe20000410000 */
[-C--:B------:R-:W-:Y:S01]  /*cc30*/  FMUL.FTZ R17, R17, R195.reuse ;  /* 0x000000c311117220 */ /* 0x080fe20000410000 */
[----:B------:R-:W-:Y:S02]  /*cc40*/  FMUL.FTZ R19, R19, R195 ;  /* 0x000000c313137220 */ /* 0x000fe40000410000 */
[----:B------:R-:W-:Y:S01]  /*cc50*/  FFMA.FTZ R13, R13, R196, 1.1641532182693481445e-10 ;  /* 0x2f0000000d0d7423 */ /* 0x000fe200000100c4 */
[----:B------:R-:W-:Y:S02]  /*cc60*/  FSEL R92, R16, RZ, P1 ;  /* 0x000000ff105c7208 */ /* 0x000fe40000800000 */
[----:B------:R-:W-:Y:S02]  /*cc70*/  FSEL R93, R17, RZ, P2 ;  /* 0x000000ff115d7208 */ /* 0x000fe40001000000 */
[----:B------:R-:W-:Y:S01]  /*cc80*/  FSETP.GTU.FTZ.AND P6, PT, R13, R213, PT ;  /* 0x000000d50d00720b */ /* 0x000fe20003fdc000 */
[----:B------:R-:W-:Y:S01]  /*cc90*/  FMUL.FTZ R13, R18, R195 ;  /* 0x000000c3120d7220 */ /* 0x000fe20000410000 */
[----:B------:R-:W-:Y:S01]  /*cca0*/  @P5 FADD.FTZ R92, R100, R92 ;  /* 0x0000005c645c5221 */ /* 0x000fe20000010000 */
[----:B------:R-:W-:Y:S01]  /*ccb0*/  @P5 FADD.FTZ R93, R101, R93 ;  /* 0x0000005d655d5221 */ /* 0x000fe20000010000 */
[----:B------:R-:W-:-:S02]  /*ccc0*/  FSEL R95, R19, RZ, !P6 ;  /* 0x000000ff135f7208 */ /* 0x000fc40007000000 */
[----:B------:R-:W-:Y:S02]  /*ccd0*/  FSEL R94, R13, RZ, P3 ;  /* 0x000000ff0d5e7208 */ /* 0x000fe40001800000 */
[----:B------:R-:W-:Y:S01]  /*cce0*/  PLOP3.LUT P4, PT, P6, PT, PT, 0x8, 0x80 ;  /* 0x000000000080781c */ /* 0x000fe2000378e170 */
[----:B------:R-:W-:Y:S02]  /*ccf0*/  @P5 FADD.FTZ R95, R103, R95 ;  /* 0x0000005f675f5221 */ /* 0x000fe40000010000 */
[----:B------:R-:W-:-:S10]  /*cd00*/  @P5 FADD.FTZ R94, R102, R94 ;  /* 0x0000005e665e5221 */ /* 0x000fd40000010000 */
.L_x_50623:
        /* <DEDUP_REMOVED lines=22> */
.L_x_50644:
        /* <DEDUP_REMOVED lines=26> */
.L_x_50648:
        /* <DEDUP_REMOVED lines=12> */
.L_x_50650:
[----:B------:R-:W-:Y:S05]  /*d0d0*/  BSYNC.RECONVERGENT B1 ;  /* 0x0000000000017941 */ /* 0x000fea0003800200 */
.L_x_50649:
        /* <DEDUP_REMOVED lines=62> */
.L_x_50647:
[----:B------:R-:W-:Y:S05]  /*d4c0*/  BSYNC.RECONVERGENT B0 ;  /* 0x0000000000007941 */ /* 0x000fea0003800200 */
.L_x_50646:
[----:B------:R-:W-:Y:S01]  /*d4d0*/  ISETP.NE.AND P2, PT, R10, 0x1, PT ;  /* 0x000000010a00780c */ /* 0x000fe20003f45270 */
[----:B------:R-:W-:Y:S01]  /*d4e0*/  BSSY.RECONVERGENT B0, `(.L_x_50651) ;  /* 0x000005b000007945 */ /* 0x000fe20003800200 */
[----:B------:R-:W-:Y:S01]  /*d4f0*/  I2FP.F32.U32 R8, R8 ;  /* 0x0000000800087245 */ /* 0x000fe20000201000 */
[----:B------:R-:W-:Y:S02]  /*d500*/  IMAD.MOV.U32 R11, RZ, RZ, 0x2 ;  /* 0x00000002ff0b7424 */ /* 0x000fe400078e00ff */
[----:B------:R-:W-:Y:S02]  /*d510*/  IMAD.MOV.U32 R9, RZ, RZ, R6 ;  /* 0x000000ffff097224 */ /* 0x000fe400078e0006 */
[----:B------:R-:W-:-:S05]  /*d520*/  FFMA.FTZ R8, R8, R196, 1.1641532182693481445e-10 ;  /* 0x2f00000008087423 */ /* 0x000fca00000100c4 */
        /* <DEDUP_REMOVED lines=11> */
.L_x_50653:
        /* <DEDUP_REMOVED lines=12> */
.L_x_50655:
[----:B------:R-:W-:Y:S05]  /*d6a0*/  BSYNC.RECONVERGENT B1 ;  /* 0x0000000000017941 */ /* 0x000fea0003800200 */
.L_x_50654:
        /* <DEDUP_REMOVED lines=62> */
.L_x_50652:
[----:B------:R-:W-:Y:S05]  /*da90*/  BSYNC.RECONVERGENT B0 ;  /* 0x0000000000007941 */ /* 0x000fea0003800200 */
.L_x_50651:
        /* <DEDUP_REMOVED lines=15> */
.L_x_50658:
        /* <DEDUP_REMOVED lines=12> */
.L_x_50660:
[----:B------:R-:W-:Y:S05]  /*dc50*/  BSYNC.RECONVERGENT B1 ;  /* 0x0000000000017941 */ /* 0x000fea0003800200 */
.L_x_50659:
        /* <DEDUP_REMOVED lines=62> */
.L_x_50657:
[----:B------:R-:W-:Y:S05]  /*e040*/  BSYNC.RECONVERGENT B0 ;  /* 0x0000000000007941 */ /* 0x000fea0003800200 */
.L_x_50656:
        /* <DEDUP_REMOVED lines=17> */
.L_x_50663:
        /* <DEDUP_REMOVED lines=12> */
.L_x_50665:
[----:B------:R-:W-:Y:S05]  /*e220*/  BSYNC.RECONVERGENT B1 ;  /* 0x0000000000017941 */ /* 0x000fea0003800200 */
.L_x_50664:
        /* <DEDUP_REMOVED lines=62> */
.L_x_50662:
[----:B------:R-:W-:Y:S05]  /*e610*/  BSYNC.RECONVERGENT B0 ;  /* 0x0000000000007941 */ /* 0x000fea0003800200 */
.L_x_50661:
        /* <DEDUP_REMOVED lines=15> */
.L_x_50668:
        /* <DEDUP_REMOVED lines=12> */
.L_x_50670:
[----:B------:R-:W-:Y:S05]  /*e7d0*/  BSYNC.RECONVERGENT B1 ;  /* 0x0000000000017941 */ /* 0x000fea0003800200 */
.L_x_50669:
        /* <DEDUP_REMOVED lines=62> */
.L_x_50667:
[----:B------:R-:W-:Y:S05]  /*ebc0*/  BSYNC.RECONVERGENT B0 ;  /* 0x0000000000007941 */ /* 0x000fea0003800200 */
.L_x_50666:
        /* <DEDUP_REMOVED lines=17> */
.L_x_50673:
        /* <DEDUP_REMOVED lines=12> */
.L_x_50675:
[----:B------:R-:W-:Y:S05]  /*eda0*/  BSYNC.RECONVERGENT B1 ;  /* 0x0000000000017941 */ /* 0x000fea0003800200 */
.L_x_50674:
        /* <DEDUP_REMOVED lines=62> */
.L_x_50672:
[----:B------:R-:W-:Y:S05]  /*f190*/  BSYNC.RECONVERGENT B0 ;  /* 0x0000000000007941 */ /* 0x000fea0003800200 */
.L_x_50671:
        /* <DEDUP_REMOVED lines=15> */
.L_x_50678:
        /* <DEDUP_REMOVED lines=12> */
.L_x_50680:
[----:B------:R-:W-:Y:S05]  /*f350*/  BSYNC.RECONVERGENT B1 ;  /* 0x0000000000017941 */ /* 0x000fea0003800200 */
.L_x_50679:
        /* <DEDUP_REMOVED lines=62> */
.L_x_50677:
[----:B------:R-:W-:Y:S05]  /*f740*/  BSYNC.RECONVERGENT B0 ;  /* 0x0000000000007941 */ /* 0x000fea0003800200 */
.L_x_50676:
[----:B------:R-:W-:Y:S01]  /*f750*/  ISETP.NE.AND P6, PT, R18, 0x1, PT ;  /* 0x000000011200780c */ /* 0x000fe20003fc5270 */
[----:B------:R-:W-:Y:S01]  /*f760*/  BSSY.RECONVERGENT B0, `(.L_x_50681) ;  /* 0x000005e000007945 */ /* 0x000fe20003800200 */
[----:B------:R-:W-:Y:S01]  /*f770*/  I2FP.F32.U32 R11, R11 ;  /* 0x0000000b000b7245 */ /* 0x000fe20000201000 */
[----:B------:R-:W-:Y:S02]  /*f780*/  IMAD.MOV.U32 R20, RZ, RZ, 0x2 ;  /* 0x00000002ff147424 */ /* 0x000fe400078e00ff */
        /* <DEDUP_REMOVED lines=13> */
.L_x_50683:
        /* <DEDUP_REMOVED lines=15> */
.L_x_50685:
[----:B------:R-:W-:Y:S05]  /*f950*/  BSYNC.RECONVERGENT B1 ;  /* 0x0000000000017941 */ /* 0x000fea0003800200 */
.L_x_50684:
        /* <DEDUP_REMOVED lines=62> */
.L_x_50682:
[----:B------:R-:W-:Y:S05]  /*fd40*/  BSYNC.RECONVERGENT B0 ;  /* 0x0000000000007941 */ /* 0x000fea0003800200 */
.L_x_50681:
        /* <DEDUP_REMOVED lines=37> */
.L_x_50645:
        /* <DEDUP_REMOVED lines=16> */
.L_x_50689:
        /* <DEDUP_REMOVED lines=12> */
.L_x_50691:
[----:B------:R-:W-:Y:S05]  /*10160*/  BSYNC.RECONVERGENT B1 ;  /* 0x0000000000017941 */ /* 0x000fea0003800200 */
.L_x_50690:
        /* <DEDUP_REMOVED lines=62> */
.L_x_50688:
[----:B------:R-:W-:Y:S05]  /*10550*/  BSYNC.RECONVERGENT B0 ;  /* 0x0000000000007941 */ /* 0x000fea0003800200 */
.L_x_50687:
        /* <DEDUP_REMOVED lines=16> */
.L_x_50694:
        /* <DEDUP_REMOVED lines=12> */
.L_x_50696:
[----:B------:R-:W-:Y:S05]  /*10720*/  BSYNC.RECONVERGENT B1 ;  /* 0x0000000000017941 */ /* 0x000fea0003800200 */
.L_x_50695:
        /* <DEDUP_REMOVED lines=62> */
.L_x_50693:
[----:B------:R-:W-:Y:S05]  /*10b10*/  BSYNC.RECONVERGENT B0 ;  /* 0x0000000000007941 */ /* 0x000fea0003800200 */
.L_x_50692:
        /* <DEDUP_REMOVED lines=16> */
.L_x_50699:
        /* <DEDUP_REMOVED lines=12> */
.L_x_50701:
[----:B------:R-:W-:Y:S05]  /*10ce0*/  BSYNC.RECONVERGENT B1 ;  /* 0x0000000000017941 */ /* 0x000fea0003800200 */
.L_x_50700:
        /* <DEDUP_REMOVED lines=62> */
.L_x_50698:
[----:B------:R-:W-:Y:S05]  /*110d0*/  BSYNC.RECONVERGENT B0 ;  /* 0x0000000000007941 */ /* 0x000fea0003800200 */
.L_x_50697:
        /* <DEDUP_REMOVED lines=16> */
.L_x_50704:
        /* <DEDUP_REMOVED lines=12> */
.L_x_50706:
[----:B------:R-:W-:Y:S05]  /*112a0*/  BSYNC.RECONVERGENT B1 ;  /* 0x0000000000017941 */ /* 0x000fea0003800200 */
.L_x_50705:
        /* <DEDUP_REMOVED lines=62> */
.L_x_50703:
[----:B------:R-:W-:Y:S05]  /*11690*/  BSYNC.RECONVERGENT B0 ;  /* 0x0000000000007941 */ /* 0x000fea0003800200 */
.L_x_50702:
        /* <DEDUP_REMOVED lines=16> */
.L_x_50686:
        /* <DEDUP_REMOVED lines=22> */
.L_x_50707:
        /* <DEDUP_REMOVED lines=26> */
.L_x_50711:
        /* <DEDUP_REMOVED lines=12> */
.L_x_50713:
[----:B------:R-:W-:Y:S05]  /*11b60*/  BSYNC.RECONVERGENT B1 ;  /* 0x0000000000017941 */ /* 0x000fea0003800200 */
.L_x_50712:
        /* <DEDUP_REMOVED lines=62> */
.L_x_50710:
[----:B------:R-:W-:Y:S05]  /*11f50*/  BSYNC.RECONVERGENT B0 ;  /* 0x0000000000007941 */ /* 0x000fea0003800200 */
.L_x_50709:
        /* <DEDUP_REMOVED lines=17> */
.L_x_50716:
        /* <DEDUP_REMOVED lines=12> */
.L_x_50718:
[----:B------:R-:W-:Y:S05]  /*12130*/  BSYNC.RECONVERGENT B1 ;  /* 0x0000000000017941 */ /* 0x000fea0003800200 */
.L_x_50717:
        /* <DEDUP_REMOVED lines=62> */
.L_x_50715:
[----:B------:R-:W-:Y:S05]  /*12520*/  BSYNC.RECONVERGENT B0 ;  /* 0x0000000000007941 */ /* 0x000fea0003800200 */
.L_x_50714:
        /* <DEDUP_REMOVED lines=15> */
.L_x_50721:
        /* <DEDUP_REMOVED lines=12> */
.L_x_50723:
[----:B------:R-:W-:Y:S05]  /*126e0*/  BSYNC.RECONVERGENT B1 ;  /* 0x0000000000017941 */ /* 0x000fea0003800200 */
.L_x_50722:
        /* <DEDUP_REMOVED lines=62> */
.L_x_50720:
[----:B------:R-:W-:Y:S05]  /*12ad0*/  BSYNC.RECONVERGENT B0 ;  /* 0x0000000000007941 */ /* 0x000fea0003800200 */
.L_x_50719:
        /* <DEDUP_REMOVED lines=17> */
.L_x_50726:
        /* <DEDUP_REMOVED lines=12> */
.L_x_50728:
[----:B------:R-:W-:Y:S05]  /*12cb0*/  BSYNC.RECONVERGENT B1 ;  /* 0x0000000000017941 */ /* 0x000fea0003800200 */
.L_x_50727:
        /* <DEDUP_REMOVED lines=62> */
.L_x_50725:
[----:B------:R-:W-:Y:S05]  /*130a0*/  BSYNC.RECONVERGENT B0 ;  /* 0x0000000000007941 */ /* 0x000fea0003800200 */
.L_x_50724:
        /* <DEDUP_REMOVED lines=15> */
.L_x_50731:
        /* <DEDUP_REMOVED lines=12> */
.L_x_50733:
[----:B------:R-:W-:Y:S05]  /*13260*/  BSYNC.RECONVERGENT B1 ;  /* 0x0000000000017941 */ /* 0x000fea0003800200 */
.L_x_50732:
        /* <DEDUP_REMOVED lines=62> */
.L_x_50730:
[----:B------:R-:W-:Y:S05]  /*13650*/  BSYNC.RECONVERGENT B0 ;  /* 0x0000000000007941 */ /* 0x000fea0003800200 */
.L_x_50729:
        /* <DEDUP_REMOVED lines=17> */
.L_x_50736:
        /* <DEDUP_REMOVED lines=12> */
.L_x_50738:
[----:B------:R-:W-:Y:S05]  /*13830*/  BSYNC.RECONVERGENT B1 ;  /* 0x0000000000017941 */ /* 0x000fea0003800200 */
.L_x_50737:
        /* <DEDUP_REMOVED lines=62> */
.L_x_50735:
[----:B------:R-:W-:Y:S05]  /*13c20*/  BSYNC.RECONVERGENT B0 ;  /* 0x0000000000007941 */ /* 0x000fea0003800200 */
.L_x_50734:
        /* <DEDUP_REMOVED lines=15> */
.L_x_50741:
        /* <DEDUP_REMOVED lines=12> */
.L_x_50743:
[----:B------:R-:W-:Y:S05]  /*13de0*/  BSYNC.RECONVERGENT B1 ;  /* 0x0000000000017941 */ /* 0x000fea0003800200 */
.L_x_50742:
        /* <DEDUP_REMOVED lines=62> */
.L_x_50740:
[----:B------:R-:W-:Y:S05]  /*141d0*/  BSYNC.RECONVERGENT B0 ;  /* 0x0000000000007941 */ /* 0x000fea0003800200 */
.L_x_50739:
        /* <DEDUP_REMOVED lines=17> */
.L_x_50746:
        /* <DEDUP_REMOVED lines=15> */
.L_x_50748:
[----:B------:R-:W-:Y:S05]  /*143e0*/  BSYNC.RECONVERGENT B1 ;  /* 0x0000000000017941 */ /* 0x000fea0003800200 */
.L_x_50747:
        /* <DEDUP_REMOVED lines=62> */
.L_x_50745:
[----:B------:R-:W-:Y:S05]  /*147d0*/  BSYNC.RECONVERGENT B0 ;  /* 0x0000000000007941 */ /* 0x000fea0003800200 */
.L_x_50744:
        /* <DEDUP_REMOVED lines=37> */
.L_x_50708:
        /* <DEDUP_REMOVED lines=16> */
.L_x_50752:
        /* <DEDUP_REMOVED lines=12> */
.L_x_50754:
[----:B------:R-:W-:Y:S05]  /*14bf0*/  BSYNC.RECONVERGENT B1 ;  /* 0x0000000000017941 */ /* 0x000fea0003800200 */
.L_x_50753:
        /* <DEDUP_REMOVED lines=57> */
[----:B------:R-:W-:Y:S02]  /*14f90*/  HFMA2 R15, -RZ, RZ, 0, 0 ;  /* 0x00000000ff0f7431 */ /* 0x000fe400000001ff */
[----:B------:R-:W-:Y:S01]  /*14fa0*/  IMAD.MOV.U32 R6, RZ, RZ, R20 ;  /* 0x000000ffff067224 */ /* 0x000fe200078e0014 */
[----:B------:R-:W-:Y:S01]  /*14fb0*/  LOP3.LUT R4, R22, UR4, R21, 0x96, !PT ;  /* 0x0000000416047c12 */ /* 0x000fe2000f8e9615 */
[----:B------:R-:W-:-:S07]  /*14fc0*/  IMAD.MOV.U32 R21, RZ, RZ, R13 ;  /* 0x000000ffff157224 */ /* 0x000fce00078e000d */
.L_x_50751:
[----:B------:R-:W-:Y:S05]  /*14fd0*/  BSYNC.RECONVERGENT B0 ;  /* 0x0000000000007941 */ /* 0x000fea0003800200 */
.L_x_50750:
        /* <DEDUP_REMOVED lines=16> */
.L_x_50757:
        /* <DEDUP_REMOVED lines=12> */
.L_x_50759:
[----:B------:R-:W-:Y:S05]  /*151a0*/  BSYNC.RECONVERGENT B1 ;  /* 0x0000000000017941 */ /* 0x000fea0003800200 */
.L_x_50758:
        /* <DEDUP_REMOVED lines=62> */
.L_x_50756:
[----:B------:R-:W-:Y:S05]  /*15590*/  BSYNC.RECONVERGENT B0 ;  /* 0x0000000000007941 */ /* 0x000fea0003800200 */
.L_x_50755:
        /* <DEDUP_REMOVED lines=16> */
.L_x_50762:
        /* <DEDUP_REMOVED lines=12> */
.L_x_50764:
[----:B------:R-:W-:Y:S05]  /*15760*/  BSYNC.RECONVERGENT B1 ;  /* 0x0000000000017941 */ /* 0x000fea0003800200 */
.L_x_50763:
        /* <DEDUP_REMOVED lines=62> */
.L_x_50761:
[----:B------:R-:W-:Y:S05]  /*15b50*/  BSYNC.RECONVERGENT B0 ;  /* 0x0000000000007941 */ /* 0x000fea0003800200 */
.L_x_50760:
        /* <DEDUP_REMOVED lines=16> */
.L_x_50767:
        /* <DEDUP_REMOVED lines=12> */
.L_x_50769:
[----:B------:R-:W-:Y:S05]  /*15d20*/  BSYNC.RECONVERGENT B1 ;  /* 0x0000000000017941 */ /* 0x000fea0003800200 */
.L_x_50768:
        /* <DEDUP_REMOVED lines=62> */
.L_x_50766:
[----:B------:R-:W-:Y:S05]  /*16110*/  BSYNC.RECONVERGENT B0 ;  /* 0x0000000000007941 */ /* 0x000fea0003800200 */
.L_x_50765:
        /* <DEDUP_REMOVED lines=16> */
.L_x_50749:
        /* <DEDUP_REMOVED lines=22> */
.L_x_50770:
        /* <DEDUP_REMOVED lines=26> */
.L_x_50774:
        /* <DEDUP_REMOVED lines=12> */
.L_x_50776:
[----:B------:R-:W-:Y:S05]  /*165e0*/  BSYNC.RECONVERGENT B1 ;  /* 0x0000000000017941 */ /* 0x000fea0003800200 */
.L_x_50775:
        /* <DEDUP_REMOVED lines=62> */
.L_x_50773:
[----:B------:R-:W-:Y:S05]  /*169d0*/  BSYNC.RECONVERGENT B0 ;  /* 0x0000000000007941 */ /* 0x000fea0003800200 */
.L_x_50772:
[----:B------:R-:W-:Y:S01]  /*169e0*/  ISETP.NE.AND P2, PT, R10, 0x1, PT ;  /* 0x000000010a00780c */ /* 0x000fe20003f45270 */
[----:B------:R-:W-:Y:S01]  /*169f0*/  BSSY.RECONVERGENT B0, `(.L_x_50777) ;  /* 0x000005b000007945 */ /* 0x000fe20003800200 */
[----:B------:R-:W-:Y:S01]  /*16a00*/  I2FP.F32.U32 R8, R8 ;  /* 0x0000000800087245 */ /* 0x000fe20000201000 */
[----:B------:R-:W-:Y:S02]  /*16a10*/  HFMA2 R11, -RZ, RZ, 0, 1.1920928955078125e-07 ;  /* 0x00000002ff0b7431 */ /* 0x000fe400000001ff */
        /* <DEDUP_REMOVED lines=13> */
.L_x_50779:
        /* <DEDUP_REMOVED lines=12> */
.L_x_50781:
[----:B------:R-:W-:Y:S05]  /*16bb0*/  BSYNC.RECONVERGENT B1 ;  /* 0x0000000000017941 */ /* 0x000fea0003800200 */
.L_x_50780:
        /* <DEDUP_REMOVED lines=62> */
.L_x_50778:
[----:B------:R-:W-:Y:S05]  /*16fa0*/  BSYNC.RECONVERGENT B0 ;  /* 0x0000000000007941 */ /* 0x000fea0003800200 */
.L_x_50777:
        /* <DEDUP_REMOVED lines=15> */
.L_x_50784:
        /* <DEDUP_REMOVED lines=12> */
.L_x_50786:
[----:B------:R-:W-:Y:S05]  /*17160*/  BSYNC.RECONVERGENT B1 ;  /* 0x0000000000017941 */ /* 0x000fea0003800200 */
.L_x_50785:
        /* <DEDUP_REMOVED lines=62> */
.L_x_50783:
[----:B------:R-:W-:Y:S05]  /*17550*/  BSYNC.RECONVERGENT B0 ;  /* 0x0000000000007941 */ /* 0x000fea0003800200 */
.L_x_50782:
        /* <DEDUP_REMOVED lines=17> */
.L_x_50789:
        /* <DEDUP_REMOVED lines=12> */
.L_x_50791:
[----:B------:R-:W-:Y:S05]  /*17730*/  BSYNC.RECONVERGENT B1 ;  /* 0x0000000000017941 */ /* 0x000fea0003800200 */
.L_x_50790:
        /* <DEDUP_REMOVED lines=62> */
.L_x_50788:
[----:B------:R-:W-:Y:S05]  /*17b20*/  BSYNC.RECONVERGENT B0 ;  /* 0x0000000000007941 */ /* 0x000fea0003800200 */
.L_x_50787:
        /* <DEDUP_REMOVED lines=15> */
.L_x_50794:
        /* <DEDUP_REMOVED lines=12> */
.L_x_50796:
[----:B------:R-:W-:Y:S05]  /*17ce0*/  BSYNC.RECONVERGENT B1 ;  /* 0x0000000000017941 */ /* 0x000fea0003800200 */
.L_x_50795:
        /* <DEDUP_REMOVED lines=62> */
.L_x_50793:
[----:B------:R-:W-:Y:S05]  /*180d0*/  BSYNC.RECONVERGENT B0 ;  /* 0x0000000000007941 */ /* 0x000fea0003800200 */
.L_x_50792:
        /* <DEDUP_REMOVED lines=17> */
.L_x_50799:
        /* <DEDUP_REMOVED lines=12> */
.L_x_50801:
[----:B------:R-:W-:Y:S05]  /*182b0*/  BSYNC.RECONVERGENT B1 ;  /* 0x0000000000017941 */ /* 0x000fea0003800200 */
.L_x_50800:
        /* <DEDUP_REMOVED lines=62> */
.L_x_50798:
[----:B------:R-:W-:Y:S05]  /*186a0*/  BSYNC.RECONVERGENT B0 ;  /* 0x0000000000007941 */ /* 0x000fea0003800200 */
.L_x_50797:
        /* <DEDUP_REMOVED lines=15> */
.L_x_50804:
        /* <DEDUP_REMOVED lines=12> */
.L_x_50806:
[----:B------:R-:W-:Y:S05]  /*18860*/  BSYNC.RECONVERGENT B1 ;  /* 0x0000000000017941 */ /* 0x000fea0003800200 */
.L_x_50805:
        /* <DEDUP_REMOVED lines=62> */
.L_x_50803:
[----:B------:R-:W-:Y:S05]  /*18c50*/  BSYNC.RECONVERGENT B0 ;  /* 0x0000000000007941 */ /* 0x000fea0003800200 */
.L_x_50802:
        /* <DEDUP_REMOVED lines=17> */
.L_x_50809:
        /* <DEDUP_REMOVED lines=15> */
.L_x_50811:
[----:B------:R-:W-:Y:S05]  /*18e60*/  BSYNC.RECONVERGENT B1 ;  /* 0x0000000000017941 */ /* 0x000fea0003800200 */
.L_x_50810:
        /* <DEDUP_REMOVED lines=62> */
.L_x_50808:
[----:B------:R-:W-:Y:S05]  /*19250*/  BSYNC.RECONVERGENT B0 ;  /* 0x0000000000007941 */ /* 0x000fea0003800200 */
.L_x_50807:
        /* <DEDUP_REMOVED lines=37> */
.L_x_50771:
        /* <DEDUP_REMOVED lines=16> */
.L_x_50815:
        /* <DEDUP_REMOVED lines=12> */
.L_x_50817:
[----:B------:R-:W-:Y:S05]  /*19670*/  BSYNC.RECONVERGENT B1 ;  /* 0x0000000000017941 */ /* 0x000fea0003800200 */
.L_x_50816:
        /* <DEDUP_REMOVED lines=62> */
.L_x_50814:
[----:B------:R-:W-:Y:S05]  /*19a60*/  BSYNC.RECONVERGENT B0 ;  /* 0x0000000000007941 */ /* 0x000fea0003800200 */
.L_x_50813:
        /* <DEDUP_REMOVED lines=16> */
.L_x_50820:
        /* <DEDUP_REMOVED lines=12> */
.L_x_50822:
[----:B------:R-:W-:Y:S05]  /*19c30*/  BSYNC.RECONVERGENT B1 ;  /* 0x0000000000017941 */ /* 0x000fea0003800200 */
.L_x_50821:
        /* <DEDUP_REMOVED lines=62> */
.L_x_50819:
[----:B------:R-:W-:Y:S05]  /*1a020*/  BSYNC.RECONVERGENT B0 ;  /* 0x0000000000007941 */ /* 0x000fea0003800200 */
.L_x_50818:
        /* <DEDUP_REMOVED lines=16> */
.L_x_50825:
        /* <DEDUP_REMOVED lines=12> */
.L_x_50827:
[----:B------:R-:W-:Y:S05]  /*1a1f0*/  BSYNC.RECONVERGENT B1 ;  /* 0x0000000000017941 */ /* 0x000fea0003800200 */
.L_x_50826:
        /* <DEDUP_REMOVED lines=62> */
.L_x_50824:
[----:B------:R-:W-:Y:S05]  /*1a5e0*/  BSYNC.RECONVERGENT B0 ;  /* 0x0000000000007941 */ /* 0x000fea0003800200 */
.L_x_50823:
        /* <DEDUP_REMOVED lines=16> */
.L_x_50830:
        /* <DEDUP_REMOVED lines=12> */
.L_x_50832:
[----:B------:R-:W-:Y:S05]  /*1a7b0*/  BSYNC.RECONVERGENT B1 ;  /* 0x0000000000017941 */ /* 0x000fea0003800200 */
.L_x_50831:
        /* <DEDUP_REMOVED lines=62> */
.L_x_50829:
[----:B------:R-:W-:Y:S05]  /*1aba0*/  BSYNC.RECONVERGENT B0 ;  /* 0x0000000000007941 */ /* 0x000fea0003800200 */
.L_x_50828:
        /* <DEDUP_REMOVED lines=16> */
.L_x_50812:
        /* <DEDUP_REMOVED lines=22> */
.L_x_50833:
        /* <DEDUP_REMOVED lines=26> */
.L_x_50837:
        /* <DEDUP_REMOVED lines=12> */
.L_x_50839:
[----:B------:R-:W-:Y:S05]  /*1b070*/  BSYNC.RECONVERGENT B1 ;  /* 0x0000000000017941 */ /* 0x000fea0003800200 */
.L_x_50838:
        /* <DEDUP_REMOVED lines=57> */
[----:B------:R-:W-:-:S05]  /*1b410*/  IMAD.WIDE.U32 R8, R4, -0x326172a9, RZ ;  /* 0xcd9e8d5704087825 */ /* 0x000fca00078e00ff */
[----:B------:R-:W-:Y:S01]  /*1b420*/  LOP3.LUT R4, R10, UR4, R9, 0x96, !PT ;  /* 0x000000040a047c12 */ /* 0x000fe2000f8e9609 */
[----:B------:R-:W-:Y:S01]  /*1b430*/  IMAD.MOV.U32 R10, RZ, RZ, RZ ;  /* 0x000000ffff0a7224 */ /* 0x000fe200078e00ff */
[----:B------:R-:W-:Y:S01]  /*1b440*/  MOV R6, R8 ;  /* 0x0000000800067202 */ /* 0x000fe20000000f00 */
[----:B------:R-:W-:-:S07]  /*1b450*/  IMAD.MOV.U32 R8, RZ, RZ, R13 ;  /* 0x000000ffff087224 */ /* 0x000fce00078e000d */
.L_x_50836:
[----:B------:R-:W-:Y:S05]  /*1b460*/  BSYNC.RECONVERGENT B0 ;  /* 0x0000000000007941 */ /* 0x000fea0003800200 */
.L_x_50835:
        /* <DEDUP_REMOVED lines=17> */
.L_x_50842:
        /* <DEDUP_REMOVED lines=12> */
.L_x_50844:
[----:B------:R-:W-:Y:S05]  /*1b640*/  BSYNC.RECONVERGENT B1 ;  /* 0x0000000000017941 */ /* 0x000fea0003800200 */
.L_x_50843:
        /* <DEDUP_REMOVED lines=62> */
.L_x_50841:
[----:B------:R-:W-:Y:S05]  /*1ba30*/  BSYNC.RECONVERGENT B0 ;  /* 0x0000000000007941 */ /* 0x000fea0003800200 */
.L_x_50840:
        /* <DEDUP_REMOVED lines=15> */
.L_x_50847:
        /* <DEDUP_REMOVED lines=12> */
.L_x_50849:
[----:B------:R-:W-:Y:S05]  /*1bbf0*/  BSYNC.RECONVERGENT B1 ;  /* 0x0000000000017941 */ /* 0x000fea0003800200 */
.L_x_50848:
        /* <DEDUP_REMOVED lines=62> */
.L_x_50846:
[----:B------:R-:W-:Y:S05]  /*1bfe0*/  BSYNC.RECONVERGENT B0 ;  /* 0x0000000000007941 */ /* 0x000fea0003800200 */
.L_x_50845:
        /* <DEDUP_REMOVED lines=17> */
.L_x_50852:
        /* <DEDUP_REMOVED lines=12> */
.L_x_50854:
[----:B------:R-:W-:Y:S05]  /*1c1c0*/  BSYNC.RECONVERGENT B1 ;  /* 0x0000000000017941 */ /* 0x000fea0003800200 */
.L_x_50853:
        /* <DEDUP_REMOVED lines=62> */
.L_x_50851:
[----:B------:R-:W-:Y:S05]  /*1c5b0*/  BSYNC.RECONVERGENT B0 ;  /* 0x0000000000007941 */ /* 0x000fea0003800200 */
.L_x_50850:
        /* <DEDUP_REMOVED lines=15> */
.L_x_50857:
        /* <DEDUP_REMOVED lines=12> */
.L_x_50859:
[----:B------:R-:W-:Y:S05]  /*1c770*/  BSYNC.RECONVERGENT B1 ;  /* 0x0000000000017941 */ /* 0x000fea0003800200 */
.L_x_50858:
        /* <DEDUP_REMOVED lines=62> */
.L_x_50856:
[----:B------:R-:W-:Y:S05]  /*1cb60*/  BSYNC.RECONVERGENT B0 ;  /* 0x0000000000007941 */ /* 0x000fea0003800200 */
.L_x_50855:
        /* <DEDUP_REMOVED lines=17> */
.L_x_50862:
        /* <DEDUP_REMOVED lines=12> */
.L_x_50864:
[----:B------:R-:W-:Y:S05]  /*1cd40*/  BSYNC.RECONVERGENT B1 ;  /* 0x0000000000017941 */ /* 0x000fea0003800200 */
.L_x_50863:
        /* <DEDUP_REMOVED lines=62> */
.L_x_50861:
[----:B------:R-:W-:Y:S05]  /*1d130*/  BSYNC.RECONVERGENT B0 ;  /* 0x0000000000007941 */ /* 0x000fea0003800200 */
.L_x_50860:
        /* <DEDUP_REMOVED lines=15> */
.L_x_50867:
        /* <DEDUP_REMOVED lines=12> */
.L_x_50869:
[----:B------:R-:W-:Y:S05]  /*1d2f0*/  BSYNC.RECONVERGENT B1 ;  /* 0x0000000000017941 */ /* 0x000fea0003800200 */
.L_x_50868:
        /* <DEDUP_REMOVED lines=62> */
.L_x_50866:
[----:B------:R-:W-:Y:S05]  /*1d6e0*/  BSYNC.RECONVERGENT B0 ;  /* 0x0000000000007941 */ /* 0x000fea0003800200 */
.L_x_50865:
        /* <DEDUP_REMOVED lines=17> */
.L_x_50872:
        /* <DEDUP_REMOVED lines=15> */
.L_x_50874:
[----:B------:R-:W-:Y:S05]  /*1d8f0*/  BSYNC.RECONVERGENT B1 ;  /* 0x0000000000017941 */ /* 0x000fea0003800200 */
.L_x_50873:
        /* <DEDUP_REMOVED lines=62> */
.L_x_50871:
[----:B------:R-:W-:Y:S05]  /*1dce0*/  BSYNC.RECONVERGENT B0 ;  /* 0x0000000000007941 */ /* 0x000fea0003800200 */
.L_x_50870:
[----:B------:R-:W-:Y:S02]  /*1dcf0*/  LOP3.LUT R12, R12, 0xfffffff7, RZ, 0xc0, !PT ;  /* 0xfffffff70c0c7812 */ /* 0x000fe400078ec0ff */
[----:B------:R-:W-:Y:S02]  /*1dd00*/  FSEL R10, R10, RZ, P2 ;  /* 0x000000ff0a0a7208 */ /* 0x000fe40001000000 */
[----:B------:R-:W-:Y:S02]  /*1dd10*/  @P5 LOP3.LUT R12, R12, 0x8, RZ, 0xfc, !PT ;  /* 0x000000080c0c5812 */ /* 0x000fe400078efcff */
[----:B------:R-:W-:Y:S01]  /*1dd20*/  FSETP.GTU.FTZ.AND P5, PT, R11, R213, PT ;  /* 0x000000d50b00720b */ /* 0x000fe20003fbc000 */
[----:B------:R-:W-:Y:S01]  /*1dd30*/  FMUL.FTZ R11, R105, R195 ;  /* 0x000000c3690b7220 */ /* 0x000fe20000410000 */
[----:B------:R-:W-:Y:S02]  /*1dd40*/  FSETP.GTU.FTZ.AND P6, PT, R9, R213, PT ;  /* 0x000000d50900720b */ /* 0x000fe40003fdc000 */
[----:B------:R-:W-:-:S02]  /*1dd50*/  FSEL R8, R8, RZ, P1 ;  /* 0x000000ff08087208 */ /* 0x000fc40000800000 */
[----:B------:R-:W-:Y:S02]  /*1dd60*/  FSEL R11, R11, RZ, !P5 ;  /* 0x000000ff0b0b7208 */ /* 0x000fe40006800000 */
[----:B------:R-:W-:Y:S02]  /*1dd70*/  LOP3.LUT R12, R12, 0xfffffffb, RZ, 0xc0, !PT ;  /* 0xfffffffb0c0c7812 */ /* 0x000fe400078ec0ff */
[----:B------:R-:W-:Y:S01]  /*1dd80*/  SEL R9, RZ, 0x1, P6 ;  /* 0x00000001ff097807 */ /* 0x000fe20003000000 */
[----:B------:R-:W-:Y:S01]  /*1dd90*/  FADD.FTZ R77, R10, R11 ;  /* 0x0000000b0a4d7221 */ /* 0x000fe20000010000 */
[----:B------:R-:W-:Y:S01]  /*1dda0*/  FMUL.FTZ R10, R104, R195 ;  /* 0x000000c3680a7220 */ /* 0x000fe20000410000 */
[----:B------:R-:W-:Y:S02]  /*1ddb0*/  @P0 LOP3.LUT R12, R12, 0x4, RZ, 0xfc, !PT ;  /* 0x000000040c0c0812 */ /* 0x000fe400078efcff */
[----:B------:R-:W-:Y:S01]  /*1ddc0*/  FSETP.GTU.FTZ.AND P0, PT, R16, R213, PT ;  /* 0x000000d51000720b */ /* 0x000fe20003f1c000 */
[----:B------:R-:W-:Y:S01]  /*1ddd0*/  FMUL.FTZ R16, R106, R195 ;  /* 0x000000c36a107220 */ /* 0x000fe20000410000 */
[----:B------:R-:W-:-:S02]  /*1dde0*/  FSEL R10, R10, RZ, !P6 ;  /* 0x000000ff0a0a7208 */ /* 0x000fc40007000000 */
[----:B------:R-:W-:Y:S02]  /*1ddf0*/  FSEL R11, R13, RZ, P4 ;  /* 0x000000ff0d0b7208 */ /* 0x000fe40002000000 */
[----:B------:R-:W-:Y:S01]  /*1de00*/  FSEL R15, R15, RZ, P3 ;  /* 0x000000ff0f0f7208 */ /* 0x000fe20001800000 */
[----:B------:R-:W-:Y:S01]  /*1de10*/  FADD.FTZ R76, R8, R10 ;  /* 0x0000000a084c7221 */ /* 0x000fe20000010000 */
[----:B------:R-:W-:Y:S02]  /*1de20*/  I2FP.F32.U32 R8, R17 ;  /* 0x0000001100087245 */ /* 0x000fe40000201000 */
[----:B------:R-:W-:Y:S02]  /*1de30*/  SEL R10, RZ, 0x1, P5 ;  /* 0x00000001ff0a7807 */ /* 0x000fe40002800000 */
[----:B------:R-:W-:Y:S01]  /*1de40*/  LOP3.LUT P5, RZ, R12, 0x8, RZ, 0xc0, !PT ;  /* 0x000000080cff7812 */ /* 0x000fe200078ac0ff */
[----:B------:R-:W-:Y:S01]  /*1de50*/  FFMA.FTZ R8, R8, R196, 1.1641532182693481445e-10 ;  /* 0x2f00000008087423 */ /* 0x000fe200000100c4 */
[----:B------:R-:W-:-:S04]  /*1de60*/  FSEL R16, R16, RZ, !P0 ;  /* 0x000000ff10107208 */ /* 0x000fc80004000000 */
[----:B------:R-:W-:Y:S01]  /*1de70*/  FSETP.GTU.FTZ.AND P6, PT, R8, R213, PT ;  /* 0x000000d50800720b */ /* 0x000fe20003fdc000 */
[----:B------:R-:W-:Y:S01]  /*1de80*/  FMUL.FTZ R8, R107, R195 ;  /* 0x000000c36b087220 */ /* 0x000fe20000410000 */
[----:B------:R-:W-:-:S04]  /*1de90*/  FADD.FTZ R78, R15, R16 ;  /* 0x000000100f4e7221 */ /* 0x000fc80000010000 */
[----:B------:R-:W-:Y:S01]  /*1dea0*/  FSEL R8, R8, RZ, !P6 ;  /* 0x000000ff08087208 */ /* 0x000fe20007000000 */
[----:B------:R-:W-:Y:S01]  /*1deb0*/  @P5 FADD.FTZ R78, R102, R78 ;  /* 0x0000004e664e5221 */ /* 0x000fe20000010000 */
[----:B------:R-:W-:Y:S01]  /*1dec0*/  @P5 FADD.FTZ R77, R101, R77 ;  /* 0x0000004d654d5221 */ /* 0x000fe20000010000 */
[----:B------:R-:W-:Y:S02]  /*1ded0*/  @P5 FADD.FTZ R76, R100, R76 ;  /* 0x0000004c644c5221 */ /* 0x000fe40000010000 */
[----:B------:R-:W-:Y:S01]  /*1dee0*/  FADD.FTZ R79, R8, R11 ;  /* 0x0000000b084f7221 */ /* 0x000fe20000010000 */
[----:B------:R-:W-:Y:S02]  /*1def0*/  SEL R11, RZ, 0x1, P0 ;  /* 0x00000001ff0b7807 */ /* 0x000fe40000000000 */
[----:B------:R-:W-:Y:S01]  /*1df00*/  PRMT R8, R9, 0x7610, R8 ;  /* 0x0000761009087816 */ /* 0x000fe20000000008 */
[----:B------:R-:W-:Y:S01]  /*1df10*/  @P5 FADD.FTZ R79, R103, R79 ;  /* 0x0000004f674f5221 */ /* 0x000fe20000010000 */
[----:B------:R-:W-:-:S02]  /*1df20*/  PRMT R9, R10, 0x7610, R9 ;  /* 0x000076100a097816 */ /* 0x000fc40000000009 */
[----:B------:R-:W-:Y:S02]  /*1df30*/  PRMT R10, R11, 0x7610, R10 ;  /* 0x000076100b0a7816 */ /* 0x000fe4000000000a */
[----:B------:R-:W-:Y:S02]  /*1df40*/  LOP3.LUT P0, RZ, R12, 0x4, RZ, 0xc0, !PT ;  /* 0x000000040cff7812 */ /* 0x000fe4000780c0ff */
[----:B------:R-:W-:Y:S01]  /*1df50*/  SEL R11, RZ, 0x1, P6 ;  /* 0x00000001ff0b7807 */ /* 0x000fe20003000000 */
[----:B------:R-:W-:Y:S10]  /*1df60*/  BRA `(.L_x_50875) ;  /* 0x0000001400fc7947 */ /* 0x000ff40003800000 */
.L_x_50834:
        /* <DEDUP_REMOVED lines=16> */
.L_x_50878:
        /* <DEDUP_REMOVED lines=12> */
.L_x_50880:
[----:B------:R-:W-:Y:S05]  /*1e130*/  BSYNC.RECONVERGENT B1 ;  /* 0x0000000000017941 */ /* 0x000fea0003800200 */
.L_x_50879:
        /* <DEDUP_REMOVED lines=59> */
[----:B------:R-:W-:Y:S01]  /*1e4f0*/  IMAD.MOV.U32 R21, RZ, RZ, R13 ;  /* 0x000000ffff157224 */ /* 0x000fe200078e000d */
[----:B------:R-:W-:-:S07]  /*1e500*/  MOV R6, R20 ;  /* 0x0000001400067202 */ /* 0x000fce0000000f00 */
.L_x_50877:
[----:B------:R-:W-:Y:S05]  /*1e510*/  BSYNC.RECONVERGENT B0 ;  /* 0x0000000000007941 */ /* 0x000fea0003800200 */
.L_x_50876:
        /* <DEDUP_REMOVED lines=16> */
.L_x_50883:
        /* <DEDUP_REMOVED lines=12> */
.L_x_50885:
[----:B------:R-:W-:Y:S05]  /*1e6e0*/  BSYNC.RECONVERGENT B1 ;  /* 0x0000000000017941 */ /* 0x000fea0003800200 */
.L_x_50884:
        /* <DEDUP_REMOVED lines=62> */
.L_x_50882:
[----:B------:R-:W-:Y:S05]  /*1ead0*/  BSYNC.RECONVERGENT B0 ;  /* 0x0000000000007941 */ /* 0x000fea0003800200 */
.L_x_50881:
        /* <DEDUP_REMOVED lines=16> */
.L_x_50888:
        /* <DEDUP_REMOVED lines=12> */
.L_x_50890:
[----:B------:R-:W-:Y:S05]  /*1eca0*/  BSYNC.RECONVERGENT B1 ;  /* 0x0000000000017941 */ /* 0x000fea0003800200 */
.L_x_50889:
        /* <DEDUP_REMOVED lines=62> */
.L_x_50887:
[----:B------:R-:W-:Y:S05]  /*1f090*/  BSYNC.RECONVERGENT B0 ;  /* 0x0000000000007941 */ /* 0x000fea0003800200 */
.L_x_50886:
        /* <DEDUP_REMOVED lines=16> */
.L_x_50893:
        /* <DEDUP_REMOVED lines=12> */
.L_x_50895:
[----:B------:R-:W-:Y:S05]  /*1f260*/  BSYNC.RECONVERGENT B1 ;  /* 0x0000000000017941 */ /* 0x000fea0003800200 */
.L_x_50894:
        /* <DEDUP_REMOVED lines=62> */
.L_x_50892:
[----:B------:R-:W-:Y:S05]  /*1f650*/  BSYNC.RECONVERGENT B0 ;  /* 0x0000000000007941 */ /* 0x000fea0003800200 */
.L_x_50891:
        /* <DEDUP_REMOVED lines=16> */
.L_x_50875:
[----:B------:R-:W-:Y:S01]  /*1f760*/  IMAD.WIDE.U32 R16, R188, 0x10, R226 ;  /* 0x00000010bc107825 */ /* 0x000fe200078e00e2 */
[----:B------:R-:W-:Y:S02]  /*1f770*/  SEL R13, RZ, 0x1000000, !P4 ;  /* 0x01000000ff0d7807 */ /* 0x000fe40006000000 */
[----:B------:R-:W-:Y:S02]  /*1f780*/  SEL R15, RZ, 0x10000, !P3 ;  /* 0x00010000ff0f7807 */ /* 0x000fe40005800000 */
[----:B------:R0:W-:Y:S02]  /*1f790*/  STG.E.128 desc[UR8][R16.64], R76 ;  /* 0x0000004c10007986 */ /* 0x0001e4000c101d08 */
[----:B0-----:R-:W-:-:S04]  /*1f7a0*/  SEL R16, RZ, 0x100, !P2 ;  /* 0x00000100ff107807 */ /* 0x001fc80005000000 */
[----:B------:R-:W-:Y:S01]  /*1f7b0*/  IADD3 R13, PT, PT, R16, R13, R15 ;  /* 0x0000000d100d7210 */ /* 0x000fe20007ffe00f */
[----:B------:R-:W-:Y:S01]  /*1f7c0*/  IMAD.WIDE.U32 R16, R188, 0x4, R218 ;  /* 0x00000004bc107825 */ /* 0x000fe200078e00da */
[----:B------:R-:W-:-:S04]  /*1f7d0*/  SEL R15, RZ, 0x1, !P1 ;  /* 0x00000001ff0f7807 */ /* 0x000fc80004800000 */
[----:B------:R-:W-:-:S05]  /*1f7e0*/  IADD3 R13, PT, PT, R13, R15, RZ ;  /* 0x0000000f0d0d7210 */ /* 0x000fca0007ffe0ff */
        /* <DEDUP_REMOVED lines=13> */
.L_x_50896:
        /* <DEDUP_REMOVED lines=26> */
.L_x_50900:
        /* <DEDUP_REMOVED lines=12> */
.L_x_50902:
[----:B------:R-:W-:Y:S05]  /*1fb20*/  BSYNC.RECONVERGENT B1 ;  /* 0x0000000000017941 */ /* 0x000fea0003800200 */
.L_x_50901:
        /* <DEDUP_REMOVED lines=62> */
.L_x_50899:
[----:B------:R-:W-:Y:S05]  /*1ff10*/  BSYNC.RECONVERGENT B0 ;  /* 0x0000000000007941 */ /* 0x000fea0003800200 */
.L_x_50898:
        /* <DEDUP_REMOVED lines=17> */
.L_x_50905:
        /* <DEDUP_REMOVED lines=12> */
.L_x_50907:
[----:B------:R-:W-:Y:S05]  /*200f0*/  BSYNC.RECONVERGENT B1 ;  /* 0x0000000000017941 */ /* 0x000fea0003800200 */
.L_x_50906:
        /* <DEDUP_REMOVED lines=62> */
.L_x_50904:
[----:B------:R-:W-:Y:S05]  /*204e0*/  BSYNC.RECONVERGENT B0 ;  /* 0x0000000000007941 */ /* 0x000fea0003800200 */
.L_x_50903:
        /* <DEDUP_REMOVED lines=15> */
.L_x_50910:
        /* <DEDUP_REMOVED lines=12> */
.L_x_50912:
[----:B------:R-:W-:Y:S05]  /*206a0*/  BSYNC.RECONVERGENT B1 ;  /* 0x0000000000017941 */ /* 0x000fea0003800200 */
.L_x_50911:
        /* <DEDUP_REMOVED lines=62> */
.L_x_50909:
[----:B------:R-:W-:Y:S05]  /*20a90*/  BSYNC.RECONVERGENT B0 ;  /* 0x0000000000007941 */ /* 0x000fea0003800200 */
.L_x_50908:
[----:B------:R-:W-:Y:S01]  /*20aa0*/  ISETP.NE.AND P3, PT, R16, 0x1, PT ;  /* 0x000000011000780c */ /* 0x000fe20003f65270 */
[----:B------:R-:W-:Y:S01]  /*20ab0*/  BSSY.RECONVERGENT B0, `(.L_x_50913) ;  /* 0x000005b000007945 */ /* 0x000fe20003800200 */
[----:B------:R-:W-:Y:S01]  /*20ac0*/  I2FP.F32.U32 R10, R14 ;  /* 0x0000000e000a7245 */ /* 0x000fe20000201000 */
[----:B------:R-:W-:-:S04]  /*20ad0*/  IMAD.MOV.U32 R11, RZ, RZ, R6 ;  /* 0x000000ffff0b7224 */ /* 0x000fc800078e0006 */
        /* <DEDUP_REMOVED lines=13> */
.L_x_50915:
        /* <DEDUP_REMOVED lines=12> */
.L_x_50917:
[----:B------:R-:W-:Y:S05]  /*20c70*/  BSYNC.RECONVERGENT B1 ;  /* 0x0000000000017941 */ /* 0x000fea0003800200 */
.L_x_50916:
        /* <DEDUP_REMOVED lines=62> */
.L_x_50914:
[----:B------:R-:W-:Y:S05]  /*21060*/  BSYNC.RECONVERGENT B0 ;  /* 0x0000000000007941 */ /* 0x000fea0003800200 */
.L_x_50913:
        /* <DEDUP_REMOVED lines=15> */
.L_x_50920:
        /* <DEDUP_REMOVED lines=12> */
.L_x_50922:
[----:B------:R-:W-:Y:S05]  /*21220*/  BSYNC.RECONVERGENT B1 ;  /* 0x0000000000017941 */ /* 0x000fea0003800200 */
.L_x_50921:
        /* <DEDUP_REMOVED lines=62> */
.L_x_50919:
[----:B------:R-:W-:Y:S05]  /*21610*/  BSYNC.RECONVERGENT B0 ;  /* 0x0000000000007941 */ /* 0x000fea0003800200 */
.L_x_50918:
        /* <DEDUP_REMOVED lines=17> */
.L_x_50925:
        /* <DEDUP_REMOVED lines=12> */
.L_x_50927:
[----:B------:R-:W-:Y:S05]  /*217f0*/  BSYNC.RECONVERGENT B1 ;  /* 0x0000000000017941 */ /* 0x000fea0003800200 */
.L_x_50926:
        /* <DEDUP_REMOVED lines=62> */
.L_x_50924:
[----:B------:R-:W-:Y:S05]  /*21be0*/  BSYNC.RECONVERGENT B0 ;  /* 0x0000000000007941 */ /* 0x000fea0003800200 */
.L_x_50923:
        /* <DEDUP_REMOVED lines=15> */
.L_x_50930:
        /* <DEDUP_REMOVED lines=12> */
.L_x_50932:
[----:B------:R-:W-:Y:S05]  /*21da0*/  BSYNC.RECONVERGENT B1 ;  /* 0x0000000000017941 */ /* 0x000fea0003800200 */
.L_x_50931:
        /* <DEDUP_REMOVED lines=62> */
.L_x_50929:
[----:B------:R-:W-:Y:S05]  /*22190*/  BSYNC.RECONVERGENT B0 ;  /* 0x0000000000007941 */ /* 0x000fea0003800200 */
.L_x_50928:
        /* <DEDUP_REMOVED lines=17> */
.L_x_50935:
        /* <DEDUP_REMOVED lines=15> */
.L_x_50937:
[----:B------:R-:W-:Y:S05]  /*223a0*/  BSYNC.RECONVERGENT B1 ;  /* 0x0000000000017941 */ /* 0x000fea0003800200 */
.L_x_50936:
        /* <DEDUP_REMOVED lines=62> */
.L_x_50934:
[----:B------:R-:W-:Y:S05]  /*22790*/  BSYNC.RECONVERGENT B0 ;  /* 0x0000000000007941 */ /* 0x000fea0003800200 */
.L_x_50933:
        /* <DEDUP_REMOVED lines=40> */
.L_x_50897:
        /* <DEDUP_REMOVED lines=16> */
.L_x_50941:
        /* <DEDUP_REMOVED lines=12> */
.L_x_50943:
[----:B------:R-:W-:Y:S05]  /*22be0*/  BSYNC.RECONVERGENT B1 ;  /* 0x0000000000017941 */ /* 0x000fea0003800200 */
.L_x_50942:
        /* <DEDUP_REMOVED lines=62> */
.L_x_50940:
[----:B------:R-:W-:Y:S05]  /*22fd0*/  BSYNC.RECONVERGENT B0 ;  /* 0x0000000000007941 */ /* 0x000fea0003800200 */
.L_x_50939:
        /* <DEDUP_REMOVED lines=16> */
.L_x_50946:
        /* <DEDUP_REMOVED lines=12> */
.L_x_50948:
[----:B------:R-:W-:Y:S05]  /*231a0*/  BSYNC.RECONVERGENT B1 ;  /* 0x0000000000017941 */ /* 0x000fea0003800200 */
.L_x_50947:
        /* <DEDUP_REMOVED lines=62> */
.L_x_50945:
[----:B------:R-:W-:Y:S05]  /*23590*/  BSYNC.RECONVERGENT B0 ;  /* 0x0000000000007941 */ /* 0x000fea0003800200 */
.L_x_50944:
        /* <DEDUP_REMOVED lines=16> */
.L_x_50951:
        /* <DEDUP_REMOVED lines=12> */
.L_x_50953:
[----:B------:R-:W-:Y:S05]  /*23760*/  BSYNC.RECONVERGENT B1 ;  /* 0x0000000000017941 */ /* 0x000fea0003800200 */
.L_x_50952:
        /* <DEDUP_REMOVED lines=62> */
.L_x_50950:
[----:B------:R-:W-:Y:S05]  /*23b50*/  BSYNC.RECONVERGENT B0 ;  /* 0x0000000000007941 */ /* 0x000fea0003800200 */
.L_x_50949:
        /* <DEDUP_REMOVED lines=16> */
.L_x_50956:
        /* <DEDUP_REMOVED lines=12> */
.L_x_50958:
[----:B------:R-:W-:Y:S05]  /*23d20*/  BSYNC.RECONVERGENT B1 ;  /* 0x0000000000017941 */ /* 0x000fea0003800200 */
.L_x_50957:
        /* <DEDUP_REMOVED lines=62> */
.L_x_50955:
[----:B------:R-:W-:Y:S05]  /*24110*/  BSYNC.RECONVERGENT B0 ;  /* 0x0000000000007941 */ /* 0x000fea0003800200 */
.L_x_50954:
        /* <DEDUP_REMOVED lines=16> */
.L_x_50938:
        /* <DEDUP_REMOVED lines=22> */
.L_x_50959:
        /* <DEDUP_REMOVED lines=26> */
.L_x_50963:
        /* <DEDUP_REMOVED lines=12> */
.L_x_50965:
[----:B------:R-:W-:Y:S05]  /*245e0*/  BSYNC.RECONVERGENT B1 ;  /* 0x0000000000017941 */ /* 0x000fea0003800200 */
.L_x_50964:
        /* <DEDUP_REMOVED lines=62> */
.L_x_50962:
[----:B------:R-:W-:Y:S05]  /*249d0*/  BSYNC.RECONVERGENT B0 ;  /* 0x0000000000007941 */ /* 0x000fea0003800200 */
.L_x_50961:
        /* <DEDUP_REMOVED lines=17> */
.L_x_50968:
        /* <DEDUP_REMOVED lines=12> */
.L_x_50970:
[----:B------:R-:W-:Y:S05]  /*24bb0*/  BSYNC.RECONVERGENT B1 ;  /* 0x0000000000017941 */ /* 0x000fea0003800200 */
.L_x_50969:
        /* <DEDUP_REMOVED lines=62> */
.L_x_50967:
[----:B------:R-:W-:Y:S05]  /*24fa0*/  BSYNC.RECONVERGENT B0 ;  /* 0x0000000000007941 */ /* 0x000fea0003800200 */
.L_x_50966:
        /* <DEDUP_REMOVED lines=15> */
.L_x_50973:
        /* <DEDUP_REMOVED lines=12> */
.L_x_50975:
[----:B------:R-:W-:Y:S05]  /*25160*/  BSYNC.RECONVERGENT B1 ;  /* 0x0000000000017941 */ /* 0x000fea0003800200 */
.L_x_50974:
        /* <DEDUP_REMOVED lines=62> */
.L_x_50972:
[----:B------:R-:W-:Y:S05]  /*25550*/  BSYNC.RECONVERGENT B0 ;  /* 0x0000000000007941 */ /* 0x000fea0003800200 */
.L_x_50971:
        /* <DEDUP_REMOVED lines=17> */
.L_x_50978:
        /* <DEDUP_REMOVED lines=12> */
.L_x_50980:
[----:B------:R-:W-:Y:S05]  /*25730*/  BSYNC.RECONVERGENT B1 ;  /* 0x0000000000017941 */ /* 0x000fea0003800200 */
.L_x_50979:
        /* <DEDUP_REMOVED lines=62> */
.L_x_50977:
[----:B------:R-:W-:Y:S05]  /*25b20*/  BSYNC.RECONVERGENT B0 ;  /* 0x0000000000007941 */ /* 0x000fea0003800200 */
.L_x_50976:
        /* <DEDUP_REMOVED lines=15> */
.L_x_50983:
        /* <DEDUP_REMOVED lines=12> */
.L_x_50985:
[----:B------:R-:W-:Y:S05]  /*25ce0*/  BSYNC.RECONVERGENT B1 ;  /* 0x0000000000017941 */ /* 0x000fea0003800200 */
.L_x_50984:
        /* <DEDUP_REMOVED lines=62> */
.L_x_50982:
[----:B------:R-:W-:Y:S05]  /*260d0*/  BSYNC.RECONVERGENT B0 ;  /* 0x0000000000007941 */ /* 0x000fea0003800200 */
.L_x_50981:
        /* <DEDUP_REMOVED lines=17> */
.L_x_50988:
        /* <DEDUP_REMOVED lines=12> */
.L_x_50990:
[----:B------:R-:W-:Y:S05]  /*262b0*/  BSYNC.RECONVERGENT B1 ;  /* 0x0000000000017941 */ /* 0x000fea0003800200 */
.L_x_50989:
        /* <DEDUP_REMOVED lines=62> */
.L_x_50987:
[----:B------:R-:W-:Y:S05]  /*266a0*/  BSYNC.RECONVERGENT B0 ;  /* 0x0000000000007941 */ /* 0x000fea0003800200 */
.L_x_50986:
        /* <DEDUP_REMOVED lines=15> */
.L_x_50993:
        /* <DEDUP_REMOVED lines=12> */
.L_x_50995:
[----:B------:R-:W-:Y:S05]  /*26860*/  BSYNC.RECONVERGENT B1 ;  /* 0x0000000000017941 */ /* 0x000fea0003800200 */
.L_x_50994:
        /* <DEDUP_REMOVED lines=62> */
.L_x_50992:
[----:B------:R-:W-:Y:S05]  /*26c50*/  BSYNC.RECONVERGENT B0 ;  /* 0x0000000000007941 */ /* 0x000fea0003800200 */
.L_x_50991:
        /* <DEDUP_REMOVED lines=17> */
.L_x_50998:
        /* <DEDUP_REMOVED lines=15> */
.L_x_51000:
[----:B------:R-:W-:Y:S05]  /*26e60*/  BSYNC.RECONVERGENT B1 ;  /* 0x0000000000017941 */ /* 0x000fea0003800200 */
.L_x_50999:
        /* <DEDUP_REMOVED lines=62> */
.L_x_50997:
[----:B------:R-:W-:Y:S05]  /*27250*/  BSYNC.RECONVERGENT B0 ;  /* 0x0000000000007941 */ /* 0x000fea0003800200 */
.L_x_50996:
        /* <DEDUP_REMOVED lines=40> */
.L_x_50960:
        /* <DEDUP_REMOVED lines=16> */
.L_x_51004:
        /* <DEDUP_REMOVED lines=12> */
.L_x_51006:
[----:B------:R-:W-:Y:S05]  /*276a0*/  BSYNC.RECONVERGENT B1 ;  /* 0x0000000000017941 */ /* 0x000fea0003800200 */
.L_x_51005:
        /* <DEDUP_REMOVED lines=62> */
.L_x_51003:
[----:B------:R-:W-:Y:S05]  /*27a90*/  BSYNC.RECONVERGENT B0 ;  /* 0x0000000000007941 */ /* 0x000fea0003800200 */
.L_x_51002:
        /* <DEDUP_REMOVED lines=16> */
.L_x_51009:
        /* <DEDUP_REMOVED lines=12> */
.L_x_51011:
[----:B------:R-:W-:Y:S05]  /*27c60*/  BSYNC.RECONVERGENT B1 ;  /* 0x0000000000017941 */ /* 0x000fea0003800200 */
.L_x_51010:
        /* <DEDUP_REMOVED lines=62> */
.L_x_51008:
[----:B------:R-:W-:Y:S05]  /*28050*/  BSYNC.RECONVERGENT B0 ;  /* 0x0000000000007941 */ /* 0x000fea0003800200 */
.L_x_51007:
        /* <DEDUP_REMOVED lines=16> */
.L_x_51014:
        /* <DEDUP_REMOVED lines=12> */
.L_x_51016:
[----:B------:R-:W-:Y:S05]  /*28220*/  BSYNC.RECONVERGENT B1 ;  /* 0x0000000000017941 */ /* 0x000fea0003800200 */
.L_x_51015:
        /* <DEDUP_REMOVED lines=62> */
.L_x_51013:
[----:B------:R-:W-:Y:S05]  /*28610*/  BSYNC.RECONVERGENT B0 ;  /* 0x0000000000007941 */ /* 0x000fea0003800200 */
.L_x_51012:
        /* <DEDUP_REMOVED lines=16> */
.L_x_51019:
        /* <DEDUP_REMOVED lines=12> */
.L_x_51021:
[----:B------:R-:W-:Y:S05]  /*287e0*/  BSYNC.RECONVERGENT B1 ;  /* 0x0000000000017941 */ /* 0x000fea0003800200 */
.L_x_51020:
        /* <DEDUP_REMOVED lines=62> */
.L_x_51018:
[----:B------:R-:W-:Y:S05]  /*28bd0*/  BSYNC.RECONVERGENT B0 ;  /* 0x0000000000007941 */ /* 0x000fea0003800200 */
.L_x_51017:
        /* <DEDUP_REMOVED lines=16> */
.L_x_51001:
        /* <DEDUP_REMOVED lines=22> */
.L_x_51022:
        /* <DEDUP_REMOVED lines=26> */
.L_x_51026:
        /* <DEDUP_REMOVED lines=12> */
.L_x_51028:
[----:B------:R-:W-:Y:S05]  /*290a0*/  BSYNC.RECONVERGENT B1 ;  /* 0x0000000000017941 */ /* 0x000fea0003800200 */
.L_x_51027:
        /* <DEDUP_REMOVED lines=62> */
.L_x_51025:
[----:B------:R-:W-:Y:S05]  /*29490*/  BSYNC.RECONVERGENT B0 ;  /* 0x0000000000007941 */ /* 0x000fea0003800200 */
.L_x_51024:
        /* <DEDUP_REMOVED lines=17> */
.L_x_51031:
        /* <DEDUP_REMOVED lines=12> */
.L_x_51033:
[----:B------:R-:W-:Y:S05]  /*29670*/  BSYNC.RECONVERGENT B1 ;  /* 0x0000000000017941 */ /* 0x000fea0003800200 */
.L_x_51032:
        /* <DEDUP_REMOVED lines=62> */
.L_x_51030:
[----:B------:R-:W-:Y:S05]  /*29a60*/  BSYNC.RECONVERGENT B0 ;  /* 0x0000000000007941 */ /* 0x000fea0003800200 */
.L_x_51029:
        /* <DEDUP_REMOVED lines=15> */
.L_x_51036:
        /* <DEDUP_REMOVED lines=12> */
.L_x_51038:
[----:B------:R-:W-:Y:S05]  /*29c20*/  BSYNC.RECONVERGENT B1 ;  /* 0x0000000000017941 */ /* 0x000fea0003800200 */
.L_x_51037:
        /* <DEDUP_REMOVED lines=62> */
.L_x_51035:
[----:B------:R-:W-:Y:S05]  /*2a010*/  BSYNC.RECONVERGENT B0 ;  /* 0x0000000000007941 */ /* 0x000fea0003800200 */
.L_x_51034:
        /* <DEDUP_REMOVED lines=17> */
.L_x_51041:
        /* <DEDUP_REMOVED lines=12> */
.L_x_51043:
[----:B------:R-:W-:Y:S05]  /*2a1f0*/  BSYNC.RECONVERGENT B1 ;  /* 0x0000000000017941 */ /* 0x000fea0003800200 */
.L_x_51042:
        /* <DEDUP_REMOVED lines=62> */
.L_x_51040:
[----:B------:R-:W-:Y:S05]  /*2a5e0*/  BSYNC.RECONVERGENT B0 ;  /* 0x0000000000007941 */ /* 0x000fea0003800200 */
.L_x_51039:
        /* <DEDUP_REMOVED lines=15> */
.L_x_51046:
        /* <DEDUP_REMOVED lines=12> */
.L_x_51048:
[----:B------:R-:W-:Y:S05]  /*2a7a0*/  BSYNC.RECONVERGENT B1 ;  /* 0x0000000000017941 */ /* 0x000fea0003800200 */
.L_x_51047:
        /* <DEDUP_REMOVED lines=62> */
.L_x_51045:
[----:B------:R-:W-:Y:S05]  /*2ab90*/  BSYNC.RECONVERGENT B0 ;  /* 0x0000000000007941 */ /* 0x000fea0003800200 */
.L_x_51044:
        /* <DEDUP_REMOVED lines=17> */
.L_x_51051:
        /* <DEDUP_REMOVED lines=12> */
.L_x_51053:
[----:B------:R-:W-:Y:S05]  /*2ad70*/  BSYNC.RECONVERGENT B1 ;  /* 0x0000000000017941 */ /* 0x000fea0003800200 */
.L_x_51052:
        /* <DEDUP_REMOVED lines=62> */
.L_x_51050:
[----:B------:R-:W-:Y:S05]  /*2b160*/  BSYNC.RECONVERGENT B0 ;  /* 0x0000000000007941 */ /* 0x000fea0003800200 */
.L_x_51049:
        /* <DEDUP_REMOVED lines=15> */
.L_x_51056:
        /* <DEDUP_REMOVED lines=12> */
.L_x_51058:
[----:B------:R-:W-:Y:S05]  /*2b320*/  BSYNC.RECONVERGENT B1 ;  /* 0x0000000000017941 */ /* 0x000fea0003800200 */
.L_x_51057:
        /* <DEDUP_REMOVED lines=62> */
.L_x_51055:
[----:B------:R-:W-:Y:S05]  /*2b710*/  BSYNC.RECONVERGENT B0 ;  /* 0x0000000000007941 */ /* 0x000fea0003800200 */
.L_x_51054:
        /* <DEDUP_REMOVED lines=17> */
.L_x_51061:
        /* <DEDUP_REMOVED lines=15> */
.L_x_51063:
[----:B------:R-:W-:Y:S05]  /*2b920*/  BSYNC.RECONVERGENT B1 ;  /* 0x0000000000017941 */ /* 0x000fea0003800200 */
.L_x_51062:
        /* <DEDUP_REMOVED lines=62> */
.L_x_51060:
[----:B------:R-:W-:Y:S05]  /*2bd10*/  BSYNC.RECONVERGENT B0 ;  /* 0x0000000000007941 */ /* 0x000fea0003800200 */
.L_x_51059:
        /* <DEDUP_REMOVED lines=9> */
[----:B------:R-:W-:Y:S01]  /*2bdb0*/  FSEL R18, R18, RZ, P3 ;  /* 0x000000ff12127208 */ /* 0x000fe20001800000 */
[----:B------:R-:W-:Y:S01]  /*2bdc0*/  FADD.FTZ R65, R10, R11 ;  /* 0x0000000b0a417221 */ /* 0x000fe20000010000 */
[----:B------:R-:W-:Y:S01]  /*2bdd0*/  FMUL.FTZ R10, R104, R195 ;  /* 0x000000c3680a7220 */ /* 0x000fe20000410000 */
[----:B------:R-:W-:Y:S02]  /*2bde0*/  @P0 LOP3.LUT R12, R12, 0x4, RZ, 0xfc, !PT ;  /* 0x000000040c0c0812 */ /* 0x000fe400078efcff */
[----:B------:R-:W-:Y:S01]  /*2bdf0*/  FSETP.GTU.FTZ.AND P0, PT, R16, R213, PT ;  /* 0x000000d51000720b */ /* 0x000fe20003f1c000 */
[----:B------:R-:W-:Y:S01]  /*2be00*/  FMUL.FTZ R16, R106, R195 ;  /* 0x000000c36a107220 */ /* 0x000fe20000410000 */
[----:B------:R-:W-:-:S02]  /*2be10*/  FSEL R9, R10, RZ, !P6 ;  /* 0x000000ff0a097208 */ /* 0x000fc40007000000 */
[----:B------:R-:W-:Y:S02]  /*2be20*/  SEL R10, RZ, 0x1, P6 ;  /* 0x00000001ff0a7807 */ /* 0x000fe40003000000 */
        /* <DEDUP_REMOVED lines=19> */
[----:B------:R-:W-:Y:S02]  /*2bf60*/  LOP3.LUT P0, RZ, R12, 0x4, RZ, 0xc0, !PT ;  /* 0x000000040cff7812 */ /* 0x000fe4000780c0ff */
[----:B------:R-:W-:Y:S01]  /*2bf70*/  SEL R11, RZ, 0x1, P6 ;  /* 0x00000001ff0b7807 */ /* 0x000fe20003000000 */
[----:B------:R-:W-:Y:S10]  /*2bf80*/  BRA `(.L_x_51064) ;  /* 0x0000001800007947 */ /* 0x000ff40003800000 */
.L_x_51023:
        /* <DEDUP_REMOVED lines=16> */
.L_x_51067:
        /* <DEDUP_REMOVED lines=12> */
.L_x_51069:
[----:B------:R-:W-:Y:S05]  /*2c150*/  BSYNC.RECONVERGENT B1 ;  /* 0x0000000000017941 */ /* 0x000fea0003800200 */
.L_x_51068:
        /* <DEDUP_REMOVED lines=62> */
.L_x_51066:
[----:B------:R-:W-:Y:S05]  /*2c540*/  BSYNC.RECONVERGENT B0 ;  /* 0x0000000000007941 */ /* 0x000fea0003800200 */
.L_x_51065:
        /* <DEDUP_REMOVED lines=16> */
.L_x_51072:
        /* <DEDUP_REMOVED lines=12> */
.L_x_51074:
[----:B------:R-:W-:Y:S05]  /*2c710*/  BSYNC.RECONVERGENT B1 ;  /* 0x0000000000017941 */ /* 0x000fea0003800200 */
.L_x_51073:
        /* <DEDUP_REMOVED lines=62> */
.L_x_51071:
[----:B------:R-:W-:Y:S05]  /*2cb00*/  BSYNC.RECONVERGENT B0 ;  /* 0x0000000000007941 */ /* 0x000fea0003800200 */
.L_x_51070:
        /* <DEDUP_REMOVED lines=16> */
.L_x_51077:
        /* <DEDUP_REMOVED lines=12> */
.L_x_51079:
[----:B------:R-:W-:Y:S05]  /*2ccd0*/  BSYNC.RECONVERGENT B1 ;  /* 0x0000000000017941 */ /* 0x000fea0003800200 */
.L_x_51078:
        /* <DEDUP_REMOVED lines=62> */
.L_x_51076:
[----:B------:R-:W-:Y:S05]  /*2d0c0*/  BSYNC.RECONVERGENT B0 ;  /* 0x0000000000007941 */ /* 0x000fea0003800200 */
.L_x_51075:
        /* <DEDUP_REMOVED lines=16> */
.L_x_51082:
        /* <DEDUP_REMOVED lines=12> */
.L_x_51084:
[----:B------:R-:W-:Y:S05]  /*2d290*/  BSYNC.RECONVERGENT B1 ;  /* 0x0000000000017941 */ /* 0x000fea0003800200 */
.L_x_51083:
        /* <DEDUP_REMOVED lines=62> */
.L_x_51081:
[----:B------:R-:W-:Y:S05]  /*2d680*/  BSYNC.RECONVERGENT B0 ;  /* 0x0000000000007941 */ /* 0x000fea0003800200 */
.L_x_51080:
        /* <DEDUP_REMOVED lines=16> */
.L_x_51064:
        /* <DEDUP_REMOVED lines=22> */
.L_x_51085:
        /* <DEDUP_REMOVED lines=26> */
.L_x_51089:
        /* <DEDUP_REMOVED lines=12> */
.L_x_51091:
[----:B------:R-:W-:Y:S05]  /*2db50*/  BSYNC.RECONVERGENT B1 ;  /* 0x0000000000017941 */ /* 0x000fea0003800200 */
.L_x_51090:
        /* <DEDUP_REMOVED lines=62> */
.L_x_51088:
[----:B------:R-:W-:Y:S05]  /*2df40*/  BSYNC.RECONVERGENT B0 ;  /* 0x0000000000007941 */ /* 0x000fea0003800200 */
.L_x_51087:
        /* <DEDUP_REMOVED lines=17> */
.L_x_51094:
        /* <DEDUP_REMOVED lines=12> */
.L_x_51096:
[----:B------:R-:W-:Y:S05]  /*2e120*/  BSYNC.RECONVERGENT B1 ;  /* 0x0000000000017941 */ /* 0x000fea0003800200 */
.L_x_51095:
        /* <DEDUP_REMOVED lines=62> */
.L_x_51093:
[----:B------:R-:W-:Y:S05]  /*2e510*/  BSYNC.RECONVERGENT B0 ;  /* 0x0000000000007941 */ /* 0x000fea0003800200 */
.L_x_51092:
        /* <DEDUP_REMOVED lines=15> */
.L_x_51099:
        /* <DEDUP_REMOVED lines=12> */
.L_x_51101:
[----:B------:R-:W-:Y:S05]  /*2e6d0*/  BSYNC.RECONVERGENT B1 ;  /* 0x0000000000017941 */ /* 0x000fea0003800200 */
.L_x_51100:
        /* <DEDUP_REMOVED lines=62> */
.L_x_51098:
[----:B------:R-:W-:Y:S05]  /*2eac0*/  BSYNC.RECONVERGENT B0 ;  /* 0x0000000000007941 */ /* 0x000fea0003800200 */
.L_x_51097:
        /* <DEDUP_REMOVED lines=17> */
.L_x_51104:
        /* <DEDUP_REMOVED lines=12> */
.L_x_51106:
[----:B------:R-:W-:Y:S05]  /*2eca0*/  BSYNC.RECONVERGENT B1 ;  /* 0x0000000000017941 */ /* 0x000fea0003800200 */
.L_x_51105:
        /* <DEDUP_REMOVED lines=62> */
.L_x_51103:
[----:B------:R-:W-:Y:S05]  /*2f090*/  BSYNC.RECONVERGENT B0 ;  /* 0x0000000000007941 */ /* 0x000fea0003800200 */
.L_x_51102:
        /* <DEDUP_REMOVED lines=15> */
.L_x_51109:
        /* <DEDUP_REMOVED lines=12> */
.L_x_51111:
[----:B------:R-:W-:Y:S05]  /*2f250*/  BSYNC.RECONVERGENT B1 ;  /* 0x0000000000017941 */ /* 0x000fea0003800200 */
.L_x_51110:
        /* <DEDUP_REMOVED lines=62> */
.L_x_51108:
[----:B------:R-:W-:Y:S05]  /*2f640*/  BSYNC.RECONVERGENT B0 ;  /* 0x0000000000007941 */ /* 0x000fea0003800200 */
.L_x_51107:
        /* <DEDUP_REMOVED lines=17> */
.L_x_51114:
        /* <DEDUP_REMOVED lines=12> */
.L_x_51116:
[----:B------:R-:W-:Y:S05]  /*2f820*/  BSYNC.RECONVERGENT B1 ;  /* 0x0000000000017941 */ /* 0x000fea0003800200 */
.L_x_51115:
        /* <DEDUP_REMOVED lines=62> */
.L_x_51113:
[----:B------:R-:W-:Y:S05]  /*2fc10*/  BSYNC.RECONVERGENT B0 ;  /* 0x0000000000007941 */ /* 0x000fea0003800200 */
.L_x_51112:
        /* <DEDUP_REMOVED lines=15> */
.L_x_51119:
        /* <DEDUP_REMOVED lines=12> */
.L_x_51121:
[----:B------:R-:W-:Y:S05]  /*2fdd0*/  BSYNC.RECONVERGENT B1 ;  /* 0x0000000000017941 */ /* 0x000fea0003800200 */
.L_x_51120:
        /* <DEDUP_REMOVED lines=62> */
.L_x_51118:
[----:B------:R-:W-:Y:S05]  /*301c0*/  BSYNC.RECONVERGENT B0 ;  /* 0x0000000000007941 */ /* 0x000fea0003800200 */
.L_x_51117:
        /* <DEDUP_REMOVED lines=17> */
.L_x_51124:
        /* <DEDUP_REMOVED lines=15> */
.L_x_51126:
[----:B------:R-:W-:Y:S05]  /*303d0*/  BSYNC.RECONVERGENT B1 ;  /* 0x0000000000017941 */ /* 0x000fea0003800200 */
.L_x_51125:
        /* <DEDUP_REMOVED lines=62> */
.L_x_51123:
[----:B------:R-:W-:Y:S05]  /*307c0*/  BSYNC.RECONVERGENT B0 ;  /* 0x0000000000007941 */ /* 0x000fea0003800200 */
.L_x_51122:
        /* <DEDUP_REMOVED lines=40> */
.L_x_51086:
        /* <DEDUP_REMOVED lines=16> */
.L_x_51130:
        /* <DEDUP_REMOVED lines=12> */
.L_x_51132:
[----:B------:R-:W-:Y:S05]  /*30c10*/  BSYNC.RECONVERGENT B1 ;  /* 0x0000000000017941 */ /* 0x000fea0003800200 */
.L_x_51131:
        /* <DEDUP_REMOVED lines=62> */
.L_x_51129:
[----:B------:R-:W-:Y:S05]  /*31000*/  BSYNC.RECONVERGENT B0 ;  /* 0x0000000000007941 */ /* 0x000fea0003800200 */
.L_x_51128:
        /* <DEDUP_REMOVED lines=16> */
.L_x_51135:
        /* <DEDUP_REMOVED lines=12> */
.L_x_51137:
[----:B------:R-:W-:Y:S05]  /*311d0*/  BSYNC.RECONVERGENT B1 ;  /* 0x0000000000017941 */ /* 0x000fea0003800200 */
.L_x_51136:
        /* <DEDUP_REMOVED lines=62> */
.L_x_51134:
[----:B------:R-:W-:Y:S05]  /*315c0*/  BSYNC.RECONVERGENT B0 ;  /* 0x0000000000007941 */ /* 0x000fea0003800200 */
.L_x_51133:
        /* <DEDUP_REMOVED lines=16> */
.L_x_51140:
        /* <DEDUP_REMOVED lines=12> */
.L_x_51142:
[----:B------:R-:W-:Y:S05]  /*31790*/  BSYNC.RECONVERGENT B1 ;  /* 0x0000000000017941 */ /* 0x000fea0003800200 */
.L_x_51141:
        /* <DEDUP_REMOVED lines=62> */
.L_x_51139:
[----:B------:R-:W-:Y:S05]  /*31b80*/  BSYNC.RECONVERGENT B0 ;  /* 0x0000000000007941 */ /* 0x000fea0003800200 */
.L_x_51138:
        /* <DEDUP_REMOVED lines=16> */
.L_x_51145:
        /* <DEDUP_REMOVED lines=12> */
.L_x_51147:
[----:B------:R-:W-:Y:S05]  /*31d50*/  BSYNC.RECONVERGENT B1 ;  /* 0x0000000000017941 */ /* 0x000fea0003800200 */
.L_x_51146:
        /* <DEDUP_REMOVED lines=62> */
.L_x_51144:
[----:B------:R-:W-:Y:S05]  /*32140*/  BSYNC.RECONVERGENT B0 ;  /* 0x0000000000007941 */ /* 0x000fea0003800200 */
.L_x_51143:
        /* <DEDUP_REMOVED lines=16> */
.L_x_51127:
        /* <DEDUP_REMOVED lines=22> */
.L_x_51148:
        /* <DEDUP_REMOVED lines=26> */
.L_x_51152:
        /* <DEDUP_REMOVED lines=12> */
.L_x_51154:
[----:B------:R-:W-:Y:S05]  /*32610*/  BSYNC.RECONVERGENT B1 ;  /* 0x0000000000017941 */ /* 0x000fea0003800200 */
.L_x_51153:
        /* <DEDUP_REMOVED lines=62> */
.L_x_51151:
[----:B------:R-:W-:Y:S05]  /*32a00*/  BSYNC.RECONVERGENT B0 ;  /* 0x0000000000007941 */ /* 0x000fea0003800200 */
.L_x_51150:
        /* <DEDUP_REMOVED lines=17> */
.L_x_51157:
        /* <DEDUP_REMOVED lines=12> */
.L_x_51159:
[----:B------:R-:W-:Y:S05]  /*32be0*/  BSYNC.RECONVERGENT B1 ;  /* 0x0000000000017941 */ /* 0x000fea0003800200 */
.L_x_51158:
        /* <DEDUP_REMOVED lines=62> */
.L_x_51156:
[----:B------:R-:W-:Y:S05]  /*32fd0*/  BSYNC.RECONVERGENT B0 ;  /* 0x0000000000007941 */ /* 0x000fea0003800200 */
.L_x_51155:
        /* <DEDUP_REMOVED lines=15> */
.L_x_51162:
        /* <DEDUP_REMOVED lines=12> */
.L_x_51164:
[----:B------:R-:W-:Y:S05]  /*33190*/  BSYNC.RECONVERGENT B1 ;  /* 0x0000000000017941 */ /* 0x000fea0003800200 */
.L_x_51163:
        /* <DEDUP_REMOVED lines=62> */
.L_x_51161:
[----:B------:R-:W-:Y:S05]  /*33580*/  BSYNC.RECONVERGENT B0 ;  /* 0x0000000000007941 */ /* 0x000fea0003800200 */
.L_x_51160:
        /* <DEDUP_REMOVED lines=17> */
.L_x_51167:
        /* <DEDUP_REMOVED lines=12> */
.L_x_51169:
[----:B------:R-:W-:Y:S05]  /*33760*/  BSYNC.RECONVERGENT B1 ;  /* 0x0000000000017941 */ /* 0x000fea0003800200 */
.L_x_51168:
        /* <DEDUP_REMOVED lines=62> */
.L_x_51166:
[----:B------:R-:W-:Y:S05]  /*33b50*/  BSYNC.RECONVERGENT B0 ;  /* 0x0000000000007941 */ /* 0x000fea0003800200 */
.L_x_51165:
        /* <DEDUP_REMOVED lines=15> */
.L_x_51172:
        /* <DEDUP_REMOVED lines=12> */
.L_x_51174:
[----:B------:R-:W-:Y:S05]  /*33d10*/  BSYNC.RECONVERGENT B1 ;  /* 0x0000000000017941 */ /* 0x000fea0003800200 */
.L_x_51173:
        /* <DEDUP_REMOVED lines=62> */
.L_x_51171:
[----:B------:R-:W-:Y:S05]  /*34100*/  BSYNC.RECONVERGENT B0 ;  /* 0x0000000000007941 */ /* 0x000fea0003800200 */
.L_x_51170:
        /* <DEDUP_REMOVED lines=17> */
.L_x_51177:
        /* <DEDUP_REMOVED lines=12> */
.L_x_51179:
[----:B------:R-:W-:Y:S05]  /*342e0*/  BSYNC.RECONVERGENT B1 ;  /* 0x0000000000017941 */ /* 0x000fea0003800200 */
.L_x_51178:
        /* <DEDUP_REMOVED lines=62> */
.L_x_51176:
[----:B------:R-:W-:Y:S05]  /*346d0*/  BSYNC.RECONVERGENT B0 ;  /* 0x0000000000007941 */ /* 0x000fea0003800200 */
.L_x_51175:
        /* <DEDUP_REMOVED lines=15> */
.L_x_51182:
        /* <DEDUP_REMOVED lines=12> */
.L_x_51184:
[----:B------:R-:W-:Y:S05]  /*34890*/  BSYNC.RECONVERGENT B1 ;  /* 0x0000000000017941 */ /* 0x000fea0003800200 */
.L_x_51183:
        /* <DEDUP_REMOVED lines=62> */
.L_x_51181:
[----:B------:R-:W-:Y:S05]  /*34c80*/  BSYNC.RECONVERGENT B0 ;  /* 0x0000000000007941 */ /* 0x000fea0003800200 */
.L_x_51180:
        /* <DEDUP_REMOVED lines=17> */
.L_x_51187:
        /* <DEDUP_REMOVED lines=15> */
.L_x_51189:
[----:B------:R-:W-:Y:S05]  /*34e90*/  BSYNC.RECONVERGENT B1 ;  /* 0x0000000000017941 */ /* 0x000fea0003800200 */
.L_x_51188:
        /* <DEDUP_REMOVED lines=62> */
.L_x_51186:
[----:B------:R-:W-:Y:S05]  /*35280*/  BSYNC.RECONVERGENT B0 ;  /* 0x0000000000007941 */ /* 0x000fea0003800200 */
.L_x_51185:
        /* <DEDUP_REMOVED lines=40> */
.L_x_51149:
        /* <DEDUP_REMOVED lines=16> */
.L_x_51193:
        /* <DEDUP_REMOVED lines=12> */
.L_x_51195:
[----:B------:R-:W-:Y:S05]  /*356d0*/  BSYNC.RECONVERGENT B1 ;  /* 0x0000000000017941 */ /* 0x000fea0003800200 */
.L_x_51194:
        /* <DEDUP_REMOVED lines=62> */
.L_x_51192:
[----:B------:R-:W-:Y:S05]  /*35ac0*/  BSYNC.RECONVERGENT B0 ;  /* 0x0000000000007941 */ /* 0x000fea0003800200 */
.L_x_51191:
        /* <DEDUP_REMOVED lines=16> */
.L_x_51198:
        /* <DEDUP_REMOVED lines=12> */
.L_x_51200:
[----:B------:R-:W-:Y:S05]  /*35c90*/  BSYNC.RECONVERGENT B1 ;  /* 0x0000000000017941 */ /* 0x000fea0003800200 */
.L_x_51199:
        /* <DEDUP_REMOVED lines=62> */
.L_x_51197:
[----:B------:R-:W-:Y:S05]  /*36080*/  BSYNC.RECONVERGENT B0 ;  /* 0x0000000000007941 */ /* 0x000fea0003800200 */
.L_x_51196:
        /* <DEDUP_REMOVED lines=16> */
.L_x_51203:
        /* <DEDUP_REMOVED lines=12> */
.L_x_51205:
[----:B------:R-:W-:Y:S05]  /*36250*/  BSYNC.RECONVERGENT B1 ;  /* 0x0000000000017941 */ /* 0x000fea0003800200 */
.L_x_51204:
        /* <DEDUP_REMOVED lines=62> */
.L_x_51202:
[----:B------:R-:W-:Y:S05]  /*36640*/  BSYNC.RECONVERGENT B0 ;  /* 0x0000000000007941 */ /* 0x000fea0003800200 */
.L_x_51201:
        /* <DEDUP_REMOVED lines=16> */
.L_x_51208:
        /* <DEDUP_REMOVED lines=12> */
.L_x_51210:
[----:B------:R-:W-:Y:S05]  /*36810*/  BSYNC.RECONVERGENT B1 ;  /* 0x0000000000017941 */ /* 0x000fea0003800200 */
.L_x_51209:
        /* <DEDUP_REMOVED lines=62> */
.L_x_51207:
[----:B------:R-:W-:Y:S05]  /*36c00*/  BSYNC.RECONVERGENT B0 ;  /* 0x0000000000007941 */ /* 0x000fea0003800200 */
.L_x_51206:
        /* <DEDUP_REMOVED lines=16> */
.L_x_51190:
        /* <DEDUP_REMOVED lines=22> */
.L_x_51211:
        /* <DEDUP_REMOVED lines=26> */
.L_x_51215:
        /* <DEDUP_REMOVED lines=12> */
.L_x_51217:
[----:B------:R-:W-:Y:S05]  /*370d0*/  BSYNC.RECONVERGENT B1 ;  /* 0x0000000000017941 */ /* 0x000fea0003800200 */
.L_x_51216:
        /* <DEDUP_REMOVED lines=62> */
.L_x_51214:
[----:B------:R-:W-:Y:S05]  /*374c0*/  BSYNC.RECONVERGENT B0 ;  /* 0x0000000000007941 */ /* 0x000fea0003800200 */
.L_x_51213:
        /* <DEDUP_REMOVED lines=17> */
.L_x_51220:
        /* <DEDUP_REMOVED lines=12> */
.L_x_51222:
[----:B------:R-:W-:Y:S05]  /*376a0*/  BSYNC.RECONVERGENT B1 ;  /* 0x0000000000017941 */ /* 0x000fea0003800200 */
.L_x_51221:
        /* <DEDUP_REMOVED lines=62> */
.L_x_51219:
[----:B------:R-:W-:Y:S05]  /*37a90*/  BSYNC.RECONVERGENT B0 ;  /* 0x0000000000007941 */ /* 0x000fea0003800200 */
.L_x_51218:
        /* <DEDUP_REMOVED lines=15> */
.L_x_51225:
        /* <DEDUP_REMOVED lines=12> */
.L_x_51227:
[----:B------:R-:W-:Y:S05]  /*37c50*/  BSYNC.RECONVERGENT B1 ;  /* 0x0000000000017941 */ /* 0x000fea0003800200 */
.L_x_51226:
        /* <DEDUP_REMOVED lines=62> */
.L_x_51224:
[----:B------:R-:W-:Y:S05]  /*38040*/  BSYNC.RECONVERGENT B0 ;  /* 0x0000000000007941 */ /* 0x000fea0003800200 */
.L_x_51223:
        /* <DEDUP_REMOVED lines=17> */
.L_x_51230:
        /* <DEDUP_REMOVED lines=12> */
.L_x_51232:
[----:B------:R-:W-:Y:S05]  /*38220*/  BSYNC.RECONVERGENT B1 ;  /* 0x0000000000017941 */ /* 0x000fea0003800200 */
.L_x_51231:
        /* <DEDUP_REMOVED lines=62> */
.L_x_51229:
[----:B------:R-:W-:Y:S05]  /*38610*/  BSYNC.RECONVERGENT B0 ;  /* 0x0000000000007941 */ /* 0x000fea0003800200 */
.L_x_51228:
        /* <DEDUP_REMOVED lines=15> */
.L_x_51235:
        /* <DEDUP_REMOVED lines=12> */
.L_x_51237:
[----:B------:R-:W-:Y:S05]  /*387d0*/  BSYNC.RECONVERGENT B1 ;  /* 0x0000000000017941 */ /* 0x000fea0003800200 */
.L_x_51236:
        /* <DEDUP_REMOVED lines=62> */
.L_x_51234:
[----:B------:R-:W-:Y:S05]  /*38bc0*/  BSYNC.RECONVERGENT B0 ;  /* 0x0000000000007941 */ /* 0x000fea0003800200 */
.L_x_51233:
        /* <DEDUP_REMOVED lines=17> */
.L_x_51240:
        /* <DEDUP_REMOVED lines=12> */
.L_x_51242:
[----:B------:R-:W-:Y:S05]  /*38da0*/  BSYNC.RECONVERGENT B1 ;  /* 0x0000000000017941 */ /* 0x000fea0003800200 */
.L_x_51241:
        /* <DEDUP_REMOVED lines=62> */
.L_x_51239:
[----:B------:R-:W-:Y:S05]  /*39190*/  BSYNC.RECONVERGENT B0 ;  /* 0x0000000000007941 */ /* 0x000fea0003800200 */
.L_x_51238:
        /* <DEDUP_REMOVED lines=15> */
.L_x_51245:
        /* <DEDUP_REMOVED lines=12> */
.L_x_51247:
[----:B------:R-:W-:Y:S05]  /*39350*/  BSYNC.RECONVERGENT B1 ;  /* 0x0000000000017941 */ /* 0x000fea0003800200 */
.L_x_51246:
        /* <DEDUP_REMOVED lines=62> */
.L_x_51244:
[----:B------:R-:W-:Y:S05]  /*39740*/  BSYNC.RECONVERGENT B0 ;  /* 0x0000000000007941 */ /* 0x000fea0003800200 */
.L_x_51243:
        /* <DEDUP_REMOVED lines=17> */
.L_x_51250:
        /* <DEDUP_REMOVED lines=15> */
.L_x_51252:
[----:B------:R-:W-:Y:S05]  /*39950*/  BSYNC.RECONVERGENT B1 ;  /* 0x0000000000017941 */ /* 0x000fea0003800200 */
.L_x_51251:
        /* <DEDUP_REMOVED lines=62> */
.L_x_51249:
[----:B------:R-:W-:Y:S05]  /*39d40*/  BSYNC.RECONVERGENT B0 ;  /* 0x0000000000007941 */ /* 0x000fea0003800200 */
.L_x_51248:
        /* <DEDUP_REMOVED lines=40> */
.L_x_51212:
        /* <DEDUP_REMOVED lines=16> */
.L_x_51256:
        /* <DEDUP_REMOVED lines=12> */
.L_x_51258:
[----:B------:R-:W-:Y:S05]  /*3a190*/  BSYNC.RECONVERGENT B1 ;  /* 0x0000000000017941 */ /* 0x000fea0003800200 */
.L_x_51257:
        /* <DEDUP_REMOVED lines=61> */
.L_x_51255:
[----:B------:R-:W-:Y:S05]  /*3a570*/  BSYNC.RECONVERGENT B0 ;  /* 0x0000000000007941 */ /* 0x000fea0003800200 */
.L_x_51254:
        /* <DEDUP_REMOVED lines=16> */
.L_x_51261:
        /* <DEDUP_REMOVED lines=12> */
.L_x_51263:
[----:B------:R-:W-:Y:S05]  /*3a740*/  BSYNC.RECONVERGENT B1 ;  /* 0x0000000000017941 */ /* 0x000fea0003800200 */
.L_x_51262:
        /* <DEDUP_REMOVED lines=62> */
.L_x_51260:
[----:B------:R-:W-:Y:S05]  /*3ab30*/  BSYNC.RECONVERGENT B0 ;  /* 0x0000000000007941 */ /* 0x000fea0003800200 */
.L_x_51259:
        /* <DEDUP_REMOVED lines=16> */
.L_x_51266:
        /* <DEDUP_REMOVED lines=12> */
.L_x_51268:
[----:B------:R-:W-:Y:S05]  /*3ad00*/  BSYNC.RECONVERGENT B1 ;  /* 0x0000000000017941 */ /* 0x000fea0003800200 */
.L_x_51267:
        /* <DEDUP_REMOVED lines=62> */
.L_x_51265:
[----:B------:R-:W-:Y:S05]  /*3b0f0*/  BSYNC.RECONVERGENT B0 ;  /* 0x0000000000007941 */ /* 0x000fea0003800200 */
.L_x_51264:
        /* <DEDUP_REMOVED lines=16> */
.L_x_51271:
        /* <DEDUP_REMOVED lines=12> */
.L_x_51273:
[----:B------:R-:W-:Y:S05]  /*3b2c0*/  BSYNC.RECONVERGENT B1 ;  /* 0x0000000000017941 */ /* 0x000fea0003800200 */
.L_x_51272:
        /* <DEDUP_REMOVED lines=62> */
.L_x_51270:
[----:B------:R-:W-:Y:S05]  /*3b6b0*/  BSYNC.RECONVERGENT B0 ;  /* 0x0000000000007941 */ /* 0x000fea0003800200 */
.L_x_51269:
        /* <DEDUP_REMOVED lines=16> */
.L_x_51253:
        /* <DEDUP_REMOVED lines=22> */
.L_x_51274:
        /* <DEDUP_REMOVED lines=26> */
.L_x_51278:
        /* <DEDUP_REMOVED lines=12> */
.L_x_51280:
[----:B------:R-:W-:Y:S05]  /*3bb80*/  BSYNC.RECONVERGENT B1 ;  /* 0x0000000000017941 */ /* 0x000fea0003800200 */
.L_x_51279:
        /* <DEDUP_REMOVED lines=62> */
.L_x_51277:
[----:B------:R-:W-:Y:S05]  /*3bf70*/  BSYNC.RECONVERGENT B0 ;  /* 0x0000000000007941 */ /* 0x000fea0003800200 */
.L_x_51276:
        /* <DEDUP_REMOVED lines=17> */
.L_x_51283:
        /* <DEDUP_REMOVED lines=12> */
.L_x_51285:
[----:B------:R-:W-:Y:S05]  /*3c150*/  BSYNC.RECONVERGENT B1 ;  /* 0x0000000000017941 */ /* 0x000fea0003800200 */
.L_x_51284:
        /* <DEDUP_REMOVED lines=62> */
.L_x_51282:
[----:B------:R-:W-:Y:S05]  /*3c540*/  BSYNC.RECONVERGENT B0 ;  /* 0x0000000000007941 */ /* 0x000fea0003800200 */
.L_x_51281:
        /* <DEDUP_REMOVED lines=15> */
.L_x_51288:
        /* <DEDUP_REMOVED lines=12> */
.L_x_51290:
[----:B------:R-:W-:Y:S05]  /*3c700*/  BSYNC.RECONVERGENT B1 ;  /* 0x0000000000017941 */ /* 0x000fea0003800200 */
.L_x_51289:
        /* <DEDUP_REMOVED lines=62> */
.L_x_51287:
[----:B------:R-:W-:Y:S05]  /*3caf0*/  BSYNC.RECONVERGENT B0 ;  /* 0x0000000000007941 */ /* 0x000fea0003800200 */
.L_x_51286:
[----:B------:R-:W-:Y:S01]  /*3cb00*/  ISETP.NE.AND P3, PT, R24, 0x1, PT ;  /* 0x000000011800780c */ /* 0x000fe20003f65270 */
[----:B------:R-:W-:Y:S01]  /*3cb10*/  BSSY.RECONVERGENT B0, `(.L_x_51291) ;  /* 0x000005b000007945 */ /* 0x000fe20003800200 */
[----:B------:R-:W-:Y:S02]  /*3cb20*/  I2FP.F32.U32 R10, R16 ;  /* 0x00000010000a7245 */ /* 0x000fe40000201000 */
[----:B------:R-:W-:-:S03]  /*3cb30*/  MOV R11, R6 ;  /* 0x00000006000b7202 */ /* 0x000fc60000000f00 */
[----:B------:R-:W-:-:S05]  /*3cb40*/  FFMA.FTZ R10, R10, R196, 1.1641532182693481445e-10 ;  /* 0x2f0000000a0a7423 */ /* 0x000fca00000100c4 */
        /* <DEDUP_REMOVED lines=12> */
.L_x_51293:
        /* <DEDUP_REMOVED lines=12> */
.L_x_51295:
[----:B------:R-:W-:Y:S05]  /*3ccd0*/  BSYNC.RECONVERGENT B1 ;  /* 0x0000000000017941 */ /* 0x000fea0003800200 */
.L_x_51294:
        /* <DEDUP_REMOVED lines=62> */
.L_x_51292:
[----:B------:R-:W-:Y:S05]  /*3d0c0*/  BSYNC.RECONVERGENT B0 ;  /* 0x0000000000007941 */ /* 0x000fea0003800200 */
.L_x_51291:
        /* <DEDUP_REMOVED lines=15> */
.L_x_51298:
        /* <DEDUP_REMOVED lines=12> */
.L_x_51300:
[----:B------:R-:W-:Y:S05]  /*3d280*/  BSYNC.RECONVERGENT B1 ;  /* 0x0000000000017941 */ /* 0x000fea0003800200 */
.L_x_51299:
        /* <DEDUP_REMOVED lines=62> */
.L_x_51297:
[----:B------:R-:W-:Y:S05]  /*3d670*/  BSYNC.RECONVERGENT B0 ;  /* 0x0000000000007941 */ /* 0x000fea0003800200 */
.L_x_51296:
        /* <DEDUP_REMOVED lines=17> */
.L_x_51303:
        /* <DEDUP_REMOVED lines=12> */
.L_x_51305:
[----:B------:R-:W-:Y:S05]  /*3d850*/  BSYNC.RECONVERGENT B1 ;  /* 0x0000000000017941 */ /* 0x000fea0003800200 */
.L_x_51304:
        /* <DEDUP_REMOVED lines=62> */
.L_x_51302:
[----:B------:R-:W-:Y:S05]  /*3dc40*/  BSYNC.RECONVERGENT B0 ;  /* 0x0000000000007941 */ /* 0x000fea0003800200 */
.L_x_51301:
        /* <DEDUP_REMOVED lines=15> */
.L_x_51308:
        /* <DEDUP_REMOVED lines=12> */
.L_x_51310:
[----:B------:R-:W-:Y:S05]  /*3de00*/  BSYNC.RECONVERGENT B1 ;  /* 0x0000000000017941 */ /* 0x000fea0003800200 */
.L_x_51309:
        /* <DEDUP_REMOVED lines=62> */
.L_x_51307:
[----:B------:R-:W-:Y:S05]  /*3e1f0*/  BSYNC.RECONVERGENT B0 ;  /* 0x0000000000007941 */ /* 0x000fea0003800200 */
.L_x_51306:
        /* <DEDUP_REMOVED lines=17> */
.L_x_51313:
        /* <DEDUP_REMOVED lines=15> */
.L_x_51315:
[----:B------:R-:W-:Y:S05]  /*3e400*/  BSYNC.RECONVERGENT B1 ;  /* 0x0000000000017941 */ /* 0x000fea0003800200 */
.L_x_51314:
        /* <DEDUP_REMOVED lines=62> */
.L_x_51312:
[----:B------:R-:W-:Y:S05]  /*3e7f0*/  BSYNC.RECONVERGENT B0 ;  /* 0x0000000000007941 */ /* 0x000fea0003800200 */
.L_x_51311:
        /* <DEDUP_REMOVED lines=39> */
.L_x_51275:
        /* <DEDUP_REMOVED lines=16> */
.L_x_51319:
        /* <DEDUP_REMOVED lines=12> */
.L_x_51321:
[----:B------:R-:W-:Y:S05]  /*3ec30*/  BSYNC.RECONVERGENT B1 ;  /* 0x0000000000017941 */ /* 0x000fea0003800200 */
.L_x_51320:
        /* <DEDUP_REMOVED lines=62> */
.L_x_51318:
[----:B------:R-:W-:Y:S05]  /*3f020*/  BSYNC.RECONVERGENT B0 ;  /* 0x0000000000007941 */ /* 0x000fea0003800200 */
.L_x_51317:
        /* <DEDUP_REMOVED lines=16> */
.L_x_51324:
        /* <DEDUP_REMOVED lines=12> */
.L_x_51326:
[----:B------:R-:W-:Y:S05]  /*3f1f0*/  BSYNC.RECONVERGENT B1 ;  /* 0x0000000000017941 */ /* 0x000fea0003800200 */
.L_x_51325:
        /* <DEDUP_REMOVED lines=62> */
.L_x_51323:
[----:B------:R-:W-:Y:S05]  /*3f5e0*/  BSYNC.RECONVERGENT B0 ;  /* 0x0000000000007941 */ /* 0x000fea0003800200 */
.L_x_51322:
        /* <DEDUP_REMOVED lines=16> */
.L_x_51329:
        /* <DEDUP_REMOVED lines=12> */
.L_x_51331:
[----:B------:R-:W-:Y:S05]  /*3f7b0*/  BSYNC.RECONVERGENT B1 ;  /* 0x0000000000017941 */ /* 0x000fea0003800200 */
.L_x_51330:
        /* <DEDUP_REMOVED lines=62> */
.L_x_51328:
[----:B------:R-:W-:Y:S05]  /*3fba0*/  BSYNC.RECONVERGENT B0 ;  /* 0x0000000000007941 */ /* 0x000fea0003800200 */
.L_x_51327:
        /* <DEDUP_REMOVED lines=16> */
.L_x_51334:
        /* <DEDUP_REMOVED lines=12> */
.L_x_51336:
[----:B------:R-:W-:Y:S05]  /*3fd70*/  BSYNC.RECONVERGENT B1 ;  /* 0x0000000000017941 */ /* 0x000fea0003800200 */
.L_x_51335:
        /* <DEDUP_REMOVED lines=62> */
.L_x_51333:
[----:B------:R-:W-:Y:S05]  /*40160*/  BSYNC.RECONVERGENT B0 ;  /* 0x0000000000007941 */ /* 0x000fea0003800200 */
.L_x_51332:
        /* <DEDUP_REMOVED lines=16> */
.L_x_51316:
        /* <DEDUP_REMOVED lines=22> */
.L_x_51337:
        /* <DEDUP_REMOVED lines=26> */
.L_x_51341:
        /* <DEDUP_REMOVED lines=12> */
.L_x_51343:
[----:B------:R-:W-:Y:S05]  /*40630*/  BSYNC.RECONVERGENT B1 ;  /* 0x0000000000017941 */ /* 0x000fea0003800200 */
.L_x_51342:
        /* <DEDUP_REMOVED lines=62> */
.L_x_51340:
[----:B------:R-:W-:Y:S05]  /*40a20*/  BSYNC.RECONVERGENT B0 ;  /* 0x0000000000007941 */ /* 0x000fea0003800200 */
.L_x_51339:
        /* <DEDUP_REMOVED lines=17> */
.L_x_51346:
        /* <DEDUP_REMOVED lines=12> */
.L_x_51348:
[----:B------:R-:W-:Y:S05]  /*40c00*/  BSYNC.RECONVERGENT B1 ;  /* 0x0000000000017941 */ /* 0x000fea0003800200 */
.L_x_51347:
        /* <DEDUP_REMOVED lines=62> */
.L_x_51345:
[----:B------:R-:W-:Y:S05]  /*40ff0*/  BSYNC.RECONVERGENT B0 ;  /* 0x0000000000007941 */ /* 0x000fea0003800200 */
.L_x_51344:
        /* <DEDUP_REMOVED lines=15> */
.L_x_51351:
        /* <DEDUP_REMOVED lines=12> */
.L_x_51353:
[----:B------:R-:W-:Y:S05]  /*411b0*/  BSYNC.RECONVERGENT B1 ;  /* 0x0000000000017941 */ /* 0x000fea0003800200 */
.L_x_51352:
        /* <DEDUP_REMOVED lines=62> */
.L_x_51350:
[----:B------:R-:W-:Y:S05]  /*415a0*/  BSYNC.RECONVERGENT B0 ;  /* 0x0000000000007941 */ /* 0x000fea0003800200 */
.L_x_51349:
        /* <DEDUP_REMOVED lines=17> */
.L_x_51356:
        /* <DEDUP_REMOVED lines=12> */
.L_x_51358:
[----:B------:R-:W-:Y:S05]  /*41780*/  BSYNC.RECONVERGENT B1 ;  /* 0x0000000000017941 */ /* 0x000fea0003800200 */
.L_x_51357:
        /* <DEDUP_REMOVED lines=62> */
.L_x_51355:
[----:B------:R-:W-:Y:S05]  /*41b70*/  BSYNC.RECONVERGENT B0 ;  /* 0x0000000000007941 */ /* 0x000fea0003800200 */
.L_x_51354:
        /* <DEDUP_REMOVED lines=15> */
.L_x_51361:
        /* <DEDUP_REMOVED lines=12> */
.L_x_51363:
[----:B------:R-:W-:Y:S05]  /*41d30*/  BSYNC.RECONVERGENT B1 ;  /* 0x0000000000017941 */ /* 0x000fea0003800200 */
.L_x_51362:
        /* <DEDUP_REMOVED lines=62> */
.L_x_51360:
[----:B------:R-:W-:Y:S05]  /*42120*/  BSYNC.RECONVERGENT B0 ;  /* 0x0000000000007941 */ /* 0x000fea0003800200 */
.L_x_51359:
        /* <DEDUP_REMOVED lines=17> */
.L_x_51366:
        /* <DEDUP_REMOVED lines=12> */
.L_x_51368:
[----:B------:R-:W-:Y:S05]  /*42300*/  BSYNC.RECONVERGENT B1 ;  /* 0x0000000000017941 */ /* 0x000fea0003800200 */
.L_x_51367:
        /* <DEDUP_REMOVED lines=62> */
.L_x_51365:
[----:B------:R-:W-:Y:S05]  /*426f0*/  BSYNC.RECONVERGENT B0 ;  /* 0x0000000000007941 */ /* 0x000fea0003800200 */
.L_x_51364:
        /* <DEDUP_REMOVED lines=15> */
.L_x_51371:
        /* <DEDUP_REMOVED lines=12> */
.L_x_51373:
[----:B------:R-:W-:Y:S05]  /*428b0*/  BSYNC.RECONVERGENT B1 ;  /* 0x0000000000017941 */ /* 0x000fea0003800200 */
.L_x_51372:
        /* <DEDUP_REMOVED lines=62> */
.L_x_51370:
[----:B------:R-:W-:Y:S05]  /*42ca0*/  BSYNC.RECONVERGENT B0 ;  /* 0x0000000000007941 */ /* 0x000fea0003800200 */
.L_x_51369:
        /* <DEDUP_REMOVED lines=17> */
.L_x_51376:
        /* <DEDUP_REMOVED lines=15> */
.L_x_51378:
[----:B------:R-:W-:Y:S05]  /*42eb0*/  BSYNC.RECONVERGENT B1 ;  /* 0x0000000000017941 */ /* 0x000fea0003800200 */
.L_x_51377:
        /* <DEDUP_REMOVED lines=62> */
.L_x_51375:
[----:B------:R-:W-:Y:S05]  /*432a0*/  BSYNC.RECONVERGENT B0 ;  /* 0x0000000000007941 */ /* 0x000fea0003800200 */
.L_x_51374:
        /* <DEDUP_REMOVED lines=40> */
.L_x_51338:
        /* <DEDUP_REMOVED lines=16> */
.L_x_51382:
        /* <DEDUP_REMOVED lines=12> */
.L_x_51384:
[----:B------:R-:W-:Y:S05]  /*436f0*/  BSYNC.RECONVERGENT B1 ;  /* 0x0000000000017941 */ /* 0x000fea0003800200 */
.L_x_51383:
        /* <DEDUP_REMOVED lines=60> */
[----:B------:R-:W-:-:S07]  /*43ac0*/  LOP3.LUT R4, R30, UR4, R29, 0x96, !PT ;  /* 0x000000041e047c12 */ /* 0x000fce000f8e961d */
.L_x_51381:
[----:B------:R-:W-:Y:S05]  /*43ad0*/  BSYNC.RECONVERGENT B0 ;  /* 0x0000000000007941 */ /* 0x000fea0003800200 */
.L_x_51380:
        /* <DEDUP_REMOVED lines=16> */
.L_x_51387:
        /* <DEDUP_REMOVED lines=12> */
.L_x_51389:
[----:B------:R-:W-:Y:S05]  /*43ca0*/  BSYNC.RECONVERGENT B1 ;  /* 0x0000000000017941 */ /* 0x000fea0003800200 */
.L_x_51388:
        /* <DEDUP_REMOVED lines=62> */
.L_x_51386:
[----:B------:R-:W-:Y:S05]  /*44090*/  BSYNC.RECONVERGENT B0 ;  /* 0x0000000000007941 */ /* 0x000fea0003800200 */
.L_x_51385:
        /* <DEDUP_REMOVED lines=16> */
.L_x_51392:
        /* <DEDUP_REMOVED lines=12> */
.L_x_51394:
[----:B------:R-:W-:Y:S05]  /*44260*/  BSYNC.RECONVERGENT B1 ;  /* 0x0000000000017941 */ /* 0x000fea0003800200 */
.L_x_51393:
        /* <DEDUP_REMOVED lines=62> */
.L_x_51391:
[----:B------:R-:W-:Y:S05]  /*44650*/  BSYNC.RECONVERGENT B0 ;  /* 0x0000000000007941 */ /* 0x000fea0003800200 */
.L_x_51390:
        /* <DEDUP_REMOVED lines=16> */
.L_x_51397:
        /* <DEDUP_REMOVED lines=12> */
.L_x_51399:
[----:B------:R-:W-:Y:S05]  /*44820*/  BSYNC.RECONVERGENT B1 ;  /* 0x0000000000017941 */ /* 0x000fea0003800200 */
.L_x_51398:
        /* <DEDUP_REMOVED lines=62> */
.L_x_51396:
[----:B------:R-:W-:Y:S05]  /*44c10*/  BSYNC.RECONVERGENT B0 ;  /* 0x0000000000007941 */ /* 0x000fea0003800200 */
.L_x_51395:
        /* <DEDUP_REMOVED lines=16> */
.L_x_51379:
        /* <DEDUP_REMOVED lines=20> */
[----:B0-----:R-:W-:-:S05]  /*44e60*/  IMAD.WIDE.U32 R24, R17, 0x4, R24 ;  /* 0x0000000411187825 */ /* 0x001fca00078e0018 */
[----:B------:R1:W-:Y:S02]  /*44e70*/  STG.E desc[UR8][R24.64], R16 ;  /* 0x0000001018007986 */ /* 0x0003e4000c101908 */
.L_x_51400:
        /* <DEDUP_REMOVED lines=26> */
.L_x_51404:
        /* <DEDUP_REMOVED lines=12> */
.L_x_51406:
[----:B------:R-:W-:Y:S05]  /*450e0*/  BSYNC.RECONVERGENT B1 ;  /* 0x0000000000017941 */ /* 0x000fea0003800200 */
.L_x_51405:
        /* <DEDUP_REMOVED lines=62> */
.L_x_51403:
[----:B------:R-:W-:Y:S05]  /*454d0*/  BSYNC.RECONVERGENT B0 ;  /* 0x0000000000007941 */ /* 0x000fea0003800200 */
.L_x_51402:
        /* <DEDUP_REMOVED lines=17> */
.L_x_51409:
        /* <DEDUP_REMOVED lines=12> */
.L_x_51411:
[----:B------:R-:W-:Y:S05]  /*456b0*/  BSYNC.RECONVERGENT B1 ;  /* 0x0000000000017941 */ /* 0x000fea0003800200 */
.L_x_51410:
        /* <DEDUP_REMOVED lines=62> */
.L_x_51408:
[----:B------:R-:W-:Y:S05]  /*45aa0*/  BSYNC.RECONVERGENT B0 ;  /* 0x0000000000007941 */ /* 0x000fea0003800200 */
.L_x_51407:
        /* <DEDUP_REMOVED lines=15> */
.L_x_51414:
        /* <DEDUP_REMOVED lines=12> */
.L_x_51416:
[----:B------:R-:W-:Y:S05]  /*45c60*/  BSYNC.RECONVERGENT B1 ;  /* 0x0000000000017941 */ /* 0x000fea0003800200 */
.L_x_51415:
        /* <DEDUP_REMOVED lines=62> */
.L_x_51413:
[----:B------:R-:W-:Y:S05]  /*46050*/  BSYNC.RECONVERGENT B0 ;  /* 0x0000000000007941 */ /* 0x000fea0003800200 */
.L_x_51412:
[----:B------:R-:W-:Y:S01]  /*46060*/  ISETP.NE.AND P3, PT, R24, 0x1, PT ;  /* 0x000000011800780c */ /* 0x000fe20003f65270 */
[----:B------:R-:W-:Y:S01]  /*46070*/  BSSY.RECONVERGENT B0, `(.L_x_51417) ;  /* 0x000005b000007945 */ /* 0x000fe20003800200 */
[----:B------:R-:W-:Y:S01]  /*46080*/  I2FP.F32.U32 R10, R18 ;  /* 0x00000012000a7245 */ /* 0x000fe20000201000 */
[----:B------:R-:W-:-:S04]  /*46090*/  IMAD.MOV.U32 R11, RZ, RZ, R6 ;  /* 0x000000ffff0b7224 */ /* 0x000fc800078e0006 */
        /* <DEDUP_REMOVED lines=13> */
.L_x_51419:
        /* <DEDUP_REMOVED lines=12> */
.L_x_51421:
[----:B------:R-:W-:Y:S05]  /*46230*/  BSYNC.RECONVERGENT B1 ;  /* 0x0000000000017941 */ /* 0x000fea0003800200 */
.L_x_51420:
        /* <DEDUP_REMOVED lines=62> */
.L_x_51418:
[----:B------:R-:W-:Y:S05]  /*46620*/  BSYNC.RECONVERGENT B0 ;  /* 0x0000000000007941 */ /* 0x000fea0003800200 */
.L_x_51417:
        /* <DEDUP_REMOVED lines=15> */
.L_x_51424:
        /* <DEDUP_REMOVED lines=12> */
.L_x_51426:
[----:B------:R-:W-:Y:S05]  /*467e0*/  BSYNC.RECONVERGENT B1 ;  /* 0x0000000000017941 */ /* 0x000fea0003800200 */
.L_x_51425:
        /* <DEDUP_REMOVED lines=62> */
.L_x_51423:
[----:B------:R-:W-:Y:S05]  /*46bd0*/  BSYNC.RECONVERGENT B0 ;  /* 0x0000000000007941 */ /* 0x000fea0003800200 */
.L_x_51422:
        /* <DEDUP_REMOVED lines=17> */
.L_x_51429:
        /* <DEDUP_REMOVED lines=12> */
.L_x_51431:
[----:B------:R-:W-:Y:S05]  /*46db0*/  BSYNC.RECONVERGENT B1 ;  /* 0x0000000000017941 */ /* 0x000fea0003800200 */
.L_x_51430:
        /* <DEDUP_REMOVED lines=62> */
.L_x_51428:
[----:B------:R-:W-:Y:S05]  /*471a0*/  BSYNC.RECONVERGENT B0 ;  /* 0x0000000000007941 */ /* 0x000fea0003800200 */
.L_x_51427:
        /* <DEDUP_REMOVED lines=15> */
.L_x_51434:
        /* <DEDUP_REMOVED lines=12> */
.L_x_51436:
[----:B------:R-:W-:Y:S05]  /*47360*/  BSYNC.RECONVERGENT B1 ;  /* 0x0000000000017941 */ /* 0x000fea0003800200 */
.L_x_51435:
        /* <DEDUP_REMOVED lines=62> */
.L_x_51433:
[----:B------:R-:W-:Y:S05]  /*47750*/  BSYNC.RECONVERGENT B0 ;  /* 0x0000000000007941 */ /* 0x000fea0003800200 */
.L_x_51432:
        /* <DEDUP_REMOVED lines=17> */
.L_x_51439:
        /* <DEDUP_REMOVED lines=15> */
.L_x_51441:
[----:B------:R-:W-:Y:S05]  /*47960*/  BSYNC.RECONVERGENT B1 ;  /* 0x0000000000017941 */ /* 0x000fea0003800200 */
.L_x_51440:
        /* <DEDUP_REMOVED lines=62> */
.L_x_51438:
[----:B------:R-:W-:Y:S05]  /*47d50*/  BSYNC.RECONVERGENT B0 ;  /* 0x0000000000007941 */ /* 0x000fea0003800200 */
.L_x_51437:
        /* <DEDUP_REMOVED lines=40> */
.L_x_51401:
        /* <DEDUP_REMOVED lines=16> */
.L_x_51445:
        /* <DEDUP_REMOVED lines=12> */
.L_x_51447:
[----:B------:R-:W-:Y:S05]  /*481a0*/  BSYNC.RECONVERGENT B1 ;  /* 0x0000000000017941 */ /* 0x000fea0003800200 */
.L_x_51446:
        /* <DEDUP_REMOVED lines=62> */
.L_x_51444:
[----:B------:R-:W-:Y:S05]  /*48590*/  BSYNC.RECONVERGENT B0 ;  /* 0x0000000000007941 */ /* 0x000fea0003800200 */
.L_x_51443:
        /* <DEDUP_REMOVED lines=16> */
.L_x_51450:
        /* <DEDUP_REMOVED lines=12> */
.L_x_51452:
[----:B------:R-:W-:Y:S05]  /*48760*/  BSYNC.RECONVERGENT B1 ;  /* 0x0000000000017941 */ /* 0x000fea0003800200 */
.L_x_51451:
        /* <DEDUP_REMOVED lines=62> */
.L_x_51449:
[----:B------:R-:W-:Y:S05]  /*48b50*/  BSYNC.RECONVERGENT B0 ;  /* 0x0000000000007941 */ /* 0x000fea0003800200 */
.L_x_51448:
        /* <DEDUP_REMOVED lines=16> */
.L_x_51455:
        /* <DEDUP_REMOVED lines=12> */
.L_x_51457:
[----:B------:R-:W-:Y:S05]  /*48d20*/  BSYNC.RECONVERGENT B1 ;  /* 0x0000000000017941 */ /* 0x000fea0003800200 */
.L_x_51456:
        /* <DEDUP_REMOVED lines=62> */
.L_x_51454:
[----:B------:R-:W-:Y:S05]  /*49110*/  BSYNC.RECONVERGENT B0 ;  /* 0x0000000000007941 */ /* 0x000fea0003800200 */
.L_x_51453:
        /* <DEDUP_REMOVED lines=16> */
.L_x_51460:
        /* <DEDUP_REMOVED lines=12> */
.L_x_51462:
[----:B------:R-:W-:Y:S05]  /*492e0*/  BSYNC.RECONVERGENT B1 ;  /* 0x0000000000017941 */ /* 0x000fea0003800200 */
.L_x_51461:
        /* <DEDUP_REMOVED lines=62> */
.L_x_51459:
[----:B------:R-:W-:Y:S05]  /*496d0*/  BSYNC.RECONVERGENT B0 ;  /* 0x0000000000007941 */ /* 0x000fea0003800200 */
.L_x_51458:
        /* <DEDUP_REMOVED lines=16> */
.L_x_51442:
        /* <DEDUP_REMOVED lines=22> */
.L_x_51463:
        /* <DEDUP_REMOVED lines=26> */
.L_x_51467:
        /* <DEDUP_REMOVED lines=12> */
.L_x_51469:
[----:B------:R-:W-:Y:S05]  /*49ba0*/  BSYNC.RECONVERGENT B1 ;  /* 0x0000000000017941 */ /* 0x000fea0003800200 */
.L_x_51468:
        /* <DEDUP_REMOVED lines=62> */
.L_x_51466:
[----:B------:R-:W-:Y:S05]  /*49f90*/  BSYNC.RECONVERGENT B0 ;  /* 0x0000000000007941 */ /* 0x000fea0003800200 */
.L_x_51465:
        /* <DEDUP_REMOVED lines=17> */
.L_x_51472:
        /* <DEDUP_REMOVED lines=12> */
.L_x_51474:
[----:B------:R-:W-:Y:S05]  /*4a170*/  BSYNC.RECONVERGENT B1 ;  /* 0x0000000000017941 */ /* 0x000fea0003800200 */
.L_x_51473:
        /* <DEDUP_REMOVED lines=62> */
.L_x_51471:
[----:B------:R-:W-:Y:S05]  /*4a560*/  BSYNC.RECONVERGENT B0 ;  /* 0x0000000000007941 */ /* 0x000fea0003800200 */
.L_x_51470:
        /* <DEDUP_REMOVED lines=15> */
.L_x_51477:
        /* <DEDUP_REMOVED lines=12> */
.L_x_51479:
[----:B------:R-:W-:Y:S05]  /*4a720*/  BSYNC.RECONVERGENT B1 ;  /* 0x0000000000017941 */ /* 0x000fea0003800200 */
.L_x_51478:
        /* <DEDUP_REMOVED lines=62> */
.L_x_51476:
[----:B------:R-:W-:Y:S05]  /*4ab10*/  BSYNC.RECONVERGENT B0 ;  /* 0x0000000000007941 */ /* 0x000fea0003800200 */
.L_x_51475:
        /* <DEDUP_REMOVED lines=17> */
.L_x_51482:
        /* <DEDUP_REMOVED lines=12> */
.L_x_51484:
[----:B------:R-:W-:Y:S05]  /*4acf0*/  BSYNC.RECONVERGENT B1 ;  /* 0x0000000000017941 */ /* 0x000fea0003800200 */
.L_x_51483:
        /* <DEDUP_REMOVED lines=62> */
.L_x_51481:
[----:B------:R-:W-:Y:S05]  /*4b0e0*/  BSYNC.RECONVERGENT B0 ;  /* 0x0000000000007941 */ /* 0x000fea0003800200 */
.L_x_51480:
        /* <DEDUP_REMOVED lines=15> */
.L_x_51487:
        /* <DEDUP_REMOVED lines=12> */
.L_x_51489:
[----:B------:R-:W-:Y:S05]  /*4b2a0*/  BSYNC.RECONVERGENT B1 ;  /* 0x0000000000017941 */ /* 0x000fea0003800200 */
.L_x_51488:
        /* <DEDUP_REMOVED lines=62> */
.L_x_51486:
[----:B------:R-:W-:Y:S05]  /*4b690*/  BSYNC.RECONVERGENT B0 ;  /* 0x0000000000007941 */ /* 0x000fea0003800200 */
.L_x_51485:
        /* <DEDUP_REMOVED lines=17> */
.L_x_51492:
        /* <DEDUP_REMOVED lines=12> */
.L_x_51494:
[----:B------:R-:W-:Y:S05]  /*4b870*/  BSYNC.RECONVERGENT B1 ;  /* 0x0000000000017941 */ /* 0x000fea0003800200 */
.L_x_51493:
        /* <DEDUP_REMOVED lines=62> */
.L_x_51491:
[----:B------:R-:W-:Y:S05]  /*4bc60*/  BSYNC.RECONVERGENT B0 ;  /* 0x0000000000007941 */ /* 0x000fea0003800200 */
.L_x_51490:
        /* <DEDUP_REMOVED lines=15> */
.L_x_51497:
        /* <DEDUP_REMOVED lines=12> */
.L_x_51499:
[----:B------:R-:W-:Y:S05]  /*4be20*/  BSYNC.RECONVERGENT B1 ;  /* 0x0000000000017941 */ /* 0x000fea0003800200 */
.L_x_51498:
        /* <DEDUP_REMOVED lines=62> */
.L_x_51496:
[----:B------:R-:W-:Y:S05]  /*4c210*/  BSYNC.RECONVERGENT B0 ;  /* 0x0000000000007941 */ /* 0x000fea0003800200 */
.L_x_51495:
        /* <DEDUP_REMOVED lines=17> */
.L_x_51502:
        /* <DEDUP_REMOVED lines=15> */
.L_x_51504:
[----:B------:R-:W-:Y:S05]  /*4c420*/  BSYNC.RECONVERGENT B1 ;  /* 0x0000000000017941 */ /* 0x000fea0003800200 */
.L_x_51503:
        /* <DEDUP_REMOVED lines=62> */
.L_x_51501:
[----:B------:R-:W-:Y:S05]  /*4c810*/  BSYNC.RECONVERGENT B0 ;  /* 0x0000000000007941 */ /* 0x000fea0003800200 */
.L_x_51500:
        /* <DEDUP_REMOVED lines=40> */
.L_x_51464:
        /* <DEDUP_REMOVED lines=16> */
.L_x_51508:
        /* <DEDUP_REMOVED lines=12> */
.L_x_51510:
[----:B------:R-:W-:Y:S05]  /*4cc60*/  BSYNC.RECONVERGENT B1 ;  /* 0x0000000000017941 */ /* 0x000fea0003800200 */
.L_x_51509:
        /* <DEDUP_REMOVED lines=59> */
[----:B------:R-:W-:Y:S01]  /*4d020*/  LOP3.LUT R4, R32, UR4, R31, 0x96, !PT ;  /* 0x0000000420047c12 */ /* 0x000fe2000f8e961f */
[----:B------:R-:W-:-:S07]  /*4d030*/  IMAD.MOV.U32 R31, RZ, RZ, R16 ;  /* 0x000000ffff1f7224 */ /* 0x000fce00078e0010 */
.L_x_51507:
[----:B------:R-:W-:Y:S05]  /*4d040*/  BSYNC.RECONVERGENT B0 ;  /* 0x0000000000007941 */ /* 0x000fea0003800200 */
.L_x_51506:
        /* <DEDUP_REMOVED lines=16> */
.L_x_51513:
        /* <DEDUP_REMOVED lines=12> */
.L_x_51515:
[----:B------:R-:W-:Y:S05]  /*4d210*/  BSYNC.RECONVERGENT B1 ;  /* 0x0000000000017941 */ /* 0x000fea0003800200 */
.L_x_51514:
        /* <DEDUP_REMOVED lines=62> */
.L_x_51512:
[----:B------:R-:W-:Y:S05]  /*4d600*/  BSYNC.RECONVERGENT B0 ;  /* 0x0000000000007941 */ /* 0x000fea0003800200 */
.L_x_51511:
        /* <DEDUP_REMOVED lines=16> */
.L_x_51518:
        /* <DEDUP_REMOVED lines=12> */
.L_x_51520:
[----:B------:R-:W-:Y:S05]  /*4d7d0*/  BSYNC.RECONVERGENT B1 ;  /* 0x0000000000017941 */ /* 0x000fea0003800200 */
.L_x_51519:
        /* <DEDUP_REMOVED lines=62> */
.L_x_51517:
[----:B------:R-:W-:Y:S05]  /*4dbc0*/  BSYNC.RECONVERGENT B0 ;  /* 0x0000000000007941 */ /* 0x000fea0003800200 */
.L_x_51516:
        /* <DEDUP_REMOVED lines=16> */
.L_x_51523:
        /* <DEDUP_REMOVED lines=12> */
.L_x_51525:
[----:B------:R-:W-:Y:S05]  /*4dd90*/  BSYNC.RECONVERGENT B1 ;  /* 0x0000000000017941 */ /* 0x000fea0003800200 */
.L_x_51524:
        /* <DEDUP_REMOVED lines=62> */
.L_x_51522:
[----:B------:R-:W-:Y:S05]  /*4e180*/  BSYNC.RECONVERGENT B0 ;  /* 0x0000000000007941 */ /* 0x000fea0003800200 */
.L_x_51521:
        /* <DEDUP_REMOVED lines=16> */
.L_x_51505:
        /* <DEDUP_REMOVED lines=22> */
.L_x_51526:
        /* <DEDUP_REMOVED lines=26> */
.L_x_51530:
        /* <DEDUP_REMOVED lines=12> */
.L_x_51532:
[----:B------:R-:W-:Y:S05]  /*4e650*/  BSYNC.RECONVERGENT B1 ;  /* 0x0000000000017941 */ /* 0x000fea0003800200 */
.L_x_51531:
        /* <DEDUP_REMOVED lines=62> */
.L_x_51529:
[----:B------:R-:W-:Y:S05]  /*4ea40*/  BSYNC.RECONVERGENT B0 ;  /* 0x0000000000007941 */ /* 0x000fea0003800200 */
.L_x_51528:
        /* <DEDUP_REMOVED lines=17> */
.L_x_51535:
        /* <DEDUP_REMOVED lines=12> */
.L_x_51537:
[----:B------:R-:W-:Y:S05]  /*4ec20*/  BSYNC.RECONVERGENT B1 ;  /* 0x0000000000017941 */ /* 0x000fea0003800200 */
.L_x_51536:
        /* <DEDUP_REMOVED lines=62> */
.L_x_51534:
[----:B------:R-:W-:Y:S05]  /*4f010*/  BSYNC.RECONVERGENT B0 ;  /* 0x0000000000007941 */ /* 0x000fea0003800200 */
.L_x_51533:
        /* <DEDUP_REMOVED lines=15> */
.L_x_51540:
        /* <DEDUP_REMOVED lines=12> */
.L_x_51542:
[----:B------:R-:W-:Y:S05]  /*4f1d0*/  BSYNC.RECONVERGENT B1 ;  /* 0x0000000000017941 */ /* 0x000fea0003800200 */
.L_x_51541:
        /* <DEDUP_REMOVED lines=62> */
.L_x_51539:
[----:B------:R-:W-:Y:S05]  /*4f5c0*/  BSYNC.RECONVERGENT B0 ;  /* 0x0000000000007941 */ /* 0x000fea0003800200 */
.L_x_51538:
        /* <DEDUP_REMOVED lines=17> */
.L_x_51545:
        /* <DEDUP_REMOVED lines=12> */
.L_x_51547:
[----:B------:R-:W-:Y:S05]  /*4f7a0*/  BSYNC.RECONVERGENT B1 ;  /* 0x0000000000017941 */ /* 0x000fea0003800200 */
.L_x_51546:
        /* <DEDUP_REMOVED lines=62> */
.L_x_51544:
[----:B------:R-:W-:Y:S05]  /*4fb90*/  BSYNC.RECONVERGENT B0 ;  /* 0x0000000000007941 */ /* 0x000fea0003800200 */
.L_x_51543:
        /* <DEDUP_REMOVED lines=15> */
.L_x_51550:
        /* <DEDUP_REMOVED lines=12> */
.L_x_51552:
[----:B------:R-:W-:Y:S05]  /*4fd50*/  BSYNC.RECONVERGENT B1 ;  /* 0x0000000000017941 */ /* 0x000fea0003800200 */
.L_x_51551:
        /* <DEDUP_REMOVED lines=62> */
.L_x_51549:
[----:B------:R-:W-:Y:S05]  /*50140*/  BSYNC.RECONVERGENT B0 ;  /* 0x0000000000007941 */ /* 0x000fea0003800200 */
.L_x_51548:
        /* <DEDUP_REMOVED lines=17> */
.L_x_51555:
        /* <DEDUP_REMOVED lines=12> */
.L_x_51557:
[----:B------:R-:W-:Y:S05]  /*50320*/  BSYNC.RECONVERGENT B1 ;  /* 0x0000000000017941 */ /* 0x000fea0003800200 */
.L_x_51556:
        /* <DEDUP_REMOVED lines=62> */
.L_x_51554:
[----:B------:R-:W-:Y:S05]  /*50710*/  BSYNC.RECONVERGENT B0 ;  /* 0x0000000000007941 */ /* 0x000fea0003800200 */
.L_x_51553:
        /* <DEDUP_REMOVED lines=15> */
.L_x_51560:
        /* <DEDUP_REMOVED lines=12> */
.L_x_51562:
[----:B------:R-:W-:Y:S05]  /*508d0*/  BSYNC.RECONVERGENT B1 ;  /* 0x0000000000017941 */ /* 0x000fea0003800200 */
.L_x_51561:
        /* <DEDUP_REMOVED lines=62> */
.L_x_51559:
[----:B------:R-:W-:Y:S05]  /*50cc0*/  BSYNC.RECONVERGENT B0 ;  /* 0x0000000000007941 */ /* 0x000fea0003800200 */
.L_x_51558:
        /* <DEDUP_REMOVED lines=17> */
.L_x_51565:
        /* <DEDUP_REMOVED lines=15> */
.L_x_51567:
[----:B------:R-:W-:Y:S05]  /*50ed0*/  BSYNC.RECONVERGENT B1 ;  /* 0x0000000000017941 */ /* 0x000fea0003800200 */
.L_x_51566:
        /* <DEDUP_REMOVED lines=62> */
.L_x_51564:
[----:B------:R-:W-:Y:S05]  /*512c0*/  BSYNC.RECONVERGENT B0 ;  /* 0x0000000000007941 */ /* 0x000fea0003800200 */
.L_x_51563:
        /* <DEDUP_REMOVED lines=39> */
.L_x_51527:
        /* <DEDUP_REMOVED lines=16> */
.L_x_51571:
        /* <DEDUP_REMOVED lines=12> */
.L_x_51573:
[----:B------:R-:W-:Y:S05]  /*51700*/  BSYNC.RECONVERGENT B1 ;  /* 0x0000000000017941 */ /* 0x000fea0003800200 */
.L_x_51572:
        /* <DEDUP_REMOVED lines=62> */
.L_x_51570:
[----:B------:R-:W-:Y:S05]  /*51af0*/  BSYNC.RECONVERGENT B0 ;  /* 0x0000000000007941 */ /* 0x000fea0003800200 */
.L_x_51569:
        /* <DEDUP_REMOVED lines=16> */
.L_x_51576:
        /* <DEDUP_REMOVED lines=12> */
.L_x_51578:
[----:B------:R-:W-:Y:S05]  /*51cc0*/  BSYNC.RECONVERGENT B1 ;  /* 0x0000000000017941 */ /* 0x000fea0003800200 */
.L_x_51577:
        /* <DEDUP_REMOVED lines=62> */
.L_x_51575:
[----:B------:R-:W-:Y:S05]  /*520b0*/  BSYNC.RECONVERGENT B0 ;  /* 0x0000000000007941 */ /* 0x000fea0003800200 */
.L_x_51574:
        /* <DEDUP_REMOVED lines=16> */
.L_x_51581:
        /* <DEDUP_REMOVED lines=12> */
.L_x_51583:
[----:B------:R-:W-:Y:S05]  /*52280*/  BSYNC.RECONVERGENT B1 ;  /* 0x0000000000017941 */ /* 0x000fea0003800200 */
.L_x_51582:
        /* <DEDUP_REMOVED lines=62> */
.L_x_51580:
[----:B------:R-:W-:Y:S05]  /*52670*/  BSYNC.RECONVERGENT B0 ;  /* 0x0000000000007941 */ /* 0x000fea0003800200 */
.L_x_51579:
        /* <DEDUP_REMOVED lines=16> */
.L_x_51586:
        /* <DEDUP_REMOVED lines=12> */
.L_x_51588:
[----:B------:R-:W-:Y:S05]  /*52840*/  BSYNC.RECONVERGENT B1 ;  /* 0x0000000000017941 */ /* 0x000fea0003800200 */
.L_x_51587:
        /* <DEDUP_REMOVED lines=62> */
.L_x_51585:
[----:B------:R-:W-:Y:S05]  /*52c30*/  BSYNC.RECONVERGENT B0 ;  /* 0x0000000000007941 */ /* 0x000fea0003800200 */
.L_x_51584:
        /* <DEDUP_REMOVED lines=16> */
.L_x_51568:
        /* <DEDUP_REMOVED lines=22> */
.L_x_51589:
        /* <DEDUP_REMOVED lines=26> */
.L_x_51593:
        /* <DEDUP_REMOVED lines=12> */
.L_x_51595:
[----:B------:R-:W-:Y:S05]  /*53100*/  BSYNC.RECONVERGENT B1 ;  /* 0x0000000000017941 */ /* 0x000fea0003800200 */
.L_x_51594:
        /* <DEDUP_REMOVED lines=62> */
.L_x_51592:
[----:B------:R-:W-:Y:S05]  /*534f0*/  BSYNC.RECONVERGENT B0 ;  /* 0x0000000000007941 */ /* 0x000fea0003800200 */
.L_x_51591:
        /* <DEDUP_REMOVED lines=17> */
.L_x_51598:
        /* <DEDUP_REMOVED lines=12> */
.L_x_51600:
[----:B------:R-:W-:Y:S05]  /*536d0*/  BSYNC.RECONVERGENT B1 ;  /* 0x0000000000017941 */ /* 0x000fea0003800200 */
.L_x_51599:
        /* <DEDUP_REMOVED lines=62> */
.L_x_51597:
[----:B------:R-:W-:Y:S05]  /*53ac0*/  BSYNC.RECONVERGENT B0 ;  /* 0x0000000000007941 */ /* 0x000fea0003800200 */
.L_x_51596:
        /* <DEDUP_REMOVED lines=15> */
.L_x_51603:
        /* <DEDUP_REMOVED lines=12> */
.L_x_51605:
[----:B------:R-:W-:Y:S05]  /*53c80*/  BSYNC.RECONVERGENT B1 ;  /* 0x0000000000017941 */ /* 0x000fea0003800200 */
.L_x_51604:
        /* <DEDUP_REMOVED lines=62> */
.L_x_51602:
[----:B------:R-:W-:Y:S05]  /*54070*/  BSYNC.RECONVERGENT B0 ;  /* 0x0000000000007941 */ /* 0x000fea0003800200 */
.L_x_51601:
        /* <DEDUP_REMOVED lines=17> */
.L_x_51608:
        /* <DEDUP_REMOVED lines=12> */
.L_x_51610:
[----:B------:R-:W-:Y:S05]  /*54250*/  BSYNC.RECONVERGENT B1 ;  /* 0x0000000000017941 */ /* 0x000fea0003800200 */
.L_x_51609:
        /* <DEDUP_REMOVED lines=62> */
.L_x_51607:
[----:B------:R-:W-:Y:S05]  /*54640*/  BSYNC.RECONVERGENT B0 ;  /* 0x0000000000007941 */ /* 0x000fea0003800200 */
.L_x_51606:
        /* <DEDUP_REMOVED lines=15> */
.L_x_51613:
        /* <DEDUP_REMOVED lines=12> */
.L_x_51615:
[----:B------:R-:W-:Y:S05]  /*54800*/  BSYNC.RECONVERGENT B1 ;  /* 0x0000000000017941 */ /* 0x000fea0003800200 */
.L_x_51614:
        /* <DEDUP_REMOVED lines=62> */
.L_x_51612:
[----:B------:R-:W-:Y:S05]  /*54bf0*/  BSYNC.RECONVERGENT B0 ;  /* 0x0000000000007941 */ /* 0x000fea0003800200 */
.L_x_51611:
        /* <DEDUP_REMOVED lines=17> */
.L_x_51618:
        /* <DEDUP_REMOVED lines=12> */
.L_x_51620:
[----:B------:R-:W-:Y:S05]  /*54dd0*/  BSYNC.RECONVERGENT B1 ;  /* 0x0000000000017941 */ /* 0x000fea0003800200 */
.L_x_51619:
        /* <DEDUP_REMOVED lines=62> */
.L_x_51617:
[----:B------:R-:W-:Y:S05]  /*551c0*/  BSYNC.RECONVERGENT B0 ;  /* 0x0000000000007941 */ /* 0x000fea0003800200 */
.L_x_51616:
        /* <DEDUP_REMOVED lines=15> */
.L_x_51623:
        /* <DEDUP_REMOVED lines=12> */
.L_x_51625:
[----:B------:R-:W-:Y:S05]  /*55380*/  BSYNC.RECONVERGENT B1 ;  /* 0x0000000000017941 */ /* 0x000fea0003800200 */
.L_x_51624:
        /* <DEDUP_REMOVED lines=62> */
.L_x_51622:
[----:B------:R-:W-:Y:S05]  /*55770*/  BSYNC.RECONVERGENT B0 ;  /* 0x0000000000007941 */ /* 0x000fea0003800200 */
.L_x_51621:
        /* <DEDUP_REMOVED lines=17> */
.L_x_51628:
        /* <DEDUP_REMOVED lines=15> */
.L_x_51630:
[----:B------:R-:W-:Y:S05]  /*55980*/  BSYNC.RECONVERGENT B1 ;  /* 0x0000000000017941 */ /* 0x000fea0003800200 */
.L_x_51629:
        /* <DEDUP_REMOVED lines=62> */
.L_x_51627:
[----:B------:R-:W-:Y:S05]  /*55d70*/  BSYNC.RECONVERGENT B0 ;  /* 0x0000000000007941 */ /* 0x000fea0003800200 */
.L_x_51626:
        /* <DEDUP_REMOVED lines=40> */
.L_x_51590:
        /* <DEDUP_REMOVED lines=16> */
.L_x_51634:
        /* <DEDUP_REMOVED lines=12> */
.L_x_51636:
[----:B------:R-:W-:Y:S05]  /*561c0*/  BSYNC.RECONVERGENT B1 ;  /* 0x0000000000017941 */ /* 0x000fea0003800200 */
.L_x_51635:
        /* <DEDUP_REMOVED lines=60> */
[----:B------:R-:W-:Y:S01]  /*56590*/  IMAD.MOV.U32 R30, RZ, RZ, R186 ;  /* 0x000000ffff1e7224 */ /* 0x000fe200078e00ba */
[----:B------:R-:W-:-:S07]  /*565a0*/  MOV R184, R28 ;  /* 0x0000001c00b87202 */ /* 0x000fce0000000f00 */
.L_x_51633:
[----:B------:R-:W-:Y:S05]  /*565b0*/  BSYNC.RECONVERGENT B0 ;  /* 0x0000000000007941 */ /* 0x000fea0003800200 */
.L_x_51632:
        /* <DEDUP_REMOVED lines=16> */
.L_x_51639:
        /* <DEDUP_REMOVED lines=12> */
.L_x_51641:
[----:B------:R-:W-:Y:S05]  /*56780*/  BSYNC.RECONVERGENT B1 ;  /* 0x0000000000017941 */ /* 0x000fea0003800200 */
.L_x_51640:
        /* <DEDUP_REMOVED lines=58> */
[----:B------:R-:W-:Y:S01]  /*56b30*/  IMAD.MOV.U32 R30, RZ, RZ, R184 ;  /* 0x000000ffff1e7224 */ /* 0x000fe200078e00b8 */
[----:B------:R-:W-:Y:S01]  /*56b40*/  MOV R184, R28 ;  /* 0x0000001c00b87202 */ /* 0x000fe20000000f00 */
[----:B------:R-:W-:Y:S01]  /*56b50*/  IMAD.MOV.U32 R28, RZ, RZ, RZ ;  /* 0x000000ffff1c7224 */ /* 0x000fe200078e00ff */
[----:B------:R-:W-:-:S07]  /*56b60*/  LOP3.LUT R4, R186, UR4, R31, 0x96, !PT ;  /* 0x00000004ba047c12 */ /* 0x000fce000f8e961f */
.L_x_51638:
[----:B------:R-:W-:Y:S05]  /*56b70*/  BSYNC.RECONVERGENT B0 ;  /* 0x0000000000007941 */ /* 0x000fea0003800200 */
.L_x_51637:
        /* <DEDUP_REMOVED lines=16> */
.L_x_51644:
        /* <DEDUP_REMOVED lines=12> */
.L_x_51646:
[----:B------:R-:W-:Y:S05]  /*56d40*/  BSYNC.RECONVERGENT B1 ;  /* 0x0000000000017941 */ /* 0x000fea0003800200 */
.L_x_51645:
        /* <DEDUP_REMOVED lines=56> */
[----:B------:R-:W-:Y:S01]  /*570d0*/  UIADD3 UR4, UPT, UPT, UR10, -0x700cb87f, URZ ;  /* 0x8ff347810a047890 */ /* 0x000fe2000fffe0ff */
[----:B------:R-:W-:Y:S02]  /*570e0*/  MOV R29, R184 ;  /* 0x000000b8001d7202 */ /* 0x000fe40000000f00 */
[----:B------:R-:W-:Y:S02]  /*570f0*/  IMAD.MOV.U32 R6, RZ, RZ, R30 ;  /* 0x000000ffff067224 */ /* 0x000fe400078e001e */
[----:B------:R-:W-:Y:S02]  /*57100*/  HFMA2 R30, -RZ, RZ, 0, 0 ;  /* 0x00000000ff1e7431 */ /* 0x000fe400000001ff */
[----:B------:R-:W-:Y:S01]  /*57110*/  IMAD.MOV.U32 R184, RZ, RZ, R28 ;  /* 0x000000ffffb87224 */ /* 0x000fe200078e001c */
[----:B------:R-:W-:-:S07]  /*57120*/  LOP3.LUT R4, R186, UR4, R31, 0x96, !PT ;  /* 0x00000004ba047c12 */ /* 0x000fce000f8e961f */
.L_x_51643:
[----:B------:R-:W-:Y:S05]  /*57130*/  BSYNC.RECONVERGENT B0 ;  /* 0x0000000000007941 */ /* 0x000fea0003800200 */
.L_x_51642:
        /* <DEDUP_REMOVED lines=16> */
.L_x_51649:
        /* <DEDUP_REMOVED lines=12> */
.L_x_51651:
[----:B------:R-:W-:Y:S05]  /*57300*/  BSYNC.RECONVERGENT B1 ;  /* 0x0000000000017941 */ /* 0x000fea0003800200 */
.L_x_51650:
        /* <DEDUP_REMOVED lines=62> */
.L_x_51648:
[----:B------:R-:W-:Y:S05]  /*576f0*/  BSYNC.RECONVERGENT B0 ;  /* 0x0000000000007941 */ /* 0x000fea0003800200 */
.L_x_51647:
        /* <DEDUP_REMOVED lines=16> */
.L_x_51631:
        /* <DEDUP_REMOVED lines=22> */
.L_x_51652:
        /* <DEDUP_REMOVED lines=26> */
.L_x_51656:
        /* <DEDUP_REMOVED lines=12> */
.L_x_51658:
[----:B------:R-:W-:Y:S05]  /*57bc0*/  BSYNC.RECONVERGENT B1 ;  /* 0x0000000000017941 */ /* 0x000fea0003800200 */
.L_x_51657:
        /* <DEDUP_REMOVED lines=59> */
[----:B------:R-:W-:Y:S01]  /*57f80*/  IMAD.MOV.U32 R9, RZ, RZ, RZ ;  /* 0x000000ffff097224 */ /* 0x000fe200078e00ff */
[----:B------:R-:W-:Y:S02]  /*57f90*/  LOP3.LUT R4, R186, UR4, R11, 0x96, !PT ;  /* 0x00000004ba047c12 */ /* 0x000fe4000f8e960b */
[----:B------:R-:W-:-:S07]  /*57fa0*/  MOV R6, R10 ;  /* 0x0000000a00067202 */ /* 0x000fce0000000f00 */
.L_x_51655:
[----:B------:R-:W-:Y:S05]  /*57fb0*/  BSYNC.RECONVERGENT B0 ;  /* 0x0000000000007941 */ /* 0x000fea0003800200 */
.L_x_51654:
        /* <DEDUP_REMOVED lines=17> */
.L_x_51661:
        /* <DEDUP_REMOVED lines=12> */
.L_x_51663:
[----:B------:R-:W-:Y:S05]  /*58190*/  BSYNC.RECONVERGENT B1 ;  /* 0x0000000000017941 */ /* 0x000fea0003800200 */
.L_x_51662:
        /* <DEDUP_REMOVED lines=62> */
.L_x_51660:
[----:B------:R-:W-:Y:S05]  /*58580*/  BSYNC.RECONVERGENT B0 ;  /* 0x0000000000007941 */ /* 0x000fea0003800200 */
.L_x_51659:
        /* <DEDUP_REMOVED lines=15> */
.L_x_51666:
        /* <DEDUP_REMOVED lines=12> */
.L_x_51668:
[----:B------:R-:W-:Y:S05]  /*58740*/  BSYNC.RECONVERGENT B1 ;  /* 0x0000000000017941 */ /* 0x000fea0003800200 */
.L_x_51667:
        /* <DEDUP_REMOVED lines=62> */
.L_x_51665:
[----:B------:R-:W-:Y:S05]  /*58b30*/  BSYNC.RECONVERGENT B0 ;  /* 0x0000000000007941 */ /* 0x000fea0003800200 */
.L_x_51664:
        /* <DEDUP_REMOVED lines=17> */
.L_x_51671:
        /* <DEDUP_REMOVED lines=12> */
.L_x_51673:
[----:B------:R-:W-:Y:S05]  /*58d10*/  BSYNC.RECONVERGENT B1 ;  /* 0x0000000000017941 */ /* 0x000fea0003800200 */
.L_x_51672:
        /* <DEDUP_REMOVED lines=62> */
.L_x_51670:
[----:B------:R-:W-:Y:S05]  /*59100*/  BSYNC.RECONVERGENT B0 ;  /* 0x0000000000007941 */ /* 0x000fea0003800200 */
.L_x_51669:
        /* <DEDUP_REMOVED lines=15> */
.L_x_51676:
        /* <DEDUP_REMOVED lines=12> */
.L_x_51678:
[----:B------:R-:W-:Y:S05]  /*592c0*/  BSYNC.RECONVERGENT B1 ;  /* 0x0000000000017941 */ /* 0x000fea0003800200 */
.L_x_51677:
        /* <DEDUP_REMOVED lines=62> */
.L_x_51675:
[----:B------:R-:W-:Y:S05]  /*596b0*/  BSYNC.RECONVERGENT B0 ;  /* 0x0000000000007941 */ /* 0x000fea0003800200 */
.L_x_51674:
        /* <DEDUP_REMOVED lines=17> */
.L_x_51681:
        /* <DEDUP_REMOVED lines=12> */
.L_x_51683:
[----:B------:R-:W-:Y:S05]  /*59890*/  BSYNC.RECONVERGENT B1 ;  /* 0x0000000000017941 */ /* 0x000fea0003800200 */
.L_x_51682:
        /* <DEDUP_REMOVED lines=62> */
.L_x_51680:
[----:B------:R-:W-:Y:S05]  /*59c80*/  BSYNC.RECONVERGENT B0 ;  /* 0x0000000000007941 */ /* 0x000fea0003800200 */
.L_x_51679:
[----:B------:R-:W-:Y:S01]  /*59c90*/  ISETP.NE.AND P4, PT, R184, 0x1, PT ;  /* 0x00000001b800780c */ /* 0x000fe20003f85270 */
[----:B------:R-:W-:Y:S01]  /*59ca0*/  BSSY.RECONVERGENT B0, `(.L_x_51684) ;  /* 0x0000059000007945 */ /* 0x000fe20003800200 */
[----:B------:R-:W-:Y:S02]  /*59cb0*/  I2FP.F32.U32 R24, R25 ;  /* 0x0000001900187245 */ /* 0x000fe40000201000 */
[----:B------:R-:W-:-:S03]  /*59cc0*/  MOV R25, R6 ;  /* 0x0000000600197202 */ /* 0x000fc60000000f00 */
[----:B------:R-:W-:Y:S01]  /*59cd0*/  FFMA.FTZ R193, R24, R196, 1.1641532182693481445e-10 ;  /* 0x2f00000018c17423 */ /* 0x000fe200000100c4 */
[----:B------:R-:W-:-:S05]  /*59ce0*/  IMAD.MOV.U32 R24, RZ, RZ, 0x2 ;  /* 0x00000002ff187424 */ /* 0x000fca00078e00ff */
        /* <DEDUP_REMOVED lines=9> */
.L_x_51686:
        /* <DEDUP_REMOVED lines=12> */
.L_x_51688:
[----:B------:R-:W-:Y:S05]  /*59e40*/  BSYNC.RECONVERGENT B1 ;  /* 0x0000000000017941 */ /* 0x000fea0003800200 */
.L_x_51687:
        /* <DEDUP_REMOVED lines=62> */
.L_x_51685:
[----:B------:R-:W-:Y:S05]  /*5a230*/  BSYNC.RECONVERGENT B0 ;  /* 0x0000000000007941 */ /* 0x000fea0003800200 */
.L_x_51684:
        /* <DEDUP_REMOVED lines=17> */
.L_x_51691:
        /* <DEDUP_REMOVED lines=15> */
.L_x_51693:
[----:B------:R-:W-:Y:S05]  /*5a440*/  BSYNC.RECONVERGENT B1 ;  /* 0x0000000000017941 */ /* 0x000fea0003800200 */
.L_x_51692:
        /* <DEDUP_REMOVED lines=61> */
[----:B------:R-:W-:-:S07]  /*5a820*/  LOP3.LUT R4, R186, UR4, R185, 0x96, !PT ;  /* 0x00000004ba047c12 */ /* 0x000fce000f8e96b9 */
.L_x_51690:
[----:B------:R-:W-:Y:S05]  /*5a830*/  BSYNC.RECONVERGENT B0 ;  /* 0x0000000000007941 */ /* 0x000fea0003800200 */
.L_x_51689:
[----:B------:R-:W-:Y:S01]  /*5a840*/  LOP3.LUT R12, R12, 0xfffffffb, RZ, 0xc0, !PT ;  /* 0xfffffffb0c0c7812 */ /* 0x000fe200078ec0ff */
[----:B------:R-:W-:Y:S01]  /*5a850*/  FMUL.FTZ R24, R106, R195 ;  /* 0x000000c36a187220 */ /* 0x000fe20000410000 */
[----:B------:R-:W-:Y:S02]  /*5a860*/  FSEL R26, R26, RZ, P3 ;  /* 0x000000ff1a1a7208 */ /* 0x000fe40001800000 */
[----:B------:R-:W-:Y:S02]  /*5a870*/  @P0 LOP3.LUT R12, R12, 0x4, RZ, 0xfc, !PT ;  /* 0x000000040c0c0812 */ /* 0x000fe400078efcff */
[-C--:B------:R-:W-:Y:S02]  /*5a880*/  FSETP.GTU.FTZ.AND P0, PT, R193, R213.reuse, PT ;  /* 0x000000d5c100720b */ /* 0x080fe40003f1c000 */
[----:B------:R-:W-:Y:S02]  /*5a890*/  FSETP.GTU.FTZ.AND P6, PT, R9, R213, PT ;  /* 0x000000d50900720b */ /* 0x000fe40003fdc000 */
[----:B------:R-:W-:-:S02]  /*5a8a0*/  FSEL R24, R24, RZ, !P0 ;  /* 0x000000ff18187208 */ /* 0x000fc40004000000 */
[----:B------:R-:W-:Y:S02]  /*5a8b0*/  SEL R9, RZ, 0x1, P6 ;  /* 0x00000001ff097807 */ /* 0x000fe40003000000 */
[----:B------:R-:W-:Y:S01]  /*5a8c0*/  FSEL R10, R10, RZ, P2 ;  /* 0x000000ff0a0a7208 */ /* 0x000fe20001000000 */
[----:B------:R-:W-:Y:S01]  /*5a8d0*/  FADD.FTZ R26, R26, R24 ;  /* 0x000000181a1a7221 */ /* 0x000fe20000010000 */
[----:B------:R-:W-:Y:S01]  /*5a8e0*/  FMUL.FTZ R24, R104, R195 ;  /* 0x000000c368187220 */ /* 0x000fe20000410000 */
[----:B------:R-:W-:Y:S02]  /*5a8f0*/  FSEL R8, R8, RZ, P1 ;  /* 0x000000ff08087208 */ /* 0x000fe40000800000 */
[----:B------:R-:W-:Y:S01]  /*5a900*/  FSEL R27, R27, RZ, P4 ;  /* 0x000000ff1b1b7208 */ /* 0x000fe20002000000 */
[----:B------:R-:W-:Y:S01]  /*5a910*/  @P5 FADD.FTZ R26, R102, R26 ;  /* 0x0000001a661a5221 */ /* 0x000fe20000010000 */
[----:B------:R-:W-:Y:S02]  /*5a920*/  FSEL R24, R24, RZ, !P6 ;  /* 0x000000ff18187208 */ /* 0x000fe40007000000 */
[----:B------:R-:W-:Y:S01]  /*5a930*/  FSETP.GTU.FTZ.AND P6, PT, R11, R213, PT ;  /* 0x000000d50b00720b */ /* 0x000fe20003fdc000 */
[----:B------:R-:W-:-:S02]  /*5a940*/  FMUL.FTZ R11, R105, R195 ;  /* 0x000000c3690b7220 */ /* 0x000fc40000410000 */
[----:B------:R-:W-:Y:S01]  /*5a950*/  FADD.FTZ R24, R8, R24 ;  /* 0x0000001808187221 */ /* 0x000fe20000010000 */
[----:B------:R-:W-:Y:S02]  /*5a960*/  FMUL.FTZ R8, R107, R195 ;  /* 0x000000c36b087220 */ /* 0x000fe40000410000 */
[----:B------:R-:W-:Y:S01]  /*5a970*/  FSEL R11, R11, RZ, !P6 ;  /* 0x000000ff0b0b7208 */ /* 0x000fe20007000000 */
[----:B------:R-:W-:-:S04]  /*5a980*/  @P5 FADD.FTZ R24, R100, R24 ;  /* 0x0000001864185221 */ /* 0x000fc80000010000 */
[----:B------:R-:W-:Y:S01]  /*5a990*/  FADD.FTZ R25, R10, R11 ;  /* 0x0000000b0a197221 */ /* 0x000fe20000010000 */
[----:B------:R-:W-:Y:S02]  /*5a9a0*/  I2FP.F32.U32 R11, R184 ;  /* 0x000000b8000b7245 */ /* 0x000fe40000201000 */
[----:B------:R-:W-:Y:S01]  /*5a9b0*/  SEL R10, RZ, 0x1, P6 ;  /* 0x00000001ff0a7807 */ /* 0x000fe20003000000 */
[----:B------:R-:W-:Y:S02]  /*5a9c0*/  @P5 FADD.FTZ R25, R101, R25 ;  /* 0x0000001965195221 */ /* 0x000fe40000010000 */
[----:B------:R-:W-:-:S05]  /*5a9d0*/  FFMA.FTZ R11, R11, R196, 1.1641532182693481445e-10 ;  /* 0x2f0000000b0b7423 */ /* 0x000fca00000100c4 */
[----:B------:R-:W-:Y:S02]  /*5a9e0*/  FSETP.GTU.FTZ.AND P6, PT, R11, R213, PT ;  /* 0x000000d50b00720b */ /* 0x000fe40003fdc000 */
[----:B------:R-:W-:Y:S02]  /*5a9f0*/  SEL R11, RZ, 0x1, P0 ;  /* 0x00000001ff0b7807 */ /* 0x000fe40000000000 */
[----:B------:R-:W-:Y:S02]  /*5aa00*/  FSEL R8, R8, RZ, !P6 ;  /* 0x000000ff08087208 */ /* 0x000fe40007000000 */
[----:B------:R-:W-:-:S03]  /*5aa10*/  LOP3.LUT P0, RZ, R12, 0x4, RZ, 0xc0, !PT ;  /* 0x000000040cff7812 */ /* 0x000fc6000780c0ff */
[----:B------:R-:W-:Y:S01]  /*5aa20*/  FADD.FTZ R27, R8, R27 ;  /* 0x0000001b081b7221 */ /* 0x000fe20000010000 */
[----:B------:R-:W-:Y:S02]  /*5aa30*/  PRMT R8, R9, 0x7610, R8 ;  /* 0x0000761009087816 */ /* 0x000fe40000000008 */
[----:B------:R-:W-:Y:S01]  /*5aa40*/  PRMT R9, R10, 0x7610, R9 ;  /* 0x000076100a097816 */ /* 0x000fe20000000009 */
[----:B------:R-:W-:Y:S01]  /*5aa50*/  @P5 FADD.FTZ R27, R103, R27 ;  /* 0x0000001b671b5221 */ /* 0x000fe20000010000 */
[----:B------:R-:W-:Y:S02]  /*5aa60*/  PRMT R10, R11, 0x7610, R10 ;  /* 0x000076100b0a7816 */ /* 0x000fe4000000000a */
[----:B------:R-:W-:Y:S01]  /*5aa70*/  SEL R11, RZ, 0x1, P6 ;  /* 0x00000001ff0b7807 */ /* 0x000fe20003000000 */
[----:B------:R-:W-:Y:S06]  /*5aa80*/  BRA `(.L_x_51694) ;  /* 0x0000001800007947 */ /* 0x000fec0003800000 */
.L_x_51653:
        /* <DEDUP_REMOVED lines=16> */
.L_x_51697:
        /* <DEDUP_REMOVED lines=12> */
.L_x_51699:
[----:B------:R-:W-:Y:S05]  /*5ac50*/  BSYNC.RECONVERGENT B1 ;  /* 0x0000000000017941 */ /* 0x000fea0003800200 */
.L_x_51698:
        /* <DEDUP_REMOVED lines=59> */
[----:B------:R-:W-:Y:S01]  /*5b010*/  HFMA2 R186, -RZ, RZ, 0, 0 ;  /* 0x00000000ffba7431 */ /* 0x000fe200000001ff */
[----:B------:R-:W-:Y:S01]  /*5b020*/  LOP3.LUT R4, R214, UR4, R193, 0x96, !PT ;  /* 0x00000004d6047c12 */ /* 0x000fe2000f8e96c1 */
[----:B------:R-:W-:-:S07]  /*5b030*/  IMAD.MOV.U32 R187, RZ, RZ, R184 ;  /* 0x000000ffffbb7224 */ /* 0x000fce00078e00b8 */
.L_x_51696:
[----:B------:R-:W-:Y:S05]  /*5b040*/  BSYNC.RECONVERGENT B0 ;  /* 0x0000000000007941 */ /* 0x000fea0003800200 */
.L_x_51695:
        /* <DEDUP_REMOVED lines=16> */
.L_x_51702:
        /* <DEDUP_REMOVED lines=12> */
.L_x_51704:
[----:B------:R-:W-:Y:S05]  /*5b210*/  BSYNC.RECONVERGENT B1 ;  /* 0x0000000000017941 */ /* 0x000fea0003800200 */
.L_x_51703:
        /* <DEDUP_REMOVED lines=62> */
.L_x_51701:
[----:B------:R-:W-:Y:S05]  /*5b600*/  BSYNC.RECONVERGENT B0 ;  /* 0x0000000000007941 */ /* 0x000fea0003800200 */
.L_x_51700:
        /* <DEDUP_REMOVED lines=16> */
.L_x_51707:
        /* <DEDUP_REMOVED lines=12> */
.L_x_51709:
[----:B------:R-:W-:Y:S05]  /*5b7d0*/  BSYNC.RECONVERGENT B1 ;  /* 0x0000000000017941 */ /* 0x000fea0003800200 */
.L_x_51708:
        /* <DEDUP_REMOVED lines=62> */
.L_x_51706:
[----:B------:R-:W-:Y:S05]  /*5bbc0*/  BSYNC.RECONVERGENT B0 ;  /* 0x0000000000007941 */ /* 0x000fea0003800200 */
.L_x_51705:
        /* <DEDUP_REMOVED lines=16> */
.L_x_51712:
        /* <DEDUP_REMOVED lines=12> */
.L_x_51714:
[----:B------:R-:W-:Y:S05]  /*5bd90*/  BSYNC.RECONVERGENT B1 ;  /* 0x0000000000017941 */ /* 0x000fea0003800200 */
.L_x_51713:
        /* <DEDUP_REMOVED lines=62> */
.L_x_51711:
[----:B------:R-:W-:Y:S05]  /*5c180*/  BSYNC.RECONVERGENT B0 ;  /* 0x0000000000007941 */ /* 0x000fea0003800200 */
.L_x_51710:
        /* <DEDUP_REMOVED lines=16> */
.L_x_51694:
        /* <DEDUP_REMOVED lines=22> */
.L_x_51715:
        /* <DEDUP_REMOVED lines=26> */
.L_x_51719:
        /* <DEDUP_REMOVED lines=12> */
.L_x_51721:
[----:B------:R-:W-:Y:S05]  /*5c650*/  BSYNC.RECONVERGENT B1 ;  /* 0x0000000000017941 */ /* 0x000fea0003800200 */
.L_x_51720:
        /* <DEDUP_REMOVED lines=62> */
.L_x_51718:
[----:B------:R-:W-:Y:S05]  /*5ca40*/  BSYNC.RECONVERGENT B0 ;  /* 0x0000000000007941 */ /* 0x000fea0003800200 */
.L_x_51717:
        /* <DEDUP_REMOVED lines=17> */
.L_x_51724:
        /* <DEDUP_REMOVED lines=12> */
.L_x_51726:
[----:B------:R-:W-:Y:S05]  /*5cc20*/  BSYNC.RECONVERGENT B1 ;  /* 0x0000000000017941 */ /* 0x000fea0003800200 */
.L_x_51725:
        /* <DEDUP_REMOVED lines=62> */
.L_x_51723:
[----:B------:R-:W-:Y:S05]  /*5d010*/  BSYNC.RECONVERGENT B0 ;  /* 0x0000000000007941 */ /* 0x000fea0003800200 */
.L_x_51722:
        /* <DEDUP_REMOVED lines=15> */
.L_x_51729:
        /* <DEDUP_REMOVED lines=12> */
.L_x_51731:
[----:B------:R-:W-:Y:S05]  /*5d1d0*/  BSYNC.RECONVERGENT B1 ;  /* 0x0000000000017941 */ /* 0x000fea0003800200 */
.L_x_51730:
        /* <DEDUP_REMOVED lines=62> */
.L_x_51728:
[----:B------:R-:W-:Y:S05]  /*5d5c0*/  BSYNC.RECONVERGENT B0 ;  /* 0x0000000000007941 */ /* 0x000fea0003800200 */
.L_x_51727:
        /* <DEDUP_REMOVED lines=17> */
.L_x_51734:
        /* <DEDUP_REMOVED lines=12> */
.L_x_51736:
[----:B------:R-:W-:Y:S05]  /*5d7a0*/  BSYNC.RECONVERGENT B1 ;  /* 0x0000000000017941 */ /* 0x000fea0003800200 */
.L_x_51735:
        /* <DEDUP_REMOVED lines=62> */
.L_x_51733:
[----:B------:R-:W-:Y:S05]  /*5db90*/  BSYNC.RECONVERGENT B0 ;  /* 0x0000000000007941 */ /* 0x000fea0003800200 */
.L_x_51732:
        /* <DEDUP_REMOVED lines=15> */
.L_x_51739:
        /* <DEDUP_REMOVED lines=12> */
.L_x_51741:
[----:B------:R-:W-:Y:S05]  /*5dd50*/  BSYNC.RECONVERGENT B1 ;  /* 0x0000000000017941 */ /* 0x000fea0003800200 */
.L_x_51740:
        /* <DEDUP_REMOVED lines=62> */
.L_x_51738:
[----:B------:R-:W-:Y:S05]  /*5e140*/  BSYNC.RECONVERGENT B0 ;  /* 0x0000000000007941 */ /* 0x000fea0003800200 */
.L_x_51737:
        /* <DEDUP_REMOVED lines=17> */
.L_x_51744:
        /* <DEDUP_REMOVED lines=12> */
.L_x_51746:
[----:B------:R-:W-:Y:S05]  /*5e320*/  BSYNC.RECONVERGENT B1 ;  /* 0x0000000000017941 */ /* 0x000fea0003800200 */
.L_x_51745:
        /* <DEDUP_REMOVED lines=62> */
.L_x_51743:
[----:B------:R-:W-:Y:S05]  /*5e710*/  BSYNC.RECONVERGENT B0 ;  /* 0x0000000000007941 */ /* 0x000fea0003800200 */
.L_x_51742:
        /* <DEDUP_REMOVED lines=15> */
.L_x_51749:
        /* <DEDUP_REMOVED lines=12> */
.L_x_51751:
[----:B------:R-:W-:Y:S05]  /*5e8d0*/  BSYNC.RECONVERGENT B1 ;  /* 0x0000000000017941 */ /* 0x000fea0003800200 */
.L_x_51750:
        /* <DEDUP_REMOVED lines=62> */
.L_x_51748:
[----:B------:R-:W-:Y:S05]  /*5ecc0*/  BSYNC.RECONVERGENT B0 ;  /* 0x0000000000007941 */ /* 0x000fea0003800200 */
.L_x_51747:
        /* <DEDUP_REMOVED lines=17> */
.L_x_51754:
        /* <DEDUP_REMOVED lines=15> */
.L_x_51756:
[----:B------:R-:W-:Y:S05]  /*5eed0*/  BSYNC.RECONVERGENT B1 ;  /* 0x0000000000017941 */ /* 0x000fea0003800200 */
.L_x_51755:
        /* <DEDUP_REMOVED lines=62> */
.L_x_51753:
[----:B------:R-:W-:Y:S05]  /*5f2c0*/  BSYNC.RECONVERGENT B0 ;  /* 0x0000000000007941 */ /* 0x000fea0003800200 */
.L_x_51752:
[----:B------:R-:W-:Y:S02]  /*5f2d0*/  LOP3.LUT R12, R12, 0xfffffff7, RZ, 0xc0, !PT ;  /* 0xfffffff70c0c7812 */ /* 0x000fe400078ec0ff */
[----:B------:R-:W-:Y:S01]  /*5f2e0*/  I2FP.F32.U32 R10, R11 ;  /* 0x0000000b000a7245 */ /* 0x000fe20000201000 */
[----:B------:R-:W-:Y:S01]  /*5f2f0*/  FMUL.FTZ R11, R104, R195 ;  /* 0x000000c3680b7220 */ /* 0x000fe20000410000 */
[----:B------:R-:W-:Y:S02]  /*5f300*/  @P5 LOP3.LUT R12, R12, 0x8, RZ, 0xfc, !PT ;  /* 0x000000080c0c5812 */ /* 0x000fe400078efcff */
[----:B------:R-:W-:Y:S01]  /*5f310*/  FSETP.GTU.FTZ.AND P6, PT, R217, R213, PT ;  /* 0x000000d5d900720b */ /* 0x000fe20003fdc000 */
[----:B------:R-:W-:Y:S01]  /*5f320*/  FFMA.FTZ R184, R10, R196, 1.1641532182693481445e-10 ;  /* 0x2f0000000ab87423 */ /* 0x000fe200000100c4 */
[----:B------:R-:W-:Y:S02]  /*5f330*/  LOP3.LUT R12, R12, 0xfffffffb, RZ, 0xc0, !PT ;  /* 0xfffffffb0c0c7812 */ /* 0x000fe400078ec0ff */
[----:B------:R-:W-:-:S02]  /*5f340*/  FSEL R11, R11, RZ, !P6 ;  /* 0x000000ff0b0b7208 */ /* 0x000fc40007000000 */
[----:B------:R-:W-:Y:S02]  /*5f350*/  SEL R10, RZ, 0x1, P6 ;  /* 0x00000001ff0a7807 */ /* 0x000fe40003000000 */
[----:B------:R-:W-:Y:S01]  /*5f360*/  FSETP.GTU.FTZ.AND P6, PT, R184, R213, PT ;  /* 0x000000d5b800720b */ /* 0x000fe20003fdc000 */
[----:B------:R-:W-:Y:S01]  /*5f370*/  FMUL.FTZ R184, R106, R195 ;  /* 0x000000c36ab87220 */ /* 0x000fe20000410000 */
[----:B------:R-:W-:Y:S02]  /*5f380*/  @P0 LOP3.LUT R12, R12, 0x4, RZ, 0xfc, !PT ;  /* 0x000000040c0c0812 */ /* 0x000fe400078efcff */
[-C--:B------:R-:W-:Y:S02]  /*5f390*/  FSETP.GTU.FTZ.AND P0, PT, R186, R213.reuse, PT ;  /* 0x000000d5ba00720b */ /* 0x080fe40003f1c000 */
[----:B------:R-:W-:Y:S01]  /*5f3a0*/  FSETP.GTU.FTZ.AND P5, PT, R8, R213, PT ;  /* 0x000000d50800720b */ /* 0x000fe20003fbc000 */
[----:B------:R-:W-:Y:S01]  /*5f3b0*/  FMUL.FTZ R8, R105, R195 ;  /* 0x000000c369087220 */ /* 0x000fe20000410000 */
[----:B------:R-:W-:-:S02]  /*5f3c0*/  FSEL R9, R9, RZ, P3 ;  /* 0x000000ff09097208 */ /* 0x000fc40001800000 */
[----:B------:R-:W-:Y:S02]  /*5f3d0*/  FSEL R184, R184, RZ, !P0 ;  /* 0x000000ffb8b87208 */ /* 0x000fe40004000000 */
[----:B------:R-:W-:Y:S02]  /*5f3e0*/  FSEL R8, R8, RZ, !P5 ;  /* 0x000000ff08087208 */ /* 0x000fe40006800000 */
[----:B------:R-:W-:Y:S01]  /*5f3f0*/  SEL R196, RZ, 0x1, P5 ;  /* 0x00000001ffc47807 */ /* 0x000fe20002800000 */
[----:B------:R-:W-:Y:S01]  /*5f400*/  FADD.FTZ R186, R9, R184 ;  /* 0x000000b809ba7221 */ /* 0x000fe20000010000 */
[----:B------:R-:W-:Y:S01]  /*5f410*/  FMUL.FTZ R9, R107, R195 ;  /* 0x000000c36b097220 */ /* 0x000fe20000410000 */
[----:B------:R-:W-:Y:S02]  /*5f420*/  LOP3.LUT P5, RZ, R12, 0x8, RZ, 0xc0, !PT ;  /* 0x000000080cff7812 */ /* 0x000fe400078ac0ff */
[----:B------:R-:W-:Y:S02]  /*5f430*/  FSEL R185, R216, RZ, P2 ;  /* 0x000000ffd8b97208 */ /* 0x000fe40001000000 */
[----:B------:R-:W-:-:S02]  /*5f440*/  FSEL R184, R218, RZ, P1 ;  /* 0x000000ffdab87208 */ /* 0x000fc40000800000 */
[----:B------:R-:W-:Y:S01]  /*5f450*/  FSEL R187, R187, RZ, P4 ;  /* 0x000000ffbbbb7208 */ /* 0x000fe20002000000 */
[--C-:B------:R-:W-:Y:S01]  /*5f460*/  FADD.FTZ R185, R185, R8.reuse ;  /* 0x00000008b9b97221 */ /* 0x100fe20000010000 */
[----:B------:R-:W-:Y:S01]  /*5f470*/  FSEL R9, R9, RZ, !P6 ;  /* 0x000000ff09097208 */ /* 0x000fe20007000000 */
[----:B------:R-:W-:Y:S01]  /*5f480*/  FADD.FTZ R184, R184, R11 ;  /* 0x0000000bb8b87221 */ /* 0x000fe20000010000 */
[----:B------:R-:W-:Y:S02]  /*5f490*/  SEL R213, RZ, 0x1, P0 ;  /* 0x00000001ffd57807 */ /* 0x000fe40000000000 */
[----:B------:R-:W-:Y:S01]  /*5f4a0*/  PRMT R8, R10, 0x7610, R8 ;  /* 0x000076100a087816 */ /* 0x000fe20000000008 */
[----:B------:R-:W-:Y:S01]  /*5f4b0*/  FADD.FTZ R187, R9, R187 ;  /* 0x000000bb09bb7221 */ /* 0x000fe20000010000 */
[----:B------:R-:W-:Y:S01]  /*5f4c0*/  LOP3.LUT P0, RZ, R12, 0x4, RZ, 0xc0, !PT ;  /* 0x000000040cff7812 */ /* 0x000fe2000780c0ff */
[----:B------:R-:W-:Y:S01]  /*5f4d0*/  @P5 FADD.FTZ R186, R102, R186 ;  /* 0x000000ba66ba5221 */ /* 0x000fe20000010000 */
[----:B------:R-:W-:Y:S01]  /*5f4e0*/  PRMT R9, R196, 0x7610, R9 ;  /* 0x00007610c4097816 */ /* 0x000fe20000000009 */
[----:B------:R-:W-:Y:S01]  /*5f4f0*/  @P5 FADD.FTZ R185, R101, R185 ;  /* 0x000000b965b95221 */ /* 0x000fe20000010000 */
[----:B------:R-:W-:Y:S01]  /*5f500*/  PRMT R10, R213, 0x7610, R10 ;  /* 0x00007610d50a7816 */ /* 0x000fe2000000000a */
[----:B------:R-:W-:Y:S01]  /*5f510*/  @P5 FADD.FTZ R184, R100, R184 ;  /* 0x000000b864b85221 */ /* 0x000fe20000010000 */
[----:B------:R-:W-:Y:S01]  /*5f520*/  SEL R11, RZ, 0x1, P6 ;  /* 0x00000001ff0b7807 */ /* 0x000fe20003000000 */
[----:B------:R-:W-:Y:S01]  /*5f530*/  @P5 FADD.FTZ R187, R103, R187 ;  /* 0x000000bb67bb5221 */ /* 0x000fe20000010000 */
[----:B------:R-:W-:Y:S06]  /*5f540*/  BRA `(.L_x_51757) ;  /* 0x0000001800007947 */ /* 0x000fec0003800000 */
.L_x_51716:
        /* <DEDUP_REMOVED lines=16> */
.L_x_51760:
        /* <DEDUP_REMOVED lines=12> */
.L_x_51762:
[----:B------:R-:W-:Y:S05]  /*5f710*/  BSYNC.RECONVERGENT B1 ;  /* 0x0000000000017941 */ /* 0x000fea0003800200 */
.L_x_51761:
        /* <DEDUP_REMOVED lines=58> */
[----:B------:R-:W-:Y:S01]  /*5fac0*/  MOV R193, R214 ;  /* 0x000000d600c17202 */ /* 0x000fe20000000f00 */
[----:B------:R-:W-:Y:S01]  /*5fad0*/  IMAD.MOV.U32 R6, RZ, RZ, R216 ;  /* 0x000000ffff067224 */ /* 0x000fe200078e00d8 */
[----:B------:R-:W-:Y:S01]  /*5fae0*/  LOP3.LUT R4, R218, UR4, R217, 0x96, !PT ;  /* 0x00000004da047c12 */ /* 0x000fe2000f8e96d9 */
[----:B------:R-:W-:-:S07]  /*5faf0*/  IMAD.MOV.U32 R216, RZ, RZ, R192 ;  /* 0x000000ffffd87224 */ /* 0x000fce00078e00c0 */
.L_x_51759:
[----:B------:R-:W-:Y:S05]  /*5fb00*/  BSYNC.RECONVERGENT B0 ;  /* 0x0000000000007941 */ /* 0x000fea0003800200 */
.L_x_51758:
        /* <DEDUP_REMOVED lines=16> */
.L_x_51765:
        /* <DEDUP_REMOVED lines=12> */
.L_x_51767:
[----:B------:R-:W-:Y:S05]  /*5fcd0*/  BSYNC.RECONVERGENT B1 ;  /* 0x0000000000017941 */ /* 0x000fea0003800200 */
.L_x_51766:
        /* <DEDUP_REMOVED lines=62> */
.L_x_51764:
[----:B------:R-:W-:Y:S05]  /*600c0*/  BSYNC.RECONVERGENT B0 ;  /* 0x0000000000007941 */ /* 0x000fea0003800200 */
.L_x_51763:
        /* <DEDUP_REMOVED lines=16> */
.L_x_51770:
        /* <DEDUP_REMOVED lines=12> */
.L_x_51772:
[----:B------:R-:W-:Y:S05]  /*60290*/  BSYNC.RECONVERGENT B1 ;  /* 0x0000000000017941 */ /* 0x000fea0003800200 */
.L_x_51771:
        /* <DEDUP_REMOVED lines=62> */
.L_x_51769:
[----:B------:R-:W-:Y:S05]  /*60680*/  BSYNC.RECONVERGENT B0 ;  /* 0x0000000000007941 */ /* 0x000fea0003800200 */
.L_x_51768:
        /* <DEDUP_REMOVED lines=16> */
.L_x_51775:
        /* <DEDUP_REMOVED lines=12> */
.L_x_51777:
[----:B------:R-:W-:Y:S05]  /*60850*/  BSYNC.RECONVERGENT B1 ;  /* 0x0000000000017941 */ /* 0x000fea0003800200 */
.L_x_51776:
        /* <DEDUP_REMOVED lines=59> */
[----:B------:R-:W-:-:S03]  /*60c10*/  IMAD.MOV.U32 R216, RZ, RZ, R193 ;  /* 0x000000ffffd87224 */ /* 0x000fc600078e00c1 */
[----:B------:R-:W-:Y:S02]  /*60c20*/  LOP3.LUT R4, R218, UR4, R217, 0x96, !PT ;  /* 0x00000004da047c12 */ /* 0x000fe4000f8e96d9 */
[----:B------:R-:W-:-:S07]  /*60c30*/  MOV R193, R214 ;  /* 0x000000d600c17202 */ /* 0x000fce0000000f00 */
.L_x_51774:
[----:B------:R-:W-:Y:S05]  /*60c40*/  BSYNC.RECONVERGENT B0 ;  /* 0x0000000000007941 */ /* 0x000fea0003800200 */
.L_x_51773:
        /* <DEDUP_REMOVED lines=16> */
.L_x_51757:
[----:B------:R-:W0:Y:S01]  /*60d50*/  LDC.64 R216, c[0x0][0x3b0] ;  /* 0x0000ec00ffd87b82 */ /* 0x000e220000000a00 */
[----:B------:R-:W-:Y:S01]  /*60d60*/  SEL R195, RZ, 0x1000000, !P4 ;  /* 0x01000000ffc37807 */ /* 0x000fe20006000000 */
[----:B------:R-:W-:Y:S01]  /*60d70*/  IMAD.WIDE.U32 R214, R194, 0x10, R226 ;  /* 0x00000010c2d67825 */ /* 0x000fe200078e00e2 */
[----:B------:R-:W-:Y:S02]  /*60d80*/  SEL R196, RZ, 0x10000, !P3 ;  /* 0x00010000ffc47807 */ /* 0x000fe40005800000 */
[----:B------:R-:W-:Y:S02]  /*60d90*/  SEL R213, RZ, 0x100, !P2 ;  /* 0x00000100ffd57807 */ /* 0x000fe40005000000 */
[----:B------:R0:W-:Y:S02]  /*60da0*/  STG.E.128 desc[UR8][R214.64], R184 ;  /* 0x000000b8d6007986 */ /* 0x0001e4000c101d08 */
[----:B------:R-:W-:Y:S02]  /*60db0*/  IADD3 R195, PT, PT, R213, R195, R196 ;  /* 0x000000c3d5c37210 */ /* 0x000fe40007ffe0c4 */
        /* <DEDUP_REMOVED lines=14> */
[----:B0-----:R-:W-:-:S05]  /*60ea0*/  IMAD.WIDE.U32 R214, R194, 0x4, R214 ;  /* 0x00000004c2d67825 */ /* 0x001fca00078e00d6 */
[----:B------:R1:W-:Y:S02]  /*60eb0*/  STG.E desc[UR8][R214.64], R195 ;  /* 0x000000c3d6007986 */ /* 0x0003e4000c101908 */
.L_x_51778:
        /* <DEDUP_REMOVED lines=265> */
.L_x_51792:
[----:B-1----:R-:W-:Y:S01]  /*61f50*/  FADD.FTZ R195, R215, R195 ;  /* 0x000000c3d7c37221 */ /* 0x002fe20000010000 */
[----:B------:R-:W-:Y:S01]  /*61f60*/  FMUL.FTZ R196, R213, R213 ;  /* 0x000000d5d5c47220 */ /* 0x000fe20000410000 */
[----:B0-----:R-:W0:Y:S01]  /*61f70*/  @!P1 LDC.64 R214, c[0x0][0x3c0] ;  /* 0x0000f000ffd69b82 */ /* 0x001e220000000a00 */
[----:B------:R-:W-:Y:S01]  /*61f80*/  ISETP.NE.AND P2, PT, RZ, UR15, PT ;  /* 0x0000000fff007c0c */ /* 0x000fe2000bf45270 */
[----:B------:R-:W-:Y:S01]  /*61f90*/  FFMA.FTZ R195, R195, R216, UR16 ;  /* 0x00000010c3c37e23 */ /* 0x000fe200080100d8 */
[----:B------:R-:W2:Y:S02]  /*61fa0*/  LDL R227, [R1+0x1fc] ;  /* 0x0001fc0001e37983 */ /* 0x000ea40000100800 */
[----:B------:R-:W-:Y:S02]  /*61fb0*/  FSEL R196, R196, RZ, P2 ;  /* 0x000000ffc4c47208 */ /* 0x000fe40001000000 */
[----:B------:R-:W2:Y:S01]  /*61fc0*/  LDL R226, [R1+0x1ec] ;  /* 0x0001ec0001e27983 */ /* 0x000ea20000100800 */
[----:B------:R-:W1:Y:S02]  /*61fd0*/  @!P1 LDC.64 R216, c[0x0][0x3c8] ;  /* 0x0000f200ffd89b82 */ /* 0x000e640000000a00 */
[----:B------:R-:W-:-:S06]  /*61fe0*/  FADD.FTZ R195, R195, R196 ;  /* 0x000000c4c3c37221 */ /* 0x000fcc0000010000 */
[----:B------:R-:W3:Y:S01]  /*61ff0*/  MUFU.RSQ R195, R195 ;  /* 0x000000c300c37308 */ /* 0x000ee20000001400 */
[----:B------:R-:W-:Y:S01]  /*62000*/  FSEL R196, R213, RZ, !P2 ;  /* 0x000000ffd5c47208 */ /* 0x000fe20005000000 */
[----:B0-----:R-:W-:-:S04]  /*62010*/  @!P1 IMAD.WIDE R214, R224, 0x4, R214 ;  /* 0x00000004e0d69825 */ /* 0x001fc800078e02d6 */
[C---:B------:R-:W-:Y:S01]  /*62020*/  FADD.FTZ R97, -R196.reuse, R97 ;  /* 0x00000061c4617221 */ /* 0x040fe20000010100 */
[C---:B------:R-:W-:Y:S01]  /*62030*/  FADD.FTZ R98, -R196.reuse, R98 ;  /* 0x00000062c4627221 */ /* 0x040fe20000010100 */
[C---:B------:R-:W-:Y:S01]  /*62040*/  FADD.FTZ R96, -R196.reuse, R96 ;  /* 0x00000060c4607221 */ /* 0x040fe20000010100 */
[----:B------:R-:W-:Y:S01]  /*62050*/  FADD.FTZ R99, -R196, R99 ;  /* 0x00000063c4637221 */ /* 0x000fe20000010100 */
[----:B------:R1:W-:Y:S01]  /*62060*/  @!P1 STG.E desc[UR8][R214.64], R213 ;  /* 0x000000d5d6009986 */ /* 0x0003e2000c101908 */
[C---:B---3--:R-:W-:Y:S01]  /*62070*/  FMUL.FTZ R219, R195.reuse, R97 ;  /* 0x00000061c3db7220 */ /* 0x048fe20000410000 */
[C---:B------:R-:W-:Y:S01]  /*62080*/  FMUL.FTZ R218, R195.reuse, R98 ;  /* 0x00000062c3da7220 */ /* 0x040fe20000410000 */
[----:B------:R-:W-:Y:S01]  /*62090*/  FMUL.FTZ R225, R195, R96 ;  /* 0x00000060c3e17220 */ /* 0x000fe20000410000 */
[----:B------:R-:W3:Y:S01]  /*620a0*/  LDL R97, [R1+0x1e4] ;  /* 0x0001e40001617983 */ /* 0x000ee20000100800 */
[----:B-1----:R-:W-:-:S03]  /*620b0*/  @!P1 IMAD.WIDE R214, R224, 0x4, R216 ;  /* 0x00000004e0d69825 */ /* 0x002fc600078e02d8 */
[----:B------:R-:W3:Y:S01]  /*620c0*/  LDL R98, [R1+0x1f4] ;  /* 0x0001f40001627983 */ /* 0x000ee20000100800 */
[----:B------:R-:W-:Y:S01]  /*620d0*/  FMUL.FTZ R213, R195, R99 ;  /* 0x00000063c3d57220 */ /* 0x000fe20000410000 */
[----:B------:R-:W0:Y:S02]  /*620e0*/  LDC.64 R216, c[0x0][0x428] ;  /* 0x00010a00ffd87b82 */ /* 0x000e240000000a00 */
[----:B------:R1:W-:Y:S04]  /*620f0*/  @!P1 STG.E desc[UR8][R214.64], R195 ;  /* 0x000000c3d6009986 */ /* 0x0003e8000c101908 */
[----:B------:R-:W4:Y:S04]  /*62100*/  LDL R96, [R1+0x1e0] ;  /* 0x0001e00001607983 */ /* 0x000f280000100800 */
[----:B------:R-:W4:Y:S04]  /*62110*/  LDL R99, [R1+0x1f0] ;  /* 0x0001f00001637983 */ /* 0x000f280000100800 */
[----:B-1----:R-:W5:Y:S04]  /*62120*/  LDL R214, [R1+0x1f8] ;  /* 0x0001f80001d67983 */ /* 0x002f680000100800 */
[----:B------:R-:W5:Y:S01]  /*62130*/  LDL R215, [R1+0x1e8] ;  /* 0x0001e80001d77983 */ /* 0x000f620000100800 */
[----:B---3--:R-:W-:Y:S01]  /*62140*/  FFMA.FTZ R97, R219, R97, R98 ;  /* 0x00000061db617223 */ /* 0x008fe20000010062 */
[----:B----4-:R-:W-:Y:S01]  /*62150*/  FFMA.FTZ R96, R225, R96, R99 ;  /* 0x00000060e1607223 */ /* 0x010fe20000010063 */
[----:B--2---:R-:W-:Y:S01]  /*62160*/  FFMA.FTZ R99, R213, R226, R227 ;  /* 0x000000e2d5637223 */ /* 0x004fe200000100e3 */
[----:B------:R-:W-:Y:S01]  /*62170*/  FADD.FTZ R92, -R196, R92 ;  /* 0x0000005cc45c7221 */ /* 0x000fe20000010100 */
[----:B------:R-:W2:Y:S04]  /*62180*/  LDL R227, [R1+0x20c] ;  /* 0x00020c0001e37983 */ /* 0x000ea80000100800 */
[----:B------:R-:W2:Y:S01]  /*62190*/  LDL R226, [R1+0x1cc] ;  /* 0x0001cc0001e27983 */ /* 0x000ea20000100800 */
[----:B-----5:R-:W-:Y:S01]  /*621a0*/  FFMA.FTZ R98, R218, R215, R214 ;  /* 0x000000d7da627223 */ /* 0x020fe200000100d6 */
[----:B0-----:R-:W-:-:S05]  /*621b0*/  IMAD.WIDE.U32 R214, R212, 0x10, R216 ;  /* 0x00000010d4d67825 */ /* 0x001fca00078e00d8 */
[----:B------:R0:W-:Y:S04]  /*621c0*/  STG.E.128 desc[UR8][R214.64], R96 ;  /* 0x00000060d6007986 */ /* 0x0001e8000c101d08 */
[----:B0-----:R-:W3:Y:S01]  /*621d0*/  LDL R99, [R1+0x1dc] ;  /* 0x0001dc0001637983 */ /* 0x001ee20000100800 */
[----:B------:R-:W0:Y:S03]  /*621e0*/  LDC.64 R214, c[0x0][0x430] ;  /* 0x00010c00ffd67b82 */ /* 0x000e260000000a00 */
[----:B------:R-:W4:Y:S04]  /*621f0*/  LDL R96, [R1+0x1d0] ;  /* 0x0001d00001607983 */ /* 0x000f280000100800 */
[----:B------:R-:W5:Y:S04]  /*62200*/  LDL R97, [R1+0x1d4] ;  /* 0x0001d40001617983 */ /* 0x000f680000100800 */
[----:B------:R-:W2:Y:S01]  /*62210*/  LDL R98, [R1+0x1d8] ;  /* 0x0001d80001627983 */ /* 0x000ea20000100800 */
[----:B---3--:R-:W-:Y:S01]  /*62220*/  FFMA.FTZ R99, R213, R99, R111 ;  /* 0x00000063d5637223 */ /* 0x008fe2000001006f */
[----:B0-----:R-:W-:-:S04]  /*62230*/  IMAD.WIDE.U32 R212, R212, 0x10, R214 ;  /* 0x00000010d4d47825 */ /* 0x001fc800078e00d6 */
[----:B----4-:R-:W-:Y:S02]  /*62240*/  FFMA.FTZ R96, R225, R96, R108 ;  /* 0x00000060e1607223 */ /* 0x010fe4000001006c */
[----:B------:R-:W3:Y:S01]  /*62250*/  LDL R225, [R1+0x1c8] ;  /* 0x0001c80001e17983 */ /* 0x000ee20000100800 */
[----:B-----5:R-:W-:-:S03]  /*62260*/  FFMA.FTZ R97, R219, R97, R109 ;  /* 0x00000061db617223 */ /* 0x020fc6000001006d */
[----:B------:R-:W3:Y:S01]  /*62270*/  LDL R219, [R1+0x208] ;  /* 0x0002080001db7983 */ /* 0x000ee20000100800 */
[----:B--2---:R-:W-:-:S03]  /*62280*/  FFMA.FTZ R98, R218, R98, R110 ;  /* 0x00000062da627223 */ /* 0x004fc6000001006e */
[----:B------:R-:W2:Y:S04]  /*62290*/  LDL R218, [R1+0x1c4] ;  /* 0x0001c40001da7983 */ /* 0x000ea80000100800 */
[----:B------:R0:W-:Y:S02]  /*622a0*/  STG.E.128 desc[UR8][R212.64], R96 ;  /* 0x00000060d4007986 */ /* 0x0001e4000c101d08 */
[----:B0-----:R-:W-:Y:S02]  /*622b0*/  FMUL.FTZ R213, R195, R92 ;  /* 0x0000005cc3d57220 */ /* 0x001fe40000410000 */
[----:B------:R-:W4:Y:S04]  /*622c0*/  LDL R96, [R1+0x1c0] ;  /* 0x0001c00001607983 */ /* 0x000f280000100800 */
[----:B------:R-:W2:Y:S04]  /*622d0*/  LDL R97, [R1+0x204] ;  /* 0x0002040001617983 */ /* 0x000ea80000100800 */
[----:B------:R-:W4:Y:S01]  /*622e0*/  LDL R92, [R1+0x200] ;  /* 0x00020000015c7983 */ /* 0x000f220000100800 */
[C---:B------:R-:W-:Y:S01]  /*622f0*/  FADD.FTZ R93, -R196.reuse, R93 ;  /* 0x0000005dc45d7221 */ /* 0x040fe20000010100 */
[C---:B------:R-:W-:Y:S01]  /*62300*/  FADD.FTZ R94, -R196.reuse, R94 ;  /* 0x0000005ec45e7221 */ /* 0x040fe20000010100 */
[----:B------:R-:W-:-:S02]  /*62310*/  FADD.FTZ R95, -R196, R95 ;  /* 0x0000005fc45f7221 */ /* 0x000fc40000010100 */
[C---:B------:R-:W-:Y:S01]  /*62320*/  FMUL.FTZ R212, R195.reuse, R93 ;  /* 0x0000005dc3d47220 */ /* 0x040fe20000410000 */
[C---:B------:R-:W-:Y:S01]  /*62330*/  FMUL.FTZ R99, R195.reuse, R94 ;  /* 0x0000005ec3637220 */ /* 0x040fe20000410000 */
[----:B------:R-:W-:-:S04]  /*62340*/  FMUL.FTZ R98, R195, R95 ;  /* 0x0000005fc3627220 */ /* 0x000fc80000410000 */
[----:B------:R-:W-:Y:S02]  /*62350*/  FFMA.FTZ R95, R98, R226, R227 ;  /* 0x000000e2625f7223 */ /* 0x000fe400000100e3 */
[----:B------:R-:W5:Y:S04]  /*62360*/  LDL R227, [R1+0x1a4] ;  /* 0x0001a40001e37983 */ /* 0x000f680000100800 */
[----:B------:R-:W5:Y:S01]  /*62370*/  LDL R226, [R1+0x218] ;  /* 0x0002180001e27983 */ /* 0x000f620000100800 */
[----:B---3--:R-:W-:-:S03]  /*62380*/  FFMA.FTZ R94, R99, R225, R219 ;  /* 0x000000e1635e7223 */ /* 0x008fc600000100db */
[----:B------:R-:W5:Y:S04]  /*62390*/  LDL R225, [R1+0x1a8] ;  /* 0x0001a80001e17983 */ /* 0x000f680000100800 */
[----:B------:R-:W3:Y:S01]  /*623a0*/  LDL R219, [R1+0x21c] ;  /* 0x00021c0001db7983 */ /* 0x000ee20000100800 */
[----:B--2---:R-:W-:-:S03]  /*623b0*/  FFMA.FTZ R93, R212, R218, R97 ;  /* 0x000000dad45d7223 */ /* 0x004fc60000010061 */
[----:B------:R-:W3:Y:S01]  /*623c0*/  LDL R218, [R1+0x1ac] ;  /* 0x0001ac0001da7983 */ /* 0x000ee20000100800 */
[----:B----4-:R-:W-:Y:S01]  /*623d0*/  FFMA.FTZ R92, R213, R96, R92 ;  /* 0x00000060d55c7223 */ /* 0x010fe2000001005c */
[----:B------:R-:W-:-:S05]  /*623e0*/  IMAD.WIDE.U32 R96, R199, 0x10, R216 ;  /* 0x00000010c7607825 */ /* 0x000fca00078e00d8 */
[----:B------:R0:W-:Y:S04]  /*623f0*/  STG.E.128 desc[UR8][R96.64], R92 ;  /* 0x0000005c60007986 */ /* 0x0001e8000c101d08 */
[----:B0-----:R-:W2:Y:S04]  /*62400*/  LDL R94, [R1+0x1b0] ;  /* 0x0001b000015e7983 */ /* 0x001ea80000100800 */
[----:B------:R-:W4:Y:S04]  /*62410*/  LDL R95, [R1+0x1b4] ;  /* 0x0001b400015f7983 */ /* 0x000f280000100800 */
[----:B------:R-:W5:Y:S04]  /*62420*/  LDL R96, [R1+0x1b8] ;  /* 0x0001b80001607983 */ /* 0x000f680000100800 */
[----:B------:R-:W3:Y:S01]  /*62430*/  LDL R97, [R1+0x1bc] ;  /* 0x0001bc0001617983 */ /* 0x000ee20000100800 */
[----:B--2---:R-:W-:-:S03]  /*62440*/  FFMA.FTZ R92, R213, R94, R112 ;  /* 0x0000005ed55c7223 */ /* 0x004fc60000010070 */
[----:B------:R-:W2:Y:S01]  /*62450*/  LDL R213, [R1+0x214] ;  /* 0x0002140001d57983 */ /* 0x000ea20000100800 */
[----:B----4-:R-:W-:-:S03]  /*62460*/  FFMA.FTZ R93, R212, R95, R113 ;  /* 0x0000005fd45d7223 */ /* 0x010fc60000010071 */
[----:B------:R-:W4:Y:S01]  /*62470*/  LDL R212, [R1+0x1a0] ;  /* 0x0001a00001d47983 */ /* 0x000f220000100800 */
[----:B-----5:R-:W-:-:S03]  /*62480*/  FFMA.FTZ R94, R99, R96, R114 ;  /* 0x00000060635e7223 */ /* 0x020fc60000010072 */
[----:B------:R-:W4:Y:S01]  /*62490*/  LDL R99, [R1+0x210] ;  /* 0x0002100001637983 */ /* 0x000f220000100800 */
[----:B---3--:R-:W-:Y:S01]  /*624a0*/  FFMA.FTZ R95, R98, R97, R115 ;  /* 0x00000061625f7223 */ /* 0x008fe20000010073 */
[----:B------:R-:W-:-:S04]  /*624b0*/  IMAD.WIDE.U32 R96, R199, 0x10, R214 ;  /* 0x00000010c7607825 */ /* 0x000fc800078e00d6 */
[C---:B------:R-:W-:Y:S01]  /*624c0*/  FADD.FTZ R88, -R196.reuse, R88 ;  /* 0x00000058c4587221 */ /* 0x040fe20000010100 */
[C---:B------:R-:W-:Y:S01]  /*624d0*/  FADD.FTZ R89, -R196.reuse, R89 ;  /* 0x00000059c4597221 */ /* 0x040fe20000010100 */
[C---:B------:R-:W-:Y:S01]  /*624e0*/  FADD.FTZ R90, -R196.reuse, R90 ;  /* 0x0000005ac45a7221 */ /* 0x040fe20000010100 */
[----:B------:R-:W-:Y:S01]  /*624f0*/  FADD.FTZ R91, -R196, R91 ;  /* 0x0000005bc45b7221 */ /* 0x000fe20000010100 */
[----:B------:R0:W-:Y:S04]  /*62500*/  STG.E.128 desc[UR8][R96.64], R92 ;  /* 0x0000005c60007986 */ /* 0x0001e8000c101d08 */
[----:B------:R-:W3:Y:S04]  /*62510*/  LDL R98, [R1+0x19c] ;  /* 0x00019c0001627983 */ /* 0x000ee80000100800 */
[----:B------:R-:W5:Y:S01]  /*62520*/  LDL R199, [R1+0x22c] ;  /* 0x00022c0001c77983 */ /* 0x000f620000100800 */
[C---:B0-----:R-:W-:Y:S01]  /*62530*/  FMUL.FTZ R97, R195.reuse, R88 ;  /* 0x00000058c3617220 */ /* 0x041fe20000410000 */
[C---:B------:R-:W-:Y:S01]  /*62540*/  FMUL.FTZ R96, R195.reuse, R89 ;  /* 0x00000059c3607220 */ /* 0x040fe20000410000 */
[C---:B------:R-:W-:Y:S01]  /*62550*/  FMUL.FTZ R95, R195.reuse, R90 ;  /* 0x0000005ac35f7220 */ /* 0x040fe20000410000 */
[----:B------:R-:W-:Y:S01]  /*62560*/  FMUL.FTZ R94, R195, R91 ;  /* 0x0000005bc35e7220 */ /* 0x000fe20000410000 */
[----:B------:R-:W-:-:S04]  /*62570*/  IMAD.WIDE.U32 R92, R198, 0x10, R216 ;  /* 0x00000010c65c7825 */ /* 0x000fc800078e00d8 */
[----:B------:R-:W-:Y:S01]  /*62580*/  FFMA.FTZ R90, R95, R225, R226 ;  /* 0x000000e15f5a7223 */ /* 0x000fe200000100e2 */
[----:B------:R-:W-:Y:S01]  /*62590*/  FFMA.FTZ R91, R94, R218, R219 ;  /* 0x000000da5e5b7223 */ /* 0x000fe200000100db */
[----:B------:R-:W5:Y:S04]  /*625a0*/  LDL R226, [R1+0x178] ;  /* 0x0001780001e27983 */ /* 0x000f680000100800 */
[----:B------:R-:W5:Y:S04]  /*625b0*/  LDL R219, [R1+0x224] ;  /* 0x0002240001db7983 */ /* 0x000f680000100800 */
[----:B------:R-:W5:Y:S01]  /*625c0*/  LDL R218, [R1+0x184] ;  /* 0x0001840001da7983 */ /* 0x000f620000100800 */
[C---:B------:R-:W-:Y:S01]  /*625d0*/  FADD.FTZ R85, -R196.reuse, R85 ;  /* 0x00000055c4557221 */ /* 0x040fe20000010100 */
[C---:B------:R-:W-:Y:S01]  /*625e0*/  FADD.FTZ R86, -R196.reuse, R86 ;  /* 0x00000056c4567221 */ /* 0x040fe20000010100 */
[----:B------:R-:W-:Y:S01]  /*625f0*/  FADD.FTZ R87, -R196, R87 ;  /* 0x00000057c4577221 */ /* 0x000fe20000010100 */
[----:B------:R-:W5:Y:S01]  /*62600*/  LDL R225, [R1+0x17c] ;  /* 0x00017c0001e17983 */ /* 0x000f620000100800 */
[----:B--2---:R-:W-:-:S03]  /*62610*/  FFMA.FTZ R89, R96, R227, R213 ;  /* 0x000000e360597223 */ /* 0x004fc600000100d5 */
[----:B------:R-:W2:Y:S04]  /*62620*/  LDL R213, [R1+0x228] ;  /* 0x0002280001d57983 */ /* 0x000ea80000100800 */
[----:B------:R-:W2:Y:S01]  /*62630*/  LDL R227, [R1+0x180] ;  /* 0x0001800001e37983 */ /* 0x000ea20000100800 */
[----:B----4-:R-:W-:-:S03]  /*62640*/  FFMA.FTZ R88, R97, R212, R99 ;  /* 0x000000d461587223 */ /* 0x010fc60000010063 */
[----:B------:R-:W2:Y:S04]  /*62650*/  LDL R212, [R1+0x188] ;  /* 0x0001880001d47983 */ /* 0x000ea80000100800 */
[----:B------:R0:W-:Y:S04]  /*62660*/  STG.E.128 desc[UR8][R92.64], R88 ;  /* 0x000000585c007986 */ /* 0x0001e8000c101d08 */
[----:B------:R-:W4:Y:S04]  /*62670*/  LDL R99, [R1+0x18c] ;  /* 0x00018c0001637983 */ /* 0x000f280000100800 */
[----:B0-----:R-:W3:Y:S04]  /*62680*/  LDL R91, [R1+0x190] ;  /* 0x00019000015b7983 */ /* 0x001ee80000100800 */
[----:B------:R-:W5:Y:S04]  /*62690*/  LDL R92, [R1+0x194] ;  /* 0x00019400015c7983 */ /* 0x000f680000100800 */
[----:B------:R-:W2:Y:S01]  /*626a0*/  LDL R93, [R1+0x198] ;  /* 0x00019800015d7983 */ /* 0x000ea20000100800 */
[----:B---3--:R-:W-:-:S03]  /*626b0*/  FFMA.FTZ R88, R97, R91, R116 ;  /* 0x0000005b61587223 */ /* 0x008fc60000010074 */
[----:B------:R-:W3:Y:S01]  /*626c0*/  LDL R97, [R1+0x220] ;  /* 0x0002200001617983 */ /* 0x000ee20000100800 */
[----:B-----5:R-:W-:-:S03]  /*626d0*/  FFMA.FTZ R89, R96, R92, R117 ;  /* 0x0000005c60597223 */ /* 0x020fc60000010075 */
[----:B------:R-:W5:Y:S01]  /*626e0*/  LDL R96, [R1+0x170] ;  /* 0x0001700001607983 */ /* 0x000f620000100800 */
[----:B--2---:R-:W-:-:S03]  /*626f0*/  FFMA.FTZ R90, R95, R93, R118 ;  /* 0x0000005d5f5a7223 */ /* 0x004fc60000010076 */
[----:B------:R-:W2:Y:S01]  /*62700*/  LDL R95, [R1+0x174] ;  /* 0x00017400015f7983 */ /* 0x000ea20000100800 */
[----:B------:R-:W-:Y:S01]  /*62710*/  FFMA.FTZ R91, R94, R98, R119 ;  /* 0x000000625e5b7223 */ /* 0x000fe20000010077 */
[----:B------:R-:W-:Y:S02]  /*62720*/  IMAD.WIDE.U32 R92, R198, 0x10, R214 ;  /* 0x00000010c65c7825 */ /* 0x000fe400078e00d6 */
[----:B------:R-:W2:Y:S04]  /*62730*/  LDL R98, [R1+0x16c] ;  /* 0x00016c0001627983 */ /* 0x000ea80000100800 */
[----:B------:R0:W-:Y:S01]  /*62740*/  STG.E.128 desc[UR8][R92.64], R88 ;  /* 0x000000585c007986 */ /* 0x0001e2000c101d08 */
[----:B------:R-:W-:-:S03]  /*62750*/  FADD.FTZ R84, -R196, R84 ;  /* 0x00000054c4547221 */ /* 0x000fc60000010100 */
[----:B------:R-:W2:Y:S01]  /*62760*/  LDL R198, [R1+0x168] ;  /* 0x0001680001c67983 */ /* 0x000ea20000100800 */
[C---:B------:R-:W-:Y:S01]  /*62770*/  FADD.FTZ R80, -R196.reuse, R80 ;  /* 0x00000050c4507221 */ /* 0x040fe20000010100 */
[C---:B------:R-:W-:Y:S01]  /*62780*/  FADD.FTZ R81, -R196.reuse, R81 ;  /* 0x00000051c4517221 */ /* 0x040fe20000010100 */
[----:B------:R-:W-:Y:S01]  /*62790*/  FADD.FTZ R82, -R196, R82 ;  /* 0x00000052c4527221 */ /* 0x000fe20000010100 */
[----:B------:R-:W2:Y:S01]  /*627a0*/  LDL R94, [R1+0x15c] ;  /* 0x00015c00015e7983 */ /* 0x000ea20000100800 */
[C---:B0-----:R-:W-:Y:S01]  /*627b0*/  FMUL.FTZ R92, R195.reuse, R85 ;  /* 0x00000055c35c7220 */ /* 0x041fe20000410000 */
[C---:B------:R-:W-:Y:S01]  /*627c0*/  FMUL.FTZ R91, R195.reuse, R86 ;  /* 0x00000056c35b7220 */ /* 0x040fe20000410000 */
[----:B------:R-:W-:Y:S02]  /*627d0*/  FMUL.FTZ R90, R195, R87 ;  /* 0x00000057c35a7220 */ /* 0x000fe40000410000 */
[----:B------:R-:W-:Y:S01]  /*627e0*/  FFMA.FTZ R85, R92, R218, R219 ;  /* 0x000000da5c557223 */ /* 0x000fe200000100db */
[----:B------:R-:W-:Y:S01]  /*627f0*/  FFMA.FTZ R86, R91, R212, R213 ;  /* 0x000000d45b567223 */ /* 0x000fe200000100d5 */
[----:B----4-:R-:W-:Y:S01]  /*62800*/  FFMA.FTZ R87, R90, R99, R199 ;  /* 0x000000635a577223 */ /* 0x010fe200000100c7 */
[----:B------:R-:W4:Y:S04]  /*62810*/  LDL R219, [R1+0x230] ;  /* 0x0002300001db7983 */ /* 0x000f280000100800 */
[----:B------:R-:W4:Y:S04]  /*62820*/  LDL R218, [R1+0x160] ;  /* 0x0001600001da7983 */ /* 0x000f280000100800 */
[----:B------:R-:W4:Y:S04]  /*62830*/  LDL R213, [R1+0x234] ;  /* 0x0002340001d57983 */ /* 0x000f280000100800 */
[----:B------:R-:W4:Y:S04]  /*62840*/  LDL R212, [R1+0x164] ;  /* 0x0001640001d47983 */ /* 0x000f280000100800 */
[----:B------:R-:W4:Y:S04]  /*62850*/  LDL R199, [R1+0x238] ;  /* 0x0002380001c77983 */ /* 0x000f280000100800 */
[----:B------:R-:W4:Y:S01]  /*62860*/  LDL R99, [R1+0x23c] ;  /* 0x00023c0001637983 */ /* 0x000f220000100800 */
[----:B------:R-:W-:Y:S01]  /*62870*/  FMUL.FTZ R93, R195, R84 ;  /* 0x00000054c35d7220 */ /* 0x000fe20000410000 */
[----:B------:R-:W-:-:S04]  /*62880*/  IMAD.WIDE.U32 R88, R197, 0x10, R216 ;  /* 0x00000010c5587825 */ /* 0x000fc800078e00d8 */
[C---:B---3--:R-:W-:Y:S02]  /*62890*/  FFMA.FTZ R84, R93.reuse, R227, R97 ;  /* 0x000000e35d547223 */ /* 0x048fe40000010061 */
[----:B------:R-:W3:Y:S04]  /*628a0*/  LDL R97, [R1+0x150] ;  /* 0x0001500001617983 */ /* 0x000ee80000100800 */
        /* <DEDUP_REMOVED lines=10> */
[----:B------:R-:W3:Y:S01]  /*62950*/  LDL R227, [R1+0xf8] ;  /* 0x0000f80001e37983 */ /* 0x000ee20000100800 */
[----:B-----5:R-:W-:Y:S01]  /*62960*/  FFMA.FTZ R84, R93, R96, R120 ;  /* 0x000000605d547223 */ /* 0x020fe20000010078 */
[----:B--2---:R-:W-:-:S02]  /*62970*/  FFMA.FTZ R85, R92, R95, R121 ;  /* 0x0000005f5c557223 */ /* 0x004fc40000010079 */
[----:B------:R-:W2:Y:S04]  /*62980*/  LDL R96, [R1+0x154] ;  /* 0x0001540001607983 */ /* 0x000ea80000100800 */
[----:B------:R-:W5:Y:S01]  /*62990*/  LDL R95, [R1+0x158] ;  /* 0x00015800015f7983 */ /* 0x000f620000100800 */
[----:B------:R-:W-:Y:S01]  /*629a0*/  FFMA.FTZ R86, R91, R226, R122 ;  /* 0x000000e25b567223 */ /* 0x000fe2000001007a */
[----:B------:R-:W-:Y:S01]  /*629b0*/  FFMA.FTZ R87, R90, R225, R123 ;  /* 0x000000e15a577223 */ /* 0x000fe2000001007b */
[----:B------:R-:W-:Y:S01]  /*629c0*/  IMAD.WIDE.U32 R88, R197, 0x10, R214 ;  /* 0x00000010c5587825 */ /* 0x000fe200078e00d6 */
[----:B------:R-:W5:Y:S04]  /*629d0*/  LDL R93, [R1+0x130] ;  /* 0x00013000015d7983 */ /* 0x000f680000100800 */
[----:B------:R0:W-:Y:S04]  /*629e0*/  STG.E.128 desc[UR8][R88.64], R84 ;  /* 0x0000005458007986 */ /* 0x0001e8000c101d08 */
[----:B------:R-:W5:Y:S04]  /*629f0*/  LDL R197, [R1+0x24c] ;  /* 0x00024c0001c57983 */ /* 0x000f680000100800 */
[----:B------:R-:W5:Y:S04]  /*62a00*/  LDL R92, [R1+0x134] ;  /* 0x00013400015c7983 */ /* 0x000f680000100800 */
[----:B------:R-:W5:Y:S04]  /*62a10*/  LDL R91, [R1+0x138] ;  /* 0x00013800015b7983 */ /* 0x000f680000100800 */
[----:B------:R-:W5:Y:S01]  /*62a20*/  LDL R90, [R1+0x13c] ;  /* 0x00013c00015a7983 */ /* 0x000f620000100800 */
[C---:B0-----:R-:W-:Y:S01]  /*62a30*/  FMUL.FTZ R89, R195.reuse, R80 ;  /* 0x00000050c3597220 */ /* 0x041fe20000410000 */
[C---:B------:R-:W-:Y:S01]  /*62a40*/  FMUL.FTZ R88, R195.reuse, R81 ;  /* 0x00000051c3587220 */ /* 0x040fe20000410000 */
[C---:B------:R-:W-:Y:S01]  /*62a50*/  FMUL.FTZ R87, R195.reuse, R82 ;  /* 0x00000052c3577220 */ /* 0x040fe20000410000 */
[----:B------:R-:W-:Y:S01]  /*62a60*/  FMUL.FTZ R86, R195, R83 ;  /* 0x00000053c3567220 */ /* 0x000fe20000410000 */
[----:B----4-:R-:W-:Y:S01]  /*62a70*/  FFMA.FTZ R80, R89, R218, R219 ;  /* 0x000000da59507223 */ /* 0x010fe200000100db */
[----:B------:R-:W-:Y:S01]  /*62a80*/  FFMA.FTZ R81, R88, R212, R213 ;  /* 0x000000d458517223 */ /* 0x000fe200000100d5 */
[----:B------:R-:W-:Y:S01]  /*62a90*/  FFMA.FTZ R82, R87, R198, R199 ;  /* 0x000000c657527223 */ /* 0x000fe200000100c7 */
[----:B------:R-:W-:Y:S01]  /*62aa0*/  FFMA.FTZ R83, R86, R98, R99 ;  /* 0x0000006256537223 */ /* 0x000fe20000010063 */
        /* <DEDUP_REMOVED lines=8> */
[----:B------:R-:W4:Y:S04]  /*62b30*/  LDL R98, [R1+0x250] ;  /* 0x0002500001627983 */ /* 0x000f280000100800 */
[----:B------:R3:W-:Y:S04]  /*62b40*/  STG.E.128 desc[UR8][R84.64], R80 ;  /* 0x0000005054007986 */ /* 0x0007e8000c101d08 */
[----:B------:R-:W4:Y:S01]  /*62b50*/  LDL R226, [R1+0xfc] ;  /* 0x0000fc0001e27983 */ /* 0x000f220000100800 */
[C---:B------:R-:W-:Y:S01]  /*62b60*/  FADD.FTZ R64, -R196.reuse, R64 ;  /* 0x00000040c4407221 */ /* 0x040fe20000010100 */
[C---:B------:R-:W-:Y:S01]  /*62b70*/  FADD.FTZ R30, -R196.reuse, R30 ;  /* 0x0000001ec41e7221 */ /* 0x040fe20000010100 */
[----:B------:R-:W-:Y:S01]  /*62b80*/  FADD.FTZ R28, -R196, R28 ;  /* 0x0000001cc41c7221 */ /* 0x000fe20000010100 */
[----:B------:R-:W4:Y:S01]  /*62b90*/  LDL R225, [R1+0x270] ;  /* 0x0002700001e17983 */ /* 0x000f220000100800 */
[----:B---3--:R-:W-:-:S03]  /*62ba0*/  FFMA.FTZ R80, R89, R97, R124 ;  /* 0x0000006159507223 */ /* 0x008fc6000001007c */
[----:B------:R-:W3:Y:S01]  /*62bb0*/  LDL R97, [R1+0x120] ;  /* 0x0001200001617983 */ /* 0x000ee20000100800 */
[----:B--2---:R-:W-:Y:S01]  /*62bc0*/  FFMA.FTZ R81, R88, R96, R125 ;  /* 0x0000006058517223 */ /* 0x004fe2000001007d */
[----:B-----5:R-:W-:Y:S02]  /*62bd0*/  FFMA.FTZ R82, R87, R95, R126 ;  /* 0x0000005f57527223 */ /* 0x020fe4000001007e */
[----:B------:R-:W2:Y:S04]  /*62be0*/  LDL R96, [R1+0x254] ;  /* 0x0002540001607983 */ /* 0x000ea80000100800 */
[----:B------:R-:W2:Y:S01]  /*62bf0*/  LDL R95, [R1+0x124] ;  /* 0x00012400015f7983 */ /* 0x000ea20000100800 */
[----:B------:R-:W-:Y:S01]  /*62c00*/  FFMA.FTZ R83, R86, R94, R127 ;  /* 0x0000005e56537223 */ /* 0x000fe2000001007f */
[----:B------:R-:W-:-:S02]  /*62c10*/  IMAD.WIDE.U32 R84, R189, 0x10, R214 ;  /* 0x00000010bd547825 */ /* 0x000fc400078e00d6 */
[----:B------:R-:W5:Y:S04]  /*62c20*/  LDL R94, [R1+0x258] ;  /* 0x00025800015e7983 */ /* 0x000f680000100800 */
[----:B------:R0:W-:Y:S04]  /*62c30*/  STG.E.128 desc[UR8][R84.64], R80 ;  /* 0x0000005054007986 */ /* 0x0001e8000c101d08 */
[----:B------:R-:W5:Y:S04]  /*62c40*/  LDL R89, [R1+0x128] ;  /* 0x0001280001597983 */ /* 0x000f680000100800 */
[----:B------:R-:W5:Y:S04]  /*62c50*/  LDL R88, [R1+0x25c] ;  /* 0x00025c0001587983 */ /* 0x000f680000100800 */
[----:B------:R-:W5:Y:S01]  /*62c60*/  LDL R87, [R1+0x12c] ;  /* 0x00012c0001577983 */ /* 0x000f620000100800 */
[C---:B0-----:R-:W-:Y:S01]  /*62c70*/  FMUL.FTZ R85, R195.reuse, R76 ;  /* 0x0000004cc3557220 */ /* 0x041fe20000410000 */
[C---:B------:R-:W-:Y:S01]  /*62c80*/  FMUL.FTZ R84, R195.reuse, R77 ;  /* 0x0000004dc3547220 */ /* 0x040fe20000410000 */
[C---:B------:R-:W-:Y:S01]  /*62c90*/  FMUL.FTZ R83, R195.reuse, R78 ;  /* 0x0000004ec3537220 */ /* 0x040fe20000410000 */
[----:B------:R-:W-:Y:S01]  /*62ca0*/  FMUL.FTZ R82, R195, R79 ;  /* 0x0000004fc3527220 */ /* 0x000fe20000410000 */
[----:B------:R-:W-:-:S04]  /*62cb0*/  IMAD.WIDE.U32 R80, R188, 0x10, R216 ;  /* 0x00000010bc507825 */ /* 0x000fc800078e00d8 */
[----:B----4-:R-:W-:Y:S02]  /*62cc0*/  FFMA.FTZ R76, R85, R218, R219 ;  /* 0x000000da554c7223 */ /* 0x010fe400000100db */
[----:B------:R-:W4:Y:S01]  /*62cd0*/  LDL R218, [R1+0x274] ;  /* 0x0002740001da7983 */ /* 0x000f220000100800 */
[----:B------:R-:W-:Y:S01]  /*62ce0*/  FADD.FTZ R86, -R196, R63 ;  /* 0x0000003fc4567221 */ /* 0x000fe20000010100 */
[----:B------:R-:W-:Y:S02]  /*62cf0*/  FFMA.FTZ R77, R84, R212, R213 ;  /* 0x000000d4544d7223 */ /* 0x000fe400000100d5 */
[----:B------:R-:W4:Y:S04]  /*62d00*/  LDL R219, [R1+0xe0] ;  /* 0x0000e00001db7983 */ /* 0x000f280000100800 */
[----:B------:R-:W4:Y:S01]  /*62d10*/  LDL R213, [R1+0x260] ;  /* 0x0002600001d57983 */ /* 0x000f220000100800 */
[----:B------:R-:W-:-:S03]  /*62d20*/  FFMA.FTZ R78, R83, R198, R199 ;  /* 0x000000c6534e7223 */ /* 0x000fc600000100c7 */
[----:B------:R-:W4:Y:S01]  /*62d30*/  LDL R212, [R1+0x100] ;  /* 0x0001000001d47983 */ /* 0x000f220000100800 */
[----:B------:R-:W-:-:S03]  /*62d40*/  FFMA.FTZ R79, R82, R99, R197 ;  /* 0x00000063524f7223 */ /* 0x000fc600000100c5 */
[----:B------:R-:W4:Y:S04]  /*62d50*/  LDL R199, [R1+0x264] ;  /* 0x0002640001c77983 */ /* 0x000f280000100800 */
[----:B------:R0:W-:Y:S04]  /*62d60*/  STG.E.128 desc[UR8][R80.64], R76 ;  /* 0x0000004c50007986 */ /* 0x0001e8000c101d08 */
[----:B------:R-:W4:Y:S04]  /*62d70*/  LDL R99, [R1+0x114] ;  /* 0x0001140001637983 */ /* 0x000f280000100800 */
[----:B------:R-:W4:Y:S04]  /*62d80*/  LDL R198, [R1+0x104] ;  /* 0x0001040001c67983 */ /* 0x000f280000100800 */
[----:B------:R-:W4:Y:S01]  /*62d90*/  LDL R197, [R1+0x268] ;  /* 0x0002680001c57983 */ /* 0x000f220000100800 */
[----:B0-----:R-:W-:Y:S01]  /*62da0*/  FFMA.FTZ R76, R85, R93, R128 ;  /* 0x0000005d554c7223 */ /* 0x001fe20000010080 */
[----:B------:R-:W-:Y:S01]  /*62db0*/  FMUL.FTZ R93, R195, R72 ;  /* 0x00000048c35d7220 */ /* 0x000fe20000410000 */
[----:B------:R-:W-:-:S02]  /*62dc0*/  IMAD.WIDE.U32 R80, R188, 0x10, R214 ;  /* 0x00000010bc507825 */ /* 0x000fc400078e00d6 */
[----:B------:R-:W4:Y:S02]  /*62dd0*/  LDL R188, [R1+0x110] ;  /* 0x0001100001bc7983 */ /* 0x000f240000100800 */
[----:B------:R-:W-:Y:S01]  /*62de0*/  FFMA.FTZ R77, R84, R92, R129 ;  /* 0x0000005c544d7223 */ /* 0x000fe20000010081 */
[----:B------:R-:W-:Y:S01]  /*62df0*/  FMUL.FTZ R92, R195, R73 ;  /* 0x00000049c35c7220 */ /* 0x000fe20000410000 */
[----:B---3--:R-:W-:Y:S02]  /*62e00*/  FFMA.FTZ R72, R93, R97, R98 ;  /* 0x000000615d487223 */ /* 0x008fe40000010062 */
[----:B------:R-:W3:Y:S04]  /*62e10*/  LDL R98, [R1+0x118] ;  /* 0x0001180001627983 */ /* 0x000ee80000100800 */
[----:B------:R-:W3:Y:S01]  /*62e20*/  LDL R97, [R1+0x11c] ;  /* 0x00011c0001617983 */ /* 0x000ee20000100800 */
[----:B--2---:R-:W-:-:S03]  /*62e30*/  FFMA.FTZ R73, R92, R95, R96 ;  /* 0x0000005f5c497223 */ /* 0x004fc60000010060 */
[----:B------:R-:W2:Y:S01]  /*62e40*/  LDL R96, [R1+0x108] ;  /* 0x0001080001607983 */ /* 0x000ea20000100800 */
[----:B------:R-:W-:Y:S01]  /*62e50*/  FFMA.FTZ R78, R83, R91, R130 ;  /* 0x0000005b534e7223 */ /* 0x000fe20000010082 */
[----:B------:R-:W-:Y:S01]  /*62e60*/  FFMA.FTZ R79, R82, R90, R131 ;  /* 0x0000005a524f7223 */ /* 0x000fe20000010083 */
[C---:B------:R-:W-:Y:S01]  /*62e70*/  FMUL.FTZ R91, R195.reuse, R74 ;  /* 0x0000004ac35b7220 */ /* 0x040fe20000410000 */
[----:B------:R-:W-:Y:S01]  /*62e80*/  FMUL.FTZ R90, R195, R75 ;  /* 0x0000004bc35a7220 */ /* 0x000fe20000410000 */
[C---:B------:R-:W-:Y:S01]  /*62e90*/  FADD.FTZ R84, -R196.reuse, R59 ;  /* 0x0000003bc4547221 */ /* 0x040fe20000010100 */
[C---:B------:R-:W-:Y:S01]  /*62ea0*/  FADD.FTZ R85, -R196.reuse, R52 ;  /* 0x00000034c4557221 */ /* 0x040fe20000010100 */
[----:B------:R0:W-:Y:S01]  /*62eb0*/  STG.E.128 desc[UR8][R80.64], R76 ;  /* 0x0000004c50007986 */ /* 0x0001e2000c101d08 */
[----:B-----5:R-:W-:Y:S01]  /*62ec0*/  FFMA.FTZ R74, R91, R89, R94 ;  /* 0x000000595b4a7223 */ /* 0x020fe2000001005e */
[C---:B------:R-:W-:Y:S01]  /*62ed0*/  FADD.FTZ R89, -R196.reuse, R71 ;  /* 0x00000047c4597221 */ /* 0x040fe20000010100 */
[----:B------:R-:W-:Y:S01]  /*62ee0*/  FADD.FTZ R71, -R196, R60 ;  /* 0x0000003cc4477221 */ /* 0x000fe20000010100 */
[----:B------:R-:W5:Y:S01]  /*62ef0*/  LDL R95, [R1+0x26c] ;  /* 0x00026c00015f7983 */ /* 0x000f620000100800 */
[----:B------:R-:W-:Y:S01]  /*62f00*/  FFMA.FTZ R75, R90, R87, R88 ;  /* 0x000000575a4b7223 */ /* 0x000fe20000010058 */
[----:B------:R-:W-:Y:S01]  /*62f10*/  FADD.FTZ R82, -R196, R57 ;  /* 0x00000039c4527221 */ /* 0x000fe20000010100 */
[----:B0-----:R-:W-:-:S04]  /*62f20*/  IMAD.WIDE.U32 R76, R13, 0x10, R216 ;  /* 0x000000100d4c7825 */ /* 0x001fc800078e00d8 */
[C---:B------:R-:W-:Y:S01]  /*62f30*/  FADD.FTZ R83, -R196.reuse, R58 ;  /* 0x0000003ac4537221 */ /* 0x040fe20000010100 */
[C---:B------:R-:W-:Y:S01]  /*62f40*/  FADD.FTZ R57, -R196.reuse, R37 ;  /* 0x00000025c4397221 */ /* 0x040fe20000010100 */
[C---:B------:R-:W-:Y:S01]  /*62f50*/  FADD.FTZ R52, -R196.reuse, R32 ;  /* 0x00000020c4347221 */ /* 0x040fe20000010100 */
[C---:B------:R-:W-:Y:S01]  /*62f60*/  FADD.FTZ R59, -R196.reuse, R34 ;  /* 0x00000022c43b7221 */ /* 0x040fe20000010100 */
[----:B------:R0:W-:Y:S01]  /*62f70*/  STG.E.128 desc[UR8][R76.64], R72 ;  /* 0x000000484c007986 */ /* 0x0001e2000c101d08 */
[C---:B------:R-:W-:Y:S01]  /*62f80*/  FADD.FTZ R58, -R196.reuse, R33 ;  /* 0x00000021c43a7221 */ /* 0x040fe20000010100 */
[C---:B------:R-:W-:Y:S02]  /*62f90*/  FADD.FTZ R60, -R196.reuse, R35 ;  /* 0x00000023c43c7221 */ /* 0x040fe40000010100 */
[----:B------:R-:W5:Y:S01]  /*62fa0*/  LDL R94, [R1+0x10c] ;  /* 0x00010c00015e7983 */ /* 0x000f620000100800 */
[C---:B------:R-:W-:Y:S01]  /*62fb0*/  FADD.FTZ R87, -R196.reuse, R56 ;  /* 0x00000038c4577221 */ /* 0x040fe20000010100 */
[C---:B------:R-:W-:Y:S01]  /*62fc0*/  FADD.FTZ R56, -R196.reuse, R54 ;  /* 0x00000036c4387221 */ /* 0x040fe20000010100 */
[C---:B------:R-:W-:Y:S01]  /*62fd0*/  FADD.FTZ R54, -R196.reuse, R48 ;  /* 0x00000030c4367221 */ /* 0x040fe20000010100 */
[C---:B0-----:R-:W-:Y:S01]  /*62fe0*/  FADD.FTZ R74, -R196.reuse, R68 ;  /* 0x00000044c44a7221 */ /* 0x041fe20000010100 */
[----:B------:R-:W-:Y:S01]  /*62ff0*/  FADD.FTZ R68, -R196, R36 ;  /* 0x00000024c4447221 */ /* 0x000fe20000010100 */
[----:B------:R-:W-:-:S04]  /*63000*/  IMAD.WIDE.U32 R36, R13, 0x10, R214 ;  /* 0x000000100d247825 */ /* 0x000fc800078e00d6 */
[C---:B------:R-:W-:Y:S01]  /*63010*/  FADD.FTZ R76, -R196.reuse, R69 ;  /* 0x00000045c44c7221 */ /* 0x040fe20000010100 */
[----:B------:R-:W-:Y:S01]  /*63020*/  FADD.FTZ R77, -R196, R70 ;  /* 0x00000046c44d7221 */ /* 0x000fe20000010100 */
[----:B------:R-:W-:Y:S01]  /*63030*/  FMUL.FTZ R189, R195, R74 ;  /* 0x0000004ac3bd7220 */ /* 0x000fe20000410000 */
[----:B----4-:R-:W-:Y:S01]  /*63040*/  FFMA.FTZ R33, R92, R99, R133 ;  /* 0x000000635c217223 */ /* 0x010fe20000010085 */
[C---:B------:R-:W-:Y:S01]  /*63050*/  FADD.FTZ R81, -R196.reuse, R49 ;  /* 0x00000031c4517221 */ /* 0x040fe20000010100 */
[C---:B------:R-:W-:Y:S01]  /*63060*/  FADD.FTZ R13, -R196.reuse, R24 ;  /* 0x00000018c40d7221 */ /* 0x040fe20000010100 */
[C---:B------:R-:W-:Y:S01]  /*63070*/  FADD.FTZ R48, -R196.reuse, R185 ;  /* 0x000000b9c4307221 */ /* 0x040fe20000010100 */
[----:B------:R-:W-:Y:S01]  /*63080*/  FADD.FTZ R49, -R196, R186 ;  /* 0x000000bac4317221 */ /* 0x000fe20000010100 */
[----:B------:R-:W-:Y:S01]  /*63090*/  FFMA.FTZ R24, R189, R212, R213 ;  /* 0x000000d4bd187223 */ /* 0x000fe200000100d5 */
[----:B------:R-:W4:Y:S04]  /*630a0*/  LDL R185, [R1+0xf4] ;  /* 0x0000f40001b97983 */ /* 0x000f280000100800 */
[----:B------:R-:W4:Y:S04]  /*630b0*/  LDL R186, [R1+0xf0] ;  /* 0x0000f00001ba7983 */ /* 0x000f280000100800 */
[----:B------:R-:W4:Y:S01]  /*630c0*/  LDL R213, [R1+0xe4] ;  /* 0x0000e40001d57983 */ /* 0x000f220000100800 */
[----:B------:R-:W-:Y:S01]  /*630d0*/  FFMA.FTZ R32, R93, R188, R132 ;  /* 0x000000bc5d207223 */ /* 0x000fe20000010084 */
[----:B------:R-:W-:-:S02]  /*630e0*/  FMUL.FTZ R188, R195, R76 ;  /* 0x0000004cc3bc7220 */ /* 0x000fc40000410000 */
[----:B------:R-:W4:Y:S01]  /*630f0*/  LDL R212, [R1+0x278] ;  /* 0x0002780001d47983 */ /* 0x000f220000100800 */
[----:B---3--:R-:W-:Y:S01]  /*63100*/  FFMA.FTZ R34, R91, R98, R134 ;  /* 0x000000625b227223 */ /* 0x008fe20000010086 */
[----:B------:R-:W-:Y:S01]  /*63110*/  FFMA.FTZ R35, R90, R97, R135 ;  /* 0x000000615a237223 */ /* 0x000fe20000010087 */
[----:B------:R-:W-:-:S04]  /*63120*/  FADD.FTZ R97, -R196, R25 ;  /* 0x00000019c4617221 */ /* 0x000fc80000010100 */
[----:B------:R0:W-:Y:S01]  /*63130*/  STG.E.128 desc[UR8][R36.64], R32 ;  /* 0x0000002024007986 */ /* 0x0001e2000c101d08 */
[----:B------:R-:W-:Y:S01]  /*63140*/  FADD.FTZ R98, -R196, R26 ;  /* 0x0000001ac4627221 */ /* 0x000fe20000010100 */
[----:B------:R-:W-:Y:S02]  /*63150*/  FFMA.FTZ R25, R188, R198, R199 ;  /* 0x000000c6bc197223 */ /* 0x000fe400000100c7 */
[----:B------:R-:W3:Y:S04]  /*63160*/  LDL R198, [R1+0x27c] ;  /* 0x00027c0001c67983 */ /* 0x000ee80000100800 */
[----:B------:R-:W3:Y:S01]  /*63170*/  LDL R199, [R1+0xe8] ;  /* 0x0000e80001c77983 */ /* 0x000ee20000100800 */
[----:B0-----:R-:W-:-:S04]  /*63180*/  FMUL.FTZ R35, R195, R77 ;  /* 0x0000004dc3237220 */ /* 0x001fc80000410000 */
[----:B--2---:R-:W-:Y:S02]  /*63190*/  FFMA.FTZ R26, R35, R96, R197 ;  /* 0x00000060231a7223 */ /* 0x004fe400000100c5 */
[----:B------:R-:W2:Y:S01]  /*631a0*/  LDL R197, [R1+0xec] ;  /* 0x0000ec0001c57983 */ /* 0x000ea20000100800 */
[----:B------:R-:W-:Y:S01]  /*631b0*/  FMUL.FTZ R34, R195, R89 ;  /* 0x00000059c3227220 */ /* 0x000fe20000410000 */
        /* <DEDUP_REMOVED lines=20> */
[C---:B------:R-:W-:Y:S01]  /*63300*/  FMUL.FTZ R75, R195.reuse, R75 ;  /* 0x0000004bc34b7220 */ /* 0x040fe20000410000 */
[----:B------:R-:W-:Y:S01]  /*63310*/  FMUL.FTZ R71, R195, R56 ;  /* 0x00000038c3477220 */ /* 0x000fe20000410000 */
[----:B------:R-:W-:-:S04]  /*63320*/  IMAD.WIDE.U32 R38, R23, 0x10, R214 ;  /* 0x0000001017267825 */ /* 0x000fc800078e00d6 */
[C---:B------:R-:W-:Y:S01]  /*63330*/  FMUL.FTZ R77, R195.reuse, R64 ;  /* 0x00000040c34d7220 */ /* 0x040fe20000410000 */
[C---:B------:R-:W-:Y:S01]  /*63340*/  FMUL.FTZ R56, R195.reuse, R52 ;  /* 0x00000034c3387220 */ /* 0x040fe20000410000 */
[----:B-----5:R-:W-:Y:S01]  /*63350*/  FFMA.FTZ R27, R34, R94, R95 ;  /* 0x0000005e221b7223 */ /* 0x020fe2000001005f */
[C---:B------:R-:W-:Y:S01]  /*63360*/  FMUL.FTZ R64, R195.reuse, R57 ;  /* 0x00000039c3407220 */ /* 0x040fe20000410000 */
[C---:B------:R-:W-:Y:S01]  /*63370*/  FMUL.FTZ R23, R195.reuse, R28 ;  /* 0x0000001cc3177220 */ /* 0x040fe20000410000 */
[C---:B------:R-:W-:Y:S01]  /*63380*/  FMUL.FTZ R52, R195.reuse, R29 ;  /* 0x0000001dc3347220 */ /* 0x040fe20000410000 */
        /* <DEDUP_REMOVED lines=14> */
[----:B------:R-:W5:Y:S01]  /*63470*/  LDL R187, [R1+0xbc] ;  /* 0x0000bc0001bb7983 */ /* 0x000f620000100800 */
[C---:B------:R-:W-:Y:S01]  /*63480*/  FMUL.FTZ R50, R195.reuse, R98 ;  /* 0x00000062c3327220 */ /* 0x040fe20000410000 */
[C---:B0-----:R-:W-:Y:S01]  /*63490*/  FMUL.FTZ R24, R195.reuse, R30 ;  /* 0x0000001ec3187220 */ /* 0x041fe20000410000 */
[----:B------:R-:W-:Y:S01]  /*634a0*/  FMUL.FTZ R25, R195, R31 ;  /* 0x0000001fc3197220 */ /* 0x000fe20000410000 */
[----:B------:R-:W-:Y:S01]  /*634b0*/  FFMA.FTZ R30, R35, R227, R138 ;  /* 0x000000e3231e7223 */ /* 0x000fe2000001008a */
[----:B------:R-:W-:Y:S01]  /*634c0*/  FFMA.FTZ R31, R34, R226, R139 ;  /* 0x000000e2221f7223 */ /* 0x000fe2000001008b */
[C---:B------:R-:W-:Y:S01]  /*634d0*/  FMUL.FTZ R27, R195.reuse, R184 ;  /* 0x000000b8c31b7220 */ /* 0x040fe20000410000 */
[----:B------:R-:W5:Y:S01]  /*634e0*/  LDL R196, [R1+0xb8] ;  /* 0x0000b80001c47983 */ /* 0x000f620000100800 */
[C---:B------:R-:W-:Y:S01]  /*634f0*/  FMUL.FTZ R26, R195.reuse, R97 ;  /* 0x00000061c31a7220 */ /* 0x040fe20000410000 */
[----:B------:R-:W-:Y:S01]  /*63500*/  FMUL.FTZ R51, R195, R99 ;  /* 0x00000063c3337220 */ /* 0x000fe20000410000 */
[----:B----4-:R-:W-:Y:S01]  /*63510*/  FFMA.FTZ R29, R188, R185, R137 ;  /* 0x000000b9bc1d7223 */ /* 0x010fe20000010089 */
[----:B------:R-:W4:Y:S01]  /*63520*/  LDL R96, [R1+0xd4] ;  /* 0x0000d40001607983 */ /* 0x000f220000100800 */
[----:B------:R-:W-:-:S03]  /*63530*/  FFMA.FTZ R28, R189, R186, R136 ;  /* 0x000000babd1c7223 */ /* 0x000fc60000010088 */
        /* <DEDUP_REMOVED lines=28> */
[----:B------:R-:W-:Y:S01]  /*63700*/  IMAD.WIDE.U32 R36, R21, 0x10, R216 ;  /* 0x0000001015247825 */ /* 0x000fe200078e00d8 */
[----:B------:R-:W4:Y:S03]  /*63710*/  LDL R227, [R1+0xd8] ;  /* 0x0000d80001e37983 */ /* 0x000f260000100800 */
[----:B---3--:R-:W-:Y:S01]  /*63720*/  FFMA.FTZ R34, R75, R199, R212 ;  /* 0x000000c74b227223 */ /* 0x008fe200000100d4 */
[----:B--2---:R-:W-:Y:S01]  /*63730*/  FFMA.FTZ R35, R74, R197, R198 ;  /* 0x000000c54a237223 */ /* 0x004fe200000100c6 */
[----:B------:R-:W2:Y:S04]  /*63740*/  LDL R212, [R1+0xc4] ;  /* 0x0000c40001d47983 */ /* 0x000ea80000100800 */
        /* <DEDUP_REMOVED lines=13> */
[----:B------:R-:W3:Y:S04]  /*63820*/  LDL R226, [R1+0xdc] ;  /* 0x0000dc0001e27983 */ /* 0x000ee80000100800 */
[----:B------:R-:W3:Y:S04]  /*63830*/  LDL R195, [R1+0xd0] ;  /* 0x0000d00001c37983 */ /* 0x000ee80000100800 */
[----:B------:R-:W3:Y:S04]  /*63840*/  LDL R225, [R1+0x280] ;  /* 0x0002800001e17983 */ /* 0x000ee80000100800 */
[----:B------:R-:W3:Y:S04]  /*63850*/  LDL R219, [R1+0xc0] ;  /* 0x0000c00001db7983 */ /* 0x000ee80000100800 */
[----:B------:R-:W3:Y:S01]  /*63860*/  LDL R218, [R1+0xb0] ;  /* 0x0000b00001da7983 */ /* 0x000ee20000100800 */
[----:B------:R-:W-:-:S03]  /*63870*/  IMAD.WIDE.U32 R58, R22, 0x10, R216 ;  /* 0x00000010163a7825 */ /* 0x000fc600078e00d8 */
[----:B------:R5:W-:Y:S01]  /*63880*/  STG.E.128 desc[UR8][R38.64], R28 ;  /* 0x0000001c26007986 */ /* 0x000be2000c101d08 */
[----:B------:R-:W-:-:S03]  /*63890*/  IMAD.WIDE.U32 R68, R22, 0x10, R214 ;  /* 0x0000001016447825 */ /* 0x000fc600078e00d6 */
[----:B------:R0:W-:Y:S04]  /*638a0*/  STG.E.128 desc[UR8][R36.64], R32 ;  /* 0x0000002024007986 */ /* 0x0001e8000c101d08 */
[----:B------:R-:W3:Y:S04]  /*638b0*/  LDL R22, [R1+0x6c] ;  /* 0x00006c0001167983 */ /* 0x000ee80000100800 */
[----:B------:R-:W3:Y:S04]  /*638c0*/  LDL R83, [R1+0x298] ;  /* 0x0002980001537983 */ /* 0x000ee80000100800 */
[----:B------:R-:W3:Y:S01]  /*638d0*/  LDL R82, [R1+0xa8] ;  /* 0x0000a80001527983 */ /* 0x000ee20000100800 */
[----:B-----5:R-:W-:Y:S01]  /*638e0*/  FFMA.FTZ R38, R44, R196, R146 ;  /* 0x000000c42c267223 */ /* 0x020fe20000010092 */
[----:B------:R-:W-:-:S02]  /*638f0*/  FFMA.FTZ R39, R40, R187, R147 ;  /* 0x000000bb28277223 */ /* 0x000fc40000010093 */
[----:B------:R-:W5:Y:S01]  /*63900*/  LDL R81, [R1+0x98] ;  /* 0x0000980001517983 */ /* 0x000f620000100800 */
[----:B----4-:R-:W-:-:S03]  /*63910*/  FFMA.FTZ R29, R76, R96, R141 ;  /* 0x000000604c1d7223 */ /* 0x010fc6000001008d */
[----:B------:R-:W4:Y:S04]  /*63920*/  LDL R96, [R1+0x2bc] ;  /* 0x0002bc0001607983 */ /* 0x000f280000100800 */
[----:B------:R-:W5:Y:S01]  /*63930*/  LDL R80, [R1+0x29c] ;  /* 0x00029c0001507983 */ /* 0x000f620000100800 */
[----:B0-----:R-:W-:-:S03]  /*63940*/  FFMA.FTZ R35, R40, R188, R189 ;  /* 0x000000bc28237223 */ /* 0x001fc600000100bd */
[----:B------:R-:W5:Y:S04]  /*63950*/  LDL R79, [R1+0xac] ;  /* 0x0000ac00014f7983 */ /* 0x000f680000100800 */
[----:B------:R-:W5:Y:S01]  /*63960*/  LDL R78, [R1+0x9c] ;  /* 0x00009c00014e7983 */ /* 0x000f620000100800 */
[----:B------:R-:W-:Y:S01]  /*63970*/  FFMA.FTZ R40, R41, R185, R186 ;  /* 0x000000b929287223 */ /* 0x000fe200000100ba */
[----:B------:R-:W-:Y:S02]  /*63980*/  IMAD.WIDE.U32 R66, R21, 0x10, R214 ;  /* 0x0000001015427825 */ /* 0x000fe400078e00d6 */
[----:B------:R-:W5:Y:S02]  /*63990*/  LDL R196, [R1+0x88] ;  /* 0x0000880001c47983 */ /* 0x000f640000100800 */
[----:B------:R-:W-:-:S02]  /*639a0*/  IMAD.WIDE.U32 R60, R20, 0x10, R216 ;  /* 0x00000010143c7825 */ /* 0x000fc400078e00d8 */
[----:B------:R-:W5:Y:S04]  /*639b0*/  LDL R189, [R1+0x2ac] ;  /* 0x0002ac0001bd7983 */ /* 0x000f680000100800 */
[----:B------:R-:W5:Y:S04]  /*639c0*/  LDL R188, [R1+0x8c] ;  /* 0x00008c0001bc7983 */ /* 0x000f680000100800 */
[----:B------:R-:W5:Y:S04]  /*639d0*/  LDL R187, [R1+0x7c] ;  /* 0x00007c0001bb7983 */ /* 0x000f680000100800 */
[----:B------:R-:W5:Y:S04]  /*639e0*/  LDL R186, [R1+0x2b0] ;  /* 0x0002b00001ba7983 */ /* 0x000f680000100800 */
[----:B------:R-:W5:Y:S01]  /*639f0*/  LDL R185, [R1+0x60] ;  /* 0x0000600001b97983 */ /* 0x000f620000100800 */
[----:B--2---:R-:W-:Y:S01]  /*63a00*/  FFMA.FTZ R33, R45, R212, R213 ;  /* 0x000000d42d217223 */ /* 0x004fe200000100d5 */
[----:B------:R-:W-:-:S02]  /*63a10*/  FFMA.FTZ R30, R75, R227, R142 ;  /* 0x000000e34b1e7223 */ /* 0x000fc4000001008e */
[----:B------:R-:W2:Y:S04]  /*63a20*/  LDL R212, [R1+0x2a4] ;  /* 0x0002a40001d47983 */ /* 0x000ea80000100800 */
[----:B------:R-:W2:Y:S01]  /*63a30*/  LDL R213, [R1+0x70] ;  /* 0x0000700001d57983 */ /* 0x000ea20000100800 */
[----:B---3--:R-:W-:Y:S01]  /*63a40*/  FFMA.FTZ R34, R44, R197, R198 ;  /* 0x000000c52c227223 */ /* 0x008fe200000100c6 */
[----:B------:R-:W-:Y:S01]  /*63a50*/  FFMA.FTZ R44, R41, R184, R148 ;  /* 0x000000b8292c7223 */ /* 0x000fe20000010094 */
[C---:B------:R-:W-:Y:S01]  /*63a60*/  FFMA.FTZ R41, R42.reuse, R98, R99 ;  /* 0x000000622a297223 */ /* 0x040fe20000010063 */
[----:B------:R-:W3:Y:S01]  /*63a70*/  LDL R197, [R1+0x2a8] ;  /* 0x0002a80001c57983 */ /* 0x000ee20000100800 */
[----:B------:R-:W-:Y:S01]  /*63a80*/  FFMA.FTZ R37, R45, R199, R145 ;  /* 0x000000c72d257223 */ /* 0x000fe20000010091 */
[----:B------:R-:W-:-:S02]  /*63a90*/  FFMA.FTZ R45, R42, R97, R149 ;  /* 0x000000612a2d7223 */ /* 0x000fc40000010095 */
[----:B------:R-:W5:Y:S04]  /*63aa0*/  LDL R98, [R1+0x2b8] ;  /* 0x0002b80001627983 */ /* 0x000f680000100800 */
[----:B------:R-:W5:Y:S01]  /*63ab0*/  LDL R97, [R1+0x68] ;  /* 0x0000680001617983 */ /* 0x000f620000100800 */
[----:B------:R-:W-:-:S03]  /*63ac0*/  FFMA.FTZ R31, R74, R226, R143 ;  /* 0x000000e24a1f7223 */ /* 0x000fc6000001008f */
[----:B------:R-:W2:Y:S01]  /*63ad0*/  LDL R199, [R1+0x84] ;  /* 0x0000840001c77983 */ /* 0x000ea20000100800 */
[----:B------:R-:W-:-:S03]  /*63ae0*/  FFMA.FTZ R28, R77, R195, R140 ;  /* 0x000000c34d1c7223 */ /* 0x000fc6000001008c */
[----:B------:R-:W3:Y:S04]  /*63af0*/  LDL R198, [R1+0x74] ;  /* 0x0000740001c67983 */ /* 0x000ee80000100800 */
[----:B------:R-:W2:Y:S01]  /*63b00*/  LDL R195, [R1+0x78] ;  /* 0x0000780001c37983 */ /* 0x000ea20000100800 */
[----:B------:R-:W-:-:S03]  /*63b10*/  FFMA.FTZ R32, R46, R219, R225 ;  /* 0x000000db2e207223 */ /* 0x000fc600000100e1 */
[----:B------:R-:W3:Y:S01]  /*63b20*/  LDL R184, [R1+0x2b4] ;  /* 0x0002b40001b87983 */ /* 0x000ee20000100800 */
[----:B------:R-:W-:-:S03]  /*63b30*/  FFMA.FTZ R36, R46, R218, R144 ;  /* 0x000000da2e247223 */ /* 0x000fc60000010090 */
[----:B------:R-:W3:Y:S04]  /*63b40*/  LDL R219, [R1+0x2a0] ;  /* 0x0002a00001db7983 */ /* 0x000ee80000100800 */
[----:B------:R-:W3:Y:S04]  /*63b50*/  LDL R218, [R1+0x80] ;  /* 0x0000800001da7983 */ /* 0x000ee80000100800 */
[----:B------:R-:W3:Y:S04]  /*63b60*/  LDL R99, [R1+0x64] ;  /* 0x0000640001637983 */ /* 0x000ee80000100800 */
[----:B------:R-:W-:Y:S04]  /*63b70*/  STG.E.128 desc[UR8][R66.64], R28 ;  /* 0x0000001c42007986 */ /* 0x000fe8000c101d08 */
[----:B------:R4:W-:Y:S01]  /*63b80*/  STG.E.128 desc[UR8][R60.64], R32 ;  /* 0x000000203c007986 */ /* 0x0009e2000c101d08 */
[----:B------:R-:W-:-:S04]  /*63b90*/  IMAD.WIDE.U32 R20, R20, 0x10, R214 ;  /* 0x0000001014147825 */ /* 0x000fc800078e00d6 */
[----:B------:R-:W-:Y:S01]  /*63ba0*/  FFMA.FTZ R42, R43, R82, R83 ;  /* 0x000000522b2a7223 */ /* 0x000fe20000010053 */
[----:B------:R-:W3:Y:S01]  /*63bb0*/  LDL R227, [R1+0x40] ;  /* 0x0000400001e37983 */ /* 0x000ee20000100800 */
[----:B------:R-:W-:-:S03]  /*63bc0*/  IMAD.WIDE.U32 R76, R19, 0x10, R216 ;  /* 0x00000010134c7825 */ /* 0x000fc600078e00d8 */
[----:B------:R-:W3:Y:S01]  /*63bd0*/  LDL R225, [R1+0x2c4] ;  /* 0x0002c40001e17983 */ /* 0x000ee20000100800 */
[----:B------:R-:W-:-:S03]  /*63be0*/  IMAD.WIDE.U32 R74, R17, 0x10, R216 ;  /* 0x00000010114a7825 */ /* 0x000fc600078e00d8 */
[----:B------:R-:W3:Y:S01]  /*63bf0*/  LDL R226, [R1+0x30] ;  /* 0x0000300001e27983 */ /* 0x000ee20000100800 */
[----:B----4-:R-:W-:-:S03]  /*63c00*/  FFMA.FTZ R35, R92, R22, R96 ;  /* 0x000000165c237223 */ /* 0x010fc60000010060 */
[----:B------:R-:W4:Y:S04]  /*63c10*/  LDL R96, [R1+0x58] ;  /* 0x0000580001607983 */ /* 0x000f280000100800 */
[----:B------:R-:W4:Y:S01]  /*63c20*/  LDL R22, [R1+0x5c] ;  /* 0x00005c0001167983 */ /* 0x000f220000100800 */
[----:B-----5:R-:W-:-:S03]  /*63c30*/  FFMA.FTZ R34, R93, R97, R98 ;  /* 0x000000615d227223 */ /* 0x020fc60000010062 */
[----:B------:R-:W5:Y:S04]  /*63c40*/  LDL R98, [R1+0x50] ;  /* 0x0000500001627983 */ /* 0x000f680000100800 */
[----:B------:R-:W5:Y:S01]  /*63c50*/  LDL R97, [R1+0x54] ;  /* 0x0000540001617983 */ /* 0x000f620000100800 */
[----:B------:R-:W-:Y:S01]  /*63c60*/  FFMA.FTZ R46, R43, R81, R150 ;  /* 0x000000512b2e7223 */ /* 0x000fe20000010096 */
[C---:B------:R-:W-:Y:S01]  /*63c70*/  FFMA.FTZ R43, R47.reuse, R79, R80 ;  /* 0x0000004f2f2b7223 */ /* 0x040fe20000010050 */
[----:B------:R-:W-:Y:S01]  /*63c80*/  FFMA.FTZ R47, R47, R78, R151 ;  /* 0x0000004e2f2f7223 */ /* 0x000fe20000010097 */
[----:B------:R0:W-:Y:S01]  /*63c90*/  STG.E.128 desc[UR8][R20.64], R36 ;  /* 0x0000002414007986 */ /* 0x0001e2000c101d08 */
[----:B------:R-:W-:-:S03]  /*63ca0*/  IMAD.WIDE.U32 R78, R15, 0x10, R214 ;  /* 0x000000100f4e7825 */ /* 0x000fc600078e00d6 */
[----:B------:R1:W-:Y:S01]  /*63cb0*/  STG.E.128 desc[UR8][R58.64], R40 ;  /* 0x000000283a007986 */ /* 0x0003e2000c101d08 */
[----:B------:R-:W-:-:S04]  /*63cc0*/  IMAD.WIDE.U32 R82, R19, 0x10, R214 ;  /* 0x0000001013527825 */ /* 0x000fc800078e00d6 */
[----:B--2---:R-:W-:Y:S01]  /*63cd0*/  FFMA.FTZ R30, R71, R195, R154 ;  /* 0x000000c3471e7223 */ /* 0x004fe2000001009a */
[----:B------:R-:W-:Y:S01]  /*63ce0*/  FFMA.FTZ R19, R70, R188, R189 ;  /* 0x000000bc46137223 */ /* 0x000fe200000100bd */
[----:B------:R2:W-:Y:S01]  /*63cf0*/  STG.E.128 desc[UR8][R68.64], R44 ;  /* 0x0000002c44007986 */ /* 0x0005e2000c101d08 */
[----:B------:R-:W-:-:S04]  /*63d00*/  IMAD.WIDE.U32 R80, R17, 0x10, R214 ;  /* 0x0000001011507825 */ /* 0x000fc800078e00d6 */
[----:B------:R-:W-:Y:S01]  /*63d10*/  FFMA.FTZ R31, R70, R187, R155 ;  /* 0x000000bb461f7223 */ /* 0x000fe2000001009b */
[----:B------:R-:W-:Y:S01]  /*63d20*/  FFMA.FTZ R17, R72, R199, R212 ;  /* 0x000000c748117223 */ /* 0x000fe200000100d4 */
[----:B------:R-:W-:-:S04]  /*63d30*/  IMAD.WIDE.U32 R66, R16, 0x10, R214 ;  /* 0x0000001010427825 */ /* 0x000fc800078e00d6 */
[----:B------:R-:W-:Y:S01]  /*63d40*/  FFMA.FTZ R28, R73, R213, R152 ;  /* 0x000000d5491c7223 */ /* 0x000fe20000010098 */
[----:B---3--:R-:W-:Y:S01]  /*63d50*/  FFMA.FTZ R29, R72, R198, R153 ;  /* 0x000000c6481d7223 */ /* 0x008fe20000010099 */
[----:B------:R-:W3:Y:S01]  /*63d60*/  LDL R212, [R1+0x2cc] ;  /* 0x0002cc0001d47983 */ /* 0x000ee20000100800 */
[----:B0-----:R-:W-:-:S04]  /*63d70*/  IMAD.WIDE.U32 R36, R14, 0x10, R216 ;  /* 0x000000100e247825 */ /* 0x001fc800078e00d8 */
[----:B------:R-:W-:Y:S01]  /*63d80*/  FFMA.FTZ R32, R95, R185, R186 ;  /* 0x000000b95f207223 */ /* 0x000fe200000100ba */
[----:B------:R-:W3:Y:S01]  /*63d90*/  LDL R199, [R1+0x4c] ;  /* 0x00004c0001c77983 */ /* 0x000ee20000100800 */
[----:B------:R-:W-:-:S04]  /*63da0*/  IMAD.WIDE.U32 R38, R15, 0x10, R216 ;  /* 0x000000100f267825 */ /* 0x000fc800078e00d8 */
[----:B------:R-:W-:Y:S01]  /*63db0*/  FFMA.FTZ R33, R94, R99, R184 ;  /* 0x000000635e217223 */ /* 0x000fe200000100b8 */
[----:B------:R-:W3:Y:S01]  /*63dc0*/  LDL R213, [R1+0x38] ;  /* 0x0000380001d57983 */ /* 0x000ee20000100800 */
[----:B-1----:R-:W-:-:S03]  /*63dd0*/  IMAD.WIDE.U32 R40, R14, 0x10, R214 ;  /* 0x000000100e287825 */ /* 0x002fc600078e00d6 */
[----:B------:R-:W3:Y:S01]  /*63de0*/  LDL R198, [R1+0x3c] ;  /* 0x00003c0001c67983 */ /* 0x000ee20000100800 */
[----:B------:R-:W-:-:S03]  /*63df0*/  IMAD.WIDE.U32 R20, R18, 0x10, R216 ;  /* 0x0000001012147825 */ /* 0x000fc600078e00d8 */
[----:B------:R-:W3:Y:S01]  /*63e00*/  LDL R189, [R1+0x24] ;  /* 0x0000240001bd7983 */ /* 0x000ee20000100800 */
[----:B------:R-:W-:-:S04]  /*63e10*/  IMAD.WIDE.U32 R14, R18, 0x10, R214 ;  /* 0x00000010120e7825 */ /* 0x000fc800078e00d6 */
[----:B------:R-:W-:Y:S01]  /*63e20*/  FFMA.FTZ R18, R71, R196, R197 ;  /* 0x000000c447127223 */ /* 0x000fe200000100c5 */
[----:B------:R-:W3:Y:S01]  /*63e30*/  LDL R187, [R1+0x2d8] ;  /* 0x0002d80001bb7983 */ /* 0x000ee20000100800 */
[----:B--2---:R-:W-:-:S04]  /*63e40*/  IMAD.WIDE.U32 R44, R16, 0x10, R216 ;  /* 0x00000010102c7825 */ /* 0x004fc800078e00d8 */
[----:B------:R-:W-:Y:S01]  /*63e50*/  FFMA.FTZ R16, R73, R218, R219 ;  /* 0x000000da49107223 */ /* 0x000fe200000100db */
[----:B------:R-:W2:Y:S01]  /*63e60*/  LDL R197, [R1+0x2d0] ;  /* 0x0002d00001c57983 */ /* 0x000ea20000100800 */
[----:B------:R-:W-:-:S03]  /*63e70*/  IMAD.WIDE.U32 R46, R190, 0x10, R216 ;  /* 0x00000010be2e7825 */ /* 0x000fc600078e00d8 */
        /* <DEDUP_REMOVED lines=17> */
[----:B------:R4:W-:Y:S04]  /*63f90*/  STG.E.128 desc[UR8][R36.64], R16 ;  /* 0x0000001024007986 */ /* 0x0009e8000c101d08 */
[----:B------:R-:W2:Y:S04]  /*63fa0*/  LDL R99, [R1+0x2e0] ;  /* 0x0002e00001637983 */ /* 0x000ea80000100800 */
[----:B------:R-:W2:Y:S01]  /*63fb0*/  LDL R43, [R1+0x1c] ;  /* 0x00001c00012b7983 */ /* 0x000ea20000100800 */
[----:B----4-:R-:W-:Y:S01]  /*63fc0*/  FFMA.FTZ R18, R93, R96, R158 ;  /* 0x000000605d127223 */ /* 0x010fe2000001009e */
[----:B------:R-:W-:-:S02]  /*63fd0*/  FFMA.FTZ R19, R92, R22, R159 ;  /* 0x000000165c137223 */ /* 0x000fc4000001009f */
[----:B------:R-:W4:Y:S04]  /*63fe0*/  LDL R93, [R1+0x2ec] ;  /* 0x0002ec00015d7983 */ /* 0x000f280000100800 */
[----:B------:R-:W4:Y:S04]  /*63ff0*/  LDL R22, [R1+0xc] ;  /* 0x00000c0001167983 */ /* 0x000f280000100800 */
[----:B------:R-:W4:Y:S01]  /*64000*/  LDL R96, [R1+0x4] ;  /* 0x0000040001607983 */ /* 0x000f220000100800 */
[----:B-----5:R-:W-:Y:S01]  /*64010*/  FFMA.FTZ R16, R95, R98, R156 ;  /* 0x000000625f107223 */ /* 0x020fe2000001009c */
[----:B------:R-:W-:-:S02]  /*64020*/  FFMA.FTZ R17, R94, R97, R157 ;  /* 0x000000615e117223 */ /* 0x000fc4000001009d */
[----:B------:R-:W5:Y:S04]  /*64030*/  LDL R98, [R1] ;  /* 0x0000000001627983 */ /* 0x000f680000100800 */
[----:B------:R-:W5:Y:S04]  /*64040*/  LDL R97, [R1+0x2e4] ;  /* 0x0002e40001617983 */ /* 0x000f680000100800 */
[----:B------:R-:W5:Y:S04]  /*64050*/  LDL R95, [R1+0x2e8] ;  /* 0x0002e800015f7983 */ /* 0x000f680000100800 */
[----:B------:R-:W5:Y:S04]  /*64060*/  LDL R94, [R1+0x8] ;  /* 0x00000800015e7983 */ /* 0x000f680000100800 */
[----:B------:R3:W-:Y:S04]  /*64070*/  STG.E.128 desc[UR8][R40.64], R28 ;  /* 0x0000001c28007986 */ /* 0x0007e8000c101d08 */
[----:B------:R0:W-:Y:S04]  /*64080*/  STG.E.128 desc[UR8][R38.64], R32 ;  /* 0x0000002026007986 */ /* 0x0001e8000c101d08 */
[----:B------:R-:W5:Y:S04]  /*64090*/  LDL R92, [R1+0x2f0] ;  /* 0x0002f000015c7983 */ /* 0x000f680000100800 */
[----:B------:R-:W-:Y:S01]  /*640a0*/  STG.E.128 desc[UR8][R78.64], R16 ;  /* 0x000000104e007986 */ /* 0x000fe2000c101d08 */
[C---:B---3--:R-:W-:Y:S01]  /*640b0*/  FFMA.FTZ R31, R88.reuse, R199, R212 ;  /* 0x000000c7581f7223 */ /* 0x048fe200000100d4 */
[----:B0-----:R-:W-:Y:S01]  /*640c0*/  FFMA.FTZ R32, R91, R226, R160 ;  /* 0x000000e25b207223 */ /* 0x001fe200000100a0 */
[----:B------:R-:W-:Y:S01]  /*640d0*/  FFMA.FTZ R34, R89, R213, R162 ;  /* 0x000000d559227223 */ /* 0x000fe200000100a2 */
[----:B------:R-:W-:-:S02]  /*640e0*/  FFMA.FTZ R35, R88, R198, R163 ;  /* 0x000000c658237223 */ /* 0x000fc400000100a3 */
[----:B------:R-:W3:Y:S01]  /*640f0*/  LDL R88, [R1+0x300] ;  /* 0x0003000001587983 */ /* 0x000ee20000100800 */
[C---:B--2---:R-:W-:Y:S01]  /*64100*/  FFMA.FTZ R29, R90.reuse, R219, R225 ;  /* 0x000000db5a1d7223 */ /* 0x044fe200000100e1 */
[----:B------:R-:W-:Y:S02]  /*64110*/  FFMA.FTZ R33, R90, R218, R161 ;  /* 0x000000da5a217223 */ /* 0x000fe400000100a1 */
[----:B------:R-:W2:Y:S01]  /*64120*/  LDL R90, [R1+0x2f8] ;  /* 0x0002f800015a7983 */ /* 0x000ea20000100800 */
[----:B------:R-:W-:-:S03]  /*64130*/  FFMA.FTZ R30, R89, R216, R217 ;  /* 0x000000d8591e7223 */ /* 0x000fc600000100d9 */
[----:B------:R-:W2:Y:S01]  /*64140*/  LDL R89, [R1+0x2fc] ;  /* 0x0002fc0001597983 */ /* 0x000ea20000100800 */
[----:B------:R-:W-:-:S03]  /*64150*/  FFMA.FTZ R28, R91, R227, R191 ;  /* 0x000000e35b1c7223 */ /* 0x000fc600000100bf */
[----:B------:R-:W2:Y:S01]  /*64160*/  LDL R91, [R1+0x2f4] ;  /* 0x0002f400015b7983 */ /* 0x000ea20000100800 */
[----:B------:R-:W-:Y:S01]  /*64170*/  FFMA.FTZ R36, R87, R196, R197 ;  /* 0x000000c457247223 */ /* 0x000fe200000100c5 */
[----:B------:R-:W-:Y:S02]  /*64180*/  FFMA.FTZ R37, R86, R189, R190 ;  /* 0x000000bd56257223 */ /* 0x000fe400000100be */
[----:B------:R-:W-:Y:S01]  /*64190*/  STG.E.128 desc[UR8][R74.64], R28 ;  /* 0x0000001c4a007986 */ /* 0x000fe2000c101d08 */
[----:B------:R-:W-:-:S03]  /*641a0*/  FFMA.FTZ R38, R85, R186, R187 ;  /* 0x000000ba55267223 */ /* 0x000fc600000100bb */
[----:B------:R0:W-:Y:S01]  /*641b0*/  STG.E.128 desc[UR8][R80.64], R32 ;  /* 0x0000002050007986 */ /* 0x0001e2000c101d08 */
[----:B------:R-:W-:Y:S01]  /*641c0*/  FFMA.FTZ R39, R84, R184, R185 ;  /* 0x000000b854277223 */ /* 0x000fe200000100b9 */
[----:B------:R-:W-:-:S04]  /*641d0*/  FFMA.FTZ R40, R87, R195, R164 ;  /* 0x000000c357287223 */ /* 0x000fc800000100a4 */
[----:B------:R1:W-:Y:S01]  /*641e0*/  STG.E.128 desc[UR8][R76.64], R36 ;  /* 0x000000244c007986 */ /* 0x0003e2000c101d08 */
[----:B------:R-:W-:-:S03]  /*641f0*/  FFMA.FTZ R41, R86, R188, R165 ;  /* 0x000000bc56297223 */ /* 0x000fc600000100a5 */
[----:B------:R-:W2:Y:S01]  /*64200*/  LDL R87, [R1+0x304] ;  /* 0x0003040001577983 */ /* 0x000ea20000100800 */
[----:B------:R-:W-:-:S03]  /*64210*/  FFMA.FTZ R42, R85, R42, R166 ;  /* 0x0000002a552a7223 */ /* 0x000fc600000100a6 */
[----:B------:R-:W2:Y:S01]  /*64220*/  LDL R86, [R1+0x308] ;  /* 0x0003080001567983 */ /* 0x000ea20000100800 */
[----:B0-----:R-:W-:-:S03]  /*64230*/  FFMA.FTZ R32, R65, R248, R168 ;  /* 0x000000f841207223 */ /* 0x001fc600000100a8 */
[----:B------:R-:W2:Y:S01]  /*64240*/  LDL R85, [R1+0x30c] ;  /* 0x00030c0001557983 */ /* 0x000ea20000100800 */
[----:B------:R-:W-:Y:S01]  /*64250*/  FFMA.FTZ R33, R64, R249, R169 ;  /* 0x000000f940217223 */ /* 0x000fe200000100a9 */
[----:B------:R-:W-:Y:S02]  /*64260*/  FFMA.FTZ R34, R63, R250, R170 ;  /* 0x000000fa3f227223 */ /* 0x000fe400000100aa */
[----:B------:R-:W2:Y:S04]  /*64270*/  LDL R75, [R1+0x31c] ;  /* 0x00031c00014b7983 */ /* 0x000ea80000100800 */
[----:B-1----:R-:W2:Y:S04]  /*64280*/  LDL R77, [R1+0x310] ;  /* 0x00031000014d7983 */ /* 0x002ea80000100800 */
[----:B------:R-:W2:Y:S04]  /*64290*/  LDL R76, [R1+0x314] ;  /* 0x00031400014c7983 */ /* 0x000ea80000100800 */
[----:B------:R-:W2:Y:S01]  /*642a0*/  LDL R74, [R1+0x320] ;  /* 0x00032000014a7983 */ /* 0x000ea20000100800 */
[----:B----4-:R-:W-:-:S03]  /*642b0*/  FFMA.FTZ R19, R62, R22, R93 ;  /* 0x000000163e137223 */ /* 0x010fc6000001005d */
[----:B------:R-:W4:Y:S01]  /*642c0*/  LDL R22, [R1+0x318] ;  /* 0x0003180001167983 */ /* 0x000f220000100800 */
[----:B-----5:R-:W-:-:S03]  /*642d0*/  FFMA.FTZ R16, R65, R98, R99 ;  /* 0x0000006241107223 */ /* 0x020fc60000010063 */
[----:B------:R-:W5:Y:S01]  /*642e0*/  LDL R65, [R1+0x324] ;  /* 0x0003240001417983 */ /* 0x000f620000100800 */
[----:B------:R-:W-:-:S03]  /*642f0*/  FFMA.FTZ R17, R64, R96, R97 ;  /* 0x0000006040117223 */ /* 0x000fc60000010061 */
[----:B------:R-:W5:Y:S01]  /*64300*/  LDL R64, [R1+0x328] ;  /* 0x0003280001407983 */ /* 0x000f620000100800 */
[----:B------:R-:W-:-:S03]  /*64310*/  FFMA.FTZ R18, R63, R94, R95 ;  /* 0x0000005e3f127223 */ /* 0x000fc6000001005f */
[----:B------:R-:W5:Y:S01]  /*64320*/  LDL R63, [R1+0x32c] ;  /* 0x00032c00013f7983 */ /* 0x000f620000100800 */
[----:B------:R-:W-:Y:S01]  /*64330*/  FFMA.FTZ R43, R84, R43, R167 ;  /* 0x0000002b542b7223 */ /* 0x000fe200000100a7 */
[----:B------:R-:W-:-:S04]  /*64340*/  FFMA.FTZ R35, R62, R251, R171 ;  /* 0x000000fb3e237223 */ /* 0x000fc800000100ab */
[----:B------:R-:W-:Y:S04]  /*64350*/  STG.E.128 desc[UR8][R82.64], R40 ;  /* 0x0000002852007986 */ /* 0x000fe8000c101d08 */
[----:B------:R-:W-:Y:S04]  /*64360*/  STG.E.128 desc[UR8][R20.64], R16 ;  /* 0x0000001014007986 */ /* 0x000fe8000c101d08 */
[----:B------:R0:W-:Y:S01]  /*64370*/  STG.E.128 desc[UR8][R14.64], R32 ;  /* 0x000000200e007986 */ /* 0x0001e2000c101d08 */
[C---:B------:R-:W-:Y:S01]  /*64380*/  FFMA.FTZ R28, R56.reuse, R244, R92 ;  /* 0x000000f4381c7223 */ /* 0x040fe2000001005c */
[----:B------:R-:W-:Y:S01]  /*64390*/  FFMA.FTZ R36, R56, R240, R172 ;  /* 0x000000f038247223 */ /* 0x000fe200000100ac */
[----:B------:R-:W-:Y:S01]  /*643a0*/  FFMA.FTZ R37, R55, R241, R173 ;  /* 0x000000f137257223 */ /* 0x000fe200000100ad */
[----:B------:R-:W-:Y:S01]  /*643b0*/  FFMA.FTZ R38, R54, R242, R174 ;  /* 0x000000f236267223 */ /* 0x000fe200000100ae */
[----:B------:R-:W-:Y:S01]  /*643c0*/  FFMA.FTZ R39, R53, R243, R175 ;  /* 0x000000f335277223 */ /* 0x000fe200000100af */
[----:B0-----:R-:W0:Y:S01]  /*643d0*/  LDC.64 R14, c[0x0][0x380] ;  /* 0x0000e000ff0e7b82 */ /* 0x001e220000000a00 */
[C---:B---3--:R-:W-:Y:S01]  /*643e0*/  FFMA.FTZ R40, R23.reuse, R236, R88 ;  /* 0x000000ec17287223 */ /* 0x048fe20000010058 */
[----:B------:R-:W-:Y:S01]  /*643f0*/  FFMA.FTZ R16, R23, R232, R176 ;  /* 0x000000e817107223 */ /* 0x000fe200000100b0 */
[----:B------:R-:W-:Y:S01]  /*64400*/  FFMA.FTZ R17, R52, R233, R177 ;  /* 0x000000e934117223 */ /* 0x000fe200000100b1 */
[----:B--2---:R-:W-:Y:S01]  /*64410*/  FFMA.FTZ R30, R54, R246, R90 ;  /* 0x000000f6361e7223 */ /* 0x004fe2000001005a */
[----:B------:R-:W-:Y:S01]  /*64420*/  FFMA.FTZ R18, R24, R234, R178 ;  /* 0x000000ea18127223 */ /* 0x000fe200000100b2 */
[----:B------:R-:W-:Y:S01]  /*64430*/  FFMA.FTZ R19, R25, R235, R179 ;  /* 0x000000eb19137223 */ /* 0x000fe200000100b3 */
[----:B------:R-:W-:Y:S01]  /*64440*/  FFMA.FTZ R31, R53, R247, R89 ;  /* 0x000000f7351f7223 */ /* 0x000fe20000010059 */
[----:B------:R-:W-:Y:S01]  /*64450*/  FFMA.FTZ R29, R55, R245, R91 ;  /* 0x000000f5371d7223 */ /* 0x000fe2000001005b */
[----:B------:R-:W-:Y:S01]  /*64460*/  FFMA.FTZ R32, R27, R204, R200 ;  /* 0x000000cc1b207223 */ /* 0x000fe200000100c8 */
[----:B------:R-:W-:-:S03]  /*64470*/  IMAD.WIDE.U32 R72, R194, 0x10, R214 ;  /* 0x00000010c2487825 */ /* 0x000fc600078e00d6 */
[----:B------:R1:W-:Y:S01]  /*64480*/  STG.E.128 desc[UR8][R44.64], R28 ;  /* 0x0000001c2c007986 */ /* 0x0003e2000c101d08 */
[----:B------:R-:W-:Y:S01]  /*64490*/  FFMA.FTZ R33, R48, R205, R201 ;  /* 0x000000cd30217223 */ /* 0x000fe200000100c9 */
[----:B------:R-:W-:Y:S01]  /*644a0*/  FFMA.FTZ R34, R49, R206, R202 ;  /* 0x000000ce31227223 */ /* 0x000fe200000100ca */
[----:B------:R-:W-:Y:S01]  /*644b0*/  FFMA.FTZ R35, R57, R207, R203 ;  /* 0x000000cf39237223 */ /* 0x000fe200000100cb */
[----:B------:R2:W-:Y:S01]  /*644c0*/  STG.E.128 desc[UR8][R66.64], R36 ;  /* 0x0000002442007986 */ /* 0x0005e2000c101d08 */
[----:B0-----:R-:W-:Y:S02]  /*644d0*/  IMAD R224, R14, 0x4, R224 ;  /* 0x000000040ee07824 */ /* 0x001fe400078e02e0 */
[----:B-1----:R-:W-:Y:S01]  /*644e0*/  FFMA.FTZ R28, R13, R220, R180 ;  /* 0x000000dc0d1c7223 */ /* 0x002fe200000100b4 */
[----:B------:R-:W-:Y:S01]  /*644f0*/  FFMA.FTZ R29, R26, R221, R181 ;  /* 0x000000dd1a1d7223 */ /* 0x000fe200000100b5 */
[----:B------:R-:W-:Y:S01]  /*64500*/  FFMA.FTZ R41, R52, R237, R87 ;  /* 0x000000ed34297223 */ /* 0x000fe20000010057 */
[----:B------:R-:W-:Y:S01]  /*64510*/  FFMA.FTZ R30, R50, R222, R182 ;  /* 0x000000de321e7223 */ /* 0x000fe200000100b6 */
[----:B------:R-:W-:Y:S01]  /*64520*/  FFMA.FTZ R42, R24, R238, R86 ;  /* 0x000000ee182a7223 */ /* 0x000fe20000010056 */
[----:B------:R-:W-:Y:S01]  /*64530*/  FFMA.FTZ R31, R51, R223, R183 ;  /* 0x000000df331f7223 */ /* 0x000fe200000100b7 */
[----:B------:R-:W-:Y:S01]  /*64540*/  FFMA.FTZ R43, R25, R239, R85 ;  /* 0x000000ef192b7223 */ /* 0x000fe20000010055 */
[----:B------:R-:W-:-:S04]  /*64550*/  FFMA.FTZ R23, R51, R231, R75 ;  /* 0x000000e733177223 */ /* 0x000fc8000001004b */
[----:B------:R2:W-:Y:S01]  /*64560*/  STG.E.128 desc[UR8][R46.64], R40 ;  /* 0x000000282e007986 */ /* 0x0005e2000c101d08 */
[----:B------:R-:W-:Y:S01]  /*64570*/  FFMA.FTZ R20, R13, R228, R77 ;  /* 0x000000e40d147223 */ /* 0x000fe2000001004d */
[----:B------:R-:W-:Y:S02]  /*64580*/  FFMA.FTZ R21, R26, R229, R76 ;  /* 0x000000e51a157223 */ /* 0x000fe4000001004c */
[----:B------:R2:W-:Y:S01]  /*64590*/  STG.E.128 desc[UR8][R68.64], R16 ;  /* 0x0000001044007986 */ /* 0x0005e2000c101d08 */
[----:B------:R-:W-:Y:S01]  /*645a0*/  FFMA.FTZ R24, R27, R208, R74 ;  /* 0x000000d01b187223 */ /* 0x000fe2000001004a */
[----:B----4-:R-:W-:-:S05]  /*645b0*/  FFMA.FTZ R22, R50, R230, R22 ;  /* 0x000000e632167223 */ /* 0x010fca0000010016 */
[----:B------:R2:W-:Y:S04]  /*645c0*/  STG.E.128 desc[UR8][R58.64], R20 ;  /* 0x000000143a007986 */ /* 0x0005e8000c101d08 */
[----:B------:R2:W-:Y:S01]  /*645d0*/  STG.E.128 desc[UR8][R70.64], R28 ;  /* 0x0000001c46007986 */ /* 0x0005e2000c101d08 */
[----:B------:R-:W-:Y:S01]  /*645e0*/  ISETP.GE.AND P1, PT, R224, R15, PT ;  /* 0x0000000fe000720c */ /* 0x000fe20003f26270 */
[----:B-----5:R-:W-:Y:S01]  /*645f0*/  FFMA.FTZ R25, R48, R209, R65 ;  /* 0x000000d130197223 */ /* 0x020fe20000010041 */
[----:B------:R-:W-:Y:S01]  /*64600*/  FFMA.FTZ R26, R49, R210, R64 ;  /* 0x000000d2311a7223 */ /* 0x000fe20000010040 */
[----:B------:R-:W-:-:S05]  /*64610*/  FFMA.FTZ R27, R57, R211, R63 ;  /* 0x000000d3391b7223 */ /* 0x000fca000001003f */
[----:B------:R2:W-:Y:S04]  /*64620*/  STG.E.128 desc[UR8][R60.64], R24 ;  /* 0x000000183c007986 */ /* 0x0005e8000c101d08 */
[----:B------:R2:W-:Y:S01]  /*64630*/  STG.E.128 desc[UR8][R72.64], R32 ;  /* 0x0000002048007986 */ /* 0x0005e2000c101d08 */
[----:B------:R-:W-:Y:S05]  /*64640*/  @!P1 BRA `(.L_x_51780) ;  /* 0xfffff9f000989947 */ /* 0x000fea000383ffff */
[----:B------:R-:W-:Y:S05]  /*64650*/  EXIT ;  /* 0x000000000000794d */ /* 0x000fea0003800000 */
.L_x_51779:
        /* <DEDUP_REMOVED lines=8> */
.L_x_51782:
[----:B------:R-:W-:Y:S05]  /*646e0*/  BSYNC B0 ;  /* 0x0000000000007941 */ /* 0x000fea0003800000 */
.L_x_51781:
        /* <DEDUP_REMOVED lines=9> */
.L_x_51783:
[----:B------:R-:W-:Y:S01]  /*64780*/  FADD.FTZ R213, R213, R195 ;  /* 0x000000c3d5d57221 */ /* 0x000fe20000010000 */
[----:B------:R-:W-:-:S04]  /*64790*/  IMAD.MOV.U32 R195, RZ, RZ, 0x4 ;  /* 0x00000004ffc37424 */ /* 0x000fc800078e00ff */
[----:B------:R-:W-:-:S07]  /*647a0*/  MOV R217, R213 ;  /* 0x000000d500d97202 */ /* 0x000fce0000000f00 */
[----:B------:R-:W-:Y:S05]  /*647b0*/  WARPSYNC.COLLECTIVE R214, `(.L_x_51784) ;  /* 0x00000000d6087348 */ /* 0x000fea0003c00000 */
[----:B------:R0:W1:Y:S02]  /*647c0*/  SHFL.BFLY P2, R195, R217, R195, R196 ;  /* 0x0c0000c3d9c37389 */ /* 0x00006400000400c4 */
[----:B01----:R-:W-:Y:S05]  /*647d0*/  ENDCOLLECTIVE ;  /* 0x000000000000791b */ /* 0x003fea0003800000 */
.L_x_51784:
[----:B------:R-:W-:Y:S01]  /*647e0*/  FADD.FTZ R213, R213, R195 ;  /* 0x000000c3d5d57221 */ /* 0x000fe20000010000 */
[----:B------:R-:W-:-:S04]  /*647f0*/  IMAD.MOV.U32 R195, RZ, RZ, 0x8 ;  /* 0x00000008ffc37424 */ /* 0x000fc800078e00ff */
[----:B------:R-:W-:-:S07]  /*64800*/  MOV R217, R213 ;  /* 0x000000d500d97202 */ /* 0x000fce0000000f00 */
[----:B------:R-:W-:Y:S05]  /*64810*/  WARPSYNC.COLLECTIVE R214, `(.L_x_51785) ;  /* 0x00000000d6087348 */ /* 0x000fea0003c00000 */
[----:B------:R0:W1:Y:S02]  /*64820*/  SHFL.BFLY P2, R195, R217, R195, R196 ;  /* 0x0c0000c3d9c37389 */ /* 0x00006400000400c4 */
[----:B01----:R-:W-:Y:S05]  /*64830*/  ENDCOLLECTIVE ;  /* 0x000000000000791b */ /* 0x003fea0003800000 */
.L_x_51785:
[----:B------:R-:W-:Y:S01]  /*64840*/  FADD.FTZ R213, R213, R195 ;  /* 0x000000c3d5d57221 */ /* 0x000fe20000010000 */
[----:B------:R-:W-:-:S04]  /*64850*/  IMAD.MOV.U32 R195, RZ, RZ, 0x10 ;  /* 0x00000010ffc37424 */ /* 0x000fc800078e00ff */
[----:B------:R-:W-:-:S07]  /*64860*/  MOV R217, R213 ;  /* 0x000000d500d97202 */ /* 0x000fce0000000f00 */
[----:B------:R-:W-:Y:S05]  /*64870*/  WARPSYNC.COLLECTIVE R214, `(.L_x_51786) ;  /* 0x00000000d6087348 */ /* 0x000fea0003c00000 */
[----:B------:R0:W1:Y:S02]  /*64880*/  SHFL.BFLY P2, R195, R217, R195, R196 ;  /* 0x0c0000c3d9c37389 */ /* 0x00006400000400c4 */
[----:B01----:R-:W-:Y:S05]  /*64890*/  ENDCOLLECTIVE ;  /* 0x000000000000791b */ /* 0x003fea0003800000 */
.L_x_51786:
        /* <DEDUP_REMOVED lines=162> */
[----:B------:R-:W-:Y:S02]  /*652c0*/  IMAD.MOV.U32 R195, RZ, RZ, 0x1 ;  /* 0x00000001ffc37424 */ /* 0x000fe400078e00ff */
[----:B------:R-:W-:Y:S02]  /*652d0*/  HFMA2 R196, -RZ, RZ, 0, 1.847743988037109375e-06 ;  /* 0x0000001fffc47431 */ /* 0x000fe400000001ff */
[----:B------:R-:W-:-:S07]  /*652e0*/  MOV R217, R215 ;  /* 0x000000d700d97202 */ /* 0x000fce0000000f00 */
[----:B------:R-:W-:Y:S05]  /*652f0*/  WARPSYNC.COLLECTIVE R214, `(.L_x_51787) ;  /* 0x00000000d6087348 */ /* 0x000fea0003c00000 */
[----:B------:R0:W1:Y:S02]  /*65300*/  SHFL.BFLY P2, R195, R217, R195, R196 ;  /* 0x0c0000c3d9c37389 */ /* 0x00006400000400c4 */
[----:B01----:R-:W-:Y:S05]  /*65310*/  ENDCOLLECTIVE ;  /* 0x000000000000791b */ /* 0x003fea0003800000 */
.L_x_51787:
[----:B------:R-:W-:Y:S01]  /*65320*/  FADD.FTZ R215, R215, R195 ;  /* 0x000000c3d7d77221 */ /* 0x000fe20000010000 */
[----:B------:R-:W-:-:S03]  /*65330*/  MOV R195, 0x2 ;  /* 0x0000000200c37802 */ /* 0x000fc60000000f00 */
[----:B------:R-:W-:-:S07]  /*65340*/  IMAD.MOV.U32 R217, RZ, RZ, R215 ;  /* 0x000000ffffd97224 */ /* 0x000fce00078e00d7 */
[----:B------:R-:W-:Y:S05]  /*65350*/  WARPSYNC.COLLECTIVE R214, `(.L_x_51788) ;  /* 0x00000000d6087348 */ /* 0x000fea0003c00000 */
[----:B------:R0:W1:Y:S02]  /*65360*/  SHFL.BFLY P2, R195, R217, R195, R196 ;  /* 0x0c0000c3d9c37389 */ /* 0x00006400000400c4 */
[----:B01----:R-:W-:Y:S05]  /*65370*/  ENDCOLLECTIVE ;  /* 0x000000000000791b */ /* 0x003fea0003800000 */
.L_x_51788:
[----:B------:R-:W-:Y:S01]  /*65380*/  FADD.FTZ R215, R215, R195 ;  /* 0x000000c3d7d77221 */ /* 0x000fe20000010000 */
[----:B------:R-:W-:-:S03]  /*65390*/  HFMA2 R195, -RZ, RZ, 0, 2.384185791015625e-07 ;  /* 0x00000004ffc37431 */ /* 0x000fc600000001ff */
[----:B------:R-:W-:-:S07]  /*653a0*/  IMAD.MOV.U32 R217, RZ, RZ, R215 ;  /* 0x000000ffffd97224 */ /* 0x000fce00078e00d7 */
[----:B------:R-:W-:Y:S05]  /*653b0*/  WARPSYNC.COLLECTIVE R214, `(.L_x_51789) ;  /* 0x00000000d6087348 */ /* 0x000fea0003c00000 */
[----:B------:R0:W1:Y:S02]  /*653c0*/  SHFL.BFLY P2, R195, R217, R195, R196 ;  /* 0x0c0000c3d9c37389 */ /* 0x00006400000400c4 */
[----:B01----:R-:W-:Y:S05]  /*653d0*/  ENDCOLLECTIVE ;  /* 0x000000000000791b */ /* 0x003fea0003800000 */
.L_x_51789:
[----:B------:R-:W-:Y:S01]  /*653e0*/  FADD.FTZ R215, R215, R195 ;  /* 0x000000c3d7d77221 */ /* 0x000fe20000010000 */
[----:B------:R-:W-:-:S03]  /*653f0*/  MOV R195, 0x8 ;  /* 0x0000000800c37802 */ /* 0x000fc60000000f00 */
[----:B------:R-:W-:-:S07]  /*65400*/  IMAD.MOV.U32 R217, RZ, RZ, R215 ;  /* 0x000000ffffd97224 */ /* 0x000fce00078e00d7 */
[----:B------:R-:W-:Y:S05]  /*65410*/  WARPSYNC.COLLECTIVE R214, `(.L_x_51790) ;  /* 0x00000000d6087348 */ /* 0x000fea0003c00000 */
[----:B------:R0:W1:Y:S02]  /*65420*/  SHFL.BFLY P2, R195, R217, R195, R196 ;  /* 0x0c0000c3d9c37389 */ /* 0x00006400000400c4 */
[----:B01----:R-:W-:Y:S05]  /*65430*/  ENDCOLLECTIVE ;  /* 0x000000000000791b */ /* 0x003fea0003800000 */
.L_x_51790:
[----:B------:R-:W-:Y:S01]  /*65440*/  FADD.FTZ R215, R215, R195 ;  /* 0x000000c3d7d77221 */ /* 0x000fe20000010000 */
[----:B------:R-:W-:-:S03]  /*65450*/  HFMA2 R195, -RZ, RZ, 0, 9.5367431640625e-07 ;  /* 0x00000010ffc37431 */ /* 0x000fc600000001ff */
[----:B------:R-:W-:-:S07]  /*65460*/  IMAD.MOV.U32 R217, RZ, RZ, R215 ;  /* 0x000000ffffd97224 */ /* 0x000fce00078e00d7 */
[----:B------:R-:W-:Y:S05]  /*65470*/  WARPSYNC.COLLECTIVE R214, `(.L_x_51791) ;  /* 0x00000000d6087348 */ /* 0x000fea0003c00000 */
[----:B------:R0:W1:Y:S02]  /*65480*/  SHFL.BFLY P2, R195, R217, R195, R196 ;  /* 0x0c0000c3d9c37389 */ /* 0x00006400000400c4 */
[----:B01----:R-:W-:Y:S05]  /*65490*/  ENDCOLLECTIVE ;  /* 0x000000000000791b */ /* 0x003fea0003800000 */
.L_x_51791:
[----:B------:R-:W-:Y:S05]  /*654a0*/  BRA `(.L_x_51792) ;  /* 0xffffffc800a87947 */ /* 0x000fea000383ffff */
.L_x_51793:
        /* <DEDUP_REMOVED lines=13> */
.L_x_54505:


//--------------------- .text._ZN10layer_norm31ln_parallel_residual_fwd_kernelINS_13Kernel_traitsIfffffjLj2560ELj1ELj4ELj1ELj16ENS_18Kernel_traits_baseILj2560EfffffjLj128EEEEELb1ELb1ELb0EEEvNS_9FwdParamsE --------------------------
	.section	.text._ZN10layer_norm31ln_parallel_residual_fwd_kernelINS_13Kernel_traitsIfffffjLj2560ELj1ELj4ELj1ELj16ENS_18Kernel_traits_baseILj2560EfffffjLj128EEEEELb1ELb1ELb0EEEvNS_9FwdParamsE,"ax",@progbits
	.align	128
        .global         _ZN10layer_norm31ln_parallel_residual_fwd_kernelINS_13Kernel_traitsIfffffjLj2560ELj1ELj4ELj1ELj16ENS_18Kernel_traits_baseILj2560EfffffjLj128EEEEELb1ELb1ELb0EEEvNS_9FwdParamsE
        .type           _ZN10layer_norm31ln_parallel_residual_fwd_kernelINS_13Kernel_traitsIfffffjLj2560ELj1ELj4ELj1ELj16ENS_18Kernel_traits_baseILj2560EfffffjLj128EEEEELb1ELb1ELb0EEEvNS_9FwdParamsE,@function
        .size           _ZN10layer_norm31ln_parallel_residual_fwd_kernelINS_13Kernel_traitsIfffffjLj2560ELj1ELj4ELj1ELj16ENS_18Kernel_traits_baseILj2560EfffffjLj128EEEEELb1ELb1ELb0EEEvNS_9FwdParamsE,(.L_x_54506 - _ZN10layer_norm31ln_parallel_residual_fwd_kernelINS_13Kernel_traitsIfffffjLj2560ELj1ELj4ELj1ELj16ENS_18Kernel_traits_baseILj2560EfffffjLj128EEEEELb1ELb1ELb0EEEvNS_9FwdParamsE)
        .other          _ZN10layer_norm31ln_parallel_residual_fwd_kernelINS_13Kernel_traitsIfffffjLj2560ELj1ELj4ELj1ELj16ENS_18Kernel_traits_baseILj2560EfffffjLj128EEEEELb1ELb1ELb0EEEvNS_9FwdParamsE,@"STO_CUDA_ENTRY STV_DEFAULT"
_ZN10layer_norm31ln_parallel_residual_fwd_kernelINS_13Kernel_traitsIfffffjLj2560ELj1ELj4ELj1ELj16ENS_18Kernel_traits_baseILj2560EfffffjLj128EEEEELb1ELb1ELb0EEEvNS_9FwdParamsE:
.text._ZN10layer_norm31ln_parallel_residual_fwd_kernelINS_13Kernel_traitsIfffffjLj2560ELj1ELj4ELj1ELj16ENS_18Kernel_traits_baseILj2560EfffffjLj128EEEEELb1ELb1ELb0EEEvNS_9FwdParamsE:
        /* <DEDUP_REMOVED lines=13> */
[----:B0-----:R0:W2:Y:S01]  /*00d0*/  @P0 LDG.E.64 R2, desc[UR6][R8.64] ;  /* 0x0000000608020981 */ /* 0x0010a2000c1e1b00 */
[----:B-1----:R-:W-:Y:S01]  /*00e0*/  MOV R20, UR4 ;  /* 0x0000000400147c02 */ /* 0x002fe20008000f00 */
[----:B------:R-:W-:-:S06]  /*00f0*/  IMAD.U32 R21, RZ, RZ, UR5 ;  /* 0x00000005ff157e24 */ /* 0x000fcc000f8e00ff */
[----:B------:R-:W2:Y:S01]  /*0100*/  @P0 LDG.E.64 R20, desc[UR6][R20.64] ;  /* 0x0000000614140981 */ /* 0x000ea2000c1e1b00 */
[----:B------:R-:W1:Y:S01]  /*0110*/  S2UR UR5, SR_CTAID.X ;  /* 0x00000000000579c3 */ /* 0x000e620000002500 */
[----:B----4-:R-:W-:Y:S01]  /*0120*/  UISETP.NE.U32.AND UP0, UPT, UR8, URZ, UPT ;  /* 0x000000ff0800728c */ /* 0x010fe2000bf05070 */
[----:B---3--:R-:W-:Y:S01]  /*0130*/  LOP3.LUT R239, R236, 0x1f, RZ, 0xc0, !PT ;  /* 0x0000001fecef7812 */ /* 0x008fe200078ec0ff */
[----:B------:R-:W-:Y:S01]  /*0140*/  BSSY.RECONVERGENT B0, `(.L_x_51794) ;  /* 0x0000199000007945 */ /* 0x000fe20003800200 */
[----:B-----5:R-:W-:Y:S01]  /*0150*/  SHF.R.S32.HI R0, RZ, 0x1f, R13 ;  /* 0x0000001fff007819 */ /* 0x020fe2000001140d */
[----:B------:R-:W-:Y:S02]  /*0160*/  UISETP.NE.AND.EX UP0, UPT, UR9, URZ, UPT, UP0 ;  /* 0x000000ff0900728c */ /* 0x000fe4000bf05300 */
[----:B------:R-:W-:Y:S01]  /*0170*/  IMAD.MOV.U32 R107, RZ, RZ, R239 ;  /* 0x000000ffff6b7224 */ /* 0x000fe200078e00ef */
[----:B------:R-:W0:Y:S01]  /*0180*/  LDC R7, c[0x0][0x360] ;  /* 0x0000d800ff077b82 */ /* 0x000e220000000800 */
[----:B------:R-:W-:Y:S01]  /*0190*/  LEA.HI R0, R0, R13, RZ, 0x2 ;  /* 0x0000000d00007211 */ /* 0x000fe200078f10ff */
[----:B-1----:R-:W-:-:S02]  /*01a0*/  USHF.L.U32 UR4, UR5, 0x2, URZ ;  /* 0x0000000205047899 */ /* 0x002fc400080006ff */
[--C-:B0-----:R-:W-:Y:S01]  /*01b0*/  IMAD R9, R7, UR5, R236.reuse ;  /* 0x0000000507097c24 */ /* 0x101fe2000f8e02ec */
[----:B------:R-:W-:-:S04]  /*01c0*/  SHF.R.U32.HI R236, RZ, 0x5, R236 ;  /* 0x00000005ffec7819 */ /* 0x000fc800000116ec */
[----:B------:R-:W-:Y:S02]  /*01d0*/  LOP3.LUT R236, R236, UR4, RZ, 0xfc, !PT ;  /* 0x00000004ecec7c12 */ /* 0x000fe4000f8efcff */
[----:B--2---:R-:W-:Y:S02]  /*01e0*/  @P0 IADD3 R8, P1, PT, R2, R5, RZ ;  /* 0x0000000502080210 */ /* 0x004fe40007f3e0ff */
[----:B------:R-:W-:Y:S02]  /*01f0*/  LOP3.LUT R5, R107, 0x1f, RZ, 0x3c, !PT ;  /* 0x0000001f6b057812 */ /* 0x000fe400078e3cff */
[----:B------:R-:W-:Y:S02]  /*0200*/  @P0 IADD3.X R11, PT, PT, RZ, R3, RZ, P1, !PT ;  /* 0x00000003ff0b0210 */ /* 0x000fe40000ffe4ff */
[----:B------:R-:W-:Y:S02]  /*0210*/  LEA.HI.SX32 R0, R0, R5, 0x1e ;  /* 0x0000000500007211 */ /* 0x000fe400078ff2ff */
        /* <DEDUP_REMOVED lines=36> */
[----:B------:R-:W-:-:S02]  /*0460*/  ISETP.GE.U32.AND P5, PT, R0, 0x60, PT ;  /* 0x000000600000780c */ /* 0x000fc40003fa6070 */
[C---:B------:R-:W-:Y:S02]  /*0470*/  ISETP.GE.U32.AND P3, PT, R0.reuse, 0x80, PT ;  /* 0x000000800000780c */ /* 0x040fe40003f66070 */
[C---:B------:R-:W-:Y:S01]  /*0480*/  ISETP.GE.U32.AND P2, PT, R0.reuse, 0xa0, PT ;  /* 0x000000a00000780c */ /* 0x040fe20003f46070 */
[----:B0-----:R-:W-:Y:S01]  /*0490*/  @P6 IMAD.WIDE.U32 R4, R107, 0x10, R4 ;  /* 0x000000106b046825 */ /* 0x001fe200078e0004 */
[----:B------:R-:W0:Y:S01]  /*04a0*/  @P4 LDC.64 R94, c[0x0][0x438] ;  /* 0x00010e00ff5e4b82 */ /* 0x000e220000000a00 */
[C---:B------:R-:W-:Y:S02]  /*04b0*/  ISETP.GE.U32.AND P1, PT, R0.reuse, 0xc0, PT ;  /* 0x000000c00000780c */ /* 0x040fe40003f26070 */
[----:B------:R-:W-:Y:S02]  /*04c0*/  ISETP.GE.U32.AND P0, PT, R0, 0xe0, PT ;  /* 0x000000e00000780c */ /* 0x000fe40003f06070 */
[----:B------:R-:W-:Y:S01]  /*04d0*/  LOP3.LUT R3, R3, 0xfffffffb, RZ, 0xc0, !PT ;  /* 0xfffffffb03037812 */ /* 0x000fe200078ec0ff */
[C---:B-1----:R-:W-:Y:S01]  /*04e0*/  @P6 IMAD.WIDE.U32 R6, R107.reuse, 0x10, R6 ;  /* 0x000000106b066825 */ /* 0x042fe200078e0006 */
[----:B------:R-:W-:Y:S01]  /*04f0*/  @P6 LOP3.LUT R107, R107, 0x20, RZ, 0xfc, !PT ;  /* 0x000000206b6b6812 */ /* 0x000fe200078efcff */
[----:B------:R-:W1:Y:S01]  /*0500*/  @P5 LDC.64 R96, c[0x0][0x3d0] ;  /* 0x0000f400ff605b82 */ /* 0x000e620000000a00 */
[----:B------:R-:W-:-:S02]  /*0510*/  @P6 LOP3.LUT R3, R3, 0x4, RZ, 0xfc, !PT ;  /* 0x0000000403036812 */ /* 0x000fc400078efcff */
[----:B------:R-:W5:Y:S01]  /*0520*/  @P6 LDG.E.128 R72, desc[UR6][R6.64] ;  /* 0x0000000606486981 */ /* 0x000f62000c1e1d00 */
[----:B------:R-:W-:-:S04]  /*0530*/  @P4 IMAD.WIDE.U32 R92, R107, 0x10, R92 ;  /* 0x000000106b5c4825 */ /* 0x000fc800078e005c */
[----:B------:R-:W1:Y:S01]  /*0540*/  @P5 LDC.64 R98, c[0x0][0x438] ;  /* 0x00010e00ff625b82 */ /* 0x000e620000000a00 */
[----:B0-----:R-:W-:-:S07]  /*0550*/  @P4 IMAD.WIDE.U32 R94, R107, 0x10, R94 ;  /* 0x000000106b5e4825 */ /* 0x001fce00078e005e */
[----:B------:R-:W0:Y:S01]  /*0560*/  @P3 LDC.64 R108, c[0x0][0x3d0] ;  /* 0x0000f400ff6c3b82 */ /* 0x000e220000000a00 */
[----:B------:R-:W-:Y:S01]  /*0570*/  @P4 VIADD R107, R107, 0x20 ;  /* 0x000000206b6b4836 */ /* 0x000fe20000000000 */
[----:B------:R4:W5:Y:S03]  /*0580*/  @P4 LDG.E.128 R24, desc[UR6][R94.64] ;  /* 0x000000065e184981 */ /* 0x000966000c1e1d00 */
[----:B-1----:R-:W-:-:S03]  /*0590*/  @P5 IMAD.WIDE.U32 R96, R107, 0x10, R96 ;  /* 0x000000106b605825 */ /* 0x002fc600078e0060 */
[----:B------:R-:W1:Y:S01]  /*05a0*/  @P3 LDC.64 R110, c[0x0][0x438] ;  /* 0x00010e00ff6e3b82 */ /* 0x000e620000000a00 */
[----:B------:R-:W-:-:S07]  /*05b0*/  @P5 IMAD.WIDE.U32 R98, R107, 0x10, R98 ;  /* 0x000000106b625825 */ /* 0x000fce00078e0062 */
[----:B------:R-:W4:Y:S01]  /*05c0*/  @P2 LDC.64 R112, c[0x0][0x3d0] ;  /* 0x0000f400ff702b82 */ /* 0x000f220000000a00 */
[----:B------:R-:W-:Y:S01]  /*05d0*/  @P5 VIADD R107, R107, 0x20 ;  /* 0x000000206b6b5836 */ /* 0x000fe20000000000 */
[----:B------:R4:W5:Y:S06]  /*05e0*/  @P5 LDG.E.128 R28, desc[UR6][R98.64] ;  /* 0x00000006621c5981 */ /* 0x00096c000c1e1d00 */
[----:B------:R-:W4:Y:S08]  /*05f0*/  @P2 LDC.64 R114, c[0x0][0x438] ;  /* 0x00010e00ff722b82 */ /* 0x000f300000000a00 */
[----:B------:R-:W4:Y:S08]  /*0600*/  @P1 LDC.64 R116, c[0x0][0x3d0] ;  /* 0x0000f400ff741b82 */ /* 0x000f300000000a00 */
[----:B------:R-:W4:Y:S01]  /*0610*/  @P1 LDC.64 R118, c[0x0][0x438] ;  /* 0x00010e00ff761b82 */ /* 0x000f220000000a00 */
[----:B--2---:R-:W2:Y:S04]  /*0620*/  @P4 LDG.E.128 R124, desc[UR6][R92.64] ;  /* 0x000000065c7c4981 */ /* 0x004ea8000c1e1d00 */
[----:B---3--:R-:W3:Y:S01]  /*0630*/  @P5 LDG.E.128 R120, desc[UR6][R96.64] ;  /* 0x0000000660785981 */ /* 0x008ee2000c1e1d00 */
[----:B0-----:R-:W-:-:S04]  /*0640*/  @P3 IMAD.WIDE.U32 R108, R107, 0x10, R108 ;  /* 0x000000106b6c3825 */ /* 0x001fc800078e006c */
[C---:B-1----:R-:W-:Y:S01]  /*0650*/  @P3 IMAD.WIDE.U32 R110, R107.reuse, 0x10, R110 ;  /* 0x000000106b6e3825 */ /* 0x042fe200078e006e */
[----:B------:R-:W-:Y:S01]  /*0660*/  @P3 IADD3 R107, PT, PT, R107, 0x20, RZ ;  /* 0x000000206b6b3810 */ /* 0x000fe20007ffe0ff */
[----:B----4-:R-:W4:Y:S04]  /*0670*/  @P3 LDG.E.128 R136, desc[UR6][R108.64] ;  /* 0x000000066c883981 */ /* 0x010f28000c1e1d00 */
[----:B--2---:R0:W-:Y:S04]  /*0680*/  @P4 STL.64 [R1+0x50], R124 ;  /* 0x0000507c01004387 */ /* 0x0041e80000100a00 */
[----:B------:R1:W-:Y:S04]  /*0690*/  @P4 STL.64 [R1+0x58], R126 ;  /* 0x0000587e01004387 */ /* 0x0003e80000100a00 */
[----:B------:R2:W5:Y:S04]  /*06a0*/  @P3 LDG.E.128 R32, desc[UR6][R110.64] ;  /* 0x000000066e203981 */ /* 0x000568000c1e1d00 */
[----:B0-----:R-:W2:Y:S04]  /*06b0*/  LDL.64 R124, [R1] ;  /* 0x00000000017c7983 */ /* 0x001ea80000100a00 */
[----:B-1----:R-:W2:Y:S04]  /*06c0*/  LDL.64 R126, [R1+0x8] ;  /* 0x00000800017e7983 */ /* 0x002ea80000100a00 */
[----:B---3--:R0:W-:Y:S02]  /*06d0*/  @P5 STL.64 [R1+0x40], R120 ;  /* 0x0000407801005387 */ /* 0x0081e40000100a00 */
[----:B0-----:R-:W0:Y:S01]  /*06e0*/  @P0 LDC.64 R120, c[0x0][0x3d0] ;  /* 0x0000f400ff780b82 */ /* 0x001e220000000a00 */
[----:B------:R-:W-:-:S04]  /*06f0*/  @P2 IMAD.WIDE.U32 R112, R107, 0x10, R112 ;  /* 0x000000106b702825 */ /* 0x000fc800078e0070 */
[C---:B------:R-:W-:Y:S01]  /*0700*/  @P2 IMAD.WIDE.U32 R114, R107.reuse, 0x10, R114 ;  /* 0x000000106b722825 */ /* 0x040fe200078e0072 */
[----:B------:R-:W3:Y:S03]  /*0710*/  @P2 LDG.E.128 R132, desc[UR6][R112.64] ;  /* 0x0000000670842981 */ /* 0x000ee6000c1e1d00 */
[----:B------:R-:W-:Y:S01]  /*0720*/  @P2 VIADD R107, R107, 0x20 ;  /* 0x000000206b6b2836 */ /* 0x000fe20000000000 */
[----:B------:R1:W-:Y:S03]  /*0730*/  @P5 STL.64 [R1+0x48], R122 ;  /* 0x0000487a01005387 */ /* 0x0003e60000100a00 */
[C---:B------:R-:W-:Y:S01]  /*0740*/  @P1 IMAD.WIDE.U32 R116, R107.reuse, 0x10, R116 ;  /* 0x000000106b741825 */ /* 0x040fe200078e0074 */
[----:B------:R-:W-:Y:S01]  /*0750*/  ISETP.GE.U32.AND P4, PT, R0, 0x100, PT ;  /* 0x000001000000780c */ /* 0x000fe20003f86070 */
[----:B------:R3:W5:Y:S02]  /*0760*/  @P2 LDG.E.128 R36, desc[UR6][R114.64] ;  /* 0x0000000672242981 */ /* 0x000764000c1e1d00 */
[----:B------:R-:W-:-:S02]  /*0770*/  @P1 IMAD.WIDE.U32 R118, R107, 0x10, R118 ;  /* 0x000000106b761825 */ /* 0x000fc400078e0076 */
[----:B------:R-:W3:Y:S02]  /*0780*/  @P1 LDG.E.128 R128, desc[UR6][R116.64] ;  /* 0x0000000674801981 */ /* 0x000ee4000c1e1d00 */
[----:B------:R-:W-:Y:S01]  /*0790*/  @P1 VIADD R107, R107, 0x20 ;  /* 0x000000206b6b1836 */ /* 0x000fe20000000000 */
[----:B-1----:R-:W1:Y:S01]  /*07a0*/  @P0 LDC.64 R122, c[0x0][0x438] ;  /* 0x00010e00ff7a0b82 */ /* 0x002e620000000a00 */
[----:B----4-:R-:W-:Y:S02]  /*07b0*/  @P3 STL.64 [R1+0x30], R136 ;  /* 0x0000308801003387 */ /* 0x010fe40000100a00 */
[C---:B0-----:R-:W-:Y:S01]  /*07c0*/  @P0 IMAD.WIDE.U32 R120, R107.reuse, 0x10, R120 ;  /* 0x000000106b780825 */ /* 0x041fe200078e0078 */
[----:B------:R-:W-:Y:S01]  /*07d0*/  ISETP.GE.U32.AND P5, PT, R0, 0x120, PT ;  /* 0x000001200000780c */ /* 0x000fe20003fa6070 */
[----:B------:R-:W-:Y:S03]  /*07e0*/  @P3 STL.64 [R1+0x38], R138 ;  /* 0x0000388a01003387 */ /* 0x000fe60000100a00 */
[----:B------:R-:W0:Y:S01]  /*07f0*/  @P4 LDC.64 R92, c[0x0][0x3d0] ;  /* 0x0000f400ff5c4b82 */ /* 0x000e220000000a00 */
[----:B------:R4:W5:Y:S07]  /*0800*/  @P1 LDG.E.128 R40, desc[UR6][R118.64] ;  /* 0x0000000676281981 */ /* 0x00096e000c1e1d00 */
[----:B------:R-:W4:Y:S01]  /*0810*/  @P4 LDC.64 R94, c[0x0][0x438] ;  /* 0x00010e00ff5e4b82 */ /* 0x000f220000000a00 */
[----:B--2---:R-:W2:Y:S07]  /*0820*/  @P0 LDG.E.128 R124, desc[UR6][R120.64] ;  /* 0x00000006787c0981 */ /* 0x004eae000c1e1d00 */
[----:B------:R-:W2:Y:S01]  /*0830*/  @P5 LDC.64 R96, c[0x0][0x3d0] ;  /* 0x0000f400ff605b82 */ /* 0x000ea20000000a00 */
[----:B-1----:R-:W-:-:S07]  /*0840*/  @P0 IMAD.WIDE.U32 R122, R107, 0x10, R122 ;  /* 0x000000106b7a0825 */ /* 0x002fce00078e007a */
[----:B------:R-:W1:Y:S01]  /*0850*/  @P5 LDC.64 R98, c[0x0][0x438] ;  /* 0x00010e00ff625b82 */ /* 0x000e620000000a00 */
[----:B------:R-:W-:Y:S01]  /*0860*/  ISETP.GE.U32.AND P3, PT, R0, 0x140, PT ;  /* 0x000001400000780c */ /* 0x000fe20003f66070 */
[----:B------:R1:W5:Y:S04]  /*0870*/  @P0 LDG.E.128 R44, desc[UR6][R122.64] ;  /* 0x000000067a2c0981 */ /* 0x000368000c1e1d00 */
[----:B---3--:R-:W-:Y:S08]  /*0880*/  @P2 STL.64 [R1+0x20], R132 ;  /* 0x0000208401002387 */ /* 0x008ff00000100a00 */
[----:B------:R-:W3:Y:S01]  /*0890*/  @P3 LDC.64 R108, c[0x0][0x3d0] ;  /* 0x0000f400ff6c3b82 */ /* 0x000ee20000000a00 */
[----:B------:R-:W-:Y:S01]  /*08a0*/  @P2 STL.64 [R1+0x28], R134 ;  /* 0x0000288601002387 */ /* 0x000fe20000100a00 */
[----:B------:R-:W-:-:S06]  /*08b0*/  @P0 IADD3 R107, PT, PT, R107, 0x20, RZ ;  /* 0x000000206b6b0810 */ /* 0x000fcc0007ffe0ff */
[----:B------:R-:W3:Y:S01]  /*08c0*/  @P3 LDC.64 R110, c[0x0][0x438] ;  /* 0x00010e00ff6e3b82 */ /* 0x000ee20000000a00 */
[----:B------:R-:W-:Y:S04]  /*08d0*/  @P1 STL.64 [R1+0x10], R128 ;  /* 0x0000108001001387 */ /* 0x000fe80000100a00 */
[----:B------:R-:W-:Y:S01]  /*08e0*/  @P1 STL.64 [R1+0x18], R130 ;  /* 0x0000188201001387 */ /* 0x000fe20000100a00 */
[C---:B------:R-:W-:Y:S02]  /*08f0*/  ISETP.GE.U32.AND P2, PT, R0.reuse, 0x160, PT ;  /* 0x000001600000780c */ /* 0x040fe40003f46070 */
[----:B------:R-:W-:Y:S01]  /*0900*/  ISETP.GE.U32.AND P1, PT, R0, 0x180, PT ;  /* 0x000001800000780c */ /* 0x000fe20003f26070 */
[----:B0-----:R-:W-:-:S04]  /*0910*/  @P4 IMAD.WIDE.U32 R92, R107, 0x10, R92 ;  /* 0x000000106b5c4825 */ /* 0x001fc800078e005c */
[C---:B----4-:R-:W-:Y:S01]  /*0920*/  @P4 IMAD.WIDE.U32 R94, R107.reuse, 0x10, R94 ;  /* 0x000000106b5e4825 */ /* 0x050fe200078e005e */
[----:B------:R0:W5:Y:S05]  /*0930*/  @P4 LDG.E.128 R248, desc[UR6][R92.64] ;  /* 0x000000065cf84981 */ /* 0x00016a000c1e1d00 */
[----:B------:R-:W4:Y:S08]  /*0940*/  @P2 LDC.64 R112, c[0x0][0x3d0] ;  /* 0x0000f400ff702b82 */ /* 0x000f300000000a00 */
[----:B------:R-:W4:Y:S01]  /*0950*/  @P2 LDC.64 R114, c[0x0][0x438] ;  /* 0x00010e00ff722b82 */ /* 0x000f220000000a00 */
[----:B--2---:R2:W-:Y:S07]  /*0960*/  @P0 STL.64 [R1], R124 ;  /* 0x0000007c01000387 */ /* 0x0045ee0000100a00 */
[----:B------:R-:W4:Y:S01]  /*0970*/  @P1 LDC.64 R116, c[0x0][0x3d0] ;  /* 0x0000f400ff741b82 */ /* 0x000f220000000a00 */
[----:B------:R0:W-:Y:S01]  /*0980*/  @P0 STL.64 [R1+0x8], R126 ;  /* 0x0000087e01000387 */ /* 0x0001e20000100a00 */
[----:B------:R-:W-:-:S03]  /*0990*/  @P4 VIADD R107, R107, 0x20 ;  /* 0x000000206b6b4836 */ /* 0x000fc60000000000 */
[----:B------:R4:W5:Y:S03]  /*09a0*/  @P4 LDG.E.128 R48, desc[UR6][R94.64] ;  /* 0x000000065e304981 */ /* 0x000966000c1e1d00 */
[----:B------:R-:W4:Y:S01]  /*09b0*/  @P1 LDC.64 R118, c[0x0][0x438] ;  /* 0x00010e00ff761b82 */ /* 0x000f220000000a00 */
[----:B--2---:R-:W2:Y:S04]  /*09c0*/  LDL.64 R124, [R1+0x60] ;  /* 0x00006000017c7983 */ /* 0x004ea80000100a00 */
[----:B0-----:R-:W2:Y:S01]  /*09d0*/  LDL.64 R126, [R1+0x68] ;  /* 0x00006800017e7983 */ /* 0x001ea20000100a00 */
[C---:B------:R-:W-:Y:S01]  /*09e0*/  ISETP.GE.U32.AND P0, PT, R0.reuse, 0x1a0, PT ;  /* 0x000001a00000780c */ /* 0x040fe20003f06070 */
[----:B------:R-:W-:Y:S01]  /*09f0*/  @P5 IMAD.WIDE.U32 R96, R107, 0x10, R96 ;  /* 0x000000106b605825 */ /* 0x000fe200078e0060 */
[----:B------:R-:W-:-:S03]  /*0a00*/  ISETP.GE.U32.AND P4, PT, R0, 0x1c0, PT ;  /* 0x000001c00000780c */ /* 0x000fc60003f86070 */
[C---:B-1----:R-:W-:Y:S01]  /*0a10*/  @P5 IMAD.WIDE.U32 R98, R107.reuse, 0x10, R98 ;  /* 0x000000106b625825 */ /* 0x042fe200078e0062 */
[----:B------:R0:W5:Y:S03]  /*0a20*/  @P5 LDG.E.128 R244, desc[UR6][R96.64] ;  /* 0x0000000660f45981 */ /* 0x000166000c1e1d00 */
[----:B------:R-:W-:Y:S01]  /*0a30*/  @P5 VIADD R107, R107, 0x20 ;  /* 0x000000206b6b5836 */ /* 0x000fe20000000000 */
[----:B------:R1:W5:Y:S03]  /*0a40*/  @P5 LDG.E.128 R52, desc[UR6][R98.64] ;  /* 0x0000000662345981 */ /* 0x000366000c1e1d00 */
[----:B------:R-:W1:Y:S08]  /*0a50*/  @P0 LDC.64 R120, c[0x0][0x3d0] ;  /* 0x0000f400ff780b82 */ /* 0x000e700000000a00 */
[----:B------:R-:W1:Y:S01]  /*0a60*/  @P0 LDC.64 R122, c[0x0][0x438] ;  /* 0x00010e00ff7a0b82 */ /* 0x000e620000000a00 */
[----:B---3--:R-:W-:Y:S01]  /*0a70*/  @P3 IMAD.WIDE.U32 R108, R107, 0x10, R108 ;  /* 0x000000106b6c3825 */ /* 0x008fe200078e006c */
[----:B------:R-:W-:-:S03]  /*0a80*/  ISETP.GE.U32.AND P5, PT, R0, 0x1e0, PT ;  /* 0x000001e00000780c */ /* 0x000fc60003fa6070 */
[C---:B------:R-:W-:Y:S01]  /*0a90*/  @P3 IMAD.WIDE.U32 R110, R107.reuse, 0x10, R110 ;  /* 0x000000106b6e3825 */ /* 0x040fe200078e006e */
[----:B------:R-:W-:Y:S01]  /*0aa0*/  @P3 IADD3 R107, PT, PT, R107, 0x20, RZ ;  /* 0x000000206b6b3810 */ /* 0x000fe20007ffe0ff */
[----:B------:R3:W5:Y:S01]  /*0ab0*/  @P3 LDG.E.128 R240, desc[UR6][R108.64] ;  /* 0x000000066cf03981 */ /* 0x000762000c1e1d00 */
[----:B------:R-:W3:Y:S03]  /*0ac0*/  @P4 LDC.64 R92, c[0x0][0x3d0] ;  /* 0x0000f400ff5c4b82 */ /* 0x000ee60000000a00 */
[----:B------:R3:W5:Y:S01]  /*0ad0*/  @P3 LDG.E.128 R56, desc[UR6][R110.64] ;  /* 0x000000066e383981 */ /* 0x000762000c1e1d00 */
[----:B----4-:R-:W-:Y:S01]  /*0ae0*/  @P2 IMAD.WIDE.U32 R112, R107, 0x10, R112 ;  /* 0x000000106b702825 */ /* 0x010fe200078e0070 */
[----:B------:R-:W-:-:S03]  /*0af0*/  ISETP.GE.U32.AND P3, PT, R0, 0x200, PT ;  /* 0x000002000000780c */ /* 0x000fc60003f66070 */
[C---:B------:R-:W-:Y:S01]  /*0b00*/  @P2 IMAD.WIDE.U32 R114, R107.reuse, 0x10, R114 ;  /* 0x000000106b722825 */ /* 0x040fe200078e0072 */
[----:B------:R-:W4:Y:S01]  /*0b10*/  @P4 LDC.64 R94, c[0x0][0x438] ;  /* 0x00010e00ff5e4b82 */ /* 0x000f220000000a00 */
[----:B------:R3:W5:Y:S02]  /*0b20*/  @P2 LDG.E.128 R232, desc[UR6][R112.64] ;  /* 0x0000000670e82981 */ /* 0x000764000c1e1d00 */
[----:B------:R-:W-:Y:S02]  /*0b30*/  @P2 VIADD R107, R107, 0x20 ;  /* 0x000000206b6b2836 */ /* 0x000fe40000000000 */
[----:B------:R3:W5:Y:S01]  /*0b40*/  @P2 LDG.E.128 R60, desc[UR6][R114.64] ;  /* 0x00000006723c2981 */ /* 0x000762000c1e1d00 */
[C---:B------:R-:W-:Y:S01]  /*0b50*/  ISETP.GE.U32.AND P2, PT, R0.reuse, 0x220, PT ;  /* 0x000002200000780c */ /* 0x040fe20003f46070 */
[C---:B------:R-:W-:Y:S01]  /*0b60*/  @P1 IMAD.WIDE.U32 R116, R107.reuse, 0x10, R116 ;  /* 0x000000106b741825 */ /* 0x040fe200078e0074 */
[----:B0-----:R-:W0:Y:S03]  /*0b70*/  @P5 LDC.64 R96, c[0x0][0x3d0] ;  /* 0x0000f400ff605b82 */ /* 0x001e260000000a00 */
[C---:B------:R-:W-:Y:S01]  /*0b80*/  @P1 IMAD.WIDE.U32 R118, R107.reuse, 0x10, R118 ;  /* 0x000000106b761825 */ /* 0x040fe200078e0076 */
[----:B------:R4:W5:Y:S03]  /*0b90*/  @P1 LDG.E.128 R228, desc[UR6][R116.64] ;  /* 0x0000000674e41981 */ /* 0x000966000c1e1d00 */
[----:B------:R-:W-:Y:S01]  /*0ba0*/  @P1 VIADD R107, R107, 0x20 ;  /* 0x000000206b6b1836 */ /* 0x000fe20000000000 */
[----:B-1----:R-:W1:Y:S01]  /*0bb0*/  @P5 LDC.64 R98, c[0x0][0x438] ;  /* 0x00010e00ff625b82 */ /* 0x002e620000000a00 */
[----:B------:R4:W5:Y:S01]  /*0bc0*/  @P1 LDG.E.128 R64, desc[UR6][R118.64] ;  /* 0x0000000676401981 */ /* 0x000962000c1e1d00 */
[----:B------:R-:W-:Y:S01]  /*0bd0*/  ISETP.GE.U32.AND P1, PT, R0, 0x240, PT ;  /* 0x000002400000780c */ /* 0x000fe20003f26070 */
[----:B------:R-:W-:-:S04]  /*0be0*/  @P0 IMAD.WIDE.U32 R120, R107, 0x10, R120 ;  /* 0x000000106b780825 */ /* 0x000fc800078e0078 */
[C---:B------:R-:W-:Y:S01]  /*0bf0*/  @P0 IMAD.WIDE.U32 R122, R107.reuse, 0x10, R122 ;  /* 0x000000106b7a0825 */ /* 0x040fe200078e007a */
[----:B---3--:R-:W3:Y:S01]  /*0c00*/  @P3 LDC.64 R108, c[0x0][0x3d0] ;  /* 0x0000f400ff6c3b82 */ /* 0x008ee20000000a00 */
[----:B------:R1:W5:Y:S01]  /*0c10*/  @P0 LDG.E.128 R224, desc[UR6][R120.64] ;  /* 0x0000000678e00981 */ /* 0x000362000c1e1d00 */
[----:B------:R-:W-:-:S03]  /*0c20*/  @P0 IADD3 R107, PT, PT, R107, 0x20, RZ ;  /* 0x000000206b6b0810 */ /* 0x000fc60007ffe0ff */
[----:B------:R1:W5:Y:S03]  /*0c30*/  @P0 LDG.E.128 R68, desc[UR6][R122.64] ;  /* 0x000000067a440981 */ /* 0x000366000c1e1d00 */
[----:B------:R-:W3:Y:S01]  /*0c40*/  @P3 LDC.64 R110, c[0x0][0x438] ;  /* 0x00010e00ff6e3b82 */ /* 0x000ee20000000a00 */
[----:B------:R-:W-:-:S07]  /*0c50*/  ISETP.GE.U32.AND P0, PT, R0, 0x260, PT ;  /* 0x000002600000780c */ /* 0x000fce0003f06070 */
[----:B------:R-:W3:Y:S08]  /*0c60*/  @P2 LDC.64 R112, c[0x0][0x3d0] ;  /* 0x0000f400ff702b82 */ /* 0x000ef00000000a00 */
[----:B------:R-:W3:Y:S01]  /*0c70*/  @P2 LDC.64 R114, c[0x0][0x438] ;  /* 0x00010e00ff722b82 */ /* 0x000ee20000000a00 */
[----:B------:R-:W-:-:S04]  /*0c80*/  @P4 IMAD.WIDE.U32 R92, R107, 0x10, R92 ;  /* 0x000000106b5c4825 */ /* 0x000fc800078e005c */
[C---:B----4-:R-:W-:Y:S01]  /*0c90*/  @P4 IMAD.WIDE.U32 R94, R107.reuse, 0x10, R94 ;  /* 0x000000106b5e4825 */ /* 0x050fe200078e005e */
[----:B------:R4:W5:Y:S02]  /*0ca0*/  @P4 LDG.E.128 R220, desc[UR6][R92.64] ;  /* 0x000000065cdc4981 */ /* 0x000964000c1e1d00 */
[----:B------:R-:W4:Y:S01]  /*0cb0*/  @P1 LDC.64 R116, c[0x0][0x3d0] ;  /* 0x0000f400ff741b82 */ /* 0x000f220000000a00 */
[----:B------:R-:W-:Y:S01]  /*0cc0*/  @P4 VIADD R107, R107, 0x20 ;  /* 0x000000206b6b4836 */ /* 0x000fe20000000000 */
[----:B------:R1:W5:Y:S06]  /*0cd0*/  @P4 LDG.E.128 R76, desc[UR6][R94.64] ;  /* 0x000000065e4c4981 */ /* 0x00036c000c1e1d00 */
[----:B------:R-:W4:Y:S01]  /*0ce0*/  @P1 LDC.64 R118, c[0x0][0x438] ;  /* 0x00010e00ff761b82 */ /* 0x000f220000000a00 */
[----:B0-----:R-:W-:-:S04]  /*0cf0*/  @P5 IMAD.WIDE.U32 R96, R107, 0x10, R96 ;  /* 0x000000106b605825 */ /* 0x001fc800078e0060 */
[C---:B-1----:R-:W-:Y:S01]  /*0d00*/  @P5 IMAD.WIDE.U32 R98, R107.reuse, 0x10, R98 ;  /* 0x000000106b625825 */ /* 0x042fe200078e0062 */
[----:B------:R0:W5:Y:S02]  /*0d10*/  @P5 LDG.E.128 R216, desc[UR6][R96.64] ;  /* 0x0000000660d85981 */ /* 0x000164000c1e1d00 */
[----:B------:R-:W1:Y:S01]  /*0d20*/  @P0 LDC.64 R120, c[0x0][0x3d0] ;  /* 0x0000f400ff780b82 */ /* 0x000e620000000a00 */
[----:B------:R-:W-:Y:S01]  /*0d30*/  @P5 VIADD R107, R107, 0x20 ;  /* 0x000000206b6b5836 */ /* 0x000fe20000000000 */
[----:B------:R0:W5:Y:S06]  /*0d40*/  @P5 LDG.E.128 R80, desc[UR6][R98.64] ;  /* 0x0000000662505981 */ /* 0x00016c000c1e1d00 */
[----:B------:R-:W0:Y:S01]  /*0d50*/  @P0 LDC.64 R122, c[0x0][0x438] ;  /* 0x00010e00ff7a0b82 */ /* 0x000e220000000a00 */
[----:B---3--:R-:W-:-:S04]  /*0d60*/  @P3 IMAD.WIDE.U32 R108, R107, 0x10, R108 ;  /* 0x000000106b6c3825 */ /* 0x008fc800078e006c */
[C---:B------:R-:W-:Y:S01]  /*0d70*/  @P3 IMAD.WIDE.U32 R110, R107.reuse, 0x10, R110 ;  /* 0x000000106b6e3825 */ /* 0x040fe200078e006e */
[----:B------:R-:W-:Y:S01]  /*0d80*/  @P3 IADD3 R107, PT, PT, R107, 0x20, RZ ;  /* 0x000000206b6b3810 */ /* 0x000fe20007ffe0ff */
[----:B------:R3:W5:Y:S04]  /*0d90*/  @P3 LDG.E.128 R212, desc[UR6][R108.64] ;  /* 0x000000066cd43981 */ /* 0x000768000c1e1d00 */
[C---:B------:R-:W-:Y:S01]  /*0da0*/  @P2 IMAD.WIDE.U32 R112, R107.reuse, 0x10, R112 ;  /* 0x000000106b702825 */ /* 0x040fe200078e0070 */
[----:B------:R3:W5:Y:S03]  /*0db0*/  @P3 LDG.E.128 R84, desc[UR6][R110.64] ;  /* 0x000000066e543981 */ /* 0x000766000c1e1d00 */
[C---:B------:R-:W-:Y:S01]  /*0dc0*/  @P2 IMAD.WIDE.U32 R114, R107.reuse, 0x10, R114 ;  /* 0x000000106b722825 */ /* 0x040fe200078e0072 */
[----:B------:R3:W5:Y:S03]  /*0dd0*/  @P2 LDG.E.128 R208, desc[UR6][R112.64] ;  /* 0x0000000670d02981 */ /* 0x000766000c1e1d00 */
[----:B------:R-:W-:Y:S01]  /*0de0*/  @P2 VIADD R107, R107, 0x20 ;  /* 0x000000206b6b2836 */ /* 0x000fe20000000000 */
[----:B------:R3:W5:Y:S03]  /*0df0*/  @P2 LDG.E.128 R88, desc[UR6][R114.64] ;  /* 0x0000000672582981 */ /* 0x000766000c1e1d00 */
[----:B----4-:R-:W-:-:S04]  /*0e00*/  @P1 IMAD.WIDE.U32 R116, R107, 0x10, R116 ;  /* 0x000000106b741825 */ /* 0x010fc800078e0074 */
[C---:B------:R-:W-:Y:S01]  /*0e10*/  @P1 IMAD.WIDE.U32 R118, R107.reuse, 0x10, R118 ;  /* 0x000000106b761825 */ /* 0x040fe200078e0076 */
[----:B------:R3:W5:Y:S03]  /*0e20*/  @P1 LDG.E.128 R204, desc[UR6][R116.64] ;  /* 0x0000000674cc1981 */ /* 0x000766000c1e1d00 */
[----:B------:R-:W-:Y:S01]  /*0e30*/  @P1 VIADD R107, R107, 0x20 ;  /* 0x000000206b6b1836 */ /* 0x000fe20000000000 */
[----:B------:R3:W5:Y:S03]  /*0e40*/  @P1 LDG.E.128 R192, desc[UR6][R118.64] ;  /* 0x0000000676c01981 */ /* 0x000766000c1e1d00 */
[----:B-1----:R-:W-:-:S04]  /*0e50*/  @P0 IMAD.WIDE.U32 R120, R107, 0x10, R120 ;  /* 0x000000106b780825 */ /* 0x002fc800078e0078 */
[----:B0-----:R-:W-:Y:S01]  /*0e60*/  @P0 IMAD.WIDE.U32 R122, R107, 0x10, R122 ;  /* 0x000000106b7a0825 */ /* 0x001fe200078e007a */
[----:B------:R3:W5:Y:S04]  /*0e70*/  @P0 LDG.E.128 R200, desc[UR6][R120.64] ;  /* 0x0000000678c80981 */ /* 0x000768000c1e1d00 */
[----:B------:R3:W5:Y:S04]  /*0e80*/  @P0 LDG.E.128 R196, desc[UR6][R122.64] ;  /* 0x000000067ac40981 */ /* 0x000768000c1e1d00 */
[----:B--2---:R-:W2:Y:S01]  /*0e90*/  @P6 LDG.E.128 R124, desc[UR6][R4.64] ;  /* 0x00000006047c6981 */ /* 0x004ea2000c1e1d00 */
[----:B------:R-:W-:-:S02]  /*0ea0*/  ISETP.GE.U32.AND P1, PT, R0, 0x280, PT ;  /* 0x000002800000780c */ /* 0x000fc40003f26070 */
[----:B------:R-:W-:Y:S01]  /*0eb0*/  @P0 IADD3 R107, PT, PT, R107, 0x20, RZ ;  /* 0x000000206b6b0810 */ /* 0x000fe20007ffe0ff */
[----:B--2---:R3:W-:Y:S04]  /*0ec0*/  @P6 STL.64 [R1+0x60], R124 ;  /* 0x0000607c01006387 */ /* 0x0047e80000100a00 */
[----:B------:R3:W-:Y:S06]  /*0ed0*/  @P6 STL.64 [R1+0x68], R126 ;  /* 0x0000687e01006387 */ /* 0x0007ec0000100a00 */
[----:B------:R-:W-:Y:S05]  /*0ee0*/  @!P1 BRA `(.L_x_51796) ;  /* 0x0000000800f89947 */ /* 0x000fea0003800000 */
[----:B------:R-:W0:Y:S08]  /*0ef0*/  LDC.64 R92, c[0x0][0x438] ;  /* 0x00010e00ff5c7b82 */ /* 0x000e300000000a00 */
[----:B------:R-:W1:Y:S01]  /*0f00*/  LDC.64 R96, c[0x0][0x3d0] ;  /* 0x0000f400ff607b82 */ /* 0x000e620000000a00 */
[----:B0-----:R-:W-:-:S06]  /*0f10*/  IMAD.WIDE.U32 R92, R107, 0x10, R92 ;  /* 0x000000106b5c7825 */ /* 0x001fcc00078e005c */
[----:B------:R-:W5:Y:S01]  /*0f20*/  LDG.E.128 R92, desc[UR6][R92.64] ;  /* 0x000000065c5c7981 */ /* 0x000f62000c1e1d00 */
[----:B-1----:R-:W-:-:S06]  /*0f30*/  IMAD.WIDE.U32 R96, R107, 0x10, R96 ;  /* 0x000000106b607825 */ /* 0x002fcc00078e0060 */
[----:B------:R-:W5:Y:S01]  /*0f40*/  LDG.E.128 R96, desc[UR6][R96.64] ;  /* 0x0000000660607981 */ /* 0x000f62000c1e1d00 */
[----:B------:R-:W-:Y:S05]  /*0f50*/  BRA `(.L_x_51796) ;  /* 0x0000000800dc7947 */ /* 0x000fea0003800000 */
.L_x_51795:
        /* <DEDUP_REMOVED lines=25> */
[C---:B------:R-:W-:Y:S01]  /*10f0*/  ISETP.GE.U32.AND P0, PT, R0.reuse, 0x40, PT ;  /* 0x000000400000780c */ /* 0x040fe20003f06070 */
[----:B------:R-:W4:Y:S01]  /*1100*/  LDL R109, [R1+0x64] ;  /* 0x00006400016d7983 */ /* 0x000f220000100800 */
[----:B------:R-:W-:-:S03]  /*1110*/  ISETP.GE.U32.AND P1, PT, R0, 0x60, PT ;  /* 0x000000600000780c */ /* 0x000fc60003f26070 */
[----:B------:R-:W4:Y:S04]  /*1120*/  LDL R110, [R1+0x68] ;  /* 0x00006800016e7983 */ /* 0x000f280000100800 */
[----:B------:R-:W4:Y:S02]  /*1130*/  LDL R111, [R1+0x6c] ;  /* 0x00006c00016f7983 */ /* 0x000f240000100800 */
[----:B------:R-:W0:Y:S01]  /*1140*/  @P6 LDC.64 R4, c[0x0][0x3d0] ;  /* 0x0000f400ff046b82 */ /* 0x000e220000000a00 */
[C---:B------:R-:W-:Y:S01]  /*1150*/  ISETP.GE.U32.AND P2, PT, R0.reuse, 0x80, PT ;  /* 0x000000800000780c */ /* 0x040fe20003f46070 */
[----:B------:R-:W4:Y:S06]  /*1160*/  LDL R108, [R1+0x60] ;  /* 0x00006000016c7983 */ /* 0x000f2c0000100800 */
[----:B------:R-:W1:Y:S01]  /*1170*/  @P0 LDC.64 R24, c[0x0][0x3d0] ;  /* 0x0000f400ff180b82 */ /* 0x000e620000000a00 */
[----:B------:R-:W-:-:S02]  /*1180*/  ISETP.GE.U32.AND P3, PT, R0, 0xa0, PT ;  /* 0x000000a00000780c */ /* 0x000fc40003f66070 */
[----:B------:R-:W-:-:S05]  /*1190*/  ISETP.GE.U32.AND P4, PT, R0, 0xc0, PT ;  /* 0x000000c00000780c */ /* 0x000fca0003f86070 */
[----:B------:R-:W1:Y:S01]  /*11a0*/  @P1 LDC.64 R26, c[0x0][0x3d0] ;  /* 0x0000f400ff1a1b82 */ /* 0x000e620000000a00 */
[----:B------:R-:W-:-:S07]  /*11b0*/  ISETP.GE.U32.AND P5, PT, R0, 0xe0, PT ;  /* 0x000000e00000780c */ /* 0x000fce0003fa6070 */
[----:B------:R-:W1:Y:S01]  /*11c0*/  @P2 LDC.64 R28, c[0x0][0x3d0] ;  /* 0x0000f400ff1c2b82 */ /* 0x000e620000000a00 */
[C---:B0-----:R-:W-:Y:S01]  /*11d0*/  @P6 IMAD.WIDE.U32 R6, R107.reuse, 0x10, R4 ;  /* 0x000000106b066825 */ /* 0x041fe200078e0004 */
[----:B------:R-:W-:-:S06]  /*11e0*/  @P6 LOP3.LUT R107, R107, 0x20, RZ, 0xfc, !PT ;  /* 0x000000206b6b6812 */ /* 0x000fcc00078efcff */
[----:B------:R-:W0:Y:S01]  /*11f0*/  @P3 LDC.64 R4, c[0x0][0x3d0] ;  /* 0x0000f400ff043b82 */ /* 0x000e220000000a00 */
[----:B-1----:R-:W-:-:S07]  /*1200*/  @P0 IMAD.WIDE.U32 R24, R107, 0x10, R24 ;  /* 0x000000106b180825 */ /* 0x002fce00078e0018 */
[----:B------:R-:W1:Y:S01]  /*1210*/  @P4 LDC.64 R30, c[0x0][0x3d0] ;  /* 0x0000f400ff1e4b82 */ /* 0x000e620000000a00 */
[----:B------:R-:W-:-:S04]  /*1220*/  @P0 VIADD R107, R107, 0x20 ;  /* 0x000000206b6b0836 */ /* 0x000fc80000000000 */
[----:B------:R-:W-:-:S03]  /*1230*/  @P1 IMAD.WIDE.U32 R26, R107, 0x10, R26 ;  /* 0x000000106b1a1825 */ /* 0x000fc600078e001a */
[----:B------:R-:W1:Y:S01]  /*1240*/  @P5 LDC.64 R32, c[0x0][0x3d0] ;  /* 0x0000f400ff205b82 */ /* 0x000e620000000a00 */
[----:B------:R-:W-:-:S04]  /*1250*/  @P1 VIADD R107, R107, 0x20 ;  /* 0x000000206b6b1836 */ /* 0x000fc80000000000 */
[C---:B------:R-:W-:Y:S01]  /*1260*/  @P2 IMAD.WIDE.U32 R28, R107.reuse, 0x10, R28 ;  /* 0x000000106b1c2825 */ /* 0x040fe200078e001c */
[----:B------:R-:W-:-:S05]  /*1270*/  @P2 IADD3 R107, PT, PT, R107, 0x20, RZ ;  /* 0x000000206b6b2810 */ /* 0x000fca0007ffe0ff */
[----:B0-----:R-:W-:-:S04]  /*1280*/  @P3 IMAD.WIDE.U32 R4, R107, 0x10, R4 ;  /* 0x000000106b043825 */ /* 0x001fc800078e0004 */
[----:B------:R-:W-:-:S04]  /*1290*/  @P3 VIADD R107, R107, 0x20 ;  /* 0x000000206b6b3836 */ /* 0x000fc80000000000 */
[----:B-1----:R-:W-:-:S04]  /*12a0*/  @P4 IMAD.WIDE.U32 R30, R107, 0x10, R30 ;  /* 0x000000106b1e4825 */ /* 0x002fc800078e001e */
[----:B------:R-:W-:-:S04]  /*12b0*/  @P4 VIADD R107, R107, 0x20 ;  /* 0x000000206b6b4836 */ /* 0x000fc80000000000 */
[C---:B------:R-:W-:Y:S01]  /*12c0*/  @P5 IMAD.WIDE.U32 R32, R107.reuse, 0x10, R32 ;  /* 0x000000106b205825 */ /* 0x040fe200078e0020 */
[----:B--2---:R-:W2:Y:S04]  /*12d0*/  @P0 LDG.E.128 R132, desc[UR6][R24.64] ;  /* 0x0000000618840981 */ /* 0x004ea8000c1e1d00 */
[----:B---3--:R-:W3:Y:S04]  /*12e0*/  @P1 LDG.E.128 R128, desc[UR6][R26.64] ;  /* 0x000000061a801981 */ /* 0x008ee8000c1e1d00 */
[----:B----4-:R-:W4:Y:S04]  /*12f0*/  @P2 LDG.E.128 R124, desc[UR6][R28.64] ;  /* 0x000000061c7c2981 */ /* 0x010f28000c1e1d00 */
[----:B------:R-:W4:Y:S04]  /*1300*/  @P3 LDG.E.128 R120, desc[UR6][R4.64] ;  /* 0x0000000604783981 */ /* 0x000f28000c1e1d00 */
[----:B------:R-:W4:Y:S04]  /*1310*/  @P4 LDG.E.128 R116, desc[UR6][R30.64] ;  /* 0x000000061e744981 */ /* 0x000f28000c1e1d00 */
[----:B------:R-:W4:Y:S01]  /*1320*/  @P5 LDG.E.128 R112, desc[UR6][R32.64] ;  /* 0x0000000620705981 */ /* 0x000f22000c1e1d00 */
[----:B------:R-:W-:-:S03]  /*1330*/  @P5 IADD3 R107, PT, PT, R107, 0x20, RZ ;  /* 0x000000206b6b5810 */ /* 0x000fc60007ffe0ff */
[----:B------:R-:W4:Y:S04]  /*1340*/  @P6 LDG.E.128 R108, desc[UR6][R6.64] ;  /* 0x00000006066c6981 */ /* 0x000f28000c1e1d00 */
[----:B--2---:R0:W-:Y:S04]  /*1350*/  @P0 STL.64 [R1+0x50], R132 ;  /* 0x0000508401000387 */ /* 0x0041e80000100a00 */
[----:B------:R0:W-:Y:S01]  /*1360*/  @P0 STL.64 [R1+0x58], R134 ;  /* 0x0000588601000387 */ /* 0x0001e20000100a00 */
[----:B------:R-:W-:-:S03]  /*1370*/  ISETP.GE.U32.AND P0, PT, R0, 0x100, PT ;  /* 0x000001000000780c */ /* 0x000fc60003f06070 */
[----:B---3--:R0:W-:Y:S10]  /*1380*/  @P1 STL.64 [R1+0x40], R128 ;  /* 0x0000408001001387 */ /* 0x0081f40000100a00 */
[----:B------:R-:W1:Y:S01]  /*1390*/  @P0 LDC.64 R24, c[0x0][0x3d0] ;  /* 0x0000f400ff180b82 */ /* 0x000e620000000a00 */
[----:B------:R0:W-:Y:S01]  /*13a0*/  @P1 STL.64 [R1+0x48], R130 ;  /* 0x0000488201001387 */ /* 0x0001e20000100a00 */
[----:B------:R-:W-:-:S03]  /*13b0*/  ISETP.GE.U32.AND P1, PT, R0, 0x120, PT ;  /* 0x000001200000780c */ /* 0x000fc60003f26070 */
[----:B----4-:R0:W-:Y:S10]  /*13c0*/  @P2 STL.64 [R1+0x30], R124 ;  /* 0x0000307c01002387 */ /* 0x0101f40000100a00 */
[----:B------:R-:W2:Y:S01]  /*13d0*/  @P1 LDC.64 R26, c[0x0][0x3d0] ;  /* 0x0000f400ff1a1b82 */ /* 0x000ea20000000a00 */
[----:B------:R0:W-:Y:S01]  /*13e0*/  @P2 STL.64 [R1+0x38], R126 ;  /* 0x0000387e01002387 */ /* 0x0001e20000100a00 */
[----:B------:R-:W-:-:S03]  /*13f0*/  ISETP.GE.U32.AND P2, PT, R0, 0x140, PT ;  /* 0x000001400000780c */ /* 0x000fc60003f46070 */
[----:B------:R0:W-:Y:S10]  /*1400*/  @P3 STL.64 [R1+0x20], R120 ;  /* 0x0000207801003387 */ /* 0x0001f40000100a00 */
[----:B------:R-:W3:Y:S01]  /*1410*/  @P2 LDC.64 R28, c[0x0][0x3d0] ;  /* 0x0000f400ff1c2b82 */ /* 0x000ee20000000a00 */
[----:B------:R0:W-:Y:S01]  /*1420*/  @P3 STL.64 [R1+0x28], R122 ;  /* 0x0000287a01003387 */ /* 0x0001e20000100a00 */
[----:B------:R-:W-:-:S03]  /*1430*/  ISETP.GE.U32.AND P3, PT, R0, 0x160, PT ;  /* 0x000001600000780c */ /* 0x000fc60003f66070 */
[----:B------:R0:W-:Y:S10]  /*1440*/  @P4 STL.64 [R1+0x10], R116 ;  /* 0x0000107401004387 */ /* 0x0001f40000100a00 */
[----:B------:R-:W4:Y:S01]  /*1450*/  @P3 LDC.64 R34, c[0x0][0x3d0] ;  /* 0x0000f400ff223b82 */ /* 0x000f220000000a00 */
[----:B------:R0:W-:Y:S01]  /*1460*/  @P4 STL.64 [R1+0x18], R118 ;  /* 0x0000187601004387 */ /* 0x0001e20000100a00 */
[----:B------:R-:W-:Y:S01]  /*1470*/  ISETP.GE.U32.AND P4, PT, R0, 0x180, PT ;  /* 0x000001800000780c */ /* 0x000fe20003f86070 */
[----:B-1----:R-:W-:-:S02]  /*1480*/  @P0 IMAD.WIDE.U32 R24, R107, 0x10, R24 ;  /* 0x000000106b180825 */ /* 0x002fc400078e0018 */
[----:B------:R0:W-:Y:S10]  /*1490*/  @P5 STL.64 [R1], R112 ;  /* 0x0000007001005387 */ /* 0x0001f40000100a00 */
[----:B------:R-:W1:Y:S01]  /*14a0*/  @P4 LDC.64 R4, c[0x0][0x3d0] ;  /* 0x0000f400ff044b82 */ /* 0x000e620000000a00 */
[----:B------:R0:W-:Y:S01]  /*14b0*/  @P5 STL.64 [R1+0x8], R114 ;  /* 0x0000087201005387 */ /* 0x0001e20000100a00 */
[----:B------:R-:W-:Y:S01]  /*14c0*/  ISETP.GE.U32.AND P5, PT, R0, 0x1a0, PT ;  /* 0x000001a00000780c */ /* 0x000fe20003fa6070 */
[----:B------:R-:W-:-:S02]  /*14d0*/  @P0 VIADD R107, R107, 0x20 ;  /* 0x000000206b6b0836 */ /* 0x000fc40000000000 */
[----:B------:R0:W5:Y:S01]  /*14e0*/  @P0 LDG.E.128 R248, desc[UR6][R24.64] ;  /* 0x0000000618f80981 */ /* 0x000162000c1e1d00 */
[----:B------:R-:W-:Y:S01]  /*14f0*/  ISETP.GE.U32.AND P0, PT, R0, 0x1c0, PT ;  /* 0x000001c00000780c */ /* 0x000fe20003f06070 */
[----:B--2---:R-:W-:-:S04]  /*1500*/  @P1 IMAD.WIDE.U32 R26, R107, 0x10, R26 ;  /* 0x000000106b1a1825 */ /* 0x004fc800078e001a */
[----:B------:R-:W-:Y:S01]  /*1510*/  @P1 VIADD R107, R107, 0x20 ;  /* 0x000000206b6b1836 */ /* 0x000fe20000000000 */
[----:B------:R2:W5:Y:S03]  /*1520*/  @P1 LDG.E.128 R244, desc[UR6][R26.64] ;  /* 0x000000061af41981 */ /* 0x000566000c1e1d00 */
[----:B------:R-:W2:Y:S01]  /*1530*/  @P5 LDC.64 R30, c[0x0][0x3d0] ;  /* 0x0000f400ff1e5b82 */ /* 0x000ea20000000a00 */
[C---:B---3--:R-:W-:Y:S01]  /*1540*/  @P2 IMAD.WIDE.U32 R28, R107.reuse, 0x10, R28 ;  /* 0x000000106b1c2825 */ /* 0x048fe200078e001c */
[----:B------:R-:W-:Y:S02]  /*1550*/  @P2 IADD3 R107, PT, PT, R107, 0x20, RZ ;  /* 0x000000206b6b2810 */ /* 0x000fe40007ffe0ff */
[----:B------:R-:W-:Y:S02]  /*1560*/  ISETP.GE.U32.AND P1, PT, R0, 0x1e0, PT ;  /* 0x000001e00000780c */ /* 0x000fe40003f26070 */
[----:B------:R3:W5:Y:S02]  /*1570*/  @P2 LDG.E.128 R240, desc[UR6][R28.64] ;  /* 0x000000061cf02981 */ /* 0x000764000c1e1d00 */
[----:B0-----:R-:W0:Y:S01]  /*1580*/  @P0 LDC.64 R24, c[0x0][0x3d0] ;  /* 0x0000f400ff180b82 */ /* 0x001e220000000a00 */
[----:B----4-:R-:W-:-:S04]  /*1590*/  @P3 IMAD.WIDE.U32 R34, R107, 0x10, R34 ;  /* 0x000000106b223825 */ /* 0x010fc800078e0022 */
[----:B------:R-:W-:Y:S01]  /*15a0*/  @P3 VIADD R107, R107, 0x20 ;  /* 0x000000206b6b3836 */ /* 0x000fe20000000000 */
[C---:B------:R-:W-:Y:S01]  /*15b0*/  ISETP.GE.U32.AND P2, PT, R0.reuse, 0x200, PT ;  /* 0x000002000000780c */ /* 0x040fe20003f46070 */
[----:B------:R-:W5:Y:S02]  /*15c0*/  @P3 LDG.E.128 R232, desc[UR6][R34.64] ;  /* 0x0000000622e83981 */ /* 0x000f64000c1e1d00 */
[C---:B-1----:R-:W-:Y:S01]  /*15d0*/  @P4 IMAD.WIDE.U32 R4, R107.reuse, 0x10, R4 ;  /* 0x000000106b044825 */ /* 0x042fe200078e0004 */
[----:B--2---:R-:W1:Y:S03]  /*15e0*/  @P1 LDC.64 R26, c[0x0][0x3d0] ;  /* 0x0000f400ff1a1b82 */ /* 0x004e660000000a00 */
[----:B------:R-:W-:Y:S01]  /*15f0*/  @P4 VIADD R107, R107, 0x20 ;  /* 0x000000206b6b4836 */ /* 0x000fe20000000000 */
[C---:B------:R-:W-:Y:S01]  /*1600*/  ISETP.GE.U32.AND P3, PT, R0.reuse, 0x220, PT ;  /* 0x000002200000780c */ /* 0x040fe20003f66070 */
[----:B------:R2:W5:Y:S02]  /*1610*/  @P4 LDG.E.128 R228, desc[UR6][R4.64] ;  /* 0x0000000604e44981 */ /* 0x000564000c1e1d00 */
[C---:B------:R-:W-:Y:S01]  /*1620*/  @P5 IMAD.WIDE.U32 R30, R107.reuse, 0x10, R30 ;  /* 0x000000106b1e5825 */ /* 0x040fe200078e001e */
[----:B------:R-:W-:Y:S01]  /*1630*/  @P5 IADD3 R107, PT, PT, R107, 0x20, RZ ;  /* 0x000000206b6b5810 */ /* 0x000fe20007ffe0ff */
[----:B---3--:R-:W3:Y:S03]  /*1640*/  @P2 LDC.64 R28, c[0x0][0x3d0] ;  /* 0x0000f400ff1c2b82 */ /* 0x008ee60000000a00 */
[----:B------:R4:W5:Y:S01]  /*1650*/  @P5 LDG.E.128 R224, desc[UR6][R30.64] ;  /* 0x000000061ee05981 */ /* 0x000962000c1e1d00 */
[C---:B------:R-:W-:Y:S01]  /*1660*/  ISETP.GE.U32.AND P5, PT, R0.reuse, 0x240, PT ;  /* 0x000002400000780c */ /* 0x040fe20003fa6070 */
[----:B0-----:R-:W-:Y:S01]  /*1670*/  @P0 IMAD.WIDE.U32 R24, R107, 0x10, R24 ;  /* 0x000000106b180825 */ /* 0x001fe200078e0018 */
[----:B------:R-:W-:-:S02]  /*1680*/  ISETP.GE.U32.AND P4, PT, R0, 0x260, PT ;  /* 0x000002600000780c */ /* 0x000fc40003f86070 */
[----:B------:R-:W0:Y:S01]  /*1690*/  @P3 LDC.64 R32, c[0x0][0x3d0] ;  /* 0x0000f400ff203b82 */ /* 0x000e220000000a00 */
[----:B------:R-:W-:Y:S01]  /*16a0*/  @P0 VIADD R107, R107, 0x20 ;  /* 0x000000206b6b0836 */ /* 0x000fe20000000000 */
[----:B------:R0:W5:Y:S01]  /*16b0*/  @P0 LDG.E.128 R220, desc[UR6][R24.64] ;  /* 0x0000000618dc0981 */ /* 0x000162000c1e1d00 */
[----:B------:R-:W-:-:S06]  /*16c0*/  ISETP.GE.U32.AND P0, PT, R0, 0x280, PT ;  /* 0x000002800000780c */ /* 0x000fcc0003f06070 */
[----:B--2---:R-:W2:Y:S01]  /*16d0*/  @P5 LDC.64 R4, c[0x0][0x3d0] ;  /* 0x0000f400ff045b82 */ /* 0x004ea20000000a00 */
[----:B-1----:R-:W-:-:S07]  /*16e0*/  @P1 IMAD.WIDE.U32 R26, R107, 0x10, R26 ;  /* 0x000000106b1a1825 */ /* 0x002fce00078e001a */
[----:B----4-:R-:W1:Y:S01]  /*16f0*/  @P4 LDC.64 R30, c[0x0][0x3d0] ;  /* 0x0000f400ff1e4b82 */ /* 0x010e620000000a00 */
[----:B------:R-:W-:Y:S01]  /*1700*/  @P1 VIADD R107, R107, 0x20 ;  /* 0x000000206b6b1836 */ /* 0x000fe20000000000 */
[----:B------:R4:W-:Y:S03]  /*1710*/  @P6 STL.64 [R1+0x60], R108 ;  /* 0x0000606c01006387 */ /* 0x0009e60000100a00 */
[----:B---3--:R-:W-:-:S03]  /*1720*/  @P2 IMAD.WIDE.U32 R28, R107, 0x10, R28 ;  /* 0x000000106b1c2825 */ /* 0x008fc600078e001c */
[----:B------:R-:W3:Y:S01]  /*1730*/  @P0 LDC.64 R34, c[0x0][0x3d0] ;  /* 0x0000f400ff220b82 */ /* 0x000ee20000000a00 */
[----:B------:R-:W-:Y:S01]  /*1740*/  @P2 IADD3 R107, PT, PT, R107, 0x20, RZ ;  /* 0x000000206b6b2810 */ /* 0x000fe20007ffe0ff */
[----:B------:R4:W-:Y:S04]  /*1750*/  @P6 STL.64 [R1+0x68], R110 ;  /* 0x0000686e01006387 */ /* 0x0009e80000100a00 */
[----:B0-----:R-:W-:Y:S01]  /*1760*/  @P3 IMAD.WIDE.U32 R32, R107, 0x10, R32 ;  /* 0x000000106b203825 */ /* 0x001fe200078e0020 */
[----:B------:R-:W-:Y:S01]  /*1770*/  LOP3.LUT R3, R3, 0xfffffffb, RZ, 0xc0, !PT ;  /* 0xfffffffb03037812 */ /* 0x000fe200078ec0ff */
[----:B------:R-:W5:Y:S02]  /*1780*/  @P1 LDG.E.128 R216, desc[UR6][R26.64] ;  /* 0x000000061ad81981 */ /* 0x000f64000c1e1d00 */
[----:B------:R-:W-:Y:S01]  /*1790*/  @P3 VIADD R107, R107, 0x20 ;  /* 0x000000206b6b3836 */ /* 0x000fe20000000000 */
[----:B------:R-:W-:Y:S01]  /*17a0*/  CS2R R198, SRZ ;  /* 0x0000000000c67805 */ /* 0x000fe2000001ff00 */
[----:B------:R-:W5:Y:S02]  /*17b0*/  @P2 LDG.E.128 R212, desc[UR6][R28.64] ;  /* 0x000000061cd42981 */ /* 0x000f64000c1e1d00 */
[C---:B--2---:R-:W-:Y:S01]  /*17c0*/  @P5 IMAD.WIDE.U32 R24, R107.reuse, 0x10, R4 ;  /* 0x000000106b185825 */ /* 0x044fe200078e0004 */
[----:B------:R-:W-:Y:S01]  /*17d0*/  CS2R R196, SRZ ;  /* 0x0000000000c47805 */ /* 0x000fe2000001ff00 */
[----:B------:R0:W5:Y:S02]  /*17e0*/  @P3 LDG.E.128 R208, desc[UR6][R32.64] ;  /* 0x0000000620d03981 */ /* 0x000164000c1e1d00 */
[----:B------:R-:W-:Y:S01]  /*17f0*/  @P5 VIADD R107, R107, 0x20 ;  /* 0x000000206b6b5836 */ /* 0x000fe20000000000 */
[----:B------:R-:W-:Y:S01]  /*1800*/  @P6 LOP3.LUT R3, R3, 0x4, RZ, 0xfc, !PT ;  /* 0x0000000403036812 */ /* 0x000fe200078efcff */
[----:B------:R-:W5:Y:S02]  /*1810*/  @P5 LDG.E.128 R204, desc[UR6][R24.64] ;  /* 0x0000000618cc5981 */ /* 0x000f64000c1e1d00 */
[C---:B-1----:R-:W-:Y:S01]  /*1820*/  @P4 IMAD.WIDE.U32 R30, R107.reuse, 0x10, R30 ;  /* 0x000000106b1e4825 */ /* 0x042fe200078e001e */
[----:B------:R-:W-:-:S02]  /*1830*/  @P4 IADD3 R107, PT, PT, R107, 0x20, RZ ;  /* 0x000000206b6b4810 */ /* 0x000fc40007ffe0ff */
[----:B------:R-:W-:Y:S02]  /*1840*/  CS2R R194, SRZ ;  /* 0x0000000000c27805 */ /* 0x000fe4000001ff00 */
[----:B------:R-:W-:Y:S02]  /*1850*/  CS2R R192, SRZ ;  /* 0x0000000000c07805 */ /* 0x000fe4000001ff00 */
[----:B------:R-:W-:Y:S01]  /*1860*/  CS2R R90, SRZ ;  /* 0x00000000005a7805 */ /* 0x000fe2000001ff00 */
[----:B------:R1:W5:Y:S01]  /*1870*/  @P4 LDG.E.128 R200, desc[UR6][R30.64] ;  /* 0x000000061ec84981 */ /* 0x000362000c1e1d00 */
[----:B---3--:R-:W-:-:S05]  /*1880*/  @P0 IMAD.WIDE.U32 R4, R107, 0x10, R34 ;  /* 0x000000106b040825 */ /* 0x008fca00078e0022 */
[----:B------:R4:W5:Y:S01]  /*1890*/  @P0 LDG.E.128 R96, desc[UR6][R4.64] ;  /* 0x0000000604600981 */ /* 0x000962000c1e1d00 */
        /* <DEDUP_REMOVED lines=27> */
[----:B-1----:R-:W-:Y:S02]  /*1a50*/  CS2R R30, SRZ ;  /* 0x00000000001e7805 */ /* 0x002fe4000001ff00 */
[----:B------:R-:W-:Y:S02]  /*1a60*/  CS2R R28, SRZ ;  /* 0x00000000001c7805 */ /* 0x000fe4000001ff00 */
[----:B------:R-:W-:-:S02]  /*1a70*/  CS2R R26, SRZ ;  /* 0x00000000001a7805 */ /* 0x000fc4000001ff00 */
[----:B------:R-:W-:Y:S02]  /*1a80*/  CS2R R24, SRZ ;  /* 0x0000000000187805 */ /* 0x000fe4000001ff00 */
[----:B------:R-:W-:Y:S02]  /*1a90*/  CS2R R74, SRZ ;  /* 0x00000000004a7805 */ /* 0x000fe4000001ff00 */
[----:B------:R-:W-:Y:S02]  /*1aa0*/  CS2R R72, SRZ ;  /* 0x0000000000487805 */ /* 0x000fe4000001ff00 */
[----:B------:R-:W-:Y:S02]  /*1ab0*/  @P0 CS2R R94, SRZ ;  /* 0x00000000005e0805 */ /* 0x000fe4000001ff00 */
[----:B----4-:R-:W-:-:S07]  /*1ac0*/  @P0 CS2R R92, SRZ ;  /* 0x00000000005c0805 */ /* 0x010fce000001ff00 */
.L_x_51796:
[----:B------:R-:W-:Y:S05]  /*1ad0*/  BSYNC.RECONVERGENT B0 ;  /* 0x0000000000007941 */ /* 0x000fea0003800200 */
.L_x_51794:
[----:B------:R-:W0:Y:S02]  /*1ae0*/  LDCU UR4, c[0x0][0x384] ;  /* 0x00007080ff0477ac */ /* 0x000e240008000800 */
[----:B0-----:R-:W-:-:S13]  /*1af0*/  ISETP.GE.AND P0, PT, R236, UR4, PT ;  /* 0x00000004ec007c0c */ /* 0x001fda000bf06270 */
[----:B------:R-:W-:Y:S05]  /*1b00*/  @P0 EXIT ;  /* 0x000000000000094d */ /* 0x000fea0003800000 */
[----:B------:R-:W-:Y:S01]  /*1b10*/  IMAD.HI.U32 R4, R9, -0x326172a9, RZ ;  /* 0xcd9e8d5709047827 */ /* 0x000fe200078e00ff */
[----:B------:R-:W0:Y:S03]  /*1b20*/  LDCU UR10, c[0x0][0x408] ;  /* 0x00008100ff0a77ac */ /* 0x000e260008000800 */
[C---:B------:R-:W-:Y:S01]  /*1b30*/  IMAD.HI.U32 R5, R2.reuse, -0x2daee0ad, RZ ;  /* 0xd2511f5302057827 */ /* 0x040fe200078e00ff */
[----:B------:R-:W-:Y:S01]  /*1b40*/  LOP3.LUT R4, R11, R4, R20, 0x96, !PT ;  /* 0x000000040b047212 */ /* 0x000fe200078e9614 */
[----:B------:R-:W1:Y:S02]  /*1b50*/  LDCU UR13, c[0x0][0x388] ;  /* 0x00007100ff0d77ac */ /* 0x000e640008000800 */
[----:B---3--:R-:W-:Y:S01]  /*1b60*/  IMAD R108, R2, -0x2daee0ad, RZ ;  /* 0xd2511f53026c7824 */ /* 0x008fe200078e02ff */
[----:B------:R-:W-:Y:S01]  /*1b70*/  LOP3.LUT R5, R5, R21, RZ, 0x3c, !PT ;  /* 0x0000001505057212 */ /* 0x000fe200078e3cff */
[----:B------:R-:W-:Y:S01]  /*1b80*/  IMAD.HI.U32 R107, R4, -0x2daee0ad, RZ ;  /* 0xd2511f53046b7827 */ /* 0x000fe200078e00ff */
[----:B------:R-:W2:Y:S03]  /*1b90*/  LDCU.U8 UR11, c[0x0][0x410] ;  /* 0x00008200ff0b77ac */ /* 0x000ea60008000000 */
[----:B------:R-:W-:Y:S01]  /*1ba0*/  IMAD R6, R9, -0x326172a9, RZ ;  /* 0xcd9e8d5709067824 */ /* 0x000fe200078e02ff */
[----:B------:R-:W-:Y:S01]  /*1bb0*/  LOP3.LUT R12, R12, R108, R107, 0x96, !PT ;  /* 0x0000006c0c0c7212 */ /* 0x000fe200078e966b */
[C---:B------:R-:W-:Y:S01]  /*1bc0*/  IMAD.HI.U32 R7, R5.reuse, -0x326172a9, RZ ;  /* 0xcd9e8d5705077827 */ /* 0x040fe200078e00ff */
[----:B------:R-:W3:Y:S03]  /*1bd0*/  LDCU UR12, c[0x0][0x448] ;  /* 0x00008900ff0c77ac */ /* 0x000ee60008000800 */
[----:B------:R-:W-:Y:S01]  /*1be0*/  IMAD R5, R5, -0x326172a9, RZ ;  /* 0xcd9e8d5705057824 */ /* 0x000fe200078e02ff */
[----:B------:R-:W-:Y:S01]  /*1bf0*/  LOP3.LUT R6, R10, R6, R7, 0x96, !PT ;  /* 0x000000060a067212 */ /* 0x000fe200078e9607 */
[----:B------:R-:W-:Y:S01]  /*1c00*/  IMAD R10, R4, -0x2daee0ad, RZ ;  /* 0xd2511f53040a7824 */ /* 0x000fe200078e02ff */
[----:B------:R-:W4:Y:S01]  /*1c10*/  LDCU.64 UR4, c[0x0][0x398] ;  /* 0x00007300ff0477ac */ /* 0x000f220008000a00 */
        /* <DEDUP_REMOVED lines=48> */
[----:B------:R-:W-:Y:S01]  /*1f20*/  IMAD.MOV.U32 R7, RZ, RZ, R11 ;  /* 0x000000ffff077224 */ /* 0x000fe200078e000b */
[----:B------:R-:W-:Y:S01]  /*1f30*/  LOP3.LUT R6, R8, 0x3, RZ, 0xc0, !PT ;  /* 0x0000000308067812 */ /* 0x000fe200078ec0ff */
[----:B------:R-:W-:Y:S02]  /*1f40*/  IMAD.MOV.U32 R8, RZ, RZ, R9 ;  /* 0x000000ffff087224 */ /* 0x000fe400078e0009 */
[----:B------:R-:W-:Y:S02]  /*1f50*/  HFMA2 R9, -RZ, RZ, 0, 0 ;  /* 0x00000000ff097431 */ /* 0x000fe400000001ff */
[----:B01234-:R-:W-:-:S07]  /*1f60*/  IMAD R11, R103, -0x2daee0ad, RZ ;  /* 0xd2511f53670b7824 */ /* 0x01ffce00078e02ff */
.L_x_53137:
[----:B------:R-:W-:Y:S01]  /*1f70*/  IMAD R12, R236, UR13, RZ ;  /* 0x0000000dec0c7c24 */ /* 0x000fe2000f8e02ff */
[----:B------:R-:W-:Y:S01]  /*1f80*/  LOP3.LUT P0, RZ, R3, 0x4, RZ, 0xc0, !PT ;  /* 0x0000000403ff7812 */ /* 0x000fe2000780c0ff */
[----:B------:R-:W-:Y:S03]  /*1f90*/  BSSY.RECONVERGENT B0, `(.L_x_51797) ;  /* 0x00004c4000007945 */ /* 0x000fe60003800200 */
[----:B------:R-:W-:-:S04]  /*1fa0*/  SHF.R.S32.HI R18, RZ, 0x1f, R12 ;  /* 0x0000001fff127819 */ /* 0x000fc8000001140c */
[----:B------:R-:W-:-:S04]  /*1fb0*/  LEA.HI R12, R18, R12, RZ, 0x2 ;  /* 0x0000000c120c7211 */ /* 0x000fc800078f10ff */
        /* <DEDUP_REMOVED lines=35> */
.L_x_51802:
        /* <DEDUP_REMOVED lines=13> */
.L_x_51804:
[----:B------:R-:W-:Y:S05]  /*22c0*/  BSYNC.RECONVERGENT B2 ;  /* 0x0000000000027941 */ /* 0x000fea0003800200 */
.L_x_51803:
        /* <DEDUP_REMOVED lines=61> */
.L_x_51801:
[----:B------:R-:W-:Y:S05]  /*26a0*/  BSYNC.RECONVERGENT B1 ;  /* 0x0000000000017941 */ /* 0x000fea0003800200 */
.L_x_51800:
        /* <DEDUP_REMOVED lines=18> */
.L_x_51807:
        /* <DEDUP_REMOVED lines=13> */
.L_x_51809:
[----:B------:R-:W-:Y:S05]  /*28a0*/  BSYNC.RECONVERGENT B2 ;  /* 0x0000000000027941 */ /* 0x000fea0003800200 */
.L_x_51808:
        /* <DEDUP_REMOVED lines=19> */
[----:B------:R-:W-:-:S03]  /*29e0*/  IADD3 R11, PT, PT, R20, 0x78dde6e4, RZ ;  /* 0x78dde6e4140b7810 */ /* 0x000fc60007ffe0ff */
        /* <DEDUP_REMOVED lines=36> */
[----:B------:R-:W-:-:S03]  /*2c30*/  IMAD.MOV.U32 R11, RZ, RZ, RZ ;  /* 0x000000ffff0b7224 */ /* 0x000fc600078e00ff */
[----:B------:R-:W-:Y:S02]  /*2c40*/  LOP3.LUT R4, R6, R4, R23, 0x96, !PT ;  /* 0x0000000406047212 */ /* 0x000fe400078e9617 */
[----:B------:R-:W-:Y:S01]  /*2c50*/  MOV R6, R12 ;  /* 0x0000000c00067202 */ /* 0x000fe20000000f00 */
[----:B------:R-:W-:-:S07]  /*2c60*/  IMAD.MOV.U32 R12, RZ, RZ, R22 ;  /* 0x000000ffff0c7224 */ /* 0x000fce00078e0016 */
.L_x_51806:
[----:B------:R-:W-:Y:S05]  /*2c70*/  BSYNC.RECONVERGENT B1 ;  /* 0x0000000000017941 */ /* 0x000fea0003800200 */
.L_x_51805:
        /* <DEDUP_REMOVED lines=16> */
.L_x_51812:
        /* <DEDUP_REMOVED lines=13> */
.L_x_51814:
[----:B------:R-:W-:Y:S05]  /*2e50*/  BSYNC.RECONVERGENT B2 ;  /* 0x0000000000027941 */ /* 0x000fea0003800200 */
.L_x_51813:
        /* <DEDUP_REMOVED lines=19> */
[----:B------:R-:W-:-:S03]  /*2f90*/  IADD3 R5, PT, PT, R21, 0x32370b8f, RZ ;  /* 0x32370b8f15057810 */ /* 0x000fc60007ffe0ff */
        /* <DEDUP_REMOVED lines=38> */
[----:B------:R-:W-:Y:S02]  /*3200*/  IMAD.MOV.U32 R12, RZ, RZ, R22 ;  /* 0x000000ffff0c7224 */ /* 0x000fe400078e0016 */
[----:B------:R-:W-:-:S07]  /*3210*/  HFMA2 R22, -RZ, RZ, 0, 0 ;  /* 0x00000000ff167431 */ /* 0x000fce00000001ff */
.L_x_51811:
[----:B------:R-:W-:Y:S05]  /*3220*/  BSYNC.RECONVERGENT B1 ;  /* 0x0000000000017941 */ /* 0x000fea0003800200 */
.L_x_51810:
        /* <DEDUP_REMOVED lines=16> */
.L_x_51817:
        /* <DEDUP_REMOVED lines=13> */
.L_x_51819:
[----:B------:R-:W-:Y:S05]  /*3400*/  BSYNC.RECONVERGENT B2 ;  /* 0x0000000000027941 */ /* 0x000fea0003800200 */
.L_x_51818:
        /* <DEDUP_REMOVED lines=51> */
[----:B------:R-:W-:Y:S01]  /*3740*/  IMAD.WIDE.U32 R10, R5, -0x326172a9, RZ ;  /* 0xcd9e8d57050a7825 */ /* 0x000fe200078e00ff */
[----:B------:R-:W-:-:S04]  /*3750*/  IADD3 R5, PT, PT, R20, -0x700cb87f, RZ ;  /* 0x8ff3478114057810 */ /* 0x000fc80007ffe0ff */
[----:B------:R-:W-:Y:S01]  /*3760*/  LOP3.LUT R5, R5, R22, R11, 0x96, !PT ;  /* 0x0000001605057212 */ /* 0x000fe200078e960b */
[----:B------:R-:W-:-:S04]  /*3770*/  IMAD.WIDE.U32 R22, R6, -0x2daee0ad, RZ ;  /* 0xd2511f5306167825 */ /* 0x000fc800078e00ff */
[----:B------:R-:W-:Y:S02]  /*3780*/  VIADD R6, R21, 0x96a522ad ;  /* 0x96a522ad15067836 */ /* 0x000fe40000000000 */
[----:B------:R-:W-:Y:S01]  /*3790*/  IMAD.MOV.U32 R11, RZ, RZ, R12 ;  /* 0x000000ffff0b7224 */ /* 0x000fe200078e000c */
[----:B------:R-:W-:Y:S02]  /*37a0*/  MOV R12, R22 ;  /* 0x00000016000c7202 */ /* 0x000fe40000000f00 */
[----:B------:R-:W-:Y:S01]  /*37b0*/  LOP3.LUT R4, R6, R4, R23, 0x96, !PT ;  /* 0x0000000406047212 */ /* 0x000fe200078e9617 */
[----:B------:R-:W-:-:S07]  /*37c0*/  IMAD.MOV.U32 R6, RZ, RZ, RZ ;  /* 0x000000ffff067224 */ /* 0x000fce00078e00ff */
.L_x_51816:
[----:B------:R-:W-:Y:S05]  /*37d0*/  BSYNC.RECONVERGENT B1 ;  /* 0x0000000000017941 */ /* 0x000fea0003800200 */
.L_x_51815:
[----:B------:R-:W-:Y:S01]  /*37e0*/  I2FP.F32.U32 R11, R11 ;  /* 0x0000000b000b7245 */ /* 0x000fe20000201000 */
[----:B-----5:R-:W-:Y:S01]  /*37f0*/  FMUL.FTZ R22, R111, UR10 ;  /* 0x0000000a6f167c20 */ /* 0x020fe20008410000 */
[----:B------:R-:W-:-:S03]  /*3800*/  FMUL.FTZ R23, R110, UR10 ;  /* 0x0000000a6e177c20 */ /* 0x000fc60008410000 */
[----:B------:R-:W-:Y:S02]  /*3810*/  FFMA.FTZ R11, R11, R188, 1.1641532182693481445e-10 ;  /* 0x2f0000000b0b7423 */ /* 0x000fe400000100bc */
        /* <DEDUP_REMOVED lines=13> */
.L_x_51799:
        /* <DEDUP_REMOVED lines=16> */
.L_x_51823:
        /* <DEDUP_REMOVED lines=13> */
.L_x_51825:
[----:B------:R-:W-:Y:S05]  /*3ac0*/  BSYNC.RECONVERGENT B2 ;  /* 0x0000000000027941 */ /* 0x000fea0003800200 */
.L_x_51824:
        /* <DEDUP_REMOVED lines=53> */
[----:B------:R-:W-:Y:S01]  /*3e20*/  MOV R10, R14 ;  /* 0x0000000e000a7202 */ /* 0x000fe20000000f00 */
[----:B------:R-:W-:-:S03]  /*3e30*/  IMAD.MOV.U32 R14, RZ, RZ, R11 ;  /* 0x000000ffff0e7224 */ /* 0x000fc600078e000b */
[----:B------:R-:W-:Y:S01]  /*3e40*/  LOP3.LUT R5, R5, R12, R15, 0x96, !PT ;  /* 0x0000000c05057212 */ /* 0x000fe200078e960f */
[----:B------:R-:W-:-:S04]  /*3e50*/  IMAD.WIDE.U32 R12, R6, -0x2daee0ad, RZ ;  /* 0xd2511f53060c7825 */ /* 0x000fc800078e00ff */
[----:B------:R-:W-:-:S05]  /*3e60*/  VIADD R6, R21, 0x96a522ad ;  /* 0x96a522ad15067836 */ /* 0x000fca0000000000 */
[----:B------:R-:W-:Y:S01]  /*3e70*/  LOP3.LUT R4, R6, R4, R13, 0x96, !PT ;  /* 0x0000000406047212 */ /* 0x000fe200078e960d */
[----:B------:R-:W-:-:S07]  /*3e80*/  IMAD.MOV.U32 R13, RZ, RZ, RZ ;  /* 0x000000ffff0d7224 */ /* 0x000fce00078e00ff */
.L_x_51822:
[----:B------:R-:W-:Y:S05]  /*3e90*/  BSYNC.RECONVERGENT B1 ;  /* 0x0000000000017941 */ /* 0x000fea0003800200 */
.L_x_51821:
[----:B------:R-:W0:Y:S01]  /*3ea0*/  LDC R190, c[0x0][0x404] ;  /* 0x00010100ffbe7b82 */ /* 0x000e220000000800 */
[----:B------:R-:W-:Y:S01]  /*3eb0*/  ISETP.NE.AND P2, PT, R13, 0x1, PT ;  /* 0x000000010d00780c */ /* 0x000fe20003f45270 */
[----:B------:R-:W-:Y:S01]  /*3ec0*/  HFMA2 R188, -RZ, RZ, 0.1171875, 0 ;  /* 0x2f800000ffbc7431 */ /* 0x000fe200000001ff */
[----:B------:R-:W-:Y:S01]  /*3ed0*/  I2FP.F32.U32 R6, R14 ;  /* 0x0000000e00067245 */ /* 0x000fe20000201000 */
[----:B------:R-:W-:Y:S01]  /*3ee0*/  BSSY.RECONVERGENT B1, `(.L_x_51826) ;  /* 0x000005b000017945 */ /* 0x000fe20003800200 */
[----:B------:R-:W-:-:S03]  /*3ef0*/  IMAD.MOV.U32 R14, RZ, RZ, 0x2 ;  /* 0x00000002ff0e7424 */ /* 0x000fc600078e00ff */
        /* <DEDUP_REMOVED lines=14> */
.L_x_51828:
        /* <DEDUP_REMOVED lines=13> */
.L_x_51830:
[----:B------:R-:W-:Y:S05]  /*40b0*/  BSYNC.RECONVERGENT B2 ;  /* 0x0000000000027941 */ /* 0x000fea0003800200 */
.L_x_51829:
        /* <DEDUP_REMOVED lines=61> */
.L_x_51827:
[----:B------:R-:W-:Y:S05]  /*4490*/  BSYNC.RECONVERGENT B1 ;  /* 0x0000000000017941 */ /* 0x000fea0003800200 */
.L_x_51826:
        /* <DEDUP_REMOVED lines=15> */
.L_x_51833:
        /* <DEDUP_REMOVED lines=13> */
.L_x_51835:
[----:B------:R-:W-:Y:S05]  /*4660*/  BSYNC.RECONVERGENT B2 ;  /* 0x0000000000027941 */ /* 0x000fea0003800200 */
.L_x_51834:
        /* <DEDUP_REMOVED lines=61> */
.L_x_51832:
[----:B------:R-:W-:Y:S05]  /*4a40*/  BSYNC.RECONVERGENT B1 ;  /* 0x0000000000017941 */ /* 0x000fea0003800200 */
.L_x_51831:
        /* <DEDUP_REMOVED lines=17> */
.L_x_51838:
        /* <DEDUP_REMOVED lines=13> */
.L_x_51840:
[----:B------:R-:W-:Y:S05]  /*4c30*/  BSYNC.RECONVERGENT B2 ;  /* 0x0000000000027941 */ /* 0x000fea0003800200 */
.L_x_51839:
        /* <DEDUP_REMOVED lines=61> */
.L_x_51837:
[----:B------:R-:W-:Y:S05]  /*5010*/  BSYNC.RECONVERGENT B1 ;  /* 0x0000000000017941 */ /* 0x000fea0003800200 */
.L_x_51836:
        /* <DEDUP_REMOVED lines=15> */
.L_x_51843:
        /* <DEDUP_REMOVED lines=13> */
.L_x_51845:
[----:B------:R-:W-:Y:S05]  /*51e0*/  BSYNC.RECONVERGENT B2 ;  /* 0x0000000000027941 */ /* 0x000fea0003800200 */
.L_x_51844:
        /* <DEDUP_REMOVED lines=61> */
.L_x_51842:
[----:B------:R-:W-:Y:S05]  /*55c0*/  BSYNC.RECONVERGENT B1 ;  /* 0x0000000000017941 */ /* 0x000fea0003800200 */
.L_x_51841:
        /* <DEDUP_REMOVED lines=17> */
.L_x_51848:
        /* <DEDUP_REMOVED lines=13> */
.L_x_51850:
[----:B------:R-:W-:Y:S05]  /*57b0*/  BSYNC.RECONVERGENT B2 ;  /* 0x0000000000027941 */ /* 0x000fea0003800200 */
.L_x_51849:
        /* <DEDUP_REMOVED lines=61> */
.L_x_51847:
[----:B------:R-:W-:Y:S05]  /*5b90*/  BSYNC.RECONVERGENT B1 ;  /* 0x0000000000017941 */ /* 0x000fea0003800200 */
.L_x_51846:
        /* <DEDUP_REMOVED lines=15> */
.L_x_51853:
        /* <DEDUP_REMOVED lines=13> */
.L_x_51855:
[----:B------:R-:W-:Y:S05]  /*5d60*/  BSYNC.RECONVERGENT B2 ;  /* 0x0000000000027941 */ /* 0x000fea0003800200 */
.L_x_51854:
        /* <DEDUP_REMOVED lines=61> */
.L_x_51852:
[----:B------:R-:W-:Y:S05]  /*6140*/  BSYNC.RECONVERGENT B1 ;  /* 0x0000000000017941 */ /* 0x000fea0003800200 */
.L_x_51851:
        /* <DEDUP_REMOVED lines=17> */
.L_x_51858:
        /* <DEDUP_REMOVED lines=16> */
.L_x_51860:
[----:B------:R-:W-:Y:S05]  /*6360*/  BSYNC.RECONVERGENT B2 ;  /* 0x0000000000027941 */ /* 0x000fea0003800200 */
.L_x_51859:
        /* <DEDUP_REMOVED lines=61> */
.L_x_51857:
[----:B------:R-:W-:Y:S05]  /*6740*/  BSYNC.RECONVERGENT B1 ;  /* 0x0000000000017941 */ /* 0x000fea0003800200 */
.L_x_51856:
[----:B------:R-:W-:Y:S02]  /*6750*/  LOP3.LUT R3, R3, 0xffffffdf, RZ, 0xc0, !PT ;  /* 0xffffffdf03037812 */ /* 0x000fe400078ec0ff */
[-C--:B------:R-:W-:Y:S01]  /*6760*/  FSETP.GTU.FTZ.AND P6, PT, R16, R190.reuse, PT ;  /* 0x000000be1000720b */ /* 0x080fe20003fdc000 */
[----:B------:R-:W-:Y:S01]  /*6770*/  FMUL.FTZ R16, R101, R189 ;  /* 0x000000bd65107220 */ /* 0x000fe20000410000 */
[----:B------:R-:W-:Y:S02]  /*6780*/  @P5 LOP3.LUT R3, R3, 0x20, RZ, 0xfc, !PT ;  /* 0x0000002003035812 */ /* 0x000fe400078efcff */
[----:B------:R-:W-:Y:S02]  /*6790*/  FSETP.GTU.FTZ.AND P5, PT, R13, R190, PT ;  /* 0x000000be0d00720b */ /* 0x000fe40003fbc000 */
[----:B------:R-:W-:Y:S02]  /*67a0*/  LOP3.LUT R17, R17, 0xfffffffe, RZ, 0xc0, !PT ;  /* 0xfffffffe11117812 */ /* 0x000fe400078ec0ff */
[----:B------:R-:W-:-:S02]  /*67b0*/  LOP3.LUT R3, R3, 0xfffffff7, RZ, 0xc0, !PT ;  /* 0xfffffff703037812 */ /* 0x000fc400078ec0ff */
[----:B------:R-:W-:Y:S02]  /*67c0*/  FSEL R15, R15, RZ, P2 ;  /* 0x000000ff0f0f7208 */ /* 0x000fe40001000000 */
[----:B------:R-:W-:Y:S02]  /*67d0*/  @P0 LOP3.LUT R3, R3, 0x8, RZ, 0xfc, !PT ;  /* 0x0000000803030812 */ /* 0x000fe400078efcff */
[----:B------:R-:W-:Y:S02]  /*67e0*/  FSEL R16, R16, RZ, !P6 ;  /* 0x000000ff10107208 */ /* 0x000fe40007000000 */
[----:B------:R-:W-:Y:S02]  /*67f0*/  I2FP.F32.U32 R13, R23 ;  /* 0x00000017000d7245 */ /* 0x000fe40000201000 */
[----:B------:R-:W-:Y:S01]  /*6800*/  @P5 LOP3.LUT R17, R17, 0x1, RZ, 0xfc, !PT ;  /* 0x0000000111115812 */ /* 0x000fe200078efcff */
[----:B------:R-:W-:Y:S01]  /*6810*/  FADD.FTZ R109, R15, R16 ;  /* 0x000000100f6d7221 */ /* 0x000fe20000010000 */
[----:B------:R-:W-:Y:S01]  /*6820*/  LOP3.LUT P5, RZ, R3, 0x20, RZ, 0xc0, !PT ;  /* 0x0000002003ff7812 */ /* 0x000fe200078ac0ff */
[----:B------:R-:W-:Y:S01]  /*6830*/  FMUL.FTZ R15, R100, R189 ;  /* 0x000000bd640f7220 */ /* 0x000fe20000410000 */
[----:B------:R-:W-:Y:S01]  /*6840*/  LOP3.LUT R17, R17, 0xfffffffd, RZ, 0xc0, !PT ;  /* 0xfffffffd11117812 */ /* 0x000fe200078ec0ff */
[----:B------:R-:W-:Y:S01]  /*6850*/  FFMA.FTZ R13, R13, R188, 1.1641532182693481445e-10 ;  /* 0x2f0000000d0d7423 */ /* 0x000fe200000100bc */
[----:B------:R-:W-:-:S02]  /*6860*/  LOP3.LUT R3, R3, 0xffffffef, RZ, 0xc0, !PT ;  /* 0xffffffef03037812 */ /* 0x000fc400078ec0ff */
[----:B------:R-:W-:Y:S02]  /*6870*/  @P6 LOP3.LUT R17, R17, 0x2, RZ, 0xfc, !PT ;  /* 0x0000000211116812 */ /* 0x000fe400078efcff */
[----:B------:R-:W-:Y:S02]  /*6880*/  @P2 LOP3.LUT R3, R3, 0x10, RZ, 0xfc, !PT ;  /* 0x0000001003032812 */ /* 0x000fe400078efcff */
[----:B------:R-:W-:Y:S02]  /*6890*/  LOP3.LUT P2, RZ, R17, 0x1, RZ, 0xc0, !PT ;  /* 0x0000000111ff7812 */ /* 0x000fe4000784c0ff */
[----:B------:R-:W-:Y:S01]  /*68a0*/  FSEL R11, R11, RZ, P1 ;  /* 0x000000ff0b0b7208 */ /* 0x000fe20000800000 */
[----:B------:R-:W-:Y:S01]  /*68b0*/  @P5 FADD.FTZ R109, R105, R109 ;  /* 0x0000006d696d5221 */ /* 0x000fe20000010000 */
[----:B------:R-:W-:Y:S02]  /*68c0*/  FSEL R15, R15, RZ, !P2 ;  /* 0x000000ff0f0f7208 */ /* 0x000fe40005000000 */
[-C--:B------:R-:W-:Y:S01]  /*68d0*/  FSETP.GTU.FTZ.AND P6, PT, R13, R190.reuse, PT ;  /* 0x000000be0d00720b */ /* 0x080fe20003fdc000 */
[-C--:B------:R-:W-:Y:S01]  /*68e0*/  FMUL.FTZ R13, R103, R189.reuse ;  /* 0x000000bd670d7220 */ /* 0x080fe20000410000 */
[----:B------:R-:W-:Y:S01]  /*68f0*/  FSETP.GTU.FTZ.AND P0, PT, R18, R190, PT ;  /* 0x000000be1200720b */ /* 0x000fe20003f1c000 */
[----:B------:R-:W-:Y:S01]  /*6900*/  FADD.FTZ R108, R11, R15 ;  /* 0x0000000f0b6c7221 */ /* 0x000fe20000010000 */
[----:B------:R-:W-:Y:S01]  /*6910*/  FMUL.FTZ R11, R102, R189 ;  /* 0x000000bd660b7220 */ /* 0x000fe20000410000 */
[----:B------:R-:W-:-:S02]  /*6920*/  FSEL R15, R14, RZ, P3 ;  /* 0x000000ff0e0f7208 */ /* 0x000fc40001800000 */
[----:B------:R-:W-:Y:S01]  /*6930*/  FSEL R14, R111, RZ, P4 ;  /* 0x000000ff6f0e7208 */ /* 0x000fe20002000000 */
[----:B------:R-:W-:Y:S01]  /*6940*/  @P5 FADD.FTZ R108, R104, R108 ;  /* 0x0000006c686c5221 */ /* 0x000fe20000010000 */
[----:B------:R-:W-:Y:S02]  /*6950*/  FSEL R11, R11, RZ, !P0 ;  /* 0x000000ff0b0b7208 */ /* 0x000fe40004000000 */
[----:B------:R-:W-:-:S03]  /*6960*/  FSEL R13, R13, RZ, !P6 ;  /* 0x000000ff0d0d7208 */ /* 0x000fc60007000000 */
[----:B------:R-:W-:Y:S01]  /*6970*/  FADD.FTZ R110, R15, R11 ;  /* 0x0000000b0f6e7221 */ /* 0x000fe20000010000 */
[----:B------:R-:W-:Y:S01]  /*6980*/  SEL R11, RZ, 0x1, P6 ;  /* 0x00000001ff0b7807 */ /* 0x000fe20003000000 */
[----:B------:R-:W-:Y:S01]  /*6990*/  FADD.FTZ R111, R13, R14 ;  /* 0x0000000e0d6f7221 */ /* 0x000fe20000010000 */
[----:B------:R-:W-:Y:S01]  /*69a0*/  SEL R13, RZ, 0x1, P2 ;  /* 0x00000001ff0d7807 */ /* 0x000fe20001000000 */
[----:B------:R-:W-:Y:S01]  /*69b0*/  @P5 FADD.FTZ R110, R106, R110 ;  /* 0x0000006e6a6e5221 */ /* 0x000fe20000010000 */
[----:B------:R-:W-:Y:S01]  /*69c0*/  SEL R15, RZ, 0x1, P0 ;  /* 0x00000001ff0f7807 */ /* 0x000fe20000000000 */
[----:B------:R-:W-:Y:S01]  /*69d0*/  @P5 FADD.FTZ R111, R107, R111 ;  /* 0x0000006f6b6f5221 */ /* 0x000fe20000010000 */
[----:B------:R-:W-:Y:S02]  /*69e0*/  LOP3.LUT P5, RZ, R17, 0x2, RZ, 0xc0, !PT ;  /* 0x0000000211ff7812 */ /* 0x000fe400078ac0ff */
[----:B------:R-:W-:Y:S02]  /*69f0*/  LOP3.LUT P2, RZ, R3, 0x10, RZ, 0xc0, !PT ;  /* 0x0000001003ff7812 */ /* 0x000fe4000784c0ff */
[----:B------:R-:W-:-:S02]  /*6a00*/  SEL R14, RZ, 0x1, P5 ;  /* 0x00000001ff0e7807 */ /* 0x000fc40002800000 */
[----:B------:R-:W-:Y:S02]  /*6a10*/  LOP3.LUT P0, RZ, R3, 0x8, RZ, 0xc0, !PT ;  /* 0x0000000803ff7812 */ /* 0x000fe4000780c0ff */
[----:B------:R-:W-:-:S11]  /*6a20*/  PRMT R16, R11, 0x7610, R16 ;  /* 0x000076100b107816 */ /* 0x000fd60000000010 */
.L_x_51820:
        /* <DEDUP_REMOVED lines=24> */
.L_x_51861:
[----:B01----:R-:W-:Y:S01]  /*6bb0*/  IMAD.MOV.U32 R11, RZ, RZ, R12 ;  /* 0x000000ffff0b7224 */ /* 0x003fe200078e000c */
[----:B------:R-:W-:-:S07]  /*6bc0*/  IADD3 R12, PT, PT, R19, 0x20, RZ ;  /* 0x00000020130c7810 */ /* 0x000fce0007ffe0ff */
.L_x_51798:
[----:B------:R-:W-:Y:S05]  /*6bd0*/  BSYNC.RECONVERGENT B0 ;  /* 0x0000000000007941 */ /* 0x000fea0003800200 */
.L_x_51797:
        /* <DEDUP_REMOVED lines=35> */
.L_x_51867:
        /* <DEDUP_REMOVED lines=13> */
.L_x_51869:
[----:B------:R-:W-:Y:S05]  /*6ee0*/  BSYNC.RECONVERGENT B2 ;  /* 0x0000000000027941 */ /* 0x000fea0003800200 */
.L_x_51868:
[----:B------:R-:W-:Y:S01]  /*6ef0*/  LOP3.LUT R6, R9, R5, R21, 0x96, !PT ;  /* 0x0000000509067212 */ /* 0x000fe200078e9615 */
[----:B------:R-:W-:-:S04]  /*6f00*/  IMAD.WIDE.U32 R14, R8, -0x326172a9, RZ ;  /* 0xcd9e8d57080e7825 */ /* 0x000fc800078e00ff */
[----:B------:R-:W-:Y:S02]  /*6f10*/  VIADD R5, R20, 0x9e3779b9 ;  /* 0x9e3779b914057836 */ /* 0x000fe40000000000 */
[----:B0-----:R-:W-:Y:S01]  /*6f20*/  IMAD.WIDE.U32 R22, R6, -0x326172a9, RZ ;  /* 0xcd9e8d5706167825 */ /* 0x001fe200078e00ff */
        /* <DEDUP_REMOVED lines=56> */
[----:B------:R-:W-:-:S07]  /*72b0*/  LOP3.LUT R4, R6, R4, R15, 0x96, !PT ;  /* 0x0000000406047212 */ /* 0x000fce00078e960f */
.L_x_51866:
[----:B------:R-:W-:Y:S05]  /*72c0*/  BSYNC.RECONVERGENT B1 ;  /* 0x0000000000017941 */ /* 0x000fea0003800200 */
.L_x_51865:
        /* <DEDUP_REMOVED lines=20> */
.L_x_51872:
        /* <DEDUP_REMOVED lines=13> */
.L_x_51874:
[----:B------:R-:W-:Y:S05]  /*74e0*/  BSYNC.RECONVERGENT B2 ;  /* 0x0000000000027941 */ /* 0x000fea0003800200 */
.L_x_51873:
[----:B------:R-:W-:Y:S01]  /*74f0*/  LOP3.LUT R6, R9, R5, R21, 0x96, !PT ;  /* 0x0000000509067212 */ /* 0x000fe200078e9615 */
[----:B------:R-:W-:-:S04]  /*7500*/  IMAD.WIDE.U32 R14, R8, -0x326172a9, RZ ;  /* 0xcd9e8d57080e7825 */ /* 0x000fc800078e00ff */
[----:B------:R-:W-:Y:S02]  /*7510*/  VIADD R5, R20, 0x9e3779b9 ;  /* 0x9e3779b914057836 */ /* 0x000fe40000000000 */
[----:B0-----:R-:W-:Y:S01]  /*7520*/  IMAD.WIDE.U32 R22, R6, -0x326172a9, RZ ;  /* 0xcd9e8d5706167825 */ /* 0x001fe200078e00ff */
        /* <DEDUP_REMOVED lines=57> */
.L_x_51871:
[----:B------:R-:W-:Y:S05]  /*78c0*/  BSYNC.RECONVERGENT B1 ;  /* 0x0000000000017941 */ /* 0x000fea0003800200 */
.L_x_51870:
        /* <DEDUP_REMOVED lines=15> */
.L_x_51877:
        /* <DEDUP_REMOVED lines=13> */
.L_x_51879:
[----:B------:R-:W-:Y:S05]  /*7a90*/  BSYNC.RECONVERGENT B2 ;  /* 0x0000000000027941 */ /* 0x000fea0003800200 */
.L_x_51878:
[----:B------:R-:W-:Y:S01]  /*7aa0*/  LOP3.LUT R6, R9, R5, R21, 0x96, !PT ;  /* 0x0000000509067212 */ /* 0x000fe200078e9615 */
[----:B------:R-:W-:-:S04]  /*7ab0*/  IMAD.WIDE.U32 R14, R8, -0x326172a9, RZ ;  /* 0xcd9e8d57080e7825 */ /* 0x000fc800078e00ff */
[----:B------:R-:W-:Y:S02]  /*7ac0*/  VIADD R5, R20, 0x9e3779b9 ;  /* 0x9e3779b914057836 */ /* 0x000fe40000000000 */
[----:B0-----:R-:W-:Y:S01]  /*7ad0*/  IMAD.WIDE.U32 R22, R6, -0x326172a9, RZ ;  /* 0xcd9e8d5706167825 */ /* 0x001fe200078e00ff */
        /* <DEDUP_REMOVED lines=57> */
.L_x_51876:
[----:B------:R-:W-:Y:S05]  /*7e70*/  BSYNC.RECONVERGENT B1 ;  /* 0x0000000000017941 */ /* 0x000fea0003800200 */
.L_x_51875:
        /* <DEDUP_REMOVED lines=17> */
.L_x_51882:
        /* <DEDUP_REMOVED lines=13> */
.L_x_51884:
[----:B------:R-:W-:Y:S05]  /*8060*/  BSYNC.RECONVERGENT B2 ;  /* 0x0000000000027941 */ /* 0x000fea0003800200 */
.L_x_51883:
[----:B------:R-:W-:Y:S01]  /*8070*/  LOP3.LUT R6, R9, R5, R21, 0x96, !PT ;  /* 0x0000000509067212 */ /* 0x000fe200078e9615 */
[----:B0-----:R-:W-:Y:S01]  /*8080*/  IMAD.WIDE.U32 R22, R8, -0x326172a9, RZ ;  /* 0xcd9e8d5708167825 */ /* 0x001fe200078e00ff */
        /* <DEDUP_REMOVED lines=59> */
.L_x_51881:
[----:B------:R-:W-:Y:S05]  /*8440*/  BSYNC.RECONVERGENT B1 ;  /* 0x0000000000017941 */ /* 0x000fea0003800200 */
.L_x_51880:
[----:B------:R-:W-:Y:S01]  /*8450*/  ISETP.NE.AND P3, PT, R14, 0x1, PT ;  /* 0x000000010e00780c */ /* 0x000fe20003f65270 */
[----:B------:R-:W-:Y:S01]  /*8460*/  BSSY.RECONVERGENT B1, `(.L_x_51885) ;  /* 0x0000059000017945 */ /* 0x000fe20003800200 */
[----:B------:R-:W-:Y:S01]  /*8470*/  I2FP.F32.U32 R6, R6 ;  /* 0x0000000600067245 */ /* 0x000fe20000201000 */
[----:B0-----:R-:W-:-:S04]  /*8480*/  IMAD.MOV.U32 R23, RZ, RZ, 0x2 ;  /* 0x00000002ff177424 */ /* 0x001fc800078e00ff */
        /* <DEDUP_REMOVED lines=11> */
.L_x_51887:
        /* <DEDUP_REMOVED lines=13> */
.L_x_51889:
[----:B------:R-:W-:Y:S05]  /*8610*/  BSYNC.RECONVERGENT B2 ;  /* 0x0000000000027941 */ /* 0x000fea0003800200 */
.L_x_51888:
        /* <DEDUP_REMOVED lines=61> */
.L_x_51886:
[----:B------:R-:W-:Y:S05]  /*89f0*/  BSYNC.RECONVERGENT B1 ;  /* 0x0000000000017941 */ /* 0x000fea0003800200 */
.L_x_51885:
        /* <DEDUP_REMOVED lines=17> */
.L_x_51892:
        /* <DEDUP_REMOVED lines=13> */
.L_x_51894:
[----:B------:R-:W-:Y:S05]  /*8be0*/  BSYNC.RECONVERGENT B2 ;  /* 0x0000000000027941 */ /* 0x000fea0003800200 */
.L_x_51893:
        /* <DEDUP_REMOVED lines=61> */
.L_x_51891:
[----:B------:R-:W-:Y:S05]  /*8fc0*/  BSYNC.RECONVERGENT B1 ;  /* 0x0000000000017941 */ /* 0x000fea0003800200 */
.L_x_51890:
        /* <DEDUP_REMOVED lines=15> */
.L_x_51897:
        /* <DEDUP_REMOVED lines=13> */
.L_x_51899:
[----:B------:R-:W-:Y:S05]  /*9190*/  BSYNC.RECONVERGENT B2 ;  /* 0x0000000000027941 */ /* 0x000fea0003800200 */
.L_x_51898:
        /* <DEDUP_REMOVED lines=61> */
.L_x_51896:
[----:B------:R-:W-:Y:S05]  /*9570*/  BSYNC.RECONVERGENT B1 ;  /* 0x0000000000017941 */ /* 0x000fea0003800200 */
.L_x_51895:
        /* <DEDUP_REMOVED lines=17> */
.L_x_51902:
        /* <DEDUP_REMOVED lines=16> */
.L_x_51904:
[----:B------:R-:W-:Y:S05]  /*9790*/  BSYNC.RECONVERGENT B2 ;  /* 0x0000000000027941 */ /* 0x000fea0003800200 */
.L_x_51903:
        /* <DEDUP_REMOVED lines=61> */
.L_x_51901:
[----:B------:R-:W-:Y:S05]  /*9b70*/  BSYNC.RECONVERGENT B1 ;  /* 0x0000000000017941 */ /* 0x000fea0003800200 */
.L_x_51900:
[----:B------:R-:W-:Y:S02]  /*9b80*/  LOP3.LUT R3, R3, 0xffffffdf, RZ, 0xc0, !PT ;  /* 0xffffffdf03037812 */ /* 0x000fe400078ec0ff */
[----:B------:R-:W-:Y:S01]  /*9b90*/  FSETP.GTU.FTZ.AND P6, PT, R16, R237, PT ;  /* 0x000000ed1000720b */ /* 0x000fe20003fdc000 */
        /* <DEDUP_REMOVED lines=22> */
[----:B------:R-:W-:Y:S01]  /*9d00*/  FSETP.GTU.FTZ.AND P6, PT, R13, R237, PT ;  /* 0x000000ed0d00720b */ /* 0x000fe20003fdc000 */
[----:B------:R-:W-:Y:S01]  /*9d10*/  FMUL.FTZ R13, R103, R191 ;  /* 0x000000bf670d7220 */ /* 0x000fe20000410000 */
        /* <DEDUP_REMOVED lines=19> */
[----:B------:R-:W-:Y:S01]  /*9e50*/  PRMT R16, R11, 0x7610, R16 ;  /* 0x000076100b107816 */ /* 0x000fe20000000010 */
[----:B------:R-:W-:Y:S10]  /*9e60*/  BRA `(.L_x_51905) ;  /* 0x0000001400fc7947 */ /* 0x000ff40003800000 */
.L_x_51864:
        /* <DEDUP_REMOVED lines=16> */
.L_x_51908:
        /* <DEDUP_REMOVED lines=13> */
.L_x_51910:
[----:B------:R-:W-:Y:S05]  /*a040*/  BSYNC.RECONVERGENT B2 ;  /* 0x0000000000027941 */ /* 0x000fea0003800200 */
.L_x_51909:
        /* <DEDUP_REMOVED lines=61> */
.L_x_51907:
[----:B------:R-:W-:Y:S05]  /*a420*/  BSYNC.RECONVERGENT B1 ;  /* 0x0000000000017941 */ /* 0x000fea0003800200 */
.L_x_51906:
        /* <DEDUP_REMOVED lines=18> */
.L_x_51913:
        /* <DEDUP_REMOVED lines=13> */
.L_x_51915:
[----:B------:R-:W-:Y:S05]  /*a620*/  BSYNC.RECONVERGENT B2 ;  /* 0x0000000000027941 */ /* 0x000fea0003800200 */
.L_x_51914:
        /* <DEDUP_REMOVED lines=58> */
[----:B------:R-:W-:Y:S02]  /*a9d0*/  IMAD.MOV.U32 R6, RZ, RZ, R18 ;  /* 0x000000ffff067224 */ /* 0x000fe400078e0012 */
[----:B------:R-:W-:-:S07]  /*a9e0*/  IMAD.MOV.U32 R18, RZ, RZ, R22 ;  /* 0x000000ffff127224 */ /* 0x000fce00078e0016 */
.L_x_51912:
[----:B------:R-:W-:Y:S05]  /*a9f0*/  BSYNC.RECONVERGENT B1 ;  /* 0x0000000000017941 */ /* 0x000fea0003800200 */
.L_x_51911:
        /* <DEDUP_REMOVED lines=16> */
.L_x_51918:
        /* <DEDUP_REMOVED lines=13> */
.L_x_51920:
[----:B------:R-:W-:Y:S05]  /*abd0*/  BSYNC.RECONVERGENT B2 ;  /* 0x0000000000027941 */ /* 0x000fea0003800200 */
.L_x_51919:
        /* <DEDUP_REMOVED lines=59> */
[----:B------:R-:W-:-:S07]  /*af90*/  IMAD.MOV.U32 R22, RZ, RZ, RZ ;  /* 0x000000ffff167224 */ /* 0x000fce00078e00ff */
.L_x_51917:
[----:B------:R-:W-:Y:S05]  /*afa0*/  BSYNC.RECONVERGENT B1 ;  /* 0x0000000000017941 */ /* 0x000fea0003800200 */
.L_x_51916:
        /* <DEDUP_REMOVED lines=16> */
.L_x_51923:
        /* <DEDUP_REMOVED lines=13> */
.L_x_51925:
[----:B------:R-:W-:Y:S05]  /*b180*/  BSYNC.RECONVERGENT B2 ;  /* 0x0000000000027941 */ /* 0x000fea0003800200 */
.L_x_51924:
        /* <DEDUP_REMOVED lines=55> */
[----:B------:R-:W-:-:S03]  /*b500*/  MOV R11, R18 ;  /* 0x00000012000b7202 */ /* 0x000fc60000000f00 */
[----:B------:R-:W-:Y:S02]  /*b510*/  VIADD R6, R21, 0x96a522ad ;  /* 0x96a522ad15067836 */ /* 0x000fe40000000000 */
[----:B------:R-:W-:-:S03]  /*b520*/  IMAD.MOV.U32 R18, RZ, RZ, R22 ;  /* 0x000000ffff127224 */ /* 0x000fc600078e0016 */
[----:B------:R-:W-:Y:S01]  /*b530*/  LOP3.LUT R4, R6, R4, R23, 0x96, !PT ;  /* 0x0000000406047212 */ /* 0x000fe200078e9617 */
[----:B------:R-:W-:-:S07]  /*b540*/  IMAD.MOV.U32 R6, RZ, RZ, RZ ;  /* 0x000000ffff067224 */ /* 0x000fce00078e00ff */
.L_x_51922:
[----:B------:R-:W-:Y:S05]  /*b550*/  BSYNC.RECONVERGENT B1 ;  /* 0x0000000000017941 */ /* 0x000fea0003800200 */
.L_x_51921:
[----:B------:R-:W-:Y:S01]  /*b560*/  I2FP.F32.U32 R11, R11 ;  /* 0x0000000b000b7245 */ /* 0x000fe20000201000 */
[----:B-----5:R-:W-:Y:S01]  /*b570*/  FMUL.FTZ R112, R112, UR10 ;  /* 0x0000000a70707c20 */ /* 0x020fe20008410000 */
[----:B------:R-:W-:-:S03]  /*b580*/  FMUL.FTZ R23, R113, UR10 ;  /* 0x0000000a71177c20 */ /* 0x000fc60008410000 */
[----:B------:R-:W-:Y:S01]  /*b590*/  FFMA.FTZ R22, R11, R189, 1.1641532182693481445e-10 ;  /* 0x2f0000000b167423 */ /* 0x000fe200000100bd */
[----:B------:R-:W-:Y:S01]  /*b5a0*/  FMUL.FTZ R11, R114, UR10 ;  /* 0x0000000a720b7c20 */ /* 0x000fe20008410000 */
[----:B------:R-:W-:Y:S02]  /*b5b0*/  FSEL R112, R112, RZ, P1 ;  /* 0x000000ff70707208 */ /* 0x000fe40000800000 */
[----:B------:R-:W-:Y:S02]  /*b5c0*/  FSEL R113, R23, RZ, P2 ;  /* 0x000000ff17717208 */ /* 0x000fe40001000000 */
[----:B------:R-:W-:Y:S01]  /*b5d0*/  FSETP.GTU.FTZ.AND P4, PT, R22, R188, PT ;  /* 0x000000bc1600720b */ /* 0x000fe20003f9c000 */
[----:B------:R-:W-:Y:S01]  /*b5e0*/  FMUL.FTZ R22, R115, UR10 ;  /* 0x0000000a73167c20 */ /* 0x000fe20008410000 */
[----:B------:R-:W-:Y:S01]  /*b5f0*/  FSEL R114, R11, RZ, P3 ;  /* 0x000000ff0b727208 */ /* 0x000fe20001800000 */
[----:B------:R-:W-:Y:S01]  /*b600*/  @P5 FADD.FTZ R112, R104, R112 ;  /* 0x0000007068705221 */ /* 0x000fe20000010000 */
[----:B------:R-:W-:-:S02]  /*b610*/  @P5 FADD.FTZ R113, R105, R113 ;  /* 0x0000007169715221 */ /* 0x000fc40000010000 */
[----:B------:R-:W-:Y:S01]  /*b620*/  FSEL R115, R22, RZ, !P4 ;  /* 0x000000ff16737208 */ /* 0x000fe20006000000 */
[----:B------:R-:W-:Y:S01]  /*b630*/  @P5 FADD.FTZ R114, R106, R114 ;  /* 0x000000726a725221 */ /* 0x000fe20000010000 */
[----:B------:R-:W-:-:S03]  /*b640*/  PLOP3.LUT P4, PT, P4, PT, PT, 0x8, 0x80 ;  /* 0x000000000080781c */ /* 0x000fc6000278e170 */
[----:B------:R-:W-:-:S10]  /*b650*/  @P5 FADD.FTZ R115, R107, R115 ;  /* 0x000000736b735221 */ /* 0x000fd40000010000 */
.L_x_51905:
        /* <DEDUP_REMOVED lines=24> */
.L_x_51926:
[----:B01----:R-:W-:Y:S01]  /*b7e0*/  IMAD.MOV.U32 R11, RZ, RZ, R18 ;  /* 0x000000ffff0b7224 */ /* 0x003fe200078e0012 */
[----:B------:R-:W-:-:S07]  /*b7f0*/  IADD3 R12, PT, PT, R12, 0x20, RZ ;  /* 0x000000200c0c7810 */ /* 0x000fce0007ffe0ff */
.L_x_51863:
[----:B------:R-:W-:Y:S05]  /*b800*/  BSYNC.RECONVERGENT B0 ;  /* 0x0000000000007941 */ /* 0x000fea0003800200 */
.L_x_51862:
        /* <DEDUP_REMOVED lines=35> */
.L_x_51932:
        /* <DEDUP_REMOVED lines=13> */
.L_x_51934:
[----:B------:R-:W-:Y:S05]  /*bb10*/  BSYNC.RECONVERGENT B2 ;  /* 0x0000000000027941 */ /* 0x000fea0003800200 */
.L_x_51933:
        /* <DEDUP_REMOVED lines=61> */
.L_x_51931:
[----:B------:R-:W-:Y:S05]  /*bef0*/  BSYNC.RECONVERGENT B1 ;  /* 0x0000000000017941 */ /* 0x000fea0003800200 */
.L_x_51930:
        /* <DEDUP_REMOVED lines=20> */
.L_x_51937:
        /* <DEDUP_REMOVED lines=13> */
.L_x_51939:
[----:B------:R-:W-:Y:S05]  /*c110*/  BSYNC.RECONVERGENT B2 ;  /* 0x0000000000027941 */ /* 0x000fea0003800200 */
.L_x_51938:
        /* <DEDUP_REMOVED lines=61> */
.L_x_51936:
[----:B------:R-:W-:Y:S05]  /*c4f0*/  BSYNC.RECONVERGENT B1 ;  /* 0x0000000000017941 */ /* 0x000fea0003800200 */
.L_x_51935:
        /* <DEDUP_REMOVED lines=15> */
.L_x_51942:
        /* <DEDUP_REMOVED lines=13> */
.L_x_51944:
[----:B------:R-:W-:Y:S05]  /*c6c0*/  BSYNC.RECONVERGENT B2 ;  /* 0x0000000000027941 */ /* 0x000fea0003800200 */
.L_x_51943:
        /* <DEDUP_REMOVED lines=61> */
.L_x_51941:
[----:B------:R-:W-:Y:S05]  /*caa0*/  BSYNC.RECONVERGENT B1 ;  /* 0x0000000000017941 */ /* 0x000fea0003800200 */
.L_x_51940:
        /* <DEDUP_REMOVED lines=17> */
.L_x_51947:
        /* <DEDUP_REMOVED lines=13> */
.L_x_51949:
[----:B------:R-:W-:Y:S05]  /*cc90*/  BSYNC.RECONVERGENT B2 ;  /* 0x0000000000027941 */ /* 0x000fea0003800200 */
.L_x_51948:
        /* <DEDUP_REMOVED lines=61> */
.L_x_51946:
[----:B------:R-:W-:Y:S05]  /*d070*/  BSYNC.RECONVERGENT B1 ;  /* 0x0000000000017941 */ /* 0x000fea0003800200 */
.L_x_51945:
        /* <DEDUP_REMOVED lines=15> */
.L_x_51952:
        /* <DEDUP_REMOVED lines=13> */
.L_x_51954:
[----:B------:R-:W-:Y:S05]  /*d240*/  BSYNC.RECONVERGENT B2 ;  /* 0x0000000000027941 */ /* 0x000fea0003800200 */
.L_x_51953:
        /* <DEDUP_REMOVED lines=61> */
.L_x_51951:
[----:B------:R-:W-:Y:S05]  /*d620*/  BSYNC.RECONVERGENT B1 ;  /* 0x0000000000017941 */ /* 0x000fea0003800200 */
.L_x_51950:
        /* <DEDUP_REMOVED lines=17> */
.L_x_51957:
        /* <DEDUP_REMOVED lines=13> */
.L_x_51959:
[----:B------:R-:W-:Y:S05]  /*d810*/  BSYNC.RECONVERGENT B2 ;  /* 0x0000000000027941 */ /* 0x000fea0003800200 */
.L_x_51958:
        /* <DEDUP_REMOVED lines=61> */
.L_x_51956:
[----:B------:R-:W-:Y:S05]  /*dbf0*/  BSYNC.RECONVERGENT B1 ;  /* 0x0000000000017941 */ /* 0x000fea0003800200 */
.L_x_51955:
        /* <DEDUP_REMOVED lines=15> */
.L_x_51962:
        /* <DEDUP_REMOVED lines=13> */
.L_x_51964:
[----:B------:R-:W-:Y:S05]  /*ddc0*/  BSYNC.RECONVERGENT B2 ;  /* 0x0000000000027941 */ /* 0x000fea0003800200 */
.L_x_51963:
        /* <DEDUP_REMOVED lines=61> */
.L_x_51961:
[----:B------:R-:W-:Y:S05]  /*e1a0*/  BSYNC.RECONVERGENT B1 ;  /* 0x0000000000017941 */ /* 0x000fea0003800200 */
.L_x_51960:
        /* <DEDUP_REMOVED lines=17> */
.L_x_51967:
        /* <DEDUP_REMOVED lines=16> */
.L_x_51969:
[----:B------:R-:W-:Y:S05]  /*e3c0*/  BSYNC.RECONVERGENT B2 ;  /* 0x0000000000027941 */ /* 0x000fea0003800200 */
.L_x_51968:
        /* <DEDUP_REMOVED lines=61> */
.L_x_51966:
[----:B------:R-:W-:Y:S05]  /*e7a0*/  BSYNC.RECONVERGENT B1 ;  /* 0x0000000000017941 */ /* 0x000fea0003800200 */
.L_x_51965:
        /* <DEDUP_REMOVED lines=47> */
.L_x_51929:
        /* <DEDUP_REMOVED lines=16> */
.L_x_51973:
        /* <DEDUP_REMOVED lines=13> */
.L_x_51975:
[----:B------:R-:W-:Y:S05]  /*ec70*/  BSYNC.RECONVERGENT B2 ;  /* 0x0000000000027941 */ /* 0x000fea0003800200 */
.L_x_51974:
        /* <DEDUP_REMOVED lines=61> */
.L_x_51972:
[----:B------:R-:W-:Y:S05]  /*f050*/  BSYNC.RECONVERGENT B1 ;  /* 0x0000000000017941 */ /* 0x000fea0003800200 */
.L_x_51971:
        /* <DEDUP_REMOVED lines=18> */
.L_x_51978:
        /* <DEDUP_REMOVED lines=13> */
.L_x_51980:
[----:B------:R-:W-:Y:S05]  /*f250*/  BSYNC.RECONVERGENT B2 ;  /* 0x0000000000027941 */ /* 0x000fea0003800200 */
.L_x_51979:
        /* <DEDUP_REMOVED lines=60> */
.L_x_51977:
[----:B------:R-:W-:Y:S05]  /*f620*/  BSYNC.RECONVERGENT B1 ;  /* 0x0000000000017941 */ /* 0x000fea0003800200 */
.L_x_51976:
        /* <DEDUP_REMOVED lines=16> */
.L_x_51983:
        /* <DEDUP_REMOVED lines=13> */
.L_x_51985:
[----:B------:R-:W-:Y:S05]  /*f800*/  BSYNC.RECONVERGENT B2 ;  /* 0x0000000000027941 */ /* 0x000fea0003800200 */
.L_x_51984:
        /* <DEDUP_REMOVED lines=60> */
.L_x_51982:
[----:B------:R-:W-:Y:S05]  /*fbd0*/  BSYNC.RECONVERGENT B1 ;  /* 0x0000000000017941 */ /* 0x000fea0003800200 */
.L_x_51981:
        /* <DEDUP_REMOVED lines=16> */
.L_x_51988:
        /* <DEDUP_REMOVED lines=13> */
.L_x_51990:
[----:B------:R-:W-:Y:S05]  /*fdb0*/  BSYNC.RECONVERGENT B2 ;  /* 0x0000000000027941 */ /* 0x000fea0003800200 */
.L_x_51989:
        /* <DEDUP_REMOVED lines=60> */
.L_x_51987:
[----:B------:R-:W-:Y:S05]  /*10180*/  BSYNC.RECONVERGENT B1 ;  /* 0x0000000000017941 */ /* 0x000fea0003800200 */
.L_x_51986:
        /* <DEDUP_REMOVED lines=16> */
.L_x_51970:
        /* <DEDUP_REMOVED lines=24> */
.L_x_51991:
[----:B01----:R-:W-:Y:S01]  /*10410*/  IMAD.MOV.U32 R11, RZ, RZ, R18 ;  /* 0x000000ffff0b7224 */ /* 0x003fe200078e0012 */
[----:B------:R-:W-:-:S07]  /*10420*/  IADD3 R12, PT, PT, R12, 0x20, RZ ;  /* 0x000000200c0c7810 */ /* 0x000fce0007ffe0ff */
.L_x_51928:
[----:B------:R-:W-:Y:S05]  /*10430*/  BSYNC.RECONVERGENT B0 ;  /* 0x0000000000007941 */ /* 0x000fea0003800200 */
.L_x_51927:
        /* <DEDUP_REMOVED lines=35> */
.L_x_51997:
        /* <DEDUP_REMOVED lines=13> */
.L_x_51999:
[----:B------:R-:W-:Y:S05]  /*10740*/  BSYNC.RECONVERGENT B2 ;  /* 0x0000000000027941 */ /* 0x000fea0003800200 */
.L_x_51998:
        /* <DEDUP_REMOVED lines=61> */
.L_x_51996:
[----:B------:R-:W-:Y:S05]  /*10b20*/  BSYNC.RECONVERGENT B1 ;  /* 0x0000000000017941 */ /* 0x000fea0003800200 */
.L_x_51995:
        /* <DEDUP_REMOVED lines=20> */
.L_x_52002:
        /* <DEDUP_REMOVED lines=13> */
.L_x_52004:
[----:B------:R-:W-:Y:S05]  /*10d40*/  BSYNC.RECONVERGENT B2 ;  /* 0x0000000000027941 */ /* 0x000fea0003800200 */
.L_x_52003:
        /* <DEDUP_REMOVED lines=61> */
.L_x_52001:
[----:B------:R-:W-:Y:S05]  /*11120*/  BSYNC.RECONVERGENT B1 ;  /* 0x0000000000017941 */ /* 0x000fea0003800200 */
.L_x_52000:
        /* <DEDUP_REMOVED lines=15> */
.L_x_52007:
        /* <DEDUP_REMOVED lines=13> */
.L_x_52009:
[----:B------:R-:W-:Y:S05]  /*112f0*/  BSYNC.RECONVERGENT B2 ;  /* 0x0000000000027941 */ /* 0x000fea0003800200 */
.L_x_52008:
        /* <DEDUP_REMOVED lines=61> */
.L_x_52006:
[----:B------:R-:W-:Y:S05]  /*116d0*/  BSYNC.RECONVERGENT B1 ;  /* 0x0000000000017941 */ /* 0x000fea0003800200 */
.L_x_52005:
        /* <DEDUP_REMOVED lines=17> */
.L_x_52012:
        /* <DEDUP_REMOVED lines=13> */
.L_x_52014:
[----:B------:R-:W-:Y:S05]  /*118c0*/  BSYNC.RECONVERGENT B2 ;  /* 0x0000000000027941 */ /* 0x000fea0003800200 */
.L_x_52013:
        /* <DEDUP_REMOVED lines=61> */
.L_x_52011:
[----:B------:R-:W-:Y:S05]  /*11ca0*/  BSYNC.RECONVERGENT B1 ;  /* 0x0000000000017941 */ /* 0x000fea0003800200 */
.L_x_52010:
        /* <DEDUP_REMOVED lines=15> */
.L_x_52017:
        /* <DEDUP_REMOVED lines=13> */
.L_x_52019:
[----:B------:R-:W-:Y:S05]  /*11e70*/  BSYNC.RECONVERGENT B2 ;  /* 0x0000000000027941 */ /* 0x000fea0003800200 */
.L_x_52018:
        /* <DEDUP_REMOVED lines=61> */
.L_x_52016:
[----:B------:R-:W-:Y:S05]  /*12250*/  BSYNC.RECONVERGENT B1 ;  /* 0x0000000000017941 */ /* 0x000fea0003800200 */
.L_x_52015:
        /* <DEDUP_REMOVED lines=17> */
.L_x_52022:
        /* <DEDUP_REMOVED lines=13> */
.L_x_52024:
[----:B------:R-:W-:Y:S05]  /*12440*/  BSYNC.RECONVERGENT B2 ;  /* 0x0000000000027941 */ /* 0x000fea0003800200 */
.L_x_52023:
        /* <DEDUP_REMOVED lines=61> */
.L_x_52021:
[----:B------:R-:W-:Y:S05]  /*12820*/  BSYNC.RECONVERGENT B1 ;  /* 0x0000000000017941 */ /* 0x000fea0003800200 */
.L_x_52020:
        /* <DEDUP_REMOVED lines=15> */
.L_x_52027:
        /* <DEDUP_REMOVED lines=13> */
.L_x_52029:
[----:B------:R-:W-:Y:S05]  /*129f0*/  BSYNC.RECONVERGENT B2 ;  /* 0x0000000000027941 */ /* 0x000fea0003800200 */
.L_x_52028:
        /* <DEDUP_REMOVED lines=61> */
.L_x_52026:
[----:B------:R-:W-:Y:S05]  /*12dd0*/  BSYNC.RECONVERGENT B1 ;  /* 0x0000000000017941 */ /* 0x000fea0003800200 */
.L_x_52025:
        /* <DEDUP_REMOVED lines=17> */
.L_x_52032:
        /* <DEDUP_REMOVED lines=16> */
.L_x_52034:
[----:B------:R-:W-:Y:S05]  /*12ff0*/  BSYNC.RECONVERGENT B2 ;  /* 0x0000000000027941 */ /* 0x000fea0003800200 */
.L_x_52033:
        /* <DEDUP_REMOVED lines=61> */
.L_x_52031:
[----:B------:R-:W-:Y:S05]  /*133d0*/  BSYNC.RECONVERGENT B1 ;  /* 0x0000000000017941 */ /* 0x000fea0003800200 */
.L_x_52030:
        /* <DEDUP_REMOVED lines=47> */
.L_x_51994:
        /* <DEDUP_REMOVED lines=16> */
.L_x_52038:
        /* <DEDUP_REMOVED lines=13> */
.L_x_52040:
[----:B------:R-:W-:Y:S05]  /*138a0*/  BSYNC.RECONVERGENT B2 ;  /* 0x0000000000027941 */ /* 0x000fea0003800200 */
.L_x_52039:
        /* <DEDUP_REMOVED lines=61> */
.L_x_52037:
[----:B------:R-:W-:Y:S05]  /*13c80*/  BSYNC.RECONVERGENT B1 ;  /* 0x0000000000017941 */ /* 0x000fea0003800200 */
.L_x_52036:
        /* <DEDUP_REMOVED lines=18> */
.L_x_52043:
        /* <DEDUP_REMOVED lines=13> */
.L_x_52045:
[----:B------:R-:W-:Y:S05]  /*13e80*/  BSYNC.RECONVERGENT B2 ;  /* 0x0000000000027941 */ /* 0x000fea0003800200 */
.L_x_52044:
        /* <DEDUP_REMOVED lines=60> */
.L_x_52042:
[----:B------:R-:W-:Y:S05]  /*14250*/  BSYNC.RECONVERGENT B1 ;  /* 0x0000000000017941 */ /* 0x000fea0003800200 */
.L_x_52041:
        /* <DEDUP_REMOVED lines=16> */
.L_x_52048:
        /* <DEDUP_REMOVED lines=13> */
.L_x_52050:
[----:B------:R-:W-:Y:S05]  /*14430*/  BSYNC.RECONVERGENT B2 ;  /* 0x0000000000027941 */ /* 0x000fea0003800200 */
.L_x_52049:
        /* <DEDUP_REMOVED lines=60> */
.L_x_52047:
[----:B------:R-:W-:Y:S05]  /*14800*/  BSYNC.RECONVERGENT B1 ;  /* 0x0000000000017941 */ /* 0x000fea0003800200 */
.L_x_52046:
        /* <DEDUP_REMOVED lines=16> */
.L_x_52053:
        /* <DEDUP_REMOVED lines=13> */
.L_x_52055:
[----:B------:R-:W-:Y:S05]  /*149e0*/  BSYNC.RECONVERGENT B2 ;  /* 0x0000000000027941 */ /* 0x000fea0003800200 */
.L_x_52054:
        /* <DEDUP_REMOVED lines=60> */
.L_x_52052:
[----:B------:R-:W-:Y:S05]  /*14db0*/  BSYNC.RECONVERGENT B1 ;  /* 0x0000000000017941 */ /* 0x000fea0003800200 */
.L_x_52051:
        /* <DEDUP_REMOVED lines=16> */
.L_x_52035:
        /* <DEDUP_REMOVED lines=24> */
.L_x_52056:
[----:B01----:R-:W-:Y:S01]  /*15040*/  IMAD.MOV.U32 R11, RZ, RZ, R18 ;  /* 0x000000ffff0b7224 */ /* 0x003fe200078e0012 */
[----:B------:R-:W-:-:S07]  /*15050*/  IADD3 R12, PT, PT, R12, 0x20, RZ ;  /* 0x000000200c0c7810 */ /* 0x000fce0007ffe0ff */
.L_x_51993:
[----:B------:R-:W-:Y:S05]  /*15060*/  BSYNC.RECONVERGENT B0 ;  /* 0x0000000000007941 */ /* 0x000fea0003800200 */
.L_x_51992:
        /* <DEDUP_REMOVED lines=35> */
.L_x_52062:
        /* <DEDUP_REMOVED lines=13> */
.L_x_52064:
[----:B------:R-:W-:Y:S05]  /*15370*/  BSYNC.RECONVERGENT B2 ;  /* 0x0000000000027941 */ /* 0x000fea0003800200 */
.L_x_52063:
        /* <DEDUP_REMOVED lines=61> */
.L_x_52061:
[----:B------:R-:W-:Y:S05]  /*15750*/  BSYNC.RECONVERGENT B1 ;  /* 0x0000000000017941 */ /* 0x000fea0003800200 */
.L_x_52060:
        /* <DEDUP_REMOVED lines=20> */
.L_x_52067:
        /* <DEDUP_REMOVED lines=13> */
.L_x_52069:
[----:B------:R-:W-:Y:S05]  /*15970*/  BSYNC.RECONVERGENT B2 ;  /* 0x0000000000027941 */ /* 0x000fea0003800200 */
.L_x_52068:
        /* <DEDUP_REMOVED lines=61> */
.L_x_52066:
[----:B------:R-:W-:Y:S05]  /*15d50*/  BSYNC.RECONVERGENT B1 ;  /* 0x0000000000017941 */ /* 0x000fea0003800200 */
.L_x_52065:
        /* <DEDUP_REMOVED lines=15> */
.L_x_52072:
        /* <DEDUP_REMOVED lines=13> */
.L_x_52074:
[----:B------:R-:W-:Y:S05]  /*15f20*/  BSYNC.RECONVERGENT B2 ;  /* 0x0000000000027941 */ /* 0x000fea0003800200 */
.L_x_52073:
        /* <DEDUP_REMOVED lines=61> */
.L_x_52071:
[----:B------:R-:W-:Y:S05]  /*16300*/  BSYNC.RECONVERGENT B1 ;  /* 0x0000000000017941 */ /* 0x000fea0003800200 */
.L_x_52070:
        /* <DEDUP_REMOVED lines=17> */
.L_x_52077:
        /* <DEDUP_REMOVED lines=13> */
.L_x_52079:
[----:B------:R-:W-:Y:S05]  /*164f0*/  BSYNC.RECONVERGENT B2 ;  /* 0x0000000000027941 */ /* 0x000fea0003800200 */
.L_x_52078:
        /* <DEDUP_REMOVED lines=61> */
.L_x_52076:
[----:B------:R-:W-:Y:S05]  /*168d0*/  BSYNC.RECONVERGENT B1 ;  /* 0x0000000000017941 */ /* 0x000fea0003800200 */
.L_x_52075:
        /* <DEDUP_REMOVED lines=15> */
.L_x_52082:
        /* <DEDUP_REMOVED lines=13> */
.L_x_52084:
[----:B------:R-:W-:Y:S05]  /*16aa0*/  BSYNC.RECONVERGENT B2 ;  /* 0x0000000000027941 */ /* 0x000fea0003800200 */
.L_x_52083:
        /* <DEDUP_REMOVED lines=61> */
.L_x_52081:
[----:B------:R-:W-:Y:S05]  /*16e80*/  BSYNC.RECONVERGENT B1 ;  /* 0x0000000000017941 */ /* 0x000fea0003800200 */
.L_x_52080:
        /* <DEDUP_REMOVED lines=17> */
.L_x_52087:
        /* <DEDUP_REMOVED lines=13> */
.L_x_52089:
[----:B------:R-:W-:Y:S05]  /*17070*/  BSYNC.RECONVERGENT B2 ;  /* 0x0000000000027941 */ /* 0x000fea0003800200 */
.L_x_52088:
        /* <DEDUP_REMOVED lines=61> */
.L_x_52086:
[----:B------:R-:W-:Y:S05]  /*17450*/  BSYNC.RECONVERGENT B1 ;  /* 0x0000000000017941 */ /* 0x000fea0003800200 */
.L_x_52085:
        /* <DEDUP_REMOVED lines=15> */
.L_x_52092:
        /* <DEDUP_REMOVED lines=13> */
.L_x_52094:
[----:B------:R-:W-:Y:S05]  /*17620*/  BSYNC.RECONVERGENT B2 ;  /* 0x0000000000027941 */ /* 0x000fea0003800200 */
.L_x_52093:
        /* <DEDUP_REMOVED lines=61> */
.L_x_52091:
[----:B------:R-:W-:Y:S05]  /*17a00*/  BSYNC.RECONVERGENT B1 ;  /* 0x0000000000017941 */ /* 0x000fea0003800200 */
.L_x_52090:
        /* <DEDUP_REMOVED lines=17> */
.L_x_52097:
        /* <DEDUP_REMOVED lines=16> */
.L_x_52099:
[----:B------:R-:W-:Y:S05]  /*17c20*/  BSYNC.RECONVERGENT B2 ;  /* 0x0000000000027941 */ /* 0x000fea0003800200 */
.L_x_52098:
        /* <DEDUP_REMOVED lines=61> */
.L_x_52096:
[----:B------:R-:W-:Y:S05]  /*18000*/  BSYNC.RECONVERGENT B1 ;  /* 0x0000000000017941 */ /* 0x000fea0003800200 */
.L_x_52095:
        /* <DEDUP_REMOVED lines=47> */
.L_x_52059:
        /* <DEDUP_REMOVED lines=16> */
.L_x_52103:
        /* <DEDUP_REMOVED lines=13> */
.L_x_52105:
[----:B------:R-:W-:Y:S05]  /*184d0*/  BSYNC.RECONVERGENT B2 ;  /* 0x0000000000027941 */ /* 0x000fea0003800200 */
.L_x_52104:
        /* <DEDUP_REMOVED lines=61> */
.L_x_52102:
[----:B------:R-:W-:Y:S05]  /*188b0*/  BSYNC.RECONVERGENT B1 ;  /* 0x0000000000017941 */ /* 0x000fea0003800200 */
.L_x_52101:
        /* <DEDUP_REMOVED lines=18> */
.L_x_52108:
        /* <DEDUP_REMOVED lines=13> */
.L_x_52110:
[----:B------:R-:W-:Y:S05]  /*18ab0*/  BSYNC.RECONVERGENT B2 ;  /* 0x0000000000027941 */ /* 0x000fea0003800200 */
.L_x_52109:
        /* <DEDUP_REMOVED lines=60> */
.L_x_52107:
[----:B------:R-:W-:Y:S05]  /*18e80*/  BSYNC.RECONVERGENT B1 ;  /* 0x0000000000017941 */ /* 0x000fea0003800200 */
.L_x_52106:
        /* <DEDUP_REMOVED lines=16> */
.L_x_52113:
        /* <DEDUP_REMOVED lines=13> */
.L_x_52115:
[----:B------:R-:W-:Y:S05]  /*19060*/  BSYNC.RECONVERGENT B2 ;  /* 0x0000000000027941 */ /* 0x000fea0003800200 */
.L_x_52114:
        /* <DEDUP_REMOVED lines=60> */
.L_x_52112:
[----:B------:R-:W-:Y:S05]  /*19430*/  BSYNC.RECONVERGENT B1 ;  /* 0x0000000000017941 */ /* 0x000fea0003800200 */
.L_x_52111:
        /* <DEDUP_REMOVED lines=16> */
.L_x_52118:
        /* <DEDUP_REMOVED lines=13> */
.L_x_52120:
[----:B------:R-:W-:Y:S05]  /*19610*/  BSYNC.RECONVERGENT B2 ;  /* 0x0000000000027941 */ /* 0x000fea0003800200 */
.L_x_52119:
        /* <DEDUP_REMOVED lines=60> */
.L_x_52117:
[----:B------:R-:W-:Y:S05]  /*199e0*/  BSYNC.RECONVERGENT B1 ;  /* 0x0000000000017941 */ /* 0x000fea0003800200 */
.L_x_52116:
        /* <DEDUP_REMOVED lines=16> */
.L_x_52100:
        /* <DEDUP_REMOVED lines=24> */
.L_x_52121:
[----:B01----:R-:W-:Y:S01]  /*19c70*/  IMAD.MOV.U32 R11, RZ, RZ, R18 ;  /* 0x000000ffff0b7224 */ /* 0x003fe200078e0012 */
[----:B------:R-:W-:-:S07]  /*19c80*/  IADD3 R12, PT, PT, R12, 0x20, RZ ;  /* 0x000000200c0c7810 */ /* 0x000fce0007ffe0ff */
.L_x_52058:
[----:B------:R-:W-:Y:S05]  /*19c90*/  BSYNC.RECONVERGENT B0 ;  /* 0x0000000000007941 */ /* 0x000fea0003800200 */
.L_x_52057:
        /* <DEDUP_REMOVED lines=35> */
.L_x_52127:
        /* <DEDUP_REMOVED lines=13> */
.L_x_52129:
[----:B------:R-:W-:Y:S05]  /*19fa0*/  BSYNC.RECONVERGENT B2 ;  /* 0x0000000000027941 */ /* 0x000fea0003800200 */
.L_x_52128:
        /* <DEDUP_REMOVED lines=61> */
.L_x_52126:
[----:B------:R-:W-:Y:S05]  /*1a380*/  BSYNC.RECONVERGENT B1 ;  /* 0x0000000000017941 */ /* 0x000fea0003800200 */
.L_x_52125:
        /* <DEDUP_REMOVED lines=20> */
.L_x_52132:
        /* <DEDUP_REMOVED lines=13> */
.L_x_52134:
[----:B------:R-:W-:Y:S05]  /*1a5a0*/  BSYNC.RECONVERGENT B2 ;  /* 0x0000000000027941 */ /* 0x000fea0003800200 */
.L_x_52133:
        /* <DEDUP_REMOVED lines=61> */
.L_x_52131:
[----:B------:R-:W-:Y:S05]  /*1a980*/  BSYNC.RECONVERGENT B1 ;  /* 0x0000000000017941 */ /* 0x000fea0003800200 */
.L_x_52130:
        /* <DEDUP_REMOVED lines=15> */
.L_x_52137:
        /* <DEDUP_REMOVED lines=13> */
.L_x_52139:
[----:B------:R-:W-:Y:S05]  /*1ab50*/  BSYNC.RECONVERGENT B2 ;  /* 0x0000000000027941 */ /* 0x000fea0003800200 */
.L_x_52138:
        /* <DEDUP_REMOVED lines=61> */
.L_x_52136:
[----:B------:R-:W-:Y:S05]  /*1af30*/  BSYNC.RECONVERGENT B1 ;  /* 0x0000000000017941 */ /* 0x000fea0003800200 */
.L_x_52135:
        /* <DEDUP_REMOVED lines=17> */
.L_x_52142:
        /* <DEDUP_REMOVED lines=13> */
.L_x_52144:
[----:B------:R-:W-:Y:S05]  /*1b120*/  BSYNC.RECONVERGENT B2 ;  /* 0x0000000000027941 */ /* 0x000fea0003800200 */
.L_x_52143:
        /* <DEDUP_REMOVED lines=61> */
.L_x_52141:
[----:B------:R-:W-:Y:S05]  /*1b500*/  BSYNC.RECONVERGENT B1 ;  /* 0x0000000000017941 */ /* 0x000fea0003800200 */
.L_x_52140:
        /* <DEDUP_REMOVED lines=15> */
.L_x_52147:
        /* <DEDUP_REMOVED lines=13> */
.L_x_52149:
[----:B------:R-:W-:Y:S05]  /*1b6d0*/  BSYNC.RECONVERGENT B2 ;  /* 0x0000000000027941 */ /* 0x000fea0003800200 */
.L_x_52148:
        /* <DEDUP_REMOVED lines=61> */
.L_x_52146:
[----:B------:R-:W-:Y:S05]  /*1bab0*/  BSYNC.RECONVERGENT B1 ;  /* 0x0000000000017941 */ /* 0x000fea0003800200 */
.L_x_52145:
        /* <DEDUP_REMOVED lines=17> */
.L_x_52152:
        /* <DEDUP_REMOVED lines=13> */
.L_x_52154:
[----:B------:R-:W-:Y:S05]  /*1bca0*/  BSYNC.RECONVERGENT B2 ;  /* 0x0000000000027941 */ /* 0x000fea0003800200 */
.L_x_52153:
        /* <DEDUP_REMOVED lines=61> */
.L_x_52151:
[----:B------:R-:W-:Y:S05]  /*1c080*/  BSYNC.RECONVERGENT B1 ;  /* 0x0000000000017941 */ /* 0x000fea0003800200 */
.L_x_52150:
        /* <DEDUP_REMOVED lines=15> */
.L_x_52157:
        /* <DEDUP_REMOVED lines=13> */
.L_x_52159:
[----:B------:R-:W-:Y:S05]  /*1c250*/  BSYNC.RECONVERGENT B2 ;  /* 0x0000000000027941 */ /* 0x000fea0003800200 */
.L_x_52158:
        /* <DEDUP_REMOVED lines=61> */
.L_x_52156:
[----:B------:R-:W-:Y:S05]  /*1c630*/  BSYNC.RECONVERGENT B1 ;  /* 0x0000000000017941 */ /* 0x000fea0003800200 */
.L_x_52155:
        /* <DEDUP_REMOVED lines=17> */
.L_x_52162:
        /* <DEDUP_REMOVED lines=16> */
.L_x_52164:
[----:B------:R-:W-:Y:S05]  /*1c850*/  BSYNC.RECONVERGENT B2 ;  /* 0x0000000000027941 */ /* 0x000fea0003800200 */
.L_x_52163:
        /* <DEDUP_REMOVED lines=61> */
.L_x_52161:
[----:B------:R-:W-:Y:S05]  /*1cc30*/  BSYNC.RECONVERGENT B1 ;  /* 0x0000000000017941 */ /* 0x000fea0003800200 */
.L_x_52160:
        /* <DEDUP_REMOVED lines=47> */
.L_x_52124:
        /* <DEDUP_REMOVED lines=16> */
.L_x_52168:
        /* <DEDUP_REMOVED lines=13> */
.L_x_52170:
[----:B------:R-:W-:Y:S05]  /*1d100*/  BSYNC.RECONVERGENT B2 ;  /* 0x0000000000027941 */ /* 0x000fea0003800200 */
.L_x_52169:
        /* <DEDUP_REMOVED lines=61> */
.L_x_52167:
[----:B------:R-:W-:Y:S05]  /*1d4e0*/  BSYNC.RECONVERGENT B1 ;  /* 0x0000000000017941 */ /* 0x000fea0003800200 */
.L_x_52166:
        /* <DEDUP_REMOVED lines=18> */
.L_x_52173:
        /* <DEDUP_REMOVED lines=13> */
.L_x_52175:
[----:B------:R-:W-:Y:S05]  /*1d6e0*/  BSYNC.RECONVERGENT B2 ;  /* 0x0000000000027941 */ /* 0x000fea0003800200 */
.L_x_52174:
        /* <DEDUP_REMOVED lines=60> */
.L_x_52172:
[----:B------:R-:W-:Y:S05]  /*1dab0*/  BSYNC.RECONVERGENT B1 ;  /* 0x0000000000017941 */ /* 0x000fea0003800200 */
.L_x_52171:
        /* <DEDUP_REMOVED lines=16> */
.L_x_52178:
        /* <DEDUP_REMOVED lines=13> */
.L_x_52180:
[----:B------:R-:W-:Y:S05]  /*1dc90*/  BSYNC.RECONVERGENT B2 ;  /* 0x0000000000027941 */ /* 0x000fea0003800200 */
.L_x_52179:
        /* <DEDUP_REMOVED lines=60> */
.L_x_52177:
[----:B------:R-:W-:Y:S05]  /*1e060*/  BSYNC.RECONVERGENT B1 ;  /* 0x0000000000017941 */ /* 0x000fea0003800200 */
.L_x_52176:
        /* <DEDUP_REMOVED lines=16> */
.L_x_52183:
        /* <DEDUP_REMOVED lines=13> */
.L_x_52185:
[----:B------:R-:W-:Y:S05]  /*1e240*/  BSYNC.RECONVERGENT B2 ;  /* 0x0000000000027941 */ /* 0x000fea0003800200 */
.L_x_52184:
        /* <DEDUP_REMOVED lines=60> */
.L_x_52182:
[----:B------:R-:W-:Y:S05]  /*1e610*/  BSYNC.RECONVERGENT B1 ;  /* 0x0000000000017941 */ /* 0x000fea0003800200 */
.L_x_52181:
        /* <DEDUP_REMOVED lines=16> */
.L_x_52165:
        /* <DEDUP_REMOVED lines=24> */
.L_x_52186:
[----:B01----:R-:W-:Y:S01]  /*1e8a0*/  IMAD.MOV.U32 R11, RZ, RZ, R18 ;  /* 0x000000ffff0b7224 */ /* 0x003fe200078e0012 */
[----:B------:R-:W-:-:S07]  /*1e8b0*/  IADD3 R12, PT, PT, R12, 0x20, RZ ;  /* 0x000000200c0c7810 */ /* 0x000fce0007ffe0ff */
.L_x_52123:
[----:B------:R-:W-:Y:S05]  /*1e8c0*/  BSYNC.RECONVERGENT B0 ;  /* 0x0000000000007941 */ /* 0x000fea0003800200 */
.L_x_52122:
        /* <DEDUP_REMOVED lines=35> */
.L_x_52192:
        /* <DEDUP_REMOVED lines=13> */
.L_x_52194:
[----:B------:R-:W-:Y:S05]  /*1ebd0*/  BSYNC.RECONVERGENT B2 ;  /* 0x0000000000027941 */ /* 0x000fea0003800200 */
.L_x_52193:
        /* <DEDUP_REMOVED lines=61> */
.L_x_52191:
[----:B------:R-:W-:Y:S05]  /*1efb0*/  BSYNC.RECONVERGENT B1 ;  /* 0x0000000000017941 */ /* 0x000fea0003800200 */
.L_x_52190:
        /* <DEDUP_REMOVED lines=20> */
.L_x_52197:
        /* <DEDUP_REMOVED lines=13> */
.L_x_52199:
[----:B------:R-:W-:Y:S05]  /*1f1d0*/  BSYNC.RECONVERGENT B2 ;  /* 0x0000000000027941 */ /* 0x000fea0003800200 */
.L_x_52198:
        /* <DEDUP_REMOVED lines=61> */
.L_x_52196:
[----:B------:R-:W-:Y:S05]  /*1f5b0*/  BSYNC.RECONVERGENT B1 ;  /* 0x0000000000017941 */ /* 0x000fea0003800200 */
.L_x_52195:
        /* <DEDUP_REMOVED lines=15> */
.L_x_52202:
        /* <DEDUP_REMOVED lines=13> */
.L_x_52204:
[----:B------:R-:W-:Y:S05]  /*1f780*/  BSYNC.RECONVERGENT B2 ;  /* 0x0000000000027941 */ /* 0x000fea0003800200 */
.L_x_52203:
        /* <DEDUP_REMOVED lines=61> */
.L_x_52201:
[----:B------:R-:W-:Y:S05]  /*1fb60*/  BSYNC.RECONVERGENT B1 ;  /* 0x0000000000017941 */ /* 0x000fea0003800200 */
.L_x_52200:
        /* <DEDUP_REMOVED lines=17> */
.L_x_52207:
        /* <DEDUP_REMOVED lines=13> */
.L_x_52209:
[----:B------:R-:W-:Y:S05]  /*1fd50*/  BSYNC.RECONVERGENT B2 ;  /* 0x0000000000027941 */ /* 0x000fea0003800200 */
.L_x_52208:
        /* <DEDUP_REMOVED lines=61> */
.L_x_52206:
[----:B------:R-:W-:Y:S05]  /*20130*/  BSYNC.RECONVERGENT B1 ;  /* 0x0000000000017941 */ /* 0x000fea0003800200 */
.L_x_52205:
        /* <DEDUP_REMOVED lines=15> */
.L_x_52212:
        /* <DEDUP_REMOVED lines=13> */
.L_x_52214:
[----:B------:R-:W-:Y:S05]  /*20300*/  BSYNC.RECONVERGENT B2 ;  /* 0x0000000000027941 */ /* 0x000fea0003800200 */
.L_x_52213:
        /* <DEDUP_REMOVED lines=61> */
.L_x_52211:
[----:B------:R-:W-:Y:S05]  /*206e0*/  BSYNC.RECONVERGENT B1 ;  /* 0x0000000000017941 */ /* 0x000fea0003800200 */
.L_x_52210:
        /* <DEDUP_REMOVED lines=17> */
.L_x_52217:
        /* <DEDUP_REMOVED lines=13> */
.L_x_52219:
[----:B------:R-:W-:Y:S05]  /*208d0*/  BSYNC.RECONVERGENT B2 ;  /* 0x0000000000027941 */ /* 0x000fea0003800200 */
.L_x_52218:
        /* <DEDUP_REMOVED lines=61> */
.L_x_52216:
[----:B------:R-:W-:Y:S05]  /*20cb0*/  BSYNC.RECONVERGENT B1 ;  /* 0x0000000000017941 */ /* 0x000fea0003800200 */
.L_x_52215:
        /* <DEDUP_REMOVED lines=15> */
.L_x_52222:
        /* <DEDUP_REMOVED lines=13> */
.L_x_52224:
[----:B------:R-:W-:Y:S05]  /*20e80*/  BSYNC.RECONVERGENT B2 ;  /* 0x0000000000027941 */ /* 0x000fea0003800200 */
.L_x_52223:
        /* <DEDUP_REMOVED lines=61> */
.L_x_52221:
[----:B------:R-:W-:Y:S05]  /*21260*/  BSYNC.RECONVERGENT B1 ;  /* 0x0000000000017941 */ /* 0x000fea0003800200 */
.L_x_52220:
        /* <DEDUP_REMOVED lines=17> */
.L_x_52227:
        /* <DEDUP_REMOVED lines=16> */
.L_x_52229:
[----:B------:R-:W-:Y:S05]  /*21480*/  BSYNC.RECONVERGENT B2 ;  /* 0x0000000000027941 */ /* 0x000fea0003800200 */
.L_x_52228:
        /* <DEDUP_REMOVED lines=61> */
.L_x_52226:
[----:B------:R-:W-:Y:S05]  /*21860*/  BSYNC.RECONVERGENT B1 ;  /* 0x0000000000017941 */ /* 0x000fea0003800200 */
.L_x_52225:
        /* <DEDUP_REMOVED lines=47> */
.L_x_52189:
        /* <DEDUP_REMOVED lines=16> */
.L_x_52233:
        /* <DEDUP_REMOVED lines=13> */
.L_x_52235:
[----:B------:R-:W-:Y:S05]  /*21d30*/  BSYNC.RECONVERGENT B2 ;  /* 0x0000000000027941 */ /* 0x000fea0003800200 */
.L_x_52234:
        /* <DEDUP_REMOVED lines=61> */
.L_x_52232:
[----:B------:R-:W-:Y:S05]  /*22110*/  BSYNC.RECONVERGENT B1 ;  /* 0x0000000000017941 */ /* 0x000fea0003800200 */
.L_x_52231:
        /* <DEDUP_REMOVED lines=18> */
.L_x_52238:
        /* <DEDUP_REMOVED lines=13> */
.L_x_52240:
[----:B------:R-:W-:Y:S05]  /*22310*/  BSYNC.RECONVERGENT B2 ;  /* 0x0000000000027941 */ /* 0x000fea0003800200 */
.L_x_52239:
        /* <DEDUP_REMOVED lines=60> */
.L_x_52237:
[----:B------:R-:W-:Y:S05]  /*226e0*/  BSYNC.RECONVERGENT B1 ;  /* 0x0000000000017941 */ /* 0x000fea0003800200 */
.L_x_52236:
        /* <DEDUP_REMOVED lines=16> */
.L_x_52243:
        /* <DEDUP_REMOVED lines=13> */
.L_x_52245:
[----:B------:R-:W-:Y:S05]  /*228c0*/  BSYNC.RECONVERGENT B2 ;  /* 0x0000000000027941 */ /* 0x000fea0003800200 */
.L_x_52244:
        /* <DEDUP_REMOVED lines=60> */
.L_x_52242:
[----:B------:R-:W-:Y:S05]  /*22c90*/  BSYNC.RECONVERGENT B1 ;  /* 0x0000000000017941 */ /* 0x000fea0003800200 */
.L_x_52241:
        /* <DEDUP_REMOVED lines=16> */
.L_x_52248:
        /* <DEDUP_REMOVED lines=13> */
.L_x_52250:
[----:B------:R-:W-:Y:S05]  /*22e70*/  BSYNC.RECONVERGENT B2 ;  /* 0x0000000000027941 */ /* 0x000fea0003800200 */
.L_x_52249:
        /* <DEDUP_REMOVED lines=60> */
.L_x_52247:
[----:B------:R-:W-:Y:S05]  /*23240*/  BSYNC.RECONVERGENT B1 ;  /* 0x0000000000017941 */ /* 0x000fea0003800200 */
.L_x_52246:
        /* <DEDUP_REMOVED lines=16> */
.L_x_52230:
        /* <DEDUP_REMOVED lines=24> */
.L_x_52251:
[----:B01----:R-:W-:Y:S01]  /*234d0*/  IMAD.MOV.U32 R11, RZ, RZ, R18 ;  /* 0x000000ffff0b7224 */ /* 0x003fe200078e0012 */
[----:B------:R-:W-:-:S07]  /*234e0*/  IADD3 R12, PT, PT, R12, 0x20, RZ ;  /* 0x000000200c0c7810 */ /* 0x000fce0007ffe0ff */
.L_x_52188:
[----:B------:R-:W-:Y:S05]  /*234f0*/  BSYNC.RECONVERGENT B0 ;  /* 0x0000000000007941 */ /* 0x000fea0003800200 */
.L_x_52187:
        /* <DEDUP_REMOVED lines=35> */
.L_x_52257:
        /* <DEDUP_REMOVED lines=13> */
.L_x_52259:
[----:B------:R-:W-:Y:S05]  /*23800*/  BSYNC.RECONVERGENT B2 ;  /* 0x0000000000027941 */ /* 0x000fea0003800200 */
.L_x_52258:
        /* <DEDUP_REMOVED lines=61> */
.L_x_52256:
[----:B------:R-:W-:Y:S05]  /*23be0*/  BSYNC.RECONVERGENT B1 ;  /* 0x0000000000017941 */ /* 0x000fea0003800200 */
.L_x_52255:
        /* <DEDUP_REMOVED lines=20> */
.L_x_52262:
        /* <DEDUP_REMOVED lines=13> */
.L_x_52264:
[----:B------:R-:W-:Y:S05]  /*23e00*/  BSYNC.RECONVERGENT B2 ;  /* 0x0000000000027941 */ /* 0x000fea0003800200 */
.L_x_52263:
        /* <DEDUP_REMOVED lines=61> */
.L_x_52261:
[----:B------:R-:W-:Y:S05]  /*241e0*/  BSYNC.RECONVERGENT B1 ;  /* 0x0000000000017941 */ /* 0x000fea0003800200 */
.L_x_52260:
        /* <DEDUP_REMOVED lines=15> */
.L_x_52267:
        /* <DEDUP_REMOVED lines=13> */
.L_x_52269:
[----:B------:R-:W-:Y:S05]  /*243b0*/  BSYNC.RECONVERGENT B2 ;  /* 0x0000000000027941 */ /* 0x000fea0003800200 */
.L_x_52268:
        /* <DEDUP_REMOVED lines=61> */
.L_x_52266:
[----:B------:R-:W-:Y:S05]  /*24790*/  BSYNC.RECONVERGENT B1 ;  /* 0x0000000000017941 */ /* 0x000fea0003800200 */
.L_x_52265:
        /* <DEDUP_REMOVED lines=17> */
.L_x_52272:
        /* <DEDUP_REMOVED lines=13> */
.L_x_52274:
[----:B------:R-:W-:Y:S05]  /*24980*/  BSYNC.RECONVERGENT B2 ;  /* 0x0000000000027941 */ /* 0x000fea0003800200 */
.L_x_52273:
        /* <DEDUP_REMOVED lines=61> */
.L_x_52271:
[----:B------:R-:W-:Y:S05]  /*24d60*/  BSYNC.RECONVERGENT B1 ;  /* 0x0000000000017941 */ /* 0x000fea0003800200 */
.L_x_52270:
        /* <DEDUP_REMOVED lines=15> */
.L_x_52277:
        /* <DEDUP_REMOVED lines=13> */
.L_x_52279:
[----:B------:R-:W-:Y:S05]  /*24f30*/  BSYNC.RECONVERGENT B2 ;  /* 0x0000000000027941 */ /* 0x000fea0003800200 */
.L_x_52278:
        /* <DEDUP_REMOVED lines=61> */
.L_x_52276:
[----:B------:R-:W-:Y:S05]  /*25310*/  BSYNC.RECONVERGENT B1 ;  /* 0x0000000000017941 */ /* 0x000fea0003800200 */
.L_x_52275:
        /* <DEDUP_REMOVED lines=17> */
.L_x_52282:
        /* <DEDUP_REMOVED lines=13> */
.L_x_52284:
[----:B------:R-:W-:Y:S05]  /*25500*/  BSYNC.RECONVERGENT B2 ;  /* 0x0000000000027941 */ /* 0x000fea0003800200 */
.L_x_52283:
        /* <DEDUP_REMOVED lines=61> */
.L_x_52281:
[----:B------:R-:W-:Y:S05]  /*258e0*/  BSYNC.RECONVERGENT B1 ;  /* 0x0000000000017941 */ /* 0x000fea0003800200 */
.L_x_52280:
        /* <DEDUP_REMOVED lines=15> */
.L_x_52287:
        /* <DEDUP_REMOVED lines=13> */
.L_x_52289:
[----:B------:R-:W-:Y:S05]  /*25ab0*/  BSYNC.RECONVERGENT B2 ;  /* 0x0000000000027941 */ /* 0x000fea0003800200 */
.L_x_52288:
        /* <DEDUP_REMOVED lines=61> */
.L_x_52286:
[----:B------:R-:W-:Y:S05]  /*25e90*/  BSYNC.RECONVERGENT B1 ;  /* 0x0000000000017941 */ /* 0x000fea0003800200 */
.L_x_52285:
        /* <DEDUP_REMOVED lines=17> */
.L_x_52292:
        /* <DEDUP_REMOVED lines=16> */
.L_x_52294:
[----:B------:R-:W-:Y:S05]  /*260b0*/  BSYNC.RECONVERGENT B2 ;  /* 0x0000000000027941 */ /* 0x000fea0003800200 */
.L_x_52293:
        /* <DEDUP_REMOVED lines=61> */
.L_x_52291:
[----:B------:R-:W-:Y:S05]  /*26490*/  BSYNC.RECONVERGENT B1 ;  /* 0x0000000000017941 */ /* 0x000fea0003800200 */
.L_x_52290:
        /* <DEDUP_REMOVED lines=47> */
.L_x_52254:
        /* <DEDUP_REMOVED lines=16> */
.L_x_52298:
        /* <DEDUP_REMOVED lines=13> */
.L_x_52300:
[----:B------:R-:W-:Y:S05]  /*26960*/  BSYNC.RECONVERGENT B2 ;  /* 0x0000000000027941 */ /* 0x000fea0003800200 */
.L_x_52299:
        /* <DEDUP_REMOVED lines=61> */
.L_x_52297:
[----:B------:R-:W-:Y:S05]  /*26d40*/  BSYNC.RECONVERGENT B1 ;  /* 0x0000000000017941 */ /* 0x000fea0003800200 */
.L_x_52296:
        /* <DEDUP_REMOVED lines=18> */
.L_x_52303:
        /* <DEDUP_REMOVED lines=13> */
.L_x_52305:
[----:B------:R-:W-:Y:S05]  /*26f40*/  BSYNC.RECONVERGENT B2 ;  /* 0x0000000000027941 */ /* 0x000fea0003800200 */
.L_x_52304:
        /* <DEDUP_REMOVED lines=60> */
.L_x_52302:
[----:B------:R-:W-:Y:S05]  /*27310*/  BSYNC.RECONVERGENT B1 ;  /* 0x0000000000017941 */ /* 0x000fea0003800200 */
.L_x_52301:
        /* <DEDUP_REMOVED lines=16> */
.L_x_52308:
        /* <DEDUP_REMOVED lines=13> */
.L_x_52310:
[----:B------:R-:W-:Y:S05]  /*274f0*/  BSYNC.RECONVERGENT B2 ;  /* 0x0000000000027941 */ /* 0x000fea0003800200 */
.L_x_52309:
        /* <DEDUP_REMOVED lines=60> */
.L_x_52307:
[----:B------:R-:W-:Y:S05]  /*278c0*/  BSYNC.RECONVERGENT B1 ;  /* 0x0000000000017941 */ /* 0x000fea0003800200 */
.L_x_52306:
        /* <DEDUP_REMOVED lines=16> */
.L_x_52313:
        /* <DEDUP_REMOVED lines=13> */
.L_x_52315:
[----:B------:R-:W-:Y:S05]  /*27aa0*/  BSYNC.RECONVERGENT B2 ;  /* 0x0000000000027941 */ /* 0x000fea0003800200 */
.L_x_52314:
        /* <DEDUP_REMOVED lines=60> */
.L_x_52312:
[----:B------:R-:W-:Y:S05]  /*27e70*/  BSYNC.RECONVERGENT B1 ;  /* 0x0000000000017941 */ /* 0x000fea0003800200 */
.L_x_52311:
        /* <DEDUP_REMOVED lines=16> */
.L_x_52295:
        /* <DEDUP_REMOVED lines=24> */
.L_x_52316:
[----:B01----:R-:W-:Y:S01]  /*28100*/  IMAD.MOV.U32 R11, RZ, RZ, R18 ;  /* 0x000000ffff0b7224 */ /* 0x003fe200078e0012 */
[----:B------:R-:W-:-:S07]  /*28110*/  IADD3 R12, PT, PT, R12, 0x20, RZ ;  /* 0x000000200c0c7810 */ /* 0x000fce0007ffe0ff */
.L_x_52253:
[----:B------:R-:W-:Y:S05]  /*28120*/  BSYNC.RECONVERGENT B0 ;  /* 0x0000000000007941 */ /* 0x000fea0003800200 */
.L_x_52252:
        /* <DEDUP_REMOVED lines=35> */
.L_x_52322:
        /* <DEDUP_REMOVED lines=13> */
.L_x_52324:
[----:B------:R-:W-:Y:S05]  /*28430*/  BSYNC.RECONVERGENT B2 ;  /* 0x0000000000027941 */ /* 0x000fea0003800200 */
.L_x_52323:
        /* <DEDUP_REMOVED lines=61> */
.L_x_52321:
[----:B------:R-:W-:Y:S05]  /*28810*/  BSYNC.RECONVERGENT B1 ;  /* 0x0000000000017941 */ /* 0x000fea0003800200 */
.L_x_52320:
        /* <DEDUP_REMOVED lines=20> */
.L_x_52327:
        /* <DEDUP_REMOVED lines=13> */
.L_x_52329:
[----:B------:R-:W-:Y:S05]  /*28a30*/  BSYNC.RECONVERGENT B2 ;  /* 0x0000000000027941 */ /* 0x000fea0003800200 */
.L_x_52328:
        /* <DEDUP_REMOVED lines=61> */
.L_x_52326:
[----:B------:R-:W-:Y:S05]  /*28e10*/  BSYNC.RECONVERGENT B1 ;  /* 0x0000000000017941 */ /* 0x000fea0003800200 */
.L_x_52325:
        /* <DEDUP_REMOVED lines=15> */
.L_x_52332:
        /* <DEDUP_REMOVED lines=13> */
.L_x_52334:
[----:B------:R-:W-:Y:S05]  /*28fe0*/  BSYNC.RECONVERGENT B2 ;  /* 0x0000000000027941 */ /* 0x000fea0003800200 */
.L_x_52333:
        /* <DEDUP_REMOVED lines=61> */
.L_x_52331:
[----:B------:R-:W-:Y:S05]  /*293c0*/  BSYNC.RECONVERGENT B1 ;  /* 0x0000000000017941 */ /* 0x000fea0003800200 */
.L_x_52330:
        /* <DEDUP_REMOVED lines=17> */
.L_x_52337:
        /* <DEDUP_REMOVED lines=13> */
.L_x_52339:
[----:B------:R-:W-:Y:S05]  /*295b0*/  BSYNC.RECONVERGENT B2 ;  /* 0x0000000000027941 */ /* 0x000fea0003800200 */
.L_x_52338:
        /* <DEDUP_REMOVED lines=61> */
.L_x_52336:
[----:B------:R-:W-:Y:S05]  /*29990*/  BSYNC.RECONVERGENT B1 ;  /* 0x0000000000017941 */ /* 0x000fea0003800200 */
.L_x_52335:
        /* <DEDUP_REMOVED lines=15> */
.L_x_52342:
        /* <DEDUP_REMOVED lines=13> */
.L_x_52344:
[----:B------:R-:W-:Y:S05]  /*29b60*/  BSYNC.RECONVERGENT B2 ;  /* 0x0000000000027941 */ /* 0x000fea0003800200 */
.L_x_52343:
        /* <DEDUP_REMOVED lines=61> */
.L_x_52341:
[----:B------:R-:W-:Y:S05]  /*29f40*/  BSYNC.RECONVERGENT B1 ;  /* 0x0000000000017941 */ /* 0x000fea0003800200 */
.L_x_52340:
        /* <DEDUP_REMOVED lines=17> */
.L_x_52347:
        /* <DEDUP_REMOVED lines=13> */
.L_x_52349:
[----:B------:R-:W-:Y:S05]  /*2a130*/  BSYNC.RECONVERGENT B2 ;  /* 0x0000000000027941 */ /* 0x000fea0003800200 */
.L_x_52348:
        /* <DEDUP_REMOVED lines=61> */
.L_x_52346:
[----:B------:R-:W-:Y:S05]  /*2a510*/  BSYNC.RECONVERGENT B1 ;  /* 0x0000000000017941 */ /* 0x000fea0003800200 */
.L_x_52345:
        /* <DEDUP_REMOVED lines=15> */
.L_x_52352:
        /* <DEDUP_REMOVED lines=13> */
.L_x_52354:
[----:B------:R-:W-:Y:S05]  /*2a6e0*/  BSYNC.RECONVERGENT B2 ;  /* 0x0000000000027941 */ /* 0x000fea0003800200 */
.L_x_52353:
        /* <DEDUP_REMOVED lines=61> */
.L_x_52351:
[----:B------:R-:W-:Y:S05]  /*2aac0*/  BSYNC.RECONVERGENT B1 ;  /* 0x0000000000017941 */ /* 0x000fea0003800200 */
.L_x_52350:
        /* <DEDUP_REMOVED lines=17> */
.L_x_52357:
        /* <DEDUP_REMOVED lines=16> */
.L_x_52359:
[----:B------:R-:W-:Y:S05]  /*2ace0*/  BSYNC.RECONVERGENT B2 ;  /* 0x0000000000027941 */ /* 0x000fea0003800200 */
.L_x_52358:
        /* <DEDUP_REMOVED lines=61> */
.L_x_52356:
[----:B------:R-:W-:Y:S05]  /*2b0c0*/  BSYNC.RECONVERGENT B1 ;  /* 0x0000000000017941 */ /* 0x000fea0003800200 */
.L_x_52355:
        /* <DEDUP_REMOVED lines=47> */
.L_x_52319:
        /* <DEDUP_REMOVED lines=16> */
.L_x_52363:
        /* <DEDUP_REMOVED lines=13> */
.L_x_52365:
[----:B------:R-:W-:Y:S05]  /*2b590*/  BSYNC.RECONVERGENT B2 ;  /* 0x0000000000027941 */ /* 0x000fea0003800200 */
.L_x_52364:
        /* <DEDUP_REMOVED lines=61> */
.L_x_52362:
[----:B------:R-:W-:Y:S05]  /*2b970*/  BSYNC.RECONVERGENT B1 ;  /* 0x0000000000017941 */ /* 0x000fea0003800200 */
.L_x_52361:
        /* <DEDUP_REMOVED lines=18> */
.L_x_52368:
        /* <DEDUP_REMOVED lines=13> */
.L_x_52370:
[----:B------:R-:W-:Y:S05]  /*2bb70*/  BSYNC.RECONVERGENT B2 ;  /* 0x0000000000027941 */ /* 0x000fea0003800200 */
.L_x_52369:
        /* <DEDUP_REMOVED lines=60> */
.L_x_52367:
[----:B------:R-:W-:Y:S05]  /*2bf40*/  BSYNC.RECONVERGENT B1 ;  /* 0x0000000000017941 */ /* 0x000fea0003800200 */
.L_x_52366:
        /* <DEDUP_REMOVED lines=16> */
.L_x_52373:
        /* <DEDUP_REMOVED lines=13> */
.L_x_52375:
[----:B------:R-:W-:Y:S05]  /*2c120*/  BSYNC.RECONVERGENT B2 ;  /* 0x0000000000027941 */ /* 0x000fea0003800200 */
.L_x_52374:
        /* <DEDUP_REMOVED lines=60> */
.L_x_52372:
[----:B------:R-:W-:Y:S05]  /*2c4f0*/  BSYNC.RECONVERGENT B1 ;  /* 0x0000000000017941 */ /* 0x000fea0003800200 */
.L_x_52371:
        /* <DEDUP_REMOVED lines=16> */
.L_x_52378:
        /* <DEDUP_REMOVED lines=13> */
.L_x_52380:
[----:B------:R-:W-:Y:S05]  /*2c6d0*/  BSYNC.RECONVERGENT B2 ;  /* 0x0000000000027941 */ /* 0x000fea0003800200 */
.L_x_52379:
        /* <DEDUP_REMOVED lines=60> */
.L_x_52377:
[----:B------:R-:W-:Y:S05]  /*2caa0*/  BSYNC.RECONVERGENT B1 ;  /* 0x0000000000017941 */ /* 0x000fea0003800200 */
.L_x_52376:
        /* <DEDUP_REMOVED lines=16> */
.L_x_52360:
        /* <DEDUP_REMOVED lines=24> */
.L_x_52381:
[----:B01----:R-:W-:Y:S01]  /*2cd30*/  IMAD.MOV.U32 R11, RZ, RZ, R18 ;  /* 0x000000ffff0b7224 */ /* 0x003fe200078e0012 */
[----:B------:R-:W-:-:S07]  /*2cd40*/  IADD3 R12, PT, PT, R12, 0x20, RZ ;  /* 0x000000200c0c7810 */ /* 0x000fce0007ffe0ff */
.L_x_52318:
[----:B------:R-:W-:Y:S05]  /*2cd50*/  BSYNC.RECONVERGENT B0 ;  /* 0x0000000000007941 */ /* 0x000fea0003800200 */
.L_x_52317:
        /* <DEDUP_REMOVED lines=35> */
.L_x_52387:
        /* <DEDUP_REMOVED lines=13> */
.L_x_52389:
[----:B------:R-:W-:Y:S05]  /*2d060*/  BSYNC.RECONVERGENT B2 ;  /* 0x0000000000027941 */ /* 0x000fea0003800200 */
.L_x_52388:
        /* <DEDUP_REMOVED lines=61> */
.L_x_52386:
[----:B------:R-:W-:Y:S05]  /*2d440*/  BSYNC.RECONVERGENT B1 ;  /* 0x0000000000017941 */ /* 0x000fea0003800200 */
.L_x_52385:
        /* <DEDUP_REMOVED lines=20> */
.L_x_52392:
        /* <DEDUP_REMOVED lines=13> */
.L_x_52394:
[----:B------:R-:W-:Y:S05]  /*2d660*/  BSYNC.RECONVERGENT B2 ;  /* 0x0000000000027941 */ /* 0x000fea0003800200 */
.L_x_52393:
        /* <DEDUP_REMOVED lines=61> */
.L_x_52391:
[----:B------:R-:W-:Y:S05]  /*2da40*/  BSYNC.RECONVERGENT B1 ;  /* 0x0000000000017941 */ /* 0x000fea0003800200 */
.L_x_52390:
        /* <DEDUP_REMOVED lines=15> */
.L_x_52397:
        /* <DEDUP_REMOVED lines=13> */
.L_x_52399:
[----:B------:R-:W-:Y:S05]  /*2dc10*/  BSYNC.RECONVERGENT B2 ;  /* 0x0000000000027941 */ /* 0x000fea0003800200 */
.L_x_52398:
        /* <DEDUP_REMOVED lines=61> */
.L_x_52396:
[----:B------:R-:W-:Y:S05]  /*2dff0*/  BSYNC.RECONVERGENT B1 ;  /* 0x0000000000017941 */ /* 0x000fea0003800200 */
.L_x_52395:
        /* <DEDUP_REMOVED lines=17> */
.L_x_52402:
        /* <DEDUP_REMOVED lines=13> */
.L_x_52404:
[----:B------:R-:W-:Y:S05]  /*2e1e0*/  BSYNC.RECONVERGENT B2 ;  /* 0x0000000000027941 */ /* 0x000fea0003800200 */
.L_x_52403:
        /* <DEDUP_REMOVED lines=61> */
.L_x_52401:
[----:B------:R-:W-:Y:S05]  /*2e5c0*/  BSYNC.RECONVERGENT B1 ;  /* 0x0000000000017941 */ /* 0x000fea0003800200 */
.L_x_52400:
        /* <DEDUP_REMOVED lines=15> */
.L_x_52407:
        /* <DEDUP_REMOVED lines=13> */
.L_x_52409:
[----:B------:R-:W-:Y:S05]  /*2e790*/  BSYNC.RECONVERGENT B2 ;  /* 0x0000000000027941 */ /* 0x000fea0003800200 */
.L_x_52408:
        /* <DEDUP_REMOVED lines=61> */
.L_x_52406:
[----:B------:R-:W-:Y:S05]  /*2eb70*/  BSYNC.RECONVERGENT B1 ;  /* 0x0000000000017941 */ /* 0x000fea0003800200 */
.L_x_52405:
        /* <DEDUP_REMOVED lines=17> */
.L_x_52412:
        /* <DEDUP_REMOVED lines=13> */
.L_x_52414:
[----:B------:R-:W-:Y:S05]  /*2ed60*/  BSYNC.RECONVERGENT B2 ;  /* 0x0000000000027941 */ /* 0x000fea0003800200 */
.L_x_52413:
        /* <DEDUP_REMOVED lines=61> */
.L_x_52411:
[----:B------:R-:W-:Y:S05]  /*2f140*/  BSYNC.RECONVERGENT B1 ;  /* 0x0000000000017941 */ /* 0x000fea0003800200 */
.L_x_52410:
        /* <DEDUP_REMOVED lines=15> */
.L_x_52417:
        /* <DEDUP_REMOVED lines=13> */
.L_x_52419:
[----:B------:R-:W-:Y:S05]  /*2f310*/  BSYNC.RECONVERGENT B2 ;  /* 0x0000000000027941 */ /* 0x000fea0003800200 */
.L_x_52418:
        /* <DEDUP_REMOVED lines=61> */
.L_x_52416:
[----:B------:R-:W-:Y:S05]  /*2f6f0*/  BSYNC.RECONVERGENT B1 ;  /* 0x0000000000017941 */ /* 0x000fea0003800200 */
.L_x_52415:
        /* <DEDUP_REMOVED lines=17> */
.L_x_52422:
        /* <DEDUP_REMOVED lines=16> */
.L_x_52424:
[----:B------:R-:W-:Y:S05]  /*2f910*/  BSYNC.RECONVERGENT B2 ;  /* 0x0000000000027941 */ /* 0x000fea0003800200 */
.L_x_52423:
        /* <DEDUP_REMOVED lines=61> */
.L_x_52421:
[----:B------:R-:W-:Y:S05]  /*2fcf0*/  BSYNC.RECONVERGENT B1 ;  /* 0x0000000000017941 */ /* 0x000fea0003800200 */
.L_x_52420:
        /* <DEDUP_REMOVED lines=47> */
.L_x_52384:
        /* <DEDUP_REMOVED lines=16> */
.L_x_52428:
        /* <DEDUP_REMOVED lines=13> */
.L_x_52430:
[----:B------:R-:W-:Y:S05]  /*301c0*/  BSYNC.RECONVERGENT B2 ;  /* 0x0000000000027941 */ /* 0x000fea0003800200 */
.L_x_52429:
        /* <DEDUP_REMOVED lines=61> */
.L_x_52427:
[----:B------:R-:W-:Y:S05]  /*305a0*/  BSYNC.RECONVERGENT B1 ;  /* 0x0000000000017941 */ /* 0x000fea0003800200 */
.L_x_52426:
        /* <DEDUP_REMOVED lines=18> */
.L_x_52433:
        /* <DEDUP_REMOVED lines=13> */
.L_x_52435:
[----:B------:R-:W-:Y:S05]  /*307a0*/  BSYNC.RECONVERGENT B2 ;  /* 0x0000000000027941 */ /* 0x000fea0003800200 */
.L_x_52434:
        /* <DEDUP_REMOVED lines=60> */
.L_x_52432:
[----:B------:R-:W-:Y:S05]  /*30b70*/  BSYNC.RECONVERGENT B1 ;  /* 0x0000000000017941 */ /* 0x000fea0003800200 */
.L_x_52431:
        /* <DEDUP_REMOVED lines=16> */
.L_x_52438:
        /* <DEDUP_REMOVED lines=13> */
.L_x_52440:
[----:B------:R-:W-:Y:S05]  /*30d50*/  BSYNC.RECONVERGENT B2 ;  /* 0x0000000000027941 */ /* 0x000fea0003800200 */
.L_x_52439:
        /* <DEDUP_REMOVED lines=60> */
.L_x_52437:
[----:B------:R-:W-:Y:S05]  /*31120*/  BSYNC.RECONVERGENT B1 ;  /* 0x0000000000017941 */ /* 0x000fea0003800200 */
.L_x_52436:
        /* <DEDUP_REMOVED lines=16> */
.L_x_52443:
        /* <DEDUP_REMOVED lines=13> */
.L_x_52445:
[----:B------:R-:W-:Y:S05]  /*31300*/  BSYNC.RECONVERGENT B2 ;  /* 0x0000000000027941 */ /* 0x000fea0003800200 */
.L_x_52444:
        /* <DEDUP_REMOVED lines=60> */
.L_x_52442:
[----:B------:R-:W-:Y:S05]  /*316d0*/  BSYNC.RECONVERGENT B1 ;  /* 0x0000000000017941 */ /* 0x000fea0003800200 */
.L_x_52441:
        /* <DEDUP_REMOVED lines=16> */
.L_x_52425:
        /* <DEDUP_REMOVED lines=24> */
.L_x_52446:
[----:B01----:R-:W-:Y:S01]  /*31960*/  IMAD.MOV.U32 R11, RZ, RZ, R18 ;  /* 0x000000ffff0b7224 */ /* 0x003fe200078e0012 */
[----:B------:R-:W-:-:S07]  /*31970*/  IADD3 R12, PT, PT, R12, 0x20, RZ ;  /* 0x000000200c0c7810 */ /* 0x000fce0007ffe0ff */
.L_x_52383:
[----:B------:R-:W-:Y:S05]  /*31980*/  BSYNC.RECONVERGENT B0 ;  /* 0x0000000000007941 */ /* 0x000fea0003800200 */
.L_x_52382:
        /* <DEDUP_REMOVED lines=35> */
.L_x_52452:
        /* <DEDUP_REMOVED lines=13> */
.L_x_52454:
[----:B------:R-:W-:Y:S05]  /*31c90*/  BSYNC.RECONVERGENT B2 ;  /* 0x0000000000027941 */ /* 0x000fea0003800200 */
.L_x_52453:
        /* <DEDUP_REMOVED lines=61> */
.L_x_52451:
[----:B------:R-:W-:Y:S05]  /*32070*/  BSYNC.RECONVERGENT B1 ;  /* 0x0000000000017941 */ /* 0x000fea0003800200 */
.L_x_52450:
        /* <DEDUP_REMOVED lines=20> */
.L_x_52457:
        /* <DEDUP_REMOVED lines=13> */
.L_x_52459:
[----:B------:R-:W-:Y:S05]  /*32290*/  BSYNC.RECONVERGENT B2 ;  /* 0x0000000000027941 */ /* 0x000fea0003800200 */
.L_x_52458:
        /* <DEDUP_REMOVED lines=61> */
.L_x_52456:
[----:B------:R-:W-:Y:S05]  /*32670*/  BSYNC.RECONVERGENT B1 ;  /* 0x0000000000017941 */ /* 0x000fea0003800200 */
.L_x_52455:
        /* <DEDUP_REMOVED lines=15> */
.L_x_52462:
        /* <DEDUP_REMOVED lines=13> */
.L_x_52464:
[----:B------:R-:W-:Y:S05]  /*32840*/  BSYNC.RECONVERGENT B2 ;  /* 0x0000000000027941 */ /* 0x000fea0003800200 */
.L_x_52463:
        /* <DEDUP_REMOVED lines=61> */
.L_x_52461:
[----:B------:R-:W-:Y:S05]  /*32c20*/  BSYNC.RECONVERGENT B1 ;  /* 0x0000000000017941 */ /* 0x000fea0003800200 */
.L_x_52460:
        /* <DEDUP_REMOVED lines=17> */
.L_x_52467:
        /* <DEDUP_REMOVED lines=13> */
.L_x_52469:
[----:B------:R-:W-:Y:S05]  /*32e10*/  BSYNC.RECONVERGENT B2 ;  /* 0x0000000000027941 */ /* 0x000fea0003800200 */
.L_x_52468:
        /* <DEDUP_REMOVED lines=61> */
.L_x_52466:
[----:B------:R-:W-:Y:S05]  /*331f0*/  BSYNC.RECONVERGENT B1 ;  /* 0x0000000000017941 */ /* 0x000fea0003800200 */
.L_x_52465:
        /* <DEDUP_REMOVED lines=15> */
.L_x_52472:
        /* <DEDUP_REMOVED lines=13> */
.L_x_52474:
[----:B------:R-:W-:Y:S05]  /*333c0*/  BSYNC.RECONVERGENT B2 ;  /* 0x0000000000027941 */ /* 0x000fea0003800200 */
.L_x_52473:
        /* <DEDUP_REMOVED lines=61> */
.L_x_52471:
[----:B------:R-:W-:Y:S05]  /*337a0*/  BSYNC.RECONVERGENT B1 ;  /* 0x0000000000017941 */ /* 0x000fea0003800200 */
.L_x_52470:
        /* <DEDUP_REMOVED lines=17> */
.L_x_52477:
        /* <DEDUP_REMOVED lines=13> */
.L_x_52479:
[----:B------:R-:W-:Y:S05]  /*33990*/  BSYNC.RECONVERGENT B2 ;  /* 0x0000000000027941 */ /* 0x000fea0003800200 */
.L_x_52478:
        /* <DEDUP_REMOVED lines=61> */
.L_x_52476:
[----:B------:R-:W-:Y:S05]  /*33d70*/  BSYNC.RECONVERGENT B1 ;  /* 0x0000000000017941 */ /* 0x000fea0003800200 */
.L_x_52475:
        /* <DEDUP_REMOVED lines=15> */
.L_x_52482:
        /* <DEDUP_REMOVED lines=13> */
.L_x_52484:
[----:B------:R-:W-:Y:S05]  /*33f40*/  BSYNC.RECONVERGENT B2 ;  /* 0x0000000000027941 */ /* 0x000fea0003800200 */
.L_x_52483:
        /* <DEDUP_REMOVED lines=61> */
.L_x_52481:
[----:B------:R-:W-:Y:S05]  /*34320*/  BSYNC.RECONVERGENT B1 ;  /* 0x0000000000017941 */ /* 0x000fea0003800200 */
.L_x_52480:
        /* <DEDUP_REMOVED lines=17> */
.L_x_52487:
        /* <DEDUP_REMOVED lines=16> */
.L_x_52489:
[----:B------:R-:W-:Y:S05]  /*34540*/  BSYNC.RECONVERGENT B2 ;  /* 0x0000000000027941 */ /* 0x000fea0003800200 */
.L_x_52488:
        /* <DEDUP_REMOVED lines=61> */
.L_x_52486:
[----:B------:R-:W-:Y:S05]  /*34920*/  BSYNC.RECONVERGENT B1 ;  /* 0x0000000000017941 */ /* 0x000fea0003800200 */
.L_x_52485:
        /* <DEDUP_REMOVED lines=47> */
.L_x_52449:
        /* <DEDUP_REMOVED lines=16> */
.L_x_52493:
        /* <DEDUP_REMOVED lines=13> */
.L_x_52495:
[----:B------:R-:W-:Y:S05]  /*34df0*/  BSYNC.RECONVERGENT B2 ;  /* 0x0000000000027941 */ /* 0x000fea0003800200 */
.L_x_52494:
        /* <DEDUP_REMOVED lines=61> */
.L_x_52492:
[----:B------:R-:W-:Y:S05]  /*351d0*/  BSYNC.RECONVERGENT B1 ;  /* 0x0000000000017941 */ /* 0x000fea0003800200 */
.L_x_52491:
        /* <DEDUP_REMOVED lines=18> */
.L_x_52498:
        /* <DEDUP_REMOVED lines=13> */
.L_x_52500:
[----:B------:R-:W-:Y:S05]  /*353d0*/  BSYNC.RECONVERGENT B2 ;  /* 0x0000000000027941 */ /* 0x000fea0003800200 */
.L_x_52499:
        /* <DEDUP_REMOVED lines=60> */
.L_x_52497:
[----:B------:R-:W-:Y:S05]  /*357a0*/  BSYNC.RECONVERGENT B1 ;  /* 0x0000000000017941 */ /* 0x000fea0003800200 */
.L_x_52496:
        /* <DEDUP_REMOVED lines=16> */
.L_x_52503:
        /* <DEDUP_REMOVED lines=13> */
.L_x_52505:
[----:B------:R-:W-:Y:S05]  /*35980*/  BSYNC.RECONVERGENT B2 ;  /* 0x0000000000027941 */ /* 0x000fea0003800200 */
.L_x_52504:
        /* <DEDUP_REMOVED lines=60> */
.L_x_52502:
[----:B------:R-:W-:Y:S05]  /*35d50*/  BSYNC.RECONVERGENT B1 ;  /* 0x0000000000017941 */ /* 0x000fea0003800200 */
.L_x_52501:
        /* <DEDUP_REMOVED lines=16> */
.L_x_52508:
        /* <DEDUP_REMOVED lines=13> */
.L_x_52510:
[----:B------:R-:W-:Y:S05]  /*35f30*/  BSYNC.RECONVERGENT B2 ;  /* 0x0000000000027941 */ /* 0x000fea0003800200 */
.L_x_52509:
        /* <DEDUP_REMOVED lines=58> */
[----:B------:R-:W-:Y:S01]  /*362e0*/  IMAD.MOV.U32 R6, RZ, RZ, RZ ;  /* 0x000000ffff067224 */ /* 0x000fe200078e00ff */
[----:B------:R-:W-:-:S07]  /*362f0*/  MOV R18, R22 ;  /* 0x0000001600127202 */ /* 0x000fce0000000f00 */
.L_x_52507:
[----:B------:R-:W-:Y:S05]  /*36300*/  BSYNC.RECONVERGENT B1 ;  /* 0x0000000000017941 */ /* 0x000fea0003800200 */
.L_x_52506:
        /* <DEDUP_REMOVED lines=16> */
.L_x_52490:
        /* <DEDUP_REMOVED lines=24> */
.L_x_52511:
[----:B01----:R-:W-:Y:S01]  /*36590*/  IMAD.MOV.U32 R11, RZ, RZ, R18 ;  /* 0x000000ffff0b7224 */ /* 0x003fe200078e0012 */
[----:B------:R-:W-:-:S07]  /*365a0*/  IADD3 R12, PT, PT, R12, 0x20, RZ ;  /* 0x000000200c0c7810 */ /* 0x000fce0007ffe0ff */
.L_x_52448:
[----:B------:R-:W-:Y:S05]  /*365b0*/  BSYNC.RECONVERGENT B0 ;  /* 0x0000000000007941 */ /* 0x000fea0003800200 */
.L_x_52447:
        /* <DEDUP_REMOVED lines=35> */
.L_x_52517:
        /* <DEDUP_REMOVED lines=13> */
.L_x_52519:
[----:B------:R-:W-:Y:S05]  /*368c0*/  BSYNC.RECONVERGENT B2 ;  /* 0x0000000000027941 */ /* 0x000fea0003800200 */
.L_x_52518:
[----:B------:R-:W-:Y:S01]  /*368d0*/  LOP3.LUT R6, R9, R5, R21, 0x96, !PT ;  /* 0x0000000509067212 */ /* 0x000fe200078e9615 */
[----:B------:R-:W-:-:S04]  /*368e0*/  IMAD.WIDE.U32 R14, R8, -0x326172a9, RZ ;  /* 0xcd9e8d57080e7825 */ /* 0x000fc800078e00ff */
[----:B------:R-:W-:Y:S02]  /*368f0*/  HFMA2 R13, -RZ, RZ, 0, 0 ;  /* 0x00000000ff0d7431 */ /* 0x000fe400000001ff */
        /* <DEDUP_REMOVED lines=56> */
[----:B------:R-:W-:Y:S01]  /*36c80*/  IMAD.MOV.U32 R14, RZ, RZ, R11 ;  /* 0x000000ffff0e7224 */ /* 0x000fe200078e000b */
[----:B------:R-:W-:-:S07]  /*36c90*/  LOP3.LUT R4, R6, R4, R15, 0x96, !PT ;  /* 0x0000000406047212 */ /* 0x000fce00078e960f */
.L_x_52516:
[----:B------:R-:W-:Y:S05]  /*36ca0*/  BSYNC.RECONVERGENT B1 ;  /* 0x0000000000017941 */ /* 0x000fea0003800200 */
.L_x_52515:
        /* <DEDUP_REMOVED lines=20> */
.L_x_52522:
        /* <DEDUP_REMOVED lines=13> */
.L_x_52524:
[----:B------:R-:W-:Y:S05]  /*36ec0*/  BSYNC.RECONVERGENT B2 ;  /* 0x0000000000027941 */ /* 0x000fea0003800200 */
.L_x_52523:
        /* <DEDUP_REMOVED lines=61> */
.L_x_52521:
[----:B------:R-:W-:Y:S05]  /*372a0*/  BSYNC.RECONVERGENT B1 ;  /* 0x0000000000017941 */ /* 0x000fea0003800200 */
.L_x_52520:
        /* <DEDUP_REMOVED lines=15> */
.L_x_52527:
        /* <DEDUP_REMOVED lines=13> */
.L_x_52529:
[----:B------:R-:W-:Y:S05]  /*37470*/  BSYNC.RECONVERGENT B2 ;  /* 0x0000000000027941 */ /* 0x000fea0003800200 */
.L_x_52528:
[----:B------:R-:W-:Y:S01]  /*37480*/  LOP3.LUT R6, R9, R5, R21, 0x96, !PT ;  /* 0x0000000509067212 */ /* 0x000fe200078e9615 */
[----:B------:R-:W-:Y:S01]  /*37490*/  IMAD.WIDE.U32 R14, R8, -0x326172a9, RZ ;  /* 0xcd9e8d57080e7825 */ /* 0x000fe200078e00ff */
[----:B------:R-:W-:-:S03]  /*374a0*/  IADD3 R5, PT, PT, R20, -0x61c88647, RZ ;  /* 0x9e3779b914057810 */ /* 0x000fc60007ffe0ff */
        /* <DEDUP_REMOVED lines=58> */
.L_x_52526:
[----:B------:R-:W-:Y:S05]  /*37850*/  BSYNC.RECONVERGENT B1 ;  /* 0x0000000000017941 */ /* 0x000fea0003800200 */
.L_x_52525:
        /* <DEDUP_REMOVED lines=17> */
.L_x_52532:
        /* <DEDUP_REMOVED lines=13> */
.L_x_52534:
[----:B------:R-:W-:Y:S05]  /*37a40*/  BSYNC.RECONVERGENT B2 ;  /* 0x0000000000027941 */ /* 0x000fea0003800200 */
.L_x_52533:
[----:B------:R-:W-:Y:S01]  /*37a50*/  LOP3.LUT R6, R9, R5, R21, 0x96, !PT ;  /* 0x0000000509067212 */ /* 0x000fe200078e9615 */
[----:B0-----:R-:W-:-:S04]  /*37a60*/  IMAD.WIDE.U32 R22, R8, -0x326172a9, RZ ;  /* 0xcd9e8d5708167825 */ /* 0x001fc800078e00ff */
        /* <DEDUP_REMOVED lines=59> */
.L_x_52531:
[----:B------:R-:W-:Y:S05]  /*37e20*/  BSYNC.RECONVERGENT B1 ;  /* 0x0000000000017941 */ /* 0x000fea0003800200 */
.L_x_52530:
        /* <DEDUP_REMOVED lines=15> */
.L_x_52537:
        /* <DEDUP_REMOVED lines=13> */
.L_x_52539:
[----:B------:R-:W-:Y:S05]  /*37ff0*/  BSYNC.RECONVERGENT B2 ;  /* 0x0000000000027941 */ /* 0x000fea0003800200 */
.L_x_52538:
        /* <DEDUP_REMOVED lines=61> */
.L_x_52536:
[----:B------:R-:W-:Y:S05]  /*383d0*/  BSYNC.RECONVERGENT B1 ;  /* 0x0000000000017941 */ /* 0x000fea0003800200 */
.L_x_52535:
        /* <DEDUP_REMOVED lines=17> */
.L_x_52542:
        /* <DEDUP_REMOVED lines=13> */
.L_x_52544:
[----:B------:R-:W-:Y:S05]  /*385c0*/  BSYNC.RECONVERGENT B2 ;  /* 0x0000000000027941 */ /* 0x000fea0003800200 */
.L_x_52543:
        /* <DEDUP_REMOVED lines=61> */
.L_x_52541:
[----:B------:R-:W-:Y:S05]  /*389a0*/  BSYNC.RECONVERGENT B1 ;  /* 0x0000000000017941 */ /* 0x000fea0003800200 */
.L_x_52540:
        /* <DEDUP_REMOVED lines=15> */
.L_x_52547:
        /* <DEDUP_REMOVED lines=13> */
.L_x_52549:
[----:B------:R-:W-:Y:S05]  /*38b70*/  BSYNC.RECONVERGENT B2 ;  /* 0x0000000000027941 */ /* 0x000fea0003800200 */
.L_x_52548:
        /* <DEDUP_REMOVED lines=61> */
.L_x_52546:
[----:B------:R-:W-:Y:S05]  /*38f50*/  BSYNC.RECONVERGENT B1 ;  /* 0x0000000000017941 */ /* 0x000fea0003800200 */
.L_x_52545:
        /* <DEDUP_REMOVED lines=17> */
.L_x_52552:
        /* <DEDUP_REMOVED lines=16> */
.L_x_52554:
[----:B------:R-:W-:Y:S05]  /*39170*/  BSYNC.RECONVERGENT B2 ;  /* 0x0000000000027941 */ /* 0x000fea0003800200 */
.L_x_52553:
        /* <DEDUP_REMOVED lines=61> */
.L_x_52551:
[----:B------:R-:W-:Y:S05]  /*39550*/  BSYNC.RECONVERGENT B1 ;  /* 0x0000000000017941 */ /* 0x000fea0003800200 */
.L_x_52550:
        /* <DEDUP_REMOVED lines=47> */
.L_x_52514:
        /* <DEDUP_REMOVED lines=16> */
.L_x_52558:
        /* <DEDUP_REMOVED lines=13> */
.L_x_52560:
[----:B------:R-:W-:Y:S05]  /*39a20*/  BSYNC.RECONVERGENT B2 ;  /* 0x0000000000027941 */ /* 0x000fea0003800200 */
.L_x_52559:
        /* <DEDUP_REMOVED lines=61> */
.L_x_52557:
[----:B------:R-:W-:Y:S05]  /*39e00*/  BSYNC.RECONVERGENT B1 ;  /* 0x0000000000017941 */ /* 0x000fea0003800200 */
.L_x_52556:
        /* <DEDUP_REMOVED lines=18> */
.L_x_52563:
        /* <DEDUP_REMOVED lines=13> */
.L_x_52565:
[----:B------:R-:W-:Y:S05]  /*3a000*/  BSYNC.RECONVERGENT B2 ;  /* 0x0000000000027941 */ /* 0x000fea0003800200 */
.L_x_52564:
        /* <DEDUP_REMOVED lines=60> */
.L_x_52562:
[----:B------:R-:W-:Y:S05]  /*3a3d0*/  BSYNC.RECONVERGENT B1 ;  /* 0x0000000000017941 */ /* 0x000fea0003800200 */
.L_x_52561:
        /* <DEDUP_REMOVED lines=16> */
.L_x_52568:
        /* <DEDUP_REMOVED lines=13> */
.L_x_52570:
[----:B------:R-:W-:Y:S05]  /*3a5b0*/  BSYNC.RECONVERGENT B2 ;  /* 0x0000000000027941 */ /* 0x000fea0003800200 */
.L_x_52569:
        /* <DEDUP_REMOVED lines=60> */
.L_x_52567:
[----:B------:R-:W-:Y:S05]  /*3a980*/  BSYNC.RECONVERGENT B1 ;  /* 0x0000000000017941 */ /* 0x000fea0003800200 */
.L_x_52566:
        /* <DEDUP_REMOVED lines=16> */
.L_x_52573:
        /* <DEDUP_REMOVED lines=13> */
.L_x_52575:
[----:B------:R-:W-:Y:S05]  /*3ab60*/  BSYNC.RECONVERGENT B2 ;  /* 0x0000000000027941 */ /* 0x000fea0003800200 */
.L_x_52574:
        /* <DEDUP_REMOVED lines=60> */
.L_x_52572:
[----:B------:R-:W-:Y:S05]  /*3af30*/  BSYNC.RECONVERGENT B1 ;  /* 0x0000000000017941 */ /* 0x000fea0003800200 */
.L_x_52571:
        /* <DEDUP_REMOVED lines=16> */
.L_x_52555:
        /* <DEDUP_REMOVED lines=24> */
.L_x_52576:
[----:B01----:R-:W-:Y:S01]  /*3b1c0*/  IMAD.MOV.U32 R11, RZ, RZ, R18 ;  /* 0x000000ffff0b7224 */ /* 0x003fe200078e0012 */
[----:B------:R-:W-:-:S07]  /*3b1d0*/  IADD3 R12, PT, PT, R12, 0x20, RZ ;  /* 0x000000200c0c7810 */ /* 0x000fce0007ffe0ff */
.L_x_52513:
[----:B------:R-:W-:Y:S05]  /*3b1e0*/  BSYNC.RECONVERGENT B0 ;  /* 0x0000000000007941 */ /* 0x000fea0003800200 */
.L_x_52512:
        /* <DEDUP_REMOVED lines=35> */
.L_x_52582:
        /* <DEDUP_REMOVED lines=13> */
.L_x_52584:
[----:B------:R-:W-:Y:S05]  /*3b4f0*/  BSYNC.RECONVERGENT B2 ;  /* 0x0000000000027941 */ /* 0x000fea0003800200 */
.L_x_52583:
        /* <DEDUP_REMOVED lines=61> */
.L_x_52581:
[----:B------:R-:W-:Y:S05]  /*3b8d0*/  BSYNC.RECONVERGENT B1 ;  /* 0x0000000000017941 */ /* 0x000fea0003800200 */
.L_x_52580:
        /* <DEDUP_REMOVED lines=20> */
.L_x_52587:
        /* <DEDUP_REMOVED lines=13> */
.L_x_52589:
[----:B------:R-:W-:Y:S05]  /*3baf0*/  BSYNC.RECONVERGENT B2 ;  /* 0x0000000000027941 */ /* 0x000fea0003800200 */
.L_x_52588:
        /* <DEDUP_REMOVED lines=61> */
.L_x_52586:
[----:B------:R-:W-:Y:S05]  /*3bed0*/  BSYNC.RECONVERGENT B1 ;  /* 0x0000000000017941 */ /* 0x000fea0003800200 */
.L_x_52585:
        /* <DEDUP_REMOVED lines=15> */
.L_x_52592:
        /* <DEDUP_REMOVED lines=13> */
.L_x_52594:
[----:B------:R-:W-:Y:S05]  /*3c0a0*/  BSYNC.RECONVERGENT B2 ;  /* 0x0000000000027941 */ /* 0x000fea0003800200 */
.L_x_52593:
        /* <DEDUP_REMOVED lines=61> */
.L_x_52591:
[----:B------:R-:W-:Y:S05]  /*3c480*/  BSYNC.RECONVERGENT B1 ;  /* 0x0000000000017941 */ /* 0x000fea0003800200 */
.L_x_52590:
        /* <DEDUP_REMOVED lines=17> */
.L_x_52597:
        /* <DEDUP_REMOVED lines=13> */
.L_x_52599:
[----:B------:R-:W-:Y:S05]  /*3c670*/  BSYNC.RECONVERGENT B2 ;  /* 0x0000000000027941 */ /* 0x000fea0003800200 */
.L_x_52598:
        /* <DEDUP_REMOVED lines=61> */
.L_x_52596:
[----:B------:R-:W-:Y:S05]  /*3ca50*/  BSYNC.RECONVERGENT B1 ;  /* 0x0000000000017941 */ /* 0x000fea0003800200 */
.L_x_52595:
        /* <DEDUP_REMOVED lines=15> */
.L_x_52602:
        /* <DEDUP_REMOVED lines=13> */
.L_x_52604:
[----:B------:R-:W-:Y:S05]  /*3cc20*/  BSYNC.RECONVERGENT B2 ;  /* 0x0000000000027941 */ /* 0x000fea0003800200 */
.L_x_52603:
        /* <DEDUP_REMOVED lines=61> */
.L_x_52601:
[----:B------:R-:W-:Y:S05]  /*3d000*/  BSYNC.RECONVERGENT B1 ;  /* 0x0000000000017941 */ /* 0x000fea0003800200 */
.L_x_52600:
        /* <DEDUP_REMOVED lines=17> */
.L_x_52607:
        /* <DEDUP_REMOVED lines=13> */
.L_x_52609:
[----:B------:R-:W-:Y:S05]  /*3d1f0*/  BSYNC.RECONVERGENT B2 ;  /* 0x0000000000027941 */ /* 0x000fea0003800200 */
.L_x_52608:
        /* <DEDUP_REMOVED lines=61> */
.L_x_52606:
[----:B------:R-:W-:Y:S05]  /*3d5d0*/  BSYNC.RECONVERGENT B1 ;  /* 0x0000000000017941 */ /* 0x000fea0003800200 */
.L_x_52605:
        /* <DEDUP_REMOVED lines=15> */
.L_x_52612:
        /* <DEDUP_REMOVED lines=13> */
.L_x_52614:
[----:B------:R-:W-:Y:S05]  /*3d7a0*/  BSYNC.RECONVERGENT B2 ;  /* 0x0000000000027941 */ /* 0x000fea0003800200 */
.L_x_52613:
        /* <DEDUP_REMOVED lines=61> */
.L_x_52611:
[----:B------:R-:W-:Y:S05]  /*3db80*/  BSYNC.RECONVERGENT B1 ;  /* 0x0000000000017941 */ /* 0x000fea0003800200 */
.L_x_52610:
        /* <DEDUP_REMOVED lines=17> */
.L_x_52617:
        /* <DEDUP_REMOVED lines=16> */
.L_x_52619:
[----:B------:R-:W-:Y:S05]  /*3dda0*/  BSYNC.RECONVERGENT B2 ;  /* 0x0000000000027941 */ /* 0x000fea0003800200 */
.L_x_52618:
        /* <DEDUP_REMOVED lines=61> */
.L_x_52616:
[----:B------:R-:W-:Y:S05]  /*3e180*/  BSYNC.RECONVERGENT B1 ;  /* 0x0000000000017941 */ /* 0x000fea0003800200 */
.L_x_52615:
        /* <DEDUP_REMOVED lines=47> */
.L_x_52579:
        /* <DEDUP_REMOVED lines=16> */
.L_x_52623:
        /* <DEDUP_REMOVED lines=13> */
.L_x_52625:
[----:B------:R-:W-:Y:S05]  /*3e650*/  BSYNC.RECONVERGENT B2 ;  /* 0x0000000000027941 */ /* 0x000fea0003800200 */
.L_x_52624:
        /* <DEDUP_REMOVED lines=61> */
.L_x_52622:
[----:B------:R-:W-:Y:S05]  /*3ea30*/  BSYNC.RECONVERGENT B1 ;  /* 0x0000000000017941 */ /* 0x000fea0003800200 */
.L_x_52621:
        /* <DEDUP_REMOVED lines=18> */
.L_x_52628:
        /* <DEDUP_REMOVED lines=13> */
.L_x_52630:
[----:B------:R-:W-:Y:S05]  /*3ec30*/  BSYNC.RECONVERGENT B2 ;  /* 0x0000000000027941 */ /* 0x000fea0003800200 */
.L_x_52629:
        /* <DEDUP_REMOVED lines=60> */
.L_x_52627:
[----:B------:R-:W-:Y:S05]  /*3f000*/  BSYNC.RECONVERGENT B1 ;  /* 0x0000000000017941 */ /* 0x000fea0003800200 */
.L_x_52626:
        /* <DEDUP_REMOVED lines=16> */
.L_x_52633:
        /* <DEDUP_REMOVED lines=13> */
.L_x_52635:
[----:B------:R-:W-:Y:S05]  /*3f1e0*/  BSYNC.RECONVERGENT B2 ;  /* 0x0000000000027941 */ /* 0x000fea0003800200 */
.L_x_52634:
        /* <DEDUP_REMOVED lines=60> */
.L_x_52632:
[----:B------:R-:W-:Y:S05]  /*3f5b0*/  BSYNC.RECONVERGENT B1 ;  /* 0x0000000000017941 */ /* 0x000fea0003800200 */
.L_x_52631:
        /* <DEDUP_REMOVED lines=16> */
.L_x_52638:
        /* <DEDUP_REMOVED lines=13> */
.L_x_52640:
[----:B------:R-:W-:Y:S05]  /*3f790*/  BSYNC.RECONVERGENT B2 ;  /* 0x0000000000027941 */ /* 0x000fea0003800200 */
.L_x_52639:
        /* <DEDUP_REMOVED lines=60> */
.L_x_52637:
[----:B------:R-:W-:Y:S05]  /*3fb60*/  BSYNC.RECONVERGENT B1 ;  /* 0x0000000000017941 */ /* 0x000fea0003800200 */
.L_x_52636:
        /* <DEDUP_REMOVED lines=16> */
.L_x_52620:
        /* <DEDUP_REMOVED lines=24> */
.L_x_52641:
[----:B01----:R-:W-:Y:S01]  /*3fdf0*/  IMAD.MOV.U32 R11, RZ, RZ, R18 ;  /* 0x000000ffff0b7224 */ /* 0x003fe200078e0012 */
[----:B------:R-:W-:-:S07]  /*3fe00*/  IADD3 R12, PT, PT, R12, 0x20, RZ ;  /* 0x000000200c0c7810 */ /* 0x000fce0007ffe0ff */
.L_x_52578:
[----:B------:R-:W-:Y:S05]  /*3fe10*/  BSYNC.RECONVERGENT B0 ;  /* 0x0000000000007941 */ /* 0x000fea0003800200 */
.L_x_52577:
        /* <DEDUP_REMOVED lines=35> */
.L_x_52647:
        /* <DEDUP_REMOVED lines=13> */
.L_x_52649:
[----:B------:R-:W-:Y:S05]  /*40120*/  BSYNC.RECONVERGENT B2 ;  /* 0x0000000000027941 */ /* 0x000fea0003800200 */
.L_x_52648:
        /* <DEDUP_REMOVED lines=61> */
.L_x_52646:
[----:B------:R-:W-:Y:S05]  /*40500*/  BSYNC.RECONVERGENT B1 ;  /* 0x0000000000017941 */ /* 0x000fea0003800200 */
.L_x_52645:
        /* <DEDUP_REMOVED lines=20> */
.L_x_52652:
        /* <DEDUP_REMOVED lines=13> */
.L_x_52654:
[----:B------:R-:W-:Y:S05]  /*40720*/  BSYNC.RECONVERGENT B2 ;  /* 0x0000000000027941 */ /* 0x000fea0003800200 */
.L_x_52653:
        /* <DEDUP_REMOVED lines=61> */
.L_x_52651:
[----:B------:R-:W-:Y:S05]  /*40b00*/  BSYNC.RECONVERGENT B1 ;  /* 0x0000000000017941 */ /* 0x000fea0003800200 */
.L_x_52650:
        /* <DEDUP_REMOVED lines=15> */
.L_x_52657:
        /* <DEDUP_REMOVED lines=13> */
.L_x_52659:
[----:B------:R-:W-:Y:S05]  /*40cd0*/  BSYNC.RECONVERGENT B2 ;  /* 0x0000000000027941 */ /* 0x000fea0003800200 */
.L_x_52658:
        /* <DEDUP_REMOVED lines=61> */
.L_x_52656:
[----:B------:R-:W-:Y:S05]  /*410b0*/  BSYNC.RECONVERGENT B1 ;  /* 0x0000000000017941 */ /* 0x000fea0003800200 */
.L_x_52655:
        /* <DEDUP_REMOVED lines=17> */
.L_x_52662:
        /* <DEDUP_REMOVED lines=13> */
.L_x_52664:
[----:B------:R-:W-:Y:S05]  /*412a0*/  BSYNC.RECONVERGENT B2 ;  /* 0x0000000000027941 */ /* 0x000fea0003800200 */
.L_x_52663:
        /* <DEDUP_REMOVED lines=61> */
.L_x_52661:
[----:B------:R-:W-:Y:S05]  /*41680*/  BSYNC.RECONVERGENT B1 ;  /* 0x0000000000017941 */ /* 0x000fea0003800200 */
.L_x_52660:
        /* <DEDUP_REMOVED lines=15> */
.L_x_52667:
        /* <DEDUP_REMOVED lines=13> */
.L_x_52669:
[----:B------:R-:W-:Y:S05]  /*41850*/  BSYNC.RECONVERGENT B2 ;  /* 0x0000000000027941 */ /* 0x000fea0003800200 */
.L_x_52668:
        /* <DEDUP_REMOVED lines=61> */
.L_x_52666:
[----:B------:R-:W-:Y:S05]  /*41c30*/  BSYNC.RECONVERGENT B1 ;  /* 0x0000000000017941 */ /* 0x000fea0003800200 */
.L_x_52665:
        /* <DEDUP_REMOVED lines=17> */
.L_x_52672:
        /* <DEDUP_REMOVED lines=13> */
.L_x_52674:
[----:B------:R-:W-:Y:S05]  /*41e20*/  BSYNC.RECONVERGENT B2 ;  /* 0x0000000000027941 */ /* 0x000fea0003800200 */
.L_x_52673:
        /* <DEDUP_REMOVED lines=61> */
.L_x_52671:
[----:B------:R-:W-:Y:S05]  /*42200*/  BSYNC.RECONVERGENT B1 ;  /* 0x0000000000017941 */ /* 0x000fea0003800200 */
.L_x_52670:
        /* <DEDUP_REMOVED lines=15> */
.L_x_52677:
        /* <DEDUP_REMOVED lines=13> */
.L_x_52679:
[----:B------:R-:W-:Y:S05]  /*423d0*/  BSYNC.RECONVERGENT B2 ;  /* 0x0000000000027941 */ /* 0x000fea0003800200 */
.L_x_52678:
        /* <DEDUP_REMOVED lines=61> */
.L_x_52676:
[----:B------:R-:W-:Y:S05]  /*427b0*/  BSYNC.RECONVERGENT B1 ;  /* 0x0000000000017941 */ /* 0x000fea0003800200 */
.L_x_52675:
        /* <DEDUP_REMOVED lines=17> */
.L_x_52682:
        /* <DEDUP_REMOVED lines=16> */
.L_x_52684:
[----:B------:R-:W-:Y:S05]  /*429d0*/  BSYNC.RECONVERGENT B2 ;  /* 0x0000000000027941 */ /* 0x000fea0003800200 */
.L_x_52683:
        /* <DEDUP_REMOVED lines=61> */
.L_x_52681:
[----:B------:R-:W-:Y:S05]  /*42db0*/  BSYNC.RECONVERGENT B1 ;  /* 0x0000000000017941 */ /* 0x000fea0003800200 */
.L_x_52680:
        /* <DEDUP_REMOVED lines=47> */
.L_x_52644:
        /* <DEDUP_REMOVED lines=16> */
.L_x_52688:
        /* <DEDUP_REMOVED lines=13> */
.L_x_52690:
[----:B------:R-:W-:Y:S05]  /*43280*/  BSYNC.RECONVERGENT B2 ;  /* 0x0000000000027941 */ /* 0x000fea0003800200 */
.L_x_52689:
        /* <DEDUP_REMOVED lines=61> */
.L_x_52687:
[----:B------:R-:W-:Y:S05]  /*43660*/  BSYNC.RECONVERGENT B1 ;  /* 0x0000000000017941 */ /* 0x000fea0003800200 */
.L_x_52686:
        /* <DEDUP_REMOVED lines=18> */
.L_x_52693:
        /* <DEDUP_REMOVED lines=13> */
.L_x_52695:
[----:B------:R-:W-:Y:S05]  /*43860*/  BSYNC.RECONVERGENT B2 ;  /* 0x0000000000027941 */ /* 0x000fea0003800200 */
.L_x_52694:
        /* <DEDUP_REMOVED lines=60> */
.L_x_52692:
[----:B------:R-:W-:Y:S05]  /*43c30*/  BSYNC.RECONVERGENT B1 ;  /* 0x0000000000017941 */ /* 0x000fea0003800200 */
.L_x_52691:
        /* <DEDUP_REMOVED lines=16> */
.L_x_52698:
        /* <DEDUP_REMOVED lines=13> */
.L_x_52700:
[----:B------:R-:W-:Y:S05]  /*43e10*/  BSYNC.RECONVERGENT B2 ;  /* 0x0000000000027941 */ /* 0x000fea0003800200 */
.L_x_52699:
        /* <DEDUP_REMOVED lines=60> */
.L_x_52697:
[----:B------:R-:W-:Y:S05]  /*441e0*/  BSYNC.RECONVERGENT B1 ;  /* 0x0000000000017941 */ /* 0x000fea0003800200 */
.L_x_52696:
        /* <DEDUP_REMOVED lines=16> */
.L_x_52703:
        /* <DEDUP_REMOVED lines=13> */
.L_x_52705:
[----:B------:R-:W-:Y:S05]  /*443c0*/  BSYNC.RECONVERGENT B2 ;  /* 0x0000000000027941 */ /* 0x000fea0003800200 */
.L_x_52704:
        /* <DEDUP_REMOVED lines=60> */
.L_x_52702:
[----:B------:R-:W-:Y:S05]  /*44790*/  BSYNC.RECONVERGENT B1 ;  /* 0x0000000000017941 */ /* 0x000fea0003800200 */
.L_x_52701:
        /* <DEDUP_REMOVED lines=16> */
.L_x_52685:
        /* <DEDUP_REMOVED lines=24> */
.L_x_52706:
[----:B01----:R-:W-:Y:S01]  /*44a20*/  IMAD.MOV.U32 R11, RZ, RZ, R18 ;  /* 0x000000ffff0b7224 */ /* 0x003fe200078e0012 */
[----:B------:R-:W-:-:S07]  /*44a30*/  IADD3 R12, PT, PT, R12, 0x20, RZ ;  /* 0x000000200c0c7810 */ /* 0x000fce0007ffe0ff */
.L_x_52643:
[----:B------:R-:W-:Y:S05]  /*44a40*/  BSYNC.RECONVERGENT B0 ;  /* 0x0000000000007941 */ /* 0x000fea0003800200 */
.L_x_52642:
        /* <DEDUP_REMOVED lines=35> */
.L_x_52712:
        /* <DEDUP_REMOVED lines=13> */
.L_x_52714:
[----:B------:R-:W-:Y:S05]  /*44d50*/  BSYNC.RECONVERGENT B2 ;  /* 0x0000000000027941 */ /* 0x000fea0003800200 */
.L_x_52713:
        /* <DEDUP_REMOVED lines=61> */
.L_x_52711:
[----:B------:R-:W-:Y:S05]  /*45130*/  BSYNC.RECONVERGENT B1 ;  /* 0x0000000000017941 */ /* 0x000fea0003800200 */
.L_x_52710:
        /* <DEDUP_REMOVED lines=20> */
.L_x_52717:
        /* <DEDUP_REMOVED lines=13> */
.L_x_52719:
[----:B------:R-:W-:Y:S05]  /*45350*/  BSYNC.RECONVERGENT B2 ;  /* 0x0000000000027941 */ /* 0x000fea0003800200 */
.L_x_52718:
        /* <DEDUP_REMOVED lines=61> */
.L_x_52716:
[----:B------:R-:W-:Y:S05]  /*45730*/  BSYNC.RECONVERGENT B1 ;  /* 0x0000000000017941 */ /* 0x000fea0003800200 */
.L_x_52715:
        /* <DEDUP_REMOVED lines=15> */
.L_x_52722:
        /* <DEDUP_REMOVED lines=13> */
.L_x_52724:
[----:B------:R-:W-:Y:S05]  /*45900*/  BSYNC.RECONVERGENT B2 ;  /* 0x0000000000027941 */ /* 0x000fea0003800200 */
.L_x_52723:
        /* <DEDUP_REMOVED lines=61> */
.L_x_52721:
[----:B------:R-:W-:Y:S05]  /*45ce0*/  BSYNC.RECONVERGENT B1 ;  /* 0x0000000000017941 */ /* 0x000fea0003800200 */
.L_x_52720:
        /* <DEDUP_REMOVED lines=17> */
.L_x_52727:
        /* <DEDUP_REMOVED lines=13> */
.L_x_52729:
[----:B------:R-:W-:Y:S05]  /*45ed0*/  BSYNC.RECONVERGENT B2 ;  /* 0x0000000000027941 */ /* 0x000fea0003800200 */
.L_x_52728:
        /* <DEDUP_REMOVED lines=61> */
.L_x_52726:
[----:B------:R-:W-:Y:S05]  /*462b0*/  BSYNC.RECONVERGENT B1 ;  /* 0x0000000000017941 */ /* 0x000fea0003800200 */
.L_x_52725:
        /* <DEDUP_REMOVED lines=15> */
.L_x_52732:
        /* <DEDUP_REMOVED lines=13> */
.L_x_52734:
[----:B------:R-:W-:Y:S05]  /*46480*/  BSYNC.RECONVERGENT B2 ;  /* 0x0000000000027941 */ /* 0x000fea0003800200 */
.L_x_52733:
        /* <DEDUP_REMOVED lines=61> */
.L_x_52731:
[----:B------:R-:W-:Y:S05]  /*46860*/  BSYNC.RECONVERGENT B1 ;  /* 0x0000000000017941 */ /* 0x000fea0003800200 */
.L_x_52730:
        /* <DEDUP_REMOVED lines=17> */
.L_x_52737:
        /* <DEDUP_REMOVED lines=13> */
.L_x_52739:
[----:B------:R-:W-:Y:S05]  /*46a50*/  BSYNC.RECONVERGENT B2 ;  /* 0x0000000000027941 */ /* 0x000fea0003800200 */
.L_x_52738:
        /* <DEDUP_REMOVED lines=61> */
.L_x_52736:
[----:B------:R-:W-:Y:S05]  /*46e30*/  BSYNC.RECONVERGENT B1 ;  /* 0x0000000000017941 */ /* 0x000fea0003800200 */
.L_x_52735:
        /* <DEDUP_REMOVED lines=15> */
.L_x_52742:
        /* <DEDUP_REMOVED lines=13> */
.L_x_52744:
[----:B------:R-:W-:Y:S05]  /*47000*/  BSYNC.RECONVERGENT B2 ;  /* 0x0000000000027941 */ /* 0x000fea0003800200 */
.L_x_52743:
        /* <DEDUP_REMOVED lines=61> */
.L_x_52741:
[----:B------:R-:W-:Y:S05]  /*473e0*/  BSYNC.RECONVERGENT B1 ;  /* 0x0000000000017941 */ /* 0x000fea0003800200 */
.L_x_52740:
        /* <DEDUP_REMOVED lines=17> */
.L_x_52747:
        /* <DEDUP_REMOVED lines=16> */
.L_x_52749:
[----:B------:R-:W-:Y:S05]  /*47600*/  BSYNC.RECONVERGENT B2 ;  /* 0x0000000000027941 */ /* 0x000fea0003800200 */
.L_x_52748:
        /* <DEDUP_REMOVED lines=61> */
.L_x_52746:
[----:B------:R-:W-:Y:S05]  /*479e0*/  BSYNC.RECONVERGENT B1 ;  /* 0x0000000000017941 */ /* 0x000fea0003800200 */
.L_x_52745:
        /* <DEDUP_REMOVED lines=47> */
.L_x_52709:
        /* <DEDUP_REMOVED lines=16> */
.L_x_52753:
        /* <DEDUP_REMOVED lines=13> */
.L_x_52755:
[----:B------:R-:W-:Y:S05]  /*47eb0*/  BSYNC.RECONVERGENT B2 ;  /* 0x0000000000027941 */ /* 0x000fea0003800200 */
.L_x_52754:
        /* <DEDUP_REMOVED lines=61> */
.L_x_52752:
[----:B------:R-:W-:Y:S05]  /*48290*/  BSYNC.RECONVERGENT B1 ;  /* 0x0000000000017941 */ /* 0x000fea0003800200 */
.L_x_52751:
        /* <DEDUP_REMOVED lines=18> */
.L_x_52758:
        /* <DEDUP_REMOVED lines=13> */
.L_x_52760:
[----:B------:R-:W-:Y:S05]  /*48490*/  BSYNC.RECONVERGENT B2 ;  /* 0x0000000000027941 */ /* 0x000fea0003800200 */
.L_x_52759:
        /* <DEDUP_REMOVED lines=60> */
.L_x_52757:
[----:B------:R-:W-:Y:S05]  /*48860*/  BSYNC.RECONVERGENT B1 ;  /* 0x0000000000017941 */ /* 0x000fea0003800200 */
.L_x_52756:
        /* <DEDUP_REMOVED lines=16> */
.L_x_52763:
        /* <DEDUP_REMOVED lines=13> */
.L_x_52765:
[----:B------:R-:W-:Y:S05]  /*48a40*/  BSYNC.RECONVERGENT B2 ;  /* 0x0000000000027941 */ /* 0x000fea0003800200 */
.L_x_52764:
        /* <DEDUP_REMOVED lines=60> */
.L_x_52762:
[----:B------:R-:W-:Y:S05]  /*48e10*/  BSYNC.RECONVERGENT B1 ;  /* 0x0000000000017941 */ /* 0x000fea0003800200 */
.L_x_52761:
        /* <DEDUP_REMOVED lines=16> */
.L_x_52768:
        /* <DEDUP_REMOVED lines=13> */
.L_x_52770:
[----:B------:R-:W-:Y:S05]  /*48ff0*/  BSYNC.RECONVERGENT B2 ;  /* 0x0000000000027941 */ /* 0x000fea0003800200 */
.L_x_52769:
        /* <DEDUP_REMOVED lines=60> */
.L_x_52767:
[----:B------:R-:W-:Y:S05]  /*493c0*/  BSYNC.RECONVERGENT B1 ;  /* 0x0000000000017941 */ /* 0x000fea0003800200 */
.L_x_52766:
        /* <DEDUP_REMOVED lines=16> */
.L_x_52750:
        /* <DEDUP_REMOVED lines=24> */
.L_x_52771:
[----:B01----:R-:W-:Y:S01]  /*49650*/  IMAD.MOV.U32 R11, RZ, RZ, R18 ;  /* 0x000000ffff0b7224 */ /* 0x003fe200078e0012 */
[----:B------:R-:W-:-:S07]  /*49660*/  IADD3 R12, PT, PT, R12, 0x20, RZ ;  /* 0x000000200c0c7810 */ /* 0x000fce0007ffe0ff */
.L_x_52708:
[----:B------:R-:W-:Y:S05]  /*49670*/  BSYNC.RECONVERGENT B0 ;  /* 0x0000000000007941 */ /* 0x000fea0003800200 */
.L_x_52707:
        /* <DEDUP_REMOVED lines=35> */
.L_x_52777:
        /* <DEDUP_REMOVED lines=13> */
.L_x_52779:
[----:B------:R-:W-:Y:S05]  /*49980*/  BSYNC.RECONVERGENT B2 ;  /* 0x0000000000027941 */ /* 0x000fea0003800200 */
.L_x_52778:
        /* <DEDUP_REMOVED lines=61> */
.L_x_52776:
[----:B------:R-:W-:Y:S05]  /*49d60*/  BSYNC.RECONVERGENT B1 ;  /* 0x0000000000017941 */ /* 0x000fea0003800200 */
.L_x_52775:
        /* <DEDUP_REMOVED lines=20> */
.L_x_52782:
        /* <DEDUP_REMOVED lines=13> */
.L_x_52784:
[----:B------:R-:W-:Y:S05]  /*49f80*/  BSYNC.RECONVERGENT B2 ;  /* 0x0000000000027941 */ /* 0x000fea0003800200 */
.L_x_52783:
        /* <DEDUP_REMOVED lines=61> */
.L_x_52781:
[----:B------:R-:W-:Y:S05]  /*4a360*/  BSYNC.RECONVERGENT B1 ;  /* 0x0000000000017941 */ /* 0x000fea0003800200 */
.L_x_52780:
        /* <DEDUP_REMOVED lines=15> */
.L_x_52787:
        /* <DEDUP_REMOVED lines=13> */
.L_x_52789:
[----:B------:R-:W-:Y:S05]  /*4a530*/  BSYNC.RECONVERGENT B2 ;  /* 0x0000000000027941 */ /* 0x000fea0003800200 */
.L_x_52788:
        /* <DEDUP_REMOVED lines=61> */
.L_x_52786:
[----:B------:R-:W-:Y:S05]  /*4a910*/  BSYNC.RECONVERGENT B1 ;  /* 0x0000000000017941 */ /* 0x000fea0003800200 */
.L_x_52785:
        /* <DEDUP_REMOVED lines=17> */
.L_x_52792:
        /* <DEDUP_REMOVED lines=13> */
.L_x_52794:
[----:B------:R-:W-:Y:S05]  /*4ab00*/  BSYNC.RECONVERGENT B2 ;  /* 0x0000000000027941 */ /* 0x000fea0003800200 */
.L_x_52793:
        /* <DEDUP_REMOVED lines=61> */
.L_x_52791:
[----:B------:R-:W-:Y:S05]  /*4aee0*/  BSYNC.RECONVERGENT B1 ;  /* 0x0000000000017941 */ /* 0x000fea0003800200 */
.L_x_52790:
        /* <DEDUP_REMOVED lines=15> */
.L_x_52797:
        /* <DEDUP_REMOVED lines=13> */
.L_x_52799:
[----:B------:R-:W-:Y:S05]  /*4b0b0*/  BSYNC.RECONVERGENT B2 ;  /* 0x0000000000027941 */ /* 0x000fea0003800200 */
.L_x_52798:
        /* <DEDUP_REMOVED lines=61> */
.L_x_52796:
[----:B------:R-:W-:Y:S05]  /*4b490*/  BSYNC.RECONVERGENT B1 ;  /* 0x0000000000017941 */ /* 0x000fea0003800200 */
.L_x_52795:
        /* <DEDUP_REMOVED lines=17> */
.L_x_52802:
        /* <DEDUP_REMOVED lines=13> */
.L_x_52804:
[----:B------:R-:W-:Y:S05]  /*4b680*/  BSYNC.RECONVERGENT B2 ;  /* 0x0000000000027941 */ /* 0x000fea0003800200 */
.L_x_52803:
        /* <DEDUP_REMOVED lines=61> */
.L_x_52801:
[----:B------:R-:W-:Y:S05]  /*4ba60*/  BSYNC.RECONVERGENT B1 ;  /* 0x0000000000017941 */ /* 0x000fea0003800200 */
.L_x_52800:
        /* <DEDUP_REMOVED lines=15> */
.L_x_52807:
        /* <DEDUP_REMOVED lines=13> */
.L_x_52809:
[----:B------:R-:W-:Y:S05]  /*4bc30*/  BSYNC.RECONVERGENT B2 ;  /* 0x0000000000027941 */ /* 0x000fea0003800200 */
.L_x_52808:
        /* <DEDUP_REMOVED lines=61> */
.L_x_52806:
[----:B------:R-:W-:Y:S05]  /*4c010*/  BSYNC.RECONVERGENT B1 ;  /* 0x0000000000017941 */ /* 0x000fea0003800200 */
.L_x_52805:
        /* <DEDUP_REMOVED lines=17> */
.L_x_52812:
        /* <DEDUP_REMOVED lines=16> */
.L_x_52814:
[----:B------:R-:W-:Y:S05]  /*4c230*/  BSYNC.RECONVERGENT B2 ;  /* 0x0000000000027941 */ /* 0x000fea0003800200 */
.L_x_52813:
        /* <DEDUP_REMOVED lines=61> */
.L_x_52811:
[----:B------:R-:W-:Y:S05]  /*4c610*/  BSYNC.RECONVERGENT B1 ;  /* 0x0000000000017941 */ /* 0x000fea0003800200 */
.L_x_52810:
        /* <DEDUP_REMOVED lines=47> */
.L_x_52774:
        /* <DEDUP_REMOVED lines=16> */
.L_x_52818:
        /* <DEDUP_REMOVED lines=13> */
.L_x_52820:
[----:B------:R-:W-:Y:S05]  /*4cae0*/  BSYNC.RECONVERGENT B2 ;  /* 0x0000000000027941 */ /* 0x000fea0003800200 */
.L_x_52819:
        /* <DEDUP_REMOVED lines=61> */
.L_x_52817:
[----:B------:R-:W-:Y:S05]  /*4cec0*/  BSYNC.RECONVERGENT B1 ;  /* 0x0000000000017941 */ /* 0x000fea0003800200 */
.L_x_52816:
        /* <DEDUP_REMOVED lines=18> */
.L_x_52823:
        /* <DEDUP_REMOVED lines=13> */
.L_x_52825:
[----:B------:R-:W-:Y:S05]  /*4d0c0*/  BSYNC.RECONVERGENT B2 ;  /* 0x0000000000027941 */ /* 0x000fea0003800200 */
.L_x_52824:
        /* <DEDUP_REMOVED lines=60> */
.L_x_52822:
[----:B------:R-:W-:Y:S05]  /*4d490*/  BSYNC.RECONVERGENT B1 ;  /* 0x0000000000017941 */ /* 0x000fea0003800200 */
.L_x_52821:
        /* <DEDUP_REMOVED lines=16> */
.L_x_52828:
        /* <DEDUP_REMOVED lines=13> */
.L_x_52830:
[----:B------:R-:W-:Y:S05]  /*4d670*/  BSYNC.RECONVERGENT B2 ;  /* 0x0000000000027941 */ /* 0x000fea0003800200 */
.L_x_52829:
        /* <DEDUP_REMOVED lines=60> */
.L_x_52827:
[----:B------:R-:W-:Y:S05]  /*4da40*/  BSYNC.RECONVERGENT B1 ;  /* 0x0000000000017941 */ /* 0x000fea0003800200 */
.L_x_52826:
        /* <DEDUP_REMOVED lines=16> */
.L_x_52833:
        /* <DEDUP_REMOVED lines=13> */
.L_x_52835:
[----:B------:R-:W-:Y:S05]  /*4dc20*/  BSYNC.RECONVERGENT B2 ;  /* 0x0000000000027941 */ /* 0x000fea0003800200 */
.L_x_52834:
        /* <DEDUP_REMOVED lines=60> */
.L_x_52832:
[----:B------:R-:W-:Y:S05]  /*4dff0*/  BSYNC.RECONVERGENT B1 ;  /* 0x0000000000017941 */ /* 0x000fea0003800200 */
.L_x_52831:
        /* <DEDUP_REMOVED lines=16> */
.L_x_52815:
        /* <DEDUP_REMOVED lines=24> */
.L_x_52836:
[----:B01----:R-:W-:Y:S01]  /*4e280*/  IMAD.MOV.U32 R11, RZ, RZ, R18 ;  /* 0x000000ffff0b7224 */ /* 0x003fe200078e0012 */
[----:B------:R-:W-:-:S07]  /*4e290*/  IADD3 R12, PT, PT, R12, 0x20, RZ ;  /* 0x000000200c0c7810 */ /* 0x000fce0007ffe0ff */
.L_x_52773:
[----:B------:R-:W-:Y:S05]  /*4e2a0*/  BSYNC.RECONVERGENT B0 ;  /* 0x0000000000007941 */ /* 0x000fea0003800200 */
.L_x_52772:
        /* <DEDUP_REMOVED lines=35> */
.L_x_52842:
        /* <DEDUP_REMOVED lines=13> */
.L_x_52844:
[----:B------:R-:W-:Y:S05]  /*4e5b0*/  BSYNC.RECONVERGENT B2 ;  /* 0x0000000000027941 */ /* 0x000fea0003800200 */
.L_x_52843:
        /* <DEDUP_REMOVED lines=61> */
.L_x_52841:
[----:B------:R-:W-:Y:S05]  /*4e990*/  BSYNC.RECONVERGENT B1 ;  /* 0x0000000000017941 */ /* 0x000fea0003800200 */
.L_x_52840:
        /* <DEDUP_REMOVED lines=20> */
.L_x_52847:
        /* <DEDUP_REMOVED lines=13> */
.L_x_52849:
[----:B------:R-:W-:Y:S05]  /*4ebb0*/  BSYNC.RECONVERGENT B2 ;  /* 0x0000000000027941 */ /* 0x000fea0003800200 */
.L_x_52848:
        /* <DEDUP_REMOVED lines=61> */
.L_x_52846:
[----:B------:R-:W-:Y:S05]  /*4ef90*/  BSYNC.RECONVERGENT B1 ;  /* 0x0000000000017941 */ /* 0x000fea0003800200 */
.L_x_52845:
        /* <DEDUP_REMOVED lines=15> */
.L_x_52852:
        /* <DEDUP_REMOVED lines=13> */
.L_x_52854:
[----:B------:R-:W-:Y:S05]  /*4f160*/  BSYNC.RECONVERGENT B2 ;  /* 0x0000000000027941 */ /* 0x000fea0003800200 */
.L_x_52853:
        /* <DEDUP_REMOVED lines=61> */
.L_x_52851:
[----:B------:R-:W-:Y:S05]  /*4f540*/  BSYNC.RECONVERGENT B1 ;  /* 0x0000000000017941 */ /* 0x000fea0003800200 */
.L_x_52850:
        /* <DEDUP_REMOVED lines=17> */
.L_x_52857:
        /* <DEDUP_REMOVED lines=13> */
.L_x_52859:
[----:B------:R-:W-:Y:S05]  /*4f730*/  BSYNC.RECONVERGENT B2 ;  /* 0x0000000000027941 */ /* 0x000fea0003800200 */
.L_x_52858:
        /* <DEDUP_REMOVED lines=61> */
.L_x_52856:
[----:B------:R-:W-:Y:S05]  /*4fb10*/  BSYNC.RECONVERGENT B1 ;  /* 0x0000000000017941 */ /* 0x000fea0003800200 */
.L_x_52855:
        /* <DEDUP_REMOVED lines=15> */
.L_x_52862:
        /* <DEDUP_REMOVED lines=13> */
.L_x_52864:
[----:B------:R-:W-:Y:S05]  /*4fce0*/  BSYNC.RECONVERGENT B2 ;  /* 0x0000000000027941 */ /* 0x000fea0003800200 */
.L_x_52863:
        /* <DEDUP_REMOVED lines=61> */
.L_x_52861:
[----:B------:R-:W-:Y:S05]  /*500c0*/  BSYNC.RECONVERGENT B1 ;  /* 0x0000000000017941 */ /* 0x000fea0003800200 */
.L_x_52860:
        /* <DEDUP_REMOVED lines=17> */
.L_x_52867:
        /* <DEDUP_REMOVED lines=13> */
.L_x_52869:
[----:B------:R-:W-:Y:S05]  /*502b0*/  BSYNC.RECONVERGENT B2 ;  /* 0x0000000000027941 */ /* 0x000fea0003800200 */
.L_x_52868:
        /* <DEDUP_REMOVED lines=61> */
.L_x_52866:
[----:B------:R-:W-:Y:S05]  /*50690*/  BSYNC.RECONVERGENT B1 ;  /* 0x0000000000017941 */ /* 0x000fea0003800200 */
.L_x_52865:
        /* <DEDUP_REMOVED lines=15> */
.L_x_52872:
        /* <DEDUP_REMOVED lines=13> */
.L_x_52874:
[----:B------:R-:W-:Y:S05]  /*50860*/  BSYNC.RECONVERGENT B2 ;  /* 0x0000000000027941 */ /* 0x000fea0003800200 */
.L_x_52873:
        /* <DEDUP_REMOVED lines=61> */
.L_x_52871:
[----:B------:R-:W-:Y:S05]  /*50c40*/  BSYNC.RECONVERGENT B1 ;  /* 0x0000000000017941 */ /* 0x000fea0003800200 */
.L_x_52870:
        /* <DEDUP_REMOVED lines=17> */
.L_x_52877:
        /* <DEDUP_REMOVED lines=16> */
.L_x_52879:
[----:B------:R-:W-:Y:S05]  /*50e60*/  BSYNC.RECONVERGENT B2 ;  /* 0x0000000000027941 */ /* 0x000fea0003800200 */
.L_x_52878:
        /* <DEDUP_REMOVED lines=61> */
.L_x_52876:
[----:B------:R-:W-:Y:S05]  /*51240*/  BSYNC.RECONVERGENT B1 ;  /* 0x0000000000017941 */ /* 0x000fea0003800200 */
.L_x_52875:
        /* <DEDUP_REMOVED lines=47> */
.L_x_52839:
        /* <DEDUP_REMOVED lines=16> */
.L_x_52883:
        /* <DEDUP_REMOVED lines=13> */
.L_x_52885:
[----:B------:R-:W-:Y:S05]  /*51710*/  BSYNC.RECONVERGENT B2 ;  /* 0x0000000000027941 */ /* 0x000fea0003800200 */
.L_x_52884:
        /* <DEDUP_REMOVED lines=61> */
.L_x_52882:
[----:B------:R-:W-:Y:S05]  /*51af0*/  BSYNC.RECONVERGENT B1 ;  /* 0x0000000000017941 */ /* 0x000fea0003800200 */
.L_x_52881:
        /* <DEDUP_REMOVED lines=18> */
.L_x_52888:
        /* <DEDUP_REMOVED lines=13> */
.L_x_52890:
[----:B------:R-:W-:Y:S05]  /*51cf0*/  BSYNC.RECONVERGENT B2 ;  /* 0x0000000000027941 */ /* 0x000fea0003800200 */
.L_x_52889:
        /* <DEDUP_REMOVED lines=60> */
.L_x_52887:
[----:B------:R-:W-:Y:S05]  /*520c0*/  BSYNC.RECONVERGENT B1 ;  /* 0x0000000000017941 */ /* 0x000fea0003800200 */
.L_x_52886:
        /* <DEDUP_REMOVED lines=16> */
.L_x_52893:
        /* <DEDUP_REMOVED lines=13> */
.L_x_52895:
[----:B------:R-:W-:Y:S05]  /*522a0*/  BSYNC.RECONVERGENT B2 ;  /* 0x0000000000027941 */ /* 0x000fea0003800200 */
.L_x_52894:
        /* <DEDUP_REMOVED lines=60> */
.L_x_52892:
[----:B------:R-:W-:Y:S05]  /*52670*/  BSYNC.RECONVERGENT B1 ;  /* 0x0000000000017941 */ /* 0x000fea0003800200 */
.L_x_52891:
        /* <DEDUP_REMOVED lines=16> */
.L_x_52898:
        /* <DEDUP_REMOVED lines=13> */
.L_x_52900:
[----:B------:R-:W-:Y:S05]  /*52850*/  BSYNC.RECONVERGENT B2 ;  /* 0x0000000000027941 */ /* 0x000fea0003800200 */
.L_x_52899:
        /* <DEDUP_REMOVED lines=60> */
.L_x_52897:
[----:B------:R-:W-:Y:S05]  /*52c20*/  BSYNC.RECONVERGENT B1 ;  /* 0x0000000000017941 */ /* 0x000fea0003800200 */
.L_x_52896:
        /* <DEDUP_REMOVED lines=16> */
.L_x_52880:
        /* <DEDUP_REMOVED lines=24> */
.L_x_52901:
[----:B01----:R-:W-:Y:S01]  /*52eb0*/  IMAD.MOV.U32 R11, RZ, RZ, R18 ;  /* 0x000000ffff0b7224 */ /* 0x003fe200078e0012 */
[----:B------:R-:W-:-:S07]  /*52ec0*/  IADD3 R12, PT, PT, R12, 0x20, RZ ;  /* 0x000000200c0c7810 */ /* 0x000fce0007ffe0ff */
.L_x_52838:
[----:B------:R-:W-:Y:S05]  /*52ed0*/  BSYNC.RECONVERGENT B0 ;  /* 0x0000000000007941 */ /* 0x000fea0003800200 */
.L_x_52837:
        /* <DEDUP_REMOVED lines=35> */
.L_x_52907:
        /* <DEDUP_REMOVED lines=13> */
.L_x_52909:
[----:B------:R-:W-:Y:S05]  /*531e0*/  BSYNC.RECONVERGENT B2 ;  /* 0x0000000000027941 */ /* 0x000fea0003800200 */
.L_x_52908:
        /* <DEDUP_REMOVED lines=61> */
.L_x_52906:
[----:B------:R-:W-:Y:S05]  /*535c0*/  BSYNC.RECONVERGENT B1 ;  /* 0x0000000000017941 */ /* 0x000fea0003800200 */
.L_x_52905:
        /* <DEDUP_REMOVED lines=20> */
.L_x_52912:
        /* <DEDUP_REMOVED lines=13> */
.L_x_52914:
[----:B------:R-:W-:Y:S05]  /*537e0*/  BSYNC.RECONVERGENT B2 ;  /* 0x0000000000027941 */ /* 0x000fea0003800200 */
.L_x_52913:
        /* <DEDUP_REMOVED lines=61> */
.L_x_52911:
[----:B------:R-:W-:Y:S05]  /*53bc0*/  BSYNC.RECONVERGENT B1 ;  /* 0x0000000000017941 */ /* 0x000fea0003800200 */
.L_x_52910:
        /* <DEDUP_REMOVED lines=15> */
.L_x_52917:
        /* <DEDUP_REMOVED lines=13> */
.L_x_52919:
[----:B------:R-:W-:Y:S05]  /*53d90*/  BSYNC.RECONVERGENT B2 ;  /* 0x0000000000027941 */ /* 0x000fea0003800200 */
.L_x_52918:
        /* <DEDUP_REMOVED lines=61> */
.L_x_52916:
[----:B------:R-:W-:Y:S05]  /*54170*/  BSYNC.RECONVERGENT B1 ;  /* 0x0000000000017941 */ /* 0x000fea0003800200 */
.L_x_52915:
        /* <DEDUP_REMOVED lines=17> */
.L_x_52922:
        /* <DEDUP_REMOVED lines=13> */
.L_x_52924:
[----:B------:R-:W-:Y:S05]  /*54360*/  BSYNC.RECONVERGENT B2 ;  /* 0x0000000000027941 */ /* 0x000fea0003800200 */
.L_x_52923:
        /* <DEDUP_REMOVED lines=61> */
.L_x_52921:
[----:B------:R-:W-:Y:S05]  /*54740*/  BSYNC.RECONVERGENT B1 ;  /* 0x0000000000017941 */ /* 0x000fea0003800200 */
.L_x_52920:
        /* <DEDUP_REMOVED lines=15> */
.L_x_52927:
        /* <DEDUP_REMOVED lines=13> */
.L_x_52929:
[----:B------:R-:W-:Y:S05]  /*54910*/  BSYNC.RECONVERGENT B2 ;  /* 0x0000000000027941 */ /* 0x000fea0003800200 */
.L_x_52928:
        /* <DEDUP_REMOVED lines=61> */
.L_x_52926:
[----:B------:R-:W-:Y:S05]  /*54cf0*/  BSYNC.RECONVERGENT B1 ;  /* 0x0000000000017941 */ /* 0x000fea0003800200 */
.L_x_52925:
        /* <DEDUP_REMOVED lines=17> */
.L_x_52932:
        /* <DEDUP_REMOVED lines=13> */
.L_x_52934:
[----:B------:R-:W-:Y:S05]  /*54ee0*/  BSYNC.RECONVERGENT B2 ;  /* 0x0000000000027941 */ /* 0x000fea0003800200 */
.L_x_52933:
        /* <DEDUP_REMOVED lines=61> */
.L_x_52931:
[----:B------:R-:W-:Y:S05]  /*552c0*/  BSYNC.RECONVERGENT B1 ;  /* 0x0000000000017941 */ /* 0x000fea0003800200 */
.L_x_52930:
        /* <DEDUP_REMOVED lines=15> */
.L_x_52937:
        /* <DEDUP_REMOVED lines=13> */
.L_x_52939:
[----:B------:R-:W-:Y:S05]  /*55490*/  BSYNC.RECONVERGENT B2 ;  /* 0x0000000000027941 */ /* 0x000fea0003800200 */
.L_x_52938:
        /* <DEDUP_REMOVED lines=61> */
.L_x_52936:
[----:B------:R-:W-:Y:S05]  /*55870*/  BSYNC.RECONVERGENT B1 ;  /* 0x0000000000017941 */ /* 0x000fea0003800200 */
.L_x_52935:
        /* <DEDUP_REMOVED lines=17> */
.L_x_52942:
        /* <DEDUP_REMOVED lines=16> */
.L_x_52944:
[----:B------:R-:W-:Y:S05]  /*55a90*/  BSYNC.RECONVERGENT B2 ;  /* 0x0000000000027941 */ /* 0x000fea0003800200 */
.L_x_52943:
        /* <DEDUP_REMOVED lines=61> */
.L_x_52941:
[----:B------:R-:W-:Y:S05]  /*55e70*/  BSYNC.RECONVERGENT B1 ;  /* 0x0000000000017941 */ /* 0x000fea0003800200 */
.L_x_52940:
        /* <DEDUP_REMOVED lines=47> */
.L_x_52904:
        /* <DEDUP_REMOVED lines=16> */
.L_x_52948:
        /* <DEDUP_REMOVED lines=13> */
.L_x_52950:
[----:B------:R-:W-:Y:S05]  /*56340*/  BSYNC.RECONVERGENT B2 ;  /* 0x0000000000027941 */ /* 0x000fea0003800200 */
.L_x_52949:
        /* <DEDUP_REMOVED lines=61> */
.L_x_52947:
[----:B------:R-:W-:Y:S05]  /*56720*/  BSYNC.RECONVERGENT B1 ;  /* 0x0000000000017941 */ /* 0x000fea0003800200 */
.L_x_52946:
        /* <DEDUP_REMOVED lines=18> */
.L_x_52953:
        /* <DEDUP_REMOVED lines=13> */
.L_x_52955:
[----:B------:R-:W-:Y:S05]  /*56920*/  BSYNC.RECONVERGENT B2 ;  /* 0x0000000000027941 */ /* 0x000fea0003800200 */
.L_x_52954:
        /* <DEDUP_REMOVED lines=60> */
.L_x_52952:
[----:B------:R-:W-:Y:S05]  /*56cf0*/  BSYNC.RECONVERGENT B1 ;  /* 0x0000000000017941 */ /* 0x000fea0003800200 */
.L_x_52951:
        /* <DEDUP_REMOVED lines=16> */
.L_x_52958:
        /* <DEDUP_REMOVED lines=13> */
.L_x_52960:
[----:B------:R-:W-:Y:S05]  /*56ed0*/  BSYNC.RECONVERGENT B2 ;  /* 0x0000000000027941 */ /* 0x000fea0003800200 */
.L_x_52959:
        /* <DEDUP_REMOVED lines=60> */
.L_x_52957:
[----:B------:R-:W-:Y:S05]  /*572a0*/  BSYNC.RECONVERGENT B1 ;  /* 0x0000000000017941 */ /* 0x000fea0003800200 */
.L_x_52956:
        /* <DEDUP_REMOVED lines=16> */
.L_x_52963:
        /* <DEDUP_REMOVED lines=13> */
.L_x_52965:
[----:B------:R-:W-:Y:S05]  /*57480*/  BSYNC.RECONVERGENT B2 ;  /* 0x0000000000027941 */ /* 0x000fea0003800200 */
.L_x_52964:
        /* <DEDUP_REMOVED lines=60> */
.L_x_52962:
[----:B------:R-:W-:Y:S05]  /*57850*/  BSYNC.RECONVERGENT B1 ;  /* 0x0000000000017941 */ /* 0x000fea0003800200 */
.L_x_52961:
        /* <DEDUP_REMOVED lines=16> */
.L_x_52945:
        /* <DEDUP_REMOVED lines=24> */
.L_x_52966:
[----:B01----:R-:W-:Y:S01]  /*57ae0*/  IMAD.MOV.U32 R11, RZ, RZ, R18 ;  /* 0x000000ffff0b7224 */ /* 0x003fe200078e0012 */
[----:B------:R-:W-:-:S07]  /*57af0*/  IADD3 R12, PT, PT, R12, 0x20, RZ ;  /* 0x000000200c0c7810 */ /* 0x000fce0007ffe0ff */
.L_x_52903:
[----:B------:R-:W-:Y:S05]  /*57b00*/  BSYNC.RECONVERGENT B0 ;  /* 0x0000000000007941 */ /* 0x000fea0003800200 */
.L_x_52902:
        /* <DEDUP_REMOVED lines=35> */
.L_x_52972:
        /* <DEDUP_REMOVED lines=13> */
.L_x_52974:
[----:B------:R-:W-:Y:S05]  /*57e10*/  BSYNC.RECONVERGENT B2 ;  /* 0x0000000000027941 */ /* 0x000fea0003800200 */
.L_x_52973:
        /* <DEDUP_REMOVED lines=61> */
.L_x_52971:
[----:B------:R-:W-:Y:S05]  /*581f0*/  BSYNC.RECONVERGENT B1 ;  /* 0x0000000000017941 */ /* 0x000fea0003800200 */
.L_x_52970:
        /* <DEDUP_REMOVED lines=20> */
.L_x_52977:
        /* <DEDUP_REMOVED lines=13> */
.L_x_52979:
[----:B------:R-:W-:Y:S05]  /*58410*/  BSYNC.RECONVERGENT B2 ;  /* 0x0000000000027941 */ /* 0x000fea0003800200 */
.L_x_52978:
        /* <DEDUP_REMOVED lines=61> */
.L_x_52976:
[----:B------:R-:W-:Y:S05]  /*587f0*/  BSYNC.RECONVERGENT B1 ;  /* 0x0000000000017941 */ /* 0x000fea0003800200 */
.L_x_52975:
        /* <DEDUP_REMOVED lines=15> */
.L_x_52982:
        /* <DEDUP_REMOVED lines=13> */
.L_x_52984:
[----:B------:R-:W-:Y:S05]  /*589c0*/  BSYNC.RECONVERGENT B2 ;  /* 0x0000000000027941 */ /* 0x000fea0003800200 */
.L_x_52983:
        /* <DEDUP_REMOVED lines=61> */
.L_x_52981:
[----:B------:R-:W-:Y:S05]  /*58da0*/  BSYNC.RECONVERGENT B1 ;  /* 0x0000000000017941 */ /* 0x000fea0003800200 */
.L_x_52980:
        /* <DEDUP_REMOVED lines=17> */
.L_x_52987:
        /* <DEDUP_REMOVED lines=13> */
.L_x_52989:
[----:B------:R-:W-:Y:S05]  /*58f90*/  BSYNC.RECONVERGENT B2 ;  /* 0x0000000000027941 */ /* 0x000fea0003800200 */
.L_x_52988:
        /* <DEDUP_REMOVED lines=61> */
.L_x_52986:
[----:B------:R-:W-:Y:S05]  /*59370*/  BSYNC.RECONVERGENT B1 ;  /* 0x0000000000017941 */ /* 0x000fea0003800200 */
.L_x_52985:
        /* <DEDUP_REMOVED lines=15> */
.L_x_52992:
        /* <DEDUP_REMOVED lines=13> */
.L_x_52994:
[----:B------:R-:W-:Y:S05]  /*59540*/  BSYNC.RECONVERGENT B2 ;  /* 0x0000000000027941 */ /* 0x000fea0003800200 */
.L_x_52993:
        /* <DEDUP_REMOVED lines=61> */
.L_x_52991:
[----:B------:R-:W-:Y:S05]  /*59920*/  BSYNC.RECONVERGENT B1 ;  /* 0x0000000000017941 */ /* 0x000fea0003800200 */
.L_x_52990:
        /* <DEDUP_REMOVED lines=17> */
.L_x_52997:
        /* <DEDUP_REMOVED lines=13> */
.L_x_52999:
[----:B------:R-:W-:Y:S05]  /*59b10*/  BSYNC.RECONVERGENT B2 ;  /* 0x0000000000027941 */ /* 0x000fea0003800200 */
.L_x_52998:
        /* <DEDUP_REMOVED lines=61> */
.L_x_52996:
[----:B------:R-:W-:Y:S05]  /*59ef0*/  BSYNC.RECONVERGENT B1 ;  /* 0x0000000000017941 */ /* 0x000fea0003800200 */
.L_x_52995:
        /* <DEDUP_REMOVED lines=15> */
.L_x_53002:
        /* <DEDUP_REMOVED lines=13> */
.L_x_53004:
[----:B------:R-:W-:Y:S05]  /*5a0c0*/  BSYNC.RECONVERGENT B2 ;  /* 0x0000000000027941 */ /* 0x000fea0003800200 */
.L_x_53003:
        /* <DEDUP_REMOVED lines=61> */
.L_x_53001:
[----:B------:R-:W-:Y:S05]  /*5a4a0*/  BSYNC.RECONVERGENT B1 ;  /* 0x0000000000017941 */ /* 0x000fea0003800200 */
.L_x_53000:
        /* <DEDUP_REMOVED lines=17> */
.L_x_53007:
        /* <DEDUP_REMOVED lines=16> */
.L_x_53009:
[----:B------:R-:W-:Y:S05]  /*5a6c0*/  BSYNC.RECONVERGENT B2 ;  /* 0x0000000000027941 */ /* 0x000fea0003800200 */
.L_x_53008:
        /* <DEDUP_REMOVED lines=61> */
.L_x_53006:
[----:B------:R-:W-:Y:S05]  /*5aaa0*/  BSYNC.RECONVERGENT B1 ;  /* 0x0000000000017941 */ /* 0x000fea0003800200 */
.L_x_53005:
        /* <DEDUP_REMOVED lines=47> */
.L_x_52969:
        /* <DEDUP_REMOVED lines=16> */
.L_x_53013:
        /* <DEDUP_REMOVED lines=13> */
.L_x_53015:
[----:B------:R-:W-:Y:S05]  /*5af70*/  BSYNC.RECONVERGENT B2 ;  /* 0x0000000000027941 */ /* 0x000fea0003800200 */
.L_x_53014:
        /* <DEDUP_REMOVED lines=61> */
.L_x_53012:
[----:B------:R-:W-:Y:S05]  /*5b350*/  BSYNC.RECONVERGENT B1 ;  /* 0x0000000000017941 */ /* 0x000fea0003800200 */
.L_x_53011:
        /* <DEDUP_REMOVED lines=18> */
.L_x_53018:
        /* <DEDUP_REMOVED lines=13> */
.L_x_53020:
[----:B------:R-:W-:Y:S05]  /*5b550*/  BSYNC.RECONVERGENT B2 ;  /* 0x0000000000027941 */ /* 0x000fea0003800200 */
.L_x_53019:
        /* <DEDUP_REMOVED lines=60> */
.L_x_53017:
[----:B------:R-:W-:Y:S05]  /*5b920*/  BSYNC.RECONVERGENT B1 ;  /* 0x0000000000017941 */ /* 0x000fea0003800200 */
.L_x_53016:
        /* <DEDUP_REMOVED lines=16> */
.L_x_53023:
        /* <DEDUP_REMOVED lines=13> */
.L_x_53025:
[----:B------:R-:W-:Y:S05]  /*5bb00*/  BSYNC.RECONVERGENT B2 ;  /* 0x0000000000027941 */ /* 0x000fea0003800200 */
.L_x_53024:
        /* <DEDUP_REMOVED lines=60> */
.L_x_53022:
[----:B------:R-:W-:Y:S05]  /*5bed0*/  BSYNC.RECONVERGENT B1 ;  /* 0x0000000000017941 */ /* 0x000fea0003800200 */
.L_x_53021:
        /* <DEDUP_REMOVED lines=16> */
.L_x_53028:
        /* <DEDUP_REMOVED lines=13> */
.L_x_53030:
[----:B------:R-:W-:Y:S05]  /*5c0b0*/  BSYNC.RECONVERGENT B2 ;  /* 0x0000000000027941 */ /* 0x000fea0003800200 */
.L_x_53029:
        /* <DEDUP_REMOVED lines=60> */
.L_x_53027:
[----:B------:R-:W-:Y:S05]  /*5c480*/  BSYNC.RECONVERGENT B1 ;  /* 0x0000000000017941 */ /* 0x000fea0003800200 */
.L_x_53026:
        /* <DEDUP_REMOVED lines=16> */
.L_x_53010:
        /* <DEDUP_REMOVED lines=24> */
.L_x_53031:
[----:B01----:R-:W-:Y:S01]  /*5c710*/  IMAD.MOV.U32 R11, RZ, RZ, R18 ;  /* 0x000000ffff0b7224 */ /* 0x003fe200078e0012 */
[----:B------:R-:W-:-:S07]  /*5c720*/  IADD3 R12, PT, PT, R12, 0x20, RZ ;  /* 0x000000200c0c7810 */ /* 0x000fce0007ffe0ff */
.L_x_52968:
[----:B------:R-:W-:Y:S05]  /*5c730*/  BSYNC.RECONVERGENT B0 ;  /* 0x0000000000007941 */ /* 0x000fea0003800200 */
.L_x_52967:
        /* <DEDUP_REMOVED lines=35> */
.L_x_53037:
        /* <DEDUP_REMOVED lines=13> */
.L_x_53039:
[----:B------:R-:W-:Y:S05]  /*5ca40*/  BSYNC.RECONVERGENT B2 ;  /* 0x0000000000027941 */ /* 0x000fea0003800200 */
.L_x_53038:
        /* <DEDUP_REMOVED lines=61> */
.L_x_53036:
[----:B------:R-:W-:Y:S05]  /*5ce20*/  BSYNC.RECONVERGENT B1 ;  /* 0x0000000000017941 */ /* 0x000fea0003800200 */
.L_x_53035:
        /* <DEDUP_REMOVED lines=20> */
.L_x_53042:
        /* <DEDUP_REMOVED lines=13> */
.L_x_53044:
[----:B------:R-:W-:Y:S05]  /*5d040*/  BSYNC.RECONVERGENT B2 ;  /* 0x0000000000027941 */ /* 0x000fea0003800200 */
.L_x_53043:
        /* <DEDUP_REMOVED lines=61> */
.L_x_53041:
[----:B------:R-:W-:Y:S05]  /*5d420*/  BSYNC.RECONVERGENT B1 ;  /* 0x0000000000017941 */ /* 0x000fea0003800200 */
.L_x_53040:
        /* <DEDUP_REMOVED lines=15> */
.L_x_53047:
        /* <DEDUP_REMOVED lines=13> */
.L_x_53049:
[----:B------:R-:W-:Y:S05]  /*5d5f0*/  BSYNC.RECONVERGENT B2 ;  /* 0x0000000000027941 */ /* 0x000fea0003800200 */
.L_x_53048:
        /* <DEDUP_REMOVED lines=61> */
.L_x_53046:
[----:B------:R-:W-:Y:S05]  /*5d9d0*/  BSYNC.RECONVERGENT B1 ;  /* 0x0000000000017941 */ /* 0x000fea0003800200 */
.L_x_53045:
        /* <DEDUP_REMOVED lines=17> */
.L_x_53052:
        /* <DEDUP_REMOVED lines=13> */
.L_x_53054:
[----:B------:R-:W-:Y:S05]  /*5dbc0*/  BSYNC.RECONVERGENT B2 ;  /* 0x0000000000027941 */ /* 0x000fea0003800200 */
.L_x_53053:
        /* <DEDUP_REMOVED lines=61> */
.L_x_53051:
[----:B------:R-:W-:Y:S05]  /*5dfa0*/  BSYNC.RECONVERGENT B1 ;  /* 0x0000000000017941 */ /* 0x000fea0003800200 */
.L_x_53050:
        /* <DEDUP_REMOVED lines=15> */
.L_x_53057:
        /* <DEDUP_REMOVED lines=13> */
.L_x_53059:
[----:B------:R-:W-:Y:S05]  /*5e170*/  BSYNC.RECONVERGENT B2 ;  /* 0x0000000000027941 */ /* 0x000fea0003800200 */
.L_x_53058:
        /* <DEDUP_REMOVED lines=61> */
.L_x_53056:
[----:B------:R-:W-:Y:S05]  /*5e550*/  BSYNC.RECONVERGENT B1 ;  /* 0x0000000000017941 */ /* 0x000fea0003800200 */
.L_x_53055:
        /* <DEDUP_REMOVED lines=17> */
.L_x_53062:
        /* <DEDUP_REMOVED lines=13> */
.L_x_53064:
[----:B------:R-:W-:Y:S05]  /*5e740*/  BSYNC.RECONVERGENT B2 ;  /* 0x0000000000027941 */ /* 0x000fea0003800200 */
.L_x_53063:
        /* <DEDUP_REMOVED lines=61> */
.L_x_53061:
[----:B------:R-:W-:Y:S05]  /*5eb20*/  BSYNC.RECONVERGENT B1 ;  /* 0x0000000000017941 */ /* 0x000fea0003800200 */
.L_x_53060:
        /* <DEDUP_REMOVED lines=15> */
.L_x_53067:
        /* <DEDUP_REMOVED lines=13> */
.L_x_53069:
[----:B------:R-:W-:Y:S05]  /*5ecf0*/  BSYNC.RECONVERGENT B2 ;  /* 0x0000000000027941 */ /* 0x000fea0003800200 */
.L_x_53068:
        /* <DEDUP_REMOVED lines=61> */
.L_x_53066:
[----:B------:R-:W-:Y:S05]  /*5f0d0*/  BSYNC.RECONVERGENT B1 ;  /* 0x0000000000017941 */ /* 0x000fea0003800200 */
.L_x_53065:
        /* <DEDUP_REMOVED lines=17> */
.L_x_53072:
        /* <DEDUP_REMOVED lines=16> */
.L_x_53074:
[----:B------:R-:W-:Y:S05]  /*5f2f0*/  BSYNC.RECONVERGENT B2 ;  /* 0x0000000000027941 */ /* 0x000fea0003800200 */
.L_x_53073:
        /* <DEDUP_REMOVED lines=61> */
.L_x_53071:
[----:B------:R-:W-:Y:S05]  /*5f6d0*/  BSYNC.RECONVERGENT B1 ;  /* 0x0000000000017941 */ /* 0x000fea0003800200 */
.L_x_53070:
        /* <DEDUP_REMOVED lines=47> */
.L_x_53034:
        /* <DEDUP_REMOVED lines=16> */
.L_x_53078:
        /* <DEDUP_REMOVED lines=13> */
.L_x_53080:
[----:B------:R-:W-:Y:S05]  /*5fba0*/  BSYNC.RECONVERGENT B2 ;  /* 0x0000000000027941 */ /* 0x000fea0003800200 */
.L_x_53079:
        /* <DEDUP_REMOVED lines=61> */
.L_x_53077:
[----:B------:R-:W-:Y:S05]  /*5ff80*/  BSYNC.RECONVERGENT B1 ;  /* 0x0000000000017941 */ /* 0x000fea0003800200 */
.L_x_53076:
        /* <DEDUP_REMOVED lines=18> */
.L_x_53083:
        /* <DEDUP_REMOVED lines=13> */
.L_x_53085:
[----:B------:R-:W-:Y:S05]  /*60180*/  BSYNC.RECONVERGENT B2 ;  /* 0x0000000000027941 */ /* 0x000fea0003800200 */
.L_x_53084:
        /* <DEDUP_REMOVED lines=60> */
.L_x_53082:
[----:B------:R-:W-:Y:S05]  /*60550*/  BSYNC.RECONVERGENT B1 ;  /* 0x0000000000017941 */ /* 0x000fea0003800200 */
.L_x_53081:
        /* <DEDUP_REMOVED lines=16> */
.L_x_53088:
        /* <DEDUP_REMOVED lines=13> */
.L_x_53090:
[----:B------:R-:W-:Y:S05]  /*60730*/  BSYNC.RECONVERGENT B2 ;  /* 0x0000000000027941 */ /* 0x000fea0003800200 */
.L_x_53089:
        /* <DEDUP_REMOVED lines=60> */
.L_x_53087:
[----:B------:R-:W-:Y:S05]  /*60b00*/  BSYNC.RECONVERGENT B1 ;  /* 0x0000000000017941 */ /* 0x000fea0003800200 */
.L_x_53086:
        /* <DEDUP_REMOVED lines=16> */
.L_x_53093:
        /* <DEDUP_REMOVED lines=13> */
.L_x_53095:
[----:B------:R-:W-:Y:S05]  /*60ce0*/  BSYNC.RECONVERGENT B2 ;  /* 0x0000000000027941 */ /* 0x000fea0003800200 */
.L_x_53094:
        /* <DEDUP_REMOVED lines=60> */
.L_x_53092:
[----:B------:R-:W-:Y:S05]  /*610b0*/  BSYNC.RECONVERGENT B1 ;  /* 0x0000000000017941 */ /* 0x000fea0003800200 */
.L_x_53091:
        /* <DEDUP_REMOVED lines=16> */
.L_x_53075:
        /* <DEDUP_REMOVED lines=25> */
.L_x_53033:
[----:B------:R-:W-:Y:S05]  /*61350*/  BSYNC.RECONVERGENT B0 ;  /* 0x0000000000007941 */ /* 0x000fea0003800200 */
.L_x_53032:
        /* <DEDUP_REMOVED lines=331> */
.L_x_53149:
        /* <DEDUP_REMOVED lines=17> */
[----:B------:R-:W2:Y:S01]  /*62920*/  LDL R239, [R1+0x60] ;  /* 0x0000600001ef7983 */ /* 0x000ea20000100800 */
[----:B-1----:R-:W1:Y:S03]  /*62930*/  LDC.64 R22, c[0x0][0x428] ;  /* 0x00010a00ff167b82 */ /* 0x002e660000000a00 */
[----:B------:R-:W3:Y:S04]  /*62940*/  LDL R252, [R1+0x64] ;  /* 0x0000640001fc7983 */ /* 0x000ee80000100800 */
[----:B------:R-:W4:Y:S04]  /*62950*/  LDL R238, [R1+0x68] ;  /* 0x0000680001ee7983 */ /* 0x000f280000100800 */
[----:B------:R-:W4:Y:S01]  /*62960*/  LDL R237, [R1+0x6c] ;  /* 0x00006c0001ed7983 */ /* 0x000f220000100800 */
        /* <DEDUP_REMOVED lines=8> */
[C---:B-1----:R-:W-:Y:S01]  /*629f0*/  IMAD.WIDE.U32 R22, R19.reuse, 0x10, R22 ;  /* 0x0000001013167825 */ /* 0x042fe200078e0016 */
[----:B------:R-:W-:-:S03]  /*62a00*/  IADD3 R19, PT, PT, R19, 0x20, RZ ;  /* 0x0000002013137810 */ /* 0x000fc60007ffe0ff */
[----:B--2--5:R-:W-:Y:S02]  /*62a10*/  FFMA.FTZ R188, R188, R239, R72 ;  /* 0x000000efbcbc7223 */ /* 0x024fe40000010048 */
[----:B------:R-:W0:Y:S01]  /*62a20*/  S2R R239, SR_TID.X ;  /* 0x0000000000ef7919 */ /* 0x000e220000002100 */
[----:B---3--:R-:W-:Y:S01]  /*62a30*/  FFMA.FTZ R189, R189, R252, R73 ;  /* 0x000000fcbdbd7223 */ /* 0x008fe20000010049 */
[----:B----4-:R-:W-:Y:S01]  /*62a40*/  FFMA.FTZ R190, R190, R238, R74 ;  /* 0x000000eebebe7223 */ /* 0x010fe2000001004a */
[----:B------:R-:W-:-:S05]  /*62a50*/  FFMA.FTZ R191, R191, R237, R75 ;  /* 0x000000edbfbf7223 */ /* 0x000fca000001004b */
[----:B------:R2:W-:Y:S01]  /*62a60*/  STG.E.128 desc[UR6][R22.64], R188 ;  /* 0x000000bc16007986 */ /* 0x0005e2000c101d06 */
[----:B0-----:R-:W-:-:S07]  /*62a70*/  LOP3.LUT R239, R239, 0x1f, RZ, 0xc0, !PT ;  /* 0x0000001fefef7812 */ /* 0x001fce00078ec0ff */
.L_x_53098:
[----:B------:R-:W-:Y:S05]  /*62a80*/  BSYNC.RECONVERGENT B0 ;  /* 0x0000000000007941 */ /* 0x000fea0003800200 */
.L_x_53097:
[----:B------:R-:W-:Y:S01]  /*62a90*/  LOP3.LUT P0, RZ, R3, 0x2, RZ, 0xc0, !PT ;  /* 0x0000000203ff7812 */ /* 0x000fe2000780c0ff */
[----:B------:R-:W-:-:S12]  /*62aa0*/  BSSY.RECONVERGENT B0, `(.L_x_53099) ;  /* 0x0000018000007945 */ /* 0x000fd80003800200 */
[----:B------:R-:W-:Y:S05]  /*62ab0*/  @!P0 BRA `(.L_x_53100) ;  /* 0x0000000000588947 */ /* 0x000fea0003800000 */
[----:B------:R-:W3:Y:S01]  /*62ac0*/  LDL R239, [R1+0x50] ;  /* 0x0000500001ef7983 */ /* 0x000ee20000100800 */
[----:B-12---:R-:W1:Y:S03]  /*62ad0*/  LDC.64 R22, c[0x0][0x428] ;  /* 0x00010a00ff167b82 */ /* 0x006e660000000a00 */
[----:B------:R-:W2:Y:S04]  /*62ae0*/  LDL R252, [R1+0x54] ;  /* 0x0000540001fc7983 */ /* 0x000ea80000100800 */
        /* <DEDUP_REMOVED lines=10> */
[----:B-1----:R-:W-:-:S04]  /*62b90*/  IMAD.WIDE.U32 R22, R19, 0x10, R22 ;  /* 0x0000001013167825 */ /* 0x002fc800078e0016 */
[----:B------:R-:W-:Y:S02]  /*62ba0*/  VIADD R19, R19, 0x20 ;  /* 0x0000002013137836 */ /* 0x000fe40000000000 */
[----:B---3-5:R-:W-:Y:S02]  /*62bb0*/  FFMA.FTZ R188, R188, R239, R24 ;  /* 0x000000efbcbc7223 */ /* 0x028fe40000010018 */
[----:B------:R-:W0:Y:S01]  /*62bc0*/  S2R R239, SR_TID.X ;  /* 0x0000000000ef7919 */ /* 0x000e220000002100 */
[----:B--2---:R-:W-:Y:S01]  /*62bd0*/  FFMA.FTZ R189, R189, R252, R25 ;  /* 0x000000fcbdbd7223 */ /* 0x004fe20000010019 */
[----:B----4-:R-:W-:Y:S01]  /*62be0*/  FFMA.FTZ R190, R190, R238, R26 ;  /* 0x000000eebebe7223 */ /* 0x010fe2000001001a */
[----:B------:R-:W-:-:S05]  /*62bf0*/  FFMA.FTZ R191, R191, R237, R27 ;  /* 0x000000edbfbf7223 */ /* 0x000fca000001001b */
[----:B------:R3:W-:Y:S01]  /*62c00*/  STG.E.128 desc[UR6][R22.64], R188 ;  /* 0x000000bc16007986 */ /* 0x0007e2000c101d06 */
[----:B0-----:R-:W-:-:S07]  /*62c10*/  LOP3.LUT R239, R239, 0x1f, RZ, 0xc0, !PT ;  /* 0x0000001fefef7812 */ /* 0x001fce00078ec0ff */
.L_x_53100:
[----:B------:R-:W-:Y:S05]  /*62c20*/  BSYNC.RECONVERGENT B0 ;  /* 0x0000000000007941 */ /* 0x000fea0003800200 */
.L_x_53099:
[----:B------:R-:W-:Y:S01]  /*62c30*/  LOP3.LUT P0, RZ, R3, 0x1, RZ, 0xc0, !PT ;  /* 0x0000000103ff7812 */ /* 0x000fe2000780c0ff */
[----:B------:R-:W-:-:S12]  /*62c40*/  BSSY.RECONVERGENT B0, `(.L_x_53101) ;  /* 0x0000018000007945 */ /* 0x000fd80003800200 */
[----:B------:R-:W-:Y:S05]  /*62c50*/  @!P0 BRA `(.L_x_53102) ;  /* 0x0000000000588947 */ /* 0x000fea0003800000 */
[----:B------:R-:W4:Y:S01]  /*62c60*/  LDL R239, [R1+0x40] ;  /* 0x0000400001ef7983 */ /* 0x000f220000100800 */
[----:B-123--:R-:W1:Y:S03]  /*62c70*/  LDC.64 R22, c[0x0][0x428] ;  /* 0x00010a00ff167b82 */ /* 0x00ee660000000a00 */
[----:B------:R-:W2:Y:S04]  /*62c80*/  LDL R252, [R1+0x44] ;  /* 0x0000440001fc7983 */ /* 0x000ea80000100800 */
[----:B------:R-:W3:Y:S04]  /*62c90*/  LDL R238, [R1+0x48] ;  /* 0x0000480001ee7983 */ /* 0x000ee80000100800 */
[----:B------:R-:W3:Y:S01]  /*62ca0*/  LDL R237, [R1+0x4c] ;  /* 0x00004c0001ed7983 */ /* 0x000ee20000100800 */
        /* <DEDUP_REMOVED lines=10> */
[----:B----45:R-:W-:Y:S02]  /*62d50*/  FFMA.FTZ R188, R188, R239, R28 ;  /* 0x000000efbcbc7223 */ /* 0x030fe4000001001c */
[----:B------:R-:W0:Y:S01]  /*62d60*/  S2R R239, SR_TID.X ;  /* 0x0000000000ef7919 */ /* 0x000e220000002100 */
[----:B--2---:R-:W-:Y:S01]  /*62d70*/  FFMA.FTZ R189, R189, R252, R29 ;  /* 0x000000fcbdbd7223 */ /* 0x004fe2000001001d */
[----:B---3--:R-:W-:Y:S01]  /*62d80*/  FFMA.FTZ R190, R190, R238, R30 ;  /* 0x000000eebebe7223 */ /* 0x008fe2000001001e */
[----:B------:R-:W-:-:S05]  /*62d90*/  FFMA.FTZ R191, R191, R237, R31 ;  /* 0x000000edbfbf7223 */ /* 0x000fca000001001f */
[----:B------:R4:W-:Y:S01]  /*62da0*/  STG.E.128 desc[UR6][R22.64], R188 ;  /* 0x000000bc16007986 */ /* 0x0009e2000c101d06 */
[----:B0-----:R-:W-:-:S07]  /*62db0*/  LOP3.LUT R239, R239, 0x1f, RZ, 0xc0, !PT ;  /* 0x0000001fefef7812 */ /* 0x001fce00078ec0ff */
.L_x_53102:
[----:B------:R-:W-:Y:S05]  /*62dc0*/  BSYNC.RECONVERGENT B0 ;  /* 0x0000000000007941 */ /* 0x000fea0003800200 */
.L_x_53101:
[----:B------:R-:W-:Y:S01]  /*62dd0*/  LOP3.LUT P0, RZ, R17, 0x80000000, RZ, 0xc0, !PT ;  /* 0x8000000011ff7812 */ /* 0x000fe2000780c0ff */
[----:B------:R-:W-:-:S12]  /*62de0*/  BSSY.RECONVERGENT B0, `(.L_x_53103) ;  /* 0x0000018000007945 */ /* 0x000fd80003800200 */
[----:B------:R-:W-:Y:S05]  /*62df0*/  @!P0 BRA `(.L_x_53104) ;  /* 0x0000000000588947 */ /* 0x000fea0003800000 */
[----:B------:R-:W2:Y:S02]  /*62e00*/  LDL R239, [R1+0x30] ;  /* 0x0000300001ef7983 */ /* 0x000ea40000100800 */
[----:B-1234-:R-:W1:Y:S02]  /*62e10*/  LDC.64 R22, c[0x0][0x428] ;  /* 0x00010a00ff167b82 */ /* 0x01ee640000000a00 */
[----:B------:R-:W2:Y:S04]  /*62e20*/  LDL R252, [R1+0x34] ;  /* 0x0000340001fc7983 */ /* 0x000ea80000100800 */
[----:B------:R-:W3:Y:S04]  /*62e30*/  LDL R238, [R1+0x38] ;  /* 0x0000380001ee7983 */ /* 0x000ee80000100800 */
        /* <DEDUP_REMOVED lines=11> */
[----:B-----5:R-:W-:Y:S02]  /*62ef0*/  FFMA.FTZ R188, R188, R239, R32 ;  /* 0x000000efbcbc7223 */ /* 0x020fe40000010020 */
[----:B------:R-:W0:Y:S01]  /*62f00*/  S2R R239, SR_TID.X ;  /* 0x0000000000ef7919 */ /* 0x000e220000002100 */
[----:B--2---:R-:W-:Y:S01]  /*62f10*/  FFMA.FTZ R189, R189, R252, R33 ;  /* 0x000000fcbdbd7223 */ /* 0x004fe20000010021 */
[----:B---3--:R-:W-:Y:S01]  /*62f20*/  FFMA.FTZ R190, R190, R238, R34 ;  /* 0x000000eebebe7223 */ /* 0x008fe20000010022 */
[----:B----4-:R-:W-:-:S05]  /*62f30*/  FFMA.FTZ R191, R191, R237, R35 ;  /* 0x000000edbfbf7223 */ /* 0x010fca0000010023 */
[----:B------:R1:W-:Y:S01]  /*62f40*/  STG.E.128 desc[UR6][R22.64], R188 ;  /* 0x000000bc16007986 */ /* 0x0003e2000c101d06 */
[----:B0-----:R-:W-:-:S07]  /*62f50*/  LOP3.LUT R239, R239, 0x1f, RZ, 0xc0, !PT ;  /* 0x0000001fefef7812 */ /* 0x001fce00078ec0ff */
.L_x_53104:
[----:B------:R-:W-:Y:S05]  /*62f60*/  BSYNC.RECONVERGENT B0 ;  /* 0x0000000000007941 */ /* 0x000fea0003800200 */
.L_x_53103:
        /* <DEDUP_REMOVED lines=18> */
[----:B-----5:R-:W-:Y:S02]  /*63090*/  FFMA.FTZ R188, R188, R239, R36 ;  /* 0x000000efbcbc7223 */ /* 0x020fe40000010024 */
[----:B------:R-:W0:Y:S01]  /*630a0*/  S2R R239, SR_TID.X ;  /* 0x0000000000ef7919 */ /* 0x000e220000002100 */
[----:B--2---:R-:W-:Y:S01]  /*630b0*/  FFMA.FTZ R189, R189, R252, R37 ;  /* 0x000000fcbdbd7223 */ /* 0x004fe20000010025 */
[----:B---3--:R-:W-:Y:S01]  /*630c0*/  FFMA.FTZ R190, R190, R238, R38 ;  /* 0x000000eebebe7223 */ /* 0x008fe20000010026 */
[----:B----4-:R-:W-:-:S05]  /*630d0*/  FFMA.FTZ R191, R191, R237, R39 ;  /* 0x000000edbfbf7223 */ /* 0x010fca0000010027 */
[----:B------:R1:W-:Y:S01]  /*630e0*/  STG.E.128 desc[UR6][R22.64], R188 ;  /* 0x000000bc16007986 */ /* 0x0003e2000c101d06 */
[----:B0-----:R-:W-:-:S07]  /*630f0*/  LOP3.LUT R239, R239, 0x1f, RZ, 0xc0, !PT ;  /* 0x0000001fefef7812 */ /* 0x001fce00078ec0ff */
.L_x_53106:
[----:B------:R-:W-:Y:S05]  /*63100*/  BSYNC.RECONVERGENT B0 ;  /* 0x0000000000007941 */ /* 0x000fea0003800200 */
.L_x_53105:
        /* <DEDUP_REMOVED lines=25> */
.L_x_53108:
[----:B------:R-:W-:Y:S05]  /*632a0*/  BSYNC.RECONVERGENT B0 ;  /* 0x0000000000007941 */ /* 0x000fea0003800200 */
.L_x_53107:
[----:B------:R-:W-:Y:S01]  /*632b0*/  LOP3.LUT P0, RZ, R17, 0x10000000, RZ, 0xc0, !PT ;  /* 0x1000000011ff7812 */ /* 0x000fe2000780c0ff */
[----:B------:R-:W-:-:S12]  /*632c0*/  BSSY.RECONVERGENT B0, `(.L_x_53109) ;  /* 0x0000018000007945 */ /* 0x000fd80003800200 */
[----:B------:R-:W-:Y:S05]  /*632d0*/  @!P0 BRA `(.L_x_53110) ;  /* 0x0000000000588947 */ /* 0x000fea0003800000 */
[----:B------:R-:W2:Y:S02]  /*632e0*/  LDL R239, [R1] ;  /* 0x0000000001ef7983 */ /* 0x000ea40000100800 */
        /* <DEDUP_REMOVED lines=21> */
.L_x_53110:
[----:B------:R-:W-:Y:S05]  /*63440*/  BSYNC.RECONVERGENT B0 ;  /* 0x0000000000007941 */ /* 0x000fea0003800200 */
.L_x_53109:
[----:B------:R-:W-:Y:S01]  /*63450*/  LOP3.LUT P0, RZ, R17, 0x8000000, RZ, 0xc0, !PT ;  /* 0x0800000011ff7812 */ /* 0x000fe2000780c0ff */
        /* <DEDUP_REMOVED lines=15> */
[----:B-1----:R-:W-:-:S04]  /*63550*/  IMAD.WIDE.U32 R22, R19, 0x10, R22 ;  /* 0x0000001013167825 */ /* 0x002fc800078e0016 */
[----:B------:R-:W-:Y:S01]  /*63560*/  VIADD R19, R19, 0x20 ;  /* 0x0000002013137836 */ /* 0x000fe20000000000 */
[----:B------:R0:W-:Y:S06]  /*63570*/  STG.E.128 desc[UR6][R22.64], R188 ;  /* 0x000000bc16007986 */ /* 0x0001ec000c101d06 */
.L_x_53112:
[----:B------:R-:W-:Y:S05]  /*63580*/  BSYNC.RECONVERGENT B0 ;  /* 0x0000000000007941 */ /* 0x000fea0003800200 */
.L_x_53111:
        /* <DEDUP_REMOVED lines=16> */
[C---:B0-----:R-:W-:Y:S01]  /*63690*/  IMAD.WIDE.U32 R22, R19.reuse, 0x10, R22 ;  /* 0x0000001013167825 */ /* 0x041fe200078e0016 */
[----:B------:R-:W-:-:S04]  /*636a0*/  IADD3 R19, PT, PT, R19, 0x20, RZ ;  /* 0x0000002013137810 */ /* 0x000fc80007ffe0ff */
[----:B------:R0:W-:Y:S03]  /*636b0*/  STG.E.128 desc[UR6][R22.64], R188 ;  /* 0x000000bc16007986 */ /* 0x0001e6000c101d06 */
.L_x_53114:
[----:B------:R-:W-:Y:S05]  /*636c0*/  BSYNC.RECONVERGENT B0 ;  /* 0x0000000000007941 */ /* 0x000fea0003800200 */
.L_x_53113:
        /* <DEDUP_REMOVED lines=16> */
[----:B0-----:R-:W-:-:S04]  /*637d0*/  IMAD.WIDE.U32 R22, R19, 0x10, R22 ;  /* 0x0000001013167825 */ /* 0x001fc800078e0016 */
[----:B------:R-:W-:Y:S01]  /*637e0*/  VIADD R19, R19, 0x20 ;  /* 0x0000002013137836 */ /* 0x000fe20000000000 */
[----:B------:R0:W-:Y:S06]  /*637f0*/  STG.E.128 desc[UR6][R22.64], R188 ;  /* 0x000000bc16007986 */ /* 0x0001ec000c101d06 */
.L_x_53116:
[----:B------:R-:W-:Y:S05]  /*63800*/  BSYNC.RECONVERGENT B0 ;  /* 0x0000000000007941 */ /* 0x000fea0003800200 */
.L_x_53115:
        /* <DEDUP_REMOVED lines=19> */
.L_x_53118:
[----:B------:R-:W-:Y:S05]  /*63940*/  BSYNC.RECONVERGENT B0 ;  /* 0x0000000000007941 */ /* 0x000fea0003800200 */
.L_x_53117:
        /* <DEDUP_REMOVED lines=19> */
.L_x_53120:
[----:B------:R-:W-:Y:S05]  /*63a80*/  BSYNC.RECONVERGENT B0 ;  /* 0x0000000000007941 */ /* 0x000fea0003800200 */
.L_x_53119:
        /* <DEDUP_REMOVED lines=19> */
.L_x_53122:
[----:B------:R-:W-:Y:S05]  /*63bc0*/  BSYNC.RECONVERGENT B0 ;  /* 0x0000000000007941 */ /* 0x000fea0003800200 */
.L_x_53121:
        /* <DEDUP_REMOVED lines=19> */
.L_x_53124:
[----:B------:R-:W-:Y:S05]  /*63d00*/  BSYNC.RECONVERGENT B0 ;  /* 0x0000000000007941 */ /* 0x000fea0003800200 */
.L_x_53123:
        /* <DEDUP_REMOVED lines=19> */
.L_x_53126:
[----:B------:R-:W-:Y:S05]  /*63e40*/  BSYNC.RECONVERGENT B0 ;  /* 0x0000000000007941 */ /* 0x000fea0003800200 */
.L_x_53125:
        /* <DEDUP_REMOVED lines=19> */
.L_x_53128:
[----:B------:R-:W-:Y:S05]  /*63f80*/  BSYNC.RECONVERGENT B0 ;  /* 0x0000000000007941 */ /* 0x000fea0003800200 */
.L_x_53127:
        /* <DEDUP_REMOVED lines=19> */
.L_x_53130:
[----:B------:R-:W-:Y:S05]  /*640c0*/  BSYNC.RECONVERGENT B0 ;  /* 0x0000000000007941 */ /* 0x000fea0003800200 */
.L_x_53129:
        /* <DEDUP_REMOVED lines=19> */
.L_x_53132:
[----:B------:R-:W-:Y:S05]  /*64200*/  BSYNC.RECONVERGENT B0 ;  /* 0x0000000000007941 */ /* 0x000fea0003800200 */
.L_x_53131:
        /* <DEDUP_REMOVED lines=19> */
.L_x_53134:
[----:B------:R-:W-:Y:S05]  /*64340*/  BSYNC.RECONVERGENT B0 ;  /* 0x0000000000007941 */ /* 0x000fea0003800200 */
.L_x_53133:
        /* <DEDUP_REMOVED lines=10> */
[----:B------:R-:W0:Y:S01]  /*643f0*/  LDC.64 R188, c[0x0][0x428] ;  /* 0x00010a00ffbc7b82 */ /* 0x000e220000000a00 */
[----:B------:R-:W-:Y:S01]  /*64400*/  FMUL.FTZ R23, R18, R23 ;  /* 0x0000001712177220 */ /* 0x000fe20000410000 */
[----:B-----5:R-:W-:Y:S01]  /*64410*/  FFMA.FTZ R190, R22, R98, R94 ;  /* 0x0000006216be7223 */ /* 0x020fe2000001005e */
[----:B------:R-:W-:Y:S01]  /*64420*/  FFMA.FTZ R191, R191, R99, R95 ;  /* 0x00000063bfbf7223 */ /* 0x000fe2000001005f */
[----:B0-----:R-:W-:-:S04]  /*64430*/  IMAD.WIDE.U32 R18, R19, 0x10, R188 ;  /* 0x0000001013127825 */ /* 0x001fc800078e00bc */
[----:B------:R-:W-:Y:S01]  /*64440*/  FFMA.FTZ R188, R23, R96, R92 ;  /* 0x0000006017bc7223 */ /* 0x000fe2000001005c */
[----:B------:R-:W-:-:S05]  /*64450*/  FFMA.FTZ R189, R12, R97, R93 ;  /* 0x000000610cbd7223 */ /* 0x000fca000001005d */
[----:B------:R0:W-:Y:S02]  /*64460*/  STG.E.128 desc[UR6][R18.64], R188 ;  /* 0x000000bc12007986 */ /* 0x0001e4000c101d06 */
.L_x_53136:
[----:B------:R-:W-:Y:S05]  /*64470*/  BSYNC.RECONVERGENT B0 ;  /* 0x0000000000007941 */ /* 0x000fea0003800200 */
.L_x_53135:
[----:B01----:R-:W0:Y:S02]  /*64480*/  LDC.64 R18, c[0x0][0x380] ;  /* 0x0000e000ff127b82 */ /* 0x003e240000000a00 */
[----:B0-----:R-:W-:-:S05]  /*64490*/  IMAD R236, R18, 0x4, R236 ;  /* 0x0000000412ec7824 */ /* 0x001fca00078e02ec */
[----:B------:R-:W-:-:S13]  /*644a0*/  ISETP.GE.AND P0, PT, R236, R19, PT ;  /* 0x00000013ec00720c */ /* 0x000fda0003f06270 */
[----:B------:R-:W-:Y:S05]  /*644b0*/  @!P0 BRA `(.L_x_53137) ;  /* 0xfffff9d800ac8947 */ /* 0x000fea000383ffff */
[----:B------:R-:W-:Y:S05]  /*644c0*/  EXIT ;  /* 0x000000000000794d */ /* 0x000fea0003800000 */
.L_x_53096:
        /* <DEDUP_REMOVED lines=8> */
.L_x_53139:
[----:B------:R-:W-:Y:S05]  /*64550*/  BSYNC B0 ;  /* 0x0000000000007941 */ /* 0x000fea0003800000 */
.L_x_53138:
        /* <DEDUP_REMOVED lines=8> */
.L_x_53140:
[----:B------:R-:W-:Y:S02]  /*645e0*/  IMAD.MOV.U32 R23, RZ, RZ, 0x4 ;  /* 0x00000004ff177424 */ /* 0x000fe400078e00ff */
[----:B------:R-:W-:Y:S01]  /*645f0*/  FADD.FTZ R12, R12, R18 ;  /* 0x000000120c0c7221 */ /* 0x000fe20000010000 */
[----:B------:R-:W-:-:S04]  /*64600*/  MOV R18, 0xffffffff ;  /* 0xffffffff00127802 */ /* 0x000fc80000000f00 */
[----:B------:R-:W-:-:S07]  /*64610*/  MOV R191, R12 ;  /* 0x0000000c00bf7202 */ /* 0x000fce0000000f00 */
[----:B------:R-:W-:Y:S05]  /*64620*/  WARPSYNC.COLLECTIVE R18, `(.L_x_53141) ;  /* 0x0000000012087348 */ /* 0x000fea0003c00000 */
[----:B------:R0:W1:Y:S02]  /*64630*/  SHFL.BFLY P6, R18, R191, R23, R22 ;  /* 0x0c000017bf127389 */ /* 0x00006400000c0016 */
[----:B01----:R-:W-:Y:S05]  /*64640*/  ENDCOLLECTIVE ;  /* 0x000000000000791b */ /* 0x003fea0003800000 */
.L_x_53141:
[----:B------:R-:W-:Y:S02]  /*64650*/  HFMA2 R23, -RZ, RZ, 0, 4.76837158203125e-07 ;  /* 0x00000008ff177431 */ /* 0x000fe400000001ff */
[----:B------:R-:W-:Y:S01]  /*64660*/  FADD.FTZ R12, R12, R18 ;  /* 0x000000120c0c7221 */ /* 0x000fe20000010000 */
[----:B------:R-:W-:-:S03]  /*64670*/  IMAD.MOV.U32 R18, RZ, RZ, -0x1 ;  /* 0xffffffffff127424 */ /* 0x000fc600078e00ff */
[----:B------:R-:W-:-:S07]  /*64680*/  IMAD.MOV.U32 R191, RZ, RZ, R12 ;  /* 0x000000ffffbf7224 */ /* 0x000fce00078e000c */
[----:B------:R-:W-:Y:S05]  /*64690*/  WARPSYNC.COLLECTIVE R18, `(.L_x_53142) ;  /* 0x0000000012087348 */ /* 0x000fea0003c00000 */
[----:B------:R0:W1:Y:S02]  /*646a0*/  SHFL.BFLY P6, R18, R191, R23, R22 ;  /* 0x0c000017bf127389 */ /* 0x00006400000c0016 */
[----:B01----:R-:W-:Y:S05]  /*646b0*/  ENDCOLLECTIVE ;  /* 0x000000000000791b */ /* 0x003fea0003800000 */
.L_x_53142:
[----:B------:R-:W-:Y:S02]  /*646c0*/  IMAD.MOV.U32 R23, RZ, RZ, 0x10 ;  /* 0x00000010ff177424 */ /* 0x000fe400078e00ff */
[----:B------:R-:W-:Y:S01]  /*646d0*/  FADD.FTZ R12, R12, R18 ;  /* 0x000000120c0c7221 */ /* 0x000fe20000010000 */
[----:B------:R-:W-:-:S04]  /*646e0*/  MOV R18, 0xffffffff ;  /* 0xffffffff00127802 */ /* 0x000fc80000000f00 */
[----:B------:R-:W-:-:S07]  /*646f0*/  MOV R191, R12 ;  /* 0x0000000c00bf7202 */ /* 0x000fce0000000f00 */
[----:B------:R-:W-:Y:S05]  /*64700*/  WARPSYNC.COLLECTIVE R18, `(.L_x_53143) ;  /* 0x0000000012087348 */ /* 0x000fea0003c00000 */
[----:B------:R0:W1:Y:S02]  /*64710*/  SHFL.BFLY P6, R18, R191, R23, R22 ;  /* 0x0c000017bf127389 */ /* 0x00006400000c0016 */
[----:B01----:R-:W-:Y:S05]  /*64720*/  ENDCOLLECTIVE ;  /* 0x000000000000791b */ /* 0x003fea0003800000 */
.L_x_53143:
        /* <DEDUP_REMOVED lines=185> */
.L_x_53144:
[----:B------:R-:W-:Y:S02]  /*652c0*/  HFMA2 R23, -RZ, RZ, 0, 1.1920928955078125e-07 ;  /* 0x00000002ff177431 */ /* 0x000fe400000001ff */
[----:B------:R-:W-:Y:S01]  /*652d0*/  FADD.FTZ R188, R188, R18 ;  /* 0x00000012bcbc7221 */ /* 0x000fe20000010000 */
[----:B------:R-:W-:-:S03]  /*652e0*/  IMAD.MOV.U32 R18, RZ, RZ, -0x1 ;  /* 0xffffffffff127424 */ /* 0x000fc600078e00ff */
[----:B------:R-:W-:-:S07]  /*652f0*/  IMAD.MOV.U32 R191, RZ, RZ, R188 ;  /* 0x000000ffffbf7224 */ /* 0x000fce00078e00bc */
[----:B------:R-:W-:Y:S05]  /*65300*/  WARPSYNC.COLLECTIVE R18, `(.L_x_53145) ;  /* 0x0000000012087348 */ /* 0x000fea0003c00000 */
[----:B------:R0:W1:Y:S02]  /*65310*/  SHFL.BFLY P6, R18, R191, R23, R22 ;  /* 0x0c000017bf127389 */ /* 0x00006400000c0016 */
[----:B01----:R-:W-:Y:S05]  /*65320*/  ENDCOLLECTIVE ;  /* 0x000000000000791b */ /* 0x003fea0003800000 */
.L_x_53145:
[----:B------:R-:W-:Y:S02]  /*65330*/  IMAD.MOV.U32 R23, RZ, RZ, 0x4 ;  /* 0x00000004ff177424 */ /* 0x000fe400078e00ff */
[----:B------:R-:W-:Y:S01]  /*65340*/  FADD.FTZ R188, R188, R18 ;  /* 0x00000012bcbc7221 */ /* 0x000fe20000010000 */
[----:B------:R-:W-:-:S04]  /*65350*/  MOV R18, 0xffffffff ;  /* 0xffffffff00127802 */ /* 0x000fc80000000f00 */
[----:B------:R-:W-:-:S07]  /*65360*/  MOV R191, R188 ;  /* 0x000000bc00bf7202 */ /* 0x000fce0000000f00 */
[----:B------:R-:W-:Y:S05]  /*65370*/  WARPSYNC.COLLECTIVE R18, `(.L_x_53146) ;  /* 0x0000000012087348 */ /* 0x000fea0003c00000 */
[----:B------:R0:W1:Y:S02]  /*65380*/  SHFL.BFLY P6, R18, R191, R23, R22 ;  /* 0x0c000017bf127389 */ /* 0x00006400000c0016 */
[----:B01----:R-:W-:Y:S05]  /*65390*/  ENDCOLLECTIVE ;  /* 0x000000000000791b */ /* 0x003fea0003800000 */
.L_x_53146:
[----:B------:R-:W-:Y:S02]  /*653a0*/  HFMA2 R23, -RZ, RZ, 0, 4.76837158203125e-07 ;  /* 0x00000008ff177431 */ /* 0x000fe400000001ff */
[----:B------:R-:W-:Y:S01]  /*653b0*/  FADD.FTZ R188, R188, R18 ;  /* 0x00000012bcbc7221 */ /* 0x000fe20000010000 */
[----:B------:R-:W-:-:S03]  /*653c0*/  IMAD.MOV.U32 R18, RZ, RZ, -0x1 ;  /* 0xffffffffff127424 */ /* 0x000fc600078e00ff */
[----:B------:R-:W-:-:S07]  /*653d0*/  IMAD.MOV.U32 R191, RZ, RZ, R188 ;  /* 0x000000ffffbf7224 */ /* 0x000fce00078e00bc */
[----:B------:R-:W-:Y:S05]  /*653e0*/  WARPSYNC.COLLECTIVE R18, `(.L_x_53147) ;  /* 0x0000000012087348 */ /* 0x000fea0003c00000 */
[----:B------:R0:W1:Y:S02]  /*653f0*/  SHFL.BFLY P6, R18, R191, R23, R22 ;  /* 0x0c000017bf127389 */ /* 0x00006400000c0016 */
[----:B01----:R-:W-:Y:S05]  /*65400*/  ENDCOLLECTIVE ;  /* 0x000000000000791b */ /* 0x003fea0003800000 */
.L_x_53147:
[----:B------:R-:W-:Y:S02]  /*65410*/  IMAD.MOV.U32 R23, RZ, RZ, 0x10 ;  /* 0x00000010ff177424 */ /* 0x000fe400078e00ff */
[----:B------:R-:W-:Y:S01]  /*65420*/  FADD.FTZ R188, R188, R18 ;  /* 0x00000012bcbc7221 */ /* 0x000fe20000010000 */
[----:B------:R-:W-:-:S04]  /*65430*/  MOV R18, 0xffffffff ;  /* 0xffffffff00127802 */ /* 0x000fc80000000f00 */
[----:B------:R-:W-:-:S07]  /*65440*/  MOV R191, R188 ;  /* 0x000000bc00bf7202 */ /* 0x000fce0000000f00 */
[----:B------:R-:W-:Y:S05]  /*65450*/  WARPSYNC.COLLECTIVE R18, `(.L_x_53148) ;  /* 0x0000000012087348 */ /* 0x000fea0003c00000 */
[----:B------:R0:W1:Y:S02]  /*65460*/  SHFL.BFLY P6, R18, R191, R23, R22 ;  /* 0x0c000017bf127389 */ /* 0x00006400000c0016 */
[----:B01----:R-:W-:Y:S05]  /*65470*/  ENDCOLLECTIVE ;  /* 0x000000000000791b */ /* 0x003fea0003800000 */
.L_x_53148:
[----:B------:R-:W-:Y:S05]  /*65480*/  BRA `(.L_x_53149) ;  /* 0xffffffd000e07947 */ /* 0x000fea000383ffff */
.L_x_53150:
        /* <DEDUP_REMOVED lines=15> */
.L_x_54506:


//--------------------- .text._ZN10layer_norm31ln_parallel_residual_fwd_kernelINS_13Kernel_traitsIfffffjLj2560ELj1ELj4ELj1ELj16ENS_18Kernel_traits_baseILj2560EfffffjLj128EEEEELb1ELb1ELb1EEEvNS_9FwdParamsE --------------------------
	.section	.text._ZN10layer_norm31ln_parallel_residual_fwd_kernelINS_13Kernel_traitsIfffffjLj2560ELj1ELj4ELj1ELj16ENS_18Kernel_traits_baseILj2560EfffffjLj128EEEEELb1ELb1ELb1EEEvNS_9FwdParamsE,"ax",@progbits
	.align	128
        .global         _ZN10layer_norm31ln_parallel_residual_fwd_kernelINS_13Kernel_traitsIfffffjLj2560ELj1ELj4ELj1ELj16ENS_18Kernel_traits_baseILj2560EfffffjLj128EEEEELb1ELb1ELb1EEEvNS_9FwdParamsE
        .type           _ZN10layer_norm31ln_parallel_residual_fwd_kernelINS_13Kernel_traitsIfffffjLj2560ELj1ELj4ELj1ELj16ENS_18Kernel_traits_baseILj2560EfffffjLj128EEEEELb1ELb1ELb1EEEvNS_9FwdParamsE,@function
        .size           _ZN10layer_norm31ln_parallel_residual_fwd_kernelINS_13Kernel_traitsIfffffjLj2560ELj1ELj4ELj1ELj16ENS_18Kernel_traits_baseILj2560EfffffjLj128EEEEELb1ELb1ELb1EEEvNS_9FwdParamsE,(.L_x_54507 - _ZN10layer_norm31ln_parallel_residual_fwd_kernelINS_13Kernel_traitsIfffffjLj2560ELj1ELj4ELj1ELj16ENS_18Kernel_traits_baseILj2560EfffffjLj128EEEEELb1ELb1ELb1EEEvNS_9FwdParamsE)
        .other          _ZN10layer_norm31ln_parallel_residual_fwd_kernelINS_13Kernel_traitsIfffffjLj2560ELj1ELj4ELj1ELj16ENS_18Kernel_traits_baseILj2560EfffffjLj128EEEEELb1ELb1ELb1EEEvNS_9FwdParamsE,@"STO_CUDA_ENTRY STV_DEFAULT"
_ZN10layer_norm31ln_parallel_residual_fwd_kernelINS_13Kernel_traitsIfffffjLj2560ELj1ELj4ELj1ELj16ENS_18Kernel_traits_baseILj2560EfffffjLj128EEEEELb1ELb1ELb1EEEvNS_9FwdParamsE:
.text._ZN10layer_norm31ln_parallel_residual_fwd_kernelINS_13Kernel_traitsIfffffjLj2560ELj1ELj4ELj1ELj16ENS_18Kernel_traits_baseILj2560EfffffjLj128EEEEELb1ELb1ELb1EEEvNS_9FwdParamsE:
        /* <DEDUP_REMOVED lines=98> */
[----:B-1----:R0:W5:Y:S04]  /*0620*/  LDG.E.128 R44, desc[UR8][R4.64+0x1600] ;  /* 0x00160008042c7981 */ /* 0x002168000c1e1d00 */
[----:B--2---:R0:W5:Y:S04]  /*0630*/  LDG.E.128 R40, desc[UR8][R4.64+0x1800] ;  /* 0x0018000804287981 */ /* 0x004168000c1e1d00 */
[----:B---3--:R0:W5:Y:S04]  /*0640*/  LDG.E.128 R36, desc[UR8][R4.64+0x1a00] ;  /* 0x001a000804247981 */ /* 0x008168000c1e1d00 */
        /* <DEDUP_REMOVED lines=27> */
.L_x_53151:
        /* <DEDUP_REMOVED lines=40> */
[----:B--2---:R1:W-:Y:S04]  /*0a80*/  STL.64 [R1+0xf0], R76 ;  /* 0x0000f04c01007387 */ /* 0x0043e80000100a00 */
[----:B------:R2:W-:Y:S04]  /*0a90*/  STL.64 [R1+0xf8], R78 ;  /* 0x0000f84e01007387 */ /* 0x0005e80000100a00 */
[----:B---3--:R3:W-:Y:S04]  /*0aa0*/  STL.64 [R1+0xe0], R72 ;  /* 0x0000e04801007387 */ /* 0x0087e80000100a00 */
[----:B------:R0:W-:Y:S01]  /*0ab0*/  STL.64 [R1+0xe8], R74 ;  /* 0x0000e84a01007387 */ /* 0x0001e20000100a00 */
[----:B-1----:R-:W-:-:S03]  /*0ac0*/  CS2R R76, SRZ ;  /* 0x00000000004c7805 */ /* 0x002fc6000001ff00 */
[----:B----4-:R1:W-:Y:S01]  /*0ad0*/  STL.64 [R1+0xd0], R68 ;  /* 0x0000d04401007387 */ /* 0x0103e20000100a00 */
[----:B--2---:R-:W-:-:S03]  /*0ae0*/  CS2R R78, SRZ ;  /* 0x00000000004e7805 */ /* 0x004fc6000001ff00 */
[----:B------:R2:W-:Y:S01]  /*0af0*/  STL.64 [R1+0xd8], R70 ;  /* 0x0000d84601007387 */ /* 0x0005e20000100a00 */
[----:B---3--:R-:W-:-:S03]  /*0b00*/  CS2R R72, SRZ ;  /* 0x0000000000487805 */ /* 0x008fc6000001ff00 */
[----:B------:R3:W-:Y:S01]  /*0b10*/  STL.64 [R1+0xc0], R64 ;  /* 0x0000c04001007387 */ /* 0x0007e20000100a00 */
[----:B0-----:R-:W-:-:S03]  /*0b20*/  CS2R R74, SRZ ;  /* 0x00000000004a7805 */ /* 0x001fc6000001ff00 */
[----:B------:R0:W-:Y:S01]  /*0b30*/  STL.64 [R1+0xc8], R66 ;  /* 0x0000c84201007387 */ /* 0x0001e20000100a00 */
[----:B-1----:R-:W-:-:S03]  /*0b40*/  CS2R R68, SRZ ;  /* 0x0000000000447805 */ /* 0x002fc6000001ff00 */
[----:B------:R1:W-:Y:S01]  /*0b50*/  STL.64 [R1+0xb0], R60 ;  /* 0x0000b03c01007387 */ /* 0x0003e20000100a00 */
        /* <DEDUP_REMOVED lines=33> */
[----:B------:R3:W-:Y:S04]  /*0d70*/  STL.64 [R1+0x38], R30 ;  /* 0x0000381e01007387 */ /* 0x0007e80000100a00 */
[----:B------:R3:W-:Y:S04]  /*0d80*/  STL.64 [R1+0x20], R24 ;  /* 0x0000201801007387 */ /* 0x0007e80000100a00 */
[----:B------:R3:W-:Y:S04]  /*0d90*/  STL.64 [R1+0x28], R26 ;  /* 0x0000281a01007387 */ /* 0x0007e80000100a00 */
[----:B------:R3:W-:Y:S04]  /*0da0*/  STL.64 [R1+0x10], R8 ;  /* 0x0000100801007387 */ /* 0x0007e80000100a00 */
[----:B------:R3:W-:Y:S04]  /*0db0*/  STL.64 [R1+0x18], R10 ;  /* 0x0000180a01007387 */ /* 0x0007e80000100a00 */
[----:B------:R3:W-:Y:S04]  /*0dc0*/  STL.64 [R1], R4 ;  /* 0x0000000401007387 */ /* 0x0007e80000100a00 */
[----:B------:R3:W-:Y:S02]  /*0dd0*/  STL.64 [R1+0x8], R6 ;  /* 0x0000080601007387 */ /* 0x0007e40000100a00 */
.L_x_53152:
[----:B------:R-:W1:Y:S02]  /*0de0*/  LDCU UR4, c[0x0][0x384] ;  /* 0x00007080ff0477ac */ /* 0x000e640008000800 */
[----:B-1----:R-:W-:-:S13]  /*0df0*/  ISETP.GE.AND P0, PT, R20, UR4, PT ;  /* 0x0000000414007c0c */ /* 0x002fda000bf06270 */
[----:B------:R-:W-:Y:S05]  /*0e00*/  @P0 EXIT ;  /* 0x000000000000094d */ /* 0x000fea0003800000 */
[----:B------:R-:W-:Y:S01]  /*0e10*/  IMAD.HI.U32 R0, R15, -0x326172a9, RZ ;  /* 0xcd9e8d570f007827 */ /* 0x000fe200078e00ff */
[----:B------:R-:W1:Y:S01]  /*0e20*/  LDCU.64 UR4, c[0x0][0x398] ;  /* 0x00007300ff0477ac */ /* 0x000e620008000a00 */
[----:B------:R-:W-:Y:S02]  /*0e30*/  LOP3.LUT R198, R198, 0x3, RZ, 0xc0, !PT ;  /* 0x00000003c6c67812 */ /* 0x000fe400078ec0ff */
[----:B0-----:R-:W-:Y:S01]  /*0e40*/  IMAD.HI.U32 R2, R19, -0x2daee0ad, RZ ;  /* 0xd2511f5313027827 */ /* 0x001fe200078e00ff */
[----:B------:R-:W-:-:S03]  /*0e50*/  LOP3.LUT R0, R16, UR6, R0, 0x96, !PT ;  /* 0x0000000610007c12 */ /* 0x000fc6000f8e9600 */
[----:B---3--:R-:W-:Y:S01]  /*0e60*/  IMAD R4, R15, -0x326172a9, RZ ;  /* 0xcd9e8d570f047824 */ /* 0x008fe200078e02ff */
[----:B------:R-:W-:Y:S01]  /*0e70*/  LOP3.LUT R2, R2, UR7, RZ, 0x3c, !PT ;  /* 0x0000000702027c12 */ /* 0x000fe2000f8e3cff */
[----:B------:R-:W-:Y:S02]  /*0e80*/  IMAD R6, R19, -0x2daee0ad, RZ ;  /* 0xd2511f5313067824 */ /* 0x000fe400078e02ff */
[----:B------:R-:W-:-:S04]  /*0e90*/  IMAD.HI.U32 R5, R0, -0x2daee0ad, RZ ;  /* 0xd2511f5300057827 */ /* 0x000fc800078e00ff */
[----:B------:R-:W-:Y:S01]  /*0ea0*/  IMAD.HI.U32 R3, R2, -0x326172a9, RZ ;  /* 0xcd9e8d5702037827 */ /* 0x000fe200078e00ff */
[----:B------:R-:W-:Y:S01]  /*0eb0*/  LOP3.LUT R5, R6, UR11, R5, 0x96, !PT ;  /* 0x0000000b06057c12 */ /* 0x000fe2000f8e9605 */
[----:B-1----:R-:W-:Y:S02]  /*0ec0*/  UISETP.NE.U32.AND UP0, UPT, UR4, URZ, UPT ;  /* 0x000000ff0400728c */ /* 0x002fe4000bf05070 */
        /* <DEDUP_REMOVED lines=12> */
[----:B------:R-:W-:Y:S01]  /*0f90*/  IMAD R6, R3, -0x2daee0ad, RZ ;  /* 0xd2511f5303067824 */ /* 0x000fe200078e02ff */
[----:B------:R-:W2:Y:S01]  /*0fa0*/  LDCU UR13, c[0x0][0x404] ;  /* 0x00008080ff0d77ac */ /* 0x000ea20008000800 */
        /* <DEDUP_REMOVED lines=46> */
.L_x_54414:
[----:B------:R-:W0:Y:S01]  /*1290*/  LDC.64 R202, c[0x0][0x390] ;  /* 0x0000e400ffca7b82 */ /* 0x000e220000000a00 */
[----:B-1----:R-:W-:Y:S01]  /*12a0*/  IMAD R4, R20, UR4, RZ ;  /* 0x0000000414047c24 */ /* 0x002fe2000f8e02ff */
        /* <DEDUP_REMOVED lines=14> */
[----:B0-----:R-:W-:Y:S01]  /*1390*/  @P5 IMAD.WIDE.U32 R22, R12, 0x10, R22 ;  /* 0x000000100c165825 */ /* 0x001fe200078e0016 */
[----:B------:R-:W-:Y:S02]  /*13a0*/  MOV R183, UR7 ;  /* 0x0000000700b77c02 */ /* 0x000fe40008000f00 */
[----:B------:R-:W-:Y:S01]  /*13b0*/  MOV R180, UR6 ;  /* 0x0000000600b47c02 */ /* 0x000fe20008000f00 */
[----:B------:R-:W-:Y:S01]  /*13c0*/  IMAD.U32 R184, RZ, RZ, UR7 ;  /* 0x00000007ffb87e24 */ /* 0x000fe2000f8e00ff */
[----:B------:R0:W5:Y:S01]  /*13d0*/  @P5 LDG.E.128 R28, desc[UR8][R22.64] ;  /* 0x00000008161c5981 */ /* 0x000162000c1e1d00 */
        /* <DEDUP_REMOVED lines=13> */
[----:B------:R-:W-:Y:S02]  /*14b0*/  IMAD.U32 R26, RZ, RZ, UR7 ;  /* 0x00000007ff1a7e24 */ /* 0x000fe4000f8e00ff */
[----:B0-----:R-:W-:Y:S01]  /*14c0*/  IMAD.U32 R23, RZ, RZ, UR6 ;  /* 0x00000006ff177e24 */ /* 0x001fe2000f8e00ff */
[----:B------:R-:W-:Y:S01]  /*14d0*/  IADD3 R184, PT, PT, R184, -0x695add53, RZ ;  /* 0x96a522adb8b87810 */ /* 0x000fe20007ffe0ff */
[----:B------:R-:W-:Y:S01]  /*14e0*/  IMAD.MOV.U32 R185, RZ, RZ, 0x2f800000 ;  /* 0x2f800000ffb97424 */ /* 0x000fe200078e00ff */
[----:B------:R-:W-:Y:S01]  /*14f0*/  IADD3 R181, PT, PT, R181, -0x61c88647, RZ ;  /* 0x9e3779b9b5b57810 */ /* 0x000fe20007ffe0ff */
        /* <DEDUP_REMOVED lines=16> */
[----:B------:R-:W-:Y:S06]  /*1600*/  @P0 BRA `(.L_x_53153) ;  /* 0x0000001000ec0947 */ /* 0x000fec0003800000 */
        /* <DEDUP_REMOVED lines=16> */
.L_x_53156:
        /* <DEDUP_REMOVED lines=13> */
.L_x_53158:
[----:B------:R-:W-:Y:S05]  /*17e0*/  BSYNC.RECONVERGENT B1 ;  /* 0x0000000000017941 */ /* 0x000fea0003800200 */
.L_x_53157:
        /* <DEDUP_REMOVED lines=43> */
.L_x_53155:
[----:B------:R-:W-:Y:S05]  /*1aa0*/  BSYNC.RECONVERGENT B0 ;  /* 0x0000000000007941 */ /* 0x000fea0003800200 */
.L_x_53154:
[----:B------:R-:W-:Y:S01]  /*1ab0*/  ISETP.NE.AND P0, PT, R92, 0x1, PT ;  /* 0x000000015c00780c */ /* 0x000fe20003f05270 */
[----:B------:R-:W-:Y:S01]  /*1ac0*/  IMAD.U32 R21, RZ, RZ, UR13 ;  /* 0x0000000dff157e24 */ /* 0x000fe2000f8e00ff */
[----:B------:R-:W-:Y:S01]  /*1ad0*/  I2FP.F32.U32 R22, R3 ;  /* 0x0000000300167245 */ /* 0x000fe20000201000 */
[----:B------:R-:W-:Y:S01]  /*1ae0*/  BSSY.RECONVERGENT B0, `(.L_x_53159) ;  /* 0x0000047000007945 */ /* 0x000fe20003800200 */
        /* <DEDUP_REMOVED lines=13> */
.L_x_53161:
        /* <DEDUP_REMOVED lines=13> */
.L_x_53163:
[----:B------:R-:W-:Y:S05]  /*1c90*/  BSYNC.RECONVERGENT B1 ;  /* 0x0000000000017941 */ /* 0x000fea0003800200 */
.L_x_53162:
        /* <DEDUP_REMOVED lines=43> */
.L_x_53160:
[----:B------:R-:W-:Y:S05]  /*1f50*/  BSYNC.RECONVERGENT B0 ;  /* 0x0000000000007941 */ /* 0x000fea0003800200 */
.L_x_53159:
        /* <DEDUP_REMOVED lines=16> */
.L_x_53166:
        /* <DEDUP_REMOVED lines=13> */
.L_x_53168:
[----:B------:R-:W-:Y:S05]  /*2130*/  BSYNC.RECONVERGENT B1 ;  /* 0x0000000000017941 */ /* 0x000fea0003800200 */
.L_x_53167:
        /* <DEDUP_REMOVED lines=43> */
.L_x_53165:
[----:B------:R-:W-:Y:S05]  /*23f0*/  BSYNC.RECONVERGENT B0 ;  /* 0x0000000000007941 */ /* 0x000fea0003800200 */
.L_x_53164:
        /* <DEDUP_REMOVED lines=16> */
.L_x_53171:
        /* <DEDUP_REMOVED lines=13> */
.L_x_53173:
[----:B------:R-:W-:Y:S05]  /*25d0*/  BSYNC.RECONVERGENT B1 ;  /* 0x0000000000017941 */ /* 0x000fea0003800200 */
.L_x_53172:
        /* <DEDUP_REMOVED lines=43> */
.L_x_53170:
[----:B------:R-:W-:Y:S05]  /*2890*/  BSYNC.RECONVERGENT B0 ;  /* 0x0000000000007941 */ /* 0x000fea0003800200 */
.L_x_53169:
        /* <DEDUP_REMOVED lines=18> */
.L_x_53153:
        /* <DEDUP_REMOVED lines=16> */
.L_x_53177:
        /* <DEDUP_REMOVED lines=13> */
.L_x_53179:
[----:B------:R-:W-:Y:S05]  /*2b90*/  BSYNC.RECONVERGENT B1 ;  /* 0x0000000000017941 */ /* 0x000fea0003800200 */
.L_x_53178:
        /* <DEDUP_REMOVED lines=43> */
.L_x_53176:
[----:B------:R-:W-:Y:S05]  /*2e50*/  BSYNC.RECONVERGENT B0 ;  /* 0x0000000000007941 */ /* 0x000fea0003800200 */
.L_x_53175:
        /* <DEDUP_REMOVED lines=19> */
.L_x_53182:
        /* <DEDUP_REMOVED lines=13> */
.L_x_53184:
[----:B------:R-:W-:Y:S05]  /*3060*/  BSYNC.RECONVERGENT B1 ;  /* 0x0000000000017941 */ /* 0x000fea0003800200 */
.L_x_53183:
        /* <DEDUP_REMOVED lines=43> */
.L_x_53181:
[----:B------:R-:W-:Y:S05]  /*3320*/  BSYNC.RECONVERGENT B0 ;  /* 0x0000000000007941 */ /* 0x000fea0003800200 */
.L_x_53180:
        /* <DEDUP_REMOVED lines=15> */
.L_x_53187:
        /* <DEDUP_REMOVED lines=13> */
.L_x_53189:
[----:B------:R-:W-:Y:S05]  /*34f0*/  BSYNC.RECONVERGENT B1 ;  /* 0x0000000000017941 */ /* 0x000fea0003800200 */
.L_x_53188:
        /* <DEDUP_REMOVED lines=43> */
.L_x_53186:
[----:B------:R-:W-:Y:S05]  /*37b0*/  BSYNC.RECONVERGENT B0 ;  /* 0x0000000000007941 */ /* 0x000fea0003800200 */
.L_x_53185:
        /* <DEDUP_REMOVED lines=17> */
.L_x_53192:
        /* <DEDUP_REMOVED lines=13> */
.L_x_53194:
[----:B------:R-:W-:Y:S05]  /*39a0*/  BSYNC.RECONVERGENT B1 ;  /* 0x0000000000017941 */ /* 0x000fea0003800200 */
.L_x_53193:
        /* <DEDUP_REMOVED lines=43> */
.L_x_53191:
[----:B------:R-:W-:Y:S05]  /*3c60*/  BSYNC.RECONVERGENT B0 ;  /* 0x0000000000007941 */ /* 0x000fea0003800200 */
.L_x_53190:
        /* <DEDUP_REMOVED lines=15> */
.L_x_53197:
        /* <DEDUP_REMOVED lines=13> */
.L_x_53199:
[----:B------:R-:W-:Y:S05]  /*3e30*/  BSYNC.RECONVERGENT B1 ;  /* 0x0000000000017941 */ /* 0x000fea0003800200 */
.L_x_53198:
        /* <DEDUP_REMOVED lines=43> */
.L_x_53196:
[----:B------:R-:W-:Y:S05]  /*40f0*/  BSYNC.RECONVERGENT B0 ;  /* 0x0000000000007941 */ /* 0x000fea0003800200 */
.L_x_53195:
        /* <DEDUP_REMOVED lines=17> */
.L_x_53202:
        /* <DEDUP_REMOVED lines=13> */
.L_x_53204:
[----:B------:R-:W-:Y:S05]  /*42e0*/  BSYNC.RECONVERGENT B1 ;  /* 0x0000000000017941 */ /* 0x000fea0003800200 */
.L_x_53203:
        /* <DEDUP_REMOVED lines=43> */
.L_x_53201:
[----:B------:R-:W-:Y:S05]  /*45a0*/  BSYNC.RECONVERGENT B0 ;  /* 0x0000000000007941 */ /* 0x000fea0003800200 */
.L_x_53200:
        /* <DEDUP_REMOVED lines=15> */
.L_x_53207:
        /* <DEDUP_REMOVED lines=13> */
.L_x_53209:
[----:B------:R-:W-:Y:S05]  /*4770*/  BSYNC.RECONVERGENT B1 ;  /* 0x0000000000017941 */ /* 0x000fea0003800200 */
.L_x_53208:
        /* <DEDUP_REMOVED lines=43> */
.L_x_53206:
[----:B------:R-:W-:Y:S05]  /*4a30*/  BSYNC.RECONVERGENT B0 ;  /* 0x0000000000007941 */ /* 0x000fea0003800200 */
.L_x_53205:
        /* <DEDUP_REMOVED lines=17> */
.L_x_53212:
        /* <DEDUP_REMOVED lines=13> */
.L_x_53214:
[----:B------:R-:W-:Y:S05]  /*4c20*/  BSYNC.RECONVERGENT B1 ;  /* 0x0000000000017941 */ /* 0x000fea0003800200 */
.L_x_53213:
        /* <DEDUP_REMOVED lines=43> */
.L_x_53211:
[----:B------:R-:W-:Y:S05]  /*4ee0*/  BSYNC.RECONVERGENT B0 ;  /* 0x0000000000007941 */ /* 0x000fea0003800200 */
.L_x_53210:
[----:B------:R-:W-:Y:S01]  /*4ef0*/  I2FP.F32.U32 R8, R5 ;  /* 0x0000000500087245 */ /* 0x000fe20000201000 */
[-C--:B------:R-:W-:Y:S01]  /*4f00*/  FMUL.FTZ R5, R33, R22.reuse ;  /* 0x0000001621057220 */ /* 0x080fe20000410000 */
[----:B------:R-:W-:Y:S01]  /*4f10*/  FMUL.FTZ R4, R32, R22 ;  /* 0x0000001620047220 */ /* 0x000fe20000410000 */
[----:B------:R-:W-:Y:S02]  /*4f20*/  FSETP.GTU.FTZ.AND P0, PT, R99, R21, PT ;  /* 0x000000156300720b */ /* 0x000fe40003f1c000 */
[----:B------:R-:W-:Y:S01]  /*4f30*/  FFMA.FTZ R8, R8, R185, 1.1641532182693481445e-10 ;  /* 0x2f00000008087423 */ /* 0x000fe200000100b9 */
[----:B------:R-:W-:Y:S02]  /*4f40*/  FSETP.GTU.FTZ.AND P6, PT, R98, R21, PT ;  /* 0x000000156200720b */ /* 0x000fe40003fdc000 */
[----:B------:R-:W-:Y:S02]  /*4f50*/  FSEL R93, R5, RZ, !P0 ;  /* 0x000000ff055d7208 */ /* 0x000fe40004000000 */
[----:B------:R-:W-:-:S02]  /*4f60*/  SEL R10, RZ, 0x1, P0 ;  /* 0x00000001ff0a7807 */ /* 0x000fc40000000000 */
[----:B------:R-:W-:Y:S01]  /*4f70*/  FSEL R92, R4, RZ, !P6 ;  /* 0x000000ff045c7208 */ /* 0x000fe20007000000 */
[-C--:B------:R-:W-:Y:S01]  /*4f80*/  FMUL.FTZ R4, R34, R22.reuse ;  /* 0x0000001622047220 */ /* 0x080fe20000410000 */
[-C--:B------:R-:W-:Y:S01]  /*4f90*/  FSETP.GTU.FTZ.AND P0, PT, R8, R21.reuse, PT ;  /* 0x000000150800720b */ /* 0x080fe20003f1c000 */
[----:B------:R-:W-:Y:S01]  /*4fa0*/  FMUL.FTZ R8, R35, R22 ;  /* 0x0000001623087220 */ /* 0x000fe20000410000 */
[----:B------:R-:W-:Y:S02]  /*4fb0*/  SEL R11, RZ, 0x1, P6 ;  /* 0x00000001ff0b7807 */ /* 0x000fe40003000000 */
[----:B------:R-:W-:Y:S02]  /*4fc0*/  FSETP.GTU.FTZ.AND P6, PT, R94, R21, PT ;  /* 0x000000155e00720b */ /* 0x000fe40003fdc000 */
[----:B------:R-:W-:Y:S02]  /*4fd0*/  FSEL R6, R6, RZ, P3 ;  /* 0x000000ff06067208 */ /* 0x000fe40001800000 */
[----:B------:R-:W-:-:S02]  /*4fe0*/  FSEL R5, R4, RZ, !P6 ;  /* 0x000000ff04057208 */ /* 0x000fc40007000000 */
        /* <DEDUP_REMOVED lines=9> */
[----:B------:R-:W-:Y:S01]  /*5080*/  @P5 FADD.FTZ R93, R29, R93 ;  /* 0x0000005d1d5d5221 */ /* 0x000fe20000010000 */
[----:B------:R-:W-:Y:S01]  /*5090*/  FADD.FTZ R95, R8, R7 ;  /* 0x00000007085f7221 */ /* 0x000fe20000010000 */
[----:B------:R-:W-:Y:S01]  /*50a0*/  SEL R8, RZ, 0x1, P0 ;  /* 0x00000001ff087807 */ /* 0x000fe20000000000 */
[----:B------:R-:W-:-:S02]  /*50b0*/  @P5 FADD.FTZ R92, R28, R92 ;  /* 0x0000005c1c5c5221 */ /* 0x000fc40000010000 */
[----:B------:R-:W-:-:S07]  /*50c0*/  @P5 FADD.FTZ R95, R31, R95 ;  /* 0x0000005f1f5f5221 */ /* 0x000fce0000010000 */
.L_x_53174:
[----:B------:R-:W0:Y:S01]  /*50d0*/  LDC.64 R210, c[0x0][0x3a8] ;  /* 0x0000ea00ffd27b82 */ /* 0x000e220000000a00 */
[----:B------:R-:W-:Y:S01]  /*50e0*/  ISETP.NE.U32.AND P0, PT, R96, RZ, PT ;  /* 0x000000ff6000720c */ /* 0x000fe20003f05070 */
[----:B------:R-:W-:Y:S01]  /*50f0*/  VIADD R7, R12, 0x20 ;  /* 0x000000200c077836 */ /* 0x000fe20000000000 */
[----:B------:R-:W-:Y:S02]  /*5100*/  SEL R3, RZ, 0x1000000, !P4 ;  /* 0x01000000ff037807 */ /* 0x000fe40006000000 */
[----:B------:R-:W-:Y:S02]  /*5110*/  ISETP.NE.AND.EX P0, PT, R97, RZ, PT, P0 ;  /* 0x000000ff6100720c */ /* 0x000fe40003f05300 */
[----:B------:R-:W-:Y:S01]  /*5120*/  SEL R4, RZ, 0x10000, !P3 ;  /* 0x00010000ff047807 */ /* 0x000fe20005800000 */
[----:B------:R-:W1:Y:S01]  /*5130*/  LDC.64 R204, c[0x0][0x3b0] ;  /* 0x0000ec00ffcc7b82 */ /* 0x000e620000000a00 */
[----:B------:R-:W-:Y:S02]  /*5140*/  SEL R5, RZ, 0x100, !P2 ;  /* 0x00000100ff057807 */ /* 0x000fe40005000000 */
[----:B------:R-:W-:-:S02]  /*5150*/  SEL R6, RZ, 0x1, !P1 ;  /* 0x00000001ff067807 */ /* 0x000fc40004800000 */
[----:B------:R-:W-:-:S03]  /*5160*/  IADD3 R3, PT, PT, R5, R3, R4 ;  /* 0x0000000305037210 */ /* 0x000fc60007ffe004 */
        /* <DEDUP_REMOVED lines=22> */
.L_x_53215:
[----:B------:R1:W5:Y:S04]  /*52d0*/  @P0 LDG.E.128 R32, desc[UR8][R96.64] ;  /* 0x0000000860200981 */ /* 0x000368000c1e1d00 */
[----:B------:R1:W5:Y:S04]  /*52e0*/  @P5 LDG.E.128 R28, desc[UR8][R100.64] ;  /* 0x00000008641c5981 */ /* 0x000368000c1e1d00 */
[----:B0-----:R1:W5:Y:S01]  /*52f0*/  LDG.E.128 R96, desc[UR8][R4.64] ;  /* 0x0000000804607981 */ /* 0x001362000c1e1d00 */
        /* <DEDUP_REMOVED lines=17> */
.L_x_53219:
        /* <DEDUP_REMOVED lines=13> */
.L_x_53221:
[----:B------:R-:W-:Y:S05]  /*54e0*/  BSYNC.RECONVERGENT B1 ;  /* 0x0000000000017941 */ /* 0x000fea0003800200 */
.L_x_53220:
        /* <DEDUP_REMOVED lines=42> */
.L_x_53218:
[----:B------:R-:W-:Y:S05]  /*5790*/  BSYNC.RECONVERGENT B0 ;  /* 0x0000000000007941 */ /* 0x000fea0003800200 */
.L_x_53217:
        /* <DEDUP_REMOVED lines=17> */
.L_x_53224:
        /* <DEDUP_REMOVED lines=13> */
.L_x_53226:
[----:B------:R-:W-:Y:S05]  /*5980*/  BSYNC.RECONVERGENT B1 ;  /* 0x0000000000017941 */ /* 0x000fea0003800200 */
.L_x_53225:
        /* <DEDUP_REMOVED lines=43> */
.L_x_53223:
[----:B------:R-:W-:Y:S05]  /*5c40*/  BSYNC.RECONVERGENT B0 ;  /* 0x0000000000007941 */ /* 0x000fea0003800200 */
.L_x_53222:
        /* <DEDUP_REMOVED lines=15> */
.L_x_53229:
        /* <DEDUP_REMOVED lines=13> */
.L_x_53231:
[----:B------:R-:W-:Y:S05]  /*5e10*/  BSYNC.RECONVERGENT B1 ;  /* 0x0000000000017941 */ /* 0x000fea0003800200 */
.L_x_53230:
        /* <DEDUP_REMOVED lines=43> */
.L_x_53228:
[----:B------:R-:W-:Y:S05]  /*60d0*/  BSYNC.RECONVERGENT B0 ;  /* 0x0000000000007941 */ /* 0x000fea0003800200 */
.L_x_53227:
        /* <DEDUP_REMOVED lines=17> */
.L_x_53234:
        /* <DEDUP_REMOVED lines=13> */
.L_x_53236:
[----:B------:R-:W-:Y:S05]  /*62c0*/  BSYNC.RECONVERGENT B1 ;  /* 0x0000000000017941 */ /* 0x000fea0003800200 */
.L_x_53235:
        /* <DEDUP_REMOVED lines=43> */
.L_x_53233:
[----:B------:R-:W-:Y:S05]  /*6580*/  BSYNC.RECONVERGENT B0 ;  /* 0x0000000000007941 */ /* 0x000fea0003800200 */
.L_x_53232:
        /* <DEDUP_REMOVED lines=15> */
.L_x_53239:
        /* <DEDUP_REMOVED lines=13> */
.L_x_53241:
[----:B------:R-:W-:Y:S05]  /*6750*/  BSYNC.RECONVERGENT B1 ;  /* 0x0000000000017941 */ /* 0x000fea0003800200 */
.L_x_53240:
        /* <DEDUP_REMOVED lines=43> */
.L_x_53238:
[----:B------:R-:W-:Y:S05]  /*6a10*/  BSYNC.RECONVERGENT B0 ;  /* 0x0000000000007941 */ /* 0x000fea0003800200 */
.L_x_53237:
        /* <DEDUP_REMOVED lines=17> */
.L_x_53244:
        /* <DEDUP_REMOVED lines=13> */
.L_x_53246:
[----:B------:R-:W-:Y:S05]  /*6c00*/  BSYNC.RECONVERGENT B1 ;  /* 0x0000000000017941 */ /* 0x000fea0003800200 */
.L_x_53245:
        /* <DEDUP_REMOVED lines=43> */
.L_x_53243:
[----:B------:R-:W-:Y:S05]  /*6ec0*/  BSYNC.RECONVERGENT B0 ;  /* 0x0000000000007941 */ /* 0x000fea0003800200 */
.L_x_53242:
        /* <DEDUP_REMOVED lines=15> */
.L_x_53249:
        /* <DEDUP_REMOVED lines=13> */
.L_x_53251:
[----:B------:R-:W-:Y:S05]  /*7090*/  BSYNC.RECONVERGENT B1 ;  /* 0x0000000000017941 */ /* 0x000fea0003800200 */
.L_x_53250:
        /* <DEDUP_REMOVED lines=43> */
.L_x_53248:
[----:B------:R-:W-:Y:S05]  /*7350*/  BSYNC.RECONVERGENT B0 ;  /* 0x0000000000007941 */ /* 0x000fea0003800200 */
.L_x_53247:
        /* <DEDUP_REMOVED lines=17> */
.L_x_53254:
        /* <DEDUP_REMOVED lines=15> */
.L_x_53256:
[----:B------:R-:W-:Y:S05]  /*7560*/  BSYNC.RECONVERGENT B1 ;  /* 0x0000000000017941 */ /* 0x000fea0003800200 */
.L_x_53255:
        /* <DEDUP_REMOVED lines=43> */
.L_x_53253:
[----:B------:R-:W-:Y:S05]  /*7820*/  BSYNC.RECONVERGENT B0 ;  /* 0x0000000000007941 */ /* 0x000fea0003800200 */
.L_x_53252:
[-C--:B------:R-:W-:Y:S01]  /*7830*/  FMUL.FTZ R99, R32, R22.reuse ;  /* 0x0000001620637220 */ /* 0x080fe20000410000 */
[----:B------:R-:W-:Y:S01]  /*7840*/  FSETP.GTU.FTZ.AND P6, PT, R3, R21, PT ;  /* 0x000000150300720b */ /* 0x000fe20003fdc000 */
[-C--:B------:R-:W-:Y:S01]  /*7850*/  FMUL.FTZ R97, R33, R22.reuse ;  /* 0x0000001621617220 */ /* 0x080fe20000410000 */
[----:B------:R-:W-:Y:S01]  /*7860*/  I2FP.F32.U32 R10, R11 ;  /* 0x0000000b000a7245 */ /* 0x000fe20000201000 */
[-C--:B------:R-:W-:Y:S01]  /*7870*/  FMUL.FTZ R3, R34, R22.reuse ;  /* 0x0000001622037220 */ /* 0x080fe20000410000 */
[----:B------:R-:W-:Y:S02]  /*7880*/  FSEL R99, R99, RZ, !P6 ;  /* 0x000000ff63637208 */ /* 0x000fe40007000000 */
[----:B------:R-:W-:Y:S01]  /*7890*/  SEL R100, RZ, 0x1, P6 ;  /* 0x00000001ff647807 */ /* 0x000fe20003000000 */
[----:B------:R-:W-:Y:S01]  /*78a0*/  FFMA.FTZ R10, R10, R185, 1.1641532182693481445e-10 ;  /* 0x2f0000000a0a7423 */ /* 0x000fe200000100b9 */
[----:B------:R-:W-:Y:S01]  /*78b0*/  FSETP.GTU.FTZ.AND P6, PT, R5, R21, PT ;  /* 0x000000150500720b */ /* 0x000fe20003fdc000 */
[----:B------:R-:W-:Y:S01]  /*78c0*/  FMUL.FTZ R5, R35, R22 ;  /* 0x0000001623057220 */ /* 0x000fe20000410000 */
        /* <DEDUP_REMOVED lines=12> */
[----:B------:R-:W-:Y:S01]  /*7990*/  FSEL R8, R9, RZ, P4 ;  /* 0x000000ff09087208 */ /* 0x000fe20002000000 */
[----:B------:R-:W-:Y:S01]  /*79a0*/  @P5 FADD.FTZ R98, R30, R98 ;  /* 0x000000621e625221 */ /* 0x000fe20000010000 */
[----:B------:R-:W-:Y:S01]  /*79b0*/  FSEL R5, R5, RZ, !P6 ;  /* 0x000000ff05057208 */ /* 0x000fe20007000000 */
[----:B------:R-:W-:Y:S01]  /*79c0*/  FADD.FTZ R97, R4, R97 ;  /* 0x0000006104617221 */ /* 0x000fe20000010000 */
[----:B------:R-:W-:Y:S02]  /*79d0*/  PRMT R11, R100, 0x7610, R11 ;  /* 0x00007610640b7816 */ /* 0x000fe4000000000b */
[----:B------:R-:W-:Y:S01]  /*79e0*/  PRMT R10, R101, 0x7610, R10 ;  /* 0x00007610650a7816 */ /* 0x000fe2000000000a */
[----:B------:R-:W-:Y:S01]  /*79f0*/  FADD.FTZ R99, R5, R8 ;  /* 0x0000000805637221 */ /* 0x000fe20000010000 */
[----:B------:R-:W-:Y:S01]  /*7a00*/  PRMT R9, R102, 0x7610, R9 ;  /* 0x0000761066097816 */ /* 0x000fe20000000009 */
[----:B------:R-:W-:Y:S01]  /*7a10*/  @P5 FADD.FTZ R97, R29, R97 ;  /* 0x000000611d615221 */ /* 0x000fe20000010000 */
[----:B------:R-:W-:Y:S01]  /*7a20*/  SEL R8, RZ, 0x1, P6 ;  /* 0x00000001ff087807 */ /* 0x000fe20003000000 */
[----:B------:R-:W-:Y:S01]  /*7a30*/  @P5 FADD.FTZ R99, R31, R99 ;  /* 0x000000631f635221 */ /* 0x000fe20000010000 */
[----:B------:R-:W-:Y:S06]  /*7a40*/  BRA `(.L_x_53257) ;  /* 0x0000001000e07947 */ /* 0x000fec0003800000 */
.L_x_53216:
        /* <DEDUP_REMOVED lines=16> */
.L_x_53260:
        /* <DEDUP_REMOVED lines=13> */
.L_x_53262:
[----:B------:R-:W-:Y:S05]  /*7c20*/  BSYNC.RECONVERGENT B1 ;  /* 0x0000000000017941 */ /* 0x000fea0003800200 */
.L_x_53261:
        /* <DEDUP_REMOVED lines=43> */
.L_x_53259:
[----:B------:R-:W-:Y:S05]  /*7ee0*/  BSYNC.RECONVERGENT B0 ;  /* 0x0000000000007941 */ /* 0x000fea0003800200 */
.L_x_53258:
        /* <DEDUP_REMOVED lines=16> */
.L_x_53265:
        /* <DEDUP_REMOVED lines=13> */
.L_x_53267:
[----:B------:R-:W-:Y:S05]  /*80c0*/  BSYNC.RECONVERGENT B1 ;  /* 0x0000000000017941 */ /* 0x000fea0003800200 */
.L_x_53266:
        /* <DEDUP_REMOVED lines=43> */
.L_x_53264:
[----:B------:R-:W-:Y:S05]  /*8380*/  BSYNC.RECONVERGENT B0 ;  /* 0x0000000000007941 */ /* 0x000fea0003800200 */
.L_x_53263:
        /* <DEDUP_REMOVED lines=16> */
.L_x_53270:
        /* <DEDUP_REMOVED lines=13> */
.L_x_53272:
[----:B------:R-:W-:Y:S05]  /*8560*/  BSYNC.RECONVERGENT B1 ;  /* 0x0000000000017941 */ /* 0x000fea0003800200 */
.L_x_53271:
        /* <DEDUP_REMOVED lines=43> */
.L_x_53269:
[----:B------:R-:W-:Y:S05]  /*8820*/  BSYNC.RECONVERGENT B0 ;  /* 0x0000000000007941 */ /* 0x000fea0003800200 */
.L_x_53268:
        /* <DEDUP_REMOVED lines=16> */
.L_x_53275:
        /* <DEDUP_REMOVED lines=13> */
.L_x_53277:
[----:B------:R-:W-:Y:S05]  /*8a00*/  BSYNC.RECONVERGENT B1 ;  /* 0x0000000000017941 */ /* 0x000fea0003800200 */
.L_x_53276:
        /* <DEDUP_REMOVED lines=43> */
.L_x_53274:
[----:B------:R-:W-:Y:S05]  /*8cc0*/  BSYNC.RECONVERGENT B0 ;  /* 0x0000000000007941 */ /* 0x000fea0003800200 */
.L_x_53273:
        /* <DEDUP_REMOVED lines=16> */
.L_x_53257:
        /* <DEDUP_REMOVED lines=28> */
.L_x_53278:
[----:B------:R1:W5:Y:S04]  /*8f90*/  @P0 LDG.E.128 R32, desc[UR8][R102.64] ;  /* 0x0000000866200981 */ /* 0x000368000c1e1d00 */
[----:B------:R1:W5:Y:S04]  /*8fa0*/  @P5 LDG.E.128 R28, desc[UR8][R4.64] ;  /* 0x00000008041c5981 */ /* 0x000368000c1e1d00 */
[----:B0-----:R1:W5:Y:S01]  /*8fb0*/  LDG.E.128 R100, desc[UR8][R2.64] ;  /* 0x0000000802647981 */ /* 0x001362000c1e1d00 */
[----:B------:R-:W-:Y:S05]  /*8fc0*/  @!P0 BRA `(.L_x_53279) ;  /* 0x0000002400d08947 */ /* 0x000fea0003800000 */
        /* <DEDUP_REMOVED lines=16> */
.L_x_53282:
        /* <DEDUP_REMOVED lines=13> */
.L_x_53284:
[----:B------:R-:W-:Y:S05]  /*91a0*/  BSYNC.RECONVERGENT B1 ;  /* 0x0000000000017941 */ /* 0x000fea0003800200 */
.L_x_53283:
        /* <DEDUP_REMOVED lines=42> */
.L_x_53281:
[----:B------:R-:W-:Y:S05]  /*9450*/  BSYNC.RECONVERGENT B0 ;  /* 0x0000000000007941 */ /* 0x000fea0003800200 */
.L_x_53280:
        /* <DEDUP_REMOVED lines=17> */
.L_x_53287:
        /* <DEDUP_REMOVED lines=13> */
.L_x_53289:
[----:B------:R-:W-:Y:S05]  /*9640*/  BSYNC.RECONVERGENT B1 ;  /* 0x0000000000017941 */ /* 0x000fea0003800200 */
.L_x_53288:
        /* <DEDUP_REMOVED lines=43> */
.L_x_53286:
[----:B------:R-:W-:Y:S05]  /*9900*/  BSYNC.RECONVERGENT B0 ;  /* 0x0000000000007941 */ /* 0x000fea0003800200 */
.L_x_53285:
        /* <DEDUP_REMOVED lines=15> */
.L_x_53292:
        /* <DEDUP_REMOVED lines=13> */
.L_x_53294:
[----:B------:R-:W-:Y:S05]  /*9ad0*/  BSYNC.RECONVERGENT B1 ;  /* 0x0000000000017941 */ /* 0x000fea0003800200 */
.L_x_53293:
        /* <DEDUP_REMOVED lines=43> */
.L_x_53291:
[----:B------:R-:W-:Y:S05]  /*9d90*/  BSYNC.RECONVERGENT B0 ;  /* 0x0000000000007941 */ /* 0x000fea0003800200 */
.L_x_53290:
        /* <DEDUP_REMOVED lines=17> */
.L_x_53297:
        /* <DEDUP_REMOVED lines=13> */
.L_x_53299:
[----:B------:R-:W-:Y:S05]  /*9f80*/  BSYNC.RECONVERGENT B1 ;  /* 0x0000000000017941 */ /* 0x000fea0003800200 */
.L_x_53298:
        /* <DEDUP_REMOVED lines=43> */
.L_x_53296:
[----:B------:R-:W-:Y:S05]  /*a240*/  BSYNC.RECONVERGENT B0 ;  /* 0x0000000000007941 */ /* 0x000fea0003800200 */
.L_x_53295:
        /* <DEDUP_REMOVED lines=15> */
.L_x_53302:
        /* <DEDUP_REMOVED lines=13> */
.L_x_53304:
[----:B------:R-:W-:Y:S05]  /*a410*/  BSYNC.RECONVERGENT B1 ;  /* 0x0000000000017941 */ /* 0x000fea0003800200 */
.L_x_53303:
        /* <DEDUP_REMOVED lines=43> */
.L_x_53301:
[----:B------:R-:W-:Y:S05]  /*a6d0*/  BSYNC.RECONVERGENT B0 ;  /* 0x0000000000007941 */ /* 0x000fea0003800200 */
.L_x_53300:
        /* <DEDUP_REMOVED lines=17> */
.L_x_53307:
        /* <DEDUP_REMOVED lines=13> */
.L_x_53309:
[----:B------:R-:W-:Y:S05]  /*a8c0*/  BSYNC.RECONVERGENT B1 ;  /* 0x0000000000017941 */ /* 0x000fea0003800200 */
.L_x_53308:
        /* <DEDUP_REMOVED lines=43> */
.L_x_53306:
[----:B------:R-:W-:Y:S05]  /*ab80*/  BSYNC.RECONVERGENT B0 ;  /* 0x0000000000007941 */ /* 0x000fea0003800200 */
.L_x_53305:
        /* <DEDUP_REMOVED lines=15> */
.L_x_53312:
        /* <DEDUP_REMOVED lines=13> */
.L_x_53314:
[----:B------:R-:W-:Y:S05]  /*ad50*/  BSYNC.RECONVERGENT B1 ;  /* 0x0000000000017941 */ /* 0x000fea0003800200 */
.L_x_53313:
        /* <DEDUP_REMOVED lines=43> */
.L_x_53311:
[----:B------:R-:W-:Y:S05]  /*b010*/  BSYNC.RECONVERGENT B0 ;  /* 0x0000000000007941 */ /* 0x000fea0003800200 */
.L_x_53310:
        /* <DEDUP_REMOVED lines=17> */
.L_x_53317:
        /* <DEDUP_REMOVED lines=15> */
.L_x_53319:
[----:B------:R-:W-:Y:S05]  /*b220*/  BSYNC.RECONVERGENT B1 ;  /* 0x0000000000017941 */ /* 0x000fea0003800200 */
.L_x_53318:
        /* <DEDUP_REMOVED lines=43> */
.L_x_53316:
[----:B------:R-:W-:Y:S05]  /*b4e0*/  BSYNC.RECONVERGENT B0 ;  /* 0x0000000000007941 */ /* 0x000fea0003800200 */
.L_x_53315:
        /* <DEDUP_REMOVED lines=28> */
[----:B------:R-:W-:Y:S01]  /*b6b0*/  FADD.FTZ R103, R103, R8 ;  /* 0x0000000867677221 */ /* 0x000fe20000010000 */
[----:B------:R-:W-:Y:S01]  /*b6c0*/  PRMT R9, R105, 0x7610, R9 ;  /* 0x0000761069097816 */ /* 0x000fe20000000009 */
[----:B------:R-:W-:Y:S01]  /*b6d0*/  @P5 FADD.FTZ R100, R28, R100 ;  /* 0x000000641c645221 */ /* 0x000fe20000010000 */
[----:B------:R-:W-:Y:S01]  /*b6e0*/  SEL R8, RZ, 0x1, P6 ;  /* 0x00000001ff087807 */ /* 0x000fe20003000000 */
[----:B------:R-:W-:Y:S01]  /*b6f0*/  @P5 FADD.FTZ R103, R31, R103 ;  /* 0x000000671f675221 */ /* 0x000fe20000010000 */
[----:B------:R-:W-:Y:S06]  /*b700*/  BRA `(.L_x_53320) ;  /* 0x0000001000dc7947 */ /* 0x000fec0003800000 */
.L_x_53279:
        /* <DEDUP_REMOVED lines=16> */
.L_x_53323:
        /* <DEDUP_REMOVED lines=13> */
.L_x_53325:
[----:B------:R-:W-:Y:S05]  /*b8e0*/  BSYNC.RECONVERGENT B1 ;  /* 0x0000000000017941 */ /* 0x000fea0003800200 */
.L_x_53324:
        /* <DEDUP_REMOVED lines=42> */
.L_x_53322:
[----:B------:R-:W-:Y:S05]  /*bb90*/  BSYNC.RECONVERGENT B0 ;  /* 0x0000000000007941 */ /* 0x000fea0003800200 */
.L_x_53321:
        /* <DEDUP_REMOVED lines=16> */
.L_x_53328:
        /* <DEDUP_REMOVED lines=13> */
.L_x_53330:
[----:B------:R-:W-:Y:S05]  /*bd70*/  BSYNC.RECONVERGENT B1 ;  /* 0x0000000000017941 */ /* 0x000fea0003800200 */
.L_x_53329:
        /* <DEDUP_REMOVED lines=43> */
.L_x_53327:
[----:B------:R-:W-:Y:S05]  /*c030*/  BSYNC.RECONVERGENT B0 ;  /* 0x0000000000007941 */ /* 0x000fea0003800200 */
.L_x_53326:
        /* <DEDUP_REMOVED lines=16> */
.L_x_53333:
        /* <DEDUP_REMOVED lines=13> */
.L_x_53335:
[----:B------:R-:W-:Y:S05]  /*c210*/  BSYNC.RECONVERGENT B1 ;  /* 0x0000000000017941 */ /* 0x000fea0003800200 */
.L_x_53334:
        /* <DEDUP_REMOVED lines=43> */
.L_x_53332:
[----:B------:R-:W-:Y:S05]  /*c4d0*/  BSYNC.RECONVERGENT B0 ;  /* 0x0000000000007941 */ /* 0x000fea0003800200 */
.L_x_53331:
        /* <DEDUP_REMOVED lines=16> */
.L_x_53338:
        /* <DEDUP_REMOVED lines=13> */
.L_x_53340:
[----:B------:R-:W-:Y:S05]  /*c6b0*/  BSYNC.RECONVERGENT B1 ;  /* 0x0000000000017941 */ /* 0x000fea0003800200 */
.L_x_53339:
        /* <DEDUP_REMOVED lines=43> */
.L_x_53337:
[----:B------:R-:W-:Y:S05]  /*c970*/  BSYNC.RECONVERGENT B0 ;  /* 0x0000000000007941 */ /* 0x000fea0003800200 */
.L_x_53336:
        /* <DEDUP_REMOVED lines=16> */
.L_x_53320:
[----:B------:R-:W-:Y:S01]  /*ca80*/  SEL R3, RZ, 0x1000000, !P4 ;  /* 0x01000000ff037807 */ /* 0x000fe20006000000 */
[C---:B------:R-:W-:Y:S01]  /*ca90*/  IMAD.WIDE.U32 R108, R6.reuse, 0x10, R210 ;  /* 0x00000010066c7825 */ /* 0x040fe200078e00d2 */
[----:B------:R-:W-:Y:S01]  /*caa0*/  SEL R4, RZ, 0x10000, !P3 ;  /* 0x00010000ff047807 */ /* 0x000fe20005800000 */
[----:B------:R-:W0:Y:S01]  /*cab0*/  @P0 LDC.64 R104, c[0x0][0x398] ;  /* 0x0000e600ff680b82 */ /* 0x000e220000000a00 */
[----:B------:R-:W-:Y:S01]  /*cac0*/  SEL R5, RZ, 0x100, !P2 ;  /* 0x00000100ff057807 */ /* 0x000fe20005000000 */
[----:B------:R-:W-:Y:S01]  /*cad0*/  IMAD.WIDE.U32 R110, R6, 0x4, R204 ;  /* 0x00000004066e7825 */ /* 0x000fe200078e00cc */
[----:B------:R1:W-:Y:S02]  /*cae0*/  STG.E.128 desc[UR8][R108.64], R100 ;  /* 0x000000646c007986 */ /* 0x0003e4000c101d08 */
[----:B------:R-:W-:Y:S01]  /*caf0*/  IADD3 R3, PT, PT, R5, R3, R4 ;  /* 0x0000000305037210 */ /* 0x000fe20007ffe004 */
[----:B------:R-:W-:Y:S01]  /*cb00*/  VIADD R5, R12, 0x60 ;  /* 0x000000600c057836 */ /* 0x000fe20000000000 */
[----:B------:R-:W-:Y:S01]  /*cb10*/  SEL R4, RZ, 0x1, !P1 ;  /* 0x00000001ff047807 */ /* 0x000fe20004800000 */
[----:B------:R-:W2:Y:S04]  /*cb20*/  @P5 LDC.64 R106, c[0x0][0x3a0] ;  /* 0x0000e800ff6a5b82 */ /* 0x000ea80000000a00 */
[----:B------:R-:W-:-:S05]  /*cb30*/  IMAD.IADD R3, R3, 0x1, R4 ;  /* 0x0000000103037824 */ /* 0x000fca00078e0204 */
[----:B------:R3:W-:Y:S01]  /*cb40*/  STG.E desc[UR8][R110.64], R3 ;  /* 0x000000036e007986 */ /* 0x0007e2000c101908 */
[----:B-1----:R-:W-:-:S04]  /*cb50*/  IMAD.WIDE.U32 R108, R5, 0x10, R202 ;  /* 0x00000010056c7825 */ /* 0x002fc800078e00ca */
[----:B0-----:R-:W-:-:S04]  /*cb60*/  @P0 IMAD.WIDE.U32 R104, R5, 0x10, R104 ;  /* 0x0000001005680825 */ /* 0x001fc800078e0068 */
[----:B--2---:R-:W-:Y:S01]  /*cb70*/  @P5 IMAD.WIDE.U32 R106, R5, 0x10, R106 ;  /* 0x00000010056a5825 */ /* 0x004fe200078e006a */
[----:B---3--:R-:W-:Y:S06]  /*cb80*/  @!P0 BRA `(.L_x_53341) ;  /* 0x00000000002c8947 */ /* 0x008fec0003800000 */
[----:B------:R-:W0:Y:S01]  /*cb90*/  LDC.64 R110, c[0x0][0x3b8] ;  /* 0x0000ee00ff6e7b82 */ /* 0x000e220000000a00 */
[----:B------:R-:W-:-:S04]  /*cba0*/  SHF.L.U32 R3, R9, 0x10, RZ ;  /* 0x0000001009037819 */ /* 0x000fc800000006ff */
        /* <DEDUP_REMOVED lines=9> */
.L_x_53341:
[----:B------:R1:W5:Y:S04]  /*cc40*/  @P0 LDG.E.128 R32, desc[UR8][R104.64] ;  /* 0x0000000868200981 */ /* 0x000368000c1e1d00 */
[----:B------:R1:W5:Y:S04]  /*cc50*/  @P5 LDG.E.128 R28, desc[UR8][R106.64] ;  /* 0x000000086a1c5981 */ /* 0x000368000c1e1d00 */
[----:B------:R1:W5:Y:S01]  /*cc60*/  LDG.E.128 R104, desc[UR8][R108.64] ;  /* 0x000000086c687981 */ /* 0x000362000c1e1d00 */
        /* <DEDUP_REMOVED lines=17> */
.L_x_53345:
        /* <DEDUP_REMOVED lines=13> */
.L_x_53347:
[----:B------:R-:W-:Y:S05]  /*ce50*/  BSYNC.RECONVERGENT B1 ;  /* 0x0000000000017941 */ /* 0x000fea0003800200 */
.L_x_53346:
        /* <DEDUP_REMOVED lines=43> */
.L_x_53344:
[----:B------:R-:W-:Y:S05]  /*d110*/  BSYNC.RECONVERGENT B0 ;  /* 0x0000000000007941 */ /* 0x000fea0003800200 */
.L_x_53343:
        /* <DEDUP_REMOVED lines=17> */
.L_x_53350:
        /* <DEDUP_REMOVED lines=13> */
.L_x_53352:
[----:B------:R-:W-:Y:S05]  /*d300*/  BSYNC.RECONVERGENT B1 ;  /* 0x0000000000017941 */ /* 0x000fea0003800200 */
.L_x_53351:
        /* <DEDUP_REMOVED lines=43> */
.L_x_53349:
[----:B------:R-:W-:Y:S05]  /*d5c0*/  BSYNC.RECONVERGENT B0 ;  /* 0x0000000000007941 */ /* 0x000fea0003800200 */
.L_x_53348:
        /* <DEDUP_REMOVED lines=15> */
.L_x_53355:
        /* <DEDUP_REMOVED lines=13> */
.L_x_53357:
[----:B------:R-:W-:Y:S05]  /*d790*/  BSYNC.RECONVERGENT B1 ;  /* 0x0000000000017941 */ /* 0x000fea0003800200 */
.L_x_53356:
        /* <DEDUP_REMOVED lines=43> */
.L_x_53354:
[----:B------:R-:W-:Y:S05]  /*da50*/  BSYNC.RECONVERGENT B0 ;  /* 0x0000000000007941 */ /* 0x000fea0003800200 */
.L_x_53353:
[----:B------:R-:W-:Y:S01]  /*da60*/  ISETP.NE.AND P3, PT, R11, 0x1, PT ;  /* 0x000000010b00780c */ /* 0x000fe20003f65270 */
[----:B------:R-:W-:Y:S01]  /*da70*/  BSSY.RECONVERGENT B0, `(.L_x_53358) ;  /* 0x0000049000007945 */ /* 0x000fe20003800200 */
[----:B------:R-:W-:Y:S01]  /*da80*/  I2FP.F32.U32 R8, R9 ;  /* 0x0000000900087245 */ /* 0x000fe20000201000 */
[----:B-1----:R-:W-:Y:S02]  /*da90*/  IMAD.MOV.U32 R104, RZ, RZ, 0x2 ;  /* 0x00000002ff687424 */ /* 0x002fe400078e00ff */
        /* <DEDUP_REMOVED lines=13> */
.L_x_53360:
        /* <DEDUP_REMOVED lines=13> */
.L_x_53362:
[----:B------:R-:W-:Y:S05]  /*dc40*/  BSYNC.RECONVERGENT B1 ;  /* 0x0000000000017941 */ /* 0x000fea0003800200 */
.L_x_53361:
        /* <DEDUP_REMOVED lines=43> */
.L_x_53359:
[----:B------:R-:W-:Y:S05]  /*df00*/  BSYNC.RECONVERGENT B0 ;  /* 0x0000000000007941 */ /* 0x000fea0003800200 */
.L_x_53358:
        /* <DEDUP_REMOVED lines=15> */
.L_x_53365:
        /* <DEDUP_REMOVED lines=13> */
.L_x_53367:
[----:B------:R-:W-:Y:S05]  /*e0d0*/  BSYNC.RECONVERGENT B1 ;  /* 0x0000000000017941 */ /* 0x000fea0003800200 */
.L_x_53366:
        /* <DEDUP_REMOVED lines=43> */
.L_x_53364:
[----:B------:R-:W-:Y:S05]  /*e390*/  BSYNC.RECONVERGENT B0 ;  /* 0x0000000000007941 */ /* 0x000fea0003800200 */
.L_x_53363:
        /* <DEDUP_REMOVED lines=17> */
.L_x_53370:
        /* <DEDUP_REMOVED lines=13> */
.L_x_53372:
[----:B------:R-:W-:Y:S05]  /*e580*/  BSYNC.RECONVERGENT B1 ;  /* 0x0000000000017941 */ /* 0x000fea0003800200 */
.L_x_53371:
        /* <DEDUP_REMOVED lines=43> */
.L_x_53369:
[----:B------:R-:W-:Y:S05]  /*e840*/  BSYNC.RECONVERGENT B0 ;  /* 0x0000000000007941 */ /* 0x000fea0003800200 */
.L_x_53368:
        /* <DEDUP_REMOVED lines=15> */
.L_x_53375:
        /* <DEDUP_REMOVED lines=13> */
.L_x_53377:
[----:B------:R-:W-:Y:S05]  /*ea10*/  BSYNC.RECONVERGENT B1 ;  /* 0x0000000000017941 */ /* 0x000fea0003800200 */
.L_x_53376:
        /* <DEDUP_REMOVED lines=43> */
.L_x_53374:
[----:B------:R-:W-:Y:S05]  /*ecd0*/  BSYNC.RECONVERGENT B0 ;  /* 0x0000000000007941 */ /* 0x000fea0003800200 */
.L_x_53373:
        /* <DEDUP_REMOVED lines=17> */
.L_x_53380:
        /* <DEDUP_REMOVED lines=15> */
.L_x_53382:
[----:B------:R-:W-:Y:S05]  /*eee0*/  BSYNC.RECONVERGENT B1 ;  /* 0x0000000000017941 */ /* 0x000fea0003800200 */
.L_x_53381:
        /* <DEDUP_REMOVED lines=43> */
.L_x_53379:
[----:B------:R-:W-:Y:S05]  /*f1a0*/  BSYNC.RECONVERGENT B0 ;  /* 0x0000000000007941 */ /* 0x000fea0003800200 */
.L_x_53378:
[-C--:B------:R-:W-:Y:S01]  /*f1b0*/  FMUL.FTZ R107, R32, R22.reuse ;  /* 0x00000016206b7220 */ /* 0x080fe20000410000 */
[----:B------:R-:W-:Y:S01]  /*f1c0*/  FSETP.GTU.FTZ.AND P6, PT, R4, R21, PT ;  /* 0x000000150400720b */ /* 0x000fe20003fdc000 */
[-C--:B------:R-:W-:Y:S01]  /*f1d0*/  FMUL.FTZ R104, R33, R22.reuse ;  /* 0x0000001621687220 */ /* 0x080fe20000410000 */
        /* <DEDUP_REMOVED lines=16> */
[----:B------:R-:W-:Y:S01]  /*f2e0*/  FMUL.FTZ R4, R35, R22 ;  /* 0x0000001623047220 */ /* 0x000fe20000410000 */
[----:B------:R-:W-:Y:S01]  /*f2f0*/  FSEL R8, R8, RZ, P2 ;  /* 0x000000ff08087208 */ /* 0x000fe20001000000 */
[----:B------:R-:W-:Y:S01]  /*f300*/  FADD.FTZ R106, R10, R9 ;  /* 0x000000090a6a7221 */ /* 0x000fe20000010000 */
[----:B------:R-:W-:Y:S02]  /*f310*/  FSEL R11, R112, RZ, P4 ;  /* 0x000000ff700b7208 */ /* 0x000fe40002000000 */
[----:B------:R-:W-:Y:S01]  /*f320*/  FSEL R4, R4, RZ, !P6 ;  /* 0x000000ff04047208 */ /* 0x000fe20007000000 */
[----:B------:R-:W-:Y:S01]  /*f330*/  FADD.FTZ R105, R8, R105 ;  /* 0x0000006908697221 */ /* 0x000fe20000010000 */
[----:B------:R-:W-:Y:S01]  /*f340*/  PRMT R10, R109, 0x7610, R10 ;  /* 0x000076106d0a7816 */ /* 0x000fe2000000000a */
[----:B------:R-:W-:Y:S01]  /*f350*/  @P5 FADD.FTZ R106, R30, R106 ;  /* 0x0000006a1e6a5221 */ /* 0x000fe20000010000 */
[----:B------:R-:W-:Y:S01]  /*f360*/  PRMT R9, R110, 0x7610, R9 ;  /* 0x000076106e097816 */ /* 0x000fe20000000009 */
[--C-:B------:R-:W-:Y:S01]  /*f370*/  FADD.FTZ R107, R4, R11.reuse ;  /* 0x0000000b046b7221 */ /* 0x100fe20000010000 */
[----:B------:R-:W-:Y:S01]  /*f380*/  PRMT R11, R108, 0x7610, R11 ;  /* 0x000076106c0b7816 */ /* 0x000fe2000000000b */
[----:B------:R-:W-:Y:S01]  /*f390*/  @P5 FADD.FTZ R105, R29, R105 ;  /* 0x000000691d695221 */ /* 0x000fe20000010000 */
[----:B------:R-:W-:Y:S01]  /*f3a0*/  SEL R8, RZ, 0x1, P6 ;  /* 0x00000001ff087807 */ /* 0x000fe20003000000 */
[----:B------:R-:W-:Y:S01]  /*f3b0*/  @P5 FADD.FTZ R107, R31, R107 ;  /* 0x0000006b1f6b5221 */ /* 0x000fe20000010000 */
[----:B------:R-:W-:Y:S06]  /*f3c0*/  BRA `(.L_x_53383) ;  /* 0x0000001000e07947 */ /* 0x000fec0003800000 */
.L_x_53342:
        /* <DEDUP_REMOVED lines=16> */
.L_x_53386:
        /* <DEDUP_REMOVED lines=13> */
.L_x_53388:
[----:B------:R-:W-:Y:S05]  /*f5a0*/  BSYNC.RECONVERGENT B1 ;  /* 0x0000000000017941 */ /* 0x000fea0003800200 */
.L_x_53387:
        /* <DEDUP_REMOVED lines=43> */
.L_x_53385:
[----:B------:R-:W-:Y:S05]  /*f860*/  BSYNC.RECONVERGENT B0 ;  /* 0x0000000000007941 */ /* 0x000fea0003800200 */
.L_x_53384:
        /* <DEDUP_REMOVED lines=16> */
.L_x_53391:
        /* <DEDUP_REMOVED lines=13> */
.L_x_53393:
[----:B------:R-:W-:Y:S05]  /*fa40*/  BSYNC.RECONVERGENT B1 ;  /* 0x0000000000017941 */ /* 0x000fea0003800200 */
.L_x_53392:
        /* <DEDUP_REMOVED lines=43> */
.L_x_53390:
[----:B------:R-:W-:Y:S05]  /*fd00*/  BSYNC.RECONVERGENT B0 ;  /* 0x0000000000007941 */ /* 0x000fea0003800200 */
.L_x_53389:
        /* <DEDUP_REMOVED lines=16> */
.L_x_53396:
        /* <DEDUP_REMOVED lines=13> */
.L_x_53398:
[----:B------:R-:W-:Y:S05]  /*fee0*/  BSYNC.RECONVERGENT B1 ;  /* 0x0000000000017941 */ /* 0x000fea0003800200 */
.L_x_53397:
        /* <DEDUP_REMOVED lines=43> */
.L_x_53395:
[----:B------:R-:W-:Y:S05]  /*101a0*/  BSYNC.RECONVERGENT B0 ;  /* 0x0000000000007941 */ /* 0x000fea0003800200 */
.L_x_53394:
        /* <DEDUP_REMOVED lines=16> */
.L_x_53401:
        /* <DEDUP_REMOVED lines=13> */
.L_x_53403:
[----:B------:R-:W-:Y:S05]  /*10380*/  BSYNC.RECONVERGENT B1 ;  /* 0x0000000000017941 */ /* 0x000fea0003800200 */
.L_x_53402:
        /* <DEDUP_REMOVED lines=43> */
.L_x_53400:
[----:B------:R-:W-:Y:S05]  /*10640*/  BSYNC.RECONVERGENT B0 ;  /* 0x0000000000007941 */ /* 0x000fea0003800200 */
.L_x_53399:
        /* <DEDUP_REMOVED lines=16> */
.L_x_53383:
[----:B------:R-:W-:Y:S01]  /*10750*/  SEL R2, RZ, 0x1000000, !P4 ;  /* 0x01000000ff027807 */ /* 0x000fe20006000000 */
[----:B------:R-:W-:Y:S01]  /*10760*/  IMAD.WIDE.U32 R108, R5, 0x10, R210 ;  /* 0x00000010056c7825 */ /* 0x000fe200078e00d2 */
[----:B------:R-:W-:Y:S01]  /*10770*/  SEL R113, RZ, 0x10000, !P3 ;  /* 0x00010000ff717807 */ /* 0x000fe20005800000 */
[----:B------:R-:W0:Y:S01]  /*10780*/  @P0 LDC.64 R110, c[0x0][0x398] ;  /* 0x0000e600ff6e0b82 */ /* 0x000e220000000a00 */
[----:B------:R-:W-:Y:S02]  /*10790*/  SEL R4, RZ, 0x100, !P2 ;  /* 0x00000100ff047807 */ /* 0x000fe40005000000 */
[----:B------:R1:W-:Y:S02]  /*107a0*/  STG.E.128 desc[UR8][R108.64], R104 ;  /* 0x000000686c007986 */ /* 0x0003e4000c101d08 */
[----:B------:R-:W-:Y:S01]  /*107b0*/  IADD3 R2, PT, PT, R4, R2, R113 ;  /* 0x0000000204027210 */ /* 0x000fe20007ffe071 */
[----:B------:R-:W-:Y:S01]  /*107c0*/  VIADD R4, R12, 0x80 ;  /* 0x000000800c047836 */ /* 0x000fe20000000000 */
[----:B------:R-:W-:-:S05]  /*107d0*/  SEL R113, RZ, 0x1, !P1 ;  /* 0x00000001ff717807 */ /* 0x000fca0004800000 */
[----:B------:R-:W-:Y:S02]  /*107e0*/  IMAD.IADD R115, R2, 0x1, R113 ;  /* 0x0000000102737824 */ /* 0x000fe400078e0271 */
[----:B------:R-:W-:-:S05]  /*107f0*/  IMAD.WIDE.U32 R112, R5, 0x4, R204 ;  /* 0x0000000405707825 */ /* 0x000fca00078e00cc */
[----:B------:R2:W-:Y:S01]  /*10800*/  STG.E desc[UR8][R112.64], R115 ;  /* 0x0000007370007986 */ /* 0x0005e2000c101908 */
[----:B-1----:R-:W1:Y:S01]  /*10810*/  @P5 LDC.64 R108, c[0x0][0x3a0] ;  /* 0x0000e800ff6c5b82 */ /* 0x002e620000000a00 */
[----:B0-----:R-:W-:Y:S01]  /*10820*/  @P0 IMAD.WIDE.U32 R110, R4, 0x10, R110 ;  /* 0x00000010046e0825 */ /* 0x001fe200078e006e */
[----:B--2---:R-:W-:Y:S06]  /*10830*/  @!P0 BRA `(.L_x_53404) ;  /* 0x00000000002c8947 */ /* 0x004fec0003800000 */
        /* <DEDUP_REMOVED lines=11> */
.L_x_53404:
[----:B------:R2:W5:Y:S01]  /*108f0*/  @P0 LDG.E.128 R32, desc[UR8][R110.64] ;  /* 0x000000086e200981 */ /* 0x000562000c1e1d00 */
[----:B-1----:R-:W-:-:S05]  /*10900*/  @P5 IMAD.WIDE.U32 R108, R4, 0x10, R108 ;  /* 0x00000010046c5825 */ /* 0x002fca00078e006c */
[----:B------:R1:W5:Y:S01]  /*10910*/  @P5 LDG.E.128 R28, desc[UR8][R108.64] ;  /* 0x000000086c1c5981 */ /* 0x000362000c1e1d00 */
[----:B--2---:R-:W-:-:S06]  /*10920*/  IMAD.WIDE.U32 R110, R4, 0x10, R202 ;  /* 0x00000010046e7825 */ /* 0x004fcc00078e00ca */
        /* <DEDUP_REMOVED lines=18> */
.L_x_53408:
        /* <DEDUP_REMOVED lines=13> */
.L_x_53410:
[----:B------:R-:W-:Y:S05]  /*10b20*/  BSYNC.RECONVERGENT B1 ;  /* 0x0000000000017941 */ /* 0x000fea0003800200 */
.L_x_53409:
        /* <DEDUP_REMOVED lines=43> */
.L_x_53407:
[----:B------:R-:W-:Y:S05]  /*10de0*/  BSYNC.RECONVERGENT B0 ;  /* 0x0000000000007941 */ /* 0x000fea0003800200 */
.L_x_53406:
        /* <DEDUP_REMOVED lines=17> */
.L_x_53413:
        /* <DEDUP_REMOVED lines=13> */
.L_x_53415:
[----:B------:R-:W-:Y:S05]  /*10fd0*/  BSYNC.RECONVERGENT B1 ;  /* 0x0000000000017941 */ /* 0x000fea0003800200 */
.L_x_53414:
        /* <DEDUP_REMOVED lines=43> */
.L_x_53412:
[----:B------:R-:W-:Y:S05]  /*11290*/  BSYNC.RECONVERGENT B0 ;  /* 0x0000000000007941 */ /* 0x000fea0003800200 */
.L_x_53411:
        /* <DEDUP_REMOVED lines=15> */
.L_x_53418:
        /* <DEDUP_REMOVED lines=13> */
.L_x_53420:
[----:B------:R-:W-:Y:S05]  /*11460*/  BSYNC.RECONVERGENT B1 ;  /* 0x0000000000017941 */ /* 0x000fea0003800200 */
.L_x_53419:
[----:B------:R-:W-:Y:S01]  /*11470*/  LOP3.LUT R114, R13, UR7, R113, 0x96, !PT ;  /* 0x000000070d727c12 */ /* 0x000fe2000f8e9671 */
[----:B------:R-:W-:-:S04]  /*11480*/  IMAD.WIDE.U32 R10, R15, -0x326172a9, RZ ;  /* 0xcd9e8d570f0a7825 */ /* 0x000fc800078e00ff */
[----:B------:R-:W-:Y:S02]  /*11490*/  HFMA2 R108, -RZ, RZ, 0, 0 ;  /* 0x00000000ff6c7431 */ /* 0x000fe400000001ff */
        /* <DEDUP_REMOVED lines=40> */
.L_x_53417:
[----:B------:R-:W-:Y:S05]  /*11720*/  BSYNC.RECONVERGENT B0 ;  /* 0x0000000000007941 */ /* 0x000fea0003800200 */
.L_x_53416:
        /* <DEDUP_REMOVED lines=17> */
.L_x_53423:
        /* <DEDUP_REMOVED lines=13> */
.L_x_53425:
[----:B------:R-:W-:Y:S05]  /*11910*/  BSYNC.RECONVERGENT B1 ;  /* 0x0000000000017941 */ /* 0x000fea0003800200 */
.L_x_53424:
        /* <DEDUP_REMOVED lines=43> */
.L_x_53422:
[----:B------:R-:W-:Y:S05]  /*11bd0*/  BSYNC.RECONVERGENT B0 ;  /* 0x0000000000007941 */ /* 0x000fea0003800200 */
.L_x_53421:
[----:B------:R-:W-:Y:S01]  /*11be0*/  ISETP.NE.AND P3, PT, R109, 0x1, PT ;  /* 0x000000016d00780c */ /* 0x000fe20003f65270 */
[----:B------:R-:W-:Y:S01]  /*11bf0*/  BSSY.RECONVERGENT B0, `(.L_x_53426) ;  /* 0x0000047000007945 */ /* 0x000fe20003800200 */
[----:B------:R-:W-:Y:S01]  /*11c00*/  I2FP.F32.U32 R10, R11 ;  /* 0x0000000b000a7245 */ /* 0x000fe20000201000 */
[----:B0-----:R-:W-:Y:S02]  /*11c10*/  HFMA2 R112, -RZ, RZ, 0, 1.1920928955078125e-07 ;  /* 0x00000002ff707431 */ /* 0x001fe400000001ff */
        /* <DEDUP_REMOVED lines=11> */
.L_x_53428:
        /* <DEDUP_REMOVED lines=13> */
.L_x_53430:
[----:B------:R-:W-:Y:S05]  /*11da0*/  BSYNC.RECONVERGENT B1 ;  /* 0x0000000000017941 */ /* 0x000fea0003800200 */
.L_x_53429:
        /* <DEDUP_REMOVED lines=43> */
.L_x_53427:
[----:B------:R-:W-:Y:S05]  /*12060*/  BSYNC.RECONVERGENT B0 ;  /* 0x0000000000007941 */ /* 0x000fea0003800200 */
.L_x_53426:
        /* <DEDUP_REMOVED lines=17> */
.L_x_53433:
        /* <DEDUP_REMOVED lines=13> */
.L_x_53435:
[----:B------:R-:W-:Y:S05]  /*12250*/  BSYNC.RECONVERGENT B1 ;  /* 0x0000000000017941 */ /* 0x000fea0003800200 */
.L_x_53434:
        /* <DEDUP_REMOVED lines=43> */
.L_x_53432:
[----:B------:R-:W-:Y:S05]  /*12510*/  BSYNC.RECONVERGENT B0 ;  /* 0x0000000000007941 */ /* 0x000fea0003800200 */
.L_x_53431:
        /* <DEDUP_REMOVED lines=15> */
.L_x_53438:
        /* <DEDUP_REMOVED lines=13> */
.L_x_53440:
[----:B------:R-:W-:Y:S05]  /*126e0*/  BSYNC.RECONVERGENT B1 ;  /* 0x0000000000017941 */ /* 0x000fea0003800200 */
.L_x_53439:
        /* <DEDUP_REMOVED lines=43> */
.L_x_53437:
[----:B------:R-:W-:Y:S05]  /*129a0*/  BSYNC.RECONVERGENT B0 ;  /* 0x0000000000007941 */ /* 0x000fea0003800200 */
.L_x_53436:
        /* <DEDUP_REMOVED lines=17> */
.L_x_53443:
        /* <DEDUP_REMOVED lines=15> */
.L_x_53445:
[----:B------:R-:W-:Y:S05]  /*12bb0*/  BSYNC.RECONVERGENT B1 ;  /* 0x0000000000017941 */ /* 0x000fea0003800200 */
.L_x_53444:
        /* <DEDUP_REMOVED lines=43> */
.L_x_53442:
[----:B------:R-:W-:Y:S05]  /*12e70*/  BSYNC.RECONVERGENT B0 ;  /* 0x0000000000007941 */ /* 0x000fea0003800200 */
.L_x_53441:
[-C--:B------:R-:W-:Y:S01]  /*12e80*/  FMUL.FTZ R108, R32, R22.reuse ;  /* 0x00000016206c7220 */ /* 0x080fe20000410000 */
[-C--:B------:R-:W-:Y:S01]  /*12e90*/  FSETP.GTU.FTZ.AND P6, PT, R8, R21.reuse, PT ;  /* 0x000000150800720b */ /* 0x080fe20003fdc000 */
[----:B------:R-:W-:Y:S01]  /*12ea0*/  FMUL.FTZ R112, R33, R22 ;  /* 0x0000001621707220 */ /* 0x000fe20000410000 */
[----:B------:R-:W-:Y:S02]  /*12eb0*/  FSEL R11, R11, RZ, P3 ;  /* 0x000000ff0b0b7208 */ /* 0x000fe40001800000 */
[----:B------:R-:W-:Y:S02]  /*12ec0*/  FSEL R108, R108, RZ, !P6 ;  /* 0x000000ff6c6c7208 */ /* 0x000fe40007000000 */
[----:B------:R-:W-:Y:S02]  /*12ed0*/  SEL R8, RZ, 0x1, P6 ;  /* 0x00000001ff087807 */ /* 0x000fe40003000000 */
[----:B------:R-:W-:Y:S02]  /*12ee0*/  FSETP.GTU.FTZ.AND P6, PT, R10, R21, PT ;  /* 0x000000150a00720b */ /* 0x000fe40003fdc000 */
[----:B------:R-:W-:-:S02]  /*12ef0*/  FSEL R9, R9, RZ, P2 ;  /* 0x000000ff09097208 */ /* 0x000fc40001000000 */
[----:B------:R-:W-:Y:S02]  /*12f00*/  FSEL R112, R112, RZ, !P6 ;  /* 0x000000ff70707208 */ /* 0x000fe40007000000 */
[----:B------:R-:W-:Y:S02]  /*12f10*/  SEL R10, RZ, 0x1, P6 ;  /* 0x00000001ff0a7807 */ /* 0x000fe40003000000 */
[----:B------:R-:W-:Y:S02]  /*12f20*/  FSETP.GTU.FTZ.AND P6, PT, R110, R21, PT ;  /* 0x000000156e00720b */ /* 0x000fe40003fdc000 */
[----:B------:R-:W-:Y:S01]  /*12f30*/  I2FP.F32.U32 R110, R109 ;  /* 0x0000006d006e7245 */ /* 0x000fe20000201000 */
[-C--:B------:R-:W-:Y:S01]  /*12f40*/  FMUL.FTZ R109, R34, R22.reuse ;  /* 0x00000016226d7220 */ /* 0x080fe20000410000 */
[----:B------:R-:W-:Y:S02]  /*12f50*/  SEL R113, RZ, 0x1, P6 ;  /* 0x00000001ff717807 */ /* 0x000fe40003000000 */
[----:B------:R-:W-:Y:S01]  /*12f60*/  FSEL R3, R3, RZ, P1 ;  /* 0x000000ff03037208 */ /* 0x000fe20000800000 */
[----:B------:R-:W-:Y:S01]  /*12f70*/  FFMA.FTZ R114, R110, R185, 1.1641532182693481445e-10 ;  /* 0x2f0000006e727423 */ /* 0x000fe200000100b9 */
[----:B------:R-:W-:Y:S01]  /*12f80*/  FSEL R110, R109, RZ, !P6 ;  /* 0x000000ff6d6e7208 */ /* 0x000fe20007000000 */
[----:B------:R-:W-:Y:S01]  /*12f90*/  FADD.FTZ R109, R9, R112 ;  /* 0x00000070096d7221 */ /* 0x000fe20000010000 */
[----:B------:R-:W-:Y:S01]  /*12fa0*/  PRMT R9, R113, 0x7610, R9 ;  /* 0x0000761071097816 */ /* 0x000fe20000000009 */
[----:B------:R-:W-:Y:S01]  /*12fb0*/  FADD.FTZ R108, R3, R108 ;  /* 0x0000006c036c7221 */ /* 0x000fe20000010000 */
[----:B------:R-:W-:Y:S01]  /*12fc0*/  FSETP.GTU.FTZ.AND P6, PT, R114, R21, PT ;  /* 0x000000157200720b */ /* 0x000fe20003fdc000 */
[----:B------:R-:W-:Y:S01]  /*12fd0*/  FADD.FTZ R110, R11, R110 ;  /* 0x0000006e0b6e7221 */ /* 0x000fe20000010000 */
[----:B------:R-:W-:Y:S01]  /*12fe0*/  FMUL.FTZ R11, R35, R22 ;  /* 0x00000016230b7220 */ /* 0x000fe20000410000 */
[----:B------:R-:W-:Y:S01]  /*12ff0*/  FSEL R114, R111, RZ, P4 ;  /* 0x000000ff6f727208 */ /* 0x000fe20002000000 */
[----:B------:R-:W-:Y:S01]  /*13000*/  @P5 FADD.FTZ R109, R29, R109 ;  /* 0x0000006d1d6d5221 */ /* 0x000fe20000010000 */
[----:B------:R-:W-:Y:S01]  /*13010*/  @P5 FADD.FTZ R110, R30, R110 ;  /* 0x0000006e1e6e5221 */ /* 0x000fe20000010000 */
[----:B------:R-:W-:Y:S01]  /*13020*/  @P5 FADD.FTZ R108, R28, R108 ;  /* 0x0000006c1c6c5221 */ /* 0x000fe20000010000 */
[----:B------:R-:W-:-:S02]  /*13030*/  FSEL R111, R11, RZ, !P6 ;  /* 0x000000ff0b6f7208 */ /* 0x000fc40007000000 */
[----:B------:R-:W-:Y:S02]  /*13040*/  PRMT R11, R8, 0x7610, R11 ;  /* 0x00007610080b7816 */ /* 0x000fe4000000000b */
[----:B------:R-:W-:Y:S01]  /*13050*/  SEL R8, RZ, 0x1, P6 ;  /* 0x00000001ff087807 */ /* 0x000fe20003000000 */
[----:B------:R-:W-:-:S04]  /*13060*/  FADD.FTZ R111, R111, R114 ;  /* 0x000000726f6f7221 */ /* 0x000fc80000010000 */
[----:B------:R-:W-:Y:S01]  /*13070*/  @P5 FADD.FTZ R111, R31, R111 ;  /* 0x0000006f1f6f5221 */ /* 0x000fe20000010000 */
[----:B------:R-:W-:Y:S06]  /*13080*/  BRA `(.L_x_53446) ;  /* 0x0000001000e07947 */ /* 0x000fec0003800000 */
.L_x_53405:
        /* <DEDUP_REMOVED lines=16> */
.L_x_53449:
        /* <DEDUP_REMOVED lines=13> */
.L_x_53451:
[----:B------:R-:W-:Y:S05]  /*13260*/  BSYNC.RECONVERGENT B1 ;  /* 0x0000000000017941 */ /* 0x000fea0003800200 */
.L_x_53450:
        /* <DEDUP_REMOVED lines=43> */
.L_x_53448:
[----:B------:R-:W-:Y:S05]  /*13520*/  BSYNC.RECONVERGENT B0 ;  /* 0x0000000000007941 */ /* 0x000fea0003800200 */
.L_x_53447:
        /* <DEDUP_REMOVED lines=16> */
.L_x_53454:
        /* <DEDUP_REMOVED lines=13> */
.L_x_53456:
[----:B------:R-:W-:Y:S05]  /*13700*/  BSYNC.RECONVERGENT B1 ;  /* 0x0000000000017941 */ /* 0x000fea0003800200 */
.L_x_53455:
        /* <DEDUP_REMOVED lines=43> */
.L_x_53453:
[----:B------:R-:W-:Y:S05]  /*139c0*/  BSYNC.RECONVERGENT B0 ;  /* 0x0000000000007941 */ /* 0x000fea0003800200 */
.L_x_53452:
        /* <DEDUP_REMOVED lines=16> */
.L_x_53459:
        /* <DEDUP_REMOVED lines=13> */
.L_x_53461:
[----:B------:R-:W-:Y:S05]  /*13ba0*/  BSYNC.RECONVERGENT B1 ;  /* 0x0000000000017941 */ /* 0x000fea0003800200 */
.L_x_53460:
        /* <DEDUP_REMOVED lines=43> */
.L_x_53458:
[----:B------:R-:W-:Y:S05]  /*13e60*/  BSYNC.RECONVERGENT B0 ;  /* 0x0000000000007941 */ /* 0x000fea0003800200 */
.L_x_53457:
        /* <DEDUP_REMOVED lines=16> */
.L_x_53464:
        /* <DEDUP_REMOVED lines=13> */
.L_x_53466:
[----:B------:R-:W-:Y:S05]  /*14040*/  BSYNC.RECONVERGENT B1 ;  /* 0x0000000000017941 */ /* 0x000fea0003800200 */
.L_x_53465:
        /* <DEDUP_REMOVED lines=43> */
.L_x_53463:
[----:B------:R-:W-:Y:S05]  /*14300*/  BSYNC.RECONVERGENT B0 ;  /* 0x0000000000007941 */ /* 0x000fea0003800200 */
.L_x_53462:
        /* <DEDUP_REMOVED lines=16> */
.L_x_53446:
[----:B------:R-:W-:Y:S01]  /*14410*/  SEL R3, RZ, 0x1000000, !P4 ;  /* 0x01000000ff037807 */ /* 0x000fe20006000000 */
[----:B------:R-:W-:Y:S01]  /*14420*/  IMAD.WIDE.U32 R112, R4, 0x10, R210 ;  /* 0x0000001004707825 */ /* 0x000fe200078e00d2 */
[----:B------:R-:W-:Y:S02]  /*14430*/  SEL R114, RZ, 0x10000, !P3 ;  /* 0x00010000ff727807 */ /* 0x000fe40005800000 */
[----:B------:R-:W-:Y:S02]  /*14440*/  SEL R115, RZ, 0x100, !P2 ;  /* 0x00000100ff737807 */ /* 0x000fe40005000000 */
[----:B------:R-:W-:Y:S01]  /*14450*/  SEL R116, RZ, 0x1, !P1 ;  /* 0x00000001ff747807 */ /* 0x000fe20004800000 */
[----:B------:R0:W-:Y:S01]  /*14460*/  STG.E.128 desc[UR8][R112.64], R108 ;  /* 0x0000006c70007986 */ /* 0x0001e2000c101d08 */
[----:B------:R-:W-:Y:S02]  /*14470*/  IADD3 R3, PT, PT, R115, R3, R114 ;  /* 0x0000000373037210 */ /* 0x000fe40007ffe072 */
[----:B------:R-:W1:Y:S03]  /*14480*/  @P0 LDC.64 R114, c[0x0][0x398] ;  /* 0x0000e600ff720b82 */ /* 0x000e660000000a00 */
[----:B------:R-:W-:-:S02]  /*14490*/  IMAD.IADD R119, R3, 0x1, R116 ;  /* 0x0000000103777824 */ /* 0x000fc400078e0274 */
[----:B------:R-:W-:-:S04]  /*144a0*/  IMAD.WIDE.U32 R116, R4, 0x4, R204 ;  /* 0x0000000404747825 */ /* 0x000fc800078e00cc */
[----:B------:R-:W-:Y:S01]  /*144b0*/  VIADD R3, R12, 0xa0 ;  /* 0x000000a00c037836 */ /* 0x000fe20000000000 */
[----:B------:R2:W-:Y:S01]  /*144c0*/  STG.E desc[UR8][R116.64], R119 ;  /* 0x0000007774007986 */ /* 0x0005e2000c101908 */
[----:B0-----:R-:W0:Y:S02]  /*144d0*/  @P5 LDC.64 R112, c[0x0][0x3a0] ;  /* 0x0000e800ff705b82 */ /* 0x001e240000000a00 */
[----:B-1----:R-:W-:Y:S01]  /*144e0*/  @P0 IMAD.WIDE.U32 R114, R3, 0x10, R114 ;  /* 0x0000001003720825 */ /* 0x002fe200078e0072 */
[----:B--2---:R-:W-:Y:S06]  /*144f0*/  @!P0 BRA `(.L_x_53467) ;  /* 0x00000000002c8947 */ /* 0x004fec0003800000 */
[----:B------:R-:W1:Y:S01]  /*14500*/  LDC.64 R116, c[0x0][0x3b8] ;  /* 0x0000ee00ff747b82 */ /* 0x000e620000000a00 */
        /* <DEDUP_REMOVED lines=10> */
.L_x_53467:
        /* <DEDUP_REMOVED lines=22> */
.L_x_53471:
        /* <DEDUP_REMOVED lines=13> */
.L_x_53473:
[----:B------:R-:W-:Y:S05]  /*147e0*/  BSYNC.RECONVERGENT B1 ;  /* 0x0000000000017941 */ /* 0x000fea0003800200 */
.L_x_53472:
[----:B------:R-:W-:Y:S01]  /*147f0*/  LOP3.LUT R8, R13, UR7, R11, 0x96, !PT ;  /* 0x000000070d087c12 */ /* 0x000fe2000f8e960b */
[----:B-1----:R-:W-:-:S04]  /*14800*/  IMAD.WIDE.U32 R116, R15, -0x326172a9, RZ ;  /* 0xcd9e8d570f747825 */ /* 0x002fc800078e00ff */
        /* <DEDUP_REMOVED lines=41> */
.L_x_53470:
[----:B------:R-:W-:Y:S05]  /*14aa0*/  BSYNC.RECONVERGENT B0 ;  /* 0x0000000000007941 */ /* 0x000fea0003800200 */
.L_x_53469:
        /* <DEDUP_REMOVED lines=17> */
.L_x_53476:
        /* <DEDUP_REMOVED lines=13> */
.L_x_53478:
[----:B------:R-:W-:Y:S05]  /*14c90*/  BSYNC.RECONVERGENT B1 ;  /* 0x0000000000017941 */ /* 0x000fea0003800200 */
.L_x_53477:
        /* <DEDUP_REMOVED lines=43> */
.L_x_53475:
[----:B------:R-:W-:Y:S05]  /*14f50*/  BSYNC.RECONVERGENT B0 ;  /* 0x0000000000007941 */ /* 0x000fea0003800200 */
.L_x_53474:
        /* <DEDUP_REMOVED lines=15> */
.L_x_53481:
        /* <DEDUP_REMOVED lines=13> */
.L_x_53483:
[----:B------:R-:W-:Y:S05]  /*15120*/  BSYNC.RECONVERGENT B1 ;  /* 0x0000000000017941 */ /* 0x000fea0003800200 */
.L_x_53482:
        /* <DEDUP_REMOVED lines=43> */
.L_x_53480:
[----:B------:R-:W-:Y:S05]  /*153e0*/  BSYNC.RECONVERGENT B0 ;  /* 0x0000000000007941 */ /* 0x000fea0003800200 */
.L_x_53479:
        /* <DEDUP_REMOVED lines=17> */
.L_x_53486:
        /* <DEDUP_REMOVED lines=13> */
.L_x_53488:
[----:B------:R-:W-:Y:S05]  /*155d0*/  BSYNC.RECONVERGENT B1 ;  /* 0x0000000000017941 */ /* 0x000fea0003800200 */
.L_x_53487:
        /* <DEDUP_REMOVED lines=43> */
.L_x_53485:
[----:B------:R-:W-:Y:S05]  /*15890*/  BSYNC.RECONVERGENT B0 ;  /* 0x0000000000007941 */ /* 0x000fea0003800200 */
.L_x_53484:
[----:B------:R-:W-:Y:S01]  /*158a0*/  ISETP.NE.AND P3, PT, R113, 0x1, PT ;  /* 0x000000017100780c */ /* 0x000fe20003f65270 */
[----:B------:R-:W-:Y:S01]  /*158b0*/  BSSY.RECONVERGENT B0, `(.L_x_53489) ;  /* 0x0000047000007945 */ /* 0x000fe20003800200 */
[----:B------:R-:W-:Y:S01]  /*158c0*/  I2FP.F32.U32 R10, R11 ;  /* 0x0000000b000a7245 */ /* 0x000fe20000201000 */
[----:B-1----:R-:W-:Y:S02]  /*158d0*/  HFMA2 R116, -RZ, RZ, 0, 1.1920928955078125e-07 ;  /* 0x00000002ff747431 */ /* 0x002fe400000001ff */
        /* <DEDUP_REMOVED lines=11> */
.L_x_53491:
        /* <DEDUP_REMOVED lines=13> */
.L_x_53493:
[----:B------:R-:W-:Y:S05]  /*15a60*/  BSYNC.RECONVERGENT B1 ;  /* 0x0000000000017941 */ /* 0x000fea0003800200 */
.L_x_53492:
        /* <DEDUP_REMOVED lines=43> */
.L_x_53490:
[----:B------:R-:W-:Y:S05]  /*15d20*/  BSYNC.RECONVERGENT B0 ;  /* 0x0000000000007941 */ /* 0x000fea0003800200 */
.L_x_53489:
        /* <DEDUP_REMOVED lines=17> */
.L_x_53496:
        /* <DEDUP_REMOVED lines=13> */
.L_x_53498:
[----:B------:R-:W-:Y:S05]  /*15f10*/  BSYNC.RECONVERGENT B1 ;  /* 0x0000000000017941 */ /* 0x000fea0003800200 */
.L_x_53497:
        /* <DEDUP_REMOVED lines=43> */
.L_x_53495:
[----:B------:R-:W-:Y:S05]  /*161d0*/  BSYNC.RECONVERGENT B0 ;  /* 0x0000000000007941 */ /* 0x000fea0003800200 */
.L_x_53494:
        /* <DEDUP_REMOVED lines=15> */
.L_x_53501:
        /* <DEDUP_REMOVED lines=13> */
.L_x_53503:
[----:B------:R-:W-:Y:S05]  /*163a0*/  BSYNC.RECONVERGENT B1 ;  /* 0x0000000000017941 */ /* 0x000fea0003800200 */
.L_x_53502:
        /* <DEDUP_REMOVED lines=43> */
.L_x_53500:
[----:B------:R-:W-:Y:S05]  /*16660*/  BSYNC.RECONVERGENT B0 ;  /* 0x0000000000007941 */ /* 0x000fea0003800200 */
.L_x_53499:
        /* <DEDUP_REMOVED lines=17> */
.L_x_53506:
        /* <DEDUP_REMOVED lines=15> */
.L_x_53508:
[----:B------:R-:W-:Y:S05]  /*16870*/  BSYNC.RECONVERGENT B1 ;  /* 0x0000000000017941 */ /* 0x000fea0003800200 */
.L_x_53507:
        /* <DEDUP_REMOVED lines=43> */
.L_x_53505:
[----:B------:R-:W-:Y:S05]  /*16b30*/  BSYNC.RECONVERGENT B0 ;  /* 0x0000000000007941 */ /* 0x000fea0003800200 */
.L_x_53504:
[-C--:B------:R-:W-:Y:S01]  /*16b40*/  FMUL.FTZ R112, R32, R22.reuse ;  /* 0x0000001620707220 */ /* 0x080fe20000410000 */
[----:B------:R-:W-:Y:S01]  /*16b50*/  FSETP.GTU.FTZ.AND P6, PT, R8, R21, PT ;  /* 0x000000150800720b */ /* 0x000fe20003fdc000 */
[----:B------:R-:W-:Y:S01]  /*16b60*/  FMUL.FTZ R113, R33, R22 ;  /* 0x0000001621717220 */ /* 0x000fe20000410000 */
[----:B------:R-:W-:Y:S01]  /*16b70*/  I2FP.F32.U32 R114, R114 ;  /* 0x0000007200727245 */ /* 0x000fe20000201000 */
[----:B------:R-:W-:Y:S01]  /*16b80*/  FMUL.FTZ R115, R34, R22 ;  /* 0x0000001622737220 */ /* 0x000fe20000410000 */
[----:B------:R-:W-:Y:S02]  /*16b90*/  FSEL R112, R112, RZ, !P6 ;  /* 0x000000ff70707208 */ /* 0x000fe40007000000 */
[----:B------:R-:W-:Y:S01]  /*16ba0*/  SEL R8, RZ, 0x1, P6 ;  /* 0x00000001ff087807 */ /* 0x000fe20003000000 */
[----:B------:R-:W-:Y:S01]  /*16bb0*/  FFMA.FTZ R122, R114, R185, 1.1641532182693481445e-10 ;  /* 0x2f000000727a7423 */ /* 0x000fe200000100b9 */
[----:B------:R-:W-:Y:S02]  /*16bc0*/  FSETP.GTU.FTZ.AND P6, PT, R10, R21, PT ;  /* 0x000000150a00720b */ /* 0x000fe40003fdc000 */
[----:B------:R-:W-:-:S02]  /*16bd0*/  FSEL R11, R11, RZ, P3 ;  /* 0x000000ff0b0b7208 */ /* 0x000fc40001800000 */
[----:B------:R-:W-:Y:S02]  /*16be0*/  FSEL R113, R113, RZ, !P6 ;  /* 0x000000ff71717208 */ /* 0x000fe40007000000 */
[----:B------:R-:W-:Y:S02]  /*16bf0*/  SEL R10, RZ, 0x1, P6 ;  /* 0x00000001ff0a7807 */ /* 0x000fe40003000000 */
[----:B------:R-:W-:Y:S02]  /*16c00*/  FSETP.GTU.FTZ.AND P6, PT, R121, R21, PT ;  /* 0x000000157900720b */ /* 0x000fe40003fdc000 */
[----:B------:R-:W-:Y:S02]  /*16c10*/  FSEL R118, R118, RZ, P4 ;  /* 0x000000ff76767208 */ /* 0x000fe40002000000 */
[----:B------:R-:W-:Y:S01]  /*16c20*/  FSEL R114, R115, RZ, !P6 ;  /* 0x000000ff73727208 */ /* 0x000fe20007000000 */
[----:B------:R-:W-:Y:S01]  /*16c30*/  FMUL.FTZ R115, R35, R22 ;  /* 0x0000001623737220 */ /* 0x000fe20000410000 */
        /* <DEDUP_REMOVED lines=8> */
[----:B------:R-:W-:Y:S01]  /*16cc0*/  PRMT R11, R8, 0x7610, R11 ;  /* 0x00007610080b7816 */ /* 0x000fe2000000000b */
[----:B------:R-:W-:Y:S01]  /*16cd0*/  FADD.FTZ R112, R9, R112 ;  /* 0x0000007009707221 */ /* 0x000fe20000010000 */
[----:B------:R-:W-:Y:S01]  /*16ce0*/  PRMT R9, R116, 0x7610, R9 ;  /* 0x0000761074097816 */ /* 0x000fe20000000009 */
[----:B------:R-:W-:Y:S01]  /*16cf0*/  FADD.FTZ R115, R115, R118 ;  /* 0x0000007673737221 */ /* 0x000fe20000010000 */
[----:B------:R-:W-:Y:S01]  /*16d00*/  SEL R8, RZ, 0x1, P6 ;  /* 0x00000001ff087807 */ /* 0x000fe20003000000 */
[----:B------:R-:W-:Y:S01]  /*16d10*/  @P5 FADD.FTZ R113, R29, R113 ;  /* 0x000000711d715221 */ /* 0x000fe20000010000 */
[----:B------:R-:W-:Y:S01]  /*16d20*/  @P5 FADD.FTZ R112, R28, R112 ;  /* 0x000000701c705221 */ /* 0x000fe20000010000 */
[----:B------:R-:W-:Y:S01]  /*16d30*/  @P5 FADD.FTZ R115, R31, R115 ;  /* 0x000000731f735221 */ /* 0x000fe20000010000 */
[----:B------:R-:W-:Y:S06]  /*16d40*/  BRA `(.L_x_53509) ;  /* 0x0000001000e07947 */ /* 0x000fec0003800000 */
.L_x_53468:
        /* <DEDUP_REMOVED lines=16> */
.L_x_53512:
        /* <DEDUP_REMOVED lines=13> */
.L_x_53514:
[----:B------:R-:W-:Y:S05]  /*16f20*/  BSYNC.RECONVERGENT B1 ;  /* 0x0000000000017941 */ /* 0x000fea0003800200 */
.L_x_53513:
        /* <DEDUP_REMOVED lines=43> */
.L_x_53511:
[----:B------:R-:W-:Y:S05]  /*171e0*/  BSYNC.RECONVERGENT B0 ;  /* 0x0000000000007941 */ /* 0x000fea0003800200 */
.L_x_53510:
        /* <DEDUP_REMOVED lines=16> */
.L_x_53517:
        /* <DEDUP_REMOVED lines=13> */
.L_x_53519:
[----:B------:R-:W-:Y:S05]  /*173c0*/  BSYNC.RECONVERGENT B1 ;  /* 0x0000000000017941 */ /* 0x000fea0003800200 */
.L_x_53518:
        /* <DEDUP_REMOVED lines=43> */
.L_x_53516:
[----:B------:R-:W-:Y:S05]  /*17680*/  BSYNC.RECONVERGENT B0 ;  /* 0x0000000000007941 */ /* 0x000fea0003800200 */
.L_x_53515:
        /* <DEDUP_REMOVED lines=16> */
.L_x_53522:
        /* <DEDUP_REMOVED lines=13> */
.L_x_53524:
[----:B------:R-:W-:Y:S05]  /*17860*/  BSYNC.RECONVERGENT B1 ;  /* 0x0000000000017941 */ /* 0x000fea0003800200 */
.L_x_53523:
        /* <DEDUP_REMOVED lines=43> */
.L_x_53521:
[----:B------:R-:W-:Y:S05]  /*17b20*/  BSYNC.RECONVERGENT B0 ;  /* 0x0000000000007941 */ /* 0x000fea0003800200 */
.L_x_53520:
        /* <DEDUP_REMOVED lines=16> */
.L_x_53527:
        /* <DEDUP_REMOVED lines=13> */
.L_x_53529:
[----:B------:R-:W-:Y:S05]  /*17d00*/  BSYNC.RECONVERGENT B1 ;  /* 0x0000000000017941 */ /* 0x000fea0003800200 */
.L_x_53528:
        /* <DEDUP_REMOVED lines=43> */
.L_x_53526:
[----:B------:R-:W-:Y:S05]  /*17fc0*/  BSYNC.RECONVERGENT B0 ;  /* 0x0000000000007941 */ /* 0x000fea0003800200 */
.L_x_53525:
        /* <DEDUP_REMOVED lines=16> */
.L_x_53509:
[----:B------:R-:W-:Y:S01]  /*180d0*/  SEL R2, RZ, 0x1000000, !P4 ;  /* 0x01000000ff027807 */ /* 0x000fe20006000000 */
[C---:B------:R-:W-:Y:S01]  /*180e0*/  IMAD.WIDE.U32 R116, R3.reuse, 0x10, R210 ;  /* 0x0000001003747825 */ /* 0x040fe200078e00d2 */
[----:B------:R-:W-:Y:S02]  /*180f0*/  SEL R119, RZ, 0x10000, !P3 ;  /* 0x00010000ff777807 */ /* 0x000fe40005800000 */
[----:B------:R-:W-:Y:S01]  /*18100*/  SEL R118, RZ, 0x100, !P2 ;  /* 0x00000100ff767807 */ /* 0x000fe20005000000 */
[----:B------:R-:W-:Y:S01]  /*18110*/  IMAD.WIDE.U32 R122, R3, 0x4, R204 ;  /* 0x00000004037a7825 */ /* 0x000fe200078e00cc */
[----:B------:R-:W-:Y:S01]  /*18120*/  SEL R121, RZ, 0x1, !P1 ;  /* 0x00000001ff797807 */ /* 0x000fe20004800000 */
[----:B------:R0:W-:Y:S01]  /*18130*/  STG.E.128 desc[UR8][R116.64], R112 ;  /* 0x0000007074007986 */ /* 0x0001e2000c101d08 */
[----:B------:R-:W-:Y:S02]  /*18140*/  IADD3 R2, PT, PT, R118, R2, R119 ;  /* 0x0000000276027210 */ /* 0x000fe40007ffe077 */
[----:B------:R-:W1:Y:S03]  /*18150*/  @P5 LDC.64 R118, c[0x0][0x3a0] ;  /* 0x0000e800ff765b82 */ /* 0x000e660000000a00 */
[----:B------:R-:W-:-:S05]  /*18160*/  IMAD.IADD R121, R2, 0x1, R121 ;  /* 0x0000000102797824 */ /* 0x000fca00078e0279 */
[----:B------:R2:W-:Y:S01]  /*18170*/  STG.E desc[UR8][R122.64], R121 ;  /* 0x000000797a007986 */ /* 0x0005e2000c101908 */
[----:B0-----:R-:W0:Y:S01]  /*18180*/  @P0 LDC.64 R116, c[0x0][0x398] ;  /* 0x0000e600ff740b82 */ /* 0x001e220000000a00 */
[----:B------:R-:W-:Y:S05]  /*18190*/  @!P0 BRA `(.L_x_53530) ;  /* 0x00000000002c8947 */ /* 0x000fea0003800000 */
[----:B--2---:R-:W2:Y:S01]  /*181a0*/  LDC.64 R122, c[0x0][0x3b8] ;  /* 0x0000ee00ff7a7b82 */ /* 0x004ea20000000a00 */
[----:B------:R-:W-:-:S05]  /*181b0*/  IMAD.U32 R2, R9, 0x10000, RZ ;  /* 0x0001000009027824 */ /* 0x000fca00078e00ff */
[----:B------:R-:W-:Y:S02]  /*181c0*/  LOP3.LUT R121, R2, 0xff0000, RZ, 0xc0, !PT ;  /* 0x00ff000002797812 */ /* 0x000fe400078ec0ff */
[----:B------:R-:W-:-:S04]  /*181d0*/  LOP3.LUT R2, R8, 0xffff, RZ, 0xc0, !PT ;  /* 0x0000ffff08027812 */ /* 0x000fc800078ec0ff */
[----:B------:R-:W-:Y:S02]  /*181e0*/  LEA R2, R2, R121, 0x18 ;  /* 0x0000007902027211 */ /* 0x000fe400078ec0ff */
[----:B------:R-:W-:-:S05]  /*181f0*/  LOP3.LUT R121, R10, 0xff, RZ, 0xc0, !PT ;  /* 0x000000ff0a797812 */ /* 0x000fca00078ec0ff */
[----:B------:R-:W-:Y:S01]  /*18200*/  IMAD R2, R121, 0x100, R2 ;  /* 0x0000010079027824 */ /* 0x000fe200078e0202 */
[----:B------:R-:W-:Y:S01]  /*18210*/  LOP3.LUT R121, R11, 0xff, RZ, 0xc0, !PT ;  /* 0x000000ff0b797812 */ /* 0x000fe200078ec0ff */
[----:B--2---:R-:W-:-:S04]  /*18220*/  IMAD.WIDE.U32 R122, R3, 0x4, R122 ;  /* 0x00000004037a7825 */ /* 0x004fc800078e007a */
[----:B------:R-:W-:-:S05]  /*18230*/  IMAD.IADD R121, R2, 0x1, R121 ;  /* 0x0000000102797824 */ /* 0x000fca00078e0279 */
[----:B------:R3:W-:Y:S02]  /*18240*/  STG.E desc[UR8][R122.64], R121 ;  /* 0x000000797a007986 */ /* 0x0007e4000c101908 */
.L_x_53530:
[----:B------:R-:W-:-:S05]  /*18250*/  IADD3 R2, PT, PT, R12, 0xc0, RZ ;  /* 0x000000c00c027810 */ /* 0x000fca0007ffe0ff */
[----:B0-----:R-:W-:-:S04]  /*18260*/  @P0 IMAD.WIDE.U32 R116, R2, 0x10, R116 ;  /* 0x0000001002740825 */ /* 0x001fc800078e0074 */
[C---:B-1----:R-:W-:Y:S01]  /*18270*/  @P5 IMAD.WIDE.U32 R118, R2.reuse, 0x10, R118 ;  /* 0x0000001002765825 */ /* 0x042fe200078e0076 */
        /* <DEDUP_REMOVED lines=21> */
.L_x_53534:
        /* <DEDUP_REMOVED lines=13> */
.L_x_53536:
[----:B------:R-:W-:Y:S05]  /*184a0*/  BSYNC.RECONVERGENT B1 ;  /* 0x0000000000017941 */ /* 0x000fea0003800200 */
.L_x_53535:
[----:B------:R-:W-:Y:S01]  /*184b0*/  LOP3.LUT R8, R13, UR7, R11, 0x96, !PT ;  /* 0x000000070d087c12 */ /* 0x000fe2000f8e960b */
[----:B--23--:R-:W-:-:S04]  /*184c0*/  IMAD.WIDE.U32 R122, R15, -0x326172a9, RZ ;  /* 0xcd9e8d570f7a7825 */ /* 0x00cfc800078e00ff */
        /* <DEDUP_REMOVED lines=41> */
.L_x_53533:
[----:B------:R-:W-:Y:S05]  /*18760*/  BSYNC.RECONVERGENT B0 ;  /* 0x0000000000007941 */ /* 0x000fea0003800200 */
.L_x_53532:
[----:B------:R-:W-:Y:S01]  /*18770*/  ISETP.NE.AND P2, PT, R10, 0x1, PT ;  /* 0x000000010a00780c */ /* 0x000fe20003f45270 */
[----:B------:R-:W-:Y:S01]  /*18780*/  BSSY.RECONVERGENT B0, `(.L_x_53537) ;  /* 0x0000049000007945 */ /* 0x000fe20003800200 */
[----:B------:R-:W-:Y:S01]  /*18790*/  I2FP.F32.U32 R8, R8 ;  /* 0x0000000800087245 */ /* 0x000fe20000201000 */
[----:B------:R-:W-:-:S04]  /*187a0*/  IMAD.MOV.U32 R9, RZ, RZ, R14 ;  /* 0x000000ffff097224 */ /* 0x000fc800078e000e */
[----:B------:R-:W-:-:S05]  /*187b0*/  FFMA.FTZ R8, R8, R185, 1.1641532182693481445e-10 ;  /* 0x2f00000008087423 */ /* 0x000fca00000100b9 */
[----:B------:R-:W-:Y:S01]  /*187c0*/  FSETP.LE.FTZ.AND P1, PT, R8, R21, PT ;  /* 0x000000150800720b */ /* 0x000fe20003f33000 */
[----:B-----5:R-:W-:Y:S01]  /*187d0*/  FMUL.FTZ R8, R116, R22 ;  /* 0x0000001674087220 */ /* 0x020fe20000410000 */
        /* <DEDUP_REMOVED lines=10> */
.L_x_53539:
[----:B------:R-:W-:Y:S01]  /*18880*/  IADD3 R19, PT, PT, R19, 0x1, RZ ;  /* 0x0000000113137810 */ /* 0x000fe20007ffe0ff */
[----:B------:R-:W-:Y:S03]  /*18890*/  BSSY.RECONVERGENT B1, `(.L_x_53540) ;  /* 0x000000c000017945 */ /* 0x000fe60003800200 */
[C---:B------:R-:W-:Y:S01]  /*188a0*/  ISETP.NE.AND P2, PT, R19.reuse, RZ, PT ;  /* 0x000000ff1300720c */ /* 0x040fe20003f45270 */
[----:B--23--:R-:W-:-:S12]  /*188b0*/  IMAD.WIDE.U32 R120, R19, -0x2daee0ad, RZ ;  /* 0xd2511f5313787825 */ /* 0x00cfd800078e00ff */
        /* <DEDUP_REMOVED lines=9> */
.L_x_53541:
[----:B------:R-:W-:Y:S05]  /*18950*/  BSYNC.RECONVERGENT B1 ;  /* 0x0000000000017941 */ /* 0x000fea0003800200 */
.L_x_53540:
        /* <DEDUP_REMOVED lines=43> */
.L_x_53538:
[----:B------:R-:W-:Y:S05]  /*18c10*/  BSYNC.RECONVERGENT B0 ;  /* 0x0000000000007941 */ /* 0x000fea0003800200 */
.L_x_53537:
        /* <DEDUP_REMOVED lines=15> */
.L_x_53544:
[----:B------:R-:W-:Y:S01]  /*18d10*/  VIADD R19, R19, 0x1 ;  /* 0x0000000113137836 */ /* 0x000fe20000000000 */
[----:B------:R-:W-:Y:S03]  /*18d20*/  BSSY.RECONVERGENT B1, `(.L_x_53545) ;  /* 0x000000c000017945 */ /* 0x000fe60003800200 */
[C---:B--23--:R-:W-:Y:S01]  /*18d30*/  IMAD.WIDE.U32 R120, R19.reuse, -0x2daee0ad, RZ ;  /* 0xd2511f5313787825 */ /* 0x04cfe200078e00ff */
        /* <DEDUP_REMOVED lines=10> */
.L_x_53546:
[----:B------:R-:W-:Y:S05]  /*18de0*/  BSYNC.RECONVERGENT B1 ;  /* 0x0000000000017941 */ /* 0x000fea0003800200 */
.L_x_53545:
        /* <DEDUP_REMOVED lines=43> */
.L_x_53543:
[----:B------:R-:W-:Y:S05]  /*190a0*/  BSYNC.RECONVERGENT B0 ;  /* 0x0000000000007941 */ /* 0x000fea0003800200 */
.L_x_53542:
[----:B------:R-:W-:Y:S01]  /*190b0*/  ISETP.NE.AND P3, PT, R120, 0x1, PT ;  /* 0x000000017800780c */ /* 0x000fe20003f65270 */
[----:B------:R-:W-:Y:S01]  /*190c0*/  BSSY.RECONVERGENT B0, `(.L_x_53547) ;  /* 0x0000049000007945 */ /* 0x000fe20003800200 */
[----:B------:R-:W-:Y:S01]  /*190d0*/  I2FP.F32.U32 R10, R11 ;  /* 0x0000000b000a7245 */ /* 0x000fe20000201000 */
[----:B--23--:R-:W-:Y:S02]  /*190e0*/  IMAD.MOV.U32 R121, RZ, RZ, 0x2 ;  /* 0x00000002ff797424 */ /* 0x00cfe400078e00ff */
        /* <DEDUP_REMOVED lines=13> */
.L_x_53549:
        /* <DEDUP_REMOVED lines=13> */
.L_x_53551:
[----:B------:R-:W-:Y:S05]  /*19290*/  BSYNC.RECONVERGENT B1 ;  /* 0x0000000000017941 */ /* 0x000fea0003800200 */
.L_x_53550:
        /* <DEDUP_REMOVED lines=43> */
.L_x_53548:
[----:B------:R-:W-:Y:S05]  /*19550*/  BSYNC.RECONVERGENT B0 ;  /* 0x0000000000007941 */ /* 0x000fea0003800200 */
.L_x_53547:
        /* <DEDUP_REMOVED lines=15> */
.L_x_53554:
        /* <DEDUP_REMOVED lines=13> */
.L_x_53556:
[----:B------:R-:W-:Y:S05]  /*19720*/  BSYNC.RECONVERGENT B1 ;  /* 0x0000000000017941 */ /* 0x000fea0003800200 */
.L_x_53555:
        /* <DEDUP_REMOVED lines=43> */
.L_x_53553:
[----:B------:R-:W-:Y:S05]  /*199e0*/  BSYNC.RECONVERGENT B0 ;  /* 0x0000000000007941 */ /* 0x000fea0003800200 */
.L_x_53552:
        /* <DEDUP_REMOVED lines=17> */
.L_x_53559:
        /* <DEDUP_REMOVED lines=13> */
.L_x_53561:
[----:B------:R-:W-:Y:S05]  /*19bd0*/  BSYNC.RECONVERGENT B1 ;  /* 0x0000000000017941 */ /* 0x000fea0003800200 */
.L_x_53560:
        /* <DEDUP_REMOVED lines=43> */
.L_x_53558:
[----:B------:R-:W-:Y:S05]  /*19e90*/  BSYNC.RECONVERGENT B0 ;  /* 0x0000000000007941 */ /* 0x000fea0003800200 */
.L_x_53557:
        /* <DEDUP_REMOVED lines=15> */
.L_x_53564:
        /* <DEDUP_REMOVED lines=13> */
.L_x_53566:
[----:B------:R-:W-:Y:S05]  /*1a060*/  BSYNC.RECONVERGENT B1 ;  /* 0x0000000000017941 */ /* 0x000fea0003800200 */
.L_x_53565:
        /* <DEDUP_REMOVED lines=43> */
.L_x_53563:
[----:B------:R-:W-:Y:S05]  /*1a320*/  BSYNC.RECONVERGENT B0 ;  /* 0x0000000000007941 */ /* 0x000fea0003800200 */
.L_x_53562:
        /* <DEDUP_REMOVED lines=17> */
.L_x_53569:
        /* <DEDUP_REMOVED lines=15> */
.L_x_53571:
[----:B------:R-:W-:Y:S05]  /*1a530*/  BSYNC.RECONVERGENT B1 ;  /* 0x0000000000017941 */ /* 0x000fea0003800200 */
.L_x_53570:
        /* <DEDUP_REMOVED lines=43> */
.L_x_53568:
[----:B------:R-:W-:Y:S05]  /*1a7f0*/  BSYNC.RECONVERGENT B0 ;  /* 0x0000000000007941 */ /* 0x000fea0003800200 */
.L_x_53567:
        /* <DEDUP_REMOVED lines=18> */
[----:B------:R-:W-:Y:S01]  /*1a920*/  PRMT R10, R120, 0x7610, R10 ;  /* 0x00007610780a7816 */ /* 0x000fe2000000000a */
[----:B------:R-:W-:Y:S01]  /*1a930*/  FADD.FTZ R118, R118, R11 ;  /* 0x0000000b76767221 */ /* 0x000fe20000010000 */
[----:B------:R-:W-:-:S02]  /*1a940*/  FSEL R11, R8, RZ, P1 ;  /* 0x000000ff080b7208 */ /* 0x000fc40000800000 */
[----:B------:R-:W-:Y:S01]  /*1a950*/  FSETP.GTU.FTZ.AND P6, PT, R122, R21, PT ;  /* 0x000000157a00720b */ /* 0x000fe20003fdc000 */
[----:B------:R-:W-:Y:S01]  /*1a960*/  FMUL.FTZ R122, R35, R22 ;  /* 0x00000016237a7220 */ /* 0x000fe20000410000 */
[----:B------:R-:W-:Y:S01]  /*1a970*/  FSEL R8, R119, RZ, P4 ;  /* 0x000000ff77087208 */ /* 0x000fe20002000000 */
[----:B------:R-:W-:Y:S01]  /*1a980*/  FADD.FTZ R116, R11, R116 ;  /* 0x000000740b747221 */ /* 0x000fe20000010000 */
[----:B------:R-:W-:Y:S01]  /*1a990*/  PRMT R11, R9, 0x7610, R11 ;  /* 0x00007610090b7816 */ /* 0x000fe2000000000b */
[----:B------:R-:W-:Y:S01]  /*1a9a0*/  @P5 FADD.FTZ R118, R30, R118 ;  /* 0x000000761e765221 */ /* 0x000fe20000010000 */
[----:B------:R-:W-:Y:S01]  /*1a9b0*/  FSEL R119, R122, RZ, !P6 ;  /* 0x000000ff7a777208 */ /* 0x000fe20007000000 */
[----:B------:R-:W-:Y:S01]  /*1a9c0*/  @P5 FADD.FTZ R116, R28, R116 ;  /* 0x000000741c745221 */ /* 0x000fe20000010000 */
[----:B------:R-:W-:-:S03]  /*1a9d0*/  PRMT R9, R121, 0x7610, R9 ;  /* 0x0000761079097816 */ /* 0x000fc60000000009 */
[----:B------:R-:W-:Y:S01]  /*1a9e0*/  FADD.FTZ R119, R119, R8 ;  /* 0x0000000877777221 */ /* 0x000fe20000010000 */
[----:B------:R-:W-:-:S03]  /*1a9f0*/  SEL R8, RZ, 0x1, P6 ;  /* 0x00000001ff087807 */ /* 0x000fc60003000000 */
[----:B------:R-:W-:Y:S01]  /*1aa00*/  @P5 FADD.FTZ R119, R31, R119 ;  /* 0x000000771f775221 */ /* 0x000fe20000010000 */
[----:B------:R-:W-:Y:S06]  /*1aa10*/  BRA `(.L_x_53572) ;  /* 0x0000001000e07947 */ /* 0x000fec0003800000 */
.L_x_53531:
        /* <DEDUP_REMOVED lines=16> */
.L_x_53575:
        /* <DEDUP_REMOVED lines=13> */
.L_x_53577:
[----:B------:R-:W-:Y:S05]  /*1abf0*/  BSYNC.RECONVERGENT B1 ;  /* 0x0000000000017941 */ /* 0x000fea0003800200 */
.L_x_53576:
        /* <DEDUP_REMOVED lines=40> */
[----:B------:R-:W-:Y:S02]  /*1ae80*/  IMAD.MOV.U32 R129, RZ, RZ, R122 ;  /* 0x000000ffff817224 */ /* 0x000fe400078e007a */
[----:B------:R-:W-:Y:S01]  /*1ae90*/  HFMA2 R122, -RZ, RZ, 0, 0 ;  /* 0x00000000ff7a7431 */ /* 0x000fe200000001ff */
[----:B------:R-:W-:-:S07]  /*1aea0*/  LOP3.LUT R18, R184, R124, R123, 0x96, !PT ;  /* 0x0000007cb8127212 */ /* 0x000fce00078e967b */
.L_x_53574:
[----:B------:R-:W-:Y:S05]  /*1aeb0*/  BSYNC.RECONVERGENT B0 ;  /* 0x0000000000007941 */ /* 0x000fea0003800200 */
.L_x_53573:
        /* <DEDUP_REMOVED lines=16> */
.L_x_53580:
        /* <DEDUP_REMOVED lines=13> */
.L_x_53582:
[----:B------:R-:W-:Y:S05]  /*1b090*/  BSYNC.RECONVERGENT B1 ;  /* 0x0000000000017941 */ /* 0x000fea0003800200 */
.L_x_53581:
        /* <DEDUP_REMOVED lines=43> */
.L_x_53579:
[----:B------:R-:W-:Y:S05]  /*1b350*/  BSYNC.RECONVERGENT B0 ;  /* 0x0000000000007941 */ /* 0x000fea0003800200 */
.L_x_53578:
        /* <DEDUP_REMOVED lines=16> */
.L_x_53585:
        /* <DEDUP_REMOVED lines=13> */
.L_x_53587:
[----:B------:R-:W-:Y:S05]  /*1b530*/  BSYNC.RECONVERGENT B1 ;  /* 0x0000000000017941 */ /* 0x000fea0003800200 */
.L_x_53586:
        /* <DEDUP_REMOVED lines=43> */
.L_x_53584:
[----:B------:R-:W-:Y:S05]  /*1b7f0*/  BSYNC.RECONVERGENT B0 ;  /* 0x0000000000007941 */ /* 0x000fea0003800200 */
.L_x_53583:
        /* <DEDUP_REMOVED lines=16> */
.L_x_53590:
        /* <DEDUP_REMOVED lines=13> */
.L_x_53592:
[----:B------:R-:W-:Y:S05]  /*1b9d0*/  BSYNC.RECONVERGENT B1 ;  /* 0x0000000000017941 */ /* 0x000fea0003800200 */
.L_x_53591:
        /* <DEDUP_REMOVED lines=43> */
.L_x_53589:
[----:B------:R-:W-:Y:S05]  /*1bc90*/  BSYNC.RECONVERGENT B0 ;  /* 0x0000000000007941 */ /* 0x000fea0003800200 */
.L_x_53588:
        /* <DEDUP_REMOVED lines=16> */
.L_x_53572:
[----:B------:R-:W-:Y:S01]  /*1bda0*/  SEL R122, RZ, 0x1000000, !P4 ;  /* 0x01000000ff7a7807 */ /* 0x000fe20006000000 */
[----:B------:R-:W-:Y:S01]  /*1bdb0*/  IMAD.WIDE.U32 R120, R2, 0x10, R210 ;  /* 0x0000001002787825 */ /* 0x000fe200078e00d2 */
[----:B------:R-:W-:Y:S02]  /*1bdc0*/  SEL R123, RZ, 0x10000, !P3 ;  /* 0x00010000ff7b7807 */ /* 0x000fe40005800000 */
[----:B------:R-:W-:Y:S02]  /*1bdd0*/  SEL R125, RZ, 0x100, !P2 ;  /* 0x00000100ff7d7807 */ /* 0x000fe40005000000 */
[----:B------:R0:W-:Y:S02]  /*1bde0*/  STG.E.128 desc[UR8][R120.64], R116 ;  /* 0x0000007478007986 */ /* 0x0001e4000c101d08 */
[----:B------:R-:W-:Y:S02]  /*1bdf0*/  IADD3 R122, PT, PT, R125, R122, R123 ;  /* 0x0000007a7d7a7210 */ /* 0x000fe40007ffe07b */
[----:B------:R-:W-:-:S05]  /*1be00*/  SEL R123, RZ, 0x1, !P1 ;  /* 0x00000001ff7b7807 */ /* 0x000fca0004800000 */
[----:B------:R-:W-:Y:S02]  /*1be10*/  IMAD.IADD R123, R122, 0x1, R123 ;  /* 0x000000017a7b7824 */ /* 0x000fe400078e027b */
[----:B0-----:R-:W-:-:S05]  /*1be20*/  IMAD.WIDE.U32 R120, R2, 0x4, R204 ;  /* 0x0000000402787825 */ /* 0x001fca00078e00cc */
[----:B------:R0:W-:Y:S01]  /*1be30*/  STG.E desc[UR8][R120.64], R123 ;  /* 0x0000007b78007986 */ /* 0x0001e2000c101908 */
[----:B------:R-:W-:Y:S05]  /*1be40*/  @!P0 BRA `(.L_x_53593) ;  /* 0x00000000002c8947 */ /* 0x000fea0003800000 */
[----:B0-----:R-:W0:Y:S01]  /*1be50*/  LDC.64 R120, c[0x0][0x3b8] ;  /* 0x0000ee00ff787b82 */ /* 0x001e220000000a00 */
[----:B------:R-:W-:-:S05]  /*1be60*/  IMAD.U32 R122, R9, 0x10000, RZ ;  /* 0x00010000097a7824 */ /* 0x000fca00078e00ff */
[----:B------:R-:W-:Y:S02]  /*1be70*/  LOP3.LUT R123, R122, 0xff0000, RZ, 0xc0, !PT ;  /* 0x00ff00007a7b7812 */ /* 0x000fe400078ec0ff */
[----:B------:R-:W-:-:S04]  /*1be80*/  LOP3.LUT R122, R8, 0xffff, RZ, 0xc0, !PT ;  /* 0x0000ffff087a7812 */ /* 0x000fc800078ec0ff */
[----:B------:R-:W-:Y:S02]  /*1be90*/  LEA R122, R122, R123, 0x18 ;  /* 0x0000007b7a7a7211 */ /* 0x000fe400078ec0ff */
[----:B------:R-:W-:-:S05]  /*1bea0*/  LOP3.LUT R123, R10, 0xff, RZ, 0xc0, !PT ;  /* 0x000000ff0a7b7812 */ /* 0x000fca00078ec0ff */
[----:B------:R-:W-:Y:S01]  /*1beb0*/  IMAD R122, R123, 0x100, R122 ;  /* 0x000001007b7a7824 */ /* 0x000fe200078e027a */
[----:B------:R-:W-:Y:S01]  /*1bec0*/  LOP3.LUT R123, R11, 0xff, RZ, 0xc0, !PT ;  /* 0x000000ff0b7b7812 */ /* 0x000fe200078ec0ff */
[----:B0-----:R-:W-:-:S04]  /*1bed0*/  IMAD.WIDE.U32 R120, R2, 0x4, R120 ;  /* 0x0000000402787825 */ /* 0x001fc800078e0078 */
[----:B------:R-:W-:-:S05]  /*1bee0*/  IMAD.IADD R123, R122, 0x1, R123 ;  /* 0x000000017a7b7824 */ /* 0x000fca00078e027b */
[----:B------:R1:W-:Y:S02]  /*1bef0*/  STG.E desc[UR8][R120.64], R123 ;  /* 0x0000007b78007986 */ /* 0x0003e4000c101908 */
.L_x_53593:
        /* <DEDUP_REMOVED lines=26> */
.L_x_53597:
        /* <DEDUP_REMOVED lines=13> */
.L_x_53599:
[----:B------:R-:W-:Y:S05]  /*1c170*/  BSYNC.RECONVERGENT B1 ;  /* 0x0000000000017941 */ /* 0x000fea0003800200 */
.L_x_53598:
        /* <DEDUP_REMOVED lines=43> */
.L_x_53596:
[----:B------:R-:W-:Y:S05]  /*1c430*/  BSYNC.RECONVERGENT B0 ;  /* 0x0000000000007941 */ /* 0x000fea0003800200 */
.L_x_53595:
        /* <DEDUP_REMOVED lines=17> */
.L_x_53602:
        /* <DEDUP_REMOVED lines=13> */
.L_x_53604:
[----:B------:R-:W-:Y:S05]  /*1c620*/  BSYNC.RECONVERGENT B1 ;  /* 0x0000000000017941 */ /* 0x000fea0003800200 */
.L_x_53603:
        /* <DEDUP_REMOVED lines=43> */
.L_x_53601:
[----:B------:R-:W-:Y:S05]  /*1c8e0*/  BSYNC.RECONVERGENT B0 ;  /* 0x0000000000007941 */ /* 0x000fea0003800200 */
.L_x_53600:
        /* <DEDUP_REMOVED lines=15> */
.L_x_53607:
        /* <DEDUP_REMOVED lines=13> */
.L_x_53609:
[----:B------:R-:W-:Y:S05]  /*1cab0*/  BSYNC.RECONVERGENT B1 ;  /* 0x0000000000017941 */ /* 0x000fea0003800200 */
.L_x_53608:
        /* <DEDUP_REMOVED lines=43> */
.L_x_53606:
[----:B------:R-:W-:Y:S05]  /*1cd70*/  BSYNC.RECONVERGENT B0 ;  /* 0x0000000000007941 */ /* 0x000fea0003800200 */
.L_x_53605:
        /* <DEDUP_REMOVED lines=17> */
.L_x_53612:
        /* <DEDUP_REMOVED lines=13> */
.L_x_53614:
[----:B------:R-:W-:Y:S05]  /*1cf60*/  BSYNC.RECONVERGENT B1 ;  /* 0x0000000000017941 */ /* 0x000fea0003800200 */
.L_x_53613:
        /* <DEDUP_REMOVED lines=43> */
.L_x_53611:
[----:B------:R-:W-:Y:S05]  /*1d220*/  BSYNC.RECONVERGENT B0 ;  /* 0x0000000000007941 */ /* 0x000fea0003800200 */
.L_x_53610:
[----:B------:R-:W-:Y:S01]  /*1d230*/  ISETP.NE.AND P3, PT, R121, 0x1, PT ;  /* 0x000000017900780c */ /* 0x000fe20003f65270 */
[----:B------:R-:W-:Y:S01]  /*1d240*/  BSSY.RECONVERGENT B0, `(.L_x_53615) ;  /* 0x0000047000007945 */ /* 0x000fe20003800200 */
[----:B------:R-:W-:Y:S01]  /*1d250*/  I2FP.F32.U32 R120, R125 ;  /* 0x0000007d00787245 */ /* 0x000fe20000201000 */
[----:B------:R-:W-:-:S04]  /*1d260*/  IMAD.MOV.U32 R125, RZ, RZ, R14 ;  /* 0x000000ffff7d7224 */ /* 0x000fc800078e000e */
[----:B------:R-:W-:Y:S01]  /*1d270*/  FFMA.FTZ R11, R120, R185, 1.1641532182693481445e-10 ;  /* 0x2f000000780b7423 */ /* 0x000fe200000100b9 */
[----:B------:R-:W-:-:S05]  /*1d280*/  HFMA2 R120, -RZ, RZ, 0, 1.1920928955078125e-07 ;  /* 0x00000002ff787431 */ /* 0x000fca00000001ff */
        /* <DEDUP_REMOVED lines=9> */
.L_x_53617:
        /* <DEDUP_REMOVED lines=13> */
.L_x_53619:
[----:B------:R-:W-:Y:S05]  /*1d3f0*/  BSYNC.RECONVERGENT B1 ;  /* 0x0000000000017941 */ /* 0x000fea0003800200 */
.L_x_53618:
        /* <DEDUP_REMOVED lines=43> */
.L_x_53616:
[----:B------:R-:W-:Y:S05]  /*1d6b0*/  BSYNC.RECONVERGENT B0 ;  /* 0x0000000000007941 */ /* 0x000fea0003800200 */
.L_x_53615:
        /* <DEDUP_REMOVED lines=17> */
.L_x_53622:
        /* <DEDUP_REMOVED lines=13> */
.L_x_53624:
[----:B------:R-:W-:Y:S05]  /*1d8a0*/  BSYNC.RECONVERGENT B1 ;  /* 0x0000000000017941 */ /* 0x000fea0003800200 */
.L_x_53623:
        /* <DEDUP_REMOVED lines=43> */
.L_x_53621:
[----:B------:R-:W-:Y:S05]  /*1db60*/  BSYNC.RECONVERGENT B0 ;  /* 0x0000000000007941 */ /* 0x000fea0003800200 */
.L_x_53620:
[----:B------:R-:W-:Y:S01]  /*1db70*/  ISETP.NE.AND P4, PT, R121, 0x1, PT ;  /* 0x000000017900780c */ /* 0x000fe20003f85270 */
[----:B------:R-:W-:Y:S01]  /*1db80*/  BSSY.RECONVERGENT B0, `(.L_x_53625) ;  /* 0x0000047000007945 */ /* 0x000fe20003800200 */
[----:B------:R-:W-:Y:S01]  /*1db90*/  I2FP.F32.U32 R120, R125 ;  /* 0x0000007d00787245 */ /* 0x000fe20000201000 */
[----:B------:R-:W-:-:S04]  /*1dba0*/  IMAD.MOV.U32 R125, RZ, RZ, R14 ;  /* 0x000000ffff7d7224 */ /* 0x000fc800078e000e */
[----:B------:R-:W-:Y:S01]  /*1dbb0*/  FFMA.FTZ R129, R120, R185, 1.1641532182693481445e-10 ;  /* 0x2f00000078817423 */ /* 0x000fe200000100b9 */
[----:B------:R-:W-:-:S05]  /*1dbc0*/  IMAD.MOV.U32 R120, RZ, RZ, 0x2 ;  /* 0x00000002ff787424 */ /* 0x000fca00078e00ff */
        /* <DEDUP_REMOVED lines=9> */
.L_x_53627:
        /* <DEDUP_REMOVED lines=13> */
.L_x_53629:
[----:B------:R-:W-:Y:S05]  /*1dd30*/  BSYNC.RECONVERGENT B1 ;  /* 0x0000000000017941 */ /* 0x000fea0003800200 */
.L_x_53628:
        /* <DEDUP_REMOVED lines=43> */
.L_x_53626:
[----:B------:R-:W-:Y:S05]  /*1dff0*/  BSYNC.RECONVERGENT B0 ;  /* 0x0000000000007941 */ /* 0x000fea0003800200 */
.L_x_53625:
        /* <DEDUP_REMOVED lines=17> */
.L_x_53632:
        /* <DEDUP_REMOVED lines=16> */
.L_x_53634:
[----:B------:R-:W-:Y:S05]  /*1e210*/  BSYNC.RECONVERGENT B1 ;  /* 0x0000000000017941 */ /* 0x000fea0003800200 */
.L_x_53633:
        /* <DEDUP_REMOVED lines=43> */
.L_x_53631:
[----:B------:R-:W-:Y:S05]  /*1e4d0*/  BSYNC.RECONVERGENT B0 ;  /* 0x0000000000007941 */ /* 0x000fea0003800200 */
.L_x_53630:
[----:B------:R-:W-:Y:S01]  /*1e4e0*/  LOP3.LUT R0, R0, 0xffffffef, RZ, 0xc0, !PT ;  /* 0xffffffef00007812 */ /* 0x000fe200078ec0ff */
[----:B------:R-:W-:Y:S01]  /*1e4f0*/  FMUL.FTZ R121, R34, R22 ;  /* 0x0000001622797220 */ /* 0x000fe20000410000 */
[----:B------:R-:W-:Y:S02]  /*1e500*/  FSEL R122, R122, RZ, P3 ;  /* 0x000000ff7a7a7208 */ /* 0x000fe40001800000 */
[----:B------:R-:W-:Y:S02]  /*1e510*/  @P5 LOP3.LUT R0, R0, 0x10, RZ, 0xfc, !PT ;  /* 0x0000001000005812 */ /* 0x000fe400078efcff */
[----:B------:R-:W-:Y:S02]  /*1e520*/  FSETP.GTU.FTZ.AND P5, PT, R11, R21, PT ;  /* 0x000000150b00720b */ /* 0x000fe40003fbc000 */
[----:B------:R-:W-:Y:S02]  /*1e530*/  LOP3.LUT R0, R0, 0xfffffff7, RZ, 0xc0, !PT ;  /* 0xfffffff700007812 */ /* 0x000fe400078ec0ff */
[----:B------:R-:W-:-:S02]  /*1e540*/  FSEL R10, R10, RZ, P2 ;  /* 0x000000ff0a0a7208 */ /* 0x000fc40001000000 */
[----:B------:R-:W-:Y:S02]  /*1e550*/  @P0 LOP3.LUT R0, R0, 0x8, RZ, 0xfc, !PT ;  /* 0x0000000800000812 */ /* 0x000fe400078efcff */
[-C--:B------:R-:W-:Y:S02]  /*1e560*/  FSETP.GTU.FTZ.AND P0, PT, R129, R21.reuse, PT ;  /* 0x000000158100720b */ /* 0x080fe40003f1c000 */
[----:B------:R-:W-:Y:S02]  /*1e570*/  FSETP.GTU.FTZ.AND P6, PT, R9, R21, PT ;  /* 0x000000150900720b */ /* 0x000fe40003fdc000 */
[----:B------:R-:W-:Y:S02]  /*1e580*/  FSEL R121, R121, RZ, !P0 ;  /* 0x000000ff79797208 */ /* 0x000fe40004000000 */
[----:B------:R-:W-:Y:S02]  /*1e590*/  FSEL R8, R8, RZ, P1 ;  /* 0x000000ff08087208 */ /* 0x000fe40000800000 */
[----:B------:R-:W-:Y:S01]  /*1e5a0*/  SEL R11, RZ, 0x1, P6 ;  /* 0x00000001ff0b7807 */ /* 0x000fe20003000000 */
[----:B------:R-:W-:Y:S01]  /*1e5b0*/  FADD.FTZ R122, R122, R121 ;  /* 0x000000797a7a7221 */ /* 0x000fe20000010000 */
[----:B------:R-:W-:-:S05]  /*1e5c0*/  FMUL.FTZ R121, R33, R22 ;  /* 0x0000001621797220 */ /* 0x000fca0000410000 */
[----:B------:R-:W-:-:S05]  /*1e5d0*/  FSEL R121, R121, RZ, !P5 ;  /* 0x000000ff79797208 */ /* 0x000fca0006800000 */
[----:B------:R-:W-:Y:S01]  /*1e5e0*/  FADD.FTZ R121, R10, R121 ;  /* 0x000000790a797221 */ /* 0x000fe20000010000 */
[----:B------:R-:W-:-:S05]  /*1e5f0*/  FMUL.FTZ R10, R32, R22 ;  /* 0x00000016200a7220 */ /* 0x000fca0000410000 */
[----:B------:R-:W-:Y:S02]  /*1e600*/  FSEL R9, R10, RZ, !P6 ;  /* 0x000000ff0a097208 */ /* 0x000fe40007000000 */
[----:B------:R-:W-:Y:S02]  /*1e610*/  SEL R10, RZ, 0x1, P5 ;  /* 0x00000001ff0a7807 */ /* 0x000fe40002800000 */
[----:B------:R-:W-:Y:S01]  /*1e620*/  LOP3.LUT P5, RZ, R0, 0x10, RZ, 0xc0, !PT ;  /* 0x0000001000ff7812 */ /* 0x000fe200078ac0ff */
[----:B------:R-:W-:Y:S01]  /*1e630*/  FADD.FTZ R120, R8, R9 ;  /* 0x0000000908787221 */ /* 0x000fe20000010000 */
[----:B------:R-:W-:Y:S01]  /*1e640*/  I2FP.F32.U32 R8, R125 ;  /* 0x0000007d00087245 */ /* 0x000fe20000201000 */
[----:B------:R-:W-:-:S04]  /*1e650*/  FMUL.FTZ R9, R35, R22 ;  /* 0x0000001623097220 */ /* 0x000fc80000410000 */
[----:B------:R-:W-:-:S05]  /*1e660*/  FFMA.FTZ R8, R8, R185, 1.1641532182693481445e-10 ;  /* 0x2f00000008087423 */ /* 0x000fca00000100b9 */
[----:B------:R-:W-:Y:S01]  /*1e670*/  FSETP.GTU.FTZ.AND P6, PT, R8, R21, PT ;  /* 0x000000150800720b */ /* 0x000fe20003fdc000 */
[----:B------:R-:W-:Y:S01]  /*1e680*/  @P5 FADD.FTZ R122, R30, R122 ;  /* 0x0000007a1e7a5221 */ /* 0x000fe20000010000 */
[----:B------:R-:W-:Y:S01]  /*1e690*/  FSEL R8, R123, RZ, P4 ;  /* 0x000000ff7b087208 */ /* 0x000fe20002000000 */
[----:B------:R-:W-:Y:S01]  /*1e6a0*/  @P5 FADD.FTZ R121, R29, R121 ;  /* 0x000000791d795221 */ /* 0x000fe20000010000 */
[----:B------:R-:W-:Y:S01]  /*1e6b0*/  FSEL R123, R9, RZ, !P6 ;  /* 0x000000ff097b7208 */ /* 0x000fe20007000000 */
[----:B------:R-:W-:Y:S01]  /*1e6c0*/  @P5 FADD.FTZ R120, R28, R120 ;  /* 0x000000781c785221 */ /* 0x000fe20000010000 */
[----:B------:R-:W-:Y:S02]  /*1e6d0*/  SEL R9, RZ, 0x1, P0 ;  /* 0x00000001ff097807 */ /* 0x000fe40000000000 */
[----:B------:R-:W-:Y:S01]  /*1e6e0*/  LOP3.LUT P0, RZ, R0, 0x8, RZ, 0xc0, !PT ;  /* 0x0000000800ff7812 */ /* 0x000fe2000780c0ff */
[----:B------:R-:W-:Y:S01]  /*1e6f0*/  FADD.FTZ R123, R123, R8 ;  /* 0x000000087b7b7221 */ /* 0x000fe20000010000 */
[----:B------:R-:W-:-:S03]  /*1e700*/  SEL R8, RZ, 0x1, P6 ;  /* 0x00000001ff087807 */ /* 0x000fc60003000000 */
[----:B------:R-:W-:Y:S01]  /*1e710*/  @P5 FADD.FTZ R123, R31, R123 ;  /* 0x0000007b1f7b5221 */ /* 0x000fe20000010000 */
[----:B------:R-:W-:Y:S07]  /*1e720*/  BRA `(.L_x_53635) ;  /* 0x0000001000e07947 */ /* 0x000fee0003800000 */
.L_x_53594:
        /* <DEDUP_REMOVED lines=16> */
.L_x_53638:
        /* <DEDUP_REMOVED lines=13> */
.L_x_53640:
[----:B------:R-:W-:Y:S05]  /*1e900*/  BSYNC.RECONVERGENT B1 ;  /* 0x0000000000017941 */ /* 0x000fea0003800200 */
.L_x_53639:
        /* <DEDUP_REMOVED lines=43> */
.L_x_53637:
[----:B------:R-:W-:Y:S05]  /*1ebc0*/  BSYNC.RECONVERGENT B0 ;  /* 0x0000000000007941 */ /* 0x000fea0003800200 */
.L_x_53636:
        /* <DEDUP_REMOVED lines=16> */
.L_x_53643:
        /* <DEDUP_REMOVED lines=13> */
.L_x_53645:
[----:B------:R-:W-:Y:S05]  /*1eda0*/  BSYNC.RECONVERGENT B1 ;  /* 0x0000000000017941 */ /* 0x000fea0003800200 */
.L_x_53644:
        /* <DEDUP_REMOVED lines=43> */
.L_x_53642:
[----:B------:R-:W-:Y:S05]  /*1f060*/  BSYNC.RECONVERGENT B0 ;  /* 0x0000000000007941 */ /* 0x000fea0003800200 */
.L_x_53641:
        /* <DEDUP_REMOVED lines=16> */
.L_x_53648:
        /* <DEDUP_REMOVED lines=13> */
.L_x_53650:
[----:B------:R-:W-:Y:S05]  /*1f240*/  BSYNC.RECONVERGENT B1 ;  /* 0x0000000000017941 */ /* 0x000fea0003800200 */
.L_x_53649:
        /* <DEDUP_REMOVED lines=43> */
.L_x_53647:
[----:B------:R-:W-:Y:S05]  /*1f500*/  BSYNC.RECONVERGENT B0 ;  /* 0x0000000000007941 */ /* 0x000fea0003800200 */
.L_x_53646:
        /* <DEDUP_REMOVED lines=16> */
.L_x_53653:
        /* <DEDUP_REMOVED lines=13> */
.L_x_53655:
[----:B------:R-:W-:Y:S05]  /*1f6e0*/  BSYNC.RECONVERGENT B1 ;  /* 0x0000000000017941 */ /* 0x000fea0003800200 */
.L_x_53654:
        /* <DEDUP_REMOVED lines=43> */
.L_x_53652:
[----:B------:R-:W-:Y:S05]  /*1f9a0*/  BSYNC.RECONVERGENT B0 ;  /* 0x0000000000007941 */ /* 0x000fea0003800200 */
.L_x_53651:
        /* <DEDUP_REMOVED lines=16> */
.L_x_53635:
        /* <DEDUP_REMOVED lines=22> */
.L_x_53656:
        /* <DEDUP_REMOVED lines=26> */
.L_x_53660:
        /* <DEDUP_REMOVED lines=13> */
.L_x_53662:
[----:B------:R-:W-:Y:S05]  /*1fe80*/  BSYNC.RECONVERGENT B1 ;  /* 0x0000000000017941 */ /* 0x000fea0003800200 */
.L_x_53661:
        /* <DEDUP_REMOVED lines=43> */
.L_x_53659:
[----:B------:R-:W-:Y:S05]  /*20140*/  BSYNC.RECONVERGENT B0 ;  /* 0x0000000000007941 */ /* 0x000fea0003800200 */
.L_x_53658:
[----:B------:R-:W-:Y:S01]  /*20150*/  ISETP.NE.AND P2, PT, R9, 0x1, PT ;  /* 0x000000010900780c */ /* 0x000fe20003f45270 */
[----:B------:R-:W-:Y:S01]  /*20160*/  BSSY.RECONVERGENT B0, `(.L_x_53663) ;  /* 0x0000049000007945 */ /* 0x000fe20003800200 */
[----:B------:R-:W-:Y:S01]  /*20170*/  I2FP.F32.U32 R8, R8 ;  /* 0x0000000800087245 */ /* 0x000fe20000201000 */
[----:B------:R-:W-:-:S04]  /*20180*/  HFMA2 R10, -RZ, RZ, 0, 1.1920928955078125e-07 ;  /* 0x00000002ff0a7431 */ /* 0x000fc800000001ff */
[----:B------:R-:W-:-:S05]  /*20190*/  FFMA.FTZ R8, R8, R185, 1.1641532182693481445e-10 ;  /* 0x2f00000008087423 */ /* 0x000fca00000100b9 */
[----:B------:R-:W-:Y:S01]  /*201a0*/  FSETP.LE.FTZ.AND P1, PT, R8, R21, PT ;  /* 0x000000150800720b */ /* 0x000fe20003f33000 */
[----:B-----5:R-:W-:Y:S01]  /*201b0*/  FMUL.FTZ R8, R124, R22 ;  /* 0x000000167c087220 */ /* 0x020fe20000410000 */
        /* <DEDUP_REMOVED lines=10> */
.L_x_53665:
        /* <DEDUP_REMOVED lines=13> */
.L_x_53667:
[----:B------:R-:W-:Y:S05]  /*20330*/  BSYNC.RECONVERGENT B1 ;  /* 0x0000000000017941 */ /* 0x000fea0003800200 */
.L_x_53666:
        /* <DEDUP_REMOVED lines=43> */
.L_x_53664:
[----:B------:R-:W-:Y:S05]  /*205f0*/  BSYNC.RECONVERGENT B0 ;  /* 0x0000000000007941 */ /* 0x000fea0003800200 */
.L_x_53663:
        /* <DEDUP_REMOVED lines=15> */
.L_x_53670:
        /* <DEDUP_REMOVED lines=13> */
.L_x_53672:
[----:B------:R-:W-:Y:S05]  /*207c0*/  BSYNC.RECONVERGENT B1 ;  /* 0x0000000000017941 */ /* 0x000fea0003800200 */
.L_x_53671:
        /* <DEDUP_REMOVED lines=43> */
.L_x_53669:
[----:B------:R-:W-:Y:S05]  /*20a80*/  BSYNC.RECONVERGENT B0 ;  /* 0x0000000000007941 */ /* 0x000fea0003800200 */
.L_x_53668:
        /* <DEDUP_REMOVED lines=17> */
.L_x_53675:
        /* <DEDUP_REMOVED lines=13> */
.L_x_53677:
[----:B------:R-:W-:Y:S05]  /*20c70*/  BSYNC.RECONVERGENT B1 ;  /* 0x0000000000017941 */ /* 0x000fea0003800200 */
.L_x_53676:
        /* <DEDUP_REMOVED lines=43> */
.L_x_53674:
[----:B------:R-:W-:Y:S05]  /*20f30*/  BSYNC.RECONVERGENT B0 ;  /* 0x0000000000007941 */ /* 0x000fea0003800200 */
.L_x_53673:
        /* <DEDUP_REMOVED lines=15> */
.L_x_53680:
        /* <DEDUP_REMOVED lines=13> */
.L_x_53682:
[----:B------:R-:W-:Y:S05]  /*21100*/  BSYNC.RECONVERGENT B1 ;  /* 0x0000000000017941 */ /* 0x000fea0003800200 */
.L_x_53681:
        /* <DEDUP_REMOVED lines=43> */
.L_x_53679:
[----:B------:R-:W-:Y:S05]  /*213c0*/  BSYNC.RECONVERGENT B0 ;  /* 0x0000000000007941 */ /* 0x000fea0003800200 */
.L_x_53678:
        /* <DEDUP_REMOVED lines=17> */
.L_x_53685:
        /* <DEDUP_REMOVED lines=13> */
.L_x_53687:
[----:B------:R-:W-:Y:S05]  /*215b0*/  BSYNC.RECONVERGENT B1 ;  /* 0x0000000000017941 */ /* 0x000fea0003800200 */
.L_x_53686:
        /* <DEDUP_REMOVED lines=43> */
.L_x_53684:
[----:B------:R-:W-:Y:S05]  /*21870*/  BSYNC.RECONVERGENT B0 ;  /* 0x0000000000007941 */ /* 0x000fea0003800200 */
.L_x_53683:
        /* <DEDUP_REMOVED lines=15> */
.L_x_53690:
        /* <DEDUP_REMOVED lines=13> */
.L_x_53692:
[----:B------:R-:W-:Y:S05]  /*21a40*/  BSYNC.RECONVERGENT B1 ;  /* 0x0000000000017941 */ /* 0x000fea0003800200 */
.L_x_53691:
        /* <DEDUP_REMOVED lines=43> */
.L_x_53689:
[----:B------:R-:W-:Y:S05]  /*21d00*/  BSYNC.RECONVERGENT B0 ;  /* 0x0000000000007941 */ /* 0x000fea0003800200 */
.L_x_53688:
        /* <DEDUP_REMOVED lines=17> */
.L_x_53695:
        /* <DEDUP_REMOVED lines=16> */
.L_x_53697:
[----:B------:R-:W-:Y:S05]  /*21f20*/  BSYNC.RECONVERGENT B1 ;  /* 0x0000000000017941 */ /* 0x000fea0003800200 */
.L_x_53696:
        /* <DEDUP_REMOVED lines=43> */
.L_x_53694:
[----:B------:R-:W-:Y:S05]  /*221e0*/  BSYNC.RECONVERGENT B0 ;  /* 0x0000000000007941 */ /* 0x000fea0003800200 */
.L_x_53693:
[----:B------:R-:W-:Y:S02]  /*221f0*/  LOP3.LUT R0, R0, 0xffffffef, RZ, 0xc0, !PT ;  /* 0xffffffef00007812 */ /* 0x000fe400078ec0ff */
[-C--:B------:R-:W-:Y:S01]  /*22200*/  FSETP.GTU.FTZ.AND P6, PT, R9, R21.reuse, PT ;  /* 0x000000150900720b */ /* 0x080fe20003fdc000 */
[----:B------:R-:W-:Y:S01]  /*22210*/  FMUL.FTZ R9, R34, R22 ;  /* 0x0000001622097220 */ /* 0x000fe20000410000 */
[----:B------:R-:W-:Y:S02]  /*22220*/  @P5 LOP3.LUT R0, R0, 0x10, RZ, 0xfc, !PT ;  /* 0x0000001000005812 */ /* 0x000fe400078efcff */
[----:B------:R-:W-:Y:S02]  /*22230*/  FSEL R126, R126, RZ, P3 ;  /* 0x000000ff7e7e7208 */ /* 0x000fe40001800000 */
[----:B------:R-:W-:Y:S02]  /*22240*/  LOP3.LUT R0, R0, 0xfffffff7, RZ, 0xc0, !PT ;  /* 0xfffffff700007812 */ /* 0x000fe400078ec0ff */
[----:B------:R-:W-:-:S02]  /*22250*/  FSETP.GTU.FTZ.AND P5, PT, R11, R21, PT ;  /* 0x000000150b00720b */ /* 0x000fc40003fbc000 */
[----:B------:R-:W-:Y:S02]  /*22260*/  @P0 LOP3.LUT R0, R0, 0x8, RZ, 0xfc, !PT ;  /* 0x0000000800000812 */ /* 0x000fe400078efcff */
[----:B------:R-:W-:Y:S02]  /*22270*/  FSETP.GTU.FTZ.AND P0, PT, R124, R21, PT ;  /* 0x000000157c00720b */ /* 0x000fe40003f1c000 */
[----:B------:R-:W-:Y:S02]  /*22280*/  LOP3.LUT R0, R0, 0xfffffffe, RZ, 0xc0, !PT ;  /* 0xfffffffe00007812 */ /* 0x000fe400078ec0ff */
[----:B------:R-:W-:Y:S02]  /*22290*/  FSEL R9, R9, RZ, !P0 ;  /* 0x000000ff09097208 */ /* 0x000fe40004000000 */
[----:B------:R-:W-:Y:S02]  /*222a0*/  @P6 LOP3.LUT R0, R0, 0x1, RZ, 0xfc, !PT ;  /* 0x0000000100006812 */ /* 0x000fe400078efcff */
[----:B------:R-:W-:Y:S01]  /*222b0*/  FSEL R10, R10, RZ, P2 ;  /* 0x000000ff0a0a7208 */ /* 0x000fe20001000000 */
[----:B------:R-:W-:Y:S01]  /*222c0*/  FADD.FTZ R126, R126, R9 ;  /* 0x000000097e7e7221 */ /* 0x000fe20000010000 */
[----:B------:R-:W-:Y:S01]  /*222d0*/  FMUL.FTZ R9, R33, R22 ;  /* 0x0000001621097220 */ /* 0x000fe20000410000 */
[----:B------:R-:W-:-:S02]  /*222e0*/  LOP3.LUT R0, R0, 0xffffffdf, RZ, 0xc0, !PT ;  /* 0xffffffdf00007812 */ /* 0x000fc400078ec0ff */
[----:B------:R-:W-:Y:S02]  /*222f0*/  FSEL R8, R8, RZ, P1 ;  /* 0x000000ff08087208 */ /* 0x000fe40000800000 */
[----:B------:R-:W-:Y:S02]  /*22300*/  FSEL R9, R9, RZ, !P5 ;  /* 0x000000ff09097208 */ /* 0x000fe40006800000 */
[----:B------:R-:W-:Y:S02]  /*22310*/  @P3 LOP3.LUT R0, R0, 0x20, RZ, 0xfc, !PT ;  /* 0x0000002000003812 */ /* 0x000fe400078efcff */
[----:B------:R-:W-:Y:S01]  /*22320*/  FSEL R127, R127, RZ, P4 ;  /* 0x000000ff7f7f7208 */ /* 0x000fe20002000000 */
[----:B------:R-:W-:Y:S01]  /*22330*/  FADD.FTZ R125, R10, R9 ;  /* 0x000000090a7d7221 */ /* 0x000fe20000010000 */
[----:B------:R-:W-:Y:S01]  /*22340*/  FMUL.FTZ R10, R32, R22 ;  /* 0x00000016200a7220 */ /* 0x000fe20000410000 */
[----:B------:R-:W-:Y:S02]  /*22350*/  LOP3.LUT P3, RZ, R0, 0x1, RZ, 0xc0, !PT ;  /* 0x0000000100ff7812 */ /* 0x000fe4000786c0ff */
[----:B------:R-:W-:-:S02]  /*22360*/  I2FP.F32.U32 R9, R131 ;  /* 0x0000008300097245 */ /* 0x000fc40000201000 */
[----:B------:R-:W-:Y:S02]  /*22370*/  FSEL R10, R10, RZ, !P3 ;  /* 0x000000ff0a0a7208 */ /* 0x000fe40005800000 */
[----:B------:R-:W-:Y:S01]  /*22380*/  SEL R11, RZ, 0x1, P3 ;  /* 0x00000001ff0b7807 */ /* 0x000fe20001800000 */
[----:B------:R-:W-:Y:S01]  /*22390*/  FFMA.FTZ R9, R9, R185, 1.1641532182693481445e-10 ;  /* 0x2f00000009097423 */ /* 0x000fe200000100b9 */
[----:B------:R-:W-:Y:S01]  /*223a0*/  LOP3.LUT P3, RZ, R0, 0x20, RZ, 0xc0, !PT ;  /* 0x0000002000ff7812 */ /* 0x000fe2000786c0ff */
[----:B------:R-:W-:Y:S01]  /*223b0*/  FADD.FTZ R124, R8, R10 ;  /* 0x0000000a087c7221 */ /* 0x000fe20000010000 */
[----:B------:R-:W-:Y:S01]  /*223c0*/  FMUL.FTZ R8, R35, R22 ;  /* 0x0000001623087220 */ /* 0x000fe20000410000 */
[----:B------:R-:W-:Y:S02]  /*223d0*/  SEL R10, RZ, 0x1, P5 ;  /* 0x00000001ff0a7807 */ /* 0x000fe40002800000 */
[----:B------:R-:W-:Y:S02]  /*223e0*/  FSETP.GTU.FTZ.AND P6, PT, R9, R21, PT ;  /* 0x000000150900720b */ /* 0x000fe40003fdc000 */
[----:B------:R-:W-:-:S02]  /*223f0*/  LOP3.LUT P5, RZ, R0, 0x10, RZ, 0xc0, !PT ;  /* 0x0000001000ff7812 */ /* 0x000fc400078ac0ff */
[----:B------:R-:W-:Y:S02]  /*22400*/  FSEL R8, R8, RZ, !P6 ;  /* 0x000000ff08087208 */ /* 0x000fe40007000000 */
[----:B------:R-:W-:Y:S02]  /*22410*/  SEL R9, RZ, 0x1, P0 ;  /* 0x00000001ff097807 */ /* 0x000fe40000000000 */
[----:B------:R-:W-:Y:S01]  /*22420*/  LOP3.LUT P0, RZ, R0, 0x8, RZ, 0xc0, !PT ;  /* 0x0000000800ff7812 */ /* 0x000fe2000780c0ff */
[----:B------:R-:W-:Y:S01]  /*22430*/  FADD.FTZ R127, R8, R127 ;  /* 0x0000007f087f7221 */ /* 0x000fe20000010000 */
[----:B------:R-:W-:-:S05]  /*22440*/  SEL R8, RZ, 0x1, P6 ;  /* 0x00000001ff087807 */ /* 0x000fca0003000000 */
[----:B------:R-:W-:Y:S01]  /*22450*/  @P5 FADD.FTZ R126, R30, R126 ;  /* 0x0000007e1e7e5221 */ /* 0x000fe20000010000 */
[----:B------:R-:W-:Y:S01]  /*22460*/  @P5 FADD.FTZ R125, R29, R125 ;  /* 0x0000007d1d7d5221 */ /* 0x000fe20000010000 */
[----:B------:R-:W-:Y:S01]  /*22470*/  @P5 FADD.FTZ R124, R28, R124 ;  /* 0x0000007c1c7c5221 */ /* 0x000fe20000010000 */
[----:B------:R-:W-:Y:S01]  /*22480*/  @P5 FADD.FTZ R127, R31, R127 ;  /* 0x0000007f1f7f5221 */ /* 0x000fe20000010000 */
[----:B------:R-:W-:Y:S06]  /*22490*/  BRA `(.L_x_53698) ;  /* 0x0000001000e07947 */ /* 0x000fec0003800000 */
.L_x_53657:
        /* <DEDUP_REMOVED lines=16> */
.L_x_53701:
        /* <DEDUP_REMOVED lines=13> */
.L_x_53703:
[----:B------:R-:W-:Y:S05]  /*22670*/  BSYNC.RECONVERGENT B1 ;  /* 0x0000000000017941 */ /* 0x000fea0003800200 */
.L_x_53702:
        /* <DEDUP_REMOVED lines=42> */
[----:B------:R-:W-:-:S07]  /*22920*/  IMAD.MOV.U32 R131, RZ, RZ, R128 ;  /* 0x000000ffff837224 */ /* 0x000fce00078e0080 */
.L_x_53700:
[----:B------:R-:W-:Y:S05]  /*22930*/  BSYNC.RECONVERGENT B0 ;  /* 0x0000000000007941 */ /* 0x000fea0003800200 */
.L_x_53699:
        /* <DEDUP_REMOVED lines=16> */
.L_x_53706:
        /* <DEDUP_REMOVED lines=13> */
.L_x_53708:
[----:B------:R-:W-:Y:S05]  /*22b10*/  BSYNC.RECONVERGENT B1 ;  /* 0x0000000000017941 */ /* 0x000fea0003800200 */
.L_x_53707:
        /* <DEDUP_REMOVED lines=43> */
.L_x_53705:
[----:B------:R-:W-:Y:S05]  /*22dd0*/  BSYNC.RECONVERGENT B0 ;  /* 0x0000000000007941 */ /* 0x000fea0003800200 */
.L_x_53704:
        /* <DEDUP_REMOVED lines=16> */
.L_x_53711:
        /* <DEDUP_REMOVED lines=13> */
.L_x_53713:
[----:B------:R-:W-:Y:S05]  /*22fb0*/  BSYNC.RECONVERGENT B1 ;  /* 0x0000000000017941 */ /* 0x000fea0003800200 */
.L_x_53712:
        /* <DEDUP_REMOVED lines=43> */
.L_x_53710:
[----:B------:R-:W-:Y:S05]  /*23270*/  BSYNC.RECONVERGENT B0 ;  /* 0x0000000000007941 */ /* 0x000fea0003800200 */
.L_x_53709:
        /* <DEDUP_REMOVED lines=16> */
.L_x_53716:
        /* <DEDUP_REMOVED lines=13> */
.L_x_53718:
[----:B------:R-:W-:Y:S05]  /*23450*/  BSYNC.RECONVERGENT B1 ;  /* 0x0000000000017941 */ /* 0x000fea0003800200 */
.L_x_53717:
        /* <DEDUP_REMOVED lines=43> */
.L_x_53715:
[----:B------:R-:W-:Y:S05]  /*23710*/  BSYNC.RECONVERGENT B0 ;  /* 0x0000000000007941 */ /* 0x000fea0003800200 */
.L_x_53714:
        /* <DEDUP_REMOVED lines=16> */
.L_x_53698:
        /* <DEDUP_REMOVED lines=22> */
.L_x_53719:
        /* <DEDUP_REMOVED lines=26> */
.L_x_53723:
        /* <DEDUP_REMOVED lines=13> */
.L_x_53725:
[----:B------:R-:W-:Y:S05]  /*23bf0*/  BSYNC.RECONVERGENT B1 ;  /* 0x0000000000017941 */ /* 0x000fea0003800200 */
.L_x_53724:
        /* <DEDUP_REMOVED lines=43> */
.L_x_53722:
[----:B------:R-:W-:Y:S05]  /*23eb0*/  BSYNC.RECONVERGENT B0 ;  /* 0x0000000000007941 */ /* 0x000fea0003800200 */
.L_x_53721:
        /* <DEDUP_REMOVED lines=17> */
.L_x_53728:
        /* <DEDUP_REMOVED lines=13> */
.L_x_53730:
[----:B------:R-:W-:Y:S05]  /*240a0*/  BSYNC.RECONVERGENT B1 ;  /* 0x0000000000017941 */ /* 0x000fea0003800200 */
.L_x_53729:
        /* <DEDUP_REMOVED lines=43> */
.L_x_53727:
[----:B------:R-:W-:Y:S05]  /*24360*/  BSYNC.RECONVERGENT B0 ;  /* 0x0000000000007941 */ /* 0x000fea0003800200 */
.L_x_53726:
        /* <DEDUP_REMOVED lines=15> */
.L_x_53733:
        /* <DEDUP_REMOVED lines=13> */
.L_x_53735:
[----:B------:R-:W-:Y:S05]  /*24530*/  BSYNC.RECONVERGENT B1 ;  /* 0x0000000000017941 */ /* 0x000fea0003800200 */
.L_x_53734:
        /* <DEDUP_REMOVED lines=43> */
.L_x_53732:
[----:B------:R-:W-:Y:S05]  /*247f0*/  BSYNC.RECONVERGENT B0 ;  /* 0x0000000000007941 */ /* 0x000fea0003800200 */
.L_x_53731:
        /* <DEDUP_REMOVED lines=17> */
.L_x_53738:
        /* <DEDUP_REMOVED lines=13> */
.L_x_53740:
[----:B------:R-:W-:Y:S05]  /*249e0*/  BSYNC.RECONVERGENT B1 ;  /* 0x0000000000017941 */ /* 0x000fea0003800200 */
.L_x_53739:
        /* <DEDUP_REMOVED lines=43> */
.L_x_53737:
[----:B------:R-:W-:Y:S05]  /*24ca0*/  BSYNC.RECONVERGENT B0 ;  /* 0x0000000000007941 */ /* 0x000fea0003800200 */
.L_x_53736:
        /* <DEDUP_REMOVED lines=15> */
.L_x_53743:
        /* <DEDUP_REMOVED lines=13> */
.L_x_53745:
[----:B------:R-:W-:Y:S05]  /*24e70*/  BSYNC.RECONVERGENT B1 ;  /* 0x0000000000017941 */ /* 0x000fea0003800200 */
.L_x_53744:
        /* <DEDUP_REMOVED lines=43> */
.L_x_53742:
[----:B------:R-:W-:Y:S05]  /*25130*/  BSYNC.RECONVERGENT B0 ;  /* 0x0000000000007941 */ /* 0x000fea0003800200 */
.L_x_53741:
        /* <DEDUP_REMOVED lines=17> */
.L_x_53748:
        /* <DEDUP_REMOVED lines=13> */
.L_x_53750:
[----:B------:R-:W-:Y:S05]  /*25320*/  BSYNC.RECONVERGENT B1 ;  /* 0x0000000000017941 */ /* 0x000fea0003800200 */
.L_x_53749:
        /* <DEDUP_REMOVED lines=43> */
.L_x_53747:
[----:B------:R-:W-:Y:S05]  /*255e0*/  BSYNC.RECONVERGENT B0 ;  /* 0x0000000000007941 */ /* 0x000fea0003800200 */
.L_x_53746:
        /* <DEDUP_REMOVED lines=15> */
.L_x_53753:
        /* <DEDUP_REMOVED lines=13> */
.L_x_53755:
[----:B------:R-:W-:Y:S05]  /*257b0*/  BSYNC.RECONVERGENT B1 ;  /* 0x0000000000017941 */ /* 0x000fea0003800200 */
.L_x_53754:
        /* <DEDUP_REMOVED lines=43> */
.L_x_53752:
[----:B------:R-:W-:Y:S05]  /*25a70*/  BSYNC.RECONVERGENT B0 ;  /* 0x0000000000007941 */ /* 0x000fea0003800200 */
.L_x_53751:
        /* <DEDUP_REMOVED lines=17> */
.L_x_53758:
        /* <DEDUP_REMOVED lines=16> */
.L_x_53760:
[----:B------:R-:W-:Y:S05]  /*25c90*/  BSYNC.RECONVERGENT B1 ;  /* 0x0000000000017941 */ /* 0x000fea0003800200 */
.L_x_53759:
        /* <DEDUP_REMOVED lines=43> */
.L_x_53757:
[----:B------:R-:W-:Y:S05]  /*25f50*/  BSYNC.RECONVERGENT B0 ;  /* 0x0000000000007941 */ /* 0x000fea0003800200 */
.L_x_53756:
        /* <DEDUP_REMOVED lines=43> */
.L_x_53720:
        /* <DEDUP_REMOVED lines=16> */
.L_x_53764:
        /* <DEDUP_REMOVED lines=13> */
.L_x_53766:
[----:B------:R-:W-:Y:S05]  /*263e0*/  BSYNC.RECONVERGENT B1 ;  /* 0x0000000000017941 */ /* 0x000fea0003800200 */
.L_x_53765:
        /* <DEDUP_REMOVED lines=43> */
.L_x_53763:
[----:B------:R-:W-:Y:S05]  /*266a0*/  BSYNC.RECONVERGENT B0 ;  /* 0x0000000000007941 */ /* 0x000fea0003800200 */
.L_x_53762:
        /* <DEDUP_REMOVED lines=16> */
.L_x_53769:
        /* <DEDUP_REMOVED lines=13> */
.L_x_53771:
[----:B------:R-:W-:Y:S05]  /*26880*/  BSYNC.RECONVERGENT B1 ;  /* 0x0000000000017941 */ /* 0x000fea0003800200 */
.L_x_53770:
        /* <DEDUP_REMOVED lines=43> */
.L_x_53768:
[----:B------:R-:W-:Y:S05]  /*26b40*/  BSYNC.RECONVERGENT B0 ;  /* 0x0000000000007941 */ /* 0x000fea0003800200 */
.L_x_53767:
        /* <DEDUP_REMOVED lines=16> */
.L_x_53774:
        /* <DEDUP_REMOVED lines=13> */
.L_x_53776:
[----:B------:R-:W-:Y:S05]  /*26d20*/  BSYNC.RECONVERGENT B1 ;  /* 0x0000000000017941 */ /* 0x000fea0003800200 */
.L_x_53775:
        /* <DEDUP_REMOVED lines=43> */
.L_x_53773:
[----:B------:R-:W-:Y:S05]  /*26fe0*/  BSYNC.RECONVERGENT B0 ;  /* 0x0000000000007941 */ /* 0x000fea0003800200 */
.L_x_53772:
        /* <DEDUP_REMOVED lines=16> */
.L_x_53779:
        /* <DEDUP_REMOVED lines=13> */
.L_x_53781:
[----:B------:R-:W-:Y:S05]  /*271c0*/  BSYNC.RECONVERGENT B1 ;  /* 0x0000000000017941 */ /* 0x000fea0003800200 */
.L_x_53780:
        /* <DEDUP_REMOVED lines=43> */
.L_x_53778:
[----:B------:R-:W-:Y:S05]  /*27480*/  BSYNC.RECONVERGENT B0 ;  /* 0x0000000000007941 */ /* 0x000fea0003800200 */
.L_x_53777:
        /* <DEDUP_REMOVED lines=16> */
.L_x_53761:
        /* <DEDUP_REMOVED lines=22> */
.L_x_53782:
        /* <DEDUP_REMOVED lines=26> */
.L_x_53786:
        /* <DEDUP_REMOVED lines=13> */
.L_x_53788:
[----:B------:R-:W-:Y:S05]  /*27960*/  BSYNC.RECONVERGENT B1 ;  /* 0x0000000000017941 */ /* 0x000fea0003800200 */
.L_x_53787:
        /* <DEDUP_REMOVED lines=43> */
.L_x_53785:
[----:B------:R-:W-:Y:S05]  /*27c20*/  BSYNC.RECONVERGENT B0 ;  /* 0x0000000000007941 */ /* 0x000fea0003800200 */
.L_x_53784:
        /* <DEDUP_REMOVED lines=17> */
.L_x_53791:
        /* <DEDUP_REMOVED lines=13> */
.L_x_53793:
[----:B------:R-:W-:Y:S05]  /*27e10*/  BSYNC.RECONVERGENT B1 ;  /* 0x0000000000017941 */ /* 0x000fea0003800200 */
.L_x_53792:
        /* <DEDUP_REMOVED lines=43> */
.L_x_53790:
[----:B------:R-:W-:Y:S05]  /*280d0*/  BSYNC.RECONVERGENT B0 ;  /* 0x0000000000007941 */ /* 0x000fea0003800200 */
.L_x_53789:
        /* <DEDUP_REMOVED lines=15> */
.L_x_53796:
        /* <DEDUP_REMOVED lines=13> */
.L_x_53798:
[----:B------:R-:W-:Y:S05]  /*282a0*/  BSYNC.RECONVERGENT B1 ;  /* 0x0000000000017941 */ /* 0x000fea0003800200 */
.L_x_53797:
        /* <DEDUP_REMOVED lines=43> */
.L_x_53795:
[----:B------:R-:W-:Y:S05]  /*28560*/  BSYNC.RECONVERGENT B0 ;  /* 0x0000000000007941 */ /* 0x000fea0003800200 */
.L_x_53794:
        /* <DEDUP_REMOVED lines=17> */
.L_x_53801:
        /* <DEDUP_REMOVED lines=13> */
.L_x_53803:
[----:B------:R-:W-:Y:S05]  /*28750*/  BSYNC.RECONVERGENT B1 ;  /* 0x0000000000017941 */ /* 0x000fea0003800200 */
.L_x_53802:
        /* <DEDUP_REMOVED lines=43> */
.L_x_53800:
[----:B------:R-:W-:Y:S05]  /*28a10*/  BSYNC.RECONVERGENT B0 ;  /* 0x0000000000007941 */ /* 0x000fea0003800200 */
.L_x_53799:
        /* <DEDUP_REMOVED lines=15> */
.L_x_53806:
        /* <DEDUP_REMOVED lines=13> */
.L_x_53808:
[----:B------:R-:W-:Y:S05]  /*28be0*/  BSYNC.RECONVERGENT B1 ;  /* 0x0000000000017941 */ /* 0x000fea0003800200 */
.L_x_53807:
        /* <DEDUP_REMOVED lines=43> */
.L_x_53805:
[----:B------:R-:W-:Y:S05]  /*28ea0*/  BSYNC.RECONVERGENT B0 ;  /* 0x0000000000007941 */ /* 0x000fea0003800200 */
.L_x_53804:
        /* <DEDUP_REMOVED lines=17> */
.L_x_53811:
        /* <DEDUP_REMOVED lines=13> */
.L_x_53813:
[----:B------:R-:W-:Y:S05]  /*29090*/  BSYNC.RECONVERGENT B1 ;  /* 0x0000000000017941 */ /* 0x000fea0003800200 */
.L_x_53812:
        /* <DEDUP_REMOVED lines=43> */
.L_x_53810:
[----:B------:R-:W-:Y:S05]  /*29350*/  BSYNC.RECONVERGENT B0 ;  /* 0x0000000000007941 */ /* 0x000fea0003800200 */
.L_x_53809:
        /* <DEDUP_REMOVED lines=15> */
.L_x_53816:
        /* <DEDUP_REMOVED lines=13> */
.L_x_53818:
[----:B------:R-:W-:Y:S05]  /*29520*/  BSYNC.RECONVERGENT B1 ;  /* 0x0000000000017941 */ /* 0x000fea0003800200 */
.L_x_53817:
        /* <DEDUP_REMOVED lines=43> */
.L_x_53815:
[----:B------:R-:W-:Y:S05]  /*297e0*/  BSYNC.RECONVERGENT B0 ;  /* 0x0000000000007941 */ /* 0x000fea0003800200 */
.L_x_53814:
        /* <DEDUP_REMOVED lines=17> */
.L_x_53821:
        /* <DEDUP_REMOVED lines=16> */
.L_x_53823:
[----:B------:R-:W-:Y:S05]  /*29a00*/  BSYNC.RECONVERGENT B1 ;  /* 0x0000000000017941 */ /* 0x000fea0003800200 */
.L_x_53822:
        /* <DEDUP_REMOVED lines=43> */
.L_x_53820:
[----:B------:R-:W-:Y:S05]  /*29cc0*/  BSYNC.RECONVERGENT B0 ;  /* 0x0000000000007941 */ /* 0x000fea0003800200 */
.L_x_53819:
[----:B------:R-:W-:Y:S02]  /*29cd0*/  LOP3.LUT R0, R0, 0xffffffef, RZ, 0xc0, !PT ;  /* 0xffffffef00007812 */ /* 0x000fe400078ec0ff */
[-C--:B------:R-:W-:Y:S01]  /*29ce0*/  FSETP.GTU.FTZ.AND P6, PT, R9, R21.reuse, PT ;  /* 0x000000150900720b */ /* 0x080fe20003fdc000 */
[----:B------:R-:W-:Y:S01]  /*29cf0*/  FMUL.FTZ R9, R34, R22 ;  /* 0x0000001622097220 */ /* 0x000fe20000410000 */
[----:B------:R-:W-:Y:S02]  /*29d00*/  @P5 LOP3.LUT R0, R0, 0x10, RZ, 0xfc, !PT ;  /* 0x0000001000005812 */ /* 0x000fe400078efcff */
[----:B------:R-:W-:Y:S02]  /*29d10*/  FSETP.GTU.FTZ.AND P5, PT, R11, R21, PT ;  /* 0x000000150b00720b */ /* 0x000fe40003fbc000 */
[----:B------:R-:W-:Y:S02]  /*29d20*/  LOP3.LUT R0, R0, 0xfffffff7, RZ, 0xc0, !PT ;  /* 0xfffffff700007812 */ /* 0x000fe400078ec0ff */
[----:B------:R-:W-:-:S02]  /*29d30*/  FSEL R11, R134, RZ, P3 ;  /* 0x000000ff860b7208 */ /* 0x000fc40001800000 */
        /* <DEDUP_REMOVED lines=11> */
[----:B------:R-:W-:-:S03]  /*29df0*/  @P3 LOP3.LUT R0, R0, 0x20, RZ, 0xfc, !PT ;  /* 0x0000002000003812 */ /* 0x000fc600078efcff */
[----:B------:R-:W-:Y:S01]  /*29e00*/  FADD.FTZ R133, R10, R9 ;  /* 0x000000090a857221 */ /* 0x000fe20000010000 */
[-C--:B------:R-:W-:Y:S01]  /*29e10*/  FMUL.FTZ R10, R32, R22.reuse ;  /* 0x00000016200a7220 */ /* 0x080fe20000410000 */
[----:B------:R-:W-:Y:S02]  /*29e20*/  LOP3.LUT P3, RZ, R0, 0x1, RZ, 0xc0, !PT ;  /* 0x0000000100ff7812 */ /* 0x000fe4000786c0ff */
[----:B------:R-:W-:Y:S02]  /*29e30*/  I2FP.F32.U32 R9, R139 ;  /* 0x0000008b00097245 */ /* 0x000fe40000201000 */
[----:B------:R-:W-:Y:S02]  /*29e40*/  FSEL R10, R10, RZ, !P3 ;  /* 0x000000ff0a0a7208 */ /* 0x000fe40005800000 */
[----:B------:R-:W-:Y:S01]  /*29e50*/  SEL R11, RZ, 0x1, P3 ;  /* 0x00000001ff0b7807 */ /* 0x000fe20001800000 */
[----:B------:R-:W-:Y:S01]  /*29e60*/  FFMA.FTZ R9, R9, R185, 1.1641532182693481445e-10 ;  /* 0x2f00000009097423 */ /* 0x000fe200000100b9 */
[----:B------:R-:W-:Y:S01]  /*29e70*/  LOP3.LUT P3, RZ, R0, 0x20, RZ, 0xc0, !PT ;  /* 0x0000002000ff7812 */ /* 0x000fe2000786c0ff */
[----:B------:R-:W-:Y:S01]  /*29e80*/  FADD.FTZ R132, R8, R10 ;  /* 0x0000000a08847221 */ /* 0x000fe20000010000 */
[----:B------:R-:W-:Y:S01]  /*29e90*/  FMUL.FTZ R8, R35, R22 ;  /* 0x0000001623087220 */ /* 0x000fe20000410000 */
[----:B------:R-:W-:-:S02]  /*29ea0*/  SEL R10, RZ, 0x1, P5 ;  /* 0x00000001ff0a7807 */ /* 0x000fc40002800000 */
[----:B------:R-:W-:Y:S02]  /*29eb0*/  FSETP.GTU.FTZ.AND P6, PT, R9, R21, PT ;  /* 0x000000150900720b */ /* 0x000fe40003fdc000 */
[----:B------:R-:W-:Y:S02]  /*29ec0*/  LOP3.LUT P5, RZ, R0, 0x10, RZ, 0xc0, !PT ;  /* 0x0000001000ff7812 */ /* 0x000fe400078ac0ff */
[----:B------:R-:W-:Y:S02]  /*29ed0*/  FSEL R9, R135, RZ, P4 ;  /* 0x000000ff87097208 */ /* 0x000fe40002000000 */
[----:B------:R-:W-:-:S05]  /*29ee0*/  FSEL R8, R8, RZ, !P6 ;  /* 0x000000ff08087208 */ /* 0x000fca0007000000 */
[----:B------:R-:W-:Y:S01]  /*29ef0*/  FADD.FTZ R135, R8, R9 ;  /* 0x0000000908877221 */ /* 0x000fe20000010000 */
[----:B------:R-:W-:Y:S02]  /*29f00*/  SEL R9, RZ, 0x1, P0 ;  /* 0x00000001ff097807 */ /* 0x000fe40000000000 */
[----:B------:R-:W-:Y:S01]  /*29f10*/  LOP3.LUT P0, RZ, R0, 0x8, RZ, 0xc0, !PT ;  /* 0x0000000800ff7812 */ /* 0x000fe2000780c0ff */
[----:B------:R-:W-:Y:S01]  /*29f20*/  @P5 FADD.FTZ R134, R30, R134 ;  /* 0x000000861e865221 */ /* 0x000fe20000010000 */
[----:B------:R-:W-:Y:S01]  /*29f30*/  SEL R8, RZ, 0x1, P6 ;  /* 0x00000001ff087807 */ /* 0x000fe20003000000 */
[----:B------:R-:W-:Y:S01]  /*29f40*/  @P5 FADD.FTZ R133, R29, R133 ;  /* 0x000000851d855221 */ /* 0x000fe20000010000 */
[----:B------:R-:W-:Y:S01]  /*29f50*/  @P5 FADD.FTZ R132, R28, R132 ;  /* 0x000000841c845221 */ /* 0x000fe20000010000 */
[----:B------:R-:W-:Y:S01]  /*29f60*/  @P5 FADD.FTZ R135, R31, R135 ;  /* 0x000000871f875221 */ /* 0x000fe20000010000 */
[----:B------:R-:W-:Y:S07]  /*29f70*/  BRA `(.L_x_53824) ;  /* 0x0000001000e07947 */ /* 0x000fee0003800000 */
.L_x_53783:
        /* <DEDUP_REMOVED lines=16> */
.L_x_53827:
        /* <DEDUP_REMOVED lines=13> */
.L_x_53829:
[----:B------:R-:W-:Y:S05]  /*2a150*/  BSYNC.RECONVERGENT B1 ;  /* 0x0000000000017941 */ /* 0x000fea0003800200 */
.L_x_53828:
        /* <DEDUP_REMOVED lines=43> */
.L_x_53826:
[----:B------:R-:W-:Y:S05]  /*2a410*/  BSYNC.RECONVERGENT B0 ;  /* 0x0000000000007941 */ /* 0x000fea0003800200 */
.L_x_53825:
        /* <DEDUP_REMOVED lines=16> */
.L_x_53832:
        /* <DEDUP_REMOVED lines=13> */
.L_x_53834:
[----:B------:R-:W-:Y:S05]  /*2a5f0*/  BSYNC.RECONVERGENT B1 ;  /* 0x0000000000017941 */ /* 0x000fea0003800200 */
.L_x_53833:
        /* <DEDUP_REMOVED lines=43> */
.L_x_53831:
[----:B------:R-:W-:Y:S05]  /*2a8b0*/  BSYNC.RECONVERGENT B0 ;  /* 0x0000000000007941 */ /* 0x000fea0003800200 */
.L_x_53830:
        /* <DEDUP_REMOVED lines=16> */
.L_x_53837:
        /* <DEDUP_REMOVED lines=13> */
.L_x_53839:
[----:B------:R-:W-:Y:S05]  /*2aa90*/  BSYNC.RECONVERGENT B1 ;  /* 0x0000000000017941 */ /* 0x000fea0003800200 */
.L_x_53838:
        /* <DEDUP_REMOVED lines=43> */
.L_x_53836:
[----:B------:R-:W-:Y:S05]  /*2ad50*/  BSYNC.RECONVERGENT B0 ;  /* 0x0000000000007941 */ /* 0x000fea0003800200 */
.L_x_53835:
        /* <DEDUP_REMOVED lines=16> */
.L_x_53842:
        /* <DEDUP_REMOVED lines=13> */
.L_x_53844:
[----:B------:R-:W-:Y:S05]  /*2af30*/  BSYNC.RECONVERGENT B1 ;  /* 0x0000000000017941 */ /* 0x000fea0003800200 */
.L_x_53843:
        /* <DEDUP_REMOVED lines=43> */
.L_x_53841:
[----:B------:R-:W-:Y:S05]  /*2b1f0*/  BSYNC.RECONVERGENT B0 ;  /* 0x0000000000007941 */ /* 0x000fea0003800200 */
.L_x_53840:
        /* <DEDUP_REMOVED lines=16> */
.L_x_53824:
        /* <DEDUP_REMOVED lines=22> */
.L_x_53845:
        /* <DEDUP_REMOVED lines=26> */
.L_x_53849:
        /* <DEDUP_REMOVED lines=13> */
.L_x_53851:
[----:B------:R-:W-:Y:S05]  /*2b6d0*/  BSYNC.RECONVERGENT B1 ;  /* 0x0000000000017941 */ /* 0x000fea0003800200 */
.L_x_53850:
        /* <DEDUP_REMOVED lines=43> */
.L_x_53848:
[----:B------:R-:W-:Y:S05]  /*2b990*/  BSYNC.RECONVERGENT B0 ;  /* 0x0000000000007941 */ /* 0x000fea0003800200 */
.L_x_53847:
        /* <DEDUP_REMOVED lines=17> */
.L_x_53854:
        /* <DEDUP_REMOVED lines=13> */
.L_x_53856:
[----:B------:R-:W-:Y:S05]  /*2bb80*/  BSYNC.RECONVERGENT B1 ;  /* 0x0000000000017941 */ /* 0x000fea0003800200 */
.L_x_53855:
        /* <DEDUP_REMOVED lines=43> */
.L_x_53853:
[----:B------:R-:W-:Y:S05]  /*2be40*/  BSYNC.RECONVERGENT B0 ;  /* 0x0000000000007941 */ /* 0x000fea0003800200 */
.L_x_53852:
        /* <DEDUP_REMOVED lines=15> */
.L_x_53859:
        /* <DEDUP_REMOVED lines=13> */
.L_x_53861:
[----:B------:R-:W-:Y:S05]  /*2c010*/  BSYNC.RECONVERGENT B1 ;  /* 0x0000000000017941 */ /* 0x000fea0003800200 */
.L_x_53860:
        /* <DEDUP_REMOVED lines=43> */
.L_x_53858:
[----:B------:R-:W-:Y:S05]  /*2c2d0*/  BSYNC.RECONVERGENT B0 ;  /* 0x0000000000007941 */ /* 0x000fea0003800200 */
.L_x_53857:
        /* <DEDUP_REMOVED lines=17> */
.L_x_53864:
        /* <DEDUP_REMOVED lines=13> */
.L_x_53866:
[----:B------:R-:W-:Y:S05]  /*2c4c0*/  BSYNC.RECONVERGENT B1 ;  /* 0x0000000000017941 */ /* 0x000fea0003800200 */
.L_x_53865:
        /* <DEDUP_REMOVED lines=43> */
.L_x_53863:
[----:B------:R-:W-:Y:S05]  /*2c780*/  BSYNC.RECONVERGENT B0 ;  /* 0x0000000000007941 */ /* 0x000fea0003800200 */
.L_x_53862:
        /* <DEDUP_REMOVED lines=15> */
.L_x_53869:
        /* <DEDUP_REMOVED lines=13> */
.L_x_53871:
[----:B------:R-:W-:Y:S05]  /*2c950*/  BSYNC.RECONVERGENT B1 ;  /* 0x0000000000017941 */ /* 0x000fea0003800200 */
.L_x_53870:
        /* <DEDUP_REMOVED lines=43> */
.L_x_53868:
[----:B------:R-:W-:Y:S05]  /*2cc10*/  BSYNC.RECONVERGENT B0 ;  /* 0x0000000000007941 */ /* 0x000fea0003800200 */
.L_x_53867:
        /* <DEDUP_REMOVED lines=17> */
.L_x_53874:
        /* <DEDUP_REMOVED lines=13> */
.L_x_53876:
[----:B------:R-:W-:Y:S05]  /*2ce00*/  BSYNC.RECONVERGENT B1 ;  /* 0x0000000000017941 */ /* 0x000fea0003800200 */
.L_x_53875:
        /* <DEDUP_REMOVED lines=43> */
.L_x_53873:
[----:B------:R-:W-:Y:S05]  /*2d0c0*/  BSYNC.RECONVERGENT B0 ;  /* 0x0000000000007941 */ /* 0x000fea0003800200 */
.L_x_53872:
        /* <DEDUP_REMOVED lines=15> */
.L_x_53879:
        /* <DEDUP_REMOVED lines=13> */
.L_x_53881:
[----:B------:R-:W-:Y:S05]  /*2d290*/  BSYNC.RECONVERGENT B1 ;  /* 0x0000000000017941 */ /* 0x000fea0003800200 */
.L_x_53880:
        /* <DEDUP_REMOVED lines=43> */
.L_x_53878:
[----:B------:R-:W-:Y:S05]  /*2d550*/  BSYNC.RECONVERGENT B0 ;  /* 0x0000000000007941 */ /* 0x000fea0003800200 */
.L_x_53877:
        /* <DEDUP_REMOVED lines=17> */
.L_x_53884:
        /* <DEDUP_REMOVED lines=16> */
.L_x_53886:
[----:B------:R-:W-:Y:S05]  /*2d770*/  BSYNC.RECONVERGENT B1 ;  /* 0x0000000000017941 */ /* 0x000fea0003800200 */
.L_x_53885:
        /* <DEDUP_REMOVED lines=43> */
.L_x_53883:
[----:B------:R-:W-:Y:S05]  /*2da30*/  BSYNC.RECONVERGENT B0 ;  /* 0x0000000000007941 */ /* 0x000fea0003800200 */
.L_x_53882:
        /* <DEDUP_REMOVED lines=43> */
.L_x_53846:
        /* <DEDUP_REMOVED lines=16> */
.L_x_53890:
        /* <DEDUP_REMOVED lines=13> */
.L_x_53892:
[----:B------:R-:W-:Y:S05]  /*2dec0*/  BSYNC.RECONVERGENT B1 ;  /* 0x0000000000017941 */ /* 0x000fea0003800200 */
.L_x_53891:
        /* <DEDUP_REMOVED lines=43> */
.L_x_53889:
[----:B------:R-:W-:Y:S05]  /*2e180*/  BSYNC.RECONVERGENT B0 ;  /* 0x0000000000007941 */ /* 0x000fea0003800200 */
.L_x_53888:
        /* <DEDUP_REMOVED lines=16> */
.L_x_53895:
        /* <DEDUP_REMOVED lines=13> */
.L_x_53897:
[----:B------:R-:W-:Y:S05]  /*2e360*/  BSYNC.RECONVERGENT B1 ;  /* 0x0000000000017941 */ /* 0x000fea0003800200 */
.L_x_53896:
        /* <DEDUP_REMOVED lines=43> */
.L_x_53894:
[----:B------:R-:W-:Y:S05]  /*2e620*/  BSYNC.RECONVERGENT B0 ;  /* 0x0000000000007941 */ /* 0x000fea0003800200 */
.L_x_53893:
        /* <DEDUP_REMOVED lines=16> */
.L_x_53900:
        /* <DEDUP_REMOVED lines=13> */
.L_x_53902:
[----:B------:R-:W-:Y:S05]  /*2e800*/  BSYNC.RECONVERGENT B1 ;  /* 0x0000000000017941 */ /* 0x000fea0003800200 */
.L_x_53901:
        /* <DEDUP_REMOVED lines=43> */
.L_x_53899:
[----:B------:R-:W-:Y:S05]  /*2eac0*/  BSYNC.RECONVERGENT B0 ;  /* 0x0000000000007941 */ /* 0x000fea0003800200 */
.L_x_53898:
        /* <DEDUP_REMOVED lines=16> */
.L_x_53905:
        /* <DEDUP_REMOVED lines=13> */
.L_x_53907:
[----:B------:R-:W-:Y:S05]  /*2eca0*/  BSYNC.RECONVERGENT B1 ;  /* 0x0000000000017941 */ /* 0x000fea0003800200 */
.L_x_53906:
        /* <DEDUP_REMOVED lines=43> */
.L_x_53904:
[----:B------:R-:W-:Y:S05]  /*2ef60*/  BSYNC.RECONVERGENT B0 ;  /* 0x0000000000007941 */ /* 0x000fea0003800200 */
.L_x_53903:
        /* <DEDUP_REMOVED lines=16> */
.L_x_53887:
        /* <DEDUP_REMOVED lines=22> */
.L_x_53908:
        /* <DEDUP_REMOVED lines=26> */
.L_x_53912:
        /* <DEDUP_REMOVED lines=13> */
.L_x_53914:
[----:B------:R-:W-:Y:S05]  /*2f440*/  BSYNC.RECONVERGENT B1 ;  /* 0x0000000000017941 */ /* 0x000fea0003800200 */
.L_x_53913:
        /* <DEDUP_REMOVED lines=43> */
.L_x_53911:
[----:B------:R-:W-:Y:S05]  /*2f700*/  BSYNC.RECONVERGENT B0 ;  /* 0x0000000000007941 */ /* 0x000fea0003800200 */
.L_x_53910:
        /* <DEDUP_REMOVED lines=17> */
.L_x_53917:
        /* <DEDUP_REMOVED lines=13> */
.L_x_53919:
[----:B------:R-:W-:Y:S05]  /*2f8f0*/  BSYNC.RECONVERGENT B1 ;  /* 0x0000000000017941 */ /* 0x000fea0003800200 */
.L_x_53918:
        /* <DEDUP_REMOVED lines=43> */
.L_x_53916:
[----:B------:R-:W-:Y:S05]  /*2fbb0*/  BSYNC.RECONVERGENT B0 ;  /* 0x0000000000007941 */ /* 0x000fea0003800200 */
.L_x_53915:
        /* <DEDUP_REMOVED lines=15> */
.L_x_53922:
        /* <DEDUP_REMOVED lines=13> */
.L_x_53924:
[----:B------:R-:W-:Y:S05]  /*2fd80*/  BSYNC.RECONVERGENT B1 ;  /* 0x0000000000017941 */ /* 0x000fea0003800200 */
.L_x_53923:
        /* <DEDUP_REMOVED lines=43> */
.L_x_53921:
[----:B------:R-:W-:Y:S05]  /*30040*/  BSYNC.RECONVERGENT B0 ;  /* 0x0000000000007941 */ /* 0x000fea0003800200 */
.L_x_53920:
        /* <DEDUP_REMOVED lines=17> */
.L_x_53927:
        /* <DEDUP_REMOVED lines=13> */
.L_x_53929:
[----:B------:R-:W-:Y:S05]  /*30230*/  BSYNC.RECONVERGENT B1 ;  /* 0x0000000000017941 */ /* 0x000fea0003800200 */
.L_x_53928:
        /* <DEDUP_REMOVED lines=43> */
.L_x_53926:
[----:B------:R-:W-:Y:S05]  /*304f0*/  BSYNC.RECONVERGENT B0 ;  /* 0x0000000000007941 */ /* 0x000fea0003800200 */
.L_x_53925:
        /* <DEDUP_REMOVED lines=15> */
.L_x_53932:
        /* <DEDUP_REMOVED lines=13> */
.L_x_53934:
[----:B------:R-:W-:Y:S05]  /*306c0*/  BSYNC.RECONVERGENT B1 ;  /* 0x0000000000017941 */ /* 0x000fea0003800200 */
.L_x_53933:
        /* <DEDUP_REMOVED lines=43> */
.L_x_53931:
[----:B------:R-:W-:Y:S05]  /*30980*/  BSYNC.RECONVERGENT B0 ;  /* 0x0000000000007941 */ /* 0x000fea0003800200 */
.L_x_53930:
        /* <DEDUP_REMOVED lines=17> */
.L_x_53937:
        /* <DEDUP_REMOVED lines=13> */
.L_x_53939:
[----:B------:R-:W-:Y:S05]  /*30b70*/  BSYNC.RECONVERGENT B1 ;  /* 0x0000000000017941 */ /* 0x000fea0003800200 */
.L_x_53938:
        /* <DEDUP_REMOVED lines=43> */
.L_x_53936:
[----:B------:R-:W-:Y:S05]  /*30e30*/  BSYNC.RECONVERGENT B0 ;  /* 0x0000000000007941 */ /* 0x000fea0003800200 */
.L_x_53935:
        /* <DEDUP_REMOVED lines=15> */
.L_x_53942:
        /* <DEDUP_REMOVED lines=13> */
.L_x_53944:
[----:B------:R-:W-:Y:S05]  /*31000*/  BSYNC.RECONVERGENT B1 ;  /* 0x0000000000017941 */ /* 0x000fea0003800200 */
.L_x_53943:
        /* <DEDUP_REMOVED lines=43> */
.L_x_53941:
[----:B------:R-:W-:Y:S05]  /*312c0*/  BSYNC.RECONVERGENT B0 ;  /* 0x0000000000007941 */ /* 0x000fea0003800200 */
.L_x_53940:
        /* <DEDUP_REMOVED lines=17> */
.L_x_53947:
        /* <DEDUP_REMOVED lines=16> */
.L_x_53949:
[----:B------:R-:W-:Y:S05]  /*314e0*/  BSYNC.RECONVERGENT B1 ;  /* 0x0000000000017941 */ /* 0x000fea0003800200 */
.L_x_53948:
        /* <DEDUP_REMOVED lines=43> */
.L_x_53946:
[----:B------:R-:W-:Y:S05]  /*317a0*/  BSYNC.RECONVERGENT B0 ;  /* 0x0000000000007941 */ /* 0x000fea0003800200 */
.L_x_53945:
        /* <DEDUP_REMOVED lines=43> */
.L_x_53909:
        /* <DEDUP_REMOVED lines=16> */
.L_x_53953:
        /* <DEDUP_REMOVED lines=13> */
.L_x_53955:
[----:B------:R-:W-:Y:S05]  /*31c30*/  BSYNC.RECONVERGENT B1 ;  /* 0x0000000000017941 */ /* 0x000fea0003800200 */
.L_x_53954:
        /* <DEDUP_REMOVED lines=43> */
.L_x_53952:
[----:B------:R-:W-:Y:S05]  /*31ef0*/  BSYNC.RECONVERGENT B0 ;  /* 0x0000000000007941 */ /* 0x000fea0003800200 */
.L_x_53951:
        /* <DEDUP_REMOVED lines=16> */
.L_x_53958:
        /* <DEDUP_REMOVED lines=13> */
.L_x_53960:
[----:B------:R-:W-:Y:S05]  /*320d0*/  BSYNC.RECONVERGENT B1 ;  /* 0x0000000000017941 */ /* 0x000fea0003800200 */
.L_x_53959:
        /* <DEDUP_REMOVED lines=43> */
.L_x_53957:
[----:B------:R-:W-:Y:S05]  /*32390*/  BSYNC.RECONVERGENT B0 ;  /* 0x0000000000007941 */ /* 0x000fea0003800200 */
.L_x_53956:
        /* <DEDUP_REMOVED lines=16> */
.L_x_53963:
        /* <DEDUP_REMOVED lines=13> */
.L_x_53965:
[----:B------:R-:W-:Y:S05]  /*32570*/  BSYNC.RECONVERGENT B1 ;  /* 0x0000000000017941 */ /* 0x000fea0003800200 */
.L_x_53964:
        /* <DEDUP_REMOVED lines=43> */
.L_x_53962:
[----:B------:R-:W-:Y:S05]  /*32830*/  BSYNC.RECONVERGENT B0 ;  /* 0x0000000000007941 */ /* 0x000fea0003800200 */
.L_x_53961:
        /* <DEDUP_REMOVED lines=16> */
.L_x_53968:
        /* <DEDUP_REMOVED lines=13> */
.L_x_53970:
[----:B------:R-:W-:Y:S05]  /*32a10*/  BSYNC.RECONVERGENT B1 ;  /* 0x0000000000017941 */ /* 0x000fea0003800200 */
.L_x_53969:
        /* <DEDUP_REMOVED lines=43> */
.L_x_53967:
[----:B------:R-:W-:Y:S05]  /*32cd0*/  BSYNC.RECONVERGENT B0 ;  /* 0x0000000000007941 */ /* 0x000fea0003800200 */
.L_x_53966:
        /* <DEDUP_REMOVED lines=16> */
.L_x_53950:
        /* <DEDUP_REMOVED lines=22> */
.L_x_53971:
        /* <DEDUP_REMOVED lines=26> */
.L_x_53975:
        /* <DEDUP_REMOVED lines=13> */
.L_x_53977:
[----:B------:R-:W-:Y:S05]  /*331b0*/  BSYNC.RECONVERGENT B1 ;  /* 0x0000000000017941 */ /* 0x000fea0003800200 */
.L_x_53976:
        /* <DEDUP_REMOVED lines=43> */
.L_x_53974:
[----:B------:R-:W-:Y:S05]  /*33470*/  BSYNC.RECONVERGENT B0 ;  /* 0x0000000000007941 */ /* 0x000fea0003800200 */
.L_x_53973:
        /* <DEDUP_REMOVED lines=17> */
.L_x_53980:
        /* <DEDUP_REMOVED lines=13> */
.L_x_53982:
[----:B------:R-:W-:Y:S05]  /*33660*/  BSYNC.RECONVERGENT B1 ;  /* 0x0000000000017941 */ /* 0x000fea0003800200 */
.L_x_53981:
        /* <DEDUP_REMOVED lines=43> */
.L_x_53979:
[----:B------:R-:W-:Y:S05]  /*33920*/  BSYNC.RECONVERGENT B0 ;  /* 0x0000000000007941 */ /* 0x000fea0003800200 */
.L_x_53978:
        /* <DEDUP_REMOVED lines=15> */
.L_x_53985:
        /* <DEDUP_REMOVED lines=13> */
.L_x_53987:
[----:B------:R-:W-:Y:S05]  /*33af0*/  BSYNC.RECONVERGENT B1 ;  /* 0x0000000000017941 */ /* 0x000fea0003800200 */
.L_x_53986:
        /* <DEDUP_REMOVED lines=43> */
.L_x_53984:
[----:B------:R-:W-:Y:S05]  /*33db0*/  BSYNC.RECONVERGENT B0 ;  /* 0x0000000000007941 */ /* 0x000fea0003800200 */
.L_x_53983:
        /* <DEDUP_REMOVED lines=17> */
.L_x_53990:
        /* <DEDUP_REMOVED lines=13> */
.L_x_53992:
[----:B------:R-:W-:Y:S05]  /*33fa0*/  BSYNC.RECONVERGENT B1 ;  /* 0x0000000000017941 */ /* 0x000fea0003800200 */
.L_x_53991:
        /* <DEDUP_REMOVED lines=43> */
.L_x_53989:
[----:B------:R-:W-:Y:S05]  /*34260*/  BSYNC.RECONVERGENT B0 ;  /* 0x0000000000007941 */ /* 0x000fea0003800200 */
.L_x_53988:
        /* <DEDUP_REMOVED lines=15> */
.L_x_53995:
        /* <DEDUP_REMOVED lines=13> */
.L_x_53997:
[----:B------:R-:W-:Y:S05]  /*34430*/  BSYNC.RECONVERGENT B1 ;  /* 0x0000000000017941 */ /* 0x000fea0003800200 */
.L_x_53996:
        /* <DEDUP_REMOVED lines=43> */
.L_x_53994:
[----:B------:R-:W-:Y:S05]  /*346f0*/  BSYNC.RECONVERGENT B0 ;  /* 0x0000000000007941 */ /* 0x000fea0003800200 */
.L_x_53993:
        /* <DEDUP_REMOVED lines=17> */
.L_x_54000:
        /* <DEDUP_REMOVED lines=13> */
.L_x_54002:
[----:B------:R-:W-:Y:S05]  /*348e0*/  BSYNC.RECONVERGENT B1 ;  /* 0x0000000000017941 */ /* 0x000fea0003800200 */
.L_x_54001:
        /* <DEDUP_REMOVED lines=43> */
.L_x_53999:
[----:B------:R-:W-:Y:S05]  /*34ba0*/  BSYNC.RECONVERGENT B0 ;  /* 0x0000000000007941 */ /* 0x000fea0003800200 */
.L_x_53998:
        /* <DEDUP_REMOVED lines=15> */
.L_x_54005:
        /* <DEDUP_REMOVED lines=13> */
.L_x_54007:
[----:B------:R-:W-:Y:S05]  /*34d70*/  BSYNC.RECONVERGENT B1 ;  /* 0x0000000000017941 */ /* 0x000fea0003800200 */
.L_x_54006:
        /* <DEDUP_REMOVED lines=43> */
.L_x_54004:
[----:B------:R-:W-:Y:S05]  /*35030*/  BSYNC.RECONVERGENT B0 ;  /* 0x0000000000007941 */ /* 0x000fea0003800200 */
.L_x_54003:
        /* <DEDUP_REMOVED lines=17> */
.L_x_54010:
        /* <DEDUP_REMOVED lines=16> */
.L_x_54012:
[----:B------:R-:W-:Y:S05]  /*35250*/  BSYNC.RECONVERGENT B1 ;  /* 0x0000000000017941 */ /* 0x000fea0003800200 */
.L_x_54011:
        /* <DEDUP_REMOVED lines=43> */
.L_x_54009:
[----:B------:R-:W-:Y:S05]  /*35510*/  BSYNC.RECONVERGENT B0 ;  /* 0x0000000000007941 */ /* 0x000fea0003800200 */
.L_x_54008:
        /* <DEDUP_REMOVED lines=43> */
.L_x_53972:
        /* <DEDUP_REMOVED lines=16> */
.L_x_54016:
        /* <DEDUP_REMOVED lines=13> */
.L_x_54018:
[----:B------:R-:W-:Y:S05]  /*359a0*/  BSYNC.RECONVERGENT B1 ;  /* 0x0000000000017941 */ /* 0x000fea0003800200 */
.L_x_54017:
        /* <DEDUP_REMOVED lines=43> */
.L_x_54015:
[----:B------:R-:W-:Y:S05]  /*35c60*/  BSYNC.RECONVERGENT B0 ;  /* 0x0000000000007941 */ /* 0x000fea0003800200 */
.L_x_54014:
        /* <DEDUP_REMOVED lines=16> */
.L_x_54021:
        /* <DEDUP_REMOVED lines=13> */
.L_x_54023:
[----:B------:R-:W-:Y:S05]  /*35e40*/  BSYNC.RECONVERGENT B1 ;  /* 0x0000000000017941 */ /* 0x000fea0003800200 */
.L_x_54022:
        /* <DEDUP_REMOVED lines=43> */
.L_x_54020:
[----:B------:R-:W-:Y:S05]  /*36100*/  BSYNC.RECONVERGENT B0 ;  /* 0x0000000000007941 */ /* 0x000fea0003800200 */
.L_x_54019:
        /* <DEDUP_REMOVED lines=16> */
.L_x_54026:
        /* <DEDUP_REMOVED lines=13> */
.L_x_54028:
[----:B------:R-:W-:Y:S05]  /*362e0*/  BSYNC.RECONVERGENT B1 ;  /* 0x0000000000017941 */ /* 0x000fea0003800200 */
.L_x_54027:
        /* <DEDUP_REMOVED lines=43> */
.L_x_54025:
[----:B------:R-:W-:Y:S05]  /*365a0*/  BSYNC.RECONVERGENT B0 ;  /* 0x0000000000007941 */ /* 0x000fea0003800200 */
.L_x_54024:
        /* <DEDUP_REMOVED lines=16> */
.L_x_54031:
        /* <DEDUP_REMOVED lines=13> */
.L_x_54033:
[----:B------:R-:W-:Y:S05]  /*36780*/  BSYNC.RECONVERGENT B1 ;  /* 0x0000000000017941 */ /* 0x000fea0003800200 */
.L_x_54032:
        /* <DEDUP_REMOVED lines=43> */
.L_x_54030:
[----:B------:R-:W-:Y:S05]  /*36a40*/  BSYNC.RECONVERGENT B0 ;  /* 0x0000000000007941 */ /* 0x000fea0003800200 */
.L_x_54029:
        /* <DEDUP_REMOVED lines=16> */
.L_x_54013:
        /* <DEDUP_REMOVED lines=22> */
.L_x_54034:
        /* <DEDUP_REMOVED lines=26> */
.L_x_54038:
        /* <DEDUP_REMOVED lines=13> */
.L_x_54040:
[----:B------:R-:W-:Y:S05]  /*36f20*/  BSYNC.RECONVERGENT B1 ;  /* 0x0000000000017941 */ /* 0x000fea0003800200 */
.L_x_54039:
        /* <DEDUP_REMOVED lines=43> */
.L_x_54037:
[----:B------:R-:W-:Y:S05]  /*371e0*/  BSYNC.RECONVERGENT B0 ;  /* 0x0000000000007941 */ /* 0x000fea0003800200 */
.L_x_54036:
        /* <DEDUP_REMOVED lines=17> */
.L_x_54043:
        /* <DEDUP_REMOVED lines=13> */
.L_x_54045:
[----:B------:R-:W-:Y:S05]  /*373d0*/  BSYNC.RECONVERGENT B1 ;  /* 0x0000000000017941 */ /* 0x000fea0003800200 */
.L_x_54044:
        /* <DEDUP_REMOVED lines=43> */
.L_x_54042:
[----:B------:R-:W-:Y:S05]  /*37690*/  BSYNC.RECONVERGENT B0 ;  /* 0x0000000000007941 */ /* 0x000fea0003800200 */
.L_x_54041:
        /* <DEDUP_REMOVED lines=15> */
.L_x_54048:
        /* <DEDUP_REMOVED lines=13> */
.L_x_54050:
[----:B------:R-:W-:Y:S05]  /*37860*/  BSYNC.RECONVERGENT B1 ;  /* 0x0000000000017941 */ /* 0x000fea0003800200 */
.L_x_54049:
        /* <DEDUP_REMOVED lines=43> */
.L_x_54047:
[----:B------:R-:W-:Y:S05]  /*37b20*/  BSYNC.RECONVERGENT B0 ;  /* 0x0000000000007941 */ /* 0x000fea0003800200 */
.L_x_54046:
        /* <DEDUP_REMOVED lines=17> */
.L_x_54053:
        /* <DEDUP_REMOVED lines=13> */
.L_x_54055:
[----:B------:R-:W-:Y:S05]  /*37d10*/  BSYNC.RECONVERGENT B1 ;  /* 0x0000000000017941 */ /* 0x000fea0003800200 */
.L_x_54054:
        /* <DEDUP_REMOVED lines=43> */
.L_x_54052:
[----:B------:R-:W-:Y:S05]  /*37fd0*/  BSYNC.RECONVERGENT B0 ;  /* 0x0000000000007941 */ /* 0x000fea0003800200 */
.L_x_54051:
        /* <DEDUP_REMOVED lines=15> */
.L_x_54058:
        /* <DEDUP_REMOVED lines=13> */
.L_x_54060:
[----:B------:R-:W-:Y:S05]  /*381a0*/  BSYNC.RECONVERGENT B1 ;  /* 0x0000000000017941 */ /* 0x000fea0003800200 */
.L_x_54059:
        /* <DEDUP_REMOVED lines=43> */
.L_x_54057:
[----:B------:R-:W-:Y:S05]  /*38460*/  BSYNC.RECONVERGENT B0 ;  /* 0x0000000000007941 */ /* 0x000fea0003800200 */
.L_x_54056:
        /* <DEDUP_REMOVED lines=17> */
.L_x_54063:
        /* <DEDUP_REMOVED lines=13> */
.L_x_54065:
[----:B------:R-:W-:Y:S05]  /*38650*/  BSYNC.RECONVERGENT B1 ;  /* 0x0000000000017941 */ /* 0x000fea0003800200 */
.L_x_54064:
        /* <DEDUP_REMOVED lines=43> */
.L_x_54062:
[----:B------:R-:W-:Y:S05]  /*38910*/  BSYNC.RECONVERGENT B0 ;  /* 0x0000000000007941 */ /* 0x000fea0003800200 */
.L_x_54061:
        /* <DEDUP_REMOVED lines=15> */
.L_x_54068:
        /* <DEDUP_REMOVED lines=13> */
.L_x_54070:
[----:B------:R-:W-:Y:S05]  /*38ae0*/  BSYNC.RECONVERGENT B1 ;  /* 0x0000000000017941 */ /* 0x000fea0003800200 */
.L_x_54069:
        /* <DEDUP_REMOVED lines=43> */
.L_x_54067:
[----:B------:R-:W-:Y:S05]  /*38da0*/  BSYNC.RECONVERGENT B0 ;  /* 0x0000000000007941 */ /* 0x000fea0003800200 */
.L_x_54066:
        /* <DEDUP_REMOVED lines=17> */
.L_x_54073:
        /* <DEDUP_REMOVED lines=16> */
.L_x_54075:
[----:B------:R-:W-:Y:S05]  /*38fc0*/  BSYNC.RECONVERGENT B1 ;  /* 0x0000000000017941 */ /* 0x000fea0003800200 */
.L_x_54074:
        /* <DEDUP_REMOVED lines=43> */
.L_x_54072:
[----:B------:R-:W-:Y:S05]  /*39280*/  BSYNC.RECONVERGENT B0 ;  /* 0x0000000000007941 */ /* 0x000fea0003800200 */
.L_x_54071:
        /* <DEDUP_REMOVED lines=43> */
.L_x_54035:
        /* <DEDUP_REMOVED lines=16> */
.L_x_54079:
        /* <DEDUP_REMOVED lines=13> */
.L_x_54081:
[----:B------:R-:W-:Y:S05]  /*39710*/  BSYNC.RECONVERGENT B1 ;  /* 0x0000000000017941 */ /* 0x000fea0003800200 */
.L_x_54080:
        /* <DEDUP_REMOVED lines=43> */
.L_x_54078:
[----:B------:R-:W-:Y:S05]  /*399d0*/  BSYNC.RECONVERGENT B0 ;  /* 0x0000000000007941 */ /* 0x000fea0003800200 */
.L_x_54077:
        /* <DEDUP_REMOVED lines=16> */
.L_x_54084:
        /* <DEDUP_REMOVED lines=13> */
.L_x_54086:
[----:B------:R-:W-:Y:S05]  /*39bb0*/  BSYNC.RECONVERGENT B1 ;  /* 0x0000000000017941 */ /* 0x000fea0003800200 */
.L_x_54085:
        /* <DEDUP_REMOVED lines=43> */
.L_x_54083:
[----:B------:R-:W-:Y:S05]  /*39e70*/  BSYNC.RECONVERGENT B0 ;  /* 0x0000000000007941 */ /* 0x000fea0003800200 */
.L_x_54082:
        /* <DEDUP_REMOVED lines=16> */
.L_x_54089:
        /* <DEDUP_REMOVED lines=13> */
.L_x_54091:
[----:B------:R-:W-:Y:S05]  /*3a050*/  BSYNC.RECONVERGENT B1 ;  /* 0x0000000000017941 */ /* 0x000fea0003800200 */
.L_x_54090:
        /* <DEDUP_REMOVED lines=43> */
.L_x_54088:
[----:B------:R-:W-:Y:S05]  /*3a310*/  BSYNC.RECONVERGENT B0 ;  /* 0x0000000000007941 */ /* 0x000fea0003800200 */
.L_x_54087:
        /* <DEDUP_REMOVED lines=16> */
.L_x_54094:
        /* <DEDUP_REMOVED lines=13> */
.L_x_54096:
[----:B------:R-:W-:Y:S05]  /*3a4f0*/  BSYNC.RECONVERGENT B1 ;  /* 0x0000000000017941 */ /* 0x000fea0003800200 */
.L_x_54095:
        /* <DEDUP_REMOVED lines=43> */
.L_x_54093:
[----:B------:R-:W-:Y:S05]  /*3a7b0*/  BSYNC.RECONVERGENT B0 ;  /* 0x0000000000007941 */ /* 0x000fea0003800200 */
.L_x_54092:
        /* <DEDUP_REMOVED lines=16> */
.L_x_54076:
        /* <DEDUP_REMOVED lines=22> */
.L_x_54097:
        /* <DEDUP_REMOVED lines=26> */
.L_x_54101:
        /* <DEDUP_REMOVED lines=13> */
.L_x_54103:
[----:B------:R-:W-:Y:S05]  /*3ac90*/  BSYNC.RECONVERGENT B1 ;  /* 0x0000000000017941 */ /* 0x000fea0003800200 */
.L_x_54102:
        /* <DEDUP_REMOVED lines=43> */
.L_x_54100:
[----:B------:R-:W-:Y:S05]  /*3af50*/  BSYNC.RECONVERGENT B0 ;  /* 0x0000000000007941 */ /* 0x000fea0003800200 */
.L_x_54099:
        /* <DEDUP_REMOVED lines=17> */
.L_x_54106:
        /* <DEDUP_REMOVED lines=13> */
.L_x_54108:
[----:B------:R-:W-:Y:S05]  /*3b140*/  BSYNC.RECONVERGENT B1 ;  /* 0x0000000000017941 */ /* 0x000fea0003800200 */
.L_x_54107:
        /* <DEDUP_REMOVED lines=43> */
.L_x_54105:
[----:B------:R-:W-:Y:S05]  /*3b400*/  BSYNC.RECONVERGENT B0 ;  /* 0x0000000000007941 */ /* 0x000fea0003800200 */
.L_x_54104:
        /* <DEDUP_REMOVED lines=15> */
.L_x_54111:
        /* <DEDUP_REMOVED lines=13> */
.L_x_54113:
[----:B------:R-:W-:Y:S05]  /*3b5d0*/  BSYNC.RECONVERGENT B1 ;  /* 0x0000000000017941 */ /* 0x000fea0003800200 */
.L_x_54112:
        /* <DEDUP_REMOVED lines=43> */
.L_x_54110:
[----:B------:R-:W-:Y:S05]  /*3b890*/  BSYNC.RECONVERGENT B0 ;  /* 0x0000000000007941 */ /* 0x000fea0003800200 */
.L_x_54109:
        /* <DEDUP_REMOVED lines=17> */
.L_x_54116:
        /* <DEDUP_REMOVED lines=13> */
.L_x_54118:
[----:B------:R-:W-:Y:S05]  /*3ba80*/  BSYNC.RECONVERGENT B1 ;  /* 0x0000000000017941 */ /* 0x000fea0003800200 */
.L_x_54117:
        /* <DEDUP_REMOVED lines=43> */
.L_x_54115:
[----:B------:R-:W-:Y:S05]  /*3bd40*/  BSYNC.RECONVERGENT B0 ;  /* 0x0000000000007941 */ /* 0x000fea0003800200 */
.L_x_54114:
        /* <DEDUP_REMOVED lines=15> */
.L_x_54121:
        /* <DEDUP_REMOVED lines=13> */
.L_x_54123:
[----:B------:R-:W-:Y:S05]  /*3bf10*/  BSYNC.RECONVERGENT B1 ;  /* 0x0000000000017941 */ /* 0x000fea0003800200 */
.L_x_54122:
        /* <DEDUP_REMOVED lines=43> */
.L_x_54120:
[----:B------:R-:W-:Y:S05]  /*3c1d0*/  BSYNC.RECONVERGENT B0 ;  /* 0x0000000000007941 */ /* 0x000fea0003800200 */
.L_x_54119:
        /* <DEDUP_REMOVED lines=17> */
.L_x_54126:
        /* <DEDUP_REMOVED lines=13> */
.L_x_54128:
[----:B------:R-:W-:Y:S05]  /*3c3c0*/  BSYNC.RECONVERGENT B1 ;  /* 0x0000000000017941 */ /* 0x000fea0003800200 */
.L_x_54127:
        /* <DEDUP_REMOVED lines=43> */
.L_x_54125:
[----:B------:R-:W-:Y:S05]  /*3c680*/  BSYNC.RECONVERGENT B0 ;  /* 0x0000000000007941 */ /* 0x000fea0003800200 */
.L_x_54124:
        /* <DEDUP_REMOVED lines=15> */
.L_x_54131:
        /* <DEDUP_REMOVED lines=13> */
.L_x_54133:
[----:B------:R-:W-:Y:S05]  /*3c850*/  BSYNC.RECONVERGENT B1 ;  /* 0x0000000000017941 */ /* 0x000fea0003800200 */
.L_x_54132:
        /* <DEDUP_REMOVED lines=43> */
.L_x_54130:
[----:B------:R-:W-:Y:S05]  /*3cb10*/  BSYNC.RECONVERGENT B0 ;  /* 0x0000000000007941 */ /* 0x000fea0003800200 */
.L_x_54129:
        /* <DEDUP_REMOVED lines=17> */
.L_x_54136:
        /* <DEDUP_REMOVED lines=16> */
.L_x_54138:
[----:B------:R-:W-:Y:S05]  /*3cd30*/  BSYNC.RECONVERGENT B1 ;  /* 0x0000000000017941 */ /* 0x000fea0003800200 */
.L_x_54137:
        /* <DEDUP_REMOVED lines=43> */
.L_x_54135:
[----:B------:R-:W-:Y:S05]  /*3cff0*/  BSYNC.RECONVERGENT B0 ;  /* 0x0000000000007941 */ /* 0x000fea0003800200 */
.L_x_54134:
        /* <DEDUP_REMOVED lines=43> */
.L_x_54098:
        /* <DEDUP_REMOVED lines=16> */
.L_x_54142:
        /* <DEDUP_REMOVED lines=13> */
.L_x_54144:
[----:B------:R-:W-:Y:S05]  /*3d480*/  BSYNC.RECONVERGENT B1 ;  /* 0x0000000000017941 */ /* 0x000fea0003800200 */
.L_x_54143:
        /* <DEDUP_REMOVED lines=43> */
.L_x_54141:
[----:B------:R-:W-:Y:S05]  /*3d740*/  BSYNC.RECONVERGENT B0 ;  /* 0x0000000000007941 */ /* 0x000fea0003800200 */
.L_x_54140:
        /* <DEDUP_REMOVED lines=16> */
.L_x_54147:
        /* <DEDUP_REMOVED lines=13> */
.L_x_54149:
[----:B------:R-:W-:Y:S05]  /*3d920*/  BSYNC.RECONVERGENT B1 ;  /* 0x0000000000017941 */ /* 0x000fea0003800200 */
.L_x_54148:
        /* <DEDUP_REMOVED lines=43> */
.L_x_54146:
[----:B------:R-:W-:Y:S05]  /*3dbe0*/  BSYNC.RECONVERGENT B0 ;  /* 0x0000000000007941 */ /* 0x000fea0003800200 */
.L_x_54145:
        /* <DEDUP_REMOVED lines=16> */
.L_x_54152:
        /* <DEDUP_REMOVED lines=13> */
.L_x_54154:
[----:B------:R-:W-:Y:S05]  /*3ddc0*/  BSYNC.RECONVERGENT B1 ;  /* 0x0000000000017941 */ /* 0x000fea0003800200 */
.L_x_54153:
        /* <DEDUP_REMOVED lines=43> */
.L_x_54151:
[----:B------:R-:W-:Y:S05]  /*3e080*/  BSYNC.RECONVERGENT B0 ;  /* 0x0000000000007941 */ /* 0x000fea0003800200 */
.L_x_54150:
        /* <DEDUP_REMOVED lines=16> */
.L_x_54157:
        /* <DEDUP_REMOVED lines=13> */
.L_x_54159:
[----:B------:R-:W-:Y:S05]  /*3e260*/  BSYNC.RECONVERGENT B1 ;  /* 0x0000000000017941 */ /* 0x000fea0003800200 */
.L_x_54158:
        /* <DEDUP_REMOVED lines=34> */
[----:B------:R-:W-:Y:S01]  /*3e490*/  HFMA2 R161, -RZ, RZ, 0, 0 ;  /* 0x00000000ffa17431 */ /* 0x000fe200000001ff */
        /* <DEDUP_REMOVED lines=8> */
.L_x_54156:
[----:B------:R-:W-:Y:S05]  /*3e520*/  BSYNC.RECONVERGENT B0 ;  /* 0x0000000000007941 */ /* 0x000fea0003800200 */
.L_x_54155:
        /* <DEDUP_REMOVED lines=16> */
.L_x_54139:
        /* <DEDUP_REMOVED lines=22> */
.L_x_54160:
        /* <DEDUP_REMOVED lines=26> */
.L_x_54164:
        /* <DEDUP_REMOVED lines=13> */
.L_x_54166:
[----:B------:R-:W-:Y:S05]  /*3ea00*/  BSYNC.RECONVERGENT B1 ;  /* 0x0000000000017941 */ /* 0x000fea0003800200 */
.L_x_54165:
        /* <DEDUP_REMOVED lines=43> */
.L_x_54163:
[----:B------:R-:W-:Y:S05]  /*3ecc0*/  BSYNC.RECONVERGENT B0 ;  /* 0x0000000000007941 */ /* 0x000fea0003800200 */
.L_x_54162:
        /* <DEDUP_REMOVED lines=17> */
.L_x_54169:
        /* <DEDUP_REMOVED lines=13> */
.L_x_54171:
[----:B------:R-:W-:Y:S05]  /*3eeb0*/  BSYNC.RECONVERGENT B1 ;  /* 0x0000000000017941 */ /* 0x000fea0003800200 */
.L_x_54170:
        /* <DEDUP_REMOVED lines=43> */
.L_x_54168:
[----:B------:R-:W-:Y:S05]  /*3f170*/  BSYNC.RECONVERGENT B0 ;  /* 0x0000000000007941 */ /* 0x000fea0003800200 */
.L_x_54167:
        /* <DEDUP_REMOVED lines=15> */
.L_x_54174:
        /* <DEDUP_REMOVED lines=13> */
.L_x_54176:
[----:B------:R-:W-:Y:S05]  /*3f340*/  BSYNC.RECONVERGENT B1 ;  /* 0x0000000000017941 */ /* 0x000fea0003800200 */
.L_x_54175:
        /* <DEDUP_REMOVED lines=43> */
.L_x_54173:
[----:B------:R-:W-:Y:S05]  /*3f600*/  BSYNC.RECONVERGENT B0 ;  /* 0x0000000000007941 */ /* 0x000fea0003800200 */
.L_x_54172:
        /* <DEDUP_REMOVED lines=17> */
.L_x_54179:
        /* <DEDUP_REMOVED lines=13> */
.L_x_54181:
[----:B------:R-:W-:Y:S05]  /*3f7f0*/  BSYNC.RECONVERGENT B1 ;  /* 0x0000000000017941 */ /* 0x000fea0003800200 */
.L_x_54180:
        /* <DEDUP_REMOVED lines=42> */
[----:B------:R-:W-:-:S07]  /*3faa0*/  HFMA2 R157, -RZ, RZ, 0, 0 ;  /* 0x00000000ff9d7431 */ /* 0x000fce00000001ff */
.L_x_54178:
[----:B------:R-:W-:Y:S05]  /*3fab0*/  BSYNC.RECONVERGENT B0 ;  /* 0x0000000000007941 */ /* 0x000fea0003800200 */
.L_x_54177:
        /* <DEDUP_REMOVED lines=15> */
.L_x_54184:
        /* <DEDUP_REMOVED lines=13> */
.L_x_54186:
[----:B------:R-:W-:Y:S05]  /*3fc80*/  BSYNC.RECONVERGENT B1 ;  /* 0x0000000000017941 */ /* 0x000fea0003800200 */
.L_x_54185:
        /* <DEDUP_REMOVED lines=43> */
.L_x_54183:
[----:B------:R-:W-:Y:S05]  /*3ff40*/  BSYNC.RECONVERGENT B0 ;  /* 0x0000000000007941 */ /* 0x000fea0003800200 */
.L_x_54182:
        /* <DEDUP_REMOVED lines=17> */
.L_x_54189:
        /* <DEDUP_REMOVED lines=13> */
.L_x_54191:
[----:B------:R-:W-:Y:S05]  /*40130*/  BSYNC.RECONVERGENT B1 ;  /* 0x0000000000017941 */ /* 0x000fea0003800200 */
.L_x_54190:
        /* <DEDUP_REMOVED lines=43> */
.L_x_54188:
[----:B------:R-:W-:Y:S05]  /*403f0*/  BSYNC.RECONVERGENT B0 ;  /* 0x0000000000007941 */ /* 0x000fea0003800200 */
.L_x_54187:
        /* <DEDUP_REMOVED lines=15> */
.L_x_54194:
        /* <DEDUP_REMOVED lines=13> */
.L_x_54196:
[----:B------:R-:W-:Y:S05]  /*405c0*/  BSYNC.RECONVERGENT B1 ;  /* 0x0000000000017941 */ /* 0x000fea0003800200 */
.L_x_54195:
        /* <DEDUP_REMOVED lines=43> */
.L_x_54193:
[----:B------:R-:W-:Y:S05]  /*40880*/  BSYNC.RECONVERGENT B0 ;  /* 0x0000000000007941 */ /* 0x000fea0003800200 */
.L_x_54192:
        /* <DEDUP_REMOVED lines=17> */
.L_x_54199:
        /* <DEDUP_REMOVED lines=16> */
.L_x_54201:
[----:B------:R-:W-:Y:S05]  /*40aa0*/  BSYNC.RECONVERGENT B1 ;  /* 0x0000000000017941 */ /* 0x000fea0003800200 */
.L_x_54200:
        /* <DEDUP_REMOVED lines=43> */
.L_x_54198:
[----:B------:R-:W-:Y:S05]  /*40d60*/  BSYNC.RECONVERGENT B0 ;  /* 0x0000000000007941 */ /* 0x000fea0003800200 */
.L_x_54197:
        /* <DEDUP_REMOVED lines=43> */
.L_x_54161:
        /* <DEDUP_REMOVED lines=16> */
.L_x_54205:
        /* <DEDUP_REMOVED lines=13> */
.L_x_54207:
[----:B------:R-:W-:Y:S05]  /*411f0*/  BSYNC.RECONVERGENT B1 ;  /* 0x0000000000017941 */ /* 0x000fea0003800200 */
.L_x_54206:
        /* <DEDUP_REMOVED lines=43> */
.L_x_54204:
[----:B------:R-:W-:Y:S05]  /*414b0*/  BSYNC.RECONVERGENT B0 ;  /* 0x0000000000007941 */ /* 0x000fea0003800200 */
.L_x_54203:
        /* <DEDUP_REMOVED lines=16> */
.L_x_54210:
        /* <DEDUP_REMOVED lines=13> */
.L_x_54212:
[----:B------:R-:W-:Y:S05]  /*41690*/  BSYNC.RECONVERGENT B1 ;  /* 0x0000000000017941 */ /* 0x000fea0003800200 */
.L_x_54211:
        /* <DEDUP_REMOVED lines=43> */
.L_x_54209:
[----:B------:R-:W-:Y:S05]  /*41950*/  BSYNC.RECONVERGENT B0 ;  /* 0x0000000000007941 */ /* 0x000fea0003800200 */
.L_x_54208:
        /* <DEDUP_REMOVED lines=16> */
.L_x_54215:
        /* <DEDUP_REMOVED lines=13> */
.L_x_54217:
[----:B------:R-:W-:Y:S05]  /*41b30*/  BSYNC.RECONVERGENT B1 ;  /* 0x0000000000017941 */ /* 0x000fea0003800200 */
.L_x_54216:
        /* <DEDUP_REMOVED lines=43> */
.L_x_54214:
[----:B------:R-:W-:Y:S05]  /*41df0*/  BSYNC.RECONVERGENT B0 ;  /* 0x0000000000007941 */ /* 0x000fea0003800200 */
.L_x_54213:
        /* <DEDUP_REMOVED lines=16> */
.L_x_54220:
        /* <DEDUP_REMOVED lines=13> */
.L_x_54222:
[----:B------:R-:W-:Y:S05]  /*41fd0*/  BSYNC.RECONVERGENT B1 ;  /* 0x0000000000017941 */ /* 0x000fea0003800200 */
.L_x_54221:
        /* <DEDUP_REMOVED lines=43> */
.L_x_54219:
[----:B------:R-:W-:Y:S05]  /*42290*/  BSYNC.RECONVERGENT B0 ;  /* 0x0000000000007941 */ /* 0x000fea0003800200 */
.L_x_54218:
        /* <DEDUP_REMOVED lines=16> */
.L_x_54202:
        /* <DEDUP_REMOVED lines=22> */
.L_x_54223:
        /* <DEDUP_REMOVED lines=26> */
.L_x_54227:
        /* <DEDUP_REMOVED lines=13> */
.L_x_54229:
[----:B------:R-:W-:Y:S05]  /*42770*/  BSYNC.RECONVERGENT B1 ;  /* 0x0000000000017941 */ /* 0x000fea0003800200 */
.L_x_54228:
        /* <DEDUP_REMOVED lines=43> */
.L_x_54226:
[----:B------:R-:W-:Y:S05]  /*42a30*/  BSYNC.RECONVERGENT B0 ;  /* 0x0000000000007941 */ /* 0x000fea0003800200 */
.L_x_54225:
        /* <DEDUP_REMOVED lines=17> */
.L_x_54232:
        /* <DEDUP_REMOVED lines=13> */
.L_x_54234:
[----:B------:R-:W-:Y:S05]  /*42c20*/  BSYNC.RECONVERGENT B1 ;  /* 0x0000000000017941 */ /* 0x000fea0003800200 */
.L_x_54233:
        /* <DEDUP_REMOVED lines=43> */
.L_x_54231:
[----:B------:R-:W-:Y:S05]  /*42ee0*/  BSYNC.RECONVERGENT B0 ;  /* 0x0000000000007941 */ /* 0x000fea0003800200 */
.L_x_54230:
        /* <DEDUP_REMOVED lines=15> */
.L_x_54237:
        /* <DEDUP_REMOVED lines=13> */
.L_x_54239:
[----:B------:R-:W-:Y:S05]  /*430b0*/  BSYNC.RECONVERGENT B1 ;  /* 0x0000000000017941 */ /* 0x000fea0003800200 */
.L_x_54238:
        /* <DEDUP_REMOVED lines=43> */
.L_x_54236:
[----:B------:R-:W-:Y:S05]  /*43370*/  BSYNC.RECONVERGENT B0 ;  /* 0x0000000000007941 */ /* 0x000fea0003800200 */
.L_x_54235:
        /* <DEDUP_REMOVED lines=17> */
.L_x_54242:
        /* <DEDUP_REMOVED lines=13> */
.L_x_54244:
[----:B------:R-:W-:Y:S05]  /*43560*/  BSYNC.RECONVERGENT B1 ;  /* 0x0000000000017941 */ /* 0x000fea0003800200 */
.L_x_54243:
        /* <DEDUP_REMOVED lines=43> */
.L_x_54241:
[----:B------:R-:W-:Y:S05]  /*43820*/  BSYNC.RECONVERGENT B0 ;  /* 0x0000000000007941 */ /* 0x000fea0003800200 */
.L_x_54240:
        /* <DEDUP_REMOVED lines=15> */
.L_x_54247:
        /* <DEDUP_REMOVED lines=13> */
.L_x_54249:
[----:B------:R-:W-:Y:S05]  /*439f0*/  BSYNC.RECONVERGENT B1 ;  /* 0x0000000000017941 */ /* 0x000fea0003800200 */
.L_x_54248:
        /* <DEDUP_REMOVED lines=43> */
.L_x_54246:
[----:B------:R-:W-:Y:S05]  /*43cb0*/  BSYNC.RECONVERGENT B0 ;  /* 0x0000000000007941 */ /* 0x000fea0003800200 */
.L_x_54245:
        /* <DEDUP_REMOVED lines=17> */
.L_x_54252:
        /* <DEDUP_REMOVED lines=13> */
.L_x_54254:
[----:B------:R-:W-:Y:S05]  /*43ea0*/  BSYNC.RECONVERGENT B1 ;  /* 0x0000000000017941 */ /* 0x000fea0003800200 */
.L_x_54253:
        /* <DEDUP_REMOVED lines=43> */
.L_x_54251:
[----:B------:R-:W-:Y:S05]  /*44160*/  BSYNC.RECONVERGENT B0 ;  /* 0x0000000000007941 */ /* 0x000fea0003800200 */
.L_x_54250:
        /* <DEDUP_REMOVED lines=15> */
.L_x_54257:
        /* <DEDUP_REMOVED lines=13> */
.L_x_54259:
[----:B------:R-:W-:Y:S05]  /*44330*/  BSYNC.RECONVERGENT B1 ;  /* 0x0000000000017941 */ /* 0x000fea0003800200 */
.L_x_54258:
        /* <DEDUP_REMOVED lines=43> */
.L_x_54256:
[----:B------:R-:W-:Y:S05]  /*445f0*/  BSYNC.RECONVERGENT B0 ;  /* 0x0000000000007941 */ /* 0x000fea0003800200 */
.L_x_54255:
        /* <DEDUP_REMOVED lines=17> */
.L_x_54262:
        /* <DEDUP_REMOVED lines=16> */
.L_x_54264:
[----:B------:R-:W-:Y:S05]  /*44810*/  BSYNC.RECONVERGENT B1 ;  /* 0x0000000000017941 */ /* 0x000fea0003800200 */
.L_x_54263:
        /* <DEDUP_REMOVED lines=43> */
.L_x_54261:
[----:B------:R-:W-:Y:S05]  /*44ad0*/  BSYNC.RECONVERGENT B0 ;  /* 0x0000000000007941 */ /* 0x000fea0003800200 */
.L_x_54260:
        /* <DEDUP_REMOVED lines=43> */
.L_x_54224:
        /* <DEDUP_REMOVED lines=16> */
.L_x_54268:
        /* <DEDUP_REMOVED lines=13> */
.L_x_54270:
[----:B------:R-:W-:Y:S05]  /*44f60*/  BSYNC.RECONVERGENT B1 ;  /* 0x0000000000017941 */ /* 0x000fea0003800200 */
.L_x_54269:
        /* <DEDUP_REMOVED lines=43> */
.L_x_54267:
[----:B------:R-:W-:Y:S05]  /*45220*/  BSYNC.RECONVERGENT B0 ;  /* 0x0000000000007941 */ /* 0x000fea0003800200 */
.L_x_54266:
        /* <DEDUP_REMOVED lines=16> */
.L_x_54273:
        /* <DEDUP_REMOVED lines=13> */
.L_x_54275:
[----:B------:R-:W-:Y:S05]  /*45400*/  BSYNC.RECONVERGENT B1 ;  /* 0x0000000000017941 */ /* 0x000fea0003800200 */
.L_x_54274:
        /* <DEDUP_REMOVED lines=43> */
.L_x_54272:
[----:B------:R-:W-:Y:S05]  /*456c0*/  BSYNC.RECONVERGENT B0 ;  /* 0x0000000000007941 */ /* 0x000fea0003800200 */
.L_x_54271:
        /* <DEDUP_REMOVED lines=16> */
.L_x_54278:
        /* <DEDUP_REMOVED lines=13> */
.L_x_54280:
[----:B------:R-:W-:Y:S05]  /*458a0*/  BSYNC.RECONVERGENT B1 ;  /* 0x0000000000017941 */ /* 0x000fea0003800200 */
.L_x_54279:
        /* <DEDUP_REMOVED lines=43> */
.L_x_54277:
[----:B------:R-:W-:Y:S05]  /*45b60*/  BSYNC.RECONVERGENT B0 ;  /* 0x0000000000007941 */ /* 0x000fea0003800200 */
.L_x_54276:
        /* <DEDUP_REMOVED lines=16> */
.L_x_54283:
        /* <DEDUP_REMOVED lines=13> */
.L_x_54285:
[----:B------:R-:W-:Y:S05]  /*45d40*/  BSYNC.RECONVERGENT B1 ;  /* 0x0000000000017941 */ /* 0x000fea0003800200 */
.L_x_54284:
        /* <DEDUP_REMOVED lines=43> */
.L_x_54282:
[----:B------:R-:W-:Y:S05]  /*46000*/  BSYNC.RECONVERGENT B0 ;  /* 0x0000000000007941 */ /* 0x000fea0003800200 */
.L_x_54281:
        /* <DEDUP_REMOVED lines=16> */
.L_x_54265:
        /* <DEDUP_REMOVED lines=22> */
.L_x_54286:
        /* <DEDUP_REMOVED lines=26> */
.L_x_54290:
        /* <DEDUP_REMOVED lines=13> */
.L_x_54292:
[----:B------:R-:W-:Y:S05]  /*464e0*/  BSYNC.RECONVERGENT B1 ;  /* 0x0000000000017941 */ /* 0x000fea0003800200 */
.L_x_54291:
        /* <DEDUP_REMOVED lines=43> */
.L_x_54289:
[----:B------:R-:W-:Y:S05]  /*467a0*/  BSYNC.RECONVERGENT B0 ;  /* 0x0000000000007941 */ /* 0x000fea0003800200 */
.L_x_54288:
        /* <DEDUP_REMOVED lines=17> */
.L_x_54295:
        /* <DEDUP_REMOVED lines=13> */
.L_x_54297:
[----:B------:R-:W-:Y:S05]  /*46990*/  BSYNC.RECONVERGENT B1 ;  /* 0x0000000000017941 */ /* 0x000fea0003800200 */
.L_x_54296:
        /* <DEDUP_REMOVED lines=43> */
.L_x_54294:
[----:B------:R-:W-:Y:S05]  /*46c50*/  BSYNC.RECONVERGENT B0 ;  /* 0x0000000000007941 */ /* 0x000fea0003800200 */
.L_x_54293:
        /* <DEDUP_REMOVED lines=15> */
.L_x_54300:
        /* <DEDUP_REMOVED lines=13> */
.L_x_54302:
[----:B------:R-:W-:Y:S05]  /*46e20*/  BSYNC.RECONVERGENT B1 ;  /* 0x0000000000017941 */ /* 0x000fea0003800200 */
.L_x_54301:
        /* <DEDUP_REMOVED lines=43> */
.L_x_54299:
[----:B------:R-:W-:Y:S05]  /*470e0*/  BSYNC.RECONVERGENT B0 ;  /* 0x0000000000007941 */ /* 0x000fea0003800200 */
.L_x_54298:
        /* <DEDUP_REMOVED lines=17> */
.L_x_54305:
        /* <DEDUP_REMOVED lines=13> */
.L_x_54307:
[----:B------:R-:W-:Y:S05]  /*472d0*/  BSYNC.RECONVERGENT B1 ;  /* 0x0000000000017941 */ /* 0x000fea0003800200 */
.L_x_54306:
        /* <DEDUP_REMOVED lines=43> */
.L_x_54304:
[----:B------:R-:W-:Y:S05]  /*47590*/  BSYNC.RECONVERGENT B0 ;  /* 0x0000000000007941 */ /* 0x000fea0003800200 */
.L_x_54303:
        /* <DEDUP_REMOVED lines=15> */
.L_x_54310:
        /* <DEDUP_REMOVED lines=13> */
.L_x_54312:
[----:B------:R-:W-:Y:S05]  /*47760*/  BSYNC.RECONVERGENT B1 ;  /* 0x0000000000017941 */ /* 0x000fea0003800200 */
.L_x_54311:
        /* <DEDUP_REMOVED lines=43> */
.L_x_54309:
[----:B------:R-:W-:Y:S05]  /*47a20*/  BSYNC.RECONVERGENT B0 ;  /* 0x0000000000007941 */ /* 0x000fea0003800200 */
.L_x_54308:
        /* <DEDUP_REMOVED lines=17> */
.L_x_54315:
        /* <DEDUP_REMOVED lines=13> */
.L_x_54317:
[----:B------:R-:W-:Y:S05]  /*47c10*/  BSYNC.RECONVERGENT B1 ;  /* 0x0000000000017941 */ /* 0x000fea0003800200 */
.L_x_54316:
        /* <DEDUP_REMOVED lines=43> */
.L_x_54314:
[----:B------:R-:W-:Y:S05]  /*47ed0*/  BSYNC.RECONVERGENT B0 ;  /* 0x0000000000007941 */ /* 0x000fea0003800200 */
.L_x_54313:
        /* <DEDUP_REMOVED lines=15> */
.L_x_54320:
        /* <DEDUP_REMOVED lines=13> */
.L_x_54322:
[----:B------:R-:W-:Y:S05]  /*480a0*/  BSYNC.RECONVERGENT B1 ;  /* 0x0000000000017941 */ /* 0x000fea0003800200 */
.L_x_54321:
        /* <DEDUP_REMOVED lines=43> */
.L_x_54319:
[----:B------:R-:W-:Y:S05]  /*48360*/  BSYNC.RECONVERGENT B0 ;  /* 0x0000000000007941 */ /* 0x000fea0003800200 */
.L_x_54318:
        /* <DEDUP_REMOVED lines=17> */
.L_x_54325:
        /* <DEDUP_REMOVED lines=16> */
.L_x_54327:
[----:B------:R-:W-:Y:S05]  /*48580*/  BSYNC.RECONVERGENT B1 ;  /* 0x0000000000017941 */ /* 0x000fea0003800200 */
.L_x_54326:
        /* <DEDUP_REMOVED lines=43> */
.L_x_54324:
[----:B------:R-:W-:Y:S05]  /*48840*/  BSYNC.RECONVERGENT B0 ;  /* 0x0000000000007941 */ /* 0x000fea0003800200 */
.L_x_54323:
        /* <DEDUP_REMOVED lines=43> */
.L_x_54287:
        /* <DEDUP_REMOVED lines=16> */
.L_x_54331:
        /* <DEDUP_REMOVED lines=13> */
.L_x_54333:
[----:B------:R-:W-:Y:S05]  /*48cd0*/  BSYNC.RECONVERGENT B1 ;  /* 0x0000000000017941 */ /* 0x000fea0003800200 */
.L_x_54332:
        /* <DEDUP_REMOVED lines=43> */
.L_x_54330:
[----:B------:R-:W-:Y:S05]  /*48f90*/  BSYNC.RECONVERGENT B0 ;  /* 0x0000000000007941 */ /* 0x000fea0003800200 */
.L_x_54329:
        /* <DEDUP_REMOVED lines=16> */
.L_x_54336:
        /* <DEDUP_REMOVED lines=13> */
.L_x_54338:
[----:B------:R-:W-:Y:S05]  /*49170*/  BSYNC.RECONVERGENT B1 ;  /* 0x0000000000017941 */ /* 0x000fea0003800200 */
.L_x_54337:
        /* <DEDUP_REMOVED lines=43> */
.L_x_54335:
[----:B------:R-:W-:Y:S05]  /*49430*/  BSYNC.RECONVERGENT B0 ;  /* 0x0000000000007941 */ /* 0x000fea0003800200 */
.L_x_54334:
        /* <DEDUP_REMOVED lines=16> */
.L_x_54341:
        /* <DEDUP_REMOVED lines=13> */
.L_x_54343:
[----:B------:R-:W-:Y:S05]  /*49610*/  BSYNC.RECONVERGENT B1 ;  /* 0x0000000000017941 */ /* 0x000fea0003800200 */
.L_x_54342:
        /* <DEDUP_REMOVED lines=43> */
.L_x_54340:
[----:B------:R-:W-:Y:S05]  /*498d0*/  BSYNC.RECONVERGENT B0 ;  /* 0x0000000000007941 */ /* 0x000fea0003800200 */
.L_x_54339:
        /* <DEDUP_REMOVED lines=16> */
.L_x_54346:
        /* <DEDUP_REMOVED lines=13> */
.L_x_54348:
[----:B------:R-:W-:Y:S05]  /*49ab0*/  BSYNC.RECONVERGENT B1 ;  /* 0x0000000000017941 */ /* 0x000fea0003800200 */
.L_x_54347:
        /* <DEDUP_REMOVED lines=43> */
.L_x_54345:
[----:B------:R-:W-:Y:S05]  /*49d70*/  BSYNC.RECONVERGENT B0 ;  /* 0x0000000000007941 */ /* 0x000fea0003800200 */
.L_x_54344:
        /* <DEDUP_REMOVED lines=16> */
.L_x_54328:
        /* <DEDUP_REMOVED lines=22> */
.L_x_54349:
        /* <DEDUP_REMOVED lines=26> */
.L_x_54353:
        /* <DEDUP_REMOVED lines=13> */
.L_x_54355:
[----:B------:R-:W-:Y:S05]  /*4a250*/  BSYNC.RECONVERGENT B1 ;  /* 0x0000000000017941 */ /* 0x000fea0003800200 */
.L_x_54354:
        /* <DEDUP_REMOVED lines=43> */
.L_x_54352:
[----:B------:R-:W-:Y:S05]  /*4a510*/  BSYNC.RECONVERGENT B0 ;  /* 0x0000000000007941 */ /* 0x000fea0003800200 */
.L_x_54351:
        /* <DEDUP_REMOVED lines=17> */
.L_x_54358:
        /* <DEDUP_REMOVED lines=13> */
.L_x_54360:
[----:B------:R-:W-:Y:S05]  /*4a700*/  BSYNC.RECONVERGENT B1 ;  /* 0x0000000000017941 */ /* 0x000fea0003800200 */
.L_x_54359:
        /* <DEDUP_REMOVED lines=43> */
.L_x_54357:
[----:B------:R-:W-:Y:S05]  /*4a9c0*/  BSYNC.RECONVERGENT B0 ;  /* 0x0000000000007941 */ /* 0x000fea0003800200 */
.L_x_54356:
        /* <DEDUP_REMOVED lines=15> */
.L_x_54363:
        /* <DEDUP_REMOVED lines=13> */
.L_x_54365:
[----:B------:R-:W-:Y:S05]  /*4ab90*/  BSYNC.RECONVERGENT B1 ;  /* 0x0000000000017941 */ /* 0x000fea0003800200 */
.L_x_54364:
        /* <DEDUP_REMOVED lines=43> */
.L_x_54362:
[----:B------:R-:W-:Y:S05]  /*4ae50*/  BSYNC.RECONVERGENT B0 ;  /* 0x0000000000007941 */ /* 0x000fea0003800200 */
.L_x_54361:
[----:B------:R-:W-:Y:S01]  /*4ae60*/  ISETP.NE.AND P3, PT, R9, 0x1, PT ;  /* 0x000000010900780c */ /* 0x000fe20003f65270 */
[----:B------:R-:W-:Y:S01]  /*4ae70*/  BSSY.RECONVERGENT B0, `(.L_x_54366) ;  /* 0x0000049000007945 */ /* 0x000fe20003800200 */
[----:B------:R-:W-:Y:S01]  /*4ae80*/  I2FP.F32.U32 R8, R11 ;  /* 0x0000000b00087245 */ /* 0x000fe20000201000 */
[----:B------:R-:W-:-:S04]  /*4ae90*/  HFMA2 R10, -RZ, RZ, 0, 1.1920928955078125e-07 ;  /* 0x00000002ff0a7431 */ /* 0x000fc800000001ff */
        /* <DEDUP_REMOVED lines=13> */
.L_x_54368:
        /* <DEDUP_REMOVED lines=13> */
.L_x_54370:
[----:B------:R-:W-:Y:S05]  /*4b040*/  BSYNC.RECONVERGENT B1 ;  /* 0x0000000000017941 */ /* 0x000fea0003800200 */
.L_x_54369:
        /* <DEDUP_REMOVED lines=43> */
.L_x_54367:
[----:B------:R-:W-:Y:S05]  /*4b300*/  BSYNC.RECONVERGENT B0 ;  /* 0x0000000000007941 */ /* 0x000fea0003800200 */
.L_x_54366:
        /* <DEDUP_REMOVED lines=15> */
.L_x_54373:
        /* <DEDUP_REMOVED lines=13> */
.L_x_54375:
[----:B------:R-:W-:Y:S05]  /*4b4d0*/  BSYNC.RECONVERGENT B1 ;  /* 0x0000000000017941 */ /* 0x000fea0003800200 */
.L_x_54374:
        /* <DEDUP_REMOVED lines=43> */
.L_x_54372:
[----:B------:R-:W-:Y:S05]  /*4b790*/  BSYNC.RECONVERGENT B0 ;  /* 0x0000000000007941 */ /* 0x000fea0003800200 */
.L_x_54371:
        /* <DEDUP_REMOVED lines=17> */
.L_x_54378:
        /* <DEDUP_REMOVED lines=13> */
.L_x_54380:
[----:B------:R-:W-:Y:S05]  /*4b980*/  BSYNC.RECONVERGENT B1 ;  /* 0x0000000000017941 */ /* 0x000fea0003800200 */
.L_x_54379:
        /* <DEDUP_REMOVED lines=43> */
.L_x_54377:
[----:B------:R-:W-:Y:S05]  /*4bc40*/  BSYNC.RECONVERGENT B0 ;  /* 0x0000000000007941 */ /* 0x000fea0003800200 */
.L_x_54376:
        /* <DEDUP_REMOVED lines=15> */
.L_x_54383:
        /* <DEDUP_REMOVED lines=13> */
.L_x_54385:
[----:B------:R-:W-:Y:S05]  /*4be10*/  BSYNC.RECONVERGENT B1 ;  /* 0x0000000000017941 */ /* 0x000fea0003800200 */
.L_x_54384:
        /* <DEDUP_REMOVED lines=43> */
.L_x_54382:
[----:B------:R-:W-:Y:S05]  /*4c0d0*/  BSYNC.RECONVERGENT B0 ;  /* 0x0000000000007941 */ /* 0x000fea0003800200 */
.L_x_54381:
        /* <DEDUP_REMOVED lines=17> */
.L_x_54388:
        /* <DEDUP_REMOVED lines=16> */
.L_x_54390:
[----:B------:R-:W-:Y:S05]  /*4c2f0*/  BSYNC.RECONVERGENT B1 ;  /* 0x0000000000017941 */ /* 0x000fea0003800200 */
.L_x_54389:
        /* <DEDUP_REMOVED lines=40> */
[----:B------:R-:W-:Y:S02]  /*4c580*/  LOP3.LUT R18, R184, R26, R169, 0x96, !PT ;  /* 0x0000001ab8127212 */ /* 0x000fe400078e96a9 */
[----:B------:R-:W-:Y:S01]  /*4c590*/  MOV R169, R205 ;  /* 0x000000cd00a97202 */ /* 0x000fe20000000f00 */
[----:B------:R-:W-:-:S07]  /*4c5a0*/  IMAD.MOV.U32 R205, RZ, RZ, R168 ;  /* 0x000000ffffcd7224 */ /* 0x000fce00078e00a8 */
.L_x_54387:
[----:B------:R-:W-:Y:S05]  /*4c5b0*/  BSYNC.RECONVERGENT B0 ;  /* 0x0000000000007941 */ /* 0x000fea0003800200 */
.L_x_54386:
        /* <DEDUP_REMOVED lines=13> */
[----:B------:R-:W-:-:S04]  /*4c690*/  FFMA.FTZ R9, R9, R185, 1.1641532182693481445e-10 ;  /* 0x2f00000009097423 */ /* 0x000fc800000100b9 */
[----:B------:R-:W-:Y:S02]  /*4c6a0*/  FSEL R11, R11, RZ, !P0 ;  /* 0x000000ff0b0b7208 */ /* 0x000fe40004000000 */
[----:B------:R-:W-:Y:S02]  /*4c6b0*/  FSETP.GTU.FTZ.AND P6, PT, R9, R21, PT ;  /* 0x000000150900720b */ /* 0x000fe40003fdc000 */
[----:B------:R-:W-:Y:S01]  /*4c6c0*/  FSEL R9, R203, RZ, P1 ;  /* 0x000000ffcb097208 */ /* 0x000fe20000800000 */
[----:B------:R-:W-:Y:S01]  /*4c6d0*/  FADD.FTZ R26, R10, R11 ;  /* 0x0000000b0a1a7221 */ /* 0x000fe20000010000 */
[----:B------:R-:W-:Y:S01]  /*4c6e0*/  FMUL.FTZ R10, R33, R22 ;  /* 0x00000016210a7220 */ /* 0x000fe20000410000 */
[----:B------:R-:W-:-:S04]  /*4c6f0*/  SEL R11, RZ, 0x1, P4 ;  /* 0x00000001ff0b7807 */ /* 0x000fc80002000000 */
[----:B------:R-:W-:-:S05]  /*4c700*/  FSEL R10, R10, RZ, !P5 ;  /* 0x000000ff0a0a7208 */ /* 0x000fca0006800000 */
[----:B------:R-:W-:Y:S01]  /*4c710*/  FADD.FTZ R25, R8, R10 ;  /* 0x0000000a08197221 */ /* 0x000fe20000010000 */
[----:B------:R-:W-:Y:S01]  /*4c720*/  FMUL.FTZ R8, R32, R22 ;  /* 0x0000001620087220 */ /* 0x000fe20000410000 */
[----:B------:R-:W-:Y:S02]  /*4c730*/  SEL R10, RZ, 0x1, P5 ;  /* 0x00000001ff0a7807 */ /* 0x000fe40002800000 */
[----:B------:R-:W-:Y:S02]  /*4c740*/  LOP3.LUT P5, RZ, R0, 0x10, RZ, 0xc0, !PT ;  /* 0x0000001000ff7812 */ /* 0x000fe400078ac0ff */
[----:B------:R-:W-:Y:S02]  /*4c750*/  FSEL R8, R8, RZ, !P4 ;  /* 0x000000ff08087208 */ /* 0x000fe40006000000 */
[----:B------:R-:W-:-:S03]  /*4c760*/  LOP3.LUT P4, RZ, R0, 0x20, RZ, 0xc0, !PT ;  /* 0x0000002000ff7812 */ /* 0x000fc6000788c0ff */
[----:B------:R-:W-:Y:S01]  /*4c770*/  FADD.FTZ R24, R9, R8 ;  /* 0x0000000809187221 */ /* 0x000fe20000010000 */
[----:B------:R-:W-:Y:S01]  /*4c780*/  FMUL.FTZ R8, R35, R22 ;  /* 0x0000001623087220 */ /* 0x000fe20000410000 */
[----:B------:R-:W-:-:S04]  /*4c790*/  FSEL R9, R200, RZ, P4 ;  /* 0x000000ffc8097208 */ /* 0x000fc80002000000 */
[----:B------:R-:W-:Y:S01]  /*4c7a0*/  FSEL R8, R8, RZ, !P6 ;  /* 0x000000ff08087208 */ /* 0x000fe20007000000 */
[----:B------:R-:W-:Y:S01]  /*4c7b0*/  @P5 FADD.FTZ R26, R30, R26 ;  /* 0x0000001a1e1a5221 */ /* 0x000fe20000010000 */
[----:B------:R-:W-:Y:S01]  /*4c7c0*/  @P5 FADD.FTZ R25, R29, R25 ;  /* 0x000000191d195221 */ /* 0x000fe20000010000 */
[----:B------:R-:W-:Y:S02]  /*4c7d0*/  @P5 FADD.FTZ R24, R28, R24 ;  /* 0x000000181c185221 */ /* 0x000fe40000010000 */
[----:B------:R-:W-:Y:S01]  /*4c7e0*/  FADD.FTZ R27, R8, R9 ;  /* 0x00000009081b7221 */ /* 0x000fe20000010000 */
[----:B------:R-:W-:Y:S02]  /*4c7f0*/  SEL R9, RZ, 0x1, P0 ;  /* 0x00000001ff097807 */ /* 0x000fe40000000000 */
[----:B------:R-:W-:Y:S01]  /*4c800*/  LOP3.LUT P0, RZ, R0, 0x8, RZ, 0xc0, !PT ;  /* 0x0000000800ff7812 */ /* 0x000fe2000780c0ff */
[----:B------:R-:W-:Y:S01]  /*4c810*/  @P5 FADD.FTZ R27, R31, R27 ;  /* 0x0000001b1f1b5221 */ /* 0x000fe20000010000 */
[----:B------:R-:W-:Y:S01]  /*4c820*/  SEL R8, RZ, 0x1, P6 ;  /* 0x00000001ff087807 */ /* 0x000fe20003000000 */
[----:B------:R-:W-:Y:S10]  /*4c830*/  BRA `(.L_x_54391) ;  /* 0x0000001000e07947 */ /* 0x000ff40003800000 */
.L_x_54350:
        /* <DEDUP_REMOVED lines=16> */
.L_x_54394:
        /* <DEDUP_REMOVED lines=13> */
.L_x_54396:
[----:B------:R-:W-:Y:S05]  /*4ca10*/  BSYNC.RECONVERGENT B1 ;  /* 0x0000000000017941 */ /* 0x000fea0003800200 */
.L_x_54395:
        /* <DEDUP_REMOVED lines=43> */
.L_x_54393:
[----:B------:R-:W-:Y:S05]  /*4ccd0*/  BSYNC.RECONVERGENT B0 ;  /* 0x0000000000007941 */ /* 0x000fea0003800200 */
.L_x_54392:
        /* <DEDUP_REMOVED lines=16> */
.L_x_54399:
        /* <DEDUP_REMOVED lines=13> */
.L_x_54401:
[----:B------:R-:W-:Y:S05]  /*4ceb0*/  BSYNC.RECONVERGENT B1 ;  /* 0x0000000000017941 */ /* 0x000fea0003800200 */
.L_x_54400:
        /* <DEDUP_REMOVED lines=39> */
[----:B------:R-:W-:-:S03]  /*4d130*/  IMAD.WIDE.U32 R198, R14, -0x326172a9, RZ ;  /* 0xcd9e8d570ec67825 */ /* 0x000fc600078e00ff */
[----:B------:R-:W-:Y:S01]  /*4d140*/  MOV R14, R198 ;  /* 0x000000c6000e7202 */ /* 0x000fe20000000f00 */
[----:B------:R-:W-:Y:S01]  /*4d150*/  IMAD.MOV.U32 R198, RZ, RZ, RZ ;  /* 0x000000ffffc67224 */ /* 0x000fe200078e00ff */
[----:B------:R-:W-:-:S07]  /*4d160*/  LOP3.LUT R17, R179, R202, R199, 0x96, !PT ;  /* 0x000000cab3117212 */ /* 0x000fce00078e96c7 */
.L_x_54398:
[----:B------:R-:W-:Y:S05]  /*4d170*/  BSYNC.RECONVERGENT B0 ;  /* 0x0000000000007941 */ /* 0x000fea0003800200 */
.L_x_54397:
        /* <DEDUP_REMOVED lines=16> */
.L_x_54404:
        /* <DEDUP_REMOVED lines=13> */
.L_x_54406:
[----:B------:R-:W-:Y:S05]  /*4d350*/  BSYNC.RECONVERGENT B1 ;  /* 0x0000000000017941 */ /* 0x000fea0003800200 */
.L_x_54405:
        /* <DEDUP_REMOVED lines=40> */
[----:B------:R-:W-:Y:S01]  /*4d5e0*/  IMAD.MOV.U32 R14, RZ, RZ, R198 ;  /* 0x000000ffff0e7224 */ /* 0x000fe200078e00c6 */
[----:B------:R-:W-:Y:S01]  /*4d5f0*/  LOP3.LUT R17, R179, R202, R199, 0x96, !PT ;  /* 0x000000cab3117212 */ /* 0x000fe200078e96c7 */
[----:B------:R-:W-:-:S07]  /*4d600*/  HFMA2 R199, -RZ, RZ, 0, 0 ;  /* 0x00000000ffc77431 */ /* 0x000fce00000001ff */
.L_x_54403:
[----:B------:R-:W-:Y:S05]  /*4d610*/  BSYNC.RECONVERGENT B0 ;  /* 0x0000000000007941 */ /* 0x000fea0003800200 */
.L_x_54402:
        /* <DEDUP_REMOVED lines=16> */
.L_x_54409:
        /* <DEDUP_REMOVED lines=13> */
.L_x_54411:
[----:B------:R-:W-:Y:S05]  /*4d7f0*/  BSYNC.RECONVERGENT B1 ;  /* 0x0000000000017941 */ /* 0x000fea0003800200 */
.L_x_54410:
        /* <DEDUP_REMOVED lines=43> */
.L_x_54408:
[----:B------:R-:W-:Y:S05]  /*4dab0*/  BSYNC.RECONVERGENT B0 ;  /* 0x0000000000007941 */ /* 0x000fea0003800200 */
.L_x_54407:
[----:B------:R-:W-:Y:S01]  /*4dac0*/  I2FP.F32.U32 R23, R200 ;  /* 0x000000c800177245 */ /* 0x000fe20000201000 */
[----:B-----5:R-:W-:-:S04]  /*4dad0*/  FMUL.FTZ R25, R169, R22 ;  /* 0x00000016a9197220 */ /* 0x020fc80000410000 */
[----:B------:R-:W-:Y:S01]  /*4dae0*/  FFMA.FTZ R23, R23, R185, 1.1641532182693481445e-10 ;  /* 0x2f00000017177423 */ /* 0x000fe200000100b9 */
[----:B------:R-:W-:-:S04]  /*4daf0*/  FSEL R25, R25, RZ, P2 ;  /* 0x000000ff19197208 */ /* 0x000fc80001000000 */
[----:B------:R-:W-:Y:S01]  /*4db00*/  FSETP.GTU.FTZ.AND P6, PT, R23, R21, PT ;  /* 0x000000151700720b */ /* 0x000fe20003fdc000 */
[-C--:B------:R-:W-:Y:S01]  /*4db10*/  FMUL.FTZ R21, R170, R22.reuse ;  /* 0x00000016aa157220 */ /* 0x080fe20000410000 */
[-C--:B------:R-:W-:Y:S01]  /*4db20*/  FMUL.FTZ R23, R168, R22.reuse ;  /* 0x00000016a8177220 */ /* 0x080fe20000410000 */
[----:B------:R-:W-:Y:S01]  /*4db30*/  FMUL.FTZ R22, R171, R22 ;  /* 0x00000016ab167220 */ /* 0x000fe20000410000 */
[----:B------:R-:W-:Y:S01]  /*4db40*/  PLOP3.LUT P4, PT, P6, PT, PT, 0x8, 0x80 ;  /* 0x000000000080781c */ /* 0x000fe2000378e170 */
[----:B------:R-:W-:Y:S01]  /*4db50*/  @P5 FADD.FTZ R25, R29, R25 ;  /* 0x000000191d195221 */ /* 0x000fe20000010000 */
[----:B------:R-:W-:Y:S02]  /*4db60*/  FSEL R26, R21, RZ, P3 ;  /* 0x000000ff151a7208 */ /* 0x000fe40001800000 */
[----:B------:R-:W-:Y:S02]  /*4db70*/  FSEL R24, R23, RZ, P1 ;  /* 0x000000ff17187208 */ /* 0x000fe40000800000 */
[----:B------:R-:W-:Y:S01]  /*4db80*/  FSEL R27, R22, RZ, !P6 ;  /* 0x000000ff161b7208 */ /* 0x000fe20007000000 */
[----:B------:R-:W-:-:S02]  /*4db90*/  @P5 FADD.FTZ R26, R30, R26 ;  /* 0x0000001a1e1a5221 */ /* 0x000fc40000010000 */
[----:B------:R-:W-:Y:S02]  /*4dba0*/  @P5 FADD.FTZ R24, R28, R24 ;  /* 0x000000181c185221 */ /* 0x000fe40000010000 */
[----:B------:R-:W-:-:S07]  /*4dbb0*/  @P5 FADD.FTZ R27, R31, R27 ;  /* 0x0000001b1f1b5221 */ /* 0x000fce0000010000 */
.L_x_54391:
[----:B------:R-:W0:Y:S01]  /*4dbc0*/  LDC.64 R168, c[0x0][0x3b0] ;  /* 0x0000ec00ffa87b82 */ /* 0x000e220000000a00 */
[----:B------:R-:W-:Y:S01]  /*4dbd0*/  IMAD.WIDE.U32 R22, R204, 0x10, R210 ;  /* 0x00000010cc167825 */ /* 0x000fe200078e00d2 */
[----:B------:R-:W-:-:S04]  /*4dbe0*/  SEL R21, RZ, 0x1000000, !P4 ;  /* 0x01000000ff157807 */ /* 0x000fc80006000000 */
[----:B------:R1:W-:Y:S02]  /*4dbf0*/  STG.E.128 desc[UR8][R22.64], R24 ;  /* 0x0000001816007986 */ /* 0x0003e4000c101d08 */
[----:B-1----:R-:W-:Y:S02]  /*4dc00*/  SEL R22, RZ, 0x10000, !P3 ;  /* 0x00010000ff167807 */ /* 0x002fe40005800000 */
[----:B------:R-:W-:-:S04]  /*4dc10*/  SEL R23, RZ, 0x100, !P2 ;  /* 0x00000100ff177807 */ /* 0x000fc80005000000 */
[----:B------:R-:W-:Y:S02]  /*4dc20*/  IADD3 R21, PT, PT, R23, R21, R22 ;  /* 0x0000001517157210 */ /* 0x000fe40007ffe016 */
[----:B------:R-:W-:-:S04]  /*4dc30*/  SEL R22, RZ, 0x1, !P1 ;  /* 0x00000001ff167807 */ /* 0x000fc80004800000 */
[----:B------:R-:W-:Y:S01]  /*4dc40*/  IADD3 R21, PT, PT, R21, R22, RZ ;  /* 0x0000001615157210 */ /* 0x000fe20007ffe0ff */
        /* <DEDUP_REMOVED lines=14> */
.L_x_54412:
        /* <DEDUP_REMOVED lines=265> */
.L_x_54426:
[----:B------:R-:W2:Y:S01]  /*4edc0*/  LDL R178, [R1+0xf0] ;  /* 0x0000f00001b27983 */ /* 0x000ea20000100800 */
[----:B------:R-:W3:Y:S03]  /*4edd0*/  @!P1 LDC.64 R22, c[0x0][0x3c0] ;  /* 0x0000f000ff169b82 */ /* 0x000ee60000000a00 */
[----:B------:R-:W4:Y:S04]  /*4ede0*/  LDL R177, [R1+0xf4] ;  /* 0x0000f40001b17983 */ /* 0x000f280000100800 */
[----:B------:R-:W5:Y:S04]  /*4edf0*/  LDL R176, [R1+0xf8] ;  /* 0x0000f80001b07983 */ /* 0x000f680000100800 */
[----:B------:R-:W5:Y:S04]  /*4ee00*/  LDL R175, [R1+0xfc] ;  /* 0x0000fc0001af7983 */ /* 0x000f680000100800 */
[----:B------:R-:W5:Y:S04]  /*4ee10*/  LDL R174, [R1+0xe4] ;  /* 0x0000e40001ae7983 */ /* 0x000f680000100800 */
[----:B------:R-:W5:Y:S04]  /*4ee20*/  LDL R173, [R1+0xe8] ;  /* 0x0000e80001ad7983 */ /* 0x000f680000100800 */
[----:B------:R-:W5:Y:S01]  /*4ee30*/  LDL R172, [R1+0xec] ;  /* 0x0000ec0001ac7983 */ /* 0x000f620000100800 */
[----:B---3--:R-:W-:Y:S01]  /*4ee40*/  @!P1 IMAD.WIDE R22, R20, 0x4, R22 ;  /* 0x0000000414169825 */ /* 0x008fe200078e0216 */
[----:B------:R-:W-:-:S03]  /*4ee50*/  ISETP.NE.AND P2, PT, RZ, UR12, PT ;  /* 0x0000000cff007c0c */ /* 0x000fc6000bf45270 */
[----:B-1----:R-:W-:Y:S01]  /*4ee60*/  FADD.FTZ R21, R168, R21 ;  /* 0x00000015a8157221 */ /* 0x002fe20000010000 */
[----:B------:R-:W3:Y:S04]  /*4ee70*/  LDL R179, [R1+0xe0] ;  /* 0x0000e00001b37983 */ /* 0x000ee80000100800 */
[----:B------:R1:W-:Y:S01]  /*4ee80*/  @!P1 STG.E desc[UR8][R22.64], R169 ;  /* 0x000000a916009986 */ /* 0x0003e2000c101908 */
[----:B------:R-:W-:Y:S01]  /*4ee90*/  FFMA.FTZ R21, R21, R171, UR5 ;  /* 0x0000000515157e23 */ /* 0x000fe200080100ab */
[C---:B------:R-:W-:Y:S02]  /*4eea0*/  FSEL R170, R169.reuse, RZ, !P2 ;  /* 0x000000ffa9aa7208 */ /* 0x040fe40005000000 */
[----:B------:R-:W3:Y:S04]  /*4eeb0*/  LDL R171, [R1+0xcc] ;  /* 0x0000cc0001ab7983 */ /* 0x000ee80000100800 */
[----:B------:R-:W3:Y:S01]  /*4eec0*/  LDL R183, [R1+0x98] ;  /* 0x0000980001b77983 */ /* 0x000ee20000100800 */
[----:B-1----:R-:W-:-:S03]  /*4eed0*/  FMUL.FTZ R22, R169, R169 ;  /* 0x000000a9a9167220 */ /* 0x002fc60000410000 */
[----:B------:R-:W3:Y:S02]  /*4eee0*/  LDL R182, [R1+0x9c] ;  /* 0x00009c0001b67983 */ /* 0x000ee40000100800 */
[----:B------:R-:W-:Y:S02]  /*4eef0*/  FSEL R22, R22, RZ, P2 ;  /* 0x000000ff16167208 */ /* 0x000fe40001000000 */
[----:B------:R-:W3:Y:S03]  /*4ef00*/  LDL R202, [R1+0xa0] ;  /* 0x0000a00001ca7983 */ /* 0x000ee60000100800 */
[----:B------:R-:W-:Y:S01]  /*4ef10*/  FADD.FTZ R21, R21, R22 ;  /* 0x0000001615157221 */ /* 0x000fe20000010000 */
[----:B------:R-:W3:Y:S01]  /*4ef20*/  LDL R201, [R1+0xa4] ;  /* 0x0000a40001c97983 */ /* 0x000ee20000100800 */
[----:B------:R-:W1:Y:S03]  /*4ef30*/  @!P1 LDC.64 R22, c[0x0][0x3c8] ;  /* 0x0000f200ff169b82 */ /* 0x000e660000000a00 */
[----:B------:R-:W3:Y:S01]  /*4ef40*/  LDL R200, [R1+0xa8] ;  /* 0x0000a80001c87983 */ /* 0x000ee20000100800 */
[----:B------:R-:W0:Y:S03]  /*4ef50*/  MUFU.RSQ R21, R21 ;  /* 0x0000001500157308 */ /* 0x000e260000001400 */
[----:B------:R-:W3:Y:S04]  /*4ef60*/  LDL R199, [R1+0xac] ;  /* 0x0000ac0001c77983 */ /* 0x000ee80000100800 */
[----:B------:R-:W3:Y:S04]  /*4ef70*/  LDL R185, [R1+0x90] ;  /* 0x0000900001b97983 */ /* 0x000ee80000100800 */
[----:B------:R-:W3:Y:S01]  /*4ef80*/  LDL R184, [R1+0x94] ;  /* 0x0000940001b87983 */ /* 0x000ee20000100800 */
[----:B-1----:R-:W-:-:S05]  /*4ef90*/  @!P1 IMAD.WIDE R22, R20, 0x4, R22 ;  /* 0x0000000414169825 */ /* 0x002fca00078e0216 */
[----:B0-----:R0:W-:Y:S02]  /*4efa0*/  @!P1 STG.E desc[UR8][R22.64], R21 ;  /* 0x0000001516009986 */ /* 0x0011e4000c101908 */
[----:B0-----:R-:W0:Y:S01]  /*4efb0*/  LDC.64 R22, c[0x0][0x428] ;  /* 0x00010a00ff167b82 */ /* 0x001e220000000a00 */
        /* <DEDUP_REMOVED lines=8> */
[----:B0-----:R-:W-:-:S04]  /*4f040*/  IMAD.WIDE.U32 R168, R12, 0x10, R22 ;  /* 0x000000100ca87825 */ /* 0x001fc800078e0016 */
[----:B------:R-:W-:Y:S01]  /*4f050*/  FADD.FTZ R12, -R170, R96 ;  /* 0x00000060aa0c7221 */ /* 0x000fe20000010100 */
[----:B--2---:R-:W-:Y:S02]  /*4f060*/  FFMA.FTZ R92, R92, R178, R88 ;  /* 0x000000b25c5c7223 */ /* 0x004fe40000010058 */
[----:B------:R-:W2:Y:S01]  /*4f070*/  LDL R178, [R1+0xd0] ;  /* 0x0000d00001b27983 */ /* 0x000ea20000100800 */
[----:B----4-:R-:W-:-:S03]  /*4f080*/  FFMA.FTZ R93, R93, R177, R89 ;  /* 0x000000b15d5d7223 */ /* 0x010fc60000010059 */
[----:B------:R-:W4:Y:S01]  /*4f090*/  LDL R177, [R1+0xd4] ;  /* 0x0000d40001b17983 */ /* 0x000f220000100800 */
[----:B-----5:R-:W-:-:S03]  /*4f0a0*/  FFMA.FTZ R94, R94, R176, R90 ;  /* 0x000000b05e5e7223 */ /* 0x020fc6000001005a */
[----:B------:R-:W5:Y:S01]  /*4f0b0*/  LDL R176, [R1+0xd8] ;  /* 0x0000d80001b07983 */ /* 0x000f620000100800 */
[----:B------:R-:W-:-:S03]  /*4f0c0*/  FFMA.FTZ R95, R95, R175, R91 ;  /* 0x000000af5f5f7223 */ /* 0x000fc6000001005b */
[----:B------:R-:W5:Y:S04]  /*4f0d0*/  LDL R175, [R1+0xdc] ;  /* 0x0000dc0001af7983 */ /* 0x000f680000100800 */
[----:B------:R0:W-:Y:S02]  /*4f0e0*/  STG.E.128 desc[UR8][R168.64], R92 ;  /* 0x0000005ca8007986 */ /* 0x0001e4000c101d08 */
[C---:B0-----:R-:W-:Y:S01]  /*4f0f0*/  FADD.FTZ R92, -R170.reuse, R97 ;  /* 0x00000061aa5c7221 */ /* 0x041fe20000010100 */
[C---:B------:R-:W-:Y:S01]  /*4f100*/  FADD.FTZ R93, -R170.reuse, R98 ;  /* 0x00000062aa5d7221 */ /* 0x040fe20000010100 */
[----:B------:R-:W-:Y:S01]  /*4f110*/  FADD.FTZ R94, -R170, R99 ;  /* 0x00000063aa5e7221 */ /* 0x000fe20000010100 */
[----:B------:R-:W5:Y:S01]  /*4f120*/  LDL R169, [R1+0xb0] ;  /* 0x0000b00001a97983 */ /* 0x000f620000100800 */
[C---:B------:R-:W-:Y:S01]  /*4f130*/  FMUL.FTZ R95, R21.reuse, R92 ;  /* 0x0000005c155f7220 */ /* 0x040fe20000410000 */
[C---:B------:R-:W-:Y:S01]  /*4f140*/  FMUL.FTZ R96, R21.reuse, R93 ;  /* 0x0000005d15607220 */ /* 0x040fe20000410000 */
[----:B------:R-:W-:Y:S01]  /*4f150*/  FMUL.FTZ R97, R21, R94 ;  /* 0x0000005e15617220 */ /* 0x000fe20000410000 */
[----:B------:R-:W5:Y:S01]  /*4f160*/  LDL R168, [R1+0xb4] ;  /* 0x0000b40001a87983 */ /* 0x000f620000100800 */
[----:B------:R-:W-:Y:S01]  /*4f170*/  FFMA.FTZ R93, R95, R174, R85 ;  /* 0x000000ae5f5d7223 */ /* 0x000fe20000010055 */
[----:B------:R-:W-:Y:S01]  /*4f180*/  FFMA.FTZ R94, R96, R173, R86 ;  /* 0x000000ad605e7223 */ /* 0x000fe20000010056 */
[----:B------:R-:W-:Y:S01]  /*4f190*/  FFMA.FTZ R95, R97, R172, R87 ;  /* 0x000000ac615f7223 */ /* 0x000fe20000010057 */
[----:B------:R-:W5:Y:S04]  /*4f1a0*/  LDL R174, [R1+0xc0] ;  /* 0x0000c00001ae7983 */ /* 0x000f680000100800 */
[----:B------:R-:W5:Y:S04]  /*4f1b0*/  LDL R173, [R1+0xc4] ;  /* 0x0000c40001ad7983 */ /* 0x000f680000100800 */
[----:B------:R-:W5:Y:S04]  /*4f1c0*/  LDL R172, [R1+0xc8] ;  /* 0x0000c80001ac7983 */ /* 0x000f680000100800 */
[----:B------:R-:W5:Y:S04]  /*4f1d0*/  LDL R99, [R1+0xb8] ;  /* 0x0000b80001637983 */ /* 0x000f680000100800 */
[----:B------:R-:W5:Y:S01]  /*4f1e0*/  LDL R98, [R1+0xbc] ;  /* 0x0000bc0001627983 */ /* 0x000f620000100800 */
[----:B------:R-:W-:Y:S01]  /*4f1f0*/  FMUL.FTZ R12, R21, R12 ;  /* 0x0000000c150c7220 */ /* 0x000fe20000410000 */
[----:B------:R-:W-:-:S04]  /*4f200*/  IMAD.WIDE.U32 R96, R7, 0x10, R22 ;  /* 0x0000001007607825 */ /* 0x000fc800078e0016 */
[----:B---3--:R-:W-:Y:S01]  /*4f210*/  FFMA.FTZ R92, R12, R179, R84 ;  /* 0x000000b30c5c7223 */ /* 0x008fe20000010054 */
[C---:B------:R-:W-:Y:S01]  /*4f220*/  FADD.FTZ R7, -R170.reuse, R100 ;  /* 0x00000064aa077221 */ /* 0x040fe20000010100 */
[----:B------:R-:W-:-:S03]  /*4f230*/  FADD.FTZ R12, -R170, R101 ;  /* 0x00000065aa0c7221 */ /* 0x000fc60000010100 */
[----:B------:R0:W-:Y:S01]  /*4f240*/  STG.E.128 desc[UR8][R96.64], R92 ;  /* 0x0000005c60007986 */ /* 0x0001e2000c101d08 */
[C---:B------:R-:W-:Y:S01]  /*4f250*/  FMUL.FTZ R7, R21.reuse, R7 ;  /* 0x0000000715077220 */ /* 0x040fe20000410000 */
[----:B------:R-:W-:Y:S01]  /*4f260*/  FMUL.FTZ R12, R21, R12 ;  /* 0x0000000c150c7220 */ /* 0x000fe20000410000 */
[C---:B0-----:R-:W-:Y:S01]  /*4f270*/  FADD.FTZ R92, -R170.reuse, R102 ;  /* 0x00000066aa5c7221 */ /* 0x041fe20000010100 */
[----:B------:R-:W-:-:S03]  /*4f280*/  FADD.FTZ R93, -R170, R103 ;  /* 0x00000067aa5d7221 */ /* 0x000fc60000010100 */
        /* <DEDUP_REMOVED lines=19> */
[----:B--2---:R-:W-:Y:S01]  /*4f3c0*/  FFMA.FTZ R92, R7, R178, R80 ;  /* 0x000000b2075c7223 */ /* 0x004fe20000010050 */
[----:B------:R-:W-:-:S04]  /*4f3d0*/  IMAD.WIDE.U32 R6, R6, 0x10, R22 ;  /* 0x0000001006067825 */ /* 0x000fc800078e0016 */
[----:B----4-:R-:W-:Y:S01]  /*4f3e0*/  FFMA.FTZ R93, R12, R177, R81 ;  /* 0x000000b10c5d7223 */ /* 0x010fe20000010051 */
[----:B-----5:R-:W-:Y:S01]  /*4f3f0*/  FFMA.FTZ R94, R94, R176, R82 ;  /* 0x000000b05e5e7223 */ /* 0x020fe20000010052 */
[----:B------:R-:W-:Y:S01]  /*4f400*/  FFMA.FTZ R95, R95, R175, R83 ;  /* 0x000000af5f5f7223 */ /* 0x000fe20000010053 */
[----:B------:R-:W-:-:S04]  /*4f410*/  FADD.FTZ R12, -R170, R106 ;  /* 0x0000006aaa0c7221 */ /* 0x000fc80000010100 */
[----:B------:R0:W-:Y:S01]  /*4f420*/  STG.E.128 desc[UR8][R6.64], R92 ;  /* 0x0000005c06007986 */ /* 0x0001e2000c101d08 */
[C---:B------:R-:W-:Y:S01]  /*4f430*/  FMUL.FTZ R12, R21.reuse, R12 ;  /* 0x0000000c150c7220 */ /* 0x040fe20000410000 */
[C---:B0-----:R-:W-:Y:S01]  /*4f440*/  FADD.FTZ R6, -R170.reuse, R104 ;  /* 0x00000068aa067221 */ /* 0x041fe20000010100 */
[C---:B------:R-:W-:Y:S01]  /*4f450*/  FADD.FTZ R7, -R170.reuse, R105 ;  /* 0x00000069aa077221 */ /* 0x040fe20000010100 */
[----:B------:R-:W-:Y:S02]  /*4f460*/  FADD.FTZ R92, -R170, R107 ;  /* 0x0000006baa5c7221 */ /* 0x000fe40000010100 */
[C---:B------:R-:W-:Y:S01]  /*4f470*/  FMUL.FTZ R6, R21.reuse, R6 ;  /* 0x0000000615067220 */ /* 0x040fe20000410000 */
[C---:B------:R-:W-:Y:S01]  /*4f480*/  FMUL.FTZ R7, R21.reuse, R7 ;  /* 0x0000000715077220 */ /* 0x040fe20000410000 */
[----:B------:R-:W-:Y:S02]  /*4f490*/  FMUL.FTZ R95, R21, R92 ;  /* 0x0000005c155f7220 */ /* 0x000fe40000410000 */
[----:B------:R-:W-:-:S02]  /*4f4a0*/  FFMA.FTZ R92, R6, R174, R76 ;  /* 0x000000ae065c7223 */ /* 0x000fc4000001004c */
[----:B------:R-:W-:Y:S01]  /*4f4b0*/  FFMA.FTZ R95, R95, R171, R79 ;  /* 0x000000ab5f5f7223 */ /* 0x000fe2000001004f */
[----:B------:R-:W-:Y:S01]  /*4f4c0*/  FFMA.FTZ R93, R7, R173, R77 ;  /* 0x000000ad075d7223 */ /* 0x000fe2000001004d */
[----:B------:R-:W-:-:S04]  /*4f4d0*/  IMAD.WIDE.U32 R6, R5, 0x10, R22 ;  /* 0x0000001005067825 */ /* 0x000fc800078e0016 */
[----:B------:R-:W-:Y:S01]  /*4f4e0*/  FFMA.FTZ R94, R12, R172, R78 ;  /* 0x000000ac0c5e7223 */ /* 0x000fe2000001004e */
[C---:B------:R-:W-:Y:S01]  /*4f4f0*/  FADD.FTZ R5, -R170.reuse, R108 ;  /* 0x0000006caa057221 */ /* 0x040fe20000010100 */
[----:B------:R-:W-:-:S03]  /*4f500*/  FADD.FTZ R12, -R170, R111 ;  /* 0x0000006faa0c7221 */ /* 0x000fc60000010100 */
[----:B------:R0:W-:Y:S01]  /*4f510*/  STG.E.128 desc[UR8][R6.64], R92 ;  /* 0x0000005c06007986 */ /* 0x0001e2000c101d08 */
[C---:B------:R-:W-:Y:S01]  /*4f520*/  FMUL.FTZ R5, R21.reuse, R5 ;  /* 0x0000000515057220 */ /* 0x040fe20000410000 */
[----:B------:R-:W-:Y:S01]  /*4f530*/  FMUL.FTZ R12, R21, R12 ;  /* 0x0000000c150c7220 */ /* 0x000fe20000410000 */
[C---:B------:R-:W-:Y:S01]  /*4f540*/  FADD.FTZ R173, -R170.reuse, R126 ;  /* 0x0000007eaaad7221 */ /* 0x040fe20000010100 */
[C---:B------:R-:W-:Y:S01]  /*4f550*/  FADD.FTZ R172, -R170.reuse, R132 ;  /* 0x00000084aaac7221 */ /* 0x040fe20000010100 */
[C---:B------:R-:W-:Y:S01]  /*4f560*/  FADD.FTZ R171, -R170.reuse, R131 ;  /* 0x00000083aaab7221 */ /* 0x040fe20000010100 */
[C---:B------:R-:W-:Y:S01]  /*4f570*/  FADD.FTZ R175, -R170.reuse, R128 ;  /* 0x00000080aaaf7221 */ /* 0x040fe20000010100 */
[C---:B0-----:R-:W-:Y:S01]  /*4f580*/  FADD.FTZ R6, -R170.reuse, R109 ;  /* 0x0000006daa067221 */ /* 0x041fe20000010100 */
[----:B------:R-:W-:-:S03]  /*4f590*/  FADD.FTZ R7, -R170, R110 ;  /* 0x0000006eaa077221 */ /* 0x000fc60000010100 */
[C---:B------:R-:W-:Y:S01]  /*4f5a0*/  FMUL.FTZ R6, R21.reuse, R6 ;  /* 0x0000000615067220 */ /* 0x040fe20000410000 */
[----:B------:R-:W-:Y:S01]  /*4f5b0*/  FMUL.FTZ R7, R21, R7 ;  /* 0x0000000715077220 */ /* 0x000fe20000410000 */
[----:B------:R-:W-:Y:S01]  /*4f5c0*/  FFMA.FTZ R92, R5, R169, R72 ;  /* 0x000000a9055c7223 */ /* 0x000fe20000010048 */
[----:B------:R-:W-:Y:S01]  /*4f5d0*/  FFMA.FTZ R95, R12, R98, R75 ;  /* 0x000000620c5f7223 */ /* 0x000fe2000001004b */
[----:B------:R-:W-:Y:S01]  /*4f5e0*/  FFMA.FTZ R93, R6, R168, R73 ;  /* 0x000000a8065d7223 */ /* 0x000fe20000010049 */
[----:B------:R-:W-:Y:S01]  /*4f5f0*/  FFMA.FTZ R94, R7, R99, R74 ;  /* 0x00000063075e7223 */ /* 0x000fe2000001004a */
[----:B------:R-:W-:-:S04]  /*4f600*/  IMAD.WIDE.U32 R4, R4, 0x10, R22 ;  /* 0x0000001004047825 */ /* 0x000fc800078e0016 */
        /* <DEDUP_REMOVED lines=22> */
[C---:B0-----:R-:W-:Y:S01]  /*4f770*/  FADD.FTZ R4, -R170.reuse, R112 ;  /* 0x00000070aa047221 */ /* 0x041fe20000010100 */
        /* <DEDUP_REMOVED lines=23> */
[----:B------:R-:W2:Y:S04]  /*4f8f0*/  LDL R173, [R1+0x80] ;  /* 0x0000800001ad7983 */ /* 0x000ea80000100800 */
[----:B------:R-:W4:Y:S04]  /*4f900*/  LDL R172, [R1+0x84] ;  /* 0x0000840001ac7983 */ /* 0x000f280000100800 */
[----:B------:R-:W5:Y:S04]  /*4f910*/  LDL R171, [R1+0x88] ;  /* 0x0000880001ab7983 */ /* 0x000f680000100800 */
[----:B------:R-:W5:Y:S04]  /*4f920*/  LDL R170, [R1+0x8c] ;  /* 0x00008c0001aa7983 */ /* 0x000f680000100800 */
[----:B------:R-:W5:Y:S04]  /*4f930*/  LDL R169, [R1+0x70] ;  /* 0x0000700001a97983 */ /* 0x000f680000100800 */
[----:B------:R-:W5:Y:S01]  /*4f940*/  LDL R168, [R1+0x74] ;  /* 0x0000740001a87983 */ /* 0x000f620000100800 */
[C---:B------:R-:W-:Y:S01]  /*4f950*/  FMUL.FTZ R142, R21.reuse, R93 ;  /* 0x0000005d158e7220 */ /* 0x040fe20000410000 */
[----:B------:R-:W-:Y:S01]  /*4f960*/  FMUL.FTZ R143, R21, R94 ;  /* 0x0000005e158f7220 */ /* 0x000fe20000410000 */
[----:B------:R-:W-:-:S04]  /*4f970*/  IMAD.WIDE.U32 R108, R3, 0x10, R22 ;  /* 0x00000010036c7825 */ /* 0x000fc800078e0016 */
[----:B------:R-:W-:Y:S01]  /*4f980*/  FMUL.FTZ R3, R21, R95 ;  /* 0x0000005f15037220 */ /* 0x000fe20000410000 */
[----:B------:R-:W5:Y:S01]  /*4f990*/  LDL R166, [R1+0x7c] ;  /* 0x00007c0001a67983 */ /* 0x000f620000100800 */
[----:B------:R-:W-:Y:S01]  /*4f9a0*/  FFMA.FTZ R94, R142, R183, R66 ;  /* 0x000000b78e5e7223 */ /* 0x000fe20000010042 */
[----:B------:R-:W-:Y:S02]  /*4f9b0*/  FFMA.FTZ R95, R143, R182, R67 ;  /* 0x000000b68f5f7223 */ /* 0x000fe40000010043 */
        /* <DEDUP_REMOVED lines=16> */
[C---:B------:R-:W-:Y:S01]  /*4fac0*/  FMUL.FTZ R165, R21.reuse, R181 ;  /* 0x000000b515a57220 */ /* 0x040fe20000410000 */
[----:B------:R-:W-:Y:S01]  /*4fad0*/  FMUL.FTZ R160, R21, R180 ;  /* 0x000000b415a07220 */ /* 0x000fe20000410000 */
[----:B------:R-:W-:Y:S01]  /*4fae0*/  FFMA.FTZ R92, R140, R185, R64 ;  /* 0x000000b98c5c7223 */ /* 0x000fe20000010040 */
[----:B------:R-:W-:Y:S01]  /*4faf0*/  FFMA.FTZ R93, R141, R184, R65 ;  /* 0x000000b88d5d7223 */ /* 0x000fe20000010041 */
[C---:B------:R-:W-:Y:S01]  /*4fb00*/  FMUL.FTZ R164, R21.reuse, R104 ;  /* 0x0000006815a47220 */ /* 0x040fe20000410000 */
[----:B------:R-:W5:Y:S01]  /*4fb10*/  LDL R181, [R1+0x68] ;  /* 0x0000680001b57983 */ /* 0x000f620000100800 */
[C---:B------:R-:W-:Y:S01]  /*4fb20*/  FMUL.FTZ R163, R21.reuse, R177 ;  /* 0x000000b115a37220 */ /* 0x040fe20000410000 */
[C---:B------:R-:W-:Y:S01]  /*4fb30*/  FMUL.FTZ R162, R21.reuse, R178 ;  /* 0x000000b215a27220 */ /* 0x040fe20000410000 */
[C---:B------:R-:W-:Y:S01]  /*4fb40*/  FMUL.FTZ R161, R21.reuse, R179 ;  /* 0x000000b315a17220 */ /* 0x040fe20000410000 */
[----:B------:R-:W5:Y:S01]  /*4fb50*/  LDL R180, [R1+0x6c] ;  /* 0x00006c0001b47983 */ /* 0x000f620000100800 */
[C---:B------:R-:W-:Y:S01]  /*4fb60*/  FMUL.FTZ R156, R21.reuse, R176 ;  /* 0x000000b0159c7220 */ /* 0x040fe20000410000 */
[C---:B------:R-:W-:Y:S01]  /*4fb70*/  FMUL.FTZ R158, R21.reuse, R174 ;  /* 0x000000ae159e7220 */ /* 0x040fe20000410000 */
[----:B------:R-:W-:Y:S01]  /*4fb80*/  FMUL.FTZ R157, R21, R175 ;  /* 0x000000af159d7220 */ /* 0x000fe20000410000 */
[----:B------:R-:W-:Y:S04]  /*4fb90*/  STG.E.128 desc[UR8][R108.64], R24 ;  /* 0x000000186c007986 */ /* 0x000fe8000c101d08 */
[----:B------:R3:W-:Y:S04]  /*4fba0*/  STG.E.128 desc[UR8][R110.64], R92 ;  /* 0x0000005c6e007986 */ /* 0x0007e8000c101d08 */
[----:B------:R-:W5:Y:S04]  /*4fbb0*/  LDL R179, [R1+0x50] ;  /* 0x0000500001b37983 */ /* 0x000f680000100800 */
[----:B------:R-:W5:Y:S04]  /*4fbc0*/  LDL R178, [R1+0x54] ;  /* 0x0000540001b27983 */ /* 0x000f680000100800 */
[----:B------:R-:W5:Y:S04]  /*4fbd0*/  LDL R177, [R1+0x58] ;  /* 0x0000580001b17983 */ /* 0x000f680000100800 */
[----:B------:R-:W5:Y:S04]  /*4fbe0*/  LDL R176, [R1+0x5c] ;  /* 0x00005c0001b07983 */ /* 0x000f680000100800 */
[----:B------:R-:W5:Y:S04]  /*4fbf0*/  LDL R175, [R1+0x40] ;  /* 0x0000400001af7983 */ /* 0x000f680000100800 */
[----:B------:R-:W5:Y:S01]  /*4fc00*/  LDL R174, [R1+0x44] ;  /* 0x0000440001ae7983 */ /* 0x000f620000100800 */
[----:B---3--:R-:W-:-:S03]  /*4fc10*/  FFMA.FTZ R94, R159, R167, R58 ;  /* 0x000000a79f5e7223 */ /* 0x008fc6000001003a */
[----:B------:R-:W3:Y:S04]  /*4fc20*/  LDL R167, [R1+0x20] ;  /* 0x0000200001a77983 */ /* 0x000ee80000100800 */
[----:B------:R-:W3:Y:S01]  /*4fc30*/  LDL R159, [R1] ;  /* 0x00000000019f7983 */ /* 0x000ee20000100800 */
[----:B--2---:R-:W-:-:S03]  /*4fc40*/  FFMA.FTZ R24, R165, R173, R60 ;  /* 0x000000ada5187223 */ /* 0x004fc6000001003c */
        /* <DEDUP_REMOVED lines=24> */
[C---:B------:R-:W-:Y:S01]  /*4fdd0*/  FMUL.FTZ R148, R21.reuse, R121 ;  /* 0x0000007915947220 */ /* 0x040fe20000410000 */
[C---:B------:R-:W-:Y:S01]  /*4fde0*/  FMUL.FTZ R121, R21.reuse, R112 ;  /* 0x0000007015797220 */ /* 0x040fe20000410000 */
[C---:B------:R-:W-:Y:S01]  /*4fdf0*/  FMUL.FTZ R149, R21.reuse, R120 ;  /* 0x0000007815957220 */ /* 0x040fe20000410000 */
[----:B------:R-:W-:Y:S01]  /*4fe00*/  FMUL.FTZ R112, R21, R118 ;  /* 0x0000007615707220 */ /* 0x000fe20000410000 */
[----:B------:R-:W-:-:S04]  /*4fe10*/  IMAD.WIDE.U32 R140, R186, 0x10, R22 ;  /* 0x00000010ba8c7825 */ /* 0x000fc800078e0016 */
        /* <DEDUP_REMOVED lines=35> */
[----:B------:R-:W-:-:S03]  /*50050*/  IMAD.WIDE.U32 R122, R189, 0x10, R22 ;  /* 0x00000010bd7a7825 */ /* 0x000fc600078e0016 */
[----:B------:R1:W-:Y:S01]  /*50060*/  STG.E.128 desc[UR8][R142.64], R92 ;  /* 0x0000005c8e007986 */ /* 0x0003e2000c101d08 */
[----:B------:R-:W-:-:S03]  /*50070*/  IMAD.WIDE.U32 R124, R190, 0x10, R22 ;  /* 0x00000010be7c7825 */ /* 0x000fc600078e0016 */
[----:B------:R-:W-:Y:S01]  /*50080*/  STG.E.128 desc[UR8][R144.64], R108 ;  /* 0x0000006c90007986 */ /* 0x000fe2000c101d08 */
[----:B------:R-:W-:-:S04]  /*50090*/  IMAD.WIDE.U32 R126, R191, 0x10, R22 ;  /* 0x00000010bf7e7825 */ /* 0x000fc800078e0016 */
[----:B0-----:R-:W-:Y:S01]  /*500a0*/  FFMA.FTZ R24, R155, R179, R48 ;  /* 0x000000b39b187223 */ /* 0x001fe20000010030 */
[----:B------:R-:W-:Y:S01]  /*500b0*/  FFMA.FTZ R25, R154, R178, R49 ;  /* 0x000000b29a197223 */ /* 0x000fe20000010031 */
[----:B------:R-:W-:Y:S01]  /*500c0*/  FFMA.FTZ R26, R153, R177, R50 ;  /* 0x000000b1991a7223 */ /* 0x000fe20000010032 */
[----:B------:R-:W-:Y:S01]  /*500d0*/  FFMA.FTZ R27, R152, R176, R51 ;  /* 0x000000b0981b7223 */ /* 0x000fe20000010033 */
[----:B-1----:R-:W-:Y:S01]  /*500e0*/  FFMA.FTZ R92, R151, R175, R44 ;  /* 0x000000af975c7223 */ /* 0x002fe2000001002c */
[----:B------:R-:W-:-:S03]  /*500f0*/  FFMA.FTZ R93, R150, R174, R45 ;  /* 0x000000ae965d7223 */ /* 0x000fc6000001002d */
[----:B------:R0:W-:Y:S01]  /*50100*/  STG.E.128 desc[UR8][R122.64], R24 ;  /* 0x000000187a007986 */ /* 0x0001e2000c101d08 */
[----:B------:R-:W-:-:S04]  /*50110*/  IMAD.WIDE.U32 R128, R192, 0x10, R22 ;  /* 0x00000010c0807825 */ /* 0x000fc800078e0016 */
[----:B---3--:R-:W-:Y:S01]  /*50120*/  FFMA.FTZ R112, R112, R167, R36 ;  /* 0x000000a770707223 */ /* 0x008fe20000010024 */
[----:B------:R-:W-:-:S04]  /*50130*/  IMAD.WIDE.U32 R130, R193, 0x10, R22 ;  /* 0x00000010c1827825 */ /* 0x000fc800078e0016 */
[----:B------:R-:W-:-:S04]  /*50140*/  IMAD.WIDE.U32 R132, R194, 0x10, R22 ;  /* 0x00000010c2847825 */ /* 0x000fc800078e0016 */
[----:B------:R-:W-:-:S04]  /*50150*/  IMAD.WIDE.U32 R134, R195, 0x10, R22 ;  /* 0x00000010c3867825 */ /* 0x000fc800078e0016 */
[----:B0-----:R-:W-:Y:S01]  /*50160*/  FFMA.FTZ R24, R107, R159, R216 ;  /* 0x0000009f6b187223 */ /* 0x001fe200000100d8 */
[----:B------:R-:W-:-:S04]  /*50170*/  IMAD.WIDE.U32 R136, R196, 0x10, R22 ;  /* 0x00000010c4887825 */ /* 0x000fc800078e0016 */
[----:B------:R-:W-:-:S04]  /*50180*/  IMAD.WIDE.U32 R138, R197, 0x10, R22 ;  /* 0x00000010c58a7825 */ /* 0x000fc800078e0016 */
[----:B------:R-:W-:-:S04]  /*50190*/  IMAD.WIDE.U32 R22, R204, 0x10, R22 ;  /* 0x00000010cc167825 */ /* 0x000fc800078e0016 */
[----:B--2---:R-:W-:Y:S01]  /*501a0*/  FFMA.FTZ R94, R149, R173, R46 ;  /* 0x000000ad955e7223 */ /* 0x004fe2000001002e */
[----:B----4-:R-:W-:Y:S01]  /*501b0*/  FFMA.FTZ R95, R148, R172, R47 ;  /* 0x000000ac945f7223 */ /* 0x010fe2000001002f */
[----:B-----5:R-:W-:Y:S01]  /*501c0*/  FFMA.FTZ R108, R147, R171, R40 ;  /* 0x000000ab936c7223 */ /* 0x020fe20000010028 */
[----:B------:R-:W-:Y:S01]  /*501d0*/  FFMA.FTZ R109, R146, R170, R41 ;  /* 0x000000aa926d7223 */ /* 0x000fe20000010029 */
[----:B------:R-:W-:Y:S01]  /*501e0*/  FFMA.FTZ R110, R121, R169, R42 ;  /* 0x000000a9796e7223 */ /* 0x000fe2000001002a */
[----:B------:R-:W-:Y:S01]  /*501f0*/  FFMA.FTZ R111, R120, R168, R43 ;  /* 0x000000a8786f7223 */ /* 0x000fe2000001002b */
[----:B------:R-:W-:Y:S04]  /*50200*/  STG.E.128 desc[UR8][R124.64], R92 ;  /* 0x0000005c7c007986 */ /* 0x000fe8000c101d08 */
[----:B------:R0:W-:Y:S01]  /*50210*/  STG.E.128 desc[UR8][R126.64], R108 ;  /* 0x0000006c7e007986 */ /* 0x0001e2000c101d08 */
[----:B------:R-:W-:Y:S01]  /*50220*/  FFMA.FTZ R114, R114, R165, R38 ;  /* 0x000000a572727223 */ /* 0x000fe20000010026 */
[----:B------:R-:W-:Y:S01]  /*50230*/  FFMA.FTZ R113, R113, R166, R37 ;  /* 0x000000a671717223 */ /* 0x000fe20000010025 */
[----:B0-----:R-:W0:Y:S01]  /*50240*/  LDC.64 R108, c[0x0][0x380] ;  /* 0x0000e000ff6c7b82 */ /* 0x001e220000000a00 */
        /* <DEDUP_REMOVED lines=22> */
[----:B------:R1:W-:Y:S01]  /*503b0*/  STG.E.128 desc[UR8][R128.64], R112 ;  /* 0x0000007080007986 */ /* 0x0003e2000c101d08 */
[----:B------:R-:W-:Y:S01]  /*503c0*/  FFMA.FTZ R102, R103, R238, R234 ;  /* 0x000000ee67667223 */ /* 0x000fe200000100ea */
[----:B------:R-:W-:-:S02]  /*503d0*/  FFMA.FTZ R103, R21, R239, R235 ;  /* 0x000000ef15677223 */ /* 0x000fc400000100eb */
[----:B------:R1:W-:Y:S04]  /*503e0*/  STG.E.128 desc[UR8][R130.64], R116 ;  /* 0x0000007482007986 */ /* 0x0003e8000c101d08 */
[----:B------:R1:W-:Y:S01]  /*503f0*/  STG.E.128 desc[UR8][R132.64], R24 ;  /* 0x0000001884007986 */ /* 0x0003e2000c101d08 */
[----:B0-----:R-:W-:-:S03]  /*50400*/  IMAD R20, R108, 0x4, R20 ;  /* 0x000000046c147824 */ /* 0x001fc600078e0214 */
[----:B------:R1:W-:Y:S04]  /*50410*/  STG.E.128 desc[UR8][R134.64], R92 ;  /* 0x0000005c86007986 */ /* 0x0003e8000c101d08 */
[----:B------:R1:W-:Y:S04]  /*50420*/  STG.E.128 desc[UR8][R136.64], R4 ;  /* 0x0000000488007986 */ /* 0x0003e8000c101d08 */
[----:B------:R1:W-:Y:S04]  /*50430*/  STG.E.128 desc[UR8][R138.64], R96 ;  /* 0x000000608a007986 */ /* 0x0003e8000c101d08 */
[----:B------:R1:W-:Y:S01]  /*50440*/  STG.E.128 desc[UR8][R22.64], R100 ;  /* 0x0000006416007986 */ /* 0x0003e2000c101d08 */
[----:B------:R-:W-:-:S13]  /*50450*/  ISETP.GE.AND P1, PT, R20, R109, PT ;  /* 0x0000006d1400720c */ /* 0x000fda0003f26270 */
[----:B------:R-:W-:Y:S05]  /*50460*/  @!P1 BRA `(.L_x_54414) ;  /* 0xfffffb0c00889947 */ /* 0x000fea000383ffff */
[----:B------:R-:W-:Y:S05]  /*50470*/  EXIT ;  /* 0x000000000000794d */ /* 0x000fea0003800000 */
.L_x_54413:
        /* <DEDUP_REMOVED lines=8> */
.L_x_54416:
[----:B------:R-:W-:Y:S05]  /*50500*/  BSYNC B0 ;  /* 0x0000000000007941 */ /* 0x000fea0003800000 */
.L_x_54415:
        /* <DEDUP_REMOVED lines=9> */
.L_x_54417:
[----:B------:R-:W-:Y:S01]  /*505a0*/  FADD.FTZ R168, R168, R21 ;  /* 0x00000015a8a87221 */ /* 0x000fe20000010000 */
[----:B------:R-:W-:-:S04]  /*505b0*/  IMAD.MOV.U32 R21, RZ, RZ, 0x4 ;  /* 0x00000004ff157424 */ /* 0x000fc800078e00ff */
[----:B------:R-:W-:-:S07]  /*505c0*/  MOV R170, R168 ;  /* 0x000000a800aa7202 */ /* 0x000fce0000000f00 */
[----:B------:R-:W-:Y:S05]  /*505d0*/  WARPSYNC.COLLECTIVE R23, `(.L_x_54418) ;  /* 0x0000000017087348 */ /* 0x000fea0003c00000 */
[----:B------:R0:W1:Y:S02]  /*505e0*/  SHFL.BFLY P2, R21, R170, R21, R22 ;  /* 0x0c000015aa157389 */ /* 0x0000640000040016 */
[----:B01----:R-:W-:Y:S05]  /*505f0*/  ENDCOLLECTIVE ;  /* 0x000000000000791b */ /* 0x003fea0003800000 */
.L_x_54418:
[----:B------:R-:W-:Y:S01]  /*50600*/  FADD.FTZ R168, R168, R21 ;  /* 0x00000015a8a87221 */ /* 0x000fe20000010000 */
[----:B------:R-:W-:-:S04]  /*50610*/  IMAD.MOV.U32 R21, RZ, RZ, 0x8 ;  /* 0x00000008ff157424 */ /* 0x000fc800078e00ff */
[----:B------:R-:W-:-:S07]  /*50620*/  MOV R170, R168 ;  /* 0x000000a800aa7202 */ /* 0x000fce0000000f00 */
[----:B------:R-:W-:Y:S05]  /*50630*/  WARPSYNC.COLLECTIVE R23, `(.L_x_54419) ;  /* 0x0000000017087348 */ /* 0x000fea0003c00000 */
[----:B------:R0:W1:Y:S02]  /*50640*/  SHFL.BFLY P2, R21, R170, R21, R22 ;  /* 0x0c000015aa157389 */ /* 0x0000640000040016 */
[----:B01----:R-:W-:Y:S05]  /*50650*/  ENDCOLLECTIVE ;  /* 0x000000000000791b */ /* 0x003fea0003800000 */
.L_x_54419:
[----:B------:R-:W-:Y:S01]  /*50660*/  FADD.FTZ R168, R168, R21 ;  /* 0x00000015a8a87221 */ /* 0x000fe20000010000 */
[----:B------:R-:W-:-:S04]  /*50670*/  IMAD.MOV.U32 R21, RZ, RZ, 0x10 ;  /* 0x00000010ff157424 */ /* 0x000fc800078e00ff */
[----:B------:R-:W-:-:S07]  /*50680*/  MOV R170, R168 ;  /* 0x000000a800aa7202 */ /* 0x000fce0000000f00 */
[----:B------:R-:W-:Y:S05]  /*50690*/  WARPSYNC.COLLECTIVE R23, `(.L_x_54420) ;  /* 0x0000000017087348 */ /* 0x000fea0003c00000 */
[----:B------:R0:W1:Y:S02]  /*506a0*/  SHFL.BFLY P2, R21, R170, R21, R22 ;  /* 0x0c000015aa157389 */ /* 0x0000640000040016 */
[----:B01----:R-:W-:Y:S05]  /*506b0*/  ENDCOLLECTIVE ;  /* 0x000000000000791b */ /* 0x003fea0003800000 */
.L_x_54420:
        /* <DEDUP_REMOVED lines=168> */
.L_x_54421:
[----:B------:R-:W-:Y:S01]  /*51140*/  FADD.FTZ R168, R168, R21 ;  /* 0x00000015a8a87221 */ /* 0x000fe20000010000 */
[----:B------:R-:W-:-:S03]  /*51150*/  MOV R21, 0x2 ;  /* 0x0000000200157802 */ /* 0x000fc60000000f00 */
[----:B------:R-:W-:-:S07]  /*51160*/  IMAD.MOV.U32 R170, RZ, RZ, R168 ;  /* 0x000000ffffaa7224 */ /* 0x000fce00078e00a8 */
[----:B------:R-:W-:Y:S05]  /*51170*/  WARPSYNC.COLLECTIVE R23, `(.L_x_54422) ;  /* 0x0000000017087348 */ /* 0x000fea0003c00000 */
[----:B------:R0:W1:Y:S02]  /*51180*/  SHFL.BFLY P2, R21, R170, R21, R22 ;  /* 0x0c000015aa157389 */ /* 0x0000640000040016 */
[----:B01----:R-:W-:Y:S05]  /*51190*/  ENDCOLLECTIVE ;  /* 0x000000000000791b */ /* 0x003fea0003800000 */
.L_x_54422:
[----:B------:R-:W-:Y:S01]  /*511a0*/  FADD.FTZ R168, R168, R21 ;  /* 0x00000015a8a87221 */ /* 0x000fe20000010000 */
[----:B------:R-:W-:-:S03]  /*511b0*/  HFMA2 R21, -RZ, RZ, 0, 2.384185791015625e-07 ;  /* 0x00000004ff157431 */ /* 0x000fc600000001ff */
[----:B------:R-:W-:-:S07]  /*511c0*/  IMAD.MOV.U32 R170, RZ, RZ, R168 ;  /* 0x000000ffffaa7224 */ /* 0x000fce00078e00a8 */
[----:B------:R-:W-:Y:S05]  /*511d0*/  WARPSYNC.COLLECTIVE R23, `(.L_x_54423) ;  /* 0x0000000017087348 */ /* 0x000fea0003c00000 */
[----:B------:R0:W1:Y:S02]  /*511e0*/  SHFL.BFLY P2, R21, R170, R21, R22 ;  /* 0x0c000015aa157389 */ /* 0x0000640000040016 */
[----:B01----:R-:W-:Y:S05]  /*511f0*/  ENDCOLLECTIVE ;  /* 0x000000000000791b */ /* 0x003fea0003800000 */
.L_x_54423:
[----:B------:R-:W-:Y:S01]  /*51200*/  FADD.FTZ R168, R168, R21 ;  /* 0x00000015a8a87221 */ /* 0x000fe20000010000 */
[----:B------:R-:W-:-:S03]  /*51210*/  MOV R21, 0x8 ;  /* 0x0000000800157802 */ /* 0x000fc60000000f00 */
[----:B------:R-:W-:-:S07]  /*51220*/  IMAD.MOV.U32 R170, RZ, RZ, R168 ;  /* 0x000000ffffaa7224 */ /* 0x000fce00078e00a8 */
[----:B------:R-:W-:Y:S05]  /*51230*/  WARPSYNC.COLLECTIVE R23, `(.L_x_54424) ;  /* 0x0000000017087348 */ /* 0x000fea0003c00000 */
[----:B------:R0:W1:Y:S02]  /*51240*/  SHFL.BFLY P2, R21, R170, R21, R22 ;  /* 0x0c000015aa157389 */ /* 0x0000640000040016 */
[----:B01----:R-:W-:Y:S05]  /*51250*/  ENDCOLLECTIVE ;  /* 0x000000000000791b */ /* 0x003fea0003800000 */
.L_x_54424:
[----:B------:R-:W-:Y:S01]  /*51260*/  FADD.FTZ R168, R168, R21 ;  /* 0x00000015a8a87221 */ /* 0x000fe20000010000 */
[----:B------:R-:W-:-:S03]  /*51270*/  HFMA2 R21, -RZ, RZ, 0, 9.5367431640625e-07 ;  /* 0x00000010ff157431 */ /* 0x000fc600000001ff */
[----:B------:R-:W-:-:S07]  /*51280*/  IMAD.MOV.U32 R170, RZ, RZ, R168 ;  /* 0x000000ffffaa7224 */ /* 0x000fce00078e00a8 */
[----:B------:R-:W-:Y:S05]  /*51290*/  WARPSYNC.COLLECTIVE R23, `(.L_x_54425) ;  /* 0x0000000017087348 */ /* 0x000fea0003c00000 */
[----:B------:R0:W1:Y:S02]  /*512a0*/  SHFL.BFLY P2, R21, R170, R21, R22 ;  /* 0x0c000015aa157389 */ /* 0x0000640000040016 */
[----:B01----:R-:W-:Y:S05]  /*512b0*/  ENDCOLLECTIVE ;  /* 0x000000000000791b */ /* 0x003fea0003800000 */
.L_x_54425:
[----:B------:R-:W-:Y:S05]  /*512c0*/  BRA `(.L_x_54426) ;  /* 0xffffffd800bc7947 */ /* 0x000fea000383ffff */
.L_x_54427:
        /* <DEDUP_REMOVED lines=11> */
.L_x_54507:


//--------------------- .nv.global.init           --------------------------
	.section	.nv.global.init,"aw",@progbits
	.align	4
.nv.global.init:
	.type		mrg32k3aM1SubSeq,@object
	.size		mrg32k3aM1SubSeq,(mrg32k3aM2SubSeq - mrg32k3aM1SubSeq)
mrg32k3aM1SubSeq:
        /* <DEDUP_REMOVED lines=126> */
	.type		mrg32k3aM2SubSeq,@object
	.size		mrg32k3aM2SubSeq,(mrg32k3aM1 - mrg32k3aM2SubSeq)
mrg32k3aM2SubSeq:
        /* <DEDUP_REMOVED lines=126> */
	.type		mrg32k3aM1,@object
	.size		mrg32k3aM1,(mrg32k3aM1Seq - mrg32k3aM1)
mrg32k3aM1:
        /* <DEDUP_REMOVED lines=144> */
	.type		mrg32k3aM1Seq,@object
	.size		mrg32k3aM1Seq,(mrg32k3aM2 - mrg32k3aM1Seq)
mrg32k3aM1Seq:
        /* <DEDUP_REMOVED lines=144> */
	.type		mrg32k3aM2,@object
	.size		mrg32k3aM2,(mrg32k3aM2Seq - mrg32k3aM2)
mrg32k3aM2:
        /* <DEDUP_REMOVED lines=144> */
	.type		mrg32k3aM2Seq,@object
	.size		mrg32k3aM2Seq,(precalc_xorwow_matrix - mrg32k3aM2Seq)
mrg32k3aM2Seq:
        /* <DEDUP_REMOVED lines=144> */
	.type		precalc_xorwow_matrix,@object
	.size		precalc_xorwow_matrix,(precalc_xorwow_offset_matrix - precalc_xorwow_matrix)
precalc_xorwow_matrix:
        /* <DEDUP_REMOVED lines=6400> */
	.type		precalc_xorwow_offset_matrix,@object
	.size		precalc_xorwow_offset_matrix,(.L_1 - precalc_xorwow_offset_matrix)
precalc_xorwow_offset_matrix:
        /* <DEDUP_REMOVED lines=6400> */
.L_1:


//--------------------- .nv.shared.reserved.0     --------------------------
	.section	.nv.shared.reserved.0,"aw",@nobits
	.weak		__nv_reservedSMEM_offset_0_alias
	.size		__nv_reservedSMEM_offset_0_alias, 0, 64
	.other		__nv_reservedSMEM_offset_0_alias,@"STO_CUDA_RESERVED_SHARED STV_DEFAULT"
__nv_reservedSMEM_offset_0_alias:
	.zero		0
	.zero		64


//--------------------- .nv.constant0._ZN10layer_norm31ln_parallel_residual_fwd_kernelINS_13Kernel_traitsI13__nv_bfloat16S2_S2_S2_fjLj2560ELj1ELj4ELj1ELj16ENS_18Kernel_traits_baseILj2560ES2_S2_S2_S2_fjLj128EEEEELb0ELb0ELb0EEEvNS_9FwdParamsE --------------------------
	.section	.nv.constant0._ZN10layer_norm31ln_parallel_residual_fwd_kernelINS_13Kernel_traitsI13__nv_bfloat16S2_S2_S2_fjLj2560ELj1ELj4ELj1ELj16ENS_18Kernel_traits_baseILj2560ES2_S2_S2_S2_fjLj128EEEEELb0ELb0ELb0EEEvNS_9FwdParamsE,"a",@progbits
	.sectionflags	@""
	.align	4
.nv.constant0._ZN10layer_norm31ln_parallel_residual_fwd_kernelINS_13Kernel_traitsI13__nv_bfloat16S2_S2_S2_fjLj2560ELj1ELj4ELj1ELj16ENS_18Kernel_traits_baseILj2560ES2_S2_S2_S2_fjLj128EEEEELb0ELb0ELb0EEEvNS_9FwdParamsE:
	.zero		1128


//--------------------- .nv.constant0._ZN10layer_norm31ln_parallel_residual_fwd_kernelINS_13Kernel_traitsI13__nv_bfloat16S2_S2_S2_fjLj2560ELj1ELj4ELj1ELj16ENS_18Kernel_traits_baseILj2560ES2_S2_S2_S2_fjLj128EEEEELb0ELb0ELb1EEEvNS_9FwdParamsE --------------------------
	.section	.nv.constant0._ZN10layer_norm31ln_parallel_residual_fwd_kernelINS_13Kernel_traitsI13__nv_bfloat16S2_S2_S2_fjLj2560ELj1ELj4ELj1ELj16ENS_18Kernel_traits_baseILj2560ES2_S2_S2_S2_fjLj128EEEEELb0ELb0ELb1EEEvNS_9FwdParamsE,"a",@progbits
	.sectionflags	@""
	.align	4
.nv.constant0._ZN10layer_norm31ln_parallel_residual_fwd_kernelINS_13Kernel_traitsI13__nv_bfloat16S2_S2_S2_fjLj2560ELj1ELj4ELj1ELj16ENS_18Kernel_traits_baseILj2560ES2_S2_S2_S2_fjLj128EEEEELb0ELb0ELb1EEEvNS_9FwdParamsE:
	.zero		1128


//--------------------- .nv.constant0._ZN10layer_norm31ln_parallel_residual_fwd_kernelINS_13Kernel_traitsI13__nv_bfloat16S2_S2_S2_fjLj2560ELj1ELj4ELj1ELj16ENS_18Kernel_traits_baseILj2560ES2_S2_S2_S2_fjLj128EEEEELb0ELb1ELb0EEEvNS_9FwdParamsE --------------------------
	.section	.nv.constant0._ZN10layer_norm31ln_parallel_residual_fwd_kernelINS_13Kernel_traitsI13__nv_bfloat16S2_S2_S2_fjLj2560ELj1ELj4ELj1ELj16ENS_18Kernel_traits_baseILj2560ES2_S2_S2_S2_fjLj128EEEEELb0ELb1ELb0EEEvNS_9FwdParamsE,"a",@progbits
	.sectionflags	@""
	.align	4
.nv.constant0._ZN10layer_norm31ln_parallel_residual_fwd_kernelINS_13Kernel_traitsI13__nv_bfloat16S2_S2_S2_fjLj2560ELj1ELj4ELj1ELj16ENS_18Kernel_traits_baseILj2560ES2_S2_S2_S2_fjLj128EEEEELb0ELb1ELb0EEEvNS_9FwdParamsE:
	.zero		1128


//--------------------- .nv.constant0._ZN10layer_norm31ln_parallel_residual_fwd_kernelINS_13Kernel_traitsI13__nv_bfloat16S2_S2_S2_fjLj2560ELj1ELj4ELj1ELj16ENS_18Kernel_traits_baseILj2560ES2_S2_S2_S2_fjLj128EEEEELb0ELb1ELb1EEEvNS_9FwdParamsE --------------------------
	.section	.nv.constant0._ZN10layer_norm31ln_parallel_residual_fwd_kernelINS_13Kernel_traitsI13__nv_bfloat16S2_S2_S2_fjLj2560ELj1ELj4ELj1ELj16ENS_18Kernel_traits_baseILj2560ES2_S2_S2_S2_fjLj128EEEEELb0ELb1ELb1EEEvNS_9FwdParamsE,"a",@progbits
	.sectionflags	@""
	.align	4
.nv.constant0._ZN10layer_norm31ln_parallel_residual_fwd_kernelINS_13Kernel_traitsI13__nv_bfloat16S2_S2_S2_fjLj2560ELj1ELj4ELj1ELj16ENS_18Kernel_traits_baseILj2560ES2_S2_S2_S2_fjLj128EEEEELb0ELb1ELb1EEEvNS_9FwdParamsE:
	.zero		1128


//--------------------- .nv.constant0._ZN10layer_norm31ln_parallel_residual_fwd_kernelINS_13Kernel_traitsI13__nv_bfloat16S2_S2_S2_fjLj2560ELj1ELj4ELj1ELj16ENS_18Kernel_traits_baseILj2560ES2_S2_S2_S2_fjLj128EEEEELb1ELb0ELb0EEEvNS_9FwdParamsE --------------------------
	.section	.nv.constant0._ZN10layer_norm31ln_parallel_residual_fwd_kernelINS_13Kernel_traitsI13__nv_bfloat16S2_S2_S2_fjLj2560ELj1ELj4ELj1ELj16ENS_18Kernel_traits_baseILj2560ES2_S2_S2_S2_fjLj128EEEEELb1ELb0ELb0EEEvNS_9FwdParamsE,"a",@progbits
	.sectionflags	@""
	.align	4
.nv.constant0._ZN10layer_norm31ln_parallel_residual_fwd_kernelINS_13Kernel_traitsI13__nv_bfloat16S2_S2_S2_fjLj2560ELj1ELj4ELj1ELj16ENS_18Kernel_traits_baseILj2560ES2_S2_S2_S2_fjLj128EEEEELb1ELb0ELb0EEEvNS_9FwdParamsE:
	.zero		1128


//--------------------- .nv.constant0._ZN10layer_norm31ln_parallel_residual_fwd_kernelINS_13Kernel_traitsI13__nv_bfloat16S2_S2_S2_fjLj2560ELj1ELj4ELj1ELj16ENS_18Kernel_traits_baseILj2560ES2_S2_S2_S2_fjLj128EEEEELb1ELb0ELb1EEEvNS_9FwdParamsE --------------------------
	.section	.nv.constant0._ZN10layer_norm31ln_parallel_residual_fwd_kernelINS_13Kernel_traitsI13__nv_bfloat16S2_S2_S2_fjLj2560ELj1ELj4ELj1ELj16ENS_18Kernel_traits_baseILj2560ES2_S2_S2_S2_fjLj128EEEEELb1ELb0ELb1EEEvNS_9FwdParamsE,"a",@progbits
	.sectionflags	@""
	.align	4
.nv.constant0._ZN10layer_norm31ln_parallel_residual_fwd_kernelINS_13Kernel_traitsI13__nv_bfloat16S2_S2_S2_fjLj2560ELj1ELj4ELj1ELj16ENS_18Kernel_traits_baseILj2560ES2_S2_S2_S2_fjLj128EEEEELb1ELb0ELb1EEEvNS_9FwdParamsE:
	.zero		1128


//--------------------- .nv.constant0._ZN10layer_norm31ln_parallel_residual_fwd_kernelINS_13Kernel_traitsI13__nv_bfloat16S2_S2_S2_fjLj2560ELj1ELj4ELj1ELj16ENS_18Kernel_traits_baseILj2560ES2_S2_S2_S2_fjLj128EEEEELb1ELb1ELb0EEEvNS_9FwdParamsE --------------------------
	.section	.nv.constant0._ZN10layer_norm31ln_parallel_residual_fwd_kernelINS_13Kernel_traitsI13__nv_bfloat16S2_S2_S2_fjLj2560ELj1ELj4ELj1ELj16ENS_18Kernel_traits_baseILj2560ES2_S2_S2_S2_fjLj128EEEEELb1ELb1ELb0EEEvNS_9FwdParamsE,"a",@progbits
	.sectionflags	@""
	.align	4
.nv.constant0._ZN10layer_norm31ln_parallel_residual_fwd_kernelINS_13Kernel_traitsI13__nv_bfloat16S2_S2_S2_fjLj2560ELj1ELj4ELj1ELj16ENS_18Kernel_traits_baseILj2560ES2_S2_S2_S2_fjLj128EEEEELb1ELb1ELb0EEEvNS_9FwdParamsE:
	.zero		1128


//--------------------- .nv.constant0._ZN10layer_norm31ln_parallel_residual_fwd_kernelINS_13Kernel_traitsI13__nv_bfloat16S2_S2_S2_fjLj2560ELj1ELj4ELj1ELj16ENS_18Kernel_traits_baseILj2560ES2_S2_S2_S2_fjLj128EEEEELb1ELb1ELb1EEEvNS_9FwdParamsE --------------------------
	.section	.nv.constant0._ZN10layer_norm31ln_parallel_residual_fwd_kernelINS_13Kernel_traitsI13__nv_bfloat16S2_S2_S2_fjLj2560ELj1ELj4ELj1ELj16ENS_18Kernel_traits_baseILj2560ES2_S2_S2_S2_fjLj128EEEEELb1ELb1ELb1EEEvNS_9FwdParamsE,"a",@progbits
	.sectionflags	@""
	.align	4
.nv.constant0._ZN10layer_norm31ln_parallel_residual_fwd_kernelINS_13Kernel_traitsI13__nv_bfloat16S2_S2_S2_fjLj2560ELj1ELj4ELj1ELj16ENS_18Kernel_traits_baseILj2560ES2_S2_S2_S2_fjLj128EEEEELb1ELb1ELb1EEEvNS_9FwdParamsE:
	.zero		1128


//--------------------- .nv.constant0._ZN10layer_norm31ln_parallel_residual_fwd_kernelINS_13Kernel_traitsI6__halfS2_S2_S2_fjLj2560ELj1ELj4ELj1ELj16ENS_18Kernel_traits_baseILj2560ES2_S2_S2_S2_fjLj128EEEEELb0ELb0ELb0EEEvNS_9FwdParamsE --------------------------
	.section	.nv.constant0._ZN10layer_norm31ln_parallel_residual_fwd_kernelINS_13Kernel_traitsI6__halfS2_S2_S2_fjLj2560ELj1ELj4ELj1ELj16ENS_18Kernel_traits_baseILj2560ES2_S2_S2_S2_fjLj128EEEEELb0ELb0ELb0EEEvNS_9FwdParamsE,"a",@progbits
	.sectionflags	@""
	.align	4
.nv.constant0._ZN10layer_norm31ln_parallel_residual_fwd_kernelINS_13Kernel_traitsI6__halfS2_S2_S2_fjLj2560ELj1ELj4ELj1ELj16ENS_18Kernel_traits_baseILj2560ES2_S2_S2_S2_fjLj128EEEEELb0ELb0ELb0EEEvNS_9FwdParamsE:
	.zero		1128


//--------------------- .nv.constant0._ZN10layer_norm31ln_parallel_residual_fwd_kernelINS_13Kernel_traitsI6__halfS2_S2_S2_fjLj2560ELj1ELj4ELj1ELj16ENS_18Kernel_traits_baseILj2560ES2_S2_S2_S2_fjLj128EEEEELb0ELb0ELb1EEEvNS_9FwdParamsE --------------------------
	.section	.nv.constant0._ZN10layer_norm31ln_parallel_residual_fwd_kernelINS_13Kernel_traitsI6__halfS2_S2_S2_fjLj2560ELj1ELj4ELj1ELj16ENS_18Kernel_traits_baseILj2560ES2_S2_S2_S2_fjLj128EEEEELb0ELb0ELb1EEEvNS_9FwdParamsE,"a",@progbits
	.sectionflags	@""
	.align	4
.nv.constant0._ZN10layer_norm31ln_parallel_residual_fwd_kernelINS_13Kernel_traitsI6__halfS2_S2_S2_fjLj2560ELj1ELj4ELj1ELj16ENS_18Kernel_traits_baseILj2560ES2_S2_S2_S2_fjLj128EEEEELb0ELb0ELb1EEEvNS_9FwdParamsE:
	.zero		1128


//--------------------- .nv.constant0._ZN10layer_norm31ln_parallel_residual_fwd_kernelINS_13Kernel_traitsI6__halfS2_S2_S2_fjLj2560ELj1ELj4ELj1ELj16ENS_18Kernel_traits_baseILj2560ES2_S2_S2_S2_fjLj128EEEEELb0ELb1ELb0EEEvNS_9FwdParamsE --------------------------
	.section	.nv.constant0._ZN10layer_norm31ln_parallel_residual_fwd_kernelINS_13Kernel_traitsI6__halfS2_S2_S2_fjLj2560ELj1ELj4ELj1ELj16ENS_18Kernel_traits_baseILj2560ES2_S2_S2_S2_fjLj128EEEEELb0ELb1ELb0EEEvNS_9FwdParamsE,"a",@progbits
	.sectionflags	@""
	.align	4
.nv.constant0._ZN10layer_norm31ln_parallel_residual_fwd_kernelINS_13Kernel_traitsI6__halfS2_S2_S2_fjLj2560ELj1ELj4ELj1ELj16ENS_18Kernel_traits_baseILj2560ES2_S2_S2_S2_fjLj128EEEEELb0ELb1ELb0EEEvNS_9FwdParamsE:
	.zero		1128


//--------------------- .nv.constant0._ZN10layer_norm31ln_parallel_residual_fwd_kernelINS_13Kernel_traitsI6__halfS2_S2_S2_fjLj2560ELj1ELj4ELj1ELj16ENS_18Kernel_traits_baseILj2560ES2_S2_S2_S2_fjLj128EEEEELb0ELb1ELb1EEEvNS_9FwdParamsE --------------------------
	.section	.nv.constant0._ZN10layer_norm31ln_parallel_residual_fwd_kernelINS_13Kernel_traitsI6__halfS2_S2_S2_fjLj2560ELj1ELj4ELj1ELj16ENS_18Kernel_traits_baseILj2560ES2_S2_S2_S2_fjLj128EEEEELb0ELb1ELb1EEEvNS_9FwdParamsE,"a",@progbits
	.sectionflags	@""
	.align	4
.nv.constant0._ZN10layer_norm31ln_parallel_residual_fwd_kernelINS_13Kernel_traitsI6__halfS2_S2_S2_fjLj2560ELj1ELj4ELj1ELj16ENS_18Kernel_traits_baseILj2560ES2_S2_S2_S2_fjLj128EEEEELb0ELb1ELb1EEEvNS_9FwdParamsE:
	.zero		1128


//--------------------- .nv.constant0._ZN10layer_norm31ln_parallel_residual_fwd_kernelINS_13Kernel_traitsI6__halfS2_S2_S2_fjLj2560ELj1ELj4ELj1ELj16ENS_18Kernel_traits_baseILj2560ES2_S2_S2_S2_fjLj128EEEEELb1ELb0ELb0EEEvNS_9FwdParamsE --------------------------
	.section	.nv.constant0._ZN10layer_norm31ln_parallel_residual_fwd_kernelINS_13Kernel_traitsI6__halfS2_S2_S2_fjLj2560ELj1ELj4ELj1ELj16ENS_18Kernel_traits_baseILj2560ES2_S2_S2_S2_fjLj128EEEEELb1ELb0ELb0EEEvNS_9FwdParamsE,"a",@progbits
	.sectionflags	@""
	.align	4
.nv.constant0._ZN10layer_norm31ln_parallel_residual_fwd_kernelINS_13Kernel_traitsI6__halfS2_S2_S2_fjLj2560ELj1ELj4ELj1ELj16ENS_18Kernel_traits_baseILj2560ES2_S2_S2_S2_fjLj128EEEEELb1ELb0ELb0EEEvNS_9FwdParamsE:
	.zero		1128


//--------------------- .nv.constant0._ZN10layer_norm31ln_parallel_residual_fwd_kernelINS_13Kernel_traitsI6__halfS2_S2_S2_fjLj2560ELj1ELj4ELj1ELj16ENS_18Kernel_traits_baseILj2560ES2_S2_S2_S2_fjLj128EEEEELb1ELb0ELb1EEEvNS_9FwdParamsE --------------------------
	.section	.nv.constant0._ZN10layer_norm31ln_parallel_residual_fwd_kernelINS_13Kernel_traitsI6__halfS2_S2_S2_fjLj2560ELj1ELj4ELj1ELj16ENS_18Kernel_traits_baseILj2560ES2_S2_S2_S2_fjLj128EEEEELb1ELb0ELb1EEEvNS_9FwdParamsE,"a",@progbits
	.sectionflags	@""
	.align	4
.nv.constant0._ZN10layer_norm31ln_parallel_residual_fwd_kernelINS_13Kernel_traitsI6__halfS2_S2_S2_fjLj2560ELj1ELj4ELj1ELj16ENS_18Kernel_traits_baseILj2560ES2_S2_S2_S2_fjLj128EEEEELb1ELb0ELb1EEEvNS_9FwdParamsE:
	.zero		1128


//--------------------- .nv.constant0._ZN10layer_norm31ln_parallel_residual_fwd_kernelINS_13Kernel_traitsI6__halfS2_S2_S2_fjLj2560ELj1ELj4ELj1ELj16ENS_18Kernel_traits_baseILj2560ES2_S2_S2_S2_fjLj128EEEEELb1ELb1ELb0EEEvNS_9FwdParamsE --------------------------
	.section	.nv.constant0._ZN10layer_norm31ln_parallel_residual_fwd_kernelINS_13Kernel_traitsI6__halfS2_S2_S2_fjLj2560ELj1ELj4ELj1ELj16ENS_18Kernel_traits_baseILj2560ES2_S2_S2_S2_fjLj128EEEEELb1ELb1ELb0EEEvNS_9FwdParamsE,"a",@progbits
	.sectionflags	@""
	.align	4
.nv.constant0._ZN10layer_norm31ln_parallel_residual_fwd_kernelINS_13Kernel_traitsI6__halfS2_S2_S2_fjLj2560ELj1ELj4ELj1ELj16ENS_18Kernel_traits_baseILj2560ES2_S2_S2_S2_fjLj128EEEEELb1ELb1ELb0EEEvNS_9FwdParamsE:
	.zero		1128


//--------------------- .nv.constant0._ZN10layer_norm31ln_parallel_residual_fwd_kernelINS_13Kernel_traitsI6__halfS2_S2_S2_fjLj2560ELj1ELj4ELj1ELj16ENS_18Kernel_traits_baseILj2560ES2_S2_S2_S2_fjLj128EEEEELb1ELb1ELb1EEEvNS_9FwdParamsE --------------------------
	.section	.nv.constant0._ZN10layer_norm31ln_parallel_residual_fwd_kernelINS_13Kernel_traitsI6__halfS2_S2_S2_fjLj2560ELj1ELj4ELj1ELj16ENS_18Kernel_traits_baseILj2560ES2_S2_S2_S2_fjLj128EEEEELb1ELb1ELb1EEEvNS_9FwdParamsE,"a",@progbits
	.sectionflags	@""
	.align	4
.nv.constant0._ZN10layer_norm31ln_parallel_residual_fwd_kernelINS_13Kernel_traitsI6__halfS2_S2_S2_fjLj2560ELj1ELj4ELj1ELj16ENS_18Kernel_traits_baseILj2560ES2_S2_S2_S2_fjLj128EEEEELb1ELb1ELb1EEEvNS_9FwdParamsE:
	.zero		1128


//--------------------- .nv.constant0._ZN10layer_norm31ln_parallel_residual_fwd_kernelINS_13Kernel_traitsIf13__nv_bfloat16S2_S2_fjLj2560ELj1ELj4ELj1ELj16ENS_18Kernel_traits_baseILj2560EfS2_S2_S2_fjLj128EEEEELb0ELb0ELb0EEEvNS_9FwdParamsE --------------------------
	.section	.nv.constant0._ZN10layer_norm31ln_parallel_residual_fwd_kernelINS_13Kernel_traitsIf13__nv_bfloat16S2_S2_fjLj2560ELj1ELj4ELj1ELj16ENS_18Kernel_traits_baseILj2560EfS2_S2_S2_fjLj128EEEEELb0ELb0ELb0EEEvNS_9FwdParamsE,"a",@progbits
	.sectionflags	@""
	.align	4
.nv.constant0._ZN10layer_norm31ln_parallel_residual_fwd_kernelINS_13Kernel_traitsIf13__nv_bfloat16S2_S2_fjLj2560ELj1ELj4ELj1ELj16ENS_18Kernel_traits_baseILj2560EfS2_S2_S2_fjLj128EEEEELb0ELb0ELb0EEEvNS_9FwdParamsE:
	.zero		1128


//--------------------- .nv.constant0._ZN10layer_norm31ln_parallel_residual_fwd_kernelINS_13Kernel_traitsIf13__nv_bfloat16S2_S2_fjLj2560ELj1ELj4ELj1ELj16ENS_18Kernel_traits_baseILj2560EfS2_S2_S2_fjLj128EEEEELb0ELb0ELb1EEEvNS_9FwdParamsE --------------------------
	.section	.nv.constant0._ZN10layer_norm31ln_parallel_residual_fwd_kernelINS_13Kernel_traitsIf13__nv_bfloat16S2_S2_fjLj2560ELj1ELj4ELj1ELj16ENS_18Kernel_traits_baseILj2560EfS2_S2_S2_fjLj128EEEEELb0ELb0ELb1EEEvNS_9FwdParamsE,"a",@progbits
	.sectionflags	@""
	.align	4
.nv.constant0._ZN10layer_norm31ln_parallel_residual_fwd_kernelINS_13Kernel_traitsIf13__nv_bfloat16S2_S2_fjLj2560ELj1ELj4ELj1ELj16ENS_18Kernel_traits_baseILj2560EfS2_S2_S2_fjLj128EEEEELb0ELb0ELb1EEEvNS_9FwdParamsE:
	.zero		1128


//--------------------- .nv.constant0._ZN10layer_norm31ln_parallel_residual_fwd_kernelINS_13Kernel_traitsIf13__nv_bfloat16S2_S2_fjLj2560ELj1ELj4ELj1ELj16ENS_18Kernel_traits_baseILj2560EfS2_S2_S2_fjLj128EEEEELb0ELb1ELb0EEEvNS_9FwdParamsE --------------------------
	.section	.nv.constant0._ZN10layer_norm31ln_parallel_residual_fwd_kernelINS_13Kernel_traitsIf13__nv_bfloat16S2_S2_fjLj2560ELj1ELj4ELj1ELj16ENS_18Kernel_traits_baseILj2560EfS2_S2_S2_fjLj128EEEEELb0ELb1ELb0EEEvNS_9FwdParamsE,"a",@progbits
	.sectionflags	@""
	.align	4
.nv.constant0._ZN10layer_norm31ln_parallel_residual_fwd_kernelINS_13Kernel_traitsIf13__nv_bfloat16S2_S2_fjLj2560ELj1ELj4ELj1ELj16ENS_18Kernel_traits_baseILj2560EfS2_S2_S2_fjLj128EEEEELb0ELb1ELb0EEEvNS_9FwdParamsE:
	.zero		1128


//--------------------- .nv.constant0._ZN10layer_norm31ln_parallel_residual_fwd_kernelINS_13Kernel_traitsIf13__nv_bfloat16S2_S2_fjLj2560ELj1ELj4ELj1ELj16ENS_18Kernel_traits_baseILj2560EfS2_S2_S2_fjLj128EEEEELb0ELb1ELb1EEEvNS_9FwdParamsE --------------------------
	.section	.nv.constant0._ZN10layer_norm31ln_parallel_residual_fwd_kernelINS_13Kernel_traitsIf13__nv_bfloat16S2_S2_fjLj2560ELj1ELj4ELj1ELj16ENS_18Kernel_traits_baseILj2560EfS2_S2_S2_fjLj128EEEEELb0ELb1ELb1EEEvNS_9FwdParamsE,"a",@progbits
	.sectionflags	@""
	.align	4
.nv.constant0._ZN10layer_norm31ln_parallel_residual_fwd_kernelINS_13Kernel_traitsIf13__nv_bfloat16S2_S2_fjLj2560ELj1ELj4ELj1ELj16ENS_18Kernel_traits_baseILj2560EfS2_S2_S2_fjLj128EEEEELb0ELb1ELb1EEEvNS_9FwdParamsE:
	.zero		1128


//--------------------- .nv.constant0._ZN10layer_norm31ln_parallel_residual_fwd_kernelINS_13Kernel_traitsIf13__nv_bfloat16S2_S2_fjLj2560ELj1ELj4ELj1ELj16ENS_18Kernel_traits_baseILj2560EfS2_S2_S2_fjLj128EEEEELb1ELb0ELb0EEEvNS_9FwdParamsE --------------------------
	.section	.nv.constant0._ZN10layer_norm31ln_parallel_residual_fwd_kernelINS_13Kernel_traitsIf13__nv_bfloat16S2_S2_fjLj2560ELj1ELj4ELj1ELj16ENS_18Kernel_traits_baseILj2560EfS2_S2_S2_fjLj128EEEEELb1ELb0ELb0EEEvNS_9FwdParamsE,"a",@progbits
	.sectionflags	@""
	.align	4
.nv.constant0._ZN10layer_norm31ln_parallel_residual_fwd_kernelINS_13Kernel_traitsIf13__nv_bfloat16S2_S2_fjLj2560ELj1ELj4ELj1ELj16ENS_18Kernel_traits_baseILj2560EfS2_S2_S2_fjLj128EEEEELb1ELb0ELb0EEEvNS_9FwdParamsE:
	.zero		1128


//--------------------- .nv.constant0._ZN10layer_norm31ln_parallel_residual_fwd_kernelINS_13Kernel_traitsIf13__nv_bfloat16S2_S2_fjLj2560ELj1ELj4ELj1ELj16ENS_18Kernel_traits_baseILj2560EfS2_S2_S2_fjLj128EEEEELb1ELb0ELb1EEEvNS_9FwdParamsE --------------------------
	.section	.nv.constant0._ZN10layer_norm31ln_parallel_residual_fwd_kernelINS_13Kernel_traitsIf13__nv_bfloat16S2_S2_fjLj2560ELj1ELj4ELj1ELj16ENS_18Kernel_traits_baseILj2560EfS2_S2_S2_fjLj128EEEEELb1ELb0ELb1EEEvNS_9FwdParamsE,"a",@progbits
	.sectionflags	@""
	.align	4
.nv.constant0._ZN10layer_norm31ln_parallel_residual_fwd_kernelINS_13Kernel_traitsIf13__nv_bfloat16S2_S2_fjLj2560ELj1ELj4ELj1ELj16ENS_18Kernel_traits_baseILj2560EfS2_S2_S2_fjLj128EEEEELb1ELb0ELb1EEEvNS_9FwdParamsE:
	.zero		1128


//--------------------- .nv.constant0._ZN10layer_norm31ln_parallel_residual_fwd_kernelINS_13Kernel_traitsIf13__nv_bfloat16S2_S2_fjLj2560ELj1ELj4ELj1ELj16ENS_18Kernel_traits_baseILj2560EfS2_S2_S2_fjLj128EEEEELb1ELb1ELb0EEEvNS_9FwdParamsE --------------------------
	.section	.nv.constant0._ZN10layer_norm31ln_parallel_residual_fwd_kernelINS_13Kernel_traitsIf13__nv_bfloat16S2_S2_fjLj2560ELj1ELj4ELj1ELj16ENS_18Kernel_traits_baseILj2560EfS2_S2_S2_fjLj128EEEEELb1ELb1ELb0EEEvNS_9FwdParamsE,"a",@progbits
	.sectionflags	@""
	.align	4
.nv.constant0._ZN10layer_norm31ln_parallel_residual_fwd_kernelINS_13Kernel_traitsIf13__nv_bfloat16S2_S2_fjLj2560ELj1ELj4ELj1ELj16ENS_18Kernel_traits_baseILj2560EfS2_S2_S2_fjLj128EEEEELb1ELb1ELb0EEEvNS_9FwdParamsE:
	.zero		1128


//--------------------- .nv.constant0._ZN10layer_norm31ln_parallel_residual_fwd_kernelINS_13Kernel_traitsIf13__nv_bfloat16S2_S2_fjLj2560ELj1ELj4ELj1ELj16ENS_18Kernel_traits_baseILj2560EfS2_S2_S2_fjLj128EEEEELb1ELb1ELb1EEEvNS_9FwdParamsE --------------------------
	.section	.nv.constant0._ZN10layer_norm31ln_parallel_residual_fwd_kernelINS_13Kernel_traitsIf13__nv_bfloat16S2_S2_fjLj2560ELj1ELj4ELj1ELj16ENS_18Kernel_traits_baseILj2560EfS2_S2_S2_fjLj128EEEEELb1ELb1ELb1EEEvNS_9FwdParamsE,"a",@progbits
	.sectionflags	@""
	.align	4
.nv.constant0._ZN10layer_norm31ln_parallel_residual_fwd_kernelINS_13Kernel_traitsIf13__nv_bfloat16S2_S2_fjLj2560ELj1ELj4ELj1ELj16ENS_18Kernel_traits_baseILj2560EfS2_S2_S2_fjLj128EEEEELb1ELb1ELb1EEEvNS_9FwdParamsE:
	.zero		1128


//--------------------- .nv.constant0._ZN10layer_norm31ln_parallel_residual_fwd_kernelINS_13Kernel_traitsI13__nv_bfloat16S2_fS2_fjLj2560ELj1ELj4ELj1ELj16ENS_18Kernel_traits_baseILj2560ES2_S2_fS2_fjLj128EEEEELb0ELb0ELb0EEEvNS_9FwdParamsE --------------------------
	.section	.nv.constant0._ZN10layer_norm31ln_parallel_residual_fwd_kernelINS_13Kernel_traitsI13__nv_bfloat16S2_fS2_fjLj2560ELj1ELj4ELj1ELj16ENS_18Kernel_traits_baseILj2560ES2_S2_fS2_fjLj128EEEEELb0ELb0ELb0EEEvNS_9FwdParamsE,"a",@progbits
	.sectionflags	@""
	.align	4
.nv.constant0._ZN10layer_norm31ln_parallel_residual_fwd_kernelINS_13Kernel_traitsI13__nv_bfloat16S2_fS2_fjLj2560ELj1ELj4ELj1ELj16ENS_18Kernel_traits_baseILj2560ES2_S2_fS2_fjLj128EEEEELb0ELb0ELb0EEEvNS_9FwdParamsE:
	.zero		1128


//--------------------- .nv.constant0._ZN10layer_norm31ln_parallel_residual_fwd_kernelINS_13Kernel_traitsI13__nv_bfloat16S2_fS2_fjLj2560ELj1ELj4ELj1ELj16ENS_18Kernel_traits_baseILj2560ES2_S2_fS2_fjLj128EEEEELb0ELb0ELb1EEEvNS_9FwdParamsE --------------------------
	.section	.nv.constant0._ZN10layer_norm31ln_parallel_residual_fwd_kernelINS_13Kernel_traitsI13__nv_bfloat16S2_fS2_fjLj2560ELj1ELj4ELj1ELj16ENS_18Kernel_traits_baseILj2560ES2_S2_fS2_fjLj128EEEEELb0ELb0ELb1EEEvNS_9FwdParamsE,"a",@progbits
	.sectionflags	@""
	.align	4
.nv.constant0._ZN10layer_norm31ln_parallel_residual_fwd_kernelINS_13Kernel_traitsI13__nv_bfloat16S2_fS2_fjLj2560ELj1ELj4ELj1ELj16ENS_18Kernel_traits_baseILj2560ES2_S2_fS2_fjLj128EEEEELb0ELb0ELb1EEEvNS_9FwdParamsE:
	.zero		1128


//--------------------- .nv.constant0._ZN10layer_norm31ln_parallel_residual_fwd_kernelINS_13Kernel_traitsI13__nv_bfloat16S2_fS2_fjLj2560ELj1ELj4ELj1ELj16ENS_18Kernel_traits_baseILj2560ES2_S2_fS2_fjLj128EEEEELb0ELb1ELb0EEEvNS_9FwdParamsE --------------------------
	.section	.nv.constant0._ZN10layer_norm31ln_parallel_residual_fwd_kernelINS_13Kernel_traitsI13__nv_bfloat16S2_fS2_fjLj2560ELj1ELj4ELj1ELj16ENS_18Kernel_traits_baseILj2560ES2_S2_fS2_fjLj128EEEEELb0ELb1ELb0EEEvNS_9FwdParamsE,"a",@progbits
	.sectionflags	@""
	.align	4
.nv.constant0._ZN10layer_norm31ln_parallel_residual_fwd_kernelINS_13Kernel_traitsI13__nv_bfloat16S2_fS2_fjLj2560ELj1ELj4ELj1ELj16ENS_18Kernel_traits_baseILj2560ES2_S2_fS2_fjLj128EEEEELb0ELb1ELb0EEEvNS_9FwdParamsE:
	.zero		1128


//--------------------- .nv.constant0._ZN10layer_norm31ln_parallel_residual_fwd_kernelINS_13Kernel_traitsI13__nv_bfloat16S2_fS2_fjLj2560ELj1ELj4ELj1ELj16ENS_18Kernel_traits_baseILj2560ES2_S2_fS2_fjLj128EEEEELb0ELb1ELb1EEEvNS_9FwdParamsE --------------------------
	.section	.nv.constant0._ZN10layer_norm31ln_parallel_residual_fwd_kernelINS_13Kernel_traitsI13__nv_bfloat16S2_fS2_fjLj2560ELj1ELj4ELj1ELj16ENS_18Kernel_traits_baseILj2560ES2_S2_fS2_fjLj128EEEEELb0ELb1ELb1EEEvNS_9FwdParamsE,"a",@progbits
	.sectionflags	@""
	.align	4
.nv.constant0._ZN10layer_norm31ln_parallel_residual_fwd_kernelINS_13Kernel_traitsI13__nv_bfloat16S2_fS2_fjLj2560ELj1ELj4ELj1ELj16ENS_18Kernel_traits_baseILj2560ES2_S2_fS2_fjLj128EEEEELb0ELb1ELb1EEEvNS_9FwdParamsE:
	.zero		1128


//--------------------- .nv.constant0._ZN10layer_norm31ln_parallel_residual_fwd_kernelINS_13Kernel_traitsI13__nv_bfloat16S2_fS2_fjLj2560ELj1ELj4ELj1ELj16ENS_18Kernel_traits_baseILj2560ES2_S2_fS2_fjLj128EEEEELb1ELb0ELb0EEEvNS_9FwdParamsE --------------------------
	.section	.nv.constant0._ZN10layer_norm31ln_parallel_residual_fwd_kernelINS_13Kernel_traitsI13__nv_bfloat16S2_fS2_fjLj2560ELj1ELj4ELj1ELj16ENS_18Kernel_traits_baseILj2560ES2_S2_fS2_fjLj128EEEEELb1ELb0ELb0EEEvNS_9FwdParamsE,"a",@progbits
	.sectionflags	@""
	.align	4
.nv.constant0._ZN10layer_norm31ln_parallel_residual_fwd_kernelINS_13Kernel_traitsI13__nv_bfloat16S2_fS2_fjLj2560ELj1ELj4ELj1ELj16ENS_18Kernel_traits_baseILj2560ES2_S2_fS2_fjLj128EEEEELb1ELb0ELb0EEEvNS_9FwdParamsE:
	.zero		1128


//--------------------- .nv.constant0._ZN10layer_norm31ln_parallel_residual_fwd_kernelINS_13Kernel_traitsI13__nv_bfloat16S2_fS2_fjLj2560ELj1ELj4ELj1ELj16ENS_18Kernel_traits_baseILj2560ES2_S2_fS2_fjLj128EEEEELb1ELb0ELb1EEEvNS_9FwdParamsE --------------------------
	.section	.nv.constant0._ZN10layer_norm31ln_parallel_residual_fwd_kernelINS_13Kernel_traitsI13__nv_bfloat16S2_fS2_fjLj2560ELj1ELj4ELj1ELj16ENS_18Kernel_traits_baseILj2560ES2_S2_fS2_fjLj128EEEEELb1ELb0ELb1EEEvNS_9FwdParamsE,"a",@progbits
	.sectionflags	@""
	.align	4
.nv.constant0._ZN10layer_norm31ln_parallel_residual_fwd_kernelINS_13Kernel_traitsI13__nv_bfloat16S2_fS2_fjLj2560ELj1ELj4ELj1ELj16ENS_18Kernel_traits_baseILj2560ES2_S2_fS2_fjLj128EEEEELb1ELb0ELb1EEEvNS_9FwdParamsE:
	.zero		1128


//--------------------- .nv.constant0._ZN10layer_norm31ln_parallel_residual_fwd_kernelINS_13Kernel_traitsI13__nv_bfloat16S2_fS2_fjLj2560ELj1ELj4ELj1ELj16ENS_18Kernel_traits_baseILj2560ES2_S2_fS2_fjLj128EEEEELb1ELb1ELb0EEEvNS_9FwdParamsE --------------------------
	.section	.nv.constant0._ZN10layer_norm31ln_parallel_residual_fwd_kernelINS_13Kernel_traitsI13__nv_bfloat16S2_fS2_fjLj2560ELj1ELj4ELj1ELj16ENS_18Kernel_traits_baseILj2560ES2_S2_fS2_fjLj128EEEEELb1ELb1ELb0EEEvNS_9FwdParamsE,"a",@progbits
	.sectionflags	@""
	.align	4
.nv.constant0._ZN10layer_norm31ln_parallel_residual_fwd_kernelINS_13Kernel_traitsI13__nv_bfloat16S2_fS2_fjLj2560ELj1ELj4ELj1ELj16ENS_18Kernel_traits_baseILj2560ES2_S2_fS2_fjLj128EEEEELb1ELb1ELb0EEEvNS_9FwdParamsE:
	.zero		1128


//--------------------- .nv.constant0._ZN10layer_norm31ln_parallel_residual_fwd_kernelINS_13Kernel_traitsI13__nv_bfloat16S2_fS2_fjLj2560ELj1ELj4ELj1ELj16ENS_18Kernel_traits_baseILj2560ES2_S2_fS2_fjLj128EEEEELb1ELb1ELb1EEEvNS_9FwdParamsE --------------------------
	.section	.nv.constant0._ZN10layer_norm31ln_parallel_residual_fwd_kernelINS_13Kernel_traitsI13__nv_bfloat16S2_fS2_fjLj2560ELj1ELj4ELj1ELj16ENS_18Kernel_traits_baseILj2560ES2_S2_fS2_fjLj128EEEEELb1ELb1ELb1EEEvNS_9FwdParamsE,"a",@progbits
	.sectionflags	@""
	.align	4
.nv.constant0._ZN10layer_norm31ln_parallel_residual_fwd_kernelINS_13Kernel_traitsI13__nv_bfloat16S2_fS2_fjLj2560ELj1ELj4ELj1ELj16ENS_18Kernel_traits_baseILj2560ES2_S2_fS2_fjLj128EEEEELb1ELb1ELb1EEEvNS_9FwdParamsE:
	.zero		1128


//--------------------- .nv.constant0._ZN10layer_norm31ln_parallel_residual_fwd_kernelINS_13Kernel_traitsIf13__nv_bfloat16fS2_fjLj2560ELj1ELj4ELj1ELj16ENS_18Kernel_traits_baseILj2560EfS2_fS2_fjLj128EEEEELb0ELb0ELb0EEEvNS_9FwdParamsE --------------------------
	.section	.nv.constant0._ZN10layer_norm31ln_parallel_residual_fwd_kernelINS_13Kernel_traitsIf13__nv_bfloat16fS2_fjLj2560ELj1ELj4ELj1ELj16ENS_18Kernel_traits_baseILj2560EfS2_fS2_fjLj128EEEEELb0ELb0ELb0EEEvNS_9FwdParamsE,"a",@progbits
	.sectionflags	@""
	.align	4
.nv.constant0._ZN10layer_norm31ln_parallel_residual_fwd_kernelINS_13Kernel_traitsIf13__nv_bfloat16fS2_fjLj2560ELj1ELj4ELj1ELj16ENS_18Kernel_traits_baseILj2560EfS2_fS2_fjLj128EEEEELb0ELb0ELb0EEEvNS_9FwdParamsE:
	.zero		1128


//--------------------- .nv.constant0._ZN10layer_norm31ln_parallel_residual_fwd_kernelINS_13Kernel_traitsIf13__nv_bfloat16fS2_fjLj2560ELj1ELj4ELj1ELj16ENS_18Kernel_traits_baseILj2560EfS2_fS2_fjLj128EEEEELb0ELb0ELb1EEEvNS_9FwdParamsE --------------------------
	.section	.nv.constant0._ZN10layer_norm31ln_parallel_residual_fwd_kernelINS_13Kernel_traitsIf13__nv_bfloat16fS2_fjLj2560ELj1ELj4ELj1ELj16ENS_18Kernel_traits_baseILj2560EfS2_fS2_fjLj128EEEEELb0ELb0ELb1EEEvNS_9FwdParamsE,"a",@progbits
	.sectionflags	@""
	.align	4
.nv.constant0._ZN10layer_norm31ln_parallel_residual_fwd_kernelINS_13Kernel_traitsIf13__nv_bfloat16fS2_fjLj2560ELj1ELj4ELj1ELj16ENS_18Kernel_traits_baseILj2560EfS2_fS2_fjLj128EEEEELb0ELb0ELb1EEEvNS_9FwdParamsE:
	.zero		1128


//--------------------- .nv.constant0._ZN10layer_norm31ln_parallel_residual_fwd_kernelINS_13Kernel_traitsIf13__nv_bfloat16fS2_fjLj2560ELj1ELj4ELj1ELj16ENS_18Kernel_traits_baseILj2560EfS2_fS2_fjLj128EEEEELb0ELb1ELb0EEEvNS_9FwdParamsE --------------------------
	.section	.nv.constant0._ZN10layer_norm31ln_parallel_residual_fwd_kernelINS_13Kernel_traitsIf13__nv_bfloat16fS2_fjLj2560ELj1ELj4ELj1ELj16ENS_18Kernel_traits_baseILj2560EfS2_fS2_fjLj128EEEEELb0ELb1ELb0EEEvNS_9FwdParamsE,"a",@progbits
	.sectionflags	@""
	.align	4
.nv.constant0._ZN10layer_norm31ln_parallel_residual_fwd_kernelINS_13Kernel_traitsIf13__nv_bfloat16fS2_fjLj2560ELj1ELj4ELj1ELj16ENS_18Kernel_traits_baseILj2560EfS2_fS2_fjLj128EEEEELb0ELb1ELb0EEEvNS_9FwdParamsE:
	.zero		1128


//--------------------- .nv.constant0._ZN10layer_norm31ln_parallel_residual_fwd_kernelINS_13Kernel_traitsIf13__nv_bfloat16fS2_fjLj2560ELj1ELj4ELj1ELj16ENS_18Kernel_traits_baseILj2560EfS2_fS2_fjLj128EEEEELb0ELb1ELb1EEEvNS_9FwdParamsE --------------------------
	.section	.nv.constant0._ZN10layer_norm31ln_parallel_residual_fwd_kernelINS_13Kernel_traitsIf13__nv_bfloat16fS2_fjLj2560ELj1ELj4ELj1ELj16ENS_18Kernel_traits_baseILj2560EfS2_fS2_fjLj128EEEEELb0ELb1ELb1EEEvNS_9FwdParamsE,"a",@progbits
	.sectionflags	@""
	.align	4
.nv.constant0._ZN10layer_norm31ln_parallel_residual_fwd_kernelINS_13Kernel_traitsIf13__nv_bfloat16fS2_fjLj2560ELj1ELj4ELj1ELj16ENS_18Kernel_traits_baseILj2560EfS2_fS2_fjLj128EEEEELb0ELb1ELb1EEEvNS_9FwdParamsE:
	.zero		1128


//--------------------- .nv.constant0._ZN10layer_norm31ln_parallel_residual_fwd_kernelINS_13Kernel_traitsIf13__nv_bfloat16fS2_fjLj2560ELj1ELj4ELj1ELj16ENS_18Kernel_traits_baseILj2560EfS2_fS2_fjLj128EEEEELb1ELb0ELb0EEEvNS_9FwdParamsE --------------------------
	.section	.nv.constant0._ZN10layer_norm31ln_parallel_residual_fwd_kernelINS_13Kernel_traitsIf13__nv_bfloat16fS2_fjLj2560ELj1ELj4ELj1ELj16ENS_18Kernel_traits_baseILj2560EfS2_fS2_fjLj128EEEEELb1ELb0ELb0EEEvNS_9FwdParamsE,"a",@progbits
	.sectionflags	@""
	.align	4
.nv.constant0._ZN10layer_norm31ln_parallel_residual_fwd_kernelINS_13Kernel_traitsIf13__nv_bfloat16fS2_fjLj2560ELj1ELj4ELj1ELj16ENS_18Kernel_traits_baseILj2560EfS2_fS2_fjLj128EEEEELb1ELb0ELb0EEEvNS_9FwdParamsE:
	.zero		1128


//--------------------- .nv.constant0._ZN10layer_norm31ln_parallel_residual_fwd_kernelINS_13Kernel_traitsIf13__nv_bfloat16fS2_fjLj2560ELj1ELj4ELj1ELj16ENS_18Kernel_traits_baseILj2560EfS2_fS2_fjLj128EEEEELb1ELb0ELb1EEEvNS_9FwdParamsE --------------------------
	.section	.nv.constant0._ZN10layer_norm31ln_parallel_residual_fwd_kernelINS_13Kernel_traitsIf13__nv_bfloat16fS2_fjLj2560ELj1ELj4ELj1ELj16ENS_18Kernel_traits_baseILj2560EfS2_fS2_fjLj128EEEEELb1ELb0ELb1EEEvNS_9FwdParamsE,"a",@progbits
	.sectionflags	@""
	.align	4
.nv.constant0._ZN10layer_norm31ln_parallel_residual_fwd_kernelINS_13Kernel_traitsIf13__nv_bfloat16fS2_fjLj2560ELj1ELj4ELj1ELj16ENS_18Kernel_traits_baseILj2560EfS2_fS2_fjLj128EEEEELb1ELb0ELb1EEEvNS_9FwdParamsE:
	.zero		1128


//--------------------- .nv.constant0._ZN10layer_norm31ln_parallel_residual_fwd_kernelINS_13Kernel_traitsIf13__nv_bfloat16fS2_fjLj2560ELj1ELj4ELj1ELj16ENS_18Kernel_traits_baseILj2560EfS2_fS2_fjLj128EEEEELb1ELb1ELb0EEEvNS_9FwdParamsE --------------------------
	.section	.nv.constant0._ZN10layer_norm31ln_parallel_residual_fwd_kernelINS_13Kernel_traitsIf13__nv_bfloat16fS2_fjLj2560ELj1ELj4ELj1ELj16ENS_18Kernel_traits_baseILj2560EfS2_fS2_fjLj128EEEEELb1ELb1ELb0EEEvNS_9FwdParamsE,"a",@progbits
	.sectionflags	@""
	.align	4
.nv.constant0._ZN10layer_norm31ln_parallel_residual_fwd_kernelINS_13Kernel_traitsIf13__nv_bfloat16fS2_fjLj2560ELj1ELj4ELj1ELj16ENS_18Kernel_traits_baseILj2560EfS2_fS2_fjLj128EEEEELb1ELb1ELb0EEEvNS_9FwdParamsE:
	.zero		1128


//--------------------- .nv.constant0._ZN10layer_norm31ln_parallel_residual_fwd_kernelINS_13Kernel_traitsIf13__nv_bfloat16fS2_fjLj2560ELj1ELj4ELj1ELj16ENS_18Kernel_traits_baseILj2560EfS2_fS2_fjLj128EEEEELb1ELb1ELb1EEEvNS_9FwdParamsE --------------------------
	.section	.nv.constant0._ZN10layer_norm31ln_parallel_residual_fwd_kernelINS_13Kernel_traitsIf13__nv_bfloat16fS2_fjLj2560ELj1ELj4ELj1ELj16ENS_18Kernel_traits_baseILj2560EfS2_fS2_fjLj128EEEEELb1ELb1ELb1EEEvNS_9FwdParamsE,"a",@progbits
	.sectionflags	@""
	.align	4
.nv.constant0._ZN10layer_norm31ln_parallel_residual_fwd_kernelINS_13Kernel_traitsIf13__nv_bfloat16fS2_fjLj2560ELj1ELj4ELj1ELj16ENS_18Kernel_traits_baseILj2560EfS2_fS2_fjLj128EEEEELb1ELb1ELb1EEEvNS_9FwdParamsE:
	.zero		1128


//--------------------- .nv.constant0._ZN10layer_norm31ln_parallel_residual_fwd_kernelINS_13Kernel_traitsIf6__halfS2_S2_fjLj2560ELj1ELj4ELj1ELj16ENS_18Kernel_traits_baseILj2560EfS2_S2_S2_fjLj128EEEEELb0ELb0ELb0EEEvNS_9FwdParamsE --------------------------
	.section	.nv.constant0._ZN10layer_norm31ln_parallel_residual_fwd_kernelINS_13Kernel_traitsIf6__halfS2_S2_fjLj2560ELj1ELj4ELj1ELj16ENS_18Kernel_traits_baseILj2560EfS2_S2_S2_fjLj128EEEEELb0ELb0ELb0EEEvNS_9FwdParamsE,"a",@progbits
	.sectionflags	@""
	.align	4
.nv.constant0._ZN10layer_norm31ln_parallel_residual_fwd_kernelINS_13Kernel_traitsIf6__halfS2_S2_fjLj2560ELj1ELj4ELj1ELj16ENS_18Kernel_traits_baseILj2560EfS2_S2_S2_fjLj128EEEEELb0ELb0ELb0EEEvNS_9FwdParamsE:
	.zero		1128


//--------------------- .nv.constant0._ZN10layer_norm31ln_parallel_residual_fwd_kernelINS_13Kernel_traitsIf6__halfS2_S2_fjLj2560ELj1ELj4ELj1ELj16ENS_18Kernel_traits_baseILj2560EfS2_S2_S2_fjLj128EEEEELb0ELb0ELb1EEEvNS_9FwdParamsE --------------------------
	.section	.nv.constant0._ZN10layer_norm31ln_parallel_residual_fwd_kernelINS_13Kernel_traitsIf6__halfS2_S2_fjLj2560ELj1ELj4ELj1ELj16ENS_18Kernel_traits_baseILj2560EfS2_S2_S2_fjLj128EEEEELb0ELb0ELb1EEEvNS_9FwdParamsE,"a",@progbits
	.sectionflags	@""
	.align	4
.nv.constant0._ZN10layer_norm31ln_parallel_residual_fwd_kernelINS_13Kernel_traitsIf6__halfS2_S2_fjLj2560ELj1ELj4ELj1ELj16ENS_18Kernel_traits_baseILj2560EfS2_S2_S2_fjLj128EEEEELb0ELb0ELb1EEEvNS_9FwdParamsE:
	.zero		1128


//--------------------- .nv.constant0._ZN10layer_norm31ln_parallel_residual_fwd_kernelINS_13Kernel_traitsIf6__halfS2_S2_fjLj2560ELj1ELj4ELj1ELj16ENS_18Kernel_traits_baseILj2560EfS2_S2_S2_fjLj128EEEEELb0ELb1ELb0EEEvNS_9FwdParamsE --------------------------
	.section	.nv.constant0._ZN10layer_norm31ln_parallel_residual_fwd_kernelINS_13Kernel_traitsIf6__halfS2_S2_fjLj2560ELj1ELj4ELj1ELj16ENS_18Kernel_traits_baseILj2560EfS2_S2_S2_fjLj128EEEEELb0ELb1ELb0EEEvNS_9FwdParamsE,"a",@progbits
	.sectionflags	@""
	.align	4
.nv.constant0._ZN10layer_norm31ln_parallel_residual_fwd_kernelINS_13Kernel_traitsIf6__halfS2_S2_fjLj2560ELj1ELj4ELj1ELj16ENS_18Kernel_traits_baseILj2560EfS2_S2_S2_fjLj128EEEEELb0ELb1ELb0EEEvNS_9FwdParamsE:
	.zero		1128


//--------------------- .nv.constant0._ZN10layer_norm31ln_parallel_residual_fwd_kernelINS_13Kernel_traitsIf6__halfS2_S2_fjLj2560ELj1ELj4ELj1ELj16ENS_18Kernel_traits_baseILj2560EfS2_S2_S2_fjLj128EEEEELb0ELb1ELb1EEEvNS_9FwdParamsE --------------------------
	.section	.nv.constant0._ZN10layer_norm31ln_parallel_residual_fwd_kernelINS_13Kernel_traitsIf6__halfS2_S2_fjLj2560ELj1ELj4ELj1ELj16ENS_18Kernel_traits_baseILj2560EfS2_S2_S2_fjLj128EEEEELb0ELb1ELb1EEEvNS_9FwdParamsE,"a",@progbits
	.sectionflags	@""
	.align	4
.nv.constant0._ZN10layer_norm31ln_parallel_residual_fwd_kernelINS_13Kernel_traitsIf6__halfS2_S2_fjLj2560ELj1ELj4ELj1ELj16ENS_18Kernel_traits_baseILj2560EfS2_S2_S2_fjLj128EEEEELb0ELb1ELb1EEEvNS_9FwdParamsE:
	.zero		1128


//--------------------- .nv.constant0._ZN10layer_norm31ln_parallel_residual_fwd_kernelINS_13Kernel_traitsIf6__halfS2_S2_fjLj2560ELj1ELj4ELj1ELj16ENS_18Kernel_traits_baseILj2560EfS2_S2_S2_fjLj128EEEEELb1ELb0ELb0EEEvNS_9FwdParamsE --------------------------
	.section	.nv.constant0._ZN10layer_norm31ln_parallel_residual_fwd_kernelINS_13Kernel_traitsIf6__halfS2_S2_fjLj2560ELj1ELj4ELj1ELj16ENS_18Kernel_traits_baseILj2560EfS2_S2_S2_fjLj128EEEEELb1ELb0ELb0EEEvNS_9FwdParamsE,"a",@progbits
	.sectionflags	@""
	.align	4
.nv.constant0._ZN10layer_norm31ln_parallel_residual_fwd_kernelINS_13Kernel_traitsIf6__halfS2_S2_fjLj2560ELj1ELj4ELj1ELj16ENS_18Kernel_traits_baseILj2560EfS2_S2_S2_fjLj128EEEEELb1ELb0ELb0EEEvNS_9FwdParamsE:
	.zero		1128


//--------------------- .nv.constant0._ZN10layer_norm31ln_parallel_residual_fwd_kernelINS_13Kernel_traitsIf6__halfS2_S2_fjLj2560ELj1ELj4ELj1ELj16ENS_18Kernel_traits_baseILj2560EfS2_S2_S2_fjLj128EEEEELb1ELb0ELb1EEEvNS_9FwdParamsE --------------------------
	.section	.nv.constant0._ZN10layer_norm31ln_parallel_residual_fwd_kernelINS_13Kernel_traitsIf6__halfS2_S2_fjLj2560ELj1ELj4ELj1ELj16ENS_18Kernel_traits_baseILj2560EfS2_S2_S2_fjLj128EEEEELb1ELb0ELb1EEEvNS_9FwdParamsE,"a",@progbits
	.sectionflags	@""
	.align	4
.nv.constant0._ZN10layer_norm31ln_parallel_residual_fwd_kernelINS_13Kernel_traitsIf6__halfS2_S2_fjLj2560ELj1ELj4ELj1ELj16ENS_18Kernel_traits_baseILj2560EfS2_S2_S2_fjLj128EEEEELb1ELb0ELb1EEEvNS_9FwdParamsE:
	.zero		1128


//--------------------- .nv.constant0._ZN10layer_norm31ln_parallel_residual_fwd_kernelINS_13Kernel_traitsIf6__halfS2_S2_fjLj2560ELj1ELj4ELj1ELj16ENS_18Kernel_traits_baseILj2560EfS2_S2_S2_fjLj128EEEEELb1ELb1ELb0EEEvNS_9FwdParamsE --------------------------
	.section	.nv.constant0._ZN10layer_norm31ln_parallel_residual_fwd_kernelINS_13Kernel_traitsIf6__halfS2_S2_fjLj2560ELj1ELj4ELj1ELj16ENS_18Kernel_traits_baseILj2560EfS2_S2_S2_fjLj128EEEEELb1ELb1ELb0EEEvNS_9FwdParamsE,"a",@progbits
	.sectionflags	@""
	.align	4
.nv.constant0._ZN10layer_norm31ln_parallel_residual_fwd_kernelINS_13Kernel_traitsIf6__halfS2_S2_fjLj2560ELj1ELj4ELj1ELj16ENS_18Kernel_traits_baseILj2560EfS2_S2_S2_fjLj128EEEEELb1ELb1ELb0EEEvNS_9FwdParamsE:
	.zero		1128


//--------------------- .nv.constant0._ZN10layer_norm31ln_parallel_residual_fwd_kernelINS_13Kernel_traitsIf6__halfS2_S2_fjLj2560ELj1ELj4ELj1ELj16ENS_18Kernel_traits_baseILj2560EfS2_S2_S2_fjLj128EEEEELb1ELb1ELb1EEEvNS_9FwdParamsE --------------------------
	.section	.nv.constant0._ZN10layer_norm31ln_parallel_residual_fwd_kernelINS_13Kernel_traitsIf6__halfS2_S2_fjLj2560ELj1ELj4ELj1ELj16ENS_18Kernel_traits_baseILj2560EfS2_S2_S2_fjLj128EEEEELb1ELb1ELb1EEEvNS_9FwdParamsE,"a",@progbits
	.sectionflags	@""
	.align	4
.nv.constant0._ZN10layer_norm31ln_parallel_residual_fwd_kernelINS_13Kernel_traitsIf6__halfS2_S2_fjLj2560ELj1ELj4ELj1ELj16ENS_18Kernel_traits_baseILj2560EfS2_S2_S2_fjLj128EEEEELb1ELb1ELb1EEEvNS_9FwdParamsE:
	.zero		1128


//--------------------- .nv.constant0._ZN10layer_norm31ln_parallel_residual_fwd_kernelINS_13Kernel_traitsI6__halfS2_fS2_fjLj2560ELj1ELj4ELj1ELj16ENS_18Kernel_traits_baseILj2560ES2_S2_fS2_fjLj128EEEEELb0ELb0ELb0EEEvNS_9FwdParamsE --------------------------
	.section	.nv.constant0._ZN10layer_norm31ln_parallel_residual_fwd_kernelINS_13Kernel_traitsI6__halfS2_fS2_fjLj2560ELj1ELj4ELj1ELj16ENS_18Kernel_traits_baseILj2560ES2_S2_fS2_fjLj128EEEEELb0ELb0ELb0EEEvNS_9FwdParamsE,"a",@progbits
	.sectionflags	@""
	.align	4
.nv.constant0._ZN10layer_norm31ln_parallel_residual_fwd_kernelINS_13Kernel_traitsI6__halfS2_fS2_fjLj2560ELj1ELj4ELj1ELj16ENS_18Kernel_traits_baseILj2560ES2_S2_fS2_fjLj128EEEEELb0ELb0ELb0EEEvNS_9FwdParamsE:
	.zero		1128


//--------------------- .nv.constant0._ZN10layer_norm31ln_parallel_residual_fwd_kernelINS_13Kernel_traitsI6__halfS2_fS2_fjLj2560ELj1ELj4ELj1ELj16ENS_18Kernel_traits_baseILj2560ES2_S2_fS2_fjLj128EEEEELb0ELb0ELb1EEEvNS_9FwdParamsE --------------------------
	.section	.nv.constant0._ZN10layer_norm31ln_parallel_residual_fwd_kernelINS_13Kernel_traitsI6__halfS2_fS2_fjLj2560ELj1ELj4ELj1ELj16ENS_18Kernel_traits_baseILj2560ES2_S2_fS2_fjLj128EEEEELb0ELb0ELb1EEEvNS_9FwdParamsE,"a",@progbits
	.sectionflags	@""
	.align	4
.nv.constant0._ZN10layer_norm31ln_parallel_residual_fwd_kernelINS_13Kernel_traitsI6__halfS2_fS2_fjLj2560ELj1ELj4ELj1ELj16ENS_18Kernel_traits_baseILj2560ES2_S2_fS2_fjLj128EEEEELb0ELb0ELb1EEEvNS_9FwdParamsE:
	.zero		1128


//--------------------- .nv.constant0._ZN10layer_norm31ln_parallel_residual_fwd_kernelINS_13Kernel_traitsI6__halfS2_fS2_fjLj2560ELj1ELj4ELj1ELj16ENS_18Kernel_traits_baseILj2560ES2_S2_fS2_fjLj128EEEEELb0ELb1ELb0EEEvNS_9FwdParamsE --------------------------
	.section	.nv.constant0._ZN10layer_norm31ln_parallel_residual_fwd_kernelINS_13Kernel_traitsI6__halfS2_fS2_fjLj2560ELj1ELj4ELj1ELj16ENS_18Kernel_traits_baseILj2560ES2_S2_fS2_fjLj128EEEEELb0ELb1ELb0EEEvNS_9FwdParamsE,"a",@progbits
	.sectionflags	@""
	.align	4
.nv.constant0._ZN10layer_norm31ln_parallel_residual_fwd_kernelINS_13Kernel_traitsI6__halfS2_fS2_fjLj2560ELj1ELj4ELj1ELj16ENS_18Kernel_traits_baseILj2560ES2_S2_fS2_fjLj128EEEEELb0ELb1ELb0EEEvNS_9FwdParamsE:
	.zero		1128


//--------------------- .nv.constant0._ZN10layer_norm31ln_parallel_residual_fwd_kernelINS_13Kernel_traitsI6__halfS2_fS2_fjLj2560ELj1ELj4ELj1ELj16ENS_18Kernel_traits_baseILj2560ES2_S2_fS2_fjLj128EEEEELb0ELb1ELb1EEEvNS_9FwdParamsE --------------------------
	.section	.nv.constant0._ZN10layer_norm31ln_parallel_residual_fwd_kernelINS_13Kernel_traitsI6__halfS2_fS2_fjLj2560ELj1ELj4ELj1ELj16ENS_18Kernel_traits_baseILj2560ES2_S2_fS2_fjLj128EEEEELb0ELb1ELb1EEEvNS_9FwdParamsE,"a",@progbits
	.sectionflags	@""
	.align	4
.nv.constant0._ZN10layer_norm31ln_parallel_residual_fwd_kernelINS_13Kernel_traitsI6__halfS2_fS2_fjLj2560ELj1ELj4ELj1ELj16ENS_18Kernel_traits_baseILj2560ES2_S2_fS2_fjLj128EEEEELb0ELb1ELb1EEEvNS_9FwdParamsE:
	.zero		1128


//--------------------- .nv.constant0._ZN10layer_norm31ln_parallel_residual_fwd_kernelINS_13Kernel_traitsI6__halfS2_fS2_fjLj2560ELj1ELj4ELj1ELj16ENS_18Kernel_traits_baseILj2560ES2_S2_fS2_fjLj128EEEEELb1ELb0ELb0EEEvNS_9FwdParamsE --------------------------
	.section	.nv.constant0._ZN10layer_norm31ln_parallel_residual_fwd_kernelINS_13Kernel_traitsI6__halfS2_fS2_fjLj2560ELj1ELj4ELj1ELj16ENS_18Kernel_traits_baseILj2560ES2_S2_fS2_fjLj128EEEEELb1ELb0ELb0EEEvNS_9FwdParamsE,"a",@progbits
	.sectionflags	@""
	.align	4
.nv.constant0._ZN10layer_norm31ln_parallel_residual_fwd_kernelINS_13Kernel_traitsI6__halfS2_fS2_fjLj2560ELj1ELj4ELj1ELj16ENS_18Kernel_traits_baseILj2560ES2_S2_fS2_fjLj128EEEEELb1ELb0ELb0EEEvNS_9FwdParamsE:
	.zero		1128


//--------------------- .nv.constant0._ZN10layer_norm31ln_parallel_residual_fwd_kernelINS_13Kernel_traitsI6__halfS2_fS2_fjLj2560ELj1ELj4ELj1ELj16ENS_18Kernel_traits_baseILj2560ES2_S2_fS2_fjLj128EEEEELb1ELb0ELb1EEEvNS_9FwdParamsE --------------------------
	.section	.nv.constant0._ZN10layer_norm31ln_parallel_residual_fwd_kernelINS_13Kernel_traitsI6__halfS2_fS2_fjLj2560ELj1ELj4ELj1ELj16ENS_18Kernel_traits_baseILj2560ES2_S2_fS2_fjLj128EEEEELb1ELb0ELb1EEEvNS_9FwdParamsE,"a",@progbits
	.sectionflags	@""
	.align	4
.nv.constant0._ZN10layer_norm31ln_parallel_residual_fwd_kernelINS_13Kernel_traitsI6__halfS2_fS2_fjLj2560ELj1ELj4ELj1ELj16ENS_18Kernel_traits_baseILj2560ES2_S2_fS2_fjLj128EEEEELb1ELb0ELb1EEEvNS_9FwdParamsE:
	.zero		1128


//--------------------- .nv.constant0._ZN10layer_norm31ln_parallel_residual_fwd_kernelINS_13Kernel_traitsI6__halfS2_fS2_fjLj2560ELj1ELj4ELj1ELj16ENS_18Kernel_traits_baseILj2560ES2_S2_fS2_fjLj128EEEEELb1ELb1ELb0EEEvNS_9FwdParamsE --------------------------
	.section	.nv.constant0._ZN10layer_norm31ln_parallel_residual_fwd_kernelINS_13Kernel_traitsI6__halfS2_fS2_fjLj2560ELj1ELj4ELj1ELj16ENS_18Kernel_traits_baseILj2560ES2_S2_fS2_fjLj128EEEEELb1ELb1ELb0EEEvNS_9FwdParamsE,"a",@progbits
	.sectionflags	@""
	.align	4
.nv.constant0._ZN10layer_norm31ln_parallel_residual_fwd_kernelINS_13Kernel_traitsI6__halfS2_fS2_fjLj2560ELj1ELj4ELj1ELj16ENS_18Kernel_traits_baseILj2560ES2_S2_fS2_fjLj128EEEEELb1ELb1ELb0EEEvNS_9FwdParamsE:
	.zero		1128


//--------------------- .nv.constant0._ZN10layer_norm31ln_parallel_residual_fwd_kernelINS_13Kernel_traitsI6__halfS2_fS2_fjLj2560ELj1ELj4ELj1ELj16ENS_18Kernel_traits_baseILj2560ES2_S2_fS2_fjLj128EEEEELb1ELb1ELb1EEEvNS_9FwdParamsE --------------------------
	.section	.nv.constant0._ZN10layer_norm31ln_parallel_residual_fwd_kernelINS_13Kernel_traitsI6__halfS2_fS2_fjLj2560ELj1ELj4ELj1ELj16ENS_18Kernel_traits_baseILj2560ES2_S2_fS2_fjLj128EEEEELb1ELb1ELb1EEEvNS_9FwdParamsE,"a",@progbits
	.sectionflags	@""
	.align	4
.nv.constant0._ZN10layer_norm31ln_parallel_residual_fwd_kernelINS_13Kernel_traitsI6__halfS2_fS2_fjLj2560ELj1ELj4ELj1ELj16ENS_18Kernel_traits_baseILj2560ES2_S2_fS2_fjLj128EEEEELb1ELb1ELb1EEEvNS_9FwdParamsE:
	.zero		1128


//--------------------- .nv.constant0._ZN10layer_norm31ln_parallel_residual_fwd_kernelINS_13Kernel_traitsIf6__halffS2_fjLj2560ELj1ELj4ELj1ELj16ENS_18Kernel_traits_baseILj2560EfS2_fS2_fjLj128EEEEELb0ELb0ELb0EEEvNS_9FwdParamsE --------------------------
	.section	.nv.constant0._ZN10layer_norm31ln_parallel_residual_fwd_kernelINS_13Kernel_traitsIf6__halffS2_fjLj2560ELj1ELj4ELj1ELj16ENS_18Kernel_traits_baseILj2560EfS2_fS2_fjLj128EEEEELb0ELb0ELb0EEEvNS_9FwdParamsE,"a",@progbits
	.sectionflags	@""
	.align	4
.nv.constant0._ZN10layer_norm31ln_parallel_residual_fwd_kernelINS_13Kernel_traitsIf6__halffS2_fjLj2560ELj1ELj4ELj1ELj16ENS_18Kernel_traits_baseILj2560EfS2_fS2_fjLj128EEEEELb0ELb0ELb0EEEvNS_9FwdParamsE:
	.zero		1128


//--------------------- .nv.constant0._ZN10layer_norm31ln_parallel_residual_fwd_kernelINS_13Kernel_traitsIf6__halffS2_fjLj2560ELj1ELj4ELj1ELj16ENS_18Kernel_traits_baseILj2560EfS2_fS2_fjLj128EEEEELb0ELb0ELb1EEEvNS_9FwdParamsE --------------------------
	.section	.nv.constant0._ZN10layer_norm31ln_parallel_residual_fwd_kernelINS_13Kernel_traitsIf6__halffS2_fjLj2560ELj1ELj4ELj1ELj16ENS_18Kernel_traits_baseILj2560EfS2_fS2_fjLj128EEEEELb0ELb0ELb1EEEvNS_9FwdParamsE,"a",@progbits
	.sectionflags	@""
	.align	4
.nv.constant0._ZN10layer_norm31ln_parallel_residual_fwd_kernelINS_13Kernel_traitsIf6__halffS2_fjLj2560ELj1ELj4ELj1ELj16ENS_18Kernel_traits_baseILj2560EfS2_fS2_fjLj128EEEEELb0ELb0ELb1EEEvNS_9FwdParamsE:
	.zero		1128


//--------------------- .nv.constant0._ZN10layer_norm31ln_parallel_residual_fwd_kernelINS_13Kernel_traitsIf6__halffS2_fjLj2560ELj1ELj4ELj1ELj16ENS_18Kernel_traits_baseILj2560EfS2_fS2_fjLj128EEEEELb0ELb1ELb0EEEvNS_9FwdParamsE --------------------------
	.section	.nv.constant0._ZN10layer_norm31ln_parallel_residual_fwd_kernelINS_13Kernel_traitsIf6__halffS2_fjLj2560ELj1ELj4ELj1ELj16ENS_18Kernel_traits_baseILj2560EfS2_fS2_fjLj128EEEEELb0ELb1ELb0EEEvNS_9FwdParamsE,"a",@progbits
	.sectionflags	@""
	.align	4
.nv.constant0._ZN10layer_norm31ln_parallel_residual_fwd_kernelINS_13Kernel_traitsIf6__halffS2_fjLj2560ELj1ELj4ELj1ELj16ENS_18Kernel_traits_baseILj2560EfS2_fS2_fjLj128EEEEELb0ELb1ELb0EEEvNS_9FwdParamsE:
	.zero		1128


//--------------------- .nv.constant0._ZN10layer_norm31ln_parallel_residual_fwd_kernelINS_13Kernel_traitsIf6__halffS2_fjLj2560ELj1ELj4ELj1ELj16ENS_18Kernel_traits_baseILj2560EfS2_fS2_fjLj128EEEEELb0ELb1ELb1EEEvNS_9FwdParamsE --------------------------
	.section	.nv.constant0._ZN10layer_norm31ln_parallel_residual_fwd_kernelINS_13Kernel_traitsIf6__halffS2_fjLj2560ELj1ELj4ELj1ELj16ENS_18Kernel_traits_baseILj2560EfS2_fS2_fjLj128EEEEELb0ELb1ELb1EEEvNS_9FwdParamsE,"a",@progbits
	.sectionflags	@""
	.align	4
.nv.constant0._ZN10layer_norm31ln_parallel_residual_fwd_kernelINS_13Kernel_traitsIf6__halffS2_fjLj2560ELj1ELj4ELj1ELj16ENS_18Kernel_traits_baseILj2560EfS2_fS2_fjLj128EEEEELb0ELb1ELb1EEEvNS_9FwdParamsE:
	.zero		1128


//--------------------- .nv.constant0._ZN10layer_norm31ln_parallel_residual_fwd_kernelINS_13Kernel_traitsIf6__halffS2_fjLj2560ELj1ELj4ELj1ELj16ENS_18Kernel_traits_baseILj2560EfS2_fS2_fjLj128EEEEELb1ELb0ELb0EEEvNS_9FwdParamsE --------------------------
	.section	.nv.constant0._ZN10layer_norm31ln_parallel_residual_fwd_kernelINS_13Kernel_traitsIf6__halffS2_fjLj2560ELj1ELj4ELj1ELj16ENS_18Kernel_traits_baseILj2560EfS2_fS2_fjLj128EEEEELb1ELb0ELb0EEEvNS_9FwdParamsE,"a",@progbits
	.sectionflags	@""
	.align	4
.nv.constant0._ZN10layer_norm31ln_parallel_residual_fwd_kernelINS_13Kernel_traitsIf6__halffS2_fjLj2560ELj1ELj4ELj1ELj16ENS_18Kernel_traits_baseILj2560EfS2_fS2_fjLj128EEEEELb1ELb0ELb0EEEvNS_9FwdParamsE:
	.zero		1128


//--------------------- .nv.constant0._ZN10layer_norm31ln_parallel_residual_fwd_kernelINS_13Kernel_traitsIf6__halffS2_fjLj2560ELj1ELj4ELj1ELj16ENS_18Kernel_traits_baseILj2560EfS2_fS2_fjLj128EEEEELb1ELb0ELb1EEEvNS_9FwdParamsE --------------------------
	.section	.nv.constant0._ZN10layer_norm31ln_parallel_residual_fwd_kernelINS_13Kernel_traitsIf6__halffS2_fjLj2560ELj1ELj4ELj1ELj16ENS_18Kernel_traits_baseILj2560EfS2_fS2_fjLj128EEEEELb1ELb0ELb1EEEvNS_9FwdParamsE,"a",@progbits
	.sectionflags	@""
	.align	4
.nv.constant0._ZN10layer_norm31ln_parallel_residual_fwd_kernelINS_13Kernel_traitsIf6__halffS2_fjLj2560ELj1ELj4ELj1ELj16ENS_18Kernel_traits_baseILj2560EfS2_fS2_fjLj128EEEEELb1ELb0ELb1EEEvNS_9FwdParamsE:
	.zero		1128


//--------------------- .nv.constant0._ZN10layer_norm31ln_parallel_residual_fwd_kernelINS_13Kernel_traitsIf6__halffS2_fjLj2560ELj1ELj4ELj1ELj16ENS_18Kernel_traits_baseILj2560EfS2_fS2_fjLj128EEEEELb1ELb1ELb0EEEvNS_9FwdParamsE --------------------------
	.section	.nv.constant0._ZN10layer_norm31ln_parallel_residual_fwd_kernelINS_13Kernel_traitsIf6__halffS2_fjLj2560ELj1ELj4ELj1ELj16ENS_18Kernel_traits_baseILj2560EfS2_fS2_fjLj128EEEEELb1ELb1ELb0EEEvNS_9FwdParamsE,"a",@progbits
	.sectionflags	@""
	.align	4
.nv.constant0._ZN10layer_norm31ln_parallel_residual_fwd_kernelINS_13Kernel_traitsIf6__halffS2_fjLj2560ELj1ELj4ELj1ELj16ENS_18Kernel_traits_baseILj2560EfS2_fS2_fjLj128EEEEELb1ELb1ELb0EEEvNS_9FwdParamsE:
	.zero		1128


//--------------------- .nv.constant0._ZN10layer_norm31ln_parallel_residual_fwd_kernelINS_13Kernel_traitsIf6__halffS2_fjLj2560ELj1ELj4ELj1ELj16ENS_18Kernel_traits_baseILj2560EfS2_fS2_fjLj128EEEEELb1ELb1ELb1EEEvNS_9FwdParamsE --------------------------
	.section	.nv.constant0._ZN10layer_norm31ln_parallel_residual_fwd_kernelINS_13Kernel_traitsIf6__halffS2_fjLj2560ELj1ELj4ELj1ELj16ENS_18Kernel_traits_baseILj2560EfS2_fS2_fjLj128EEEEELb1ELb1ELb1EEEvNS_9FwdParamsE,"a",@progbits
	.sectionflags	@""
	.align	4
.nv.constant0._ZN10layer_norm31ln_parallel_residual_fwd_kernelINS_13Kernel_traitsIf6__halffS2_fjLj2560ELj1ELj4ELj1ELj16ENS_18Kernel_traits_baseILj2560EfS2_fS2_fjLj128EEEEELb1ELb1ELb1EEEvNS_9FwdParamsE:
	.zero		1128


//--------------------- .nv.constant0._ZN10layer_norm31ln_parallel_residual_fwd_kernelINS_13Kernel_traitsI6__halfffffjLj2560ELj1ELj4ELj1ELj16ENS_18Kernel_traits_baseILj2560ES2_ffffjLj128EEEEELb0ELb0ELb0EEEvNS_9FwdParamsE --------------------------
	.section	.nv.constant0._ZN10layer_norm31ln_parallel_residual_fwd_kernelINS_13Kernel_traitsI6__halfffffjLj2560ELj1ELj4ELj1ELj16ENS_18Kernel_traits_baseILj2560ES2_ffffjLj128EEEEELb0ELb0ELb0EEEvNS_9FwdParamsE,"a",@progbits
	.sectionflags	@""
	.align	4
.nv.constant0._ZN10layer_norm31ln_parallel_residual_fwd_kernelINS_13Kernel_traitsI6__halfffffjLj2560ELj1ELj4ELj1ELj16ENS_18Kernel_traits_baseILj2560ES2_ffffjLj128EEEEELb0ELb0ELb0EEEvNS_9FwdParamsE:
	.zero		1128


//--------------------- .nv.constant0._ZN10layer_norm31ln_parallel_residual_fwd_kernelINS_13Kernel_traitsI6__halfffffjLj2560ELj1ELj4ELj1ELj16ENS_18Kernel_traits_baseILj2560ES2_ffffjLj128EEEEELb0ELb0ELb1EEEvNS_9FwdParamsE --------------------------
	.section	.nv.constant0._ZN10layer_norm31ln_parallel_residual_fwd_kernelINS_13Kernel_traitsI6__halfffffjLj2560ELj1ELj4ELj1ELj16ENS_18Kernel_traits_baseILj2560ES2_ffffjLj128EEEEELb0ELb0ELb1EEEvNS_9FwdParamsE,"a",@progbits
	.sectionflags	@""
	.align	4
.nv.constant0._ZN10layer_norm31ln_parallel_residual_fwd_kernelINS_13Kernel_traitsI6__halfffffjLj2560ELj1ELj4ELj1ELj16ENS_18Kernel_traits_baseILj2560ES2_ffffjLj128EEEEELb0ELb0ELb1EEEvNS_9FwdParamsE:
	.zero		1128


//--------------------- .nv.constant0._ZN10layer_norm31ln_parallel_residual_fwd_kernelINS_13Kernel_traitsI6__halfffffjLj2560ELj1ELj4ELj1ELj16ENS_18Kernel_traits_baseILj2560ES2_ffffjLj128EEEEELb0ELb1ELb0EEEvNS_9FwdParamsE --------------------------
	.section	.nv.constant0._ZN10layer_norm31ln_parallel_residual_fwd_kernelINS_13Kernel_traitsI6__halfffffjLj2560ELj1ELj4ELj1ELj16ENS_18Kernel_traits_baseILj2560ES2_ffffjLj128EEEEELb0ELb1ELb0EEEvNS_9FwdParamsE,"a",@progbits
	.sectionflags	@""
	.align	4
.nv.constant0._ZN10layer_norm31ln_parallel_residual_fwd_kernelINS_13Kernel_traitsI6__halfffffjLj2560ELj1ELj4ELj1ELj16ENS_18Kernel_traits_baseILj2560ES2_ffffjLj128EEEEELb0ELb1ELb0EEEvNS_9FwdParamsE:
	.zero		1128


//--------------------- .nv.constant0._ZN10layer_norm31ln_parallel_residual_fwd_kernelINS_13Kernel_traitsI6__halfffffjLj2560ELj1ELj4ELj1ELj16ENS_18Kernel_traits_baseILj2560ES2_ffffjLj128EEEEELb0ELb1ELb1EEEvNS_9FwdParamsE --------------------------
	.section	.nv.constant0._ZN10layer_norm31ln_parallel_residual_fwd_kernelINS_13Kernel_traitsI6__halfffffjLj2560ELj1ELj4ELj1ELj16ENS_18Kernel_traits_baseILj2560ES2_ffffjLj128EEEEELb0ELb1ELb1EEEvNS_9FwdParamsE,"a",@progbits
	.sectionflags	@""
	.align	4
.nv.constant0._ZN10layer_norm31ln_parallel_residual_fwd_kernelINS_13Kernel_traitsI6__halfffffjLj2560ELj1ELj4ELj1ELj16ENS_18Kernel_traits_baseILj2560ES2_ffffjLj128EEEEELb0ELb1ELb1EEEvNS_9FwdParamsE:
	.zero		1128


//--------------------- .nv.constant0._ZN10layer_norm31ln_parallel_residual_fwd_kernelINS_13Kernel_traitsI6__halfffffjLj2560ELj1ELj4ELj1ELj16ENS_18Kernel_traits_baseILj2560ES2_ffffjLj128EEEEELb1ELb0ELb0EEEvNS_9FwdParamsE --------------------------
	.section	.nv.constant0._ZN10layer_norm31ln_parallel_residual_fwd_kernelINS_13Kernel_traitsI6__halfffffjLj2560ELj1ELj4ELj1ELj16ENS_18Kernel_traits_baseILj2560ES2_ffffjLj128EEEEELb1ELb0ELb0EEEvNS_9FwdParamsE,"a",@progbits
	.sectionflags	@""
	.align	4
.nv.constant0._ZN10layer_norm31ln_parallel_residual_fwd_kernelINS_13Kernel_traitsI6__halfffffjLj2560ELj1ELj4ELj1ELj16ENS_18Kernel_traits_baseILj2560ES2_ffffjLj128EEEEELb1ELb0ELb0EEEvNS_9FwdParamsE:
	.zero		1128


//--------------------- .nv.constant0._ZN10layer_norm31ln_parallel_residual_fwd_kernelINS_13Kernel_traitsI6__halfffffjLj2560ELj1ELj4ELj1ELj16ENS_18Kernel_traits_baseILj2560ES2_ffffjLj128EEEEELb1ELb0ELb1EEEvNS_9FwdParamsE --------------------------
	.section	.nv.constant0._ZN10layer_norm31ln_parallel_residual_fwd_kernelINS_13Kernel_traitsI6__halfffffjLj2560ELj1ELj4ELj1ELj16ENS_18Kernel_traits_baseILj2560ES2_ffffjLj128EEEEELb1ELb0ELb1EEEvNS_9FwdParamsE,"a",@progbits
	.sectionflags	@""
	.align	4
.nv.constant0._ZN10layer_norm31ln_parallel_residual_fwd_kernelINS_13Kernel_traitsI6__halfffffjLj2560ELj1ELj4ELj1ELj16ENS_18Kernel_traits_baseILj2560ES2_ffffjLj128EEEEELb1ELb0ELb1EEEvNS_9FwdParamsE:
	.zero		1128


//--------------------- .nv.constant0._ZN10layer_norm31ln_parallel_residual_fwd_kernelINS_13Kernel_traitsI6__halfffffjLj2560ELj1ELj4ELj1ELj16ENS_18Kernel_traits_baseILj2560ES2_ffffjLj128EEEEELb1ELb1ELb0EEEvNS_9FwdParamsE --------------------------
	.section	.nv.constant0._ZN10layer_norm31ln_parallel_residual_fwd_kernelINS_13Kernel_traitsI6__halfffffjLj2560ELj1ELj4ELj1ELj16ENS_18Kernel_traits_baseILj2560ES2_ffffjLj128EEEEELb1ELb1ELb0EEEvNS_9FwdParamsE,"a",@progbits
	.sectionflags	@""
	.align	4
.nv.constant0._ZN10layer_norm31ln_parallel_residual_fwd_kernelINS_13Kernel_traitsI6__halfffffjLj2560ELj1ELj4ELj1ELj16ENS_18Kernel_traits_baseILj2560ES2_ffffjLj128EEEEELb1ELb1ELb0EEEvNS_9FwdParamsE:
	.zero		1128


//--------------------- .nv.constant0._ZN10layer_norm31ln_parallel_residual_fwd_kernelINS_13Kernel_traitsI6__halfffffjLj2560ELj1ELj4ELj1ELj16ENS_18Kernel_traits_baseILj2560ES2_ffffjLj128EEEEELb1ELb1ELb1EEEvNS_9FwdParamsE --------------------------
	.section	.nv.constant0._ZN10layer_norm31ln_parallel_residual_fwd_kernelINS_13Kernel_traitsI6__halfffffjLj2560ELj1ELj4ELj1ELj16ENS_18Kernel_traits_baseILj2560ES2_ffffjLj128EEEEELb1ELb1ELb1EEEvNS_9FwdParamsE,"a",@progbits
	.sectionflags	@""
	.align	4
.nv.constant0._ZN10layer_norm31ln_parallel_residual_fwd_kernelINS_13Kernel_traitsI6__halfffffjLj2560ELj1ELj4ELj1ELj16ENS_18Kernel_traits_baseILj2560ES2_ffffjLj128EEEEELb1ELb1ELb1EEEvNS_9FwdParamsE:
	.zero		1128


//--------------------- .nv.constant0._ZN10layer_norm31ln_parallel_residual_fwd_kernelINS_13Kernel_traitsIfffffjLj2560ELj1ELj4ELj1ELj16ENS_18Kernel_traits_baseILj2560EfffffjLj128EEEEELb0ELb0ELb0EEEvNS_9FwdParamsE --------------------------
	.section	.nv.constant0._ZN10layer_norm31ln_parallel_residual_fwd_kernelINS_13Kernel_traitsIfffffjLj2560ELj1ELj4ELj1ELj16ENS_18Kernel_traits_baseILj2560EfffffjLj128EEEEELb0ELb0ELb0EEEvNS_9FwdParamsE,"a",@progbits
	.sectionflags	@""
	.align	4
.nv.constant0._ZN10layer_norm31ln_parallel_residual_fwd_kernelINS_13Kernel_traitsIfffffjLj2560ELj1ELj4ELj1ELj16ENS_18Kernel_traits_baseILj2560EfffffjLj128EEEEELb0ELb0ELb0EEEvNS_9FwdParamsE:
	.zero		1128


//--------------------- .nv.constant0._ZN10layer_norm31ln_parallel_residual_fwd_kernelINS_13Kernel_traitsIfffffjLj2560ELj1ELj4ELj1ELj16ENS_18Kernel_traits_baseILj2560EfffffjLj128EEEEELb0ELb0ELb1EEEvNS_9FwdParamsE --------------------------
	.section	.nv.constant0._ZN10layer_norm31ln_parallel_residual_fwd_kernelINS_13Kernel_traitsIfffffjLj2560ELj1ELj4ELj1ELj16ENS_18Kernel_traits_baseILj2560EfffffjLj128EEEEELb0ELb0ELb1EEEvNS_9FwdParamsE,"a",@progbits
	.sectionflags	@""
	.align	4
.nv.constant0._ZN10layer_norm31ln_parallel_residual_fwd_kernelINS_13Kernel_traitsIfffffjLj2560ELj1ELj4ELj1ELj16ENS_18Kernel_traits_baseILj2560EfffffjLj128EEEEELb0ELb0ELb1EEEvNS_9FwdParamsE:
	.zero		1128


//--------------------- .nv.constant0._ZN10layer_norm31ln_parallel_residual_fwd_kernelINS_13Kernel_traitsIfffffjLj2560ELj1ELj4ELj1ELj16ENS_18Kernel_traits_baseILj2560EfffffjLj128EEEEELb0ELb1ELb0EEEvNS_9FwdParamsE --------------------------
	.section	.nv.constant0._ZN10layer_norm31ln_parallel_residual_fwd_kernelINS_13Kernel_traitsIfffffjLj2560ELj1ELj4ELj1ELj16ENS_18Kernel_traits_baseILj2560EfffffjLj128EEEEELb0ELb1ELb0EEEvNS_9FwdParamsE,"a",@progbits
	.sectionflags	@""
	.align	4
.nv.constant0._ZN10layer_norm31ln_parallel_residual_fwd_kernelINS_13Kernel_traitsIfffffjLj2560ELj1ELj4ELj1ELj16ENS_18Kernel_traits_baseILj2560EfffffjLj128EEEEELb0ELb1ELb0EEEvNS_9FwdParamsE:
	.zero		1128


//--------------------- .nv.constant0._ZN10layer_norm31ln_parallel_residual_fwd_kernelINS_13Kernel_traitsIfffffjLj2560ELj1ELj4ELj1ELj16ENS_18Kernel_traits_baseILj2560EfffffjLj128EEEEELb0ELb1ELb1EEEvNS_9FwdParamsE --------------------------
	.section	.nv.constant0._ZN10layer_norm31ln_parallel_residual_fwd_kernelINS_13Kernel_traitsIfffffjLj2560ELj1ELj4ELj1ELj16ENS_18Kernel_traits_baseILj2560EfffffjLj128EEEEELb0ELb1ELb1EEEvNS_9FwdParamsE,"a",@progbits
	.sectionflags	@""
	.align	4
.nv.constant0._ZN10layer_norm31ln_parallel_residual_fwd_kernelINS_13Kernel_traitsIfffffjLj2560ELj1ELj4ELj1ELj16ENS_18Kernel_traits_baseILj2560EfffffjLj128EEEEELb0ELb1ELb1EEEvNS_9FwdParamsE:
	.zero		1128


//--------------------- .nv.constant0._ZN10layer_norm31ln_parallel_residual_fwd_kernelINS_13Kernel_traitsIfffffjLj2560ELj1ELj4ELj1ELj16ENS_18Kernel_traits_baseILj2560EfffffjLj128EEEEELb1ELb0ELb0EEEvNS_9FwdParamsE --------------------------
	.section	.nv.constant0._ZN10layer_norm31ln_parallel_residual_fwd_kernelINS_13Kernel_traitsIfffffjLj2560ELj1ELj4ELj1ELj16ENS_18Kernel_traits_baseILj2560EfffffjLj128EEEEELb1ELb0ELb0EEEvNS_9FwdParamsE,"a",@progbits
	.sectionflags	@""
	.align	4
.nv.constant0._ZN10layer_norm31ln_parallel_residual_fwd_kernelINS_13Kernel_traitsIfffffjLj2560ELj1ELj4ELj1ELj16ENS_18Kernel_traits_baseILj2560EfffffjLj128EEEEELb1ELb0ELb0EEEvNS_9FwdParamsE:
	.zero		1128


//--------------------- .nv.constant0._ZN10layer_norm31ln_parallel_residual_fwd_kernelINS_13Kernel_traitsIfffffjLj2560ELj1ELj4ELj1ELj16ENS_18Kernel_traits_baseILj2560EfffffjLj128EEEEELb1ELb0ELb1EEEvNS_9FwdParamsE --------------------------
	.section	.nv.constant0._ZN10layer_norm31ln_parallel_residual_fwd_kernelINS_13Kernel_traitsIfffffjLj2560ELj1ELj4ELj1ELj16ENS_18Kernel_traits_baseILj2560EfffffjLj128EEEEELb1ELb0ELb1EEEvNS_9FwdParamsE,"a",@progbits
	.sectionflags	@""
	.align	4
.nv.constant0._ZN10layer_norm31ln_parallel_residual_fwd_kernelINS_13Kernel_traitsIfffffjLj2560ELj1ELj4ELj1ELj16ENS_18Kernel_traits_baseILj2560EfffffjLj128EEEEELb1ELb0ELb1EEEvNS_9FwdParamsE:
	.zero		1128


//--------------------- .nv.constant0._ZN10layer_norm31ln_parallel_residual_fwd_kernelINS_13Kernel_traitsIfffffjLj2560ELj1ELj4ELj1ELj16ENS_18Kernel_traits_baseILj2560EfffffjLj128EEEEELb1ELb1ELb0EEEvNS_9FwdParamsE --------------------------
	.section	.nv.constant0._ZN10layer_norm31ln_parallel_residual_fwd_kernelINS_13Kernel_traitsIfffffjLj2560ELj1ELj4ELj1ELj16ENS_18Kernel_traits_baseILj2560EfffffjLj128EEEEELb1ELb1ELb0EEEvNS_9FwdParamsE,"a",@progbits
	.sectionflags	@""
	.align	4
.nv.constant0._ZN10layer_norm31ln_parallel_residual_fwd_kernelINS_13Kernel_traitsIfffffjLj2560ELj1ELj4ELj1ELj16ENS_18Kernel_traits_baseILj2560EfffffjLj128EEEEELb1ELb1ELb0EEEvNS_9FwdParamsE:
	.zero		1128


//--------------------- .nv.constant0._ZN10layer_norm31ln_parallel_residual_fwd_kernelINS_13Kernel_traitsIfffffjLj2560ELj1ELj4ELj1ELj16ENS_18Kernel_traits_baseILj2560EfffffjLj128EEEEELb1ELb1ELb1EEEvNS_9FwdParamsE --------------------------
	.section	.nv.constant0._ZN10layer_norm31ln_parallel_residual_fwd_kernelINS_13Kernel_traitsIfffffjLj2560ELj1ELj4ELj1ELj16ENS_18Kernel_traits_baseILj2560EfffffjLj128EEEEELb1ELb1ELb1EEEvNS_9FwdParamsE,"a",@progbits
	.sectionflags	@""
	.align	4
.nv.constant0._ZN10layer_norm31ln_parallel_residual_fwd_kernelINS_13Kernel_traitsIfffffjLj2560ELj1ELj4ELj1ELj16ENS_18Kernel_traits_baseILj2560EfffffjLj128EEEEELb1ELb1ELb1EEEvNS_9FwdParamsE:
	.zero		1128


//--------------------- SYMBOLS --------------------------

	.type		.nv.reservedSmem.offset0,@object
	.size		.nv.reservedSmem.offset0,0x4
